	.target	sm_80

	.elftype	@"ET_EXEC"


//--------------------- .note.nv.tkinfo           --------------------------
	.section	.note.nv.tkinfo,"",@"SHT_NOTE"
	.sectionflags	@"SHF_NOTE_NV_TKINFO"
	.tkinfo
        /*0018*/ 	.word	0x00000002
        /*0030*/ 	.string	""
        /*0030*/ 	.string	"ptxas"
        /*0030*/ 	.string	"Cuda compilation tools, release 13.0, V13.0.88"
        /*0030*/ 	.string	"Build cuda_13.0.r13.0/compiler.36424714_0"
        /*0030*/ 	.string	"-arch sm_80 -m 64 "



//--------------------- .note.nv.cuinfo           --------------------------
	.section	.note.nv.cuinfo,"",@"SHT_NOTE"
	.sectionflags	@"SHF_NOTE_NV_CUINFO"
        /*0018*/ 	.short	0x0002
        /*001a*/ 	.short	0x0050
        /*001c*/ 	.short	0x0082
	.zero		2


//--------------------- .nv.info                  --------------------------
	.section	.nv.info,"",@"SHT_CUDA_INFO"
	.align	4


	//----- nvinfo : EIATTR_REGCOUNT
	.align		4
        /*0000*/ 	.byte	0x04, 0x2f
        /*0002*/ 	.short	(.L_12 - .L_11)
	.align		4
.L_11:
        /*0004*/ 	.word	index@(_ZN5flash16flash_fwd_kernelI23Flash_fwd_kernel_traitsILi64ELi128ELi64ELi4ELb0ELb0EN7cutlass6half_tE19Flash_kernel_traitsILi64ELi128ELi64ELi4ES3_EELb0ELb0ELb1ELb1ELb0ELb0ELb1ELb0EEEvNS_16Flash_fwd_paramsE)
        /*0008*/ 	.word	0x000000ff


	//----- nvinfo : EIATTR_FRAME_SIZE
	.align		4
.L_12:
        /*000c*/ 	.byte	0x04, 0x11
        /*000e*/ 	.short	(.L_14 - .L_13)
	.align		4
.L_13:
        /*0010*/ 	.word	index@(_ZN5flash16flash_fwd_kernelI23Flash_fwd_kernel_traitsILi64ELi128ELi64ELi4ELb0ELb0EN7cutlass6half_tE19Flash_kernel_traitsILi64ELi128ELi64ELi4ES3_EELb0ELb0ELb1ELb1ELb0ELb0ELb1ELb0EEEvNS_16Flash_fwd_paramsE)
        /*0014*/ 	.word	0x00000048


	//----- nvinfo : EIATTR_REGCOUNT
	.align		4
.L_14:
        /*0018*/ 	.byte	0x04, 0x2f
        /*001a*/ 	.short	(.L_16 - .L_15)
	.align		4
.L_15:
        /*001c*/ 	.word	index@(_ZN5flash16flash_fwd_kernelI23Flash_fwd_kernel_traitsILi64ELi128ELi64ELi4ELb0ELb0EN7cutlass6half_tE19Flash_kernel_traitsILi64ELi128ELi64ELi4ES3_EELb1ELb0ELb1ELb1ELb0ELb0ELb0ELb1EEEvNS_16Flash_fwd_paramsE)
        /*0020*/ 	.word	0x000000ff


	//----- nvinfo : EIATTR_FRAME_SIZE
	.align		4
.L_16:
        /*0024*/ 	.byte	0x04, 0x11
        /*0026*/ 	.short	(.L_18 - .L_17)
	.align		4
.L_17:
        /*0028*/ 	.word	index@(_ZN5flash16flash_fwd_kernelI23Flash_fwd_kernel_traitsILi64ELi128ELi64ELi4ELb0ELb0EN7cutlass6half_tE19Flash_kernel_traitsILi64ELi128ELi64ELi4ES3_EELb1ELb0ELb1ELb1ELb0ELb0ELb0ELb1EEEvNS_16Flash_fwd_paramsE)
        /*002c*/ 	.word	0x000001c0


	//----- nvinfo : EIATTR_REGCOUNT
	.align		4
.L_18:
        /*0030*/ 	.byte	0x04, 0x2f
        /*0032*/ 	.short	(.L_20 - .L_19)
	.align		4
.L_19:
        /*0034*/ 	.word	index@(_ZN5flash16flash_fwd_kernelI23Flash_fwd_kernel_traitsILi64ELi128ELi64ELi4ELb0ELb0EN7cutlass6half_tE19Flash_kernel_traitsILi64ELi128ELi64ELi4ES3_EELb0ELb0ELb1ELb0ELb0ELb0ELb1ELb0EEEvNS_16Flash_fwd_paramsE)
        /*0038*/ 	.word	0x000000ff


	//----- nvinfo : EIATTR_FRAME_SIZE
	.align		4
.L_20:
        /*003c*/ 	.byte	0x04, 0x11
        /*003e*/ 	.short	(.L_22 - .L_21)
	.align		4
.L_21:
        /*0040*/ 	.word	index@(_ZN5flash16flash_fwd_kernelI23Flash_fwd_kernel_traitsILi64ELi128ELi64ELi4ELb0ELb0EN7cutlass6half_tE19Flash_kernel_traitsILi64ELi128ELi64ELi4ES3_EELb0ELb0ELb1ELb0ELb0ELb0ELb1ELb0EEEvNS_16Flash_fwd_paramsE)
        /*0044*/ 	.word	0x00000048


	//----- nvinfo : EIATTR_REGCOUNT
	.align		4
.L_22:
        /*0048*/ 	.byte	0x04, 0x2f
        /*004a*/ 	.short	(.L_24 - .L_23)
	.align		4
.L_23:
        /*004c*/ 	.word	index@(_ZN5flash16flash_fwd_kernelI23Flash_fwd_kernel_traitsILi64ELi128ELi64ELi4ELb0ELb0EN7cutlass6half_tE19Flash_kernel_traitsILi64ELi128ELi64ELi4ES3_EELb1ELb0ELb1ELb0ELb0ELb0ELb0ELb1EEEvNS_16Flash_fwd_paramsE)
        /*0050*/ 	.word	0x000000ff


	//----- nvinfo : EIATTR_FRAME_SIZE
	.align		4
.L_24:
        /*0054*/ 	.byte	0x04, 0x11
        /*0056*/ 	.short	(.L_26 - .L_25)
	.align		4
.L_25:
        /*0058*/ 	.word	index@(_ZN5flash16flash_fwd_kernelI23Flash_fwd_kernel_traitsILi64ELi128ELi64ELi4ELb0ELb0EN7cutlass6half_tE19Flash_kernel_traitsILi64ELi128ELi64ELi4ES3_EELb1ELb0ELb1ELb0ELb0ELb0ELb0ELb1EEEvNS_16Flash_fwd_paramsE)
        /*005c*/ 	.word	0x000001b0


	//----- nvinfo : EIATTR_REGCOUNT
	.align		4
.L_26:
        /*0060*/ 	.byte	0x04, 0x2f
        /*0062*/ 	.short	(.L_28 - .L_27)
	.align		4
.L_27:
        /*0064*/ 	.word	index@(_ZN5flash16flash_fwd_kernelI23Flash_fwd_kernel_traitsILi64ELi128ELi64ELi4ELb0ELb0EN7cutlass6half_tE19Flash_kernel_traitsILi64ELi128ELi64ELi4ES3_EELb1ELb0ELb1ELb1ELb0ELb0ELb0ELb0EEEvNS_16Flash_fwd_paramsE)
        /*0068*/ 	.word	0x000000ff


	//----- nvinfo : EIATTR_FRAME_SIZE
	.align		4
.L_28:
        /*006c*/ 	.byte	0x04, 0x11
        /*006e*/ 	.short	(.L_30 - .L_29)
	.align		4
.L_29:
        /*0070*/ 	.word	index@(_ZN5flash16flash_fwd_kernelI23Flash_fwd_kernel_traitsILi64ELi128ELi64ELi4ELb0ELb0EN7cutlass6half_tE19Flash_kernel_traitsILi64ELi128ELi64ELi4ES3_EELb1ELb0ELb1ELb1ELb0ELb0ELb0ELb0EEEvNS_16Flash_fwd_paramsE)
        /*0074*/ 	.word	0x00000080


	//----- nvinfo : EIATTR_REGCOUNT
	.align		4
.L_30:
        /*0078*/ 	.byte	0x04, 0x2f
        /*007a*/ 	.short	(.L_32 - .L_31)
	.align		4
.L_31:
        /*007c*/ 	.word	index@(_ZN5flash16flash_fwd_kernelI23Flash_fwd_kernel_traitsILi64ELi128ELi64ELi4ELb0ELb0EN7cutlass6half_tE19Flash_kernel_traitsILi64ELi128ELi64ELi4ES3_EELb0ELb0ELb1ELb0ELb0ELb1ELb1ELb0EEEvNS_16Flash_fwd_paramsE)
        /*0080*/ 	.word	0x000000ff


	//----- nvinfo : EIATTR_FRAME_SIZE
	.align		4
.L_32:
        /*0084*/ 	.byte	0x04, 0x11
        /*0086*/ 	.short	(.L_34 - .L_33)
	.align		4
.L_33:
        /*0088*/ 	.word	index@(_ZN5flash16flash_fwd_kernelI23Flash_fwd_kernel_traitsILi64ELi128ELi64ELi4ELb0ELb0EN7cutlass6half_tE19Flash_kernel_traitsILi64ELi128ELi64ELi4ES3_EELb0ELb0ELb1ELb0ELb0ELb1ELb1ELb0EEEvNS_16Flash_fwd_paramsE)
        /*008c*/ 	.word	0x00000048


	//----- nvinfo : EIATTR_REGCOUNT
	.align		4
.L_34:
        /*0090*/ 	.byte	0x04, 0x2f
        /*0092*/ 	.short	(.L_36 - .L_35)
	.align		4
.L_35:
        /*0094*/ 	.word	index@(_ZN5flash16flash_fwd_kernelI23Flash_fwd_kernel_traitsILi64ELi128ELi64ELi4ELb0ELb0EN7cutlass6half_tE19Flash_kernel_traitsILi64ELi128ELi64ELi4ES3_EELb1ELb0ELb1ELb0ELb0ELb1ELb0ELb0EEEvNS_16Flash_fwd_paramsE)
        /*0098*/ 	.word	0x000000ff


	//----- nvinfo : EIATTR_FRAME_SIZE
	.align		4
.L_36:
        /*009c*/ 	.byte	0x04, 0x11
        /*009e*/ 	.short	(.L_38 - .L_37)
	.align		4
.L_37:
        /*00a0*/ 	.word	index@(_ZN5flash16flash_fwd_kernelI23Flash_fwd_kernel_traitsILi64ELi128ELi64ELi4ELb0ELb0EN7cutlass6half_tE19Flash_kernel_traitsILi64ELi128ELi64ELi4ES3_EELb1ELb0ELb1ELb0ELb0ELb1ELb0ELb0EEEvNS_16Flash_fwd_paramsE)
        /*00a4*/ 	.word	0x000000a0


	//----- nvinfo : EIATTR_REGCOUNT
	.align		4
.L_38:
        /*00a8*/ 	.byte	0x04, 0x2f
        /*00aa*/ 	.short	(.L_40 - .L_39)
	.align		4
.L_39:
        /*00ac*/ 	.word	index@(_ZN5flash16flash_fwd_kernelI23Flash_fwd_kernel_traitsILi64ELi128ELi64ELi4ELb0ELb0EN7cutlass6half_tE19Flash_kernel_traitsILi64ELi128ELi64ELi4ES3_EELb0ELb0ELb0ELb1ELb0ELb0ELb1ELb0EEEvNS_16Flash_fwd_paramsE)
        /*00b0*/ 	.word	0x000000ff


	//----- nvinfo : EIATTR_FRAME_SIZE
	.align		4
.L_40:
        /*00b4*/ 	.byte	0x04, 0x11
        /*00b6*/ 	.short	(.L_42 - .L_41)
	.align		4
.L_41:
        /*00b8*/ 	.word	index@(_ZN5flash16flash_fwd_kernelI23Flash_fwd_kernel_traitsILi64ELi128ELi64ELi4ELb0ELb0EN7cutlass6half_tE19Flash_kernel_traitsILi64ELi128ELi64ELi4ES3_EELb0ELb0ELb0ELb1ELb0ELb0ELb1ELb0EEEvNS_16Flash_fwd_paramsE)
        /*00bc*/ 	.word	0x00000020


	//----- nvinfo : EIATTR_REGCOUNT
	.align		4
.L_42:
        /*00c0*/ 	.byte	0x04, 0x2f
        /*00c2*/ 	.short	(.L_44 - .L_43)
	.align		4
.L_43:
        /*00c4*/ 	.word	index@(_ZN5flash16flash_fwd_kernelI23Flash_fwd_kernel_traitsILi64ELi128ELi64ELi4ELb0ELb0EN7cutlass6half_tE19Flash_kernel_traitsILi64ELi128ELi64ELi4ES3_EELb1ELb0ELb0ELb1ELb0ELb0ELb0ELb1EEEvNS_16Flash_fwd_paramsE)
        /*00c8*/ 	.word	0x000000ff


	//----- nvinfo : EIATTR_FRAME_SIZE
	.align		4
.L_44:
        /*00cc*/ 	.byte	0x04, 0x11
        /*00ce*/ 	.short	(.L_46 - .L_45)
	.align		4
.L_45:
        /*00d0*/ 	.word	index@(_ZN5flash16flash_fwd_kernelI23Flash_fwd_kernel_traitsILi64ELi128ELi64ELi4ELb0ELb0EN7cutlass6half_tE19Flash_kernel_traitsILi64ELi128ELi64ELi4ES3_EELb1ELb0ELb0ELb1ELb0ELb0ELb0ELb1EEEvNS_16Flash_fwd_paramsE)
        /*00d4*/ 	.word	0x00000168


	//----- nvinfo : EIATTR_REGCOUNT
	.align		4
.L_46:
        /*00d8*/ 	.byte	0x04, 0x2f
        /*00da*/ 	.short	(.L_48 - .L_47)
	.align		4
.L_47:
        /*00dc*/ 	.word	index@(_ZN5flash16flash_fwd_kernelI23Flash_fwd_kernel_traitsILi64ELi128ELi64ELi4ELb0ELb0EN7cutlass6half_tE19Flash_kernel_traitsILi64ELi128ELi64ELi4ES3_EELb0ELb0ELb0ELb0ELb0ELb0ELb1ELb0EEEvNS_16Flash_fwd_paramsE)
        /*00e0*/ 	.word	0x000000ff


	//----- nvinfo : EIATTR_FRAME_SIZE
	.align		4
.L_48:
        /*00e4*/ 	.byte	0x04, 0x11
        /*00e6*/ 	.short	(.L_50 - .L_49)
	.align		4
.L_49:
        /*00e8*/ 	.word	index@(_ZN5flash16flash_fwd_kernelI23Flash_fwd_kernel_traitsILi64ELi128ELi64ELi4ELb0ELb0EN7cutlass6half_tE19Flash_kernel_traitsILi64ELi128ELi64ELi4ES3_EELb0ELb0ELb0ELb0ELb0ELb0ELb1ELb0EEEvNS_16Flash_fwd_paramsE)
        /*00ec*/ 	.word	0x00000000


	//----- nvinfo : EIATTR_REGCOUNT
	.align		4
.L_50:
        /*00f0*/ 	.byte	0x04, 0x2f
        /*00f2*/ 	.short	(.L_52 - .L_51)
	.align		4
.L_51:
        /*00f4*/ 	.word	index@(_ZN5flash16flash_fwd_kernelI23Flash_fwd_kernel_traitsILi64ELi128ELi64ELi4ELb0ELb0EN7cutlass6half_tE19Flash_kernel_traitsILi64ELi128ELi64ELi4ES3_EELb1ELb0ELb0ELb0ELb0ELb0ELb0ELb1EEEvNS_16Flash_fwd_paramsE)
        /*00f8*/ 	.word	0x000000ff


	//----- nvinfo : EIATTR_FRAME_SIZE
	.align		4
.L_52:
        /*00fc*/ 	.byte	0x04, 0x11
        /*00fe*/ 	.short	(.L_54 - .L_53)
	.align		4
.L_53:
        /*0100*/ 	.word	index@(_ZN5flash16flash_fwd_kernelI23Flash_fwd_kernel_traitsILi64ELi128ELi64ELi4ELb0ELb0EN7cutlass6half_tE19Flash_kernel_traitsILi64ELi128ELi64ELi4ES3_EELb1ELb0ELb0ELb0ELb0ELb0ELb0ELb1EEEvNS_16Flash_fwd_paramsE)
        /*0104*/ 	.word	0x000000e8


	//----- nvinfo : EIATTR_REGCOUNT
	.align		4
.L_54:
        /*0108*/ 	.byte	0x04, 0x2f
        /*010a*/ 	.short	(.L_56 - .L_55)
	.align		4
.L_55:
        /*010c*/ 	.word	index@(_ZN5flash16flash_fwd_kernelI23Flash_fwd_kernel_traitsILi64ELi128ELi64ELi4ELb0ELb0EN7cutlass6half_tE19Flash_kernel_traitsILi64ELi128ELi64ELi4ES3_EELb1ELb0ELb0ELb1ELb0ELb0ELb0ELb0EEEvNS_16Flash_fwd_paramsE)
        /*0110*/ 	.word	0x000000ff


	//----- nvinfo : EIATTR_FRAME_SIZE
	.align		4
.L_56:
        /*0114*/ 	.byte	0x04, 0x11
        /*0116*/ 	.short	(.L_58 - .L_57)
	.align		4
.L_57:
        /*0118*/ 	.word	index@(_ZN5flash16flash_fwd_kernelI23Flash_fwd_kernel_traitsILi64ELi128ELi64ELi4ELb0ELb0EN7cutlass6half_tE19Flash_kernel_traitsILi64ELi128ELi64ELi4ES3_EELb1ELb0ELb0ELb1ELb0ELb0ELb0ELb0EEEvNS_16Flash_fwd_paramsE)
        /*011c*/ 	.word	0x00000020


	//----- nvinfo : EIATTR_REGCOUNT
	.align		4
.L_58:
        /*0120*/ 	.byte	0x04, 0x2f
        /*0122*/ 	.short	(.L_60 - .L_59)
	.align		4
.L_59:
        /*0124*/ 	.word	index@(_ZN5flash16flash_fwd_kernelI23Flash_fwd_kernel_traitsILi64ELi128ELi64ELi4ELb0ELb0EN7cutlass6half_tE19Flash_kernel_traitsILi64ELi128ELi64ELi4ES3_EELb0ELb0ELb0ELb0ELb1ELb1ELb1ELb0EEEvNS_16Flash_fwd_paramsE)
        /*0128*/ 	.word	0x000000ff


	//----- nvinfo : EIATTR_FRAME_SIZE
	.align		4
.L_60:
        /*012c*/ 	.byte	0x04, 0x11
        /*012e*/ 	.short	(.L_62 - .L_61)
	.align		4
.L_61:
        /*0130*/ 	.word	index@(_ZN5flash16flash_fwd_kernelI23Flash_fwd_kernel_traitsILi64ELi128ELi64ELi4ELb0ELb0EN7cutlass6half_tE19Flash_kernel_traitsILi64ELi128ELi64ELi4ES3_EELb0ELb0ELb0ELb0ELb1ELb1ELb1ELb0EEEvNS_16Flash_fwd_paramsE)
        /*0134*/ 	.word	0x00000000


	//----- nvinfo : EIATTR_REGCOUNT
	.align		4
.L_62:
        /*0138*/ 	.byte	0x04, 0x2f
        /*013a*/ 	.short	(.L_64 - .L_63)
	.align		4
.L_63:
        /*013c*/ 	.word	index@(_ZN5flash16flash_fwd_kernelI23Flash_fwd_kernel_traitsILi64ELi128ELi64ELi4ELb0ELb0EN7cutlass6half_tE19Flash_kernel_traitsILi64ELi128ELi64ELi4ES3_EELb1ELb0ELb0ELb0ELb1ELb1ELb0ELb0EEEvNS_16Flash_fwd_paramsE)
        /*0140*/ 	.word	0x000000ff


	//----- nvinfo : EIATTR_FRAME_SIZE
	.align		4
.L_64:
        /*0144*/ 	.byte	0x04, 0x11
        /*0146*/ 	.short	(.L_66 - .L_65)
	.align		4
.L_65:
        /*0148*/ 	.word	index@(_ZN5flash16flash_fwd_kernelI23Flash_fwd_kernel_traitsILi64ELi128ELi64ELi4ELb0ELb0EN7cutlass6half_tE19Flash_kernel_traitsILi64ELi128ELi64ELi4ES3_EELb1ELb0ELb0ELb0ELb1ELb1ELb0ELb0EEEvNS_16Flash_fwd_paramsE)
        /*014c*/ 	.word	0x00000000


	//----- nvinfo : EIATTR_REGCOUNT
	.align		4
.L_66:
        /*0150*/ 	.byte	0x04, 0x2f
        /*0152*/ 	.short	(.L_68 - .L_67)
	.align		4
.L_67:
        /*0154*/ 	.word	index@(_ZN5flash16flash_fwd_kernelI23Flash_fwd_kernel_traitsILi64ELi128ELi64ELi4ELb0ELb0EN7cutlass6half_tE19Flash_kernel_traitsILi64ELi128ELi64ELi4ES3_EELb1ELb0ELb1ELb0ELb0ELb0ELb0ELb0EEEvNS_16Flash_fwd_paramsE)
        /*0158*/ 	.word	0x000000ff


	//----- nvinfo : EIATTR_FRAME_SIZE
	.align		4
.L_68:
        /*015c*/ 	.byte	0x04, 0x11
        /*015e*/ 	.short	(.L_70 - .L_69)
	.align		4
.L_69:
        /*0160*/ 	.word	index@(_ZN5flash16flash_fwd_kernelI23Flash_fwd_kernel_traitsILi64ELi128ELi64ELi4ELb0ELb0EN7cutlass6half_tE19Flash_kernel_traitsILi64ELi128ELi64ELi4ES3_EELb1ELb0ELb1ELb0ELb0ELb0ELb0ELb0EEEvNS_16Flash_fwd_paramsE)
        /*0164*/ 	.word	0x00000080


	//----- nvinfo : EIATTR_REGCOUNT
	.align		4
.L_70:
        /*0168*/ 	.byte	0x04, 0x2f
        /*016a*/ 	.short	(.L_72 - .L_71)
	.align		4
.L_71:
        /*016c*/ 	.word	index@(_ZN5flash16flash_fwd_kernelI23Flash_fwd_kernel_traitsILi64ELi128ELi64ELi4ELb0ELb0EN7cutlass6half_tE19Flash_kernel_traitsILi64ELi128ELi64ELi4ES3_EELb1ELb0ELb0ELb0ELb0ELb0ELb0ELb0EEEvNS_16Flash_fwd_paramsE)
        /*0170*/ 	.word	0x000000ff


	//----- nvinfo : EIATTR_FRAME_SIZE
	.align		4
.L_72:
        /*0174*/ 	.byte	0x04, 0x11
        /*0176*/ 	.short	(.L_74 - .L_73)
	.align		4
.L_73:
        /*0178*/ 	.word	index@(_ZN5flash16flash_fwd_kernelI23Flash_fwd_kernel_traitsILi64ELi128ELi64ELi4ELb0ELb0EN7cutlass6half_tE19Flash_kernel_traitsILi64ELi128ELi64ELi4ES3_EELb1ELb0ELb0ELb0ELb0ELb0ELb0ELb0EEEvNS_16Flash_fwd_paramsE)
        /*017c*/ 	.word	0x00000010


	//----- nvinfo : EIATTR_REGCOUNT
	.align		4
.L_74:
        /*0180*/ 	.byte	0x04, 0x2f
        /*0182*/ 	.short	(.L_76 - .L_75)
	.align		4
.L_75:
        /*0184*/ 	.word	index@(_ZN5flash16flash_fwd_kernelI23Flash_fwd_kernel_traitsILi64ELi128ELi64ELi4ELb0ELb0EN7cutlass6half_tE19Flash_kernel_traitsILi64ELi128ELi64ELi4ES3_EELb0ELb0ELb0ELb0ELb0ELb1ELb1ELb0EEEvNS_16Flash_fwd_paramsE)
        /*0188*/ 	.word	0x000000fd


	//----- nvinfo : EIATTR_FRAME_SIZE
	.align		4
.L_76:
        /*018c*/ 	.byte	0x04, 0x11
        /*018e*/ 	.short	(.L_78 - .L_77)
	.align		4
.L_77:
        /*0190*/ 	.word	index@(_ZN5flash16flash_fwd_kernelI23Flash_fwd_kernel_traitsILi64ELi128ELi64ELi4ELb0ELb0EN7cutlass6half_tE19Flash_kernel_traitsILi64ELi128ELi64ELi4ES3_EELb0ELb0ELb0ELb0ELb0ELb1ELb1ELb0EEEvNS_16Flash_fwd_paramsE)
        /*0194*/ 	.word	0x00000000


	//----- nvinfo : EIATTR_REGCOUNT
	.align		4
.L_78:
        /*0198*/ 	.byte	0x04, 0x2f
        /*019a*/ 	.short	(.L_80 - .L_79)
	.align		4
.L_79:
        /*019c*/ 	.word	index@(_ZN5flash16flash_fwd_kernelI23Flash_fwd_kernel_traitsILi64ELi128ELi64ELi4ELb0ELb0EN7cutlass6half_tE19Flash_kernel_traitsILi64ELi128ELi64ELi4ES3_EELb1ELb0ELb0ELb0ELb0ELb1ELb0ELb0EEEvNS_16Flash_fwd_paramsE)
        /*01a0*/ 	.word	0x000000fe


	//----- nvinfo : EIATTR_FRAME_SIZE
	.align		4
.L_80:
        /*01a4*/ 	.byte	0x04, 0x11
        /*01a6*/ 	.short	(.L_82 - .L_81)
	.align		4
.L_81:
        /*01a8*/ 	.word	index@(_ZN5flash16flash_fwd_kernelI23Flash_fwd_kernel_traitsILi64ELi128ELi64ELi4ELb0ELb0EN7cutlass6half_tE19Flash_kernel_traitsILi64ELi128ELi64ELi4ES3_EELb1ELb0ELb0ELb0ELb0ELb1ELb0ELb0EEEvNS_16Flash_fwd_paramsE)
        /*01ac*/ 	.word	0x00000000


	//----- nvinfo : EIATTR_REGCOUNT
	.align		4
.L_82:
        /*01b0*/ 	.byte	0x04, 0x2f
        /*01b2*/ 	.short	(.L_84 - .L_83)
	.align		4
.L_83:
        /*01b4*/ 	.word	index@(_ZN5flash16flash_fwd_kernelI23Flash_fwd_kernel_traitsILi64ELi128ELi128ELi4ELb0ELb0EN7cutlass6half_tE19Flash_kernel_traitsILi64ELi128ELi128ELi4ES3_EELb0ELb0ELb1ELb1ELb0ELb0ELb1ELb0EEEvNS_16Flash_fwd_paramsE)
        /*01b8*/ 	.word	0x000000ff


	//----- nvinfo : EIATTR_FRAME_SIZE
	.align		4
.L_84:
        /*01bc*/ 	.byte	0x04, 0x11
        /*01be*/ 	.short	(.L_86 - .L_85)
	.align		4
.L_85:
        /*01c0*/ 	.word	index@(_ZN5flash16flash_fwd_kernelI23Flash_fwd_kernel_traitsILi64ELi128ELi128ELi4ELb0ELb0EN7cutlass6half_tE19Flash_kernel_traitsILi64ELi128ELi128ELi4ES3_EELb0ELb0ELb1ELb1ELb0ELb0ELb1ELb0EEEvNS_16Flash_fwd_paramsE)
        /*01c4*/ 	.word	0x00000168


	//----- nvinfo : EIATTR_REGCOUNT
	.align		4
.L_86:
        /*01c8*/ 	.byte	0x04, 0x2f
        /*01ca*/ 	.short	(.L_88 - .L_87)
	.align		4
.L_87:
        /*01cc*/ 	.word	index@(_ZN5flash16flash_fwd_kernelI23Flash_fwd_kernel_traitsILi64ELi128ELi128ELi4ELb0ELb0EN7cutlass6half_tE19Flash_kernel_traitsILi64ELi128ELi128ELi4ES3_EELb0ELb0ELb1ELb1ELb0ELb0ELb0ELb0EEEvNS_16Flash_fwd_paramsE)
        /*01d0*/ 	.word	0x000000ff


	//----- nvinfo : EIATTR_FRAME_SIZE
	.align		4
.L_88:
        /*01d4*/ 	.byte	0x04, 0x11
        /*01d6*/ 	.short	(.L_90 - .L_89)
	.align		4
.L_89:
        /*01d8*/ 	.word	index@(_ZN5flash16flash_fwd_kernelI23Flash_fwd_kernel_traitsILi64ELi128ELi128ELi4ELb0ELb0EN7cutlass6half_tE19Flash_kernel_traitsILi64ELi128ELi128ELi4ES3_EELb0ELb0ELb1ELb1ELb0ELb0ELb0ELb0EEEvNS_16Flash_fwd_paramsE)
        /*01dc*/ 	.word	0x00000130


	//----- nvinfo : EIATTR_REGCOUNT
	.align		4
.L_90:
        /*01e0*/ 	.byte	0x04, 0x2f
        /*01e2*/ 	.short	(.L_92 - .L_91)
	.align		4
.L_91:
        /*01e4*/ 	.word	index@(_ZN5flash16flash_fwd_kernelI23Flash_fwd_kernel_traitsILi64ELi128ELi128ELi4ELb0ELb0EN7cutlass6half_tE19Flash_kernel_traitsILi64ELi128ELi128ELi4ES3_EELb0ELb0ELb1ELb0ELb0ELb0ELb1ELb0EEEvNS_16Flash_fwd_paramsE)
        /*01e8*/ 	.word	0x000000ff


	//----- nvinfo : EIATTR_FRAME_SIZE
	.align		4
.L_92:
        /*01ec*/ 	.byte	0x04, 0x11
        /*01ee*/ 	.short	(.L_94 - .L_93)
	.align		4
.L_93:
        /*01f0*/ 	.word	index@(_ZN5flash16flash_fwd_kernelI23Flash_fwd_kernel_traitsILi64ELi128ELi128ELi4ELb0ELb0EN7cutlass6half_tE19Flash_kernel_traitsILi64ELi128ELi128ELi4ES3_EELb0ELb0ELb1ELb0ELb0ELb0ELb1ELb0EEEvNS_16Flash_fwd_paramsE)
        /*01f4*/ 	.word	0x00000138


	//----- nvinfo : EIATTR_REGCOUNT
	.align		4
.L_94:
        /*01f8*/ 	.byte	0x04, 0x2f
        /*01fa*/ 	.short	(.L_96 - .L_95)
	.align		4
.L_95:
        /*01fc*/ 	.word	index@(_ZN5flash16flash_fwd_kernelI23Flash_fwd_kernel_traitsILi64ELi128ELi128ELi4ELb0ELb0EN7cutlass6half_tE19Flash_kernel_traitsILi64ELi128ELi128ELi4ES3_EELb0ELb0ELb1ELb0ELb0ELb0ELb0ELb0EEEvNS_16Flash_fwd_paramsE)
        /*0200*/ 	.word	0x000000ff


	//----- nvinfo : EIATTR_FRAME_SIZE
	.align		4
.L_96:
        /*0204*/ 	.byte	0x04, 0x11
        /*0206*/ 	.short	(.L_98 - .L_97)
	.align		4
.L_97:
        /*0208*/ 	.word	index@(_ZN5flash16flash_fwd_kernelI23Flash_fwd_kernel_traitsILi64ELi128ELi128ELi4ELb0ELb0EN7cutlass6half_tE19Flash_kernel_traitsILi64ELi128ELi128ELi4ES3_EELb0ELb0ELb1ELb0ELb0ELb0ELb0ELb0EEEvNS_16Flash_fwd_paramsE)
        /*020c*/ 	.word	0x00000148


	//----- nvinfo : EIATTR_REGCOUNT
	.align		4
.L_98:
        /*0210*/ 	.byte	0x04, 0x2f
        /*0212*/ 	.short	(.L_100 - .L_99)
	.align		4
.L_99:
        /*0214*/ 	.word	index@(_ZN5flash16flash_fwd_kernelI23Flash_fwd_kernel_traitsILi64ELi128ELi128ELi4ELb0ELb0EN7cutlass6half_tE19Flash_kernel_traitsILi64ELi128ELi128ELi4ES3_EELb0ELb0ELb1ELb0ELb0ELb1ELb1ELb0EEEvNS_16Flash_fwd_paramsE)
        /*0218*/ 	.word	0x000000ff


	//----- nvinfo : EIATTR_FRAME_SIZE
	.align		4
.L_100:
        /*021c*/ 	.byte	0x04, 0x11
        /*021e*/ 	.short	(.L_102 - .L_101)
	.align		4
.L_101:
        /*0220*/ 	.word	index@(_ZN5flash16flash_fwd_kernelI23Flash_fwd_kernel_traitsILi64ELi128ELi128ELi4ELb0ELb0EN7cutlass6half_tE19Flash_kernel_traitsILi64ELi128ELi128ELi4ES3_EELb0ELb0ELb1ELb0ELb0ELb1ELb1ELb0EEEvNS_16Flash_fwd_paramsE)
        /*0224*/ 	.word	0x000000b0


	//----- nvinfo : EIATTR_REGCOUNT
	.align		4
.L_102:
        /*0228*/ 	.byte	0x04, 0x2f
        /*022a*/ 	.short	(.L_104 - .L_103)
	.align		4
.L_103:
        /*022c*/ 	.word	index@(_ZN5flash16flash_fwd_kernelI23Flash_fwd_kernel_traitsILi64ELi128ELi128ELi4ELb0ELb0EN7cutlass6half_tE19Flash_kernel_traitsILi64ELi128ELi128ELi4ES3_EELb0ELb0ELb1ELb0ELb0ELb1ELb0ELb0EEEvNS_16Flash_fwd_paramsE)
        /*0230*/ 	.word	0x000000ff


	//----- nvinfo : EIATTR_FRAME_SIZE
	.align		4
.L_104:
        /*0234*/ 	.byte	0x04, 0x11
        /*0236*/ 	.short	(.L_106 - .L_105)
	.align		4
.L_105:
        /*0238*/ 	.word	index@(_ZN5flash16flash_fwd_kernelI23Flash_fwd_kernel_traitsILi64ELi128ELi128ELi4ELb0ELb0EN7cutlass6half_tE19Flash_kernel_traitsILi64ELi128ELi128ELi4ES3_EELb0ELb0ELb1ELb0ELb0ELb1ELb0ELb0EEEvNS_16Flash_fwd_paramsE)
        /*023c*/ 	.word	0x00000108


	//----- nvinfo : EIATTR_REGCOUNT
	.align		4
.L_106:
        /*0240*/ 	.byte	0x04, 0x2f
        /*0242*/ 	.short	(.L_108 - .L_107)
	.align		4
.L_107:
        /*0244*/ 	.word	index@(_ZN5flash16flash_fwd_kernelI23Flash_fwd_kernel_traitsILi64ELi128ELi128ELi4ELb0ELb0EN7cutlass6half_tE19Flash_kernel_traitsILi64ELi128ELi128ELi4ES3_EELb0ELb0ELb0ELb1ELb0ELb0ELb1ELb0EEEvNS_16Flash_fwd_paramsE)
        /*0248*/ 	.word	0x000000ff


	//----- nvinfo : EIATTR_FRAME_SIZE
	.align		4
.L_108:
        /*024c*/ 	.byte	0x04, 0x11
        /*024e*/ 	.short	(.L_110 - .L_109)
	.align		4
.L_109:
        /*0250*/ 	.word	index@(_ZN5flash16flash_fwd_kernelI23Flash_fwd_kernel_traitsILi64ELi128ELi128ELi4ELb0ELb0EN7cutlass6half_tE19Flash_kernel_traitsILi64ELi128ELi128ELi4ES3_EELb0ELb0ELb0ELb1ELb0ELb0ELb1ELb0EEEvNS_16Flash_fwd_paramsE)
        /*0254*/ 	.word	0x000000a0


	//----- nvinfo : EIATTR_REGCOUNT
	.align		4
.L_110:
        /*0258*/ 	.byte	0x04, 0x2f
        /*025a*/ 	.short	(.L_112 - .L_111)
	.align		4
.L_111:
        /*025c*/ 	.word	index@(_ZN5flash16flash_fwd_kernelI23Flash_fwd_kernel_traitsILi64ELi128ELi128ELi4ELb0ELb0EN7cutlass6half_tE19Flash_kernel_traitsILi64ELi128ELi128ELi4ES3_EELb0ELb0ELb0ELb1ELb0ELb0ELb0ELb0EEEvNS_16Flash_fwd_paramsE)
        /*0260*/ 	.word	0x000000ff


	//----- nvinfo : EIATTR_FRAME_SIZE
	.align		4
.L_112:
        /*0264*/ 	.byte	0x04, 0x11
        /*0266*/ 	.short	(.L_114 - .L_113)
	.align		4
.L_113:
        /*0268*/ 	.word	index@(_ZN5flash16flash_fwd_kernelI23Flash_fwd_kernel_traitsILi64ELi128ELi128ELi4ELb0ELb0EN7cutlass6half_tE19Flash_kernel_traitsILi64ELi128ELi128ELi4ES3_EELb0ELb0ELb0ELb1ELb0ELb0ELb0ELb0EEEvNS_16Flash_fwd_paramsE)
        /*026c*/ 	.word	0x000000c8


	//----- nvinfo : EIATTR_REGCOUNT
	.align		4
.L_114:
        /*0270*/ 	.byte	0x04, 0x2f
        /*0272*/ 	.short	(.L_116 - .L_115)
	.align		4
.L_115:
        /*0274*/ 	.word	index@(_ZN5flash16flash_fwd_kernelI23Flash_fwd_kernel_traitsILi64ELi128ELi128ELi4ELb0ELb0EN7cutlass6half_tE19Flash_kernel_traitsILi64ELi128ELi128ELi4ES3_EELb0ELb0ELb0ELb0ELb0ELb0ELb1ELb0EEEvNS_16Flash_fwd_paramsE)
        /*0278*/ 	.word	0x000000ff


	//----- nvinfo : EIATTR_FRAME_SIZE
	.align		4
.L_116:
        /*027c*/ 	.byte	0x04, 0x11
        /*027e*/ 	.short	(.L_118 - .L_117)
	.align		4
.L_117:
        /*0280*/ 	.word	index@(_ZN5flash16flash_fwd_kernelI23Flash_fwd_kernel_traitsILi64ELi128ELi128ELi4ELb0ELb0EN7cutlass6half_tE19Flash_kernel_traitsILi64ELi128ELi128ELi4ES3_EELb0ELb0ELb0ELb0ELb0ELb0ELb1ELb0EEEvNS_16Flash_fwd_paramsE)
        /*0284*/ 	.word	0x00000068


	//----- nvinfo : EIATTR_REGCOUNT
	.align		4
.L_118:
        /*0288*/ 	.byte	0x04, 0x2f
        /*028a*/ 	.short	(.L_120 - .L_119)
	.align		4
.L_119:
        /*028c*/ 	.word	index@(_ZN5flash16flash_fwd_kernelI23Flash_fwd_kernel_traitsILi64ELi128ELi128ELi4ELb0ELb0EN7cutlass6half_tE19Flash_kernel_traitsILi64ELi128ELi128ELi4ES3_EELb0ELb0ELb0ELb0ELb0ELb0ELb0ELb0EEEvNS_16Flash_fwd_paramsE)
        /*0290*/ 	.word	0x000000ff


	//----- nvinfo : EIATTR_FRAME_SIZE
	.align		4
.L_120:
        /*0294*/ 	.byte	0x04, 0x11
        /*0296*/ 	.short	(.L_122 - .L_121)
	.align		4
.L_121:
        /*0298*/ 	.word	index@(_ZN5flash16flash_fwd_kernelI23Flash_fwd_kernel_traitsILi64ELi128ELi128ELi4ELb0ELb0EN7cutlass6half_tE19Flash_kernel_traitsILi64ELi128ELi128ELi4ES3_EELb0ELb0ELb0ELb0ELb0ELb0ELb0ELb0EEEvNS_16Flash_fwd_paramsE)
        /*029c*/ 	.word	0x000000e8


	//----- nvinfo : EIATTR_REGCOUNT
	.align		4
.L_122:
        /*02a0*/ 	.byte	0x04, 0x2f
        /*02a2*/ 	.short	(.L_124 - .L_123)
	.align		4
.L_123:
        /*02a4*/ 	.word	index@(_ZN5flash16flash_fwd_kernelI23Flash_fwd_kernel_traitsILi64ELi128ELi128ELi4ELb0ELb0EN7cutlass6half_tE19Flash_kernel_traitsILi64ELi128ELi128ELi4ES3_EELb0ELb0ELb0ELb0ELb1ELb1ELb1ELb0EEEvNS_16Flash_fwd_paramsE)
        /*02a8*/ 	.word	0x000000ff


	//----- nvinfo : EIATTR_FRAME_SIZE
	.align		4
.L_124:
        /*02ac*/ 	.byte	0x04, 0x11
        /*02ae*/ 	.short	(.L_126 - .L_125)
	.align		4
.L_125:
        /*02b0*/ 	.word	index@(_ZN5flash16flash_fwd_kernelI23Flash_fwd_kernel_traitsILi64ELi128ELi128ELi4ELb0ELb0EN7cutlass6half_tE19Flash_kernel_traitsILi64ELi128ELi128ELi4ES3_EELb0ELb0ELb0ELb0ELb1ELb1ELb1ELb0EEEvNS_16Flash_fwd_paramsE)
        /*02b4*/ 	.word	0x000000e8


	//----- nvinfo : EIATTR_REGCOUNT
	.align		4
.L_126:
        /*02b8*/ 	.byte	0x04, 0x2f
        /*02ba*/ 	.short	(.L_128 - .L_127)
	.align		4
.L_127:
        /*02bc*/ 	.word	index@(_ZN5flash16flash_fwd_kernelI23Flash_fwd_kernel_traitsILi64ELi128ELi128ELi4ELb0ELb0EN7cutlass6half_tE19Flash_kernel_traitsILi64ELi128ELi128ELi4ES3_EELb0ELb0ELb0ELb0ELb1ELb1ELb0ELb0EEEvNS_16Flash_fwd_paramsE)
        /*02c0*/ 	.word	0x000000ff


	//----- nvinfo : EIATTR_FRAME_SIZE
	.align		4
.L_128:
        /*02c4*/ 	.byte	0x04, 0x11
        /*02c6*/ 	.short	(.L_130 - .L_129)
	.align		4
.L_129:
        /*02c8*/ 	.word	index@(_ZN5flash16flash_fwd_kernelI23Flash_fwd_kernel_traitsILi64ELi128ELi128ELi4ELb0ELb0EN7cutlass6half_tE19Flash_kernel_traitsILi64ELi128ELi128ELi4ES3_EELb0ELb0ELb0ELb0ELb1ELb1ELb0ELb0EEEvNS_16Flash_fwd_paramsE)
        /*02cc*/ 	.word	0x000000e8


	//----- nvinfo : EIATTR_REGCOUNT
	.align		4
.L_130:
        /*02d0*/ 	.byte	0x04, 0x2f
        /*02d2*/ 	.short	(.L_132 - .L_131)
	.align		4
.L_131:
        /*02d4*/ 	.word	index@(_ZN5flash16flash_fwd_kernelI23Flash_fwd_kernel_traitsILi64ELi128ELi128ELi4ELb0ELb0EN7cutlass6half_tE19Flash_kernel_traitsILi64ELi128ELi128ELi4ES3_EELb0ELb0ELb0ELb0ELb0ELb1ELb1ELb0EEEvNS_16Flash_fwd_paramsE)
        /*02d8*/ 	.word	0x000000ff


	//----- nvinfo : EIATTR_FRAME_SIZE
	.align		4
.L_132:
        /*02dc*/ 	.byte	0x04, 0x11
        /*02de*/ 	.short	(.L_134 - .L_133)
	.align		4
.L_133:
        /*02e0*/ 	.word	index@(_ZN5flash16flash_fwd_kernelI23Flash_fwd_kernel_traitsILi64ELi128ELi128ELi4ELb0ELb0EN7cutlass6half_tE19Flash_kernel_traitsILi64ELi128ELi128ELi4ES3_EELb0ELb0ELb0ELb0ELb0ELb1ELb1ELb0EEEvNS_16Flash_fwd_paramsE)
        /*02e4*/ 	.word	0x00000080


	//----- nvinfo : EIATTR_REGCOUNT
	.align		4
.L_134:
        /*02e8*/ 	.byte	0x04, 0x2f
        /*02ea*/ 	.short	(.L_136 - .L_135)
	.align		4
.L_135:
        /*02ec*/ 	.word	index@(_ZN5flash16flash_fwd_kernelI23Flash_fwd_kernel_traitsILi64ELi128ELi128ELi4ELb0ELb0EN7cutlass6half_tE19Flash_kernel_traitsILi64ELi128ELi128ELi4ES3_EELb0ELb0ELb0ELb0ELb0ELb1ELb0ELb0EEEvNS_16Flash_fwd_paramsE)
        /*02f0*/ 	.word	0x000000ff


	//----- nvinfo : EIATTR_FRAME_SIZE
	.align		4
.L_136:
        /*02f4*/ 	.byte	0x04, 0x11
        /*02f6*/ 	.short	(.L_138 - .L_137)
	.align		4
.L_137:
        /*02f8*/ 	.word	index@(_ZN5flash16flash_fwd_kernelI23Flash_fwd_kernel_traitsILi64ELi128ELi128ELi4ELb0ELb0EN7cutlass6half_tE19Flash_kernel_traitsILi64ELi128ELi128ELi4ES3_EELb0ELb0ELb0ELb0ELb0ELb1ELb0ELb0EEEvNS_16Flash_fwd_paramsE)
        /*02fc*/ 	.word	0x000000c0


	//----- nvinfo : EIATTR_MIN_STACK_SIZE
	.align		4
.L_138:
        /*0300*/ 	.byte	0x04, 0x12
        /*0302*/ 	.short	(.L_140 - .L_139)
	.align		4
.L_139:
        /*0304*/ 	.word	index@(_ZN5flash16flash_fwd_kernelI23Flash_fwd_kernel_traitsILi64ELi128ELi128ELi4ELb0ELb0EN7cutlass6half_tE19Flash_kernel_traitsILi64ELi128ELi128ELi4ES3_EELb0ELb0ELb0ELb0ELb0ELb1ELb0ELb0EEEvNS_16Flash_fwd_paramsE)
        /*0308*/ 	.word	0x000000c0


	//----- nvinfo : EIATTR_MIN_STACK_SIZE
	.align		4
.L_140:
        /*030c*/ 	.byte	0x04, 0x12
        /*030e*/ 	.short	(.L_142 - .L_141)
	.align		4
.L_141:
        /*0310*/ 	.word	index@(_ZN5flash16flash_fwd_kernelI23Flash_fwd_kernel_traitsILi64ELi128ELi128ELi4ELb0ELb0EN7cutlass6half_tE19Flash_kernel_traitsILi64ELi128ELi128ELi4ES3_EELb0ELb0ELb0ELb0ELb0ELb1ELb1ELb0EEEvNS_16Flash_fwd_paramsE)
        /*0314*/ 	.word	0x00000080


	//----- nvinfo : EIATTR_MIN_STACK_SIZE
	.align		4
.L_142:
        /*0318*/ 	.byte	0x04, 0x12
        /*031a*/ 	.short	(.L_144 - .L_143)
	.align		4
.L_143:
        /*031c*/ 	.word	index@(_ZN5flash16flash_fwd_kernelI23Flash_fwd_kernel_traitsILi64ELi128ELi128ELi4ELb0ELb0EN7cutlass6half_tE19Flash_kernel_traitsILi64ELi128ELi128ELi4ES3_EELb0ELb0ELb0ELb0ELb1ELb1ELb0ELb0EEEvNS_16Flash_fwd_paramsE)
        /*0320*/ 	.word	0x000000e8


	//----- nvinfo : EIATTR_MIN_STACK_SIZE
	.align		4
.L_144:
        /*0324*/ 	.byte	0x04, 0x12
        /*0326*/ 	.short	(.L_146 - .L_145)
	.align		4
.L_145:
        /*0328*/ 	.word	index@(_ZN5flash16flash_fwd_kernelI23Flash_fwd_kernel_traitsILi64ELi128ELi128ELi4ELb0ELb0EN7cutlass6half_tE19Flash_kernel_traitsILi64ELi128ELi128ELi4ES3_EELb0ELb0ELb0ELb0ELb1ELb1ELb1ELb0EEEvNS_16Flash_fwd_paramsE)
        /*032c*/ 	.word	0x000000e8


	//----- nvinfo : EIATTR_MIN_STACK_SIZE
	.align		4
.L_146:
        /*0330*/ 	.byte	0x04, 0x12
        /*0332*/ 	.short	(.L_148 - .L_147)
	.align		4
.L_147:
        /*0334*/ 	.word	index@(_ZN5flash16flash_fwd_kernelI23Flash_fwd_kernel_traitsILi64ELi128ELi128ELi4ELb0ELb0EN7cutlass6half_tE19Flash_kernel_traitsILi64ELi128ELi128ELi4ES3_EELb0ELb0ELb0ELb0ELb0ELb0ELb0ELb0EEEvNS_16Flash_fwd_paramsE)
        /*0338*/ 	.word	0x000000e8


	//----- nvinfo : EIATTR_MIN_STACK_SIZE
	.align		4
.L_148:
        /*033c*/ 	.byte	0x04, 0x12
        /*033e*/ 	.short	(.L_150 - .L_149)
	.align		4
.L_149:
        /*0340*/ 	.word	index@(_ZN5flash16flash_fwd_kernelI23Flash_fwd_kernel_traitsILi64ELi128ELi128ELi4ELb0ELb0EN7cutlass6half_tE19Flash_kernel_traitsILi64ELi128ELi128ELi4ES3_EELb0ELb0ELb0ELb0ELb0ELb0ELb1ELb0EEEvNS_16Flash_fwd_paramsE)
        /*0344*/ 	.word	0x00000068


	//----- nvinfo : EIATTR_MIN_STACK_SIZE
	.align		4
.L_150:
        /*0348*/ 	.byte	0x04, 0x12
        /*034a*/ 	.short	(.L_152 - .L_151)
	.align		4
.L_151:
        /*034c*/ 	.word	index@(_ZN5flash16flash_fwd_kernelI23Flash_fwd_kernel_traitsILi64ELi128ELi128ELi4ELb0ELb0EN7cutlass6half_tE19Flash_kernel_traitsILi64ELi128ELi128ELi4ES3_EELb0ELb0ELb0ELb1ELb0ELb0ELb0ELb0EEEvNS_16Flash_fwd_paramsE)
        /*0350*/ 	.word	0x000000c8


	//----- nvinfo : EIATTR_MIN_STACK_SIZE
	.align		4
.L_152:
        /*0354*/ 	.byte	0x04, 0x12
        /*0356*/ 	.short	(.L_154 - .L_153)
	.align		4
.L_153:
        /*0358*/ 	.word	index@(_ZN5flash16flash_fwd_kernelI23Flash_fwd_kernel_traitsILi64ELi128ELi128ELi4ELb0ELb0EN7cutlass6half_tE19Flash_kernel_traitsILi64ELi128ELi128ELi4ES3_EELb0ELb0ELb0ELb1ELb0ELb0ELb1ELb0EEEvNS_16Flash_fwd_paramsE)
        /*035c*/ 	.word	0x000000a0


	//----- nvinfo : EIATTR_MIN_STACK_SIZE
	.align		4
.L_154:
        /*0360*/ 	.byte	0x04, 0x12
        /*0362*/ 	.short	(.L_156 - .L_155)
	.align		4
.L_155:
        /*0364*/ 	.word	index@(_ZN5flash16flash_fwd_kernelI23Flash_fwd_kernel_traitsILi64ELi128ELi128ELi4ELb0ELb0EN7cutlass6half_tE19Flash_kernel_traitsILi64ELi128ELi128ELi4ES3_EELb0ELb0ELb1ELb0ELb0ELb1ELb0ELb0EEEvNS_16Flash_fwd_paramsE)
        /*0368*/ 	.word	0x00000108


	//----- nvinfo : EIATTR_MIN_STACK_SIZE
	.align		4
.L_156:
        /*036c*/ 	.byte	0x04, 0x12
        /*036e*/ 	.short	(.L_158 - .L_157)
	.align		4
.L_157:
        /*0370*/ 	.word	index@(_ZN5flash16flash_fwd_kernelI23Flash_fwd_kernel_traitsILi64ELi128ELi128ELi4ELb0ELb0EN7cutlass6half_tE19Flash_kernel_traitsILi64ELi128ELi128ELi4ES3_EELb0ELb0ELb1ELb0ELb0ELb1ELb1ELb0EEEvNS_16Flash_fwd_paramsE)
        /*0374*/ 	.word	0x000000b0


	//----- nvinfo : EIATTR_MIN_STACK_SIZE
	.align		4
.L_158:
        /*0378*/ 	.byte	0x04, 0x12
        /*037a*/ 	.short	(.L_160 - .L_159)
	.align		4
.L_159:
        /*037c*/ 	.word	index@(_ZN5flash16flash_fwd_kernelI23Flash_fwd_kernel_traitsILi64ELi128ELi128ELi4ELb0ELb0EN7cutlass6half_tE19Flash_kernel_traitsILi64ELi128ELi128ELi4ES3_EELb0ELb0ELb1ELb0ELb0ELb0ELb0ELb0EEEvNS_16Flash_fwd_paramsE)
        /*0380*/ 	.word	0x00000148


	//----- nvinfo : EIATTR_MIN_STACK_SIZE
	.align		4
.L_160:
        /*0384*/ 	.byte	0x04, 0x12
        /*0386*/ 	.short	(.L_162 - .L_161)
	.align		4
.L_161:
        /*0388*/ 	.word	index@(_ZN5flash16flash_fwd_kernelI23Flash_fwd_kernel_traitsILi64ELi128ELi128ELi4ELb0ELb0EN7cutlass6half_tE19Flash_kernel_traitsILi64ELi128ELi128ELi4ES3_EELb0ELb0ELb1ELb0ELb0ELb0ELb1ELb0EEEvNS_16Flash_fwd_paramsE)
        /*038c*/ 	.word	0x00000138


	//----- nvinfo : EIATTR_MIN_STACK_SIZE
	.align		4
.L_162:
        /*0390*/ 	.byte	0x04, 0x12
        /*0392*/ 	.short	(.L_164 - .L_163)
	.align		4
.L_163:
        /*0394*/ 	.word	index@(_ZN5flash16flash_fwd_kernelI23Flash_fwd_kernel_traitsILi64ELi128ELi128ELi4ELb0ELb0EN7cutlass6half_tE19Flash_kernel_traitsILi64ELi128ELi128ELi4ES3_EELb0ELb0ELb1ELb1ELb0ELb0ELb0ELb0EEEvNS_16Flash_fwd_paramsE)
        /*0398*/ 	.word	0x00000130


	//----- nvinfo : EIATTR_MIN_STACK_SIZE
	.align		4
.L_164:
        /*039c*/ 	.byte	0x04, 0x12
        /*039e*/ 	.short	(.L_166 - .L_165)
	.align		4
.L_165:
        /*03a0*/ 	.word	index@(_ZN5flash16flash_fwd_kernelI23Flash_fwd_kernel_traitsILi64ELi128ELi128ELi4ELb0ELb0EN7cutlass6half_tE19Flash_kernel_traitsILi64ELi128ELi128ELi4ES3_EELb0ELb0ELb1ELb1ELb0ELb0ELb1ELb0EEEvNS_16Flash_fwd_paramsE)
        /*03a4*/ 	.word	0x00000168


	//----- nvinfo : EIATTR_MIN_STACK_SIZE
	.align		4
.L_166:
        /*03a8*/ 	.byte	0x04, 0x12
        /*03aa*/ 	.short	(.L_168 - .L_167)
	.align		4
.L_167:
        /*03ac*/ 	.word	index@(_ZN5flash16flash_fwd_kernelI23Flash_fwd_kernel_traitsILi64ELi128ELi64ELi4ELb0ELb0EN7cutlass6half_tE19Flash_kernel_traitsILi64ELi128ELi64ELi4ES3_EELb1ELb0ELb0ELb0ELb0ELb1ELb0ELb0EEEvNS_16Flash_fwd_paramsE)
        /*03b0*/ 	.word	0x00000000


	//----- nvinfo : EIATTR_MIN_STACK_SIZE
	.align		4
.L_168:
        /*03b4*/ 	.byte	0x04, 0x12
        /*03b6*/ 	.short	(.L_170 - .L_169)
	.align		4
.L_169:
        /*03b8*/ 	.word	index@(_ZN5flash16flash_fwd_kernelI23Flash_fwd_kernel_traitsILi64ELi128ELi64ELi4ELb0ELb0EN7cutlass6half_tE19Flash_kernel_traitsILi64ELi128ELi64ELi4ES3_EELb0ELb0ELb0ELb0ELb0ELb1ELb1ELb0EEEvNS_16Flash_fwd_paramsE)
        /*03bc*/ 	.word	0x00000000


	//----- nvinfo : EIATTR_MIN_STACK_SIZE
	.align		4
.L_170:
        /*03c0*/ 	.byte	0x04, 0x12
        /*03c2*/ 	.short	(.L_172 - .L_171)
	.align		4
.L_171:
        /*03c4*/ 	.word	index@(_ZN5flash16flash_fwd_kernelI23Flash_fwd_kernel_traitsILi64ELi128ELi64ELi4ELb0ELb0EN7cutlass6half_tE19Flash_kernel_traitsILi64ELi128ELi64ELi4ES3_EELb1ELb0ELb0ELb0ELb0ELb0ELb0ELb0EEEvNS_16Flash_fwd_paramsE)
        /*03c8*/ 	.word	0x00000010


	//----- nvinfo : EIATTR_MIN_STACK_SIZE
	.align		4
.L_172:
        /*03cc*/ 	.byte	0x04, 0x12
        /*03ce*/ 	.short	(.L_174 - .L_173)
	.align		4
.L_173:
        /*03d0*/ 	.word	index@(_ZN5flash16flash_fwd_kernelI23Flash_fwd_kernel_traitsILi64ELi128ELi64ELi4ELb0ELb0EN7cutlass6half_tE19Flash_kernel_traitsILi64ELi128ELi64ELi4ES3_EELb1ELb0ELb1ELb0ELb0ELb0ELb0ELb0EEEvNS_16Flash_fwd_paramsE)
        /*03d4*/ 	.word	0x00000080


	//----- nvinfo : EIATTR_MIN_STACK_SIZE
	.align		4
.L_174:
        /*03d8*/ 	.byte	0x04, 0x12
        /*03da*/ 	.short	(.L_176 - .L_175)
	.align		4
.L_175:
        /*03dc*/ 	.word	index@(_ZN5flash16flash_fwd_kernelI23Flash_fwd_kernel_traitsILi64ELi128ELi64ELi4ELb0ELb0EN7cutlass6half_tE19Flash_kernel_traitsILi64ELi128ELi64ELi4ES3_EELb1ELb0ELb0ELb0ELb1ELb1ELb0ELb0EEEvNS_16Flash_fwd_paramsE)
        /*03e0*/ 	.word	0x00000000


	//----- nvinfo : EIATTR_MIN_STACK_SIZE
	.align		4
.L_176:
        /*03e4*/ 	.byte	0x04, 0x12
        /*03e6*/ 	.short	(.L_178 - .L_177)
	.align		4
.L_177:
        /*03e8*/ 	.word	index@(_ZN5flash16flash_fwd_kernelI23Flash_fwd_kernel_traitsILi64ELi128ELi64ELi4ELb0ELb0EN7cutlass6half_tE19Flash_kernel_traitsILi64ELi128ELi64ELi4ES3_EELb0ELb0ELb0ELb0ELb1ELb1ELb1ELb0EEEvNS_16Flash_fwd_paramsE)
        /*03ec*/ 	.word	0x00000000


	//----- nvinfo : EIATTR_MIN_STACK_SIZE
	.align		4
.L_178:
        /*03f0*/ 	.byte	0x04, 0x12
        /*03f2*/ 	.short	(.L_180 - .L_179)
	.align		4
.L_179:
        /*03f4*/ 	.word	index@(_ZN5flash16flash_fwd_kernelI23Flash_fwd_kernel_traitsILi64ELi128ELi64ELi4ELb0ELb0EN7cutlass6half_tE19Flash_kernel_traitsILi64ELi128ELi64ELi4ES3_EELb1ELb0ELb0ELb1ELb0ELb0ELb0ELb0EEEvNS_16Flash_fwd_paramsE)
        /*03f8*/ 	.word	0x00000020


	//----- nvinfo : EIATTR_MIN_STACK_SIZE
	.align		4
.L_180:
        /*03fc*/ 	.byte	0x04, 0x12
        /*03fe*/ 	.short	(.L_182 - .L_181)
	.align		4
.L_181:
        /*0400*/ 	.word	index@(_ZN5flash16flash_fwd_kernelI23Flash_fwd_kernel_traitsILi64ELi128ELi64ELi4ELb0ELb0EN7cutlass6half_tE19Flash_kernel_traitsILi64ELi128ELi64ELi4ES3_EELb1ELb0ELb0ELb0ELb0ELb0ELb0ELb1EEEvNS_16Flash_fwd_paramsE)
        /*0404*/ 	.word	0x000000e8


	//----- nvinfo : EIATTR_MIN_STACK_SIZE
	.align		4
.L_182:
        /*0408*/ 	.byte	0x04, 0x12
        /*040a*/ 	.short	(.L_184 - .L_183)
	.align		4
.L_183:
        /*040c*/ 	.word	index@(_ZN5flash16flash_fwd_kernelI23Flash_fwd_kernel_traitsILi64ELi128ELi64ELi4ELb0ELb0EN7cutlass6half_tE19Flash_kernel_traitsILi64ELi128ELi64ELi4ES3_EELb0ELb0ELb0ELb0ELb0ELb0ELb1ELb0EEEvNS_16Flash_fwd_paramsE)
        /*0410*/ 	.word	0x00000000


	//----- nvinfo : EIATTR_MIN_STACK_SIZE
	.align		4
.L_184:
        /*0414*/ 	.byte	0x04, 0x12
        /*0416*/ 	.short	(.L_186 - .L_185)
	.align		4
.L_185:
        /*0418*/ 	.word	index@(_ZN5flash16flash_fwd_kernelI23Flash_fwd_kernel_traitsILi64ELi128ELi64ELi4ELb0ELb0EN7cutlass6half_tE19Flash_kernel_traitsILi64ELi128ELi64ELi4ES3_EELb1ELb0ELb0ELb1ELb0ELb0ELb0ELb1EEEvNS_16Flash_fwd_paramsE)
        /*041c*/ 	.word	0x00000168


	//----- nvinfo : EIATTR_MIN_STACK_SIZE
	.align		4
.L_186:
        /*0420*/ 	.byte	0x04, 0x12
        /*0422*/ 	.short	(.L_188 - .L_187)
	.align		4
.L_187:
        /*0424*/ 	.word	index@(_ZN5flash16flash_fwd_kernelI23Flash_fwd_kernel_traitsILi64ELi128ELi64ELi4ELb0ELb0EN7cutlass6half_tE19Flash_kernel_traitsILi64ELi128ELi64ELi4ES3_EELb0ELb0ELb0ELb1ELb0ELb0ELb1ELb0EEEvNS_16Flash_fwd_paramsE)
        /*0428*/ 	.word	0x00000020


	//----- nvinfo : EIATTR_MIN_STACK_SIZE
	.align		4
.L_188:
        /*042c*/ 	.byte	0x04, 0x12
        /*042e*/ 	.short	(.L_190 - .L_189)
	.align		4
.L_189:
        /*0430*/ 	.word	index@(_ZN5flash16flash_fwd_kernelI23Flash_fwd_kernel_traitsILi64ELi128ELi64ELi4ELb0ELb0EN7cutlass6half_tE19Flash_kernel_traitsILi64ELi128ELi64ELi4ES3_EELb1ELb0ELb1ELb0ELb0ELb1ELb0ELb0EEEvNS_16Flash_fwd_paramsE)
        /*0434*/ 	.word	0x000000a0


	//----- nvinfo : EIATTR_MIN_STACK_SIZE
	.align		4
.L_190:
        /*0438*/ 	.byte	0x04, 0x12
        /*043a*/ 	.short	(.L_192 - .L_191)
	.align		4
.L_191:
        /*043c*/ 	.word	index@(_ZN5flash16flash_fwd_kernelI23Flash_fwd_kernel_traitsILi64ELi128ELi64ELi4ELb0ELb0EN7cutlass6half_tE19Flash_kernel_traitsILi64ELi128ELi64ELi4ES3_EELb0ELb0ELb1ELb0ELb0ELb1ELb1ELb0EEEvNS_16Flash_fwd_paramsE)
        /*0440*/ 	.word	0x00000048


	//----- nvinfo : EIATTR_MIN_STACK_SIZE
	.align		4
.L_192:
        /*0444*/ 	.byte	0x04, 0x12
        /*0446*/ 	.short	(.L_194 - .L_193)
	.align		4
.L_193:
        /*0448*/ 	.word	index@(_ZN5flash16flash_fwd_kernelI23Flash_fwd_kernel_traitsILi64ELi128ELi64ELi4ELb0ELb0EN7cutlass6half_tE19Flash_kernel_traitsILi64ELi128ELi64ELi4ES3_EELb1ELb0ELb1ELb1ELb0ELb0ELb0ELb0EEEvNS_16Flash_fwd_paramsE)
        /*044c*/ 	.word	0x00000080


	//----- nvinfo : EIATTR_MIN_STACK_SIZE
	.align		4
.L_194:
        /*0450*/ 	.byte	0x04, 0x12
        /*0452*/ 	.short	(.L_196 - .L_195)
	.align		4
.L_195:
        /*0454*/ 	.word	index@(_ZN5flash16flash_fwd_kernelI23Flash_fwd_kernel_traitsILi64ELi128ELi64ELi4ELb0ELb0EN7cutlass6half_tE19Flash_kernel_traitsILi64ELi128ELi64ELi4ES3_EELb1ELb0ELb1ELb0ELb0ELb0ELb0ELb1EEEvNS_16Flash_fwd_paramsE)
        /*0458*/ 	.word	0x000001b0


	//----- nvinfo : EIATTR_MIN_STACK_SIZE
	.align		4
.L_196:
        /*045c*/ 	.byte	0x04, 0x12
        /*045e*/ 	.short	(.L_198 - .L_197)
	.align		4
.L_197:
        /*0460*/ 	.word	index@(_ZN5flash16flash_fwd_kernelI23Flash_fwd_kernel_traitsILi64ELi128ELi64ELi4ELb0ELb0EN7cutlass6half_tE19Flash_kernel_traitsILi64ELi128ELi64ELi4ES3_EELb0ELb0ELb1ELb0ELb0ELb0ELb1ELb0EEEvNS_16Flash_fwd_paramsE)
        /*0464*/ 	.word	0x00000048


	//----- nvinfo : EIATTR_MIN_STACK_SIZE
	.align		4
.L_198:
        /*0468*/ 	.byte	0x04, 0x12
        /*046a*/ 	.short	(.L_200 - .L_199)
	.align		4
.L_199:
        /*046c*/ 	.word	index@(_ZN5flash16flash_fwd_kernelI23Flash_fwd_kernel_traitsILi64ELi128ELi64ELi4ELb0ELb0EN7cutlass6half_tE19Flash_kernel_traitsILi64ELi128ELi64ELi4ES3_EELb1ELb0ELb1ELb1ELb0ELb0ELb0ELb1EEEvNS_16Flash_fwd_paramsE)
        /*0470*/ 	.word	0x000001c0


	//----- nvinfo : EIATTR_MIN_STACK_SIZE
	.align		4
.L_200:
        /*0474*/ 	.byte	0x04, 0x12
        /*0476*/ 	.short	(.L_202 - .L_201)
	.align		4
.L_201:
        /*0478*/ 	.word	index@(_ZN5flash16flash_fwd_kernelI23Flash_fwd_kernel_traitsILi64ELi128ELi64ELi4ELb0ELb0EN7cutlass6half_tE19Flash_kernel_traitsILi64ELi128ELi64ELi4ES3_EELb0ELb0ELb1ELb1ELb0ELb0ELb1ELb0EEEvNS_16Flash_fwd_paramsE)
        /*047c*/ 	.word	0x00000048
.L_202:


//--------------------- .nv.info._ZN5flash16flash_fwd_kernelI23Flash_fwd_kernel_traitsILi64ELi128ELi128ELi4ELb0ELb0EN7cutlass6half_tE19Flash_kernel_traitsILi64ELi128ELi128ELi4ES3_EELb0ELb0ELb0ELb0ELb0ELb1ELb0ELb0EEEvNS_16Flash_fwd_paramsE --------------------------
	.section	.nv.info._ZN5flash16flash_fwd_kernelI23Flash_fwd_kernel_traitsILi64ELi128ELi128ELi4ELb0ELb0EN7cutlass6half_tE19Flash_kernel_traitsILi64ELi128ELi128ELi4ES3_EELb0ELb0ELb0ELb0ELb0ELb1ELb0ELb0EEEvNS_16Flash_fwd_paramsE,"",@"SHT_CUDA_INFO"
	.sectionflags	@""
	.align	4


	//----- nvinfo : EIATTR_CUDA_API_VERSION
	.align		4
        /*0000*/ 	.byte	0x04, 0x37
        /*0002*/ 	.short	(.L_204 - .L_203)
.L_203:
        /*0004*/ 	.word	0x00000082


	//----- nvinfo : EIATTR_SW2861232_WAR
	.align		4
.L_204:
        /*0008*/ 	.byte	0x01, 0x35
	.zero		2


	//----- nvinfo : EIATTR_PARAM_CBANK
	.align		4
        /*000c*/ 	.byte	0x04, 0x0a
        /*000e*/ 	.short	(.L_206 - .L_205)
	.align		4
.L_205:
        /*0010*/ 	.word	index@(.nv.constant0._ZN5flash16flash_fwd_kernelI23Flash_fwd_kernel_traitsILi64ELi128ELi128ELi4ELb0ELb0EN7cutlass6half_tE19Flash_kernel_traitsILi64ELi128ELi128ELi4ES3_EELb0ELb0ELb0ELb0ELb0ELb1ELb0ELb0EEEvNS_16Flash_fwd_paramsE)
        /*0014*/ 	.short	0x0160
        /*0016*/ 	.short	0x01d0


	//----- nvinfo : EIATTR_CBANK_PARAM_SIZE
	.align		4
.L_206:
        /*0018*/ 	.byte	0x03, 0x19
        /*001a*/ 	.short	0x01d0


	//----- nvinfo : EIATTR_KPARAM_INFO
	.align		4
        /*001c*/ 	.byte	0x04, 0x17
        /*001e*/ 	.short	(.L_208 - .L_207)
.L_207:
        /*0020*/ 	.word	0x00000000
        /*0024*/ 	.short	0x0000
        /*0026*/ 	.short	0x0000
        /*0028*/ 	.byte	0x00, 0xf0, 0x41, 0x07


	//----- nvinfo : EIATTR_MAXREG_COUNT
	.align		4
.L_208:
        /*002c*/ 	.byte	0x03, 0x1b
        /*002e*/ 	.short	0x00ff


	//----- nvinfo : EIATTR_NUM_BARRIERS
	.align		4
        /*0030*/ 	.byte	0x02, 0x4c
        /*0032*/ 	.byte	0x01
	.zero		1


	//----- nvinfo : EIATTR_ANNOTATIONS
	.align		4
        /*0034*/ 	.byte	0x04, 0x55
        /*0036*/ 	.short	(.L_210 - .L_209)


	//   ....[0]....
.L_209:
        /*0038*/ 	.word	0x00000001
        /*003c*/ 	.byte	0xc0, 0x01, 0x00, 0x00, 0x01, 0x00, 0x00, 0x00, 0x50, 0x03, 0x00, 0x00, 0x01, 0x00, 0x00, 0x00
        /* <DEDUP_REMOVED lines=56> */
        /*03cc*/ 	.byte	0x50, 0xee, 0x00, 0x00


	//----- nvinfo : EIATTR_MERCURY_ISA_VERSION
	.align		4
.L_210:
        /*03d0*/ 	.byte	0x03, 0x5f
        /*03d2*/ 	.short	0x0000


	//----- nvinfo : EIATTR_COOP_GROUP_MASK_REGIDS
	.align		4
        /*03d4*/ 	.byte	0x04, 0x29
        /*03d6*/ 	.short	(.L_212 - .L_211)


	//   ....[0]....
.L_211:
        /*03d8*/ 	.word	0xffffffff


	//   ....[1]....
        /*03dc*/ 	.word	0xffffffff


	//   ....[2]....
        /*03e0*/ 	.word	0xffffffff


	//   ....[3]....
        /*03e4*/ 	.word	0xffffffff


	//   ....[4]....
        /*03e8*/ 	.word	0xffffffff


	//   ....[5]....
        /*03ec*/ 	.word	0xffffffff


	//   ....[6]....
        /*03f0*/ 	.word	0xffffffff


	//   ....[7]....
        /*03f4*/ 	.word	0xffffffff


	//   ....[8]....
        /*03f8*/ 	.word	0xffffffff


	//   ....[9]....
        /*03fc*/ 	.word	0xffffffff


	//   ....[10]....
        /*0400*/ 	.word	0xffffffff


	//   ....[11]....
        /*0404*/ 	.word	0xffffffff


	//   ....[12]....
        /*0408*/ 	.word	0xffffffff


	//   ....[13]....
        /*040c*/ 	.word	0xffffffff


	//   ....[14]....
        /*0410*/ 	.word	0xffffffff


	//   ....[15]....
        /*0414*/ 	.word	0xffffffff


	//   ....[16]....
        /*0418*/ 	.word	0xffffffff


	//   ....[17]....
        /*041c*/ 	.word	0xffffffff


	//   ....[18]....
        /*0420*/ 	.word	0xffffffff


	//   ....[19]....
        /*0424*/ 	.word	0xffffffff


	//   ....[20]....
        /*0428*/ 	.word	0xffffffff


	//   ....[21]....
        /*042c*/ 	.word	0xffffffff


	//   ....[22]....
        /*0430*/ 	.word	0xffffffff


	//   ....[23]....
        /*0434*/ 	.word	0xffffffff


	//----- nvinfo : EIATTR_COOP_GROUP_INSTR_OFFSETS
	.align		4
.L_212:
        /*0438*/ 	.byte	0x04, 0x28
        /*043a*/ 	.short	(.L_214 - .L_213)


	//   ....[0]....
.L_213:
        /*043c*/ 	.word	0x00003ef0


	//   ....[1]....
        /*0440*/ 	.word	0x000040c0


	//   ....[2]....
        /*0444*/ 	.word	0x00004230


	//   ....[3]....
        /*0448*/ 	.word	0x00004390


	//   ....[4]....
        /*044c*/ 	.word	0x000043e0


	//   ....[5]....
        /*0450*/ 	.word	0x00004480


	//   ....[6]....
        /*0454*/ 	.word	0x000045c0


	//   ....[7]....
        /*0458*/ 	.word	0x00004670


	//   ....[8]....
        /*045c*/ 	.word	0x00009340


	//   ....[9]....
        /*0460*/ 	.word	0x000094c0


	//   ....[10]....
        /*0464*/ 	.word	0x00009500


	//   ....[11]....
        /*0468*/ 	.word	0x00009530


	//   ....[12]....
        /*046c*/ 	.word	0x00009550


	//   ....[13]....
        /*0470*/ 	.word	0x00009580


	//   ....[14]....
        /*0474*/ 	.word	0x000095e0


	//   ....[15]....
        /*0478*/ 	.word	0x000095f0


	//   ....[16]....
        /*047c*/ 	.word	0x0000d0a0


	//   ....[17]....
        /*0480*/ 	.word	0x0000d0b0


	//   ....[18]....
        /*0484*/ 	.word	0x0000d0c0


	//   ....[19]....
        /*0488*/ 	.word	0x0000d0d0


	//   ....[20]....
        /*048c*/ 	.word	0x0000d110


	//   ....[21]....
        /*0490*/ 	.word	0x0000d130


	//   ....[22]....
        /*0494*/ 	.word	0x0000d150


	//   ....[23]....
        /*0498*/ 	.word	0x0000d160


	//----- nvinfo : EIATTR_EXIT_INSTR_OFFSETS
	.align		4
.L_214:
        /*049c*/ 	.byte	0x04, 0x1c
        /*049e*/ 	.short	(.L_216 - .L_215)


	//   ....[0]....
.L_215:
        /*04a0*/ 	.word	0x00000300


	//   ....[1]....
        /*04a4*/ 	.word	0x0000eb10


	//   ....[2]....
        /*04a8*/ 	.word	0x0000ebd0


	//   ....[3]....
        /*04ac*/ 	.word	0x0000fa90


	//   ....[4]....
        /*04b0*/ 	.word	0x0000fb10


	//----- nvinfo : EIATTR_CTAIDZ_USED
	.align		4
.L_216:
        /*04b4*/ 	.byte	0x01, 0x04
	.zero		2


	//----- nvinfo : EIATTR_CRS_STACK_SIZE
	.align		4
        /*04b8*/ 	.byte	0x04, 0x1e
        /*04ba*/ 	.short	(.L_218 - .L_217)
.L_217:
        /*04bc*/ 	.word	0x00000000
.L_218:


//--------------------- .nv.info._ZN5flash16flash_fwd_kernelI23Flash_fwd_kernel_traitsILi64ELi128ELi128ELi4ELb0ELb0EN7cutlass6half_tE19Flash_kernel_traitsILi64ELi128ELi128ELi4ES3_EELb0ELb0ELb0ELb0ELb0ELb1ELb1ELb0EEEvNS_16Flash_fwd_paramsE --------------------------
	.section	.nv.info._ZN5flash16flash_fwd_kernelI23Flash_fwd_kernel_traitsILi64ELi128ELi128ELi4ELb0ELb0EN7cutlass6half_tE19Flash_kernel_traitsILi64ELi128ELi128ELi4ES3_EELb0ELb0ELb0ELb0ELb0ELb1ELb1ELb0EEEvNS_16Flash_fwd_paramsE,"",@"SHT_CUDA_INFO"
	.sectionflags	@""
	.align	4


	//----- nvinfo : EIATTR_CUDA_API_VERSION
	.align		4
        /*0000*/ 	.byte	0x04, 0x37
        /*0002*/ 	.short	(.L_220 - .L_219)
.L_219:
        /*0004*/ 	.word	0x00000082


	//----- nvinfo : EIATTR_SW2861232_WAR
	.align		4
.L_220:
        /*0008*/ 	.byte	0x01, 0x35
	.zero		2


	//----- nvinfo : EIATTR_PARAM_CBANK
	.align		4
        /*000c*/ 	.byte	0x04, 0x0a
        /*000e*/ 	.short	(.L_222 - .L_221)
	.align		4
.L_221:
        /*0010*/ 	.word	index@(.nv.constant0._ZN5flash16flash_fwd_kernelI23Flash_fwd_kernel_traitsILi64ELi128ELi128ELi4ELb0ELb0EN7cutlass6half_tE19Flash_kernel_traitsILi64ELi128ELi128ELi4ES3_EELb0ELb0ELb0ELb0ELb0ELb1ELb1ELb0EEEvNS_16Flash_fwd_paramsE)
        /*0014*/ 	.short	0x0160
        /*0016*/ 	.short	0x01d0


	//----- nvinfo : EIATTR_CBANK_PARAM_SIZE
	.align		4
.L_222:
        /*0018*/ 	.byte	0x03, 0x19
        /*001a*/ 	.short	0x01d0


	//----- nvinfo : EIATTR_KPARAM_INFO
	.align		4
        /*001c*/ 	.byte	0x04, 0x17
        /*001e*/ 	.short	(.L_224 - .L_223)
.L_223:
        /*0020*/ 	.word	0x00000000
        /*0024*/ 	.short	0x0000
        /*0026*/ 	.short	0x0000
        /*0028*/ 	.byte	0x00, 0xf0, 0x41, 0x07


	//----- nvinfo : EIATTR_MAXREG_COUNT
	.align		4
.L_224:
        /*002c*/ 	.byte	0x03, 0x1b
        /*002e*/ 	.short	0x00ff


	//----- nvinfo : EIATTR_NUM_BARRIERS
	.align		4
        /*0030*/ 	.byte	0x02, 0x4c
        /*0032*/ 	.byte	0x01
	.zero		1


	//----- nvinfo : EIATTR_ANNOTATIONS
	.align		4
        /*0034*/ 	.byte	0x04, 0x55
        /*0036*/ 	.short	(.L_226 - .L_225)


	//   ....[0]....
.L_225:
        /* <DEDUP_REMOVED lines=34> */


	//----- nvinfo : EIATTR_MERCURY_ISA_VERSION
	.align		4
.L_226:
        /*0240*/ 	.byte	0x03, 0x5f
        /*0242*/ 	.short	0x0000


	//----- nvinfo : EIATTR_COOP_GROUP_MASK_REGIDS
	.align		4
        /*0244*/ 	.byte	0x04, 0x29
        /*0246*/ 	.short	(.L_228 - .L_227)


	//   ....[0]....
.L_227:
        /*0248*/ 	.word	0xffffffff


	//   ....[1]....
        /*024c*/ 	.word	0xffffffff


	//   ....[2]....
        /*0250*/ 	.word	0xffffffff


	//   ....[3]....
        /*0254*/ 	.word	0xffffffff


	//   ....[4]....
        /*0258*/ 	.word	0xffffffff


	//   ....[5]....
        /*025c*/ 	.word	0xffffffff


	//   ....[6]....
        /*0260*/ 	.word	0xffffffff


	//   ....[7]....
        /*0264*/ 	.word	0xffffffff


	//   ....[8]....
        /*0268*/ 	.word	0xffffffff


	//   ....[9]....
        /*026c*/ 	.word	0xffffffff


	//   ....[10]....
        /*0270*/ 	.word	0xffffffff


	//   ....[11]....
        /*0274*/ 	.word	0xffffffff


	//   ....[12]....
        /*0278*/ 	.word	0xffffffff


	//   ....[13]....
        /*027c*/ 	.word	0xffffffff


	//   ....[14]....
        /*0280*/ 	.word	0xffffffff


	//   ....[15]....
        /*0284*/ 	.word	0xffffffff


	//   ....[16]....
        /*0288*/ 	.word	0xffffffff


	//   ....[17]....
        /*028c*/ 	.word	0xffffffff


	//   ....[18]....
        /*0290*/ 	.word	0xffffffff


	//   ....[19]....
        /*0294*/ 	.word	0xffffffff


	//   ....[20]....
        /*0298*/ 	.word	0xffffffff


	//   ....[21]....
        /*029c*/ 	.word	0xffffffff


	//   ....[22]....
        /*02a0*/ 	.word	0xffffffff


	//   ....[23]....
        /*02a4*/ 	.word	0xffffffff


	//----- nvinfo : EIATTR_COOP_GROUP_INSTR_OFFSETS
	.align		4
.L_228:
        /*02a8*/ 	.byte	0x04, 0x28
        /*02aa*/ 	.short	(.L_230 - .L_229)


	//   ....[0]....
.L_229:
        /*02ac*/ 	.word	0x00004cb0


	//   ....[1]....
        /*02b0*/ 	.word	0x00004db0


	//   ....[2]....
        /*02b4*/ 	.word	0x00004f10


	//   ....[3]....
        /*02b8*/ 	.word	0x00005020


	//   ....[4]....
        /*02bc*/ 	.word	0x000050c0


	//   ....[5]....
        /*02c0*/ 	.word	0x00005210


	//   ....[6]....
        /*02c4*/ 	.word	0x000052a0


	//   ....[7]....
        /*02c8*/ 	.word	0x000053b0


	//   ....[8]....
        /*02cc*/ 	.word	0x0000a100


	//   ....[9]....
        /*02d0*/ 	.word	0x0000a160


	//   ....[10]....
        /*02d4*/ 	.word	0x0000a200


	//   ....[11]....
        /*02d8*/ 	.word	0x0000a210


	//   ....[12]....
        /*02dc*/ 	.word	0x0000a250


	//   ....[13]....
        /*02e0*/ 	.word	0x0000a270


	//   ....[14]....
        /*02e4*/ 	.word	0x0000a280


	//   ....[15]....
        /*02e8*/ 	.word	0x0000a290


	//   ....[16]....
        /*02ec*/ 	.word	0x0000d470


	//   ....[17]....
        /*02f0*/ 	.word	0x0000d480


	//   ....[18]....
        /*02f4*/ 	.word	0x0000d490


	//   ....[19]....
        /*02f8*/ 	.word	0x0000d4a0


	//   ....[20]....
        /*02fc*/ 	.word	0x0000d520


	//   ....[21]....
        /*0300*/ 	.word	0x0000d540


	//   ....[22]....
        /*0304*/ 	.word	0x0000d560


	//   ....[23]....
        /*0308*/ 	.word	0x0000d580


	//----- nvinfo : EIATTR_EXIT_INSTR_OFFSETS
	.align		4
.L_230:
        /*030c*/ 	.byte	0x04, 0x1c
        /*030e*/ 	.short	(.L_232 - .L_231)


	//   ....[0]....
.L_231:
        /*0310*/ 	.word	0x00000300


	//   ....[1]....
        /*0314*/ 	.word	0x0000eed0


	//   ....[2]....
        /*0318*/ 	.word	0x0000ef80


	//   ....[3]....
        /*031c*/ 	.word	0x0000fe30


	//   ....[4]....
        /*0320*/ 	.word	0x0000feb0


	//----- nvinfo : EIATTR_CTAIDZ_USED
	.align		4
.L_232:
        /*0324*/ 	.byte	0x01, 0x04
	.zero		2


	//----- nvinfo : EIATTR_CRS_STACK_SIZE
	.align		4
        /*0328*/ 	.byte	0x04, 0x1e
        /*032a*/ 	.short	(.L_234 - .L_233)
.L_233:
        /*032c*/ 	.word	0x00000000
.L_234:


//--------------------- .nv.info._ZN5flash16flash_fwd_kernelI23Flash_fwd_kernel_traitsILi64ELi128ELi128ELi4ELb0ELb0EN7cutlass6half_tE19Flash_kernel_traitsILi64ELi128ELi128ELi4ES3_EELb0ELb0ELb0ELb0ELb1ELb1ELb0ELb0EEEvNS_16Flash_fwd_paramsE --------------------------
	.section	.nv.info._ZN5flash16flash_fwd_kernelI23Flash_fwd_kernel_traitsILi64ELi128ELi128ELi4ELb0ELb0EN7cutlass6half_tE19Flash_kernel_traitsILi64ELi128ELi128ELi4ES3_EELb0ELb0ELb0ELb0ELb1ELb1ELb0ELb0EEEvNS_16Flash_fwd_paramsE,"",@"SHT_CUDA_INFO"
	.sectionflags	@""
	.align	4


	//----- nvinfo : EIATTR_CUDA_API_VERSION
	.align		4
        /*0000*/ 	.byte	0x04, 0x37
        /*0002*/ 	.short	(.L_236 - .L_235)
.L_235:
        /*0004*/ 	.word	0x00000082


	//----- nvinfo : EIATTR_SW2861232_WAR
	.align		4
.L_236:
        /*0008*/ 	.byte	0x01, 0x35
	.zero		2


	//----- nvinfo : EIATTR_PARAM_CBANK
	.align		4
        /*000c*/ 	.byte	0x04, 0x0a
        /*000e*/ 	.short	(.L_238 - .L_237)
	.align		4
.L_237:
        /*0010*/ 	.word	index@(.nv.constant0._ZN5flash16flash_fwd_kernelI23Flash_fwd_kernel_traitsILi64ELi128ELi128ELi4ELb0ELb0EN7cutlass6half_tE19Flash_kernel_traitsILi64ELi128ELi128ELi4ES3_EELb0ELb0ELb0ELb0ELb1ELb1ELb0ELb0EEEvNS_16Flash_fwd_paramsE)
        /*0014*/ 	.short	0x0160
        /*0016*/ 	.short	0x01d0


	//----- nvinfo : EIATTR_CBANK_PARAM_SIZE
	.align		4
.L_238:
        /*0018*/ 	.byte	0x03, 0x19
        /*001a*/ 	.short	0x01d0


	//----- nvinfo : EIATTR_KPARAM_INFO
	.align		4
        /*001c*/ 	.byte	0x04, 0x17
        /*001e*/ 	.short	(.L_240 - .L_239)
.L_239:
        /*0020*/ 	.word	0x00000000
        /*0024*/ 	.short	0x0000
        /*0026*/ 	.short	0x0000
        /*0028*/ 	.byte	0x00, 0xf0, 0x41, 0x07


	//----- nvinfo : EIATTR_MAXREG_COUNT
	.align		4
.L_240:
        /*002c*/ 	.byte	0x03, 0x1b
        /*002e*/ 	.short	0x00ff


	//----- nvinfo : EIATTR_NUM_BARRIERS
	.align		4
        /*0030*/ 	.byte	0x02, 0x4c
        /*0032*/ 	.byte	0x01
	.zero		1


	//----- nvinfo : EIATTR_ANNOTATIONS
	.align		4
        /*0034*/ 	.byte	0x04, 0x55
        /*0036*/ 	.short	(.L_242 - .L_241)


	//   ....[0]....
.L_241:
        /* <DEDUP_REMOVED lines=78> */


	//----- nvinfo : EIATTR_MERCURY_ISA_VERSION
	.align		4
.L_242:
        /*0500*/ 	.byte	0x03, 0x5f
        /*0502*/ 	.short	0x0000


	//----- nvinfo : EIATTR_COOP_GROUP_MASK_REGIDS
	.align		4
        /*0504*/ 	.byte	0x04, 0x29
        /*0506*/ 	.short	(.L_244 - .L_243)


	//   ....[0]....
.L_243:
        /*0508*/ 	.word	0xffffffff


	//   ....[1]....
        /*050c*/ 	.word	0xffffffff


	//   ....[2]....
        /*0510*/ 	.word	0xffffffff


	//   ....[3]....
        /*0514*/ 	.word	0xffffffff


	//   ....[4]....
        /*0518*/ 	.word	0xffffffff


	//   ....[5]....
        /*051c*/ 	.word	0xffffffff


	//   ....[6]....
        /*0520*/ 	.word	0xffffffff


	//   ....[7]....
        /*0524*/ 	.word	0xffffffff


	//   ....[8]....
        /*0528*/ 	.word	0xffffffff


	//   ....[9]....
        /*052c*/ 	.word	0xffffffff


	//   ....[10]....
        /*0530*/ 	.word	0xffffffff


	//   ....[11]....
        /*0534*/ 	.word	0xffffffff


	//   ....[12]....
        /*0538*/ 	.word	0xffffffff


	//   ....[13]....
        /*053c*/ 	.word	0xffffffff


	//   ....[14]....
        /*0540*/ 	.word	0xffffffff


	//   ....[15]....
        /*0544*/ 	.word	0xffffffff


	//   ....[16]....
        /*0548*/ 	.word	0xffffffff


	//   ....[17]....
        /*054c*/ 	.word	0xffffffff


	//   ....[18]....
        /*0550*/ 	.word	0xffffffff


	//   ....[19]....
        /*0554*/ 	.word	0xffffffff


	//   ....[20]....
        /*0558*/ 	.word	0xffffffff


	//   ....[21]....
        /*055c*/ 	.word	0xffffffff


	//   ....[22]....
        /*0560*/ 	.word	0xffffffff


	//   ....[23]....
        /*0564*/ 	.word	0xffffffff


	//----- nvinfo : EIATTR_COOP_GROUP_INSTR_OFFSETS
	.align		4
.L_244:
        /*0568*/ 	.byte	0x04, 0x28
        /*056a*/ 	.short	(.L_246 - .L_245)


	//   ....[0]....
.L_245:
        /*056c*/ 	.word	0x00002840


	//   ....[1]....
        /*0570*/ 	.word	0x00002880


	//   ....[2]....
        /*0574*/ 	.word	0x00002960


	//   ....[3]....
        /*0578*/ 	.word	0x00002a30


	//   ....[4]....
        /*057c*/ 	.word	0x00002aa0


	//   ....[5]....
        /*0580*/ 	.word	0x00002b10


	//   ....[6]....
        /*0584*/ 	.word	0x00002e90


	//   ....[7]....
        /*0588*/ 	.word	0x00002f40


	//   ....[8]....
        /*058c*/ 	.word	0x000078b0


	//   ....[9]....
        /*0590*/ 	.word	0x00007a20


	//   ....[10]....
        /*0594*/ 	.word	0x00007a70


	//   ....[11]....
        /*0598*/ 	.word	0x00007a90


	//   ....[12]....
        /*059c*/ 	.word	0x00007ab0


	//   ....[13]....
        /*05a0*/ 	.word	0x00007af0


	//   ....[14]....
        /*05a4*/ 	.word	0x00007b30


	//   ....[15]....
        /*05a8*/ 	.word	0x00007b60


	//   ....[16]....
        /*05ac*/ 	.word	0x0000abb0


	//   ....[17]....
        /*05b0*/ 	.word	0x0000abf0


	//   ....[18]....
        /*05b4*/ 	.word	0x0000ac30


	//   ....[19]....
        /*05b8*/ 	.word	0x0000ac50


	//   ....[20]....
        /*05bc*/ 	.word	0x0000acb0


	//   ....[21]....
        /*05c0*/ 	.word	0x0000acd0


	//   ....[22]....
        /*05c4*/ 	.word	0x0000acf0


	//   ....[23]....
        /*05c8*/ 	.word	0x0000ad60


	//----- nvinfo : EIATTR_EXIT_INSTR_OFFSETS
	.align		4
.L_246:
        /*05cc*/ 	.byte	0x04, 0x1c
        /*05ce*/ 	.short	(.L_248 - .L_247)


	//   ....[0]....
.L_247:
        /*05d0*/ 	.word	0x00000170


	//   ....[1]....
        /*05d4*/ 	.word	0x0000c140


	//----- nvinfo : EIATTR_CTAIDZ_USED
	.align		4
.L_248:
        /*05d8*/ 	.byte	0x01, 0x04
	.zero		2


	//----- nvinfo : EIATTR_CRS_STACK_SIZE
	.align		4
        /*05dc*/ 	.byte	0x04, 0x1e
        /*05de*/ 	.short	(.L_250 - .L_249)
.L_249:
        /*05e0*/ 	.word	0x00000000
.L_250:


//--------------------- .nv.info._ZN5flash16flash_fwd_kernelI23Flash_fwd_kernel_traitsILi64ELi128ELi128ELi4ELb0ELb0EN7cutlass6half_tE19Flash_kernel_traitsILi64ELi128ELi128ELi4ES3_EELb0ELb0ELb0ELb0ELb1ELb1ELb1ELb0EEEvNS_16Flash_fwd_paramsE --------------------------
	.section	.nv.info._ZN5flash16flash_fwd_kernelI23Flash_fwd_kernel_traitsILi64ELi128ELi128ELi4ELb0ELb0EN7cutlass6half_tE19Flash_kernel_traitsILi64ELi128ELi128ELi4ES3_EELb0ELb0ELb0ELb0ELb1ELb1ELb1ELb0EEEvNS_16Flash_fwd_paramsE,"",@"SHT_CUDA_INFO"
	.sectionflags	@""
	.align	4


	//----- nvinfo : EIATTR_CUDA_API_VERSION
	.align		4
        /*0000*/ 	.byte	0x04, 0x37
        /*0002*/ 	.short	(.L_252 - .L_251)
.L_251:
        /*0004*/ 	.word	0x00000082


	//----- nvinfo : EIATTR_SW2861232_WAR
	.align		4
.L_252:
        /*0008*/ 	.byte	0x01, 0x35
	.zero		2


	//----- nvinfo : EIATTR_PARAM_CBANK
	.align		4
        /*000c*/ 	.byte	0x04, 0x0a
        /*000e*/ 	.short	(.L_254 - .L_253)
	.align		4
.L_253:
        /*0010*/ 	.word	index@(.nv.constant0._ZN5flash16flash_fwd_kernelI23Flash_fwd_kernel_traitsILi64ELi128ELi128ELi4ELb0ELb0EN7cutlass6half_tE19Flash_kernel_traitsILi64ELi128ELi128ELi4ES3_EELb0ELb0ELb0ELb0ELb1ELb1ELb1ELb0EEEvNS_16Flash_fwd_paramsE)
        /*0014*/ 	.short	0x0160
        /*0016*/ 	.short	0x01d0


	//----- nvinfo : EIATTR_CBANK_PARAM_SIZE
	.align		4
.L_254:
        /*0018*/ 	.byte	0x03, 0x19
        /*001a*/ 	.short	0x01d0


	//----- nvinfo : EIATTR_KPARAM_INFO
	.align		4
        /*001c*/ 	.byte	0x04, 0x17
        /*001e*/ 	.short	(.L_256 - .L_255)
.L_255:
        /*0020*/ 	.word	0x00000000
        /*0024*/ 	.short	0x0000
        /*0026*/ 	.short	0x0000
        /*0028*/ 	.byte	0x00, 0xf0, 0x41, 0x07


	//----- nvinfo : EIATTR_MAXREG_COUNT
	.align		4
.L_256:
        /*002c*/ 	.byte	0x03, 0x1b
        /*002e*/ 	.short	0x00ff


	//----- nvinfo : EIATTR_NUM_BARRIERS
	.align		4
        /*0030*/ 	.byte	0x02, 0x4c
        /*0032*/ 	.byte	0x01
	.zero		1


	//----- nvinfo : EIATTR_ANNOTATIONS
	.align		4
        /*0034*/ 	.byte	0x04, 0x55
        /*0036*/ 	.short	(.L_258 - .L_257)


	//   ....[0]....
.L_257:
        /* <DEDUP_REMOVED lines=84> */


	//----- nvinfo : EIATTR_MERCURY_ISA_VERSION
	.align		4
.L_258:
        /*0560*/ 	.byte	0x03, 0x5f
        /*0562*/ 	.short	0x0000


	//----- nvinfo : EIATTR_COOP_GROUP_MASK_REGIDS
	.align		4
        /*0564*/ 	.byte	0x04, 0x29
        /*0566*/ 	.short	(.L_260 - .L_259)


	//   ....[0]....
.L_259:
        /*0568*/ 	.word	0xffffffff


	//   ....[1]....
        /*056c*/ 	.word	0xffffffff


	//   ....[2]....
        /*0570*/ 	.word	0xffffffff


	//   ....[3]....
        /*0574*/ 	.word	0xffffffff


	//   ....[4]....
        /*0578*/ 	.word	0xffffffff


	//   ....[5]....
        /*057c*/ 	.word	0xffffffff


	//   ....[6]....
        /*0580*/ 	.word	0xffffffff


	//   ....[7]....
        /*0584*/ 	.word	0xffffffff


	//   ....[8]....
        /*0588*/ 	.word	0xffffffff


	//   ....[9]....
        /*058c*/ 	.word	0xffffffff


	//   ....[10]....
        /*0590*/ 	.word	0xffffffff


	//   ....[11]....
        /*0594*/ 	.word	0xffffffff


	//   ....[12]....
        /*0598*/ 	.word	0xffffffff


	//   ....[13]....
        /*059c*/ 	.word	0xffffffff


	//   ....[14]....
        /*05a0*/ 	.word	0xffffffff


	//   ....[15]....
        /*05a4*/ 	.word	0xffffffff


	//   ....[16]....
        /*05a8*/ 	.word	0xffffffff


	//   ....[17]....
        /*05ac*/ 	.word	0xffffffff


	//   ....[18]....
        /*05b0*/ 	.word	0xffffffff


	//   ....[19]....
        /*05b4*/ 	.word	0xffffffff


	//   ....[20]....
        /*05b8*/ 	.word	0xffffffff


	//   ....[21]....
        /*05bc*/ 	.word	0xffffffff


	//   ....[22]....
        /*05c0*/ 	.word	0xffffffff


	//   ....[23]....
        /*05c4*/ 	.word	0xffffffff


	//----- nvinfo : EIATTR_COOP_GROUP_INSTR_OFFSETS
	.align		4
.L_260:
        /*05c8*/ 	.byte	0x04, 0x28
        /*05ca*/ 	.short	(.L_262 - .L_261)


	//   ....[0]....
.L_261:
        /*05cc*/ 	.word	0x00003540


	//   ....[1]....
        /*05d0*/ 	.word	0x000035b0


	//   ....[2]....
        /*05d4*/ 	.word	0x00003650


	//   ....[3]....
        /*05d8*/ 	.word	0x000036b0


	//   ....[4]....
        /*05dc*/ 	.word	0x000036d0


	//   ....[5]....
        /*05e0*/ 	.word	0x00003790


	//   ....[6]....
        /*05e4*/ 	.word	0x00003ae0


	//   ....[7]....
        /*05e8*/ 	.word	0x00003bd0


	//   ....[8]....
        /*05ec*/ 	.word	0x00009730


	//   ....[9]....
        /*05f0*/ 	.word	0x000097b0


	//   ....[10]....
        /*05f4*/ 	.word	0x00009830


	//   ....[11]....
        /*05f8*/ 	.word	0x00009860


	//   ....[12]....
        /*05fc*/ 	.word	0x00009890


	//   ....[13]....
        /*0600*/ 	.word	0x000098e0


	//   ....[14]....
        /*0604*/ 	.word	0x00009c60


	//   ....[15]....
        /*0608*/ 	.word	0x00009cf0


	//   ....[16]....
        /*060c*/ 	.word	0x0000cf20


	//   ....[17]....
        /*0610*/ 	.word	0x0000cf30


	//   ....[18]....
        /*0614*/ 	.word	0x0000cf40


	//   ....[19]....
        /*0618*/ 	.word	0x0000cf60


	//   ....[20]....
        /*061c*/ 	.word	0x0000cf80


	//   ....[21]....
        /*0620*/ 	.word	0x0000cfa0


	//   ....[22]....
        /*0624*/ 	.word	0x0000cfb0


	//   ....[23]....
        /*0628*/ 	.word	0x0000cff0


	//----- nvinfo : EIATTR_EXIT_INSTR_OFFSETS
	.align		4
.L_262:
        /*062c*/ 	.byte	0x04, 0x1c
        /*062e*/ 	.short	(.L_264 - .L_263)


	//   ....[0]....
.L_263:
        /*0630*/ 	.word	0x00000170


	//   ....[1]....
        /*0634*/ 	.word	0x0000e3d0


	//----- nvinfo : EIATTR_CTAIDZ_USED
	.align		4
.L_264:
        /*0638*/ 	.byte	0x01, 0x04
	.zero		2


	//----- nvinfo : EIATTR_CRS_STACK_SIZE
	.align		4
        /*063c*/ 	.byte	0x04, 0x1e
        /*063e*/ 	.short	(.L_266 - .L_265)
.L_265:
        /*0640*/ 	.word	0x00000000
.L_266:


//--------------------- .nv.info._ZN5flash16flash_fwd_kernelI23Flash_fwd_kernel_traitsILi64ELi128ELi128ELi4ELb0ELb0EN7cutlass6half_tE19Flash_kernel_traitsILi64ELi128ELi128ELi4ES3_EELb0ELb0ELb0ELb0ELb0ELb0ELb0ELb0EEEvNS_16Flash_fwd_paramsE --------------------------
	.section	.nv.info._ZN5flash16flash_fwd_kernelI23Flash_fwd_kernel_traitsILi64ELi128ELi128ELi4ELb0ELb0EN7cutlass6half_tE19Flash_kernel_traitsILi64ELi128ELi128ELi4ES3_EELb0ELb0ELb0ELb0ELb0ELb0ELb0ELb0EEEvNS_16Flash_fwd_paramsE,"",@"SHT_CUDA_INFO"
	.sectionflags	@""
	.align	4


	//----- nvinfo : EIATTR_CUDA_API_VERSION
	.align		4
        /*0000*/ 	.byte	0x04, 0x37
        /*0002*/ 	.short	(.L_268 - .L_267)
.L_267:
        /*0004*/ 	.word	0x00000082


	//----- nvinfo : EIATTR_SW2861232_WAR
	.align		4
.L_268:
        /*0008*/ 	.byte	0x01, 0x35
	.zero		2


	//----- nvinfo : EIATTR_PARAM_CBANK
	.align		4
        /*000c*/ 	.byte	0x04, 0x0a
        /*000e*/ 	.short	(.L_270 - .L_269)
	.align		4
.L_269:
        /*0010*/ 	.word	index@(.nv.constant0._ZN5flash16flash_fwd_kernelI23Flash_fwd_kernel_traitsILi64ELi128ELi128ELi4ELb0ELb0EN7cutlass6half_tE19Flash_kernel_traitsILi64ELi128ELi128ELi4ES3_EELb0ELb0ELb0ELb0ELb0ELb0ELb0ELb0EEEvNS_16Flash_fwd_paramsE)
        /*0014*/ 	.short	0x0160
        /*0016*/ 	.short	0x01d0


	//----- nvinfo : EIATTR_CBANK_PARAM_SIZE
	.align		4
.L_270:
        /*0018*/ 	.byte	0x03, 0x19
        /*001a*/ 	.short	0x01d0


	//----- nvinfo : EIATTR_KPARAM_INFO
	.align		4
        /*001c*/ 	.byte	0x04, 0x17
        /*001e*/ 	.short	(.L_272 - .L_271)
.L_271:
        /*0020*/ 	.word	0x00000000
        /*0024*/ 	.short	0x0000
        /*0026*/ 	.short	0x0000
        /*0028*/ 	.byte	0x00, 0xf0, 0x41, 0x07


	//----- nvinfo : EIATTR_MAXREG_COUNT
	.align		4
.L_272:
        /*002c*/ 	.byte	0x03, 0x1b
        /*002e*/ 	.short	0x00ff


	//----- nvinfo : EIATTR_NUM_BARRIERS
	.align		4
        /*0030*/ 	.byte	0x02, 0x4c
        /*0032*/ 	.byte	0x01
	.zero		1


	//----- nvinfo : EIATTR_ANNOTATIONS
	.align		4
        /*0034*/ 	.byte	0x04, 0x55
        /*0036*/ 	.short	(.L_274 - .L_273)


	//   ....[0]....
.L_273:
        /* <DEDUP_REMOVED lines=73> */


	//----- nvinfo : EIATTR_MERCURY_ISA_VERSION
	.align		4
.L_274:
        /*04b0*/ 	.byte	0x03, 0x5f
        /*04b2*/ 	.short	0x0000


	//----- nvinfo : EIATTR_COOP_GROUP_MASK_REGIDS
	.align		4
        /*04b4*/ 	.byte	0x04, 0x29
        /*04b6*/ 	.short	(.L_276 - .L_275)


	//   ....[0]....
.L_275:
        /*04b8*/ 	.word	0xffffffff


	//   ....[1]....
        /*04bc*/ 	.word	0xffffffff


	//   ....[2]....
        /*04c0*/ 	.word	0xffffffff


	//   ....[3]....
        /*04c4*/ 	.word	0xffffffff


	//   ....[4]....
        /*04c8*/ 	.word	0xffffffff


	//   ....[5]....
        /*04cc*/ 	.word	0xffffffff


	//   ....[6]....
        /*04d0*/ 	.word	0xffffffff


	//   ....[7]....
        /*04d4*/ 	.word	0xffffffff


	//   ....[8]....
        /*04d8*/ 	.word	0xffffffff


	//   ....[9]....
        /*04dc*/ 	.word	0xffffffff


	//   ....[10]....
        /*04e0*/ 	.word	0xffffffff


	//   ....[11]....
        /*04e4*/ 	.word	0xffffffff


	//   ....[12]....
        /*04e8*/ 	.word	0xffffffff


	//   ....[13]....
        /*04ec*/ 	.word	0xffffffff


	//   ....[14]....
        /*04f0*/ 	.word	0xffffffff


	//   ....[15]....
        /*04f4*/ 	.word	0xffffffff


	//   ....[16]....
        /*04f8*/ 	.word	0xffffffff


	//   ....[17]....
        /*04fc*/ 	.word	0xffffffff


	//   ....[18]....
        /*0500*/ 	.word	0xffffffff


	//   ....[19]....
        /*0504*/ 	.word	0xffffffff


	//   ....[20]....
        /*0508*/ 	.word	0xffffffff


	//   ....[21]....
        /*050c*/ 	.word	0xffffffff


	//   ....[22]....
        /*0510*/ 	.word	0xffffffff


	//   ....[23]....
        /*0514*/ 	.word	0xffffffff


	//----- nvinfo : EIATTR_COOP_GROUP_INSTR_OFFSETS
	.align		4
.L_276:
        /*0518*/ 	.byte	0x04, 0x28
        /*051a*/ 	.short	(.L_278 - .L_277)


	//   ....[0]....
.L_277:
        /*051c*/ 	.word	0x00005320


	//   ....[1]....
        /*0520*/ 	.word	0x00005430


	//   ....[2]....
        /*0524*/ 	.word	0x00005530


	//   ....[3]....
        /*0528*/ 	.word	0x00005730


	//   ....[4]....
        /*052c*/ 	.word	0x000057d0


	//   ....[5]....
        /*0530*/ 	.word	0x000057f0


	//   ....[6]....
        /*0534*/ 	.word	0x00005b80


	//   ....[7]....
        /*0538*/ 	.word	0x00005c40


	//   ....[8]....
        /*053c*/ 	.word	0x0000acc0


	//   ....[9]....
        /*0540*/ 	.word	0x0000ad10


	//   ....[10]....
        /*0544*/ 	.word	0x0000ae00


	//   ....[11]....
        /*0548*/ 	.word	0x0000ae30


	//   ....[12]....
        /*054c*/ 	.word	0x0000ae40


	//   ....[13]....
        /*0550*/ 	.word	0x0000ae60


	//   ....[14]....
        /*0554*/ 	.word	0x0000aec0


	//   ....[15]....
        /*0558*/ 	.word	0x0000aef0


	//   ....[16]....
        /*055c*/ 	.word	0x0000e9a0


	//   ....[17]....
        /*0560*/ 	.word	0x0000e9b0


	//   ....[18]....
        /*0564*/ 	.word	0x0000e9c0


	//   ....[19]....
        /*0568*/ 	.word	0x0000e9e0


	//   ....[20]....
        /*056c*/ 	.word	0x0000e9f0


	//   ....[21]....
        /*0570*/ 	.word	0x0000ea20


	//   ....[22]....
        /*0574*/ 	.word	0x0000ea50


	//   ....[23]....
        /*0578*/ 	.word	0x0000ea70


	//----- nvinfo : EIATTR_EXIT_INSTR_OFFSETS
	.align		4
.L_278:
        /*057c*/ 	.byte	0x04, 0x1c
        /*057e*/ 	.short	(.L_280 - .L_279)


	//   ....[0]....
.L_279:
        /*0580*/ 	.word	0x000004e0


	//   ....[1]....
        /*0584*/ 	.word	0x000101c0


	//   ....[2]....
        /*0588*/ 	.word	0x00010280


	//   ....[3]....
        /*058c*/ 	.word	0x00011290


	//   ....[4]....
        /*0590*/ 	.word	0x00011310


	//----- nvinfo : EIATTR_CTAIDZ_USED
	.align		4
.L_280:
        /*0594*/ 	.byte	0x01, 0x04
	.zero		2


	//----- nvinfo : EIATTR_CRS_STACK_SIZE
	.align		4
        /*0598*/ 	.byte	0x04, 0x1e
        /*059a*/ 	.short	(.L_282 - .L_281)
.L_281:
        /*059c*/ 	.word	0x00000000
.L_282:


//--------------------- .nv.info._ZN5flash16flash_fwd_kernelI23Flash_fwd_kernel_traitsILi64ELi128ELi128ELi4ELb0ELb0EN7cutlass6half_tE19Flash_kernel_traitsILi64ELi128ELi128ELi4ES3_EELb0ELb0ELb0ELb0ELb0ELb0ELb1ELb0EEEvNS_16Flash_fwd_paramsE --------------------------
	.section	.nv.info._ZN5flash16flash_fwd_kernelI23Flash_fwd_kernel_traitsILi64ELi128ELi128ELi4ELb0ELb0EN7cutlass6half_tE19Flash_kernel_traitsILi64ELi128ELi128ELi4ES3_EELb0ELb0ELb0ELb0ELb0ELb0ELb1ELb0EEEvNS_16Flash_fwd_paramsE,"",@"SHT_CUDA_INFO"
	.sectionflags	@""
	.align	4


	//----- nvinfo : EIATTR_CUDA_API_VERSION
	.align		4
        /*0000*/ 	.byte	0x04, 0x37
        /*0002*/ 	.short	(.L_284 - .L_283)
.L_283:
        /*0004*/ 	.word	0x00000082


	//----- nvinfo : EIATTR_SW2861232_WAR
	.align		4
.L_284:
        /*0008*/ 	.byte	0x01, 0x35
	.zero		2


	//----- nvinfo : EIATTR_PARAM_CBANK
	.align		4
        /*000c*/ 	.byte	0x04, 0x0a
        /*000e*/ 	.short	(.L_286 - .L_285)
	.align		4
.L_285:
        /*0010*/ 	.word	index@(.nv.constant0._ZN5flash16flash_fwd_kernelI23Flash_fwd_kernel_traitsILi64ELi128ELi128ELi4ELb0ELb0EN7cutlass6half_tE19Flash_kernel_traitsILi64ELi128ELi128ELi4ES3_EELb0ELb0ELb0ELb0ELb0ELb0ELb1ELb0EEEvNS_16Flash_fwd_paramsE)
        /*0014*/ 	.short	0x0160
        /*0016*/ 	.short	0x01d0


	//----- nvinfo : EIATTR_CBANK_PARAM_SIZE
	.align		4
.L_286:
        /*0018*/ 	.byte	0x03, 0x19
        /*001a*/ 	.short	0x01d0


	//----- nvinfo : EIATTR_KPARAM_INFO
	.align		4
        /*001c*/ 	.byte	0x04, 0x17
        /*001e*/ 	.short	(.L_288 - .L_287)
.L_287:
        /*0020*/ 	.word	0x00000000
        /*0024*/ 	.short	0x0000
        /*0026*/ 	.short	0x0000
        /*0028*/ 	.byte	0x00, 0xf0, 0x41, 0x07


	//----- nvinfo : EIATTR_MAXREG_COUNT
	.align		4
.L_288:
        /*002c*/ 	.byte	0x03, 0x1b
        /*002e*/ 	.short	0x00ff


	//----- nvinfo : EIATTR_NUM_BARRIERS
	.align		4
        /*0030*/ 	.byte	0x02, 0x4c
        /*0032*/ 	.byte	0x01
	.zero		1


	//----- nvinfo : EIATTR_ANNOTATIONS
	.align		4
        /*0034*/ 	.byte	0x04, 0x55
        /*0036*/ 	.short	(.L_290 - .L_289)


	//   ....[0]....
.L_289:
        /* <DEDUP_REMOVED lines=26> */
        /*01cc*/ 	.byte	0x00, 0x07, 0x01, 0x00, 0x01, 0x00, 0x00, 0x00, 0x40, 0x07, 0x01, 0x00


	//----- nvinfo : EIATTR_MERCURY_ISA_VERSION
	.align		4
.L_290:
        /*01d8*/ 	.byte	0x03, 0x5f
        /*01da*/ 	.short	0x0000


	//----- nvinfo : EIATTR_COOP_GROUP_MASK_REGIDS
	.align		4
        /*01dc*/ 	.byte	0x04, 0x29
        /*01de*/ 	.short	(.L_292 - .L_291)


	//   ....[0]....
.L_291:
        /*01e0*/ 	.word	0xffffffff


	//   ....[1]....
        /*01e4*/ 	.word	0xffffffff


	//   ....[2]....
        /*01e8*/ 	.word	0xffffffff


	//   ....[3]....
        /*01ec*/ 	.word	0xffffffff


	//   ....[4]....
        /*01f0*/ 	.word	0xffffffff


	//   ....[5]....
        /*01f4*/ 	.word	0xffffffff


	//   ....[6]....
        /*01f8*/ 	.word	0xffffffff


	//   ....[7]....
        /*01fc*/ 	.word	0xffffffff


	//   ....[8]....
        /*0200*/ 	.word	0xffffffff


	//   ....[9]....
        /*0204*/ 	.word	0xffffffff


	//   ....[10]....
        /*0208*/ 	.word	0xffffffff


	//   ....[11]....
        /*020c*/ 	.word	0xffffffff


	//   ....[12]....
        /*0210*/ 	.word	0xffffffff


	//   ....[13]....
        /*0214*/ 	.word	0xffffffff


	//   ....[14]....
        /*0218*/ 	.word	0xffffffff


	//   ....[15]....
        /*021c*/ 	.word	0xffffffff


	//   ....[16]....
        /*0220*/ 	.word	0xffffffff


	//   ....[17]....
        /*0224*/ 	.word	0xffffffff


	//   ....[18]....
        /*0228*/ 	.word	0xffffffff


	//   ....[19]....
        /*022c*/ 	.word	0xffffffff


	//   ....[20]....
        /*0230*/ 	.word	0xffffffff


	//   ....[21]....
        /*0234*/ 	.word	0xffffffff


	//   ....[22]....
        /*0238*/ 	.word	0xffffffff


	//   ....[23]....
        /*023c*/ 	.word	0xffffffff


	//----- nvinfo : EIATTR_COOP_GROUP_INSTR_OFFSETS
	.align		4
.L_292:
        /*0240*/ 	.byte	0x04, 0x28
        /*0242*/ 	.short	(.L_294 - .L_293)


	//   ....[0]....
.L_293:
        /*0244*/ 	.word	0x00006180


	//   ....[1]....
        /*0248*/ 	.word	0x00006280


	//   ....[2]....
        /*024c*/ 	.word	0x00006360


	//   ....[3]....
        /*0250*/ 	.word	0x00006480


	//   ....[4]....
        /*0254*/ 	.word	0x000064d0


	//   ....[5]....
        /*0258*/ 	.word	0x00006640


	//   ....[6]....
        /*025c*/ 	.word	0x000068b0


	//   ....[7]....
        /*0260*/ 	.word	0x00006a10


	//   ....[8]....
        /*0264*/ 	.word	0x0000c170


	//   ....[9]....
        /*0268*/ 	.word	0x0000c230


	//   ....[10]....
        /*026c*/ 	.word	0x0000c290


	//   ....[11]....
        /*0270*/ 	.word	0x0000c2c0


	//   ....[12]....
        /*0274*/ 	.word	0x0000c2e0


	//   ....[13]....
        /*0278*/ 	.word	0x0000c2f0


	//   ....[14]....
        /*027c*/ 	.word	0x0000c310


	//   ....[15]....
        /*0280*/ 	.word	0x0000c330


	//   ....[16]....
        /*0284*/ 	.word	0x0000f6b0


	//   ....[17]....
        /*0288*/ 	.word	0x0000f6c0


	//   ....[18]....
        /*028c*/ 	.word	0x0000f6d0


	//   ....[19]....
        /*0290*/ 	.word	0x0000f6e0


	//   ....[20]....
        /*0294*/ 	.word	0x0000f720


	//   ....[21]....
        /*0298*/ 	.word	0x0000f740


	//   ....[22]....
        /*029c*/ 	.word	0x0000f770


	//   ....[23]....
        /*02a0*/ 	.word	0x0000f780


	//----- nvinfo : EIATTR_EXIT_INSTR_OFFSETS
	.align		4
.L_294:
        /*02a4*/ 	.byte	0x04, 0x1c
        /*02a6*/ 	.short	(.L_296 - .L_295)


	//   ....[0]....
.L_295:
        /*02a8*/ 	.word	0x000004e0


	//   ....[1]....
        /*02ac*/ 	.word	0x00010ef0


	//   ....[2]....
        /*02b0*/ 	.word	0x00010fb0


	//   ....[3]....
        /*02b4*/ 	.word	0x00011fc0


	//   ....[4]....
        /*02b8*/ 	.word	0x00012040


	//----- nvinfo : EIATTR_CTAIDZ_USED
	.align		4
.L_296:
        /*02bc*/ 	.byte	0x01, 0x04
	.zero		2


	//----- nvinfo : EIATTR_CRS_STACK_SIZE
	.align		4
        /*02c0*/ 	.byte	0x04, 0x1e
        /*02c2*/ 	.short	(.L_298 - .L_297)
.L_297:
        /*02c4*/ 	.word	0x00000000
.L_298:


//--------------------- .nv.info._ZN5flash16flash_fwd_kernelI23Flash_fwd_kernel_traitsILi64ELi128ELi128ELi4ELb0ELb0EN7cutlass6half_tE19Flash_kernel_traitsILi64ELi128ELi128ELi4ES3_EELb0ELb0ELb0ELb1ELb0ELb0ELb0ELb0EEEvNS_16Flash_fwd_paramsE --------------------------
	.section	.nv.info._ZN5flash16flash_fwd_kernelI23Flash_fwd_kernel_traitsILi64ELi128ELi128ELi4ELb0ELb0EN7cutlass6half_tE19Flash_kernel_traitsILi64ELi128ELi128ELi4ES3_EELb0ELb0ELb0ELb1ELb0ELb0ELb0ELb0EEEvNS_16Flash_fwd_paramsE,"",@"SHT_CUDA_INFO"
	.sectionflags	@""
	.align	4


	//----- nvinfo : EIATTR_CUDA_API_VERSION
	.align		4
        /*0000*/ 	.byte	0x04, 0x37
        /*0002*/ 	.short	(.L_300 - .L_299)
.L_299:
        /*0004*/ 	.word	0x00000082


	//----- nvinfo : EIATTR_SW2861232_WAR
	.align		4
.L_300:
        /*0008*/ 	.byte	0x01, 0x35
	.zero		2


	//----- nvinfo : EIATTR_PARAM_CBANK
	.align		4
        /*000c*/ 	.byte	0x04, 0x0a
        /*000e*/ 	.short	(.L_302 - .L_301)
	.align		4
.L_301:
        /*0010*/ 	.word	index@(.nv.constant0._ZN5flash16flash_fwd_kernelI23Flash_fwd_kernel_traitsILi64ELi128ELi128ELi4ELb0ELb0EN7cutlass6half_tE19Flash_kernel_traitsILi64ELi128ELi128ELi4ES3_EELb0ELb0ELb0ELb1ELb0ELb0ELb0ELb0EEEvNS_16Flash_fwd_paramsE)
        /*0014*/ 	.short	0x0160
        /*0016*/ 	.short	0x01d0


	//----- nvinfo : EIATTR_CBANK_PARAM_SIZE
	.align		4
.L_302:
        /*0018*/ 	.byte	0x03, 0x19
        /*001a*/ 	.short	0x01d0


	//----- nvinfo : EIATTR_KPARAM_INFO
	.align		4
        /*001c*/ 	.byte	0x04, 0x17
        /*001e*/ 	.short	(.L_304 - .L_303)
.L_303:
        /*0020*/ 	.word	0x00000000
        /*0024*/ 	.short	0x0000
        /*0026*/ 	.short	0x0000
        /*0028*/ 	.byte	0x00, 0xf0, 0x41, 0x07


	//----- nvinfo : EIATTR_MAXREG_COUNT
	.align		4
.L_304:
        /*002c*/ 	.byte	0x03, 0x1b
        /*002e*/ 	.short	0x00ff


	//----- nvinfo : EIATTR_NUM_BARRIERS
	.align		4
        /*0030*/ 	.byte	0x02, 0x4c
        /*0032*/ 	.byte	0x01
	.zero		1


	//----- nvinfo : EIATTR_ANNOTATIONS
	.align		4
        /*0034*/ 	.byte	0x04, 0x55
        /*0036*/ 	.short	(.L_306 - .L_305)


	//   ....[0]....
.L_305:
        /* <DEDUP_REMOVED lines=60> */


	//----- nvinfo : EIATTR_MERCURY_ISA_VERSION
	.align		4
.L_306:
        /*03e0*/ 	.byte	0x03, 0x5f
        /*03e2*/ 	.short	0x0000


	//----- nvinfo : EIATTR_COOP_GROUP_MASK_REGIDS
	.align		4
        /*03e4*/ 	.byte	0x04, 0x29
        /*03e6*/ 	.short	(.L_308 - .L_307)


	//   ....[0]....
.L_307:
        /*03e8*/ 	.word	0xffffffff


	//   ....[1]....
        /*03ec*/ 	.word	0xffffffff


	//   ....[2]....
        /*03f0*/ 	.word	0xffffffff


	//   ....[3]....
        /*03f4*/ 	.word	0xffffffff


	//   ....[4]....
        /*03f8*/ 	.word	0xffffffff


	//   ....[5]....
        /*03fc*/ 	.word	0xffffffff


	//   ....[6]....
        /*0400*/ 	.word	0xffffffff


	//   ....[7]....
        /*0404*/ 	.word	0xffffffff


	//   ....[8]....
        /*0408*/ 	.word	0xffffffff


	//   ....[9]....
        /*040c*/ 	.word	0xffffffff


	//   ....[10]....
        /*0410*/ 	.word	0xffffffff


	//   ....[11]....
        /*0414*/ 	.word	0xffffffff


	//   ....[12]....
        /*0418*/ 	.word	0xffffffff


	//   ....[13]....
        /*041c*/ 	.word	0xffffffff


	//   ....[14]....
        /*0420*/ 	.word	0xffffffff


	//   ....[15]....
        /*0424*/ 	.word	0xffffffff


	//   ....[16]....
        /*0428*/ 	.word	0xffffffff


	//   ....[17]....
        /*042c*/ 	.word	0xffffffff


	//   ....[18]....
        /*0430*/ 	.word	0xffffffff


	//   ....[19]....
        /*0434*/ 	.word	0xffffffff


	//   ....[20]....
        /*0438*/ 	.word	0xffffffff


	//   ....[21]....
        /*043c*/ 	.word	0xffffffff


	//   ....[22]....
        /*0440*/ 	.word	0xffffffff


	//   ....[23]....
        /*0444*/ 	.word	0xffffffff


	//----- nvinfo : EIATTR_COOP_GROUP_INSTR_OFFSETS
	.align		4
.L_308:
        /*0448*/ 	.byte	0x04, 0x28
        /*044a*/ 	.short	(.L_310 - .L_309)


	//   ....[0]....
.L_309:
        /*044c*/ 	.word	0x00008cb0


	//   ....[1]....
        /*0450*/ 	.word	0x00008d40


	//   ....[2]....
        /*0454*/ 	.word	0x00008d50


	//   ....[3]....
        /*0458*/ 	.word	0x00008dc0


	//   ....[4]....
        /*045c*/ 	.word	0x00009450


	//   ....[5]....
        /*0460*/ 	.word	0x00009540


	//   ....[6]....
        /*0464*/ 	.word	0x000095e0


	//   ....[7]....
        /*0468*/ 	.word	0x00009640


	//   ....[8]....
        /*046c*/ 	.word	0x000100a0


	//   ....[9]....
        /*0470*/ 	.word	0x00010250


	//   ....[10]....
        /*0474*/ 	.word	0x00010290


	//   ....[11]....
        /*0478*/ 	.word	0x00010330


	//   ....[12]....
        /*047c*/ 	.word	0x00010360


	//   ....[13]....
        /*0480*/ 	.word	0x00010400


	//   ....[14]....
        /*0484*/ 	.word	0x000104d0


	//   ....[15]....
        /*0488*/ 	.word	0x000106d0


	//   ....[16]....
        /*048c*/ 	.word	0x00013090


	//   ....[17]....
        /*0490*/ 	.word	0x000130d0


	//   ....[18]....
        /*0494*/ 	.word	0x00013100


	//   ....[19]....
        /*0498*/ 	.word	0x00013130


	//   ....[20]....
        /*049c*/ 	.word	0x000131e0


	//   ....[21]....
        /*04a0*/ 	.word	0x00013210


	//   ....[22]....
        /*04a4*/ 	.word	0x00013330


	//   ....[23]....
        /*04a8*/ 	.word	0x00013370


	//----- nvinfo : EIATTR_EXIT_INSTR_OFFSETS
	.align		4
.L_310:
        /*04ac*/ 	.byte	0x04, 0x1c
        /*04ae*/ 	.short	(.L_312 - .L_311)


	//   ....[0]....
.L_311:
        /*04b0*/ 	.word	0x000004e0


	//   ....[1]....
        /*04b4*/ 	.word	0x00014b90


	//   ....[2]....
        /*04b8*/ 	.word	0x00014c50


	//   ....[3]....
        /*04bc*/ 	.word	0x00015c70


	//   ....[4]....
        /*04c0*/ 	.word	0x00015cf0


	//----- nvinfo : EIATTR_CTAIDZ_USED
	.align		4
.L_312:
        /*04c4*/ 	.byte	0x01, 0x04
	.zero		2


	//----- nvinfo : EIATTR_CRS_STACK_SIZE
	.align		4
        /*04c8*/ 	.byte	0x04, 0x1e
        /*04ca*/ 	.short	(.L_314 - .L_313)
.L_313:
        /*04cc*/ 	.word	0x00000000
.L_314:


//--------------------- .nv.info._ZN5flash16flash_fwd_kernelI23Flash_fwd_kernel_traitsILi64ELi128ELi128ELi4ELb0ELb0EN7cutlass6half_tE19Flash_kernel_traitsILi64ELi128ELi128ELi4ES3_EELb0ELb0ELb0ELb1ELb0ELb0ELb1ELb0EEEvNS_16Flash_fwd_paramsE --------------------------
	.section	.nv.info._ZN5flash16flash_fwd_kernelI23Flash_fwd_kernel_traitsILi64ELi128ELi128ELi4ELb0ELb0EN7cutlass6half_tE19Flash_kernel_traitsILi64ELi128ELi128ELi4ES3_EELb0ELb0ELb0ELb1ELb0ELb0ELb1ELb0EEEvNS_16Flash_fwd_paramsE,"",@"SHT_CUDA_INFO"
	.sectionflags	@""
	.align	4


	//----- nvinfo : EIATTR_CUDA_API_VERSION
	.align		4
        /*0000*/ 	.byte	0x04, 0x37
        /*0002*/ 	.short	(.L_316 - .L_315)
.L_315:
        /*0004*/ 	.word	0x00000082


	//----- nvinfo : EIATTR_SW2861232_WAR
	.align		4
.L_316:
        /*0008*/ 	.byte	0x01, 0x35
	.zero		2


	//----- nvinfo : EIATTR_PARAM_CBANK
	.align		4
        /*000c*/ 	.byte	0x04, 0x0a
        /*000e*/ 	.short	(.L_318 - .L_317)
	.align		4
.L_317:
        /*0010*/ 	.word	index@(.nv.constant0._ZN5flash16flash_fwd_kernelI23Flash_fwd_kernel_traitsILi64ELi128ELi128ELi4ELb0ELb0EN7cutlass6half_tE19Flash_kernel_traitsILi64ELi128ELi128ELi4ES3_EELb0ELb0ELb0ELb1ELb0ELb0ELb1ELb0EEEvNS_16Flash_fwd_paramsE)
        /*0014*/ 	.short	0x0160
        /*0016*/ 	.short	0x01d0


	//----- nvinfo : EIATTR_CBANK_PARAM_SIZE
	.align		4
.L_318:
        /*0018*/ 	.byte	0x03, 0x19
        /*001a*/ 	.short	0x01d0


	//----- nvinfo : EIATTR_KPARAM_INFO
	.align		4
        /*001c*/ 	.byte	0x04, 0x17
        /*001e*/ 	.short	(.L_320 - .L_319)
.L_319:
        /*0020*/ 	.word	0x00000000
        /*0024*/ 	.short	0x0000
        /*0026*/ 	.short	0x0000
        /*0028*/ 	.byte	0x00, 0xf0, 0x41, 0x07


	//----- nvinfo : EIATTR_MAXREG_COUNT
	.align		4
.L_320:
        /*002c*/ 	.byte	0x03, 0x1b
        /*002e*/ 	.short	0x00ff


	//----- nvinfo : EIATTR_NUM_BARRIERS
	.align		4
        /*0030*/ 	.byte	0x02, 0x4c
        /*0032*/ 	.byte	0x01
	.zero		1


	//----- nvinfo : EIATTR_ANNOTATIONS
	.align		4
        /*0034*/ 	.byte	0x04, 0x55
        /*0036*/ 	.short	(.L_322 - .L_321)


	//   ....[0]....
.L_321:
        /* <DEDUP_REMOVED lines=46> */


	//----- nvinfo : EIATTR_MERCURY_ISA_VERSION
	.align		4
.L_322:
        /*0308*/ 	.byte	0x03, 0x5f
        /*030a*/ 	.short	0x0000


	//----- nvinfo : EIATTR_COOP_GROUP_MASK_REGIDS
	.align		4
        /*030c*/ 	.byte	0x04, 0x29
        /*030e*/ 	.short	(.L_324 - .L_323)


	//   ....[0]....
.L_323:
        /*0310*/ 	.word	0xffffffff


	//   ....[1]....
        /*0314*/ 	.word	0xffffffff


	//   ....[2]....
        /*0318*/ 	.word	0xffffffff


	//   ....[3]....
        /*031c*/ 	.word	0xffffffff


	//   ....[4]....
        /*0320*/ 	.word	0xffffffff


	//   ....[5]....
        /*0324*/ 	.word	0xffffffff


	//   ....[6]....
        /*0328*/ 	.word	0xffffffff


	//   ....[7]....
        /*032c*/ 	.word	0xffffffff


	//   ....[8]....
        /*0330*/ 	.word	0xffffffff


	//   ....[9]....
        /*0334*/ 	.word	0xffffffff


	//   ....[10]....
        /*0338*/ 	.word	0xffffffff


	//   ....[11]....
        /*033c*/ 	.word	0xffffffff


	//   ....[12]....
        /*0340*/ 	.word	0xffffffff


	//   ....[13]....
        /*0344*/ 	.word	0xffffffff


	//   ....[14]....
        /*0348*/ 	.word	0xffffffff


	//   ....[15]....
        /*034c*/ 	.word	0xffffffff


	//   ....[16]....
        /*0350*/ 	.word	0xffffffff


	//   ....[17]....
        /*0354*/ 	.word	0xffffffff


	//   ....[18]....
        /*0358*/ 	.word	0xffffffff


	//   ....[19]....
        /*035c*/ 	.word	0xffffffff


	//   ....[20]....
        /*0360*/ 	.word	0xffffffff


	//   ....[21]....
        /*0364*/ 	.word	0xffffffff


	//   ....[22]....
        /*0368*/ 	.word	0xffffffff


	//   ....[23]....
        /*036c*/ 	.word	0xffffffff


	//----- nvinfo : EIATTR_COOP_GROUP_INSTR_OFFSETS
	.align		4
.L_324:
        /*0370*/ 	.byte	0x04, 0x28
        /*0372*/ 	.short	(.L_326 - .L_325)


	//   ....[0]....
.L_325:
        /*0374*/ 	.word	0x000087e0


	//   ....[1]....
        /*0378*/ 	.word	0x000088e0


	//   ....[2]....
        /*037c*/ 	.word	0x000089e0


	//   ....[3]....
        /*0380*/ 	.word	0x00008b70


	//   ....[4]....
        /*0384*/ 	.word	0x00008bb0


	//   ....[5]....
        /*0388*/ 	.word	0x00008d10


	//   ....[6]....
        /*038c*/ 	.word	0x00008ff0


	//   ....[7]....
        /*0390*/ 	.word	0x00009130


	//   ....[8]....
        /*0394*/ 	.word	0x0000ff10


	//   ....[9]....
        /*0398*/ 	.word	0x0000ff60


	//   ....[10]....
        /*039c*/ 	.word	0x0000ff90


	//   ....[11]....
        /*03a0*/ 	.word	0x0000ffb0


	//   ....[12]....
        /*03a4*/ 	.word	0x0000ffe0


	//   ....[13]....
        /*03a8*/ 	.word	0x00010000


	//   ....[14]....
        /*03ac*/ 	.word	0x00010020


	//   ....[15]....
        /*03b0*/ 	.word	0x00010030


	//   ....[16]....
        /*03b4*/ 	.word	0x00013250


	//   ....[17]....
        /*03b8*/ 	.word	0x00013260


	//   ....[18]....
        /*03bc*/ 	.word	0x00013270


	//   ....[19]....
        /*03c0*/ 	.word	0x000132a0


	//   ....[20]....
        /*03c4*/ 	.word	0x000132c0


	//   ....[21]....
        /*03c8*/ 	.word	0x000132f0


	//   ....[22]....
        /*03cc*/ 	.word	0x00013300


	//   ....[23]....
        /*03d0*/ 	.word	0x00013330


	//----- nvinfo : EIATTR_EXIT_INSTR_OFFSETS
	.align		4
.L_326:
        /*03d4*/ 	.byte	0x04, 0x1c
        /*03d6*/ 	.short	(.L_328 - .L_327)


	//   ....[0]....
.L_327:
        /*03d8*/ 	.word	0x000004e0


	//   ....[1]....
        /*03dc*/ 	.word	0x00014aa0


	//   ....[2]....
        /*03e0*/ 	.word	0x00014b60


	//   ....[3]....
        /*03e4*/ 	.word	0x00015b70


	//   ....[4]....
        /*03e8*/ 	.word	0x00015bf0


	//----- nvinfo : EIATTR_CTAIDZ_USED
	.align		4
.L_328:
        /*03ec*/ 	.byte	0x01, 0x04
	.zero		2


	//----- nvinfo : EIATTR_CRS_STACK_SIZE
	.align		4
        /*03f0*/ 	.byte	0x04, 0x1e
        /*03f2*/ 	.short	(.L_330 - .L_329)
.L_329:
        /*03f4*/ 	.word	0x00000000
.L_330:


//--------------------- .nv.info._ZN5flash16flash_fwd_kernelI23Flash_fwd_kernel_traitsILi64ELi128ELi128ELi4ELb0ELb0EN7cutlass6half_tE19Flash_kernel_traitsILi64ELi128ELi128ELi4ES3_EELb0ELb0ELb1ELb0ELb0ELb1ELb0ELb0EEEvNS_16Flash_fwd_paramsE --------------------------
	.section	.nv.info._ZN5flash16flash_fwd_kernelI23Flash_fwd_kernel_traitsILi64ELi128ELi128ELi4ELb0ELb0EN7cutlass6half_tE19Flash_kernel_traitsILi64ELi128ELi128ELi4ES3_EELb0ELb0ELb1ELb0ELb0ELb1ELb0ELb0EEEvNS_16Flash_fwd_paramsE,"",@"SHT_CUDA_INFO"
	.sectionflags	@""
	.align	4


	//----- nvinfo : EIATTR_CUDA_API_VERSION
	.align		4
        /*0000*/ 	.byte	0x04, 0x37
        /*0002*/ 	.short	(.L_332 - .L_331)
.L_331:
        /*0004*/ 	.word	0x00000082


	//----- nvinfo : EIATTR_SW2861232_WAR
	.align		4
.L_332:
        /*0008*/ 	.byte	0x01, 0x35
	.zero		2


	//----- nvinfo : EIATTR_PARAM_CBANK
	.align		4
        /*000c*/ 	.byte	0x04, 0x0a
        /*000e*/ 	.short	(.L_334 - .L_333)
	.align		4
.L_333:
        /*0010*/ 	.word	index@(.nv.constant0._ZN5flash16flash_fwd_kernelI23Flash_fwd_kernel_traitsILi64ELi128ELi128ELi4ELb0ELb0EN7cutlass6half_tE19Flash_kernel_traitsILi64ELi128ELi128ELi4ES3_EELb0ELb0ELb1ELb0ELb0ELb1ELb0ELb0EEEvNS_16Flash_fwd_paramsE)
        /*0014*/ 	.short	0x0160
        /*0016*/ 	.short	0x01d0


	//----- nvinfo : EIATTR_CBANK_PARAM_SIZE
	.align		4
.L_334:
        /*0018*/ 	.byte	0x03, 0x19
        /*001a*/ 	.short	0x01d0


	//----- nvinfo : EIATTR_KPARAM_INFO
	.align		4
        /*001c*/ 	.byte	0x04, 0x17
        /*001e*/ 	.short	(.L_336 - .L_335)
.L_335:
        /*0020*/ 	.word	0x00000000
        /*0024*/ 	.short	0x0000
        /*0026*/ 	.short	0x0000
        /*0028*/ 	.byte	0x00, 0xf0, 0x41, 0x07


	//----- nvinfo : EIATTR_MAXREG_COUNT
	.align		4
.L_336:
        /*002c*/ 	.byte	0x03, 0x1b
        /*002e*/ 	.short	0x00ff


	//----- nvinfo : EIATTR_NUM_BARRIERS
	.align		4
        /*0030*/ 	.byte	0x02, 0x4c
        /*0032*/ 	.byte	0x01
	.zero		1


	//----- nvinfo : EIATTR_ANNOTATIONS
	.align		4
        /*0034*/ 	.byte	0x04, 0x55
        /*0036*/ 	.short	(.L_338 - .L_337)


	//   ....[0]....
.L_337:
        /* <DEDUP_REMOVED lines=105> */


	//----- nvinfo : EIATTR_MERCURY_ISA_VERSION
	.align		4
.L_338:
        /*06b0*/ 	.byte	0x03, 0x5f
        /*06b2*/ 	.short	0x0000


	//----- nvinfo : EIATTR_COOP_GROUP_MASK_REGIDS
	.align		4
        /*06b4*/ 	.byte	0x04, 0x29
        /*06b6*/ 	.short	(.L_340 - .L_339)


	//   ....[0]....
.L_339:
        /*06b8*/ 	.word	0xffffffff


	//   ....[1]....
        /*06bc*/ 	.word	0xffffffff


	//   ....[2]....
        /*06c0*/ 	.word	0xffffffff


	//   ....[3]....
        /*06c4*/ 	.word	0xffffffff


	//   ....[4]....
        /*06c8*/ 	.word	0xffffffff


	//   ....[5]....
        /*06cc*/ 	.word	0xffffffff


	//   ....[6]....
        /*06d0*/ 	.word	0xffffffff


	//   ....[7]....
        /*06d4*/ 	.word	0xffffffff


	//   ....[8]....
        /*06d8*/ 	.word	0xffffffff


	//   ....[9]....
        /*06dc*/ 	.word	0xffffffff


	//   ....[10]....
        /*06e0*/ 	.word	0xffffffff


	//   ....[11]....
        /*06e4*/ 	.word	0xffffffff


	//   ....[12]....
        /*06e8*/ 	.word	0xffffffff


	//   ....[13]....
        /*06ec*/ 	.word	0xffffffff


	//   ....[14]....
        /*06f0*/ 	.word	0xffffffff


	//   ....[15]....
        /*06f4*/ 	.word	0xffffffff


	//   ....[16]....
        /*06f8*/ 	.word	0xffffffff


	//   ....[17]....
        /*06fc*/ 	.word	0xffffffff


	//   ....[18]....
        /*0700*/ 	.word	0xffffffff


	//   ....[19]....
        /*0704*/ 	.word	0xffffffff


	//   ....[20]....
        /*0708*/ 	.word	0xffffffff


	//   ....[21]....
        /*070c*/ 	.word	0xffffffff


	//   ....[22]....
        /*0710*/ 	.word	0xffffffff


	//   ....[23]....
        /*0714*/ 	.word	0xffffffff


	//   ....[24]....
        /*0718*/ 	.word	0xffffffff


	//   ....[25]....
        /*071c*/ 	.word	0xffffffff


	//   ....[26]....
        /*0720*/ 	.word	0xffffffff


	//   ....[27]....
        /*0724*/ 	.word	0xffffffff


	//   ....[28]....
        /*0728*/ 	.word	0xffffffff


	//   ....[29]....
        /*072c*/ 	.word	0xffffffff


	//   ....[30]....
        /*0730*/ 	.word	0xffffffff


	//   ....[31]....
        /*0734*/ 	.word	0xffffffff


	//----- nvinfo : EIATTR_COOP_GROUP_INSTR_OFFSETS
	.align		4
.L_340:
        /*0738*/ 	.byte	0x04, 0x28
        /*073a*/ 	.short	(.L_342 - .L_341)


	//   ....[0]....
.L_341:
        /*073c*/ 	.word	0x00006470


	//   ....[1]....
        /*0740*/ 	.word	0x000065d0


	//   ....[2]....
        /*0744*/ 	.word	0x000067b0


	//   ....[3]....
        /*0748*/ 	.word	0x000068e0


	//   ....[4]....
        /*074c*/ 	.word	0x00006960


	//   ....[5]....
        /*0750*/ 	.word	0x00006a50


	//   ....[6]....
        /*0754*/ 	.word	0x00006c10


	//   ....[7]....
        /*0758*/ 	.word	0x00006c50


	//   ....[8]....
        /*075c*/ 	.word	0x0000e340


	//   ....[9]....
        /*0760*/ 	.word	0x0000e440


	//   ....[10]....
        /*0764*/ 	.word	0x0000e870


	//   ....[11]....
        /*0768*/ 	.word	0x0000e8f0


	//   ....[12]....
        /*076c*/ 	.word	0x0000e900


	//   ....[13]....
        /*0770*/ 	.word	0x0000e930


	//   ....[14]....
        /*0774*/ 	.word	0x0000f190


	//   ....[15]....
        /*0778*/ 	.word	0x0000f1b0


	//   ....[16]....
        /*077c*/ 	.word	0x00016ab0


	//   ....[17]....
        /*0780*/ 	.word	0x00016bf0


	//   ....[18]....
        /*0784*/ 	.word	0x00016c40


	//   ....[19]....
        /*0788*/ 	.word	0x00016c70


	//   ....[20]....
        /*078c*/ 	.word	0x00016cf0


	//   ....[21]....
        /*0790*/ 	.word	0x00016d30


	//   ....[22]....
        /*0794*/ 	.word	0x00017740


	//   ....[23]....
        /*0798*/ 	.word	0x00017790


	//   ....[24]....
        /*079c*/ 	.word	0x0001bab0


	//   ....[25]....
        /*07a0*/ 	.word	0x0001bac0


	//   ....[26]....
        /*07a4*/ 	.word	0x0001bad0


	//   ....[27]....
        /*07a8*/ 	.word	0x0001baf0


	//   ....[28]....
        /*07ac*/ 	.word	0x0001bb00


	//   ....[29]....
        /*07b0*/ 	.word	0x0001bb20


	//   ....[30]....
        /*07b4*/ 	.word	0x0001bb40


	//   ....[31]....
        /*07b8*/ 	.word	0x0001bb80


	//----- nvinfo : EIATTR_EXIT_INSTR_OFFSETS
	.align		4
.L_342:
        /*07bc*/ 	.byte	0x04, 0x1c
        /*07be*/ 	.short	(.L_344 - .L_343)


	//   ....[0]....
.L_343:
        /*07c0*/ 	.word	0x000004d0


	//   ....[1]....
        /*07c4*/ 	.word	0x00001560


	//   ....[2]....
        /*07c8*/ 	.word	0x000015e0


	//   ....[3]....
        /*07cc*/ 	.word	0x0001d280


	//   ....[4]....
        /*07d0*/ 	.word	0x0001d340


	//----- nvinfo : EIATTR_CTAIDZ_USED
	.align		4
.L_344:
        /*07d4*/ 	.byte	0x01, 0x04
	.zero		2


	//----- nvinfo : EIATTR_CRS_STACK_SIZE
	.align		4
        /*07d8*/ 	.byte	0x04, 0x1e
        /*07da*/ 	.short	(.L_346 - .L_345)
.L_345:
        /*07dc*/ 	.word	0x00000000
.L_346:


//--------------------- .nv.info._ZN5flash16flash_fwd_kernelI23Flash_fwd_kernel_traitsILi64ELi128ELi128ELi4ELb0ELb0EN7cutlass6half_tE19Flash_kernel_traitsILi64ELi128ELi128ELi4ES3_EELb0ELb0ELb1ELb0ELb0ELb1ELb1ELb0EEEvNS_16Flash_fwd_paramsE --------------------------
	.section	.nv.info._ZN5flash16flash_fwd_kernelI23Flash_fwd_kernel_traitsILi64ELi128ELi128ELi4ELb0ELb0EN7cutlass6half_tE19Flash_kernel_traitsILi64ELi128ELi128ELi4ES3_EELb0ELb0ELb1ELb0ELb0ELb1ELb1ELb0EEEvNS_16Flash_fwd_paramsE,"",@"SHT_CUDA_INFO"
	.sectionflags	@""
	.align	4


	//----- nvinfo : EIATTR_CUDA_API_VERSION
	.align		4
        /*0000*/ 	.byte	0x04, 0x37
        /*0002*/ 	.short	(.L_348 - .L_347)
.L_347:
        /*0004*/ 	.word	0x00000082


	//----- nvinfo : EIATTR_SW2861232_WAR
	.align		4
.L_348:
        /*0008*/ 	.byte	0x01, 0x35
	.zero		2


	//----- nvinfo : EIATTR_PARAM_CBANK
	.align		4
        /*000c*/ 	.byte	0x04, 0x0a
        /*000e*/ 	.short	(.L_350 - .L_349)
	.align		4
.L_349:
        /*0010*/ 	.word	index@(.nv.constant0._ZN5flash16flash_fwd_kernelI23Flash_fwd_kernel_traitsILi64ELi128ELi128ELi4ELb0ELb0EN7cutlass6half_tE19Flash_kernel_traitsILi64ELi128ELi128ELi4ES3_EELb0ELb0ELb1ELb0ELb0ELb1ELb1ELb0EEEvNS_16Flash_fwd_paramsE)
        /*0014*/ 	.short	0x0160
        /*0016*/ 	.short	0x01d0


	//----- nvinfo : EIATTR_CBANK_PARAM_SIZE
	.align		4
.L_350:
        /*0018*/ 	.byte	0x03, 0x19
        /*001a*/ 	.short	0x01d0


	//----- nvinfo : EIATTR_KPARAM_INFO
	.align		4
        /*001c*/ 	.byte	0x04, 0x17
        /*001e*/ 	.short	(.L_352 - .L_351)
.L_351:
        /*0020*/ 	.word	0x00000000
        /*0024*/ 	.short	0x0000
        /*0026*/ 	.short	0x0000
        /*0028*/ 	.byte	0x00, 0xf0, 0x41, 0x07


	//----- nvinfo : EIATTR_MAXREG_COUNT
	.align		4
.L_352:
        /*002c*/ 	.byte	0x03, 0x1b
        /*002e*/ 	.short	0x00ff


	//----- nvinfo : EIATTR_NUM_BARRIERS
	.align		4
        /*0030*/ 	.byte	0x02, 0x4c
        /*0032*/ 	.byte	0x01
	.zero		1


	//----- nvinfo : EIATTR_ANNOTATIONS
	.align		4
        /*0034*/ 	.byte	0x04, 0x55
        /*0036*/ 	.short	(.L_354 - .L_353)


	//   ....[0]....
.L_353:
        /* <DEDUP_REMOVED lines=75> */


	//----- nvinfo : EIATTR_MERCURY_ISA_VERSION
	.align		4
.L_354:
        /*04d0*/ 	.byte	0x03, 0x5f
        /*04d2*/ 	.short	0x0000


	//----- nvinfo : EIATTR_COOP_GROUP_MASK_REGIDS
	.align		4
        /*04d4*/ 	.byte	0x04, 0x29
        /*04d6*/ 	.short	(.L_356 - .L_355)


	//   ....[0]....
.L_355:
        /*04d8*/ 	.word	0xffffffff


	//   ....[1]....
        /*04dc*/ 	.word	0xffffffff


	//   ....[2]....
        /*04e0*/ 	.word	0xffffffff


	//   ....[3]....
        /*04e4*/ 	.word	0xffffffff


	//   ....[4]....
        /*04e8*/ 	.word	0xffffffff


	//   ....[5]....
        /*04ec*/ 	.word	0xffffffff


	//   ....[6]....
        /*04f0*/ 	.word	0xffffffff


	//   ....[7]....
        /*04f4*/ 	.word	0xffffffff


	//   ....[8]....
        /*04f8*/ 	.word	0xffffffff


	//   ....[9]....
        /*04fc*/ 	.word	0xffffffff


	//   ....[10]....
        /*0500*/ 	.word	0xffffffff


	//   ....[11]....
        /*0504*/ 	.word	0xffffffff


	//   ....[12]....
        /*0508*/ 	.word	0xffffffff


	//   ....[13]....
        /*050c*/ 	.word	0xffffffff


	//   ....[14]....
        /*0510*/ 	.word	0xffffffff


	//   ....[15]....
        /*0514*/ 	.word	0xffffffff


	//   ....[16]....
        /*0518*/ 	.word	0xffffffff


	//   ....[17]....
        /*051c*/ 	.word	0xffffffff


	//   ....[18]....
        /*0520*/ 	.word	0xffffffff


	//   ....[19]....
        /*0524*/ 	.word	0xffffffff


	//   ....[20]....
        /*0528*/ 	.word	0xffffffff


	//   ....[21]....
        /*052c*/ 	.word	0xffffffff


	//   ....[22]....
        /*0530*/ 	.word	0xffffffff


	//   ....[23]....
        /*0534*/ 	.word	0xffffffff


	//   ....[24]....
        /*0538*/ 	.word	0xffffffff


	//   ....[25]....
        /*053c*/ 	.word	0xffffffff


	//   ....[26]....
        /*0540*/ 	.word	0xffffffff


	//   ....[27]....
        /*0544*/ 	.word	0xffffffff


	//   ....[28]....
        /*0548*/ 	.word	0xffffffff


	//   ....[29]....
        /*054c*/ 	.word	0xffffffff


	//   ....[30]....
        /*0550*/ 	.word	0xffffffff


	//   ....[31]....
        /*0554*/ 	.word	0xffffffff


	//----- nvinfo : EIATTR_COOP_GROUP_INSTR_OFFSETS
	.align		4
.L_356:
        /*0558*/ 	.byte	0x04, 0x28
        /*055a*/ 	.short	(.L_358 - .L_357)


	//   ....[0]....
.L_357:
        /*055c*/ 	.word	0x00007a40


	//   ....[1]....
        /*0560*/ 	.word	0x00007b10


	//   ....[2]....
        /*0564*/ 	.word	0x00007ca0


	//   ....[3]....
        /*0568*/ 	.word	0x00007db0


	//   ....[4]....
        /*056c*/ 	.word	0x00007e20


	//   ....[5]....
        /*0570*/ 	.word	0x00007ed0


	//   ....[6]....
        /*0574*/ 	.word	0x00007f80


	//   ....[7]....
        /*0578*/ 	.word	0x00007fa0


	//   ....[8]....
        /*057c*/ 	.word	0x0000f590


	//   ....[9]....
        /*0580*/ 	.word	0x0000f690


	//   ....[10]....
        /*0584*/ 	.word	0x0000f8c0


	//   ....[11]....
        /*0588*/ 	.word	0x0000f930


	//   ....[12]....
        /*058c*/ 	.word	0x0000fa50


	//   ....[13]....
        /*0590*/ 	.word	0x0000fa80


	//   ....[14]....
        /*0594*/ 	.word	0x00010320


	//   ....[15]....
        /*0598*/ 	.word	0x00010400


	//   ....[16]....
        /*059c*/ 	.word	0x00016f00


	//   ....[17]....
        /*05a0*/ 	.word	0x00017020


	//   ....[18]....
        /*05a4*/ 	.word	0x00017070


	//   ....[19]....
        /*05a8*/ 	.word	0x000170d0


	//   ....[20]....
        /*05ac*/ 	.word	0x000171a0


	//   ....[21]....
        /*05b0*/ 	.word	0x00017210


	//   ....[22]....
        /*05b4*/ 	.word	0x000172f0


	//   ....[23]....
        /*05b8*/ 	.word	0x00017450


	//   ....[24]....
        /*05bc*/ 	.word	0x0001b2f0


	//   ....[25]....
        /*05c0*/ 	.word	0x0001b300


	//   ....[26]....
        /*05c4*/ 	.word	0x0001b310


	//   ....[27]....
        /*05c8*/ 	.word	0x0001b320


	//   ....[28]....
        /*05cc*/ 	.word	0x0001b350


	//   ....[29]....
        /*05d0*/ 	.word	0x0001b370


	//   ....[30]....
        /*05d4*/ 	.word	0x0001b390


	//   ....[31]....
        /*05d8*/ 	.word	0x0001b3c0


	//----- nvinfo : EIATTR_EXIT_INSTR_OFFSETS
	.align		4
.L_358:
        /*05dc*/ 	.byte	0x04, 0x1c
        /*05de*/ 	.short	(.L_360 - .L_359)


	//   ....[0]....
.L_359:
        /*05e0*/ 	.word	0x000004d0


	//   ....[1]....
        /*05e4*/ 	.word	0x00001580


	//   ....[2]....
        /*05e8*/ 	.word	0x00001600


	//   ....[3]....
        /*05ec*/ 	.word	0x0001ca70


	//   ....[4]....
        /*05f0*/ 	.word	0x0001cb20


	//----- nvinfo : EIATTR_CTAIDZ_USED
	.align		4
.L_360:
        /*05f4*/ 	.byte	0x01, 0x04
	.zero		2


	//----- nvinfo : EIATTR_CRS_STACK_SIZE
	.align		4
        /*05f8*/ 	.byte	0x04, 0x1e
        /*05fa*/ 	.short	(.L_362 - .L_361)
.L_361:
        /*05fc*/ 	.word	0x00000000
.L_362:


//--------------------- .nv.info._ZN5flash16flash_fwd_kernelI23Flash_fwd_kernel_traitsILi64ELi128ELi128ELi4ELb0ELb0EN7cutlass6half_tE19Flash_kernel_traitsILi64ELi128ELi128ELi4ES3_EELb0ELb0ELb1ELb0ELb0ELb0ELb0ELb0EEEvNS_16Flash_fwd_paramsE --------------------------
	.section	.nv.info._ZN5flash16flash_fwd_kernelI23Flash_fwd_kernel_traitsILi64ELi128ELi128ELi4ELb0ELb0EN7cutlass6half_tE19Flash_kernel_traitsILi64ELi128ELi128ELi4ES3_EELb0ELb0ELb1ELb0ELb0ELb0ELb0ELb0EEEvNS_16Flash_fwd_paramsE,"",@"SHT_CUDA_INFO"
	.sectionflags	@""
	.align	4


	//----- nvinfo : EIATTR_CUDA_API_VERSION
	.align		4
        /*0000*/ 	.byte	0x04, 0x37
        /*0002*/ 	.short	(.L_364 - .L_363)
.L_363:
        /*0004*/ 	.word	0x00000082


	//----- nvinfo : EIATTR_SW2861232_WAR
	.align		4
.L_364:
        /*0008*/ 	.byte	0x01, 0x35
	.zero		2


	//----- nvinfo : EIATTR_PARAM_CBANK
	.align		4
        /*000c*/ 	.byte	0x04, 0x0a
        /*000e*/ 	.short	(.L_366 - .L_365)
	.align		4
.L_365:
        /*0010*/ 	.word	index@(.nv.constant0._ZN5flash16flash_fwd_kernelI23Flash_fwd_kernel_traitsILi64ELi128ELi128ELi4ELb0ELb0EN7cutlass6half_tE19Flash_kernel_traitsILi64ELi128ELi128ELi4ES3_EELb0ELb0ELb1ELb0ELb0ELb0ELb0ELb0EEEvNS_16Flash_fwd_paramsE)
        /*0014*/ 	.short	0x0160
        /*0016*/ 	.short	0x01d0


	//----- nvinfo : EIATTR_CBANK_PARAM_SIZE
	.align		4
.L_366:
        /*0018*/ 	.byte	0x03, 0x19
        /*001a*/ 	.short	0x01d0


	//----- nvinfo : EIATTR_KPARAM_INFO
	.align		4
        /*001c*/ 	.byte	0x04, 0x17
        /*001e*/ 	.short	(.L_368 - .L_367)
.L_367:
        /*0020*/ 	.word	0x00000000
        /*0024*/ 	.short	0x0000
        /*0026*/ 	.short	0x0000
        /*0028*/ 	.byte	0x00, 0xf0, 0x41, 0x07


	//----- nvinfo : EIATTR_MAXREG_COUNT
	.align		4
.L_368:
        /*002c*/ 	.byte	0x03, 0x1b
        /*002e*/ 	.short	0x00ff


	//----- nvinfo : EIATTR_NUM_BARRIERS
	.align		4
        /*0030*/ 	.byte	0x02, 0x4c
        /*0032*/ 	.byte	0x01
	.zero		1


	//----- nvinfo : EIATTR_ANNOTATIONS
	.align		4
        /*0034*/ 	.byte	0x04, 0x55
        /*0036*/ 	.short	(.L_370 - .L_369)


	//   ....[0]....
.L_369:
        /* <DEDUP_REMOVED lines=156> */


	//----- nvinfo : EIATTR_MERCURY_ISA_VERSION
	.align		4
.L_370:
        /*09e0*/ 	.byte	0x03, 0x5f
        /*09e2*/ 	.short	0x0000


	//----- nvinfo : EIATTR_COOP_GROUP_MASK_REGIDS
	.align		4
        /*09e4*/ 	.byte	0x04, 0x29
        /*09e6*/ 	.short	(.L_372 - .L_371)


	//   ....[0]....
.L_371:
        /*09e8*/ 	.word	0xffffffff


	//   ....[1]....
        /*09ec*/ 	.word	0xffffffff


	//   ....[2]....
        /*09f0*/ 	.word	0xffffffff


	//   ....[3]....
        /*09f4*/ 	.word	0xffffffff


	//   ....[4]....
        /*09f8*/ 	.word	0xffffffff


	//   ....[5]....
        /*09fc*/ 	.word	0xffffffff


	//   ....[6]....
        /*0a00*/ 	.word	0xffffffff


	//   ....[7]....
        /*0a04*/ 	.word	0xffffffff


	//   ....[8]....
        /*0a08*/ 	.word	0xffffffff


	//   ....[9]....
        /*0a0c*/ 	.word	0xffffffff


	//   ....[10]....
        /*0a10*/ 	.word	0xffffffff


	//   ....[11]....
        /*0a14*/ 	.word	0xffffffff


	//   ....[12]....
        /*0a18*/ 	.word	0xffffffff


	//   ....[13]....
        /*0a1c*/ 	.word	0xffffffff


	//   ....[14]....
        /*0a20*/ 	.word	0xffffffff


	//   ....[15]....
        /*0a24*/ 	.word	0xffffffff


	//   ....[16]....
        /*0a28*/ 	.word	0xffffffff


	//   ....[17]....
        /*0a2c*/ 	.word	0xffffffff


	//   ....[18]....
        /*0a30*/ 	.word	0xffffffff


	//   ....[19]....
        /*0a34*/ 	.word	0xffffffff


	//   ....[20]....
        /*0a38*/ 	.word	0xffffffff


	//   ....[21]....
        /*0a3c*/ 	.word	0xffffffff


	//   ....[22]....
        /*0a40*/ 	.word	0xffffffff


	//   ....[23]....
        /*0a44*/ 	.word	0xffffffff


	//   ....[24]....
        /*0a48*/ 	.word	0xffffffff


	//   ....[25]....
        /*0a4c*/ 	.word	0xffffffff


	//   ....[26]....
        /*0a50*/ 	.word	0xffffffff


	//   ....[27]....
        /*0a54*/ 	.word	0xffffffff


	//   ....[28]....
        /*0a58*/ 	.word	0xffffffff


	//   ....[29]....
        /*0a5c*/ 	.word	0xffffffff


	//   ....[30]....
        /*0a60*/ 	.word	0xffffffff


	//   ....[31]....
        /*0a64*/ 	.word	0xffffffff


	//----- nvinfo : EIATTR_COOP_GROUP_INSTR_OFFSETS
	.align		4
.L_372:
        /*0a68*/ 	.byte	0x04, 0x28
        /*0a6a*/ 	.short	(.L_374 - .L_373)


	//   ....[0]....
.L_373:
        /*0a6c*/ 	.word	0x00007a80


	//   ....[1]....
        /*0a70*/ 	.word	0x00007b80


	//   ....[2]....
        /*0a74*/ 	.word	0x00007d60


	//   ....[3]....
        /*0a78*/ 	.word	0x00007eb0


	//   ....[4]....
        /*0a7c*/ 	.word	0x00008080


	//   ....[5]....
        /*0a80*/ 	.word	0x00008200


	//   ....[6]....
        /*0a84*/ 	.word	0x00008210


	//   ....[7]....
        /*0a88*/ 	.word	0x000082b0


	//   ....[8]....
        /*0a8c*/ 	.word	0x000105e0


	//   ....[9]....
        /*0a90*/ 	.word	0x00010900


	//   ....[10]....
        /*0a94*/ 	.word	0x00010b40


	//   ....[11]....
        /*0a98*/ 	.word	0x00010bc0


	//   ....[12]....
        /*0a9c*/ 	.word	0x00010c10


	//   ....[13]....
        /*0aa0*/ 	.word	0x00010c60


	//   ....[14]....
        /*0aa4*/ 	.word	0x00010c90


	//   ....[15]....
        /*0aa8*/ 	.word	0x00010d50


	//   ....[16]....
        /*0aac*/ 	.word	0x000194b0


	//   ....[17]....
        /*0ab0*/ 	.word	0x000195c0


	//   ....[18]....
        /*0ab4*/ 	.word	0x00019930


	//   ....[19]....
        /*0ab8*/ 	.word	0x00019b50


	//   ....[20]....
        /*0abc*/ 	.word	0x00019bf0


	//   ....[21]....
        /*0ac0*/ 	.word	0x00019c70


	//   ....[22]....
        /*0ac4*/ 	.word	0x00019d80


	//   ....[23]....
        /*0ac8*/ 	.word	0x00019dc0


	//   ....[24]....
        /*0acc*/ 	.word	0x0001f390


	//   ....[25]....
        /*0ad0*/ 	.word	0x0001f3a0


	//   ....[26]....
        /*0ad4*/ 	.word	0x0001f3b0


	//   ....[27]....
        /*0ad8*/ 	.word	0x0001f3d0


	//   ....[28]....
        /*0adc*/ 	.word	0x0001f3e0


	//   ....[29]....
        /*0ae0*/ 	.word	0x0001f410


	//   ....[30]....
        /*0ae4*/ 	.word	0x0001f440


	//   ....[31]....
        /*0ae8*/ 	.word	0x0001f460


	//----- nvinfo : EIATTR_EXIT_INSTR_OFFSETS
	.align		4
.L_374:
        /*0aec*/ 	.byte	0x04, 0x1c
        /*0aee*/ 	.short	(.L_376 - .L_375)


	//   ....[0]....
.L_375:
        /*0af0*/ 	.word	0x000004d0


	//   ....[1]....
        /*0af4*/ 	.word	0x00001650


	//   ....[2]....
        /*0af8*/ 	.word	0x000016d0


	//   ....[3]....
        /*0afc*/ 	.word	0x00020c50


	//   ....[4]....
        /*0b00*/ 	.word	0x00020d10


	//----- nvinfo : EIATTR_CTAIDZ_USED
	.align		4
.L_376:
        /*0b04*/ 	.byte	0x01, 0x04
	.zero		2


	//----- nvinfo : EIATTR_CRS_STACK_SIZE
	.align		4
        /*0b08*/ 	.byte	0x04, 0x1e
        /*0b0a*/ 	.short	(.L_378 - .L_377)
.L_377:
        /*0b0c*/ 	.word	0x00000000
.L_378:


//--------------------- .nv.info._ZN5flash16flash_fwd_kernelI23Flash_fwd_kernel_traitsILi64ELi128ELi128ELi4ELb0ELb0EN7cutlass6half_tE19Flash_kernel_traitsILi64ELi128ELi128ELi4ES3_EELb0ELb0ELb1ELb0ELb0ELb0ELb1ELb0EEEvNS_16Flash_fwd_paramsE --------------------------
	.section	.nv.info._ZN5flash16flash_fwd_kernelI23Flash_fwd_kernel_traitsILi64ELi128ELi128ELi4ELb0ELb0EN7cutlass6half_tE19Flash_kernel_traitsILi64ELi128ELi128ELi4ES3_EELb0ELb0ELb1ELb0ELb0ELb0ELb1ELb0EEEvNS_16Flash_fwd_paramsE,"",@"SHT_CUDA_INFO"
	.sectionflags	@""
	.align	4


	//----- nvinfo : EIATTR_CUDA_API_VERSION
	.align		4
        /*0000*/ 	.byte	0x04, 0x37
        /*0002*/ 	.short	(.L_380 - .L_379)
.L_379:
        /*0004*/ 	.word	0x00000082


	//----- nvinfo : EIATTR_SW2861232_WAR
	.align		4
.L_380:
        /*0008*/ 	.byte	0x01, 0x35
	.zero		2


	//----- nvinfo : EIATTR_PARAM_CBANK
	.align		4
        /*000c*/ 	.byte	0x04, 0x0a
        /*000e*/ 	.short	(.L_382 - .L_381)
	.align		4
.L_381:
        /*0010*/ 	.word	index@(.nv.constant0._ZN5flash16flash_fwd_kernelI23Flash_fwd_kernel_traitsILi64ELi128ELi128ELi4ELb0ELb0EN7cutlass6half_tE19Flash_kernel_traitsILi64ELi128ELi128ELi4ES3_EELb0ELb0ELb1ELb0ELb0ELb0ELb1ELb0EEEvNS_16Flash_fwd_paramsE)
        /*0014*/ 	.short	0x0160
        /*0016*/ 	.short	0x01d0


	//----- nvinfo : EIATTR_CBANK_PARAM_SIZE
	.align		4
.L_382:
        /*0018*/ 	.byte	0x03, 0x19
        /*001a*/ 	.short	0x01d0


	//----- nvinfo : EIATTR_KPARAM_INFO
	.align		4
        /*001c*/ 	.byte	0x04, 0x17
        /*001e*/ 	.short	(.L_384 - .L_383)
.L_383:
        /*0020*/ 	.word	0x00000000
        /*0024*/ 	.short	0x0000
        /*0026*/ 	.short	0x0000
        /*0028*/ 	.byte	0x00, 0xf0, 0x41, 0x07


	//----- nvinfo : EIATTR_MAXREG_COUNT
	.align		4
.L_384:
        /*002c*/ 	.byte	0x03, 0x1b
        /*002e*/ 	.short	0x00ff


	//----- nvinfo : EIATTR_NUM_BARRIERS
	.align		4
        /*0030*/ 	.byte	0x02, 0x4c
        /*0032*/ 	.byte	0x01
	.zero		1


	//----- nvinfo : EIATTR_ANNOTATIONS
	.align		4
        /*0034*/ 	.byte	0x04, 0x55
        /*0036*/ 	.short	(.L_386 - .L_385)


	//   ....[0]....
.L_385:
        /* <DEDUP_REMOVED lines=160> */


	//----- nvinfo : EIATTR_MERCURY_ISA_VERSION
	.align		4
.L_386:
        /*0a28*/ 	.byte	0x03, 0x5f
        /*0a2a*/ 	.short	0x0000


	//----- nvinfo : EIATTR_COOP_GROUP_MASK_REGIDS
	.align		4
        /*0a2c*/ 	.byte	0x04, 0x29
        /*0a2e*/ 	.short	(.L_388 - .L_387)


	//   ....[0]....
.L_387:
        /*0a30*/ 	.word	0xffffffff


	//   ....[1]....
        /*0a34*/ 	.word	0xffffffff


	//   ....[2]....
        /*0a38*/ 	.word	0xffffffff


	//   ....[3]....
        /*0a3c*/ 	.word	0xffffffff


	//   ....[4]....
        /*0a40*/ 	.word	0xffffffff


	//   ....[5]....
        /*0a44*/ 	.word	0xffffffff


	//   ....[6]....
        /*0a48*/ 	.word	0xffffffff


	//   ....[7]....
        /*0a4c*/ 	.word	0xffffffff


	//   ....[8]....
        /*0a50*/ 	.word	0xffffffff


	//   ....[9]....
        /*0a54*/ 	.word	0xffffffff


	//   ....[10]....
        /*0a58*/ 	.word	0xffffffff


	//   ....[11]....
        /*0a5c*/ 	.word	0xffffffff


	//   ....[12]....
        /*0a60*/ 	.word	0xffffffff


	//   ....[13]....
        /*0a64*/ 	.word	0xffffffff


	//   ....[14]....
        /*0a68*/ 	.word	0xffffffff


	//   ....[15]....
        /*0a6c*/ 	.word	0xffffffff


	//   ....[16]....
        /*0a70*/ 	.word	0xffffffff


	//   ....[17]....
        /*0a74*/ 	.word	0xffffffff


	//   ....[18]....
        /*0a78*/ 	.word	0xffffffff


	//   ....[19]....
        /*0a7c*/ 	.word	0xffffffff


	//   ....[20]....
        /*0a80*/ 	.word	0xffffffff


	//   ....[21]....
        /*0a84*/ 	.word	0xffffffff


	//   ....[22]....
        /*0a88*/ 	.word	0xffffffff


	//   ....[23]....
        /*0a8c*/ 	.word	0xffffffff


	//   ....[24]....
        /*0a90*/ 	.word	0xffffffff


	//   ....[25]....
        /*0a94*/ 	.word	0xffffffff


	//   ....[26]....
        /*0a98*/ 	.word	0xffffffff


	//   ....[27]....
        /*0a9c*/ 	.word	0xffffffff


	//   ....[28]....
        /*0aa0*/ 	.word	0xffffffff


	//   ....[29]....
        /*0aa4*/ 	.word	0xffffffff


	//   ....[30]....
        /*0aa8*/ 	.word	0xffffffff


	//   ....[31]....
        /*0aac*/ 	.word	0xffffffff


	//----- nvinfo : EIATTR_COOP_GROUP_INSTR_OFFSETS
	.align		4
.L_388:
        /*0ab0*/ 	.byte	0x04, 0x28
        /*0ab2*/ 	.short	(.L_390 - .L_389)


	//   ....[0]....
.L_389:
        /*0ab4*/ 	.word	0x00008d30


	//   ....[1]....
        /*0ab8*/ 	.word	0x00008e20


	//   ....[2]....
        /*0abc*/ 	.word	0x00009030


	//   ....[3]....
        /*0ac0*/ 	.word	0x00009190


	//   ....[4]....
        /*0ac4*/ 	.word	0x00009340


	//   ....[5]....
        /*0ac8*/ 	.word	0x000094c0


	//   ....[6]....
        /*0acc*/ 	.word	0x000094d0


	//   ....[7]....
        /*0ad0*/ 	.word	0x00009580


	//   ....[8]....
        /*0ad4*/ 	.word	0x00012200


	//   ....[9]....
        /*0ad8*/ 	.word	0x000126a0


	//   ....[10]....
        /*0adc*/ 	.word	0x00012730


	//   ....[11]....
        /*0ae0*/ 	.word	0x000127b0


	//   ....[12]....
        /*0ae4*/ 	.word	0x00012800


	//   ....[13]....
        /*0ae8*/ 	.word	0x00012850


	//   ....[14]....
        /*0aec*/ 	.word	0x00012880


	//   ....[15]....
        /*0af0*/ 	.word	0x00012940


	//   ....[16]....
        /*0af4*/ 	.word	0x0001c210


	//   ....[17]....
        /*0af8*/ 	.word	0x0001c490


	//   ....[18]....
        /*0afc*/ 	.word	0x0001c4e0


	//   ....[19]....
        /*0b00*/ 	.word	0x0001c740


	//   ....[20]....
        /*0b04*/ 	.word	0x0001c8b0


	//   ....[21]....
        /*0b08*/ 	.word	0x0001c900


	//   ....[22]....
        /*0b0c*/ 	.word	0x0001c920


	//   ....[23]....
        /*0b10*/ 	.word	0x0001ca00


	//   ....[24]....
        /*0b14*/ 	.word	0x000211e0


	//   ....[25]....
        /*0b18*/ 	.word	0x000211f0


	//   ....[26]....
        /*0b1c*/ 	.word	0x00021200


	//   ....[27]....
        /*0b20*/ 	.word	0x00021220


	//   ....[28]....
        /*0b24*/ 	.word	0x00021230


	//   ....[29]....
        /*0b28*/ 	.word	0x00021260


	//   ....[30]....
        /*0b2c*/ 	.word	0x00021290


	//   ....[31]....
        /*0b30*/ 	.word	0x000212b0


	//----- nvinfo : EIATTR_EXIT_INSTR_OFFSETS
	.align		4
.L_390:
        /*0b34*/ 	.byte	0x04, 0x1c
        /*0b36*/ 	.short	(.L_392 - .L_391)


	//   ....[0]....
.L_391:
        /*0b38*/ 	.word	0x000004d0


	//   ....[1]....
        /*0b3c*/ 	.word	0x00001650


	//   ....[2]....
        /*0b40*/ 	.word	0x000016d0


	//   ....[3]....
        /*0b44*/ 	.word	0x00022aa0


	//   ....[4]....
        /*0b48*/ 	.word	0x00022b60


	//----- nvinfo : EIATTR_CTAIDZ_USED
	.align		4
.L_392:
        /*0b4c*/ 	.byte	0x01, 0x04
	.zero		2


	//----- nvinfo : EIATTR_CRS_STACK_SIZE
	.align		4
        /*0b50*/ 	.byte	0x04, 0x1e
        /*0b52*/ 	.short	(.L_394 - .L_393)
.L_393:
        /*0b54*/ 	.word	0x00000000
.L_394:


//--------------------- .nv.info._ZN5flash16flash_fwd_kernelI23Flash_fwd_kernel_traitsILi64ELi128ELi128ELi4ELb0ELb0EN7cutlass6half_tE19Flash_kernel_traitsILi64ELi128ELi128ELi4ES3_EELb0ELb0ELb1ELb1ELb0ELb0ELb0ELb0EEEvNS_16Flash_fwd_paramsE --------------------------
	.section	.nv.info._ZN5flash16flash_fwd_kernelI23Flash_fwd_kernel_traitsILi64ELi128ELi128ELi4ELb0ELb0EN7cutlass6half_tE19Flash_kernel_traitsILi64ELi128ELi128ELi4ES3_EELb0ELb0ELb1ELb1ELb0ELb0ELb0ELb0EEEvNS_16Flash_fwd_paramsE,"",@"SHT_CUDA_INFO"
	.sectionflags	@""
	.align	4


	//----- nvinfo : EIATTR_CUDA_API_VERSION
	.align		4
        /*0000*/ 	.byte	0x04, 0x37
        /*0002*/ 	.short	(.L_396 - .L_395)
.L_395:
        /*0004*/ 	.word	0x00000082


	//----- nvinfo : EIATTR_SW2861232_WAR
	.align		4
.L_396:
        /*0008*/ 	.byte	0x01, 0x35
	.zero		2


	//----- nvinfo : EIATTR_PARAM_CBANK
	.align		4
        /*000c*/ 	.byte	0x04, 0x0a
        /*000e*/ 	.short	(.L_398 - .L_397)
	.align		4
.L_397:
        /*0010*/ 	.word	index@(.nv.constant0._ZN5flash16flash_fwd_kernelI23Flash_fwd_kernel_traitsILi64ELi128ELi128ELi4ELb0ELb0EN7cutlass6half_tE19Flash_kernel_traitsILi64ELi128ELi128ELi4ES3_EELb0ELb0ELb1ELb1ELb0ELb0ELb0ELb0EEEvNS_16Flash_fwd_paramsE)
        /*0014*/ 	.short	0x0160
        /*0016*/ 	.short	0x01d0


	//----- nvinfo : EIATTR_CBANK_PARAM_SIZE
	.align		4
.L_398:
        /*0018*/ 	.byte	0x03, 0x19
        /*001a*/ 	.short	0x01d0


	//----- nvinfo : EIATTR_KPARAM_INFO
	.align		4
        /*001c*/ 	.byte	0x04, 0x17
        /*001e*/ 	.short	(.L_400 - .L_399)
.L_399:
        /*0020*/ 	.word	0x00000000
        /*0024*/ 	.short	0x0000
        /*0026*/ 	.short	0x0000
        /*0028*/ 	.byte	0x00, 0xf0, 0x41, 0x07


	//----- nvinfo : EIATTR_MAXREG_COUNT
	.align		4
.L_400:
        /*002c*/ 	.byte	0x03, 0x1b
        /*002e*/ 	.short	0x00ff


	//----- nvinfo : EIATTR_NUM_BARRIERS
	.align		4
        /*0030*/ 	.byte	0x02, 0x4c
        /*0032*/ 	.byte	0x01
	.zero		1


	//----- nvinfo : EIATTR_ANNOTATIONS
	.align		4
        /*0034*/ 	.byte	0x04, 0x55
        /*0036*/ 	.short	(.L_402 - .L_401)


	//   ....[0]....
.L_401:
        /* <DEDUP_REMOVED lines=160> */


	//----- nvinfo : EIATTR_MERCURY_ISA_VERSION
	.align		4
.L_402:
        /*0a28*/ 	.byte	0x03, 0x5f
        /*0a2a*/ 	.short	0x0000


	//----- nvinfo : EIATTR_COOP_GROUP_MASK_REGIDS
	.align		4
        /*0a2c*/ 	.byte	0x04, 0x29
        /*0a2e*/ 	.short	(.L_404 - .L_403)


	//   ....[0]....
.L_403:
        /*0a30*/ 	.word	0xffffffff


	//   ....[1]....
        /*0a34*/ 	.word	0xffffffff


	//   ....[2]....
        /*0a38*/ 	.word	0xffffffff


	//   ....[3]....
        /*0a3c*/ 	.word	0xffffffff


	//   ....[4]....
        /*0a40*/ 	.word	0xffffffff


	//   ....[5]....
        /*0a44*/ 	.word	0xffffffff


	//   ....[6]....
        /*0a48*/ 	.word	0xffffffff


	//   ....[7]....
        /*0a4c*/ 	.word	0xffffffff


	//   ....[8]....
        /*0a50*/ 	.word	0xffffffff


	//   ....[9]....
        /*0a54*/ 	.word	0xffffffff


	//   ....[10]....
        /*0a58*/ 	.word	0xffffffff


	//   ....[11]....
        /*0a5c*/ 	.word	0xffffffff


	//   ....[12]....
        /*0a60*/ 	.word	0xffffffff


	//   ....[13]....
        /*0a64*/ 	.word	0xffffffff


	//   ....[14]....
        /*0a68*/ 	.word	0xffffffff


	//   ....[15]....
        /*0a6c*/ 	.word	0xffffffff


	//   ....[16]....
        /*0a70*/ 	.word	0xffffffff


	//   ....[17]....
        /*0a74*/ 	.word	0xffffffff


	//   ....[18]....
        /*0a78*/ 	.word	0xffffffff


	//   ....[19]....
        /*0a7c*/ 	.word	0xffffffff


	//   ....[20]....
        /*0a80*/ 	.word	0xffffffff


	//   ....[21]....
        /*0a84*/ 	.word	0xffffffff


	//   ....[22]....
        /*0a88*/ 	.word	0xffffffff


	//   ....[23]....
        /*0a8c*/ 	.word	0xffffffff


	//   ....[24]....
        /*0a90*/ 	.word	0xffffffff


	//   ....[25]....
        /*0a94*/ 	.word	0xffffffff


	//   ....[26]....
        /*0a98*/ 	.word	0xffffffff


	//   ....[27]....
        /*0a9c*/ 	.word	0xffffffff


	//   ....[28]....
        /*0aa0*/ 	.word	0xffffffff


	//   ....[29]....
        /*0aa4*/ 	.word	0xffffffff


	//   ....[30]....
        /*0aa8*/ 	.word	0xffffffff


	//   ....[31]....
        /*0aac*/ 	.word	0xffffffff


	//----- nvinfo : EIATTR_COOP_GROUP_INSTR_OFFSETS
	.align		4
.L_404:
        /*0ab0*/ 	.byte	0x04, 0x28
        /*0ab2*/ 	.short	(.L_406 - .L_405)


	//   ....[0]....
.L_405:
        /*0ab4*/ 	.word	0x0000aaa0


	//   ....[1]....
        /*0ab8*/ 	.word	0x0000aba0


	//   ....[2]....
        /*0abc*/ 	.word	0x0000ad80


	//   ....[3]....
        /*0ac0*/ 	.word	0x0000aed0


	//   ....[4]....
        /*0ac4*/ 	.word	0x0000b090


	//   ....[5]....
        /*0ac8*/ 	.word	0x0000b230


	//   ....[6]....
        /*0acc*/ 	.word	0x0000b270


	//   ....[7]....
        /*0ad0*/ 	.word	0x0000b2c0


	//   ....[8]....
        /*0ad4*/ 	.word	0x00015a40


	//   ....[9]....
        /*0ad8*/ 	.word	0x00016060


	//   ....[10]....
        /*0adc*/ 	.word	0x00016080


	//   ....[11]....
        /*0ae0*/ 	.word	0x000160f0


	//   ....[12]....
        /*0ae4*/ 	.word	0x00016140


	//   ....[13]....
        /*0ae8*/ 	.word	0x00016150


	//   ....[14]....
        /*0aec*/ 	.word	0x000161b0


	//   ....[15]....
        /*0af0*/ 	.word	0x00016240


	//   ....[16]....
        /*0af4*/ 	.word	0x00020080


	//   ....[17]....
        /*0af8*/ 	.word	0x00020380


	//   ....[18]....
        /*0afc*/ 	.word	0x000204f0


	//   ....[19]....
        /*0b00*/ 	.word	0x00020610


	//   ....[20]....
        /*0b04*/ 	.word	0x00020a30


	//   ....[21]....
        /*0b08*/ 	.word	0x00020aa0


	//   ....[22]....
        /*0b0c*/ 	.word	0x00020ba0


	//   ....[23]....
        /*0b10*/ 	.word	0x00020c10


	//   ....[24]....
        /*0b14*/ 	.word	0x000251a0


	//   ....[25]....
        /*0b18*/ 	.word	0x000251b0


	//   ....[26]....
        /*0b1c*/ 	.word	0x000251c0


	//   ....[27]....
        /*0b20*/ 	.word	0x000251e0


	//   ....[28]....
        /*0b24*/ 	.word	0x000251f0


	//   ....[29]....
        /*0b28*/ 	.word	0x00025210


	//   ....[30]....
        /*0b2c*/ 	.word	0x00025260


	//   ....[31]....
        /*0b30*/ 	.word	0x00025280


	//----- nvinfo : EIATTR_EXIT_INSTR_OFFSETS
	.align		4
.L_406:
        /*0b34*/ 	.byte	0x04, 0x1c
        /*0b36*/ 	.short	(.L_408 - .L_407)


	//   ....[0]....
.L_407:
        /*0b38*/ 	.word	0x000004d0


	//   ....[1]....
        /*0b3c*/ 	.word	0x00001640


	//   ....[2]....
        /*0b40*/ 	.word	0x000016c0


	//   ....[3]....
        /*0b44*/ 	.word	0x00026a70


	//   ....[4]....
        /*0b48*/ 	.word	0x00026b30


	//----- nvinfo : EIATTR_CTAIDZ_USED
	.align		4
.L_408:
        /*0b4c*/ 	.byte	0x01, 0x04
	.zero		2


	//----- nvinfo : EIATTR_CRS_STACK_SIZE
	.align		4
        /*0b50*/ 	.byte	0x04, 0x1e
        /*0b52*/ 	.short	(.L_410 - .L_409)
.L_409:
        /*0b54*/ 	.word	0x00000000
.L_410:


//--------------------- .nv.info._ZN5flash16flash_fwd_kernelI23Flash_fwd_kernel_traitsILi64ELi128ELi128ELi4ELb0ELb0EN7cutlass6half_tE19Flash_kernel_traitsILi64ELi128ELi128ELi4ES3_EELb0ELb0ELb1ELb1ELb0ELb0ELb1ELb0EEEvNS_16Flash_fwd_paramsE --------------------------
	.section	.nv.info._ZN5flash16flash_fwd_kernelI23Flash_fwd_kernel_traitsILi64ELi128ELi128ELi4ELb0ELb0EN7cutlass6half_tE19Flash_kernel_traitsILi64ELi128ELi128ELi4ES3_EELb0ELb0ELb1ELb1ELb0ELb0ELb1ELb0EEEvNS_16Flash_fwd_paramsE,"",@"SHT_CUDA_INFO"
	.sectionflags	@""
	.align	4


	//----- nvinfo : EIATTR_CUDA_API_VERSION
	.align		4
        /*0000*/ 	.byte	0x04, 0x37
        /*0002*/ 	.short	(.L_412 - .L_411)
.L_411:
        /*0004*/ 	.word	0x00000082


	//----- nvinfo : EIATTR_SW2861232_WAR
	.align		4
.L_412:
        /*0008*/ 	.byte	0x01, 0x35
	.zero		2


	//----- nvinfo : EIATTR_PARAM_CBANK
	.align		4
        /*000c*/ 	.byte	0x04, 0x0a
        /*000e*/ 	.short	(.L_414 - .L_413)
	.align		4
.L_413:
        /*0010*/ 	.word	index@(.nv.constant0._ZN5flash16flash_fwd_kernelI23Flash_fwd_kernel_traitsILi64ELi128ELi128ELi4ELb0ELb0EN7cutlass6half_tE19Flash_kernel_traitsILi64ELi128ELi128ELi4ES3_EELb0ELb0ELb1ELb1ELb0ELb0ELb1ELb0EEEvNS_16Flash_fwd_paramsE)
        /*0014*/ 	.short	0x0160
        /*0016*/ 	.short	0x01d0


	//----- nvinfo : EIATTR_CBANK_PARAM_SIZE
	.align		4
.L_414:
        /*0018*/ 	.byte	0x03, 0x19
        /*001a*/ 	.short	0x01d0


	//----- nvinfo : EIATTR_KPARAM_INFO
	.align		4
        /*001c*/ 	.byte	0x04, 0x17
        /*001e*/ 	.short	(.L_416 - .L_415)
.L_415:
        /*0020*/ 	.word	0x00000000
        /*0024*/ 	.short	0x0000
        /*0026*/ 	.short	0x0000
        /*0028*/ 	.byte	0x00, 0xf0, 0x41, 0x07


	//----- nvinfo : EIATTR_MAXREG_COUNT
	.align		4
.L_416:
        /*002c*/ 	.byte	0x03, 0x1b
        /*002e*/ 	.short	0x00ff


	//----- nvinfo : EIATTR_NUM_BARRIERS
	.align		4
        /*0030*/ 	.byte	0x02, 0x4c
        /*0032*/ 	.byte	0x01
	.zero		1


	//----- nvinfo : EIATTR_ANNOTATIONS
	.align		4
        /*0034*/ 	.byte	0x04, 0x55
        /*0036*/ 	.short	(.L_418 - .L_417)


	//   ....[0]....
.L_417:
        /* <DEDUP_REMOVED lines=201> */


	//----- nvinfo : EIATTR_MERCURY_ISA_VERSION
	.align		4
.L_418:
        /*0cb0*/ 	.byte	0x03, 0x5f
        /*0cb2*/ 	.short	0x0000


	//----- nvinfo : EIATTR_COOP_GROUP_MASK_REGIDS
	.align		4
        /*0cb4*/ 	.byte	0x04, 0x29
        /*0cb6*/ 	.short	(.L_420 - .L_419)


	//   ....[0]....
.L_419:
        /*0cb8*/ 	.word	0xffffffff


	//   ....[1]....
        /*0cbc*/ 	.word	0xffffffff


	//   ....[2]....
        /*0cc0*/ 	.word	0xffffffff


	//   ....[3]....
        /*0cc4*/ 	.word	0xffffffff


	//   ....[4]....
        /*0cc8*/ 	.word	0xffffffff


	//   ....[5]....
        /*0ccc*/ 	.word	0xffffffff


	//   ....[6]....
        /*0cd0*/ 	.word	0xffffffff


	//   ....[7]....
        /*0cd4*/ 	.word	0xffffffff


	//   ....[8]....
        /*0cd8*/ 	.word	0xffffffff


	//   ....[9]....
        /*0cdc*/ 	.word	0xffffffff


	//   ....[10]....
        /*0ce0*/ 	.word	0xffffffff


	//   ....[11]....
        /*0ce4*/ 	.word	0xffffffff


	//   ....[12]....
        /*0ce8*/ 	.word	0xffffffff


	//   ....[13]....
        /*0cec*/ 	.word	0xffffffff


	//   ....[14]....
        /*0cf0*/ 	.word	0xffffffff


	//   ....[15]....
        /*0cf4*/ 	.word	0xffffffff


	//   ....[16]....
        /*0cf8*/ 	.word	0xffffffff


	//   ....[17]....
        /*0cfc*/ 	.word	0xffffffff


	//   ....[18]....
        /*0d00*/ 	.word	0xffffffff


	//   ....[19]....
        /*0d04*/ 	.word	0xffffffff


	//   ....[20]....
        /*0d08*/ 	.word	0xffffffff


	//   ....[21]....
        /*0d0c*/ 	.word	0xffffffff


	//   ....[22]....
        /*0d10*/ 	.word	0xffffffff


	//   ....[23]....
        /*0d14*/ 	.word	0xffffffff


	//   ....[24]....
        /*0d18*/ 	.word	0xffffffff


	//   ....[25]....
        /*0d1c*/ 	.word	0xffffffff


	//   ....[26]....
        /*0d20*/ 	.word	0xffffffff


	//   ....[27]....
        /*0d24*/ 	.word	0xffffffff


	//   ....[28]....
        /*0d28*/ 	.word	0xffffffff


	//   ....[29]....
        /*0d2c*/ 	.word	0xffffffff


	//   ....[30]....
        /*0d30*/ 	.word	0xffffffff


	//   ....[31]....
        /*0d34*/ 	.word	0xffffffff


	//----- nvinfo : EIATTR_COOP_GROUP_INSTR_OFFSETS
	.align		4
.L_420:
        /*0d38*/ 	.byte	0x04, 0x28
        /*0d3a*/ 	.short	(.L_422 - .L_421)


	//   ....[0]....
.L_421:
        /*0d3c*/ 	.word	0x0000c6d0


	//   ....[1]....
        /*0d40*/ 	.word	0x0000c810


	//   ....[2]....
        /*0d44*/ 	.word	0x0000c9d0


	//   ....[3]....
        /*0d48*/ 	.word	0x0000cb30


	//   ....[4]....
        /*0d4c*/ 	.word	0x0000cc50


	//   ....[5]....
        /*0d50*/ 	.word	0x0000cdb0


	//   ....[6]....
        /*0d54*/ 	.word	0x0000cdd0


	//   ....[7]....
        /*0d58*/ 	.word	0x0000ceb0


	//   ....[8]....
        /*0d5c*/ 	.word	0x00018900


	//   ....[9]....
        /*0d60*/ 	.word	0x00018f30


	//   ....[10]....
        /*0d64*/ 	.word	0x00018f50


	//   ....[11]....
        /*0d68*/ 	.word	0x00018fc0


	//   ....[12]....
        /*0d6c*/ 	.word	0x00019010


	//   ....[13]....
        /*0d70*/ 	.word	0x00019020


	//   ....[14]....
        /*0d74*/ 	.word	0x00019080


	//   ....[15]....
        /*0d78*/ 	.word	0x00019110


	//   ....[16]....
        /*0d7c*/ 	.word	0x00024260


	//   ....[17]....
        /*0d80*/ 	.word	0x000244b0


	//   ....[18]....
        /*0d84*/ 	.word	0x00024840


	//   ....[19]....
        /*0d88*/ 	.word	0x00024970


	//   ....[20]....
        /*0d8c*/ 	.word	0x00024ce0


	//   ....[21]....
        /*0d90*/ 	.word	0x00024d60


	//   ....[22]....
        /*0d94*/ 	.word	0x00024e60


	//   ....[23]....
        /*0d98*/ 	.word	0x00024ed0


	//   ....[24]....
        /*0d9c*/ 	.word	0x00029360


	//   ....[25]....
        /*0da0*/ 	.word	0x00029370


	//   ....[26]....
        /*0da4*/ 	.word	0x00029380


	//   ....[27]....
        /*0da8*/ 	.word	0x000293a0


	//   ....[28]....
        /*0dac*/ 	.word	0x000293b0


	//   ....[29]....
        /*0db0*/ 	.word	0x000293d0


	//   ....[30]....
        /*0db4*/ 	.word	0x00029420


	//   ....[31]....
        /*0db8*/ 	.word	0x00029440


	//----- nvinfo : EIATTR_EXIT_INSTR_OFFSETS
	.align		4
.L_422:
        /*0dbc*/ 	.byte	0x04, 0x1c
        /*0dbe*/ 	.short	(.L_424 - .L_423)


	//   ....[0]....
.L_423:
        /*0dc0*/ 	.word	0x000004d0


	//   ....[1]....
        /*0dc4*/ 	.word	0x00001640


	//   ....[2]....
        /*0dc8*/ 	.word	0x000016c0


	//   ....[3]....
        /*0dcc*/ 	.word	0x0002ac30


	//   ....[4]....
        /*0dd0*/ 	.word	0x0002acf0


	//----- nvinfo : EIATTR_CTAIDZ_USED
	.align		4
.L_424:
        /*0dd4*/ 	.byte	0x01, 0x04
	.zero		2


	//----- nvinfo : EIATTR_CRS_STACK_SIZE
	.align		4
        /*0dd8*/ 	.byte	0x04, 0x1e
        /*0dda*/ 	.short	(.L_426 - .L_425)
.L_425:
        /*0ddc*/ 	.word	0x00000000
.L_426:


//--------------------- .nv.info._ZN5flash16flash_fwd_kernelI23Flash_fwd_kernel_traitsILi64ELi128ELi64ELi4ELb0ELb0EN7cutlass6half_tE19Flash_kernel_traitsILi64ELi128ELi64ELi4ES3_EELb1ELb0ELb0ELb0ELb0ELb1ELb0ELb0EEEvNS_16Flash_fwd_paramsE --------------------------
	.section	.nv.info._ZN5flash16flash_fwd_kernelI23Flash_fwd_kernel_traitsILi64ELi128ELi64ELi4ELb0ELb0EN7cutlass6half_tE19Flash_kernel_traitsILi64ELi128ELi64ELi4ES3_EELb1ELb0ELb0ELb0ELb0ELb1ELb0ELb0EEEvNS_16Flash_fwd_paramsE,"",@"SHT_CUDA_INFO"
	.sectionflags	@""
	.align	4


	//----- nvinfo : EIATTR_CUDA_API_VERSION
	.align		4
        /*0000*/ 	.byte	0x04, 0x37
        /*0002*/ 	.short	(.L_428 - .L_427)
.L_427:
        /*0004*/ 	.word	0x00000082


	//----- nvinfo : EIATTR_SW2861232_WAR
	.align		4
.L_428:
        /*0008*/ 	.byte	0x01, 0x35
	.zero		2


	//----- nvinfo : EIATTR_PARAM_CBANK
	.align		4
        /*000c*/ 	.byte	0x04, 0x0a
        /*000e*/ 	.short	(.L_430 - .L_429)
	.align		4
.L_429:
        /*0010*/ 	.word	index@(.nv.constant0._ZN5flash16flash_fwd_kernelI23Flash_fwd_kernel_traitsILi64ELi128ELi64ELi4ELb0ELb0EN7cutlass6half_tE19Flash_kernel_traitsILi64ELi128ELi64ELi4ES3_EELb1ELb0ELb0ELb0ELb0ELb1ELb0ELb0EEEvNS_16Flash_fwd_paramsE)
        /*0014*/ 	.short	0x0160
        /*0016*/ 	.short	0x01d0


	//----- nvinfo : EIATTR_CBANK_PARAM_SIZE
	.align		4
.L_430:
        /*0018*/ 	.byte	0x03, 0x19
        /*001a*/ 	.short	0x01d0


	//----- nvinfo : EIATTR_KPARAM_INFO
	.align		4
        /*001c*/ 	.byte	0x04, 0x17
        /*001e*/ 	.short	(.L_432 - .L_431)
.L_431:
        /*0020*/ 	.word	0x00000000
        /*0024*/ 	.short	0x0000
        /*0026*/ 	.short	0x0000
        /*0028*/ 	.byte	0x00, 0xf0, 0x41, 0x07


	//----- nvinfo : EIATTR_MAXREG_COUNT
	.align		4
.L_432:
        /*002c*/ 	.byte	0x03, 0x1b
        /*002e*/ 	.short	0x00ff


	//----- nvinfo : EIATTR_NUM_BARRIERS
	.align		4
        /*0030*/ 	.byte	0x02, 0x4c
        /*0032*/ 	.byte	0x01
	.zero		1


	//----- nvinfo : EIATTR_MERCURY_ISA_VERSION
	.align		4
        /*0034*/ 	.byte	0x03, 0x5f
        /*0036*/ 	.short	0x0000


	//----- nvinfo : EIATTR_INT_WARP_WIDE_INSTR_OFFSETS
	.align		4
        /*0038*/ 	.byte	0x04, 0x31
        /*003a*/ 	.short	(.L_434 - .L_433)


	//   ....[0]....
.L_433:
        /*003c*/ 	.word	0x00001350


	//----- nvinfo : EIATTR_COOP_GROUP_MASK_REGIDS
	.align		4
.L_434:
        /*0040*/ 	.byte	0x04, 0x29
        /*0042*/ 	.short	(.L_436 - .L_435)


	//   ....[0]....
.L_435:
        /*0044*/ 	.word	0xffffffff


	//   ....[1]....
        /*0048*/ 	.word	0xffffffff


	//   ....[2]....
        /*004c*/ 	.word	0xffffffff


	//   ....[3]....
        /*0050*/ 	.word	0xffffffff


	//   ....[4]....
        /*0054*/ 	.word	0xffffffff


	//   ....[5]....
        /*0058*/ 	.word	0xffffffff


	//   ....[6]....
        /*005c*/ 	.word	0xffffffff


	//   ....[7]....
        /*0060*/ 	.word	0xffffffff


	//   ....[8]....
        /*0064*/ 	.word	0xffffffff


	//   ....[9]....
        /*0068*/ 	.word	0xffffffff


	//   ....[10]....
        /*006c*/ 	.word	0xffffffff


	//   ....[11]....
        /*0070*/ 	.word	0xffffffff


	//   ....[12]....
        /*0074*/ 	.word	0xffffffff


	//   ....[13]....
        /*0078*/ 	.word	0xffffffff


	//   ....[14]....
        /*007c*/ 	.word	0xffffffff


	//   ....[15]....
        /*0080*/ 	.word	0xffffffff


	//   ....[16]....
        /*0084*/ 	.word	0xffffffff


	//   ....[17]....
        /*0088*/ 	.word	0xffffffff


	//   ....[18]....
        /*008c*/ 	.word	0xffffffff


	//   ....[19]....
        /*0090*/ 	.word	0xffffffff


	//   ....[20]....
        /*0094*/ 	.word	0xffffffff


	//   ....[21]....
        /*0098*/ 	.word	0xffffffff


	//   ....[22]....
        /*009c*/ 	.word	0xffffffff


	//   ....[23]....
        /*00a0*/ 	.word	0xffffffff


	//----- nvinfo : EIATTR_COOP_GROUP_INSTR_OFFSETS
	.align		4
.L_436:
        /*00a4*/ 	.byte	0x04, 0x28
        /*00a6*/ 	.short	(.L_438 - .L_437)


	//   ....[0]....
.L_437:
        /*00a8*/ 	.word	0x00002bf0


	//   ....[1]....
        /*00ac*/ 	.word	0x00002d60


	//   ....[2]....
        /*00b0*/ 	.word	0x00002d90


	//   ....[3]....
        /*00b4*/ 	.word	0x00002ee0


	//   ....[4]....
        /*00b8*/ 	.word	0x00002f30


	//   ....[5]....
        /*00bc*/ 	.word	0x00002fa0


	//   ....[6]....
        /*00c0*/ 	.word	0x000030b0


	//   ....[7]....
        /*00c4*/ 	.word	0x00003160


	//   ....[8]....
        /*00c8*/ 	.word	0x00006120


	//   ....[9]....
        /*00cc*/ 	.word	0x00006170


	//   ....[10]....
        /*00d0*/ 	.word	0x000061c0


	//   ....[11]....
        /*00d4*/ 	.word	0x000061f0


	//   ....[12]....
        /*00d8*/ 	.word	0x00006210


	//   ....[13]....
        /*00dc*/ 	.word	0x00006240


	//   ....[14]....
        /*00e0*/ 	.word	0x00006560


	//   ....[15]....
        /*00e4*/ 	.word	0x000066b0


	//   ....[16]....
        /*00e8*/ 	.word	0x00008dc0


	//   ....[17]....
        /*00ec*/ 	.word	0x00008e00


	//   ....[18]....
        /*00f0*/ 	.word	0x00008e20


	//   ....[19]....
        /*00f4*/ 	.word	0x00008e30


	//   ....[20]....
        /*00f8*/ 	.word	0x00008e80


	//   ....[21]....
        /*00fc*/ 	.word	0x00008ea0


	//   ....[22]....
        /*0100*/ 	.word	0x00008ec0


	//   ....[23]....
        /*0104*/ 	.word	0x00008ed0


	//----- nvinfo : EIATTR_EXIT_INSTR_OFFSETS
	.align		4
.L_438:
        /*0108*/ 	.byte	0x04, 0x1c
        /*010a*/ 	.short	(.L_440 - .L_439)


	//   ....[0]....
.L_439:
        /*010c*/ 	.word	0x000004f0


	//   ....[1]....
        /*0110*/ 	.word	0x0000a7a0


	//   ....[2]....
        /*0114*/ 	.word	0x0000a850


	//   ....[3]....
        /*0118*/ 	.word	0x0000b6e0


	//   ....[4]....
        /*011c*/ 	.word	0x0000b760


	//----- nvinfo : EIATTR_CTAIDZ_USED
	.align		4
.L_440:
        /*0120*/ 	.byte	0x01, 0x04
	.zero		2


	//----- nvinfo : EIATTR_CRS_STACK_SIZE
	.align		4
        /*0124*/ 	.byte	0x04, 0x1e
        /*0126*/ 	.short	(.L_442 - .L_441)
.L_441:
        /*0128*/ 	.word	0x00000000
.L_442:


//--------------------- .nv.info._ZN5flash16flash_fwd_kernelI23Flash_fwd_kernel_traitsILi64ELi128ELi64ELi4ELb0ELb0EN7cutlass6half_tE19Flash_kernel_traitsILi64ELi128ELi64ELi4ES3_EELb0ELb0ELb0ELb0ELb0ELb1ELb1ELb0EEEvNS_16Flash_fwd_paramsE --------------------------
	.section	.nv.info._ZN5flash16flash_fwd_kernelI23Flash_fwd_kernel_traitsILi64ELi128ELi64ELi4ELb0ELb0EN7cutlass6half_tE19Flash_kernel_traitsILi64ELi128ELi64ELi4ES3_EELb0ELb0ELb0ELb0ELb0ELb1ELb1ELb0EEEvNS_16Flash_fwd_paramsE,"",@"SHT_CUDA_INFO"
	.sectionflags	@""
	.align	4


	//----- nvinfo : EIATTR_CUDA_API_VERSION
	.align		4
        /*0000*/ 	.byte	0x04, 0x37
        /*0002*/ 	.short	(.L_444 - .L_443)
.L_443:
        /*0004*/ 	.word	0x00000082


	//----- nvinfo : EIATTR_SW2861232_WAR
	.align		4
.L_444:
        /*0008*/ 	.byte	0x01, 0x35
	.zero		2


	//----- nvinfo : EIATTR_PARAM_CBANK
	.align		4
        /*000c*/ 	.byte	0x04, 0x0a
        /*000e*/ 	.short	(.L_446 - .L_445)
	.align		4
.L_445:
        /*0010*/ 	.word	index@(.nv.constant0._ZN5flash16flash_fwd_kernelI23Flash_fwd_kernel_traitsILi64ELi128ELi64ELi4ELb0ELb0EN7cutlass6half_tE19Flash_kernel_traitsILi64ELi128ELi64ELi4ES3_EELb0ELb0ELb0ELb0ELb0ELb1ELb1ELb0EEEvNS_16Flash_fwd_paramsE)
        /*0014*/ 	.short	0x0160
        /*0016*/ 	.short	0x01d0


	//----- nvinfo : EIATTR_CBANK_PARAM_SIZE
	.align		4
.L_446:
        /*0018*/ 	.byte	0x03, 0x19
        /*001a*/ 	.short	0x01d0


	//----- nvinfo : EIATTR_KPARAM_INFO
	.align		4
        /*001c*/ 	.byte	0x04, 0x17
        /*001e*/ 	.short	(.L_448 - .L_447)
.L_447:
        /*0020*/ 	.word	0x00000000
        /*0024*/ 	.short	0x0000
        /*0026*/ 	.short	0x0000
        /*0028*/ 	.byte	0x00, 0xf0, 0x41, 0x07


	//----- nvinfo : EIATTR_MAXREG_COUNT
	.align		4
.L_448:
        /*002c*/ 	.byte	0x03, 0x1b
        /*002e*/ 	.short	0x00ff


	//----- nvinfo : EIATTR_NUM_BARRIERS
	.align		4
        /*0030*/ 	.byte	0x02, 0x4c
        /*0032*/ 	.byte	0x01
	.zero		1


	//----- nvinfo : EIATTR_MERCURY_ISA_VERSION
	.align		4
        /*0034*/ 	.byte	0x03, 0x5f
        /*0036*/ 	.short	0x0000


	//----- nvinfo : EIATTR_COOP_GROUP_MASK_REGIDS
	.align		4
        /*0038*/ 	.byte	0x04, 0x29
        /*003a*/ 	.short	(.L_450 - .L_449)


	//   ....[0]....
.L_449:
        /*003c*/ 	.word	0xffffffff


	//   ....[1]....
        /*0040*/ 	.word	0xffffffff


	//   ....[2]....
        /*0044*/ 	.word	0xffffffff


	//   ....[3]....
        /*0048*/ 	.word	0xffffffff


	//   ....[4]....
        /*004c*/ 	.word	0xffffffff


	//   ....[5]....
        /*0050*/ 	.word	0xffffffff


	//   ....[6]....
        /*0054*/ 	.word	0xffffffff


	//   ....[7]....
        /*0058*/ 	.word	0xffffffff


	//   ....[8]....
        /*005c*/ 	.word	0xffffffff


	//   ....[9]....
        /*0060*/ 	.word	0xffffffff


	//   ....[10]....
        /*0064*/ 	.word	0xffffffff


	//   ....[11]....
        /*0068*/ 	.word	0xffffffff


	//   ....[12]....
        /*006c*/ 	.word	0xffffffff


	//   ....[13]....
        /*0070*/ 	.word	0xffffffff


	//   ....[14]....
        /*0074*/ 	.word	0xffffffff


	//   ....[15]....
        /*0078*/ 	.word	0xffffffff


	//   ....[16]....
        /*007c*/ 	.word	0xffffffff


	//   ....[17]....
        /*0080*/ 	.word	0xffffffff


	//   ....[18]....
        /*0084*/ 	.word	0xffffffff


	//   ....[19]....
        /*0088*/ 	.word	0xffffffff


	//   ....[20]....
        /*008c*/ 	.word	0xffffffff


	//   ....[21]....
        /*0090*/ 	.word	0xffffffff


	//   ....[22]....
        /*0094*/ 	.word	0xffffffff


	//   ....[23]....
        /*0098*/ 	.word	0xffffffff


	//----- nvinfo : EIATTR_COOP_GROUP_INSTR_OFFSETS
	.align		4
.L_450:
        /*009c*/ 	.byte	0x04, 0x28
        /*009e*/ 	.short	(.L_452 - .L_451)


	//   ....[0]....
.L_451:
        /*00a0*/ 	.word	0x000030c0


	//   ....[1]....
        /*00a4*/ 	.word	0x00003140


	//   ....[2]....
        /*00a8*/ 	.word	0x000031e0


	//   ....[3]....
        /*00ac*/ 	.word	0x00003290


	//   ....[4]....
        /*00b0*/ 	.word	0x000032c0


	//   ....[5]....
        /*00b4*/ 	.word	0x00003410


	//   ....[6]....
        /*00b8*/ 	.word	0x00003450


	//   ....[7]....
        /*00bc*/ 	.word	0x000035d0


	//   ....[8]....
        /*00c0*/ 	.word	0x00005c20


	//   ....[9]....
        /*00c4*/ 	.word	0x00005ce0


	//   ....[10]....
        /*00c8*/ 	.word	0x00005d50


	//   ....[11]....
        /*00cc*/ 	.word	0x00005d80


	//   ....[12]....
        /*00d0*/ 	.word	0x00005da0


	//   ....[13]....
        /*00d4*/ 	.word	0x00005db0


	//   ....[14]....
        /*00d8*/ 	.word	0x00005dd0


	//   ....[15]....
        /*00dc*/ 	.word	0x00005df0


	//   ....[16]....
        /*00e0*/ 	.word	0x000076d0


	//   ....[17]....
        /*00e4*/ 	.word	0x00007710


	//   ....[18]....
        /*00e8*/ 	.word	0x00007750


	//   ....[19]....
        /*00ec*/ 	.word	0x000077e0


	//   ....[20]....
        /*00f0*/ 	.word	0x00007820


	//   ....[21]....
        /*00f4*/ 	.word	0x00007830


	//   ....[22]....
        /*00f8*/ 	.word	0x00007840


	//   ....[23]....
        /*00fc*/ 	.word	0x00007870


	//----- nvinfo : EIATTR_EXIT_INSTR_OFFSETS
	.align		4
.L_452:
        /*0100*/ 	.byte	0x04, 0x1c
        /*0102*/ 	.short	(.L_454 - .L_453)


	//   ....[0]....
.L_453:
        /*0104*/ 	.word	0x000002e0


	//   ....[1]....
        /*0108*/ 	.word	0x00009060


	//   ....[2]....
        /*010c*/ 	.word	0x00009120


	//   ....[3]....
        /*0110*/ 	.word	0x00009fc0


	//   ....[4]....
        /*0114*/ 	.word	0x0000a040


	//----- nvinfo : EIATTR_CTAIDZ_USED
	.align		4
.L_454:
        /*0118*/ 	.byte	0x01, 0x04
	.zero		2


	//----- nvinfo : EIATTR_CRS_STACK_SIZE
	.align		4
        /*011c*/ 	.byte	0x04, 0x1e
        /*011e*/ 	.short	(.L_456 - .L_455)
.L_455:
        /*0120*/ 	.word	0x00000000
.L_456:


//--------------------- .nv.info._ZN5flash16flash_fwd_kernelI23Flash_fwd_kernel_traitsILi64ELi128ELi64ELi4ELb0ELb0EN7cutlass6half_tE19Flash_kernel_traitsILi64ELi128ELi64ELi4ES3_EELb1ELb0ELb0ELb0ELb0ELb0ELb0ELb0EEEvNS_16Flash_fwd_paramsE --------------------------
	.section	.nv.info._ZN5flash16flash_fwd_kernelI23Flash_fwd_kernel_traitsILi64ELi128ELi64ELi4ELb0ELb0EN7cutlass6half_tE19Flash_kernel_traitsILi64ELi128ELi64ELi4ES3_EELb1ELb0ELb0ELb0ELb0ELb0ELb0ELb0EEEvNS_16Flash_fwd_paramsE,"",@"SHT_CUDA_INFO"
	.sectionflags	@""
	.align	4


	//----- nvinfo : EIATTR_CUDA_API_VERSION
	.align		4
        /*0000*/ 	.byte	0x04, 0x37
        /*0002*/ 	.short	(.L_458 - .L_457)
.L_457:
        /*0004*/ 	.word	0x00000082


	//----- nvinfo : EIATTR_SW2861232_WAR
	.align		4
.L_458:
        /*0008*/ 	.byte	0x01, 0x35
	.zero		2


	//----- nvinfo : EIATTR_PARAM_CBANK
	.align		4
        /*000c*/ 	.byte	0x04, 0x0a
        /*000e*/ 	.short	(.L_460 - .L_459)
	.align		4
.L_459:
        /*0010*/ 	.word	index@(.nv.constant0._ZN5flash16flash_fwd_kernelI23Flash_fwd_kernel_traitsILi64ELi128ELi64ELi4ELb0ELb0EN7cutlass6half_tE19Flash_kernel_traitsILi64ELi128ELi64ELi4ES3_EELb1ELb0ELb0ELb0ELb0ELb0ELb0ELb0EEEvNS_16Flash_fwd_paramsE)
        /*0014*/ 	.short	0x0160
        /*0016*/ 	.short	0x01d0


	//----- nvinfo : EIATTR_CBANK_PARAM_SIZE
	.align		4
.L_460:
        /*0018*/ 	.byte	0x03, 0x19
        /*001a*/ 	.short	0x01d0


	//----- nvinfo : EIATTR_KPARAM_INFO
	.align		4
        /*001c*/ 	.byte	0x04, 0x17
        /*001e*/ 	.short	(.L_462 - .L_461)
.L_461:
        /*0020*/ 	.word	0x00000000
        /*0024*/ 	.short	0x0000
        /*0026*/ 	.short	0x0000
        /*0028*/ 	.byte	0x00, 0xf0, 0x41, 0x07


	//----- nvinfo : EIATTR_MAXREG_COUNT
	.align		4
.L_462:
        /*002c*/ 	.byte	0x03, 0x1b
        /*002e*/ 	.short	0x00ff


	//----- nvinfo : EIATTR_NUM_BARRIERS
	.align		4
        /*0030*/ 	.byte	0x02, 0x4c
        /*0032*/ 	.byte	0x01
	.zero		1


	//----- nvinfo : EIATTR_ANNOTATIONS
	.align		4
        /*0034*/ 	.byte	0x04, 0x55
        /*0036*/ 	.short	(.L_464 - .L_463)


	//   ....[0]....
.L_463:
        /*0038*/ 	.word	0x00000001
        /*003c*/ 	.byte	0xf0, 0x10, 0x00, 0x00, 0x01, 0x00, 0x00, 0x00, 0x60, 0x12, 0x00, 0x00, 0x01, 0x00, 0x00, 0x00
        /*004c*/ 	.byte	0xd0, 0x13, 0x00, 0x00, 0x01, 0x00, 0x00, 0x00, 0x60, 0x15, 0x00, 0x00, 0x01, 0x00, 0x00, 0x00
        /*005c*/ 	.byte	0xf0, 0xb4, 0x00, 0x00, 0x01, 0x00, 0x00, 0x00, 0xf0, 0xb5, 0x00, 0x00, 0x01, 0x00, 0x00, 0x00
        /*006c*/ 	.byte	0xf0, 0xb6, 0x00, 0x00, 0x01, 0x00, 0x00, 0x00, 0xf0, 0xb7, 0x00, 0x00


	//----- nvinfo : EIATTR_MERCURY_ISA_VERSION
	.align		4
.L_464:
        /*0078*/ 	.byte	0x03, 0x5f
        /*007a*/ 	.short	0x0000


	//----- nvinfo : EIATTR_COOP_GROUP_MASK_REGIDS
	.align		4
        /*007c*/ 	.byte	0x04, 0x29
        /*007e*/ 	.short	(.L_466 - .L_465)


	//   ....[0]....
.L_465:
        /*0080*/ 	.word	0xffffffff


	//   ....[1]....
        /*0084*/ 	.word	0xffffffff


	//   ....[2]....
        /*0088*/ 	.word	0xffffffff


	//   ....[3]....
        /*008c*/ 	.word	0xffffffff


	//   ....[4]....
        /*0090*/ 	.word	0xffffffff


	//   ....[5]....
        /*0094*/ 	.word	0xffffffff


	//   ....[6]....
        /*0098*/ 	.word	0xffffffff


	//   ....[7]....
        /*009c*/ 	.word	0xffffffff


	//   ....[8]....
        /*00a0*/ 	.word	0xffffffff


	//   ....[9]....
        /*00a4*/ 	.word	0xffffffff


	//   ....[10]....
        /*00a8*/ 	.word	0xffffffff


	//   ....[11]....
        /*00ac*/ 	.word	0xffffffff


	//   ....[12]....
        /*00b0*/ 	.word	0xffffffff


	//   ....[13]....
        /*00b4*/ 	.word	0xffffffff


	//   ....[14]....
        /*00b8*/ 	.word	0xffffffff


	//   ....[15]....
        /*00bc*/ 	.word	0xffffffff


	//   ....[16]....
        /*00c0*/ 	.word	0xffffffff


	//   ....[17]....
        /*00c4*/ 	.word	0xffffffff


	//   ....[18]....
        /*00c8*/ 	.word	0xffffffff


	//   ....[19]....
        /*00cc*/ 	.word	0xffffffff


	//   ....[20]....
        /*00d0*/ 	.word	0xffffffff


	//   ....[21]....
        /*00d4*/ 	.word	0xffffffff


	//   ....[22]....
        /*00d8*/ 	.word	0xffffffff


	//   ....[23]....
        /*00dc*/ 	.word	0xffffffff


	//----- nvinfo : EIATTR_COOP_GROUP_INSTR_OFFSETS
	.align		4
.L_466:
        /*00e0*/ 	.byte	0x04, 0x28
        /*00e2*/ 	.short	(.L_468 - .L_467)


	//   ....[0]....
.L_467:
        /*00e4*/ 	.word	0x00003710


	//   ....[1]....
        /*00e8*/ 	.word	0x00003880


	//   ....[2]....
        /*00ec*/ 	.word	0x000038e0


	//   ....[3]....
        /*00f0*/ 	.word	0x000039d0


	//   ....[4]....
        /*00f4*/ 	.word	0x00003a70


	//   ....[5]....
        /*00f8*/ 	.word	0x00003b60


	//   ....[6]....
        /*00fc*/ 	.word	0x00003b90


	//   ....[7]....
        /*0100*/ 	.word	0x00003ce0


	//   ....[8]....
        /*0104*/ 	.word	0x00007070


	//   ....[9]....
        /*0108*/ 	.word	0x00007170


	//   ....[10]....
        /*010c*/ 	.word	0x000071a0


	//   ....[11]....
        /*0110*/ 	.word	0x000071b0


	//   ....[12]....
        /*0114*/ 	.word	0x00007250


	//   ....[13]....
        /*0118*/ 	.word	0x000072b0


	//   ....[14]....
        /*011c*/ 	.word	0x00007820


	//   ....[15]....
        /*0120*/ 	.word	0x00007960


	//   ....[16]....
        /*0124*/ 	.word	0x00009de0


	//   ....[17]....
        /*0128*/ 	.word	0x00009e20


	//   ....[18]....
        /*012c*/ 	.word	0x00009e30


	//   ....[19]....
        /*0130*/ 	.word	0x00009e40


	//   ....[20]....
        /*0134*/ 	.word	0x00009e80


	//   ....[21]....
        /*0138*/ 	.word	0x00009ea0


	//   ....[22]....
        /*013c*/ 	.word	0x00009ec0


	//   ....[23]....
        /*0140*/ 	.word	0x00009ee0


	//----- nvinfo : EIATTR_EXIT_INSTR_OFFSETS
	.align		4
.L_468:
        /*0144*/ 	.byte	0x04, 0x1c
        /*0146*/ 	.short	(.L_470 - .L_469)


	//   ....[0]....
.L_469:
        /*0148*/ 	.word	0x00000520


	//   ....[1]....
        /*014c*/ 	.word	0x0000b810


	//   ....[2]....
        /*0150*/ 	.word	0x0000b8d0


	//   ....[3]....
        /*0154*/ 	.word	0x0000c880


	//   ....[4]....
        /*0158*/ 	.word	0x0000c900


	//----- nvinfo : EIATTR_CTAIDZ_USED
	.align		4
.L_470:
        /*015c*/ 	.byte	0x01, 0x04
	.zero		2


	//----- nvinfo : EIATTR_CRS_STACK_SIZE
	.align		4
        /*0160*/ 	.byte	0x04, 0x1e
        /*0162*/ 	.short	(.L_472 - .L_471)
.L_471:
        /*0164*/ 	.word	0x00000000
.L_472:


//--------------------- .nv.info._ZN5flash16flash_fwd_kernelI23Flash_fwd_kernel_traitsILi64ELi128ELi64ELi4ELb0ELb0EN7cutlass6half_tE19Flash_kernel_traitsILi64ELi128ELi64ELi4ES3_EELb1ELb0ELb1ELb0ELb0ELb0ELb0ELb0EEEvNS_16Flash_fwd_paramsE --------------------------
	.section	.nv.info._ZN5flash16flash_fwd_kernelI23Flash_fwd_kernel_traitsILi64ELi128ELi64ELi4ELb0ELb0EN7cutlass6half_tE19Flash_kernel_traitsILi64ELi128ELi64ELi4ES3_EELb1ELb0ELb1ELb0ELb0ELb0ELb0ELb0EEEvNS_16Flash_fwd_paramsE,"",@"SHT_CUDA_INFO"
	.sectionflags	@""
	.align	4


	//----- nvinfo : EIATTR_CUDA_API_VERSION
	.align		4
        /*0000*/ 	.byte	0x04, 0x37
        /*0002*/ 	.short	(.L_474 - .L_473)
.L_473:
        /*0004*/ 	.word	0x00000082


	//----- nvinfo : EIATTR_SW2861232_WAR
	.align		4
.L_474:
        /*0008*/ 	.byte	0x01, 0x35
	.zero		2


	//----- nvinfo : EIATTR_PARAM_CBANK
	.align		4
        /*000c*/ 	.byte	0x04, 0x0a
        /*000e*/ 	.short	(.L_476 - .L_475)
	.align		4
.L_475:
        /*0010*/ 	.word	index@(.nv.constant0._ZN5flash16flash_fwd_kernelI23Flash_fwd_kernel_traitsILi64ELi128ELi64ELi4ELb0ELb0EN7cutlass6half_tE19Flash_kernel_traitsILi64ELi128ELi64ELi4ES3_EELb1ELb0ELb1ELb0ELb0ELb0ELb0ELb0EEEvNS_16Flash_fwd_paramsE)
        /*0014*/ 	.short	0x0160
        /*0016*/ 	.short	0x01d0


	//----- nvinfo : EIATTR_CBANK_PARAM_SIZE
	.align		4
.L_476:
        /*0018*/ 	.byte	0x03, 0x19
        /*001a*/ 	.short	0x01d0


	//----- nvinfo : EIATTR_KPARAM_INFO
	.align		4
        /*001c*/ 	.byte	0x04, 0x17
        /*001e*/ 	.short	(.L_478 - .L_477)
.L_477:
        /*0020*/ 	.word	0x00000000
        /*0024*/ 	.short	0x0000
        /*0026*/ 	.short	0x0000
        /*0028*/ 	.byte	0x00, 0xf0, 0x41, 0x07


	//----- nvinfo : EIATTR_MAXREG_COUNT
	.align		4
.L_478:
        /*002c*/ 	.byte	0x03, 0x1b
        /*002e*/ 	.short	0x00ff


	//----- nvinfo : EIATTR_NUM_BARRIERS
	.align		4
        /*0030*/ 	.byte	0x02, 0x4c
        /*0032*/ 	.byte	0x01
	.zero		1


	//----- nvinfo : EIATTR_ANNOTATIONS
	.align		4
        /*0034*/ 	.byte	0x04, 0x55
        /*0036*/ 	.short	(.L_480 - .L_479)


	//   ....[0]....
.L_479:
        /* <DEDUP_REMOVED lines=40> */


	//----- nvinfo : EIATTR_MERCURY_ISA_VERSION
	.align		4
.L_480:
        /*02a8*/ 	.byte	0x03, 0x5f
        /*02aa*/ 	.short	0x0000


	//----- nvinfo : EIATTR_COOP_GROUP_MASK_REGIDS
	.align		4
        /*02ac*/ 	.byte	0x04, 0x29
        /*02ae*/ 	.short	(.L_482 - .L_481)


	//   ....[0]....
.L_481:
        /*02b0*/ 	.word	0xffffffff


	//   ....[1]....
        /*02b4*/ 	.word	0xffffffff


	//   ....[2]....
        /*02b8*/ 	.word	0xffffffff


	//   ....[3]....
        /*02bc*/ 	.word	0xffffffff


	//   ....[4]....
        /*02c0*/ 	.word	0xffffffff


	//   ....[5]....
        /*02c4*/ 	.word	0xffffffff


	//   ....[6]....
        /*02c8*/ 	.word	0xffffffff


	//   ....[7]....
        /*02cc*/ 	.word	0xffffffff


	//   ....[8]....
        /*02d0*/ 	.word	0xffffffff


	//   ....[9]....
        /*02d4*/ 	.word	0xffffffff


	//   ....[10]....
        /*02d8*/ 	.word	0xffffffff


	//   ....[11]....
        /*02dc*/ 	.word	0xffffffff


	//   ....[12]....
        /*02e0*/ 	.word	0xffffffff


	//   ....[13]....
        /*02e4*/ 	.word	0xffffffff


	//   ....[14]....
        /*02e8*/ 	.word	0xffffffff


	//   ....[15]....
        /*02ec*/ 	.word	0xffffffff


	//   ....[16]....
        /*02f0*/ 	.word	0xffffffff


	//   ....[17]....
        /*02f4*/ 	.word	0xffffffff


	//   ....[18]....
        /*02f8*/ 	.word	0xffffffff


	//   ....[19]....
        /*02fc*/ 	.word	0xffffffff


	//   ....[20]....
        /*0300*/ 	.word	0xffffffff


	//   ....[21]....
        /*0304*/ 	.word	0xffffffff


	//   ....[22]....
        /*0308*/ 	.word	0xffffffff


	//   ....[23]....
        /*030c*/ 	.word	0xffffffff


	//   ....[24]....
        /*0310*/ 	.word	0xffffffff


	//   ....[25]....
        /*0314*/ 	.word	0xffffffff


	//   ....[26]....
        /*0318*/ 	.word	0xffffffff


	//   ....[27]....
        /*031c*/ 	.word	0xffffffff


	//   ....[28]....
        /*0320*/ 	.word	0xffffffff


	//   ....[29]....
        /*0324*/ 	.word	0xffffffff


	//   ....[30]....
        /*0328*/ 	.word	0xffffffff


	//   ....[31]....
        /*032c*/ 	.word	0xffffffff


	//   ....[32]....
        /*0330*/ 	.word	0xffffffff


	//   ....[33]....
        /*0334*/ 	.word	0xffffffff


	//   ....[34]....
        /*0338*/ 	.word	0xffffffff


	//   ....[35]....
        /*033c*/ 	.word	0xffffffff


	//   ....[36]....
        /*0340*/ 	.word	0xffffffff


	//   ....[37]....
        /*0344*/ 	.word	0xffffffff


	//   ....[38]....
        /*0348*/ 	.word	0xffffffff


	//   ....[39]....
        /*034c*/ 	.word	0xffffffff


	//----- nvinfo : EIATTR_COOP_GROUP_INSTR_OFFSETS
	.align		4
.L_482:
        /*0350*/ 	.byte	0x04, 0x28
        /*0352*/ 	.short	(.L_484 - .L_483)


	//   ....[0]....
.L_483:
        /*0354*/ 	.word	0x000053b0


	//   ....[1]....
        /*0358*/ 	.word	0x000053f0


	//   ....[2]....
        /*035c*/ 	.word	0x00005570


	//   ....[3]....
        /*0360*/ 	.word	0x00005700


	//   ....[4]....
        /*0364*/ 	.word	0x00005740


	//   ....[5]....
        /*0368*/ 	.word	0x000058c0


	//   ....[6]....
        /*036c*/ 	.word	0x00005cb0


	//   ....[7]....
        /*0370*/ 	.word	0x00005f20


	//   ....[8]....
        /*0374*/ 	.word	0x00009a30


	//   ....[9]....
        /*0378*/ 	.word	0x00009ab0


	//   ....[10]....
        /*037c*/ 	.word	0x00009ad0


	//   ....[11]....
        /*0380*/ 	.word	0x00009b50


	//   ....[12]....
        /*0384*/ 	.word	0x0000a4c0


	//   ....[13]....
        /*0388*/ 	.word	0x0000a580


	//   ....[14]....
        /*038c*/ 	.word	0x0000a5b0


	//   ....[15]....
        /*0390*/ 	.word	0x0000a660


	//   ....[16]....
        /*0394*/ 	.word	0x0000df20


	//   ....[17]....
        /*0398*/ 	.word	0x0000dff0


	//   ....[18]....
        /*039c*/ 	.word	0x0000e020


	//   ....[19]....
        /*03a0*/ 	.word	0x0000e0e0


	//   ....[20]....
        /*03a4*/ 	.word	0x0000f120


	//   ....[21]....
        /*03a8*/ 	.word	0x0000f1d0


	//   ....[22]....
        /*03ac*/ 	.word	0x0000f250


	//   ....[23]....
        /*03b0*/ 	.word	0x0000f2f0


	//   ....[24]....
        /*03b4*/ 	.word	0x000131c0


	//   ....[25]....
        /*03b8*/ 	.word	0x000132c0


	//   ....[26]....
        /*03bc*/ 	.word	0x000133d0


	//   ....[27]....
        /*03c0*/ 	.word	0x000134a0


	//   ....[28]....
        /*03c4*/ 	.word	0x000138d0


	//   ....[29]....
        /*03c8*/ 	.word	0x000138f0


	//   ....[30]....
        /*03cc*/ 	.word	0x00013950


	//   ....[31]....
        /*03d0*/ 	.word	0x00013970


	//   ....[32]....
        /*03d4*/ 	.word	0x00016450


	//   ....[33]....
        /*03d8*/ 	.word	0x00016460


	//   ....[34]....
        /*03dc*/ 	.word	0x00016470


	//   ....[35]....
        /*03e0*/ 	.word	0x000164b0


	//   ....[36]....
        /*03e4*/ 	.word	0x000164d0


	//   ....[37]....
        /*03e8*/ 	.word	0x000164e0


	//   ....[38]....
        /*03ec*/ 	.word	0x000164f0


	//   ....[39]....
        /*03f0*/ 	.word	0x00016520


	//----- nvinfo : EIATTR_EXIT_INSTR_OFFSETS
	.align		4
.L_484:
        /*03f4*/ 	.byte	0x04, 0x1c
        /*03f6*/ 	.short	(.L_486 - .L_485)


	//   ....[0]....
.L_485:
        /*03f8*/ 	.word	0x00000540


	//   ....[1]....
        /*03fc*/ 	.word	0x00001630


	//   ....[2]....
        /*0400*/ 	.word	0x000016b0


	//   ....[3]....
        /*0404*/ 	.word	0x00017ec0


	//   ....[4]....
        /*0408*/ 	.word	0x00017f80


	//----- nvinfo : EIATTR_CTAIDZ_USED
	.align		4
.L_486:
        /*040c*/ 	.byte	0x01, 0x04
	.zero		2


	//----- nvinfo : EIATTR_CRS_STACK_SIZE
	.align		4
        /*0410*/ 	.byte	0x04, 0x1e
        /*0412*/ 	.short	(.L_488 - .L_487)
.L_487:
        /*0414*/ 	.word	0x00000000
.L_488:


//--------------------- .nv.info._ZN5flash16flash_fwd_kernelI23Flash_fwd_kernel_traitsILi64ELi128ELi64ELi4ELb0ELb0EN7cutlass6half_tE19Flash_kernel_traitsILi64ELi128ELi64ELi4ES3_EELb1ELb0ELb0ELb0ELb1ELb1ELb0ELb0EEEvNS_16Flash_fwd_paramsE --------------------------
	.section	.nv.info._ZN5flash16flash_fwd_kernelI23Flash_fwd_kernel_traitsILi64ELi128ELi64ELi4ELb0ELb0EN7cutlass6half_tE19Flash_kernel_traitsILi64ELi128ELi64ELi4ES3_EELb1ELb0ELb0ELb0ELb1ELb1ELb0ELb0EEEvNS_16Flash_fwd_paramsE,"",@"SHT_CUDA_INFO"
	.sectionflags	@""
	.align	4


	//----- nvinfo : EIATTR_CUDA_API_VERSION
	.align		4
        /*0000*/ 	.byte	0x04, 0x37
        /*0002*/ 	.short	(.L_490 - .L_489)
.L_489:
        /*0004*/ 	.word	0x00000082


	//----- nvinfo : EIATTR_SW2861232_WAR
	.align		4
.L_490:
        /*0008*/ 	.byte	0x01, 0x35
	.zero		2


	//----- nvinfo : EIATTR_PARAM_CBANK
	.align		4
        /*000c*/ 	.byte	0x04, 0x0a
        /*000e*/ 	.short	(.L_492 - .L_491)
	.align		4
.L_491:
        /*0010*/ 	.word	index@(.nv.constant0._ZN5flash16flash_fwd_kernelI23Flash_fwd_kernel_traitsILi64ELi128ELi64ELi4ELb0ELb0EN7cutlass6half_tE19Flash_kernel_traitsILi64ELi128ELi64ELi4ES3_EELb1ELb0ELb0ELb0ELb1ELb1ELb0ELb0EEEvNS_16Flash_fwd_paramsE)
        /*0014*/ 	.short	0x0160
        /*0016*/ 	.short	0x01d0


	//----- nvinfo : EIATTR_CBANK_PARAM_SIZE
	.align		4
.L_492:
        /*0018*/ 	.byte	0x03, 0x19
        /*001a*/ 	.short	0x01d0


	//----- nvinfo : EIATTR_KPARAM_INFO
	.align		4
        /*001c*/ 	.byte	0x04, 0x17
        /*001e*/ 	.short	(.L_494 - .L_493)
.L_493:
        /*0020*/ 	.word	0x00000000
        /*0024*/ 	.short	0x0000
        /*0026*/ 	.short	0x0000
        /*0028*/ 	.byte	0x00, 0xf0, 0x41, 0x07


	//----- nvinfo : EIATTR_MAXREG_COUNT
	.align		4
.L_494:
        /*002c*/ 	.byte	0x03, 0x1b
        /*002e*/ 	.short	0x00ff


	//----- nvinfo : EIATTR_NUM_BARRIERS
	.align		4
        /*0030*/ 	.byte	0x02, 0x4c
        /*0032*/ 	.byte	0x01
	.zero		1


	//----- nvinfo : EIATTR_MERCURY_ISA_VERSION
	.align		4
        /*0034*/ 	.byte	0x03, 0x5f
        /*0036*/ 	.short	0x0000


	//----- nvinfo : EIATTR_COOP_GROUP_MASK_REGIDS
	.align		4
        /*0038*/ 	.byte	0x04, 0x29
        /*003a*/ 	.short	(.L_496 - .L_495)


	//   ....[0]....
.L_495:
        /*003c*/ 	.word	0xffffffff


	//   ....[1]....
        /*0040*/ 	.word	0xffffffff


	//   ....[2]....
        /*0044*/ 	.word	0xffffffff


	//   ....[3]....
        /*0048*/ 	.word	0xffffffff


	//   ....[4]....
        /*004c*/ 	.word	0xffffffff


	//   ....[5]....
        /*0050*/ 	.word	0xffffffff


	//   ....[6]....
        /*0054*/ 	.word	0xffffffff


	//   ....[7]....
        /*0058*/ 	.word	0xffffffff


	//   ....[8]....
        /*005c*/ 	.word	0xffffffff


	//   ....[9]....
        /*0060*/ 	.word	0xffffffff


	//   ....[10]....
        /*0064*/ 	.word	0xffffffff


	//   ....[11]....
        /*0068*/ 	.word	0xffffffff


	//   ....[12]....
        /*006c*/ 	.word	0xffffffff


	//   ....[13]....
        /*0070*/ 	.word	0xffffffff


	//   ....[14]....
        /*0074*/ 	.word	0xffffffff


	//   ....[15]....
        /*0078*/ 	.word	0xffffffff


	//   ....[16]....
        /*007c*/ 	.word	0xffffffff


	//   ....[17]....
        /*0080*/ 	.word	0xffffffff


	//   ....[18]....
        /*0084*/ 	.word	0xffffffff


	//   ....[19]....
        /*0088*/ 	.word	0xffffffff


	//   ....[20]....
        /*008c*/ 	.word	0xffffffff


	//   ....[21]....
        /*0090*/ 	.word	0xffffffff


	//   ....[22]....
        /*0094*/ 	.word	0xffffffff


	//   ....[23]....
        /*0098*/ 	.word	0xffffffff


	//----- nvinfo : EIATTR_COOP_GROUP_INSTR_OFFSETS
	.align		4
.L_496:
        /*009c*/ 	.byte	0x04, 0x28
        /*009e*/ 	.short	(.L_498 - .L_497)


	//   ....[0]....
.L_497:
        /*00a0*/ 	.word	0x00001b30


	//   ....[1]....
        /*00a4*/ 	.word	0x00001c20


	//   ....[2]....
        /*00a8*/ 	.word	0x00001dd0


	//   ....[3]....
        /*00ac*/ 	.word	0x00001e90


	//   ....[4]....
        /*00b0*/ 	.word	0x00001ec0


	//   ....[5]....
        /*00b4*/ 	.word	0x00001f30


	//   ....[6]....
        /*00b8*/ 	.word	0x00002030


	//   ....[7]....
        /*00bc*/ 	.word	0x00002150


	//   ....[8]....
        /*00c0*/ 	.word	0x00005060


	//   ....[9]....
        /*00c4*/ 	.word	0x000050e0


	//   ....[10]....
        /*00c8*/ 	.word	0x00005110


	//   ....[11]....
        /*00cc*/ 	.word	0x00005150


	//   ....[12]....
        /*00d0*/ 	.word	0x00005180


	//   ....[13]....
        /*00d4*/ 	.word	0x000051b0


	//   ....[14]....
        /*00d8*/ 	.word	0x00005460


	//   ....[15]....
        /*00dc*/ 	.word	0x000055b0


	//   ....[16]....
        /*00e0*/ 	.word	0x00007d00


	//   ....[17]....
        /*00e4*/ 	.word	0x00007d40


	//   ....[18]....
        /*00e8*/ 	.word	0x00007d80


	//   ....[19]....
        /*00ec*/ 	.word	0x00007df0


	//   ....[20]....
        /*00f0*/ 	.word	0x00007e40


	//   ....[21]....
        /*00f4*/ 	.word	0x00007e60


	//   ....[22]....
        /*00f8*/ 	.word	0x00007e80


	//   ....[23]....
        /*00fc*/ 	.word	0x00007ec0


	//----- nvinfo : EIATTR_EXIT_INSTR_OFFSETS
	.align		4
.L_498:
        /*0100*/ 	.byte	0x04, 0x1c
        /*0102*/ 	.short	(.L_500 - .L_499)


	//   ....[0]....
.L_499:
        /*0104*/ 	.word	0x00000350


	//   ....[1]....
        /*0108*/ 	.word	0x00009280


	//----- nvinfo : EIATTR_CTAIDZ_USED
	.align		4
.L_500:
        /*010c*/ 	.byte	0x01, 0x04
	.zero		2


	//----- nvinfo : EIATTR_CRS_STACK_SIZE
	.align		4
        /*0110*/ 	.byte	0x04, 0x1e
        /*0112*/ 	.short	(.L_502 - .L_501)
.L_501:
        /*0114*/ 	.word	0x00000000
.L_502:


//--------------------- .nv.info._ZN5flash16flash_fwd_kernelI23Flash_fwd_kernel_traitsILi64ELi128ELi64ELi4ELb0ELb0EN7cutlass6half_tE19Flash_kernel_traitsILi64ELi128ELi64ELi4ES3_EELb0ELb0ELb0ELb0ELb1ELb1ELb1ELb0EEEvNS_16Flash_fwd_paramsE --------------------------
	.section	.nv.info._ZN5flash16flash_fwd_kernelI23Flash_fwd_kernel_traitsILi64ELi128ELi64ELi4ELb0ELb0EN7cutlass6half_tE19Flash_kernel_traitsILi64ELi128ELi64ELi4ES3_EELb0ELb0ELb0ELb0ELb1ELb1ELb1ELb0EEEvNS_16Flash_fwd_paramsE,"",@"SHT_CUDA_INFO"
	.sectionflags	@""
	.align	4


	//----- nvinfo : EIATTR_CUDA_API_VERSION
	.align		4
        /*0000*/ 	.byte	0x04, 0x37
        /*0002*/ 	.short	(.L_504 - .L_503)
.L_503:
        /*0004*/ 	.word	0x00000082


	//----- nvinfo : EIATTR_SW2861232_WAR
	.align		4
.L_504:
        /*0008*/ 	.byte	0x01, 0x35
	.zero		2


	//----- nvinfo : EIATTR_PARAM_CBANK
	.align		4
        /*000c*/ 	.byte	0x04, 0x0a
        /*000e*/ 	.short	(.L_506 - .L_505)
	.align		4
.L_505:
        /*0010*/ 	.word	index@(.nv.constant0._ZN5flash16flash_fwd_kernelI23Flash_fwd_kernel_traitsILi64ELi128ELi64ELi4ELb0ELb0EN7cutlass6half_tE19Flash_kernel_traitsILi64ELi128ELi64ELi4ES3_EELb0ELb0ELb0ELb0ELb1ELb1ELb1ELb0EEEvNS_16Flash_fwd_paramsE)
        /*0014*/ 	.short	0x0160
        /*0016*/ 	.short	0x01d0


	//----- nvinfo : EIATTR_CBANK_PARAM_SIZE
	.align		4
.L_506:
        /*0018*/ 	.byte	0x03, 0x19
        /*001a*/ 	.short	0x01d0


	//----- nvinfo : EIATTR_KPARAM_INFO
	.align		4
        /*001c*/ 	.byte	0x04, 0x17
        /*001e*/ 	.short	(.L_508 - .L_507)
.L_507:
        /*0020*/ 	.word	0x00000000
        /*0024*/ 	.short	0x0000
        /*0026*/ 	.short	0x0000
        /*0028*/ 	.byte	0x00, 0xf0, 0x41, 0x07


	//----- nvinfo : EIATTR_MAXREG_COUNT
	.align		4
.L_508:
        /*002c*/ 	.byte	0x03, 0x1b
        /*002e*/ 	.short	0x00ff


	//----- nvinfo : EIATTR_NUM_BARRIERS
	.align		4
        /*0030*/ 	.byte	0x02, 0x4c
        /*0032*/ 	.byte	0x01
	.zero		1


	//----- nvinfo : EIATTR_MERCURY_ISA_VERSION
	.align		4
        /*0034*/ 	.byte	0x03, 0x5f
        /*0036*/ 	.short	0x0000


	//----- nvinfo : EIATTR_COOP_GROUP_MASK_REGIDS
	.align		4
        /*0038*/ 	.byte	0x04, 0x29
        /*003a*/ 	.short	(.L_510 - .L_509)


	//   ....[0]....
.L_509:
        /*003c*/ 	.word	0xffffffff


	//   ....[1]....
        /*0040*/ 	.word	0xffffffff


	//   ....[2]....
        /*0044*/ 	.word	0xffffffff


	//   ....[3]....
        /*0048*/ 	.word	0xffffffff


	//   ....[4]....
        /*004c*/ 	.word	0xffffffff


	//   ....[5]....
        /*0050*/ 	.word	0xffffffff


	//   ....[6]....
        /*0054*/ 	.word	0xffffffff


	//   ....[7]....
        /*0058*/ 	.word	0xffffffff


	//   ....[8]....
        /*005c*/ 	.word	0xffffffff


	//   ....[9]....
        /*0060*/ 	.word	0xffffffff


	//   ....[10]....
        /*0064*/ 	.word	0xffffffff


	//   ....[11]....
        /*0068*/ 	.word	0xffffffff


	//   ....[12]....
        /*006c*/ 	.word	0xffffffff


	//   ....[13]....
        /*0070*/ 	.word	0xffffffff


	//   ....[14]....
        /*0074*/ 	.word	0xffffffff


	//   ....[15]....
        /*0078*/ 	.word	0xffffffff


	//   ....[16]....
        /*007c*/ 	.word	0xffffffff


	//   ....[17]....
        /*0080*/ 	.word	0xffffffff


	//   ....[18]....
        /*0084*/ 	.word	0xffffffff


	//   ....[19]....
        /*0088*/ 	.word	0xffffffff


	//   ....[20]....
        /*008c*/ 	.word	0xffffffff


	//   ....[21]....
        /*0090*/ 	.word	0xffffffff


	//   ....[22]....
        /*0094*/ 	.word	0xffffffff


	//   ....[23]....
        /*0098*/ 	.word	0xffffffff


	//----- nvinfo : EIATTR_COOP_GROUP_INSTR_OFFSETS
	.align		4
.L_510:
        /*009c*/ 	.byte	0x04, 0x28
        /*009e*/ 	.short	(.L_512 - .L_511)


	//   ....[0]....
.L_511:
        /*00a0*/ 	.word	0x00002190


	//   ....[1]....
        /*00a4*/ 	.word	0x000021e0


	//   ....[2]....
        /*00a8*/ 	.word	0x00002220


	//   ....[3]....
        /*00ac*/ 	.word	0x000022e0


	//   ....[4]....
        /*00b0*/ 	.word	0x00002320


	//   ....[5]....
        /*00b4*/ 	.word	0x00002340


	//   ....[6]....
        /*00b8*/ 	.word	0x00002350


	//   ....[7]....
        /*00bc*/ 	.word	0x000023d0


	//   ....[8]....
        /*00c0*/ 	.word	0x00004c60


	//   ....[9]....
        /*00c4*/ 	.word	0x00004ca0


	//   ....[10]....
        /*00c8*/ 	.word	0x00004cb0


	//   ....[11]....
        /*00cc*/ 	.word	0x00004cc0


	//   ....[12]....
        /*00d0*/ 	.word	0x00004d00


	//   ....[13]....
        /*00d4*/ 	.word	0x00004d20


	//   ....[14]....
        /*00d8*/ 	.word	0x00004d30


	//   ....[15]....
        /*00dc*/ 	.word	0x00004d40


	//   ....[16]....
        /*00e0*/ 	.word	0x00006640


	//   ....[17]....
        /*00e4*/ 	.word	0x00006680


	//   ....[18]....
        /*00e8*/ 	.word	0x000066c0


	//   ....[19]....
        /*00ec*/ 	.word	0x00006700


	//   ....[20]....
        /*00f0*/ 	.word	0x000067a0


	//   ....[21]....
        /*00f4*/ 	.word	0x000067c0


	//   ....[22]....
        /*00f8*/ 	.word	0x000067e0


	//   ....[23]....
        /*00fc*/ 	.word	0x000067f0


	//----- nvinfo : EIATTR_EXIT_INSTR_OFFSETS
	.align		4
.L_512:
        /*0100*/ 	.byte	0x04, 0x1c
        /*0102*/ 	.short	(.L_514 - .L_513)


	//   ....[0]....
.L_513:
        /*0104*/ 	.word	0x00000160


	//   ....[1]....
        /*0108*/ 	.word	0x00007b80


	//----- nvinfo : EIATTR_CTAIDZ_USED
	.align		4
.L_514:
        /*010c*/ 	.byte	0x01, 0x04
	.zero		2


	//----- nvinfo : EIATTR_CRS_STACK_SIZE
	.align		4
        /*0110*/ 	.byte	0x04, 0x1e
        /*0112*/ 	.short	(.L_516 - .L_515)
.L_515:
        /*0114*/ 	.word	0x00000000
.L_516:


//--------------------- .nv.info._ZN5flash16flash_fwd_kernelI23Flash_fwd_kernel_traitsILi64ELi128ELi64ELi4ELb0ELb0EN7cutlass6half_tE19Flash_kernel_traitsILi64ELi128ELi64ELi4ES3_EELb1ELb0ELb0ELb1ELb0ELb0ELb0ELb0EEEvNS_16Flash_fwd_paramsE --------------------------
	.section	.nv.info._ZN5flash16flash_fwd_kernelI23Flash_fwd_kernel_traitsILi64ELi128ELi64ELi4ELb0ELb0EN7cutlass6half_tE19Flash_kernel_traitsILi64ELi128ELi64ELi4ES3_EELb1ELb0ELb0ELb1ELb0ELb0ELb0ELb0EEEvNS_16Flash_fwd_paramsE,"",@"SHT_CUDA_INFO"
	.sectionflags	@""
	.align	4


	//----- nvinfo : EIATTR_CUDA_API_VERSION
	.align		4
        /*0000*/ 	.byte	0x04, 0x37
        /*0002*/ 	.short	(.L_518 - .L_517)
.L_517:
        /*0004*/ 	.word	0x00000082


	//----- nvinfo : EIATTR_SW2861232_WAR
	.align		4
.L_518:
        /*0008*/ 	.byte	0x01, 0x35
	.zero		2


	//----- nvinfo : EIATTR_PARAM_CBANK
	.align		4
        /*000c*/ 	.byte	0x04, 0x0a
        /*000e*/ 	.short	(.L_520 - .L_519)
	.align		4
.L_519:
        /*0010*/ 	.word	index@(.nv.constant0._ZN5flash16flash_fwd_kernelI23Flash_fwd_kernel_traitsILi64ELi128ELi64ELi4ELb0ELb0EN7cutlass6half_tE19Flash_kernel_traitsILi64ELi128ELi64ELi4ES3_EELb1ELb0ELb0ELb1ELb0ELb0ELb0ELb0EEEvNS_16Flash_fwd_paramsE)
        /*0014*/ 	.short	0x0160
        /*0016*/ 	.short	0x01d0


	//----- nvinfo : EIATTR_CBANK_PARAM_SIZE
	.align		4
.L_520:
        /*0018*/ 	.byte	0x03, 0x19
        /*001a*/ 	.short	0x01d0


	//----- nvinfo : EIATTR_KPARAM_INFO
	.align		4
        /*001c*/ 	.byte	0x04, 0x17
        /*001e*/ 	.short	(.L_522 - .L_521)
.L_521:
        /*0020*/ 	.word	0x00000000
        /*0024*/ 	.short	0x0000
        /*0026*/ 	.short	0x0000
        /*0028*/ 	.byte	0x00, 0xf0, 0x41, 0x07


	//----- nvinfo : EIATTR_MAXREG_COUNT
	.align		4
.L_522:
        /*002c*/ 	.byte	0x03, 0x1b
        /*002e*/ 	.short	0x00ff


	//----- nvinfo : EIATTR_NUM_BARRIERS
	.align		4
        /*0030*/ 	.byte	0x02, 0x4c
        /*0032*/ 	.byte	0x01
	.zero		1


	//----- nvinfo : EIATTR_ANNOTATIONS
	.align		4
        /*0034*/ 	.byte	0x04, 0x55
        /*0036*/ 	.short	(.L_524 - .L_523)


	//   ....[0]....
.L_523:
        /* <DEDUP_REMOVED lines=9> */


	//----- nvinfo : EIATTR_MERCURY_ISA_VERSION
	.align		4
.L_524:
        /*00b8*/ 	.byte	0x03, 0x5f
        /*00ba*/ 	.short	0x0000


	//----- nvinfo : EIATTR_COOP_GROUP_MASK_REGIDS
	.align		4
        /*00bc*/ 	.byte	0x04, 0x29
        /*00be*/ 	.short	(.L_526 - .L_525)


	//   ....[0]....
.L_525:
        /*00c0*/ 	.word	0xffffffff


	//   ....[1]....
        /*00c4*/ 	.word	0xffffffff


	//   ....[2]....
        /*00c8*/ 	.word	0xffffffff


	//   ....[3]....
        /*00cc*/ 	.word	0xffffffff


	//   ....[4]....
        /*00d0*/ 	.word	0xffffffff


	//   ....[5]....
        /*00d4*/ 	.word	0xffffffff


	//   ....[6]....
        /*00d8*/ 	.word	0xffffffff


	//   ....[7]....
        /*00dc*/ 	.word	0xffffffff


	//   ....[8]....
        /*00e0*/ 	.word	0xffffffff


	//   ....[9]....
        /*00e4*/ 	.word	0xffffffff


	//   ....[10]....
        /*00e8*/ 	.word	0xffffffff


	//   ....[11]....
        /*00ec*/ 	.word	0xffffffff


	//   ....[12]....
        /*00f0*/ 	.word	0xffffffff


	//   ....[13]....
        /*00f4*/ 	.word	0xffffffff


	//   ....[14]....
        /*00f8*/ 	.word	0xffffffff


	//   ....[15]....
        /*00fc*/ 	.word	0xffffffff


	//   ....[16]....
        /*0100*/ 	.word	0xffffffff


	//   ....[17]....
        /*0104*/ 	.word	0xffffffff


	//   ....[18]....
        /*0108*/ 	.word	0xffffffff


	//   ....[19]....
        /*010c*/ 	.word	0xffffffff


	//   ....[20]....
        /*0110*/ 	.word	0xffffffff


	//   ....[21]....
        /*0114*/ 	.word	0xffffffff


	//   ....[22]....
        /*0118*/ 	.word	0xffffffff


	//   ....[23]....
        /*011c*/ 	.word	0xffffffff


	//----- nvinfo : EIATTR_COOP_GROUP_INSTR_OFFSETS
	.align		4
.L_526:
        /*0120*/ 	.byte	0x04, 0x28
        /*0122*/ 	.short	(.L_528 - .L_527)


	//   ....[0]....
.L_527:
        /*0124*/ 	.word	0x00004b60


	//   ....[1]....
        /*0128*/ 	.word	0x00004d30


	//   ....[2]....
        /*012c*/ 	.word	0x00004d60


	//   ....[3]....
        /*0130*/ 	.word	0x00004e40


	//   ....[4]....
        /*0134*/ 	.word	0x00004ee0


	//   ....[5]....
        /*0138*/ 	.word	0x00004fb0


	//   ....[6]....
        /*013c*/ 	.word	0x00005020


	//   ....[7]....
        /*0140*/ 	.word	0x00005170


	//   ....[8]....
        /*0144*/ 	.word	0x000090a0


	//   ....[9]....
        /*0148*/ 	.word	0x00009220


	//   ....[10]....
        /*014c*/ 	.word	0x00009280


	//   ....[11]....
        /*0150*/ 	.word	0x00009340


	//   ....[12]....
        /*0154*/ 	.word	0x00009480


	//   ....[13]....
        /*0158*/ 	.word	0x00009500


	//   ....[14]....
        /*015c*/ 	.word	0x00009820


	//   ....[15]....
        /*0160*/ 	.word	0x000099b0


	//   ....[16]....
        /*0164*/ 	.word	0x0000bf00


	//   ....[17]....
        /*0168*/ 	.word	0x0000bf40


	//   ....[18]....
        /*016c*/ 	.word	0x0000bf50


	//   ....[19]....
        /*0170*/ 	.word	0x0000bf60


	//   ....[20]....
        /*0174*/ 	.word	0x0000bfa0


	//   ....[21]....
        /*0178*/ 	.word	0x0000bfc0


	//   ....[22]....
        /*017c*/ 	.word	0x0000bff0


	//   ....[23]....
        /*0180*/ 	.word	0x0000c040


	//----- nvinfo : EIATTR_EXIT_INSTR_OFFSETS
	.align		4
.L_528:
        /*0184*/ 	.byte	0x04, 0x1c
        /*0186*/ 	.short	(.L_530 - .L_529)


	//   ....[0]....
.L_529:
        /*0188*/ 	.word	0x00000520


	//   ....[1]....
        /*018c*/ 	.word	0x0000d960


	//   ....[2]....
        /*0190*/ 	.word	0x0000da20


	//   ....[3]....
        /*0194*/ 	.word	0x0000e9d0


	//   ....[4]....
        /*0198*/ 	.word	0x0000ea50


	//----- nvinfo : EIATTR_CTAIDZ_USED
	.align		4
.L_530:
        /*019c*/ 	.byte	0x01, 0x04
	.zero		2


	//----- nvinfo : EIATTR_CRS_STACK_SIZE
	.align		4
        /*01a0*/ 	.byte	0x04, 0x1e
        /*01a2*/ 	.short	(.L_532 - .L_531)
.L_531:
        /*01a4*/ 	.word	0x00000000
.L_532:


//--------------------- .nv.info._ZN5flash16flash_fwd_kernelI23Flash_fwd_kernel_traitsILi64ELi128ELi64ELi4ELb0ELb0EN7cutlass6half_tE19Flash_kernel_traitsILi64ELi128ELi64ELi4ES3_EELb1ELb0ELb0ELb0ELb0ELb0ELb0ELb1EEEvNS_16Flash_fwd_paramsE --------------------------
	.section	.nv.info._ZN5flash16flash_fwd_kernelI23Flash_fwd_kernel_traitsILi64ELi128ELi64ELi4ELb0ELb0EN7cutlass6half_tE19Flash_kernel_traitsILi64ELi128ELi64ELi4ES3_EELb1ELb0ELb0ELb0ELb0ELb0ELb0ELb1EEEvNS_16Flash_fwd_paramsE,"",@"SHT_CUDA_INFO"
	.sectionflags	@""
	.align	4


	//----- nvinfo : EIATTR_CUDA_API_VERSION
	.align		4
        /*0000*/ 	.byte	0x04, 0x37
        /*0002*/ 	.short	(.L_534 - .L_533)
.L_533:
        /*0004*/ 	.word	0x00000082


	//----- nvinfo : EIATTR_SW2861232_WAR
	.align		4
.L_534:
        /*0008*/ 	.byte	0x01, 0x35
	.zero		2


	//----- nvinfo : EIATTR_PARAM_CBANK
	.align		4
        /*000c*/ 	.byte	0x04, 0x0a
        /*000e*/ 	.short	(.L_536 - .L_535)
	.align		4
.L_535:
        /*0010*/ 	.word	index@(.nv.constant0._ZN5flash16flash_fwd_kernelI23Flash_fwd_kernel_traitsILi64ELi128ELi64ELi4ELb0ELb0EN7cutlass6half_tE19Flash_kernel_traitsILi64ELi128ELi64ELi4ES3_EELb1ELb0ELb0ELb0ELb0ELb0ELb0ELb1EEEvNS_16Flash_fwd_paramsE)
        /*0014*/ 	.short	0x0160
        /*0016*/ 	.short	0x01d0


	//----- nvinfo : EIATTR_CBANK_PARAM_SIZE
	.align		4
.L_536:
        /*0018*/ 	.byte	0x03, 0x19
        /*001a*/ 	.short	0x01d0


	//----- nvinfo : EIATTR_KPARAM_INFO
	.align		4
        /*001c*/ 	.byte	0x04, 0x17
        /*001e*/ 	.short	(.L_538 - .L_537)
.L_537:
        /*0020*/ 	.word	0x00000000
        /*0024*/ 	.short	0x0000
        /*0026*/ 	.short	0x0000
        /*0028*/ 	.byte	0x00, 0xf0, 0x41, 0x07


	//----- nvinfo : EIATTR_MAXREG_COUNT
	.align		4
.L_538:
        /*002c*/ 	.byte	0x03, 0x1b
        /*002e*/ 	.short	0x00ff


	//----- nvinfo : EIATTR_NUM_BARRIERS
	.align		4
        /*0030*/ 	.byte	0x02, 0x4c
        /*0032*/ 	.byte	0x01
	.zero		1


	//----- nvinfo : EIATTR_ANNOTATIONS
	.align		4
        /*0034*/ 	.byte	0x04, 0x55
        /*0036*/ 	.short	(.L_540 - .L_539)


	//   ....[0]....
.L_539:
        /* <DEDUP_REMOVED lines=60> */


	//----- nvinfo : EIATTR_MERCURY_ISA_VERSION
	.align		4
.L_540:
        /*03e0*/ 	.byte	0x03, 0x5f
        /*03e2*/ 	.short	0x0000


	//----- nvinfo : EIATTR_COOP_GROUP_MASK_REGIDS
	.align		4
        /*03e4*/ 	.byte	0x04, 0x29
        /*03e6*/ 	.short	(.L_542 - .L_541)


	//   ....[0]....
.L_541:
        /*03e8*/ 	.word	0xffffffff


	//   ....[1]....
        /*03ec*/ 	.word	0xffffffff


	//   ....[2]....
        /*03f0*/ 	.word	0xffffffff


	//   ....[3]....
        /*03f4*/ 	.word	0xffffffff


	//   ....[4]....
        /*03f8*/ 	.word	0xffffffff


	//   ....[5]....
        /*03fc*/ 	.word	0xffffffff


	//   ....[6]....
        /*0400*/ 	.word	0xffffffff


	//   ....[7]....
        /*0404*/ 	.word	0xffffffff


	//   ....[8]....
        /*0408*/ 	.word	0xffffffff


	//   ....[9]....
        /*040c*/ 	.word	0xffffffff


	//   ....[10]....
        /*0410*/ 	.word	0xffffffff


	//   ....[11]....
        /*0414*/ 	.word	0xffffffff


	//   ....[12]....
        /*0418*/ 	.word	0xffffffff


	//   ....[13]....
        /*041c*/ 	.word	0xffffffff


	//   ....[14]....
        /*0420*/ 	.word	0xffffffff


	//   ....[15]....
        /*0424*/ 	.word	0xffffffff


	//   ....[16]....
        /*0428*/ 	.word	0xffffffff


	//   ....[17]....
        /*042c*/ 	.word	0xffffffff


	//   ....[18]....
        /*0430*/ 	.word	0xffffffff


	//   ....[19]....
        /*0434*/ 	.word	0xffffffff


	//   ....[20]....
        /*0438*/ 	.word	0xffffffff


	//   ....[21]....
        /*043c*/ 	.word	0xffffffff


	//   ....[22]....
        /*0440*/ 	.word	0xffffffff


	//   ....[23]....
        /*0444*/ 	.word	0xffffffff


	//----- nvinfo : EIATTR_COOP_GROUP_INSTR_OFFSETS
	.align		4
.L_542:
        /*0448*/ 	.byte	0x04, 0x28
        /*044a*/ 	.short	(.L_544 - .L_543)


	//   ....[0]....
.L_543:
        /*044c*/ 	.word	0x00003ab0


	//   ....[1]....
        /*0450*/ 	.word	0x00003c60


	//   ....[2]....
        /*0454*/ 	.word	0x00003df0


	//   ....[3]....
        /*0458*/ 	.word	0x00003f70


	//   ....[4]....
        /*045c*/ 	.word	0x00004d30


	//   ....[5]....
        /*0460*/ 	.word	0x00004d70


	//   ....[6]....
        /*0464*/ 	.word	0x00004ec0


	//   ....[7]....
        /*0468*/ 	.word	0x00004f60


	//   ....[8]....
        /*046c*/ 	.word	0x00009710


	//   ....[9]....
        /*0470*/ 	.word	0x000097d0


	//   ....[10]....
        /*0474*/ 	.word	0x00009880


	//   ....[11]....
        /*0478*/ 	.word	0x000098f0


	//   ....[12]....
        /*047c*/ 	.word	0x00009960


	//   ....[13]....
        /*0480*/ 	.word	0x000099e0


	//   ....[14]....
        /*0484*/ 	.word	0x00009a60


	//   ....[15]....
        /*0488*/ 	.word	0x00009ac0


	//   ....[16]....
        /*048c*/ 	.word	0x0000ed90


	//   ....[17]....
        /*0490*/ 	.word	0x0000eda0


	//   ....[18]....
        /*0494*/ 	.word	0x0000edb0


	//   ....[19]....
        /*0498*/ 	.word	0x0000edc0


	//   ....[20]....
        /*049c*/ 	.word	0x0000ee10


	//   ....[21]....
        /*04a0*/ 	.word	0x0000ee30


	//   ....[22]....
        /*04a4*/ 	.word	0x0000ee70


	//   ....[23]....
        /*04a8*/ 	.word	0x0000ee80


	//----- nvinfo : EIATTR_EXIT_INSTR_OFFSETS
	.align		4
.L_544:
        /*04ac*/ 	.byte	0x04, 0x1c
        /*04ae*/ 	.short	(.L_546 - .L_545)


	//   ....[0]....
.L_545:
        /*04b0*/ 	.word	0x000004d0


	//   ....[1]....
        /*04b4*/ 	.word	0x00010860


	//   ....[2]....
        /*04b8*/ 	.word	0x00010920


	//   ....[3]....
        /*04bc*/ 	.word	0x000118f0


	//   ....[4]....
        /*04c0*/ 	.word	0x00011970


	//----- nvinfo : EIATTR_CTAIDZ_USED
	.align		4
.L_546:
        /*04c4*/ 	.byte	0x01, 0x04
	.zero		2


	//----- nvinfo : EIATTR_CRS_STACK_SIZE
	.align		4
        /*04c8*/ 	.byte	0x04, 0x1e
        /*04ca*/ 	.short	(.L_548 - .L_547)
.L_547:
        /*04cc*/ 	.word	0x00000000
.L_548:


//--------------------- .nv.info._ZN5flash16flash_fwd_kernelI23Flash_fwd_kernel_traitsILi64ELi128ELi64ELi4ELb0ELb0EN7cutlass6half_tE19Flash_kernel_traitsILi64ELi128ELi64ELi4ES3_EELb0ELb0ELb0ELb0ELb0ELb0ELb1ELb0EEEvNS_16Flash_fwd_paramsE --------------------------
	.section	.nv.info._ZN5flash16flash_fwd_kernelI23Flash_fwd_kernel_traitsILi64ELi128ELi64ELi4ELb0ELb0EN7cutlass6half_tE19Flash_kernel_traitsILi64ELi128ELi64ELi4ES3_EELb0ELb0ELb0ELb0ELb0ELb0ELb1ELb0EEEvNS_16Flash_fwd_paramsE,"",@"SHT_CUDA_INFO"
	.sectionflags	@""
	.align	4


	//----- nvinfo : EIATTR_CUDA_API_VERSION
	.align		4
        /*0000*/ 	.byte	0x04, 0x37
        /*0002*/ 	.short	(.L_550 - .L_549)
.L_549:
        /*0004*/ 	.word	0x00000082


	//----- nvinfo : EIATTR_SW2861232_WAR
	.align		4
.L_550:
        /*0008*/ 	.byte	0x01, 0x35
	.zero		2


	//----- nvinfo : EIATTR_PARAM_CBANK
	.align		4
        /*000c*/ 	.byte	0x04, 0x0a
        /*000e*/ 	.short	(.L_552 - .L_551)
	.align		4
.L_551:
        /*0010*/ 	.word	index@(.nv.constant0._ZN5flash16flash_fwd_kernelI23Flash_fwd_kernel_traitsILi64ELi128ELi64ELi4ELb0ELb0EN7cutlass6half_tE19Flash_kernel_traitsILi64ELi128ELi64ELi4ES3_EELb0ELb0ELb0ELb0ELb0ELb0ELb1ELb0EEEvNS_16Flash_fwd_paramsE)
        /*0014*/ 	.short	0x0160
        /*0016*/ 	.short	0x01d0


	//----- nvinfo : EIATTR_CBANK_PARAM_SIZE
	.align		4
.L_552:
        /*0018*/ 	.byte	0x03, 0x19
        /*001a*/ 	.short	0x01d0


	//----- nvinfo : EIATTR_KPARAM_INFO
	.align		4
        /*001c*/ 	.byte	0x04, 0x17
        /*001e*/ 	.short	(.L_554 - .L_553)
.L_553:
        /*0020*/ 	.word	0x00000000
        /*0024*/ 	.short	0x0000
        /*0026*/ 	.short	0x0000
        /*0028*/ 	.byte	0x00, 0xf0, 0x41, 0x07


	//----- nvinfo : EIATTR_MAXREG_COUNT
	.align		4
.L_554:
        /*002c*/ 	.byte	0x03, 0x1b
        /*002e*/ 	.short	0x00ff


	//----- nvinfo : EIATTR_NUM_BARRIERS
	.align		4
        /*0030*/ 	.byte	0x02, 0x4c
        /*0032*/ 	.byte	0x01
	.zero		1


	//----- nvinfo : EIATTR_MERCURY_ISA_VERSION
	.align		4
        /*0034*/ 	.byte	0x03, 0x5f
        /*0036*/ 	.short	0x0000


	//----- nvinfo : EIATTR_COOP_GROUP_MASK_REGIDS
	.align		4
        /*0038*/ 	.byte	0x04, 0x29
        /*003a*/ 	.short	(.L_556 - .L_555)


	//   ....[0]....
.L_555:
        /*003c*/ 	.word	0xffffffff


	//   ....[1]....
        /*0040*/ 	.word	0xffffffff


	//   ....[2]....
        /*0044*/ 	.word	0xffffffff


	//   ....[3]....
        /*0048*/ 	.word	0xffffffff


	//   ....[4]....
        /*004c*/ 	.word	0xffffffff


	//   ....[5]....
        /*0050*/ 	.word	0xffffffff


	//   ....[6]....
        /*0054*/ 	.word	0xffffffff


	//   ....[7]....
        /*0058*/ 	.word	0xffffffff


	//   ....[8]....
        /*005c*/ 	.word	0xffffffff


	//   ....[9]....
        /*0060*/ 	.word	0xffffffff


	//   ....[10]....
        /*0064*/ 	.word	0xffffffff


	//   ....[11]....
        /*0068*/ 	.word	0xffffffff


	//   ....[12]....
        /*006c*/ 	.word	0xffffffff


	//   ....[13]....
        /*0070*/ 	.word	0xffffffff


	//   ....[14]....
        /*0074*/ 	.word	0xffffffff


	//   ....[15]....
        /*0078*/ 	.word	0xffffffff


	//   ....[16]....
        /*007c*/ 	.word	0xffffffff


	//   ....[17]....
        /*0080*/ 	.word	0xffffffff


	//   ....[18]....
        /*0084*/ 	.word	0xffffffff


	//   ....[19]....
        /*0088*/ 	.word	0xffffffff


	//   ....[20]....
        /*008c*/ 	.word	0xffffffff


	//   ....[21]....
        /*0090*/ 	.word	0xffffffff


	//   ....[22]....
        /*0094*/ 	.word	0xffffffff


	//   ....[23]....
        /*0098*/ 	.word	0xffffffff


	//----- nvinfo : EIATTR_COOP_GROUP_INSTR_OFFSETS
	.align		4
.L_556:
        /*009c*/ 	.byte	0x04, 0x28
        /*009e*/ 	.short	(.L_558 - .L_557)


	//   ....[0]....
.L_557:
        /*00a0*/ 	.word	0x00003aa0


	//   ....[1]....
        /*00a4*/ 	.word	0x00003b20


	//   ....[2]....
        /*00a8*/ 	.word	0x00003be0


	//   ....[3]....
        /*00ac*/ 	.word	0x00003ca0


	//   ....[4]....
        /*00b0*/ 	.word	0x00003cd0


	//   ....[5]....
        /*00b4*/ 	.word	0x00003e00


	//   ....[6]....
        /*00b8*/ 	.word	0x00003e60


	//   ....[7]....
        /*00bc*/ 	.word	0x00003fc0


	//   ....[8]....
        /*00c0*/ 	.word	0x00006a70


	//   ....[9]....
        /*00c4*/ 	.word	0x00006b30


	//   ....[10]....
        /*00c8*/ 	.word	0x00006ba0


	//   ....[11]....
        /*00cc*/ 	.word	0x00006bd0


	//   ....[12]....
        /*00d0*/ 	.word	0x00006bf0


	//   ....[13]....
        /*00d4*/ 	.word	0x00006c00


	//   ....[14]....
        /*00d8*/ 	.word	0x00006c20


	//   ....[15]....
        /*00dc*/ 	.word	0x00006c40


	//   ....[16]....
        /*00e0*/ 	.word	0x00008560


	//   ....[17]....
        /*00e4*/ 	.word	0x000085a0


	//   ....[18]....
        /*00e8*/ 	.word	0x000085e0


	//   ....[19]....
        /*00ec*/ 	.word	0x00008670


	//   ....[20]....
        /*00f0*/ 	.word	0x000086b0


	//   ....[21]....
        /*00f4*/ 	.word	0x000086c0


	//   ....[22]....
        /*00f8*/ 	.word	0x000086d0


	//   ....[23]....
        /*00fc*/ 	.word	0x00008700


	//----- nvinfo : EIATTR_EXIT_INSTR_OFFSETS
	.align		4
.L_558:
        /*0100*/ 	.byte	0x04, 0x1c
        /*0102*/ 	.short	(.L_560 - .L_559)


	//   ....[0]....
.L_559:
        /*0104*/ 	.word	0x000002e0


	//   ....[1]....
        /*0108*/ 	.word	0x00009f00


	//   ....[2]....
        /*010c*/ 	.word	0x00009fc0


	//   ....[3]....
        /*0110*/ 	.word	0x0000af50


	//   ....[4]....
        /*0114*/ 	.word	0x0000afd0


	//----- nvinfo : EIATTR_CTAIDZ_USED
	.align		4
.L_560:
        /*0118*/ 	.byte	0x01, 0x04
	.zero		2


	//----- nvinfo : EIATTR_CRS_STACK_SIZE
	.align		4
        /*011c*/ 	.byte	0x04, 0x1e
        /*011e*/ 	.short	(.L_562 - .L_561)
.L_561:
        /*0120*/ 	.word	0x00000000
.L_562:


//--------------------- .nv.info._ZN5flash16flash_fwd_kernelI23Flash_fwd_kernel_traitsILi64ELi128ELi64ELi4ELb0ELb0EN7cutlass6half_tE19Flash_kernel_traitsILi64ELi128ELi64ELi4ES3_EELb1ELb0ELb0ELb1ELb0ELb0ELb0ELb1EEEvNS_16Flash_fwd_paramsE --------------------------
	.section	.nv.info._ZN5flash16flash_fwd_kernelI23Flash_fwd_kernel_traitsILi64ELi128ELi64ELi4ELb0ELb0EN7cutlass6half_tE19Flash_kernel_traitsILi64ELi128ELi64ELi4ES3_EELb1ELb0ELb0ELb1ELb0ELb0ELb0ELb1EEEvNS_16Flash_fwd_paramsE,"",@"SHT_CUDA_INFO"
	.sectionflags	@""
	.align	4


	//----- nvinfo : EIATTR_CUDA_API_VERSION
	.align		4
        /*0000*/ 	.byte	0x04, 0x37
        /*0002*/ 	.short	(.L_564 - .L_563)
.L_563:
        /*0004*/ 	.word	0x00000082


	//----- nvinfo : EIATTR_SW2861232_WAR
	.align		4
.L_564:
        /*0008*/ 	.byte	0x01, 0x35
	.zero		2


	//----- nvinfo : EIATTR_PARAM_CBANK
	.align		4
        /*000c*/ 	.byte	0x04, 0x0a
        /*000e*/ 	.short	(.L_566 - .L_565)
	.align		4
.L_565:
        /*0010*/ 	.word	index@(.nv.constant0._ZN5flash16flash_fwd_kernelI23Flash_fwd_kernel_traitsILi64ELi128ELi64ELi4ELb0ELb0EN7cutlass6half_tE19Flash_kernel_traitsILi64ELi128ELi64ELi4ES3_EELb1ELb0ELb0ELb1ELb0ELb0ELb0ELb1EEEvNS_16Flash_fwd_paramsE)
        /*0014*/ 	.short	0x0160
        /*0016*/ 	.short	0x01d0


	//----- nvinfo : EIATTR_CBANK_PARAM_SIZE
	.align		4
.L_566:
        /*0018*/ 	.byte	0x03, 0x19
        /*001a*/ 	.short	0x01d0


	//----- nvinfo : EIATTR_KPARAM_INFO
	.align		4
        /*001c*/ 	.byte	0x04, 0x17
        /*001e*/ 	.short	(.L_568 - .L_567)
.L_567:
        /*0020*/ 	.word	0x00000000
        /*0024*/ 	.short	0x0000
        /*0026*/ 	.short	0x0000
        /*0028*/ 	.byte	0x00, 0xf0, 0x41, 0x07


	//----- nvinfo : EIATTR_MAXREG_COUNT
	.align		4
.L_568:
        /*002c*/ 	.byte	0x03, 0x1b
        /*002e*/ 	.short	0x00ff


	//----- nvinfo : EIATTR_NUM_BARRIERS
	.align		4
        /*0030*/ 	.byte	0x02, 0x4c
        /*0032*/ 	.byte	0x01
	.zero		1


	//----- nvinfo : EIATTR_ANNOTATIONS
	.align		4
        /*0034*/ 	.byte	0x04, 0x55
        /*0036*/ 	.short	(.L_570 - .L_569)


	//   ....[0]....
.L_569:
        /* <DEDUP_REMOVED lines=83> */


	//----- nvinfo : EIATTR_MERCURY_ISA_VERSION
	.align		4
.L_570:
        /*0558*/ 	.byte	0x03, 0x5f
        /*055a*/ 	.short	0x0000


	//----- nvinfo : EIATTR_COOP_GROUP_MASK_REGIDS
	.align		4
        /*055c*/ 	.byte	0x04, 0x29
        /*055e*/ 	.short	(.L_572 - .L_571)


	//   ....[0]....
.L_571:
        /*0560*/ 	.word	0xffffffff


	//   ....[1]....
        /*0564*/ 	.word	0xffffffff


	//   ....[2]....
        /*0568*/ 	.word	0xffffffff


	//   ....[3]....
        /*056c*/ 	.word	0xffffffff


	//   ....[4]....
        /*0570*/ 	.word	0xffffffff


	//   ....[5]....
        /*0574*/ 	.word	0xffffffff


	//   ....[6]....
        /*0578*/ 	.word	0xffffffff


	//   ....[7]....
        /*057c*/ 	.word	0xffffffff


	//   ....[8]....
        /*0580*/ 	.word	0xffffffff


	//   ....[9]....
        /*0584*/ 	.word	0xffffffff


	//   ....[10]....
        /*0588*/ 	.word	0xffffffff


	//   ....[11]....
        /*058c*/ 	.word	0xffffffff


	//   ....[12]....
        /*0590*/ 	.word	0xffffffff


	//   ....[13]....
        /*0594*/ 	.word	0xffffffff


	//   ....[14]....
        /*0598*/ 	.word	0xffffffff


	//   ....[15]....
        /*059c*/ 	.word	0xffffffff


	//   ....[16]....
        /*05a0*/ 	.word	0xffffffff


	//   ....[17]....
        /*05a4*/ 	.word	0xffffffff


	//   ....[18]....
        /*05a8*/ 	.word	0xffffffff


	//   ....[19]....
        /*05ac*/ 	.word	0xffffffff


	//   ....[20]....
        /*05b0*/ 	.word	0xffffffff


	//   ....[21]....
        /*05b4*/ 	.word	0xffffffff


	//   ....[22]....
        /*05b8*/ 	.word	0xffffffff


	//   ....[23]....
        /*05bc*/ 	.word	0xffffffff


	//----- nvinfo : EIATTR_COOP_GROUP_INSTR_OFFSETS
	.align		4
.L_572:
        /*05c0*/ 	.byte	0x04, 0x28
        /*05c2*/ 	.short	(.L_574 - .L_573)


	//   ....[0]....
.L_573:
        /*05c4*/ 	.word	0x00005940


	//   ....[1]....
        /*05c8*/ 	.word	0x00005ca0


	//   ....[2]....
        /*05cc*/ 	.word	0x00005d20


	//   ....[3]....
        /*05d0*/ 	.word	0x00005da0


	//   ....[4]....
        /*05d4*/ 	.word	0x00005dd0


	//   ....[5]....
        /*05d8*/ 	.word	0x00005e00


	//   ....[6]....
        /*05dc*/ 	.word	0x00005f20


	//   ....[7]....
        /*05e0*/ 	.word	0x00005f80


	//   ....[8]....
        /*05e4*/ 	.word	0x0000c940


	//   ....[9]....
        /*05e8*/ 	.word	0x0000c990


	//   ....[10]....
        /*05ec*/ 	.word	0x0000ca40


	//   ....[11]....
        /*05f0*/ 	.word	0x0000caa0


	//   ....[12]....
        /*05f4*/ 	.word	0x0000caf0


	//   ....[13]....
        /*05f8*/ 	.word	0x0000cb30


	//   ....[14]....
        /*05fc*/ 	.word	0x0000cc60


	//   ....[15]....
        /*0600*/ 	.word	0x0000cd50


	//   ....[16]....
        /*0604*/ 	.word	0x00011e00


	//   ....[17]....
        /*0608*/ 	.word	0x00011e40


	//   ....[18]....
        /*060c*/ 	.word	0x00011e70


	//   ....[19]....
        /*0610*/ 	.word	0x00011ea0


	//   ....[20]....
        /*0614*/ 	.word	0x00011f50


	//   ....[21]....
        /*0618*/ 	.word	0x00011f80


	//   ....[22]....
        /*061c*/ 	.word	0x00011fe0


	//   ....[23]....
        /*0620*/ 	.word	0x00012080


	//----- nvinfo : EIATTR_EXIT_INSTR_OFFSETS
	.align		4
.L_574:
        /*0624*/ 	.byte	0x04, 0x1c
        /*0626*/ 	.short	(.L_576 - .L_575)


	//   ....[0]....
.L_575:
        /*0628*/ 	.word	0x000006c0


	//   ....[1]....
        /*062c*/ 	.word	0x00013950


	//   ....[2]....
        /*0630*/ 	.word	0x00013a10


	//   ....[3]....
        /*0634*/ 	.word	0x00014a30


	//   ....[4]....
        /*0638*/ 	.word	0x00014ab0


	//----- nvinfo : EIATTR_CTAIDZ_USED
	.align		4
.L_576:
        /*063c*/ 	.byte	0x01, 0x04
	.zero		2


	//----- nvinfo : EIATTR_CRS_STACK_SIZE
	.align		4
        /*0640*/ 	.byte	0x04, 0x1e
        /*0642*/ 	.short	(.L_578 - .L_577)
.L_577:
        /*0644*/ 	.word	0x00000000
.L_578:


//--------------------- .nv.info._ZN5flash16flash_fwd_kernelI23Flash_fwd_kernel_traitsILi64ELi128ELi64ELi4ELb0ELb0EN7cutlass6half_tE19Flash_kernel_traitsILi64ELi128ELi64ELi4ES3_EELb0ELb0ELb0ELb1ELb0ELb0ELb1ELb0EEEvNS_16Flash_fwd_paramsE --------------------------
	.section	.nv.info._ZN5flash16flash_fwd_kernelI23Flash_fwd_kernel_traitsILi64ELi128ELi64ELi4ELb0ELb0EN7cutlass6half_tE19Flash_kernel_traitsILi64ELi128ELi64ELi4ES3_EELb0ELb0ELb0ELb1ELb0ELb0ELb1ELb0EEEvNS_16Flash_fwd_paramsE,"",@"SHT_CUDA_INFO"
	.sectionflags	@""
	.align	4


	//----- nvinfo : EIATTR_CUDA_API_VERSION
	.align		4
        /*0000*/ 	.byte	0x04, 0x37
        /*0002*/ 	.short	(.L_580 - .L_579)
.L_579:
        /*0004*/ 	.word	0x00000082


	//----- nvinfo : EIATTR_SW2861232_WAR
	.align		4
.L_580:
        /*0008*/ 	.byte	0x01, 0x35
	.zero		2


	//----- nvinfo : EIATTR_PARAM_CBANK
	.align		4
        /*000c*/ 	.byte	0x04, 0x0a
        /*000e*/ 	.short	(.L_582 - .L_581)
	.align		4
.L_581:
        /*0010*/ 	.word	index@(.nv.constant0._ZN5flash16flash_fwd_kernelI23Flash_fwd_kernel_traitsILi64ELi128ELi64ELi4ELb0ELb0EN7cutlass6half_tE19Flash_kernel_traitsILi64ELi128ELi64ELi4ES3_EELb0ELb0ELb0ELb1ELb0ELb0ELb1ELb0EEEvNS_16Flash_fwd_paramsE)
        /*0014*/ 	.short	0x0160
        /*0016*/ 	.short	0x01d0


	//----- nvinfo : EIATTR_CBANK_PARAM_SIZE
	.align		4
.L_582:
        /*0018*/ 	.byte	0x03, 0x19
        /*001a*/ 	.short	0x01d0


	//----- nvinfo : EIATTR_KPARAM_INFO
	.align		4
        /*001c*/ 	.byte	0x04, 0x17
        /*001e*/ 	.short	(.L_584 - .L_583)
.L_583:
        /*0020*/ 	.word	0x00000000
        /*0024*/ 	.short	0x0000
        /*0026*/ 	.short	0x0000
        /*0028*/ 	.byte	0x00, 0xf0, 0x41, 0x07


	//----- nvinfo : EIATTR_MAXREG_COUNT
	.align		4
.L_584:
        /*002c*/ 	.byte	0x03, 0x1b
        /*002e*/ 	.short	0x00ff


	//----- nvinfo : EIATTR_NUM_BARRIERS
	.align		4
        /*0030*/ 	.byte	0x02, 0x4c
        /*0032*/ 	.byte	0x01
	.zero		1


	//----- nvinfo : EIATTR_ANNOTATIONS
	.align		4
        /*0034*/ 	.byte	0x04, 0x55
        /*0036*/ 	.short	(.L_586 - .L_585)


	//   ....[0]....
.L_585:
        /* <DEDUP_REMOVED lines=9> */


	//----- nvinfo : EIATTR_MERCURY_ISA_VERSION
	.align		4
.L_586:
        /*00b8*/ 	.byte	0x03, 0x5f
        /*00ba*/ 	.short	0x0000


	//----- nvinfo : EIATTR_COOP_GROUP_MASK_REGIDS
	.align		4
        /*00bc*/ 	.byte	0x04, 0x29
        /*00be*/ 	.short	(.L_588 - .L_587)


	//   ....[0]....
.L_587:
        /*00c0*/ 	.word	0xffffffff


	//   ....[1]....
        /*00c4*/ 	.word	0xffffffff


	//   ....[2]....
        /*00c8*/ 	.word	0xffffffff


	//   ....[3]....
        /*00cc*/ 	.word	0xffffffff


	//   ....[4]....
        /*00d0*/ 	.word	0xffffffff


	//   ....[5]....
        /*00d4*/ 	.word	0xffffffff


	//   ....[6]....
        /*00d8*/ 	.word	0xffffffff


	//   ....[7]....
        /*00dc*/ 	.word	0xffffffff


	//   ....[8]....
        /*00e0*/ 	.word	0xffffffff


	//   ....[9]....
        /*00e4*/ 	.word	0xffffffff


	//   ....[10]....
        /*00e8*/ 	.word	0xffffffff


	//   ....[11]....
        /*00ec*/ 	.word	0xffffffff


	//   ....[12]....
        /*00f0*/ 	.word	0xffffffff


	//   ....[13]....
        /*00f4*/ 	.word	0xffffffff


	//   ....[14]....
        /*00f8*/ 	.word	0xffffffff


	//   ....[15]....
        /*00fc*/ 	.word	0xffffffff


	//   ....[16]....
        /*0100*/ 	.word	0xffffffff


	//   ....[17]....
        /*0104*/ 	.word	0xffffffff


	//   ....[18]....
        /*0108*/ 	.word	0xffffffff


	//   ....[19]....
        /*010c*/ 	.word	0xffffffff


	//   ....[20]....
        /*0110*/ 	.word	0xffffffff


	//   ....[21]....
        /*0114*/ 	.word	0xffffffff


	//   ....[22]....
        /*0118*/ 	.word	0xffffffff


	//   ....[23]....
        /*011c*/ 	.word	0xffffffff


	//----- nvinfo : EIATTR_COOP_GROUP_INSTR_OFFSETS
	.align		4
.L_588:
        /*0120*/ 	.byte	0x04, 0x28
        /*0122*/ 	.short	(.L_590 - .L_589)


	//   ....[0]....
.L_589:
        /*0124*/ 	.word	0x000051f0


	//   ....[1]....
        /*0128*/ 	.word	0x00005280


	//   ....[2]....
        /*012c*/ 	.word	0x000052e0


	//   ....[3]....
        /*0130*/ 	.word	0x00005320


	//   ....[4]....
        /*0134*/ 	.word	0x00005360


	//   ....[5]....
        /*0138*/ 	.word	0x00005410


	//   ....[6]....
        /*013c*/ 	.word	0x00005520


	//   ....[7]....
        /*0140*/ 	.word	0x000056f0


	//   ....[8]....
        /*0144*/ 	.word	0x00008e20


	//   ....[9]....
        /*0148*/ 	.word	0x00008ee0


	//   ....[10]....
        /*014c*/ 	.word	0x00008f30


	//   ....[11]....
        /*0150*/ 	.word	0x00008f60


	//   ....[12]....
        /*0154*/ 	.word	0x00008fb0


	//   ....[13]....
        /*0158*/ 	.word	0x00009040


	//   ....[14]....
        /*015c*/ 	.word	0x00009060


	//   ....[15]....
        /*0160*/ 	.word	0x00009100


	//   ....[16]....
        /*0164*/ 	.word	0x0000a960


	//   ....[17]....
        /*0168*/ 	.word	0x0000a9a0


	//   ....[18]....
        /*016c*/ 	.word	0x0000a9b0


	//   ....[19]....
        /*0170*/ 	.word	0x0000a9c0


	//   ....[20]....
        /*0174*/ 	.word	0x0000aa00


	//   ....[21]....
        /*0178*/ 	.word	0x0000aa20


	//   ....[22]....
        /*017c*/ 	.word	0x0000aa30


	//   ....[23]....
        /*0180*/ 	.word	0x0000aac0


	//----- nvinfo : EIATTR_EXIT_INSTR_OFFSETS
	.align		4
.L_590:
        /*0184*/ 	.byte	0x04, 0x1c
        /*0186*/ 	.short	(.L_592 - .L_591)


	//   ....[0]....
.L_591:
        /*0188*/ 	.word	0x000002f0


	//   ....[1]....
        /*018c*/ 	.word	0x0000c330


	//   ....[2]....
        /*0190*/ 	.word	0x0000c3f0


	//   ....[3]....
        /*0194*/ 	.word	0x0000d3b0


	//   ....[4]....
        /*0198*/ 	.word	0x0000d430


	//----- nvinfo : EIATTR_CTAIDZ_USED
	.align		4
.L_592:
        /*019c*/ 	.byte	0x01, 0x04
	.zero		2


	//----- nvinfo : EIATTR_CRS_STACK_SIZE
	.align		4
        /*01a0*/ 	.byte	0x04, 0x1e
        /*01a2*/ 	.short	(.L_594 - .L_593)
.L_593:
        /*01a4*/ 	.word	0x00000000
.L_594:


//--------------------- .nv.info._ZN5flash16flash_fwd_kernelI23Flash_fwd_kernel_traitsILi64ELi128ELi64ELi4ELb0ELb0EN7cutlass6half_tE19Flash_kernel_traitsILi64ELi128ELi64ELi4ES3_EELb1ELb0ELb1ELb0ELb0ELb1ELb0ELb0EEEvNS_16Flash_fwd_paramsE --------------------------
	.section	.nv.info._ZN5flash16flash_fwd_kernelI23Flash_fwd_kernel_traitsILi64ELi128ELi64ELi4ELb0ELb0EN7cutlass6half_tE19Flash_kernel_traitsILi64ELi128ELi64ELi4ES3_EELb1ELb0ELb1ELb0ELb0ELb1ELb0ELb0EEEvNS_16Flash_fwd_paramsE,"",@"SHT_CUDA_INFO"
	.sectionflags	@""
	.align	4


	//----- nvinfo : EIATTR_CUDA_API_VERSION
	.align		4
        /*0000*/ 	.byte	0x04, 0x37
        /*0002*/ 	.short	(.L_596 - .L_595)
.L_595:
        /*0004*/ 	.word	0x00000082


	//----- nvinfo : EIATTR_SW2861232_WAR
	.align		4
.L_596:
        /*0008*/ 	.byte	0x01, 0x35
	.zero		2


	//----- nvinfo : EIATTR_PARAM_CBANK
	.align		4
        /*000c*/ 	.byte	0x04, 0x0a
        /*000e*/ 	.short	(.L_598 - .L_597)
	.align		4
.L_597:
        /*0010*/ 	.word	index@(.nv.constant0._ZN5flash16flash_fwd_kernelI23Flash_fwd_kernel_traitsILi64ELi128ELi64ELi4ELb0ELb0EN7cutlass6half_tE19Flash_kernel_traitsILi64ELi128ELi64ELi4ES3_EELb1ELb0ELb1ELb0ELb0ELb1ELb0ELb0EEEvNS_16Flash_fwd_paramsE)
        /*0014*/ 	.short	0x0160
        /*0016*/ 	.short	0x01d0


	//----- nvinfo : EIATTR_CBANK_PARAM_SIZE
	.align		4
.L_598:
        /*0018*/ 	.byte	0x03, 0x19
        /*001a*/ 	.short	0x01d0


	//----- nvinfo : EIATTR_KPARAM_INFO
	.align		4
        /*001c*/ 	.byte	0x04, 0x17
        /*001e*/ 	.short	(.L_600 - .L_599)
.L_599:
        /*0020*/ 	.word	0x00000000
        /*0024*/ 	.short	0x0000
        /*0026*/ 	.short	0x0000
        /*0028*/ 	.byte	0x00, 0xf0, 0x41, 0x07


	//----- nvinfo : EIATTR_MAXREG_COUNT
	.align		4
.L_600:
        /*002c*/ 	.byte	0x03, 0x1b
        /*002e*/ 	.short	0x00ff


	//----- nvinfo : EIATTR_NUM_BARRIERS
	.align		4
        /*0030*/ 	.byte	0x02, 0x4c
        /*0032*/ 	.byte	0x01
	.zero		1


	//----- nvinfo : EIATTR_ANNOTATIONS
	.align		4
        /*0034*/ 	.byte	0x04, 0x55
        /*0036*/ 	.short	(.L_602 - .L_601)


	//   ....[0]....
.L_601:
        /* <DEDUP_REMOVED lines=45> */


	//----- nvinfo : EIATTR_MERCURY_ISA_VERSION
	.align		4
.L_602:
        /*02f8*/ 	.byte	0x03, 0x5f
        /*02fa*/ 	.short	0x0000


	//----- nvinfo : EIATTR_COOP_GROUP_MASK_REGIDS
	.align		4
        /*02fc*/ 	.byte	0x04, 0x29
        /*02fe*/ 	.short	(.L_604 - .L_603)


	//   ....[0]....
.L_603:
        /*0300*/ 	.word	0xffffffff


	//   ....[1]....
        /*0304*/ 	.word	0xffffffff


	//   ....[2]....
        /*0308*/ 	.word	0xffffffff


	//   ....[3]....
        /*030c*/ 	.word	0xffffffff


	//   ....[4]....
        /*0310*/ 	.word	0xffffffff


	//   ....[5]....
        /*0314*/ 	.word	0xffffffff


	//   ....[6]....
        /*0318*/ 	.word	0xffffffff


	//   ....[7]....
        /*031c*/ 	.word	0xffffffff


	//   ....[8]....
        /*0320*/ 	.word	0xffffffff


	//   ....[9]....
        /*0324*/ 	.word	0xffffffff


	//   ....[10]....
        /*0328*/ 	.word	0xffffffff


	//   ....[11]....
        /*032c*/ 	.word	0xffffffff


	//   ....[12]....
        /*0330*/ 	.word	0xffffffff


	//   ....[13]....
        /*0334*/ 	.word	0xffffffff


	//   ....[14]....
        /*0338*/ 	.word	0xffffffff


	//   ....[15]....
        /*033c*/ 	.word	0xffffffff


	//   ....[16]....
        /*0340*/ 	.word	0xffffffff


	//   ....[17]....
        /*0344*/ 	.word	0xffffffff


	//   ....[18]....
        /*0348*/ 	.word	0xffffffff


	//   ....[19]....
        /*034c*/ 	.word	0xffffffff


	//   ....[20]....
        /*0350*/ 	.word	0xffffffff


	//   ....[21]....
        /*0354*/ 	.word	0xffffffff


	//   ....[22]....
        /*0358*/ 	.word	0xffffffff


	//   ....[23]....
        /*035c*/ 	.word	0xffffffff


	//   ....[24]....
        /*0360*/ 	.word	0xffffffff


	//   ....[25]....
        /*0364*/ 	.word	0xffffffff


	//   ....[26]....
        /*0368*/ 	.word	0xffffffff


	//   ....[27]....
        /*036c*/ 	.word	0xffffffff


	//   ....[28]....
        /*0370*/ 	.word	0xffffffff


	//   ....[29]....
        /*0374*/ 	.word	0xffffffff


	//   ....[30]....
        /*0378*/ 	.word	0xffffffff


	//   ....[31]....
        /*037c*/ 	.word	0xffffffff


	//   ....[32]....
        /*0380*/ 	.word	0xffffffff


	//   ....[33]....
        /*0384*/ 	.word	0xffffffff


	//   ....[34]....
        /*0388*/ 	.word	0xffffffff


	//   ....[35]....
        /*038c*/ 	.word	0xffffffff


	//   ....[36]....
        /*0390*/ 	.word	0xffffffff


	//   ....[37]....
        /*0394*/ 	.word	0xffffffff


	//   ....[38]....
        /*0398*/ 	.word	0xffffffff


	//   ....[39]....
        /*039c*/ 	.word	0xffffffff


	//----- nvinfo : EIATTR_COOP_GROUP_INSTR_OFFSETS
	.align		4
.L_604:
        /*03a0*/ 	.byte	0x04, 0x28
        /*03a2*/ 	.short	(.L_606 - .L_605)


	//   ....[0]....
.L_605:
        /*03a4*/ 	.word	0x000046d0


	//   ....[1]....
        /*03a8*/ 	.word	0x00004820


	//   ....[2]....
        /*03ac*/ 	.word	0x000048a0


	//   ....[3]....
        /*03b0*/ 	.word	0x000049a0


	//   ....[4]....
        /*03b4*/ 	.word	0x00004a00


	//   ....[5]....
        /*03b8*/ 	.word	0x00004b00


	//   ....[6]....
        /*03bc*/ 	.word	0x00004c00


	//   ....[7]....
        /*03c0*/ 	.word	0x00004df0


	//   ....[8]....
        /*03c4*/ 	.word	0x00008770


	//   ....[9]....
        /*03c8*/ 	.word	0x000087f0


	//   ....[10]....
        /*03cc*/ 	.word	0x00008810


	//   ....[11]....
        /*03d0*/ 	.word	0x000088a0


	//   ....[12]....
        /*03d4*/ 	.word	0x00009240


	//   ....[13]....
        /*03d8*/ 	.word	0x00009280


	//   ....[14]....
        /*03dc*/ 	.word	0x00009300


	//   ....[15]....
        /*03e0*/ 	.word	0x00009360


	//   ....[16]....
        /*03e4*/ 	.word	0x0000c9a0


	//   ....[17]....
        /*03e8*/ 	.word	0x0000cb00


	//   ....[18]....
        /*03ec*/ 	.word	0x0000cb10


	//   ....[19]....
        /*03f0*/ 	.word	0x0000cc10


	//   ....[20]....
        /*03f4*/ 	.word	0x0000dba0


	//   ....[21]....
        /*03f8*/ 	.word	0x0000dbe0


	//   ....[22]....
        /*03fc*/ 	.word	0x0000dc70


	//   ....[23]....
        /*0400*/ 	.word	0x0000dcd0


	//   ....[24]....
        /*0404*/ 	.word	0x00011730


	//   ....[25]....
        /*0408*/ 	.word	0x000119b0


	//   ....[26]....
        /*040c*/ 	.word	0x00011ad0


	//   ....[27]....
        /*0410*/ 	.word	0x00011b90


	//   ....[28]....
        /*0414*/ 	.word	0x00011f10


	//   ....[29]....
        /*0418*/ 	.word	0x00011f50


	//   ....[30]....
        /*041c*/ 	.word	0x00011f80


	//   ....[31]....
        /*0420*/ 	.word	0x00011fd0


	//   ....[32]....
        /*0424*/ 	.word	0x00014aa0


	//   ....[33]....
        /*0428*/ 	.word	0x00014ab0


	//   ....[34]....
        /*042c*/ 	.word	0x00014ac0


	//   ....[35]....
        /*0430*/ 	.word	0x00014b00


	//   ....[36]....
        /*0434*/ 	.word	0x00014b20


	//   ....[37]....
        /*0438*/ 	.word	0x00014b30


	//   ....[38]....
        /*043c*/ 	.word	0x00014b40


	//   ....[39]....
        /*0440*/ 	.word	0x00014b70


	//----- nvinfo : EIATTR_EXIT_INSTR_OFFSETS
	.align		4
.L_606:
        /*0444*/ 	.byte	0x04, 0x1c
        /*0446*/ 	.short	(.L_608 - .L_607)


	//   ....[0]....
.L_607:
        /*0448*/ 	.word	0x00000540


	//   ....[1]....
        /*044c*/ 	.word	0x00001520


	//   ....[2]....
        /*0450*/ 	.word	0x000015a0


	//   ....[3]....
        /*0454*/ 	.word	0x000164d0


	//   ....[4]....
        /*0458*/ 	.word	0x00016590


	//----- nvinfo : EIATTR_CTAIDZ_USED
	.align		4
.L_608:
        /*045c*/ 	.byte	0x01, 0x04
	.zero		2


	//----- nvinfo : EIATTR_CRS_STACK_SIZE
	.align		4
        /*0460*/ 	.byte	0x04, 0x1e
        /*0462*/ 	.short	(.L_610 - .L_609)
.L_609:
        /*0464*/ 	.word	0x00000000
.L_610:


//--------------------- .nv.info._ZN5flash16flash_fwd_kernelI23Flash_fwd_kernel_traitsILi64ELi128ELi64ELi4ELb0ELb0EN7cutlass6half_tE19Flash_kernel_traitsILi64ELi128ELi64ELi4ES3_EELb0ELb0ELb1ELb0ELb0ELb1ELb1ELb0EEEvNS_16Flash_fwd_paramsE --------------------------
	.section	.nv.info._ZN5flash16flash_fwd_kernelI23Flash_fwd_kernel_traitsILi64ELi128ELi64ELi4ELb0ELb0EN7cutlass6half_tE19Flash_kernel_traitsILi64ELi128ELi64ELi4ES3_EELb0ELb0ELb1ELb0ELb0ELb1ELb1ELb0EEEvNS_16Flash_fwd_paramsE,"",@"SHT_CUDA_INFO"
	.sectionflags	@""
	.align	4


	//----- nvinfo : EIATTR_CUDA_API_VERSION
	.align		4
        /*0000*/ 	.byte	0x04, 0x37
        /*0002*/ 	.short	(.L_612 - .L_611)
.L_611:
        /*0004*/ 	.word	0x00000082


	//----- nvinfo : EIATTR_SW2861232_WAR
	.align		4
.L_612:
        /*0008*/ 	.byte	0x01, 0x35
	.zero		2


	//----- nvinfo : EIATTR_PARAM_CBANK
	.align		4
        /*000c*/ 	.byte	0x04, 0x0a
        /*000e*/ 	.short	(.L_614 - .L_613)
	.align		4
.L_613:
        /*0010*/ 	.word	index@(.nv.constant0._ZN5flash16flash_fwd_kernelI23Flash_fwd_kernel_traitsILi64ELi128ELi64ELi4ELb0ELb0EN7cutlass6half_tE19Flash_kernel_traitsILi64ELi128ELi64ELi4ES3_EELb0ELb0ELb1ELb0ELb0ELb1ELb1ELb0EEEvNS_16Flash_fwd_paramsE)
        /*0014*/ 	.short	0x0160
        /*0016*/ 	.short	0x01d0


	//----- nvinfo : EIATTR_CBANK_PARAM_SIZE
	.align		4
.L_614:
        /*0018*/ 	.byte	0x03, 0x19
        /*001a*/ 	.short	0x01d0


	//----- nvinfo : EIATTR_KPARAM_INFO
	.align		4
        /*001c*/ 	.byte	0x04, 0x17
        /*001e*/ 	.short	(.L_616 - .L_615)
.L_615:
        /*0020*/ 	.word	0x00000000
        /*0024*/ 	.short	0x0000
        /*0026*/ 	.short	0x0000
        /*0028*/ 	.byte	0x00, 0xf0, 0x41, 0x07


	//----- nvinfo : EIATTR_MAXREG_COUNT
	.align		4
.L_616:
        /*002c*/ 	.byte	0x03, 0x1b
        /*002e*/ 	.short	0x00ff


	//----- nvinfo : EIATTR_NUM_BARRIERS
	.align		4
        /*0030*/ 	.byte	0x02, 0x4c
        /*0032*/ 	.byte	0x01
	.zero		1


	//----- nvinfo : EIATTR_ANNOTATIONS
	.align		4
        /*0034*/ 	.byte	0x04, 0x55
        /*0036*/ 	.short	(.L_618 - .L_617)


	//   ....[0]....
.L_617:
        /* <DEDUP_REMOVED lines=16> */


	//----- nvinfo : EIATTR_MERCURY_ISA_VERSION
	.align		4
.L_618:
        /*0120*/ 	.byte	0x03, 0x5f
        /*0122*/ 	.short	0x0000


	//----- nvinfo : EIATTR_INT_WARP_WIDE_INSTR_OFFSETS
	.align		4
        /*0124*/ 	.byte	0x04, 0x31
        /*0126*/ 	.short	(.L_620 - .L_619)


	//   ....[0]....
.L_619:
        /*0128*/ 	.word	0x00002310


	//   ....[1]....
        /*012c*/ 	.word	0x000023e0


	//----- nvinfo : EIATTR_COOP_GROUP_MASK_REGIDS
	.align		4
.L_620:
        /*0130*/ 	.byte	0x04, 0x29
        /*0132*/ 	.short	(.L_622 - .L_621)


	//   ....[0]....
.L_621:
        /*0134*/ 	.word	0xffffffff


	//   ....[1]....
        /*0138*/ 	.word	0xffffffff


	//   ....[2]....
        /*013c*/ 	.word	0xffffffff


	//   ....[3]....
        /*0140*/ 	.word	0xffffffff


	//   ....[4]....
        /*0144*/ 	.word	0xffffffff


	//   ....[5]....
        /*0148*/ 	.word	0xffffffff


	//   ....[6]....
        /*014c*/ 	.word	0xffffffff


	//   ....[7]....
        /*0150*/ 	.word	0xffffffff


	//   ....[8]....
        /*0154*/ 	.word	0xffffffff


	//   ....[9]....
        /*0158*/ 	.word	0xffffffff


	//   ....[10]....
        /*015c*/ 	.word	0xffffffff


	//   ....[11]....
        /*0160*/ 	.word	0xffffffff


	//   ....[12]....
        /*0164*/ 	.word	0xffffffff


	//   ....[13]....
        /*0168*/ 	.word	0xffffffff


	//   ....[14]....
        /*016c*/ 	.word	0xffffffff


	//   ....[15]....
        /*0170*/ 	.word	0xffffffff


	//   ....[16]....
        /*0174*/ 	.word	0xffffffff


	//   ....[17]....
        /*0178*/ 	.word	0xffffffff


	//   ....[18]....
        /*017c*/ 	.word	0xffffffff


	//   ....[19]....
        /*0180*/ 	.word	0xffffffff


	//   ....[20]....
        /*0184*/ 	.word	0xffffffff


	//   ....[21]....
        /*0188*/ 	.word	0xffffffff


	//   ....[22]....
        /*018c*/ 	.word	0xffffffff


	//   ....[23]....
        /*0190*/ 	.word	0xffffffff


	//   ....[24]....
        /*0194*/ 	.word	0xffffffff


	//   ....[25]....
        /*0198*/ 	.word	0xffffffff


	//   ....[26]....
        /*019c*/ 	.word	0xffffffff


	//   ....[27]....
        /*01a0*/ 	.word	0xffffffff


	//   ....[28]....
        /*01a4*/ 	.word	0xffffffff


	//   ....[29]....
        /*01a8*/ 	.word	0xffffffff


	//   ....[30]....
        /*01ac*/ 	.word	0xffffffff


	//   ....[31]....
        /*01b0*/ 	.word	0xffffffff


	//   ....[32]....
        /*01b4*/ 	.word	0xffffffff


	//   ....[33]....
        /*01b8*/ 	.word	0xffffffff


	//   ....[34]....
        /*01bc*/ 	.word	0xffffffff


	//   ....[35]....
        /*01c0*/ 	.word	0xffffffff


	//   ....[36]....
        /*01c4*/ 	.word	0xffffffff


	//   ....[37]....
        /*01c8*/ 	.word	0xffffffff


	//   ....[38]....
        /*01cc*/ 	.word	0xffffffff


	//   ....[39]....
        /*01d0*/ 	.word	0xffffffff


	//----- nvinfo : EIATTR_COOP_GROUP_INSTR_OFFSETS
	.align		4
.L_622:
        /*01d4*/ 	.byte	0x04, 0x28
        /*01d6*/ 	.short	(.L_624 - .L_623)


	//   ....[0]....
.L_623:
        /*01d8*/ 	.word	0x00004b00


	//   ....[1]....
        /*01dc*/ 	.word	0x00004bb0


	//   ....[2]....
        /*01e0*/ 	.word	0x00004c00


	//   ....[3]....
        /*01e4*/ 	.word	0x00004c50


	//   ....[4]....
        /*01e8*/ 	.word	0x00004c80


	//   ....[5]....
        /*01ec*/ 	.word	0x00004d40


	//   ....[6]....
        /*01f0*/ 	.word	0x00004ed0


	//   ....[7]....
        /*01f4*/ 	.word	0x00005070


	//   ....[8]....
        /*01f8*/ 	.word	0x000081e0


	//   ....[9]....
        /*01fc*/ 	.word	0x00008220


	//   ....[10]....
        /*0200*/ 	.word	0x000082b0


	//   ....[11]....
        /*0204*/ 	.word	0x000082c0


	//   ....[12]....
        /*0208*/ 	.word	0x000082f0


	//   ....[13]....
        /*020c*/ 	.word	0x00008370


	//   ....[14]....
        /*0210*/ 	.word	0x000084f0


	//   ....[15]....
        /*0214*/ 	.word	0x00008580


	//   ....[16]....
        /*0218*/ 	.word	0x0000bc70


	//   ....[17]....
        /*021c*/ 	.word	0x0000bdb0


	//   ....[18]....
        /*0220*/ 	.word	0x0000c0f0


	//   ....[19]....
        /*0224*/ 	.word	0x0000c1d0


	//   ....[20]....
        /*0228*/ 	.word	0x0000c1f0


	//   ....[21]....
        /*022c*/ 	.word	0x0000c200


	//   ....[22]....
        /*0230*/ 	.word	0x0000c230


	//   ....[23]....
        /*0234*/ 	.word	0x0000c250


	//   ....[24]....
        /*0238*/ 	.word	0x0000f770


	//   ....[25]....
        /*023c*/ 	.word	0x0000f9f0


	//   ....[26]....
        /*0240*/ 	.word	0x0000fce0


	//   ....[27]....
        /*0244*/ 	.word	0x0000fe00


	//   ....[28]....
        /*0248*/ 	.word	0x0000feb0


	//   ....[29]....
        /*024c*/ 	.word	0x0000ff10


	//   ....[30]....
        /*0250*/ 	.word	0x0000ff90


	//   ....[31]....
        /*0254*/ 	.word	0x0000ffc0


	//   ....[32]....
        /*0258*/ 	.word	0x000117f0


	//   ....[33]....
        /*025c*/ 	.word	0x00011820


	//   ....[34]....
        /*0260*/ 	.word	0x00011830


	//   ....[35]....
        /*0264*/ 	.word	0x00011840


	//   ....[36]....
        /*0268*/ 	.word	0x00011890


	//   ....[37]....
        /*026c*/ 	.word	0x000118b0


	//   ....[38]....
        /*0270*/ 	.word	0x000118d0


	//   ....[39]....
        /*0274*/ 	.word	0x000118f0


	//----- nvinfo : EIATTR_EXIT_INSTR_OFFSETS
	.align		4
.L_624:
        /*0278*/ 	.byte	0x04, 0x1c
        /*027a*/ 	.short	(.L_626 - .L_625)


	//   ....[0]....
.L_625:
        /*027c*/ 	.word	0x000002e0


	//   ....[1]....
        /*0280*/ 	.word	0x000012d0


	//   ....[2]....
        /*0284*/ 	.word	0x00001350


	//   ....[3]....
        /*0288*/ 	.word	0x00013210


	//   ....[4]....
        /*028c*/ 	.word	0x000132d0


	//----- nvinfo : EIATTR_CTAIDZ_USED
	.align		4
.L_626:
        /*0290*/ 	.byte	0x01, 0x04
	.zero		2


	//----- nvinfo : EIATTR_CRS_STACK_SIZE
	.align		4
        /*0294*/ 	.byte	0x04, 0x1e
        /*0296*/ 	.short	(.L_628 - .L_627)
.L_627:
        /*0298*/ 	.word	0x00000000
.L_628:


//--------------------- .nv.info._ZN5flash16flash_fwd_kernelI23Flash_fwd_kernel_traitsILi64ELi128ELi64ELi4ELb0ELb0EN7cutlass6half_tE19Flash_kernel_traitsILi64ELi128ELi64ELi4ES3_EELb1ELb0ELb1ELb1ELb0ELb0ELb0ELb0EEEvNS_16Flash_fwd_paramsE --------------------------
	.section	.nv.info._ZN5flash16flash_fwd_kernelI23Flash_fwd_kernel_traitsILi64ELi128ELi64ELi4ELb0ELb0EN7cutlass6half_tE19Flash_kernel_traitsILi64ELi128ELi64ELi4ES3_EELb1ELb0ELb1ELb1ELb0ELb0ELb0ELb0EEEvNS_16Flash_fwd_paramsE,"",@"SHT_CUDA_INFO"
	.sectionflags	@""
	.align	4


	//----- nvinfo : EIATTR_CUDA_API_VERSION
	.align		4
        /*0000*/ 	.byte	0x04, 0x37
        /*0002*/ 	.short	(.L_630 - .L_629)
.L_629:
        /*0004*/ 	.word	0x00000082


	//----- nvinfo : EIATTR_SW2861232_WAR
	.align		4
.L_630:
        /*0008*/ 	.byte	0x01, 0x35
	.zero		2


	//----- nvinfo : EIATTR_PARAM_CBANK
	.align		4
        /*000c*/ 	.byte	0x04, 0x0a
        /*000e*/ 	.short	(.L_632 - .L_631)
	.align		4
.L_631:
        /*0010*/ 	.word	index@(.nv.constant0._ZN5flash16flash_fwd_kernelI23Flash_fwd_kernel_traitsILi64ELi128ELi64ELi4ELb0ELb0EN7cutlass6half_tE19Flash_kernel_traitsILi64ELi128ELi64ELi4ES3_EELb1ELb0ELb1ELb1ELb0ELb0ELb0ELb0EEEvNS_16Flash_fwd_paramsE)
        /*0014*/ 	.short	0x0160
        /*0016*/ 	.short	0x01d0


	//----- nvinfo : EIATTR_CBANK_PARAM_SIZE
	.align		4
.L_632:
        /*0018*/ 	.byte	0x03, 0x19
        /*001a*/ 	.short	0x01d0


	//----- nvinfo : EIATTR_KPARAM_INFO
	.align		4
        /*001c*/ 	.byte	0x04, 0x17
        /*001e*/ 	.short	(.L_634 - .L_633)
.L_633:
        /*0020*/ 	.word	0x00000000
        /*0024*/ 	.short	0x0000
        /*0026*/ 	.short	0x0000
        /*0028*/ 	.byte	0x00, 0xf0, 0x41, 0x07


	//----- nvinfo : EIATTR_MAXREG_COUNT
	.align		4
.L_634:
        /*002c*/ 	.byte	0x03, 0x1b
        /*002e*/ 	.short	0x00ff


	//----- nvinfo : EIATTR_NUM_BARRIERS
	.align		4
        /*0030*/ 	.byte	0x02, 0x4c
        /*0032*/ 	.byte	0x01
	.zero		1


	//----- nvinfo : EIATTR_ANNOTATIONS
	.align		4
        /*0034*/ 	.byte	0x04, 0x55
        /*0036*/ 	.short	(.L_636 - .L_635)


	//   ....[0]....
.L_635:
        /* <DEDUP_REMOVED lines=36> */


	//----- nvinfo : EIATTR_MERCURY_ISA_VERSION
	.align		4
.L_636:
        /*0268*/ 	.byte	0x03, 0x5f
        /*026a*/ 	.short	0x0000


	//----- nvinfo : EIATTR_COOP_GROUP_MASK_REGIDS
	.align		4
        /*026c*/ 	.byte	0x04, 0x29
        /*026e*/ 	.short	(.L_638 - .L_637)


	//   ....[0]....
.L_637:
        /*0270*/ 	.word	0xffffffff


	//   ....[1]....
        /*0274*/ 	.word	0xffffffff


	//   ....[2]....
        /*0278*/ 	.word	0xffffffff


	//   ....[3]....
        /*027c*/ 	.word	0xffffffff


	//   ....[4]....
        /*0280*/ 	.word	0xffffffff


	//   ....[5]....
        /*0284*/ 	.word	0xffffffff


	//   ....[6]....
        /*0288*/ 	.word	0xffffffff


	//   ....[7]....
        /*028c*/ 	.word	0xffffffff


	//   ....[8]....
        /*0290*/ 	.word	0xffffffff


	//   ....[9]....
        /*0294*/ 	.word	0xffffffff


	//   ....[10]....
        /*0298*/ 	.word	0xffffffff


	//   ....[11]....
        /*029c*/ 	.word	0xffffffff


	//   ....[12]....
        /*02a0*/ 	.word	0xffffffff


	//   ....[13]....
        /*02a4*/ 	.word	0xffffffff


	//   ....[14]....
        /*02a8*/ 	.word	0xffffffff


	//   ....[15]....
        /*02ac*/ 	.word	0xffffffff


	//   ....[16]....
        /*02b0*/ 	.word	0xffffffff


	//   ....[17]....
        /*02b4*/ 	.word	0xffffffff


	//   ....[18]....
        /*02b8*/ 	.word	0xffffffff


	//   ....[19]....
        /*02bc*/ 	.word	0xffffffff


	//   ....[20]....
        /*02c0*/ 	.word	0xffffffff


	//   ....[21]....
        /*02c4*/ 	.word	0xffffffff


	//   ....[22]....
        /*02c8*/ 	.word	0xffffffff


	//   ....[23]....
        /*02cc*/ 	.word	0xffffffff


	//   ....[24]....
        /*02d0*/ 	.word	0xffffffff


	//   ....[25]....
        /*02d4*/ 	.word	0xffffffff


	//   ....[26]....
        /*02d8*/ 	.word	0xffffffff


	//   ....[27]....
        /*02dc*/ 	.word	0xffffffff


	//   ....[28]....
        /*02e0*/ 	.word	0xffffffff


	//   ....[29]....
        /*02e4*/ 	.word	0xffffffff


	//   ....[30]....
        /*02e8*/ 	.word	0xffffffff


	//   ....[31]....
        /*02ec*/ 	.word	0xffffffff


	//   ....[32]....
        /*02f0*/ 	.word	0xffffffff


	//   ....[33]....
        /*02f4*/ 	.word	0xffffffff


	//   ....[34]....
        /*02f8*/ 	.word	0xffffffff


	//   ....[35]....
        /*02fc*/ 	.word	0xffffffff


	//   ....[36]....
        /*0300*/ 	.word	0xffffffff


	//   ....[37]....
        /*0304*/ 	.word	0xffffffff


	//   ....[38]....
        /*0308*/ 	.word	0xffffffff


	//   ....[39]....
        /*030c*/ 	.word	0xffffffff


	//----- nvinfo : EIATTR_COOP_GROUP_INSTR_OFFSETS
	.align		4
.L_638:
        /*0310*/ 	.byte	0x04, 0x28
        /*0312*/ 	.short	(.L_640 - .L_639)


	//   ....[0]....
.L_639:
        /*0314*/ 	.word	0x00006d10


	//   ....[1]....
        /*0318*/ 	.word	0x00006d50


	//   ....[2]....
        /*031c*/ 	.word	0x00006ee0


	//   ....[3]....
        /*0320*/ 	.word	0x000070f0


	//   ....[4]....
        /*0324*/ 	.word	0x00007150


	//   ....[5]....
        /*0328*/ 	.word	0x00007200


	//   ....[6]....
        /*032c*/ 	.word	0x000072c0


	//   ....[7]....
        /*0330*/ 	.word	0x00007510


	//   ....[8]....
        /*0334*/ 	.word	0x0000c730


	//   ....[9]....
        /*0338*/ 	.word	0x0000c7e0


	//   ....[10]....
        /*033c*/ 	.word	0x0000c800


	//   ....[11]....
        /*0340*/ 	.word	0x0000c8c0


	//   ....[12]....
        /*0344*/ 	.word	0x0000d120


	//   ....[13]....
        /*0348*/ 	.word	0x0000d240


	//   ....[14]....
        /*034c*/ 	.word	0x0000d330


	//   ....[15]....
        /*0350*/ 	.word	0x0000d3b0


	//   ....[16]....
        /*0354*/ 	.word	0x00012980


	//   ....[17]....
        /*0358*/ 	.word	0x00012a10


	//   ....[18]....
        /*035c*/ 	.word	0x00012a30


	//   ....[19]....
        /*0360*/ 	.word	0x00012af0


	//   ....[20]....
        /*0364*/ 	.word	0x00013370


	//   ....[21]....
        /*0368*/ 	.word	0x00013430


	//   ....[22]....
        /*036c*/ 	.word	0x000134e0


	//   ....[23]....
        /*0370*/ 	.word	0x00013560


	//   ....[24]....
        /*0374*/ 	.word	0x000183c0


	//   ....[25]....
        /*0378*/ 	.word	0x000186b0


	//   ....[26]....
        /*037c*/ 	.word	0x00018740


	//   ....[27]....
        /*0380*/ 	.word	0x00018790


	//   ....[28]....
        /*0384*/ 	.word	0x00018980


	//   ....[29]....
        /*0388*/ 	.word	0x00018a10


	//   ....[30]....
        /*038c*/ 	.word	0x00018a20


	//   ....[31]....
        /*0390*/ 	.word	0x00018b40


	//   ....[32]....
        /*0394*/ 	.word	0x0001b990


	//   ....[33]....
        /*0398*/ 	.word	0x0001b9a0


	//   ....[34]....
        /*039c*/ 	.word	0x0001b9b0


	//   ....[35]....
        /*03a0*/ 	.word	0x0001b9d0


	//   ....[36]....
        /*03a4*/ 	.word	0x0001b9f0


	//   ....[37]....
        /*03a8*/ 	.word	0x0001ba10


	//   ....[38]....
        /*03ac*/ 	.word	0x0001ba20


	//   ....[39]....
        /*03b0*/ 	.word	0x0001ba70


	//----- nvinfo : EIATTR_EXIT_INSTR_OFFSETS
	.align		4
.L_640:
        /*03b4*/ 	.byte	0x04, 0x1c
        /*03b6*/ 	.short	(.L_642 - .L_641)


	//   ....[0]....
.L_641:
        /*03b8*/ 	.word	0x00000730


	//   ....[1]....
        /*03bc*/ 	.word	0x000018a0


	//   ....[2]....
        /*03c0*/ 	.word	0x00001920


	//   ....[3]....
        /*03c4*/ 	.word	0x0001d180


	//   ....[4]....
        /*03c8*/ 	.word	0x0001d240


	//----- nvinfo : EIATTR_CTAIDZ_USED
	.align		4
.L_642:
        /*03cc*/ 	.byte	0x01, 0x04
	.zero		2


	//----- nvinfo : EIATTR_CRS_STACK_SIZE
	.align		4
        /*03d0*/ 	.byte	0x04, 0x1e
        /*03d2*/ 	.short	(.L_644 - .L_643)
.L_643:
        /*03d4*/ 	.word	0x00000000
.L_644:


//--------------------- .nv.info._ZN5flash16flash_fwd_kernelI23Flash_fwd_kernel_traitsILi64ELi128ELi64ELi4ELb0ELb0EN7cutlass6half_tE19Flash_kernel_traitsILi64ELi128ELi64ELi4ES3_EELb1ELb0ELb1ELb0ELb0ELb0ELb0ELb1EEEvNS_16Flash_fwd_paramsE --------------------------
	.section	.nv.info._ZN5flash16flash_fwd_kernelI23Flash_fwd_kernel_traitsILi64ELi128ELi64ELi4ELb0ELb0EN7cutlass6half_tE19Flash_kernel_traitsILi64ELi128ELi64ELi4ES3_EELb1ELb0ELb1ELb0ELb0ELb0ELb0ELb1EEEvNS_16Flash_fwd_paramsE,"",@"SHT_CUDA_INFO"
	.sectionflags	@""
	.align	4


	//----- nvinfo : EIATTR_CUDA_API_VERSION
	.align		4
        /*0000*/ 	.byte	0x04, 0x37
        /*0002*/ 	.short	(.L_646 - .L_645)
.L_645:
        /*0004*/ 	.word	0x00000082


	//----- nvinfo : EIATTR_SW2861232_WAR
	.align		4
.L_646:
        /*0008*/ 	.byte	0x01, 0x35
	.zero		2


	//----- nvinfo : EIATTR_PARAM_CBANK
	.align		4
        /*000c*/ 	.byte	0x04, 0x0a
        /*000e*/ 	.short	(.L_648 - .L_647)
	.align		4
.L_647:
        /*0010*/ 	.word	index@(.nv.constant0._ZN5flash16flash_fwd_kernelI23Flash_fwd_kernel_traitsILi64ELi128ELi64ELi4ELb0ELb0EN7cutlass6half_tE19Flash_kernel_traitsILi64ELi128ELi64ELi4ES3_EELb1ELb0ELb1ELb0ELb0ELb0ELb0ELb1EEEvNS_16Flash_fwd_paramsE)
        /*0014*/ 	.short	0x0160
        /*0016*/ 	.short	0x01d0


	//----- nvinfo : EIATTR_CBANK_PARAM_SIZE
	.align		4
.L_648:
        /*0018*/ 	.byte	0x03, 0x19
        /*001a*/ 	.short	0x01d0


	//----- nvinfo : EIATTR_KPARAM_INFO
	.align		4
        /*001c*/ 	.byte	0x04, 0x17
        /*001e*/ 	.short	(.L_650 - .L_649)
.L_649:
        /*0020*/ 	.word	0x00000000
        /*0024*/ 	.short	0x0000
        /*0026*/ 	.short	0x0000
        /*0028*/ 	.byte	0x00, 0xf0, 0x41, 0x07


	//----- nvinfo : EIATTR_MAXREG_COUNT
	.align		4
.L_650:
        /*002c*/ 	.byte	0x03, 0x1b
        /*002e*/ 	.short	0x00ff


	//----- nvinfo : EIATTR_NUM_BARRIERS
	.align		4
        /*0030*/ 	.byte	0x02, 0x4c
        /*0032*/ 	.byte	0x01
	.zero		1


	//----- nvinfo : EIATTR_ANNOTATIONS
	.align		4
        /*0034*/ 	.byte	0x04, 0x55
        /*0036*/ 	.short	(.L_652 - .L_651)


	//   ....[0]....
.L_651:
        /* <DEDUP_REMOVED lines=140> */


	//----- nvinfo : EIATTR_MERCURY_ISA_VERSION
	.align		4
.L_652:
        /*08e8*/ 	.byte	0x03, 0x5f
        /*08ea*/ 	.short	0x0000


	//----- nvinfo : EIATTR_COOP_GROUP_MASK_REGIDS
	.align		4
        /*08ec*/ 	.byte	0x04, 0x29
        /*08ee*/ 	.short	(.L_654 - .L_653)


	//   ....[0]....
.L_653:
        /*08f0*/ 	.word	0xffffffff


	//   ....[1]....
        /*08f4*/ 	.word	0xffffffff


	//   ....[2]....
        /*08f8*/ 	.word	0xffffffff


	//   ....[3]....
        /*08fc*/ 	.word	0xffffffff


	//   ....[4]....
        /*0900*/ 	.word	0xffffffff


	//   ....[5]....
        /*0904*/ 	.word	0xffffffff


	//   ....[6]....
        /*0908*/ 	.word	0xffffffff


	//   ....[7]....
        /*090c*/ 	.word	0xffffffff


	//   ....[8]....
        /*0910*/ 	.word	0xffffffff


	//   ....[9]....
        /*0914*/ 	.word	0xffffffff


	//   ....[10]....
        /*0918*/ 	.word	0xffffffff


	//   ....[11]....
        /*091c*/ 	.word	0xffffffff


	//   ....[12]....
        /*0920*/ 	.word	0xffffffff


	//   ....[13]....
        /*0924*/ 	.word	0xffffffff


	//   ....[14]....
        /*0928*/ 	.word	0xffffffff


	//   ....[15]....
        /*092c*/ 	.word	0xffffffff


	//   ....[16]....
        /*0930*/ 	.word	0xffffffff


	//   ....[17]....
        /*0934*/ 	.word	0xffffffff


	//   ....[18]....
        /*0938*/ 	.word	0xffffffff


	//   ....[19]....
        /*093c*/ 	.word	0xffffffff


	//   ....[20]....
        /*0940*/ 	.word	0xffffffff


	//   ....[21]....
        /*0944*/ 	.word	0xffffffff


	//   ....[22]....
        /*0948*/ 	.word	0xffffffff


	//   ....[23]....
        /*094c*/ 	.word	0xffffffff


	//   ....[24]....
        /*0950*/ 	.word	0xffffffff


	//   ....[25]....
        /*0954*/ 	.word	0xffffffff


	//   ....[26]....
        /*0958*/ 	.word	0xffffffff


	//   ....[27]....
        /*095c*/ 	.word	0xffffffff


	//   ....[28]....
        /*0960*/ 	.word	0xffffffff


	//   ....[29]....
        /*0964*/ 	.word	0xffffffff


	//   ....[30]....
        /*0968*/ 	.word	0xffffffff


	//   ....[31]....
        /*096c*/ 	.word	0xffffffff


	//   ....[32]....
        /*0970*/ 	.word	0xffffffff


	//   ....[33]....
        /*0974*/ 	.word	0xffffffff


	//   ....[34]....
        /*0978*/ 	.word	0xffffffff


	//   ....[35]....
        /*097c*/ 	.word	0xffffffff


	//   ....[36]....
        /*0980*/ 	.word	0xffffffff


	//   ....[37]....
        /*0984*/ 	.word	0xffffffff


	//   ....[38]....
        /*0988*/ 	.word	0xffffffff


	//   ....[39]....
        /*098c*/ 	.word	0xffffffff


	//----- nvinfo : EIATTR_COOP_GROUP_INSTR_OFFSETS
	.align		4
.L_654:
        /*0990*/ 	.byte	0x04, 0x28
        /*0992*/ 	.short	(.L_656 - .L_655)


	//   ....[0]....
.L_655:
        /*0994*/ 	.word	0x00005050


	//   ....[1]....
        /*0998*/ 	.word	0x00005140


	//   ....[2]....
        /*099c*/ 	.word	0x000051a0


	//   ....[3]....
        /*09a0*/ 	.word	0x000052b0


	//   ....[4]....
        /*09a4*/ 	.word	0x00007190


	//   ....[5]....
        /*09a8*/ 	.word	0x000072f0


	//   ....[6]....
        /*09ac*/ 	.word	0x00007380


	//   ....[7]....
        /*09b0*/ 	.word	0x000074f0


	//   ....[8]....
        /*09b4*/ 	.word	0x0000c860


	//   ....[9]....
        /*09b8*/ 	.word	0x0000c8a0


	//   ....[10]....
        /*09bc*/ 	.word	0x0000c900


	//   ....[11]....
        /*09c0*/ 	.word	0x0000c9c0


	//   ....[12]....
        /*09c4*/ 	.word	0x0000cfe0


	//   ....[13]....
        /*09c8*/ 	.word	0x0000d1a0


	//   ....[14]....
        /*09cc*/ 	.word	0x0000d1f0


	//   ....[15]....
        /*09d0*/ 	.word	0x0000d420


	//   ....[16]....
        /*09d4*/ 	.word	0x00014680


	//   ....[17]....
        /*09d8*/ 	.word	0x00014810


	//   ....[18]....
        /*09dc*/ 	.word	0x00014820


	//   ....[19]....
        /*09e0*/ 	.word	0x00014900


	//   ....[20]....
        /*09e4*/ 	.word	0x00015090


	//   ....[21]....
        /*09e8*/ 	.word	0x000150e0


	//   ....[22]....
        /*09ec*/ 	.word	0x00015680


	//   ....[23]....
        /*09f0*/ 	.word	0x000157a0


	//   ....[24]....
        /*09f4*/ 	.word	0x0001c9e0


	//   ....[25]....
        /*09f8*/ 	.word	0x0001caf0


	//   ....[26]....
        /*09fc*/ 	.word	0x0001cb40


	//   ....[27]....
        /*0a00*/ 	.word	0x0001cbb0


	//   ....[28]....
        /*0a04*/ 	.word	0x0001cc10


	//   ....[29]....
        /*0a08*/ 	.word	0x0001ccb0


	//   ....[30]....
        /*0a0c*/ 	.word	0x0001cd10


	//   ....[31]....
        /*0a10*/ 	.word	0x0001cd70


	//   ....[32]....
        /*0a14*/ 	.word	0x000220c0


	//   ....[33]....
        /*0a18*/ 	.word	0x000220d0


	//   ....[34]....
        /*0a1c*/ 	.word	0x000220e0


	//   ....[35]....
        /*0a20*/ 	.word	0x000220f0


	//   ....[36]....
        /*0a24*/ 	.word	0x00022140


	//   ....[37]....
        /*0a28*/ 	.word	0x00022160


	//   ....[38]....
        /*0a2c*/ 	.word	0x00022180


	//   ....[39]....
        /*0a30*/ 	.word	0x000221a0


	//----- nvinfo : EIATTR_EXIT_INSTR_OFFSETS
	.align		4
.L_656:
        /*0a34*/ 	.byte	0x04, 0x1c
        /*0a36*/ 	.short	(.L_658 - .L_657)


	//   ....[0]....
.L_657:
        /*0a38*/ 	.word	0x000004f0


	//   ....[1]....
        /*0a3c*/ 	.word	0x000015f0


	//   ....[2]....
        /*0a40*/ 	.word	0x00001670


	//   ....[3]....
        /*0a44*/ 	.word	0x00023c90


	//   ....[4]....
        /*0a48*/ 	.word	0x00023d50


	//----- nvinfo : EIATTR_CTAIDZ_USED
	.align		4
.L_658:
        /*0a4c*/ 	.byte	0x01, 0x04
	.zero		2


	//----- nvinfo : EIATTR_CRS_STACK_SIZE
	.align		4
        /*0a50*/ 	.byte	0x04, 0x1e
        /*0a52*/ 	.short	(.L_660 - .L_659)
.L_659:
        /*0a54*/ 	.word	0x00000000
.L_660:


//--------------------- .nv.info._ZN5flash16flash_fwd_kernelI23Flash_fwd_kernel_traitsILi64ELi128ELi64ELi4ELb0ELb0EN7cutlass6half_tE19Flash_kernel_traitsILi64ELi128ELi64ELi4ES3_EELb0ELb0ELb1ELb0ELb0ELb0ELb1ELb0EEEvNS_16Flash_fwd_paramsE --------------------------
	.section	.nv.info._ZN5flash16flash_fwd_kernelI23Flash_fwd_kernel_traitsILi64ELi128ELi64ELi4ELb0ELb0EN7cutlass6half_tE19Flash_kernel_traitsILi64ELi128ELi64ELi4ES3_EELb0ELb0ELb1ELb0ELb0ELb0ELb1ELb0EEEvNS_16Flash_fwd_paramsE,"",@"SHT_CUDA_INFO"
	.sectionflags	@""
	.align	4


	//----- nvinfo : EIATTR_CUDA_API_VERSION
	.align		4
        /*0000*/ 	.byte	0x04, 0x37
        /*0002*/ 	.short	(.L_662 - .L_661)
.L_661:
        /*0004*/ 	.word	0x00000082


	//----- nvinfo : EIATTR_SW2861232_WAR
	.align		4
.L_662:
        /*0008*/ 	.byte	0x01, 0x35
	.zero		2


	//----- nvinfo : EIATTR_PARAM_CBANK
	.align		4
        /*000c*/ 	.byte	0x04, 0x0a
        /*000e*/ 	.short	(.L_664 - .L_663)
	.align		4
.L_663:
        /*0010*/ 	.word	index@(.nv.constant0._ZN5flash16flash_fwd_kernelI23Flash_fwd_kernel_traitsILi64ELi128ELi64ELi4ELb0ELb0EN7cutlass6half_tE19Flash_kernel_traitsILi64ELi128ELi64ELi4ES3_EELb0ELb0ELb1ELb0ELb0ELb0ELb1ELb0EEEvNS_16Flash_fwd_paramsE)
        /*0014*/ 	.short	0x0160
        /*0016*/ 	.short	0x01d0


	//----- nvinfo : EIATTR_CBANK_PARAM_SIZE
	.align		4
.L_664:
        /*0018*/ 	.byte	0x03, 0x19
        /*001a*/ 	.short	0x01d0


	//----- nvinfo : EIATTR_KPARAM_INFO
	.align		4
        /*001c*/ 	.byte	0x04, 0x17
        /*001e*/ 	.short	(.L_666 - .L_665)
.L_665:
        /*0020*/ 	.word	0x00000000
        /*0024*/ 	.short	0x0000
        /*0026*/ 	.short	0x0000
        /*0028*/ 	.byte	0x00, 0xf0, 0x41, 0x07


	//----- nvinfo : EIATTR_MAXREG_COUNT
	.align		4
.L_666:
        /*002c*/ 	.byte	0x03, 0x1b
        /*002e*/ 	.short	0x00ff


	//----- nvinfo : EIATTR_NUM_BARRIERS
	.align		4
        /*0030*/ 	.byte	0x02, 0x4c
        /*0032*/ 	.byte	0x01
	.zero		1


	//----- nvinfo : EIATTR_ANNOTATIONS
	.align		4
        /*0034*/ 	.byte	0x04, 0x55
        /*0036*/ 	.short	(.L_668 - .L_667)


	//   ....[0]....
.L_667:
        /* <DEDUP_REMOVED lines=17> */


	//----- nvinfo : EIATTR_MERCURY_ISA_VERSION
	.align		4
.L_668:
        /*0130*/ 	.byte	0x03, 0x5f
        /*0132*/ 	.short	0x0000


	//----- nvinfo : EIATTR_COOP_GROUP_MASK_REGIDS
	.align		4
        /*0134*/ 	.byte	0x04, 0x29
        /*0136*/ 	.short	(.L_670 - .L_669)


	//   ....[0]....
.L_669:
        /*0138*/ 	.word	0xffffffff


	//   ....[1]....
        /*013c*/ 	.word	0xffffffff


	//   ....[2]....
        /*0140*/ 	.word	0xffffffff


	//   ....[3]....
        /*0144*/ 	.word	0xffffffff


	//   ....[4]....
        /*0148*/ 	.word	0xffffffff


	//   ....[5]....
        /*014c*/ 	.word	0xffffffff


	//   ....[6]....
        /*0150*/ 	.word	0xffffffff


	//   ....[7]....
        /*0154*/ 	.word	0xffffffff


	//   ....[8]....
        /*0158*/ 	.word	0xffffffff


	//   ....[9]....
        /*015c*/ 	.word	0xffffffff


	//   ....[10]....
        /*0160*/ 	.word	0xffffffff


	//   ....[11]....
        /*0164*/ 	.word	0xffffffff


	//   ....[12]....
        /*0168*/ 	.word	0xffffffff


	//   ....[13]....
        /*016c*/ 	.word	0xffffffff


	//   ....[14]....
        /*0170*/ 	.word	0xffffffff


	//   ....[15]....
        /*0174*/ 	.word	0xffffffff


	//   ....[16]....
        /*0178*/ 	.word	0xffffffff


	//   ....[17]....
        /*017c*/ 	.word	0xffffffff


	//   ....[18]....
        /*0180*/ 	.word	0xffffffff


	//   ....[19]....
        /*0184*/ 	.word	0xffffffff


	//   ....[20]....
        /*0188*/ 	.word	0xffffffff


	//   ....[21]....
        /*018c*/ 	.word	0xffffffff


	//   ....[22]....
        /*0190*/ 	.word	0xffffffff


	//   ....[23]....
        /*0194*/ 	.word	0xffffffff


	//   ....[24]....
        /*0198*/ 	.word	0xffffffff


	//   ....[25]....
        /*019c*/ 	.word	0xffffffff


	//   ....[26]....
        /*01a0*/ 	.word	0xffffffff


	//   ....[27]....
        /*01a4*/ 	.word	0xffffffff


	//   ....[28]....
        /*01a8*/ 	.word	0xffffffff


	//   ....[29]....
        /*01ac*/ 	.word	0xffffffff


	//   ....[30]....
        /*01b0*/ 	.word	0xffffffff


	//   ....[31]....
        /*01b4*/ 	.word	0xffffffff


	//   ....[32]....
        /*01b8*/ 	.word	0xffffffff


	//   ....[33]....
        /*01bc*/ 	.word	0xffffffff


	//   ....[34]....
        /*01c0*/ 	.word	0xffffffff


	//   ....[35]....
        /*01c4*/ 	.word	0xffffffff


	//   ....[36]....
        /*01c8*/ 	.word	0xffffffff


	//   ....[37]....
        /*01cc*/ 	.word	0xffffffff


	//   ....[38]....
        /*01d0*/ 	.word	0xffffffff


	//   ....[39]....
        /*01d4*/ 	.word	0xffffffff


	//----- nvinfo : EIATTR_COOP_GROUP_INSTR_OFFSETS
	.align		4
.L_670:
        /*01d8*/ 	.byte	0x04, 0x28
        /*01da*/ 	.short	(.L_672 - .L_671)


	//   ....[0]....
.L_671:
        /*01dc*/ 	.word	0x000057d0


	//   ....[1]....
        /*01e0*/ 	.word	0x00005880


	//   ....[2]....
        /*01e4*/ 	.word	0x000058d0


	//   ....[3]....
        /*01e8*/ 	.word	0x00005920


	//   ....[4]....
        /*01ec*/ 	.word	0x00005950


	//   ....[5]....
        /*01f0*/ 	.word	0x00005a10


	//   ....[6]....
        /*01f4*/ 	.word	0x00005b80


	//   ....[7]....
        /*01f8*/ 	.word	0x00005d00


	//   ....[8]....
        /*01fc*/ 	.word	0x00009430


	//   ....[9]....
        /*0200*/ 	.word	0x00009470


	//   ....[10]....
        /*0204*/ 	.word	0x00009500


	//   ....[11]....
        /*0208*/ 	.word	0x00009510


	//   ....[12]....
        /*020c*/ 	.word	0x00009540


	//   ....[13]....
        /*0210*/ 	.word	0x000095c0


	//   ....[14]....
        /*0214*/ 	.word	0x00009740


	//   ....[15]....
        /*0218*/ 	.word	0x000097c0


	//   ....[16]....
        /*021c*/ 	.word	0x0000d400


	//   ....[17]....
        /*0220*/ 	.word	0x0000d590


	//   ....[18]....
        /*0224*/ 	.word	0x0000d770


	//   ....[19]....
        /*0228*/ 	.word	0x0000d900


	//   ....[20]....
        /*022c*/ 	.word	0x0000d920


	//   ....[21]....
        /*0230*/ 	.word	0x0000d950


	//   ....[22]....
        /*0234*/ 	.word	0x0000d980


	//   ....[23]....
        /*0238*/ 	.word	0x0000da20


	//   ....[24]....
        /*023c*/ 	.word	0x00011490


	//   ....[25]....
        /*0240*/ 	.word	0x00011760


	//   ....[26]....
        /*0244*/ 	.word	0x00011a20


	//   ....[27]....
        /*0248*/ 	.word	0x00011b50


	//   ....[28]....
        /*024c*/ 	.word	0x00011bc0


	//   ....[29]....
        /*0250*/ 	.word	0x00011bf0


	//   ....[30]....
        /*0254*/ 	.word	0x00011c90


	//   ....[31]....
        /*0258*/ 	.word	0x00011cb0


	//   ....[32]....
        /*025c*/ 	.word	0x00013510


	//   ....[33]....
        /*0260*/ 	.word	0x00013550


	//   ....[34]....
        /*0264*/ 	.word	0x00013560


	//   ....[35]....
        /*0268*/ 	.word	0x00013570


	//   ....[36]....
        /*026c*/ 	.word	0x000135c0


	//   ....[37]....
        /*0270*/ 	.word	0x000135e0


	//   ....[38]....
        /*0274*/ 	.word	0x00013600


	//   ....[39]....
        /*0278*/ 	.word	0x00013620


	//----- nvinfo : EIATTR_EXIT_INSTR_OFFSETS
	.align		4
.L_672:
        /*027c*/ 	.byte	0x04, 0x1c
        /*027e*/ 	.short	(.L_674 - .L_673)


	//   ....[0]....
.L_673:
        /*0280*/ 	.word	0x000002e0


	//   ....[1]....
        /*0284*/ 	.word	0x000013c0


	//   ....[2]....
        /*0288*/ 	.word	0x00001440


	//   ....[3]....
        /*028c*/ 	.word	0x00014f30


	//   ....[4]....
        /*0290*/ 	.word	0x00014ff0


	//----- nvinfo : EIATTR_CTAIDZ_USED
	.align		4
.L_674:
        /*0294*/ 	.byte	0x01, 0x04
	.zero		2


	//----- nvinfo : EIATTR_CRS_STACK_SIZE
	.align		4
        /*0298*/ 	.byte	0x04, 0x1e
        /*029a*/ 	.short	(.L_676 - .L_675)
.L_675:
        /*029c*/ 	.word	0x00000000
.L_676:


//--------------------- .nv.info._ZN5flash16flash_fwd_kernelI23Flash_fwd_kernel_traitsILi64ELi128ELi64ELi4ELb0ELb0EN7cutlass6half_tE19Flash_kernel_traitsILi64ELi128ELi64ELi4ES3_EELb1ELb0ELb1ELb1ELb0ELb0ELb0ELb1EEEvNS_16Flash_fwd_paramsE --------------------------
	.section	.nv.info._ZN5flash16flash_fwd_kernelI23Flash_fwd_kernel_traitsILi64ELi128ELi64ELi4ELb0ELb0EN7cutlass6half_tE19Flash_kernel_traitsILi64ELi128ELi64ELi4ES3_EELb1ELb0ELb1ELb1ELb0ELb0ELb0ELb1EEEvNS_16Flash_fwd_paramsE,"",@"SHT_CUDA_INFO"
	.sectionflags	@""
	.align	4


	//----- nvinfo : EIATTR_CUDA_API_VERSION
	.align		4
        /*0000*/ 	.byte	0x04, 0x37
        /*0002*/ 	.short	(.L_678 - .L_677)
.L_677:
        /*0004*/ 	.word	0x00000082


	//----- nvinfo : EIATTR_SW2861232_WAR
	.align		4
.L_678:
        /*0008*/ 	.byte	0x01, 0x35
	.zero		2


	//----- nvinfo : EIATTR_PARAM_CBANK
	.align		4
        /*000c*/ 	.byte	0x04, 0x0a
        /*000e*/ 	.short	(.L_680 - .L_679)
	.align		4
.L_679:
        /*0010*/ 	.word	index@(.nv.constant0._ZN5flash16flash_fwd_kernelI23Flash_fwd_kernel_traitsILi64ELi128ELi64ELi4ELb0ELb0EN7cutlass6half_tE19Flash_kernel_traitsILi64ELi128ELi64ELi4ES3_EELb1ELb0ELb1ELb1ELb0ELb0ELb0ELb1EEEvNS_16Flash_fwd_paramsE)
        /*0014*/ 	.short	0x0160
        /*0016*/ 	.short	0x01d0


	//----- nvinfo : EIATTR_CBANK_PARAM_SIZE
	.align		4
.L_680:
        /*0018*/ 	.byte	0x03, 0x19
        /*001a*/ 	.short	0x01d0


	//----- nvinfo : EIATTR_KPARAM_INFO
	.align		4
        /*001c*/ 	.byte	0x04, 0x17
        /*001e*/ 	.short	(.L_682 - .L_681)
.L_681:
        /*0020*/ 	.word	0x00000000
        /*0024*/ 	.short	0x0000
        /*0026*/ 	.short	0x0000
        /*0028*/ 	.byte	0x00, 0xf0, 0x41, 0x07


	//----- nvinfo : EIATTR_MAXREG_COUNT
	.align		4
.L_682:
        /*002c*/ 	.byte	0x03, 0x1b
        /*002e*/ 	.short	0x00ff


	//----- nvinfo : EIATTR_NUM_BARRIERS
	.align		4
        /*0030*/ 	.byte	0x02, 0x4c
        /*0032*/ 	.byte	0x01
	.zero		1


	//----- nvinfo : EIATTR_ANNOTATIONS
	.align		4
        /*0034*/ 	.byte	0x04, 0x55
        /*0036*/ 	.short	(.L_684 - .L_683)


	//   ....[0]....
.L_683:
        /* <DEDUP_REMOVED lines=173> */


	//----- nvinfo : EIATTR_MERCURY_ISA_VERSION
	.align		4
.L_684:
        /*0af8*/ 	.byte	0x03, 0x5f
        /*0afa*/ 	.short	0x0000


	//----- nvinfo : EIATTR_COOP_GROUP_MASK_REGIDS
	.align		4
        /*0afc*/ 	.byte	0x04, 0x29
        /*0afe*/ 	.short	(.L_686 - .L_685)


	//   ....[0]....
.L_685:
        /*0b00*/ 	.word	0xffffffff


	//   ....[1]....
        /*0b04*/ 	.word	0xffffffff


	//   ....[2]....
        /*0b08*/ 	.word	0xffffffff


	//   ....[3]....
        /*0b0c*/ 	.word	0xffffffff


	//   ....[4]....
        /*0b10*/ 	.word	0xffffffff


	//   ....[5]....
        /*0b14*/ 	.word	0xffffffff


	//   ....[6]....
        /*0b18*/ 	.word	0xffffffff


	//   ....[7]....
        /*0b1c*/ 	.word	0xffffffff


	//   ....[8]....
        /*0b20*/ 	.word	0xffffffff


	//   ....[9]....
        /*0b24*/ 	.word	0xffffffff


	//   ....[10]....
        /*0b28*/ 	.word	0xffffffff


	//   ....[11]....
        /*0b2c*/ 	.word	0xffffffff


	//   ....[12]....
        /*0b30*/ 	.word	0xffffffff


	//   ....[13]....
        /*0b34*/ 	.word	0xffffffff


	//   ....[14]....
        /*0b38*/ 	.word	0xffffffff


	//   ....[15]....
        /*0b3c*/ 	.word	0xffffffff


	//   ....[16]....
        /*0b40*/ 	.word	0xffffffff


	//   ....[17]....
        /*0b44*/ 	.word	0xffffffff


	//   ....[18]....
        /*0b48*/ 	.word	0xffffffff


	//   ....[19]....
        /*0b4c*/ 	.word	0xffffffff


	//   ....[20]....
        /*0b50*/ 	.word	0xffffffff


	//   ....[21]....
        /*0b54*/ 	.word	0xffffffff


	//   ....[22]....
        /*0b58*/ 	.word	0xffffffff


	//   ....[23]....
        /*0b5c*/ 	.word	0xffffffff


	//   ....[24]....
        /*0b60*/ 	.word	0xffffffff


	//   ....[25]....
        /*0b64*/ 	.word	0xffffffff


	//   ....[26]....
        /*0b68*/ 	.word	0xffffffff


	//   ....[27]....
        /*0b6c*/ 	.word	0xffffffff


	//   ....[28]....
        /*0b70*/ 	.word	0xffffffff


	//   ....[29]....
        /*0b74*/ 	.word	0xffffffff


	//   ....[30]....
        /*0b78*/ 	.word	0xffffffff


	//   ....[31]....
        /*0b7c*/ 	.word	0xffffffff


	//   ....[32]....
        /*0b80*/ 	.word	0xffffffff


	//   ....[33]....
        /*0b84*/ 	.word	0xffffffff


	//   ....[34]....
        /*0b88*/ 	.word	0xffffffff


	//   ....[35]....
        /*0b8c*/ 	.word	0xffffffff


	//   ....[36]....
        /*0b90*/ 	.word	0xffffffff


	//   ....[37]....
        /*0b94*/ 	.word	0xffffffff


	//   ....[38]....
        /*0b98*/ 	.word	0xffffffff


	//   ....[39]....
        /*0b9c*/ 	.word	0xffffffff


	//----- nvinfo : EIATTR_COOP_GROUP_INSTR_OFFSETS
	.align		4
.L_686:
        /*0ba0*/ 	.byte	0x04, 0x28
        /*0ba2*/ 	.short	(.L_688 - .L_687)


	//   ....[0]....
.L_687:
        /*0ba4*/ 	.word	0x000076c0


	//   ....[1]....
        /*0ba8*/ 	.word	0x00007830


	//   ....[2]....
        /*0bac*/ 	.word	0x00007890


	//   ....[3]....
        /*0bb0*/ 	.word	0x000078e0


	//   ....[4]....
        /*0bb4*/ 	.word	0x00007910


	//   ....[5]....
        /*0bb8*/ 	.word	0x00007980


	//   ....[6]....
        /*0bbc*/ 	.word	0x00007a20


	//   ....[7]....
        /*0bc0*/ 	.word	0x00007a80


	//   ....[8]....
        /*0bc4*/ 	.word	0x0000fb60


	//   ....[9]....
        /*0bc8*/ 	.word	0x0000fbf0


	//   ....[10]....
        /*0bcc*/ 	.word	0x0000fce0


	//   ....[11]....
        /*0bd0*/ 	.word	0x0000fd70


	//   ....[12]....
        /*0bd4*/ 	.word	0x000106d0


	//   ....[13]....
        /*0bd8*/ 	.word	0x00010920


	//   ....[14]....
        /*0bdc*/ 	.word	0x00010930


	//   ....[15]....
        /*0be0*/ 	.word	0x00010a30


	//   ....[16]....
        /*0be4*/ 	.word	0x00018df0


	//   ....[17]....
        /*0be8*/ 	.word	0x00018ed0


	//   ....[18]....
        /*0bec*/ 	.word	0x00018ee0


	//   ....[19]....
        /*0bf0*/ 	.word	0x00019090


	//   ....[20]....
        /*0bf4*/ 	.word	0x00019b80


	//   ....[21]....
        /*0bf8*/ 	.word	0x00019de0


	//   ....[22]....
        /*0bfc*/ 	.word	0x00019e00


	//   ....[23]....
        /*0c00*/ 	.word	0x00019f20


	//   ....[24]....
        /*0c04*/ 	.word	0x00022c10


	//   ....[25]....
        /*0c08*/ 	.word	0x00022c70


	//   ....[26]....
        /*0c0c*/ 	.word	0x00022d10


	//   ....[27]....
        /*0c10*/ 	.word	0x00022d90


	//   ....[28]....
        /*0c14*/ 	.word	0x00022de0


	//   ....[29]....
        /*0c18*/ 	.word	0x00022e40


	//   ....[30]....
        /*0c1c*/ 	.word	0x00022eb0


	//   ....[31]....
        /*0c20*/ 	.word	0x00022fd0


	//   ....[32]....
        /*0c24*/ 	.word	0x00028930


	//   ....[33]....
        /*0c28*/ 	.word	0x00028940


	//   ....[34]....
        /*0c2c*/ 	.word	0x00028950


	//   ....[35]....
        /*0c30*/ 	.word	0x00028970


	//   ....[36]....
        /*0c34*/ 	.word	0x00028990


	//   ....[37]....
        /*0c38*/ 	.word	0x000289b0


	//   ....[38]....
        /*0c3c*/ 	.word	0x000289c0


	//   ....[39]....
        /*0c40*/ 	.word	0x00028a20


	//----- nvinfo : EIATTR_EXIT_INSTR_OFFSETS
	.align		4
.L_688:
        /*0c44*/ 	.byte	0x04, 0x1c
        /*0c46*/ 	.short	(.L_690 - .L_689)


	//   ....[0]....
.L_689:
        /*0c48*/ 	.word	0x000006c0


	//   ....[1]....
        /*0c4c*/ 	.word	0x00001820


	//   ....[2]....
        /*0c50*/ 	.word	0x000018a0


	//   ....[3]....
        /*0c54*/ 	.word	0x0002a250


	//   ....[4]....
        /*0c58*/ 	.word	0x0002a310


	//----- nvinfo : EIATTR_CTAIDZ_USED
	.align		4
.L_690:
        /*0c5c*/ 	.byte	0x01, 0x04
	.zero		2


	//----- nvinfo : EIATTR_CRS_STACK_SIZE
	.align		4
        /*0c60*/ 	.byte	0x04, 0x1e
        /*0c62*/ 	.short	(.L_692 - .L_691)
.L_691:
        /*0c64*/ 	.word	0x00000000
.L_692:


//--------------------- .nv.info._ZN5flash16flash_fwd_kernelI23Flash_fwd_kernel_traitsILi64ELi128ELi64ELi4ELb0ELb0EN7cutlass6half_tE19Flash_kernel_traitsILi64ELi128ELi64ELi4ES3_EELb0ELb0ELb1ELb1ELb0ELb0ELb1ELb0EEEvNS_16Flash_fwd_paramsE --------------------------
	.section	.nv.info._ZN5flash16flash_fwd_kernelI23Flash_fwd_kernel_traitsILi64ELi128ELi64ELi4ELb0ELb0EN7cutlass6half_tE19Flash_kernel_traitsILi64ELi128ELi64ELi4ES3_EELb0ELb0ELb1ELb1ELb0ELb0ELb1ELb0EEEvNS_16Flash_fwd_paramsE,"",@"SHT_CUDA_INFO"
	.sectionflags	@""
	.align	4


	//----- nvinfo : EIATTR_CUDA_API_VERSION
	.align		4
        /*0000*/ 	.byte	0x04, 0x37
        /*0002*/ 	.short	(.L_694 - .L_693)
.L_693:
        /*0004*/ 	.word	0x00000082


	//----- nvinfo : EIATTR_SW2861232_WAR
	.align		4
.L_694:
        /*0008*/ 	.byte	0x01, 0x35
	.zero		2


	//----- nvinfo : EIATTR_PARAM_CBANK
	.align		4
        /*000c*/ 	.byte	0x04, 0x0a
        /*000e*/ 	.short	(.L_696 - .L_695)
	.align		4
.L_695:
        /*0010*/ 	.word	index@(.nv.constant0._ZN5flash16flash_fwd_kernelI23Flash_fwd_kernel_traitsILi64ELi128ELi64ELi4ELb0ELb0EN7cutlass6half_tE19Flash_kernel_traitsILi64ELi128ELi64ELi4ES3_EELb0ELb0ELb1ELb1ELb0ELb0ELb1ELb0EEEvNS_16Flash_fwd_paramsE)
        /*0014*/ 	.short	0x0160
        /*0016*/ 	.short	0x01d0


	//----- nvinfo : EIATTR_CBANK_PARAM_SIZE
	.align		4
.L_696:
        /*0018*/ 	.byte	0x03, 0x19
        /*001a*/ 	.short	0x01d0


	//----- nvinfo : EIATTR_KPARAM_INFO
	.align		4
        /*001c*/ 	.byte	0x04, 0x17
        /*001e*/ 	.short	(.L_698 - .L_697)
.L_697:
        /*0020*/ 	.word	0x00000000
        /*0024*/ 	.short	0x0000
        /*0026*/ 	.short	0x0000
        /*0028*/ 	.byte	0x00, 0xf0, 0x41, 0x07


	//----- nvinfo : EIATTR_MAXREG_COUNT
	.align		4
.L_698:
        /*002c*/ 	.byte	0x03, 0x1b
        /*002e*/ 	.short	0x00ff


	//----- nvinfo : EIATTR_NUM_BARRIERS
	.align		4
        /*0030*/ 	.byte	0x02, 0x4c
        /*0032*/ 	.byte	0x01
	.zero		1


	//----- nvinfo : EIATTR_ANNOTATIONS
	.align		4
        /*0034*/ 	.byte	0x04, 0x55
        /*0036*/ 	.short	(.L_700 - .L_699)


	//   ....[0]....
.L_699:
        /* <DEDUP_REMOVED lines=19> */


	//----- nvinfo : EIATTR_MERCURY_ISA_VERSION
	.align		4
.L_700:
        /*0158*/ 	.byte	0x03, 0x5f
        /*015a*/ 	.short	0x0000


	//----- nvinfo : EIATTR_COOP_GROUP_MASK_REGIDS
	.align		4
        /*015c*/ 	.byte	0x04, 0x29
        /*015e*/ 	.short	(.L_702 - .L_701)


	//   ....[0]....
.L_701:
        /*0160*/ 	.word	0xffffffff


	//   ....[1]....
        /*0164*/ 	.word	0xffffffff


	//   ....[2]....
        /*0168*/ 	.word	0xffffffff


	//   ....[3]....
        /*016c*/ 	.word	0xffffffff


	//   ....[4]....
        /*0170*/ 	.word	0xffffffff


	//   ....[5]....
        /*0174*/ 	.word	0xffffffff


	//   ....[6]....
        /*0178*/ 	.word	0xffffffff


	//   ....[7]....
        /*017c*/ 	.word	0xffffffff


	//   ....[8]....
        /*0180*/ 	.word	0xffffffff


	//   ....[9]....
        /*0184*/ 	.word	0xffffffff


	//   ....[10]....
        /*0188*/ 	.word	0xffffffff


	//   ....[11]....
        /*018c*/ 	.word	0xffffffff


	//   ....[12]....
        /*0190*/ 	.word	0xffffffff


	//   ....[13]....
        /*0194*/ 	.word	0xffffffff


	//   ....[14]....
        /*0198*/ 	.word	0xffffffff


	//   ....[15]....
        /*019c*/ 	.word	0xffffffff


	//   ....[16]....
        /*01a0*/ 	.word	0xffffffff


	//   ....[17]....
        /*01a4*/ 	.word	0xffffffff


	//   ....[18]....
        /*01a8*/ 	.word	0xffffffff


	//   ....[19]....
        /*01ac*/ 	.word	0xffffffff


	//   ....[20]....
        /*01b0*/ 	.word	0xffffffff


	//   ....[21]....
        /*01b4*/ 	.word	0xffffffff


	//   ....[22]....
        /*01b8*/ 	.word	0xffffffff


	//   ....[23]....
        /*01bc*/ 	.word	0xffffffff


	//   ....[24]....
        /*01c0*/ 	.word	0xffffffff


	//   ....[25]....
        /*01c4*/ 	.word	0xffffffff


	//   ....[26]....
        /*01c8*/ 	.word	0xffffffff


	//   ....[27]....
        /*01cc*/ 	.word	0xffffffff


	//   ....[28]....
        /*01d0*/ 	.word	0xffffffff


	//   ....[29]....
        /*01d4*/ 	.word	0xffffffff


	//   ....[30]....
        /*01d8*/ 	.word	0xffffffff


	//   ....[31]....
        /*01dc*/ 	.word	0xffffffff


	//   ....[32]....
        /*01e0*/ 	.word	0xffffffff


	//   ....[33]....
        /*01e4*/ 	.word	0xffffffff


	//   ....[34]....
        /*01e8*/ 	.word	0xffffffff


	//   ....[35]....
        /*01ec*/ 	.word	0xffffffff


	//   ....[36]....
        /*01f0*/ 	.word	0xffffffff


	//   ....[37]....
        /*01f4*/ 	.word	0xffffffff


	//   ....[38]....
        /*01f8*/ 	.word	0xffffffff


	//   ....[39]....
        /*01fc*/ 	.word	0xffffffff


	//----- nvinfo : EIATTR_COOP_GROUP_INSTR_OFFSETS
	.align		4
.L_702:
        /*0200*/ 	.byte	0x04, 0x28
        /*0202*/ 	.short	(.L_704 - .L_703)


	//   ....[0]....
.L_703:
        /*0204*/ 	.word	0x000073b0


	//   ....[1]....
        /*0208*/ 	.word	0x00007460


	//   ....[2]....
        /*020c*/ 	.word	0x000074b0


	//   ....[3]....
        /*0210*/ 	.word	0x00007500


	//   ....[4]....
        /*0214*/ 	.word	0x00007530


	//   ....[5]....
        /*0218*/ 	.word	0x000075f0


	//   ....[6]....
        /*021c*/ 	.word	0x00007760


	//   ....[7]....
        /*0220*/ 	.word	0x000078c0


	//   ....[8]....
        /*0224*/ 	.word	0x0000c920


	//   ....[9]....
        /*0228*/ 	.word	0x0000c960


	//   ....[10]....
        /*022c*/ 	.word	0x0000c9f0


	//   ....[11]....
        /*0230*/ 	.word	0x0000ca00


	//   ....[12]....
        /*0234*/ 	.word	0x0000ca30


	//   ....[13]....
        /*0238*/ 	.word	0x0000cab0


	//   ....[14]....
        /*023c*/ 	.word	0x0000cc10


	//   ....[15]....
        /*0240*/ 	.word	0x0000cc80


	//   ....[16]....
        /*0244*/ 	.word	0x00012740


	//   ....[17]....
        /*0248*/ 	.word	0x00012850


	//   ....[18]....
        /*024c*/ 	.word	0x00012880


	//   ....[19]....
        /*0250*/ 	.word	0x000128a0


	//   ....[20]....
        /*0254*/ 	.word	0x00012920


	//   ....[21]....
        /*0258*/ 	.word	0x00012980


	//   ....[22]....
        /*025c*/ 	.word	0x00012aa0


	//   ....[23]....
        /*0260*/ 	.word	0x00012b20


	//   ....[24]....
        /*0264*/ 	.word	0x00017540


	//   ....[25]....
        /*0268*/ 	.word	0x00017610


	//   ....[26]....
        /*026c*/ 	.word	0x00017750


	//   ....[27]....
        /*0270*/ 	.word	0x00017970


	//   ....[28]....
        /*0274*/ 	.word	0x00017ab0


	//   ....[29]....
        /*0278*/ 	.word	0x00017be0


	//   ....[30]....
        /*027c*/ 	.word	0x00017c30


	//   ....[31]....
        /*0280*/ 	.word	0x00017d20


	//   ....[32]....
        /*0284*/ 	.word	0x00019550


	//   ....[33]....
        /*0288*/ 	.word	0x00019590


	//   ....[34]....
        /*028c*/ 	.word	0x000195c0


	//   ....[35]....
        /*0290*/ 	.word	0x00019600


	//   ....[36]....
        /*0294*/ 	.word	0x000196c0


	//   ....[37]....
        /*0298*/ 	.word	0x000196f0


	//   ....[38]....
        /*029c*/ 	.word	0x00019810


	//   ....[39]....
        /*02a0*/ 	.word	0x00019850


	//----- nvinfo : EIATTR_EXIT_INSTR_OFFSETS
	.align		4
.L_704:
        /*02a4*/ 	.byte	0x04, 0x1c
        /*02a6*/ 	.short	(.L_706 - .L_705)


	//   ....[0]....
.L_705:
        /*02a8*/ 	.word	0x000004d0


	//   ....[1]....
        /*02ac*/ 	.word	0x00001640


	//   ....[2]....
        /*02b0*/ 	.word	0x000016c0


	//   ....[3]....
        /*02b4*/ 	.word	0x0001aff0


	//   ....[4]....
        /*02b8*/ 	.word	0x0001b0b0


	//----- nvinfo : EIATTR_CTAIDZ_USED
	.align		4
.L_706:
        /*02bc*/ 	.byte	0x01, 0x04
	.zero		2


	//----- nvinfo : EIATTR_CRS_STACK_SIZE
	.align		4
        /*02c0*/ 	.byte	0x04, 0x1e
        /*02c2*/ 	.short	(.L_708 - .L_707)
.L_707:
        /*02c4*/ 	.word	0x00000000
.L_708:


//--------------------- .nv.callgraph             --------------------------
	.section	.nv.callgraph,"",@"SHT_CUDA_CALLGRAPH"
	.align	4
	.sectionentsize	8
	.align		4
        /*0000*/ 	.word	0x00000000
	.align		4
        /*0004*/ 	.word	0xffffffff
	.align		4
        /*0008*/ 	.word	0x00000000
	.align		4
        /*000c*/ 	.word	0xfffffffe
	.align		4
        /*0010*/ 	.word	0x00000000
	.align		4
        /*0014*/ 	.word	0xfffffffd
	.align		4
        /*0018*/ 	.word	0x00000000
	.align		4
        /*001c*/ 	.word	0xfffffffc


//--------------------- .nv.rel.action            --------------------------
	.section	.nv.rel.action,"",@"SHT_CUDA_RELOCINFO"
	.align	8
	.sectionentsize	8
        /*0000*/ 	.byte	0x73, 0x00, 0x00, 0x00, 0x00, 0x00, 0x00, 0x00, 0x00, 0x00, 0x00, 0x11, 0x25, 0x00, 0x05, 0x36


//--------------------- .nv.constant4             --------------------------
	.section	.nv.constant4,"a",@progbits
	.align	8
	.align		8
.nv.constant4:
        /*0000*/ 	.dword	_ZN65_INTERNAL_66fdf1bf_29_flash_fwd_hdim64_fp16_sm80_cu_348dd9ca_28394cuda3std3__45__cpo5beginE
	.align		8
        /*0008*/ 	.dword	_ZN65_INTERNAL_66fdf1bf_29_flash_fwd_hdim64_fp16_sm80_cu_348dd9ca_28394cuda3std3__45__cpo3endE
	.align		8
        /*0010*/ 	.dword	_ZN65_INTERNAL_66fdf1bf_29_flash_fwd_hdim64_fp16_sm80_cu_348dd9ca_28394cuda3std3__45__cpo6cbeginE
	.align		8
        /*0018*/ 	.dword	_ZN65_INTERNAL_66fdf1bf_29_flash_fwd_hdim64_fp16_sm80_cu_348dd9ca_28394cuda3std3__45__cpo4cendE
	.align		8
        /*0020*/ 	.dword	_ZN65_INTERNAL_66fdf1bf_29_flash_fwd_hdim64_fp16_sm80_cu_348dd9ca_28394cuda3std3__467_GLOBAL__N__66fdf1bf_29_flash_fwd_hdim64_fp16_sm80_cu_348dd9ca_28396ignoreE
	.align		8
        /*0028*/ 	.dword	_ZN65_INTERNAL_66fdf1bf_29_flash_fwd_hdim64_fp16_sm80_cu_348dd9ca_28394cuda3std3__419piecewise_constructE
	.align		8
        /*0030*/ 	.dword	_ZN65_INTERNAL_66fdf1bf_29_flash_fwd_hdim64_fp16_sm80_cu_348dd9ca_28394cuda3std3__48in_placeE
	.align		8
        /*0038*/ 	.dword	_ZN65_INTERNAL_66fdf1bf_29_flash_fwd_hdim64_fp16_sm80_cu_348dd9ca_28394cuda3std6ranges3__45__cpo4swapE
	.align		8
        /*0040*/ 	.dword	_ZN65_INTERNAL_66fdf1bf_29_flash_fwd_hdim64_fp16_sm80_cu_348dd9ca_28394cuda3std6ranges3__45__cpo9iter_moveE
	.align		8
        /*0048*/ 	.dword	_ZN65_INTERNAL_66fdf1bf_29_flash_fwd_hdim64_fp16_sm80_cu_348dd9ca_28394cute7productE
	.align		8
        /*0050*/ 	.dword	_ZN65_INTERNAL_66fdf1bf_29_flash_fwd_hdim64_fp16_sm80_cu_348dd9ca_28394cute1_E


//--------------------- .nv.constant0._ZN5flash16flash_fwd_kernelI23Flash_fwd_kernel_traitsILi64ELi128ELi128ELi4ELb0ELb0EN7cutlass6half_tE19Flash_kernel_traitsILi64ELi128ELi128ELi4ES3_EELb0ELb0ELb0ELb0ELb0ELb1ELb0ELb0EEEvNS_16Flash_fwd_paramsE --------------------------
	.section	.nv.constant0._ZN5flash16flash_fwd_kernelI23Flash_fwd_kernel_traitsILi64ELi128ELi128ELi4ELb0ELb0EN7cutlass6half_tE19Flash_kernel_traitsILi64ELi128ELi128ELi4ES3_EELb0ELb0ELb0ELb0ELb0ELb1ELb0ELb0EEEvNS_16Flash_fwd_paramsE,"a",@progbits
	.sectionflags	@""
	.align	4
.nv.constant0._ZN5flash16flash_fwd_kernelI23Flash_fwd_kernel_traitsILi64ELi128ELi128ELi4ELb0ELb0EN7cutlass6half_tE19Flash_kernel_traitsILi64ELi128ELi128ELi4ES3_EELb0ELb0ELb0ELb0ELb0ELb1ELb0ELb0EEEvNS_16Flash_fwd_paramsE:
	.zero		816


//--------------------- .nv.constant0._ZN5flash16flash_fwd_kernelI23Flash_fwd_kernel_traitsILi64ELi128ELi128ELi4ELb0ELb0EN7cutlass6half_tE19Flash_kernel_traitsILi64ELi128ELi128ELi4ES3_EELb0ELb0ELb0ELb0ELb0ELb1ELb1ELb0EEEvNS_16Flash_fwd_paramsE --------------------------
	.section	.nv.constant0._ZN5flash16flash_fwd_kernelI23Flash_fwd_kernel_traitsILi64ELi128ELi128ELi4ELb0ELb0EN7cutlass6half_tE19Flash_kernel_traitsILi64ELi128ELi128ELi4ES3_EELb0ELb0ELb0ELb0ELb0ELb1ELb1ELb0EEEvNS_16Flash_fwd_paramsE,"a",@progbits
	.sectionflags	@""
	.align	4
.nv.constant0._ZN5flash16flash_fwd_kernelI23Flash_fwd_kernel_traitsILi64ELi128ELi128ELi4ELb0ELb0EN7cutlass6half_tE19Flash_kernel_traitsILi64ELi128ELi128ELi4ES3_EELb0ELb0ELb0ELb0ELb0ELb1ELb1ELb0EEEvNS_16Flash_fwd_paramsE:
	.zero		816


//--------------------- .nv.constant0._ZN5flash16flash_fwd_kernelI23Flash_fwd_kernel_traitsILi64ELi128ELi128ELi4ELb0ELb0EN7cutlass6half_tE19Flash_kernel_traitsILi64ELi128ELi128ELi4ES3_EELb0ELb0ELb0ELb0ELb1ELb1ELb0ELb0EEEvNS_16Flash_fwd_paramsE --------------------------
	.section	.nv.constant0._ZN5flash16flash_fwd_kernelI23Flash_fwd_kernel_traitsILi64ELi128ELi128ELi4ELb0ELb0EN7cutlass6half_tE19Flash_kernel_traitsILi64ELi128ELi128ELi4ES3_EELb0ELb0ELb0ELb0ELb1ELb1ELb0ELb0EEEvNS_16Flash_fwd_paramsE,"a",@progbits
	.sectionflags	@""
	.align	4
.nv.constant0._ZN5flash16flash_fwd_kernelI23Flash_fwd_kernel_traitsILi64ELi128ELi128ELi4ELb0ELb0EN7cutlass6half_tE19Flash_kernel_traitsILi64ELi128ELi128ELi4ES3_EELb0ELb0ELb0ELb0ELb1ELb1ELb0ELb0EEEvNS_16Flash_fwd_paramsE:
	.zero		816


//--------------------- .nv.constant0._ZN5flash16flash_fwd_kernelI23Flash_fwd_kernel_traitsILi64ELi128ELi128ELi4ELb0ELb0EN7cutlass6half_tE19Flash_kernel_traitsILi64ELi128ELi128ELi4ES3_EELb0ELb0ELb0ELb0ELb1ELb1ELb1ELb0EEEvNS_16Flash_fwd_paramsE --------------------------
	.section	.nv.constant0._ZN5flash16flash_fwd_kernelI23Flash_fwd_kernel_traitsILi64ELi128ELi128ELi4ELb0ELb0EN7cutlass6half_tE19Flash_kernel_traitsILi64ELi128ELi128ELi4ES3_EELb0ELb0ELb0ELb0ELb1ELb1ELb1ELb0EEEvNS_16Flash_fwd_paramsE,"a",@progbits
	.sectionflags	@""
	.align	4
.nv.constant0._ZN5flash16flash_fwd_kernelI23Flash_fwd_kernel_traitsILi64ELi128ELi128ELi4ELb0ELb0EN7cutlass6half_tE19Flash_kernel_traitsILi64ELi128ELi128ELi4ES3_EELb0ELb0ELb0ELb0ELb1ELb1ELb1ELb0EEEvNS_16Flash_fwd_paramsE:
	.zero		816


//--------------------- .nv.constant0._ZN5flash16flash_fwd_kernelI23Flash_fwd_kernel_traitsILi64ELi128ELi128ELi4ELb0ELb0EN7cutlass6half_tE19Flash_kernel_traitsILi64ELi128ELi128ELi4ES3_EELb0ELb0ELb0ELb0ELb0ELb0ELb0ELb0EEEvNS_16Flash_fwd_paramsE --------------------------
	.section	.nv.constant0._ZN5flash16flash_fwd_kernelI23Flash_fwd_kernel_traitsILi64ELi128ELi128ELi4ELb0ELb0EN7cutlass6half_tE19Flash_kernel_traitsILi64ELi128ELi128ELi4ES3_EELb0ELb0ELb0ELb0ELb0ELb0ELb0ELb0EEEvNS_16Flash_fwd_paramsE,"a",@progbits
	.sectionflags	@""
	.align	4
.nv.constant0._ZN5flash16flash_fwd_kernelI23Flash_fwd_kernel_traitsILi64ELi128ELi128ELi4ELb0ELb0EN7cutlass6half_tE19Flash_kernel_traitsILi64ELi128ELi128ELi4ES3_EELb0ELb0ELb0ELb0ELb0ELb0ELb0ELb0EEEvNS_16Flash_fwd_paramsE:
	.zero		816


//--------------------- .nv.constant0._ZN5flash16flash_fwd_kernelI23Flash_fwd_kernel_traitsILi64ELi128ELi128ELi4ELb0ELb0EN7cutlass6half_tE19Flash_kernel_traitsILi64ELi128ELi128ELi4ES3_EELb0ELb0ELb0ELb0ELb0ELb0ELb1ELb0EEEvNS_16Flash_fwd_paramsE --------------------------
	.section	.nv.constant0._ZN5flash16flash_fwd_kernelI23Flash_fwd_kernel_traitsILi64ELi128ELi128ELi4ELb0ELb0EN7cutlass6half_tE19Flash_kernel_traitsILi64ELi128ELi128ELi4ES3_EELb0ELb0ELb0ELb0ELb0ELb0ELb1ELb0EEEvNS_16Flash_fwd_paramsE,"a",@progbits
	.sectionflags	@""
	.align	4
.nv.constant0._ZN5flash16flash_fwd_kernelI23Flash_fwd_kernel_traitsILi64ELi128ELi128ELi4ELb0ELb0EN7cutlass6half_tE19Flash_kernel_traitsILi64ELi128ELi128ELi4ES3_EELb0ELb0ELb0ELb0ELb0ELb0ELb1ELb0EEEvNS_16Flash_fwd_paramsE:
	.zero		816


//--------------------- .nv.constant0._ZN5flash16flash_fwd_kernelI23Flash_fwd_kernel_traitsILi64ELi128ELi128ELi4ELb0ELb0EN7cutlass6half_tE19Flash_kernel_traitsILi64ELi128ELi128ELi4ES3_EELb0ELb0ELb0ELb1ELb0ELb0ELb0ELb0EEEvNS_16Flash_fwd_paramsE --------------------------
	.section	.nv.constant0._ZN5flash16flash_fwd_kernelI23Flash_fwd_kernel_traitsILi64ELi128ELi128ELi4ELb0ELb0EN7cutlass6half_tE19Flash_kernel_traitsILi64ELi128ELi128ELi4ES3_EELb0ELb0ELb0ELb1ELb0ELb0ELb0ELb0EEEvNS_16Flash_fwd_paramsE,"a",@progbits
	.sectionflags	@""
	.align	4
.nv.constant0._ZN5flash16flash_fwd_kernelI23Flash_fwd_kernel_traitsILi64ELi128ELi128ELi4ELb0ELb0EN7cutlass6half_tE19Flash_kernel_traitsILi64ELi128ELi128ELi4ES3_EELb0ELb0ELb0ELb1ELb0ELb0ELb0ELb0EEEvNS_16Flash_fwd_paramsE:
	.zero		816


//--------------------- .nv.constant0._ZN5flash16flash_fwd_kernelI23Flash_fwd_kernel_traitsILi64ELi128ELi128ELi4ELb0ELb0EN7cutlass6half_tE19Flash_kernel_traitsILi64ELi128ELi128ELi4ES3_EELb0ELb0ELb0ELb1ELb0ELb0ELb1ELb0EEEvNS_16Flash_fwd_paramsE --------------------------
	.section	.nv.constant0._ZN5flash16flash_fwd_kernelI23Flash_fwd_kernel_traitsILi64ELi128ELi128ELi4ELb0ELb0EN7cutlass6half_tE19Flash_kernel_traitsILi64ELi128ELi128ELi4ES3_EELb0ELb0ELb0ELb1ELb0ELb0ELb1ELb0EEEvNS_16Flash_fwd_paramsE,"a",@progbits
	.sectionflags	@""
	.align	4
.nv.constant0._ZN5flash16flash_fwd_kernelI23Flash_fwd_kernel_traitsILi64ELi128ELi128ELi4ELb0ELb0EN7cutlass6half_tE19Flash_kernel_traitsILi64ELi128ELi128ELi4ES3_EELb0ELb0ELb0ELb1ELb0ELb0ELb1ELb0EEEvNS_16Flash_fwd_paramsE:
	.zero		816


//--------------------- .nv.constant0._ZN5flash16flash_fwd_kernelI23Flash_fwd_kernel_traitsILi64ELi128ELi128ELi4ELb0ELb0EN7cutlass6half_tE19Flash_kernel_traitsILi64ELi128ELi128ELi4ES3_EELb0ELb0ELb1ELb0ELb0ELb1ELb0ELb0EEEvNS_16Flash_fwd_paramsE --------------------------
	.section	.nv.constant0._ZN5flash16flash_fwd_kernelI23Flash_fwd_kernel_traitsILi64ELi128ELi128ELi4ELb0ELb0EN7cutlass6half_tE19Flash_kernel_traitsILi64ELi128ELi128ELi4ES3_EELb0ELb0ELb1ELb0ELb0ELb1ELb0ELb0EEEvNS_16Flash_fwd_paramsE,"a",@progbits
	.sectionflags	@""
	.align	4
.nv.constant0._ZN5flash16flash_fwd_kernelI23Flash_fwd_kernel_traitsILi64ELi128ELi128ELi4ELb0ELb0EN7cutlass6half_tE19Flash_kernel_traitsILi64ELi128ELi128ELi4ES3_EELb0ELb0ELb1ELb0ELb0ELb1ELb0ELb0EEEvNS_16Flash_fwd_paramsE:
	.zero		816


//--------------------- .nv.constant0._ZN5flash16flash_fwd_kernelI23Flash_fwd_kernel_traitsILi64ELi128ELi128ELi4ELb0ELb0EN7cutlass6half_tE19Flash_kernel_traitsILi64ELi128ELi128ELi4ES3_EELb0ELb0ELb1ELb0ELb0ELb1ELb1ELb0EEEvNS_16Flash_fwd_paramsE --------------------------
	.section	.nv.constant0._ZN5flash16flash_fwd_kernelI23Flash_fwd_kernel_traitsILi64ELi128ELi128ELi4ELb0ELb0EN7cutlass6half_tE19Flash_kernel_traitsILi64ELi128ELi128ELi4ES3_EELb0ELb0ELb1ELb0ELb0ELb1ELb1ELb0EEEvNS_16Flash_fwd_paramsE,"a",@progbits
	.sectionflags	@""
	.align	4
.nv.constant0._ZN5flash16flash_fwd_kernelI23Flash_fwd_kernel_traitsILi64ELi128ELi128ELi4ELb0ELb0EN7cutlass6half_tE19Flash_kernel_traitsILi64ELi128ELi128ELi4ES3_EELb0ELb0ELb1ELb0ELb0ELb1ELb1ELb0EEEvNS_16Flash_fwd_paramsE:
	.zero		816


//--------------------- .nv.constant0._ZN5flash16flash_fwd_kernelI23Flash_fwd_kernel_traitsILi64ELi128ELi128ELi4ELb0ELb0EN7cutlass6half_tE19Flash_kernel_traitsILi64ELi128ELi128ELi4ES3_EELb0ELb0ELb1ELb0ELb0ELb0ELb0ELb0EEEvNS_16Flash_fwd_paramsE --------------------------
	.section	.nv.constant0._ZN5flash16flash_fwd_kernelI23Flash_fwd_kernel_traitsILi64ELi128ELi128ELi4ELb0ELb0EN7cutlass6half_tE19Flash_kernel_traitsILi64ELi128ELi128ELi4ES3_EELb0ELb0ELb1ELb0ELb0ELb0ELb0ELb0EEEvNS_16Flash_fwd_paramsE,"a",@progbits
	.sectionflags	@""
	.align	4
.nv.constant0._ZN5flash16flash_fwd_kernelI23Flash_fwd_kernel_traitsILi64ELi128ELi128ELi4ELb0ELb0EN7cutlass6half_tE19Flash_kernel_traitsILi64ELi128ELi128ELi4ES3_EELb0ELb0ELb1ELb0ELb0ELb0ELb0ELb0EEEvNS_16Flash_fwd_paramsE:
	.zero		816


//--------------------- .nv.constant0._ZN5flash16flash_fwd_kernelI23Flash_fwd_kernel_traitsILi64ELi128ELi128ELi4ELb0ELb0EN7cutlass6half_tE19Flash_kernel_traitsILi64ELi128ELi128ELi4ES3_EELb0ELb0ELb1ELb0ELb0ELb0ELb1ELb0EEEvNS_16Flash_fwd_paramsE --------------------------
	.section	.nv.constant0._ZN5flash16flash_fwd_kernelI23Flash_fwd_kernel_traitsILi64ELi128ELi128ELi4ELb0ELb0EN7cutlass6half_tE19Flash_kernel_traitsILi64ELi128ELi128ELi4ES3_EELb0ELb0ELb1ELb0ELb0ELb0ELb1ELb0EEEvNS_16Flash_fwd_paramsE,"a",@progbits
	.sectionflags	@""
	.align	4
.nv.constant0._ZN5flash16flash_fwd_kernelI23Flash_fwd_kernel_traitsILi64ELi128ELi128ELi4ELb0ELb0EN7cutlass6half_tE19Flash_kernel_traitsILi64ELi128ELi128ELi4ES3_EELb0ELb0ELb1ELb0ELb0ELb0ELb1ELb0EEEvNS_16Flash_fwd_paramsE:
	.zero		816


//--------------------- .nv.constant0._ZN5flash16flash_fwd_kernelI23Flash_fwd_kernel_traitsILi64ELi128ELi128ELi4ELb0ELb0EN7cutlass6half_tE19Flash_kernel_traitsILi64ELi128ELi128ELi4ES3_EELb0ELb0ELb1ELb1ELb0ELb0ELb0ELb0EEEvNS_16Flash_fwd_paramsE --------------------------
	.section	.nv.constant0._ZN5flash16flash_fwd_kernelI23Flash_fwd_kernel_traitsILi64ELi128ELi128ELi4ELb0ELb0EN7cutlass6half_tE19Flash_kernel_traitsILi64ELi128ELi128ELi4ES3_EELb0ELb0ELb1ELb1ELb0ELb0ELb0ELb0EEEvNS_16Flash_fwd_paramsE,"a",@progbits
	.sectionflags	@""
	.align	4
.nv.constant0._ZN5flash16flash_fwd_kernelI23Flash_fwd_kernel_traitsILi64ELi128ELi128ELi4ELb0ELb0EN7cutlass6half_tE19Flash_kernel_traitsILi64ELi128ELi128ELi4ES3_EELb0ELb0ELb1ELb1ELb0ELb0ELb0ELb0EEEvNS_16Flash_fwd_paramsE:
	.zero		816


//--------------------- .nv.constant0._ZN5flash16flash_fwd_kernelI23Flash_fwd_kernel_traitsILi64ELi128ELi128ELi4ELb0ELb0EN7cutlass6half_tE19Flash_kernel_traitsILi64ELi128ELi128ELi4ES3_EELb0ELb0ELb1ELb1ELb0ELb0ELb1ELb0EEEvNS_16Flash_fwd_paramsE --------------------------
	.section	.nv.constant0._ZN5flash16flash_fwd_kernelI23Flash_fwd_kernel_traitsILi64ELi128ELi128ELi4ELb0ELb0EN7cutlass6half_tE19Flash_kernel_traitsILi64ELi128ELi128ELi4ES3_EELb0ELb0ELb1ELb1ELb0ELb0ELb1ELb0EEEvNS_16Flash_fwd_paramsE,"a",@progbits
	.sectionflags	@""
	.align	4
.nv.constant0._ZN5flash16flash_fwd_kernelI23Flash_fwd_kernel_traitsILi64ELi128ELi128ELi4ELb0ELb0EN7cutlass6half_tE19Flash_kernel_traitsILi64ELi128ELi128ELi4ES3_EELb0ELb0ELb1ELb1ELb0ELb0ELb1ELb0EEEvNS_16Flash_fwd_paramsE:
	.zero		816


//--------------------- .nv.constant0._ZN5flash16flash_fwd_kernelI23Flash_fwd_kernel_traitsILi64ELi128ELi64ELi4ELb0ELb0EN7cutlass6half_tE19Flash_kernel_traitsILi64ELi128ELi64ELi4ES3_EELb1ELb0ELb0ELb0ELb0ELb1ELb0ELb0EEEvNS_16Flash_fwd_paramsE --------------------------
	.section	.nv.constant0._ZN5flash16flash_fwd_kernelI23Flash_fwd_kernel_traitsILi64ELi128ELi64ELi4ELb0ELb0EN7cutlass6half_tE19Flash_kernel_traitsILi64ELi128ELi64ELi4ES3_EELb1ELb0ELb0ELb0ELb0ELb1ELb0ELb0EEEvNS_16Flash_fwd_paramsE,"a",@progbits
	.sectionflags	@""
	.align	4
.nv.constant0._ZN5flash16flash_fwd_kernelI23Flash_fwd_kernel_traitsILi64ELi128ELi64ELi4ELb0ELb0EN7cutlass6half_tE19Flash_kernel_traitsILi64ELi128ELi64ELi4ES3_EELb1ELb0ELb0ELb0ELb0ELb1ELb0ELb0EEEvNS_16Flash_fwd_paramsE:
	.zero		816


//--------------------- .nv.constant0._ZN5flash16flash_fwd_kernelI23Flash_fwd_kernel_traitsILi64ELi128ELi64ELi4ELb0ELb0EN7cutlass6half_tE19Flash_kernel_traitsILi64ELi128ELi64ELi4ES3_EELb0ELb0ELb0ELb0ELb0ELb1ELb1ELb0EEEvNS_16Flash_fwd_paramsE --------------------------
	.section	.nv.constant0._ZN5flash16flash_fwd_kernelI23Flash_fwd_kernel_traitsILi64ELi128ELi64ELi4ELb0ELb0EN7cutlass6half_tE19Flash_kernel_traitsILi64ELi128ELi64ELi4ES3_EELb0ELb0ELb0ELb0ELb0ELb1ELb1ELb0EEEvNS_16Flash_fwd_paramsE,"a",@progbits
	.sectionflags	@""
	.align	4
.nv.constant0._ZN5flash16flash_fwd_kernelI23Flash_fwd_kernel_traitsILi64ELi128ELi64ELi4ELb0ELb0EN7cutlass6half_tE19Flash_kernel_traitsILi64ELi128ELi64ELi4ES3_EELb0ELb0ELb0ELb0ELb0ELb1ELb1ELb0EEEvNS_16Flash_fwd_paramsE:
	.zero		816


//--------------------- .nv.constant0._ZN5flash16flash_fwd_kernelI23Flash_fwd_kernel_traitsILi64ELi128ELi64ELi4ELb0ELb0EN7cutlass6half_tE19Flash_kernel_traitsILi64ELi128ELi64ELi4ES3_EELb1ELb0ELb0ELb0ELb0ELb0ELb0ELb0EEEvNS_16Flash_fwd_paramsE --------------------------
	.section	.nv.constant0._ZN5flash16flash_fwd_kernelI23Flash_fwd_kernel_traitsILi64ELi128ELi64ELi4ELb0ELb0EN7cutlass6half_tE19Flash_kernel_traitsILi64ELi128ELi64ELi4ES3_EELb1ELb0ELb0ELb0ELb0ELb0ELb0ELb0EEEvNS_16Flash_fwd_paramsE,"a",@progbits
	.sectionflags	@""
	.align	4
.nv.constant0._ZN5flash16flash_fwd_kernelI23Flash_fwd_kernel_traitsILi64ELi128ELi64ELi4ELb0ELb0EN7cutlass6half_tE19Flash_kernel_traitsILi64ELi128ELi64ELi4ES3_EELb1ELb0ELb0ELb0ELb0ELb0ELb0ELb0EEEvNS_16Flash_fwd_paramsE:
	.zero		816


//--------------------- .nv.constant0._ZN5flash16flash_fwd_kernelI23Flash_fwd_kernel_traitsILi64ELi128ELi64ELi4ELb0ELb0EN7cutlass6half_tE19Flash_kernel_traitsILi64ELi128ELi64ELi4ES3_EELb1ELb0ELb1ELb0ELb0ELb0ELb0ELb0EEEvNS_16Flash_fwd_paramsE --------------------------
	.section	.nv.constant0._ZN5flash16flash_fwd_kernelI23Flash_fwd_kernel_traitsILi64ELi128ELi64ELi4ELb0ELb0EN7cutlass6half_tE19Flash_kernel_traitsILi64ELi128ELi64ELi4ES3_EELb1ELb0ELb1ELb0ELb0ELb0ELb0ELb0EEEvNS_16Flash_fwd_paramsE,"a",@progbits
	.sectionflags	@""
	.align	4
.nv.constant0._ZN5flash16flash_fwd_kernelI23Flash_fwd_kernel_traitsILi64ELi128ELi64ELi4ELb0ELb0EN7cutlass6half_tE19Flash_kernel_traitsILi64ELi128ELi64ELi4ES3_EELb1ELb0ELb1ELb0ELb0ELb0ELb0ELb0EEEvNS_16Flash_fwd_paramsE:
	.zero		816


//--------------------- .nv.constant0._ZN5flash16flash_fwd_kernelI23Flash_fwd_kernel_traitsILi64ELi128ELi64ELi4ELb0ELb0EN7cutlass6half_tE19Flash_kernel_traitsILi64ELi128ELi64ELi4ES3_EELb1ELb0ELb0ELb0ELb1ELb1ELb0ELb0EEEvNS_16Flash_fwd_paramsE --------------------------
	.section	.nv.constant0._ZN5flash16flash_fwd_kernelI23Flash_fwd_kernel_traitsILi64ELi128ELi64ELi4ELb0ELb0EN7cutlass6half_tE19Flash_kernel_traitsILi64ELi128ELi64ELi4ES3_EELb1ELb0ELb0ELb0ELb1ELb1ELb0ELb0EEEvNS_16Flash_fwd_paramsE,"a",@progbits
	.sectionflags	@""
	.align	4
.nv.constant0._ZN5flash16flash_fwd_kernelI23Flash_fwd_kernel_traitsILi64ELi128ELi64ELi4ELb0ELb0EN7cutlass6half_tE19Flash_kernel_traitsILi64ELi128ELi64ELi4ES3_EELb1ELb0ELb0ELb0ELb1ELb1ELb0ELb0EEEvNS_16Flash_fwd_paramsE:
	.zero		816


//--------------------- .nv.constant0._ZN5flash16flash_fwd_kernelI23Flash_fwd_kernel_traitsILi64ELi128ELi64ELi4ELb0ELb0EN7cutlass6half_tE19Flash_kernel_traitsILi64ELi128ELi64ELi4ES3_EELb0ELb0ELb0ELb0ELb1ELb1ELb1ELb0EEEvNS_16Flash_fwd_paramsE --------------------------
	.section	.nv.constant0._ZN5flash16flash_fwd_kernelI23Flash_fwd_kernel_traitsILi64ELi128ELi64ELi4ELb0ELb0EN7cutlass6half_tE19Flash_kernel_traitsILi64ELi128ELi64ELi4ES3_EELb0ELb0ELb0ELb0ELb1ELb1ELb1ELb0EEEvNS_16Flash_fwd_paramsE,"a",@progbits
	.sectionflags	@""
	.align	4
.nv.constant0._ZN5flash16flash_fwd_kernelI23Flash_fwd_kernel_traitsILi64ELi128ELi64ELi4ELb0ELb0EN7cutlass6half_tE19Flash_kernel_traitsILi64ELi128ELi64ELi4ES3_EELb0ELb0ELb0ELb0ELb1ELb1ELb1ELb0EEEvNS_16Flash_fwd_paramsE:
	.zero		816


//--------------------- .nv.constant0._ZN5flash16flash_fwd_kernelI23Flash_fwd_kernel_traitsILi64ELi128ELi64ELi4ELb0ELb0EN7cutlass6half_tE19Flash_kernel_traitsILi64ELi128ELi64ELi4ES3_EELb1ELb0ELb0ELb1ELb0ELb0ELb0ELb0EEEvNS_16Flash_fwd_paramsE --------------------------
	.section	.nv.constant0._ZN5flash16flash_fwd_kernelI23Flash_fwd_kernel_traitsILi64ELi128ELi64ELi4ELb0ELb0EN7cutlass6half_tE19Flash_kernel_traitsILi64ELi128ELi64ELi4ES3_EELb1ELb0ELb0ELb1ELb0ELb0ELb0ELb0EEEvNS_16Flash_fwd_paramsE,"a",@progbits
	.sectionflags	@""
	.align	4
.nv.constant0._ZN5flash16flash_fwd_kernelI23Flash_fwd_kernel_traitsILi64ELi128ELi64ELi4ELb0ELb0EN7cutlass6half_tE19Flash_kernel_traitsILi64ELi128ELi64ELi4ES3_EELb1ELb0ELb0ELb1ELb0ELb0ELb0ELb0EEEvNS_16Flash_fwd_paramsE:
	.zero		816


//--------------------- .nv.constant0._ZN5flash16flash_fwd_kernelI23Flash_fwd_kernel_traitsILi64ELi128ELi64ELi4ELb0ELb0EN7cutlass6half_tE19Flash_kernel_traitsILi64ELi128ELi64ELi4ES3_EELb1ELb0ELb0ELb0ELb0ELb0ELb0ELb1EEEvNS_16Flash_fwd_paramsE --------------------------
	.section	.nv.constant0._ZN5flash16flash_fwd_kernelI23Flash_fwd_kernel_traitsILi64ELi128ELi64ELi4ELb0ELb0EN7cutlass6half_tE19Flash_kernel_traitsILi64ELi128ELi64ELi4ES3_EELb1ELb0ELb0ELb0ELb0ELb0ELb0ELb1EEEvNS_16Flash_fwd_paramsE,"a",@progbits
	.sectionflags	@""
	.align	4
.nv.constant0._ZN5flash16flash_fwd_kernelI23Flash_fwd_kernel_traitsILi64ELi128ELi64ELi4ELb0ELb0EN7cutlass6half_tE19Flash_kernel_traitsILi64ELi128ELi64ELi4ES3_EELb1ELb0ELb0ELb0ELb0ELb0ELb0ELb1EEEvNS_16Flash_fwd_paramsE:
	.zero		816


//--------------------- .nv.constant0._ZN5flash16flash_fwd_kernelI23Flash_fwd_kernel_traitsILi64ELi128ELi64ELi4ELb0ELb0EN7cutlass6half_tE19Flash_kernel_traitsILi64ELi128ELi64ELi4ES3_EELb0ELb0ELb0ELb0ELb0ELb0ELb1ELb0EEEvNS_16Flash_fwd_paramsE --------------------------
	.section	.nv.constant0._ZN5flash16flash_fwd_kernelI23Flash_fwd_kernel_traitsILi64ELi128ELi64ELi4ELb0ELb0EN7cutlass6half_tE19Flash_kernel_traitsILi64ELi128ELi64ELi4ES3_EELb0ELb0ELb0ELb0ELb0ELb0ELb1ELb0EEEvNS_16Flash_fwd_paramsE,"a",@progbits
	.sectionflags	@""
	.align	4
.nv.constant0._ZN5flash16flash_fwd_kernelI23Flash_fwd_kernel_traitsILi64ELi128ELi64ELi4ELb0ELb0EN7cutlass6half_tE19Flash_kernel_traitsILi64ELi128ELi64ELi4ES3_EELb0ELb0ELb0ELb0ELb0ELb0ELb1ELb0EEEvNS_16Flash_fwd_paramsE:
	.zero		816


//--------------------- .nv.constant0._ZN5flash16flash_fwd_kernelI23Flash_fwd_kernel_traitsILi64ELi128ELi64ELi4ELb0ELb0EN7cutlass6half_tE19Flash_kernel_traitsILi64ELi128ELi64ELi4ES3_EELb1ELb0ELb0ELb1ELb0ELb0ELb0ELb1EEEvNS_16Flash_fwd_paramsE --------------------------
	.section	.nv.constant0._ZN5flash16flash_fwd_kernelI23Flash_fwd_kernel_traitsILi64ELi128ELi64ELi4ELb0ELb0EN7cutlass6half_tE19Flash_kernel_traitsILi64ELi128ELi64ELi4ES3_EELb1ELb0ELb0ELb1ELb0ELb0ELb0ELb1EEEvNS_16Flash_fwd_paramsE,"a",@progbits
	.sectionflags	@""
	.align	4
.nv.constant0._ZN5flash16flash_fwd_kernelI23Flash_fwd_kernel_traitsILi64ELi128ELi64ELi4ELb0ELb0EN7cutlass6half_tE19Flash_kernel_traitsILi64ELi128ELi64ELi4ES3_EELb1ELb0ELb0ELb1ELb0ELb0ELb0ELb1EEEvNS_16Flash_fwd_paramsE:
	.zero		816


//--------------------- .nv.constant0._ZN5flash16flash_fwd_kernelI23Flash_fwd_kernel_traitsILi64ELi128ELi64ELi4ELb0ELb0EN7cutlass6half_tE19Flash_kernel_traitsILi64ELi128ELi64ELi4ES3_EELb0ELb0ELb0ELb1ELb0ELb0ELb1ELb0EEEvNS_16Flash_fwd_paramsE --------------------------
	.section	.nv.constant0._ZN5flash16flash_fwd_kernelI23Flash_fwd_kernel_traitsILi64ELi128ELi64ELi4ELb0ELb0EN7cutlass6half_tE19Flash_kernel_traitsILi64ELi128ELi64ELi4ES3_EELb0ELb0ELb0ELb1ELb0ELb0ELb1ELb0EEEvNS_16Flash_fwd_paramsE,"a",@progbits
	.sectionflags	@""
	.align	4
.nv.constant0._ZN5flash16flash_fwd_kernelI23Flash_fwd_kernel_traitsILi64ELi128ELi64ELi4ELb0ELb0EN7cutlass6half_tE19Flash_kernel_traitsILi64ELi128ELi64ELi4ES3_EELb0ELb0ELb0ELb1ELb0ELb0ELb1ELb0EEEvNS_16Flash_fwd_paramsE:
	.zero		816


//--------------------- .nv.constant0._ZN5flash16flash_fwd_kernelI23Flash_fwd_kernel_traitsILi64ELi128ELi64ELi4ELb0ELb0EN7cutlass6half_tE19Flash_kernel_traitsILi64ELi128ELi64ELi4ES3_EELb1ELb0ELb1ELb0ELb0ELb1ELb0ELb0EEEvNS_16Flash_fwd_paramsE --------------------------
	.section	.nv.constant0._ZN5flash16flash_fwd_kernelI23Flash_fwd_kernel_traitsILi64ELi128ELi64ELi4ELb0ELb0EN7cutlass6half_tE19Flash_kernel_traitsILi64ELi128ELi64ELi4ES3_EELb1ELb0ELb1ELb0ELb0ELb1ELb0ELb0EEEvNS_16Flash_fwd_paramsE,"a",@progbits
	.sectionflags	@""
	.align	4
.nv.constant0._ZN5flash16flash_fwd_kernelI23Flash_fwd_kernel_traitsILi64ELi128ELi64ELi4ELb0ELb0EN7cutlass6half_tE19Flash_kernel_traitsILi64ELi128ELi64ELi4ES3_EELb1ELb0ELb1ELb0ELb0ELb1ELb0ELb0EEEvNS_16Flash_fwd_paramsE:
	.zero		816


//--------------------- .nv.constant0._ZN5flash16flash_fwd_kernelI23Flash_fwd_kernel_traitsILi64ELi128ELi64ELi4ELb0ELb0EN7cutlass6half_tE19Flash_kernel_traitsILi64ELi128ELi64ELi4ES3_EELb0ELb0ELb1ELb0ELb0ELb1ELb1ELb0EEEvNS_16Flash_fwd_paramsE --------------------------
	.section	.nv.constant0._ZN5flash16flash_fwd_kernelI23Flash_fwd_kernel_traitsILi64ELi128ELi64ELi4ELb0ELb0EN7cutlass6half_tE19Flash_kernel_traitsILi64ELi128ELi64ELi4ES3_EELb0ELb0ELb1ELb0ELb0ELb1ELb1ELb0EEEvNS_16Flash_fwd_paramsE,"a",@progbits
	.sectionflags	@""
	.align	4
.nv.constant0._ZN5flash16flash_fwd_kernelI23Flash_fwd_kernel_traitsILi64ELi128ELi64ELi4ELb0ELb0EN7cutlass6half_tE19Flash_kernel_traitsILi64ELi128ELi64ELi4ES3_EELb0ELb0ELb1ELb0ELb0ELb1ELb1ELb0EEEvNS_16Flash_fwd_paramsE:
	.zero		816


//--------------------- .nv.constant0._ZN5flash16flash_fwd_kernelI23Flash_fwd_kernel_traitsILi64ELi128ELi64ELi4ELb0ELb0EN7cutlass6half_tE19Flash_kernel_traitsILi64ELi128ELi64ELi4ES3_EELb1ELb0ELb1ELb1ELb0ELb0ELb0ELb0EEEvNS_16Flash_fwd_paramsE --------------------------
	.section	.nv.constant0._ZN5flash16flash_fwd_kernelI23Flash_fwd_kernel_traitsILi64ELi128ELi64ELi4ELb0ELb0EN7cutlass6half_tE19Flash_kernel_traitsILi64ELi128ELi64ELi4ES3_EELb1ELb0ELb1ELb1ELb0ELb0ELb0ELb0EEEvNS_16Flash_fwd_paramsE,"a",@progbits
	.sectionflags	@""
	.align	4
.nv.constant0._ZN5flash16flash_fwd_kernelI23Flash_fwd_kernel_traitsILi64ELi128ELi64ELi4ELb0ELb0EN7cutlass6half_tE19Flash_kernel_traitsILi64ELi128ELi64ELi4ES3_EELb1ELb0ELb1ELb1ELb0ELb0ELb0ELb0EEEvNS_16Flash_fwd_paramsE:
	.zero		816


//--------------------- .nv.constant0._ZN5flash16flash_fwd_kernelI23Flash_fwd_kernel_traitsILi64ELi128ELi64ELi4ELb0ELb0EN7cutlass6half_tE19Flash_kernel_traitsILi64ELi128ELi64ELi4ES3_EELb1ELb0ELb1ELb0ELb0ELb0ELb0ELb1EEEvNS_16Flash_fwd_paramsE --------------------------
	.section	.nv.constant0._ZN5flash16flash_fwd_kernelI23Flash_fwd_kernel_traitsILi64ELi128ELi64ELi4ELb0ELb0EN7cutlass6half_tE19Flash_kernel_traitsILi64ELi128ELi64ELi4ES3_EELb1ELb0ELb1ELb0ELb0ELb0ELb0ELb1EEEvNS_16Flash_fwd_paramsE,"a",@progbits
	.sectionflags	@""
	.align	4
.nv.constant0._ZN5flash16flash_fwd_kernelI23Flash_fwd_kernel_traitsILi64ELi128ELi64ELi4ELb0ELb0EN7cutlass6half_tE19Flash_kernel_traitsILi64ELi128ELi64ELi4ES3_EELb1ELb0ELb1ELb0ELb0ELb0ELb0ELb1EEEvNS_16Flash_fwd_paramsE:
	.zero		816


//--------------------- .nv.constant0._ZN5flash16flash_fwd_kernelI23Flash_fwd_kernel_traitsILi64ELi128ELi64ELi4ELb0ELb0EN7cutlass6half_tE19Flash_kernel_traitsILi64ELi128ELi64ELi4ES3_EELb0ELb0ELb1ELb0ELb0ELb0ELb1ELb0EEEvNS_16Flash_fwd_paramsE --------------------------
	.section	.nv.constant0._ZN5flash16flash_fwd_kernelI23Flash_fwd_kernel_traitsILi64ELi128ELi64ELi4ELb0ELb0EN7cutlass6half_tE19Flash_kernel_traitsILi64ELi128ELi64ELi4ES3_EELb0ELb0ELb1ELb0ELb0ELb0ELb1ELb0EEEvNS_16Flash_fwd_paramsE,"a",@progbits
	.sectionflags	@""
	.align	4
.nv.constant0._ZN5flash16flash_fwd_kernelI23Flash_fwd_kernel_traitsILi64ELi128ELi64ELi4ELb0ELb0EN7cutlass6half_tE19Flash_kernel_traitsILi64ELi128ELi64ELi4ES3_EELb0ELb0ELb1ELb0ELb0ELb0ELb1ELb0EEEvNS_16Flash_fwd_paramsE:
	.zero		816


//--------------------- .nv.constant0._ZN5flash16flash_fwd_kernelI23Flash_fwd_kernel_traitsILi64ELi128ELi64ELi4ELb0ELb0EN7cutlass6half_tE19Flash_kernel_traitsILi64ELi128ELi64ELi4ES3_EELb1ELb0ELb1ELb1ELb0ELb0ELb0ELb1EEEvNS_16Flash_fwd_paramsE --------------------------
	.section	.nv.constant0._ZN5flash16flash_fwd_kernelI23Flash_fwd_kernel_traitsILi64ELi128ELi64ELi4ELb0ELb0EN7cutlass6half_tE19Flash_kernel_traitsILi64ELi128ELi64ELi4ES3_EELb1ELb0ELb1ELb1ELb0ELb0ELb0ELb1EEEvNS_16Flash_fwd_paramsE,"a",@progbits
	.sectionflags	@""
	.align	4
.nv.constant0._ZN5flash16flash_fwd_kernelI23Flash_fwd_kernel_traitsILi64ELi128ELi64ELi4ELb0ELb0EN7cutlass6half_tE19Flash_kernel_traitsILi64ELi128ELi64ELi4ES3_EELb1ELb0ELb1ELb1ELb0ELb0ELb0ELb1EEEvNS_16Flash_fwd_paramsE:
	.zero		816


//--------------------- .nv.constant0._ZN5flash16flash_fwd_kernelI23Flash_fwd_kernel_traitsILi64ELi128ELi64ELi4ELb0ELb0EN7cutlass6half_tE19Flash_kernel_traitsILi64ELi128ELi64ELi4ES3_EELb0ELb0ELb1ELb1ELb0ELb0ELb1ELb0EEEvNS_16Flash_fwd_paramsE --------------------------
	.section	.nv.constant0._ZN5flash16flash_fwd_kernelI23Flash_fwd_kernel_traitsILi64ELi128ELi64ELi4ELb0ELb0EN7cutlass6half_tE19Flash_kernel_traitsILi64ELi128ELi64ELi4ES3_EELb0ELb0ELb1ELb1ELb0ELb0ELb1ELb0EEEvNS_16Flash_fwd_paramsE,"a",@progbits
	.sectionflags	@""
	.align	4
.nv.constant0._ZN5flash16flash_fwd_kernelI23Flash_fwd_kernel_traitsILi64ELi128ELi64ELi4ELb0ELb0EN7cutlass6half_tE19Flash_kernel_traitsILi64ELi128ELi64ELi4ES3_EELb0ELb0ELb1ELb1ELb0ELb0ELb1ELb0EEEvNS_16Flash_fwd_paramsE:
	.zero		816


//--------------------- .text._ZN5flash16flash_fwd_kernelI23Flash_fwd_kernel_traitsILi64ELi128ELi128ELi4ELb0ELb0EN7cutlass6half_tE19Flash_kernel_traitsILi64ELi128ELi128ELi4ES3_EELb0ELb0ELb0ELb0ELb0ELb1ELb0ELb0EEEvNS_16Flash_fwd_paramsE --------------------------
	.section	.text._ZN5flash16flash_fwd_kernelI23Flash_fwd_kernel_traitsILi64ELi128ELi128ELi4ELb0ELb0EN7cutlass6half_tE19Flash_kernel_traitsILi64ELi128ELi128ELi4ES3_EELb0ELb0ELb0ELb0ELb0ELb1ELb0ELb0EEEvNS_16Flash_fwd_paramsE,"ax",@progbits
	.sectioninfo	@"SHI_REGISTERS=255"
	.align	128
        .global         _ZN5flash16flash_fwd_kernelI23Flash_fwd_kernel_traitsILi64ELi128ELi128ELi4ELb0ELb0EN7cutlass6half_tE19Flash_kernel_traitsILi64ELi128ELi128ELi4ES3_EELb0ELb0ELb0ELb0ELb0ELb1ELb0ELb0EEEvNS_16Flash_fwd_paramsE
        .type           _ZN5flash16flash_fwd_kernelI23Flash_fwd_kernel_traitsILi64ELi128ELi128ELi4ELb0ELb0EN7cutlass6half_tE19Flash_kernel_traitsILi64ELi128ELi128ELi4ES3_EELb0ELb0ELb0ELb0ELb0ELb1ELb0ELb0EEEvNS_16Flash_fwd_paramsE,@function
        .size           _ZN5flash16flash_fwd_kernelI23Flash_fwd_kernel_traitsILi64ELi128ELi128ELi4ELb0ELb0EN7cutlass6half_tE19Flash_kernel_traitsILi64ELi128ELi128ELi4ES3_EELb0ELb0ELb0ELb0ELb0ELb1ELb0ELb0EEEvNS_16Flash_fwd_paramsE,(.L_x_2112 - _ZN5flash16flash_fwd_kernelI23Flash_fwd_kernel_traitsILi64ELi128ELi128ELi4ELb0ELb0EN7cutlass6half_tE19Flash_kernel_traitsILi64ELi128ELi128ELi4ES3_EELb0ELb0ELb0ELb0ELb0ELb1ELb0ELb0EEEvNS_16Flash_fwd_paramsE)
        .other          _ZN5flash16flash_fwd_kernelI23Flash_fwd_kernel_traitsILi64ELi128ELi128ELi4ELb0ELb0EN7cutlass6half_tE19Flash_kernel_traitsILi64ELi128ELi128ELi4ES3_EELb0ELb0ELb0ELb0ELb0ELb1ELb0ELb0EEEvNS_16Flash_fwd_paramsE,@"STO_CUDA_ENTRY STV_DEFAULT"
_ZN5flash16flash_fwd_kernelI23Flash_fwd_kernel_traitsILi64ELi128ELi128ELi4ELb0ELb0EN7cutlass6half_tE19Flash_kernel_traitsILi64ELi128ELi128ELi4ES3_EELb0ELb0ELb0ELb0ELb0ELb1ELb0ELb0EEEvNS_16Flash_fwd_paramsE:
.text._ZN5flash16flash_fwd_kernelI23Flash_fwd_kernel_traitsILi64ELi128ELi128ELi4ELb0ELb0EN7cutlass6half_tE19Flash_kernel_traitsILi64ELi128ELi128ELi4ES3_EELb0ELb0ELb0ELb0ELb0ELb1ELb0ELb0EEEvNS_16Flash_fwd_paramsE:
[----:B------:R-:W-:Y:S02]  /*0000*/  MOV R1, c[0x0][0x28] ;  /* 0x00000a0000017a02 */ /* 0x000fe40000000f00 */
[----:B------:R-:W1:Y:S01]  /*0010*/  S2R R11, SR_CTAID.Y ;  /* 0x00000000000b7919 */ /* 0x000e620000002600 */
[----:B------:R-:W2:Y:S01]  /*0020*/  LDC.U8 R0, c[0x0][0x312] ;  /* 0x0000c480ff007b82 */ /* 0x000ea20000000000 */
[----:B------:R-:W-:Y:S01]  /*0030*/  ISETP.NE.U32.AND P2, PT, RZ, c[0x0][0x240], PT ;  /* 0x00009000ff007a0c */ /* 0x000fe20003f45070 */
[----:B------:R-:W-:Y:S01]  /*0040*/  IMAD.MOV.U32 R7, RZ, RZ, 0x4 ;  /* 0x00000004ff077424 */ /* 0x000fe200078e00ff */
[----:B------:R-:W-:Y:S01]  /*0050*/  ULDC.64 UR8, c[0x0][0x118] ;  /* 0x0000460000087ab9 */ /* 0x000fe20000000a00 */
[----:B------:R-:W-:Y:S01]  /*0060*/  IMAD.MOV.U32 R9, RZ, RZ, -0x1 ;  /* 0xffffffffff097424 */ /* 0x000fe200078e00ff */
[----:B------:R-:W-:Y:S02]  /*0070*/  ISETP.NE.AND.EX P2, PT, RZ, c[0x0][0x244], PT, P2 ;  /* 0x00009100ff007a0c */ /* 0x000fe40003f45320 */
[----:B------:R-:W-:Y:S02]  /*0080*/  ISETP.EQ.U32.AND P1, PT, RZ, c[0x0][0x248], PT ;  /* 0x00009200ff007a0c */ /* 0x000fe40003f22070 */
[----:B------:R-:W-:Y:S01]  /*0090*/  ISETP.NE.U32.AND P0, PT, RZ, c[0x0][0x250], PT ;  /* 0x00009400ff007a0c */ /* 0x000fe20003f05070 */
[----:B------:R-:W-:Y:S01]  /*00a0*/  IMAD.MOV.U32 R8, RZ, RZ, -0x1 ;  /* 0xffffffffff087424 */ /* 0x000fe200078e00ff */
[----:B------:R-:W-:-:S02]  /*00b0*/  IADD3 R1, R1, -0xc0, RZ ;  /* 0xffffff4001017810 */ /* 0x000fc40007ffe0ff */
[----:B------:R-:W-:Y:S01]  /*00c0*/  ISETP.NE.AND.EX P0, PT, RZ, c[0x0][0x254], PT, P0 ;  /* 0x00009500ff007a0c */ /* 0x000fe20003f05300 */
[----:B-1----:R-:W-:Y:S01]  /*00d0*/  IMAD.WIDE R2, R11, R7, c[0x0][0x240] ;  /* 0x000090000b027625 */ /* 0x002fe200078e0207 */
[----:B--2---:R-:W-:-:S04]  /*00e0*/  ISETP.NE.AND P3, PT, R0, RZ, PT ;  /* 0x000000ff0000720c */ /* 0x004fc80003f65270 */
[----:B------:R1:W2:Y:S01]  /*00f0*/  @P2 LDG.E R9, [R2.64] ;  /* 0x0000000802092981 */ /* 0x0002a2000c1e1900 */
[----:B------:R-:W-:Y:S01]  /*0100*/  ISETP.EQ.OR.EX P1, PT, RZ, c[0x0][0x24c], !P3, P1 ;  /* 0x00009300ff007a0c */ /* 0x000fe20005f22710 */
[----:B------:R-:W-:Y:S02]  /*0110*/  IMAD.WIDE R4, R11, R7, c[0x0][0x248] ;  /* 0x000092000b047625 */ /* 0x000fe400078e0207 */
[----:B------:R1:W3:Y:S10]  /*0120*/  @P2 LDG.E R0, [R2.64+0x4] ;  /* 0x0000040802002981 */ /* 0x0002f4000c1e1900 */
[----:B------:R4:W5:Y:S01]  /*0130*/  @!P1 LDG.E R8, [R4.64] ;  /* 0x0000000804089981 */ /* 0x000962000c1e1900 */
[----:B------:R-:W-:-:S03]  /*0140*/  IMAD.MOV.U32 R6, RZ, RZ, RZ ;  /* 0x000000ffff067224 */ /* 0x000fc600078e00ff */
[----:B------:R-:W2:Y:S04]  /*0150*/  S2R R17, SR_CTAID.X ;  /* 0x0000000000117919 */ /* 0x000ea80000002500 */
[----:B------:R-:W2:Y:S01]  /*0160*/  S2R R16, SR_CTAID.Z ;  /* 0x0000000000107919 */ /* 0x000ea20000002700 */
[----:B-1----:R-:W-:-:S03]  /*0170*/  @P0 IMAD.WIDE R2, R11, R7, c[0x0][0x250] ;  /* 0x000094000b020625 */ /* 0x002fc600078e0207 */
[----:B------:R-:W1:Y:S04]  /*0180*/  S2R R138, SR_TID.X ;  /* 0x00000000008a7919 */ /* 0x000e680000002100 */
[----:B------:R4:W5:Y:S01]  /*0190*/  @P0 LDG.E R6, [R2.64] ;  /* 0x0000000802060981 */ /* 0x000962000c1e1900 */
[----:B------:R-:W-:-:S04]  /*01a0*/  ISETP.NE.U32.AND P0, PT, RZ, c[0x0][0x248], PT ;  /* 0x00009200ff007a0c */ /* 0x000fc80003f05070 */
[----:B------:R-:W-:Y:S01]  /*01b0*/  ISETP.NE.AND.EX P0, PT, RZ, c[0x0][0x24c], PT, P0 ;  /* 0x00009300ff007a0c */ /* 0x000fe20003f05300 */
[----:B--2---:R4:W-:Y:S01]  /*01c0*/  STL [R1+0x4c], R9 ;  /* 0x00004c0901007387 */ /* 0x0049e20000100800 */
[----:B---3--:R-:W-:Y:S02]  /*01d0*/  @P2 IMAD.IADD R14, R0, 0x1, -R9 ;  /* 0x00000001000e2824 */ /* 0x008fe400078e0a09 */
[----:B------:R-:W-:-:S09]  /*01e0*/  @!P2 IMAD.MOV.U32 R14, RZ, RZ, c[0x0][0x214] ;  /* 0x00008500ff0ea624 */ /* 0x000fd200078e00ff */
[----:B------:R-:W-:Y:S05]  /*01f0*/  @!P0 BRA `(.L_x_0) ;  /* 0x0000004000008947 */ /* 0x000fea0003800000 */
[----:B-1----:R-:W2:Y:S02]  /*0200*/  @P3 LDG.E R0, [R4.64+0x4] ;  /* 0x0000040804003981 */ /* 0x002ea4000c1e1900 */
[----:B--2--5:R-:W-:-:S06]  /*0210*/  @P3 IADD3 R0, R0, -R8, RZ ;  /* 0x8000000800003210 */ /* 0x024fcc0007ffe0ff */
[----:B------:R1:W5:Y:S01]  /*0220*/  @!P3 LDG.E R0, [R4.64] ;  /* 0x000000080400b981 */ /* 0x000362000c1e1900 */
[----:B------:R-:W-:Y:S05]  /*0230*/  BRA `(.L_x_1) ;  /* 0x0000001000007947 */ /* 0x000fea0003800000 */
.L_x_0:
[----:B-1----:R-:W-:Y:S02]  /*0240*/  MOV R0, c[0x0][0x218] ;  /* 0x0000860000007a02 */ /* 0x002fe40000000f00 */
.L_x_1:
[----:B------:R-:W-:-:S04]  /*0250*/  ISETP.NE.U32.AND P2, PT, RZ, c[0x0][0x258], PT ;  /* 0x00009600ff007a0c */ /* 0x000fc80003f45070 */
[----:B------:R-:W-:-:S13]  /*0260*/  ISETP.NE.AND.EX P2, PT, RZ, c[0x0][0x25c], PT, P2 ;  /* 0x00009700ff007a0c */ /* 0x000fda0003f45320 */
[----:B----4-:R-:W-:-:S06]  /*0270*/  @P2 IMAD.WIDE R2, R11, R7, c[0x0][0x258] ;  /* 0x000096000b022625 */ /* 0x010fcc00078e0207 */
[----:B------:R-:W2:Y:S01]  /*0280*/  @P2 LDG.E R3, [R2.64] ;  /* 0x0000000802032981 */ /* 0x000ea2000c1e1900 */
[----:B------:R-:W-:Y:S01]  /*0290*/  IMAD.SHL.U32 R12, R17, 0x80, RZ ;  /* 0x00000080110c7824 */ /* 0x000fe200078e00ff */
[----:B------:R-:W-:-:S04]  /*02a0*/  @!P2 ISETP.NE.U32.AND P1, PT, RZ, c[0x0][0x268], PT ;  /* 0x00009a00ff00aa0c */ /* 0x000fc80003f25070 */
[----:B------:R-:W-:Y:S02]  /*02b0*/  ISETP.GT.AND P0, PT, R14, R12, PT ;  /* 0x0000000c0e00720c */ /* 0x000fe40003f04270 */
[----:B------:R-:W-:-:S04]  /*02c0*/  @!P2 ISETP.NE.AND.EX P1, PT, RZ, c[0x0][0x26c], PT, P1 ;  /* 0x00009b00ff00aa0c */ /* 0x000fc80003f25310 */
[----:B------:R-:W-:Y:S01]  /*02d0*/  @!P2 SEL R2, RZ, c[0x0][0x21c], !P1 ;  /* 0x00008700ff02aa07 */ /* 0x000fe20004800000 */
[----:B--2--5:R-:W-:-:S03]  /*02e0*/  @P2 IMAD.IADD R28, R3, 0x1, -R6 ;  /* 0x00000001031c2824 */ /* 0x024fc600078e0a06 */
[----:B------:R-:W-:-:S03]  /*02f0*/  @!P2 IADD3 R28, R2, R0, -R6 ;  /* 0x00000000021ca210 */ /* 0x000fc60007ffe806 */
[----:B------:R-:W-:Y:S05]  /*0300*/  @!P0 EXIT ;  /* 0x000000000000894d */ /* 0x000fea0003800000 */
[C---:B------:R-:W-:Y:S02]  /*0310*/  IADD3 R0, R28.reuse, 0x7f, RZ ;  /* 0x0000007f1c007810 */ /* 0x040fe40007ffe0ff */
[----:B------:R-:W-:Y:S02]  /*0320*/  ISETP.GE.AND P0, PT, R28, 0x1, PT ;  /* 0x000000011c00780c */ /* 0x000fe40003f06270 */
[----:B------:R-:W-:-:S04]  /*0330*/  SHF.R.S32.HI R2, RZ, 0x1f, R0 ;  /* 0x0000001fff027819 */ /* 0x000fc80000011400 */
[----:B------:R-:W-:-:S05]  /*0340*/  LEA.HI R41, R2, R0, RZ, 0x7 ;  /* 0x0000000002297211 */ /* 0x000fca00078f38ff */
[----:B------:R2:W-:Y:S02]  /*0350*/  STL [R1+0x8], R41 ;  /* 0x0000082901007387 */ /* 0x0005e40000100800 */
[----:B------:R-:W-:Y:S05]  /*0360*/  @!P0 BRA `(.L_x_2) ;  /* 0x0000e87000008947 */ /* 0x000fea0003800000 */
[----:B------:R-:W-:Y:S02]  /*0370*/  ISETP.NE.AND P1, PT, R9, -0x1, PT ;  /* 0xffffffff0900780c */ /* 0x000fe40003f25270 */
[----:B------:R-:W-:-:S11]  /*0380*/  ISETP.NE.AND P0, PT, R8, -0x1, PT ;  /* 0xffffffff0800780c */ /* 0x000fd60003f05270 */
[----:B-1----:R-:W-:Y:S01]  /*0390*/  @!P1 SHF.R.S32.HI R4, RZ, 0x1f, R11 ;  /* 0x0000001fff049819 */ /* 0x002fe2000001140b */
[----:B------:R-:W-:Y:S01]  /*03a0*/  @P1 IMAD.WIDE.U32 R2, R9, c[0x0][0x190], RZ ;  /* 0x0000640009021a25 */ /* 0x000fe200078e00ff */
[----:B------:R-:W-:-:S03]  /*03b0*/  @P0 IADD3 R0, R6, R8, RZ ;  /* 0x0000000806000210 */ /* 0x000fc60007ffe0ff */
[----:B------:R-:W-:Y:S02]  /*03c0*/  @!P1 IMAD R7, R4, c[0x0][0x178], RZ ;  /* 0x00005e0004079a24 */ /* 0x000fe400078e02ff */
[----:B------:R-:W-:Y:S01]  /*03d0*/  @P1 IMAD R10, R9, c[0x0][0x194], R3 ;  /* 0x00006500090a1a24 */ /* 0x000fe200078e0203 */
[----:B------:R-:W-:Y:S01]  /*03e0*/  @P1 MOV R9, R2 ;  /* 0x0000000200091202 */ /* 0x000fe20000000f00 */
[----:B------:R-:W-:-:S04]  /*03f0*/  @P0 IMAD.WIDE.U32 R2, R0, c[0x0][0x198], RZ ;  /* 0x0000660000020a25 */ /* 0x000fc800078e00ff */
[----:B------:R-:W-:Y:S01]  /*0400*/  @!P1 IMAD.WIDE.U32 R4, R11, c[0x0][0x178], RZ ;  /* 0x00005e000b049a25 */ /* 0x000fe200078e00ff */
[----:B------:R-:W-:-:S03]  /*0410*/  @P0 MOV R25, R2 ;  /* 0x0000000200190202 */ /* 0x000fc60000000f00 */
[----:B------:R-:W-:Y:S01]  /*0420*/  @!P1 IMAD R7, R11, c[0x0][0x17c], R7 ;  /* 0x00005f000b079a24 */ /* 0x000fe200078e0207 */
[----:B------:R-:W-:Y:S01]  /*0430*/  @!P1 MOV R9, R4 ;  /* 0x0000000400099202 */ /* 0x000fe20000000f00 */
[----:B------:R-:W-:-:S03]  /*0440*/  @P0 IMAD R29, R0, c[0x0][0x19c], R3 ;  /* 0x00006700001d0a24 */ /* 0x000fc600078e0203 */
[----:B------:R-:W-:Y:S01]  /*0450*/  @!P1 IADD3 R10, R5, R7, RZ ;  /* 0x00000007050a9210 */ /* 0x000fe20007ffe0ff */
[----:B------:R-:W-:Y:S05]  /*0460*/  @P0 BRA `(.L_x_3) ;  /* 0x000000b000000947 */ /* 0x000fea0003800000 */
[----:B------:R-:W-:Y:S01]  /*0470*/  SHF.R.S32.HI R0, RZ, 0x1f, R6 ;  /* 0x0000001fff007819 */ /* 0x000fe20000011406 */
[----:B------:R-:W-:Y:S01]  /*0480*/  IMAD.WIDE.U32 R2, R6, c[0x0][0x198], RZ ;  /* 0x0000660006027a25 */ /* 0x000fe200078e00ff */
[----:B------:R-:W-:-:S03]  /*0490*/  SHF.R.S32.HI R4, RZ, 0x1f, R11 ;  /* 0x0000001fff047819 */ /* 0x000fc6000001140b */
[----:B------:R-:W-:Y:S02]  /*04a0*/  IMAD R0, R0, c[0x0][0x198], RZ ;  /* 0x0000660000007a24 */ /* 0x000fe400078e02ff */
[----:B------:R-:W-:Y:S02]  /*04b0*/  IMAD R4, R4, c[0x0][0x180], RZ ;  /* 0x0000600004047a24 */ /* 0x000fe400078e02ff */
[----:B------:R-:W-:-:S05]  /*04c0*/  IMAD R0, R6, c[0x0][0x19c], R0 ;  /* 0x0000670006007a24 */ /* 0x000fca00078e0200 */
[----:B------:R-:W-:Y:S01]  /*04d0*/  IADD3 R3, R3, R0, RZ ;  /* 0x0000000003037210 */ /* 0x000fe20007ffe0ff */
[----:B------:R-:W-:-:S04]  /*04e0*/  IMAD R0, R11, c[0x0][0x184], R4 ;  /* 0x000061000b007a24 */ /* 0x000fc800078e0204 */
[----:B------:R-:W-:-:S05]  /*04f0*/  IMAD.WIDE.U32 R2, R11, c[0x0][0x180], R2 ;  /* 0x000060000b027a25 */ /* 0x000fca00078e0002 */
[----:B------:R-:W-:Y:S02]  /*0500*/  IADD3 R29, R3, R0, RZ ;  /* 0x00000000031d7210 */ /* 0x000fe40007ffe0ff */
[----:B------:R-:W-:Y:S02]  /*0510*/  MOV R25, R2 ;  /* 0x0000000200197202 */ /* 0x000fe40000000f00 */
.L_x_3:
[----:B------:R-:W-:Y:S02]  /*0520*/  IABS R4, c[0x0][0x1c8] ;  /* 0x0000720000047a13 */ /* 0x000fe40000000000 */
[----:B------:R-:W-:Y:S02]  /*0530*/  IABS R5, R16 ;  /* 0x0000001000057213 */ /* 0x000fe40000000000 */
[----:B------:R-:W1:Y:S08]  /*0540*/  I2F.RP R2, R4 ;  /* 0x0000000400027306 */ /* 0x000e700000209400 */
[----:B-1----:R-:W1:Y:S02]  /*0550*/  MUFU.RCP R2, R2 ;  /* 0x0000000200027308 */ /* 0x002e640000001000 */
[----:B-1----:R-:W-:-:S06]  /*0560*/  IADD3 R2, R2, 0xffffffe, RZ ;  /* 0x0ffffffe02027810 */ /* 0x002fcc0007ffe0ff */
[----:B------:R-:W1:Y:S02]  /*0570*/  F2I.FTZ.U32.TRUNC.NTZ R3, R2 ;  /* 0x0000000200037305 */ /* 0x000e64000021f000 */
[----:B-1----:R-:W-:Y:S02]  /*0580*/  IMAD.MOV R0, RZ, RZ, -R3 ;  /* 0x000000ffff007224 */ /* 0x002fe400078e0a03 */
[----:B------:R-:W-:Y:S02]  /*0590*/  IMAD.MOV.U32 R2, RZ, RZ, RZ ;  /* 0x000000ffff027224 */ /* 0x000fe400078e00ff */
[----:B------:R-:W-:-:S04]  /*05a0*/  IMAD R0, R0, R4, RZ ;  /* 0x0000000400007224 */ /* 0x000fc800078e02ff */
[----:B------:R-:W-:-:S04]  /*05b0*/  IMAD.HI.U32 R0, R3, R0, R2 ;  /* 0x0000000003007227 */ /* 0x000fc800078e0002 */
[----:B------:R-:W-:Y:S01]  /*05c0*/  IMAD.MOV.U32 R3, RZ, RZ, R5 ;  /* 0x000000ffff037224 */ /* 0x000fe200078e0005 */
[----:B------:R-:W-:-:S03]  /*05d0*/  SHF.R.S32.HI R5, RZ, 0x1f, R16 ;  /* 0x0000001fff057819 */ /* 0x000fc60000011410 */
[----:B------:R-:W-:-:S05]  /*05e0*/  IMAD.HI.U32 R0, R0, R3, RZ ;  /* 0x0000000300007227 */ /* 0x000fca00078e00ff */
[----:B------:R-:W-:-:S05]  /*05f0*/  IADD3 R2, -R0, RZ, RZ ;  /* 0x000000ff00027210 */ /* 0x000fca0007ffe1ff */
[----:B------:R-:W-:-:S05]  /*0600*/  IMAD R2, R4, R2, R3 ;  /* 0x0000000204027224 */ /* 0x000fca00078e0203 */
[----:B------:R-:W-:-:S13]  /*0610*/  ISETP.GT.U32.AND P2, PT, R4, R2, PT ;  /* 0x000000020400720c */ /* 0x000fda0003f44070 */
[----:B------:R-:W-:Y:S01]  /*0620*/  @!P2 IMAD.IADD R2, R2, 0x1, -R4 ;  /* 0x000000010202a824 */ /* 0x000fe200078e0a04 */
[----:B------:R-:W-:Y:S02]  /*0630*/  @!P2 IADD3 R0, R0, 0x1, RZ ;  /* 0x000000010000a810 */ /* 0x000fe40007ffe0ff */
[----:B------:R-:W-:Y:S02]  /*0640*/  ISETP.NE.AND P2, PT, RZ, c[0x0][0x1c8], PT ;  /* 0x00007200ff007a0c */ /* 0x000fe40003f45270 */
[----:B------:R-:W-:Y:S01]  /*0650*/  ISETP.GE.U32.AND P3, PT, R2, R4, PT ;  /* 0x000000040200720c */ /* 0x000fe20003f66070 */
[----:B------:R-:W-:Y:S01]  /*0660*/  @P0 IMAD.IADD R4, R6, 0x1, R8 ;  /* 0x0000000106040824 */ /* 0x000fe200078e0208 */
[----:B------:R-:W-:-:S04]  /*0670*/  LOP3.LUT R2, R16, c[0x0][0x1c8], RZ, 0x3c, !PT ;  /* 0x0000720010027a12 */ /* 0x000fc800078e3cff */
[----:B------:R-:W-:Y:S01]  /*0680*/  ISETP.GE.AND P1, PT, R2, RZ, PT ;  /* 0x000000ff0200720c */ /* 0x000fe20003f26270 */
[----:B------:R-:W-:-:S04]  /*0690*/  @P0 IMAD.WIDE.U32 R2, R4, c[0x0][0x1a0], RZ ;  /* 0x0000680004020a25 */ /* 0x000fc800078e00ff */
[----:B------:R-:W-:Y:S01]  /*06a0*/  @P0 IMAD R27, R4, c[0x0][0x1a4], R3 ;  /* 0x00006900041b0a24 */ /* 0x000fe200078e0203 */
[----:B------:R-:W-:Y:S02]  /*06b0*/  @P0 MOV R26, R2 ;  /* 0x00000002001a0202 */ /* 0x000fe40000000f00 */
[----:B------:R-:W-:-:S04]  /*06c0*/  @P3 IADD3 R0, R0, 0x1, RZ ;  /* 0x0000000100003810 */ /* 0x000fc80007ffe0ff */
[----:B------:R-:W-:-:S05]  /*06d0*/  MOV R24, R0 ;  /* 0x0000000000187202 */ /* 0x000fca0000000f00 */
[----:B------:R-:W-:Y:S01]  /*06e0*/  @!P1 IMAD.MOV R24, RZ, RZ, -R24 ;  /* 0x000000ffff189224 */ /* 0x000fe200078e0a18 */
[----:B------:R-:W-:Y:S01]  /*06f0*/  @!P2 LOP3.LUT R24, RZ, c[0x0][0x1c8], RZ, 0x33, !PT ;  /* 0x00007200ff18aa12 */ /* 0x000fe200078e33ff */
        /* <DEDUP_REMOVED lines=12> */
.L_x_4:
[----:B------:R-:W-:Y:S01]  /*07c0*/  SHF.R.S32.HI R32, RZ, 0x1f, R138 ;  /* 0x0000001fff207819 */ /* 0x000fe2000001148a */
[----:B------:R-:W-:Y:S01]  /*07d0*/  IMAD.IADD R39, R14, 0x1, -R12 ;  /* 0x000000010e277824 */ /* 0x000fe200078e0a0c */
[----:B------:R-:W-:Y:S01]  /*07e0*/  LEA.HI.SX32 R137, R41, 0xffffffff, 0x19 ;  /* 0xffffffff29897811 */ /* 0x000fe200078fcaff */
[----:B------:R-:W-:Y:S01]  /*07f0*/  IMAD R5, R5, c[0x0][0x1a8], RZ ;  /* 0x00006a0005057a24 */ /* 0x000fe200078e02ff */
[CC--:B------:R-:W-:Y:S02]  /*0800*/  LEA.HI R0, R32.reuse, R138.reuse, RZ, 0x3 ;  /* 0x0000008a20007211 */ /* 0x0c0fe400078f18ff */
[----:B------:R-:W-:Y:S01]  /*0810*/  LEA.HI R8, R32, R138, RZ, 0x6 ;  /* 0x0000008a20087211 */ /* 0x000fe200078f30ff */
[----:B------:R1:W-:Y:S01]  /*0820*/  STL [R1+0x28], R39 ;  /* 0x0000282701007387 */ /* 0x0003e20000100800 */
[----:B------:R-:W-:-:S02]  /*0830*/  SHF.R.S32.HI R6, RZ, 0x3, R0 ;  /* 0x00000003ff067819 */ /* 0x000fc40000011400 */
[----:B------:R-:W-:Y:S01]  /*0840*/  LOP3.LUT R0, R0, 0xfffffff8, RZ, 0xc0, !PT ;  /* 0xfffffff800007812 */ /* 0x000fe200078ec0ff */
[----:B------:R-:W-:Y:S01]  /*0850*/  IMAD.SHL.U32 R8, R8, 0x8, RZ ;  /* 0x0000000808087824 */ /* 0x000fe200078e00ff */
[C---:B------:R-:W-:Y:S02]  /*0860*/  IADD3 R30, R6.reuse, 0x10, RZ ;  /* 0x00000010061e7810 */ /* 0x040fe40007ffe0ff */
[----:B------:R-:W-:Y:S01]  /*0870*/  IADD3 R37, R6, 0x20, RZ ;  /* 0x0000002006257810 */ /* 0x000fe20007ffe0ff */
[----:B------:R-:W-:Y:S01]  /*0880*/  IMAD.IADD R31, R138, 0x1, -R0 ;  /* 0x000000018a1f7824 */ /* 0x000fe200078e0a00 */
[-C--:B------:R-:W-:Y:S01]  /*0890*/  ISETP.GE.AND P1, PT, R30, R39.reuse, PT ;  /* 0x000000271e00720c */ /* 0x080fe20003f26270 */
[----:B------:R-:W-:Y:S01]  /*08a0*/  IMAD.SHL.U32 R0, R6, 0x40, RZ ;  /* 0x0000004006007824 */ /* 0x000fe200078e00ff */
[----:B------:R-:W-:Y:S01]  /*08b0*/  SHF.R.S32.HI R7, RZ, 0x1f, R6 ;  /* 0x0000001fff077819 */ /* 0x000fe20000011406 */
[----:B------:R-:W-:Y:S01]  /*08c0*/  IMAD.SHL.U32 R44, R31, 0x8, RZ ;  /* 0x000000081f2c7824 */ /* 0x000fe200078e00ff */
[----:B------:R-:W-:-:S02]  /*08d0*/  ISETP.GE.AND P0, PT, R37, R39, PT ;  /* 0x000000272500720c */ /* 0x000fc40003f06270 */
[----:B------:R-:W-:Y:S01]  /*08e0*/  LOP3.LUT R0, R0, 0x1c0, RZ, 0xc0, !PT ;  /* 0x000001c000007812 */ /* 0x000fe200078ec0ff */
[----:B------:R-:W-:Y:S01]  /*08f0*/  IMAD.WIDE R42, R17, 0x80, R6 ;  /* 0x00000080112a7825 */ /* 0x000fe200078e0206 */
[----:B------:R-:W-:Y:S02]  /*0900*/  IADD3 R2, P3, R44, R9, RZ ;  /* 0x000000092c027210 */ /* 0x000fe40007f7e0ff */
[--C-:B------:R-:W-:Y:S02]  /*0910*/  SHF.R.S32.HI R45, RZ, 0x1f, R44.reuse ;  /* 0x0000001fff2d7819 */ /* 0x100fe4000001142c */
[-C--:B------:R-:W-:Y:S01]  /*0920*/  ISETP.GE.AND P2, PT, R6, R39.reuse, PT ;  /* 0x000000270600720c */ /* 0x080fe20003f46270 */
[----:B------:R3:W-:Y:S01]  /*0930*/  STL.64 [R1+0x20], R42 ;  /* 0x0000202a01007387 */ /* 0x0007e20000100a00 */
[----:B------:R-:W-:Y:S01]  /*0940*/  LOP3.LUT R4, R0, 0x38, R44, 0xf8, !PT ;  /* 0x0000003800047812 */ /* 0x000fe200078ef82c */
[----:B------:R-:W-:Y:S01]  /*0950*/  IMAD.X R3, R45, 0x1, R10, P3 ;  /* 0x000000012d037824 */ /* 0x000fe200018e060a */
[----:B------:R-:W-:Y:S01]  /*0960*/  SHF.R.U32.HI R0, RZ, 0x3, R0 ;  /* 0x00000003ff007819 */ /* 0x000fe20000011600 */
[----:B------:R-:W-:Y:S01]  /*0970*/  STL [R1+0x6c], R37 ;  /* 0x00006c2501007387 */ /* 0x000fe20000100800 */
[----:B------:R-:W-:Y:S01]  /*0980*/  @!P1 IADD3 R9, P3, R42, 0x10, RZ ;  /* 0x000000102a099810 */ /* 0x000fe20007f7e0ff */
[----:B------:R-:W-:Y:S01]  /*0990*/  IMAD.WIDE.U32 R2, R16, c[0x0][0x1a8], R2 ;  /* 0x00006a0010027a25 */ /* 0x000fe200078e0002 */
[----:B------:R-:W-:Y:S01]  /*09a0*/  LOP3.LUT R10, R4, R0, RZ, 0x3c, !PT ;  /* 0x00000000040a7212 */ /* 0x000fe200078e3cff */
[----:B------:R-:W-:Y:S01]  /*09b0*/  STL.64 [R1+0x50], R44 ;  /* 0x0000502c01007387 */ /* 0x000fe20000100a00 */
[----:B------:R-:W-:Y:S01]  /*09c0*/  IADD3 R38, R6, 0x30, RZ ;  /* 0x0000003006267810 */ /* 0x000fe20007ffe0ff */
[----:B------:R-:W-:Y:S01]  /*09d0*/  IMAD R4, R16, c[0x0][0x1ac], R5 ;  /* 0x00006b0010047a24 */ /* 0x000fe200078e0205 */
[----:B------:R-:W-:Y:S01]  /*09e0*/  LOP3.LUT R234, R10, 0xfffffe00, R8, 0xf8, !PT ;  /* 0xfffffe000aea7812 */ /* 0x000fe200078ef808 */
[--C-:B------:R-:W-:Y:S01]  /*09f0*/  @!P1 IMAD.X R5, RZ, RZ, R43.reuse, P3 ;  /* 0x000000ffff059224 */ /* 0x100fe200018e062b */
[----:B------:R-:W-:Y:S01]  /*0a00*/  @!P0 IADD3 R13, P3, R42, 0x20, RZ ;  /* 0x000000202a0d8810 */ /* 0x000fe20007f7e0ff */
[----:B------:R-:W-:Y:S01]  /*0a10*/  @!P2 IMAD R0, R43, c[0x0][0x190], RZ ;  /* 0x000064002b00aa24 */ /* 0x000fe200078e02ff */
[C---:B------:R-:W-:Y:S01]  /*0a20*/  IADD3 R36, R6.reuse, 0x40, RZ ;  /* 0x0000004006247810 */ /* 0x040fe20007ffe0ff */
[----:B------:R-:W-:Y:S01]  /*0a30*/  IMAD.IADD R3, R3, 0x1, R4 ;  /* 0x0000000103037824 */ /* 0x000fe200078e0204 */
[----:B------:R-:W-:Y:S01]  /*0a40*/  IADD3 R35, R6, 0x50, RZ ;  /* 0x0000005006237810 */ /* 0x000fe20007ffe0ff */
[----:B------:R-:W-:Y:S01]  /*0a50*/  @!P0 IMAD.X R4, RZ, RZ, R43, P3 ;  /* 0x000000ffff048224 */ /* 0x000fe200018e062b */
[----:B------:R-:W-:Y:S01]  /*0a60*/  ISETP.GE.AND P5, PT, R36, R39, PT ;  /* 0x000000272400720c */ /* 0x000fe20003fa6270 */
[----:B------:R-:W-:Y:S01]  /*0a70*/  @!P2 IMAD R0, R42, c[0x0][0x194], R0 ;  /* 0x000065002a00aa24 */ /* 0x000fe200078e0200 */
[----:B------:R-:W-:Y:S01]  /*0a80*/  IADD3 R34, R6, 0x60, RZ ;  /* 0x0000006006227810 */ /* 0x000fe20007ffe0ff */
[----:B------:R-:W-:Y:S01]  /*0a90*/  @!P2 IMAD.WIDE.U32 R10, R42, c[0x0][0x190], R2 ;  /* 0x000064002a0aaa25 */ /* 0x000fe200078e0002 */
[----:B------:R-:W-:Y:S01]  /*0aa0*/  IADD3 R33, R6, 0x70, RZ ;  /* 0x0000007006217810 */ /* 0x000fe20007ffe0ff */
[----:B------:R-:W-:Y:S02]  /*0ab0*/  STL [R1+0x5c], R38 ;  /* 0x00005c2601007387 */ /* 0x000fe40000100800 */
[----:B------:R-:W-:Y:S01]  /*0ac0*/  @!P1 IMAD R5, R5, c[0x0][0x190], RZ ;  /* 0x0000640005059a24 */ /* 0x000fe200078e02ff */
[----:B------:R-:W-:Y:S01]  /*0ad0*/  @!P2 LEA R12, P3, R10, c[0x0][0x160], 0x1 ;  /* 0x000058000a0caa11 */ /* 0x000fe200078608ff */
[----:B------:R-:W-:Y:S01]  /*0ae0*/  @!P0 IMAD R4, R4, c[0x0][0x190], RZ ;  /* 0x0000640004048a24 */ /* 0x000fe200078e02ff */
[----:B------:R-:W-:Y:S01]  /*0af0*/  STL [R1+0x68], R36 ;  /* 0x0000682401007387 */ /* 0x000fe20000100800 */
[----:B------:R-:W-:-:S02]  /*0b00*/  @!P2 IMAD.IADD R0, R11, 0x1, R0 ;  /* 0x000000010b00a824 */ /* 0x000fc400078e0200 */
[----:B------:R-:W-:Y:S01]  /*0b10*/  @!P1 IMAD R14, R9, c[0x0][0x194], R5 ;  /* 0x00006500090e9a24 */ /* 0x000fe200078e0205 */
[----:B------:R-:W-:Y:S01]  /*0b20*/  STL [R1+0x60], R35 ;  /* 0x0000602301007387 */ /* 0x000fe20000100800 */
[C---:B------:R-:W-:Y:S02]  /*0b30*/  @!P0 IMAD R11, R13.reuse, c[0x0][0x194], R4 ;  /* 0x000065000d0b8a24 */ /* 0x040fe400078e0204 */
[----:B------:R-:W-:Y:S01]  /*0b40*/  @!P0 IMAD.WIDE.U32 R4, R13, c[0x0][0x190], R2 ;  /* 0x000064000d048a25 */ /* 0x000fe200078e0002 */
[----:B------:R-:W-:Y:S01]  /*0b50*/  @!P2 LEA.HI.X R13, R10, c[0x0][0x164], R0, 0x1, P3 ;  /* 0x000059000a0daa11 */ /* 0x000fe200018f0c00 */
[----:B------:R-:W-:Y:S01]  /*0b60*/  STL [R1+0x64], R34 ;  /* 0x0000642201007387 */ /* 0x000fe20000100800 */
[-C--:B------:R-:W-:Y:S01]  /*0b70*/  ISETP.GE.AND P3, PT, R38, R39.reuse, PT ;  /* 0x000000272600720c */ /* 0x080fe20003f66270 */
[----:B------:R-:W-:Y:S01]  /*0b80*/  IMAD.SHL.U32 R234, R234, 0x2, RZ ;  /* 0x00000002eaea7824 */ /* 0x000fe200078e00ff */
[----:B------:R-:W-:Y:S01]  /*0b90*/  @!P0 LEA R22, P4, R4, c[0x0][0x160], 0x1 ;  /* 0x0000580004168a11 */ /* 0x000fe200078808ff */
[----:B------:R-:W-:Y:S01]  /*0ba0*/  @!P1 IMAD.WIDE.U32 R8, R9, c[0x0][0x190], R2 ;  /* 0x0000640009089a25 */ /* 0x000fe200078e0002 */
[----:B------:R-:W-:Y:S03]  /*0bb0*/  STL [R1+0x58], R33 ;  /* 0x0000582101007387 */ /* 0x000fe60000100800 */
[----:B------:R-:W-:Y:S01]  /*0bc0*/  @!P1 IMAD.IADD R0, R9, 0x1, R14 ;  /* 0x0000000109009824 */ /* 0x000fe200078e020e */
[----:B------:R-:W-:Y:S01]  /*0bd0*/  @!PT LDS RZ, [RZ] ;  /* 0x00000000fffff984 */ /* 0x000fe20000000800 */
[----:B------:R-:W-:Y:S01]  /*0be0*/  @!PT LDS RZ, [RZ] ;  /* 0x00000000fffff984 */ /* 0x000fe20000000800 */
[----:B------:R-:W-:Y:S01]  /*0bf0*/  @!PT LDS RZ, [RZ] ;  /* 0x00000000fffff984 */ /* 0x000fe20000000800 */
[----:B------:R4:W-:Y:S01]  /*0c00*/  @!P2 LDGSTS.E.BYPASS.LTC128B.128 [R234], [R12.64] ;  /* 0x000000000ceaafae */ /* 0x0009e2000b901d48 */
[----:B------:R-:W-:Y:S01]  /*0c10*/  ISETP.GE.AND P2, PT, R35, R39, PT ;  /* 0x000000272300720c */ /* 0x000fe20003f46270 */
[----:B------:R-:W-:-:S05]  /*0c20*/  @!P0 IMAD.IADD R9, R5, 0x1, R11 ;  /* 0x0000000105098824 */ /* 0x000fca00078e020b */
[----:B------:R-:W-:Y:S02]  /*0c30*/  @!P0 LEA.HI.X R23, R4, c[0x0][0x164], R9, 0x1, P4 ;  /* 0x0000590004178a11 */ /* 0x000fe400020f0c09 */
[----:B------:R-:W-:Y:S02]  /*0c40*/  ISETP.GE.AND P4, PT, R34, R39, PT ;  /* 0x000000272200720c */ /* 0x000fe40003f86270 */
[----:B----4-:R-:W-:-:S04]  /*0c50*/  @!P1 LEA R12, P6, R8, c[0x0][0x160], 0x1 ;  /* 0x00005800080c9a11 */ /* 0x010fc800078c08ff */
[----:B------:R-:W-:Y:S02]  /*0c60*/  @!P1 LEA.HI.X R13, R8, c[0x0][0x164], R0, 0x1, P6 ;  /* 0x00005900080d9a11 */ /* 0x000fe400030f0c00 */
[----:B------:R-:W-:-:S03]  /*0c70*/  @!P3 IADD3 R5, P6, R42, 0x30, RZ ;  /* 0x000000302a05b810 */ /* 0x000fc60007fde0ff */
[----:B------:R4:W-:Y:S01]  /*0c80*/  @!P1 LDGSTS.E.BYPASS.LTC128B.128 [R234+0x800], [R12.64] ;  /* 0x008000000cea9fae */ /* 0x0009e2000b901d48 */
[----:B------:R-:W-:Y:S01]  /*0c90*/  ISETP.GE.AND P1, PT, R33, R39, PT ;  /* 0x000000272100720c */ /* 0x000fe20003f26270 */
[--C-:B------:R-:W-:Y:S01]  /*0ca0*/  @!P3 IMAD.X R0, RZ, RZ, R43.reuse, P6 ;  /* 0x000000ffff00b224 */ /* 0x100fe200030e062b */
[----:B------:R-:W-:Y:S01]  /*0cb0*/  @!P5 IADD3 R10, P6, R42, 0x40, RZ ;  /* 0x000000402a0ad810 */ /* 0x000fe20007fde0ff */
[----:B-1----:R-:W-:Y:S01]  /*0cc0*/  IMAD.MOV.U32 R39, RZ, RZ, c[0x0][0x198] ;  /* 0x00006600ff277624 */ /* 0x002fe200078e00ff */
[----:B------:R1:W-:Y:S01]  /*0cd0*/  @!P0 LDGSTS.E.BYPASS.LTC128B.128 [R234+0x1000], [R22.64] ;  /* 0x0100000016ea8fae */ /* 0x0003e2000b901d48 */
[----:B------:R-:W-:Y:S02]  /*0ce0*/  @!P3 IMAD R0, R0, c[0x0][0x190], RZ ;  /* 0x000064000000ba24 */ /* 0x000fe400078e02ff */
[----:B------:R-:W-:Y:S01]  /*0cf0*/  @!P5 IMAD.X R4, RZ, RZ, R43, P6 ;  /* 0x000000ffff04d224 */ /* 0x000fe200030e062b */
[----:B------:R-:W-:Y:S01]  /*0d00*/  @!P2 IADD3 R8, P6, R42, 0x50, RZ ;  /* 0x000000502a08a810 */ /* 0x000fe20007fde0ff */
[----:B------:R-:W-:-:S02]  /*0d10*/  @!P3 IMAD R15, R5, c[0x0][0x194], R0 ;  /* 0x00006500050fba24 */ /* 0x000fc400078e0200 */
[----:B------:R-:W-:Y:S02]  /*0d20*/  @!P5 IMAD R11, R4, c[0x0][0x190], RZ ;  /* 0x00006400040bda24 */ /* 0x000fe400078e02ff */
[----:B------:R-:W-:Y:S01]  /*0d30*/  @!P2 IMAD.X R9, RZ, RZ, R43, P6 ;  /* 0x000000ffff09a224 */ /* 0x000fe200030e062b */
[----:B------:R-:W-:Y:S01]  /*0d40*/  @!P4 IADD3 R14, P6, R42, 0x60, RZ ;  /* 0x000000602a0ec810 */ /* 0x000fe20007fde0ff */
[----:B------:R-:W-:-:S04]  /*0d50*/  @!P3 IMAD.WIDE.U32 R4, R5, c[0x0][0x190], R2 ;  /* 0x000064000504ba25 */ /* 0x000fc800078e0002 */
[----:B------:R-:W-:Y:S01]  /*0d60*/  @!P4 IMAD.X R0, RZ, RZ, R43, P6 ;  /* 0x000000ffff00c224 */ /* 0x000fe200030e062b */
[----:B------:R-:W-:Y:S01]  /*0d70*/  @!P3 LEA R18, P6, R4, c[0x0][0x160], 0x1 ;  /* 0x000058000412ba11 */ /* 0x000fe200078c08ff */
[----:B------:R-:W-:Y:S02]  /*0d80*/  @!P5 IMAD R17, R10, c[0x0][0x194], R11 ;  /* 0x000065000a11da24 */ /* 0x000fe400078e020b */
[----:B------:R-:W-:Y:S02]  /*0d90*/  @!P4 IMAD R20, R0, c[0x0][0x190], RZ ;  /* 0x000064000014ca24 */ /* 0x000fe400078e02ff */
[----:B------:R-:W-:Y:S02]  /*0da0*/  @!P3 IMAD.IADD R0, R5, 0x1, R15 ;  /* 0x000000010500b824 */ /* 0x000fe400078e020f */
[----:B------:R-:W-:-:S03]  /*0db0*/  @!P5 IMAD.WIDE.U32 R10, R10, c[0x0][0x190], R2 ;  /* 0x000064000a0ada25 */ /* 0x000fc600078e0002 */
[----:B------:R-:W-:Y:S01]  /*0dc0*/  @!P3 LEA.HI.X R19, R4, c[0x0][0x164], R0, 0x1, P6 ;  /* 0x000059000413ba11 */ /* 0x000fe200030f0c00 */
[----:B------:R-:W-:Y:S02]  /*0dd0*/  @!P2 IMAD R9, R9, c[0x0][0x190], RZ ;  /* 0x000064000909aa24 */ /* 0x000fe400078e02ff */
[----:B------:R-:W-:Y:S01]  /*0de0*/  @!P4 IMAD R15, R14, c[0x0][0x194], R20 ;  /* 0x000065000e0fca24 */ /* 0x000fe200078e0214 */
[----:B------:R-:W-:Y:S01]  /*0df0*/  @!P5 LEA R20, P6, R10, c[0x0][0x160], 0x1 ;  /* 0x000058000a14da11 */ /* 0x000fe200078c08ff */
[----:B------:R-:W-:Y:S01]  /*0e00*/  @!P5 IMAD.IADD R0, R11, 0x1, R17 ;  /* 0x000000010b00d824 */ /* 0x000fe200078e0211 */
[----:B------:R5:W-:Y:S01]  /*0e10*/  @!P3 LDGSTS.E.BYPASS.LTC128B.128 [R234+0x1800], [R18.64] ;  /* 0x0180000012eabfae */ /* 0x000be2000b901d48 */
[C---:B------:R-:W-:Y:S02]  /*0e20*/  @!P2 IMAD R16, R8.reuse, c[0x0][0x194], R9 ;  /* 0x000065000810aa24 */ /* 0x040fe400078e0209 */
[----:B------:R-:W-:Y:S01]  /*0e30*/  @!P2 IMAD.WIDE.U32 R8, R8, c[0x0][0x190], R2 ;  /* 0x000064000808aa25 */ /* 0x000fe200078e0002 */
[----:B------:R-:W-:-:S03]  /*0e40*/  @!P5 LEA.HI.X R21, R10, c[0x0][0x164], R0, 0x1, P6 ;  /* 0x000059000a15da11 */ /* 0x000fc600030f0c00 */
[----:B------:R-:W-:Y:S01]  /*0e50*/  @!P2 IMAD.IADD R0, R9, 0x1, R16 ;  /* 0x000000010900a824 */ /* 0x000fe200078e0210 */
[----:B------:R-:W-:Y:S01]  /*0e60*/  @!P2 LEA R10, P6, R8, c[0x0][0x160], 0x1 ;  /* 0x00005800080aaa11 */ /* 0x000fe200078c08ff */
[----:B------:R-:W-:Y:S01]  /*0e70*/  @!P4 IMAD.WIDE.U32 R4, R14, c[0x0][0x190], R2 ;  /* 0x000064000e04ca25 */ /* 0x000fe200078e0002 */
[----:B------:R2:W-:Y:S02]  /*0e80*/  @!P5 LDGSTS.E.BYPASS.LTC128B.128 [R234+0x2000], [R20.64] ;  /* 0x0200000014eadfae */ /* 0x0005e4000b901d48 */
[----:B------:R-:W-:Y:S01]  /*0e90*/  @!P2 LEA.HI.X R11, R8, c[0x0][0x164], R0, 0x1, P6 ;  /* 0x00005900080baa11 */ /* 0x000fe200030f0c00 */
[----:B------:R-:W-:Y:S01]  /*0ea0*/  @!P4 IMAD.IADD R0, R5, 0x1, R15 ;  /* 0x000000010500c824 */ /* 0x000fe200078e020f */
[C---:B------:R-:W-:Y:S01]  /*0eb0*/  @!P4 LEA R16, P6, R4.reuse, c[0x0][0x160], 0x1 ;  /* 0x000058000410ca11 */ /* 0x040fe200078c08ff */
[----:B------:R-:W-:Y:S02]  /*0ec0*/  IMAD R8, R7, c[0x0][0x198], RZ ;  /* 0x0000660007087a24 */ /* 0x000fe400078e02ff */
[----:B-1----:R-:W-:Y:S01]  /*0ed0*/  IMAD R22, R137, -0x80, R28 ;  /* 0xffffff8089167824 */ /* 0x002fe200078e021c */
[----:B------:R-:W-:Y:S01]  /*0ee0*/  @!P4 LEA.HI.X R17, R4, c[0x0][0x164], R0, 0x1, P6 ;  /* 0x000059000411ca11 */ /* 0x000fe200030f0c00 */
[----:B------:R-:W-:Y:S01]  /*0ef0*/  IMAD.WIDE.U32 R4, R6, c[0x0][0x198], R44 ;  /* 0x0000660006047a25 */ /* 0x000fe200078e002c */
[----:B------:R-:W-:Y:S01]  /*0f00*/  @!P1 IADD3 R0, P6, R42, 0x70, RZ ;  /* 0x000000702a009810 */ /* 0x000fe20007fde0ff */
[----:B------:R1:W-:Y:S01]  /*0f10*/  @!P2 LDGSTS.E.BYPASS.LTC128B.128 [R234+0x2800], [R10.64] ;  /* 0x028000000aeaafae */ /* 0x0003e2000b901d48 */
[-C--:B------:R-:W-:Y:S01]  /*0f20*/  ISETP.GE.AND P0, PT, R30, R22.reuse, PT ;  /* 0x000000161e00720c */ /* 0x080fe20003f06270 */
[C---:B------:R-:W-:Y:S01]  /*0f30*/  IMAD R8, R6.reuse, c[0x0][0x19c], R8 ;  /* 0x0000670006087a24 */ /* 0x040fe200078e0208 */
[----:B------:R-:W-:Y:S01]  /*0f40*/  ISETP.GE.AND P2, PT, R6, R22, PT ;  /* 0x000000160600720c */ /* 0x000fe20003f46270 */
[----:B------:R-:W-:Y:S01]  /*0f50*/  @!P1 IMAD.X R9, RZ, RZ, R43, P6 ;  /* 0x000000ffff099224 */ /* 0x000fe200030e062b */
[----:B------:R-:W-:Y:S01]  /*0f60*/  IADD3 R4, P6, R25, R4, RZ ;  /* 0x0000000419047210 */ /* 0x000fe20007fde0ff */
[----:B------:R-:W-:Y:S01]  /*0f70*/  @!P1 IMAD.WIDE.U32 R2, R0, c[0x0][0x190], R2 ;  /* 0x0000640000029a25 */ /* 0x000fe200078e0002 */
[----:B------:R-:W-:Y:S01]  /*0f80*/  SHF.R.S32.HI R25, RZ, 0x1f, R24 ;  /* 0x0000001fff197819 */ /* 0x000fe20000011418 */
[----:B------:R1:W-:Y:S01]  /*0f90*/  @!P4 LDGSTS.E.BYPASS.LTC128B.128 [R234+0x3000], [R16.64] ;  /* 0x0300000010eacfae */ /* 0x0003e2000b901d48 */
[----:B------:R-:W-:Y:S01]  /*0fa0*/  IADD3.X R5, R29, R5, R8, P6, !PT ;  /* 0x000000051d057210 */ /* 0x000fe200037fe408 */
[----:B------:R-:W-:Y:S01]  /*0fb0*/  @!P1 IMAD R9, R9, c[0x0][0x190], RZ ;  /* 0x0000640009099a24 */ /* 0x000fe200078e02ff */
[----:B------:R-:W-:Y:S01]  /*0fc0*/  @!P1 LEA R14, P6, R2, c[0x0][0x160], 0x1 ;  /* 0x00005800020e9a11 */ /* 0x000fe200078c08ff */
[----:B----4-:R-:W-:Y:S01]  /*0fd0*/  IMAD.SHL.U32 R12, R39, 0x80, RZ ;  /* 0x00000080270c7824 */ /* 0x010fe200078e00ff */
[----:B------:R-:W-:Y:S01]  /*0fe0*/  SHF.R.S32.HI R29, RZ, 0x1f, R137 ;  /* 0x0000001fff1d7819 */ /* 0x000fe20000011489 */
[----:B------:R-:W-:-:S02]  /*0ff0*/  @!P1 IMAD R9, R0, c[0x0][0x194], R9 ;  /* 0x0000650000099a24 */ /* 0x000fc400078e0209 */
[----:B------:R-:W-:Y:S02]  /*1000*/  IMAD.MOV.U32 R0, RZ, RZ, 0x7 ;  /* 0x00000007ff007424 */ /* 0x000fe400078e00ff */
[----:B---3--:R-:W-:-:S03]  /*1010*/  IMAD.WIDE.U32 R42, R24, c[0x0][0x1b0], R4 ;  /* 0x00006c00182a7a25 */ /* 0x008fc600078e0004 */
[----:B------:R-:W-:Y:S01]  /*1020*/  SHF.L.U64.HI R13, R39, R0, c[0x0][0x19c] ;  /* 0x00006700270d7619 */ /* 0x000fe20000010200 */
[----:B------:R-:W-:Y:S01]  /*1030*/  IMAD R0, R25, c[0x0][0x1b0], RZ ;  /* 0x00006c0019007a24 */ /* 0x000fe200078e02ff */
[----:B------:R3:W-:Y:S01]  /*1040*/  STL.64 [R1+0x40], R42 ;  /* 0x0000402a01007387 */ /* 0x0007e20000100a00 */
[----:B------:R-:W-:Y:S02]  /*1050*/  IMAD.MOV.U32 R40, RZ, RZ, R42 ;  /* 0x000000ffff287224 */ /* 0x000fe400078e002a */
[----:B------:R-:W-:Y:S02]  /*1060*/  IMAD R8, R24, c[0x0][0x1b4], R0 ;  /* 0x00006d0018087a24 */ /* 0x000fe400078e0200 */
[----:B------:R-:W-:Y:S02]  /*1070*/  @!P1 IMAD.IADD R0, R3, 0x1, R9 ;  /* 0x0000000103009824 */ /* 0x000fe400078e0209 */
[----:B------:R-:W-:Y:S02]  /*1080*/  IMAD R3, R13, R137, RZ ;  /* 0x000000890d037224 */ /* 0x000fe400078e02ff */
[----:B--2---:R-:W-:Y:S01]  /*1090*/  IMAD.IADD R41, R43, 0x1, R8 ;  /* 0x000000012b297824 */ /* 0x004fe200078e0208 */
[----:B------:R-:W-:Y:S01]  /*10a0*/  @!P1 LEA.HI.X R15, R2, c[0x0][0x164], R0, 0x1, P6 ;  /* 0x00005900020f9a11 */ /* 0x000fe200030f0c00 */
[----:B------:R-:W-:-:S02]  /*10b0*/  IMAD R0, R7, c[0x0][0x1a0], RZ ;  /* 0x0000680007007a24 */ /* 0x000fc400078e02ff */
[----:B------:R-:W-:Y:S01]  /*10c0*/  IMAD.WIDE.U32 R4, R6, c[0x0][0x1a0], R44 ;  /* 0x0000680006047a25 */ /* 0x000fe200078e002c */
[----:B------:R2:W-:Y:S03]  /*10d0*/  STL.64 [R1+0x30], R40 ;  /* 0x0000302801007387 */ /* 0x0005e60000100a00 */
[-C--:B------:R-:W-:Y:S01]  /*10e0*/  IMAD R8, R29, R12.reuse, R3 ;  /* 0x0000000c1d087224 */ /* 0x080fe200078e0203 */
[----:B------:R4:W-:Y:S01]  /*10f0*/  @!P1 LDGSTS.E.BYPASS.LTC128B.128 [R234+0x3800], [R14.64] ;  /* 0x038000000eea9fae */ /* 0x0009e2000b901d48 */
[----:B------:R-:W-:Y:S01]  /*1100*/  IMAD.WIDE.U32 R2, R137, R12, R40 ;  /* 0x0000000c89027225 */ /* 0x000fe200078e0028 */
[----:B------:R-:W-:-:S03]  /*1110*/  IADD3 R12, P3, R26, R4, RZ ;  /* 0x000000041a0c7210 */ /* 0x000fc60007f7e0ff */
[----:B------:R-:W-:Y:S01]  /*1120*/  IMAD R7, R6, c[0x0][0x1a4], R0 ;  /* 0x0000690006077a24 */ /* 0x000fe200078e0200 */
[----:B------:R-:W-:Y:S01]  /*1130*/  @!P0 LEA R0, P6, R39, R2, 0x4 ;  /* 0x0000000227008211 */ /* 0x000fe200078c20ff */
[----:B------:R-:W-:Y:S01]  /*1140*/  IMAD.IADD R3, R3, 0x1, R8 ;  /* 0x0000000103037824 */ /* 0x000fe200078e0208 */
[----:B-1----:R-:W-:Y:S01]  /*1150*/  @!P2 LEA R10, P4, R2, c[0x0][0x168], 0x1 ;  /* 0x00005a00020aaa11 */ /* 0x002fe200078808ff */
[----:B---3--:R-:W-:Y:S01]  /*1160*/  IMAD.MOV.U32 R42, RZ, RZ, c[0x0][0x19c] ;  /* 0x00006700ff2a7624 */ /* 0x008fe200078e00ff */
[----:B------:R-:W-:Y:S01]  /*1170*/  IADD3.X R13, R27, R5, R7, P3, !PT ;  /* 0x000000051b0d7210 */ /* 0x000fe20001ffe407 */
[----:B------:R-:W-:Y:S01]  /*1180*/  IMAD.WIDE.U32 R16, R137, c[0x0][0x1a0], RZ ;  /* 0x0000680089107a25 */ /* 0x000fe200078e00ff */
[----:B------:R-:W-:Y:S02]  /*1190*/  ISETP.GE.AND P3, PT, R37, R22, PT ;  /* 0x000000162500720c */ /* 0x000fe40003f66270 */
[----:B------:R-:W-:Y:S01]  /*11a0*/  @!P0 LEA.HI.X R4, R39, R3, R42, 0x4, P6 ;  /* 0x0000000327048211 */ /* 0x000fe200030f242a */
[----:B------:R-:W-:Y:S01]  /*11b0*/  IMAD.SHL.U32 R7, R42, 0x20, RZ ;  /* 0x000000202a077824 */ /* 0x000fe200078e00ff */
[----:B------:R-:W-:-:S02]  /*11c0*/  @!P0 LEA R8, P6, R0, c[0x0][0x168], 0x1 ;  /* 0x00005a0000088a11 */ /* 0x000fc400078c08ff */
[----:B------:R-:W-:Y:S02]  /*11d0*/  @!P2 LEA.HI.X R11, R2, c[0x0][0x16c], R3, 0x1, P4 ;  /* 0x00005b00020baa11 */ /* 0x000fe400020f0c03 */
[----:B------:R-:W-:Y:S01]  /*11e0*/  @!P0 LEA.HI.X R9, R0, c[0x0][0x16c], R4, 0x1, P6 ;  /* 0x00005b0000098a11 */ /* 0x000fe200030f0c04 */
[----:B------:R-:W-:Y:S01]  /*11f0*/  IMAD.WIDE.U32 R4, R39, 0x20, RZ ;  /* 0x0000002027047825 */ /* 0x000fe200078e00ff */
[-C--:B------:R-:W-:Y:S01]  /*1200*/  ISETP.GE.AND P6, PT, R38, R22.reuse, PT ;  /* 0x000000162600720c */ /* 0x080fe20003fc6270 */
[----:B------:R1:W-:Y:S01]  /*1210*/  @!P2 LDGSTS.E.BYPASS.LTC128B.128 [R234+0x4000], [R10.64] ;  /* 0x040000000aeaafae */ /* 0x0003e2000b901d48 */
[----:B------:R-:W-:Y:S01]  /*1220*/  ISETP.GE.AND P4, PT, R35, R22, PT ;  /* 0x000000162300720c */ /* 0x000fe20003f86270 */
[----:B--2---:R-:W-:Y:S01]  /*1230*/  IMAD.WIDE.U32 R40, R24, c[0x0][0x1b8], R12 ;  /* 0x00006e0018287a25 */ /* 0x004fe200078e000c */
[----:B------:R-:W-:Y:S01]  /*1240*/  @!P3 IADD3 R0, P5, R2, R4, RZ ;  /* 0x000000040200b210 */ /* 0x000fe20007fbe0ff */
[----:B------:R2:W-:Y:S01]  /*1250*/  @!P0 LDGSTS.E.BYPASS.LTC128B.128 [R234+0x4800], [R8.64] ;  /* 0x0480000008ea8fae */ /* 0x0005e2000b901d48 */
[----:B------:R-:W-:-:S02]  /*1260*/  ISETP.GE.AND P2, PT, R34, R22, PT ;  /* 0x000000162200720c */ /* 0x000fc40003f46270 */
[----:B------:R-:W-:Y:S01]  /*1270*/  @!P3 IADD3.X R4, R3, R5, R7, P5, !PT ;  /* 0x000000050304b210 */ /* 0x000fe20002ffe407 */
[----:B------:R-:W-:Y:S01]  /*1280*/  STL.64 [R1+0x38], R40 ;  /* 0x0000382801007387 */ /* 0x000fe20000100a00 */
[----:B------:R-:W-:-:S04]  /*1290*/  @!P3 LEA R20, P5, R0, c[0x0][0x168], 0x1 ;  /* 0x00005a000014ba11 */ /* 0x000fc800078a08ff */
[----:B------:R-:W-:Y:S01]  /*12a0*/  @!P3 LEA.HI.X R21, R0, c[0x0][0x16c], R4, 0x1, P5 ;  /* 0x00005b000015ba11 */ /* 0x000fe200028f0c04 */
[----:B------:R-:W-:Y:S01]  /*12b0*/  @!P6 IMAD R0, R42, 0x30, RZ ;  /* 0x000000302a00e824 */ /* 0x000fe200078e02ff */
[----:B------:R-:W-:Y:S01]  /*12c0*/  ISETP.GE.AND P5, PT, R36, R22, PT ;  /* 0x000000162400720c */ /* 0x000fe20003fa6270 */
[----:B------:R-:W-:Y:S02]  /*12d0*/  @!P6 IMAD.WIDE.U32 R4, R39, 0x30, R2 ;  /* 0x000000302704e825 */ /* 0x000fe400078e0002 */
[----:B------:R3:W-:Y:S02]  /*12e0*/  @!P3 LDGSTS.E.BYPASS.LTC128B.128 [R234+0x5000], [R20.64] ;  /* 0x0500000014eabfae */ /* 0x0007e4000b901d48 */
[----:B------:R-:W-:Y:S01]  /*12f0*/  @!P6 IMAD.IADD R0, R5, 0x1, R0 ;  /* 0x000000010500e824 */ /* 0x000fe200078e0200 */
[----:B-----5:R-:W-:-:S04]  /*1300*/  @!P6 LEA R18, P1, R4, c[0x0][0x168], 0x1 ;  /* 0x00005a000412ea11 */ /* 0x020fc800078208ff */
[----:B------:R-:W-:Y:S01]  /*1310*/  @!P6 LEA.HI.X R19, R4, c[0x0][0x16c], R0, 0x1, P1 ;  /* 0x00005b000413ea11 */ /* 0x000fe200008f0c00 */
[----:B------:R-:W-:Y:S01]  /*1320*/  IMAD R4, R25, c[0x0][0x1b8], RZ ;  /* 0x00006e0019047a24 */ /* 0x000fe200078e02ff */
[----:B------:R-:W-:Y:S02]  /*1330*/  ISETP.GE.AND P1, PT, R33, R22, PT ;  /* 0x000000162100720c */ /* 0x000fe40003f26270 */
[C---:B------:R-:W-:Y:S01]  /*1340*/  @!P5 LEA R0, P0, R39.reuse, R2, 0x6 ;  /* 0x000000022700d211 */ /* 0x040fe200078030ff */
[----:B------:R-:W-:Y:S01]  /*1350*/  IMAD R23, R24, c[0x0][0x1bc], R4 ;  /* 0x00006f0018177a24 */ /* 0x000fe200078e0204 */
[----:B------:R5:W-:Y:S01]  /*1360*/  @!P6 LDGSTS.E.BYPASS.LTC128B.128 [R234+0x5800], [R18.64] ;  /* 0x0580000012eaefae */ /* 0x000be2000b901d48 */
[----:B--2---:R-:W-:Y:S01]  /*1370*/  @!P4 IMAD R8, R42, 0x50, RZ ;  /* 0x000000502a08c824 */ /* 0x004fe200078e02ff */
[C---:B------:R-:W-:Y:S01]  /*1380*/  @!P5 LEA.HI.X R7, R39.reuse, R3, R42, 0x6, P0 ;  /* 0x000000032707d211 */ /* 0x040fe200000f342a */
[----:B------:R-:W-:Y:S01]  /*1390*/  @!P4 IMAD.WIDE.U32 R4, R39, 0x50, R2 ;  /* 0x000000502704c825 */ /* 0x000fe200078e0002 */
[----:B----4-:R-:W-:-:S02]  /*13a0*/  @!P5 LEA R14, P0, R0, c[0x0][0x168], 0x1 ;  /* 0x00005a00000eda11 */ /* 0x010fc400078008ff */
[-C--:B------:R-:W-:Y:S01]  /*13b0*/  ISETP.GE.AND P6, PT, R37, R22.reuse, PT ;  /* 0x000000162500720c */ /* 0x080fe20003fc6270 */
[----:B------:R-:W-:Y:S01]  /*13c0*/  IMAD.IADD R23, R41, 0x1, R23 ;  /* 0x0000000129177824 */ /* 0x000fe200078e0217 */
[----:B------:R-:W-:Y:S01]  /*13d0*/  @!P5 LEA.HI.X R15, R0, c[0x0][0x16c], R7, 0x1, P0 ;  /* 0x00005b00000fda11 */ /* 0x000fe200000f0c07 */
[----:B------:R-:W-:Y:S01]  /*13e0*/  @!P4 IMAD.IADD R0, R5, 0x1, R8 ;  /* 0x000000010500c824 */ /* 0x000fe200078e0208 */
[----:B------:R-:W-:Y:S01]  /*13f0*/  @!P4 LEA R12, P0, R4, c[0x0][0x168], 0x1 ;  /* 0x00005a00040cca11 */ /* 0x000fe200078008ff */
[----:B------:R-:W-:Y:S01]  /*1400*/  @!P2 IMAD R7, R42, 0x60, RZ ;  /* 0x000000602a07a824 */ /* 0x000fe200078e02ff */
[----:B------:R2:W-:Y:S01]  /*1410*/  STL [R1+0x48], R23 ;  /* 0x0000481701007387 */ /* 0x0005e20000100800 */
[----:B------:R-:W-:Y:S01]  /*1420*/  @!P2 IMAD.WIDE.U32 R8, R39, 0x60, R2 ;  /* 0x000000602708a825 */ /* 0x000fe200078e0002 */
[----:B------:R-:W-:Y:S02]  /*1430*/  @!P4 LEA.HI.X R13, R4, c[0x0][0x16c], R0, 0x1, P0 ;  /* 0x00005b00040dca11 */ /* 0x000fe400000f0c00 */
[----:B------:R4:W-:Y:S01]  /*1440*/  @!P5 LDGSTS.E.BYPASS.LTC128B.128 [R234+0x6000], [R14.64] ;  /* 0x060000000eeadfae */ /* 0x0009e2000b901d48 */
[----:B------:R-:W-:Y:S01]  /*1450*/  IMAD R4, R29, c[0x0][0x1a0], RZ ;  /* 0x000068001d047a24 */ /* 0x000fe200078e02ff */
[----:B-1----:R-:W-:Y:S01]  /*1460*/  @!P2 LEA R10, P0, R8, c[0x0][0x168], 0x1 ;  /* 0x00005a00080aaa11 */ /* 0x002fe200078008ff */
[----:B------:R-:W-:Y:S01]  /*1470*/  @!P2 IMAD.IADD R0, R9, 0x1, R7 ;  /* 0x000000010900a824 */ /* 0x000fe200078e0207 */
[----:B------:R1:W-:Y:S01]  /*1480*/  @!P4 LDGSTS.E.BYPASS.LTC128B.128 [R234+0x6800], [R12.64] ;  /* 0x068000000ceacfae */ /* 0x0003e2000b901d48 */
[----:B------:R-:W-:Y:S01]  /*1490*/  IMAD R9, R137, c[0x0][0x1a4], R4 ;  /* 0x0000690089097a24 */ /* 0x000fe200078e0204 */
[----:B------:R-:W-:Y:S01]  /*14a0*/  ISETP.GE.AND P5, PT, R38, R22, PT ;  /* 0x000000162600720c */ /* 0x000fe20003fa6270 */
[----:B------:R-:W-:Y:S01]  /*14b0*/  @!P1 IMAD R7, R42, 0x70, RZ ;  /* 0x000000702a079824 */ /* 0x000fe200078e02ff */
[----:B------:R-:W-:Y:S01]  /*14c0*/  @!P2 LEA.HI.X R11, R8, c[0x0][0x16c], R0, 0x1, P0 ;  /* 0x00005b00080baa11 */ /* 0x000fe200000f0c00 */
[----:B------:R-:W-:Y:S01]  /*14d0*/  @!P1 IMAD.WIDE.U32 R4, R39, 0x70, R2 ;  /* 0x0000007027049825 */ /* 0x000fe200078e0002 */
[----:B------:R-:W-:-:S03]  /*14e0*/  LEA R2, P3, R16, R40, 0x7 ;  /* 0x0000002810027211 */ /* 0x000fc600078638ff */
[----:B------:R-:W-:Y:S01]  /*14f0*/  @!P1 IMAD.IADD R0, R5, 0x1, R7 ;  /* 0x0000000105009824 */ /* 0x000fe200078e0207 */
[C---:B------:R-:W-:Y:S01]  /*1500*/  @!P1 LEA R8, P0, R4.reuse, c[0x0][0x168], 0x1 ;  /* 0x00005a0004089a11 */ /* 0x040fe200078008ff */
[----:B------:R-:W-:Y:S01]  /*1510*/  IMAD.IADD R3, R17, 0x1, R9 ;  /* 0x0000000111037824 */ /* 0x000fe200078e0209 */
[----:B------:R4:W-:Y:S01]  /*1520*/  @!P2 LDGSTS.E.BYPASS.LTC128B.128 [R234+0x7000], [R10.64] ;  /* 0x070000000aeaafae */ /* 0x0009e2000b901d48 */
[----:B---3--:R-:W-:Y:S01]  /*1530*/  IMAD.MOV.U32 R21, RZ, RZ, c[0x0][0x1a4] ;  /* 0x00006900ff157624 */ /* 0x008fe200078e00ff */
[----:B------:R-:W-:Y:S02]  /*1540*/  @!P1 LEA.HI.X R9, R4, c[0x0][0x16c], R0, 0x1, P0 ;  /* 0x00005b0004099a11 */ /* 0x000fe400000f0c00 */
[-C--:B------:R-:W-:Y:S02]  /*1550*/  ISETP.GE.AND P0, PT, R30, R22.reuse, PT ;  /* 0x000000161e00720c */ /* 0x080fe40003f06270 */
[----:B------:R-:W-:Y:S01]  /*1560*/  LEA.HI.X R3, R16, R23, R3, 0x7, P3 ;  /* 0x0000001710037211 */ /* 0x000fe200018f3c03 */
[----:B------:R3:W-:Y:S01]  /*1570*/  @!P1 LDGSTS.E.BYPASS.LTC128B.128 [R234+0x7800], [R8.64] ;  /* 0x0780000008ea9fae */ /* 0x0007e2000b901d48 */
[----:B--2---:R-:W-:Y:S01]  /*1580*/  IMAD.MOV.U32 R23, RZ, RZ, c[0x0][0x1a0] ;  /* 0x00006800ff177624 */ /* 0x004fe200078e00ff */
[C---:B------:R-:W-:Y:S01]  /*1590*/  ISETP.GE.AND P1, PT, R6.reuse, R22, PT ;  /* 0x000000160600720c */ /* 0x040fe20003f26270 */
[----:B------:R-:W-:Y:S01]  /*15a0*/  IMAD.SHL.U32 R6, R6, 0x8, RZ ;  /* 0x0000000806067824 */ /* 0x000fe200078e00ff */
[----:B------:R-:W0:Y:S01]  /*15b0*/  LDGDEPBAR ;  /* 0x00000000000079af */ /* 0x000e220000000000 */
[----:B------:R-:W-:-:S04]  /*15c0*/  @!P5 IMAD.WIDE.U32 R4, R23, 0x30, R2 ;  /* 0x000000301704d825 */ /* 0x000fc800078e0002 */
[----:B-1----:R-:W-:Y:S01]  /*15d0*/  IMAD.SHL.U32 R13, R21, 0x20, RZ ;  /* 0x00000020150d7824 */ /* 0x002fe200078e00ff */
[----:B------:R-:W-:Y:S01]  /*15e0*/  @!P0 LEA R0, P3, R23, R2, 0x4 ;  /* 0x0000000217008211 */ /* 0x000fe200078620ff */
[----:B------:R-:W-:Y:S02]  /*15f0*/  @!P5 IMAD R12, R21, 0x30, RZ ;  /* 0x00000030150cd824 */ /* 0x000fe400078e02ff */
[----:B----4-:R-:W-:-:S05]  /*1600*/  IMAD.WIDE.U32 R10, R23, 0x20, RZ ;  /* 0x00000020170a7825 */ /* 0x010fca00078e00ff */
[----:B------:R-:W-:Y:S02]  /*1610*/  @!P6 IADD3 R7, P2, R2, R10, RZ ;  /* 0x0000000a0207e210 */ /* 0x000fe40007f5e0ff */
[----:B---3--:R-:W-:Y:S01]  /*1620*/  @!P0 LEA.HI.X R9, R23, R3, R21, 0x4, P3 ;  /* 0x0000000317098211 */ /* 0x008fe200018f2415 */
[----:B------:R-:W-:-:S04]  /*1630*/  DEPBAR.LE SB0, 0x0 ;  /* 0x000080000000791a */ /* 0x000fc80000000000 */
[----:B------:R-:W-:Y:S01]  /*1640*/  BAR.SYNC.DEFER_BLOCKING 0x0 ;  /* 0x0000000000007b1d */ /* 0x000fe20000010000 */
[C---:B------:R-:W-:Y:S02]  /*1650*/  @!P0 LEA R8, P3, R0.reuse, c[0x0][0x170], 0x1 ;  /* 0x00005c0000088a11 */ /* 0x040fe400078608ff */
[----:B------:R-:W-:Y:S02]  /*1660*/  @!P6 IADD3.X R11, R3, R11, R13, P2, !PT ;  /* 0x0000000b030be210 */ /* 0x000fe400017fe40d */
[----:B------:R-:W-:Y:S01]  /*1670*/  @!P0 LEA.HI.X R9, R0, c[0x0][0x174], R9, 0x1, P3 ;  /* 0x00005d0000098a11 */ /* 0x000fe200018f0c09 */
[----:B------:R-:W-:Y:S01]  /*1680*/  @!P5 IMAD.IADD R0, R5, 0x1, R12 ;  /* 0x000000010500d824 */ /* 0x000fe200078e020c */
[C---:B------:R-:W-:Y:S02]  /*1690*/  @!P6 LEA R16, P3, R7.reuse, c[0x0][0x170], 0x1 ;  /* 0x00005c000710ea11 */ /* 0x040fe400078608ff */
[----:B------:R-:W-:Y:S02]  /*16a0*/  @!P1 LEA R10, P4, R2, c[0x0][0x170], 0x1 ;  /* 0x00005c00020a9a11 */ /* 0x000fe400078808ff */
[----:B------:R-:W-:-:S02]  /*16b0*/  @!P6 LEA.HI.X R17, R7, c[0x0][0x174], R11, 0x1, P3 ;  /* 0x00005d000711ea11 */ /* 0x000fc400018f0c0b */
[----:B------:R-:W-:Y:S02]  /*16c0*/  @!P1 LEA.HI.X R11, R2, c[0x0][0x174], R3, 0x1, P4 ;  /* 0x00005d00020b9a11 */ /* 0x000fe400020f0c03 */
[----:B------:R-:W-:Y:S02]  /*16d0*/  ISETP.GE.AND P4, PT, R36, R22, PT ;  /* 0x000000162400720c */ /* 0x000fe40003f86270 */
[----:B-----5:R-:W-:Y:S02]  /*16e0*/  @!P5 LEA R18, P2, R4, c[0x0][0x170], 0x1 ;  /* 0x00005c000412da11 */ /* 0x020fe400078408ff */
[----:B------:R-:W-:Y:S02]  /*16f0*/  LEA.HI R5, R32, R138, RZ, 0x4 ;  /* 0x0000008a20057211 */ /* 0x000fe400078f20ff */
[----:B------:R-:W-:Y:S02]  /*1700*/  @!P5 LEA.HI.X R19, R4, c[0x0][0x174], R0, 0x1, P2 ;  /* 0x00005d000413da11 */ /* 0x000fe400010f0c00 */
[----:B------:R-:W-:Y:S01]  /*1710*/  LOP3.LUT R0, R5, 0xfffffff0, RZ, 0xc0, !PT ;  /* 0xfffffff005007812 */ /* 0x000fe200078ec0ff */
[----:B------:R-:W-:Y:S01]  /*1720*/  @P1 STS.128 [R234+0x8000], RZ ;  /* 0x008000ffea001388 */ /* 0x000fe20000000c00 */
[----:B------:R-:W-:-:S02]  /*1730*/  ISETP.GE.AND P3, PT, R35, R22, PT ;  /* 0x000000162300720c */ /* 0x000fc40003f66270 */
[-C--:B------:R-:W-:Y:S01]  /*1740*/  ISETP.GE.AND P2, PT, R34, R22.reuse, PT ;  /* 0x000000162200720c */ /* 0x080fe20003f46270 */
[----:B------:R-:W-:Y:S01]  /*1750*/  @!PT LDS RZ, [RZ] ;  /* 0x00000000fffff984 */ /* 0x000fe20000000800 */
[----:B------:R-:W-:Y:S01]  /*1760*/  @!PT LDS RZ, [RZ] ;  /* 0x00000000fffff984 */ /* 0x000fe20000000800 */
[----:B------:R-:W-:Y:S01]  /*1770*/  @!PT LDS RZ, [RZ] ;  /* 0x00000000fffff984 */ /* 0x000fe20000000800 */
[----:B------:R1:W-:Y:S01]  /*1780*/  @!P1 LDGSTS.E.BYPASS.LTC128B.128 [R234+0x8000], [R10.64] ;  /* 0x080000000aea9fae */ /* 0x0003e2000b901d48 */
[----:B------:R-:W-:Y:S01]  /*1790*/  IMAD.IADD R0, R138, 0x1, -R0 ;  /* 0x000000018a007824 */ /* 0x000fe200078e0a00 */
[----:B------:R-:W-:Y:S02]  /*17a0*/  ISETP.GE.AND P1, PT, R33, R22, PT ;  /* 0x000000162100720c */ /* 0x000fe40003f26270 */
[----:B------:R-:W-:Y:S02]  /*17b0*/  @P0 STS.128 [R234+0x8800], RZ ;  /* 0x008800ffea000388 */ /* 0x000fe40000000c00 */
[----:B------:R-:W-:Y:S02]  /*17c0*/  SHF.R.S32.HI R4, RZ, 0x1f, R0 ;  /* 0x0000001fff047819 */ /* 0x000fe40000011400 */
[----:B------:R-:W-:Y:S01]  /*17d0*/  @!PT LDS RZ, [RZ] ;  /* 0x00000000fffff984 */ /* 0x000fe20000000800 */
[----:B------:R-:W-:Y:S01]  /*17e0*/  @!PT LDS RZ, [RZ] ;  /* 0x00000000fffff984 */ /* 0x000fe20000000800 */
[----:B------:R-:W-:Y:S01]  /*17f0*/  @!PT LDS RZ, [RZ] ;  /* 0x00000000fffff984 */ /* 0x000fe20000000800 */
[----:B------:R2:W-:Y:S01]  /*1800*/  @!P0 LDGSTS.E.BYPASS.LTC128B.128 [R234+0x8800], [R8.64] ;  /* 0x0880000008ea8fae */ /* 0x0005e2000b901d48 */
[----:B------:R-:W-:-:S02]  /*1810*/  @!P4 LEA R7, P0, R23, R2, 0x6 ;  /* 0x000000021707c211 */ /* 0x000fc400078030ff */
[----:B------:R-:W-:Y:S01]  /*1820*/  LEA.HI R20, R4, R0, RZ, 0x3 ;  /* 0x0000000004147211 */ /* 0x000fe200078f18ff */
[----:B------:R-:W-:Y:S04]  /*1830*/  @P6 STS.128 [R234+0x9000], RZ ;  /* 0x009000ffea006388 */ /* 0x000fe80000000c00 */
[----:B------:R-:W-:Y:S01]  /*1840*/  @!PT LDS RZ, [RZ] ;  /* 0x00000000fffff984 */ /* 0x000fe20000000800 */
[----:B------:R-:W-:Y:S01]  /*1850*/  @!PT LDS RZ, [RZ] ;  /* 0x00000000fffff984 */ /* 0x000fe20000000800 */
[----:B------:R-:W-:Y:S01]  /*1860*/  @!PT LDS RZ, [RZ] ;  /* 0x00000000fffff984 */ /* 0x000fe20000000800 */
[----:B------:R3:W-:Y:S04]  /*1870*/  @!P6 LDGSTS.E.BYPASS.LTC128B.128 [R234+0x9000], [R16.64] ;  /* 0x0900000010eaefae */ /* 0x0007e8000b901d48 */
[----:B------:R-:W-:Y:S04]  /*1880*/  @P5 STS.128 [R234+0x9800], RZ ;  /* 0x009800ffea005388 */ /* 0x000fe80000000c00 */
[----:B------:R-:W-:Y:S01]  /*1890*/  @!PT LDS RZ, [RZ] ;  /* 0x00000000fffff984 */ /* 0x000fe20000000800 */
[----:B------:R-:W-:Y:S01]  /*18a0*/  @!PT LDS RZ, [RZ] ;  /* 0x00000000fffff984 */ /* 0x000fe20000000800 */
[----:B------:R-:W-:Y:S01]  /*18b0*/  @!PT LDS RZ, [RZ] ;  /* 0x00000000fffff984 */ /* 0x000fe20000000800 */
[----:B------:R3:W-:Y:S01]  /*18c0*/  @!P5 LDGSTS.E.BYPASS.LTC128B.128 [R234+0x9800], [R18.64] ;  /* 0x0980000012eadfae */ /* 0x0007e2000b901d48 */
[----:B-1----:R-:W-:Y:S01]  /*18d0*/  SHF.R.S32.HI R10, RZ, 0x4, R5 ;  /* 0x00000004ff0a7819 */ /* 0x002fe20000011405 */
[----:B------:R-:W-:-:S02]  /*18e0*/  @!P3 IMAD R11, R21, 0x50, RZ ;  /* 0x00000050150bb824 */ /* 0x000fc400078e02ff */
[----:B------:R-:W-:Y:S01]  /*18f0*/  @P4 STS.128 [R234+0xa000], RZ ;  /* 0x00a000ffea004388 */ /* 0x000fe20000000c00 */
[----:B--2---:R-:W-:Y:S02]  /*1900*/  @!P4 LEA.HI.X R8, R23, R3, R21, 0x6, P0 ;  /* 0x000000031708c211 */ /* 0x004fe400000f3415 */
[----:B------:R-:W-:Y:S02]  /*1910*/  @!P4 LEA R14, P0, R7, c[0x0][0x170], 0x1 ;  /* 0x00005c00070eca11 */ /* 0x000fe400078008ff */
[----:B------:R-:W-:Y:S01]  /*1920*/  LEA.HI R9, R5, R10, RZ, 0x1 ;  /* 0x0000000a05097211 */ /* 0x000fe200078f08ff */
[----:B------:R-:W-:Y:S01]  /*1930*/  @!P3 IMAD.WIDE.U32 R4, R23, 0x50, R2 ;  /* 0x000000501704b825 */ /* 0x000fe200078e0002 */
[----:B------:R-:W-:Y:S02]  /*1940*/  @!P4 LEA.HI.X R15, R7, c[0x0][0x174], R8, 0x1, P0 ;  /* 0x00005d00070fca11 */ /* 0x000fe400000f0c08 */
[----:B------:R-:W-:Y:S01]  /*1950*/  LOP3.LUT R7, R9, 0xfffffffe, RZ, 0xc0, !PT ;  /* 0xfffffffe09077812 */ /* 0x000fe200078ec0ff */
[----:B------:R-:W-:Y:S01]  /*1960*/  @!P3 IMAD.IADD R5, R5, 0x1, R11 ;  /* 0x000000010505b824 */ /* 0x000fe200078e020b */
[----:B------:R-:W-:Y:S01]  /*1970*/  LOP3.LUT R8, R20, 0xfffffff8, RZ, 0xc0, !PT ;  /* 0xfffffff814087812 */ /* 0x000fe200078ec0ff */
[----:B------:R-:W-:Y:S01]  /*1980*/  @!PT LDS RZ, [RZ] ;  /* 0x00000000fffff984 */ /* 0x000fe20000000800 */
[----:B------:R-:W-:Y:S01]  /*1990*/  @!PT LDS RZ, [RZ] ;  /* 0x00000000fffff984 */ /* 0x000fe20000000800 */
[----:B------:R-:W-:Y:S01]  /*19a0*/  @!PT LDS RZ, [RZ] ;  /* 0x00000000fffff984 */ /* 0x000fe20000000800 */
[----:B------:R1:W-:Y:S01]  /*19b0*/  @!P4 LDGSTS.E.BYPASS.LTC128B.128 [R234+0xa000], [R14.64] ;  /* 0x0a0000000eeacfae */ /* 0x0003e2000b901d48 */
[----:B------:R-:W-:Y:S01]  /*19c0*/  @!P3 LEA R12, P0, R4, c[0x0][0x170], 0x1 ;  /* 0x00005c00040cba11 */ /* 0x000fe200078008ff */
[----:B------:R-:W-:-:S02]  /*19d0*/  IMAD.IADD R11, R10, 0x1, -R7 ;  /* 0x000000010a0b7824 */ /* 0x000fc400078e0a07 */
[----:B------:R-:W-:Y:S01]  /*19e0*/  IMAD.SHL.U32 R7, R31, 0x40, RZ ;  /* 0x000000401f077824 */ /* 0x000fe200078e00ff */
[----:B------:R-:W-:Y:S01]  /*19f0*/  @!P3 LEA.HI.X R13, R4, c[0x0][0x174], R5, 0x1, P0 ;  /* 0x00005d00040dba11 */ /* 0x000fe200000f0c05 */
[----:B------:R-:W-:Y:S01]  /*1a00*/  IMAD.IADD R22, R0, 0x1, -R8 ;  /* 0x0000000100167824 */ /* 0x000fe200078e0a08 */
[----:B------:R-:W-:Y:S01]  /*1a10*/  @P3 STS.128 [R234+0xa800], RZ ;  /* 0x00a800ffea003388 */ /* 0x000fe20000000c00 */
[----:B------:R-:W-:Y:S01]  /*1a20*/  @!P2 IMAD R8, R21, 0x60, RZ ;  /* 0x000000601508a824 */ /* 0x000fe200078e02ff */
[----:B------:R-:W-:Y:S01]  /*1a30*/  LOP3.LUT R0, R7, 0x1c0, RZ, 0xc0, !PT ;  /* 0x000001c007007812 */ /* 0x000fe200078ec0ff */
[----:B------:R-:W-:Y:S01]  /*1a40*/  @!P2 IMAD.WIDE.U32 R4, R23, 0x60, R2 ;  /* 0x000000601704a825 */ /* 0x000fe200078e0002 */
[----:B------:R-:W-:Y:S01]  /*1a50*/  @!PT LDS RZ, [RZ] ;  /* 0x00000000fffff984 */ /* 0x000fe20000000800 */
[----:B------:R-:W-:Y:S01]  /*1a60*/  @!PT LDS RZ, [RZ] ;  /* 0x00000000fffff984 */ /* 0x000fe20000000800 */
[----:B------:R-:W-:Y:S01]  /*1a70*/  @!PT LDS RZ, [RZ] ;  /* 0x00000000fffff984 */ /* 0x000fe20000000800 */
[----:B------:R1:W-:Y:S02]  /*1a80*/  @!P3 LDGSTS.E.BYPASS.LTC128B.128 [R234+0xa800], [R12.64] ;  /* 0x0a8000000ceabfae */ /* 0x0003e4000b901d48 */
[----:B------:R-:W-:Y:S01]  /*1a90*/  LOP3.LUT R9, R0, 0x8, R6, 0xf8, !PT ;  /* 0x0000000800097812 */ /* 0x000fe200078ef806 */
[----:B------:R-:W-:Y:S01]  /*1aa0*/  IMAD.SHL.U32 R7, R22, 0x40, RZ ;  /* 0x0000004016077824 */ /* 0x000fe200078e00ff */
[----:B------:R-:W-:Y:S01]  /*1ab0*/  SHF.R.U32.HI R6, RZ, 0x3, R0 ;  /* 0x00000003ff067819 */ /* 0x000fe20000011600 */
[----:B------:R-:W-:Y:S01]  /*1ac0*/  @!P2 IMAD.IADD R5, R5, 0x1, R8 ;  /* 0x000000010505a824 */ /* 0x000fe200078e0208 */
[C---:B------:R-:W-:Y:S01]  /*1ad0*/  @!P2 LEA R8, P0, R4.reuse, c[0x0][0x170], 0x1 ;  /* 0x00005c000408aa11 */ /* 0x040fe200078008ff */
[----:B------:R-:W-:Y:S01]  /*1ae0*/  @!P1 IMAD R21, R21, 0x70, RZ ;  /* 0x0000007015159824 */ /* 0x000fe200078e02ff */
[----:B------:R-:W-:Y:S01]  /*1af0*/  LOP3.LUT R0, R7, 0x1c0, RZ, 0xc0, !PT ;  /* 0x000001c007007812 */ /* 0x000fe200078ec0ff */
[----:B------:R-:W-:Y:S01]  /*1b00*/  @!P1 IMAD.WIDE.U32 R2, R23, 0x70, R2 ;  /* 0x0000007017029825 */ /* 0x000fe200078e0002 */
[----:B------:R-:W-:Y:S01]  /*1b10*/  LOP3.LUT R7, R9, R6, RZ, 0x3c, !PT ;  /* 0x0000000609077212 */ /* 0x000fe200078e3cff */
[----:B------:R-:W-:Y:S01]  /*1b20*/  @P2 STS.128 [R234+0xb000], RZ ;  /* 0x00b000ffea002388 */ /* 0x000fe20000000c00 */
[----:B------:R-:W-:Y:S01]  /*1b30*/  @!P2 LEA.HI.X R9, R4, c[0x0][0x174], R5, 0x1, P0 ;  /* 0x00005d000409aa11 */ /* 0x000fe200000f0c05 */
[----:B------:R-:W-:Y:S01]  /*1b40*/  IMAD.SHL.U32 R10, R11, 0x8, RZ ;  /* 0x000000080b0a7824 */ /* 0x000fe200078e00ff */
[----:B------:R-:W-:Y:S01]  /*1b50*/  @!P1 LEA R6, P0, R2, c[0x0][0x170], 0x1 ;  /* 0x00005c0002069a11 */ /* 0x000fe200078008ff */
[----:B------:R-:W-:Y:S01]  /*1b60*/  @!P1 IMAD.IADD R3, R3, 0x1, R21 ;  /* 0x0000000103039824 */ /* 0x000fe200078e0215 */
[----:B------:R-:W-:Y:S01]  /*1b70*/  SHF.R.U32.HI R4, RZ, 0x3, R0 ;  /* 0x00000003ff047819 */ /* 0x000fe20000011600 */
[----:B------:R-:W-:Y:S01]  /*1b80*/  @!PT LDS RZ, [RZ] ;  /* 0x00000000fffff984 */ /* 0x000fe20000000800 */
[----:B------:R-:W-:Y:S01]  /*1b90*/  @!PT LDS RZ, [RZ] ;  /* 0x00000000fffff984 */ /* 0x000fe20000000800 */
[----:B------:R-:W-:Y:S01]  /*1ba0*/  @!PT LDS RZ, [RZ] ;  /* 0x00000000fffff984 */ /* 0x000fe20000000800 */
[----:B------:R2:W-:Y:S01]  /*1bb0*/  @!P2 LDGSTS.E.BYPASS.LTC128B.128 [R234+0xb000], [R8.64] ;  /* 0x0b00000008eaafae */ /* 0x0005e2000b901d48 */
[----:B------:R-:W-:Y:S01]  /*1bc0*/  LOP3.LUT R5, R0, 0x8, R10, 0xf8, !PT ;  /* 0x0000000800057812 */ /* 0x000fe200078ef80a */
[----:B------:R-:W-:Y:S01]  /*1bd0*/  IMAD R0, R11, 0x200, R7 ;  /* 0x000002000b007824 */ /* 0x000fe200078e0207 */
[----:B------:R-:W-:Y:S01]  /*1be0*/  @!P1 LEA.HI.X R7, R2, c[0x0][0x174], R3, 0x1, P0 ;  /* 0x00005d0002079a11 */ /* 0x000fe200000f0c03 */
[----:B------:R-:W-:Y:S01]  /*1bf0*/  IMAD.SHL.U32 R3, R20, 0x40, RZ ;  /* 0x0000004014037824 */ /* 0x000fe200078e00ff */
[----:B------:R-:W-:Y:S01]  /*1c00*/  LEA.HI R2, R32, R138, RZ, 0x5 ;  /* 0x0000008a20027211 */ /* 0x000fe200078f28ff */
[----:B------:R-:W-:Y:S01]  /*1c10*/  IMAD.SHL.U32 R139, R0, 0x2, RZ ;  /* 0x00000002008b7824 */ /* 0x000fe200078e00ff */
[----:B------:R-:W-:Y:S01]  /*1c20*/  LOP3.LUT R227, R5, R4, RZ, 0x3c, !PT ;  /* 0x0000000405e37212 */ /* 0x000fe200078e3cff */
[----:B------:R-:W-:Y:S01]  /*1c30*/  @P1 STS.128 [R234+0xb800], RZ ;  /* 0x00b800ffea001388 */ /* 0x000fe20000000c00 */
[----:B------:R-:W-:Y:S01]  /*1c40*/  SHF.R.S32.HI R2, RZ, 0x5, R2 ;  /* 0x00000005ff027819 */ /* 0x000fe20000011402 */
[----:B------:R-:W-:Y:S01]  /*1c50*/  IMAD.MOV.U32 R0, RZ, RZ, 0x20 ;  /* 0x00000020ff007424 */ /* 0x000fe200078e00ff */
[----:B------:R-:W-:Y:S01]  /*1c60*/  LOP3.LUT R136, R3, 0xfffffe00, RZ, 0xc0, !PT ;  /* 0xfffffe0003887812 */ /* 0x000fe200078ec0ff */
[----:B------:R-:W-:Y:S01]  /*1c70*/  @!PT LDS RZ, [RZ] ;  /* 0x00000000fffff984 */ /* 0x000fe20000000800 */
[----:B------:R-:W-:Y:S01]  /*1c80*/  @!PT LDS RZ, [RZ] ;  /* 0x00000000fffff984 */ /* 0x000fe20000000800 */
[----:B------:R-:W-:Y:S01]  /*1c90*/  @!PT LDS RZ, [RZ] ;  /* 0x00000000fffff984 */ /* 0x000fe20000000800 */
[----:B------:R4:W-:Y:S01]  /*1ca0*/  @!P1 LDGSTS.E.BYPASS.LTC128B.128 [R234+0xb800], [R6.64] ;  /* 0x0b80000006ea9fae */ /* 0x0009e2000b901d48 */
[----:B------:R-:W-:-:S02]  /*1cb0*/  R2P PR, R22, 0x6 ;  /* 0x0000000616007804 */ /* 0x000fc40000000000 */
[----:B------:R-:W-:Y:S01]  /*1cc0*/  IADD3 R226, R139, 0x4040, RZ ;  /* 0x000040408be27810 */ /* 0x000fe20007ffe0ff */
[----:B------:R-:W-:Y:S01]  /*1cd0*/  IMAD R2, R2, 0x400, R136 ;  /* 0x0000040002027824 */ /* 0x000fe200078e0288 */
[----:B------:R-:W-:Y:S03]  /*1ce0*/  LDSM.16.M88.4 R52, [R139+0x4800] ;  /* 0x004800008b34783b */ /* 0x000fe60000000200 */
[----:B------:R-:W-:Y:S01]  /*1cf0*/  IMAD.IADD R2, R227, 0x1, R2 ;  /* 0x00000001e3027824 */ /* 0x000fe200078e0202 */
[----:B------:R-:W-:Y:S03]  /*1d00*/  LDSM.16.M88.4 R48, [R139+0x5000] ;  /* 0x005000008b30783b */ /* 0x000fe60000000200 */
[----:B------:R-:W-:Y:S01]  /*1d10*/  IMAD.SHL.U32 R222, R2, 0x2, RZ ;  /* 0x0000000202de7824 */ /* 0x000fe200078e00ff */
[----:B------:R-:W-:Y:S01]  /*1d20*/  LDSM.16.M88.4 R44, [R139+0x5800] ;  /* 0x005800008b2c783b */ /* 0x000fe20000000200 */
[----:B------:R-:W-:-:S03]  /*1d30*/  IMAD.MOV.U32 R2, RZ, RZ, 0x10 ;  /* 0x00000010ff027424 */ /* 0x000fc600078e00ff */
[----:B---3--:R-:W3:Y:S02]  /*1d40*/  LDSM.16.M88.4 R16, [R222] ;  /* 0x00000000de10783b */ /* 0x008ee40000000200 */
[----:B------:R-:W-:Y:S02]  /*1d50*/  SEL R2, R2, 0xfffffff0, !P1 ;  /* 0xfffffff002027807 */ /* 0x000fe40004800000 */
[----:B-1----:R-:W1:Y:S03]  /*1d60*/  LDSM.16.M88.4 R12, [R222+0x2000] ;  /* 0x00200000de0c783b */ /* 0x002e660000000200 */
[----:B------:R-:W-:Y:S01]  /*1d70*/  IMAD R225, R2, 0x2, R222 ;  /* 0x0000000202e17824 */ /* 0x000fe200078e02de */
[----:B------:R-:W-:Y:S04]  /*1d80*/  LDSM.16.M88.4 R36, [R139+0x6800] ;  /* 0x006800008b24783b */ /* 0x000fe80000000200 */
[----:B----4-:R-:W4:Y:S04]  /*1d90*/  LDSM.16.M88.4 R4, [R139+0x4000] ;  /* 0x004000008b04783b */ /* 0x010f280000000200 */
[----:B------:R-:W-:Y:S04]  /*1da0*/  LDSM.16.M88.4 R40, [R139+0x6000] ;  /* 0x006000008b28783b */ /* 0x000fe80000000200 */
[----:B------:R-:W5:Y:S04]  /*1db0*/  LDSM.16.M88.4 R32, [R139+0x7000] ;  /* 0x007000008b20783b */ /* 0x000f680000000200 */
[----:B------:R-:W5:Y:S04]  /*1dc0*/  LDSM.16.M88.4 R24, [R139+0x7800] ;  /* 0x007800008b18783b */ /* 0x000f680000000200 */
[----:B--2---:R-:W-:Y:S04]  /*1dd0*/  LDSM.16.M88.4 R8, [R225+0x2000] ;  /* 0x00200000e108783b */ /* 0x004fe80000000200 */
[----:B------:R-:W-:Y:S04]  /*1de0*/  LDSM.16.M88.4 R20, [R225] ;  /* 0x00000000e114783b */ /* 0x000fe80000000200 */
[----:B------:R-:W0:Y:S01]  /*1df0*/  LDGDEPBAR ;  /* 0x00000000000079af */ /* 0x000e220000000000 */
[----:B---3--:R-:W-:Y:S08]  /*1e00*/  HMMA.16816.F32 R160, R16, R54, RZ ;  /* 0x0000003610a0723c */ /* 0x008ff000000018ff */
[----:B-1----:R-:W-:Y:S08]  /*1e10*/  HMMA.16816.F32 R120, R12, R52, RZ ;  /* 0x000000340c78723c */ /* 0x002ff000000018ff */
[-C--:B----4-:R-:W-:Y:S08]  /*1e20*/  HMMA.16816.F32 R156, R16, R4.reuse, RZ ;  /* 0x00000004109c723c */ /* 0x090ff000000018ff */
[----:B------:R-:W-:Y:S01]  /*1e30*/  HMMA.16816.F32 R128, R12, R4, RZ ;  /* 0x000000040c80723c */ /* 0x000fe200000018ff */
[----:B------:R-:W-:-:S02]  /*1e40*/  IMAD.MOV.U32 R193, RZ, RZ, R160 ;  /* 0x000000ffffc17224 */ /* 0x000fc400078e00a0 */
[----:B------:R-:W-:Y:S02]  /*1e50*/  IMAD.MOV.U32 R192, RZ, RZ, R161 ;  /* 0x000000ffffc07224 */ /* 0x000fe400078e00a1 */
[----:B------:R-:W-:Y:S02]  /*1e60*/  IMAD.MOV.U32 R30, RZ, RZ, R163 ;  /* 0x000000ffff1e7224 */ /* 0x000fe400078e00a3 */
[----:B------:R-:W-:Y:S01]  /*1e70*/  SEL R4, R0, 0xffffffe0, !P2 ;  /* 0xffffffe000047807 */ /* 0x000fe20005000000 */
[----:B------:R-:W-:Y:S01]  /*1e80*/  HMMA.16816.F32 R56, R16, R6, RZ ;  /* 0x000000061038723c */ /* 0x000fe200000018ff */
[----:B------:R-:W-:Y:S01]  /*1e90*/  R2P PR, R31, 0x6 ;  /* 0x000000061f007804 */ /* 0x000fe20000000000 */
[----:B------:R-:W-:Y:S02]  /*1ea0*/  IMAD.MOV.U32 R31, RZ, RZ, R162 ;  /* 0x000000ffff1f7224 */ /* 0x000fe400078e00a2 */
[----:B------:R-:W-:Y:S02]  /*1eb0*/  IMAD R223, R4, 0x2, R222 ;  /* 0x0000000204df7824 */ /* 0x000fe400078e02de */
[----:B------:R-:W-:-:S02]  /*1ec0*/  SEL R0, R0, 0xffffffe0, !P1 ;  /* 0xffffffe000007807 */ /* 0x000fc40004800000 */
[----:B------:R-:W-:Y:S01]  /*1ed0*/  HMMA.16816.F32 R160, R16, R50, RZ ;  /* 0x0000003210a0723c */ /* 0x000fe200000018ff */
[----:B------:R-:W-:Y:S02]  /*1ee0*/  IMAD R224, R2, 0x2, R223 ;  /* 0x0000000202e07824 */ /* 0x000fe400078e02df */
[----:B------:R-:W-:-:S05]  /*1ef0*/  IMAD.IADD R221, R139, 0x1, R0 ;  /* 0x000000018bdd7824 */ /* 0x000fca00078e0200 */
[----:B------:R-:W1:Y:S01]  /*1f00*/  LDSM.16.M88.4 R92, [R221+0x6800] ;  /* 0x00680000dd5c783b */ /* 0x000e620000000200 */
[----:B------:R-:W-:Y:S03]  /*1f10*/  HMMA.16816.F32 R104, R12, R54, RZ ;  /* 0x000000360c68723c */ /* 0x000fe600000018ff */
[----:B------:R-:W2:Y:S04]  /*1f20*/  LDSM.16.M88.4 R100, [R221+0x5800] ;  /* 0x00580000dd64783b */ /* 0x000ea80000000200 */
[----:B------:R-:W3:Y:S01]  /*1f30*/  LDSM.16.M88.4 R88, [R221+0x7000] ;  /* 0x00700000dd58783b */ /* 0x000ee20000000200 */
[----:B------:R-:W-:Y:S01]  /*1f40*/  HMMA.16816.F32 R152, R16, R52, RZ ;  /* 0x000000341098723c */ /* 0x000fe200000018ff */
[----:B------:R-:W-:-:S02]  /*1f50*/  IMAD.MOV.U32 R201, RZ, RZ, R56 ;  /* 0x000000ffffc97224 */ /* 0x000fc400078e0038 */
[----:B------:R-:W4:Y:S01]  /*1f60*/  LDSM.16.M88.4 R68, [R221+0x4800] ;  /* 0x00480000dd44783b */ /* 0x000f220000000200 */
[----:B------:R-:W-:Y:S02]  /*1f70*/  IMAD.MOV.U32 R200, RZ, RZ, R57 ;  /* 0x000000ffffc87224 */ /* 0x000fe400078e0039 */
[----:B------:R-:W-:Y:S01]  /*1f80*/  IMAD.MOV.U32 R195, RZ, RZ, R58 ;  /* 0x000000ffffc37224 */ /* 0x000fe200078e003a */
[----:B------:R-:W1:Y:S01]  /*1f90*/  LDSM.16.M88.4 R80, [R221+0x5000] ;  /* 0x00500000dd50783b */ /* 0x000e620000000200 */
[C---:B------:R-:W-:Y:S01]  /*1fa0*/  HMMA.16816.F32 R116, R12.reuse, R48, RZ ;  /* 0x000000300c74723c */ /* 0x040fe200000018ff */
[----:B------:R-:W-:Y:S02]  /*1fb0*/  IMAD.MOV.U32 R194, RZ, RZ, R59 ;  /* 0x000000ffffc27224 */ /* 0x000fe400078e003b */
[----:B------:R-:W-:Y:S04]  /*1fc0*/  LDSM.16.M88.4 R56, [R221+0x4000] ;  /* 0x00400000dd38783b */ /* 0x000fe80000000200 */
[----:B------:R-:W1:Y:S01]  /*1fd0*/  LDSM.16.M88.4 R84, [R221+0x7800] ;  /* 0x00780000dd54783b */ /* 0x000e620000000200 */
[----:B------:R-:W-:Y:S03]  /*1fe0*/  HMMA.16816.F32 R76, R12, R50, RZ ;  /* 0x000000320c4c723c */ /* 0x000fe600000018ff */
[----:B------:R-:W1:Y:S04]  /*1ff0*/  LDSM.16.M88.4 R96, [R221+0x6000] ;  /* 0x00600000dd60783b */ /* 0x000e680000000200 */
[----:B------:R-:W-:Y:S01]  /*2000*/  IMAD.MOV.U32 R51, RZ, RZ, R160 ;  /* 0x000000ffff337224 */ /* 0x000fe200078e00a0 */
[----:B------:R-:W-:Y:S01]  /*2010*/  HMMA.16816.F32 R52, R16, R48, RZ ;  /* 0x000000301034723c */ /* 0x000fe200000018ff */
[----:B------:R-:W-:-:S06]  /*2020*/  IMAD.MOV.U32 R50, RZ, RZ, R161 ;  /* 0x000000ffff327224 */ /* 0x000fcc00078e00a1 */
[----:B------:R-:W-:Y:S01]  /*2030*/  IMAD.MOV.U32 R49, RZ, RZ, R162 ;  /* 0x000000ffff317224 */ /* 0x000fe200078e00a2 */
[----:B------:R-:W-:Y:S01]  /*2040*/  HMMA.16816.F32 R144, R12, R38, RZ ;  /* 0x000000260c90723c */ /* 0x000fe200000018ff */
[----:B------:R-:W-:-:S07]  /*2050*/  IMAD.MOV.U32 R48, RZ, RZ, R163 ;  /* 0x000000ffff307224 */ /* 0x000fce00078e00a3 */
[----:B------:R-:W-:Y:S08]  /*2060*/  HMMA.16816.F32 R160, R16, R46, RZ ;  /* 0x0000002e10a0723c */ /* 0x000ff000000018ff */
[C---:B------:R-:W-:Y:S08]  /*2070*/  HMMA.16816.F32 R112, R12.reuse, R44, RZ ;  /* 0x0000002c0c70723c */ /* 0x040ff000000018ff */
[----:B------:R-:W-:Y:S08]  /*2080*/  HMMA.16816.F32 R132, R12, R46, RZ ;  /* 0x0000002e0c84723c */ /* 0x000ff000000018ff */
[----:B------:R-:W-:Y:S01]  /*2090*/  HMMA.16816.F32 R188, R16, R44, RZ ;  /* 0x0000002c10bc723c */ /* 0x000fe200000018ff */
[----:B------:R-:W-:-:S02]  /*20a0*/  IMAD.MOV.U32 R3, RZ, RZ, R163 ;  /* 0x000000ffff037224 */ /* 0x000fc400078e00a3 */
[----:B------:R-:W-:Y:S02]  /*20b0*/  IMAD.MOV.U32 R29, RZ, RZ, R160 ;  /* 0x000000ffff1d7224 */ /* 0x000fe400078e00a0 */
[----:B------:R-:W-:-:S03]  /*20c0*/  IMAD.MOV.U32 R5, RZ, RZ, R162 ;  /* 0x000000ffff057224 */ /* 0x000fc600078e00a2 */
[----:B-----5:R-:W-:Y:S08]  /*20d0*/  HMMA.16816.F32 R148, R12, R34, RZ ;  /* 0x000000220c94723c */ /* 0x020ff000000018ff */
[----:B------:R-:W-:Y:S08]  /*20e0*/  HMMA.16816.F32 R44, R16, R42, RZ ;  /* 0x0000002a102c723c */ /* 0x000ff000000018ff */
[C---:B------:R-:W-:Y:S08]  /*20f0*/  HMMA.16816.F32 R64, R12.reuse, R32, RZ ;  /* 0x000000200c40723c */ /* 0x040ff000000018ff */
[----:B------:R-:W-:Y:S07]  /*2100*/  HMMA.16816.F32 R124, R12, R6, RZ ;  /* 0x000000060c7c723c */ /* 0x000fee00000018ff */
[----:B------:R-:W-:Y:S01]  /*2110*/  IMAD.MOV.U32 R6, RZ, RZ, R161 ;  /* 0x000000ffff067224 */ /* 0x000fe200078e00a1 */
[C---:B------:R-:W-:Y:S08]  /*2120*/  HMMA.16816.F32 R184, R16.reuse, R40, RZ ;  /* 0x0000002810b8723c */ /* 0x040ff000000018ff */
[C---:B------:R-:W-:Y:S08]  /*2130*/  HMMA.16816.F32 R176, R16.reuse, R36, RZ ;  /* 0x0000002410b0723c */ /* 0x040ff000000018ff */
[C---:B------:R-:W-:Y:S08]  /*2140*/  HMMA.16816.F32 R248, R16.reuse, R38, RZ ;  /* 0x0000002610f8723c */ /* 0x040ff000000018ff */
[C---:B------:R-:W-:Y:S08]  /*2150*/  HMMA.16816.F32 R172, R16.reuse, R32, RZ ;  /* 0x0000002010ac723c */ /* 0x040ff000000018ff */
[C---:B------:R-:W-:Y:S08]  /*2160*/  HMMA.16816.F32 R244, R16.reuse, R34, RZ ;  /* 0x0000002210f4723c */ /* 0x040ff000000018ff */
[C---:B------:R-:W-:Y:S08]  /*2170*/  HMMA.16816.F32 R160, R16.reuse, R24, RZ ;  /* 0x0000001810a0723c */ /* 0x040ff000000018ff */
[----:B------:R-:W-:Y:S08]  /*2180*/  HMMA.16816.F32 R240, R16, R26, RZ ;  /* 0x0000001a10f0723c */ /* 0x000ff000000018ff */
[----:B-1----:R-:W-:Y:S07]  /*2190*/  HMMA.16816.F32 R16, R8, R94, R144 ;  /* 0x0000005e0810723c */ /* 0x002fee0000001890 */
[----:B------:R-:W-:Y:S01]  /*21a0*/  IMAD.MOV.U32 R147, RZ, RZ, R3 ;  /* 0x000000ffff937224 */ /* 0x000fe200078e0003 */
[----:B------:R-:W-:Y:S01]  /*21b0*/  IADD3 R3, R139, 0x4000, RZ ;  /* 0x000040008b037810 */ /* 0x000fe20007ffe0ff */
[----:B------:R-:W-:Y:S01]  /*21c0*/  HMMA.16816.F32 R108, R12, R40, RZ ;  /* 0x000000280c6c723c */ /* 0x000fe200000018ff */
[----:B------:R-:W-:-:S02]  /*21d0*/  IMAD.MOV.U32 R144, RZ, RZ, R29 ;  /* 0x000000ffff907224 */ /* 0x000fc400078e001d */
[----:B------:R-:W-:Y:S01]  /*21e0*/  @P2 IADD3 R226, R3, -0x40, RZ ;  /* 0xffffffc003e22810 */ /* 0x000fe20007ffe0ff */
[----:B------:R-:W-:Y:S02]  /*21f0*/  IMAD.MOV.U32 R145, RZ, RZ, R6 ;  /* 0x000000ffff917224 */ /* 0x000fe400078e0006 */
[----:B------:R-:W-:Y:S01]  /*2200*/  IMAD.MOV.U32 R146, RZ, RZ, R5 ;  /* 0x000000ffff927224 */ /* 0x000fe200078e0005 */
[C---:B------:R-:W-:Y:S01]  /*2210*/  IADD3 R233, R226.reuse, 0x800, RZ ;  /* 0x00000800e2e97810 */ /* 0x040fe20007ffe0ff */
[----:B------:R-:W-:Y:S01]  /*2220*/  HMMA.16816.F32 R72, R12, R36, RZ ;  /* 0x000000240c48723c */ /* 0x000fe200000018ff */
[----:B------:R-:W-:Y:S01]  /*2230*/  IMAD.MOV.U32 R41, RZ, RZ, R46 ;  /* 0x000000ffff297224 */ /* 0x000fe200078e002e */
[----:B------:R-:W-:Y:S01]  /*2240*/  IADD3 R232, R226, 0x1000, RZ ;  /* 0x00001000e2e87810 */ /* 0x000fe20007ffe0ff */
[----:B------:R-:W-:Y:S02]  /*2250*/  IMAD.MOV.U32 R40, RZ, RZ, R47 ;  /* 0x000000ffff287224 */ /* 0x000fe400078e002f */
[----:B------:R-:W-:-:S02]  /*2260*/  IMAD.IADD R220, R0, 0x1, R226 ;  /* 0x0000000100dc7824 */ /* 0x000fc400078e02e2 */
[----:B------:R-:W-:Y:S01]  /*2270*/  IMAD.SHL.U32 R0, R138, 0x2, RZ ;  /* 0x000000028a007824 */ /* 0x000fe200078e00ff */
[----:B------:R-:W-:Y:S04]  /*2280*/  HMMA.16816.F32 R60, R12, R24, RZ ;  /* 0x000000180c3c723c */ /* 0x000fe800000018ff */
[----:B------:R-:W-:-:S04]  /*2290*/  LOP3.LUT R0, R0, 0x6, RZ, 0xc0, !PT ;  /* 0x0000000600007812 */ /* 0x000fc800078ec0ff */
[----:B------:R-:W-:Y:S01]  /*22a0*/  HMMA.16816.F32 R140, R12, R42, RZ ;  /* 0x0000002a0c8c723c */ /* 0x000fe200000018ff */
[----:B------:R-:W-:-:S05]  /*22b0*/  IMAD R0, R137, 0x80, R0 ;  /* 0x0000008089007824 */ /* 0x000fca00078e0200 */
[C---:B------:R-:W-:Y:S01]  /*22c0*/  IADD3 R3, R0.reuse, 0x1, RZ ;  /* 0x0000000100037810 */ /* 0x040fe20007ffe0ff */
[----:B------:R-:W-:Y:S01]  /*22d0*/  IMAD.MOV.U32 R43, RZ, RZ, R44 ;  /* 0x000000ffff2b7224 */ /* 0x000fe200078e002c */
[----:B------:R-:W-:Y:S01]  /*22e0*/  HMMA.16816.F32 R12, R12, R26, RZ ;  /* 0x0000001a0c0c723c */ /* 0x000fe200000018ff */
[----:B------:R-:W-:Y:S01]  /*22f0*/  IMAD.MOV.U32 R42, RZ, RZ, R45 ;  /* 0x000000ffff2a7224 */ /* 0x000fe200078e002d */
[----:B------:R-:W-:Y:S01]  /*2300*/  LDSM.16.M88.4 R24, [R223+0x2000] ;  /* 0x00200000df18783b */ /* 0x000fe20000000200 */
[-C--:B------:R-:W-:Y:S02]  /*2310*/  ISETP.GE.AND P3, PT, R3, R28.reuse, PT ;  /* 0x0000001c0300720c */ /* 0x080fe40003f66270 */
[C---:B------:R-:W-:Y:S01]  /*2320*/  IADD3 R3, R0.reuse, 0x10, RZ ;  /* 0x0000001000037810 */ /* 0x040fe20007ffe0ff */
[----:B------:R-:W1:Y:S01]  /*2330*/  LDSM.16.M88.4 R44, [R226+0x800] ;  /* 0x00080000e22c783b */ /* 0x000e620000000200 */
[-C--:B------:R-:W-:Y:S01]  /*2340*/  ISETP.GE.AND P4, PT, R0, R28.reuse, PT ;  /* 0x0000001c0000720c */ /* 0x080fe20003f86270 */
[----:B--2---:R-:W-:Y:S01]  /*2350*/  HMMA.16816.F32 R212, R8, R100, R112 ;  /* 0x0000006408d4723c */ /* 0x004fe20000001870 */
[----:B------:R-:W-:-:S02]  /*2360*/  ISETP.GE.AND P0, PT, R3, R28, PT ;  /* 0x0000001c0300720c */ /* 0x000fc40003f06270 */
[C---:B------:R-:W-:Y:S02]  /*2370*/  IADD3 R3, R0.reuse, 0x18, RZ ;  /* 0x0000001800037810 */ /* 0x040fe40007ffe0ff */
[C---:B------:R-:W-:Y:S02]  /*2380*/  IADD3 R6, R0.reuse, 0x8, RZ ;  /* 0x0000000800067810 */ /* 0x040fe40007ffe0ff */
[-C--:B------:R-:W-:Y:S01]  /*2390*/  ISETP.GE.AND P5, PT, R3, R28.reuse, PT ;  /* 0x0000001c0300720c */ /* 0x080fe20003fa6270 */
[----:B---3--:R-:W-:Y:S01]  /*23a0*/  HMMA.16816.F32 R112, R8, R90, R148 ;  /* 0x0000005a0870723c */ /* 0x008fe20000001894 */
[----:B------:R-:W-:Y:S02]  /*23b0*/  IADD3 R3, R0, 0x19, RZ ;  /* 0x0000001900037810 */ /* 0x000fe40007ffe0ff */
[----:B------:R-:W-:Y:S02]  /*23c0*/  ISETP.GE.AND P2, PT, R6, R28, PT ;  /* 0x0000001c0600720c */ /* 0x000fe40003f46270 */
[----:B------:R-:W-:-:S02]  /*23d0*/  IADD3 R5, R0, 0x9, RZ ;  /* 0x0000000900057810 */ /* 0x000fc40007ffe0ff */
[----:B------:R-:W-:Y:S01]  /*23e0*/  IADD3 R6, R0, 0x11, RZ ;  /* 0x0000001100067810 */ /* 0x000fe20007ffe0ff */
[----:B------:R-:W-:Y:S01]  /*23f0*/  HMMA.16816.F32 R196, R8, R88, R64 ;  /* 0x0000005808c4723c */ /* 0x000fe20000001840 */
[----:B------:R-:W2:Y:S01]  /*2400*/  LDSM.16.M88.4 R64, [R226+0x2800] ;  /* 0x00280000e240783b */ /* 0x000ea20000000200 */
[-C--:B------:R-:W-:Y:S02]  /*2410*/  ISETP.GE.AND P1, PT, R5, R28.reuse, PT ;  /* 0x0000001c0500720c */ /* 0x080fe40003f26270 */
[----:B------:R-:W-:-:S04]  /*2420*/  ISETP.GE.AND P6, PT, R6, R28, PT ;  /* 0x0000001c0600720c */ /* 0x000fc80003fc6270 */
[----:B----4-:R-:W-:Y:S08]  /*2430*/  HMMA.16816.F32 R164, R8, R70, R104 ;  /* 0x0000004608a4723c */ /* 0x010ff00000001868 */
[----:B------:R-:W-:Y:S01]  /*2440*/  HMMA.16816.F32 R148, R20, R80, R52 ;  /* 0x000000501494723c */ /* 0x000fe20000001834 */
[----:B------:R-:W3:Y:S07]  /*2450*/  LDSM.16.M88.4 R52, [R226+0x3800] ;  /* 0x00380000e234783b */ /* 0x000eee0000000200 */
[C---:B------:R-:W-:Y:S01]  /*2460*/  HMMA.16816.F32 R104, R8.reuse, R82, R76 ;  /* 0x000000520868723c */ /* 0x040fe2000000184c */
[----:B------:R-:W4:Y:S07]  /*2470*/  LDSM.16.M88.4 R76, [R226+0x1800] ;  /* 0x00180000e24c783b */ /* 0x000f2e0000000200 */
[C---:B------:R-:W-:Y:S08]  /*2480*/  HMMA.16816.F32 R228, R8.reuse, R68, R120 ;  /* 0x0000004408e4723c */ /* 0x040ff00000001878 */
[C---:B------:R-:W-:Y:S01]  /*2490*/  HMMA.16816.F32 R204, R8.reuse, R92, R72 ;  /* 0x0000005c08cc723c */ /* 0x040fe20000001848 */
[----:B------:R-:W-:Y:S07]  /*24a0*/  LDSM.16.M88.4 R72, [R226+0x2000] ;  /* 0x00200000e248783b */ /* 0x000fee0000000200 */
[C---:B------:R-:W-:Y:S01]  /*24b0*/  HMMA.16816.F32 R180, R8.reuse, R84, R60 ;  /* 0x0000005408b4723c */ /* 0x040fe2000000183c */
[----:B------:R-:W-:Y:S07]  /*24c0*/  LDSM.16.M88.4 R60, [R226+0x3000] ;  /* 0x00300000e23c783b */ /* 0x000fee0000000200 */
[C---:B------:R-:W-:Y:S07]  /*24d0*/  HMMA.16816.F32 R168, R8.reuse, R58, R124 ;  /* 0x0000003a08a8723c */ /* 0x040fee000000187c */
[----:B------:R-:W-:Y:S01]  /*24e0*/  IMAD.MOV.U32 R124, RZ, RZ, R51 ;  /* 0x000000ffff7c7224 */ /* 0x000fe200078e0033 */
[----:B------:R-:W-:Y:S01]  /*24f0*/  HMMA.16816.F32 R36, R8, R102, R132 ;  /* 0x000000660824723c */ /* 0x000fe20000001884 */
[----:B------:R-:W-:-:S02]  /*2500*/  IMAD.MOV.U32 R125, RZ, RZ, R50 ;  /* 0x000000ffff7d7224 */ /* 0x000fc400078e0032 */
[----:B------:R-:W-:Y:S02]  /*2510*/  IMAD.MOV.U32 R126, RZ, RZ, R49 ;  /* 0x000000ffff7e7224 */ /* 0x000fe400078e0031 */
[----:B------:R-:W-:Y:S02]  /*2520*/  IMAD.MOV.U32 R127, RZ, RZ, R48 ;  /* 0x000000ffff7f7224 */ /* 0x000fe400078e0030 */
[----:B------:R-:W5:Y:S01]  /*2530*/  LDSM.16.M88.4 R48, [R226] ;  /* 0x00000000e230783b */ /* 0x000f620000000200 */
[----:B------:R-:W-:Y:S01]  /*2540*/  HMMA.16816.F32 R120, R8, R86, R12 ;  /* 0x000000560878723c */ /* 0x000fe2000000180c */
[----:B------:R-:W-:Y:S02]  /*2550*/  IMAD.MOV.U32 R132, RZ, RZ, R43 ;  /* 0x000000ffff847224 */ /* 0x000fe400078e002b */
[----:B------:R-:W1:Y:S01]  /*2560*/  LDSM.16.M88.4 R12, [R223] ;  /* 0x00000000df0c783b */ /* 0x000e620000000200 */
[----:B------:R-:W-:Y:S02]  /*2570*/  IMAD.MOV.U32 R133, RZ, RZ, R42 ;  /* 0x000000ffff857224 */ /* 0x000fe400078e002a */
[----:B------:R-:W-:-:S02]  /*2580*/  IMAD.MOV.U32 R134, RZ, RZ, R41 ;  /* 0x000000ffff867224 */ /* 0x000fc400078e0029 */
[-C--:B------:R-:W-:Y:S01]  /*2590*/  HMMA.16816.F32 R236, R8, R56.reuse, R128 ;  /* 0x0000003808ec723c */ /* 0x080fe20000001880 */
[----:B------:R-:W-:Y:S02]  /*25a0*/  IMAD.MOV.U32 R135, RZ, RZ, R40 ;  /* 0x000000ffff877224 */ /* 0x000fe400078e0028 */
[----:B------:R-:W1:Y:S05]  /*25b0*/  LDSM.16.M88.4 R40, [R226+0x1000] ;  /* 0x00100000e228783b */ /* 0x000e6a0000000200 */
[----:B------:R-:W-:Y:S08]  /*25c0*/  HMMA.16816.F32 R128, R20, R56, R156 ;  /* 0x000000381480723c */ /* 0x000ff0000000189c */
[C---:B------:R-:W-:Y:S07]  /*25d0*/  HMMA.16816.F32 R216, R8.reuse, R80, R116 ;  /* 0x0000005008d8723c */ /* 0x040fee0000001874 */
[----:B------:R-:W-:Y:S01]  /*25e0*/  IMAD.MOV.U32 R116, RZ, RZ, R193 ;  /* 0x000000ffff747224 */ /* 0x000fe200078e00c1 */
[----:B------:R-:W-:Y:S01]  /*25f0*/  HMMA.16816.F32 R208, R8, R96, R108 ;  /* 0x0000006008d0723c */ /* 0x000fe2000000186c */
[----:B------:R-:W-:-:S02]  /*2600*/  IMAD.MOV.U32 R117, RZ, RZ, R192 ;  /* 0x000000ffff757224 */ /* 0x000fc400078e00c0 */
[----:B------:R-:W-:Y:S02]  /*2610*/  IMAD.MOV.U32 R118, RZ, RZ, R31 ;  /* 0x000000ffff767224 */ /* 0x000fe400078e001f */
[----:B------:R-:W-:Y:S02]  /*2620*/  IMAD.MOV.U32 R119, RZ, RZ, R30 ;  /* 0x000000ffff777224 */ /* 0x000fe400078e001e */
[----:B------:R-:W-:Y:S01]  /*2630*/  IMAD.MOV.U32 R110, RZ, RZ, R195 ;  /* 0x000000ffff6e7224 */ /* 0x000fe200078e00c3 */
[----:B------:R-:W-:Y:S01]  /*2640*/  HMMA.16816.F32 R32, R8, R98, R140 ;  /* 0x000000620820723c */ /* 0x000fe2000000188c */
[----:B------:R-:W-:Y:S01]  /*2650*/  IMAD.MOV.U32 R111, RZ, RZ, R194 ;  /* 0x000000ffff6f7224 */ /* 0x000fe200078e00c2 */
[----:B------:R-:W-:Y:S01]  /*2660*/  LDSM.16.M88.4 R8, [R224+0x2000] ;  /* 0x00200000e008783b */ /* 0x000fe20000000200 */
[----:B------:R-:W-:Y:S02]  /*2670*/  IMAD.MOV.U32 R108, RZ, RZ, R201 ;  /* 0x000000ffff6c7224 */ /* 0x000fe400078e00c9 */
[----:B------:R-:W-:-:S03]  /*2680*/  IMAD.MOV.U32 R109, RZ, RZ, R200 ;  /* 0x000000ffff6d7224 */ /* 0x000fc600078e00c8 */
[C---:B------:R-:W-:Y:S08]  /*2690*/  HMMA.16816.F32 R192, R20.reuse, R96, R184 ;  /* 0x0000006014c0723c */ /* 0x040ff000000018b8 */
[C---:B------:R-:W-:Y:S08]  /*26a0*/  HMMA.16816.F32 R184, R20.reuse, R88, R172 ;  /* 0x0000005814b8723c */ /* 0x040ff000000018ac */
[----:B------:R-:W-:Y:S08]  /*26b0*/  HMMA.16816.F32 R156, R20, R94, R248 ;  /* 0x0000005e149c723c */ /* 0x000ff000000018f8 */
[C---:B-1----:R-:W-:Y:S08]  /*26c0*/  HMMA.16816.F32 R172, R24.reuse, R44, R228 ;  /* 0x0000002c18ac723c */ /* 0x042ff000000018e4 */
[C---:B--2---:R-:W-:Y:S08]  /*26d0*/  HMMA.16816.F32 R228, R24.reuse, R64, R204 ;  /* 0x0000004018e4723c */ /* 0x044ff000000018cc */
[C---:B---3--:R-:W-:Y:S08]  /*26e0*/  HMMA.16816.F32 R248, R24.reuse, R52, R180 ;  /* 0x0000003418f8723c */ /* 0x048ff000000018b4 */
[C---:B----4-:R-:W-:Y:S01]  /*26f0*/  HMMA.16816.F32 R180, R24.reuse, R78, R36 ;  /* 0x0000004e18b4723c */ /* 0x050fe20000001824 */
[----:B------:R-:W1:Y:S07]  /*2700*/  LDSM.16.M88.4 R36, [R220] ;  /* 0x00000000dc24783b */ /* 0x000e6e0000000200 */
[----:B------:R-:W-:Y:S01]  /*2710*/  HMMA.16816.F32 R204, R24, R66, R16 ;  /* 0x0000004218cc723c */ /* 0x000fe20000001810 */
[----:B------:R-:W2:Y:S07]  /*2720*/  LDSM.16.M88.4 R16, [R224] ;  /* 0x00000000e010783b */ /* 0x000eae0000000200 */
[C---:B------:R-:W-:Y:S08]  /*2730*/  HMMA.16816.F32 R108, R20.reuse, R58, R108 ;  /* 0x0000003a146c723c */ /* 0x040ff0000000186c */
[C---:B------:R-:W-:Y:S08]  /*2740*/  HMMA.16816.F32 R140, R20.reuse, R68, R152 ;  /* 0x00000044148c723c */ /* 0x040ff00000001898 */
[C---:B------:R-:W-:Y:S08]  /*2750*/  HMMA.16816.F32 R200, R20.reuse, R92, R176 ;  /* 0x0000005c14c8723c */ /* 0x040ff000000018b0 */
[C---:B------:R-:W-:Y:S08]  /*2760*/  HMMA.16816.F32 R176, R20.reuse, R84, R160 ;  /* 0x0000005414b0723c */ /* 0x040ff000000018a0 */
[C---:B------:R-:W-:Y:S08]  /*2770*/  HMMA.16816.F32 R144, R20.reuse, R102, R144 ;  /* 0x000000661490723c */ /* 0x040ff00000001890 */
[C---:B------:R-:W-:Y:S08]  /*2780*/  HMMA.16816.F32 R160, R20.reuse, R98, R132 ;  /* 0x0000006214a0723c */ /* 0x040ff00000001884 */
[C---:B------:R-:W-:Y:S08]  /*2790*/  HMMA.16816.F32 R124, R20.reuse, R82, R124 ;  /* 0x00000052147c723c */ /* 0x040ff0000000187c */
[----:B------:R-:W-:Y:S08]  /*27a0*/  HMMA.16816.F32 R132, R20, R90, R244 ;  /* 0x0000005a1484723c */ /* 0x000ff000000018f4 */
[-C--:B-----5:R-:W-:Y:S08]  /*27b0*/  HMMA.16816.F32 R92, R24, R48.reuse, R236 ;  /* 0x00000030185c723c */ /* 0x0a0ff000000018ec */
[----:B------:R-:W-:Y:S08]  /*27c0*/  HMMA.16816.F32 R56, R12, R48, R128 ;  /* 0x000000300c38723c */ /* 0x000ff00000001880 */
[C---:B------:R-:W-:Y:S08]  /*27d0*/  HMMA.16816.F32 R116, R20.reuse, R70, R116 ;  /* 0x000000461474723c */ /* 0x040ff00000001874 */
[C---:B------:R-:W-:Y:S08]  /*27e0*/  HMMA.16816.F32 R188, R20.reuse, R100, R188 ;  /* 0x0000006414bc723c */ /* 0x040ff000000018bc */
[----:B------:R-:W-:Y:S01]  /*27f0*/  HMMA.16816.F32 R96, R20, R86, R240 ;  /* 0x000000561460723c */ /* 0x000fe200000018f0 */
[----:B------:R-:W-:Y:S07]  /*2800*/  LDSM.16.M88.4 R20, [R220+0x1000] ;  /* 0x00100000dc14783b */ /* 0x000fee0000000200 */
[C---:B------:R-:W-:Y:S08]  /*2810*/  HMMA.16816.F32 R244, R24.reuse, R60, R196 ;  /* 0x0000003c18f4723c */ /* 0x040ff000000018c4 */
[C---:B------:R-:W-:Y:S01]  /*2820*/  HMMA.16816.F32 R196, R24.reuse, R74, R32 ;  /* 0x0000004a18c4723c */ /* 0x040fe20000001820 */
[----:B------:R-:W3:Y:S07]  /*2830*/  LDSM.16.M88.4 R32, [R220+0x800] ;  /* 0x00080000dc20783b */ /* 0x000eee0000000200 */
[-C--:B------:R-:W-:Y:S08]  /*2840*/  HMMA.16816.F32 R152, R24, R50.reuse, R168 ;  /* 0x000000321898723c */ /* 0x080ff000000018a8 */
[----:B------:R-:W-:Y:S08]  /*2850*/  HMMA.16816.F32 R48, R12, R50, R108 ;  /* 0x000000320c30723c */ /* 0x000ff0000000186c */
[C---:B------:R-:W-:Y:S08]  /*2860*/  HMMA.16816.F32 R216, R24.reuse, R40, R216 ;  /* 0x0000002818d8723c */ /* 0x040ff000000018d8 */
[C---:B------:R-:W-:Y:S08]  /*2870*/  HMMA.16816.F32 R212, R24.reuse, R76, R212 ;  /* 0x0000004c18d4723c */ /* 0x040ff000000018d4 */
[C---:B------:R-:W-:Y:S08]  /*2880*/  HMMA.16816.F32 R208, R24.reuse, R72, R208 ;  /* 0x0000004818d0723c */ /* 0x040ff000000018d0 */
[C---:B------:R-:W-:Y:S08]  /*2890*/  HMMA.16816.F32 R164, R24.reuse, R46, R164 ;  /* 0x0000002e18a4723c */ /* 0x040ff000000018a4 */
[C---:B------:R-:W-:Y:S08]  /*28a0*/  HMMA.16816.F32 R168, R24.reuse, R42, R104 ;  /* 0x0000002a18a8723c */ /* 0x040ff00000001868 */
[C---:B------:R-:W-:Y:S08]  /*28b0*/  HMMA.16816.F32 R236, R24.reuse, R62, R112 ;  /* 0x0000003e18ec723c */ /* 0x040ff00000001870 */
[----:B------:R-:W-:Y:S01]  /*28c0*/  HMMA.16816.F32 R240, R24, R54, R120 ;  /* 0x0000003618f0723c */ /* 0x000fe20000001878 */
[----:B------:R-:W4:Y:S07]  /*28d0*/  LDSM.16.M88.4 R24, [R220+0x1800] ;  /* 0x00180000dc18783b */ /* 0x000f2e0000000200 */
[C---:B------:R-:W-:Y:S08]  /*28e0*/  HMMA.16816.F32 R68, R12.reuse, R44, R140 ;  /* 0x0000002c0c44723c */ /* 0x040ff0000000188c */
[C---:B------:R-:W-:Y:S08]  /*28f0*/  HMMA.16816.F32 R104, R12.reuse, R78, R144 ;  /* 0x0000004e0c68723c */ /* 0x040ff00000001890 */
[C---:B------:R-:W-:Y:S08]  /*2900*/  HMMA.16816.F32 R84, R12.reuse, R40, R148 ;  /* 0x000000280c54723c */ /* 0x040ff00000001894 */
[C---:B------:R-:W-:Y:S08]  /*2910*/  HMMA.16816.F32 R88, R12.reuse, R42, R124 ;  /* 0x0000002a0c58723c */ /* 0x040ff0000000187c */
[C---:B------:R-:W-:Y:S08]  /*2920*/  HMMA.16816.F32 R184, R12.reuse, R60, R184 ;  /* 0x0000003c0cb8723c */ /* 0x040ff000000018b8 */
[----:B------:R-:W-:Y:S08]  /*2930*/  HMMA.16816.F32 R144, R12, R62, R132 ;  /* 0x0000003e0c90723c */ /* 0x000ff00000001884 */
[-C--:B-1----:R-:W-:Y:S08]  /*2940*/  HMMA.16816.F32 R60, R8, R36.reuse, R92 ;  /* 0x00000024083c723c */ /* 0x082ff0000000185c */
[----:B--2---:R-:W-:Y:S08]  /*2950*/  HMMA.16816.F32 R40, R16, R36, R56 ;  /* 0x000000241028723c */ /* 0x004ff00000001838 */
[C---:B------:R-:W-:Y:S08]  /*2960*/  HMMA.16816.F32 R80, R12.reuse, R46, R116 ;  /* 0x0000002e0c50723c */ /* 0x040ff00000001874 */
[----:B------:R-:W-:Y:S01]  /*2970*/  HMMA.16816.F32 R100, R12, R76, R188 ;  /* 0x0000004c0c64723c */ /* 0x000fe200000018bc */
[----:B------:R-:W-:-:S02]  /*2980*/  FSEL R130, R62, -INF , !P4 ;  /* 0xff8000003e827808 */ /* 0x000fc40006000000 */
[----:B------:R-:W-:Y:S02]  /*2990*/  FSEL R125, R60, -INF , !P4 ;  /* 0xff8000003c7d7808 */ /* 0x000fe40006000000 */
[----:B------:R-:W-:Y:S02]  /*29a0*/  FSEL R127, R63, -INF , !P3 ;  /* 0xff8000003f7f7808 */ /* 0x000fe40005800000 */
[----:B------:R-:W-:Y:S01]  /*29b0*/  FSEL R122, R61, -INF , !P3 ;  /* 0xff8000003d7a7808 */ /* 0x000fe20005800000 */
[----:B------:R-:W-:Y:S01]  /*29c0*/  HMMA.16816.F32 R108, R12, R72, R192 ;  /* 0x000000480c6c723c */ /* 0x000fe200000018c0 */
[----:B------:R-:W-:Y:S02]  /*29d0*/  FSEL R120, R42, -INF , !P4 ;  /* 0xff8000002a787808 */ /* 0x000fe40006000000 */
[----:B------:R-:W-:Y:S02]  /*29e0*/  FSEL R112, R40, -INF , !P4 ;  /* 0xff80000028707808 */ /* 0x000fe40006000000 */
[----:B------:R-:W-:-:S02]  /*29f0*/  ISETP.GE.AND P4, PT, R3, R28, PT ;  /* 0x0000001c0300720c */ /* 0x000fc40003f86270 */
[C---:B------:R-:W-:Y:S01]  /*2a00*/  IADD3 R3, R0.reuse, 0x20, RZ ;  /* 0x0000002000037810 */ /* 0x040fe20007ffe0ff */
[C---:B------:R-:W-:Y:S01]  /*2a10*/  HMMA.16816.F32 R160, R12.reuse, R74, R160 ;  /* 0x0000004a0ca0723c */ /* 0x040fe200000018a0 */
[----:B------:R-:W-:Y:S02]  /*2a20*/  FSEL R114, R43, -INF , !P3 ;  /* 0xff8000002b727808 */ /* 0x000fe40005800000 */
[----:B------:R-:W-:Y:S02]  /*2a30*/  FSEL R30, R41, -INF , !P3 ;  /* 0xff800000291e7808 */ /* 0x000fe40005800000 */
[----:B------:R-:W-:Y:S02]  /*2a40*/  ISETP.GE.AND P3, PT, R3, R28, PT ;  /* 0x0000001c0300720c */ /* 0x000fe40003f66270 */
[----:B------:R-:W-:Y:S01]  /*2a50*/  IADD3 R3, R0, 0x21, RZ ;  /* 0x0000002100037810 */ /* 0x000fe20007ffe0ff */
[C---:B------:R-:W-:Y:S08]  /*2a60*/  HMMA.16816.F32 R116, R12.reuse, R64, R200 ;  /* 0x000000400c74723c */ /* 0x040ff000000018c8 */
[C---:B------:R-:W-:Y:S08]  /*2a70*/  HMMA.16816.F32 R156, R12.reuse, R66, R156 ;  /* 0x000000420c9c723c */ /* 0x040ff0000000189c */
[C---:B------:R-:W-:Y:S08]  /*2a80*/  HMMA.16816.F32 R176, R12.reuse, R52, R176 ;  /* 0x000000340cb0723c */ /* 0x040ff000000018b0 */
[----:B------:R-:W-:Y:S01]  /*2a90*/  HMMA.16816.F32 R148, R12, R54, R96 ;  /* 0x000000360c94723c */ /* 0x000fe20000001860 */
[----:B------:R-:W1:Y:S07]  /*2aa0*/  LDSM.16.M88.4 R12, [R220+0x2000] ;  /* 0x00200000dc0c783b */ /* 0x000e6e0000000200 */
[-C--:B------:R-:W-:Y:S08]  /*2ab0*/  HMMA.16816.F32 R56, R8, R38.reuse, R152 ;  /* 0x000000260838723c */ /* 0x080ff00000001898 */
[C---:B------:R-:W-:Y:S08]  /*2ac0*/  HMMA.16816.F32 R44, R16.reuse, R38, R48 ;  /* 0x00000026102c723c */ /* 0x040ff00000001830 */
[-C--:B---3--:R-:W-:Y:S08]  /*2ad0*/  HMMA.16816.F32 R48, R16, R32.reuse, R68 ;  /* 0x000000201030723c */ /* 0x088ff00000001844 */
[----:B------:R-:W-:Y:S01]  /*2ae0*/  HMMA.16816.F32 R36, R8, R32, R172 ;  /* 0x000000200824723c */ /* 0x000fe200000018ac */
[----:B------:R-:W-:-:S02]  /*2af0*/  FSEL R129, R58, -INF , !P2 ;  /* 0xff8000003a817808 */ /* 0x000fc40005000000 */
[----:B------:R-:W-:Y:S02]  /*2b00*/  FSEL R123, R56, -INF , !P2 ;  /* 0xff800000387b7808 */ /* 0x000fe40005000000 */
[----:B------:R-:W-:Y:S02]  /*2b10*/  FSEL R128, R59, -INF , !P1 ;  /* 0xff8000003b807808 */ /* 0x000fe40004800000 */
[----:B------:R-:W-:Y:S01]  /*2b20*/  FSEL R121, R57, -INF , !P1 ;  /* 0xff80000039797808 */ /* 0x000fe20004800000 */
[----:B------:R-:W-:Y:S01]  /*2b30*/  HMMA.16816.F32 R52, R8, R34, R164 ;  /* 0x000000220834723c */ /* 0x000fe200000018a4 */
[----:B------:R-:W-:Y:S02]  /*2b40*/  FSEL R115, R46, -INF , !P2 ;  /* 0xff8000002e737808 */ /* 0x000fe40005000000 */
[----:B------:R-:W-:-:S05]  /*2b50*/  FSEL R113, R47, -INF , !P1 ;  /* 0xff8000002f717808 */ /* 0x000fca0004800000 */
[C---:B------:R-:W-:Y:S08]  /*2b60*/  HMMA.16816.F32 R32, R16.reuse, R34, R80 ;  /* 0x000000221020723c */ /* 0x040ff00000001850 */
[----:B----4-:R-:W-:Y:S01]  /*2b70*/  HMMA.16816.F32 R80, R16, R26, R104 ;  /* 0x0000001a1050723c */ /* 0x010fe20000001868 */
[----:B------:R-:W-:Y:S02]  /*2b80*/  FSEL R137, R38, -INF , !P0 ;  /* 0xff80000026897808 */ /* 0x000fe40004000000 */
[----:B------:R-:W-:-:S02]  /*2b90*/  FSEL R124, R36, -INF , !P0 ;  /* 0xff800000247c7808 */ /* 0x000fc40004000000 */
[----:B------:R-:W-:Y:S02]  /*2ba0*/  FSEL R133, R39, -INF , !P6 ;  /* 0xff80000027857808 */ /* 0x000fe40007000000 */
[----:B------:R-:W-:Y:S01]  /*2bb0*/  FSEL R106, R44, -INF , !P2 ;  /* 0xff8000002c6a7808 */ /* 0x000fe20005000000 */
[-C--:B------:R-:W-:Y:S01]  /*2bc0*/  HMMA.16816.F32 R72, R16, R20.reuse, R84 ;  /* 0x000000141048723c */ /* 0x080fe20000001854 */
[-C--:B------:R-:W-:Y:S02]  /*2bd0*/  ISETP.GE.AND P2, PT, R3, R28.reuse, PT ;  /* 0x0000001c0300720c */ /* 0x080fe40003f46270 */
[C---:B------:R-:W-:Y:S02]  /*2be0*/  IADD3 R3, R0.reuse, 0x28, RZ ;  /* 0x0000002800037810 */ /* 0x040fe40007ffe0ff */
[----:B------:R-:W-:Y:S02]  /*2bf0*/  FSEL R107, R45, -INF , !P1 ;  /* 0xff8000002d6b7808 */ /* 0x000fe40004800000 */
[----:B------:R-:W-:Y:S01]  /*2c00*/  ISETP.GE.AND P1, PT, R3, R28, PT ;  /* 0x0000001c0300720c */ /* 0x000fe20003f26270 */
[----:B------:R-:W-:Y:S01]  /*2c10*/  HMMA.16816.F32 R68, R8, R20, R216 ;  /* 0x000000140844723c */ /* 0x000fe200000018d8 */
[----:B------:R-:W-:-:S02]  /*2c20*/  IADD3 R3, R0, 0x29, RZ ;  /* 0x0000002900037810 */ /* 0x000fc40007ffe0ff */
[----:B------:R-:W-:Y:S02]  /*2c30*/  FSEL R105, R48, -INF , !P0 ;  /* 0xff80000030697808 */ /* 0x000fe40004000000 */
[----:B------:R-:W-:Y:S02]  /*2c40*/  FSEL R126, R37, -INF , !P6 ;  /* 0xff800000257e7808 */ /* 0x000fe40007000000 */
[----:B------:R-:W-:Y:S01]  /*2c50*/  FSEL R104, R49, -INF , !P6 ;  /* 0xff80000031687808 */ /* 0x000fe20007000000 */
[----:B------:R-:W-:Y:S01]  /*2c60*/  HMMA.16816.F32 R96, R8, R22, R168 ;  /* 0x000000160860723c */ /* 0x000fe200000018a8 */
[----:B------:R-:W-:Y:S02]  /*2c70*/  FSEL R140, R54, -INF , !P5 ;  /* 0xff800000368c7808 */ /* 0x000fe40006800000 */
[----:B------:R-:W-:Y:S02]  /*2c80*/  FSEL R132, R52, -INF , !P5 ;  /* 0xff80000034847808 */ /* 0x000fe40006800000 */
[----:B------:R-:W-:-:S02]  /*2c90*/  FSEL R31, R32, -INF , !P5 ;  /* 0xff800000201f7808 */ /* 0x000fc40006800000 */
[----:B------:R-:W-:Y:S01]  /*2ca0*/  FSEL R138, R55, -INF , !P4 ;  /* 0xff800000378a7808 */ /* 0x000fe20006000000 */
[C---:B------:R-:W-:Y:S01]  /*2cb0*/  HMMA.16816.F32 R76, R16.reuse, R22, R88 ;  /* 0x00000016104c723c */ /* 0x040fe20000001858 */
[----:B------:R-:W2:Y:S01]  /*2cc0*/  LDSM.16.M88.4 R20, [R220+0x2800] ;  /* 0x00280000dc14783b */ /* 0x000ea20000000200 */
[----:B------:R-:W-:Y:S02]  /*2cd0*/  FSEL R131, R53, -INF , !P4 ;  /* 0xff80000035837808 */ /* 0x000fe40006000000 */
[----:B------:R-:W-:Y:S02]  /*2ce0*/  FSEL R29, R33, -INF , !P4 ;  /* 0xff800000211d7808 */ /* 0x000fe40006000000 */
[----:B------:R-:W-:Y:S02]  /*2cf0*/  FSEL R164, R74, -INF , !P3 ;  /* 0xff8000004aa47808 */ /* 0x000fe40005800000 */
[----:B-1----:R-:W-:Y:S01]  /*2d00*/  HMMA.16816.F32 R88, R16, R12, R108 ;  /* 0x0000000c1058723c */ /* 0x002fe2000000186c */
[----:B------:R-:W-:-:S02]  /*2d10*/  FSEL R168, R70, -INF , !P3 ;  /* 0xff80000046a87808 */ /* 0x000fc40005800000 */
[----:B------:R-:W-:Y:S02]  /*2d20*/  FSEL R166, R68, -INF , !P3 ;  /* 0xff80000044a67808 */ /* 0x000fe40005800000 */
[----:B------:R-:W-:Y:S02]  /*2d30*/  FSEL R167, R71, -INF , !P2 ;  /* 0xff80000047a77808 */ /* 0x000fe40005000000 */
[----:B------:R-:W-:Y:S01]  /*2d40*/  FSEL R111, R50, -INF , !P0 ;  /* 0xff800000326f7808 */ /* 0x000fe20004000000 */
[----:B------:R-:W-:Y:S01]  /*2d50*/  HMMA.16816.F32 R92, R16, R24, R100 ;  /* 0x00000018105c723c */ /* 0x000fe20000001864 */
[----:B------:R-:W-:Y:S02]  /*2d60*/  ISETP.GE.AND P0, PT, R3, R28, PT ;  /* 0x0000001c0300720c */ /* 0x000fe40003f06270 */
[----:B------:R-:W-:Y:S02]  /*2d70*/  IADD3 R3, R0, 0x30, RZ ;  /* 0x0000003000037810 */ /* 0x000fe40007ffe0ff */
[----:B------:R-:W-:-:S02]  /*2d80*/  FSEL R110, R51, -INF , !P6 ;  /* 0xff800000336e7808 */ /* 0x000fc40007000000 */
[-C--:B------:R-:W-:Y:S01]  /*2d90*/  ISETP.GE.AND P6, PT, R3, R28.reuse, PT ;  /* 0x0000001c0300720c */ /* 0x080fe20003fc6270 */
[C---:B------:R-:W-:Y:S01]  /*2da0*/  HMMA.16816.F32 R84, R8.reuse, R24, R212 ;  /* 0x000000180854723c */ /* 0x040fe200000018d4 */
[----:B------:R-:W-:Y:S02]  /*2db0*/  IADD3 R3, R0, 0x31, RZ ;  /* 0x0000003100037810 */ /* 0x000fe40007ffe0ff */
[----:B------:R-:W-:Y:S02]  /*2dc0*/  FSEL R109, R34, -INF , !P5 ;  /* 0xff800000226d7808 */ /* 0x000fe40006800000 */
[----:B------:R-:W-:Y:S02]  /*2dd0*/  ISETP.GE.AND P5, PT, R3, R28, PT ;  /* 0x0000001c0300720c */ /* 0x000fe40003fa6270 */
[----:B------:R-:W-:Y:S01]  /*2de0*/  IADD3 R3, R0, 0x38, RZ ;  /* 0x0000003800037810 */ /* 0x000fe20007ffe0ff */
[----:B------:R-:W-:Y:S01]  /*2df0*/  HMMA.16816.F32 R100, R8, R26, R180 ;  /* 0x0000001a0864723c */ /* 0x000fe200000018b4 */
[----:B------:R-:W-:-:S02]  /*2e00*/  FSEL R108, R35, -INF , !P4 ;  /* 0xff800000236c7808 */ /* 0x000fc40006000000 */
[----:B------:R-:W-:Y:S02]  /*2e10*/  ISETP.GE.AND P4, PT, R3, R28, PT ;  /* 0x0000001c0300720c */ /* 0x000fe40003f86270 */
[----:B------:R-:W-:Y:S02]  /*2e20*/  IADD3 R3, R0, 0x39, RZ ;  /* 0x0000003900037810 */ /* 0x000fe40007ffe0ff */
[----:B------:R-:W-:Y:S01]  /*2e30*/  FSEL R154, R73, -INF , !P2 ;  /* 0xff800000499a7808 */ /* 0x000fe20005000000 */
[----:B------:R-:W-:Y:S01]  /*2e40*/  HMMA.16816.F32 R60, R8, R12, R208 ;  /* 0x0000000c083c723c */ /* 0x000fe200000018d0 */
[----:B------:R-:W-:Y:S02]  /*2e50*/  FSEL R165, R98, -INF , !P1 ;  /* 0xff80000062a57808 */ /* 0x000fe40004800000 */
[----:B------:R-:W-:Y:S02]  /*2e60*/  FSEL R155, R96, -INF , !P1 ;  /* 0xff800000609b7808 */ /* 0x000fe40004800000 */
[----:B------:R-:W-:-:S02]  /*2e70*/  FSEL R152, R78, -INF , !P1 ;  /* 0xff8000004e987808 */ /* 0x000fc40004800000 */
[----:B------:R-:W-:Y:S01]  /*2e80*/  FSEL R142, R76, -INF , !P1 ;  /* 0xff8000004c8e7808 */ /* 0x000fe20004800000 */
[-C--:B------:R-:W-:Y:S01]  /*2e90*/  HMMA.16816.F32 R64, R8, R14.reuse, R196 ;  /* 0x0000000e0840723c */ /* 0x080fe200000018c4 */
[----:B------:R-:W-:Y:S02]  /*2ea0*/  FSEL R153, R97, -INF , !P0 ;  /* 0xff80000061997808 */ /* 0x000fe40004000000 */
[----:B------:R-:W-:Y:S02]  /*2eb0*/  FSEL R143, R79, -INF , !P0 ;  /* 0xff8000004f8f7808 */ /* 0x000fe40004000000 */
[----:B------:R-:W-:Y:S02]  /*2ec0*/  FSEL R141, R77, -INF , !P0 ;  /* 0xff8000004d8d7808 */ /* 0x000fe40004000000 */
[----:B------:R-:W-:Y:S01]  /*2ed0*/  FSEL R181, R94, -INF , !P6 ;  /* 0xff8000005eb57808 */ /* 0x000fe20007000000 */
[----:B------:R-:W-:Y:S01]  /*2ee0*/  HMMA.16816.F32 R24, R16, R14, R160 ;  /* 0x0000000e1018723c */ /* 0x000fe200000018a0 */
[----:B------:R-:W1:Y:S01]  /*2ef0*/  LDSM.16.M88.4 R12, [R220+0x3000] ;  /* 0x00300000dc0c783b */ /* 0x000e620000000200 */
[----:B------:R-:W-:-:S02]  /*2f00*/  FSEL R188, R86, -INF , !P6 ;  /* 0xff80000056bc7808 */ /* 0x000fc40007000000 */
[----:B------:R-:W-:Y:S02]  /*2f10*/  FSEL R183, R84, -INF , !P6 ;  /* 0xff80000054b77808 */ /* 0x000fe40007000000 */
[----:B------:R-:W-:Y:S02]  /*2f20*/  FSEL R175, R92, -INF , !P6 ;  /* 0xff8000005caf7808 */ /* 0x000fe40007000000 */
[----:B------:R-:W-:Y:S01]  /*2f30*/  FSEL R160, R72, -INF , !P3 ;  /* 0xff80000048a07808 */ /* 0x000fe20005800000 */
[----:B--2---:R-:W-:Y:S01]  /*2f40*/  HMMA.16816.F32 R48, R16, R20, R116 ;  /* 0x000000141030723c */ /* 0x004fe20000001874 */
[----:B------:R-:W-:Y:S02]  /*2f50*/  ISETP.GE.AND P3, PT, R3, R28, PT ;  /* 0x0000001c0300720c */ /* 0x000fe40003f66270 */
[----:B------:R-:W-:Y:S02]  /*2f60*/  IADD3 R3, R0, 0x40, RZ ;  /* 0x0000004000037810 */ /* 0x000fe40007ffe0ff */
[----:B------:R-:W-:-:S02]  /*2f70*/  FSEL R163, R69, -INF , !P2 ;  /* 0xff80000045a37808 */ /* 0x000fc40005000000 */
[----:B------:R-:W-:Y:S01]  /*2f80*/  FSEL R161, R75, -INF , !P2 ;  /* 0xff8000004ba17808 */ /* 0x000fe20005000000 */
[C---:B------:R-:W-:Y:S01]  /*2f90*/  HMMA.16816.F32 R36, R8.reuse, R20, R228 ;  /* 0x000000140824723c */ /* 0x040fe200000018e4 */
[-C--:B------:R-:W-:Y:S02]  /*2fa0*/  ISETP.GE.AND P2, PT, R3, R28.reuse, PT ;  /* 0x0000001c0300720c */ /* 0x080fe40003f46270 */
[C---:B------:R-:W-:Y:S02]  /*2fb0*/  IADD3 R3, R0.reuse, 0x41, RZ ;  /* 0x0000004100037810 */ /* 0x040fe40007ffe0ff */
[----:B------:R-:W-:Y:S02]  /*2fc0*/  FSEL R162, R99, -INF , !P0 ;  /* 0xff80000063a27808 */ /* 0x000fe40004000000 */
[----:B------:R-:W-:Y:S01]  /*2fd0*/  ISETP.GE.AND P1, PT, R3, R28, PT ;  /* 0x0000001c0300720c */ /* 0x000fe20003f26270 */
[----:B------:R-:W-:Y:S01]  /*2fe0*/  HMMA.16816.F32 R56, R8, R22, R204 ;  /* 0x000000160838723c */ /* 0x000fe200000018cc */
[----:B------:R-:W-:-:S02]  /*2ff0*/  IADD3 R3, R0, 0x48, RZ ;  /* 0x0000004800037810 */ /* 0x000fc40007ffe0ff */
[----:B------:R-:W-:Y:S02]  /*3000*/  FSEL R182, R87, -INF , !P5 ;  /* 0xff80000057b67808 */ /* 0x000fe40006800000 */
[----:B------:R-:W-:Y:S02]  /*3010*/  ISETP.GE.AND P0, PT, R3, R28, PT ;  /* 0x0000001c0300720c */ /* 0x000fe40003f06270 */
[----:B------:R-:W-:Y:S01]  /*3020*/  IADD3 R3, R0, 0x49, RZ ;  /* 0x0000004900037810 */ /* 0x000fe20007ffe0ff */
[----:B------:R-:W-:Y:S01]  /*3030*/  HMMA.16816.F32 R44, R16, R22, R156 ;  /* 0x00000016102c723c */ /* 0x000fe2000000189c */
[----:B------:R-:W2:Y:S01]  /*3040*/  LDSM.16.M88.4 R20, [R220+0x3800] ;  /* 0x00380000dc14783b */ /* 0x000ea20000000200 */
[----:B------:R-:W-:Y:S01]  /*3050*/  FSEL R174, R85, -INF , !P5 ;  /* 0xff80000055ae7808 */ /* 0x000fe20006800000 */
[----:B------:R-:W-:-:S04]  /*3060*/  DEPBAR.LE SB0, 0x0 ;  /* 0x000080000000791a */ /* 0x000fc80000000000 */
[-C--:B------:R-:W-:Y:S01]  /*3070*/  ISETP.GE.AND P6, PT, R3, R28.reuse, PT ;  /* 0x0000001c0300720c */ /* 0x080fe20003fc6270 */
[-C--:B-1----:R-:W-:Y:S01]  /*3080*/  HMMA.16816.F32 R40, R8, R12.reuse, R244 ;  /* 0x0000000c0828723c */ /* 0x082fe200000018f4 */
[C---:B------:R-:W-:Y:S02]  /*3090*/  IADD3 R3, R0.reuse, 0x50, RZ ;  /* 0x0000005000037810 */ /* 0x040fe40007ffe0ff */
[----:B------:R-:W-:Y:S02]  /*30a0*/  FSEL R172, R95, -INF , !P5 ;  /* 0xff8000005fac7808 */ /* 0x000fe40006800000 */
        /* <DEDUP_REMOVED lines=9> */
[----:B------:R-:W-:Y:S02]  /*3140*/  ISETP.GE.AND P4, PT, R3, R28, PT ;  /* 0x0000001c0300720c */ /* 0x000fe40003f86270 */
[----:B------:R-:W-:-:S02]  /*3150*/  IADD3 R3, R0, 0x58, RZ ;  /* 0x0000005800037810 */ /* 0x000fc40007ffe0ff */
[----:B------:R-:W-:Y:S02]  /*3160*/  FSEL R173, R103, -INF , !P3 ;  /* 0xff80000067ad7808 */ /* 0x000fe40005800000 */
[----:B------:R-:W-:Y:S02]  /*3170*/  FSEL R169, R101, -INF , !P3 ;  /* 0xff80000065a97808 */ /* 0x000fe40005800000 */
[----:B------:R-:W-:Y:S02]  /*3180*/  FSEL R158, R83, -INF , !P3 ;  /* 0xff800000539e7808 */ /* 0x000fe40005800000 */
        /* <DEDUP_REMOVED lines=16> */
[----:B------:R-:W-:Y:S01]  /*3290*/  FSEL R66, R66, -INF , !P0 ;  /* 0xff80000042427808 */ /* 0x000fe20004000000 */
[C---:B--2---:R-:W-:Y:S01]  /*32a0*/  HMMA.16816.F32 R12, R8.reuse, R20, R248 ;  /* 0x00000014080c723c */ /* 0x044fe200000018f8 */
[----:B------:R-:W-:Y:S02]  /*32b0*/  FSEL R218, R64, -INF , !P0 ;  /* 0xff80000040da7808 */ /* 0x000fe40004000000 */
[----:B------:R-:W-:Y:S02]  /*32c0*/  FSEL R237, R26, -INF , !P0 ;  /* 0xff8000001aed7808 */ /* 0x000fe40004000000 */
[----:B------:R-:W-:Y:S02]  /*32d0*/  FSEL R213, R24, -INF , !P0 ;  /* 0xff80000018d57808 */ /* 0x000fe40004000000 */
[----:B------:R-:W-:Y:S01]  /*32e0*/  ISETP.GE.AND P0, PT, R3, R28, PT ;  /* 0x0000001c0300720c */ /* 0x000fe20003f06270 */
[----:B------:R-:W-:Y:S01]  /*32f0*/  HMMA.16816.F32 R8, R8, R22, R240 ;  /* 0x000000160808723c */ /* 0x000fe200000018f0 */
[----:B------:R-:W-:-:S02]  /*3300*/  IADD3 R3, R0, 0x68, RZ ;  /* 0x0000006800037810 */ /* 0x000fc40007ffe0ff */
[----:B------:R-:W-:Y:S02]  /*3310*/  FSEL R135, R67, -INF , !P6 ;  /* 0xff80000043877808 */ /* 0x000fe40007000000 */
        /* <DEDUP_REMOVED lines=17> */
[----:B------:R-:W-:Y:S02]  /*3430*/  FSEL R195, R55, -INF , !P0 ;  /* 0xff80000037c37808 */ /* 0x000fe40004000000 */
[----:B------:R-:W-:-:S02]  /*3440*/  FSEL R186, R53, -INF , !P0 ;  /* 0xff80000035ba7808 */ /* 0x000fc40004000000 */
[----:B------:R-:W-:Y:S02]  /*3450*/  FSEL R214, R43, -INF , !P0 ;  /* 0xff8000002bd67808 */ /* 0x000fe40004000000 */
[----:B------:R-:W-:Y:S02]  /*3460*/  FSEL R205, R41, -INF , !P0 ;  /* 0xff80000029cd7808 */ /* 0x000fe40004000000 */
[----:B------:R-:W-:Y:S02]  /*3470*/  ISETP.GE.AND P4, PT, R3, R28, PT ;  /* 0x0000001c0300720c */ /* 0x000fe40003f86270 */
[----:B------:R-:W-:Y:S02]  /*3480*/  ISETP.GE.AND P0, PT, R28, 0x81, PT ;  /* 0x000000811c00780c */ /* 0x000fe40003f06270 */
[----:B------:R-:W-:Y:S02]  /*3490*/  IADD3 R3, R0, 0x71, RZ ;  /* 0x0000007100037810 */ /* 0x000fe40007ffe0ff */
[----:B------:R-:W-:-:S02]  /*34a0*/  FSEL R249, R58, -INF , !P3 ;  /* 0xff8000003af97808 */ /* 0x000fc40005800000 */
[----:B------:R-:W-:Y:S02]  /*34b0*/  FSEL R215, R56, -INF , !P3 ;  /* 0xff80000038d77808 */ /* 0x000fe40005800000 */
[----:B------:R-:W-:Y:S02]  /*34c0*/  FSEL R208, R46, -INF , !P3 ;  /* 0xff8000002ed07808 */ /* 0x000fe40005800000 */
[----:B------:R-:W-:Y:S02]  /*34d0*/  FSEL R196, R44, -INF , !P3 ;  /* 0xff8000002cc47808 */ /* 0x000fe40005800000 */
[----:B------:R-:W-:Y:S02]  /*34e0*/  ISETP.GE.AND P3, PT, R3, R28, PT ;  /* 0x0000001c0300720c */ /* 0x000fe40003f66270 */
[C---:B------:R-:W-:Y:S02]  /*34f0*/  IADD3 R3, R0.reuse, 0x78, RZ ;  /* 0x0000007800037810 */ /* 0x040fe40007ffe0ff */
        /* <DEDUP_REMOVED lines=9> */
[-C--:B------:R-:W-:Y:S02]  /*3590*/  ISETP.GE.AND P2, PT, R3, R28.reuse, PT ;  /* 0x0000001c0300720c */ /* 0x080fe40003f46270 */
[----:B------:R-:W-:Y:S01]  /*35a0*/  ISETP.GE.AND P1, PT, R0, R28, PT ;  /* 0x0000001c0000720c */ /* 0x000fe20003f26270 */
[----:B------:R-:W-:Y:S01]  /*35b0*/  IMAD.IADD R0, R136, 0x1, R227 ;  /* 0x0000000188007824 */ /* 0x000fe200078e02e3 */
[----:B------:R-:W-:Y:S02]  /*35c0*/  FSEL R207, R62, -INF , !P6 ;  /* 0xff8000003ecf7808 */ /* 0x000fe40007000000 */
[----:B------:R-:W-:-:S02]  /*35d0*/  FSEL R194, R60, -INF , !P6 ;  /* 0xff8000003cc27808 */ /* 0x000fc40007000000 */
        /* <DEDUP_REMOVED lines=22> */
[C---:B------:R-:W-:Y:S02]  /*3740*/  IADD3 R231, R226.reuse, 0x1800, RZ ;  /* 0x00001800e2e77810 */ /* 0x040fe40007ffe0ff */
[----:B------:R-:W-:-:S02]  /*3750*/  IADD3 R230, R226, 0x2000, RZ ;  /* 0x00002000e2e67810 */ /* 0x000fc40007ffe0ff */
[C---:B------:R-:W-:Y:S02]  /*3760*/  IADD3 R229, R226.reuse, 0x2800, RZ ;  /* 0x00002800e2e57810 */ /* 0x040fe40007ffe0ff */
[C---:B------:R-:W-:Y:S02]  /*3770*/  IADD3 R228, R226.reuse, 0x3000, RZ ;  /* 0x00003000e2e47810 */ /* 0x040fe40007ffe0ff */
[----:B------:R-:W-:Y:S01]  /*3780*/  IADD3 R227, R226, 0x3800, RZ ;  /* 0x00003800e2e37810 */ /* 0x000fe20007ffe0ff */
[----:B------:R-:W-:Y:S06]  /*3790*/  BAR.SYNC.DEFER_BLOCKING 0x0 ;  /* 0x0000000000007b1d */ /* 0x000fec0000010000 */
[----:B------:R-:W-:Y:S05]  /*37a0*/  @!P0 BRA `(.L_x_5) ;  /* 0x000002b000008947 */ /* 0x000fea0003800000 */
[----:B------:R-:W2:Y:S04]  /*37b0*/  LDL R5, [R1+0x8] ;  /* 0x0000080001057983 */ /* 0x000ea80000100800 */
[----:B------:R-:W3:Y:S01]  /*37c0*/  LDL.64 R70, [R1+0x30] ;  /* 0x0000300001467983 */ /* 0x000ee20000100a00 */
[----:B------:R-:W-:-:S02]  /*37d0*/  IMAD.MOV.U32 R216, RZ, RZ, c[0x0][0x198] ;  /* 0x00006600ffd87624 */ /* 0x000fc400078e00ff */
[----:B------:R-:W-:-:S05]  /*37e0*/  IMAD.MOV.U32 R74, RZ, RZ, 0x7 ;  /* 0x00000007ff4a7424 */ /* 0x000fca00078e00ff */
[C---:B------:R-:W-:Y:S01]  /*37f0*/  SHF.L.U64.HI R74, R216.reuse, R74, c[0x0][0x19c] ;  /* 0x00006700d84a7619 */ /* 0x040fe2000001024a */
[C---:B------:R-:W-:Y:S01]  /*3800*/  IMAD.SHL.U32 R6, R216.reuse, 0x80, RZ ;  /* 0x00000080d8067824 */ /* 0x040fe200078e00ff */
[----:B------:R-:W-:Y:S02]  /*3810*/  SHF.L.U32 R18, R216, 0x5, RZ ;  /* 0x00000005d8127819 */ /* 0x000fe400000006ff */
[----:B--2---:R-:W-:-:S04]  /*3820*/  LEA.HI.SX32 R8, R5, 0xfffffffe, 0x19 ;  /* 0xfffffffe05087811 */ /* 0x004fc800078fcaff */
[----:B------:R-:W-:Y:S01]  /*3830*/  SHF.R.S32.HI R5, RZ, 0x1f, R8 ;  /* 0x0000001fff057819 */ /* 0x000fe20000011408 */
[----:B------:R-:W-:Y:S02]  /*3840*/  IMAD R3, R74, R8, RZ ;  /* 0x000000084a037224 */ /* 0x000fe400078e02ff */
[----:B---3--:R-:W-:-:S04]  /*3850*/  IMAD.WIDE.U32 R8, R8, R6, R70 ;  /* 0x0000000608087225 */ /* 0x008fc800078e0046 */
[----:B------:R-:W-:Y:S01]  /*3860*/  IMAD R3, R5, R6, R3 ;  /* 0x0000000605037224 */ /* 0x000fe200078e0203 */
[----:B------:R-:W-:Y:S01]  /*3870*/  LEA R6, P2, R8, c[0x0][0x168], 0x1 ;  /* 0x00005a0008067a11 */ /* 0x000fe200078408ff */
[----:B------:R-:W-:Y:S02]  /*3880*/  IMAD.MOV.U32 R74, RZ, RZ, c[0x0][0x19c] ;  /* 0x00006700ff4a7624 */ /* 0x000fe400078e00ff */
[----:B------:R-:W-:Y:S01]  /*3890*/  IMAD.IADD R3, R9, 0x1, R3 ;  /* 0x0000000109037824 */ /* 0x000fe200078e0203 */
[----:B------:R-:W-:Y:S02]  /*38a0*/  IADD3 R10, P1, R18, R6, RZ ;  /* 0x00000006120a7210 */ /* 0x000fe40007f3e0ff */
[----:B------:R-:W-:Y:S02]  /*38b0*/  SHF.L.U64.HI R5, R216, 0x5, R74 ;  /* 0x00000005d8057819 */ /* 0x000fe4000001024a */
[----:B------:R-:W-:Y:S02]  /*38c0*/  LEA.HI.X R7, R8, c[0x0][0x16c], R3, 0x1, P2 ;  /* 0x00005b0008077a11 */ /* 0x000fe400010f0c03 */
[----:B------:R-:W-:-:S03]  /*38d0*/  IADD3 R16, P2, R10, R18, RZ ;  /* 0x000000120a107210 */ /* 0x000fc60007f5e0ff */
[----:B------:R-:W-:Y:S01]  /*38e0*/  IMAD.X R11, R5, 0x1, R7, P1 ;  /* 0x00000001050b7824 */ /* 0x000fe200008e0607 */
[-C--:B------:R-:W-:Y:S01]  /*38f0*/  IADD3 R14, P1, R16, R18.reuse, RZ ;  /* 0x00000012100e7210 */ /* 0x080fe20007f3e0ff */
[----:B------:R-:W-:Y:S01]  /*3900*/  @!PT LDS RZ, [RZ] ;  /* 0x00000000fffff984 */ /* 0x000fe20000000800 */
[----:B------:R-:W-:Y:S01]  /*3910*/  @!PT LDS RZ, [RZ] ;  /* 0x00000000fffff984 */ /* 0x000fe20000000800 */
[----:B------:R-:W-:Y:S01]  /*3920*/  @!PT LDS RZ, [RZ] ;  /* 0x00000000fffff984 */ /* 0x000fe20000000800 */
[----:B------:R1:W-:Y:S02]  /*3930*/  LDGSTS.E.BYPASS.LTC128B.128 [R234+0x4000], [R6.64] ;  /* 0x0400000006ea7fae */ /* 0x0003e4000b901d48 */
[----:B------:R-:W-:Y:S01]  /*3940*/  IMAD.X R17, R11, 0x1, R5, P2 ;  /* 0x000000010b117824 */ /* 0x000fe200010e0605 */
[-C--:B------:R-:W-:Y:S01]  /*3950*/  IADD3 R12, P2, R14, R18.reuse, RZ ;  /* 0x000000120e0c7210 */ /* 0x080fe20007f5e0ff */
[----:B------:R2:W-:Y:S03]  /*3960*/  LDGSTS.E.BYPASS.LTC128B.128 [R234+0x4800], [R10.64] ;  /* 0x048000000aea7fae */ /* 0x0005e6000b901d48 */
[----:B------:R-:W-:Y:S01]  /*3970*/  IADD3.X R15, R17, R5, RZ, P1, !PT ;  /* 0x00000005110f7210 */ /* 0x000fe20000ffe4ff */
[----:B------:R3:W-:Y:S01]  /*3980*/  LDGSTS.E.BYPASS.LTC128B.128 [R234+0x5000], [R16.64] ;  /* 0x0500000010ea7fae */ /* 0x0007e2000b901d48 */
[----:B------:R-:W-:-:S03]  /*3990*/  IADD3 R8, P1, R12, R18, RZ ;  /* 0x000000120c087210 */ /* 0x000fc60007f3e0ff */
[--C-:B------:R-:W-:Y:S01]  /*39a0*/  IMAD.X R13, R15, 0x1, R5.reuse, P2 ;  /* 0x000000010f0d7824 */ /* 0x100fe200010e0605 */
[----:B------:R3:W-:Y:S03]  /*39b0*/  LDGSTS.E.BYPASS.LTC128B.128 [R234+0x5800], [R14.64] ;  /* 0x058000000eea7fae */ /* 0x0007e6000b901d48 */
[----:B------:R-:W-:Y:S01]  /*39c0*/  IMAD.X R9, R13, 0x1, R5, P1 ;  /* 0x000000010d097824 */ /* 0x000fe200008e0605 */
[----:B------:R3:W-:Y:S04]  /*39d0*/  LDGSTS.E.BYPASS.LTC128B.128 [R234+0x6000], [R12.64] ;  /* 0x060000000cea7fae */ /* 0x0007e8000b901d48 */
[----:B------:R3:W-:Y:S01]  /*39e0*/  LDGSTS.E.BYPASS.LTC128B.128 [R234+0x6800], [R8.64] ;  /* 0x0680000008ea7fae */ /* 0x0007e2000b901d48 */
[----:B-1----:R-:W-:-:S04]  /*39f0*/  IADD3 R6, P2, R8, R18, RZ ;  /* 0x0000001208067210 */ /* 0x002fc80007f5e0ff */
[----:B--2---:R-:W-:Y:S02]  /*3a00*/  IADD3 R10, P1, R6, R18, RZ ;  /* 0x00000012060a7210 */ /* 0x004fe40007f3e0ff */
[----:B------:R-:W-:-:S05]  /*3a10*/  IADD3.X R7, R9, R5, RZ, P2, !PT ;  /* 0x0000000509077210 */ /* 0x000fca00017fe4ff */
[----:B------:R-:W-:Y:S01]  /*3a20*/  IMAD.X R11, R7, 0x1, R5, P1 ;  /* 0x00000001070b7824 */ /* 0x000fe200008e0605 */
[----:B------:R3:W-:Y:S04]  /*3a30*/  LDGSTS.E.BYPASS.LTC128B.128 [R234+0x7000], [R6.64] ;  /* 0x0700000006ea7fae */ /* 0x0007e8000b901d48 */
[----:B------:R3:W-:Y:S04]  /*3a40*/  LDGSTS.E.BYPASS.LTC128B.128 [R234+0x7800], [R10.64] ;  /* 0x078000000aea7fae */ /* 0x0007e8000b901d48 */
[----:B------:R-:W0:Y:S02]  /*3a50*/  LDGDEPBAR ;  /* 0x00000000000079af */ /* 0x000e240000000000 */
.L_x_5:
[----:B------:R-:W-:Y:S01]  /*3a60*/  FMNMX.FTZ R3, R112, R30, !PT ;  /* 0x0000001e70037209 */ /* 0x000fe20007810000 */
[----:B------:R-:W-:Y:S01]  /*3a70*/  IMAD.MOV.U32 R250, RZ, RZ, R134 ;  /* 0x000000fffffa7224 */ /* 0x000fe200078e0086 */
[----:B------:R-:W-:Y:S01]  /*3a80*/  MOV R241, R219 ;  /* 0x000000db00f17202 */ /* 0x000fe20000000f00 */
[----:B------:R-:W-:Y:S01]  /*3a90*/  IMAD.MOV.U32 R148, RZ, RZ, R218 ;  /* 0x000000ffff947224 */ /* 0x000fe200078e00da */
[----:B------:R-:W-:Y:S01]  /*3aa0*/  FMNMX.FTZ R3, R106, R3, !PT ;  /* 0x000000036a037209 */ /* 0x000fe20007810000 */
[----:B------:R-:W-:Y:S01]  /*3ab0*/  STL [R1+0xac], R234 ;  /* 0x0000acea01007387 */ /* 0x000fe20000100800 */
[----:B------:R-:W-:-:S02]  /*3ac0*/  MOV R240, R217 ;  /* 0x000000d900f07202 */ /* 0x000fc40000000f00 */
[----:B------:R-:W-:Y:S01]  /*3ad0*/  FMNMX.FTZ R3, R107, R3, !PT ;  /* 0x000000036b037209 */ /* 0x000fe20007810000 */
[----:B------:R-:W-:Y:S03]  /*3ae0*/  STL [R1+0xa8], R233 ;  /* 0x0000a8e901007387 */ /* 0x000fe60000100800 */
[----:B------:R-:W-:Y:S01]  /*3af0*/  FMNMX.FTZ R3, R105, R3, !PT ;  /* 0x0000000369037209 */ /* 0x000fe20007810000 */
[----:B------:R-:W-:Y:S03]  /*3b00*/  STL [R1+0xa4], R232 ;  /* 0x0000a4e801007387 */ /* 0x000fe60000100800 */
[----:B------:R-:W-:Y:S01]  /*3b10*/  FMNMX.FTZ R3, R104, R3, !PT ;  /* 0x0000000368037209 */ /* 0x000fe20007810000 */
[----:B------:R1:W-:Y:S03]  /*3b20*/  STL [R1+0xa0], R231 ;  /* 0x0000a0e701007387 */ /* 0x0003e60000100800 */
[----:B------:R-:W-:Y:S01]  /*3b30*/  FMNMX.FTZ R3, R31, R3, !PT ;  /* 0x000000031f037209 */ /* 0x000fe20007810000 */
[----:B------:R-:W-:Y:S03]  /*3b40*/  STL [R1+0x9c], R230 ;  /* 0x00009ce601007387 */ /* 0x000fe60000100800 */
        /* <DEDUP_REMOVED lines=9> */
[----:B------:R-:W-:Y:S01]  /*3be0*/  STL [R1+0x88], R225 ;  /* 0x000088e101007387 */ /* 0x000fe20000100800 */
[----:B-1----:R-:W-:-:S02]  /*3bf0*/  MOV R231, R135 ;  /* 0x0000008700e77202 */ /* 0x002fc40000000f00 */
        /* <DEDUP_REMOVED lines=8> */
[----:B------:R-:W-:-:S02]  /*3c80*/  FMNMX.FTZ R3, R120, R114, !PT ;  /* 0x0000007278037209 */ /* 0x000fc40007810000 */
[----:B------:R-:W-:Y:S01]  /*3c90*/  FMNMX.FTZ R5, R245, R5, !PT ;  /* 0x00000005f5057209 */ /* 0x000fe20007810000 */
[----:B------:R-:W-:Y:S01]  /*3ca0*/  STL [R1+0x74], R220 ;  /* 0x000074dc01007387 */ /* 0x000fe20000100800 */
[----:B------:R-:W-:Y:S02]  /*3cb0*/  FMNMX.FTZ R3, R115, R3, !PT ;  /* 0x0000000373037209 */ /* 0x000fe40007810000 */
[----:B---3--:R-:W-:Y:S01]  /*3cc0*/  FMNMX.FTZ R6, R244, R5, !PT ;  /* 0x00000005f4067209 */ /* 0x008fe20007810000 */
[----:B------:R-:W-:Y:S01]  /*3cd0*/  STL [R1+0x70], R139 ;  /* 0x0000708b01007387 */ /* 0x000fe20000100800 */
[----:B------:R-:W-:Y:S02]  /*3ce0*/  FMNMX.FTZ R3, R113, R3, !PT ;  /* 0x0000000371037209 */ /* 0x000fe40007810000 */
[----:B------:R-:W-:Y:S02]  /*3cf0*/  FMNMX.FTZ R6, R213, R6, !PT ;  /* 0x00000006d5067209 */ /* 0x000fe40007810000 */
[----:B------:R-:W-:-:S02]  /*3d00*/  FMNMX.FTZ R3, R111, R3, !PT ;  /* 0x000000036f037209 */ /* 0x000fc40007810000 */
[----:B------:R-:W-:Y:S02]  /*3d10*/  FMNMX.FTZ R6, R206, R6, !PT ;  /* 0x00000006ce067209 */ /* 0x000fe40007810000 */
[----:B------:R-:W-:Y:S02]  /*3d20*/  FMNMX.FTZ R3, R110, R3, !PT ;  /* 0x000000036e037209 */ /* 0x000fe40007810000 */
[----:B------:R-:W-:Y:S02]  /*3d30*/  FMNMX.FTZ R6, R203, R6, !PT ;  /* 0x00000006cb067209 */ /* 0x000fe40007810000 */
        /* <DEDUP_REMOVED lines=26> */
[----:B------:R-:W-:Y:S01]  /*3ee0*/  FMNMX.FTZ R5, R132, R3, !PT ;  /* 0x0000000384057209 */ /* 0x000fe20007810000 */
[----:B------:R-:W1:Y:S01]  /*3ef0*/  SHFL.BFLY PT, R8, R7, 0x2, 0x1f ;  /* 0x0c401f0007087f89 */ /* 0x000e6200000e0000 */
        /* <DEDUP_REMOVED lines=25> */
[----:B-1----:R-:W-:Y:S02]  /*4090*/  FMNMX.FTZ R7, R7, R8, !PT ;  /* 0x0000000807077209 */ /* 0x002fe40007810000 */
[----:B------:R-:W-:Y:S02]  /*40a0*/  FMNMX.FTZ R3, R168, R3, !PT ;  /* 0x00000003a8037209 */ /* 0x000fe40007810000 */
[----:B------:R-:W-:Y:S01]  /*40b0*/  FMNMX.FTZ R6, R195, R6, !PT ;  /* 0x00000006c3067209 */ /* 0x000fe20007810000 */
[----:B------:R-:W1:Y:S01]  /*40c0*/  SHFL.BFLY PT, R136, R7, 0x1, 0x1f ;  /* 0x0c201f0007887f89 */ /* 0x000e6200000e0000 */
        /* <DEDUP_REMOVED lines=20> */
[----:B-1----:R-:W-:-:S02]  /*4210*/  FMNMX.FTZ R136, R7, R136, !PT ;  /* 0x0000008807887209 */ /* 0x002fc40007810000 */
[----:B------:R-:W-:Y:S01]  /*4220*/  FMNMX.FTZ R134, R235, R5, !PT ;  /* 0x00000005eb867209 */ /* 0x000fe20007810000 */
[----:B------:R-:W1:Y:S01]  /*4230*/  SHFL.BFLY PT, R7, R6, 0x2, 0x1f ;  /* 0x0c401f0006077f89 */ /* 0x000e6200000e0000 */
[----:B------:R-:W-:Y:S01]  /*4240*/  FMNMX.FTZ R3, R241, R3, !PT ;  /* 0x00000003f1037209 */ /* 0x000fe20007810000 */
[----:B------:R-:W-:Y:S01]  /*4250*/  FMUL.FTZ R8, R136, c[0x0][0x23c] ;  /* 0x00008f0088087a20 */ /* 0x000fe20000410000 */
[----:B------:R-:W-:Y:S01]  /*4260*/  FMNMX.FTZ R134, R210, R134, !PT ;  /* 0x00000086d2867209 */ /* 0x000fe20007810000 */
[----:B------:R-:W-:Y:S01]  /*4270*/  STL [R1+0xb0], R136 ;  /* 0x0000b08801007387 */ /* 0x000fe20000100800 */
[----:B------:R-:W-:Y:S02]  /*4280*/  FMNMX.FTZ R3, R117, R3, !PT ;  /* 0x0000000375037209 */ /* 0x000fe40007810000 */
[----:B------:R-:W-:Y:S02]  /*4290*/  FMNMX.FTZ R134, R205, R134, !PT ;  /* 0x00000086cd867209 */ /* 0x000fe40007810000 */
[----:B------:R-:W-:-:S02]  /*42a0*/  FSETP.NEU.FTZ.AND P1, PT, R136, -INF , PT ;  /* 0xff8000008800780b */ /* 0x000fc40003f3d000 */
[----:B------:R-:W-:Y:S02]  /*42b0*/  FMNMX.FTZ R3, R66, R3, !PT ;  /* 0x0000000342037209 */ /* 0x000fe40007810000 */
[----:B------:R-:W-:Y:S02]  /*42c0*/  FMNMX.FTZ R134, R194, R134, !PT ;  /* 0x00000086c2867209 */ /* 0x000fe40007810000 */
[----:B------:R-:W-:Y:S02]  /*42d0*/  FSEL R8, R8, RZ, P1 ;  /* 0x000000ff08087208 */ /* 0x000fe40000800000 */
[----:B------:R-:W-:Y:S02]  /*42e0*/  FMNMX.FTZ R3, R231, R3, !PT ;  /* 0x00000003e7037209 */ /* 0x000fe40007810000 */
[----:B------:R-:W-:Y:S01]  /*42f0*/  FMNMX.FTZ R134, R193, R134, !PT ;  /* 0x00000086c1867209 */ /* 0x000fe20007810000 */
[----:B------:R-:W-:Y:S01]  /*4300*/  FFMA.FTZ R5, R112, c[0x0][0x23c], -R8 ;  /* 0x00008f0070057a23 */ /* 0x000fe20000010808 */
[----:B------:R-:W-:-:S02]  /*4310*/  FMNMX.FTZ R3, R240, R3, !PT ;  /* 0x00000003f0037209 */ /* 0x000fc40007810000 */
[----:B------:R-:W-:Y:S01]  /*4320*/  FMNMX.FTZ R134, R191, R134, !PT ;  /* 0x00000086bf867209 */ /* 0x000fe20007810000 */
[----:B------:R2:W-:Y:S01]  /*4330*/  MUFU.EX2 R11, R5 ;  /* 0x00000005000b7308 */ /* 0x0005e20000000800 */
[----:B------:R-:W-:Y:S02]  /*4340*/  FMNMX.FTZ R3, R116, R3, !PT ;  /* 0x0000000374037209 */ /* 0x000fe40007810000 */
[----:B------:R-:W-:Y:S02]  /*4350*/  FMNMX.FTZ R134, R190, R134, !PT ;  /* 0x00000086be867209 */ /* 0x000fe40007810000 */
[----:B-1----:R-:W-:Y:S02]  /*4360*/  FMNMX.FTZ R6, R6, R7, !PT ;  /* 0x0000000706067209 */ /* 0x002fe40007810000 */
[----:B------:R-:W-:Y:S02]  /*4370*/  FMNMX.FTZ R3, R249, R3, !PT ;  /* 0x00000003f9037209 */ /* 0x000fe40007810000 */
[----:B------:R-:W-:Y:S01]  /*4380*/  FMNMX.FTZ R134, R189, R134, !PT ;  /* 0x00000086bd867209 */ /* 0x000fe20007810000 */
[----:B------:R-:W1:Y:S01]  /*4390*/  SHFL.BFLY PT, R135, R6, 0x1, 0x1f ;  /* 0x0c201f0006877f89 */ /* 0x000e6200000e0000 */
[----:B------:R-:W-:-:S02]  /*43a0*/  FMNMX.FTZ R3, R248, R3, !PT ;  /* 0x00000003f8037209 */ /* 0x000fc40007810000 */
[----:B------:R-:W-:Y:S02]  /*43b0*/  FMNMX.FTZ R134, R187, R134, !PT ;  /* 0x00000086bb867209 */ /* 0x000fe40007810000 */
[----:B------:R-:W-:Y:S01]  /*43c0*/  FMNMX.FTZ R3, R238, R3, !PT ;  /* 0x00000003ee037209 */ /* 0x000fe20007810000 */
[--C-:B--2---:R-:W-:Y:S02]  /*43d0*/  FFMA.FTZ R5, R30, c[0x0][0x23c], -R8.reuse ;  /* 0x00008f001e057a23 */ /* 0x104fe40000010808 */
[----:B------:R-:W2:Y:S02]  /*43e0*/  SHFL.BFLY PT, R9, R134, 0x2, 0x1f ;  /* 0x0c401f0086097f89 */ /* 0x000ea400000e0000 */
[----:B------:R3:W-:Y:S01]  /*43f0*/  MUFU.EX2 R13, R5 ;  /* 0x00000005000d7308 */ /* 0x0007e20000000800 */
[----:B-1----:R-:W-:Y:S01]  /*4400*/  FMNMX.FTZ R135, R6, R135, !PT ;  /* 0x0000008706877209 */ /* 0x002fe20007810000 */
[----:B---3--:R-:W-:-:S03]  /*4410*/  FFMA.FTZ R5, R106, c[0x0][0x23c], -R8 ;  /* 0x00008f006a057a23 */ /* 0x008fc60000010808 */
[C---:B------:R-:W-:Y:S01]  /*4420*/  FSETP.NEU.FTZ.AND P1, PT, R135.reuse, -INF , PT ;  /* 0xff8000008700780b */ /* 0x040fe20003f3d000 */
[----:B------:R-:W-:Y:S02]  /*4430*/  FMUL.FTZ R7, R135, c[0x0][0x23c] ;  /* 0x00008f0087077a20 */ /* 0x000fe40000410000 */
[----:B------:R1:W-:Y:S01]  /*4440*/  MUFU.EX2 R251, R5 ;  /* 0x0000000500fb7308 */ /* 0x0003e20000000800 */
[----:B------:R-:W-:Y:S01]  /*4450*/  STL [R1+0xb4], R135 ;  /* 0x0000b48701007387 */ /* 0x000fe20000100800 */
[----:B--2---:R-:W-:Y:S02]  /*4460*/  FMNMX.FTZ R134, R134, R9, !PT ;  /* 0x0000000986867209 */ /* 0x004fe40007810000 */
[----:B------:R-:W-:-:S03]  /*4470*/  FSEL R7, R7, RZ, P1 ;  /* 0x000000ff07077208 */ /* 0x000fc60000800000 */
[----:B------:R-:W2:Y:S01]  /*4480*/  SHFL.BFLY PT, R9, R134, 0x1, 0x1f ;  /* 0x0c201f0086097f89 */ /* 0x000ea200000e0000 */
[----:B-1----:R-:W-:-:S04]  /*4490*/  FFMA.FTZ R5, R107, c[0x0][0x23c], -R8 ;  /* 0x00008f006b057a23 */ /* 0x002fc80000010808 */
[----:B------:R1:W-:Y:S01]  /*44a0*/  MUFU.EX2 R16, R5 ;  /* 0x0000000500107308 */ /* 0x0003e20000000800 */
[----:B--2---:R-:W-:-:S04]  /*44b0*/  FMNMX.FTZ R134, R134, R9, !PT ;  /* 0x0000000986867209 */ /* 0x004fc80007810000 */
[----:B------:R-:W-:Y:S02]  /*44c0*/  FSETP.NEU.FTZ.AND P1, PT, R134, -INF , PT ;  /* 0xff8000008600780b */ /* 0x000fe40003f3d000 */
[----:B-1----:R-:W-:Y:S01]  /*44d0*/  FMNMX.FTZ R5, R214, R3, !PT ;  /* 0x00000003d6057209 */ /* 0x002fe20007810000 */
[----:B------:R-:W-:-:S03]  /*44e0*/  FFMA.FTZ R3, R105, c[0x0][0x23c], -R8 ;  /* 0x00008f0069037a23 */ /* 0x000fc60000010808 */
[----:B------:R-:W-:Y:S01]  /*44f0*/  FMNMX.FTZ R5, R207, R5, !PT ;  /* 0x00000005cf057209 */ /* 0x000fe20007810000 */
[----:B------:R1:W-:Y:S03]  /*4500*/  MUFU.EX2 R223, R3 ;  /* 0x0000000300df7308 */ /* 0x0003e60000000800 */
[----:B------:R-:W-:-:S04]  /*4510*/  FMNMX.FTZ R5, R209, R5, !PT ;  /* 0x00000005d1057209 */ /* 0x000fc80007810000 */
[----:B------:R-:W-:-:S04]  /*4520*/  FMNMX.FTZ R5, R202, R5, !PT ;  /* 0x00000005ca057209 */ /* 0x000fc80007810000 */
[----:B------:R-:W-:-:S04]  /*4530*/  FMNMX.FTZ R5, R201, R5, !PT ;  /* 0x00000005c9057209 */ /* 0x000fc80007810000 */
[----:B------:R-:W-:Y:S01]  /*4540*/  FMNMX.FTZ R5, R200, R5, !PT ;  /* 0x00000005c8057209 */ /* 0x000fe20007810000 */
[----:B-1----:R-:W-:-:S04]  /*4550*/  FFMA.FTZ R3, R104, c[0x0][0x23c], -R8 ;  /* 0x00008f0068037a23 */ /* 0x002fc80000010808 */
[----:B------:R1:W-:Y:S02]  /*4560*/  MUFU.EX2 R17, R3 ;  /* 0x0000000300117308 */ /* 0x0003e40000000800 */
[----:B-1----:R-:W-:-:S06]  /*4570*/  FFMA.FTZ R3, R31, c[0x0][0x23c], -R8 ;  /* 0x00008f001f037a23 */ /* 0x002fcc0000010808 */
[----:B------:R1:W-:Y:S02]  /*4580*/  MUFU.EX2 R12, R3 ;  /* 0x00000003000c7308 */ /* 0x0003e40000000800 */
[----:B-1----:R-:W-:Y:S01]  /*4590*/  FMNMX.FTZ R3, R198, R5, !PT ;  /* 0x00000005c6037209 */ /* 0x002fe20007810000 */
[----:B------:R-:W-:-:S05]  /*45a0*/  FFMA.FTZ R5, R29, c[0x0][0x23c], -R8 ;  /* 0x00008f001d057a23 */ /* 0x000fca0000010808 */
[----:B------:R1:W-:Y:S01]  /*45b0*/  MUFU.EX2 R88, R5 ;  /* 0x0000000500587308 */ /* 0x0003e20000000800 */
[----:B------:R-:W2:Y:S01]  /*45c0*/  SHFL.BFLY PT, R6, R3, 0x2, 0x1f ;  /* 0x0c401f0003067f89 */ /* 0x000ea200000e0000 */
[----:B-1----:R-:W-:-:S06]  /*45d0*/  FFMA.FTZ R5, R120, c[0x0][0x23c], -R7 ;  /* 0x00008f0078057a23 */ /* 0x002fcc0000010807 */
[----:B------:R1:W-:Y:S01]  /*45e0*/  MUFU.EX2 R135, R5 ;  /* 0x0000000500877308 */ /* 0x0003e20000000800 */
[----:B--2---:R-:W-:Y:S01]  /*45f0*/  FMNMX.FTZ R3, R3, R6, !PT ;  /* 0x0000000603037209 */ /* 0x004fe20007810000 */
[----:B------:R-:W-:Y:S02]  /*4600*/  FMUL.FTZ R6, R134, c[0x0][0x23c] ;  /* 0x00008f0086067a20 */ /* 0x000fe40000410000 */
[----:B-1----:R-:W-:-:S04]  /*4610*/  FFMA.FTZ R5, R114, c[0x0][0x23c], -R7 ;  /* 0x00008f0072057a23 */ /* 0x002fc80000010807 */
[----:B------:R-:W1:Y:S02]  /*4620*/  MUFU.EX2 R10, R5 ;  /* 0x00000005000a7308 */ /* 0x000e640000000800 */
[----:B-1----:R-:W-:Y:S01]  /*4630*/  STL [R1+0x4], R10 ;  /* 0x0000040a01007387 */ /* 0x002fe20000100800 */
[----:B------:R-:W-:-:S03]  /*4640*/  FFMA.FTZ R5, R115, c[0x0][0x23c], -R7 ;  /* 0x00008f0073057a23 */ /* 0x000fc60000010807 */
[----:B------:R1:W-:Y:S02]  /*4650*/  STL [R1+0xb8], R134 ;  /* 0x0000b88601007387 */ /* 0x0003e40000100800 */
[----:B------:R2:W-:Y:S02]  /*4660*/  MUFU.EX2 R230, R5 ;  /* 0x0000000500e67308 */ /* 0x0005e40000000800 */
[----:B------:R-:W3:Y:S01]  /*4670*/  SHFL.BFLY PT, R10, R3, 0x1, 0x1f ;  /* 0x0c201f00030a7f89 */ /* 0x000ee200000e0000 */
[----:B--2---:R-:W-:-:S05]  /*4680*/  FFMA.FTZ R5, R113, c[0x0][0x23c], -R7 ;  /* 0x00008f0071057a23 */ /* 0x004fca0000010807 */
[----:B------:R2:W2:Y:S01]  /*4690*/  MUFU.EX2 R226, R5 ;  /* 0x0000000500e27308 */ /* 0x0004a20000000800 */
[----:B-1----:R-:W4:Y:S01]  /*46a0*/  LDL.LU R134, [R1+0x4] ;  /* 0x0000040001867983 */ /* 0x002f220000300800 */
[----:B--2---:R-:W-:-:S06]  /*46b0*/  FFMA.FTZ R5, R111, c[0x0][0x23c], -R7 ;  /* 0x00008f006f057a23 */ /* 0x004fcc0000010807 */
[----:B------:R1:W-:Y:S01]  /*46c0*/  MUFU.EX2 R222, R5 ;  /* 0x0000000500de7308 */ /* 0x0003e20000000800 */
[----:B------:R-:W-:Y:S01]  /*46d0*/  FSEL R6, R6, RZ, P1 ;  /* 0x000000ff06067208 */ /* 0x000fe20000800000 */
[----:B-1----:R-:W-:-:S06]  /*46e0*/  FFMA.FTZ R5, R110, c[0x0][0x23c], -R7 ;  /* 0x00008f006e057a23 */ /* 0x002fcc0000010807 */
[----:B------:R1:W-:Y:S01]  /*46f0*/  MUFU.EX2 R242, R5 ;  /* 0x0000000500f27308 */ /* 0x0003e20000000800 */
[----:B---3--:R-:W-:Y:S01]  /*4700*/  FMNMX.FTZ R3, R3, R10, !PT ;  /* 0x0000000a03037209 */ /* 0x008fe20007810000 */
[----:B-1----:R-:W-:-:S06]  /*4710*/  FFMA.FTZ R5, R109, c[0x0][0x23c], -R7 ;  /* 0x00008f006d057a23 */ /* 0x002fcc0000010807 */
[----:B------:R1:W-:Y:S02]  /*4720*/  MUFU.EX2 R243, R5 ;  /* 0x0000000500f37308 */ /* 0x0003e40000000800 */
[----:B-1----:R-:W-:-:S06]  /*4730*/  FFMA.FTZ R5, R108, c[0x0][0x23c], -R7 ;  /* 0x00008f006c057a23 */ /* 0x002fcc0000010807 */
[----:B------:R1:W-:Y:S01]  /*4740*/  MUFU.EX2 R89, R5 ;  /* 0x0000000500597308 */ /* 0x0003e20000000800 */
[----:B------:R-:W-:Y:S01]  /*4750*/  FSETP.NEU.FTZ.AND P1, PT, R3, -INF , PT ;  /* 0xff8000000300780b */ /* 0x000fe20003f3d000 */
[----:B-1----:R-:W-:-:S06]  /*4760*/  FFMA.FTZ R5, R125, c[0x0][0x23c], -R6 ;  /* 0x00008f007d057a23 */ /* 0x002fcc0000010806 */
[----:B------:R1:W-:Y:S01]  /*4770*/  MUFU.EX2 R234, R5 ;  /* 0x0000000500ea7308 */ /* 0x0003e20000000800 */
[----:B------:R-:W-:Y:S02]  /*4780*/  IMAD.SHL.U32 R216, R0, 0x2, RZ ;  /* 0x0000000200d87824 */ /* 0x000fe400078e00ff */
[----:B-1----:R-:W-:-:S03]  /*4790*/  FFMA.FTZ R5, R122, c[0x0][0x23c], -R6 ;  /* 0x00008f007a057a23 */ /* 0x002fc60000010806 */
[----:B------:R-:W1:Y:S02]  /*47a0*/  LDSM.16.MT88.4 R40, [R216+0x8000] ;  /* 0x00800000d828783b */ /* 0x000e640000004200 */
[----:B------:R2:W3:Y:S01]  /*47b0*/  MUFU.EX2 R136, R5 ;  /* 0x0000000500887308 */ /* 0x0004e20000000800 */
[----:B------:R-:W-:Y:S01]  /*47c0*/  FFMA.FTZ R9, R123, c[0x0][0x23c], -R6 ;  /* 0x00008f007b097a23 */ /* 0x000fe20000010806 */
[----:B------:R-:W-:Y:S01]  /*47d0*/  LDSM.16.MT88.4 R36, [R216+0x8800] ;  /* 0x00880000d824783b */ /* 0x000fe20000004200 */
[----:B--2---:R-:W-:-:S05]  /*47e0*/  FMUL.FTZ R5, R3, c[0x0][0x23c] ;  /* 0x00008f0003057a20 */ /* 0x004fca0000410000 */
[----:B------:R-:W-:-:S05]  /*47f0*/  FSEL R5, R5, RZ, P1 ;  /* 0x000000ff05057208 */ /* 0x000fca0000800000 */
[----:B------:R-:W-:-:S04]  /*4800*/  FFMA.FTZ R0, R130, c[0x0][0x23c], -R5 ;  /* 0x00008f0082007a23 */ /* 0x000fc80000010805 */
[----:B------:R2:W-:Y:S01]  /*4810*/  MUFU.EX2 R232, R0 ;  /* 0x0000000000e87308 */ /* 0x0005e20000000800 */
[----:B------:R-:W-:Y:S02]  /*4820*/  IMAD R217, R4, 0x2, R216 ;  /* 0x0000000204d97824 */ /* 0x000fe400078e02d8 */
[----:B--2---:R-:W-:Y:S01]  /*4830*/  FFMA.FTZ R0, R127, c[0x0][0x23c], -R5 ;  /* 0x00008f007f007a23 */ /* 0x004fe20000010805 */
[----:B------:R-:W-:-:S04]  /*4840*/  LEA R219, R2, R216, 0x1 ;  /* 0x000000d802db7211 */ /* 0x000fc800078e08ff */
[----:B------:R-:W-:Y:S01]  /*4850*/  MUFU.EX2 R229, R9 ;  /* 0x0000000900e57308 */ /* 0x000fe20000000800 */
[----:B------:R-:W-:Y:S01]  /*4860*/  LEA R218, R2, R217, 0x1 ;  /* 0x000000d902da7211 */ /* 0x000fe200078e08ff */
[----:B------:R-:W-:Y:S04]  /*4870*/  LDSM.16.MT88.4 R28, [R217+0x8000] ;  /* 0x00800000d91c783b */ /* 0x000fe80000004200 */
[----:B------:R-:W2:Y:S02]  /*4880*/  LDSM.16.MT88.4 R56, [R218+0x8000] ;  /* 0x00800000da38783b */ /* 0x000ea40000004200 */
[----:B------:R1:W-:Y:S02]  /*4890*/  MUFU.EX2 R233, R0 ;  /* 0x0000000000e97308 */ /* 0x0003e40000000800 */
[----:B------:R-:W2:Y:S01]  /*48a0*/  LDSM.16.MT88.4 R44, [R219+0x8000] ;  /* 0x00800000db2c783b */ /* 0x000ea20000004200 */
[----:B------:R-:W-:-:S02]  /*48b0*/  MOV R4, R13 ;  /* 0x0000000d00047202 */ /* 0x000fc40000000f00 */
[----:B------:R-:W-:Y:S01]  /*48c0*/  F2FP.PACK_AB R26, R16, R251 ;  /* 0x000000fb101a723e */ /* 0x000fe200000000ff */
[----:B------:R-:W2:Y:S01]  /*48d0*/  LDSM.16.MT88.4 R48, [R218+0x8800] ;  /* 0x00880000da30783b */ /* 0x000ea20000004200 */
[----:B------:R-:W-:Y:S02]  /*48e0*/  F2FP.PACK_AB R27, R226, R230 ;  /* 0x000000e6e21b723e */ /* 0x000fe400000000ff */
[----:B---3--:R-:W-:Y:S01]  /*48f0*/  F2FP.PACK_AB R20, R136, R234 ;  /* 0x000000ea8814723e */ /* 0x008fe200000000ff */
[----:B------:R-:W3:Y:S01]  /*4900*/  LDSM.16.MT88.4 R32, [R219+0x8800] ;  /* 0x00880000db20783b */ /* 0x000ee20000004200 */
[----:B------:R-:W-:-:S03]  /*4910*/  F2FP.PACK_AB R19, R89, R243 ;  /* 0x000000f35913723e */ /* 0x000fc600000000ff */
[----:B------:R-:W2:Y:S01]  /*4920*/  LDSM.16.MT88.4 R52, [R217+0x8800] ;  /* 0x00880000d934783b */ /* 0x000ea20000004200 */
[----:B-1----:R-:W-:-:S04]  /*4930*/  FFMA.FTZ R0, R129, c[0x0][0x23c], -R5 ;  /* 0x00008f0081007a23 */ /* 0x002fc80000010805 */
[----:B------:R1:W-:Y:S02]  /*4940*/  MUFU.EX2 R228, R0 ;  /* 0x0000000000e47308 */ /* 0x0003e40000000800 */
[----:B-1----:R-:W-:-:S06]  /*4950*/  FFMA.FTZ R0, R128, c[0x0][0x23c], -R5 ;  /* 0x00008f0080007a23 */ /* 0x002fcc0000010805 */
[----:B------:R1:W-:Y:S02]  /*4960*/  MUFU.EX2 R224, R0 ;  /* 0x0000000000e07308 */ /* 0x0003e40000000800 */
[----:B-1----:R-:W-:-:S06]  /*4970*/  FFMA.FTZ R0, R124, c[0x0][0x23c], -R6 ;  /* 0x00008f007c007a23 */ /* 0x002fcc0000010806 */
[----:B------:R1:W-:Y:S02]  /*4980*/  MUFU.EX2 R221, R0 ;  /* 0x0000000000dd7308 */ /* 0x0003e40000000800 */
[----:B-1----:R-:W-:-:S06]  /*4990*/  FFMA.FTZ R0, R126, c[0x0][0x23c], -R6 ;  /* 0x00008f007e007a23 */ /* 0x002fcc0000010806 */
[----:B------:R1:W-:Y:S01]  /*49a0*/  MUFU.EX2 R2, R0 ;  /* 0x0000000000027308 */ /* 0x0003e20000000800 */
[--C-:B------:R-:W-:Y:S02]  /*49b0*/  FFMA.FTZ R9, R121, c[0x0][0x23c], -R6.reuse ;  /* 0x00008f0079097a23 */ /* 0x100fe40000010806 */
[----:B-1----:R-:W-:-:S05]  /*49c0*/  FFMA.FTZ R0, R132, c[0x0][0x23c], -R6 ;  /* 0x00008f0084007a23 */ /* 0x002fca0000010806 */
[----:B------:R1:W-:Y:S02]  /*49d0*/  MUFU.EX2 R139, R0 ;  /* 0x00000000008b7308 */ /* 0x0003e40000000800 */
[----:B-1----:R-:W-:-:S06]  /*49e0*/  FFMA.FTZ R0, R131, c[0x0][0x23c], -R6 ;  /* 0x00008f0083007a23 */ /* 0x002fcc0000010806 */
[----:B------:R1:W-:Y:S08]  /*49f0*/  MUFU.EX2 R227, R0 ;  /* 0x0000000000e37308 */ /* 0x0003f00000000800 */
[----:B------:R-:W2:Y:S01]  /*4a00*/  MUFU.EX2 R225, R9 ;  /* 0x0000000900e17308 */ /* 0x000ea20000000800 */
[----:B-1----:R-:W-:-:S07]  /*4a10*/  FFMA.FTZ R0, R137, c[0x0][0x23c], -R5 ;  /* 0x00008f0089007a23 */ /* 0x002fce0000010805 */
[----:B------:R1:W-:Y:S01]  /*4a20*/  MUFU.EX2 R220, R0 ;  /* 0x0000000000dc7308 */ /* 0x0003e20000000800 */
[----:B------:R-:W-:Y:S02]  /*4a30*/  F2FP.PACK_AB R24, R4, R11 ;  /* 0x0000000b0418723e */ /* 0x000fe400000000ff */
[----:B----4-:R-:W-:Y:S01]  /*4a40*/  F2FP.PACK_AB R25, R134, R135 ;  /* 0x000000878619723e */ /* 0x010fe200000000ff */
[----:B-1----:R-:W-:-:S04]  /*4a50*/  FFMA.FTZ R0, R133, c[0x0][0x23c], -R5 ;  /* 0x00008f0085007a23 */ /* 0x002fc80000010805 */
[----:B------:R1:W-:Y:S01]  /*4a60*/  MUFU.EX2 R132, R0 ;  /* 0x0000000000847308 */ /* 0x0003e20000000800 */
[----:B------:R-:W-:Y:S01]  /*4a70*/  IMAD.MOV.U32 R129, RZ, RZ, R12 ;  /* 0x000000ffff817224 */ /* 0x000fe200078e000c */
[----:B--2---:R-:W-:Y:S01]  /*4a80*/  F2FP.PACK_AB R22, R225, R229 ;  /* 0x000000e5e116723e */ /* 0x004fe200000000ff */
[----:B------:R-:W-:Y:S01]  /*4a90*/  HMMA.16816.F32 R12, R24, R40, RZ ;  /* 0x00000028180c723c */ /* 0x000fe200000018ff */
[----:B-1----:R-:W-:-:S04]  /*4aa0*/  FFMA.FTZ R0, R140, c[0x0][0x23c], -R5 ;  /* 0x00008f008c007a23 */ /* 0x002fc80000010805 */
[----:B------:R1:W2:Y:S01]  /*4ab0*/  MUFU.EX2 R9, R0 ;  /* 0x0000000000097308 */ /* 0x0002a20000000800 */
[----:B------:R-:W-:Y:S02]  /*4ac0*/  F2FP.PACK_AB R21, R233, R232 ;  /* 0x000000e8e915723e */ /* 0x000fe400000000ff */
[----:B------:R-:W-:Y:S01]  /*4ad0*/  F2FP.PACK_AB R23, R224, R228 ;  /* 0x000000e4e017723e */ /* 0x000fe200000000ff */
[----:B------:R-:W-:-:S06]  /*4ae0*/  IMAD.MOV.U32 R140, RZ, RZ, R17 ;  /* 0x000000ffff8c7224 */ /* 0x000fcc00078e0011 */
[----:B------:R-:W-:Y:S01]  /*4af0*/  HMMA.16816.F32 R60, R20, R56, RZ ;  /* 0x00000038143c723c */ /* 0x000fe200000018ff */
[----:B-1----:R-:W-:Y:S01]  /*4b00*/  FFMA.FTZ R0, R138, c[0x0][0x23c], -R5 ;  /* 0x00008f008a007a23 */ /* 0x002fe20000010805 */
[----:B--2---:R-:W-:-:S03]  /*4b10*/  MOV R138, R9 ;  /* 0x00000009008a7202 */ /* 0x004fc60000000f00 */
[----:B------:R-:W1:Y:S01]  /*4b20*/  MUFU.EX2 R9, R0 ;  /* 0x0000000000097308 */ /* 0x000e620000000800 */
[----:B------:R-:W-:Y:S01]  /*4b30*/  IMAD.MOV.U32 R137, RZ, RZ, R16 ;  /* 0x000000ffff897224 */ /* 0x000fe200078e0010 */
[----:B------:R-:W-:Y:S02]  /*4b40*/  F2FP.PACK_AB R16, R140, R223 ;  /* 0x000000df8c10723e */ /* 0x000fe400000000ff */
[----:B------:R-:W-:Y:S02]  /*4b50*/  F2FP.PACK_AB R17, R242, R222 ;  /* 0x000000def211723e */ /* 0x000fe400000000ff */
[----:B------:R-:W-:Y:S01]  /*4b60*/  F2FP.PACK_AB R18, R88, R129 ;  /* 0x000000815812723e */ /* 0x000fe200000000ff */
[----:B------:R-:W-:Y:S08]  /*4b70*/  HMMA.16816.F32 R80, R24, R44, RZ ;  /* 0x0000002c1850723c */ /* 0x000ff000000018ff */
[----:B------:R-:W-:Y:S07]  /*4b80*/  HMMA.16816.F32 R92, R16, R36, R12 ;  /* 0x00000024105c723c */ /* 0x000fee000000180c */
[----:B------:R-:W-:-:S02]  /*4b90*/  F2FP.PACK_AB R12, R2, R221 ;  /* 0x000000dd020c723e */ /* 0x000fc400000000ff */
[----:B------:R-:W-:Y:S02]  /*4ba0*/  F2FP.PACK_AB R13, R132, R220 ;  /* 0x000000dc840d723e */ /* 0x000fe400000000ff */
[----:B------:R-:W-:Y:S02]  /*4bb0*/  F2FP.PACK_AB R14, R227, R139 ;  /* 0x0000008be30e723e */ /* 0x000fe400000000ff */
[----:B-1----:R-:W-:Y:S01]  /*4bc0*/  F2FP.PACK_AB R15, R9, R138 ;  /* 0x0000008a090f723e */ /* 0x002fe200000000ff */
[----:B------:R-:W-:Y:S01]  /*4bd0*/  HMMA.16816.F32 R84, R20, R40, RZ ;  /* 0x000000281454723c */ /* 0x000fe200000018ff */
[----:B------:R-:W-:Y:S01]  /*4be0*/  MOV R133, R66 ;  /* 0x0000004200857202 */ /* 0x000fe20000000f00 */
[----:B------:R-:W-:-:S06]  /*4bf0*/  FFMA.FTZ R0, R160, c[0x0][0x23c], -R8 ;  /* 0x00008f00a0007a23 */ /* 0x000fcc0000010808 */
[----:B------:R-:W-:Y:S01]  /*4c00*/  HMMA.16816.F32 R120, R12, R48, R60 ;  /* 0x000000300c78723c */ /* 0x000fe2000000183c */
[----:B------:R1:W-:Y:S07]  /*4c10*/  MUFU.EX2 R160, R0 ;  /* 0x0000000000a07308 */ /* 0x0003ee0000000800 */
[----:B------:R-:W-:Y:S08]  /*4c20*/  HMMA.16816.F32 R64, R24, R56, RZ ;  /* 0x000000381840723c */ /* 0x000ff000000018ff */
[----:B------:R-:W-:Y:S01]  /*4c30*/  HMMA.16816.F32 R60, R20, R46, RZ ;  /* 0x0000002e143c723c */ /* 0x000fe200000018ff */
[----:B-1----:R-:W-:-:S04]  /*4c40*/  FFMA.FTZ R0, R154, c[0x0][0x23c], -R8 ;  /* 0x00008f009a007a23 */ /* 0x002fc80000010808 */
[----:B------:R1:W-:Y:S03]  /*4c50*/  MUFU.EX2 R10, R0 ;  /* 0x00000000000a7308 */ /* 0x0003e60000000800 */
[----:B---3--:R-:W-:Y:S01]  /*4c60*/  HMMA.16816.F32 R108, R16, R32, R80 ;  /* 0x00000020106c723c */ /* 0x008fe20000001850 */
[----:B-1----:R-:W-:-:S04]  /*4c70*/  FFMA.FTZ R0, R142, c[0x0][0x23c], -R8 ;  /* 0x00008f008e007a23 */ /* 0x002fc80000010808 */
[----:B------:R1:W-:Y:S03]  /*4c80*/  MUFU.EX2 R82, R0 ;  /* 0x0000000000527308 */ /* 0x0003e60000000800 */
[----:B------:R-:W-:Y:S08]  /*4c90*/  HMMA.16816.F32 R96, R12, R36, R84 ;  /* 0x000000240c60723c */ /* 0x000ff00000001854 */
[----:B------:R-:W-:Y:S01]  /*4ca0*/  HMMA.16816.F32 R124, R16, R48, R64 ;  /* 0x00000030107c723c */ /* 0x000fe20000001840 */
[----:B-1----:R-:W-:-:S07]  /*4cb0*/  FFMA.FTZ R0, R141, c[0x0][0x23c], -R8 ;  /* 0x00008f008d007a23 */ /* 0x002fce0000010808 */
[----:B------:R-:W-:Y:S01]  /*4cc0*/  HMMA.16816.F32 R84, R12, R34, R60 ;  /* 0x000000220c54723c */ /* 0x000fe2000000183c */
[----:B------:R1:W-:Y:S07]  /*4cd0*/  MUFU.EX2 R56, R0 ;  /* 0x0000000000387308 */ /* 0x0003ee0000000800 */
[C---:B------:R-:W-:Y:S08]  /*4ce0*/  HMMA.16816.F32 R76, R20.reuse, R44, RZ ;  /* 0x0000002c144c723c */ /* 0x040ff000000018ff */
[----:B------:R-:W-:Y:S01]  /*4cf0*/  HMMA.16816.F32 R68, R20, R28, RZ ;  /* 0x0000001c1444723c */ /* 0x000fe200000018ff */
[----:B-1----:R-:W-:-:S04]  /*4d00*/  FFMA.FTZ R0, R164, c[0x0][0x23c], -R7 ;  /* 0x00008f00a4007a23 */ /* 0x002fc80000010807 */
[----:B------:R1:W2:Y:S03]  /*4d10*/  MUFU.EX2 R83, R0 ;  /* 0x0000000000537308 */ /* 0x0002a60000000800 */
[C---:B------:R-:W-:Y:S08]  /*4d20*/  HMMA.16816.F32 R64, R20.reuse, R42, RZ ;  /* 0x0000002a1440723c */ /* 0x040ff000000018ff */
[C---:B------:R-:W-:Y:S08]  /*4d30*/  HMMA.16816.F32 R60, R20.reuse, R30, RZ ;  /* 0x0000001e143c723c */ /* 0x040ff000000018ff */
[----:B------:R-:W-:Y:S01]  /*4d40*/  HMMA.16816.F32 R20, R20, R58, RZ ;  /* 0x0000003a1414723c */ /* 0x000fe200000018ff */
[----:B-1----:R-:W-:Y:S01]  /*4d50*/  FFMA.FTZ R0, R161, c[0x0][0x23c], -R7 ;  /* 0x00008f00a1007a23 */ /* 0x002fe20000010807 */
[----:B------:R-:W-:Y:S01]  /*4d60*/  MOV R37, R89 ;  /* 0x0000005900257202 */ /* 0x000fe20000000f00 */
[----:B------:R-:W-:-:S02]  /*4d70*/  IMAD.MOV.U32 R36, RZ, RZ, R88 ;  /* 0x000000ffff247224 */ /* 0x000fc400078e0058 */
[----:B------:R1:W-:Y:S01]  /*4d80*/  MUFU.EX2 R142, R0 ;  /* 0x00000000008e7308 */ /* 0x0003e20000000800 */
[----:B--2---:R-:W-:Y:S02]  /*4d90*/  IMAD.MOV.U32 R161, RZ, RZ, R83 ;  /* 0x000000ffffa17224 */ /* 0x004fe400078e0053 */
[----:B------:R-:W-:Y:S01]  /*4da0*/  MOV R83, R36 ;  /* 0x0000002400537202 */ /* 0x000fe20000000f00 */
[----:B------:R-:W-:Y:S01]  /*4db0*/  IMAD.MOV.U32 R36, RZ, RZ, R37 ;  /* 0x000000ffff247224 */ /* 0x000fe200078e0025 */
[----:B------:R-:W-:Y:S01]  /*4dc0*/  MOV R37, R137 ;  /* 0x0000008900257202 */ /* 0x000fe20000000f00 */
[----:B------:R-:W-:Y:S01]  /*4dd0*/  HMMA.16816.F32 R104, R12, R32, R76 ;  /* 0x000000200c68723c */ /* 0x000fe2000000184c */
[----:B-1----:R-:W-:-:S04]  /*4de0*/  FFMA.FTZ R0, R152, c[0x0][0x23c], -R7 ;  /* 0x00008f0098007a23 */ /* 0x002fc80000010807 */
[----:B------:R1:W-:Y:S03]  /*4df0*/  MUFU.EX2 R137, R0 ;  /* 0x0000000000897308 */ /* 0x0003e60000000800 */
[C---:B------:R-:W-:Y:S08]  /*4e00*/  HMMA.16816.F32 R112, R12.reuse, R52, R68 ;  /* 0x000000340c70723c */ /* 0x040ff00000001844 */
[----:B------:R-:W-:Y:S01]  /*4e10*/  HMMA.16816.F32 R64, R12, R38, R64 ;  /* 0x000000260c40723c */ /* 0x000fe20000001840 */
[----:B-1----:R-:W-:-:S07]  /*4e20*/  FFMA.FTZ R0, R143, c[0x0][0x23c], -R7 ;  /* 0x00008f008f007a23 */ /* 0x002fce0000010807 */
[C---:B------:R-:W-:Y:S08]  /*4e30*/  HMMA.16816.F32 R88, R12.reuse, R54, R60 ;  /* 0x000000360c58723c */ /* 0x040ff0000000183c */
[----:B------:R-:W-:Y:S01]  /*4e40*/  HMMA.16816.F32 R100, R12, R50, R20 ;  /* 0x000000320c64723c */ /* 0x000fe20000001814 */
[----:B------:R1:W-:Y:S01]  /*4e50*/  MUFU.EX2 R12, R0 ;  /* 0x00000000000c7308 */ /* 0x0003e20000000800 */
[----:B------:R-:W-:Y:S01]  /*4e60*/  MOV R152, R56 ;  /* 0x0000003800987202 */ /* 0x000fe20000000f00 */
[----:B------:R-:W-:Y:S01]  /*4e70*/  IMAD.MOV.U32 R56, RZ, RZ, R133 ;  /* 0x000000ffff387224 */ /* 0x000fe200078e0085 */
[----:B------:R-:W2:Y:S01]  /*4e80*/  LDSM.16.MT88.4 R20, [R216+0x9000] ;  /* 0x00900000d814783b */ /* 0x000ea20000004200 */
[----:B-1----:R-:W-:-:S04]  /*4e90*/  FFMA.FTZ R0, R166, c[0x0][0x23c], -R6 ;  /* 0x00008f00a6007a23 */ /* 0x002fc80000010806 */
[----:B------:R1:W-:Y:S01]  /*4ea0*/  MUFU.EX2 R166, R0 ;  /* 0x0000000000a67308 */ /* 0x0003e20000000800 */
[----:B------:R-:W-:Y:S01]  /*4eb0*/  HMMA.16816.F32 R40, R24, R42, RZ ;  /* 0x0000002a1828723c */ /* 0x000fe200000018ff */
[----:B-1----:R-:W-:-:S06]  /*4ec0*/  FFMA.FTZ R0, R163, c[0x0][0x23c], -R6 ;  /* 0x00008f00a3007a23 */ /* 0x002fcc0000010806 */
[----:B------:R1:W-:Y:S01]  /*4ed0*/  MUFU.EX2 R141, R0 ;  /* 0x00000000008d7308 */ /* 0x0003e20000000800 */
[----:B------:R-:W-:Y:S01]  /*4ee0*/  HMMA.16816.F32 R72, R24, R28, RZ ;  /* 0x0000001c1848723c */ /* 0x000fe200000018ff */
[----:B-1----:R-:W-:-:S06]  /*4ef0*/  FFMA.FTZ R0, R155, c[0x0][0x23c], -R6 ;  /* 0x00008f009b007a23 */ /* 0x002fcc0000010806 */
[----:B------:R1:W-:Y:S01]  /*4f00*/  MUFU.EX2 R133, R0 ;  /* 0x0000000000857308 */ /* 0x0003e20000000800 */
[----:B------:R-:W-:Y:S01]  /*4f10*/  IMAD.MOV.U32 R155, RZ, RZ, R10 ;  /* 0x000000ffff9b7224 */ /* 0x000fe200078e000a */
[C---:B------:R-:W-:Y:S08]  /*4f20*/  HMMA.16816.F32 R44, R24.reuse, R46, RZ ;  /* 0x0000002e182c723c */ /* 0x040ff000000018ff */
[----:B------:R-:W-:Y:S01]  /*4f30*/  HMMA.16816.F32 R28, R24, R30, RZ ;  /* 0x0000001e181c723c */ /* 0x000fe200000018ff */
[----:B-1----:R-:W-:-:S07]  /*4f40*/  FFMA.FTZ R0, R153, c[0x0][0x23c], -R6 ;  /* 0x00008f0099007a23 */ /* 0x002fce0000010806 */
[----:B------:R-:W-:Y:S01]  /*4f50*/  HMMA.16816.F32 R24, R24, R58, RZ ;  /* 0x0000003a1818723c */ /* 0x000fe200000018ff */
[----:B------:R1:W-:Y:S02]  /*4f60*/  MUFU.EX2 R10, R0 ;  /* 0x00000000000a7308 */ /* 0x0003e40000000800 */
[----:B-1----:R-:W-:-:S06]  /*4f70*/  FFMA.FTZ R0, R168, c[0x0][0x23c], -R5 ;  /* 0x00008f00a8007a23 */ /* 0x002fcc0000010805 */
[----:B------:R1:W-:Y:S01]  /*4f80*/  MUFU.EX2 R164, R0 ;  /* 0x0000000000a47308 */ /* 0x0003e20000000800 */
[----:B------:R-:W-:Y:S01]  /*4f90*/  HMMA.16816.F32 R40, R16, R38, R40 ;  /* 0x000000261028723c */ /* 0x000fe20000001828 */
[----:B-1----:R-:W-:-:S06]  /*4fa0*/  FFMA.FTZ R0, R167, c[0x0][0x23c], -R5 ;  /* 0x00008f00a7007a23 */ /* 0x002fcc0000010805 */
[----:B------:R1:W3:Y:S01]  /*4fb0*/  MUFU.EX2 R13, R0 ;  /* 0x00000000000d7308 */ /* 0x0002e20000000800 */
[----:B------:R-:W-:Y:S01]  /*4fc0*/  MOV R167, R82 ;  /* 0x0000005200a77202 */ /* 0x000fe20000000f00 */
[----:B------:R-:W-:Y:S02]  /*4fd0*/  IMAD.MOV.U32 R57, RZ, RZ, R116 ;  /* 0x000000ffff397224 */ /* 0x000fe400078e0074 */
[----:B-1----:R-:W-:-:S04]  /*4fe0*/  FFMA.FTZ R0, R165, c[0x0][0x23c], -R5 ;  /* 0x00008f00a5007a23 */ /* 0x002fc80000010805 */
[----:B------:R1:W-:Y:S01]  /*4ff0*/  MUFU.EX2 R153, R0 ;  /* 0x0000000000997308 */ /* 0x0003e20000000800 */
[----:B------:R-:W-:Y:S01]  /*5000*/  MOV R131, R117 ;  /* 0x0000007500837202 */ /* 0x000fe20000000f00 */
[----:B------:R-:W-:Y:S01]  /*5010*/  IMAD.MOV.U32 R130, RZ, RZ, R118 ;  /* 0x000000ffff827224 */ /* 0x000fe200078e0076 */
[----:B------:R-:W-:Y:S01]  /*5020*/  MOV R128, R119 ;  /* 0x0000007700807202 */ /* 0x000fe20000000f00 */
[----:B------:R-:W-:Y:S01]  /*5030*/  HMMA.16816.F32 R44, R16, R34, R44 ;  /* 0x00000022102c723c */ /* 0x000fe2000000182c */
[----:B-1----:R-:W-:-:S04]  /*5040*/  FFMA.FTZ R0, R162, c[0x0][0x23c], -R5 ;  /* 0x00008f00a2007a23 */ /* 0x002fc80000010805 */
[----:B------:R-:W1:Y:S03]  /*5050*/  MUFU.EX2 R154, R0 ;  /* 0x00000000009a7308 */ /* 0x000e660000000800 */
[----:B------:R-:W-:Y:S01]  /*5060*/  HMMA.16816.F32 R116, R16, R52, R72 ;  /* 0x000000341074723c */ /* 0x000fe20000001848 */
[----:B---3--:R-:W-:-:S07]  /*5070*/  IMAD.MOV.U32 R165, RZ, RZ, R13 ;  /* 0x000000ffffa57224 */ /* 0x008fce00078e000d */
[C---:B------:R-:W-:Y:S08]  /*5080*/  HMMA.16816.F32 R28, R16.reuse, R54, R28 ;  /* 0x00000036101c723c */ /* 0x040ff0000000181c */
[----:B------:R-:W-:Y:S07]  /*5090*/  HMMA.16816.F32 R24, R16, R50, R24 ;  /* 0x000000321018723c */ /* 0x000fee0000001818 */
[----:B------:R-:W-:-:S02]  /*50a0*/  F2FP.PACK_AB R16, R155, R160 ;  /* 0x000000a09b10723e */ /* 0x000fc400000000ff */
[----:B------:R-:W-:Y:S02]  /*50b0*/  F2FP.PACK_AB R17, R142, R161 ;  /* 0x000000a18e11723e */ /* 0x000fe400000000ff */
[----:B------:R-:W-:Y:S02]  /*50c0*/  F2FP.PACK_AB R18, R152, R167 ;  /* 0x000000a79812723e */ /* 0x000fe400000000ff */
[----:B------:R-:W-:Y:S02]  /*50d0*/  F2FP.PACK_AB R19, R12, R137 ;  /* 0x000000890c13723e */ /* 0x000fe400000000ff */
[----:B------:R-:W-:Y:S02]  /*50e0*/  F2FP.PACK_AB R13, R165, R164 ;  /* 0x000000a4a50d723e */ /* 0x000fe400000000ff */
[----:B------:R-:W-:-:S03]  /*50f0*/  F2FP.PACK_AB R14, R10, R133 ;  /* 0x000000850a0e723e */ /* 0x000fc600000000ff */
[----:B--2---:R-:W-:Y:S01]  /*5100*/  HMMA.16816.F32 R76, R16, R20, R92 ;  /* 0x00000014104c723c */ /* 0x004fe2000000185c */
[----:B-1----:R-:W-:-:S06]  /*5110*/  F2FP.PACK_AB R15, R154, R153 ;  /* 0x000000999a0f723e */ /* 0x002fcc00000000ff */
[----:B------:R-:W-:Y:S01]  /*5120*/  IMAD.MOV.U32 R94, RZ, RZ, R12 ;  /* 0x000000ffff5e7224 */ /* 0x000fe200078e000c */
[----:B------:R-:W-:Y:S01]  /*5130*/  F2FP.PACK_AB R12, R141, R166 ;  /* 0x000000a68d0c723e */ /* 0x000fe200000000ff */
[----:B------:R-:W-:Y:S01]  /*5140*/  IMAD.MOV.U32 R143, RZ, RZ, R57 ;  /* 0x000000ffff8f7224 */ /* 0x000fe200078e0039 */
[----:B------:R-:W-:Y:S02]  /*5150*/  MOV R163, R83 ;  /* 0x0000005300a37202 */ /* 0x000fe40000000f00 */
[----:B------:R-:W-:Y:S02]  /*5160*/  MOV R93, R56 ;  /* 0x00000038005d7202 */ /* 0x000fe40000000f00 */
[----:B------:R-:W-:Y:S08]  /*5170*/  HMMA.16816.F32 R56, R16, R22, R40 ;  /* 0x000000161038723c */ /* 0x000ff00000001828 */
[C---:B------:R-:W-:Y:S08]  /*5180*/  HMMA.16816.F32 R80, R12.reuse, R20, R96 ;  /* 0x000000140c50723c */ /* 0x040ff00000001860 */
[----:B------:R-:W-:Y:S01]  /*5190*/  HMMA.16816.F32 R72, R12, R22, R64 ;  /* 0x000000160c48723c */ /* 0x000fe20000001840 */
[----:B------:R-:W1:Y:S07]  /*51a0*/  LDSM.16.MT88.4 R20, [R219+0x9000] ;  /* 0x00900000db14783b */ /* 0x000e6e0000004200 */
[-C--:B-1----:R-:W-:Y:S08]  /*51b0*/  HMMA.16816.F32 R68, R16, R20.reuse, R108 ;  /* 0x000000141044723c */ /* 0x082ff0000000186c */
[C---:B------:R-:W-:Y:S08]  /*51c0*/  HMMA.16816.F32 R64, R12.reuse, R20, R104 ;  /* 0x000000140c40723c */ /* 0x040ff00000001868 */
[-C--:B------:R-:W-:Y:S08]  /*51d0*/  HMMA.16816.F32 R60, R12, R22.reuse, R84 ;  /* 0x000000160c3c723c */ /* 0x080ff00000001854 */
[----:B------:R-:W-:Y:S01]  /*51e0*/  HMMA.16816.F32 R44, R16, R22, R44 ;  /* 0x00000016102c723c */ /* 0x000fe2000000182c */
[----:B------:R-:W1:Y:S01]  /*51f0*/  LDSM.16.MT88.4 R20, [R217+0x9000] ;  /* 0x00900000d914783b */ /* 0x000e620000004200 */
[----:B------:R-:W-:-:S04]  /*5200*/  FFMA.FTZ R0, R175, c[0x0][0x23c], -R8 ;  /* 0x00008f00af007a23 */ /* 0x000fc80000010808 */
[----:B------:R2:W-:Y:S02]  /*5210*/  MUFU.EX2 R92, R0 ;  /* 0x00000000005c7308 */ /* 0x0005e40000000800 */
[-C--:B-1----:R-:W-:Y:S08]  /*5220*/  HMMA.16816.F32 R52, R16, R20.reuse, R116 ;  /* 0x000000141034723c */ /* 0x082ff00000001874 */
[C---:B------:R-:W-:Y:S08]  /*5230*/  HMMA.16816.F32 R48, R12.reuse, R20, R112 ;  /* 0x000000140c30723c */ /* 0x040ff00000001870 */
[-C--:B------:R-:W-:Y:S08]  /*5240*/  HMMA.16816.F32 R40, R12, R22.reuse, R88 ;  /* 0x000000160c28723c */ /* 0x080ff00000001858 */
[----:B------:R-:W-:Y:S01]  /*5250*/  HMMA.16816.F32 R32, R16, R22, R28 ;  /* 0x000000161020723c */ /* 0x000fe2000000181c */
[----:B------:R-:W1:Y:S01]  /*5260*/  LDSM.16.MT88.4 R20, [R218+0x9000] ;  /* 0x00900000da14783b */ /* 0x000e620000004200 */
[----:B--2---:R-:W-:-:S04]  /*5270*/  FFMA.FTZ R0, R170, c[0x0][0x23c], -R8 ;  /* 0x00008f00aa007a23 */ /* 0x004fc80000010808 */
[----:B------:R2:W-:Y:S01]  /*5280*/  MUFU.EX2 R162, R0 ;  /* 0x0000000000a27308 */ /* 0x0005e20000000800 */
[----:B------:R-:W-:Y:S01]  /*5290*/  IMAD.MOV.U32 R168, RZ, RZ, R36 ;  /* 0x000000ffffa87224 */ /* 0x000fe200078e0024 */
[----:B------:R-:W-:Y:S01]  /*52a0*/  MOV R95, R37 ;  /* 0x00000025005f7202 */ /* 0x000fe20000000f00 */
[----:B--2---:R-:W-:-:S05]  /*52b0*/  FFMA.FTZ R0, R157, c[0x0][0x23c], -R8 ;  /* 0x00008f009d007a23 */ /* 0x004fca0000010808 */
[----:B------:R2:W-:Y:S02]  /*52c0*/  MUFU.EX2 R99, R0 ;  /* 0x0000000000637308 */ /* 0x0005e40000000800 */
[----:B--2---:R-:W-:-:S06]  /*52d0*/  FFMA.FTZ R0, R156, c[0x0][0x23c], -R8 ;  /* 0x00008f009c007a23 */ /* 0x004fcc0000010808 */
[----:B------:R2:W-:Y:S01]  /*52e0*/  MUFU.EX2 R98, R0 ;  /* 0x0000000000627308 */ /* 0x0005e20000000800 */
[C---:B-1----:R-:W-:Y:S08]  /*52f0*/  HMMA.16816.F32 R36, R12.reuse, R20, R120 ;  /* 0x000000140c24723c */ /* 0x042ff00000001878 */
[----:B------:R-:W-:Y:S01]  /*5300*/  HMMA.16816.F32 R28, R12, R22, R100 ;  /* 0x000000160c1c723c */ /* 0x000fe20000001864 */
[----:B--2---:R-:W-:-:S04]  /*5310*/  FFMA.FTZ R0, R181, c[0x0][0x23c], -R7 ;  /* 0x00008f00b5007a23 */ /* 0x004fc80000010807 */
[----:B------:R1:W2:Y:S02]  /*5320*/  MUFU.EX2 R13, R0 ;  /* 0x00000000000d7308 */ /* 0x0002a40000000800 */
[----:B-1----:R-:W-:-:S06]  /*5330*/  FFMA.FTZ R0, R172, c[0x0][0x23c], -R7 ;  /* 0x00008f00ac007a23 */ /* 0x002fcc0000010807 */
[----:B------:R1:W-:Y:S02]  /*5340*/  MUFU.EX2 R12, R0 ;  /* 0x00000000000c7308 */ /* 0x0003e40000000800 */
[----:B-1----:R-:W-:Y:S02]  /*5350*/  FFMA.FTZ R0, R159, c[0x0][0x23c], -R7 ;  /* 0x00008f009f007a23 */ /* 0x002fe40000010807 */
[----:B--2---:R-:W-:-:S04]  /*5360*/  IMAD.MOV.U32 R159, RZ, RZ, R13 ;  /* 0x000000ffff9f7224 */ /* 0x004fc800078e000d */
[----:B------:R1:W2:Y:S02]  /*5370*/  MUFU.EX2 R13, R0 ;  /* 0x00000000000d7308 */ /* 0x0002a40000000800 */
[----:B-1----:R-:W-:-:S06]  /*5380*/  FFMA.FTZ R0, R158, c[0x0][0x23c], -R7 ;  /* 0x00008f009e007a23 */ /* 0x002fcc0000010807 */
[----:B------:R1:W-:Y:S01]  /*5390*/  MUFU.EX2 R175, R0 ;  /* 0x0000000000af7308 */ /* 0x0003e20000000800 */
[----:B------:R-:W-:Y:S01]  /*53a0*/  MOV R158, R92 ;  /* 0x0000005c009e7202 */ /* 0x000fe20000000f00 */
[----:B------:R-:W-:Y:S01]  /*53b0*/  IMAD.MOV.U32 R92, RZ, RZ, R93 ;  /* 0x000000ffff5c7224 */ /* 0x000fe200078e005d */
[----:B------:R-:W-:Y:S01]  /*53c0*/  MOV R93, R94 ;  /* 0x0000005e005d7202 */ /* 0x000fe20000000f00 */
[----:B-1----:R-:W-:-:S04]  /*53d0*/  FFMA.FTZ R0, R183, c[0x0][0x23c], -R6 ;  /* 0x00008f00b7007a23 */ /* 0x002fc80000010806 */
[----:B------:R1:W-:Y:S01]  /*53e0*/  MUFU.EX2 R157, R0 ;  /* 0x00000000009d7308 */ /* 0x0003e20000000800 */
[----:B------:R-:W-:Y:S01]  /*53f0*/  IMAD.MOV.U32 R94, RZ, RZ, R95 ;  /* 0x000000ffff5e7224 */ /* 0x000fe200078e005f */
[----:B------:R-:W-:Y:S01]  /*5400*/  MOV R95, R168 ;  /* 0x000000a8005f7202 */ /* 0x000fe20000000f00 */
[----:B------:R-:W-:Y:S01]  /*5410*/  IMAD.MOV.U32 R168, RZ, RZ, R163 ;  /* 0x000000ffffa87224 */ /* 0x000fe200078e00a3 */
[----:B------:R-:W-:Y:S01]  /*5420*/  MOV R163, R128 ;  /* 0x0000008000a37202 */ /* 0x000fe20000000f00 */
[----:B-1----:R-:W-:Y:S01]  /*5430*/  FFMA.FTZ R0, R174, c[0x0][0x23c], -R6 ;  /* 0x00008f00ae007a23 */ /* 0x002fe20000010806 */
[----:B--2---:R-:W-:-:S03]  /*5440*/  MOV R174, R13 ;  /* 0x0000000d00ae7202 */ /* 0x004fc60000000f00 */
[----:B------:R1:W2:Y:S01]  /*5450*/  MUFU.EX2 R13, R0 ;  /* 0x00000000000d7308 */ /* 0x0002a20000000800 */
[----:B------:R-:W-:Y:S01]  /*5460*/  IMAD.MOV.U32 R128, RZ, RZ, R231 ;  /* 0x000000ffff807224 */ /* 0x000fe200078e00e7 */
[----:B------:R-:W-:Y:S01]  /*5470*/  HMMA.16816.F32 R88, R16, R20, R124 ;  /* 0x000000141058723c */ /* 0x000fe2000000187c */
[----:B-1----:R-:W-:-:S05]  /*5480*/  FFMA.FTZ R0, R171, c[0x0][0x23c], -R6 ;  /* 0x00008f00ab007a23 */ /* 0x002fca0000010806 */
[----:B------:R1:W-:Y:S02]  /*5490*/  MUFU.EX2 R183, R0 ;  /* 0x0000000000b77308 */ /* 0x0003e40000000800 */
[----:B------:R-:W-:Y:S01]  /*54a0*/  HMMA.16816.F32 R24, R16, R22, R24 ;  /* 0x000000161018723c */ /* 0x000fe20000001818 */
[----:B------:R-:W3:Y:S01]  /*54b0*/  LDSM.16.MT88.4 R20, [R216+0x9800] ;  /* 0x00980000d814783b */ /* 0x000ee20000004200 */
[----:B-1----:R-:W-:-:S04]  /*54c0*/  FFMA.FTZ R0, R169, c[0x0][0x23c], -R6 ;  /* 0x00008f00a9007a23 */ /* 0x002fc80000010806 */
[----:B------:R1:W-:Y:S02]  /*54d0*/  MUFU.EX2 R231, R0 ;  /* 0x0000000000e77308 */ /* 0x0003e40000000800 */
[----:B-1----:R-:W-:-:S06]  /*54e0*/  FFMA.FTZ R0, R188, c[0x0][0x23c], -R5 ;  /* 0x00008f00bc007a23 */ /* 0x002fcc0000010805 */
[----:B------:R1:W-:Y:S02]  /*54f0*/  MUFU.EX2 R156, R0 ;  /* 0x00000000009c7308 */ /* 0x0003e40000000800 */
[----:B-1----:R-:W-:-:S06]  /*5500*/  FFMA.FTZ R0, R182, c[0x0][0x23c], -R5 ;  /* 0x00008f00b6007a23 */ /* 0x002fcc0000010805 */
[----:B------:R1:W4:Y:S02]  /*5510*/  MUFU.EX2 R182, R0 ;  /* 0x0000000000b67308 */ /* 0x0003240000000800 */
[----:B-1----:R-:W-:-:S06]  /*5520*/  FFMA.FTZ R0, R180, c[0x0][0x23c], -R5 ;  /* 0x00008f00b4007a23 */ /* 0x002fcc0000010805 */
[----:B------:R1:W-:Y:S01]  /*5530*/  MUFU.EX2 R172, R0 ;  /* 0x0000000000ac7308 */ /* 0x0003e20000000800 */
[----:B------:R-:W-:Y:S02]  /*5540*/  IMAD.MOV.U32 R188, RZ, RZ, R99 ;  /* 0x000000ffffbc7224 */ /* 0x000fe400078e0063 */
[----:B-1----:R-:W-:-:S05]  /*5550*/  FFMA.FTZ R0, R173, c[0x0][0x23c], -R5 ;  /* 0x00008f00ad007a23 */ /* 0x002fca0000010805 */
[----:B------:R-:W1:Y:S01]  /*5560*/  MUFU.EX2 R169, R0 ;  /* 0x0000000000a97308 */ /* 0x000e620000000800 */
[----:B------:R-:W-:Y:S01]  /*5570*/  IMAD.MOV.U32 R173, RZ, RZ, R12 ;  /* 0x000000ffffad7224 */ /* 0x000fe200078e000c */
[----:B------:R-:W-:Y:S02]  /*5580*/  MOV R181, R98 ;  /* 0x0000006200b57202 */ /* 0x000fe40000000f00 */
[----:B--2---:R-:W-:Y:S02]  /*5590*/  MOV R180, R13 ;  /* 0x0000000d00b47202 */ /* 0x004fe40000000f00 */
[----:B------:R-:W-:Y:S02]  /*55a0*/  F2FP.PACK_AB R16, R162, R158 ;  /* 0x0000009ea210723e */ /* 0x000fe400000000ff */
[----:B------:R-:W-:Y:S02]  /*55b0*/  F2FP.PACK_AB R17, R173, R159 ;  /* 0x0000009fad11723e */ /* 0x000fe400000000ff */
[----:B------:R-:W-:-:S02]  /*55c0*/  F2FP.PACK_AB R18, R181, R188 ;  /* 0x000000bcb512723e */ /* 0x000fc400000000ff */
[----:B------:R-:W-:Y:S02]  /*55d0*/  F2FP.PACK_AB R19, R175, R174 ;  /* 0x000000aeaf13723e */ /* 0x000fe400000000ff */
[----:B------:R-:W-:Y:S02]  /*55e0*/  F2FP.PACK_AB R12, R180, R157 ;  /* 0x0000009db40c723e */ /* 0x000fe400000000ff */
[----:B----4-:R-:W-:Y:S02]  /*55f0*/  F2FP.PACK_AB R13, R182, R156 ;  /* 0x0000009cb60d723e */ /* 0x010fe400000000ff */
[----:B------:R-:W-:Y:S02]  /*5600*/  F2FP.PACK_AB R14, R231, R183 ;  /* 0x000000b7e70e723e */ /* 0x000fe400000000ff */
[----:B-1----:R-:W-:Y:S01]  /*5610*/  F2FP.PACK_AB R15, R169, R172 ;  /* 0x000000aca90f723e */ /* 0x002fe200000000ff */
[-C--:B---3--:R-:W-:Y:S08]  /*5620*/  HMMA.16816.F32 R112, R16, R20.reuse, R76 ;  /* 0x000000141070723c */ /* 0x088ff0000000184c */
[C---:B------:R-:W-:Y:S08]  /*5630*/  HMMA.16816.F32 R108, R12.reuse, R20, R80 ;  /* 0x000000140c6c723c */ /* 0x040ff00000001850 */
[-C--:B------:R-:W-:Y:S08]  /*5640*/  HMMA.16816.F32 R104, R12, R22.reuse, R72 ;  /* 0x000000160c68723c */ /* 0x080ff00000001848 */
[----:B------:R-:W-:Y:S01]  /*5650*/  HMMA.16816.F32 R100, R16, R22, R56 ;  /* 0x000000161064723c */ /* 0x000fe20000001838 */
[----:B------:R-:W1:Y:S01]  /*5660*/  LDSM.16.MT88.4 R20, [R219+0x9800] ;  /* 0x00980000db14783b */ /* 0x000e620000004200 */
[----:B------:R-:W-:Y:S01]  /*5670*/  FFMA.FTZ R0, R245, c[0x0][0x23c], -R8 ;  /* 0x00008f00f5007a23 */ /* 0x000fe20000010808 */
[----:B------:R-:W-:-:S03]  /*5680*/  MOV R125, R250 ;  /* 0x000000fa007d7202 */ /* 0x000fc60000000f00 */
[----:B------:R2:W-:Y:S01]  /*5690*/  MUFU.EX2 R250, R0 ;  /* 0x0000000000fa7308 */ /* 0x0005e20000000800 */
[----:B------:R-:W-:Y:S02]  /*56a0*/  IMAD.MOV.U32 R126, RZ, RZ, R163 ;  /* 0x000000ffff7e7224 */ /* 0x000fe400078e00a3 */
[----:B------:R-:W-:Y:S01]  /*56b0*/  IMAD.MOV.U32 R163, RZ, RZ, R251 ;  /* 0x000000ffffa37224 */ /* 0x000fe200078e00fb */
[-C--:B-1----:R-:W-:Y:S08]  /*56c0*/  HMMA.16816.F32 R96, R16, R20.reuse, R68 ;  /* 0x000000141060723c */ /* 0x082ff00000001844 */
[C---:B------:R-:W-:Y:S08]  /*56d0*/  HMMA.16816.F32 R84, R12.reuse, R20, R64 ;  /* 0x000000140c54723c */ /* 0x040ff00000001840 */
[-C--:B------:R-:W-:Y:S08]  /*56e0*/  HMMA.16816.F32 R80, R12, R22.reuse, R60 ;  /* 0x000000160c50723c */ /* 0x080ff0000000183c */
[----:B------:R-:W-:Y:S01]  /*56f0*/  HMMA.16816.F32 R76, R16, R22, R44 ;  /* 0x00000016104c723c */ /* 0x000fe2000000182c */
[----:B------:R-:W1:Y:S01]  /*5700*/  LDSM.16.MT88.4 R20, [R217+0x9800] ;  /* 0x00980000d914783b */ /* 0x000e620000004200 */
[----:B--2---:R-:W-:-:S04]  /*5710*/  FFMA.FTZ R0, R244, c[0x0][0x23c], -R8 ;  /* 0x00008f00f4007a23 */ /* 0x004fc80000010808 */
[----:B------:R2:W-:Y:S01]  /*5720*/  MUFU.EX2 R251, R0 ;  /* 0x0000000000fb7308 */ /* 0x0005e20000000800 */
[----:B------:R-:W-:Y:S01]  /*5730*/  MOV R127, R168 ;  /* 0x000000a8007f7202 */ /* 0x000fe20000000f00 */
[----:B------:R-:W-:Y:S01]  /*5740*/  IMAD.MOV.U32 R122, RZ, RZ, R93 ;  /* 0x000000ffff7a7224 */ /* 0x000fe200078e005d */
[----:B------:R-:W-:Y:S01]  /*5750*/  MOV R168, R128 ;  /* 0x0000008000a87202 */ /* 0x000fe20000000f00 */
[----:B------:R-:W-:Y:S01]  /*5760*/  IMAD.MOV.U32 R120, RZ, RZ, R95 ;  /* 0x000000ffff787224 */ /* 0x000fe200078e005f */
[----:B------:R-:W-:Y:S02]  /*5770*/  MOV R123, R92 ;  /* 0x0000005c007b7202 */ /* 0x000fe40000000f00 */
[----:B------:R-:W-:Y:S01]  /*5780*/  MOV R121, R94 ;  /* 0x0000005e00797202 */ /* 0x000fe20000000f00 */
[----:B--2---:R-:W-:-:S04]  /*5790*/  FFMA.FTZ R0, R213, c[0x0][0x23c], -R8 ;  /* 0x00008f00d5007a23 */ /* 0x004fc80000010808 */
[----:B------:R2:W3:Y:S01]  /*57a0*/  MUFU.EX2 R47, R0 ;  /* 0x00000000002f7308 */ /* 0x0004e20000000800 */
[----:B------:R-:W-:Y:S02]  /*57b0*/  IMAD.MOV.U32 R58, RZ, RZ, R122 ;  /* 0x000000ffff3a7224 */ /* 0x000fe400078e007a */
[----:B------:R-:W-:Y:S01]  /*57c0*/  IMAD.MOV.U32 R122, RZ, RZ, R242 ;  /* 0x000000ffff7a7224 */ /* 0x000fe200078e00f2 */
[----:B------:R-:W-:Y:S01]  /*57d0*/  MOV R59, R121 ;  /* 0x00000079003b7202 */ /* 0x000fe20000000f00 */
[----:B--2---:R-:W-:Y:S01]  /*57e0*/  FFMA.FTZ R0, R206, c[0x0][0x23c], -R8 ;  /* 0x00008f00ce007a23 */ /* 0x004fe20000010808 */
[-C--:B-1----:R-:W-:Y:S03]  /*57f0*/  HMMA.16816.F32 R116, R16, R20.reuse, R52 ;  /* 0x000000141074723c */ /* 0x082fe60000001834 */
[----:B------:R1:W2:Y:S05]  /*5800*/  MUFU.EX2 R128, R0 ;  /* 0x0000000000807308 */ /* 0x0002aa0000000800 */
[C---:B------:R-:W-:Y:S08]  /*5810*/  HMMA.16816.F32 R72, R12.reuse, R20, R48 ;  /* 0x000000140c48723c */ /* 0x040ff00000001830 */
[----:B------:R-:W-:Y:S01]  /*5820*/  HMMA.16816.F32 R68, R12, R22, R40 ;  /* 0x000000160c44723c */ /* 0x000fe20000001828 */
[----:B-1----:R-:W-:-:S07]  /*5830*/  FFMA.FTZ R0, R125, c[0x0][0x23c], -R7 ;  /* 0x00008f007d007a23 */ /* 0x002fce0000010807 */
[----:B------:R-:W-:Y:S01]  /*5840*/  HMMA.16816.F32 R92, R16, R22, R32 ;  /* 0x00000016105c723c */ /* 0x000fe20000001820 */
[----:B------:R-:W1:Y:S01]  /*5850*/  LDSM.16.MT88.4 R20, [R218+0x9800] ;  /* 0x00980000da14783b */ /* 0x000e620000004200 */
[----:B------:R4:W-:Y:S01]  /*5860*/  MUFU.EX2 R242, R0 ;  /* 0x0000000000f27308 */ /* 0x0009e20000000800 */
[----:B------:R-:W-:Y:S01]  /*5870*/  MOV R121, R243 ;  /* 0x000000f300797202 */ /* 0x000fe20000000f00 */
[----:B----4-:R-:W-:-:S06]  /*5880*/  FFMA.FTZ R0, R246, c[0x0][0x23c], -R7 ;  /* 0x00008f00f6007a23 */ /* 0x010fcc0000010807 */
[----:B------:R4:W1:Y:S01]  /*5890*/  MUFU.EX2 R243, R0 ;  /* 0x0000000000f37308 */ /* 0x0008620000000800 */
[----:B------:R-:W-:Y:S01]  /*58a0*/  IMAD.MOV.U32 R57, RZ, RZ, R126 ;  /* 0x000000ffff397224 */ /* 0x000fe200078e007e */
[----:B------:R-:W-:Y:S01]  /*58b0*/  MOV R170, R143 ;  /* 0x0000008f00aa7202 */ /* 0x000fe20000000f00 */
[----:B----4-:R-:W-:-:S05]  /*58c0*/  FFMA.FTZ R0, R237, c[0x0][0x23c], -R7 ;  /* 0x00008f00ed007a23 */ /* 0x010fca0000010807 */
[----:B------:R4:W-:Y:S01]  /*58d0*/  MUFU.EX2 R244, R0 ;  /* 0x0000000000f47308 */ /* 0x0009e20000000800 */
[----:B------:R-:W-:Y:S02]  /*58e0*/  IMAD.MOV.U32 R143, RZ, RZ, R129 ;  /* 0x000000ffff8f7224 */ /* 0x000fe400078e0081 */
[----:B------:R-:W-:Y:S02]  /*58f0*/  IMAD.MOV.U32 R129, RZ, RZ, R148 ;  /* 0x000000ffff817224 */ /* 0x000fe400078e0094 */
[----:B----4-:R-:W-:-:S04]  /*5900*/  FFMA.FTZ R0, R211, c[0x0][0x23c], -R7 ;  /* 0x00008f00d3007a23 */ /* 0x010fc80000010807 */
[----:B------:R4:W1:Y:S01]  /*5910*/  MUFU.EX2 R245, R0 ;  /* 0x0000000000f57308 */ /* 0x0008620000000800 */
[----:B------:R-:W-:Y:S02]  /*5920*/  MOV R63, R240 ;  /* 0x000000f0003f7202 */ /* 0x000fe40000000f00 */
[----:B------:R-:W-:Y:S01]  /*5930*/  MOV R124, R127 ;  /* 0x0000007f007c7202 */ /* 0x000fe20000000f00 */
[----:B------:R-:W-:Y:S02]  /*5940*/  IMAD.MOV.U32 R127, RZ, RZ, R131 ;  /* 0x000000ffff7f7224 */ /* 0x000fe400078e0083 */
[----:B----4-:R-:W-:Y:S01]  /*5950*/  FFMA.FTZ R0, R130, c[0x0][0x23c], -R6 ;  /* 0x00008f0082007a23 */ /* 0x010fe20000010806 */
[----:B------:R-:W-:-:S03]  /*5960*/  MOV R130, R241 ;  /* 0x000000f100827202 */ /* 0x000fc60000000f00 */
[----:B------:R4:W-:Y:S01]  /*5970*/  MUFU.EX2 R241, R0 ;  /* 0x0000000000f17308 */ /* 0x0009e20000000800 */
[----:B------:R-:W-:Y:S01]  /*5980*/  MOV R44, R130 ;  /* 0x00000082002c7202 */ /* 0x000fe20000000f00 */
[----:B------:R-:W-:Y:S01]  /*5990*/  IMAD.MOV.U32 R62, RZ, RZ, R168 ;  /* 0x000000ffff3e7224 */ /* 0x000fe200078e00a8 */
[----:B------:R-:W-:Y:S01]  /*59a0*/  MOV R60, R127 ;  /* 0x0000007f003c7202 */ /* 0x000fe20000000f00 */
[----:B----4-:R-:W-:-:S04]  /*59b0*/  FFMA.FTZ R0, R57, c[0x0][0x23c], -R6 ;  /* 0x00008f0039007a23 */ /* 0x010fc80000010806 */
[----:B------:R4:W-:Y:S01]  /*59c0*/  MUFU.EX2 R240, R0 ;  /* 0x0000000000f07308 */ /* 0x0009e20000000800 */
[----:B------:R-:W-:Y:S01]  /*59d0*/  MOV R61, R123 ;  /* 0x0000007b003d7202 */ /* 0x000fe20000000f00 */
[----:B------:R-:W-:Y:S01]  /*59e0*/  FFMA.FTZ R130, R236, c[0x0][0x23c], -R7 ;  /* 0x00008f00ec827a23 */ /* 0x000fe20000010807 */
[----:B------:R-:W-:Y:S01]  /*59f0*/  MOV R45, R60 ;  /* 0x0000003c002d7202 */ /* 0x000fe20000000f00 */
[----:B-1----:R-:W-:Y:S01]  /*5a00*/  HMMA.16816.F32 R32, R12, R20, R36 ;  /* 0x000000140c20723c */ /* 0x002fe20000001824 */
[----:B------:R-:W-:Y:S01]  /*5a10*/  MOV R46, R61 ;  /* 0x0000003d002e7202 */ /* 0x000fe20000000f00 */
[----:B----4-:R-:W-:-:S04]  /*5a20*/  FFMA.FTZ R0, R129, c[0x0][0x23c], -R6 ;  /* 0x00008f0081007a23 */ /* 0x010fc80000010806 */
[----:B------:R1:W-:Y:S02]  /*5a30*/  MUFU.EX2 R237, R0 ;  /* 0x0000000000ed7308 */ /* 0x0003e40000000800 */
[----:B------:R-:W-:Y:S01]  /*5a40*/  HMMA.16816.F32 R28, R12, R22, R28 ;  /* 0x000000160c1c723c */ /* 0x000fe2000000181c */
[----:B------:R-:W4:Y:S01]  /*5a50*/  LDSM.16.MT88.4 R12, [R216+0xa000] ;  /* 0x00a00000d80c783b */ /* 0x000f220000004200 */
[----:B------:R-:W-:Y:S01]  /*5a60*/  MOV R57, R169 ;  /* 0x000000a900397202 */ /* 0x000fe20000000f00 */
[----:B------:R-:W-:Y:S01]  /*5a70*/  IMAD.MOV.U32 R56, RZ, RZ, R170 ;  /* 0x000000ffff387224 */ /* 0x000fe200078e00aa */
[----:B------:R-:W-:Y:S01]  /*5a80*/  MOV R49, R46 ;  /* 0x0000002e00317202 */ /* 0x000fe20000000f00 */
[----:B-1----:R-:W-:Y:S02]  /*5a90*/  FFMA.FTZ R0, R252, c[0x0][0x23c], -R6 ;  /* 0x00008f00fc007a23 */ /* 0x002fe40000010806 */
[----:B---3--:R-:W-:Y:S02]  /*5aa0*/  IMAD.MOV.U32 R252, RZ, RZ, R47 ;  /* 0x000000fffffc7224 */ /* 0x008fe400078e002f */
[----:B------:R1:W-:Y:S01]  /*5ab0*/  MUFU.EX2 R236, R0 ;  /* 0x0000000000ec7308 */ /* 0x0003e20000000800 */
[----:B------:R-:W-:Y:S01]  /*5ac0*/  IMAD.MOV.U32 R47, RZ, RZ, R62 ;  /* 0x000000ffff2f7224 */ /* 0x000fe200078e003e */
[----:B------:R-:W-:Y:S01]  /*5ad0*/  MOV R60, R63 ;  /* 0x0000003f003c7202 */ /* 0x000fe20000000f00 */
[----:B------:R-:W-:-:S03]  /*5ae0*/  FFMA.FTZ R129, R212, c[0x0][0x23c], -R7 ;  /* 0x00008f00d4817a23 */ /* 0x000fc60000010807 */
[----:B------:R-:W-:Y:S01]  /*5af0*/  MOV R50, R47 ;  /* 0x0000002f00327202 */ /* 0x000fe20000000f00 */
[----:B------:R-:W-:Y:S02]  /*5b00*/  IMAD.MOV.U32 R62, RZ, RZ, R57 ;  /* 0x000000ffff3e7224 */ /* 0x000fe400078e0039 */
[----:B-1----:R-:W-:-:S04]  /*5b10*/  FFMA.FTZ R0, R44, c[0x0][0x23c], -R5 ;  /* 0x00008f002c007a23 */ /* 0x002fc80000010805 */
[----:B------:R1:W-:Y:S01]  /*5b20*/  MUFU.EX2 R213, R0 ;  /* 0x0000000000d57308 */ /* 0x0003e20000000800 */
[----:B------:R-:W-:Y:S02]  /*5b30*/  MOV R61, R56 ;  /* 0x00000038003d7202 */ /* 0x000fe40000000f00 */
[----:B------:R-:W-:Y:S02]  /*5b40*/  MOV R63, R58 ;  /* 0x0000003a003f7202 */ /* 0x000fe40000000f00 */
[----:B------:R-:W-:Y:S02]  /*5b50*/  MOV R56, R59 ;  /* 0x0000003b00387202 */ /* 0x000fe40000000f00 */
[----:B------:R-:W-:Y:S01]  /*5b60*/  MOV R43, R50 ;  /* 0x00000032002b7202 */ /* 0x000fe20000000f00 */
[----:B------:R-:W-:Y:S01]  /*5b70*/  IMAD.MOV.U32 R171, RZ, RZ, R120 ;  /* 0x000000ffffab7224 */ /* 0x000fe200078e0078 */
[----:B------:R-:W-:Y:S01]  /*5b80*/  MOV R58, R124 ;  /* 0x0000007c003a7202 */ /* 0x000fe20000000f00 */
[----:B-1----:R-:W-:Y:S01]  /*5b90*/  FFMA.FTZ R0, R45, c[0x0][0x23c], -R5 ;  /* 0x00008f002d007a23 */ /* 0x002fe20000010805 */
[----:B------:R-:W-:-:S03]  /*5ba0*/  MOV R59, R154 ;  /* 0x0000009a003b7202 */ /* 0x000fc60000000f00 */
[----:B------:R1:W-:Y:S01]  /*5bb0*/  MUFU.EX2 R212, R0 ;  /* 0x0000000000d47308 */ /* 0x0003e20000000800 */
[----:B------:R-:W-:Y:S01]  /*5bc0*/  IMAD.MOV.U32 R124, RZ, RZ, R153 ;  /* 0x000000ffff7c7224 */ /* 0x000fe200078e0099 */
[----:B------:R-:W-:Y:S01]  /*5bd0*/  MOV R45, R62 ;  /* 0x0000003e002d7202 */ /* 0x000fe20000000f00 */
[----:B------:R-:W-:Y:S01]  /*5be0*/  IMAD.MOV.U32 R57, RZ, RZ, R171 ;  /* 0x000000ffff397224 */ /* 0x000fe200078e00ab */
[----:B------:R-:W-:Y:S01]  /*5bf0*/  MOV R62, R59 ;  /* 0x0000003b003e7202 */ /* 0x000fe20000000f00 */
[----:B------:R-:W-:Y:S01]  /*5c00*/  IMAD.MOV.U32 R59, RZ, RZ, R124 ;  /* 0x000000ffff3b7224 */ /* 0x000fe200078e007c */
[----:B------:R-:W-:Y:S01]  /*5c10*/  MOV R124, R141 ;  /* 0x0000008d007c7202 */ /* 0x000fe20000000f00 */
[----:B------:R-:W-:Y:S02]  /*5c20*/  FFMA.FTZ R141, R210, c[0x0][0x23c], -R6 ;  /* 0x00008f00d28d7a23 */ /* 0x000fe40000010806 */
[----:B-1----:R-:W-:-:S04]  /*5c30*/  FFMA.FTZ R0, R49, c[0x0][0x23c], -R5 ;  /* 0x00008f0031007a23 */ /* 0x002fc80000010805 */
[----:B------:R1:W-:Y:S01]  /*5c40*/  MUFU.EX2 R211, R0 ;  /* 0x0000000000d37308 */ /* 0x0003e20000000800 */
[----:B------:R-:W-:Y:S01]  /*5c50*/  IMAD.MOV.U32 R126, RZ, RZ, R137 ;  /* 0x000000ffff7e7224 */ /* 0x000fe200078e0089 */
[----:B------:R-:W-:Y:S01]  /*5c60*/  MOV R44, R61 ;  /* 0x0000003d002c7202 */ /* 0x000fe20000000f00 */
[----:B------:R-:W-:Y:S01]  /*5c70*/  IMAD.MOV.U32 R51, RZ, RZ, R60 ;  /* 0x000000ffff337224 */ /* 0x000fe200078e003c */
[----:B------:R-:W-:Y:S01]  /*5c80*/  MOV R60, R57 ;  /* 0x00000039003c7202 */ /* 0x000fe20000000f00 */
[----:B------:R-:W-:Y:S01]  /*5c90*/  IMAD.MOV.U32 R46, RZ, RZ, R63 ;  /* 0x000000ffff2e7224 */ /* 0x000fe200078e003f */
[----:B------:R-:W-:Y:S01]  /*5ca0*/  MOV R47, R56 ;  /* 0x00000038002f7202 */ /* 0x000fe20000000f00 */
[----:B------:R-:W-:Y:S01]  /*5cb0*/  IMAD.MOV.U32 R61, RZ, RZ, R58 ;  /* 0x000000ffff3d7224 */ /* 0x000fe200078e003a */
[----:B------:R-:W-:Y:S01]  /*5cc0*/  MOV R63, R158 ;  /* 0x0000009e003f7202 */ /* 0x000fe20000000f00 */
[----:B-1----:R-:W-:-:S04]  /*5cd0*/  FFMA.FTZ R0, R43, c[0x0][0x23c], -R5 ;  /* 0x00008f002b007a23 */ /* 0x002fc80000010805 */
[----:B------:R1:W3:Y:S01]  /*5ce0*/  MUFU.EX2 R210, R0 ;  /* 0x0000000000d27308 */ /* 0x0002e20000000800 */
[----:B------:R-:W-:Y:S01]  /*5cf0*/  MOV R125, R133 ;  /* 0x00000085007d7202 */ /* 0x000fe20000000f00 */
[----:B------:R-:W-:Y:S01]  /*5d00*/  IMAD.MOV.U32 R56, RZ, RZ, R159 ;  /* 0x000000ffff387224 */ /* 0x000fe200078e009f */
[----:B------:R-:W-:Y:S02]  /*5d10*/  MOV R58, R156 ;  /* 0x0000009c003a7202 */ /* 0x000fe40000000f00 */
[----:B------:R-:W-:Y:S02]  /*5d20*/  MOV R57, R157 ;  /* 0x0000009d00397202 */ /* 0x000fe40000000f00 */
[----:B------:R-:W-:Y:S02]  /*5d30*/  MOV R159, R126 ;  /* 0x0000007e009f7202 */ /* 0x000fe40000000f00 */
[----:B------:R-:W-:Y:S02]  /*5d40*/  MOV R50, R45 ;  /* 0x0000002d00327202 */ /* 0x000fe40000000f00 */
[----:B------:R-:W-:-:S02]  /*5d50*/  MOV R157, R142 ;  /* 0x0000008e009d7202 */ /* 0x000fc40000000f00 */
[----:B------:R-:W-:Y:S02]  /*5d60*/  MOV R45, R60 ;  /* 0x0000003c002d7202 */ /* 0x000fe40000000f00 */
[----:B------:R-:W-:Y:S01]  /*5d70*/  MOV R60, R63 ;  /* 0x0000003f003c7202 */ /* 0x000fe20000000f00 */
[----:B------:R-:W-:Y:S01]  /*5d80*/  IMAD.MOV.U32 R48, RZ, RZ, R51 ;  /* 0x000000ffff307224 */ /* 0x000fe200078e0033 */
[----:B------:R-:W-:Y:S02]  /*5d90*/  MOV R158, R125 ;  /* 0x0000007d009e7202 */ /* 0x000fe40000000f00 */
[----:B------:R-:W-:Y:S02]  /*5da0*/  MOV R49, R44 ;  /* 0x0000002c00317202 */ /* 0x000fe40000000f00 */
[----:B------:R-:W-:Y:S01]  /*5db0*/  MOV R63, R58 ;  /* 0x0000003a003f7202 */ /* 0x000fe20000000f00 */
[----:B------:R-:W-:Y:S01]  /*5dc0*/  IMAD.MOV.U32 R156, RZ, RZ, R155 ;  /* 0x000000ffff9c7224 */ /* 0x000fe200078e009b */
[----:B------:R-:W-:Y:S01]  /*5dd0*/  MOV R44, R47 ;  /* 0x0000002f002c7202 */ /* 0x000fe20000000f00 */
[----:B------:R-:W-:Y:S01]  /*5de0*/  IMAD.MOV.U32 R51, RZ, RZ, R46 ;  /* 0x000000ffff337224 */ /* 0x000fe200078e002e */
[----:B------:R-:W-:Y:S01]  /*5df0*/  MOV R58, R159 ;  /* 0x0000009f003a7202 */ /* 0x000fe20000000f00 */
[----:B--2---:R-:W-:Y:S01]  /*5e00*/  IMAD.MOV.U32 R246, RZ, RZ, R128 ;  /* 0x000000fffff67224 */ /* 0x004fe200078e0080 */
[----:B------:R-:W-:Y:S01]  /*5e10*/  MOV R47, R62 ;  /* 0x0000003e002f7202 */ /* 0x000fe20000000f00 */
[----:B------:R-:W-:Y:S01]  /*5e20*/  IMAD.MOV.U32 R46, RZ, RZ, R61 ;  /* 0x000000ffff2e7224 */ /* 0x000fe200078e003d */
[----:B------:R-:W-:Y:S01]  /*5e30*/  MOV R159, R157 ;  /* 0x0000009d009f7202 */ /* 0x000fe20000000f00 */
[C---:B------:R-:W-:Y:S01]  /*5e40*/  HMMA.16816.F32 R52, R16.reuse, R22, R24 ;  /* 0x000000161034723c */ /* 0x040fe20000001818 */
[----:B------:R-:W-:Y:S01]  /*5e50*/  MOV R62, R57 ;  /* 0x00000039003e7202 */ /* 0x000fe20000000f00 */
[----:B------:R-:W-:Y:S01]  /*5e60*/  IMAD.MOV.U32 R61, RZ, RZ, R56 ;  /* 0x000000ffff3d7224 */ /* 0x000fe200078e0038 */
[----:B------:R-:W-:Y:S01]  /*5e70*/  MOV R57, R158 ;  /* 0x0000009e00397202 */ /* 0x000fe20000000f00 */
[----:B------:R-:W-:Y:S01]  /*5e80*/  FFMA.FTZ R137, R203, c[0x0][0x23c], -R8 ;  /* 0x00008f00cb897a23 */ /* 0x000fe20000010808 */
[----:B------:R-:W-:Y:S01]  /*5e90*/  MOV R120, R132 ;  /* 0x0000008400787202 */ /* 0x000fe20000000f00 */
[----:B------:R-:W-:Y:S01]  /*5ea0*/  IMAD.MOV.U32 R127, RZ, RZ, R122 ;  /* 0x000000ffff7f7224 */ /* 0x000fe200078e007a */
[----:B------:R-:W-:Y:S01]  /*5eb0*/  MOV R122, R163 ;  /* 0x000000a3007a7202 */ /* 0x000fe20000000f00 */
[----:B------:R-:W-:Y:S01]  /*5ec0*/  HMMA.16816.F32 R64, R16, R20, R88 ;  /* 0x000000141040723c */ /* 0x000fe20000001858 */
[----:B------:R-:W-:Y:S01]  /*5ed0*/  FFMA.FTZ R171, R146, c[0x0][0x23c], -R7 ;  /* 0x00008f0092ab7a23 */ /* 0x000fe20000010807 */
[----:B------:R-:W-:Y:S01]  /*5ee0*/  MOV R126, R140 ;  /* 0x0000008c007e7202 */ /* 0x000fe20000000f00 */
[--C-:B------:R-:W-:Y:S01]  /*5ef0*/  FFMA.FTZ R142, R193, c[0x0][0x23c], -R6.reuse ;  /* 0x00008f00c18e7a23 */ /* 0x100fe20000010806 */
[----:B------:R-:W-:Y:S01]  /*5f00*/  MOV R193, R159 ;  /* 0x0000009f00c17202 */ /* 0x000fe20000000f00 */
[----:B------:R-:W-:Y:S01]  /*5f10*/  IMAD.MOV.U32 R56, RZ, RZ, R59 ;  /* 0x000000ffff387224 */ /* 0x000fe200078e003b */
[----:B-1----:R-:W-:Y:S01]  /*5f20*/  MOV R0, R11 ;  /* 0x0000000b00007202 */ /* 0x002fe20000000f00 */
[----:B------:R-:W-:Y:S01]  /*5f30*/  FFMA.FTZ R158, R187, c[0x0][0x23c], -R6 ;  /* 0x00008f00bb9e7a23 */ /* 0x000fe20000010806 */
[----:B------:R-:W-:Y:S01]  /*5f40*/  MOV R88, R161 ;  /* 0x000000a100587202 */ /* 0x000fe20000000f00 */
[----:B------:R-:W-:Y:S01]  /*5f50*/  FFMA.FTZ R26, R248, c[0x0][0x23c], -R5 ;  /* 0x00008f00f81a7a23 */ /* 0x000fe20000010805 */
[----:B------:R-:W-:Y:S01]  /*5f60*/  MOV R248, R143 ;  /* 0x0000008f00f87202 */ /* 0x000fe20000000f00 */
[----:B------:R-:W-:Y:S01]  /*5f70*/  IMAD.MOV.U32 R123, RZ, RZ, R152 ;  /* 0x000000ffff7b7224 */ /* 0x000fe200078e0098 */
[----:B------:R-:W-:Y:S01]  /*5f80*/  MOV R89, R160 ;  /* 0x000000a000597202 */ /* 0x000fe20000000f00 */
[--C-:B------:R-:W-:Y:S01]  /*5f90*/  FFMA.FTZ R168, R151, c[0x0][0x23c], -R8.reuse ;  /* 0x00008f0097a87a23 */ /* 0x100fe20000010808 */
[----:B------:R-:W-:Y:S01]  /*5fa0*/  MOV R91, R9 ;  /* 0x00000009005b7202 */ /* 0x000fe20000000f00 */
[----:B------:R-:W-:-:S02]  /*5fb0*/  FFMA.FTZ R169, R145, c[0x0][0x23c], -R8 ;  /* 0x00008f0091a97a23 */ /* 0x000fc40000010808 */
[--C-:B------:R-:W-:Y:S02]  /*5fc0*/  FFMA.FTZ R170, R144, c[0x0][0x23c], -R8.reuse ;  /* 0x00008f0090aa7a23 */ /* 0x100fe40000010808 */
[--C-:B------:R-:W-:Y:S02]  /*5fd0*/  FFMA.FTZ R133, R199, c[0x0][0x23c], -R8.reuse ;  /* 0x00008f00c7857a23 */ /* 0x100fe40000010808 */
[--C-:B------:R-:W-:Y:S02]  /*5fe0*/  FFMA.FTZ R131, R192, c[0x0][0x23c], -R8.reuse ;  /* 0x00008f00c0837a23 */ /* 0x100fe40000010808 */
[--C-:B------:R-:W-:Y:S02]  /*5ff0*/  FFMA.FTZ R147, R147, c[0x0][0x23c], -R8.reuse ;  /* 0x00008f0093937a23 */ /* 0x100fe40000010808 */
[--C-:B------:R-:W-:Y:S02]  /*6000*/  FFMA.FTZ R148, R186, c[0x0][0x23c], -R8.reuse ;  /* 0x00008f00ba947a23 */ /* 0x100fe40000010808 */
[----:B------:R-:W-:-:S02]  /*6010*/  FFMA.FTZ R149, R149, c[0x0][0x23c], -R8 ;  /* 0x00008f0095957a23 */ /* 0x000fc40000010808 */
[----:B------:R-:W-:Y:S02]  /*6020*/  FFMA.FTZ R150, R150, c[0x0][0x23c], -R8 ;  /* 0x00008f0096967a23 */ /* 0x000fe40000010808 */
[--C-:B------:R-:W-:Y:S02]  /*6030*/  FFMA.FTZ R153, R185, c[0x0][0x23c], -R7.reuse ;  /* 0x00008f00b9997a23 */ /* 0x100fe40000010807 */
[--C-:B------:R-:W-:Y:S02]  /*6040*/  FFMA.FTZ R154, R184, c[0x0][0x23c], -R7.reuse ;  /* 0x00008f00b89a7a23 */ /* 0x100fe40000010807 */
[--C-:B------:R-:W-:Y:S02]  /*6050*/  FFMA.FTZ R179, R179, c[0x0][0x23c], -R7.reuse ;  /* 0x00008f00b3b37a23 */ /* 0x100fe40000010807 */
[--C-:B------:R-:W-:Y:S02]  /*6060*/  FFMA.FTZ R178, R178, c[0x0][0x23c], -R7.reuse ;  /* 0x00008f00b2b27a23 */ /* 0x100fe40000010807 */
[----:B------:R-:W-:Y:S01]  /*6070*/  FFMA.FTZ R176, R176, c[0x0][0x23c], -R7 ;  /* 0x00008f00b0b07a23 */ /* 0x000fe20000010807 */
[----:B------:R-:W-:Y:S01]  /*6080*/  MOV R206, R50 ;  /* 0x0000003200ce7202 */ /* 0x000fe20000000f00 */
[----:B------:R-:W-:Y:S01]  /*6090*/  IMAD.MOV.U32 R125, RZ, RZ, R138 ;  /* 0x000000ffff7d7224 */ /* 0x000fe200078e008a */
[----:B------:R-:W-:Y:S01]  /*60a0*/  LDSM.16.MT88.4 R16, [R217+0xa000] ;  /* 0x00a00000d910783b */ /* 0x000fe20000004200 */
[----:B------:R-:W-:-:S02]  /*60b0*/  IMAD.MOV.U32 R59, RZ, RZ, R156 ;  /* 0x000000ffff3b7224 */ /* 0x000fc400078e009c */
[----:B------:R-:W-:Y:S02]  /*60c0*/  IMAD.MOV.U32 R187, RZ, RZ, R2 ;  /* 0x000000ffffbb7224 */ /* 0x000fe400078e0002 */
[----:B------:R-:W-:Y:S02]  /*60d0*/  IMAD.MOV.U32 R203, RZ, RZ, R162 ;  /* 0x000000ffffcb7224 */ /* 0x000fe400078e00a2 */
[----:B------:R-:W-:Y:S01]  /*60e0*/  FFMA.FTZ R146, R209, c[0x0][0x23c], -R5 ;  /* 0x00008f00d1927a23 */ /* 0x000fe20000010805 */
[----:B------:R-:W-:Y:S01]  /*60f0*/  F2FP.PACK_AB R9, R243, R242 ;  /* 0x000000f2f309723e */ /* 0x000fe200000000ff */
[--C-:B------:R-:W-:Y:S01]  /*6100*/  FFMA.FTZ R132, R196, c[0x0][0x23c], -R8.reuse ;  /* 0x00008f00c4847a23 */ /* 0x100fe20000010808 */
[----:B------:R-:W-:Y:S01]  /*6110*/  F2FP.PACK_AB R11, R245, R244 ;  /* 0x000000f4f50b723e */ /* 0x000fe200000000ff */
[----:B------:R-:W-:Y:S01]  /*6120*/  FFMA.FTZ R163, R177, c[0x0][0x23c], -R8 ;  /* 0x00008f00b1a37a23 */ /* 0x000fe20000010808 */
[----:B------:R-:W-:Y:S01]  /*6130*/  F2FP.PACK_AB R8, R251, R250 ;  /* 0x000000fafb08723e */ /* 0x000fe200000000ff */
[----:B------:R-:W-:-:S02]  /*6140*/  FFMA.FTZ R128, R208, c[0x0][0x23c], -R7 ;  /* 0x00008f00d0807a23 */ /* 0x000fc40000010807 */
[--C-:B------:R-:W-:Y:S02]  /*6150*/  FFMA.FTZ R27, R204, c[0x0][0x23c], -R7.reuse ;  /* 0x00008f00cc1b7a23 */ /* 0x100fe40000010807 */
[--C-:B------:R-:W-:Y:S02]  /*6160*/  FFMA.FTZ R151, R197, c[0x0][0x23c], -R7.reuse ;  /* 0x00008f00c5977a23 */ /* 0x100fe40000010807 */
[----:B------:R-:W-:Y:S01]  /*6170*/  FFMA.FTZ R152, R195, c[0x0][0x23c], -R7 ;  /* 0x00008f00c3987a23 */ /* 0x000fe20000010807 */
[----:B---3--:R-:W-:Y:S01]  /*6180*/  F2FP.PACK_AB R7, R210, R211 ;  /* 0x000000d3d207723e */ /* 0x008fe200000000ff */
[--C-:B------:R-:W-:Y:S02]  /*6190*/  FFMA.FTZ R25, R247, c[0x0][0x23c], -R6.reuse ;  /* 0x00008f00f7197a23 */ /* 0x100fe40000010806 */
[--C-:B------:R-:W-:Y:S02]  /*61a0*/  FFMA.FTZ R24, R239, c[0x0][0x23c], -R6.reuse ;  /* 0x00008f00ef187a23 */ /* 0x100fe40000010806 */
[----:B------:R-:W-:-:S02]  /*61b0*/  FFMA.FTZ R23, R215, c[0x0][0x23c], -R6 ;  /* 0x00008f00d7177a23 */ /* 0x000fc40000010806 */
[--C-:B------:R-:W-:Y:S02]  /*61c0*/  FFMA.FTZ R22, R235, c[0x0][0x23c], -R6.reuse ;  /* 0x00008f00eb167a23 */ /* 0x100fe40000010806 */
[--C-:B------:R-:W-:Y:S02]  /*61d0*/  FFMA.FTZ R140, R205, c[0x0][0x23c], -R6.reuse ;  /* 0x00008f00cd8c7a23 */ /* 0x100fe40000010806 */
[--C-:B------:R-:W-:Y:S02]  /*61e0*/  FFMA.FTZ R138, R194, c[0x0][0x23c], -R6.reuse ;  /* 0x00008f00c28a7a23 */ /* 0x100fe40000010806 */
[--C-:B------:R-:W-:Y:S02]  /*61f0*/  FFMA.FTZ R155, R191, c[0x0][0x23c], -R6.reuse ;  /* 0x00008f00bf9b7a23 */ /* 0x100fe40000010806 */
[--C-:B------:R-:W-:Y:S02]  /*6200*/  FFMA.FTZ R156, R190, c[0x0][0x23c], -R6.reuse ;  /* 0x00008f00be9c7a23 */ /* 0x100fe40000010806 */
[----:B------:R-:W-:Y:S01]  /*6210*/  FFMA.FTZ R157, R189, c[0x0][0x23c], -R6 ;  /* 0x00008f00bd9d7a23 */ /* 0x000fe20000010806 */
[----:B------:R-:W-:Y:S01]  /*6220*/  F2FP.PACK_AB R6, R236, R237 ;  /* 0x000000edec06723e */ /* 0x000fe200000000ff */
[----:B------:R-:W-:-:S02]  /*6230*/  FFMA.FTZ R21, R48, c[0x0][0x23c], -R5 ;  /* 0x00008f0030157a23 */ /* 0x000fc40000010805 */
[--C-:B------:R-:W-:Y:S02]  /*6240*/  FFMA.FTZ R20, R49, c[0x0][0x23c], -R5.reuse ;  /* 0x00008f0031147a23 */ /* 0x100fe40000010805 */
[--C-:B------:R-:W-:Y:S02]  /*6250*/  FFMA.FTZ R2, R249, c[0x0][0x23c], -R5.reuse ;  /* 0x00008f00f9027a23 */ /* 0x100fe40000010805 */
[--C-:B------:R-:W-:Y:S02]  /*6260*/  FFMA.FTZ R143, R238, c[0x0][0x23c], -R5.reuse ;  /* 0x00008f00ee8f7a23 */ /* 0x100fe40000010805 */
[--C-:B------:R-:W-:Y:S02]  /*6270*/  FFMA.FTZ R144, R214, c[0x0][0x23c], -R5.reuse ;  /* 0x00008f00d6907a23 */ /* 0x100fe40000010805 */
[----:B------:R-:W-:Y:S01]  /*6280*/  IMAD.MOV.U32 R90, RZ, RZ, R10 ;  /* 0x000000ffff5a7224 */ /* 0x000fe200078e000a */
[----:B------:R-:W-:Y:S01]  /*6290*/  F2FP.PACK_AB R10, R246, R252 ;  /* 0x000000fcf60a723e */ /* 0x000fe200000000ff */
[----:B------:R-:W-:-:S02]  /*62a0*/  FFMA.FTZ R145, R207, c[0x0][0x23c], -R5 ;  /* 0x00008f00cf917a23 */ /* 0x000fc40000010805 */
[----:B------:R-:W-:Y:S01]  /*62b0*/  IMAD.MOV.U32 R209, RZ, RZ, R4 ;  /* 0x000000ffffd17224 */ /* 0x000fe200078e0004 */
[----:B------:R-:W-:Y:S01]  /*62c0*/  F2FP.PACK_AB R4, R240, R241 ;  /* 0x000000f1f004723e */ /* 0x000fe200000000ff */
[--C-:B------:R-:W-:Y:S02]  /*62d0*/  FFMA.FTZ R159, R202, c[0x0][0x23c], -R5.reuse ;  /* 0x00008f00ca9f7a23 */ /* 0x100fe40000010805 */
[--C-:B------:R-:W-:Y:S02]  /*62e0*/  FFMA.FTZ R160, R201, c[0x0][0x23c], -R5.reuse ;  /* 0x00008f00c9a07a23 */ /* 0x100fe40000010805 */
[--C-:B------:R-:W-:Y:S02]  /*62f0*/  FFMA.FTZ R161, R200, c[0x0][0x23c], -R5.reuse ;  /* 0x00008f00c8a17a23 */ /* 0x100fe40000010805 */
[----:B------:R-:W-:Y:S01]  /*6300*/  FFMA.FTZ R162, R198, c[0x0][0x23c], -R5 ;  /* 0x00008f00c6a27a23 */ /* 0x000fe20000010805 */
[----:B------:R-:W-:Y:S01]  /*6310*/  F2FP.PACK_AB R5, R212, R213 ;  /* 0x000000d5d405723e */ /* 0x000fe200000000ff */
        /* <DEDUP_REMOVED lines=10> */
[----:B----4-:R-:W-:Y:S01]  /*63c0*/  HMMA.16816.F32 R60, R4, R12, R108 ;  /* 0x0000000c043c723c */ /* 0x010fe2000000186c */
[----:B------:R-:W-:-:S02]  /*63d0*/  MOV R194, R124 ;  /* 0x0000007c00c27202 */ /* 0x000fc40000000f00 */
[----:B------:R-:W-:Y:S02]  /*63e0*/  MOV R190, R126 ;  /* 0x0000007e00be7202 */ /* 0x000fe40000000f00 */
[----:B------:R-:W-:Y:S02]  /*63f0*/  MOV R189, R127 ;  /* 0x0000007f00bd7202 */ /* 0x000fe40000000f00 */
[----:B------:R-:W-:Y:S01]  /*6400*/  MOV R249, R120 ;  /* 0x0000007800f97202 */ /* 0x000fe20000000f00 */
[----:B------:R-:W-:Y:S01]  /*6410*/  HMMA.16816.F32 R124, R8, R12, R112 ;  /* 0x0000000c087c723c */ /* 0x000fe20000001870 */
[----:B------:R-:W-:Y:S02]  /*6420*/  MOV R214, R122 ;  /* 0x0000007a00d67202 */ /* 0x000fe40000000f00 */
[----:B------:R-:W-:-:S05]  /*6430*/  MOV R199, R123 ;  /* 0x0000007b00c77202 */ /* 0x000fca0000000f00 */
[-C--:B------:R-:W-:Y:S08]  /*6440*/  HMMA.16816.F32 R56, R4, R14.reuse, R104 ;  /* 0x0000000e0438723c */ /* 0x080ff00000001868 */
[----:B------:R-:W-:Y:S01]  /*6450*/  HMMA.16816.F32 R120, R8, R14, R100 ;  /* 0x0000000e0878723c */ /* 0x000fe20000001864 */
[----:B------:R-:W1:Y:S01]  /*6460*/  LDSM.16.MT88.4 R12, [R219+0xa000] ;  /* 0x00a00000db0c783b */ /* 0x000e620000004200 */
[----:B------:R-:W-:Y:S01]  /*6470*/  IMAD.MOV.U32 R196, RZ, RZ, R51 ;  /* 0x000000ffffc47224 */ /* 0x000fe200078e0033 */
[----:B------:R-:W-:Y:S01]  /*6480*/  MOV R192, R44 ;  /* 0x0000002c00c07202 */ /* 0x000fe20000000f00 */
[----:B------:R-:W-:Y:S01]  /*6490*/  IMAD.MOV.U32 R177, RZ, RZ, R46 ;  /* 0x000000ffffb17224 */ /* 0x000fe200078e002e */
[----:B------:R-:W-:-:S02]  /*64a0*/  MOV R186, R45 ;  /* 0x0000002d00ba7202 */ /* 0x000fc40000000f00 */
[----:B------:R-:W-:Y:S01]  /*64b0*/  MOV R204, R47 ;  /* 0x0000002f00cc7202 */ /* 0x000fe20000000f00 */
[-C--:B-1----:R-:W-:Y:S08]  /*64c0*/  HMMA.16816.F32 R112, R8, R12.reuse, R96 ;  /* 0x0000000c0870723c */ /* 0x082ff00000001860 */
[C---:B------:R-:W-:Y:S08]  /*64d0*/  HMMA.16816.F32 R48, R4.reuse, R12, R84 ;  /* 0x0000000c0430723c */ /* 0x040ff00000001854 */
[-C--:B------:R-:W-:Y:S08]  /*64e0*/  HMMA.16816.F32 R44, R4, R14.reuse, R80 ;  /* 0x0000000e042c723c */ /* 0x080ff00000001850 */
[C---:B------:R-:W-:Y:S01]  /*64f0*/  HMMA.16816.F32 R108, R8.reuse, R14, R76 ;  /* 0x0000000e086c723c */ /* 0x040fe2000000184c */
[----:B------:R-:W1:Y:S01]  /*6500*/  LDSM.16.MT88.4 R12, [R218+0xa000] ;  /* 0x00a00000da0c783b */ /* 0x000e620000004200 */
[----:B------:R-:W-:Y:S06]  /*6510*/  MUFU.EX2 R207, R23 ;  /* 0x0000001700cf7308 */ /* 0x000fec0000000800 */
[----:B------:R-:W-:Y:S02]  /*6520*/  HMMA.16816.F32 R96, R8, R16, R116 ;  /* 0x000000100860723c */ /* 0x000fe40000001874 */
[----:B------:R-:W-:Y:S01]  /*6530*/  MUFU.EX2 R208, R22 ;  /* 0x0000001600d07308 */ /* 0x000fe20000000800 */
[----:B------:R-:W-:-:S05]  /*6540*/  FADD.FTZ R0, R0, R209 ;  /* 0x000000d100007221 */ /* 0x000fca0000010000 */
[----:B------:R-:W-:Y:S02]  /*6550*/  HMMA.16816.F32 R40, R4, R16, R72 ;  /* 0x000000100428723c */ /* 0x000fe40000001848 */
[----:B------:R-:W-:Y:S01]  /*6560*/  MUFU.EX2 R117, R21 ;  /* 0x0000001500757308 */ /* 0x000fe20000000800 */
[----:B------:R-:W-:-:S05]  /*6570*/  MOV R209, R238 ;  /* 0x000000ee00d17202 */ /* 0x000fca0000000f00 */
[-C--:B------:R-:W-:Y:S02]  /*6580*/  HMMA.16816.F32 R36, R4, R18.reuse, R68 ;  /* 0x000000120424723c */ /* 0x080fe40000001844 */
[----:B------:R2:W-:Y:S06]  /*6590*/  MUFU.EX2 R118, R20 ;  /* 0x0000001400767308 */ /* 0x0005ec0000000800 */
[----:B------:R-:W-:Y:S01]  /*65a0*/  HMMA.16816.F32 R92, R8, R18, R92 ;  /* 0x00000012085c723c */ /* 0x000fe2000000185c */
[----:B------:R-:W-:Y:S01]  /*65b0*/  LDSM.16.MT88.4 R16, [R219+0xa800] ;  /* 0x00a80000db10783b */ /* 0x000fe20000004200 */
[----:B------:R-:W-:-:S06]  /*65c0*/  MOV R238, R187 ;  /* 0x000000bb00ee7202 */ /* 0x000fcc0000000f00 */
[C---:B-1----:R-:W-:Y:S01]  /*65d0*/  HMMA.16816.F32 R32, R4.reuse, R12, R32 ;  /* 0x0000000c0420723c */ /* 0x042fe20000001820 */
[----:B--2---:R-:W1:Y:S07]  /*65e0*/  LDSM.16.MT88.4 R20, [R216+0xa800] ;  /* 0x00a80000d814783b */ /* 0x004e6e0000004200 */
[----:B------:R-:W-:Y:S01]  /*65f0*/  HMMA.16816.F32 R28, R4, R14, R28 ;  /* 0x0000000e041c723c */ /* 0x000fe2000000181c */
[----:B------:R-:W-:-:S07]  /*6600*/  MOV R187, R191 ;  /* 0x000000bf00bb7202 */ /* 0x000fce0000000f00 */
[C---:B------:R-:W-:Y:S08]  /*6610*/  HMMA.16816.F32 R84, R8.reuse, R12, R64 ;  /* 0x0000000c0854723c */ /* 0x040ff00000001840 */
[----:B------:R-:W-:Y:S01]  /*6620*/  HMMA.16816.F32 R80, R8, R14, R52 ;  /* 0x0000000e0850723c */ /* 0x000fe20000001834 */
[----:B------:R-:W2:Y:S04]  /*6630*/  LDSM.16.MT88.4 R12, [R217+0xa800] ;  /* 0x00a80000d90c783b */ /* 0x000ea80000004200 */
[----:B------:R-:W3:Y:S01]  /*6640*/  LDSM.16.MT88.4 R8, [R218+0xa800] ;  /* 0x00a80000da08783b */ /* 0x000ee20000004200 */
[----:B------:R-:W-:Y:S01]  /*6650*/  IMAD.MOV.U32 R191, RZ, RZ, R235 ;  /* 0x000000ffffbf7224 */ /* 0x000fe200078e00eb */
[----:B------:R-:W-:-:S02]  /*6660*/  MOV R235, R215 ;  /* 0x000000d700eb7202 */ /* 0x000fc40000000f00 */
[----:B------:R-:W-:Y:S01]  /*6670*/  MOV R215, R239 ;  /* 0x000000ef00d77202 */ /* 0x000fe20000000f00 */
[----:B------:R-:W-:Y:S01]  /*6680*/  IMAD.MOV.U32 R239, RZ, RZ, R247 ;  /* 0x000000ffffef7224 */ /* 0x000fe200078e00f7 */
[----:B------:R-:W-:Y:S01]  /*6690*/  MOV R247, R184 ;  /* 0x000000b800f77202 */ /* 0x000fe20000000f00 */
[----:B------:R-:W-:Y:S01]  /*66a0*/  IMAD.MOV.U32 R202, RZ, RZ, R248 ;  /* 0x000000ffffca7224 */ /* 0x000fe200078e00f8 */
[----:B------:R-:W-:Y:S01]  /*66b0*/  MOV R184, R185 ;  /* 0x000000b900b87202 */ /* 0x000fe20000000f00 */
[----:B------:R-:W-:Y:S02]  /*66c0*/  IMAD.MOV.U32 R248, RZ, RZ, R189 ;  /* 0x000000fffff87224 */ /* 0x000fe400078e00bd */
[----:B------:R-:W-:Y:S01]  /*66d0*/  IMAD.MOV.U32 R185, RZ, RZ, R195 ;  /* 0x000000ffffb97224 */ /* 0x000fe200078e00c3 */
[----:B------:R-:W-:Y:S01]  /*66e0*/  MOV R195, R197 ;  /* 0x000000c500c37202 */ /* 0x000fe20000000f00 */
[----:B------:R-:W-:Y:S01]  /*66f0*/  IMAD.MOV.U32 R189, RZ, RZ, R177 ;  /* 0x000000ffffbd7224 */ /* 0x000fe200078e00b1 */
[----:B------:R-:W-:Y:S01]  /*6700*/  MOV R177, R192 ;  /* 0x000000c000b17202 */ /* 0x000fe20000000f00 */
[----:B------:R-:W-:Y:S01]  /*6710*/  MUFU.EX2 R119, R25 ;  /* 0x0000001900777308 */ /* 0x000fe20000000800 */
[----:B------:R-:W-:-:S02]  /*6720*/  MOV R197, R204 ;  /* 0x000000cc00c57202 */ /* 0x000fc40000000f00 */
[----:B------:R-:W-:-:S05]  /*6730*/  MOV R192, R206 ;  /* 0x000000ce00c07202 */ /* 0x000fca0000000f00 */
[----:B------:R4:W1:Y:S08]  /*6740*/  MUFU.EX2 R205, R24 ;  /* 0x0000001800cd7308 */ /* 0x0008700000000800 */
[----:B------:R1:W-:Y:S08]  /*6750*/  MUFU.EX2 R204, R2 ;  /* 0x0000000200cc7308 */ /* 0x0003f00000000800 */
[----:B------:R-:W2:Y:S01]  /*6760*/  MUFU.EX2 R206, R26 ;  /* 0x0000001a00ce7308 */ /* 0x000ea20000000800 */
[----:B------:R-:W-:-:S02]  /*6770*/  FADD.FTZ R4, R135, R134 ;  /* 0x0000008687047221 */ /* 0x000fc40000010000 */
[----:B------:R-:W-:Y:S02]  /*6780*/  FADD.FTZ R5, R234, R136 ;  /* 0x00000088ea057221 */ /* 0x000fe40000010000 */
[----:B------:R-:W-:Y:S01]  /*6790*/  FADD.FTZ R6, R232, R233 ;  /* 0x000000e9e8067221 */ /* 0x000fe20000010000 */
[----:B------:R-:W-:Y:S01]  /*67a0*/  MOV R201, R214 ;  /* 0x000000d600c97202 */ /* 0x000fe20000000f00 */
[----:B----4-:R-:W-:Y:S01]  /*67b0*/  FADD.FTZ R24, R229, R5 ;  /* 0x00000005e5187221 */ /* 0x010fe20000010000 */
[----:B------:R-:W-:Y:S01]  /*67c0*/  MUFU.EX2 R137, R137 ;  /* 0x0000008900897308 */ /* 0x000fe20000000800 */
[----:B------:R-:W-:Y:S01]  /*67d0*/  MOV R214, R249 ;  /* 0x000000f900d67202 */ /* 0x000fe20000000f00 */
[----:B-1----:R-:W-:Y:S01]  /*67e0*/  FADD.FTZ R2, R230, R4 ;  /* 0x00000004e6027221 */ /* 0x002fe20000010000 */
[----:B------:R-:W-:Y:S01]  /*67f0*/  MOV R249, R190 ;  /* 0x000000be00f97202 */ /* 0x000fe20000000f00 */
[----:B------:R-:W-:Y:S01]  /*6800*/  FADD.FTZ R25, R228, R6 ;  /* 0x00000006e4197221 */ /* 0x000fe20000010000 */
[----:B------:R-:W-:Y:S01]  /*6810*/  F2FP.PACK_AB R4, R205, R119 ;  /* 0x00000077cd04723e */ /* 0x000fe200000000ff */
[----:B------:R1:W5:Y:S02]  /*6820*/  LDL.LU R134, [R1+0xb8] ;  /* 0x0000b80001867983 */ /* 0x0003640000300800 */
[----:B------:R-:W-:Y:S01]  /*6830*/  MUFU.EX2 R133, R133 ;  /* 0x0000008500857308 */ /* 0x000fe20000000800 */
[----:B------:R-:W-:-:S02]  /*6840*/  F2FP.PACK_AB R5, R118, R117 ;  /* 0x000000757605723e */ /* 0x000fc400000000ff */
[----:B--2---:R-:W-:Y:S02]  /*6850*/  F2FP.PACK_AB R7, R206, R204 ;  /* 0x000000ccce07723e */ /* 0x004fe400000000ff */
[----:B------:R-:W-:-:S03]  /*6860*/  MOV R190, R186 ;  /* 0x000000ba00be7202 */ /* 0x000fc60000000f00 */
[----:B------:R-:W-:Y:S01]  /*6870*/  MUFU.EX2 R132, R132 ;  /* 0x0000008400847308 */ /* 0x000fe20000000800 */
[----:B------:R-:W-:Y:S01]  /*6880*/  F2FP.PACK_AB R6, R208, R207 ;  /* 0x000000cfd006723e */ /* 0x000fe200000000ff */
[----:B------:R-:W-:-:S06]  /*6890*/  FADD.FTZ R0, R201, R0 ;  /* 0x00000000c9007221 */ /* 0x000fcc0000010000 */
[----:B------:R-:W2:Y:S01]  /*68a0*/  MUFU.EX2 R131, R131 ;  /* 0x0000008300837308 */ /* 0x000ea20000000800 */
[----:B------:R-:W-:-:S07]  /*68b0*/  MOV R54, R177 ;  /* 0x000000b100367202 */ /* 0x000fce0000000f00 */
[----:B------:R-:W-:Y:S01]  /*68c0*/  MUFU.EX2 R130, R130 ;  /* 0x0000008200827308 */ /* 0x000fe20000000800 */
[----:B------:R-:W-:-:S07]  /*68d0*/  IMAD.MOV.U32 R201, RZ, RZ, R214 ;  /* 0x000000ffffc97224 */ /* 0x000fce00078e00d6 */
[----:B------:R-:W-:Y:S01]  /*68e0*/  MUFU.EX2 R129, R129 ;  /* 0x0000008100817308 */ /* 0x000fe20000000800 */
[----:B------:R-:W-:-:S07]  /*68f0*/  MOV R200, R238 ;  /* 0x000000ee00c87202 */ /* 0x000fce0000000f00 */
[----:B------:R-:W-:Y:S01]  /*6900*/  MUFU.EX2 R128, R128 ;  /* 0x0000008000807308 */ /* 0x000fe20000000800 */
[----:B------:R-:W-:-:S07]  /*6910*/  MOV R198, R248 ;  /* 0x000000f800c67202 */ /* 0x000fce0000000f00 */
[----:B------:R4:W1:Y:S01]  /*6920*/  MUFU.EX2 R116, R27 ;  /* 0x0000001b00747308 */ /* 0x0008620000000800 */
[----:B------:R-:W-:Y:S01]  /*6930*/  MOV R214, R187 ;  /* 0x000000bb00d67202 */ /* 0x000fe20000000f00 */
[----:B------:R-:W-:Y:S01]  /*6940*/  IMAD.MOV.U32 R248, RZ, RZ, R190 ;  /* 0x000000fffff87224 */ /* 0x000fe200078e00be */
[----:B------:R-:W-:Y:S01]  /*6950*/  MOV R238, R189 ;  /* 0x000000bd00ee7202 */ /* 0x000fe20000000f00 */
[----:B------:R-:W-:Y:S01]  /*6960*/  IMAD.MOV.U32 R189, RZ, RZ, R89 ;  /* 0x000000ffffbd7224 */ /* 0x000fe200078e0059 */
[----:B------:R-:W-:Y:S01]  /*6970*/  MOV R190, R88 ;  /* 0x0000005800be7202 */ /* 0x000fe20000000f00 */
[C---:B------:R-:W-:Y:S01]  /*6980*/  HMMA.16816.F32 R104, R4.reuse, R20, R60 ;  /* 0x000000140468723c */ /* 0x040fe2000000183c */
[----:B------:R-:W-:Y:S01]  /*6990*/  MOV R177, R90 ;  /* 0x0000005a00b17202 */ /* 0x000fe20000000f00 */
[----:B------:R-:W-:Y:S01]  /*69a0*/  IMAD.MOV.U32 R55, RZ, RZ, R249 ;  /* 0x000000ffff377224 */ /* 0x000fe200078e00f9 */
[----:B------:R-:W-:Y:S01]  /*69b0*/  MOV R187, R91 ;  /* 0x0000005b00bb7202 */ /* 0x000fe20000000f00 */
[----:B------:R-:W-:Y:S01]  /*69c0*/  MUFU.EX2 R138, R138 ;  /* 0x0000008a008a7308 */ /* 0x000fe20000000800 */
[----:B------:R1:W5:Y:S03]  /*69d0*/  LDL.LU R135, [R1+0xb4] ;  /* 0x0000b40001877983 */ /* 0x0003660000300800 */
[C---:B------:R-:W-:Y:S08]  /*69e0*/  HMMA.16816.F32 R100, R4.reuse, R22, R56 ;  /* 0x000000160464723c */ /* 0x040ff00000001838 */
[C---:B------:R-:W-:Y:S08]  /*69f0*/  HMMA.16816.F32 R76, R4.reuse, R18, R44 ;  /* 0x00000012044c723c */ /* 0x040ff0000000182c */
[C---:B------:R-:W-:Y:S08]  /*6a00*/  HMMA.16816.F32 R72, R4.reuse, R12, R40 ;  /* 0x0000000c0448723c */ /* 0x040ff00000001828 */
[C---:B------:R-:W-:Y:S08]  /*6a10*/  HMMA.16816.F32 R68, R4.reuse, R14, R36 ;  /* 0x0000000e0444723c */ /* 0x040ff00000001824 */
[C---:B---3--:R-:W-:Y:S08]  /*6a20*/  HMMA.16816.F32 R64, R4.reuse, R8, R32 ;  /* 0x000000080440723c */ /* 0x048ff00000001820 */
[----:B------:R-:W-:Y:S01]  /*6a30*/  HMMA.16816.F32 R60, R4, R10, R28 ;  /* 0x0000000a043c723c */ /* 0x000fe2000000181c */
[----:B----4-:R-:W-:-:S02]  /*6a40*/  MOV R27, R55 ;  /* 0x00000037001b7202 */ /* 0x010fc40000000f00 */
[----:B------:R-:W-:-:S05]  /*6a50*/  MOV R26, R198 ;  /* 0x000000c6001a7202 */ /* 0x000fca0000000f00 */
[----:B------:R-:W-:Y:S01]  /*6a60*/  HMMA.16816.F32 R88, R4, R16, R48 ;  /* 0x000000100458723c */ /* 0x000fe20000001830 */
[----:B------:R-:W-:Y:S01]  /*6a70*/  IMAD.MOV.U32 R249, RZ, RZ, R227 ;  /* 0x000000fffff97224 */ /* 0x000fe200078e00e3 */
[----:B------:R3:W5:Y:S01]  /*6a80*/  LDL.LU R136, [R1+0xb0] ;  /* 0x0000b00001887983 */ /* 0x0007620000300800 */
[----:B------:R-:W-:-:S04]  /*6a90*/  IMAD.MOV.U32 R198, RZ, RZ, R200 ;  /* 0x000000ffffc67224 */ /* 0x000fc800078e00c8 */
[----:B------:R-:W-:Y:S02]  /*6aa0*/  FADD.FTZ R5, R54, R0 ;  /* 0x0000000036057221 */ /* 0x000fe40000010000 */
[----:B------:R-:W-:Y:S01]  /*6ab0*/  FADD.FTZ R4, R226, R2 ;  /* 0x00000002e2047221 */ /* 0x000fe20000010000 */
[----:B--2---:R-:W-:Y:S01]  /*6ac0*/  F2FP.PACK_AB R6, R131, R132 ;  /* 0x000000848306723e */ /* 0x004fe200000000ff */
[----:B------:R-:W-:Y:S01]  /*6ad0*/  FADD.FTZ R2, R225, R24 ;  /* 0x00000018e1027221 */ /* 0x000fe20000010000 */
[----:B-1----:R-:W-:Y:S01]  /*6ae0*/  F2FP.PACK_AB R7, R116, R128 ;  /* 0x000000807407723e */ /* 0x002fe200000000ff */
[----:B------:R-:W-:Y:S01]  /*6af0*/  FADD.FTZ R0, R224, R25 ;  /* 0x00000019e0007221 */ /* 0x000fe20000010000 */
[----:B------:R3:W5:Y:S01]  /*6b00*/  LDL.LU R234, [R1+0xac] ;  /* 0x0000ac0001ea7983 */ /* 0x0007620000300800 */
[----:B------:R-:W-:Y:S01]  /*6b10*/  FADD.FTZ R25, R223, R5 ;  /* 0x00000005df197221 */ /* 0x000fe20000010000 */
[----:B------:R-:W-:Y:S01]  /*6b20*/  F2FP.PACK_AB R5, R129, R130 ;  /* 0x000000828105723e */ /* 0x000fe200000000ff */
[----:B------:R-:W-:Y:S01]  /*6b30*/  FADD.FTZ R24, R222, R4 ;  /* 0x00000004de187221 */ /* 0x000fe20000010000 */
[----:B------:R-:W-:-:S02]  /*6b40*/  F2FP.PACK_AB R4, R133, R137 ;  /* 0x000000898504723e */ /* 0x000fc400000000ff */
[----:B------:R-:W-:Y:S01]  /*6b50*/  MOV R200, R201 ;  /* 0x000000c900c87202 */ /* 0x000fe20000000f00 */
[----:B------:R-:W-:Y:S01]  /*6b60*/  FADD.FTZ R2, R221, R2 ;  /* 0x00000002dd027221 */ /* 0x000fe20000010000 */
[----:B------:R3:W5:Y:S03]  /*6b70*/  LDL.LU R233, [R1+0xa8] ;  /* 0x0000a80001e97983 */ /* 0x0007660000300800 */
[C---:B------:R-:W-:Y:S08]  /*6b80*/  HMMA.16816.F32 R56, R4.reuse, R20, R124 ;  /* 0x000000140438723c */ /* 0x040ff0000000187c */
[C---:B------:R-:W-:Y:S01]  /*6b90*/  HMMA.16816.F32 R48, R4.reuse, R22, R120 ;  /* 0x000000160430723c */ /* 0x040fe20000001878 */
[----:B------:R-:W1:Y:S07]  /*6ba0*/  LDSM.16.MT88.4 R20, [R216+0xb000] ;  /* 0x00b00000d814783b */ /* 0x000e6e0000004200 */
[C---:B------:R-:W-:Y:S08]  /*6bb0*/  HMMA.16816.F32 R40, R4.reuse, R16, R112 ;  /* 0x000000100428723c */ /* 0x040ff00000001870 */
[C---:B------:R-:W-:Y:S01]  /*6bc0*/  HMMA.16816.F32 R36, R4.reuse, R18, R108 ;  /* 0x000000120424723c */ /* 0x040fe2000000186c */
[----:B------:R-:W2:Y:S07]  /*6bd0*/  LDSM.16.MT88.4 R16, [R219+0xb000] ;  /* 0x00b00000db10783b */ /* 0x000eae0000004200 */
[C---:B------:R-:W-:Y:S08]  /*6be0*/  HMMA.16816.F32 R28, R4.reuse, R12, R96 ;  /* 0x0000000c041c723c */ /* 0x040ff00000001860 */
[C---:B------:R-:W-:Y:S01]  /*6bf0*/  HMMA.16816.F32 R32, R4.reuse, R14, R92 ;  /* 0x0000000e0420723c */ /* 0x040fe2000000185c */
[----:B------:R-:W4:Y:S07]  /*6c00*/  LDSM.16.MT88.4 R12, [R217+0xb000] ;  /* 0x00b00000d90c783b */ /* 0x000f2e0000004200 */
[C---:B------:R-:W-:Y:S08]  /*6c10*/  HMMA.16816.F32 R52, R4.reuse, R8, R84 ;  /* 0x000000080434723c */ /* 0x040ff00000001854 */
[----:B------:R-:W-:Y:S01]  /*6c20*/  HMMA.16816.F32 R44, R4, R10, R80 ;  /* 0x0000000a042c723c */ /* 0x000fe20000001850 */
[----:B------:R-:W1:Y:S01]  /*6c30*/  LDSM.16.MT88.4 R8, [R218+0xb000] ;  /* 0x00b00000da08783b */ /* 0x000e620000004200 */
[----:B------:R-:W-:Y:S01]  /*6c40*/  MUFU.EX2 R108, R141 ;  /* 0x0000008d006c7308 */ /* 0x000fe20000000800 */
[----:B------:R-:W-:Y:S01]  /*6c50*/  MOV R201, R202 ;  /* 0x000000ca00c97202 */ /* 0x000fe20000000f00 */
[----:B------:R-:W-:Y:S01]  /*6c60*/  FADD.FTZ R0, R220, R0 ;  /* 0x00000000dc007221 */ /* 0x000fe20000010000 */
[----:B------:R3:W5:Y:S05]  /*6c70*/  LDL.LU R232, [R1+0xa4] ;  /* 0x0000a40001e87983 */ /* 0x00076a0000300800 */
[----:B------:R-:W1:Y:S08]  /*6c80*/  MUFU.EX2 R109, R140 ;  /* 0x0000008c006d7308 */ /* 0x000e700000000800 */
[----:B------:R-:W-:Y:S08]  /*6c90*/  MUFU.EX2 R99, R142 ;  /* 0x0000008e00637308 */ /* 0x000ff00000000800 */
[----:B------:R-:W-:Y:S08]  /*6ca0*/  MUFU.EX2 R98, R143 ;  /* 0x0000008f00627308 */ /* 0x000ff00000000800 */
[----:B------:R-:W1:Y:S08]  /*6cb0*/  MUFU.EX2 R97, R144 ;  /* 0x0000009000617308 */ /* 0x000e700000000800 */
[----:B------:R-:W-:Y:S08]  /*6cc0*/  MUFU.EX2 R95, R145 ;  /* 0x00000091005f7308 */ /* 0x000ff00000000800 */
[----:B------:R-:W1:Y:S01]  /*6cd0*/  MUFU.EX2 R96, R146 ;  /* 0x0000009200607308 */ /* 0x000e620000000800 */
[----:B------:R-:W-:-:S02]  /*6ce0*/  IMAD.MOV.U32 R202, RZ, RZ, R209 ;  /* 0x000000ffffca7224 */ /* 0x000fc400078e00d1 */
[----:B------:R-:W-:Y:S02]  /*6cf0*/  FADD.FTZ R5, R27, R25 ;  /* 0x000000191b057221 */ /* 0x000fe40000010000 */
[----:B------:R-:W-:-:S03]  /*6d00*/  FADD.FTZ R4, R26, R24 ;  /* 0x000000181a047221 */ /* 0x000fc60000010000 */
[----:B------:R-:W-:Y:S01]  /*6d10*/  MUFU.EX2 R94, R147 ;  /* 0x00000093005e7308 */ /* 0x000fe20000000800 */
[----:B------:R-:W-:-:S07]  /*6d20*/  FADD.FTZ R25, R201, R5 ;  /* 0x00000005c9197221 */ /* 0x000fce0000010000 */
[----:B------:R-:W1:Y:S01]  /*6d30*/  MUFU.EX2 R93, R148 ;  /* 0x00000094005d7308 */ /* 0x000e620000000800 */
[----:B------:R-:W-:-:S07]  /*6d40*/  FADD.FTZ R24, R202, R4 ;  /* 0x00000004ca187221 */ /* 0x000fce0000010000 */
[----:B------:R-:W-:Y:S08]  /*6d50*/  MUFU.EX2 R92, R149 ;  /* 0x00000095005c7308 */ /* 0x000ff00000000800 */
[----:B------:R-:W-:Y:S08]  /*6d60*/  MUFU.EX2 R87, R150 ;  /* 0x0000009600577308 */ /* 0x000ff00000000800 */
[----:B------:R1:W-:Y:S08]  /*6d70*/  MUFU.EX2 R86, R151 ;  /* 0x0000009700567308 */ /* 0x0003f00000000800 */
[----:B------:R-:W1:Y:S08]  /*6d80*/  MUFU.EX2 R85, R152 ;  /* 0x0000009800557308 */ /* 0x000e700000000800 */
[----:B------:R-:W-:Y:S08]  /*6d90*/  MUFU.EX2 R84, R153 ;  /* 0x0000009900547308 */ /* 0x000ff00000000800 */
[----:B------:R-:W2:Y:S01]  /*6da0*/  MUFU.EX2 R83, R154 ;  /* 0x0000009a00537308 */ /* 0x000ea20000000800 */
[----:B-1----:R-:W-:-:S02]  /*6db0*/  F2FP.PACK_AB R4, R109, R108 ;  /* 0x0000006c6d04723e */ /* 0x002fc400000000ff */
[----:B------:R-:W-:Y:S02]  /*6dc0*/  F2FP.PACK_AB R5, R97, R98 ;  /* 0x000000626105723e */ /* 0x000fe400000000ff */
[----:B------:R-:W-:Y:S02]  /*6dd0*/  F2FP.PACK_AB R6, R99, R138 ;  /* 0x0000008a6306723e */ /* 0x000fe400000000ff */
[----:B------:R-:W-:Y:S01]  /*6de0*/  F2FP.PACK_AB R7, R96, R95 ;  /* 0x0000005f6007723e */ /* 0x000fe200000000ff */
[----:B------:R-:W-:Y:S01]  /*6df0*/  FADD.FTZ R2, R198, R2 ;  /* 0x00000002c6027221 */ /* 0x000fe20000010000 */
[----:B------:R-:W-:Y:S01]  /*6e00*/  MOV R209, R139 ;  /* 0x0000008b00d17202 */ /* 0x000fe20000000f00 */
[----:B------:R-:W-:Y:S02]  /*6e10*/  FADD.FTZ R0, R200, R0 ;  /* 0x00000000c8007221 */ /* 0x000fe40000010000 */
[----:B------:R-:W-:Y:S01]  /*6e20*/  IMAD.MOV.U32 R186, RZ, RZ, R196 ;  /* 0x000000ffffba7224 */ /* 0x000fe200078e00c4 */
[----:B------:R-:W-:Y:S01]  /*6e30*/  MOV R113, R199 ;  /* 0x000000c700717202 */ /* 0x000fe20000000f00 */
[----:B------:R-:W-:Y:S01]  /*6e40*/  FADD.FTZ R2, R209, R2 ;  /* 0x00000002d1027221 */ /* 0x000fe20000010000 */
[----:B------:R-:W-:Y:S01]  /*6e50*/  HMMA.16816.F32 R104, R4, R20, R104 ;  /* 0x000000140468723c */ /* 0x000fe20000001868 */
[----:B------:R-:W-:Y:S01]  /*6e60*/  FADD.FTZ R25, R238, R25 ;  /* 0x00000019ee197221 */ /* 0x000fe20000010000 */
[----:B------:R-:W-:Y:S01]  /*6e70*/  MOV R120, R197 ;  /* 0x000000c500787202 */ /* 0x000fe20000000f00 */
[----:B------:R-:W-:Y:S01]  /*6e80*/  FADD.FTZ R0, R214, R0 ;  /* 0x00000000d6007221 */ /* 0x000fe20000010000 */
[----:B------:R-:W-:Y:S01]  /*6e90*/  MOV R121, R195 ;  /* 0x000000c300797202 */ /* 0x000fe20000000f00 */
[----:B------:R-:W-:-:S02]  /*6ea0*/  FADD.FTZ R24, R248, R24 ;  /* 0x00000018f8187221 */ /* 0x000fc40000010000 */
[----:B------:R-:W-:Y:S01]  /*6eb0*/  IMAD.MOV.U32 R115, RZ, RZ, R177 ;  /* 0x000000ffff737224 */ /* 0x000fe200078e00b1 */
[C---:B------:R-:W-:Y:S01]  /*6ec0*/  HMMA.16816.F32 R100, R4.reuse, R22, R100 ;  /* 0x000000160464723c */ /* 0x040fe20000001864 */
[----:B------:R-:W-:Y:S01]  /*6ed0*/  FADD.FTZ R2, R249, R2 ;  /* 0x00000002f9027221 */ /* 0x000fe20000010000 */
[----:B------:R-:W-:Y:S01]  /*6ee0*/  MOV R123, R184 ;  /* 0x000000b8007b7202 */ /* 0x000fe20000000f00 */
[----:B------:R-:W-:Y:S01]  /*6ef0*/  FADD.FTZ R25, R189, R25 ;  /* 0x00000019bd197221 */ /* 0x000fe20000010000 */
[----:B------:R-:W-:Y:S01]  /*6f00*/  MOV R189, R191 ;  /* 0x000000bf00bd7202 */ /* 0x000fe20000000f00 */
[----:B------:R-:W-:Y:S01]  /*6f10*/  IMAD.MOV.U32 R122, RZ, RZ, R185 ;  /* 0x000000ffff7a7224 */ /* 0x000fe200078e00b9 */
[----:B------:R-:W-:Y:S02]  /*6f20*/  MOV R124, R247 ;  /* 0x000000f7007c7202 */ /* 0x000fe40000000f00 */
[----:B------:R-:W-:Y:S01]  /*6f30*/  MOV R125, R203 ;  /* 0x000000cb007d7202 */ /* 0x000fe20000000f00 */
[C---:B--2---:R-:W-:Y:S01]  /*6f40*/  HMMA.16816.F32 R88, R4.reuse, R16, R88 ;  /* 0x000000100458723c */ /* 0x044fe20000001858 */
[----:B------:R-:W-:Y:S01]  /*6f50*/  FADD.FTZ R0, R187, R0 ;  /* 0x00000000bb007221 */ /* 0x000fe20000010000 */
[----:B------:R-:W-:Y:S01]  /*6f60*/  MOV R191, R194 ;  /* 0x000000c200bf7202 */ /* 0x000fe20000000f00 */
[----:B------:R-:W-:Y:S01]  /*6f70*/  FADD.FTZ R24, R190, R24 ;  /* 0x00000018be187221 */ /* 0x000fe20000010000 */
[----:B------:R-:W-:Y:S01]  /*6f80*/  MOV R127, R180 ;  /* 0x000000b4007f7202 */ /* 0x000fe20000000f00 */
[----:B------:R-:W-:Y:S01]  /*6f90*/  IMAD.MOV.U32 R126, RZ, RZ, R173 ;  /* 0x000000ffff7e7224 */ /* 0x000fe200078e00ad */
[----:B------:R-:W-:Y:S01]  /*6fa0*/  MUFU.EX2 R26, R159 ;  /* 0x0000009f001a7308 */ /* 0x000fe20000000800 */
[----:B------:R-:W-:Y:S01]  /*6fb0*/  LDSM.16.MT88.4 R148, [R217+0xb800] ;  /* 0x00b80000d994783b */ /* 0x000fe20000004200 */
[----:B------:R-:W-:Y:S01]  /*6fc0*/  HMMA.16816.F32 R76, R4, R18, R76 ;  /* 0x00000012044c723c */ /* 0x000fe2000000184c */
[----:B------:R-:W-:-:S07]  /*6fd0*/  IMAD.MOV.U32 R190, RZ, RZ, R193 ;  /* 0x000000ffffbe7224 */ /* 0x000fce00078e00c1 */
[----:B----4-:R-:W-:Y:S01]  /*6fe0*/  HMMA.16816.F32 R72, R4, R12, R72 ;  /* 0x0000000c0448723c */ /* 0x010fe20000001848 */
[----:B------:R-:W-:-:S07]  /*6ff0*/  MOV R193, R165 ;  /* 0x000000a500c17202 */ /* 0x000fce0000000f00 */
[----:B------:R-:W-:Y:S01]  /*7000*/  HMMA.16816.F32 R68, R4, R14, R68 ;  /* 0x0000000e0444723c */ /* 0x000fe20000001844 */
[----:B------:R-:W-:-:S07]  /*7010*/  FADD.FTZ R2, R166, R2 ;  /* 0x00000002a6027221 */ /* 0x000fce0000010000 */
[C---:B------:R-:W-:Y:S08]  /*7020*/  HMMA.16816.F32 R64, R4.reuse, R8, R64 ;  /* 0x000000080440723c */ /* 0x040ff00000001840 */
[----:B------:R-:W-:Y:S07]  /*7030*/  HMMA.16816.F32 R60, R4, R10, R60 ;  /* 0x0000000a043c723c */ /* 0x000fee000000183c */
[----:B------:R-:W-:-:S02]  /*7040*/  F2FP.PACK_AB R4, R93, R94 ;  /* 0x0000005e5d04723e */ /* 0x000fc400000000ff */
[----:B------:R-:W-:Y:S02]  /*7050*/  F2FP.PACK_AB R5, R85, R86 ;  /* 0x000000565505723e */ /* 0x000fe400000000ff */
[----:B------:R-:W-:Y:S02]  /*7060*/  F2FP.PACK_AB R6, R87, R92 ;  /* 0x0000005c5706723e */ /* 0x000fe400000000ff */
[----:B------:R-:W-:Y:S01]  /*7070*/  F2FP.PACK_AB R7, R83, R84 ;  /* 0x000000545307723e */ /* 0x000fe200000000ff */
[----:B------:R-:W-:Y:S02]  /*7080*/  FADD.FTZ R0, R164, R0 ;  /* 0x00000000a4007221 */ /* 0x000fe40000010000 */
[----:B------:R-:W-:-:S04]  /*7090*/  IMAD.MOV.U32 R194, RZ, RZ, R167 ;  /* 0x000000ffffc27224 */ /* 0x000fc800078e00a7 */
[----:B------:R-:W-:Y:S01]  /*70a0*/  HMMA.16816.F32 R56, R4, R20, R56 ;  /* 0x000000140438723c */ /* 0x000fe20000001838 */
[----:B------:R-:W-:Y:S01]  /*70b0*/  FADD.FTZ R2, R191, R2 ;  /* 0x00000002bf027221 */ /* 0x000fe20000010000 */
[----:B------:R-:W-:Y:S01]  /*70c0*/  MOV R114, R186 ;  /* 0x000000ba00727202 */ /* 0x000fe20000000f00 */
[----:B------:R-:W-:Y:S01]  /*70d0*/  FADD.FTZ R0, R193, R0 ;  /* 0x00000000c1007221 */ /* 0x000fe20000010000 */
[----:B------:R-:W-:-:S04]  /*70e0*/  MOV R209, R182 ;  /* 0x000000b600d17202 */ /* 0x000fc80000000f00 */
[----:B------:R-:W-:Y:S01]  /*70f0*/  HMMA.16816.F32 R48, R4, R22, R48 ;  /* 0x000000160430723c */ /* 0x000fe20000001830 */
[----:B------:R-:W-:Y:S01]  /*7100*/  FADD.FTZ R2, R215, R2 ;  /* 0x00000002d7027221 */ /* 0x000fe20000010000 */
[----:B------:R-:W-:-:S06]  /*7110*/  MOV R238, R174 ;  /* 0x000000ae00ee7202 */ /* 0x000fcc0000000f00 */
[C---:B------:R-:W-:Y:S08]  /*7120*/  HMMA.16816.F32 R40, R4.reuse, R16, R40 ;  /* 0x000000100428723c */ /* 0x040ff00000001828 */
[C---:B------:R-:W-:Y:S08]  /*7130*/  HMMA.16816.F32 R36, R4.reuse, R18, R36 ;  /* 0x000000120424723c */ /* 0x040ff00000001824 */
[C---:B------:R-:W-:Y:S08]  /*7140*/  HMMA.16816.F32 R28, R4.reuse, R12, R28 ;  /* 0x0000000c041c723c */ /* 0x040ff0000000181c */
[C---:B------:R-:W-:Y:S08]  /*7150*/  HMMA.16816.F32 R32, R4.reuse, R14, R32 ;  /* 0x0000000e0420723c */ /* 0x040ff00000001820 */
[C---:B------:R-:W-:Y:S08]  /*7160*/  HMMA.16816.F32 R52, R4.reuse, R8, R52 ;  /* 0x000000080434723c */ /* 0x040ff00000001834 */
[----:B------:R-:W-:Y:S01]  /*7170*/  HMMA.16816.F32 R44, R4, R10, R44 ;  /* 0x0000000a042c723c */ /* 0x000fe2000000182c */
[----:B------:R-:W-:Y:S01]  /*7180*/  FADD.FTZ R0, R239, R0 ;  /* 0x00000000ef007221 */ /* 0x000fe20000010000 */
[----:B------:R-:W-:Y:S01]  /*7190*/  MOV R248, R183 ;  /* 0x000000b700f87202 */ /* 0x000fe20000000f00 */
[----:B------:R-:W-:-:S02]  /*71a0*/  FADD.FTZ R2, R115, R2 ;  /* 0x0000000273027221 */ /* 0x000fc40000010000 */
[----:B------:R-:W-:Y:S01]  /*71b0*/  IMAD.MOV.U32 R214, RZ, RZ, R188 ;  /* 0x000000ffffd67224 */ /* 0x000fe200078e00bc */
[----:B------:R-:W-:Y:S01]  /*71c0*/  MOV R196, R231 ;  /* 0x000000e700c47202 */ /* 0x000fe20000000f00 */
[----:B------:R-:W-:Y:S02]  /*71d0*/  FADD.FTZ R5, R189, R25 ;  /* 0x00000019bd057221 */ /* 0x000fe40000010000 */
[----:B------:R-:W-:Y:S01]  /*71e0*/  IMAD.MOV.U32 R249, RZ, RZ, R172 ;  /* 0x000000fffff97224 */ /* 0x000fe200078e00ac */
[----:B------:R-:W-:Y:S01]  /*71f0*/  MOV R215, R175 ;  /* 0x000000af00d77202 */ /* 0x000fe20000000f00 */
[----:B------:R-:W-:Y:S01]  /*7200*/  FADD.FTZ R4, R190, R24 ;  /* 0x00000018be047221 */ /* 0x000fe20000010000 */
[----:B------:R-:W-:Y:S01]  /*7210*/  MOV R247, R192 ;  /* 0x000000c000f77202 */ /* 0x000fe20000000f00 */
[----:B------:R-:W-:Y:S01]  /*7220*/  FADD.FTZ R5, R194, R5 ;  /* 0x00000005c2057221 */ /* 0x000fe20000010000 */
[----:B------:R-:W1:Y:S01]  /*7230*/  MUFU.EX2 R20, R163 ;  /* 0x000000a300147308 */ /* 0x000e620000000800 */
[----:B------:R-:W-:Y:S01]  /*7240*/  FADD.FTZ R4, R235, R4 ;  /* 0x00000004eb047221 */ /* 0x000fe20000010000 */
[----:B------:R-:W2:Y:S01]  /*7250*/  LDSM.16.MT88.4 R164, [R216+0xb800] ;  /* 0x00b80000d8a4783b */ /* 0x000ea20000004200 */
[----:B------:R-:W-:-:S02]  /*7260*/  FADD.FTZ R5, R113, R5 ;  /* 0x0000000571057221 */ /* 0x000fc40000010000 */
[----:B------:R-:W-:Y:S01]  /*7270*/  FADD.FTZ R4, R114, R4 ;  /* 0x0000000472047221 */ /* 0x000fe20000010000 */
[----:B------:R-:W-:Y:S01]  /*7280*/  LDSM.16.MT88.4 R12, [R218+0xb800] ;  /* 0x00b80000da0c783b */ /* 0x000fe20000004200 */
[----:B------:R-:W-:Y:S02]  /*7290*/  FADD.FTZ R0, R120, R0 ;  /* 0x0000000078007221 */ /* 0x000fe40000010000 */
[----:B------:R-:W-:Y:S01]  /*72a0*/  FADD.FTZ R8, R121, R5 ;  /* 0x0000000579087221 */ /* 0x000fe20000010000 */
[----:B------:R-:W4:Y:S01]  /*72b0*/  MUFU.EX2 R16, R179 ;  /* 0x000000b300107308 */ /* 0x000f220000000800 */
[----:B------:R-:W-:Y:S01]  /*72c0*/  FADD.FTZ R7, R122, R4 ;  /* 0x000000047a077221 */ /* 0x000fe20000010000 */
[----:B------:R3:W5:Y:S01]  /*72d0*/  LDL.LU R231, [R1+0xa0] ;  /* 0x0000a00001e77983 */ /* 0x0007620000300800 */
[----:B------:R-:W-:Y:S02]  /*72e0*/  FADD.FTZ R6, R123, R2 ;  /* 0x000000027b067221 */ /* 0x000fe40000010000 */
[----:B------:R-:W-:Y:S01]  /*72f0*/  FADD.FTZ R5, R124, R0 ;  /* 0x000000007c057221 */ /* 0x000fe20000010000 */
[----:B------:R-:W-:Y:S01]  /*7300*/  MOV R235, R181 ;  /* 0x000000b500eb7202 */ /* 0x000fe20000000f00 */
[----:B------:R-:W-:Y:S01]  /*7310*/  FADD.FTZ R4, R125, R8 ;  /* 0x000000087d047221 */ /* 0x000fe20000010000 */
[----:B------:R-:W1:Y:S01]  /*7320*/  MUFU.EX2 R82, R155 ;  /* 0x0000009b00527308 */ /* 0x000e620000000800 */
[----:B------:R-:W-:Y:S01]  /*7330*/  FADD.FTZ R2, R126, R7 ;  /* 0x000000077e027221 */ /* 0x000fe20000010000 */
[----:B------:R3:W5:Y:S01]  /*7340*/  LDL.LU R230, [R1+0x9c] ;  /* 0x00009c0001e67983 */ /* 0x0007620000300800 */
[----:B------:R-:W-:-:S02]  /*7350*/  FADD.FTZ R0, R127, R6 ;  /* 0x000000067f007221 */ /* 0x000fc40000010000 */
[----:B------:R-:W-:Y:S01]  /*7360*/  FADD.FTZ R5, R209, R5 ;  /* 0x00000005d1057221 */ /* 0x000fe20000010000 */
[----:B------:R3:W5:Y:S01]  /*7370*/  LDL.LU R229, [R1+0x98] ;  /* 0x0000980001e57983 */ /* 0x0007620000300800 */
[----:B------:R-:W-:Y:S02]  /*7380*/  FADD.FTZ R6, R214, R4 ;  /* 0x00000004d6067221 */ /* 0x000fe40000010000 */
[----:B------:R-:W-:Y:S01]  /*7390*/  FADD.FTZ R4, R238, R2 ;  /* 0x00000002ee047221 */ /* 0x000fe20000010000 */
[----:B------:R-:W1:Y:S01]  /*73a0*/  MUFU.EX2 R19, R168 ;  /* 0x000000a800137308 */ /* 0x000e620000000800 */
[----:B------:R-:W-:Y:S01]  /*73b0*/  FADD.FTZ R2, R248, R0 ;  /* 0x00000000f8027221 */ /* 0x000fe20000010000 */
[----:B------:R3:W5:Y:S01]  /*73c0*/  LDL.LU R228, [R1+0x94] ;  /* 0x0000940001e47983 */ /* 0x0007620000300800 */
[----:B------:R-:W-:Y:S02]  /*73d0*/  FADD.FTZ R0, R249, R5 ;  /* 0x00000005f9007221 */ /* 0x000fe40000010000 */
[----:B------:R-:W-:Y:S01]  /*73e0*/  IMAD.MOV.U32 R239, RZ, RZ, R196 ;  /* 0x000000ffffef7224 */ /* 0x000fe200078e00c4 */
[----:B------:R3:W5:Y:S01]  /*73f0*/  LDL.LU R227, [R1+0x90] ;  /* 0x0000900001e37983 */ /* 0x0007620000300800 */
[----:B------:R-:W-:-:S02]  /*7400*/  FADD.FTZ R5, R235, R6 ;  /* 0x00000006eb057221 */ /* 0x000fc40000010000 */
[----:B------:R-:W-:Y:S01]  /*7410*/  FADD.FTZ R4, R215, R4 ;  /* 0x00000004d7047221 */ /* 0x000fe20000010000 */
[----:B------:R-:W1:Y:S01]  /*7420*/  MUFU.EX2 R11, R178 ;  /* 0x000000b2000b7308 */ /* 0x000e620000000800 */
[----:B------:R-:W-:Y:S01]  /*7430*/  FADD.FTZ R0, R247, R0 ;  /* 0x00000000f7007221 */ /* 0x000fe20000010000 */
[----:B------:R3:W5:Y:S01]  /*7440*/  LDL.LU R226, [R1+0x8c] ;  /* 0x00008c0001e27983 */ /* 0x0007620000300800 */
[----:B------:R-:W-:Y:S02]  /*7450*/  FADD.FTZ R2, R239, R2 ;  /* 0x00000002ef027221 */ /* 0x000fe40000010000 */
[----:B------:R-:W-:Y:S01]  /*7460*/  FADD.FTZ R5, R250, R5 ;  /* 0x00000005fa057221 */ /* 0x000fe20000010000 */
[----:B------:R3:W5:Y:S01]  /*7470*/  LDL.LU R225, [R1+0x88] ;  /* 0x0000880001e17983 */ /* 0x0007620000300800 */
[----:B------:R-:W-:Y:S02]  /*7480*/  FADD.FTZ R4, R242, R4 ;  /* 0x00000004f2047221 */ /* 0x000fe40000010000 */
        /* <DEDUP_REMOVED lines=13> */
[----:B------:R-:W-:Y:S01]  /*7560*/  FADD.FTZ R0, R211, R0 ;  /* 0x00000000d3007221 */ /* 0x000fe20000010000 */
        /* <DEDUP_REMOVED lines=10> */
[----:B------:R-:W-:-:S02]  /*7610*/  FADD.FTZ R4, R130, R4 ;  /* 0x0000000482047221 */ /* 0x000fc40000010000 */
[----:B------:R-:W-:Y:S02]  /*7620*/  FADD.FTZ R0, R117, R0 ;  /* 0x0000000075007221 */ /* 0x000fe40000010000 */
[----:B------:R-:W-:Y:S02]  /*7630*/  FADD.FTZ R2, R119, R2 ;  /* 0x0000000277027221 */ /* 0x000fe40000010000 */
[----:B------:R-:W-:Y:S02]  /*7640*/  FADD.FTZ R5, R133, R5 ;  /* 0x0000000585057221 */ /* 0x000fe40000010000 */
[----:B------:R-:W-:Y:S02]  /*7650*/  FADD.FTZ R4, R129, R4 ;  /* 0x0000000481047221 */ /* 0x000fe40000010000 */
        /* <DEDUP_REMOVED lines=17> */
[----:B------:R-:W-:Y:S01]  /*7770*/  FADD.FTZ R2, R109, R2 ;  /* 0x000000026d027221 */ /* 0x000fe20000010000 */
[----:B------:R-:W1:Y:S01]  /*7780*/  MUFU.EX2 R10, R176 ;  /* 0x000000b0000a7308 */ /* 0x000e620000000800 */
[----:B------:R-:W-:Y:S02]  /*7790*/  FADD.FTZ R5, R92, R5 ;  /* 0x000000055c057221 */ /* 0x000fe40000010000 */
[----:B------:R-:W-:-:S02]  /*77a0*/  FADD.FTZ R4, R84, R4 ;  /* 0x0000000454047221 */ /* 0x000fc40000010000 */
[----:B------:R-:W-:Y:S02]  /*77b0*/  FADD.FTZ R0, R95, R0 ;  /* 0x000000005f007221 */ /* 0x000fe40000010000 */
[----:B------:R-:W-:Y:S01]  /*77c0*/  FADD.FTZ R2, R138, R2 ;  /* 0x000000028a027221 */ /* 0x000fe20000010000 */
[----:B------:R-:W-:Y:S01]  /*77d0*/  MUFU.EX2 R80, R157 ;  /* 0x0000009d00507308 */ /* 0x000fe20000000800 */
[----:B------:R-:W-:Y:S02]  /*77e0*/  FADD.FTZ R5, R87, R5 ;  /* 0x0000000557057221 */ /* 0x000fe40000010000 */
[----:B------:R-:W-:-:S05]  /*77f0*/  FADD.FTZ R4, R83, R4 ;  /* 0x0000000453047221 */ /* 0x000fca0000010000 */
[----:B------:R2:W-:Y:S01]  /*7800*/  MUFU.EX2 R27, R158 ;  /* 0x0000009e001b7308 */ /* 0x0005e20000000800 */
[----:B------:R-:W-:Y:S02]  /*7810*/  FADD.FTZ R0, R96, R0 ;  /* 0x0000000060007221 */ /* 0x000fe40000010000 */
[----:B------:R-:W-:-:S05]  /*7820*/  FADD.FTZ R2, R99, R2 ;  /* 0x0000000263027221 */ /* 0x000fca0000010000 */
[----:B------:R-:W3:Y:S01]  /*7830*/  MUFU.EX2 R22, R161 ;  /* 0x000000a100167308 */ /* 0x000ee20000000800 */
[----:B-1----:R-:W-:Y:S01]  /*7840*/  FADD.FTZ R5, R20, R5 ;  /* 0x0000000514057221 */ /* 0x002fe20000010000 */
[----:B--2---:R-:W1:Y:S06]  /*7850*/  LDSM.16.MT88.4 R156, [R219+0xb800] ;  /* 0x00b80000db9c783b */ /* 0x004e6c0000004200 */
[----:B------:R-:W2:Y:S01]  /*7860*/  MUFU.EX2 R17, R170 ;  /* 0x000000aa00117308 */ /* 0x000ea20000000800 */
[----:B----4-:R-:W-:Y:S02]  /*7870*/  FADD.FTZ R4, R16, R4 ;  /* 0x0000000410047221 */ /* 0x010fe40000010000 */
[----:B------:R-:W-:-:S05]  /*7880*/  FADD.FTZ R0, R26, R0 ;  /* 0x000000001a007221 */ /* 0x000fca0000010000 */
[----:B------:R-:W4:Y:S01]  /*7890*/  MUFU.EX2 R9, R171 ;  /* 0x000000ab00097308 */ /* 0x000f220000000800 */
[----:B------:R-:W-:-:S07]  /*78a0*/  FADD.FTZ R2, R82, R2 ;  /* 0x0000000252027221 */ /* 0x000fce0000010000 */
[----:B------:R-:W2:Y:S01]  /*78b0*/  MUFU.EX2 R21, R162 ;  /* 0x000000a200157308 */ /* 0x000ea20000000800 */
[----:B------:R-:W-:Y:S02]  /*78c0*/  FADD.FTZ R5, R19, R5 ;  /* 0x0000000513057221 */ /* 0x000fe40000010000 */
[----:B------:R-:W-:Y:S02]  /*78d0*/  FADD.FTZ R4, R11, R4 ;  /* 0x000000040b047221 */ /* 0x000fe40000010000 */
[----:B------:R-:W-:Y:S02]  /*78e0*/  FADD.FTZ R0, R23, R0 ;  /* 0x0000000017007221 */ /* 0x000fe40000010000 */
[----:B------:R-:W-:Y:S02]  /*78f0*/  FADD.FTZ R2, R81, R2 ;  /* 0x0000000251027221 */ /* 0x000fe40000010000 */
[----:B------:R-:W-:Y:S02]  /*7900*/  FADD.FTZ R5, R18, R5 ;  /* 0x0000000512057221 */ /* 0x000fe40000010000 */
[----:B------:R-:W-:-:S02]  /*7910*/  FADD.FTZ R4, R10, R4 ;  /* 0x000000040a047221 */ /* 0x000fc40000010000 */
[----:B---3--:R-:W-:Y:S02]  /*7920*/  FADD.FTZ R0, R22, R0 ;  /* 0x0000000016007221 */ /* 0x008fe40000010000 */
[----:B------:R-:W-:Y:S02]  /*7930*/  FADD.FTZ R2, R80, R2 ;  /* 0x0000000250027221 */ /* 0x000fe40000010000 */
[----:B--2---:R-:W-:Y:S02]  /*7940*/  FADD.FTZ R5, R17, R5 ;  /* 0x0000000511057221 */ /* 0x004fe40000010000 */
[----:B----4-:R-:W-:Y:S02]  /*7950*/  FADD.FTZ R4, R9, R4 ;  /* 0x0000000409047221 */ /* 0x010fe40000010000 */
[----:B------:R-:W-:Y:S02]  /*7960*/  FADD.FTZ R0, R21, R0 ;  /* 0x0000000015007221 */ /* 0x000fe40000010000 */
[----:B------:R-:W-:Y:S01]  /*7970*/  FADD.FTZ R2, R27, R2 ;  /* 0x000000021b027221 */ /* 0x000fe20000010000 */
[----:B------:R2:W-:Y:S04]  /*7980*/  STL [R1+0xc], R5 ;  /* 0x00000c0501007387 */ /* 0x0005e80000100800 */
[----:B------:R2:W-:Y:S04]  /*7990*/  STL [R1+0x10], R4 ;  /* 0x0000100401007387 */ /* 0x0005e80000100800 */
[----:B------:R2:W-:Y:S04]  /*79a0*/  STL [R1+0x18], R0 ;  /* 0x0000180001007387 */ /* 0x0005e80000100800 */
[----:B------:R2:W-:Y:S01]  /*79b0*/  STL [R1+0x14], R2 ;  /* 0x0000140201007387 */ /* 0x0005e20000100800 */
[----:B------:R-:W-:-:S02]  /*79c0*/  F2FP.PACK_AB R172, R81, R82 ;  /* 0x0000005251ac723e */ /* 0x000fc400000000ff */
[----:B------:R-:W-:Y:S02]  /*79d0*/  F2FP.PACK_AB R173, R23, R26 ;  /* 0x0000001a17ad723e */ /* 0x000fe400000000ff */
[----:B------:R-:W-:Y:S02]  /*79e0*/  F2FP.PACK_AB R174, R27, R80 ;  /* 0x000000501bae723e */ /* 0x000fe400000000ff */
[----:B------:R-:W-:Y:S02]  /*79f0*/  F2FP.PACK_AB R175, R21, R22 ;  /* 0x0000001615af723e */ /* 0x000fe400000000ff */
[----:B------:R-:W-:Y:S02]  /*7a00*/  F2FP.PACK_AB R140, R19, R20 ;  /* 0x00000014138c723e */ /* 0x000fe400000000ff */
[----:B------:R-:W-:Y:S02]  /*7a10*/  F2FP.PACK_AB R141, R11, R16 ;  /* 0x000000100b8d723e */ /* 0x000fe400000000ff */
[----:B------:R-:W-:-:S02]  /*7a20*/  F2FP.PACK_AB R142, R17, R18 ;  /* 0x00000012118e723e */ /* 0x000fc400000000ff */
[----:B------:R-:W-:Y:S01]  /*7a30*/  F2FP.PACK_AB R143, R9, R10 ;  /* 0x0000000a098f723e */ /* 0x000fe200000000ff */
[C---:B------:R-:W-:Y:S08]  /*7a40*/  HMMA.16816.F32 R196, R172.reuse, R164, R104 ;  /* 0x000000a4acc4723c */ /* 0x040ff00000001868 */
[C---:B------:R-:W-:Y:S08]  /*7a50*/  HMMA.16816.F32 R200, R172.reuse, R166, R100 ;  /* 0x000000a6acc8723c */ /* 0x040ff00000001864 */
[C---:B-1----:R-:W-:Y:S08]  /*7a60*/  HMMA.16816.F32 R188, R172.reuse, R156, R88 ;  /* 0x0000009cacbc723c */ /* 0x042ff00000001858 */
[C---:B------:R-:W-:Y:S08]  /*7a70*/  HMMA.16816.F32 R192, R172.reuse, R158, R76 ;  /* 0x0000009eacc0723c */ /* 0x040ff0000000184c */
[C---:B------:R-:W-:Y:S08]  /*7a80*/  HMMA.16816.F32 R180, R172.reuse, R148, R72 ;  /* 0x00000094acb4723c */ /* 0x040ff00000001848 */
[----:B------:R-:W-:Y:S08]  /*7a90*/  HMMA.16816.F32 R184, R172, R150, R68 ;  /* 0x00000096acb8723c */ /* 0x000ff00000001844 */
[C---:B------:R-:W-:Y:S08]  /*7aa0*/  HMMA.16816.F32 R168, R140.reuse, R164, R56 ;  /* 0x000000a48ca8723c */ /* 0x040ff00000001838 */
[C---:B------:R-:W-:Y:S08]  /*7ab0*/  HMMA.16816.F32 R160, R140.reuse, R156, R40 ;  /* 0x0000009c8ca0723c */ /* 0x040ff00000001828 */
[----:B------:R-:W-:Y:S08]  /*7ac0*/  HMMA.16816.F32 R152, R140, R148, R28 ;  /* 0x000000948c98723c */ /* 0x000ff0000000181c */
[----:B------:R-:W-:Y:S08]  /*7ad0*/  HMMA.16816.F32 R176, R172, R12, R64 ;  /* 0x0000000cacb0723c */ /* 0x000ff00000001840 */
[C---:B------:R-:W-:Y:S08]  /*7ae0*/  HMMA.16816.F32 R164, R140.reuse, R166, R48 ;  /* 0x000000a68ca4723c */ /* 0x040ff00000001830 */
[C---:B------:R-:W-:Y:S08]  /*7af0*/  HMMA.16816.F32 R156, R140.reuse, R158, R36 ;  /* 0x0000009e8c9c723c */ /* 0x040ff00000001824 */
[C---:B------:R-:W-:Y:S08]  /*7b00*/  HMMA.16816.F32 R148, R140.reuse, R150, R32 ;  /* 0x000000968c94723c */ /* 0x040ff00000001820 */
[----:B------:R-:W-:Y:S08]  /*7b10*/  HMMA.16816.F32 R144, R140, R12, R52 ;  /* 0x0000000c8c90723c */ /* 0x000ff00000001834 */
[-C--:B------:R-:W-:Y:S08]  /*7b20*/  HMMA.16816.F32 R172, R172, R14.reuse, R60 ;  /* 0x0000000eacac723c */ /* 0x080ff0000000183c */
[----:B------:R-:W-:Y:S01]  /*7b30*/  HMMA.16816.F32 R140, R140, R14, R44 ;  /* 0x0000000e8c8c723c */ /* 0x000fe2000000182c */
[----:B------:R-:W-:Y:S07]  /*7b40*/  @!P0 BRA `(.L_x_6) ;  /* 0x000054d000008947 */ /* 0x000fee0003800000 */
[----:B--2---:R-:W2:Y:S01]  /*7b50*/  LDL.LU R247, [R1+0x8] ;  /* 0x0000080001f77983 */ /* 0x004ea20000300800 */
[----:B------:R-:W-:Y:S01]  /*7b60*/  IMAD.MOV.U32 R252, RZ, RZ, c[0x0][0x1a4] ;  /* 0x00006900fffc7624 */ /* 0x000fe200078e00ff */
[----:B-----5:R-:W-:Y:S01]  /*7b70*/  MOV R133, R135 ;  /* 0x0000008700857202 */ /* 0x020fe20000000f00 */
[----:B------:R-:W-:Y:S01]  /*7b80*/  IMAD.MOV.U32 R246, RZ, RZ, c[0x0][0x1a0] ;  /* 0x00006800fff67624 */ /* 0x000fe200078e00ff */
[----:B------:R-:W-:Y:S01]  /*7b90*/  MOV R138, R3 ;  /* 0x00000003008a7202 */ /* 0x000fe20000000f00 */
[----:B------:R-:W-:-:S02]  /*7ba0*/  IMAD.MOV.U32 R132, RZ, RZ, R136 ;  /* 0x000000ffff847224 */ /* 0x000fc400078e0088 */
[----:B------:R-:W-:Y:S01]  /*7bb0*/  IMAD.MOV.U32 R137, RZ, RZ, R134 ;  /* 0x000000ffff897224 */ /* 0x000fe200078e0086 */
[----:B------:R-:W-:Y:S02]  /*7bc0*/  SHF.L.U64.HI R0, R246, 0x5, R252 ;  /* 0x00000005f6007819 */ /* 0x000fe400000102fc */
[----:B--2---:R-:W-:-:S05]  /*7bd0*/  LEA.HI.SX32 R2, R247, 0xfffffffe, 0x19 ;  /* 0xfffffffef7027811 */ /* 0x004fca00078fcaff */
[----:B------:R1:W-:Y:S01]  /*7be0*/  STL [R1], R2 ;  /* 0x0000000201007387 */ /* 0x0003e20000100800 */
[----:B------:R-:W-:Y:S05]  /*7bf0*/  BRA `(.L_x_7) ;  /* 0x000002a000007947 */ /* 0x000fea0003800000 */
.L_x_9:
[----:B------:R-:W2:Y:S01]  /*7c00*/  LDL.64 R238, [R1+0x40] ;  /* 0x0000400001ee7983 */ /* 0x000ea20000100a00 */
[----:B------:R-:W-:Y:S01]  /*7c10*/  ULDC.64 UR4, c[0x0][0x198] ;  /* 0x0000660000047ab9 */ /* 0x000fe20000000a00 */
[----:B------:R-:W-:Y:S01]  /*7c20*/  IADD3 R0, R212, -0x1, RZ ;  /* 0xffffffffd4007810 */ /* 0x000fe20007ffe0ff */
[----:B------:R-:W-:Y:S01]  /*7c30*/  USHF.L.U32 UR6, UR4, 0x5, URZ ;  /* 0x0000000504067899 */ /* 0x000fe2000800063f */
[----:B------:R-:W3:Y:S01]  /*7c40*/  LDL.64 R236, [R1+0x30] ;  /* 0x0000300001ec7983 */ /* 0x000ee20000100a00 */
[----:B------:R-:W-:Y:S01]  /*7c50*/  USHF.L.U64.HI UR5, UR4, 0x5, UR5 ;  /* 0x0000000504057899 */ /* 0x000fe20008010205 */
[----:B------:R-:W-:Y:S01]  /*7c60*/  SHF.R.S32.HI R2, RZ, 0x1f, R0 ;  /* 0x0000001fff027819 */ /* 0x000fe20000011400 */
[----:B------:R-:W-:Y:S04]  /*7c70*/  IMAD.WIDE.U32 R134, R0, c[0x0][0x198], RZ ;  /* 0x0000660000867a25 */ /* 0x000fe800078e00ff */
[----:B------:R-:W-:Y:S04]  /*7c80*/  IMAD R2, R2, c[0x0][0x198], RZ ;  /* 0x0000660002027a24 */ /* 0x000fe800078e02ff */
[----:B------:R-:W-:Y:S04]  /*7c90*/  IMAD R2, R0, c[0x0][0x19c], R2 ;  /* 0x0000670000027a24 */ /* 0x000fe800078e0202 */
[----:B------:R-:W-:Y:S01]  /*7ca0*/  IMAD.IADD R3, R135, 0x1, R2 ;  /* 0x0000000187037824 */ /* 0x000fe200078e0202 */
[----:B--2---:R-:W-:Y:S04]  /*7cb0*/  LEA R0, P1, R134, R238, 0x7 ;  /* 0x000000ee86007211 */ /* 0x004fe800078238ff */
[----:B------:R-:W-:Y:S02]  /*7cc0*/  LEA R2, P2, R0, c[0x0][0x168], 0x1 ;  /* 0x00005a0000027a11 */ /* 0x000fe400078408ff */
[----:B---3--:R-:W-:Y:S02]  /*7cd0*/  LEA.HI.X R3, R134, R237, R3, 0x7, P1 ;  /* 0x000000ed86037211 */ /* 0x008fe400008f3c03 */
[----:B------:R-:W-:Y:S02]  /*7ce0*/  IADD3 R204, P1, R2, UR6, RZ ;  /* 0x0000000602cc7c10 */ /* 0x000fe4000ff3e0ff */
[----:B------:R-:W-:Y:S02]  /*7cf0*/  LEA.HI.X R3, R0, c[0x0][0x16c], R3, 0x1, P2 ;  /* 0x00005b0000037a11 */ /* 0x000fe400010f0c03 */
[----:B------:R-:W-:Y:S02]  /*7d00*/  IADD3 R210, P2, R204, UR6, RZ ;  /* 0x00000006ccd27c10 */ /* 0x000fe4000ff5e0ff */
[----:B------:R-:W-:Y:S01]  /*7d10*/  IADD3.X R205, R3, UR5, RZ, P1, !PT ;  /* 0x0000000503cd7c10 */ /* 0x000fe20008ffe4ff */
[----:B------:R-:W-:Y:S01]  /*7d20*/  @!PT LDS RZ, [RZ] ;  /* 0x00000000fffff984 */ /* 0x000fe20000000800 */
[----:B------:R-:W-:Y:S01]  /*7d30*/  @!PT LDS RZ, [RZ] ;  /* 0x00000000fffff984 */ /* 0x000fe20000000800 */
[----:B------:R-:W-:Y:S01]  /*7d40*/  @!PT LDS RZ, [RZ] ;  /* 0x00000000fffff984 */ /* 0x000fe20000000800 */
[----:B------:R1:W-:Y:S01]  /*7d50*/  LDGSTS.E.BYPASS.LTC128B.128 [R234+0x4000], [R2.64] ;  /* 0x0400000002ea7fae */ /* 0x0003e2000b901d48 */
[----:B------:R-:W-:Y:S02]  /*7d60*/  IADD3 R208, P1, R210, UR6, RZ ;  /* 0x00000006d2d07c10 */ /* 0x000fe4000ff3e0ff */
[----:B------:R-:W-:Y:S01]  /*7d70*/  IADD3.X R211, R205, UR5, RZ, P2, !PT ;  /* 0x00000005cdd37c10 */ /* 0x000fe200097fe4ff */
[----:B------:R2:W-:Y:S01]  /*7d80*/  LDGSTS.E.BYPASS.LTC128B.128 [R234+0x4800], [R204.64] ;  /* 0x04800000ccea7fae */ /* 0x0005e2000b901d48 */
[----:B------:R-:W-:Y:S02]  /*7d90*/  IADD3 R206, P2, R208, UR6, RZ ;  /* 0x00000006d0ce7c10 */ /* 0x000fe4000ff5e0ff */
[----:B------:R-:W-:Y:S01]  /*7da0*/  IADD3.X R209, R211, UR5, RZ, P1, !PT ;  /* 0x00000005d3d17c10 */ /* 0x000fe20008ffe4ff */
[----:B------:R3:W-:Y:S01]  /*7db0*/  LDGSTS.E.BYPASS.LTC128B.128 [R234+0x5000], [R210.64] ;  /* 0x05000000d2ea7fae */ /* 0x0007e2000b901d48 */
[----:B------:R-:W-:Y:S02]  /*7dc0*/  IADD3 R134, P1, R206, UR6, RZ ;  /* 0x00000006ce867c10 */ /* 0x000fe4000ff3e0ff */
[----:B------:R-:W-:Y:S01]  /*7dd0*/  IADD3.X R207, R209, UR5, RZ, P2, !PT ;  /* 0x00000005d1cf7c10 */ /* 0x000fe200097fe4ff */
[----:B------:R3:W-:Y:S03]  /*7de0*/  LDGSTS.E.BYPASS.LTC128B.128 [R234+0x5800], [R208.64] ;  /* 0x05800000d0ea7fae */ /* 0x0007e6000b901d48 */
[----:B------:R-:W-:Y:S01]  /*7df0*/  IADD3.X R135, R207, UR5, RZ, P1, !PT ;  /* 0x00000005cf877c10 */ /* 0x000fe20008ffe4ff */
[----:B------:R3:W-:Y:S04]  /*7e00*/  LDGSTS.E.BYPASS.LTC128B.128 [R234+0x6000], [R206.64] ;  /* 0x06000000ceea7fae */ /* 0x0007e8000b901d48 */
[----:B------:R3:W-:Y:S01]  /*7e10*/  LDGSTS.E.BYPASS.LTC128B.128 [R234+0x6800], [R134.64] ;  /* 0x0680000086ea7fae */ /* 0x0007e2000b901d48 */
[----:B-1----:R-:W-:Y:S04]  /*7e20*/  IADD3 R2, P2, R134, UR6, RZ ;  /* 0x0000000686027c10 */ /* 0x002fe8000ff5e0ff */
[----:B--2---:R-:W-:Y:S02]  /*7e30*/  IADD3 R204, P1, R2, UR6, RZ ;  /* 0x0000000602cc7c10 */ /* 0x004fe4000ff3e0ff */
[----:B------:R-:W-:Y:S04]  /*7e40*/  IADD3.X R3, R135, UR5, RZ, P2, !PT ;  /* 0x0000000587037c10 */ /* 0x000fe800097fe4ff */
[----:B------:R-:W-:Y:S01]  /*7e50*/  IADD3.X R205, R3, UR5, RZ, P1, !PT ;  /* 0x0000000503cd7c10 */ /* 0x000fe20008ffe4ff */
[----:B------:R3:W-:Y:S04]  /*7e60*/  LDGSTS.E.BYPASS.LTC128B.128 [R234+0x7000], [R2.64] ;  /* 0x0700000002ea7fae */ /* 0x0007e8000b901d48 */
[----:B------:R3:W-:Y:S04]  /*7e70*/  LDGSTS.E.BYPASS.LTC128B.128 [R234+0x7800], [R204.64] ;  /* 0x07800000ccea7fae */ /* 0x0007e8000b901d48 */
[----:B------:R-:W0:Y:S01]  /*7e80*/  LDGDEPBAR ;  /* 0x00000000000079af */ /* 0x000e220000000000 */
[----:B------:R-:W-:-:S05]  /*7e90*/  BRA `(.L_x_8) ;  /* 0x00000da000007947 */ /* 0x000fca0003800000 */
.L_x_7:
[----:B------:R-:W2:Y:S01]  /*7ea0*/  LDL R134, [R1] ;  /* 0x0000000001867983 */ /* 0x000ea20000100800 */
[----:B------:R-:W-:Y:S04]  /*7eb0*/  DEPBAR.LE SB0, 0x0 ;  /* 0x000080000000791a */ /* 0x000fe80000000000 */
[----:B------:R-:W3:Y:S01]  /*7ec0*/  LDL.64 R14, [R1+0x38] ;  /* 0x00003800010e7983 */ /* 0x000ee20000100a00 */
[----:B------:R-:W-:Y:S02]  /*7ed0*/  IMAD.MOV.U32 R6, RZ, RZ, c[0x0][0x1a0] ;  /* 0x00006800ff067624 */ /* 0x000fe400078e00ff */
[----:B------:R-:W-:Y:S03]  /*7ee0*/  IMAD.MOV.U32 R8, RZ, RZ, c[0x0][0x1a4] ;  /* 0x00006900ff087624 */ /* 0x000fe600078e00ff */
[----:B------:R-:W4:Y:S04]  /*7ef0*/  LDL R10, [R1+0x48] ;  /* 0x00004800010a7983 */ /* 0x000f280000100800 */
[----:B------:R-:W-:Y:S01]  /*7f00*/  BAR.SYNC.DEFER_BLOCKING 0x0 ;  /* 0x0000000000007b1d */ /* 0x000fe20000010000 */
[----:B--2---:R-:W-:Y:S01]  /*7f10*/  SHF.R.S32.HI R0, RZ, 0x1f, R134 ;  /* 0x0000001fff007819 */ /* 0x004fe20000011486 */
[----:B------:R-:W-:Y:S04]  /*7f20*/  IMAD.WIDE.U32 R4, R134, c[0x0][0x1a0], RZ ;  /* 0x0000680086047a25 */ /* 0x000fe800078e00ff */
[----:B------:R-:W-:Y:S02]  /*7f30*/  IMAD R0, R0, c[0x0][0x1a0], RZ ;  /* 0x0000680000007a24 */ /* 0x000fe400078e02ff */
[----:B---3--:R-:W-:Y:S02]  /*7f40*/  IMAD.SHL.U32 R15, R6, 0x20, RZ ;  /* 0x00000020060f7824 */ /* 0x008fe400078e00ff */
[----:B-1----:R-:W-:Y:S01]  /*7f50*/  IMAD R2, R134, c[0x0][0x1a4], R0 ;  /* 0x0000690086027a24 */ /* 0x002fe200078e0200 */
[----:B------:R-:W-:Y:S02]  /*7f60*/  LEA R0, P0, R4, R14, 0x7 ;  /* 0x0000000e04007211 */ /* 0x000fe400078038ff */
[----:B------:R-:W-:Y:S01]  /*7f70*/  SHF.L.U64.HI R14, R6, 0x5, R8 ;  /* 0x00000005060e7819 */ /* 0x000fe20000010208 */
[----:B------:R-:W-:Y:S01]  /*7f80*/  IMAD.IADD R3, R5, 0x1, R2 ;  /* 0x0000000105037824 */ /* 0x000fe200078e0202 */
[----:B------:R-:W-:Y:S04]  /*7f90*/  LEA R2, P1, R0, c[0x0][0x170], 0x1 ;  /* 0x00005c0000027a11 */ /* 0x000fe800078208ff */
[----:B----4-:R-:W-:Y:S02]  /*7fa0*/  LEA.HI.X R4, R4, R10, R3, 0x7, P0 ;  /* 0x0000000a04047211 */ /* 0x010fe400000f3c03 */
[-C--:B------:R-:W-:Y:S02]  /*7fb0*/  IADD3 R6, P0, R2, R15.reuse, RZ ;  /* 0x0000000f02067210 */ /* 0x080fe40007f1e0ff */
[----:B------:R-:W-:Y:S02]  /*7fc0*/  LEA.HI.X R3, R0, c[0x0][0x174], R4, 0x1, P1 ;  /* 0x00005d0000037a11 */ /* 0x000fe400008f0c04 */
[-C--:B------:R-:W-:Y:S03]  /*7fd0*/  IADD3 R12, P1, R6, R15.reuse, RZ ;  /* 0x0000000f060c7210 */ /* 0x080fe60007f3e0ff */
[----:B------:R-:W-:Y:S01]  /*7fe0*/  @!PT LDS RZ, [RZ] ;  /* 0x00000000fffff984 */ /* 0x000fe20000000800 */
[----:B------:R-:W-:Y:S01]  /*7ff0*/  @!PT LDS RZ, [RZ] ;  /* 0x00000000fffff984 */ /* 0x000fe20000000800 */
[----:B------:R-:W-:Y:S01]  /*8000*/  @!PT LDS RZ, [RZ] ;  /* 0x00000000fffff984 */ /* 0x000fe20000000800 */
[----:B------:R1:W-:Y:S01]  /*8010*/  LDGSTS.E.BYPASS.LTC128B.128 [R234+0x8000], [R2.64] ;  /* 0x0800000002ea7fae */ /* 0x0003e2000b901d48 */
[--C-:B------:R-:W-:Y:S01]  /*8020*/  IMAD.X R7, R3, 0x1, R14.reuse, P0 ;  /* 0x0000000103077824 */ /* 0x100fe200000e060e */
[-C--:B------:R-:W-:Y:S03]  /*8030*/  IADD3 R10, P0, R12, R15.reuse, RZ ;  /* 0x0000000f0c0a7210 */ /* 0x080fe60007f1e0ff */
[--C-:B------:R-:W-:Y:S01]  /*8040*/  IMAD.X R13, R7, 0x1, R14.reuse, P1 ;  /* 0x00000001070d7824 */ /* 0x100fe200008e060e */
[-C--:B------:R-:W-:Y:S02]  /*8050*/  IADD3 R8, P1, R10, R15.reuse, RZ ;  /* 0x0000000f0a087210 */ /* 0x080fe40007f3e0ff */
[----:B------:R2:W-:Y:S02]  /*8060*/  LDGSTS.E.BYPASS.LTC128B.128 [R234+0x8800], [R6.64] ;  /* 0x0880000006ea7fae */ /* 0x0005e4000b901d48 */
[-C--:B------:R-:W-:Y:S02]  /*8070*/  IADD3.X R11, R13, R14.reuse, RZ, P0, !PT ;  /* 0x0000000e0d0b7210 */ /* 0x080fe400007fe4ff */
[-C--:B------:R-:W-:Y:S03]  /*8080*/  IADD3 R4, P0, R8, R15.reuse, RZ ;  /* 0x0000000f08047210 */ /* 0x080fe60007f1e0ff */
[--C-:B------:R-:W-:Y:S01]  /*8090*/  IMAD.X R9, R11, 0x1, R14.reuse, P1 ;  /* 0x000000010b097824 */ /* 0x100fe200008e060e */
[----:B------:R3:W-:Y:S03]  /*80a0*/  LDGSTS.E.BYPASS.LTC128B.128 [R234+0x9000], [R12.64] ;  /* 0x090000000cea7fae */ /* 0x0007e6000b901d48 */
[--C-:B------:R-:W-:Y:S05]  /*80b0*/  IMAD.X R5, R9, 0x1, R14.reuse, P0 ;  /* 0x0000000109057824 */ /* 0x100fea00000e060e */
[----:B------:R4:W-:Y:S01]  /*80c0*/  LDGSTS.E.BYPASS.LTC128B.128 [R234+0x9800], [R10.64] ;  /* 0x098000000aea7fae */ /* 0x0009e2000b901d48 */
[-C--:B-1----:R-:W-:Y:S07]  /*80d0*/  IADD3 R2, P1, R4, R15.reuse, RZ ;  /* 0x0000000f04027210 */ /* 0x082fee0007f3e0ff */
[----:B------:R4:W-:Y:S01]  /*80e0*/  LDGSTS.E.BYPASS.LTC128B.128 [R234+0xa000], [R8.64] ;  /* 0x0a00000008ea7fae */ /* 0x0009e2000b901d48 */
[----:B------:R-:W-:Y:S01]  /*80f0*/  IMAD.X R3, R5, 0x1, R14, P1 ;  /* 0x0000000105037824 */ /* 0x000fe200008e060e */
[----:B--2---:R-:W-:Y:S04]  /*8100*/  IADD3 R6, P0, R2, R15, RZ ;  /* 0x0000000f02067210 */ /* 0x004fe80007f1e0ff */
[----:B------:R-:W-:Y:S02]  /*8110*/  IADD3.X R7, R3, R14, RZ, P0, !PT ;  /* 0x0000000e03077210 */ /* 0x000fe400007fe4ff */
[----:B------:R1:W-:Y:S08]  /*8120*/  LDGSTS.E.BYPASS.LTC128B.128 [R234+0xa800], [R4.64] ;  /* 0x0a80000004ea7fae */ /* 0x0003f0000b901d48 */
[----:B------:R2:W-:Y:S08]  /*8130*/  LDGSTS.E.BYPASS.LTC128B.128 [R234+0xb000], [R2.64] ;  /* 0x0b00000002ea7fae */ /* 0x0005f0000b901d48 */
[----:B------:R1:W-:Y:S08]  /*8140*/  LDGSTS.E.BYPASS.LTC128B.128 [R234+0xb800], [R6.64] ;  /* 0x0b80000006ea7fae */ /* 0x0003f0000b901d48 */
[----:B------:R-:W-:Y:S08]  /*8150*/  LDSM.16.M88.4 R128, [R222] ;  /* 0x00000000de80783b */ /* 0x000ff00000000200 */
[----:B------:R-:W1:Y:S08]  /*8160*/  LDSM.16.M88.4 R16, [R139+0x4000] ;  /* 0x004000008b10783b */ /* 0x000e700000000200 */
[----:B------:R-:W4:Y:S08]  /*8170*/  LDSM.16.M88.4 R124, [R222+0x2000] ;  /* 0x00200000de7c783b */ /* 0x000f300000000200 */
[----:B------:R-:W5:Y:S08]  /*8180*/  LDSM.16.M88.4 R32, [R139+0x4800] ;  /* 0x004800008b20783b */ /* 0x000f700000000200 */
[----:B------:R-:W0:Y:S08]  /*8190*/  LDGDEPBAR ;  /* 0x00000000000079af */ /* 0x000e300000000000 */
[----:B------:R-:W2:Y:S01]  /*81a0*/  LDSM.16.M88.4 R48, [R139+0x5000] ;  /* 0x005000008b30783b */ /* 0x000ea20000000200 */
[-C--:B-1----:R-:W-:Y:S07]  /*81b0*/  HMMA.16816.F32 R4, R128, R16.reuse, RZ ;  /* 0x000000108004723c */ /* 0x082fee00000018ff */
[----:B------:R-:W1:Y:S01]  /*81c0*/  LDSM.16.M88.4 R64, [R139+0x5800] ;  /* 0x005800008b40783b */ /* 0x000e620000000200 */
[C---:B----4-:R-:W-:Y:S07]  /*81d0*/  HMMA.16816.F32 R8, R124.reuse, R16, RZ ;  /* 0x000000107c08723c */ /* 0x050fee00000018ff */
[----:B------:R-:W4:Y:S01]  /*81e0*/  LDSM.16.M88.4 R80, [R139+0x6000] ;  /* 0x006000008b50783b */ /* 0x000f220000000200 */
[-C--:B---3--:R-:W-:Y:S07]  /*81f0*/  HMMA.16816.F32 R12, R124, R18.reuse, RZ ;  /* 0x000000127c0c723c */ /* 0x088fee00000018ff */
[----:B------:R-:W3:Y:S01]  /*8200*/  LDSM.16.M88.4 R96, [R139+0x6800] ;  /* 0x006800008b60783b */ /* 0x000ee20000000200 */
[C---:B------:R-:W-:Y:S07]  /*8210*/  HMMA.16816.F32 R16, R128.reuse, R18, RZ ;  /* 0x000000128010723c */ /* 0x040fee00000018ff */
[----:B------:R-:W1:Y:S01]  /*8220*/  LDSM.16.M88.4 R112, [R139+0x7000] ;  /* 0x007000008b70783b */ /* 0x000e620000000200 */
[-C--:B-----5:R-:W-:Y:S07]  /*8230*/  HMMA.16816.F32 R20, R128, R32.reuse, RZ ;  /* 0x000000208014723c */ /* 0x0a0fee00000018ff */
[----:B------:R-:W5:Y:S01]  /*8240*/  LDSM.16.M88.4 R204, [R139+0x7800] ;  /* 0x007800008bcc783b */ /* 0x000f620000000200 */
[C---:B------:R-:W-:Y:S07]  /*8250*/  HMMA.16816.F32 R24, R124.reuse, R32, RZ ;  /* 0x000000207c18723c */ /* 0x040fee00000018ff */
[----:B------:R-:W-:Y:S01]  /*8260*/  LDSM.16.M88.4 R208, [R225] ;  /* 0x00000000e1d0783b */ /* 0x000fe20000000200 */
[-C--:B------:R-:W-:Y:S07]  /*8270*/  HMMA.16816.F32 R28, R124, R34.reuse, RZ ;  /* 0x000000227c1c723c */ /* 0x080fee00000018ff */
[----:B------:R-:W-:Y:S01]  /*8280*/  LDSM.16.M88.4 R212, [R225+0x2000] ;  /* 0x00200000e1d4783b */ /* 0x000fe20000000200 */
[C---:B------:R-:W-:Y:S08]  /*8290*/  HMMA.16816.F32 R32, R128.reuse, R34, RZ ;  /* 0x000000228020723c */ /* 0x040ff000000018ff */
[-C--:B--2---:R-:W-:Y:S08]  /*82a0*/  HMMA.16816.F32 R36, R128, R48.reuse, RZ ;  /* 0x000000308024723c */ /* 0x084ff000000018ff */
[C---:B------:R-:W-:Y:S08]  /*82b0*/  HMMA.16816.F32 R40, R124.reuse, R48, RZ ;  /* 0x000000307c28723c */ /* 0x040ff000000018ff */
[-C--:B------:R-:W-:Y:S08]  /*82c0*/  HMMA.16816.F32 R44, R124, R50.reuse, RZ ;  /* 0x000000327c2c723c */ /* 0x080ff000000018ff */
[C---:B------:R-:W-:Y:S08]  /*82d0*/  HMMA.16816.F32 R48, R128.reuse, R50, RZ ;  /* 0x000000328030723c */ /* 0x040ff000000018ff */
[-C--:B-1----:R-:W-:Y:S08]  /*82e0*/  HMMA.16816.F32 R52, R128, R64.reuse, RZ ;  /* 0x000000408034723c */ /* 0x082ff000000018ff */
[C---:B------:R-:W-:Y:S08]  /*82f0*/  HMMA.16816.F32 R56, R124.reuse, R64, RZ ;  /* 0x000000407c38723c */ /* 0x040ff000000018ff */
[-C--:B------:R-:W-:Y:S08]  /*8300*/  HMMA.16816.F32 R60, R124, R66.reuse, RZ ;  /* 0x000000427c3c723c */ /* 0x080ff000000018ff */
[C---:B------:R-:W-:Y:S08]  /*8310*/  HMMA.16816.F32 R64, R128.reuse, R66, RZ ;  /* 0x000000428040723c */ /* 0x040ff000000018ff */
[-C--:B----4-:R-:W-:Y:S08]  /*8320*/  HMMA.16816.F32 R68, R128, R80.reuse, RZ ;  /* 0x000000508044723c */ /* 0x090ff000000018ff */
[C---:B------:R-:W-:Y:S08]  /*8330*/  HMMA.16816.F32 R72, R124.reuse, R80, RZ ;  /* 0x000000507c48723c */ /* 0x040ff000000018ff */
[-C--:B------:R-:W-:Y:S08]  /*8340*/  HMMA.16816.F32 R76, R124, R82.reuse, RZ ;  /* 0x000000527c4c723c */ /* 0x080ff000000018ff */
[C---:B------:R-:W-:Y:S08]  /*8350*/  HMMA.16816.F32 R80, R128.reuse, R82, RZ ;  /* 0x000000528050723c */ /* 0x040ff000000018ff */
[-C--:B---3--:R-:W-:Y:S08]  /*8360*/  HMMA.16816.F32 R84, R128, R96.reuse, RZ ;  /* 0x000000608054723c */ /* 0x088ff000000018ff */
[C---:B------:R-:W-:Y:S08]  /*8370*/  HMMA.16816.F32 R88, R124.reuse, R96, RZ ;  /* 0x000000607c58723c */ /* 0x040ff000000018ff */
[-C--:B------:R-:W-:Y:S08]  /*8380*/  HMMA.16816.F32 R92, R124, R98.reuse, RZ ;  /* 0x000000627c5c723c */ /* 0x080ff000000018ff */
[C---:B------:R-:W-:Y:S08]  /*8390*/  HMMA.16816.F32 R96, R128.reuse, R98, RZ ;  /* 0x000000628060723c */ /* 0x040ff000000018ff */
[-C--:B------:R-:W-:Y:S08]  /*83a0*/  HMMA.16816.F32 R100, R128, R112.reuse, RZ ;  /* 0x000000708064723c */ /* 0x080ff000000018ff */
[C---:B------:R-:W-:Y:S08]  /*83b0*/  HMMA.16816.F32 R104, R124.reuse, R112, RZ ;  /* 0x000000707c68723c */ /* 0x040ff000000018ff */
[-C--:B------:R-:W-:Y:S08]  /*83c0*/  HMMA.16816.F32 R108, R124, R114.reuse, RZ ;  /* 0x000000727c6c723c */ /* 0x080ff000000018ff */
[C---:B------:R-:W-:Y:S08]  /*83d0*/  HMMA.16816.F32 R112, R128.reuse, R114, RZ ;  /* 0x000000728070723c */ /* 0x040ff000000018ff */
[-C--:B-----5:R-:W-:Y:S08]  /*83e0*/  HMMA.16816.F32 R116, R128, R204.reuse, RZ ;  /* 0x000000cc8074723c */ /* 0x0a0ff000000018ff */
[C---:B------:R-:W-:Y:S08]  /*83f0*/  HMMA.16816.F32 R120, R124.reuse, R204, RZ ;  /* 0x000000cc7c78723c */ /* 0x040ff000000018ff */
[-C--:B------:R-:W-:Y:S08]  /*8400*/  HMMA.16816.F32 R124, R124, R206.reuse, RZ ;  /* 0x000000ce7c7c723c */ /* 0x080ff000000018ff */
[----:B------:R-:W-:Y:S01]  /*8410*/  HMMA.16816.F32 R128, R128, R206, RZ ;  /* 0x000000ce8080723c */ /* 0x000fe200000018ff */
[----:B------:R-:W1:Y:S07]  /*8420*/  LDSM.16.M88.4 R204, [R221+0x4000] ;  /* 0x00400000ddcc783b */ /* 0x000e6e0000000200 */
[-C--:B-1----:R-:W-:Y:S08]  /*8430*/  HMMA.16816.F32 R4, R208, R204.reuse, R4 ;  /* 0x000000ccd004723c */ /* 0x082ff00000001804 */
[C---:B------:R-:W-:Y:S08]  /*8440*/  HMMA.16816.F32 R8, R212.reuse, R204, R8 ;  /* 0x000000ccd408723c */ /* 0x040ff00000001808 */
[-C--:B------:R-:W-:Y:S08]  /*8450*/  HMMA.16816.F32 R12, R212, R206.reuse, R12 ;  /* 0x000000ced40c723c */ /* 0x080ff0000000180c */
[C---:B------:R-:W-:Y:S01]  /*8460*/  HMMA.16816.F32 R16, R208.reuse, R206, R16 ;  /* 0x000000ced010723c */ /* 0x040fe20000001810 */
        /* <DEDUP_REMOVED lines=33> */
[-C--:B------:R-:W-:Y:S01]  /*8680*/  HMMA.16816.F32 R124, R212, R206.reuse, R124 ;  /* 0x000000ced47c723c */ /* 0x080fe2000000187c */
[----:B------:R-:W-:Y:S07]  /*8690*/  LDSM.16.M88.4 R212, [R223+0x2000] ;  /* 0x00200000dfd4783b */ /* 0x000fee0000000200 */
[----:B------:R-:W-:Y:S01]  /*86a0*/  HMMA.16816.F32 R128, R208, R206, R128 ;  /* 0x000000ced080723c */ /* 0x000fe20000001880 */
[----:B------:R-:W-:Y:S08]  /*86b0*/  LDSM.16.M88.4 R204, [R223] ;  /* 0x00000000dfcc783b */ /* 0x000ff00000000200 */
[----:B------:R-:W1:Y:S02]  /*86c0*/  LDSM.16.M88.4 R208, [R226] ;  /* 0x00000000e2d0783b */ /* 0x000e640000000200 */
[-C--:B-1----:R-:W-:Y:S08]  /*86d0*/  HMMA.16816.F32 R4, R204, R208.reuse, R4 ;  /* 0x000000d0cc04723c */ /* 0x082ff00000001804 */
[C---:B------:R-:W-:Y:S08]  /*86e0*/  HMMA.16816.F32 R8, R212.reuse, R208, R8 ;  /* 0x000000d0d408723c */ /* 0x040ff00000001808 */
[-C--:B------:R-:W-:Y:S08]  /*86f0*/  HMMA.16816.F32 R12, R212, R210.reuse, R12 ;  /* 0x000000d2d40c723c */ /* 0x080ff0000000180c */
[C---:B------:R-:W-:Y:S01]  /*8700*/  HMMA.16816.F32 R16, R204.reuse, R210, R16 ;  /* 0x000000d2cc10723c */ /* 0x040fe20000001810 */
[----:B------:R-:W1:Y:S07]  /*8710*/  LDSM.16.M88.4 R208, [R233] ;  /* 0x00000000e9d0783b */ /* 0x000e6e0000000200 */
        /* <DEDUP_REMOVED lines=71> */
[----:B------:R-:W1:Y:S01]  /*8b90*/  LDSM.16.M88.4 R208, [R220+0x3800] ;  /* 0x00380000dcd0783b */ /* 0x000e620000000200 */
[----:B------:R-:W-:Y:S07]  /*8ba0*/  DEPBAR.LE SB0, 0x0 ;  /* 0x000080000000791a */ /* 0x000fee0000000000 */
[----:B------:R-:W-:Y:S01]  /*8bb0*/  BAR.SYNC.DEFER_BLOCKING 0x0 ;  /* 0x0000000000007b1d */ /* 0x000fe20000010000 */
[-C--:B-1----:R-:W-:Y:S08]  /*8bc0*/  HMMA.16816.F32 R116, R204, R208.reuse, R116 ;  /* 0x000000d0cc74723c */ /* 0x082ff00000001874 */
[C---:B------:R-:W-:Y:S08]  /*8bd0*/  HMMA.16816.F32 R120, R212.reuse, R208, R120 ;  /* 0x000000d0d478723c */ /* 0x040ff00000001878 */
[-C--:B------:R-:W-:Y:S07]  /*8be0*/  HMMA.16816.F32 R124, R212, R210.reuse, R124 ;  /* 0x000000d2d47c723c */ /* 0x080fee000000187c */
[----:B------:R-:W-:Y:S01]  /*8bf0*/  IMAD.MOV.U32 R212, RZ, RZ, R134 ;  /* 0x000000ffffd47224 */ /* 0x000fe200078e0086 */
[----:B------:R-:W-:Y:S04]  /*8c00*/  HMMA.16816.F32 R128, R204, R210, R128 ;  /* 0x000000d2cc80723c */ /* 0x000fe80000001880 */
[----:B------:R-:W-:Y:S11]  /*8c10*/  ISETP.GT.AND P0, PT, R212, RZ, PT ;  /* 0x000000ffd400720c */ /* 0x000ff60003f04270 */
[----:B------:R-:W-:Y:S02]  /*8c20*/  @!UPT UIADD3 URZ, URZ, URZ, URZ ;  /* 0x0000003f3f3ff290 */ /* 0x000fe4000fffe03f */
[----:B------:R-:W-:-:S05]  /*8c30*/  @P0 BRA `(.L_x_9) ;  /* 0xffffefc000000947 */ /* 0x000fca000383ffff */
.L_x_8:
[----:B------:R-:W-:Y:S01]  /*8c40*/  FMNMX.FTZ R0, R4, R132, !PT ;  /* 0x0000008404007209 */ /* 0x000fe20007810000 */
[----:B------:R-:W-:Y:S03]  /*8c50*/  STL [R1+0x98], R229 ;  /* 0x000098e501007387 */ /* 0x000fe60000100800 */
[----:B---3--:R-:W-:Y:S01]  /*8c60*/  FMNMX.FTZ R2, R5, R0, !PT ;  /* 0x0000000005027209 */ /* 0x008fe20007810000 */
[----:B------:R-:W-:Y:S01]  /*8c70*/  STL [R1+0x94], R228 ;  /* 0x000094e401007387 */ /* 0x000fe20000100800 */
[----:B------:R-:W-:Y:S02]  /*8c80*/  FMNMX.FTZ R0, R6, R133, !PT ;  /* 0x0000008506007209 */ /* 0x000fe40007810000 */
[----:B------:R-:W-:Y:S01]  /*8c90*/  FMNMX.FTZ R2, R16, R2, !PT ;  /* 0x0000000210027209 */ /* 0x000fe20007810000 */
        /* <DEDUP_REMOVED lines=105> */
[----:B------:R-:W-:Y:S01]  /*9330*/  FMNMX.FTZ R0, R95, R0, !PT ;  /* 0x000000005f007209 */ /* 0x000fe20007810000 */
[----:B------:R-:W1:Y:S01]  /*9340*/  SHFL.BFLY PT, R135, R136, 0x2, 0x1f ;  /* 0x0c401f0088877f89 */ /* 0x000e6200000e0000 */
        /* <DEDUP_REMOVED lines=20> */
[----:B-1----:R-:W-:Y:S02]  /*9490*/  FMNMX.FTZ R136, R136, R135, !PT ;  /* 0x0000008788887209 */ /* 0x002fe40007810000 */
[----:B------:R-:W-:Y:S02]  /*94a0*/  FMNMX.FTZ R0, R126, R0, !PT ;  /* 0x000000007e007209 */ /* 0x000fe40007810000 */
[----:B------:R-:W-:Y:S01]  /*94b0*/  FMNMX.FTZ R134, R131, R134, !PT ;  /* 0x0000008683867209 */ /* 0x000fe20007810000 */
[----:B------:R-:W1:Y:S01]  /*94c0*/  SHFL.BFLY PT, R135, R136, 0x1, 0x1f ;  /* 0x0c201f0088877f89 */ /* 0x000e6200000e0000 */
[----:B------:R-:W-:Y:S02]  /*94d0*/  FMNMX.FTZ R2, R120, R2, !PT ;  /* 0x0000000278027209 */ /* 0x000fe40007810000 */
[----:B------:R-:W-:Y:S02]  /*94e0*/  FMNMX.FTZ R0, R127, R0, !PT ;  /* 0x000000007f007209 */ /* 0x000fe40007810000 */
[----:B------:R-:W-:Y:S03]  /*94f0*/  FMNMX.FTZ R3, R121, R2, !PT ;  /* 0x0000000279037209 */ /* 0x000fe60007810000 */
[----:B------:R-:W2:Y:S01]  /*9500*/  SHFL.BFLY PT, R205, R134, 0x2, 0x1f ;  /* 0x0c401f0086cd7f89 */ /* 0x000ea200000e0000 */
[----:B------:R-:W-:Y:S04]  /*9510*/  FMNMX.FTZ R3, R124, R3, !PT ;  /* 0x000000037c037209 */ /* 0x000fe80007810000 */
[----:B------:R-:W-:Y:S03]  /*9520*/  FMNMX.FTZ R3, R125, R3, !PT ;  /* 0x000000037d037209 */ /* 0x000fe60007810000 */
[----:B------:R-:W3:Y:S01]  /*9530*/  SHFL.BFLY PT, R2, R0, 0x2, 0x1f ;  /* 0x0c401f0000027f89 */ /* 0x000ee200000e0000 */
[----:B-1----:R-:W-:Y:S07]  /*9540*/  FMNMX.FTZ R136, R136, R135, !PT ;  /* 0x0000008788887209 */ /* 0x002fee0007810000 */
[----:B------:R-:W1:Y:S01]  /*9550*/  SHFL.BFLY PT, R204, R3, 0x2, 0x1f ;  /* 0x0c401f0003cc7f89 */ /* 0x000e6200000e0000 */
[----:B------:R-:W-:Y:S02]  /*9560*/  FSETP.NEU.FTZ.AND P2, PT, R136, -INF , PT ;  /* 0xff8000008800780b */ /* 0x000fe40003f5d000 */
[----:B--2---:R-:W-:Y:S05]  /*9570*/  FMNMX.FTZ R134, R134, R205, !PT ;  /* 0x000000cd86867209 */ /* 0x004fea0007810000 */
[----:B------:R-:W2:Y:S01]  /*9580*/  SHFL.BFLY PT, R205, R134, 0x1, 0x1f ;  /* 0x0c201f0086cd7f89 */ /* 0x000ea200000e0000 */
[----:B---3--:R-:W-:Y:S01]  /*9590*/  FMNMX.FTZ R2, R0, R2, !PT ;  /* 0x0000000200027209 */ /* 0x008fe20007810000 */
[----:B------:R-:W-:Y:S04]  /*95a0*/  FADD.FTZ R0, -R136, R132 ;  /* 0x0000008488007221 */ /* 0x000fe80000010100 */
[----:B------:R-:W-:Y:S04]  /*95b0*/  FMUL.FTZ R0, R0, c[0x0][0x23c] ;  /* 0x00008f0000007a20 */ /* 0x000fe80000410000 */
[----:B------:R3:W-:Y:S01]  /*95c0*/  MUFU.EX2 R132, R0 ;  /* 0x0000000000847308 */ /* 0x0007e20000000800 */
[----:B-1----:R-:W-:Y:S02]  /*95d0*/  FMNMX.FTZ R204, R3, R204, !PT ;  /* 0x000000cc03cc7209 */ /* 0x002fe40007810000 */
[----:B------:R-:W1:Y:S08]  /*95e0*/  SHFL.BFLY PT, R3, R2, 0x1, 0x1f ;  /* 0x0c201f0002037f89 */ /* 0x000e7000000e0000 */
[----:B------:R-:W4:Y:S01]  /*95f0*/  SHFL.BFLY PT, R206, R204, 0x1, 0x1f ;  /* 0x0c201f00ccce7f89 */ /* 0x000f2200000e0000 */
[----:B--2---:R-:W-:Y:S04]  /*9600*/  FMNMX.FTZ R135, R134, R205, !PT ;  /* 0x000000cd86877209 */ /* 0x004fe80007810000 */
[C---:B------:R-:W-:Y:S01]  /*9610*/  FSETP.NEU.FTZ.AND P1, PT, R135.reuse, -INF , PT ;  /* 0xff8000008700780b */ /* 0x040fe20003f3d000 */
[C---:B---3--:R-:W-:Y:S01]  /*9620*/  FADD.FTZ R0, -R135.reuse, R133 ;  /* 0x0000008587007221 */ /* 0x048fe20000010100 */
[----:B-1----:R-:W-:Y:S03]  /*9630*/  FMNMX.FTZ R3, R2, R3, !PT ;  /* 0x0000000302037209 */ /* 0x002fe60007810000 */
[----:B------:R-:W-:Y:S04]  /*9640*/  FMUL.FTZ R0, R0, c[0x0][0x23c] ;  /* 0x00008f0000007a20 */ /* 0x000fe80000410000 */
[----:B------:R1:W-:Y:S01]  /*9650*/  MUFU.EX2 R133, R0 ;  /* 0x0000000000857308 */ /* 0x0003e20000000800 */
[----:B----4-:R-:W-:Y:S01]  /*9660*/  FMNMX.FTZ R134, R204, R206, !PT ;  /* 0x000000cecc867209 */ /* 0x010fe20007810000 */
[----:B------:R-:W-:Y:S04]  /*9670*/  FMUL.FTZ R204, R135, c[0x0][0x23c] ;  /* 0x00008f0087cc7a20 */ /* 0x000fe80000410000 */
[----:B-1----:R-:W-:Y:S02]  /*9680*/  FADD.FTZ R0, -R134, R137 ;  /* 0x0000008986007221 */ /* 0x002fe40000010100 */
[----:B------:R-:W-:Y:S02]  /*9690*/  FMUL.FTZ R137, R136, c[0x0][0x23c] ;  /* 0x00008f0088897a20 */ /* 0x000fe40000410000 */
[----:B------:R-:W-:Y:S02]  /*96a0*/  FMUL.FTZ R2, R0, c[0x0][0x23c] ;  /* 0x00008f0000027a20 */ /* 0x000fe40000410000 */
[----:B------:R-:W-:Y:S01]  /*96b0*/  FADD.FTZ R0, -R3, R138 ;  /* 0x0000008a03007221 */ /* 0x000fe20000010100 */
[----:B------:R-:W-:Y:S02]  /*96c0*/  FSEL R138, R137, RZ, P2 ;  /* 0x000000ff898a7208 */ /* 0x000fe40001000000 */
[----:B------:R-:W-:Y:S01]  /*96d0*/  FSEL R137, R204, RZ, P1 ;  /* 0x000000ffcc897208 */ /* 0x000fe20000800000 */
[----:B------:R-:W-:Y:S01]  /*96e0*/  MUFU.EX2 R2, R2 ;  /* 0x0000000200027308 */ /* 0x000fe20000000800 */
[----:B------:R-:W-:Y:S01]  /*96f0*/  FSETP.NEU.FTZ.AND P2, PT, R134, -INF , PT ;  /* 0xff8000008600780b */ /* 0x000fe20003f5d000 */
[--C-:B------:R-:W-:Y:S01]  /*9700*/  FFMA.FTZ R251, R69, c[0x0][0x23c], -R138.reuse ;  /* 0x00008f0045fb7a23 */ /* 0x100fe2000001088a */
[----:B------:R-:W-:Y:S01]  /*9710*/  FSETP.NEU.FTZ.AND P1, PT, R3, -INF , PT ;  /* 0xff8000000300780b */ /* 0x000fe20003f3d000 */
[--C-:B------:R-:W-:Y:S02]  /*9720*/  FFMA.FTZ R6, R6, c[0x0][0x23c], -R137.reuse ;  /* 0x00008f0006067a23 */ /* 0x100fe40000010889 */
[--C-:B------:R-:W-:Y:S02]  /*9730*/  FFMA.FTZ R223, R119, c[0x0][0x23c], -R137.reuse ;  /* 0x00008f0077df7a23 */ /* 0x100fe40000010889 */
[--C-:B------:R-:W-:Y:S02]  /*9740*/  FFMA.FTZ R229, R84, c[0x0][0x23c], -R138.reuse ;  /* 0x00008f0054e57a23 */ /* 0x100fe4000001088a */
[----:B------:R1:W-:Y:S01]  /*9750*/  MUFU.EX2 R69, R6 ;  /* 0x0000000600457308 */ /* 0x0003e20000000800 */
[--C-:B------:R-:W-:Y:S02]  /*9760*/  FFMA.FTZ R5, R5, c[0x0][0x23c], -R138.reuse ;  /* 0x00008f0005057a23 */ /* 0x100fe4000001088a */
[--C-:B------:R-:W-:Y:S02]  /*9770*/  FFMA.FTZ R4, R4, c[0x0][0x23c], -R138.reuse ;  /* 0x00008f0004047a23 */ /* 0x100fe4000001088a */
[--C-:B------:R-:W-:Y:S02]  /*9780*/  FFMA.FTZ R139, R113, c[0x0][0x23c], -R138.reuse ;  /* 0x00008f00718b7a23 */ /* 0x100fe4000001088a */
[--C-:B------:R-:W-:Y:S02]  /*9790*/  FFMA.FTZ R225, R102, c[0x0][0x23c], -R137.reuse ;  /* 0x00008f0066e17a23 */ /* 0x100fe40000010889 */
[--C-:B------:R-:W-:Y:S01]  /*97a0*/  FFMA.FTZ R222, R118, c[0x0][0x23c], -R137.reuse ;  /* 0x00008f0076de7a23 */ /* 0x100fe20000010889 */
[----:B------:R-:W2:Y:S01]  /*97b0*/  MUFU.EX2 R5, R5 ;  /* 0x0000000500057308 */ /* 0x000ea20000000800 */
[--C-:B------:R-:W-:Y:S02]  /*97c0*/  FFMA.FTZ R227, R87, c[0x0][0x23c], -R137.reuse ;  /* 0x00008f0057e37a23 */ /* 0x100fe40000010889 */
[--C-:B------:R-:W-:Y:S02]  /*97d0*/  FFMA.FTZ R228, R99, c[0x0][0x23c], -R137.reuse ;  /* 0x00008f0063e47a23 */ /* 0x100fe40000010889 */
[--C-:B------:R-:W-:Y:S02]  /*97e0*/  FFMA.FTZ R19, R19, c[0x0][0x23c], -R137.reuse ;  /* 0x00008f0013137a23 */ /* 0x100fe40000010889 */
[--C-:B------:R-:W-:Y:S02]  /*97f0*/  FFMA.FTZ R250, R80, c[0x0][0x23c], -R138.reuse ;  /* 0x00008f0050fa7a23 */ /* 0x100fe4000001088a */
[--C-:B------:R-:W-:Y:S01]  /*9800*/  FFMA.FTZ R249, R81, c[0x0][0x23c], -R138.reuse ;  /* 0x00008f0051f97a23 */ /* 0x100fe2000001088a */
[----:B------:R3:W-:Y:S01]  /*9810*/  MUFU.EX2 R207, R4 ;  /* 0x0000000400cf7308 */ /* 0x0007e20000000800 */
[--C-:B------:R-:W-:Y:S02]  /*9820*/  FFMA.FTZ R7, R7, c[0x0][0x23c], -R137.reuse ;  /* 0x00008f0007077a23 */ /* 0x100fe40000010889 */
[--C-:B------:R-:W-:Y:S02]  /*9830*/  FFMA.FTZ R239, R20, c[0x0][0x23c], -R138.reuse ;  /* 0x00008f0014ef7a23 */ /* 0x100fe4000001088a */
[--C-:B------:R-:W-:Y:S02]  /*9840*/  FFMA.FTZ R20, R97, c[0x0][0x23c], -R138.reuse ;  /* 0x00008f0061147a23 */ /* 0x100fe4000001088a */
[--C-:B------:R-:W-:Y:S02]  /*9850*/  FFMA.FTZ R17, R17, c[0x0][0x23c], -R138.reuse ;  /* 0x00008f0011117a23 */ /* 0x100fe4000001088a */
[----:B-1----:R-:W-:Y:S01]  /*9860*/  FFMA.FTZ R6, R116, c[0x0][0x23c], -R138 ;  /* 0x00008f0074067a23 */ /* 0x002fe2000001088a */
[----:B------:R-:W-:Y:S01]  /*9870*/  MUFU.EX2 R226, R19 ;  /* 0x0000001300e27308 */ /* 0x000fe20000000800 */
[--C-:B------:R-:W-:Y:S02]  /*9880*/  FFMA.FTZ R116, R51, c[0x0][0x23c], -R137.reuse ;  /* 0x00008f0033747a23 */ /* 0x100fe40000010889 */
[----:B------:R-:W-:Y:S02]  /*9890*/  IMAD.MOV.U32 R51, RZ, RZ, R20 ;  /* 0x000000ffff337224 */ /* 0x000fe400078e0014 */
[--C-:B------:R-:W-:Y:S02]  /*98a0*/  FFMA.FTZ R245, R82, c[0x0][0x23c], -R137.reuse ;  /* 0x00008f0052f57a23 */ /* 0x100fe40000010889 */
[--C-:B------:R-:W-:Y:S02]  /*98b0*/  FFMA.FTZ R244, R83, c[0x0][0x23c], -R137.reuse ;  /* 0x00008f0053f47a23 */ /* 0x100fe40000010889 */
[--C-:B------:R-:W-:Y:S01]  /*98c0*/  FFMA.FTZ R248, R86, c[0x0][0x23c], -R137.reuse ;  /* 0x00008f0056f87a23 */ /* 0x100fe20000010889 */
[----:B------:R-:W-:Y:S01]  /*98d0*/  MUFU.EX2 R20, R7 ;  /* 0x0000000700147308 */ /* 0x000fe20000000800 */
[--C-:B------:R-:W-:Y:S01]  /*98e0*/  FFMA.FTZ R211, R54, c[0x0][0x23c], -R137.reuse ;  /* 0x00008f0036d37a23 */ /* 0x100fe20000010889 */
[----:B--2---:R-:W-:Y:S01]  /*98f0*/  MOV R54, R5 ;  /* 0x0000000500367202 */ /* 0x004fe20000000f00 */
[----:B------:R-:W-:Y:S02]  /*9900*/  FMUL.FTZ R5, R134, c[0x0][0x23c] ;  /* 0x00008f0086057a20 */ /* 0x000fe40000410000 */
[--C-:B---3--:R-:W-:Y:S02]  /*9910*/  FFMA.FTZ R4, R85, c[0x0][0x23c], -R138.reuse ;  /* 0x00008f0055047a23 */ /* 0x108fe4000001088a */
[----:B------:R-:W-:Y:S01]  /*9920*/  FFMA.FTZ R208, R67, c[0x0][0x23c], -R137 ;  /* 0x00008f0043d07a23 */ /* 0x000fe20000010889 */
[----:B------:R-:W-:Y:S01]  /*9930*/  FSEL R5, R5, RZ, P2 ;  /* 0x000000ff05057208 */ /* 0x000fe20001000000 */
[--C-:B------:R-:W-:Y:S01]  /*9940*/  FFMA.FTZ R16, R16, c[0x0][0x23c], -R138.reuse ;  /* 0x00008f0010107a23 */ /* 0x100fe2000001088a */
[----:B------:R-:W1:Y:S01]  /*9950*/  MUFU.EX2 R7, R17 ;  /* 0x0000001100077308 */ /* 0x000e620000000800 */
[----:B------:R-:W-:Y:S01]  /*9960*/  MOV R67, R4 ;  /* 0x0000000400437202 */ /* 0x000fe20000000f00 */
[----:B------:R-:W-:Y:S02]  /*9970*/  FMUL.FTZ R4, R3, c[0x0][0x23c] ;  /* 0x00008f0003047a20 */ /* 0x000fe40000410000 */
[--C-:B------:R-:W-:Y:S02]  /*9980*/  FFMA.FTZ R238, R21, c[0x0][0x23c], -R138.reuse ;  /* 0x00008f0015ee7a23 */ /* 0x100fe4000001088a */
[--C-:B------:R-:W-:Y:S01]  /*9990*/  FFMA.FTZ R21, R128, c[0x0][0x23c], -R138.reuse ;  /* 0x00008f0080157a23 */ /* 0x100fe2000001088a */
[----:B------:R-:W-:Y:S01]  /*99a0*/  FSEL R4, R4, RZ, P1 ;  /* 0x000000ff04047208 */ /* 0x000fe20000800000 */
[--C-:B------:R-:W-:Y:S02]  /*99b0*/  FFMA.FTZ R9, R9, c[0x0][0x23c], -R5.reuse ;  /* 0x00008f0009097a23 */ /* 0x100fe40000010805 */
[----:B------:R-:W-:Y:S01]  /*99c0*/  MUFU.EX2 R239, R239 ;  /* 0x000000ef00ef7308 */ /* 0x000fe20000000800 */
[----:B------:R-:W-:Y:S02]  /*99d0*/  FFMA.FTZ R119, R61, c[0x0][0x23c], -R5 ;  /* 0x00008f003d777a23 */ /* 0x000fe40000010805 */
[--C-:B------:R-:W-:Y:S02]  /*99e0*/  FFMA.FTZ R213, R49, c[0x0][0x23c], -R138.reuse ;  /* 0x00008f0031d57a23 */ /* 0x100fe4000001088a */
[--C-:B------:R-:W-:Y:S02]  /*99f0*/  FFMA.FTZ R243, R52, c[0x0][0x23c], -R138.reuse ;  /* 0x00008f0034f37a23 */ /* 0x100fe4000001088a */
[--C-:B------:R-:W-:Y:S02]  /*9a00*/  FFMA.FTZ R242, R53, c[0x0][0x23c], -R138.reuse ;  /* 0x00008f0035f27a23 */ /* 0x100fe4000001088a */
[--C-:B------:R-:W-:Y:S01]  /*9a10*/  FFMA.FTZ R241, R64, c[0x0][0x23c], -R138.reuse ;  /* 0x00008f0040f17a23 */ /* 0x100fe2000001088a */
[----:B------:R-:W-:Y:S01]  /*9a20*/  MUFU.EX2 R238, R238 ;  /* 0x000000ee00ee7308 */ /* 0x000fe20000000800 */
[--C-:B------:R-:W-:Y:S02]  /*9a30*/  FFMA.FTZ R240, R65, c[0x0][0x23c], -R138.reuse ;  /* 0x00008f0041f07a23 */ /* 0x100fe4000001088a */
[--C-:B------:R-:W-:Y:S01]  /*9a40*/  FFMA.FTZ R252, R68, c[0x0][0x23c], -R138.reuse ;  /* 0x00008f0044fc7a23 */ /* 0x100fe2000001088a */
[----:B-1----:R-:W-:Y:S01]  /*9a50*/  MOV R61, R7 ;  /* 0x00000007003d7202 */ /* 0x002fe20000000f00 */
[--C-:B------:R-:W-:Y:S01]  /*9a60*/  FFMA.FTZ R237, R32, c[0x0][0x23c], -R138.reuse ;  /* 0x00008f0020ed7a23 */ /* 0x100fe2000001088a */
[----:B------:R-:W-:Y:S01]  /*9a70*/  MOV R68, R207 ;  /* 0x000000cf00447202 */ /* 0x000fe20000000f00 */
[--C-:B------:R-:W-:Y:S02]  /*9a80*/  FFMA.FTZ R32, R101, c[0x0][0x23c], -R138.reuse ;  /* 0x00008f0065207a23 */ /* 0x100fe4000001088a */
[--C-:B------:R-:W-:Y:S01]  /*9a90*/  FFMA.FTZ R236, R33, c[0x0][0x23c], -R138.reuse ;  /* 0x00008f0021ec7a23 */ /* 0x100fe2000001088a */
[----:B------:R-:W-:Y:S01]  /*9aa0*/  MUFU.EX2 R7, R9 ;  /* 0x0000000900077308 */ /* 0x000fe20000000800 */
[--C-:B------:R-:W-:Y:S02]  /*9ab0*/  FFMA.FTZ R33, R100, c[0x0][0x23c], -R138.reuse ;  /* 0x00008f0064217a23 */ /* 0x100fe4000001088a */
[--C-:B------:R-:W-:Y:S02]  /*9ac0*/  FFMA.FTZ R235, R36, c[0x0][0x23c], -R138.reuse ;  /* 0x00008f0024eb7a23 */ /* 0x100fe4000001088a */
[--C-:B------:R-:W-:Y:S02]  /*9ad0*/  FFMA.FTZ R36, R96, c[0x0][0x23c], -R138.reuse ;  /* 0x00008f0060247a23 */ /* 0x100fe4000001088a */
[--C-:B------:R-:W-:Y:S02]  /*9ae0*/  FFMA.FTZ R215, R37, c[0x0][0x23c], -R138.reuse ;  /* 0x00008f0025d77a23 */ /* 0x100fe4000001088a */
[--C-:B------:R-:W-:Y:S01]  /*9af0*/  FFMA.FTZ R37, R112, c[0x0][0x23c], -R138.reuse ;  /* 0x00008f0070257a23 */ /* 0x100fe2000001088a */
[----:B------:R-:W-:Y:S01]  /*9b00*/  MUFU.EX2 R237, R237 ;  /* 0x000000ed00ed7308 */ /* 0x000fe20000000800 */
[--C-:B------:R-:W-:Y:S02]  /*9b10*/  FFMA.FTZ R214, R48, c[0x0][0x23c], -R138.reuse ;  /* 0x00008f0030d67a23 */ /* 0x100fe4000001088a */
[--C-:B------:R-:W-:Y:S01]  /*9b20*/  FFMA.FTZ R48, R117, c[0x0][0x23c], -R138.reuse ;  /* 0x00008f0075307a23 */ /* 0x100fe2000001088a */
[----:B------:R-:W-:Y:S01]  /*9b30*/  MOV R19, R37 ;  /* 0x0000002500137202 */ /* 0x000fe20000000f00 */
[----:B------:R-:W-:Y:S02]  /*9b40*/  FFMA.FTZ R138, R129, c[0x0][0x23c], -R138 ;  /* 0x00008f00818a7a23 */ /* 0x000fe4000001088a */
[--C-:B------:R-:W-:Y:S01]  /*9b50*/  FFMA.FTZ R129, R38, c[0x0][0x23c], -R137.reuse ;  /* 0x00008f0026817a23 */ /* 0x100fe20000010889 */
[----:B------:R-:W-:Y:S01]  /*9b60*/  MOV R38, R21 ;  /* 0x0000001500267202 */ /* 0x000fe20000000f00 */
[----:B------:R-:W-:Y:S01]  /*9b70*/  FFMA.FTZ R21, R103, c[0x0][0x23c], -R137 ;  /* 0x00008f0067157a23 */ /* 0x000fe20000010889 */
[----:B------:R-:W-:Y:S01]  /*9b80*/  MUFU.EX2 R236, R236 ;  /* 0x000000ec00ec7308 */ /* 0x000fe20000000800 */
[--C-:B------:R-:W-:Y:S01]  /*9b90*/  FFMA.FTZ R103, R45, c[0x0][0x23c], -R5.reuse ;  /* 0x00008f002d677a23 */ /* 0x100fe20000010805 */
[----:B------:R-:W-:Y:S01]  /*9ba0*/  MOV R45, R212 ;  /* 0x000000d4002d7202 */ /* 0x000fe20000000f00 */
[--C-:B------:R-:W-:Y:S02]  /*9bb0*/  FFMA.FTZ R212, R72, c[0x0][0x23c], -R5.reuse ;  /* 0x00008f0048d47a23 */ /* 0x100fe40000010805 */
[----:B------:R-:W-:Y:S01]  /*9bc0*/  FFMA.FTZ R12, R12, c[0x0][0x23c], -R5 ;  /* 0x00008f000c0c7a23 */ /* 0x000fe20000010805 */
[----:B------:R-:W2:Y:S01]  /*9bd0*/  LDL.LU R72, [R1+0xc] ;  /* 0x00000c0001487983 */ /* 0x000ea20000300800 */
[--C-:B------:R-:W-:Y:S02]  /*9be0*/  FFMA.FTZ R204, R35, c[0x0][0x23c], -R137.reuse ;  /* 0x00008f0023cc7a23 */ /* 0x100fe40000010889 */
[----:B------:R-:W-:Y:S01]  /*9bf0*/  FFMA.FTZ R35, R130, c[0x0][0x23c], -R137 ;  /* 0x00008f0082237a23 */ /* 0x000fe20000010889 */
[----:B------:R-:W-:Y:S01]  /*9c00*/  MUFU.EX2 R235, R235 ;  /* 0x000000eb00eb7308 */ /* 0x000fe20000000800 */
[--C-:B------:R-:W-:Y:S02]  /*9c10*/  FFMA.FTZ R113, R57, c[0x0][0x23c], -R5.reuse ;  /* 0x00008f0039717a23 */ /* 0x100fe40000010805 */
[----:B------:R-:W-:Y:S02]  /*9c20*/  FFMA.FTZ R57, R121, c[0x0][0x23c], -R5 ;  /* 0x00008f0079397a23 */ /* 0x000fe40000010805 */
[--C-:B------:R-:W-:Y:S02]  /*9c30*/  FFMA.FTZ R121, R91, c[0x0][0x23c], -R4.reuse ;  /* 0x00008f005b797a23 */ /* 0x100fe40000010804 */
[----:B------:R-:W-:Y:S02]  /*9c40*/  FFMA.FTZ R18, R18, c[0x0][0x23c], -R137 ;  /* 0x00008f0012127a23 */ /* 0x000fe40000010889 */
[--C-:B------:R-:W-:Y:S01]  /*9c50*/  FFMA.FTZ R13, R13, c[0x0][0x23c], -R5.reuse ;  /* 0x00008f000d0d7a23 */ /* 0x100fe20000010805 */
[----:B------:R-:W-:Y:S01]  /*9c60*/  MUFU.EX2 R91, R12 ;  /* 0x0000000c005b7308 */ /* 0x000fe20000000800 */
[--C-:B------:R-:W-:Y:S02]  /*9c70*/  FFMA.FTZ R10, R10, c[0x0][0x23c], -R4.reuse ;  /* 0x00008f000a0a7a23 */ /* 0x100fe40000010804 */
[----:B------:R-:W-:Y:S02]  /*9c80*/  FFMA.FTZ R112, R56, c[0x0][0x23c], -R5 ;  /* 0x00008f0038707a23 */ /* 0x000fe40000010805 */
[----:B------:R-:W-:Y:S02]  /*9c90*/  FFMA.FTZ R205, R34, c[0x0][0x23c], -R137 ;  /* 0x00008f0022cd7a23 */ /* 0x000fe40000010889 */
[----:B------:R-:W-:Y:S02]  /*9ca0*/  IMAD.MOV.U32 R56, RZ, RZ, R35 ;  /* 0x000000ffff387224 */ /* 0x000fe400078e0023 */
[--C-:B------:R-:W-:Y:S01]  /*9cb0*/  FFMA.FTZ R35, R92, c[0x0][0x23c], -R5.reuse ;  /* 0x00008f005c237a23 */ /* 0x100fe20000010805 */
[----:B------:R-:W1:Y:S01]  /*9cc0*/  MUFU.EX2 R34, R16 ;  /* 0x0000001000227308 */ /* 0x000e620000000800 */
        /* <DEDUP_REMOVED lines=9> */
[--C-:B------:R-:W-:Y:S01]  /*9d60*/  FFMA.FTZ R80, R43, c[0x0][0x23c], -R4.reuse ;  /* 0x00008f002b507a23 */ /* 0x100fe20000010804 */
[----:B------:R-:W-:Y:S01]  /*9d70*/  MOV R43, R38 ;  /* 0x00000026002b7202 */ /* 0x000fe20000000f00 */
[--C-:B------:R-:W-:Y:S01]  /*9d80*/  FFMA.FTZ R87, R46, c[0x0][0x23c], -R4.reuse ;  /* 0x00008f002e577a23 */ /* 0x100fe20000010804 */
[----:B------:R-:W3:Y:S01]  /*9d90*/  MUFU.EX2 R18, R18 ;  /* 0x0000001200127308 */ /* 0x000ee20000000800 */
[--C-:B------:R-:W-:Y:S01]  /*9da0*/  FFMA.FTZ R8, R8, c[0x0][0x23c], -R5.reuse ;  /* 0x00008f0008087a23 */ /* 0x100fe20000010805 */
[----:B------:R-:W-:Y:S01]  /*9db0*/  MOV R46, R35 ;  /* 0x00000023002e7202 */ /* 0x000fe20000000f00 */
[--C-:B------:R-:W-:Y:S02]  /*9dc0*/  FFMA.FTZ R11, R11, c[0x0][0x23c], -R4.reuse ;  /* 0x00008f000b0b7a23 */ /* 0x100fe40000010804 */
[----:B------:R-:W-:Y:S02]  /*9dd0*/  FFMA.FTZ R86, R47, c[0x0][0x23c], -R4 ;  /* 0x00008f002f567a23 */ /* 0x000fe40000010804 */
[--C-:B------:R-:W-:Y:S02]  /*9de0*/  FFMA.FTZ R97, R41, c[0x0][0x23c], -R5.reuse ;  /* 0x00008f0029617a23 */ /* 0x100fe40000010805 */
[--C-:B------:R-:W-:Y:S01]  /*9df0*/  FFMA.FTZ R41, R104, c[0x0][0x23c], -R5.reuse ;  /* 0x00008f0068297a23 */ /* 0x100fe20000010805 */
[----:B------:R4:W-:Y:S01]  /*9e00*/  MUFU.EX2 R111, R13 ;  /* 0x0000000d006f7308 */ /* 0x0009e20000000800 */
[--C-:B------:R-:W-:Y:S02]  /*9e10*/  FFMA.FTZ R100, R28, c[0x0][0x23c], -R5.reuse ;  /* 0x00008f001c647a23 */ /* 0x100fe40000010805 */
[--C-:B------:R-:W-:Y:S02]  /*9e20*/  FFMA.FTZ R130, R76, c[0x0][0x23c], -R5.reuse ;  /* 0x00008f004c827a23 */ /* 0x100fe40000010805 */
[----:B-1----:R-:W-:Y:S02]  /*9e30*/  IMAD.MOV.U32 R10, RZ, RZ, R34 ;  /* 0x000000ffff0a7224 */ /* 0x002fe400078e0022 */
[--C-:B------:R-:W-:Y:S02]  /*9e40*/  FFMA.FTZ R104, R75, c[0x0][0x23c], -R4.reuse ;  /* 0x00008f004b687a23 */ /* 0x100fe40000010804 */
[--C-:B------:R-:W-:Y:S01]  /*9e50*/  FFMA.FTZ R123, R123, c[0x0][0x23c], -R4.reuse ;  /* 0x00008f007b7b7a23 */ /* 0x100fe20000010804 */
[----:B------:R1:W-:Y:S01]  /*9e60*/  MUFU.EX2 R76, R8 ;  /* 0x00000008004c7308 */ /* 0x0003e20000000800 */
[--C-:B------:R-:W-:Y:S01]  /*9e70*/  FFMA.FTZ R101, R25, c[0x0][0x23c], -R5.reuse ;  /* 0x00008f0019657a23 */ /* 0x100fe20000010805 */
[----:B------:R-:W-:Y:S01]  /*9e80*/  MOV R25, R21 ;  /* 0x0000001500197202 */ /* 0x000fe20000000f00 */
[--C-:B------:R-:W-:Y:S01]  /*9e90*/  FFMA.FTZ R99, R29, c[0x0][0x23c], -R5.reuse ;  /* 0x00008f001d637a23 */ /* 0x100fe20000010805 */
[----:B------:R-:W-:Y:S01]  /*9ea0*/  MOV R29, R36 ;  /* 0x00000024001d7202 */ /* 0x000fe20000000f00 */
[----:B------:R-:W-:Y:S01]  /*9eb0*/  FFMA.FTZ R96, R44, c[0x0][0x23c], -R5 ;  /* 0x00008f002c607a23 */ /* 0x000fe20000010805 */
[----:B------:R-:W-:Y:S01]  /*9ec0*/  MOV R44, R33 ;  /* 0x00000021002c7202 */ /* 0x000fe20000000f00 */
[C---:B------:R-:W-:Y:S02]  /*9ed0*/  FMUL.FTZ R16, R132.reuse, R164 ;  /* 0x000000a484107220 */ /* 0x040fe40000410000 */
[----:B------:R-:W-:Y:S01]  /*9ee0*/  FMUL.FTZ R17, R132, R165 ;  /* 0x000000a584117220 */ /* 0x000fe20000410000 */
[----:B------:R1:W1:Y:S01]  /*9ef0*/  MUFU.EX2 R28, R11 ;  /* 0x0000000b001c7308 */ /* 0x0002620000000800 */
[--C-:B------:R-:W-:Y:S02]  /*9f00*/  FFMA.FTZ R209, R66, c[0x0][0x23c], -R137.reuse ;  /* 0x00008f0042d17a23 */ /* 0x100fe40000010889 */
[--C-:B------:R-:W-:Y:S01]  /*9f10*/  FFMA.FTZ R66, R115, c[0x0][0x23c], -R137.reuse ;  /* 0x00008f0073427a23 */ /* 0x100fe20000010889 */
[----:B----4-:R-:W4:Y:S01]  /*9f20*/  LDL.LU R13, [R1+0x10] ;  /* 0x00001000010d7983 */ /* 0x010f220000300800 */
[----:B------:R-:W-:Y:S02]  /*9f30*/  FFMA.FTZ R246, R71, c[0x0][0x23c], -R137 ;  /* 0x00008f0047f67a23 */ /* 0x000fe40000010889 */
[--C-:B------:R-:W-:Y:S02]  /*9f40*/  FFMA.FTZ R71, R109, c[0x0][0x23c], -R5.reuse ;  /* 0x00008f006d477a23 */ /* 0x100fe40000010805 */
[--C-:B------:R-:W-:Y:S01]  /*9f50*/  FFMA.FTZ R102, R24, c[0x0][0x23c], -R5.reuse ;  /* 0x00008f0018667a23 */ /* 0x100fe20000010805 */
[----:B------:R-:W-:Y:S01]  /*9f60*/  MUFU.EX2 R205, R205 ;  /* 0x000000cd00cd7308 */ /* 0x000fe20000000800 */
[----:B------:R-:W-:Y:S02]  /*9f70*/  FFMA.FTZ R24, R89, c[0x0][0x23c], -R5 ;  /* 0x00008f0059187a23 */ /* 0x000fe40000010805 */
[--C-:B------:R-:W-:Y:S02]  /*9f80*/  FFMA.FTZ R89, R59, c[0x0][0x23c], -R4.reuse ;  /* 0x00008f003b597a23 */ /* 0x100fe40000010804 */
[----:B------:R-:W-:Y:S01]  /*9f90*/  IMAD.MOV.U32 R59, RZ, RZ, R71 ;  /* 0x000000ffff3b7224 */ /* 0x000fe200078e0047 */
[----:B------:R-:W-:Y:S01]  /*9fa0*/  MOV R71, R51 ;  /* 0x0000003300477202 */ /* 0x000fe20000000f00 */
[--C-:B------:R-:W-:Y:S02]  /*9fb0*/  FFMA.FTZ R207, R22, c[0x0][0x23c], -R137.reuse ;  /* 0x00008f0016cf7a23 */ /* 0x100fe40000010889 */
[--C-:B------:R-:W-:Y:S01]  /*9fc0*/  FFMA.FTZ R210, R55, c[0x0][0x23c], -R137.reuse ;  /* 0x00008f0037d27a23 */ /* 0x100fe20000010889 */
[----:B------:R-:W-:Y:S01]  /*9fd0*/  MUFU.EX2 R204, R204 ;  /* 0x000000cc00cc7308 */ /* 0x000fe20000000800 */
[----:B------:R-:W-:Y:S02]  /*9fe0*/  FFMA.FTZ R22, R114, c[0x0][0x23c], -R137 ;  /* 0x00008f0072167a23 */ /* 0x000fe40000010889 */
[--C-:B------:R-:W-:Y:S01]  /*9ff0*/  FFMA.FTZ R115, R60, c[0x0][0x23c], -R5.reuse ;  /* 0x00008f003c737a23 */ /* 0x100fe20000010805 */
[----:B------:R-:W-:Y:S01]  /*a000*/  MOV R60, R20 ;  /* 0x00000014003c7202 */ /* 0x000fe20000000f00 */
[--C-:B------:R-:W-:Y:S01]  /*a010*/  FFMA.FTZ R55, R108, c[0x0][0x23c], -R5.reuse ;  /* 0x00008f006c377a23 */ /* 0x100fe20000010805 */
[----:B------:R-:W-:Y:S01]  /*a020*/  MOV R26, R22 ;  /* 0x00000016001a7202 */ /* 0x000fe20000000f00 */
[--C-:B------:R-:W-:Y:S01]  /*a030*/  FFMA.FTZ R9, R124, c[0x0][0x23c], -R5.reuse ;  /* 0x00008f007c097a23 */ /* 0x100fe20000010805 */
[----:B------:R-:W-:Y:S01]  /*a040*/  MOV R12, R60 ;  /* 0x0000003c000c7202 */ /* 0x000fe20000000f00 */
[--C-:B------:R-:W-:Y:S01]  /*a050*/  FFMA.FTZ R108, R63, c[0x0][0x23c], -R4.reuse ;  /* 0x00008f003f6c7a23 */ /* 0x100fe20000010804 */
[----:B------:R-:W-:Y:S01]  /*a060*/  MUFU.EX2 R207, R207 ;  /* 0x000000cf00cf7308 */ /* 0x000fe20000000800 */
[----:B------:R-:W-:Y:S01]  /*a070*/  MOV R63, R66 ;  /* 0x00000042003f7202 */ /* 0x000fe20000000f00 */
[--C-:B------:R-:W-:Y:S01]  /*a080*/  FFMA.FTZ R114, R79, c[0x0][0x23c], -R4.reuse ;  /* 0x00008f004f727a23 */ /* 0x100fe20000010804 */
[----:B------:R-:W-:Y:S01]  /*a090*/  MOV R79, R7 ;  /* 0x00000007004f7202 */ /* 0x000fe20000000f00 */
[--C-:B------:R-:W-:Y:S01]  /*a0a0*/  FFMA.FTZ R42, R106, c[0x0][0x23c], -R4.reuse ;  /* 0x00008f006a2a7a23 */ /* 0x100fe20000010804 */
[----:B------:R-:W-:Y:S01]  /*a0b0*/  MOV R60, R19 ;  /* 0x00000013003c7202 */ /* 0x000fe20000000f00 */
[----:B------:R-:W-:Y:S01]  /*a0c0*/  FFMA.FTZ R118, R77, c[0x0][0x23c], -R5 ;  /* 0x00008f004d767a23 */ /* 0x000fe20000010805 */
[----:B------:R-:W-:Y:S01]  /*a0d0*/  MOV R106, R79 ;  /* 0x0000004f006a7202 */ /* 0x000fe20000000f00 */
[--C-:B------:R-:W-:Y:S01]  /*a0e0*/  FFMA.FTZ R77, R122, c[0x0][0x23c], -R4.reuse ;  /* 0x00008f007a4d7a23 */ /* 0x100fe20000010804 */
[----:B------:R-:W-:Y:S01]  /*a0f0*/  MOV R79, R63 ;  /* 0x0000003f004f7202 */ /* 0x000fe20000000f00 */
[----:B------:R-:W-:Y:S01]  /*a100*/  MUFU.EX2 R102, R102 ;  /* 0x0000006600667308 */ /* 0x000fe20000000800 */
[----:B------:R-:W-:Y:S01]  /*a110*/  MOV R63, R59 ;  /* 0x0000003b003f7202 */ /* 0x000fe20000000f00 */
[--C-:B------:R-:W-:Y:S01]  /*a120*/  FFMA.FTZ R125, R95, c[0x0][0x23c], -R4.reuse ;  /* 0x00008f005f7d7a23 */ /* 0x100fe20000010804 */
[----:B------:R-:W-:Y:S01]  /*a130*/  MOV R59, R9 ;  /* 0x00000009003b7202 */ /* 0x000fe20000000f00 */
[----:B------:R-:W-:Y:S01]  /*a140*/  IMAD.MOV.U32 R95, RZ, RZ, R61 ;  /* 0x000000ffff5f7224 */ /* 0x000fe200078e003d */
[----:B---3--:R-:W-:Y:S01]  /*a150*/  MOV R61, R18 ;  /* 0x00000012003d7202 */ /* 0x008fe20000000f00 */
[----:B-1----:R-:W-:Y:S01]  /*a160*/  FFMA.FTZ R8, R88, c[0x0][0x23c], -R5 ;  /* 0x00008f0058087a23 */ /* 0x002fe20000010805 */
[----:B------:R-:W-:Y:S01]  /*a170*/  MOV R122, R106 ;  /* 0x0000006a007a7202 */ /* 0x000fe20000000f00 */
[----:B------:R-:W-:Y:S01]  /*a180*/  FFMA.FTZ R88, R58, c[0x0][0x23c], -R4 ;  /* 0x00008f003a587a23 */ /* 0x000fe20000010804 */
[----:B------:R-:W-:Y:S01]  /*a190*/  MOV R106, R79 ;  /* 0x0000004f006a7202 */ /* 0x000fe20000000f00 */
[----:B------:R-:W-:Y:S01]  /*a1a0*/  MUFU.EX2 R100, R100 ;  /* 0x0000006400647308 */ /* 0x000fe20000000800 */
[----:B------:R-:W-:Y:S01]  /*a1b0*/  IMAD.MOV.U32 R79, RZ, RZ, R63 ;  /* 0x000000ffff4f7224 */ /* 0x000fe200078e003f */
[----:B------:R-:W-:Y:S01]  /*a1c0*/  MOV R63, R59 ;  /* 0x0000003b003f7202 */ /* 0x000fe20000000f00 */
[----:B------:R-:W-:Y:S01]  /*a1d0*/  IMAD.MOV.U32 R59, RZ, RZ, R60 ;  /* 0x000000ffff3b7224 */ /* 0x000fe200078e003c */
[----:B------:R-:W-:Y:S01]  /*a1e0*/  MOV R60, R45 ;  /* 0x0000002d003c7202 */ /* 0x000fe20000000f00 */
[----:B------:R-:W-:Y:S01]  /*a1f0*/  FFMA.FTZ R128, R39, c[0x0][0x23c], -R137 ;  /* 0x00008f0027807a23 */ /* 0x000fe20000010889 */
[----:B------:R-:W-:Y:S01]  /*a200*/  MOV R58, R24 ;  /* 0x00000018003a7202 */ /* 0x000fe20000000f00 */
[----:B------:R-:W-:Y:S01]  /*a210*/  FFMA.FTZ R39, R105, c[0x0][0x23c], -R5 ;  /* 0x00008f0069277a23 */ /* 0x000fe20000010805 */
[----:B------:R-:W-:Y:S01]  /*a220*/  MOV R24, R6 ;  /* 0x0000000600187202 */ /* 0x000fe20000000f00 */
[--C-:B------:R-:W-:Y:S01]  /*a230*/  FFMA.FTZ R105, R74, c[0x0][0x23c], -R4.reuse ;  /* 0x00008f004a697a23 */ /* 0x100fe20000010804 */
[----:B------:R-:W-:Y:S01]  /*a240*/  MUFU.EX2 R215, R215 ;  /* 0x000000d700d77308 */ /* 0x000fe20000000800 */
[----:B------:R-:W-:Y:S02]  /*a250*/  FFMA.FTZ R247, R70, c[0x0][0x23c], -R137 ;  /* 0x00008f0046f77a23 */ /* 0x000fe40000010889 */
[----:B------:R-:W-:Y:S02]  /*a260*/  FFMA.FTZ R70, R120, c[0x0][0x23c], -R5 ;  /* 0x00008f0078467a23 */ /* 0x000fe40000010805 */
[--C-:B------:R-:W-:Y:S02]  /*a270*/  FFMA.FTZ R14, R14, c[0x0][0x23c], -R4.reuse ;  /* 0x00008f000e0e7a23 */ /* 0x100fe40000010804 */
[--C-:B------:R-:W-:Y:S02]  /*a280*/  FFMA.FTZ R15, R15, c[0x0][0x23c], -R4.reuse ;  /* 0x00008f000f0f7a23 */ /* 0x100fe40000010804 */
[--C-:B------:R-:W-:Y:S01]  /*a290*/  FFMA.FTZ R109, R62, c[0x0][0x23c], -R4.reuse ;  /* 0x00008f003e6d7a23 */ /* 0x100fe20000010804 */
[----:B------:R-:W-:Y:S01]  /*a2a0*/  MUFU.EX2 R129, R129 ;  /* 0x0000008100817308 */ /* 0x000fe20000000800 */
[--C-:B------:R-:W-:Y:S01]  /*a2b0*/  FFMA.FTZ R93, R78, c[0x0][0x23c], -R4.reuse ;  /* 0x00008f004e5d7a23 */ /* 0x100fe20000010804 */
[----:B------:R-:W-:Y:S01]  /*a2c0*/  MOV R62, R67 ;  /* 0x00000043003e7202 */ /* 0x000fe20000000f00 */
[--C-:B------:R-:W-:Y:S01]  /*a2d0*/  FFMA.FTZ R120, R90, c[0x0][0x23c], -R4.reuse ;  /* 0x00008f005a787a23 */ /* 0x100fe20000010804 */
[----:B------:R-:W-:Y:S01]  /*a2e0*/  MOV R78, R55 ;  /* 0x00000037004e7202 */ /* 0x000fe20000000f00 */
[--C-:B------:R-:W-:Y:S02]  /*a2f0*/  FFMA.FTZ R124, R94, c[0x0][0x23c], -R4.reuse ;  /* 0x00008f005e7c7a23 */ /* 0x100fe40000010804 */
[--C-:B------:R-:W-:Y:S02]  /*a300*/  FFMA.FTZ R27, R107, c[0x0][0x23c], -R4.reuse ;  /* 0x00008f006b1b7a23 */ /* 0x100fe40000010804 */
[--C-:B------:R-:W-:Y:S01]  /*a310*/  FFMA.FTZ R11, R110, c[0x0][0x23c], -R4.reuse ;  /* 0x00008f006e0b7a23 */ /* 0x100fe20000010804 */
[----:B------:R-:W-:Y:S01]  /*a320*/  MUFU.EX2 R94, R14 ;  /* 0x0000000e005e7308 */ /* 0x000fe20000000800 */
[--C-:B------:R-:W-:Y:S02]  /*a330*/  FFMA.FTZ R126, R126, c[0x0][0x23c], -R4.reuse ;  /* 0x00008f007e7e7a23 */ /* 0x100fe40000010804 */
[----:B------:R-:W-:Y:S02]  /*a340*/  FFMA.FTZ R127, R127, c[0x0][0x23c], -R4 ;  /* 0x00008f007f7f7a23 */ /* 0x000fe40000010804 */
[----:B------:R-:W-:Y:S01]  /*a350*/  FMUL.FTZ R4, R132, R168 ;  /* 0x000000a884047220 */ /* 0x000fe20000410000 */
[----:B------:R-:W-:Y:S01]  /*a360*/  MOV R168, R60 ;  /* 0x0000003c00a87202 */ /* 0x000fe20000000f00 */
[C---:B------:R-:W-:Y:S01]  /*a370*/  FMUL.FTZ R60, R2.reuse, R172 ;  /* 0x000000ac023c7220 */ /* 0x040fe20000410000 */
[----:B------:R-:W-:Y:S01]  /*a380*/  MOV R172, R61 ;  /* 0x0000003d00ac7202 */ /* 0x000fe20000000f00 */
[----:B------:R-:W-:Y:S01]  /*a390*/  FMUL.FTZ R61, R2, R173 ;  /* 0x000000ad023d7220 */ /* 0x000fe20000410000 */
[----:B------:R-:W-:Y:S01]  /*a3a0*/  MOV R173, R10 ;  /* 0x0000000a00ad7202 */ /* 0x000fe20000000f00 */
[C---:B------:R-:W-:Y:S01]  /*a3b0*/  FMUL.FTZ R20, R132.reuse, R160 ;  /* 0x000000a084147220 */ /* 0x040fe20000410000 */
[----:B------:R-:W3:Y:S01]  /*a3c0*/  LDL.LU R10, [R1+0x14] ;  /* 0x00001400010a7983 */ /* 0x000ee20000300800 */
[C---:B------:R-:W-:Y:S01]  /*a3d0*/  FMUL.FTZ R21, R132.reuse, R161 ;  /* 0x000000a184157220 */ /* 0x040fe20000410000 */
[----:B------:R-:W1:Y:S01]  /*a3e0*/  MUFU.EX2 R110, R15 ;  /* 0x0000000f006e7308 */ /* 0x000e620000000800 */
[C---:B------:R-:W-:Y:S01]  /*a3f0*/  FMUL.FTZ R33, R132.reuse, R157 ;  /* 0x0000009d84217220 */ /* 0x040fe20000410000 */
[----:B------:R-:W-:Y:S01]  /*a400*/  MOV R161, R59 ;  /* 0x0000003b00a17202 */ /* 0x000fe20000000f00 */
[C---:B------:R-:W-:Y:S02]  /*a410*/  FMUL.FTZ R36, R132.reuse, R152 ;  /* 0x0000009884247220 */ /* 0x040fe40000410000 */
[C---:B------:R-:W-:Y:S02]  /*a420*/  FMUL.FTZ R37, R132.reuse, R153 ;  /* 0x0000009984257220 */ /* 0x040fe40000410000 */
[C---:B------:R-:W-:Y:S01]  /*a430*/  FMUL.FTZ R49, R132.reuse, R149 ;  /* 0x0000009584317220 */ /* 0x040fe20000410000 */
[----:B------:R-:W-:Y:S01]  /*a440*/  MOV R149, R27 ;  /* 0x0000001b00957202 */ /* 0x000fe20000000f00 */
[C---:B------:R-:W-:Y:S01]  /*a450*/  FMUL.FTZ R52, R132.reuse, R144 ;  /* 0x0000009084347220 */ /* 0x040fe20000410000 */
[----:B------:R-:W-:Y:S01]  /*a460*/  MUFU.EX2 R138, R138 ;  /* 0x0000008a008a7308 */ /* 0x000fe20000000800 */
[C---:B------:R-:W-:Y:S02]  /*a470*/  FMUL.FTZ R53, R132.reuse, R145 ;  /* 0x0000009184357220 */ /* 0x040fe40000410000 */
[C---:B------:R-:W-:Y:S02]  /*a480*/  FMUL.FTZ R64, R132.reuse, R140 ;  /* 0x0000008c84407220 */ /* 0x040fe40000410000 */
[C---:B------:R-:W-:Y:S02]  /*a490*/  FMUL.FTZ R65, R132.reuse, R141 ;  /* 0x0000008d84417220 */ /* 0x040fe40000410000 */
[--C-:B------:R-:W-:Y:S01]  /*a4a0*/  FFMA.FTZ R206, R23, c[0x0][0x23c], -R137.reuse ;  /* 0x00008f0017ce7a23 */ /* 0x100fe20000010889 */
[----:B------:R-:W-:Y:S01]  /*a4b0*/  MOV R23, R48 ;  /* 0x0000003000177202 */ /* 0x000fe20000000f00 */
[----:B------:R-:W-:Y:S01]  /*a4c0*/  FMUL.FTZ R48, R132, R148 ;  /* 0x0000009484307220 */ /* 0x000fe20000410000 */
[----:B------:R-:W-:Y:S01]  /*a4d0*/  MUFU.EX2 R128, R128 ;  /* 0x0000008000807308 */ /* 0x000fe20000000800 */
[--C-:B------:R-:W-:Y:S01]  /*a4e0*/  FFMA.FTZ R117, R50, c[0x0][0x23c], -R137.reuse ;  /* 0x00008f0032757a23 */ /* 0x100fe20000010889 */
[----:B------:R-:W-:Y:S01]  /*a4f0*/  MOV R47, R23 ;  /* 0x00000017002f7202 */ /* 0x000fe20000000f00 */
[--C-:B------:R-:W-:Y:S02]  /*a500*/  FFMA.FTZ R50, R98, c[0x0][0x23c], -R137.reuse ;  /* 0x00008f0062327a23 */ /* 0x100fe40000010889 */
[----:B------:R-:W-:Y:S02]  /*a510*/  FFMA.FTZ R137, R131, c[0x0][0x23c], -R137 ;  /* 0x00008f0083897a23 */ /* 0x000fe40000010889 */
[--C-:B------:R-:W-:Y:S01]  /*a520*/  FFMA.FTZ R131, R73, c[0x0][0x23c], -R5.reuse ;  /* 0x00008f0049837a23 */ /* 0x100fe20000010805 */
[----:B------:R-:W-:Y:S01]  /*a530*/  MOV R30, R50 ;  /* 0x00000032001e7202 */ /* 0x000fe20000000f00 */
[----:B------:R-:W-:Y:S01]  /*a540*/  FFMA.FTZ R98, R40, c[0x0][0x23c], -R5 ;  /* 0x00008f0028627a23 */ /* 0x000fe20000010805 */
[----:B------:R-:W-:Y:S01]  /*a550*/  MUFU.EX2 R206, R206 ;  /* 0x000000ce00ce7308 */ /* 0x000fe20000000800 */
[C---:B------:R-:W-:Y:S02]  /*a560*/  FMUL.FTZ R5, R132.reuse, R169 ;  /* 0x000000a984057220 */ /* 0x040fe40000410000 */
[----:B------:R-:W-:Y:S02]  /*a570*/  IMAD.MOV.U32 R40, RZ, RZ, R32 ;  /* 0x000000ffff287224 */ /* 0x000fe400078e0020 */
[----:B------:R-:W-:Y:S02]  /*a580*/  FMUL.FTZ R32, R132, R156 ;  /* 0x0000009c84207220 */ /* 0x000fe40000410000 */
[----:B------:R-:W-:Y:S02]  /*a590*/  FMUL.FTZ R0, R0, c[0x0][0x23c] ;  /* 0x00008f0000007a20 */ /* 0x000fe40000410000 */
[----:B------:R-:W-:Y:S01]  /*a5a0*/  IMAD.MOV.U32 R90, RZ, RZ, R54 ;  /* 0x000000ffff5a7224 */ /* 0x000fe200078e0036 */
[----:B------:R-:W-:Y:S01]  /*a5b0*/  MUFU.EX2 R137, R137 ;  /* 0x0000008900897308 */ /* 0x000fe20000000800 */
[C---:B------:R-:W-:Y:S01]  /*a5c0*/  FMUL.FTZ R9, R2.reuse, R197 ;  /* 0x000000c502097220 */ /* 0x040fe20000410000 */
[----:B------:R-:W-:Y:S01]  /*a5d0*/  MOV R197, R12 ;  /* 0x0000000c00c57202 */ /* 0x000fe20000000f00 */
[----:B------:R-:W-:Y:S01]  /*a5e0*/  IMAD.MOV.U32 R107, RZ, RZ, R90 ;  /* 0x000000ffff6b7224 */ /* 0x000fe200078e005a */
[----:B------:R-:W-:Y:S01]  /*a5f0*/  MOV R90, R78 ;  /* 0x0000004e005a7202 */ /* 0x000fe20000000f00 */
[----:B------:R-:W-:Y:S01]  /*a600*/  IMAD.MOV.U32 R78, RZ, RZ, R62 ;  /* 0x000000ffff4e7224 */ /* 0x000fe200078e003e */
[----:B------:R-:W-:Y:S01]  /*a610*/  MOV R62, R58 ;  /* 0x0000003a003e7202 */ /* 0x000fe20000000f00 */
[----:B------:R-:W-:Y:S02]  /*a620*/  IMAD.MOV.U32 R58, RZ, RZ, R8 ;  /* 0x000000ffff3a7224 */ /* 0x000fe400078e0008 */
[C---:B------:R-:W-:Y:S01]  /*a630*/  FMUL.FTZ R12, R2.reuse, R200 ;  /* 0x000000c8020c7220 */ /* 0x040fe20000410000 */
[----:B------:R-:W1:Y:S01]  /*a640*/  MUFU.EX2 R0, R0 ;  /* 0x0000000000007308 */ /* 0x000e620000000800 */
        /* <DEDUP_REMOVED lines=13> */
[C---:B------:R-:W-:Y:S01]  /*a720*/  FMUL.FTZ R66, R133.reuse, R142 ;  /* 0x0000008e85427220 */ /* 0x040fe20000410000 */
        /* <DEDUP_REMOVED lines=37> */
[----:B------:R-:W-:Y:S01]  /*a980*/  IMAD.MOV.U32 R78, RZ, RZ, R62 ;  /* 0x000000ffff4e7224 */ /* 0x000fe200078e003e */
[----:B------:R-:W-:Y:S01]  /*a990*/  MOV R63, R59 ;  /* 0x0000003b003f7202 */ /* 0x000fe20000000f00 */
[----:B------:R-:W-:Y:S01]  /*a9a0*/  FMUL.FTZ R67, R133, R143 ;  /* 0x0000008f85437220 */ /* 0x000fe20000410000 */
        /* <DEDUP_REMOVED lines=10> */
[----:B------:R-:W-:Y:S01]  /*aa50*/  F2FP.PACK_AB R70, R95, R173 ;  /* 0x000000ad5f46723e */ /* 0x000fe200000000ff */
[C---:B------:R-:W-:Y:S01]  /*aa60*/  FMUL.FTZ R41, R2.reuse, R181 ;  /* 0x000000b502297220 */ /* 0x040fe20000410000 */
[----:B------:R-:W-:Y:S01]  /*aa70*/  MOV R43, R30 ;  /* 0x0000001e002b7202 */ /* 0x000fe20000000f00 */
[C---:B------:R-:W-:Y:S01]  /*aa80*/  FMUL.FTZ R44, R2.reuse, R184 ;  /* 0x000000b8022c7220 */ /* 0x040fe20000410000 */
[----:B------:R-:W-:Y:S01]  /*aa90*/  MOV R30, R71 ;  /* 0x00000047001e7202 */ /* 0x000fe20000000f00 */
[----:B------:R-:W-:Y:S01]  /*aaa0*/  FMUL.FTZ R45, R2, R185 ;  /* 0x000000b9022d7220 */ /* 0x000fe20000410000 */
[----:B------:R-:W-:Y:S01]  /*aab0*/  F2FP.PACK_AB R71, R226, R172 ;  /* 0x000000ace247723e */ /* 0x000fe200000000ff */
[C---:B------:R-:W-:Y:S01]  /*aac0*/  FMUL.FTZ R56, R2.reuse, R176 ;  /* 0x000000b002387220 */ /* 0x040fe20000410000 */
[----:B------:R-:W-:Y:S01]  /*aad0*/  MOV R145, R79 ;  /* 0x0000004f00917202 */ /* 0x000fe20000000f00 */
[----:B------:R-:W-:Y:S01]  /*aae0*/  FMUL.FTZ R57, R2, R177 ;  /* 0x000000b102397220 */ /* 0x000fe20000410000 */
[----:B-1----:R-:W-:Y:S01]  /*aaf0*/  F2FP.PACK_AB R79, R110, R94 ;  /* 0x0000005e6e4f723e */ /* 0x002fe200000000ff */
[----:B------:R-:W-:Y:S01]  /*ab00*/  IMAD.MOV.U32 R140, RZ, RZ, R78 ;  /* 0x000000ffff8c7224 */ /* 0x000fe200078e004e */
[----:B------:R-:W-:Y:S01]  /*ab10*/  MOV R166, R11 ;  /* 0x0000000b00a67202 */ /* 0x000fe20000000f00 */
[C---:B------:R-:W-:Y:S01]  /*ab20*/  FMUL.FTZ R11, R0.reuse, R199 ;  /* 0x000000c7000b7220 */ /* 0x040fe20000410000 */
[----:B------:R-:W-:Y:S01]  /*ab30*/  MOV R148, R160 ;  /* 0x000000a000947202 */ /* 0x000fe20000000f00 */
[----:B------:R-:W-:Y:S01]  /*ab40*/  FMUL.FTZ R14, R0, R202 ;  /* 0x000000ca000e7220 */ /* 0x000fe20000410000 */
[----:B------:R-:W-:Y:S01]  /*ab50*/  MOV R160, R77 ;  /* 0x0000004d00a07202 */ /* 0x000fe20000000f00 */
[----:B--2---:R-:W-:Y:S01]  /*ab60*/  FFMA.FTZ R132, R132, R72, R68 ;  /* 0x0000004884847223 */ /* 0x004fe20000010044 */
[----:B------:R-:W-:Y:S01]  /*ab70*/  F2FP.PACK_AB R68, R200, R68 ;  /* 0x00000044c844723e */ /* 0x000fe200000000ff */
[----:B------:R-:W1:Y:S01]  /*ab80*/  LDSM.16.MT88.4 R72, [R216+0x8000] ;  /* 0x00800000d848783b */ /* 0x000e620000004200 */
[----:B------:R-:W-:Y:S01]  /*ab90*/  F2FP.PACK_AB R77, R189, R92 ;  /* 0x0000005cbd4d723e */ /* 0x000fe200000000ff */
[C---:B------:R-:W-:Y:S01]  /*aba0*/  FMUL.FTZ R15, R0.reuse, R203 ;  /* 0x000000cb000f7220 */ /* 0x040fe20000410000 */
[----:B------:R-:W-:Y:S01]  /*abb0*/  MOV R153, R161 ;  /* 0x000000a100997202 */ /* 0x000fe20000000f00 */
[C---:B------:R-:W-:Y:S01]  /*abc0*/  FMUL.FTZ R27, R0.reuse, R191 ;  /* 0x000000bf001b7220 */ /* 0x040fe20000410000 */
[----:B------:R-:W-:Y:S01]  /*abd0*/  MOV R161, R26 ;  /* 0x0000001a00a17202 */ /* 0x000fe20000000f00 */
[C---:B------:R-:W-:Y:S01]  /*abe0*/  FMUL.FTZ R26, R0.reuse, R190 ;  /* 0x000000be001a7220 */ /* 0x040fe20000410000 */
[----:B------:R-:W-:Y:S01]  /*abf0*/  MOV R144, R30 ;  /* 0x0000001e00907202 */ /* 0x000fe20000000f00 */
[----:B------:R-:W2:Y:S01]  /*ac00*/  LDL.LU R142, [R1+0x18] ;  /* 0x00001800018e7983 */ /* 0x000ea20000300800 */
        /* <DEDUP_REMOVED lines=18> */
[----:B------:R-:W-:Y:S01]  /*ad30*/  MUFU.EX2 R140, R80 ;  /* 0x00000050008c7308 */ /* 0x000fe20000000800 */
[----:B------:R-:W-:Y:S01]  /*ad40*/  MOV R148, R122 ;  /* 0x0000007a00947202 */ /* 0x000fe20000000f00 */
[C---:B------:R-:W-:Y:S01]  /*ad50*/  FMUL.FTZ R58, R0.reuse, R178 ;  /* 0x000000b2003a7220 */ /* 0x040fe20000410000 */
[----:B------:R-:W-:Y:S01]  /*ad60*/  MOV R163, R141 ;  /* 0x0000008d00a37202 */ /* 0x000fe20000000f00 */
[----:B------:R-:W-:Y:S01]  /*ad70*/  FMUL.FTZ R63, R0, R175 ;  /* 0x000000af003f7220 */ /* 0x000fe20000410000 */
[----:B------:R-:W-:Y:S01]  /*ad80*/  MOV R199, R229 ;  /* 0x000000e500c77202 */ /* 0x000fe20000000f00 */
[----:B------:R-:W-:Y:S01]  /*ad90*/  FADD.FTZ R132, R200, R132 ;  /* 0x00000084c8847221 */ /* 0x000fe20000010000 */
[----:B------:R1:W5:Y:S01]  /*ada0*/  LDL.LU R229, [R1+0x98] ;  /* 0x0000980001e57983 */ /* 0x0003620000300800 */
[----:B------:R-:W-:Y:S01]  /*adb0*/  MOV R193, R148 ;  /* 0x0000009400c17202 */ /* 0x000fe20000000f00 */
[----:B------:R-:W-:Y:S01]  /*adc0*/  IMAD.MOV.U32 R176, RZ, RZ, R158 ;  /* 0x000000ffffb07224 */ /* 0x000fe200078e009e */
[----:B------:R-:W-:Y:S01]  /*add0*/  MUFU.EX2 R122, R82 ;  /* 0x00000052007a7308 */ /* 0x000fe20000000800 */
[----:B------:R-:W-:Y:S01]  /*ade0*/  MOV R162, R59 ;  /* 0x0000003b00a27202 */ /* 0x000fe20000000f00 */
[C---:B------:R-:W-:Y:S01]  /*adf0*/  FMUL.FTZ R59, R0.reuse, R179 ;  /* 0x000000b3003b7220 */ /* 0x040fe20000410000 */
[----:B------:R-:W-:Y:S01]  /*ae00*/  MOV R170, R62 ;  /* 0x0000003e00aa7202 */ /* 0x000fe20000000f00 */
[----:B------:R-:W-:Y:S01]  /*ae10*/  FMUL.FTZ R62, R0, R174 ;  /* 0x000000ae003e7220 */ /* 0x000fe20000410000 */
[----:B------:R-:W-:Y:S02]  /*ae20*/  MOV R196, R145 ;  /* 0x0000009100c47202 */ /* 0x000fe40000000f00 */
[----:B------:R-:W-:Y:S02]  /*ae30*/  MOV R146, R170 ;  /* 0x000000aa00927202 */ /* 0x000fe40000000f00 */
[----:B------:R-:W-:Y:S01]  /*ae40*/  MOV R170, R153 ;  /* 0x0000009900aa7202 */ /* 0x000fe20000000f00 */
[----:B------:R-:W-:Y:S01]  /*ae50*/  MUFU.EX2 R123, R99 ;  /* 0x00000063007b7308 */ /* 0x000fe20000000800 */
[----:B------:R-:W-:Y:S01]  /*ae60*/  MOV R153, R107 ;  /* 0x0000006b00997202 */ /* 0x000fe20000000f00 */
[----:B------:R-:W-:Y:S01]  /*ae70*/  IMAD.MOV.U32 R188, RZ, RZ, R196 ;  /* 0x000000ffffbc7224 */ /* 0x000fe200078e00c4 */
[----:B------:R-:W-:Y:S02]  /*ae80*/  MOV R196, R149 ;  /* 0x0000009500c47202 */ /* 0x000fe40000000f00 */
[----:B------:R-:W-:Y:S02]  /*ae90*/  MOV R177, R153 ;  /* 0x0000009900b17202 */ /* 0x000fe40000000f00 */
[----:B------:R-:W-:Y:S02]  /*aea0*/  MOV R200, R146 ;  /* 0x0000009200c87202 */ /* 0x000fe40000000f00 */
[----:B------:R-:W-:Y:S01]  /*aeb0*/  MOV R146, R144 ;  /* 0x0000009000927202 */ /* 0x000fe20000000f00 */
[----:B------:R-:W-:Y:S10]  /*aec0*/  MUFU.EX2 R99, R83 ;  /* 0x0000005300637308 */ /* 0x000ff40000000800 */
[----:B------:R-:W-:Y:S01]  /*aed0*/  MUFU.EX2 R141, R97 ;  /* 0x00000061008d7308 */ /* 0x000fe20000000800 */
[----:B----4-:R-:W-:Y:S01]  /*aee0*/  FFMA.FTZ R133, R133, R13, R69 ;  /* 0x0000000d85857223 */ /* 0x010fe20000010045 */
[C---:B------:R-:W-:Y:S01]  /*aef0*/  F2FP.PACK_AB R69, R197.reuse, R69 ;  /* 0x00000045c545723e */ /* 0x040fe200000000ff */
[C---:B------:R-:W-:Y:S07]  /*af00*/  FMUL.FTZ R13, R2.reuse, R201 ;  /* 0x000000c9020d7220 */ /* 0x040fee0000410000 */
[----:B------:R4:W-:Y:S01]  /*af10*/  MUFU.EX2 R97, R81 ;  /* 0x0000005100617308 */ /* 0x0009e20000000800 */
[----:B------:R-:W-:Y:S01]  /*af20*/  MOV R201, R143 ;  /* 0x0000008f00c97202 */ /* 0x000fe20000000f00 */
[----:B------:R-:W-:Y:S02]  /*af30*/  FADD.FTZ R133, R197, R133 ;  /* 0x00000085c5857221 */ /* 0x000fe40000010000 */
[----:B------:R-:W-:Y:S01]  /*af40*/  IMAD.MOV.U32 R197, RZ, RZ, R161 ;  /* 0x000000ffffc57224 */ /* 0x000fe200078e00a1 */
[-C--:B-1----:R-:W-:Y:S01]  /*af50*/  HMMA.16816.F32 R4, R68, R72.reuse, R4 ;  /* 0x000000484404723c */ /* 0x082fe20000001804 */
[----:B------:R-:W-:Y:S04]  /*af60*/  MOV R161, R160 ;  /* 0x000000a000a17202 */ /* 0x000fe80000000f00 */
[----:B------:R-:W-:Y:S10]  /*af70*/  MUFU.EX2 R143, R86 ;  /* 0x00000056008f7308 */ /* 0x000ff40000000800 */
[----:B------:R-:W-:Y:S01]  /*af80*/  MUFU.EX2 R148, R88 ;  /* 0x0000005800947308 */ /* 0x000fe20000000800 */
[----:B----4-:R-:W-:Y:S09]  /*af90*/  LDSM.16.MT88.4 R80, [R216+0x8800] ;  /* 0x00880000d850783b */ /* 0x010ff20000004200 */
[----:B------:R-:W-:Y:S10]  /*afa0*/  MUFU.EX2 R153, R89 ;  /* 0x0000005900997308 */ /* 0x000ff40000000800 */
[----:B------:R-:W-:Y:S10]  /*afb0*/  MUFU.EX2 R149, R112 ;  /* 0x0000007000957308 */ /* 0x000ff40000000800 */
[----:B------:R-:W-:Y:S10]  /*afc0*/  MUFU.EX2 R178, R227 ;  /* 0x000000e300b27308 */ /* 0x000ff40000000800 */
[----:B------:R-:W1:Y:S10]  /*afd0*/  MUFU.EX2 R107, R101 ;  /* 0x00000065006b7308 */ /* 0x000e740000000800 */
[----:B------:R-:W-:Y:S10]  /*afe0*/  MUFU.EX2 R101, R85 ;  /* 0x0000005500657308 */ /* 0x000ff40000000800 */
[----:B------:R-:W-:Y:S01]  /*aff0*/  MUFU.EX2 R144, R103 ;  /* 0x0000006700907308 */ /* 0x000fe20000000800 */
[----:B---3--:R-:W-:Y:S01]  /*b000*/  FFMA.FTZ R2, R2, R10, R76 ;  /* 0x0000000a02027223 */ /* 0x008fe2000001004c */
[----:B------:R-:W-:Y:S01]  /*b010*/  F2FP.PACK_AB R76, R192, R76 ;  /* 0x0000004cc04c723e */ /* 0x000fe200000000ff */
[C---:B------:R-:W-:Y:S02]  /*b020*/  FMUL.FTZ R10, R0.reuse, R198 ;  /* 0x000000c6000a7220 */ /* 0x040fe40000410000 */
[----:B------:R-:W-:Y:S01]  /*b030*/  IMAD.MOV.U32 R198, RZ, RZ, R152 ;  /* 0x000000ffffc67224 */ /* 0x000fe200078e0098 */
[----:B------:R-:W-:Y:S01]  /*b040*/  MOV R152, R157 ;  /* 0x0000009d00987202 */ /* 0x000fe20000000f00 */
[----:B------:R-:W-:Y:S03]  /*b050*/  IMAD.MOV.U32 R157, RZ, RZ, R31 ;  /* 0x000000ffff9d7224 */ /* 0x000fe600078e001f */
[----:B------:R-:W-:Y:S01]  /*b060*/  MUFU.EX2 R180, R105 ;  /* 0x0000006900b47308 */ /* 0x000fe20000000800 */
[C---:B------:R-:W-:Y:S01]  /*b070*/  FMUL.FTZ R31, R0.reuse, R195 ;  /* 0x000000c3001f7220 */ /* 0x040fe20000410000 */
[----:B------:R-:W-:Y:S02]  /*b080*/  F2FP.PACK_AB R78, R111, R198 ;  /* 0x000000c66f4e723e */ /* 0x000fe400000000ff */
[----:B------:R-:W-:Y:S02]  /*b090*/  MOV R154, R152 ;  /* 0x00000098009a7202 */ /* 0x000fe40000000f00 */
[----:B------:R-:W-:Y:S03]  /*b0a0*/  MOV R152, R106 ;  /* 0x0000006a00987202 */ /* 0x000fe60000000f00 */
[C---:B------:R-:W-:Y:S01]  /*b0b0*/  HMMA.16816.F32 R8, R76.reuse, R72, R8 ;  /* 0x000000484c08723c */ /* 0x040fe20000001808 */
[----:B------:R-:W3:Y:S01]  /*b0c0*/  MUFU.EX2 R106, R84 ;  /* 0x00000054006a7308 */ /* 0x000ee20000000800 */
[----:B------:R-:W-:Y:S06]  /*b0d0*/  MOV R158, R152 ;  /* 0x00000098009e7202 */ /* 0x000fec0000000f00 */
[-C--:B------:R-:W-:Y:S03]  /*b0e0*/  HMMA.16816.F32 R12, R76, R74.reuse, R12 ;  /* 0x0000004a4c0c723c */ /* 0x080fe6000000180c */
[----:B------:R-:W-:Y:S05]  /*b0f0*/  MUFU.EX2 R181, R104 ;  /* 0x0000006800b57308 */ /* 0x000fea0000000800 */
[C---:B------:R-:W-:Y:S01]  /*b100*/  HMMA.16816.F32 R16, R68.reuse, R74, R16 ;  /* 0x0000004a4410723c */ /* 0x040fe20000001810 */
[----:B------:R-:W4:Y:S04]  /*b110*/  LDSM.16.MT88.4 R72, [R219+0x8000] ;  /* 0x00800000db48783b */ /* 0x000f280000004200 */
[----:B------:R-:W-:Y:S10]  /*b120*/  MUFU.EX2 R214, R214 ;  /* 0x000000d600d67308 */ /* 0x000ff40000000800 */
[----:B------:R-:W-:Y:S10]  /*b130*/  MUFU.EX2 R213, R213 ;  /* 0x000000d500d57308 */ /* 0x000ff40000000800 */
[----:B------:R-:W-:Y:S10]  /*b140*/  MUFU.EX2 R145, R117 ;  /* 0x0000007500917308 */ /* 0x000ff40000000800 */
[----:B------:R-:W-:Y:S01]  /*b150*/  MUFU.EX2 R147, R116 ;  /* 0x0000007400937308 */ /* 0x000fe20000000800 */
[-C--:B----4-:R-:W-:Y:S09]  /*b160*/  HMMA.16816.F32 R20, R68, R72.reuse, R20 ;  /* 0x000000484414723c */ /* 0x090ff20000001814 */
[----:B------:R-:W-:Y:S01]  /*b170*/  MUFU.EX2 R98, R98 ;  /* 0x0000006200627308 */ /* 0x000fe20000000800 */
[C---:B------:R-:W-:Y:S09]  /*b180*/  HMMA.16816.F32 R24, R76.reuse, R72, R24 ;  /* 0x000000484c18723c */ /* 0x040ff20000001818 */
[----:B------:R-:W-:Y:S01]  /*b190*/  MUFU.EX2 R187, R93 ;  /* 0x0000005d00bb7308 */ /* 0x000fe20000000800 */
[-C--:B------:R-:W-:Y:S08]  /*b1a0*/  HMMA.16816.F32 R28, R76, R74.reuse, R28 ;  /* 0x0000004a4c1c723c */ /* 0x080ff0000000181c */
[C---:B------:R-:W-:Y:S01]  /*b1b0*/  HMMA.16816.F32 R32, R68.reuse, R74, R32 ;  /* 0x0000004a4420723c */ /* 0x040fe20000001820 */
[----:B------:R-:W4:Y:S01]  /*b1c0*/  LDSM.16.MT88.4 R72, [R217+0x8000] ;  /* 0x00800000d948783b */ /* 0x000f220000004200 */
[----:B------:R1:W-:Y:S10]  /*b1d0*/  MUFU.EX2 R179, R199 ;  /* 0x000000c700b37308 */ /* 0x0003f40000000800 */
[----:B------:R-:W-:Y:S10]  /*b1e0*/  MUFU.EX2 R243, R243 ;  /* 0x000000f300f37308 */ /* 0x000ff40000000800 */
[----:B------:R-:W-:Y:S01]  /*b1f0*/  MUFU.EX2 R242, R242 ;  /* 0x000000f200f27308 */ /* 0x000fe20000000800 */
[----:B-1----:R-:W-:Y:S01]  /*b200*/  IMAD.MOV.U32 R199, RZ, RZ, R177 ;  /* 0x000000ffffc77224 */ /* 0x002fe200078e00b1 */
[----:B------:R-:W-:Y:S02]  /*b210*/  MOV R177, R176 ;  /* 0x000000b000b17202 */ /* 0x000fe40000000f00 */
[----:B------:R-:W-:Y:S02]  /*b220*/  MOV R176, R200 ;  /* 0x000000c800b07202 */ /* 0x000fe40000000f00 */
[----:B------:R-:W-:Y:S04]  /*b230*/  MOV R200, R146 ;  /* 0x0000009200c87202 */ /* 0x000fe80000000f00 */
[----:B------:R-:W-:Y:S01]  /*b240*/  MUFU.EX2 R211, R211 ;  /* 0x000000d300d37308 */ /* 0x000fe20000000800 */
[----:B------:R-:W-:Y:S01]  /*b250*/  MOV R146, R151 ;  /* 0x0000009700927202 */ /* 0x000fe20000000f00 */
[----:B------:R-:W-:Y:S01]  /*b260*/  IMAD.MOV.U32 R151, RZ, RZ, R150 ;  /* 0x000000ffff977224 */ /* 0x000fe200078e0096 */
[----:B------:R-:W-:Y:S02]  /*b270*/  MOV R150, R228 ;  /* 0x000000e400967202 */ /* 0x000fe40000000f00 */
[----:B------:R1:W5:Y:S01]  /*b280*/  LDL.LU R228, [R1+0x94] ;  /* 0x0000940001e47983 */ /* 0x0003620000300800 */
[-C--:B----4-:R-:W-:Y:S03]  /*b290*/  HMMA.16816.F32 R36, R68, R72.reuse, R36 ;  /* 0x000000484424723c */ /* 0x090fe60000001824 */
[----:B------:R1:W5:Y:S01]  /*b2a0*/  LDL.LU R227, [R1+0x90] ;  /* 0x0000900001e37983 */ /* 0x0003620000300800 */
[----:B------:R-:W-:Y:S01]  /*b2b0*/  MUFU.EX2 R210, R210 ;  /* 0x000000d200d27308 */ /* 0x000fe20000000800 */
[----:B--2---:R-:W-:Y:S03]  /*b2c0*/  FFMA.FTZ R0, R0, R142, R92 ;  /* 0x0000008e00007223 */ /* 0x004fe6000001005c */
[C---:B------:R-:W-:Y:S01]  /*b2d0*/  HMMA.16816.F32 R40, R76.reuse, R72, R40 ;  /* 0x000000484c28723c */ /* 0x040fe20000001828 */
[----:B------:R-:W-:Y:S05]  /*b2e0*/  FADD.FTZ R92, R192, R2 ;  /* 0x00000002c05c7221 */ /* 0x000fea0000010000 */
[----:B------:R-:W2:Y:S01]  /*b2f0*/  MUFU.EX2 R142, R96 ;  /* 0x00000060008e7308 */ /* 0x000ea20000000800 */
[----:B------:R-:W-:Y:S01]  /*b300*/  FADD.FTZ R2, R172, R133 ;  /* 0x00000085ac027221 */ /* 0x000fe20000010000 */
[----:B------:R-:W-:Y:S01]  /*b310*/  MOV R192, R154 ;  /* 0x0000009a00c07202 */ /* 0x000fe20000000f00 */
[----:B------:R-:W-:Y:S01]  /*b320*/  FADD.FTZ R0, R189, R0 ;  /* 0x00000000bd007221 */ /* 0x000fe20000010000 */
[-C--:B------:R-:W-:Y:S02]  /*b330*/  HMMA.16816.F32 R44, R76, R74.reuse, R44 ;  /* 0x0000004a4c2c723c */ /* 0x080fe4000000182c */
[----:B------:R-:W-:Y:S01]  /*b340*/  MOV R172, R177 ;  /* 0x000000b100ac7202 */ /* 0x000fe20000000f00 */
[----:B------:R-:W-:Y:S01]  /*b350*/  FADD.FTZ R0, R94, R0 ;  /* 0x000000005e007221 */ /* 0x000fe20000010000 */
[----:B------:R-:W-:Y:S02]  /*b360*/  MOV R177, R176 ;  /* 0x000000b000b17202 */ /* 0x000fe40000000f00 */
[----:B------:R4:W1:Y:S01]  /*b370*/  MUFU.EX2 R96, R87 ;  /* 0x0000005700607308 */ /* 0x0008620000000800 */
[----:B------:R-:W-:Y:S01]  /*b380*/  FADD.FTZ R94, R226, R2 ;  /* 0x00000002e25e7221 */ /* 0x000fe20000010000 */
[C---:B------:R-:W-:Y:S01]  /*b390*/  HMMA.16816.F32 R48, R68.reuse, R74, R48 ;  /* 0x0000004a4430723c */ /* 0x040fe20000001830 */
[----:B------:R-:W1:Y:S03]  /*b3a0*/  LDSM.16.MT88.4 R72, [R218+0x8000] ;  /* 0x00800000da48783b */ /* 0x000e660000004200 */
[----:B------:R-:W-:Y:S01]  /*b3b0*/  MOV R176, R200 ;  /* 0x000000c800b07202 */ /* 0x000fe20000000f00 */
[----:B------:R-:W-:Y:S01]  /*b3c0*/  IMAD.MOV.U32 R200, RZ, RZ, R151 ;  /* 0x000000ffffc87224 */ /* 0x000fe200078e0097 */
[----:B------:R-:W-:Y:S02]  /*b3d0*/  MOV R151, R91 ;  /* 0x0000005b00977202 */ /* 0x000fe40000000f00 */
[----:B------:R-:W-:Y:S01]  /*b3e0*/  MUFU.EX2 R241, R241 ;  /* 0x000000f100f17308 */ /* 0x000fe20000000800 */
[----:B------:R1:W5:Y:S03]  /*b3f0*/  LDL.LU R226, [R1+0x8c] ;  /* 0x00008c0001e27983 */ /* 0x0003660000300800 */
[----:B------:R-:W-:Y:S02]  /*b400*/  MOV R189, R188 ;  /* 0x000000bc00bd7202 */ /* 0x000fe40000000f00 */
[----:B------:R-:W-:Y:S04]  /*b410*/  MOV R188, R155 ;  /* 0x0000009b00bc7202 */ /* 0x000fe80000000f00 */
[----:B------:R-:W-:Y:S01]  /*b420*/  MUFU.EX2 R105, R151 ;  /* 0x0000009700697308 */ /* 0x000fe20000000800 */
[----:B----4-:R-:W-:Y:S09]  /*b430*/  LDSM.16.MT88.4 R84, [R219+0x9000] ;  /* 0x00900000db54783b */ /* 0x010ff20000004200 */
[----:B------:R-:W-:Y:S10]  /*b440*/  MUFU.EX2 R155, R113 ;  /* 0x00000071009b7308 */ /* 0x000ff40000000800 */
[----:B------:R-:W-:Y:S01]  /*b450*/  MUFU.EX2 R240, R240 ;  /* 0x000000f000f07308 */ /* 0x000fe20000000800 */
[-C--:B-1----:R-:W-:Y:S09]  /*b460*/  HMMA.16816.F32 R52, R68, R72.reuse, R52 ;  /* 0x000000484434723c */ /* 0x082ff20000001834 */
[----:B------:R-:W-:Y:S01]  /*b470*/  MUFU.EX2 R160, R209 ;  /* 0x000000d100a07308 */ /* 0x000fe20000000800 */
[C---:B------:R-:W-:Y:S07]  /*b480*/  HMMA.16816.F32 R56, R76.reuse, R72, R56 ;  /* 0x000000484c38723c */ /* 0x040fee0000001838 */
[----:B------:R-:W-:Y:S01]  /*b490*/  F2FP.PACK_AB R72, R107, R102 ;  /* 0x000000666b48723e */ /* 0x000fe200000000ff */
[-C--:B------:R-:W-:Y:S01]  /*b4a0*/  HMMA.16816.F32 R60, R76, R74.reuse, R60 ;  /* 0x0000004a4c3c723c */ /* 0x080fe2000000183c */
[----:B------:R-:W1:Y:S01]  /*b4b0*/  LDSM.16.MT88.4 R76, [R219+0x8800] ;  /* 0x00880000db4c783b */ /* 0x000e620000004200 */
[----:B------:R-:W-:Y:S02]  /*b4c0*/  MUFU.EX2 R154, R115 ;  /* 0x00000073009a7308 */ /* 0x000fe40000000800 */
[----:B---3--:R-:W-:Y:S04]  /*b4d0*/  F2FP.PACK_AB R73, R106, R101 ;  /* 0x000000656a49723e */ /* 0x008fe800000000ff */
[----:B------:R-:W-:Y:S04]  /*b4e0*/  HMMA.16816.F32 R64, R68, R74, R64 ;  /* 0x0000004a4440723c */ /* 0x000fe80000001840 */
[----:B------:R-:W-:Y:S03]  /*b4f0*/  MUFU.EX2 R185, R119 ;  /* 0x0000007700b97308 */ /* 0x000fe60000000800 */
[----:B------:R-:W-:Y:S02]  /*b500*/  F2FP.PACK_AB R68, R238, R239 ;  /* 0x000000efee44723e */ /* 0x000fe400000000ff */
[----:B------:R-:W-:Y:S03]  /*b510*/  F2FP.PACK_AB R69, R206, R207 ;  /* 0x000000cfce45723e */ /* 0x000fe600000000ff */
[----:B------:R-:W-:Y:S02]  /*b520*/  F2FP.PACK_AB R70, R236, R237 ;  /* 0x000000edec46723e */ /* 0x000fe400000000ff */
[----:B------:R-:W-:Y:S01]  /*b530*/  F2FP.PACK_AB R71, R204, R205 ;  /* 0x000000cdcc47723e */ /* 0x000fe200000000ff */
[----:B------:R-:W-:Y:S01]  /*b540*/  MUFU.EX2 R152, R109 ;  /* 0x0000006d00987308 */ /* 0x000fe20000000800 */
[----:B------:R-:W-:Y:S02]  /*b550*/  F2FP.PACK_AB R74, R123, R100 ;  /* 0x000000647b4a723e */ /* 0x000fe400000000ff */
[----:B------:R-:W-:Y:S03]  /*b560*/  F2FP.PACK_AB R75, R122, R99 ;  /* 0x000000637a4b723e */ /* 0x000fe600000000ff */
[-C--:B------:R-:W-:Y:S04]  /*b570*/  HMMA.16816.F32 R4, R68, R80.reuse, R4 ;  /* 0x000000504404723c */ /* 0x080fe80000001804 */
[----:B------:R-:W-:Y:S04]  /*b580*/  MUFU.EX2 R182, R108 ;  /* 0x0000006c00b67308 */ /* 0x000fe80000000800 */
[C---:B------:R-:W-:Y:S06]  /*b590*/  HMMA.16816.F32 R8, R72.reuse, R80, R8 ;  /* 0x000000504808723c */ /* 0x040fec0000001808 */
[----:B------:R-:W-:Y:S02]  /*b5a0*/  MUFU.EX2 R252, R252 ;  /* 0x000000fc00fc7308 */ /* 0x000fe40000000800 */
[-C--:B------:R-:W-:Y:S08]  /*b5b0*/  HMMA.16816.F32 R12, R72, R82.reuse, R12 ;  /* 0x00000052480c723c */ /* 0x080ff0000000180c */
[C---:B------:R-:W-:Y:S01]  /*b5c0*/  HMMA.16816.F32 R16, R68.reuse, R82, R16 ;  /* 0x000000524410723c */ /* 0x040fe20000001810 */
[----:B------:R-:W3:Y:S01]  /*b5d0*/  LDSM.16.MT88.4 R80, [R217+0x8800] ;  /* 0x00880000d950783b */ /* 0x000ee20000004200 */
[----:B------:R-:W-:Y:S06]  /*b5e0*/  MUFU.EX2 R251, R251 ;  /* 0x000000fb00fb7308 */ /* 0x000fec0000000800 */
[-C--:B-1----:R-:W-:Y:S04]  /*b5f0*/  HMMA.16816.F32 R20, R68, R76.reuse, R20 ;  /* 0x0000004c4414723c */ /* 0x082fe80000001814 */
[----:B------:R-:W-:Y:S04]  /*b600*/  MUFU.EX2 R247, R247 ;  /* 0x000000f700f77308 */ /* 0x000fe80000000800 */
[C---:B------:R-:W-:Y:S06]  /*b610*/  HMMA.16816.F32 R24, R72.reuse, R76, R24 ;  /* 0x0000004c4818723c */ /* 0x040fec0000001818 */
[----:B------:R-:W-:Y:S02]  /*b620*/  MUFU.EX2 R246, R246 ;  /* 0x000000f600f67308 */ /* 0x000fe40000000800 */
[-C--:B------:R-:W-:Y:S08]  /*b630*/  HMMA.16816.F32 R28, R72, R78.reuse, R28 ;  /* 0x0000004e481c723c */ /* 0x080ff0000000181c */
[C---:B------:R-:W-:Y:S01]  /*b640*/  HMMA.16816.F32 R32, R68.reuse, R78, R32 ;  /* 0x0000004e4420723c */ /* 0x040fe20000001820 */
[----:B------:R-:W1:Y:S01]  /*b650*/  LDSM.16.MT88.4 R76, [R218+0x8800] ;  /* 0x00880000da4c783b */ /* 0x000e620000004200 */
[----:B------:R-:W-:Y:S06]  /*b660*/  MUFU.EX2 R250, R250 ;  /* 0x000000fa00fa7308 */ /* 0x000fec0000000800 */
[-C--:B---3--:R-:W-:Y:S04]  /*b670*/  HMMA.16816.F32 R36, R68, R80.reuse, R36 ;  /* 0x000000504424723c */ /* 0x088fe80000001824 */
[----:B------:R-:W-:Y:S04]  /*b680*/  MUFU.EX2 R249, R249 ;  /* 0x000000f900f97308 */ /* 0x000fe80000000800 */
[C---:B------:R-:W-:Y:S06]  /*b690*/  HMMA.16816.F32 R40, R72.reuse, R80, R40 ;  /* 0x000000504828723c */ /* 0x040fec0000001828 */
[----:B------:R-:W-:Y:S02]  /*b6a0*/  MUFU.EX2 R245, R245 ;  /* 0x000000f500f57308 */ /* 0x000fe40000000800 */
[-C--:B------:R-:W-:Y:S08]  /*b6b0*/  HMMA.16816.F32 R44, R72, R82.reuse, R44 ;  /* 0x00000052482c723c */ /* 0x080ff0000000182c */
[----:B------:R-:W-:Y:S01]  /*b6c0*/  MUFU.EX2 R244, R244 ;  /* 0x000000f400f47308 */ /* 0x000fe20000000800 */
[C---:B------:R-:W-:Y:S01]  /*b6d0*/  HMMA.16816.F32 R48, R68.reuse, R82, R48 ;  /* 0x000000524430723c */ /* 0x040fe20000001830 */
[----:B------:R-:W3:Y:S07]  /*b6e0*/  LDSM.16.MT88.4 R80, [R216+0x9000] ;  /* 0x00900000d850783b */ /* 0x000eee0000004200 */
[-C--:B-1----:R-:W-:Y:S01]  /*b6f0*/  HMMA.16816.F32 R52, R68, R76.reuse, R52 ;  /* 0x0000004c4434723c */ /* 0x082fe20000001834 */
[----:B------:R-:W-:Y:S07]  /*b700*/  MUFU.EX2 R212, R212 ;  /* 0x000000d400d47308 */ /* 0x000fee0000000800 */
[C---:B------:R-:W-:Y:S03]  /*b710*/  HMMA.16816.F32 R56, R72.reuse, R76, R56 ;  /* 0x0000004c4838723c */ /* 0x040fe60000001838 */
[----:B------:R-:W-:Y:S04]  /*b720*/  MUFU.EX2 R183, R131 ;  /* 0x0000008300b77308 */ /* 0x000fe80000000800 */
[----:B------:R-:W-:Y:S01]  /*b730*/  FADD.FTZ R76, R173, R132 ;  /* 0x00000084ad4c7221 */ /* 0x000fe20000010000 */
[-C--:B------:R-:W-:Y:S01]  /*b740*/  HMMA.16816.F32 R60, R72, R78.reuse, R60 ;  /* 0x0000004e483c723c */ /* 0x080fe2000000183c */
[----:B------:R-:W-:Y:S03]  /*b750*/  MOV R173, R150 ;  /* 0x0000009600ad7202 */ /* 0x000fe60000000f00 */
[----:B------:R-:W-:Y:S01]  /*b760*/  MOV R150, R90 ;  /* 0x0000005a00967202 */ /* 0x000fe20000000f00 */
[----:B------:R-:W-:Y:S01]  /*b770*/  FADD.FTZ R95, R95, R76 ;  /* 0x0000004c5f5f7221 */ /* 0x000fe20000010000 */
[----:B------:R-:W1:Y:S01]  /*b780*/  LDSM.16.MT88.4 R88, [R217+0x9000] ;  /* 0x00900000d958783b */ /* 0x000e620000004200 */
[----:B------:R-:W-:Y:S01]  /*b790*/  F2FP.PACK_AB R73, R140, R97 ;  /* 0x000000618c49723e */ /* 0x000fe200000000ff */
[----:B------:R-:W-:Y:S01]  /*b7a0*/  HMMA.16816.F32 R64, R68, R78, R64 ;  /* 0x0000004e4440723c */ /* 0x000fe20000001840 */
[----:B------:R-:W-:Y:S01]  /*b7b0*/  FADD.FTZ R72, R198, R92 ;  /* 0x0000005cc6487221 */ /* 0x000fe20000010000 */
[----:B------:R-:W-:Y:S02]  /*b7c0*/  MUFU.EX2 R186, R130 ;  /* 0x0000008200ba7308 */ /* 0x000fe40000000800 */
[----:B--2---:R-:W-:Y:S01]  /*b7d0*/  F2FP.PACK_AB R74, R144, R142 ;  /* 0x0000008e904a723e */ /* 0x004fe200000000ff */
[----:B------:R-:W-:Y:S01]  /*b7e0*/  FADD.FTZ R93, R111, R72 ;  /* 0x000000486f5d7221 */ /* 0x000fe20000010000 */
[----:B------:R-:W-:Y:S01]  /*b7f0*/  F2FP.PACK_AB R72, R141, R98 ;  /* 0x000000628d48723e */ /* 0x000fe200000000ff */
[----:B------:R-:W2:Y:S01]  /*b800*/  LDSM.16.MT88.4 R76, [R218+0x9000] ;  /* 0x00900000da4c783b */ /* 0x000ea20000004200 */
[----:B------:R-:W-:Y:S01]  /*b810*/  F2FP.PACK_AB R68, R215, R235 ;  /* 0x000000ebd744723e */ /* 0x000fe200000000ff */
[----:B------:R-:W-:Y:S03]  /*b820*/  FADD.FTZ R2, R239, R95 ;  /* 0x0000005fef027221 */ /* 0x000fe60000010000 */
[----:B------:R-:W-:Y:S01]  /*b830*/  F2FP.PACK_AB R69, R128, R129 ;  /* 0x000000818045723e */ /* 0x000fe200000000ff */
[----:B------:R-:W-:Y:S01]  /*b840*/  MUFU.EX2 R95, R156 ;  /* 0x0000009c005f7308 */ /* 0x000fe20000000800 */
[----:B------:R-:W-:Y:S01]  /*b850*/  F2FP.PACK_AB R70, R213, R214 ;  /* 0x000000d6d546723e */ /* 0x000fe200000000ff */
[----:B------:R-:W-:Y:S01]  /*b860*/  IMAD.MOV.U32 R239, RZ, RZ, R168 ;  /* 0x000000ffffef7224 */ /* 0x000fe200078e00a8 */
[----:B------:R-:W-:Y:S01]  /*b870*/  F2FP.PACK_AB R71, R147, R145 ;  /* 0x000000919347723e */ /* 0x000fe200000000ff */
[----:B------:R-:W-:Y:S01]  /*b880*/  FADD.FTZ R92, R110, R0 ;  /* 0x000000006e5c7221 */ /* 0x000fe20000010000 */
[----:B------:R-:W-:Y:S01]  /*b890*/  F2FP.PACK_AB R75, R143, R96 ;  /* 0x000000608f4b723e */ /* 0x000fe200000000ff */
[----:B------:R-:W-:Y:S01]  /*b8a0*/  FADD.FTZ R0, R207, R94 ;  /* 0x0000005ecf007221 */ /* 0x000fe20000010000 */
[----:B------:R-:W-:Y:S01]  /*b8b0*/  IADD3 R239, R239, -0x1, RZ ;  /* 0xffffffffefef7810 */ /* 0x000fe20007ffe0ff */
[----:B------:R-:W-:Y:S01]  /*b8c0*/  FADD.FTZ R2, R238, R2 ;  /* 0x00000002ee027221 */ /* 0x000fe20000010000 */
[----:B------:R-:W-:Y:S01]  /*b8d0*/  MOV R198, R173 ;  /* 0x000000ad00c67202 */ /* 0x000fe20000000f00 */
[-C--:B---3--:R-:W-:Y:S01]  /*b8e0*/  HMMA.16816.F32 R4, R68, R80.reuse, R4 ;  /* 0x000000504404723c */ /* 0x088fe20000001804 */
[----:B------:R-:W-:Y:S01]  /*b8f0*/  IMAD.MOV.U32 R173, RZ, RZ, R172 ;  /* 0x000000ffffad7224 */ /* 0x000fe200078e00ac */
[----:B------:R-:W-:Y:S01]  /*b900*/  MOV R172, R193 ;  /* 0x000000c100ac7202 */ /* 0x000fe20000000f00 */
[----:B------:R-:W-:Y:S01]  /*b910*/  MUFU.EX2 R209, R118 ;  /* 0x0000007600d17308 */ /* 0x000fe20000000800 */
[----:B------:R-:W-:Y:S01]  /*b920*/  MOV R193, R225 ;  /* 0x000000e100c17202 */ /* 0x000fe20000000f00 */
[----:B------:R-:W-:Y:S01]  /*b930*/  FADD.FTZ R0, R206, R0 ;  /* 0x00000000ce007221 */ /* 0x000fe20000010000 */
[----:B------:R3:W5:Y:S01]  /*b940*/  LDL.LU R225, [R1+0x88] ;  /* 0x0000880001e17983 */ /* 0x0007620000300800 */
[----:B------:R-:W-:Y:S01]  /*b950*/  FADD.FTZ R2, R237, R2 ;  /* 0x00000002ed027221 */ /* 0x000fe20000010000 */
[C---:B------:R-:W-:Y:S01]  /*b960*/  HMMA.16816.F32 R8, R72.reuse, R80, R8 ;  /* 0x000000504808723c */ /* 0x040fe20000001808 */
[----:B------:R-:W-:Y:S03]  /*b970*/  FADD.FTZ R0, R205, R0 ;  /* 0x00000000cd007221 */ /* 0x000fe60000010000 */
[----:B------:R-:W-:Y:S01]  /*b980*/  FADD.FTZ R2, R236, R2 ;  /* 0x00000002ec027221 */ /* 0x000fe20000010000 */
[----:B------:R-:W-:Y:S01]  /*b990*/  MUFU.EX2 R184, R114 ;  /* 0x0000007200b87308 */ /* 0x000fe20000000800 */
[----:B------:R-:W-:Y:S02]  /*b9a0*/  FADD.FTZ R0, R204, R0 ;  /* 0x00000000cc007221 */ /* 0x000fe40000010000 */
[-C--:B------:R-:W-:Y:S01]  /*b9b0*/  HMMA.16816.F32 R12, R72, R82.reuse, R12 ;  /* 0x00000052480c723c */ /* 0x080fe2000000180c */
[----:B------:R-:W-:Y:S03]  /*b9c0*/  FADD.FTZ R2, R235, R2 ;  /* 0x00000002eb027221 */ /* 0x000fe60000010000 */
[----:B------:R-:W-:Y:S02]  /*b9d0*/  FADD.FTZ R0, R129, R0 ;  /* 0x0000000081007221 */ /* 0x000fe40000010000 */
[----:B------:R-:W-:Y:S01]  /*b9e0*/  FADD.FTZ R2, R215, R2 ;  /* 0x00000002d7027221 */ /* 0x000fe20000010000 */
[----:B------:R-:W-:Y:S01]  /*b9f0*/  MUFU.EX2 R248, R248 ;  /* 0x000000f800f87308 */ /* 0x000fe20000000800 */
[C---:B------:R-:W-:Y:S01]  /*ba00*/  HMMA.16816.F32 R16, R68.reuse, R82, R16 ;  /* 0x000000524410723c */ /* 0x040fe20000001810 */
[----:B------:R-:W4:Y:S03]  /*ba10*/  LDSM.16.MT88.4 R80, [R216+0x9800] ;  /* 0x00980000d850783b */ /* 0x000f260000004200 */
[----:B------:R-:W-:Y:S02]  /*ba20*/  FADD.FTZ R0, R128, R0 ;  /* 0x0000000080007221 */ /* 0x000fe40000010000 */
[----:B------:R-:W-:Y:S02]  /*ba30*/  FADD.FTZ R2, R214, R2 ;  /* 0x00000002d6027221 */ /* 0x000fe40000010000 */
[-C--:B------:R-:W-:Y:S01]  /*ba40*/  HMMA.16816.F32 R20, R68, R84.reuse, R20 ;  /* 0x000000544414723c */ /* 0x080fe20000001814 */
[----:B------:R-:W-:Y:S01]  /*ba50*/  FADD.FTZ R0, R145, R0 ;  /* 0x0000000091007221 */ /* 0x000fe20000010000 */
[----:B------:R-:W-:Y:S02]  /*ba60*/  MUFU.EX2 R177, R177 ;  /* 0x000000b100b17308 */ /* 0x000fe40000000800 */
[----:B------:R-:W-:Y:S04]  /*ba70*/  FADD.FTZ R2, R213, R2 ;  /* 0x00000002d5027221 */ /* 0x000fe80000010000 */
[C---:B------:R-:W-:Y:S01]  /*ba80*/  HMMA.16816.F32 R24, R72.reuse, R84, R24 ;  /* 0x000000544818723c */ /* 0x040fe20000001818 */
[----:B------:R-:W-:Y:S03]  /*ba90*/  FADD.FTZ R2, R243, R2 ;  /* 0x00000002f3027221 */ /* 0x000fe60000010000 */
[----:B------:R-:W-:Y:S01]  /*baa0*/  MUFU.EX2 R176, R176 ;  /* 0x000000b000b07308 */ /* 0x000fe20000000800 */
[----:B------:R-:W-:Y:S03]  /*bab0*/  FADD.FTZ R2, R242, R2 ;  /* 0x00000002f2027221 */ /* 0x000fe60000010000 */
[-C--:B------:R-:W-:Y:S06]  /*bac0*/  HMMA.16816.F32 R28, R72, R86.reuse, R28 ;  /* 0x00000056481c723c */ /* 0x080fec000000181c */
[----:B------:R-:W-:Y:S02]  /*bad0*/  MUFU.EX2 R146, R146 ;  /* 0x0000009200927308 */ /* 0x000fe40000000800 */
[C---:B------:R-:W-:Y:S01]  /*bae0*/  HMMA.16816.F32 R32, R68.reuse, R86, R32 ;  /* 0x000000564420723c */ /* 0x040fe20000001820 */
[----:B------:R-:W3:Y:S07]  /*baf0*/  LDSM.16.MT88.4 R84, [R219+0x9800] ;  /* 0x00980000db54783b */ /* 0x000eee0000004200 */
[-C--:B-1----:R-:W-:Y:S01]  /*bb00*/  HMMA.16816.F32 R36, R68, R88.reuse, R36 ;  /* 0x000000584424723c */ /* 0x082fe20000001824 */
[----:B------:R-:W-:Y:S07]  /*bb10*/  MUFU.EX2 R130, R120 ;  /* 0x0000007800827308 */ /* 0x000fee0000000800 */
[C---:B------:R-:W-:Y:S03]  /*bb20*/  HMMA.16816.F32 R40, R72.reuse, R88, R40 ;  /* 0x000000584828723c */ /* 0x040fe60000001828 */
[----:B------:R-:W-:Y:S05]  /*bb30*/  MUFU.EX2 R121, R121 ;  /* 0x0000007900797308 */ /* 0x000fea0000000800 */
[-C--:B------:R-:W-:Y:S05]  /*bb40*/  HMMA.16816.F32 R44, R72, R90.reuse, R44 ;  /* 0x0000005a482c723c */ /* 0x080fea000000182c */
[----:B------:R-:W-:Y:S03]  /*bb50*/  MUFU.EX2 R124, R124 ;  /* 0x0000007c007c7308 */ /* 0x000fe60000000800 */
[C---:B------:R-:W-:Y:S01]  /*bb60*/  HMMA.16816.F32 R48, R68.reuse, R90, R48 ;  /* 0x0000005a4430723c */ /* 0x040fe20000001830 */
[----:B------:R-:W1:Y:S06]  /*bb70*/  LDSM.16.MT88.4 R88, [R217+0x9800] ;  /* 0x00980000d958783b */ /* 0x000e6c0000004200 */
[----:B------:R-:W-:Y:S01]  /*bb80*/  MUFU.EX2 R125, R125 ;  /* 0x0000007d007d7308 */ /* 0x000fe20000000800 */
[-C--:B--2---:R-:W-:Y:S08]  /*bb90*/  HMMA.16816.F32 R52, R68, R76.reuse, R52 ;  /* 0x0000004c4434723c */ /* 0x084ff00000001834 */
[C---:B------:R-:W-:Y:S01]  /*bba0*/  HMMA.16816.F32 R56, R72.reuse, R76, R56 ;  /* 0x0000004c4838723c */ /* 0x040fe20000001838 */
[----:B------:R-:W2:Y:S07]  /*bbb0*/  MUFU.EX2 R116, R208 ;  /* 0x000000d000747308 */ /* 0x000eae0000000800 */
[-C--:B------:R-:W-:Y:S03]  /*bbc0*/  HMMA.16816.F32 R60, R72, R78.reuse, R60 ;  /* 0x0000004e483c723c */ /* 0x080fe6000000183c */
[----:B------:R1:W-:Y:S04]  /*bbd0*/  MUFU.EX2 R208, R199 ;  /* 0x000000c700d07308 */ /* 0x0003e80000000800 */
[----:B------:R-:W-:Y:S01]  /*bbe0*/  FADD.FTZ R73, R102, R93 ;  /* 0x0000005d66497221 */ /* 0x000fe20000010000 */
[----:B------:R-:W-:Y:S01]  /*bbf0*/  HMMA.16816.F32 R64, R68, R78, R64 ;  /* 0x0000004e4440723c */ /* 0x000fe20000001840 */
[----:B------:R-:W-:Y:S01]  /*bc00*/  FADD.FTZ R72, R101, R92 ;  /* 0x0000005c65487221 */ /* 0x000fe20000010000 */
[----:B------:R-:W3:Y:S02]  /*bc10*/  LDSM.16.MT88.4 R76, [R218+0x9800] ;  /* 0x00980000da4c783b */ /* 0x000ee40000004200 */
[----:B------:R-:W-:Y:S01]  /*bc20*/  FADD.FTZ R93, R107, R73 ;  /* 0x000000496b5d7221 */ /* 0x000fe20000010000 */
[----:B------:R-:W-:Y:S01]  /*bc30*/  F2FP.PACK_AB R73, R153, R148 ;  /* 0x000000949949723e */ /* 0x000fe200000000ff */
[----:B------:R-:W-:Y:S01]  /*bc40*/  FADD.FTZ R92, R106, R72 ;  /* 0x000000486a5c7221 */ /* 0x000fe20000010000 */
[----:B------:R-:W-:Y:S01]  /*bc50*/  F2FP.PACK_AB R68, R242, R243 ;  /* 0x000000f3f244723e */ /* 0x000fe200000000ff */
[----:B------:R-:W-:Y:S01]  /*bc60*/  MUFU.EX2 R106, R150 ;  /* 0x00000096006a7308 */ /* 0x000fe20000000800 */
[----:B--2---:R-:W-:Y:S03]  /*bc70*/  MOV R207, R116 ;  /* 0x0000007400cf7202 */ /* 0x004fe60000000f00 */
[----:B------:R-:W-:Y:S02]  /*bc80*/  F2FP.PACK_AB R69, R210, R211 ;  /* 0x000000d3d245723e */ /* 0x000fe400000000ff */
[----:B------:R-:W-:Y:S02]  /*bc90*/  F2FP.PACK_AB R70, R240, R241 ;  /* 0x000000f1f046723e */ /* 0x000fe400000000ff */
[----:B------:R-:W-:Y:S02]  /*bca0*/  F2FP.PACK_AB R71, R207, R160 ;  /* 0x000000a0cf47723e */ /* 0x000fe400000000ff */
[----:B------:R-:W-:Y:S01]  /*bcb0*/  F2FP.PACK_AB R72, R155, R149 ;  /* 0x000000959b48723e */ /* 0x000fe200000000ff */
[----:B------:R-:W-:Y:S01]  /*bcc0*/  MUFU.EX2 R102, R163 ;  /* 0x000000a300667308 */ /* 0x000fe20000000800 */
[----:B------:R-:W-:Y:S02]  /*bcd0*/  F2FP.PACK_AB R74, R185, R154 ;  /* 0x0000009ab94a723e */ /* 0x000fe400000000ff */
[----:B------:R-:W-:Y:S01]  /*bce0*/  F2FP.PACK_AB R75, R182, R152 ;  /* 0x00000098b64b723e */ /* 0x000fe200000000ff */
[-C--:B----4-:R-:W-:Y:S01]  /*bcf0*/  HMMA.16816.F32 R4, R68, R80.reuse, R4 ;  /* 0x000000504404723c */ /* 0x090fe20000001804 */
[----:B-1----:R-:W-:Y:S02]  /*bd00*/  MOV R199, R198 ;  /* 0x000000c600c77202 */ /* 0x002fe40000000f00 */
[----:B------:R-:W-:Y:S01]  /*bd10*/  MOV R198, R173 ;  /* 0x000000ad00c67202 */ /* 0x000fe20000000f00 */
[----:B------:R-:W-:Y:S01]  /*bd20*/  IMAD.MOV.U32 R173, RZ, RZ, R172 ;  /* 0x000000ffffad7224 */ /* 0x000fe200078e00ac */
[----:B------:R-:W-:Y:S01]  /*bd30*/  MOV R172, R189 ;  /* 0x000000bd00ac7202 */ /* 0x000fe20000000f00 */
[----:B------:R-:W-:Y:S01]  /*bd40*/  MUFU.EX2 R101, R162 ;  /* 0x000000a200657308 */ /* 0x000fe20000000800 */
[----:B------:R-:W-:Y:S01]  /*bd50*/  MOV R189, R188 ;  /* 0x000000bc00bd7202 */ /* 0x000fe20000000f00 */
[C---:B------:R-:W-:Y:S01]  /*bd60*/  HMMA.16816.F32 R8, R72.reuse, R80, R8 ;  /* 0x000000504808723c */ /* 0x040fe20000001808 */
[----:B------:R-:W-:Y:S03]  /*bd70*/  MOV R188, R170 ;  /* 0x000000aa00bc7202 */ /* 0x000fe60000000f00 */
[----:B------:R-:W-:Y:S01]  /*bd80*/  MOV R170, R169 ;  /* 0x000000a900aa7202 */ /* 0x000fe20000000f00 */
[----:B------:R-:W-:Y:S01]  /*bd90*/  IMAD.MOV.U32 R169, RZ, RZ, R224 ;  /* 0x000000ffffa97224 */ /* 0x000fe200078e00e0 */
[----:B------:R-:W-:Y:S01]  /*bda0*/  MOV R202, R199 ;  /* 0x000000c700ca7202 */ /* 0x000fe20000000f00 */
[----:B------:R1:W5:Y:S01]  /*bdb0*/  LDL.LU R224, [R1+0x84] ;  /* 0x0000840001e07983 */ /* 0x0003620000300800 */
[-C--:B------:R-:W-:Y:S01]  /*bdc0*/  HMMA.16816.F32 R12, R72, R82.reuse, R12 ;  /* 0x00000052480c723c */ /* 0x080fe2000000180c */
[----:B------:R-:W-:Y:S03]  /*bdd0*/  MUFU.EX2 R114, R172 ;  /* 0x000000ac00727308 */ /* 0x000fe60000000800 */
[----:B------:R-:W-:Y:S01]  /*bde0*/  IMAD.MOV.U32 R203, RZ, RZ, R202 ;  /* 0x000000ffffcb7224 */ /* 0x000fe200078e00ca */
[----:B------:R-:W-:Y:S02]  /*bdf0*/  MOV R199, R198 ;  /* 0x000000c600c77202 */ /* 0x000fe40000000f00 */
[----:B------:R-:W-:Y:S01]  /*be00*/  MOV R198, R173 ;  /* 0x000000ad00c67202 */ /* 0x000fe20000000f00 */
[C---:B------:R-:W-:Y:S01]  /*be10*/  HMMA.16816.F32 R16, R68.reuse, R82, R16 ;  /* 0x000000524410723c */ /* 0x040fe20000001810 */
[----:B------:R-:W2:Y:S02]  /*be20*/  LDSM.16.MT88.4 R80, [R216+0xa000] ;  /* 0x00a00000d850783b */ /* 0x000ea40000004200 */
[----:B------:R4:W-:Y:S01]  /*be30*/  MUFU.EX2 R133, R203 ;  /* 0x000000cb00857308 */ /* 0x0009e20000000800 */
[----:B------:R-:W-:Y:S02]  /*be40*/  MOV R202, R199 ;  /* 0x000000c700ca7202 */ /* 0x000fe40000000f00 */
[----:B------:R-:W-:Y:S02]  /*be50*/  MOV R199, R198 ;  /* 0x000000c600c77202 */ /* 0x000fe40000000f00 */
[-C--:B---3--:R-:W-:Y:S01]  /*be60*/  HMMA.16816.F32 R20, R68, R84.reuse, R20 ;  /* 0x000000544414723c */ /* 0x088fe20000001814 */
[----:B------:R-:W-:Y:S03]  /*be70*/  MOV R173, R189 ;  /* 0x000000bd00ad7202 */ /* 0x000fe60000000f00 */
[----:B------:R-:W-:Y:S01]  /*be80*/  IMAD.MOV.U32 R189, RZ, RZ, R188 ;  /* 0x000000ffffbd7224 */ /* 0x000fe200078e00bc */
[----:B------:R-:W-:Y:S01]  /*be90*/  MOV R188, R197 ;  /* 0x000000c500bc7202 */ /* 0x000fe20000000f00 */
[----:B------:R-:W-:Y:S01]  /*bea0*/  MUFU.EX2 R110, R201 ;  /* 0x000000c9006e7308 */ /* 0x000fe20000000800 */
[----:B------:R-:W-:Y:S01]  /*beb0*/  MOV R197, R159 ;  /* 0x0000009f00c57202 */ /* 0x000fe20000000f00 */
[C---:B------:R-:W-:Y:S01]  /*bec0*/  HMMA.16816.F32 R24, R72.reuse, R84, R24 ;  /* 0x000000544818723c */ /* 0x040fe20000001818 */
[----:B------:R-:W-:Y:S03]  /*bed0*/  MOV R159, R166 ;  /* 0x000000a6009f7202 */ /* 0x000fe60000000f00 */
[----:B------:R-:W-:Y:S02]  /*bee0*/  MOV R166, R223 ;  /* 0x000000df00a67202 */ /* 0x000fe40000000f00 */
[----:B------:R1:W5:Y:S01]  /*bef0*/  LDL.LU R223, [R1+0x80] ;  /* 0x0000800001df7983 */ /* 0x0003620000300800 */
[----:B------:R-:W-:Y:S01]  /*bf00*/  MOV R198, R189 ;  /* 0x000000bd00c67202 */ /* 0x000fe20000000f00 */
[-C--:B------:R-:W-:Y:S01]  /*bf10*/  HMMA.16816.F32 R28, R72, R86.reuse, R28 ;  /* 0x00000056481c723c */ /* 0x080fe2000000181c */
[----:B------:R-:W-:Y:S03]  /*bf20*/  MUFU.EX2 R104, R159 ;  /* 0x0000009f00687308 */ /* 0x000fe60000000800 */
[----:B------:R-:W-:Y:S01]  /*bf30*/  MOV R189, R188 ;  /* 0x000000bc00bd7202 */ /* 0x000fe20000000f00 */
[----:B------:R-:W-:Y:S01]  /*bf40*/  IMAD.MOV.U32 R188, RZ, RZ, R197 ;  /* 0x000000ffffbc7224 */ /* 0x000fe200078e00c5 */
[----:B------:R-:W-:Y:S02]  /*bf50*/  MOV R197, R167 ;  /* 0x000000a700c57202 */ /* 0x000fe40000000f00 */
[C---:B------:R-:W-:Y:S01]  /*bf60*/  HMMA.16816.F32 R32, R68.reuse, R86, R32 ;  /* 0x000000564420723c */ /* 0x040fe20000001820 */
[----:B------:R-:W3:Y:S02]  /*bf70*/  LDSM.16.MT88.4 R84, [R219+0xa000] ;  /* 0x00a00000db54783b */ /* 0x000ee40000004200 */
[----:B------:R-:W-:Y:S01]  /*bf80*/  MUFU.EX2 R112, R189 ;  /* 0x000000bd00707308 */ /* 0x000fe20000000800 */
[----:B------:R-:W-:Y:S02]  /*bf90*/  MOV R167, R222 ;  /* 0x000000de00a77202 */ /* 0x000fe40000000f00 */
[----:B----4-:R-:W-:Y:S02]  /*bfa0*/  MOV R203, R202 ;  /* 0x000000ca00cb7202 */ /* 0x010fe40000000f00 */
[-C--:B------:R-:W-:Y:S01]  /*bfb0*/  HMMA.16816.F32 R36, R68, R88.reuse, R36 ;  /* 0x000000584424723c */ /* 0x080fe20000001824 */
[----:B------:R1:W5:Y:S03]  /*bfc0*/  LDL.LU R222, [R1+0x7c] ;  /* 0x00007c0001de7983 */ /* 0x0003660000300800 */
[----:B------:R-:W-:Y:S01]  /*bfd0*/  MOV R202, R199 ;  /* 0x000000c700ca7202 */ /* 0x000fe20000000f00 */
[----:B------:R-:W-:Y:S01]  /*bfe0*/  IMAD.MOV.U32 R199, RZ, RZ, R188 ;  /* 0x000000ffffc77224 */ /* 0x000fe200078e00bc */
[----:B------:R-:W-:Y:S01]  /*bff0*/  MOV R188, R221 ;  /* 0x000000dd00bc7202 */ /* 0x000fe20000000f00 */
[----:B------:R4:W-:Y:S01]  /*c000*/  MUFU.EX2 R132, R203 ;  /* 0x000000cb00847308 */ /* 0x0009e20000000800 */
[C---:B------:R-:W-:Y:S01]  /*c010*/  HMMA.16816.F32 R40, R72.reuse, R88, R40 ;  /* 0x000000584828723c */ /* 0x040fe20000001828 */
[----:B------:R1:W5:Y:S07]  /*c020*/  LDL.LU R221, [R1+0x78] ;  /* 0x0000780001dd7983 */ /* 0x00036e0000300800 */
[-C--:B------:R-:W-:Y:S01]  /*c030*/  HMMA.16816.F32 R44, R72, R90.reuse, R44 ;  /* 0x0000005a482c723c */ /* 0x080fe2000000182c */
[----:B------:R-:W-:Y:S07]  /*c040*/  MUFU.EX2 R109, R200 ;  /* 0x000000c8006d7308 */ /* 0x000fee0000000800 */
[C---:B------:R-:W-:Y:S01]  /*c050*/  HMMA.16816.F32 R48, R68.reuse, R90, R48 ;  /* 0x0000005a4430723c */ /* 0x040fe20000001830 */
[----:B------:R-:W1:Y:S02]  /*c060*/  LDSM.16.MT88.4 R88, [R217+0xa000] ;  /* 0x00a00000d958783b */ /* 0x000e640000004200 */
[----:B------:R-:W-:Y:S01]  /*c070*/  MUFU.EX2 R107, R197 ;  /* 0x000000c5006b7308 */ /* 0x000fe20000000800 */
[----:B----4-:R-:W-:Y:S04]  /*c080*/  MOV R203, R202 ;  /* 0x000000ca00cb7202 */ /* 0x010fe80000000f00 */
[-C--:B------:R-:W-:Y:S01]  /*c090*/  HMMA.16816.F32 R52, R68, R76.reuse, R52 ;  /* 0x0000004c4434723c */ /* 0x080fe20000001834 */
[----:B------:R-:W-:Y:S03]  /*c0a0*/  MOV R202, R199 ;  /* 0x000000c700ca7202 */ /* 0x000fe60000000f00 */
[----:B------:R-:W-:Y:S01]  /*c0b0*/  MOV R199, R188 ;  /* 0x000000bc00c77202 */ /* 0x000fe20000000f00 */
[----:B------:R-:W-:Y:S01]  /*c0c0*/  IMAD.MOV.U32 R188, RZ, RZ, R158 ;  /* 0x000000ffffbc7224 */ /* 0x000fe200078e009e */
[----:B------:R-:W-:Y:S01]  /*c0d0*/  MOV R158, R220 ;  /* 0x000000dc009e7202 */ /* 0x000fe20000000f00 */
[----:B------:R4:W-:Y:S01]  /*c0e0*/  MUFU.EX2 R131, R203 ;  /* 0x000000cb00837308 */ /* 0x0009e20000000800 */
[C---:B------:R-:W-:Y:S01]  /*c0f0*/  HMMA.16816.F32 R56, R72.reuse, R76, R56 ;  /* 0x0000004c4838723c */ /* 0x040fe20000001838 */
[----:B------:R1:W5:Y:S07]  /*c100*/  LDL.LU R220, [R1+0x74] ;  /* 0x0000740001dc7983 */ /* 0x00036e0000300800 */
[-C--:B------:R-:W-:Y:S01]  /*c110*/  HMMA.16816.F32 R60, R72, R78.reuse, R60 ;  /* 0x0000004e483c723c */ /* 0x080fe2000000183c */
[----:B------:R-:W-:Y:S06]  /*c120*/  MUFU.EX2 R103, R158 ;  /* 0x0000009e00677308 */ /* 0x000fec0000000800 */
[----:B------:R-:W-:Y:S01]  /*c130*/  FADD.FTZ R73, R100, R93 ;  /* 0x0000005d64497221 */ /* 0x000fe20000010000 */
[----:B------:R-:W-:Y:S01]  /*c140*/  HMMA.16816.F32 R64, R68, R78, R64 ;  /* 0x0000004e4440723c */ /* 0x000fe20000001840 */
[----:B------:R-:W-:Y:S01]  /*c150*/  FADD.FTZ R72, R99, R92 ;  /* 0x0000005c63487221 */ /* 0x000fe20000010000 */
[----:B------:R-:W1:Y:S01]  /*c160*/  LDSM.16.MT88.4 R76, [R218+0xa000] ;  /* 0x00a00000da4c783b */ /* 0x000e620000004200 */
[----:B------:R-:W-:Y:S01]  /*c170*/  MUFU.EX2 R100, R167 ;  /* 0x000000a700647308 */ /* 0x000fe20000000800 */
[----:B------:R-:W-:Y:S01]  /*c180*/  F2FP.PACK_AB R74, R209, R186 ;  /* 0x000000bad14a723e */ /* 0x000fe200000000ff */
[----:B------:R-:W-:Y:S01]  /*c190*/  FADD.FTZ R93, R123, R73 ;  /* 0x000000497b5d7221 */ /* 0x000fe20000010000 */
[----:B------:R-:W-:Y:S01]  /*c1a0*/  F2FP.PACK_AB R73, R181, R180 ;  /* 0x000000b4b549723e */ /* 0x000fe200000000ff */
[----:B------:R-:W-:Y:S01]  /*c1b0*/  FADD.FTZ R92, R122, R72 ;  /* 0x000000487a5c7221 */ /* 0x000fe20000010000 */
[----:B------:R-:W-:Y:S04]  /*c1c0*/  F2FP.PACK_AB R68, R251, R252 ;  /* 0x000000fcfb44723e */ /* 0x000fe800000000ff */
[----:B------:R-:W-:Y:S01]  /*c1d0*/  F2FP.PACK_AB R69, R246, R247 ;  /* 0x000000f7f645723e */ /* 0x000fe200000000ff */
[----:B------:R-:W-:Y:S01]  /*c1e0*/  MUFU.EX2 R99, R166 ;  /* 0x000000a600637308 */ /* 0x000fe20000000800 */
[----:B------:R-:W-:Y:S02]  /*c1f0*/  F2FP.PACK_AB R70, R249, R250 ;  /* 0x000000faf946723e */ /* 0x000fe400000000ff */
[----:B------:R-:W-:Y:S02]  /*c200*/  F2FP.PACK_AB R71, R244, R245 ;  /* 0x000000f5f447723e */ /* 0x000fe400000000ff */
[----:B------:R-:W-:Y:S02]  /*c210*/  F2FP.PACK_AB R72, R183, R212 ;  /* 0x000000d4b748723e */ /* 0x000fe400000000ff */
[----:B------:R-:W-:Y:S02]  /*c220*/  F2FP.PACK_AB R75, R184, R187 ;  /* 0x000000bbb84b723e */ /* 0x000fe400000000ff */
[----:B----4-:R-:W-:Y:S01]  /*c230*/  MOV R203, R202 ;  /* 0x000000ca00cb7202 */ /* 0x010fe20000000f00 */
[-C--:B--2---:R-:W-:Y:S01]  /*c240*/  HMMA.16816.F32 R4, R68, R80.reuse, R4 ;  /* 0x000000504404723c */ /* 0x084fe20000001804 */
[----:B------:R-:W-:Y:S01]  /*c250*/  MUFU.EX2 R111, R188 ;  /* 0x000000bc006f7308 */ /* 0x000fe20000000800 */
[----:B------:R-:W-:Y:S01]  /*c260*/  MOV R202, R199 ;  /* 0x000000c700ca7202 */ /* 0x000fe20000000f00 */
[----:B------:R-:W-:Y:S01]  /*c270*/  IMAD.MOV.U32 R199, RZ, RZ, R198 ;  /* 0x000000ffffc77224 */ /* 0x000fe200078e00c6 */
[----:B------:R-:W-:Y:S02]  /*c280*/  MOV R198, R173 ;  /* 0x000000ad00c67202 */ /* 0x000fe40000000f00 */
[----:B------:R-:W-:Y:S02]  /*c290*/  MOV R173, R193 ;  /* 0x000000c100ad7202 */ /* 0x000fe40000000f00 */
[C---:B------:R-:W-:Y:S01]  /*c2a0*/  HMMA.16816.F32 R8, R72.reuse, R80, R8 ;  /* 0x000000504808723c */ /* 0x040fe20000001808 */
[----:B------:R-:W-:Y:S02]  /*c2b0*/  MOV R193, R192 ;  /* 0x000000c000c17202 */ /* 0x000fe40000000f00 */
[----:B------:R-:W-:Y:S01]  /*c2c0*/  MUFU.EX2 R120, R203 ;  /* 0x000000cb00787308 */ /* 0x000fe20000000800 */
[----:B------:R-:W-:Y:S02]  /*c2d0*/  MOV R192, R139 ;  /* 0x0000008b00c07202 */ /* 0x000fe40000000f00 */
[----:B------:R2:W5:Y:S02]  /*c2e0*/  LDL.LU R139, [R1+0x70] ;  /* 0x00007000018b7983 */ /* 0x0005640000300800 */
[-C--:B------:R-:W-:Y:S05]  /*c2f0*/  HMMA.16816.F32 R12, R72, R82.reuse, R12 ;  /* 0x00000052480c723c */ /* 0x080fea000000180c */
[----:B------:R-:W4:Y:S03]  /*c300*/  MUFU.EX2 R119, R202 ;  /* 0x000000ca00777308 */ /* 0x000f260000000800 */
[C---:B------:R-:W-:Y:S01]  /*c310*/  HMMA.16816.F32 R16, R68.reuse, R82, R16 ;  /* 0x000000524410723c */ /* 0x040fe20000001810 */
[----:B------:R-:W2:Y:S06]  /*c320*/  LDSM.16.MT88.4 R80, [R216+0xa800] ;  /* 0x00a80000d850783b */ /* 0x000eac0000004200 */
[----:B------:R-:W-:Y:S01]  /*c330*/  MUFU.EX2 R118, R199 ;  /* 0x000000c700767308 */ /* 0x000fe20000000800 */
[-C--:B---3--:R-:W-:Y:S08]  /*c340*/  HMMA.16816.F32 R20, R68, R84.reuse, R20 ;  /* 0x000000544414723c */ /* 0x088ff00000001814 */
[C---:B------:R-:W-:Y:S01]  /*c350*/  HMMA.16816.F32 R24, R72.reuse, R84, R24 ;  /* 0x000000544818723c */ /* 0x040fe20000001818 */
[----:B------:R-:W3:Y:S07]  /*c360*/  MUFU.EX2 R117, R198 ;  /* 0x000000c600757308 */ /* 0x000eee0000000800 */
[-C--:B------:R-:W-:Y:S03]  /*c370*/  HMMA.16816.F32 R28, R72, R86.reuse, R28 ;  /* 0x00000056481c723c */ /* 0x080fe6000000181c */
[----:B------:R-:W2:Y:S05]  /*c380*/  MUFU.EX2 R116, R173 ;  /* 0x000000ad00747308 */ /* 0x000eaa0000000800 */
[C---:B------:R-:W-:Y:S01]  /*c390*/  HMMA.16816.F32 R32, R68.reuse, R86, R32 ;  /* 0x000000564420723c */ /* 0x040fe20000001820 */
[----:B------:R-:W2:Y:S04]  /*c3a0*/  LDSM.16.MT88.4 R84, [R219+0xa800] ;  /* 0x00a80000db54783b */ /* 0x000ea80000004200 */
[----:B------:R-:W-:Y:S03]  /*c3b0*/  MUFU.EX2 R115, R193 ;  /* 0x000000c100737308 */ /* 0x000fe60000000800 */
[-C--:B-1----:R-:W-:Y:S07]  /*c3c0*/  HMMA.16816.F32 R36, R68, R88.reuse, R36 ;  /* 0x000000584424723c */ /* 0x082fee0000001824 */
[----:B------:R-:W1:Y:S01]  /*c3d0*/  MUFU.EX2 R113, R192 ;  /* 0x000000c000717308 */ /* 0x000e620000000800 */
[C---:B------:R-:W-:Y:S08]  /*c3e0*/  HMMA.16816.F32 R40, R72.reuse, R88, R40 ;  /* 0x000000584828723c */ /* 0x040ff00000001828 */
[-C--:B------:R-:W-:Y:S01]  /*c3f0*/  HMMA.16816.F32 R44, R72, R90.reuse, R44 ;  /* 0x0000005a482c723c */ /* 0x080fe2000000182c */
[----:B------:R-:W-:Y:S07]  /*c400*/  MUFU.EX2 R108, R196 ;  /* 0x000000c4006c7308 */ /* 0x000fee0000000800 */
[C---:B------:R-:W-:Y:S01]  /*c410*/  HMMA.16816.F32 R48, R68.reuse, R90, R48 ;  /* 0x0000005a4430723c */ /* 0x040fe20000001830 */
[----:B------:R-:W1:Y:S02]  /*c420*/  LDSM.16.MT88.4 R88, [R217+0xa800] ;  /* 0x00a80000d958783b */ /* 0x000e640000004200 */
[----:B------:R-:W-:Y:S05]  /*c430*/  MUFU.EX2 R94, R161 ;  /* 0x000000a1005e7308 */ /* 0x000fea0000000800 */
[-C--:B------:R-:W-:Y:S08]  /*c440*/  HMMA.16816.F32 R52, R68, R76.reuse, R52 ;  /* 0x0000004c4434723c */ /* 0x080ff00000001834 */
[C---:B------:R-:W-:Y:S08]  /*c450*/  HMMA.16816.F32 R56, R72.reuse, R76, R56 ;  /* 0x0000004c4838723c */ /* 0x040ff00000001838 */
[-C--:B------:R-:W-:Y:S07]  /*c460*/  HMMA.16816.F32 R60, R72, R78.reuse, R60 ;  /* 0x0000004e483c723c */ /* 0x080fee000000183c */
[----:B----4-:R-:W-:Y:S01]  /*c470*/  F2FP.PACK_AB R74, R119, R120 ;  /* 0x00000078774a723e */ /* 0x010fe200000000ff */
[----:B------:R-:W-:Y:S01]  /*c480*/  HMMA.16816.F32 R64, R68, R78, R64 ;  /* 0x0000004e4440723c */ /* 0x000fe20000001840 */
[----:B------:R-:W-:Y:S01]  /*c490*/  FADD.FTZ R73, R98, R93 ;  /* 0x0000005d62497221 */ /* 0x000fe20000010000 */
[----:B------:R-:W4:Y:S01]  /*c4a0*/  LDSM.16.MT88.4 R76, [R218+0xa800] ;  /* 0x00a80000da4c783b */ /* 0x000f220000004200 */
[----:B------:R-:W1:Y:S01]  /*c4b0*/  MUFU.EX2 R98, R171 ;  /* 0x000000ab00627308 */ /* 0x000e620000000800 */
[----:B------:R-:W-:Y:S01]  /*c4c0*/  FADD.FTZ R72, R97, R92 ;  /* 0x0000005c61487221 */ /* 0x000fe20000010000 */
[----:B------:R-:W-:Y:S01]  /*c4d0*/  F2FP.PACK_AB R75, R125, R124 ;  /* 0x0000007c7d4b723e */ /* 0x000fe200000000ff */
[----:B------:R-:W-:Y:S01]  /*c4e0*/  FADD.FTZ R93, R141, R73 ;  /* 0x000000498d5d7221 */ /* 0x000fe20000010000 */
[----:B------:R-:W-:Y:S01]  /*c4f0*/  F2FP.PACK_AB R68, R208, R179 ;  /* 0x000000b3d044723e */ /* 0x000fe200000000ff */
[----:B------:R-:W-:Y:S01]  /*c500*/  FADD.FTZ R92, R140, R72 ;  /* 0x000000488c5c7221 */ /* 0x000fe20000010000 */
[----:B------:R-:W-:Y:S03]  /*c510*/  F2FP.PACK_AB R69, R178, R248 ;  /* 0x000000f8b245723e */ /* 0x000fe600000000ff */
[----:B------:R-:W-:Y:S01]  /*c520*/  F2FP.PACK_AB R70, R176, R177 ;  /* 0x000000b1b046723e */ /* 0x000fe200000000ff */
[----:B------:R-:W1:Y:S01]  /*c530*/  MUFU.EX2 R97, R170 ;  /* 0x000000aa00617308 */ /* 0x000e620000000800 */
[----:B------:R-:W-:Y:S02]  /*c540*/  F2FP.PACK_AB R71, R133, R146 ;  /* 0x000000928547723e */ /* 0x000fe400000000ff */
[----:B------:R-:W-:Y:S02]  /*c550*/  F2FP.PACK_AB R72, R131, R132 ;  /* 0x000000848348723e */ /* 0x000fe400000000ff */
[----:B------:R-:W-:Y:S02]  /*c560*/  F2FP.PACK_AB R73, R121, R130 ;  /* 0x000000827949723e */ /* 0x000fe400000000ff */
[----:B------:R-:W-:Y:S01]  /*c570*/  F2FP.PACK_AB R140, R101, R102 ;  /* 0x00000066658c723e */ /* 0x000fe200000000ff */
[-C--:B--2---:R-:W-:Y:S01]  /*c580*/  HMMA.16816.F32 R4, R68, R80.reuse, R4 ;  /* 0x000000504404723c */ /* 0x084fe20000001804 */
[----:B------:R-:W-:Y:S07]  /*c590*/  F2FP.PACK_AB R141, R99, R100 ;  /* 0x00000064638d723e */ /* 0x000fee00000000ff */
[C---:B------:R-:W-:Y:S08]  /*c5a0*/  HMMA.16816.F32 R8, R72.reuse, R80, R8 ;  /* 0x000000504808723c */ /* 0x040ff00000001808 */
[-C--:B------:R-:W-:Y:S08]  /*c5b0*/  HMMA.16816.F32 R12, R72, R82.reuse, R12 ;  /* 0x00000052480c723c */ /* 0x080ff0000000180c */
[C---:B------:R-:W-:Y:S01]  /*c5c0*/  HMMA.16816.F32 R16, R68.reuse, R82, R16 ;  /* 0x000000524410723c */ /* 0x040fe20000001810 */
[----:B------:R-:W2:Y:S07]  /*c5d0*/  LDSM.16.MT88.4 R80, [R216+0xb000] ;  /* 0x00b00000d850783b */ /* 0x000eae0000004200 */
[-C--:B------:R-:W-:Y:S08]  /*c5e0*/  HMMA.16816.F32 R20, R68, R84.reuse, R20 ;  /* 0x000000544414723c */ /* 0x080ff00000001814 */
[C---:B------:R-:W-:Y:S08]  /*c5f0*/  HMMA.16816.F32 R24, R72.reuse, R84, R24 ;  /* 0x000000544818723c */ /* 0x040ff00000001818 */
[-C--:B------:R-:W-:Y:S08]  /*c600*/  HMMA.16816.F32 R28, R72, R86.reuse, R28 ;  /* 0x00000056481c723c */ /* 0x080ff0000000181c */
[C---:B------:R-:W-:Y:S01]  /*c610*/  HMMA.16816.F32 R32, R68.reuse, R86, R32 ;  /* 0x000000564420723c */ /* 0x040fe20000001820 */
[----:B------:R-:W2:Y:S07]  /*c620*/  LDSM.16.MT88.4 R84, [R219+0xb000] ;  /* 0x00b00000db54783b */ /* 0x000eae0000004200 */
[-C--:B-1----:R-:W-:Y:S08]  /*c630*/  HMMA.16816.F32 R36, R68, R88.reuse, R36 ;  /* 0x000000584424723c */ /* 0x082ff00000001824 */
[C---:B------:R-:W-:Y:S08]  /*c640*/  HMMA.16816.F32 R40, R72.reuse, R88, R40 ;  /* 0x000000584828723c */ /* 0x040ff00000001828 */
[-C--:B------:R-:W-:Y:S08]  /*c650*/  HMMA.16816.F32 R44, R72, R90.reuse, R44 ;  /* 0x0000005a482c723c */ /* 0x080ff0000000182c */
[C---:B------:R-:W-:Y:S01]  /*c660*/  HMMA.16816.F32 R48, R68.reuse, R90, R48 ;  /* 0x0000005a4430723c */ /* 0x040fe20000001830 */
[----:B------:R-:W1:Y:S07]  /*c670*/  LDSM.16.MT88.4 R88, [R217+0xb000] ;  /* 0x00b00000d958783b */ /* 0x000e6e0000004200 */
[-C--:B----4-:R-:W-:Y:S08]  /*c680*/  HMMA.16816.F32 R52, R68, R76.reuse, R52 ;  /* 0x0000004c4434723c */ /* 0x090ff00000001834 */
[C---:B------:R-:W-:Y:S08]  /*c690*/  HMMA.16816.F32 R56, R72.reuse, R76, R56 ;  /* 0x0000004c4838723c */ /* 0x040ff00000001838 */
[-C--:B------:R-:W-:Y:S07]  /*c6a0*/  HMMA.16816.F32 R60, R72, R78.reuse, R60 ;  /* 0x0000004e483c723c */ /* 0x080fee000000183c */
[----:B------:R-:W-:Y:S01]  /*c6b0*/  FADD.FTZ R72, R96, R92 ;  /* 0x0000005c60487221 */ /* 0x000fe20000010000 */
[----:B------:R-:W-:Y:S01]  /*c6c0*/  HMMA.16816.F32 R64, R68, R78, R64 ;  /* 0x0000004e4440723c */ /* 0x000fe20000001840 */
[----:B------:R-:W-:Y:S01]  /*c6d0*/  FADD.FTZ R73, R142, R93 ;  /* 0x0000005d8e497221 */ /* 0x000fe20000010000 */
[----:B------:R-:W4:Y:S01]  /*c6e0*/  LDSM.16.MT88.4 R76, [R218+0xb000] ;  /* 0x00b00000da4c783b */ /* 0x000f220000004200 */
[----:B------:R1:W1:Y:S01]  /*c6f0*/  MUFU.EX2 R96, R157 ;  /* 0x0000009d00607308 */ /* 0x0002620000000800 */
[----:B------:R-:W-:Y:S01]  /*c700*/  FADD.FTZ R92, R143, R72 ;  /* 0x000000488f5c7221 */ /* 0x000fe20000010000 */
[----:B------:R-:W-:Y:S01]  /*c710*/  F2FP.PACK_AB R72, R109, R110 ;  /* 0x0000006e6d48723e */ /* 0x000fe200000000ff */
[----:B------:R-:W-:Y:S01]  /*c720*/  FADD.FTZ R93, R147, R0 ;  /* 0x00000000935d7221 */ /* 0x000fe20000010000 */
[----:B---3--:R-:W-:Y:S01]  /*c730*/  F2FP.PACK_AB R68, R117, R118 ;  /* 0x000000767544723e */ /* 0x008fe200000000ff */
[----:B------:R-:W-:Y:S01]  /*c740*/  FADD.FTZ R0, R144, R73 ;  /* 0x0000004990007221 */ /* 0x000fe20000010000 */
[----:B------:R-:W-:Y:S03]  /*c750*/  F2FP.PACK_AB R69, R114, R116 ;  /* 0x000000747245723e */ /* 0x000fe600000000ff */
[----:B------:R-:W-:Y:S02]  /*c760*/  F2FP.PACK_AB R70, R113, R115 ;  /* 0x000000737146723e */ /* 0x000fe400000000ff */
[----:B------:R-:W-:Y:S02]  /*c770*/  F2FP.PACK_AB R71, R111, R112 ;  /* 0x000000706f47723e */ /* 0x000fe400000000ff */
[----:B------:R-:W-:Y:S02]  /*c780*/  F2FP.PACK_AB R142, R138, R98 ;  /* 0x000000628a8e723e */ /* 0x000fe400000000ff */
[----:B------:R-:W-:Y:S02]  /*c790*/  F2FP.PACK_AB R143, R137, R97 ;  /* 0x00000061898f723e */ /* 0x000fe400000000ff */
[----:B------:R-:W-:Y:S01]  /*c7a0*/  F2FP.PACK_AB R73, R108, R107 ;  /* 0x0000006b6c49723e */ /* 0x000fe200000000ff */
[-C--:B--2---:R-:W-:Y:S01]  /*c7b0*/  HMMA.16816.F32 R4, R68, R80.reuse, R4 ;  /* 0x000000504404723c */ /* 0x084fe20000001804 */
[----:B------:R-:W-:Y:S02]  /*c7c0*/  F2FP.PACK_AB R74, R106, R105 ;  /* 0x000000696a4a723e */ /* 0x000fe400000000ff */
[----:B------:R-:W-:Y:S01]  /*c7d0*/  F2FP.PACK_AB R75, R103, R104 ;  /* 0x00000068674b723e */ /* 0x000fe200000000ff */
[----:B-1----:R-:W-:Y:S01]  /*c7e0*/  LDSM.16.MT88.4 R156, [R219+0xb800] ;  /* 0x00b80000db9c783b */ /* 0x002fe20000004200 */
[----:B------:R-:W-:Y:S05]  /*c7f0*/  F2FP.PACK_AB R172, R95, R96 ;  /* 0x000000605fac723e */ /* 0x000fea00000000ff */
[C---:B------:R-:W-:Y:S01]  /*c800*/  HMMA.16816.F32 R8, R72.reuse, R80, R8 ;  /* 0x000000504808723c */ /* 0x040fe20000001808 */
[----:B------:R-:W-:Y:S07]  /*c810*/  MUFU.EX2 R80, R127 ;  /* 0x0000007f00507308 */ /* 0x000fee0000000800 */
[-C--:B------:R-:W-:Y:S03]  /*c820*/  HMMA.16816.F32 R12, R72, R82.reuse, R12 ;  /* 0x00000052480c723c */ /* 0x080fe6000000180c */
[----:B------:R-:W1:Y:S05]  /*c830*/  MUFU.EX2 R81, R126 ;  /* 0x0000007e00517308 */ /* 0x000e6a0000000800 */
[C---:B------:R-:W-:Y:S05]  /*c840*/  HMMA.16816.F32 R16, R68.reuse, R82, R16 ;  /* 0x000000524410723c */ /* 0x040fea0000001810 */
[----:B------:R-:W-:Y:S03]  /*c850*/  MUFU.EX2 R83, R164 ;  /* 0x000000a400537308 */ /* 0x000fe60000000800 */
[-C--:B------:R-:W-:Y:S07]  /*c860*/  HMMA.16816.F32 R20, R68, R84.reuse, R20 ;  /* 0x000000544414723c */ /* 0x080fee0000001814 */
[----:B------:R-:W2:Y:S01]  /*c870*/  MUFU.EX2 R82, R169 ;  /* 0x000000a900527308 */ /* 0x000ea20000000800 */
[C---:B------:R-:W-:Y:S01]  /*c880*/  HMMA.16816.F32 R24, R72.reuse, R84, R24 ;  /* 0x000000544818723c */ /* 0x040fe20000001818 */
[----:B-1----:R-:W-:Y:S07]  /*c890*/  F2FP.PACK_AB R175, R80, R81 ;  /* 0x0000005150af723e */ /* 0x002fee00000000ff */
[-C--:B------:R-:W-:Y:S01]  /*c8a0*/  HMMA.16816.F32 R28, R72, R86.reuse, R28 ;  /* 0x00000056481c723c */ /* 0x080fe2000000181c */
[----:B------:R1:W3:Y:S07]  /*c8b0*/  MUFU.EX2 R84, R165 ;  /* 0x000000a500547308 */ /* 0x0002ee0000000800 */
[C---:B------:R-:W-:Y:S01]  /*c8c0*/  HMMA.16816.F32 R32, R68.reuse, R86, R32 ;  /* 0x000000564420723c */ /* 0x040fe20000001820 */
[----:B--2---:R-:W-:Y:S07]  /*c8d0*/  F2FP.PACK_AB R174, R82, R83 ;  /* 0x0000005352ae723e */ /* 0x004fee00000000ff */
[-C--:B------:R-:W-:Y:S08]  /*c8e0*/  HMMA.16816.F32 R36, R68, R88.reuse, R36 ;  /* 0x000000584424723c */ /* 0x080ff00000001824 */
[C---:B------:R-:W-:Y:S01]  /*c8f0*/  HMMA.16816.F32 R40, R72.reuse, R88, R40 ;  /* 0x000000584828723c */ /* 0x040fe20000001828 */
[----:B-1----:R-:W1:Y:S03]  /*c900*/  LDSM.16.MT88.4 R164, [R216+0xb800] ;  /* 0x00b80000d8a4783b */ /* 0x002e660000004200 */
[----:B---3--:R-:W-:Y:S04]  /*c910*/  F2FP.PACK_AB R173, R84, R94 ;  /* 0x0000005e54ad723e */ /* 0x008fe800000000ff */
[-C--:B------:R-:W-:Y:S08]  /*c920*/  HMMA.16816.F32 R44, R72, R90.reuse, R44 ;  /* 0x0000005a482c723c */ /* 0x080ff0000000182c */
[C---:B------:R-:W-:Y:S08]  /*c930*/  HMMA.16816.F32 R48, R68.reuse, R90, R48 ;  /* 0x0000005a4430723c */ /* 0x040ff00000001830 */
[-C--:B----4-:R-:W-:Y:S08]  /*c940*/  HMMA.16816.F32 R52, R68, R76.reuse, R52 ;  /* 0x0000004c4434723c */ /* 0x090ff00000001834 */
[C---:B------:R-:W-:Y:S07]  /*c950*/  HMMA.16816.F32 R56, R72.reuse, R76, R56 ;  /* 0x0000004c4838723c */ /* 0x040fee0000001838 */
[----:B------:R-:W-:Y:S01]  /*c960*/  FADD.FTZ R76, R149, R0 ;  /* 0x00000000954c7221 */ /* 0x000fe20000010000 */
[-C--:B------:R-:W-:Y:S01]  /*c970*/  HMMA.16816.F32 R60, R72, R78.reuse, R60 ;  /* 0x0000004e483c723c */ /* 0x080fe2000000183c */
[----:B------:R-:W-:Y:S02]  /*c980*/  FADD.FTZ R0, R148, R92 ;  /* 0x0000005c94007221 */ /* 0x000fe40000010000 */
[----:B------:R-:W2:Y:S01]  /*c990*/  LDSM.16.MT88.4 R148, [R217+0xb800] ;  /* 0x00b80000d994783b */ /* 0x000ea20000004200 */
[----:B------:R-:W-:Y:S02]  /*c9a0*/  FADD.FTZ R77, R211, R93 ;  /* 0x0000005dd34d7221 */ /* 0x000fe40000010000 */
[----:B------:R-:W-:Y:S02]  /*c9b0*/  FADD.FTZ R0, R153, R0 ;  /* 0x0000000099007221 */ /* 0x000fe40000010000 */
[----:B------:R-:W-:Y:S01]  /*c9c0*/  FADD.FTZ R77, R210, R77 ;  /* 0x0000004dd24d7221 */ /* 0x000fe20000010000 */
[----:B------:R-:W-:Y:S03]  /*c9d0*/  HMMA.16816.F32 R64, R68, R78, R64 ;  /* 0x0000004e4440723c */ /* 0x000fe60000001840 */
[----:B------:R-:W-:Y:S02]  /*c9e0*/  FADD.FTZ R77, R160, R77 ;  /* 0x0000004da04d7221 */ /* 0x000fe40000010000 */
[----:B------:R-:W-:Y:S02]  /*c9f0*/  FADD.FTZ R72, R155, R76 ;  /* 0x0000004c9b487221 */ /* 0x000fe40000010000 */
[----:B------:R-:W-:Y:S01]  /*ca00*/  FADD.FTZ R73, R241, R2 ;  /* 0x00000002f1497221 */ /* 0x000fe20000010000 */
[-C--:B-1----:R-:W-:Y:S01]  /*ca10*/  HMMA.16816.F32 R168, R140, R164.reuse, R4 ;  /* 0x000000a48ca8723c */ /* 0x082fe20000001804 */
[----:B------:R-:W-:Y:S01]  /*ca20*/  FADD.FTZ R2, R154, R72 ;  /* 0x000000489a027221 */ /* 0x000fe20000010000 */
[----:B------:R-:W1:Y:S02]  /*ca30*/  LDSM.16.MT88.4 R4, [R218+0xb800] ;  /* 0x00b80000da04783b */ /* 0x000e640000004200 */
[----:B------:R-:W-:Y:S02]  /*ca40*/  FADD.FTZ R0, R152, R0 ;  /* 0x0000000098007221 */ /* 0x000fe40000010000 */
[----:B------:R-:W-:Y:S02]  /*ca50*/  FADD.FTZ R2, R185, R2 ;  /* 0x00000002b9027221 */ /* 0x000fe40000010000 */
[----:B------:R-:W-:Y:S01]  /*ca60*/  FADD.FTZ R0, R182, R0 ;  /* 0x00000000b6007221 */ /* 0x000fe20000010000 */
[C---:B------:R-:W-:Y:S07]  /*ca70*/  HMMA.16816.F32 R196, R172.reuse, R164, R8 ;  /* 0x000000a4acc4723c */ /* 0x040fee0000001808 */
[----:B------:R-:W-:Y:S01]  /*ca80*/  FADD.FTZ R9, R240, R73 ;  /* 0x00000049f0097221 */ /* 0x000fe20000010000 */
[-C--:B------:R-:W-:Y:S01]  /*ca90*/  HMMA.16816.F32 R200, R172, R166.reuse, R12 ;  /* 0x000000a6acc8723c */ /* 0x080fe2000000180c */
[----:B------:R-:W-:Y:S03]  /*caa0*/  FADD.FTZ R8, R207, R77 ;  /* 0x0000004dcf087221 */ /* 0x000fe60000010000 */
[----:B------:R-:W-:Y:S02]  /*cab0*/  FADD.FTZ R10, R212, R2 ;  /* 0x00000002d40a7221 */ /* 0x000fe40000010000 */
[----:B------:R-:W-:Y:S02]  /*cac0*/  FADD.FTZ R11, R247, R8 ;  /* 0x00000008f70b7221 */ /* 0x000fe40000010000 */
[----:B------:R-:W-:Y:S01]  /*cad0*/  FADD.FTZ R12, R252, R9 ;  /* 0x00000009fc0c7221 */ /* 0x000fe20000010000 */
[C---:B------:R-:W-:Y:S03]  /*cae0*/  HMMA.16816.F32 R164, R140.reuse, R166, R16 ;  /* 0x000000a68ca4723c */ /* 0x040fe60000001810 */
[----:B------:R-:W-:Y:S02]  /*caf0*/  FADD.FTZ R9, R180, R0 ;  /* 0x00000000b4097221 */ /* 0x000fe40000010000 */
[----:B------:R-:W-:Y:S02]  /*cb00*/  FADD.FTZ R0, R183, R10 ;  /* 0x0000000ab7007221 */ /* 0x000fe40000010000 */
        /* <DEDUP_REMOVED lines=17> */
[----:B------:R-:W-:Y:S01]  /*cc20*/  FADD.FTZ R2, R132, R9 ;  /* 0x0000000984027221 */ /* 0x000fe20000010000 */
[----:B------:R-:W-:Y:S01]  /*cc30*/  MOV R132, R136 ;  /* 0x0000008800847202 */ /* 0x000fe20000000f00 */
[----:B------:R-:W-:Y:S01]  /*cc40*/  FADD.FTZ R8, R208, R8 ;  /* 0x00000008d0087221 */ /* 0x000fe20000010000 */
[-C--:B--2---:R-:W-:Y:S01]  /*cc50*/  HMMA.16816.F32 R152, R140, R148.reuse, R36 ;  /* 0x000000948c98723c */ /* 0x084fe20000001824 */
        /* <DEDUP_REMOVED lines=11> */
[----:B------:R-:W-:Y:S01]  /*cd10*/  FADD.FTZ R11, R133, R8 ;  /* 0x00000008850b7221 */ /* 0x000fe20000010000 */
[----:B------:R-:W-:Y:S01]  /*cd20*/  MOV R133, R135 ;  /* 0x0000008700857202 */ /* 0x000fe20000000f00 */
[----:B------:R-:W-:Y:S01]  /*cd30*/  FADD.FTZ R10, R119, R2 ;  /* 0x00000002770a7221 */ /* 0x000fe20000010000 */
[C---:B------:R-:W-:Y:S03]  /*cd40*/  HMMA.16816.F32 R148, R140.reuse, R150, R48 ;  /* 0x000000968c94723c */ /* 0x040fe60000001830 */
[----:B------:R-:W-:Y:S02]  /*cd50*/  FADD.FTZ R8, R118, R12 ;  /* 0x0000000c76087221 */ /* 0x000fe40000010000 */
[----:B------:R-:W-:Y:S02]  /*cd60*/  FADD.FTZ R9, R125, R0 ;  /* 0x000000007d097221 */ /* 0x000fe40000010000 */
[----:B------:R-:W-:Y:S01]  /*cd70*/  FADD.FTZ R2, R116, R11 ;  /* 0x0000000b74027221 */ /* 0x000fe20000010000 */
[-C--:B-1----:R-:W-:Y:S01]  /*cd80*/  HMMA.16816.F32 R144, R140, R4.reuse, R52 ;  /* 0x000000048c90723c */ /* 0x082fe20000001834 */
        /* <DEDUP_REMOVED lines=13> */
[----:B------:R-:W-:Y:S03]  /*ce60*/  HMMA.16816.F32 R140, R140, R6, R64 ;  /* 0x000000068c8c723c */ /* 0x000fe60000001840 */
[----:B------:R-:W-:Y:S02]  /*ce70*/  FADD.FTZ R9, R111, R2 ;  /* 0x000000026f097221 */ /* 0x000fe40000010000 */
[----:B------:R-:W-:Y:S02]  /*ce80*/  FADD.FTZ R4, R102, R4 ;  /* 0x0000000466047221 */ /* 0x000fe40000010000 */
[----:B------:R-:W-:Y:S02]  /*ce90*/  FADD.FTZ R2, R106, R5 ;  /* 0x000000056a027221 */ /* 0x000fe40000010000 */
[----:B------:R-:W-:Y:S03]  /*cea0*/  FADD.FTZ R0, R103, R0 ;  /* 0x0000000067007221 */ /* 0x000fe60000010000 */
[----:B------:R-:W-:Y:S02]  /*ceb0*/  FADD.FTZ R9, R100, R9 ;  /* 0x0000000964097221 */ /* 0x000fe40000010000 */
[----:B------:R-:W-:Y:S02]  /*cec0*/  FADD.FTZ R10, R101, R4 ;  /* 0x00000004650a7221 */ /* 0x000fe40000010000 */
[----:B------:R-:W-:Y:S02]  /*ced0*/  FADD.FTZ R8, R96, R2 ;  /* 0x0000000260087221 */ /* 0x000fe40000010000 */
[----:B------:R-:W-:Y:S02]  /*cee0*/  FADD.FTZ R5, R94, R0 ;  /* 0x000000005e057221 */ /* 0x000fe40000010000 */
[----:B------:R-:W-:Y:S02]  /*cef0*/  FADD.FTZ R2, R99, R9 ;  /* 0x0000000963027221 */ /* 0x000fe40000010000 */
[----:B------:R-:W-:Y:S02]  /*cf00*/  FADD.FTZ R6, R98, R10 ;  /* 0x0000000a62067221 */ /* 0x000fe40000010000 */
[----:B------:R-:W-:Y:S02]  /*cf10*/  FADD.FTZ R4, R84, R5 ;  /* 0x0000000554047221 */ /* 0x000fe40000010000 */
[----:B------:R-:W-:Y:S01]  /*cf20*/  FADD.FTZ R6, R138, R6 ;  /* 0x000000068a067221 */ /* 0x000fe20000010000 */
[----:B------:R-:W-:Y:S01]  /*cf30*/  MOV R138, R3 ;  /* 0x00000003008a7202 */ /* 0x000fe20000000f00 */
[----:B------:R-:W-:Y:S02]  /*cf40*/  FADD.FTZ R5, R97, R2 ;  /* 0x0000000261057221 */ /* 0x000fe40000010000 */
[----:B------:R-:W-:Y:S01]  /*cf50*/  FADD.FTZ R0, R95, R8 ;  /* 0x000000085f007221 */ /* 0x000fe20000010000 */
[----:B------:R1:W-:Y:S03]  /*cf60*/  STL [R1+0xc], R6 ;  /* 0x00000c0601007387 */ /* 0x0003e60000100800 */
[----:B------:R-:W-:Y:S02]  /*cf70*/  FADD.FTZ R2, R83, R0 ;  /* 0x0000000053027221 */ /* 0x000fe40000010000 */
[----:B------:R-:W-:Y:S02]  /*cf80*/  FADD.FTZ R0, R81, R4 ;  /* 0x0000000451007221 */ /* 0x000fe40000010000 */
[----:B------:R-:W-:Y:S01]  /*cf90*/  FADD.FTZ R4, R137, R5 ;  /* 0x0000000589047221 */ /* 0x000fe20000010000 */
[----:B------:R-:W-:Y:S01]  /*cfa0*/  MOV R137, R134 ;  /* 0x0000008600897202 */ /* 0x000fe20000000f00 */
[----:B------:R-:W-:Y:S02]  /*cfb0*/  FADD.FTZ R2, R82, R2 ;  /* 0x0000000252027221 */ /* 0x000fe40000010000 */
[----:B------:R-:W-:Y:S01]  /*cfc0*/  FADD.FTZ R0, R80, R0 ;  /* 0x0000000050007221 */ /* 0x000fe20000010000 */
[----:B------:R1:W-:Y:S04]  /*cfd0*/  STL [R1+0x10], R4 ;  /* 0x0000100401007387 */ /* 0x0003e80000100800 */
[----:B------:R1:W-:Y:S04]  /*cfe0*/  STL [R1+0x14], R2 ;  /* 0x0000140201007387 */ /* 0x0003e80000100800 */
[----:B------:R1:W-:Y:S04]  /*cff0*/  STL [R1+0x18], R0 ;  /* 0x0000180001007387 */ /* 0x0003e80000100800 */
[----:B------:R1:W-:Y:S02]  /*d000*/  STL [R1], R239 ;  /* 0x000000ef01007387 */ /* 0x0003e40000100800 */
[----:B-1---5:R-:W-:-:S05]  /*d010*/  @P0 BRA `(.L_x_7) ;  /* 0xffffae8000000947 */ /* 0x022fca000383ffff */
.L_x_6:
[----:B--2---:R-:W2:Y:S04]  /*d020*/  LDL.LU R4, [R1+0xc] ;  /* 0x00000c0001047983 */ /* 0x004ea80000300800 */
[----:B------:R-:W3:Y:S04]  /*d030*/  LDL.LU R9, [R1+0x10] ;  /* 0x0000100001097983 */ /* 0x000ee80000300800 */
[----:B------:R-:W4:Y:S04]  /*d040*/  LDL.LU R8, [R1+0x14] ;  /* 0x0000140001087983 */ /* 0x000f280000300800 */
[----:B------:R-:W4:Y:S04]  /*d050*/  LDL.LU R5, [R1+0x18] ;  /* 0x0000180001057983 */ /* 0x000f280000300800 */
[----:B------:R-:W4:Y:S04]  /*d060*/  LDL.LU R59, [R1+0x4c] ;  /* 0x00004c00013b7983 */ /* 0x000f280000300800 */
[----:B------:R-:W1:Y:S04]  /*d070*/  S2R R58, SR_CTAID.Y ;  /* 0x00000000003a7919 */ /* 0x000e680000002600 */
[----:B------:R-:W1:Y:S02]  /*d080*/  S2R R43, SR_TID.X ;  /* 0x00000000002b7919 */ /* 0x000e640000002100 */
[----:B-1----:R-:W-:-:S02]  /*d090*/  SHF.R.S32.HI R29, RZ, 0x1f, R43 ;  /* 0x0000001fff1d7819 */ /* 0x002fc4000001142b */
[----:B--2---:R-:W1:Y:S04]  /*d0a0*/  SHFL.BFLY PT, R0, R4, 0x2, 0x1f ;  /* 0x0c401f0004007f89 */ /* 0x004e6800000e0000 */
[----:B---3--:R-:W2:Y:S04]  /*d0b0*/  SHFL.BFLY PT, R2, R9, 0x2, 0x1f ;  /* 0x0c401f0009027f89 */ /* 0x008ea800000e0000 */
[----:B----4-:R-:W3:Y:S04]  /*d0c0*/  SHFL.BFLY PT, R7, R8, 0x2, 0x1f ;  /* 0x0c401f0008077f89 */ /* 0x010ee800000e0000 */
[----:B------:R-:W4:Y:S01]  /*d0d0*/  SHFL.BFLY PT, R6, R5, 0x2, 0x1f ;  /* 0x0c401f0005067f89 */ /* 0x000f2200000e0000 */
[----:B------:R-:W-:Y:S01]  /*d0e0*/  ISETP.NE.AND P0, PT, R59, -0x1, PT ;  /* 0xffffffff3b00780c */ /* 0x000fe20003f05270 */
[----:B-1----:R-:W-:-:S02]  /*d0f0*/  FADD.FTZ R0, R0, R4 ;  /* 0x0000000400007221 */ /* 0x002fc40000010000 */
[----:B--2---:R-:W-:-:S03]  /*d100*/  FADD.FTZ R2, R2, R9 ;  /* 0x0000000902027221 */ /* 0x004fc60000010000 */
[----:B------:R-:W1:Y:S01]  /*d110*/  SHFL.BFLY PT, R4, R0, 0x1, 0x1f ;  /* 0x0c201f0000047f89 */ /* 0x000e6200000e0000 */
[----:B---3--:R-:W-:-:S03]  /*d120*/  FADD.FTZ R7, R7, R8 ;  /* 0x0000000807077221 */ /* 0x008fc60000010000 */
[----:B------:R-:W2:Y:S01]  /*d130*/  SHFL.BFLY PT, R10, R2, 0x1, 0x1f ;  /* 0x0c201f00020a7f89 */ /* 0x000ea200000e0000 */
[----:B----4-:R-:W-:-:S03]  /*d140*/  FADD.FTZ R6, R6, R5 ;  /* 0x0000000506067221 */ /* 0x010fc60000010000 */
[----:B------:R-:W3:Y:S04]  /*d150*/  SHFL.BFLY PT, R9, R7, 0x1, 0x1f ;  /* 0x0c201f0007097f89 */ /* 0x000ee800000e0000 */
[----:B------:R-:W4:Y:S01]  /*d160*/  SHFL.BFLY PT, R8, R6, 0x1, 0x1f ;  /* 0x0c201f0006087f89 */ /* 0x000f2200000e0000 */
[----:B-1----:R-:W-:Y:S01]  /*d170*/  FADD.FTZ R41, R0, R4 ;  /* 0x0000000400297221 */ /* 0x002fe20000010000 */
[----:B------:R-:W-:Y:S01]  /*d180*/  MOV R0, 0x3f800000 ;  /* 0x3f80000000007802 */ /* 0x000fe20000000f00 */
[----:B------:R-:W-:-:S03]  /*d190*/  @P0 IMAD.WIDE.U32 R4, R59, c[0x0][0x1e8], RZ ;  /* 0x00007a003b040a25 */ /* 0x000fc600078e00ff */
[----:B------:R-:W-:Y:S01]  /*d1a0*/  FSETP.NE.FTZ.AND P6, PT, R41, RZ, PT ;  /* 0x000000ff2900720b */ /* 0x000fe20003fd5000 */
[----:B--2---:R-:W-:Y:S01]  /*d1b0*/  FADD.FTZ R40, R2, R10 ;  /* 0x0000000a02287221 */ /* 0x004fe20000010000 */
[----:B------:R-:W-:Y:S01]  /*d1c0*/  @!P0 SHF.R.S32.HI R2, RZ, 0x1f, R58 ;  /* 0x0000001fff028819 */ /* 0x000fe2000001143a */
[----:B---3--:R-:W-:Y:S01]  /*d1d0*/  FADD.FTZ R39, R7, R9 ;  /* 0x0000000907277221 */ /* 0x008fe20000010000 */
[----:B------:R-:W-:Y:S01]  /*d1e0*/  @P0 MOV R56, R4 ;  /* 0x0000000400380202 */ /* 0x000fe20000000f00 */
[----:B------:R-:W-:Y:S01]  /*d1f0*/  @!P0 IMAD.WIDE.U32 R10, R58, c[0x0][0x1e0], RZ ;  /* 0x000078003a0a8a25 */ /* 0x000fe200078e00ff */
[----:B------:R-:W-:Y:S02]  /*d200*/  FSETP.NE.FTZ.AND P5, PT, R40, RZ, PT ;  /* 0x000000ff2800720b */ /* 0x000fe40003fb5000 */
[----:B------:R-:W-:Y:S01]  /*d210*/  FSETP.NE.FTZ.AND P4, PT, R39, RZ, PT ;  /* 0x000000ff2700720b */ /* 0x000fe20003f95000 */
[----:B------:R-:W-:Y:S01]  /*d220*/  @!P0 IMAD R2, R2, c[0x0][0x1e0], RZ ;  /* 0x0000780002028a24 */ /* 0x000fe200078e02ff */
[----:B------:R-:W-:Y:S01]  /*d230*/  MOV R4, 0x3f800000 ;  /* 0x3f80000000047802 */ /* 0x000fe20000000f00 */
[----:B------:R-:W-:Y:S01]  /*d240*/  @P0 IMAD R57, R59, c[0x0][0x1ec], R5 ;  /* 0x00007b003b390a24 */ /* 0x000fe200078e0205 */
[CC--:B------:R-:W-:Y:S01]  /*d250*/  LEA.HI R5, R29.reuse, R43.reuse, RZ, 0x2 ;  /* 0x0000002b1d057211 */ /* 0x0c0fe200078f10ff */
[----:B------:R-:W1:Y:S01]  /*d260*/  @P6 MUFU.RCP R0, R41 ;  /* 0x0000002900006308 */ /* 0x000e620000001000 */
[----:B------:R-:W-:Y:S01]  /*d270*/  @!P0 IMAD R2, R58, c[0x0][0x1e4], R2 ;  /* 0x000079003a028a24 */ /* 0x000fe200078e0202 */
[----:B------:R-:W-:Y:S01]  /*d280*/  LEA.HI R29, R29, R43, RZ, 0x5 ;  /* 0x0000002b1d1d7211 */ /* 0x000fe200078f28ff */
[----:B----4-:R-:W-:Y:S01]  /*d290*/  FADD.FTZ R42, R6, R8 ;  /* 0x00000008062a7221 */ /* 0x010fe20000010000 */
[----:B------:R-:W-:Y:S01]  /*d2a0*/  LOP3.LUT R6, R5, 0x3ffffffc, RZ, 0xc0, !PT ;  /* 0x3ffffffc05067812 */ /* 0x000fe200078ec0ff */
[----:B------:R-:W-:Y:S01]  /*d2b0*/  @!P0 IMAD.IADD R57, R11, 0x1, R2 ;  /* 0x000000010b398824 */ /* 0x000fe200078e0202 */
[----:B------:R-:W-:-:S02]  /*d2c0*/  MOV R2, 0x3f800000 ;  /* 0x3f80000000027802 */ /* 0x000fc40000000f00 */
[----:B------:R-:W-:Y:S01]  /*d2d0*/  FSETP.NE.FTZ.AND P3, PT, R42, RZ, PT ;  /* 0x000000ff2a00720b */ /* 0x000fe20003f75000 */
[----:B------:R-:W2:Y:S01]  /*d2e0*/  @P5 MUFU.RCP R4, R40 ;  /* 0x0000002800045308 */ /* 0x000ea20000001000 */
[----:B------:R-:W-:Y:S02]  /*d2f0*/  IADD3 R43, -R6, R43, RZ ;  /* 0x0000002b062b7210 */ /* 0x000fe40007ffe1ff */
[----:B------:R-:W-:Y:S02]  /*d300*/  @!P0 MOV R56, R10 ;  /* 0x0000000a00388202 */ /* 0x000fe40000000f00 */
[----:B------:R-:W-:Y:S01]  /*d310*/  SHF.R.S32.HI R29, RZ, 0x5, R29 ;  /* 0x00000005ff1d7819 */ /* 0x000fe2000001141d */
[C---:B-1----:R-:W-:Y:S02]  /*d320*/  FMUL.FTZ R168, R0.reuse, R168 ;  /* 0x000000a800a87220 */ /* 0x042fe40000410000 */
[----:B------:R-:W1:Y:S01]  /*d330*/  @P4 MUFU.RCP R2, R39 ;  /* 0x0000002700024308 */ /* 0x000e620000001000 */
[----:B------:R-:W-:-:S02]  /*d340*/  FMUL.FTZ R8, R0, R169 ;  /* 0x000000a900087220 */ /* 0x000fc40000410000 */
[C---:B------:R-:W-:Y:S02]  /*d350*/  FMUL.FTZ R164, R0.reuse, R164 ;  /* 0x000000a400a47220 */ /* 0x040fe40000410000 */
[----:B------:R-:W-:Y:S01]  /*d360*/  FMUL.FTZ R6, R0, R165 ;  /* 0x000000a500067220 */ /* 0x000fe20000410000 */
[----:B------:R-:W-:Y:S01]  /*d370*/  F2FP.PACK_AB R8, R8, R168 ;  /* 0x000000a80808723e */ /* 0x000fe200000000ff */
[C---:B------:R-:W-:Y:S02]  /*d380*/  FMUL.FTZ R160, R0.reuse, R160 ;  /* 0x000000a000a07220 */ /* 0x040fe40000410000 */
[----:B------:R-:W-:Y:S01]  /*d390*/  FMUL.FTZ R15, R0, R161 ;  /* 0x000000a1000f7220 */ /* 0x000fe20000410000 */
[----:B------:R-:W-:Y:S01]  /*d3a0*/  F2FP.PACK_AB R6, R6, R164 ;  /* 0x000000a40606723e */ /* 0x000fe200000000ff */
[C---:B------:R-:W-:Y:S02]  /*d3b0*/  FMUL.FTZ R156, R0.reuse, R156 ;  /* 0x0000009c009c7220 */ /* 0x040fe40000410000 */
[C---:B------:R-:W-:Y:S01]  /*d3c0*/  FMUL.FTZ R13, R0.reuse, R157 ;  /* 0x0000009d000d7220 */ /* 0x040fe20000410000 */
[----:B------:R-:W-:Y:S01]  /*d3d0*/  F2FP.PACK_AB R15, R15, R160 ;  /* 0x000000a00f0f723e */ /* 0x000fe200000000ff */
[----:B------:R-:W-:-:S02]  /*d3e0*/  FMUL.FTZ R152, R0, R152 ;  /* 0x0000009800987220 */ /* 0x000fc40000410000 */
[C---:B------:R-:W-:Y:S01]  /*d3f0*/  FMUL.FTZ R26, R0.reuse, R153 ;  /* 0x00000099001a7220 */ /* 0x040fe20000410000 */
[----:B------:R-:W-:Y:S01]  /*d400*/  F2FP.PACK_AB R13, R13, R156 ;  /* 0x0000009c0d0d723e */ /* 0x000fe200000000ff */
[C---:B------:R-:W-:Y:S02]  /*d410*/  FMUL.FTZ R148, R0.reuse, R148 ;  /* 0x0000009400947220 */ /* 0x040fe40000410000 */
[----:B------:R-:W-:Y:S01]  /*d420*/  FMUL.FTZ R22, R0, R149 ;  /* 0x0000009500167220 */ /* 0x000fe20000410000 */
[----:B------:R-:W-:Y:S01]  /*d430*/  F2FP.PACK_AB R26, R26, R152 ;  /* 0x000000981a1a723e */ /* 0x000fe200000000ff */
[C---:B------:R-:W-:Y:S02]  /*d440*/  FMUL.FTZ R144, R0.reuse, R144 ;  /* 0x0000009000907220 */ /* 0x040fe40000410000 */
[----:B------:R-:W-:Y:S01]  /*d450*/  FMUL.FTZ R36, R0, R145 ;  /* 0x0000009100247220 */ /* 0x000fe20000410000 */
[----:B------:R-:W-:Y:S01]  /*d460*/  F2FP.PACK_AB R22, R22, R148 ;  /* 0x000000941616723e */ /* 0x000fe200000000ff */
[----:B------:R-:W-:-:S02]  /*d470*/  FMUL.FTZ R140, R0, R140 ;  /* 0x0000008c008c7220 */ /* 0x000fc40000410000 */
[----:B------:R-:W-:Y:S01]  /*d480*/  FMUL.FTZ R33, R0, R141 ;  /* 0x0000008d00217220 */ /* 0x000fe20000410000 */
[----:B------:R-:W-:Y:S01]  /*d490*/  F2FP.PACK_AB R36, R36, R144 ;  /* 0x000000902424723e */ /* 0x000fe200000000ff */
[----:B------:R-:W-:Y:S02]  /*d4a0*/  IMAD.MOV.U32 R0, RZ, RZ, 0x3f800000 ;  /* 0x3f800000ff007424 */ /* 0x000fe400078e00ff */
[C---:B--2---:R-:W-:Y:S01]  /*d4b0*/  FMUL.FTZ R170, R4.reuse, R170 ;  /* 0x000000aa04aa7220 */ /* 0x044fe20000410000 */
[----:B------:R-:W-:Y:S01]  /*d4c0*/  F2FP.PACK_AB R33, R33, R140 ;  /* 0x0000008c2121723e */ /* 0x000fe200000000ff */
[C---:B------:R-:W-:Y:S02]  /*d4d0*/  FMUL.FTZ R7, R4.reuse, R171 ;  /* 0x000000ab04077220 */ /* 0x040fe40000410000 */
[----:B------:R-:W2:Y:S01]  /*d4e0*/  @P3 MUFU.RCP R0, R42 ;  /* 0x0000002a00003308 */ /* 0x000ea20000001000 */
[C---:B------:R-:W-:Y:S02]  /*d4f0*/  FMUL.FTZ R166, R4.reuse, R166 ;  /* 0x000000a604a67220 */ /* 0x040fe40000410000 */
[C---:B------:R-:W-:Y:S01]  /*d500*/  FMUL.FTZ R167, R4.reuse, R167 ;  /* 0x000000a704a77220 */ /* 0x040fe20000410000 */
[----:B------:R-:W-:Y:S01]  /*d510*/  F2FP.PACK_AB R7, R7, R170 ;  /* 0x000000aa0707723e */ /* 0x000fe200000000ff */
[----:B------:R-:W-:-:S02]  /*d520*/  FMUL.FTZ R162, R4, R162 ;  /* 0x000000a204a27220 */ /* 0x000fc40000410000 */
[C---:B------:R-:W-:Y:S02]  /*d530*/  FMUL.FTZ R14, R4.reuse, R163 ;  /* 0x000000a3040e7220 */ /* 0x040fe40000410000 */
[C---:B------:R-:W-:Y:S02]  /*d540*/  FMUL.FTZ R158, R4.reuse, R158 ;  /* 0x0000009e049e7220 */ /* 0x040fe40000410000 */
[----:B------:R-:W-:Y:S01]  /*d550*/  FMUL.FTZ R12, R4, R159 ;  /* 0x0000009f040c7220 */ /* 0x000fe20000410000 */
[----:B------:R-:W-:Y:S01]  /*d560*/  F2FP.PACK_AB R14, R14, R162 ;  /* 0x000000a20e0e723e */ /* 0x000fe200000000ff */
[C---:B------:R-:W-:Y:S02]  /*d570*/  FMUL.FTZ R154, R4.reuse, R154 ;  /* 0x0000009a049a7220 */ /* 0x040fe40000410000 */
[----:B------:R-:W-:Y:S01]  /*d580*/  FMUL.FTZ R25, R4, R155 ;  /* 0x0000009b04197220 */ /* 0x000fe20000410000 */
[----:B------:R-:W-:Y:S01]  /*d590*/  F2FP.PACK_AB R12, R12, R158 ;  /* 0x0000009e0c0c723e */ /* 0x000fe200000000ff */
[----:B------:R-:W-:-:S02]  /*d5a0*/  FMUL.FTZ R150, R4, R150 ;  /* 0x0000009604967220 */ /* 0x000fc40000410000 */
[C---:B------:R-:W-:Y:S01]  /*d5b0*/  FMUL.FTZ R21, R4.reuse, R151 ;  /* 0x0000009704157220 */ /* 0x040fe20000410000 */
[----:B------:R-:W-:Y:S01]  /*d5c0*/  F2FP.PACK_AB R25, R25, R154 ;  /* 0x0000009a1919723e */ /* 0x000fe200000000ff */
[C---:B------:R-:W-:Y:S02]  /*d5d0*/  FMUL.FTZ R146, R4.reuse, R146 ;  /* 0x0000009204927220 */ /* 0x040fe40000410000 */
[C---:B------:R-:W-:Y:S01]  /*d5e0*/  FMUL.FTZ R38, R4.reuse, R147 ;  /* 0x0000009304267220 */ /* 0x040fe20000410000 */
[----:B------:R-:W-:Y:S01]  /*d5f0*/  F2FP.PACK_AB R21, R21, R150 ;  /* 0x000000961515723e */ /* 0x000fe200000000ff */
[C---:B------:R-:W-:Y:S02]  /*d600*/  FMUL.FTZ R142, R4.reuse, R142 ;  /* 0x0000008e048e7220 */ /* 0x040fe40000410000 */
[----:B------:R-:W-:Y:S01]  /*d610*/  FMUL.FTZ R32, R4, R143 ;  /* 0x0000008f04207220 */ /* 0x000fe20000410000 */
[----:B------:R-:W-:Y:S01]  /*d620*/  SHF.R.S32.HI R4, RZ, 0x2, R5 ;  /* 0x00000002ff047819 */ /* 0x000fe20000011405 */
[----:B-1----:R-:W-:Y:S01]  /*d630*/  FMUL.FTZ R196, R2, R196 ;  /* 0x000000c402c47220 */ /* 0x002fe20000410000 */
[----:B------:R-:W-:Y:S01]  /*d640*/  F2FP.PACK_AB R38, R38, R146 ;  /* 0x000000922626723e */ /* 0x000fe200000000ff */
        /* <DEDUP_REMOVED lines=9> */
[C---:B------:R-:W-:Y:S01]  /*d6e0*/  FMUL.FTZ R28, R2.reuse, R193 ;  /* 0x000000c1021c7220 */ /* 0x040fe20000410000 */
[----:B------:R-:W-:Y:S01]  /*d6f0*/  F2FP.PACK_AB R19, R19, R188 ;  /* 0x000000bc1313723e */ /* 0x000fe200000000ff */
[----:B------:R-:W-:-:S02]  /*d700*/  FMUL.FTZ R180, R2, R180 ;  /* 0x000000b402b47220 */ /* 0x000fc40000410000 */
[----:B------:R-:W-:Y:S01]  /*d710*/  FMUL.FTZ R24, R2, R181 ;  /* 0x000000b502187220 */ /* 0x000fe20000410000 */
        /* <DEDUP_REMOVED lines=9> */
[----:B------:R-:W-:Y:S01]  /*d7b0*/  SHF.R.S32.HI R2, RZ, 0x1f, R5 ;  /* 0x0000001fff027819 */ /* 0x000fe20000011405 */
[C---:B--2---:R-:W-:Y:S01]  /*d7c0*/  FMUL.FTZ R199, R0.reuse, R199 ;  /* 0x000000c700c77220 */ /* 0x044fe20000410000 */
[----:B------:R-:W-:Y:S01]  /*d7d0*/  F2FP.PACK_AB R5, R167, R166 ;  /* 0x000000a6a705723e */ /* 0x000fe200000000ff */
[----:B------:R-:W-:Y:S01]  /*d7e0*/  FMUL.FTZ R10, R0, R198 ;  /* 0x000000c6000a7220 */ /* 0x000fe20000410000 */
[----:B------:R-:W-:Y:S01]  /*d7f0*/  LEA.HI R2, R2, R4, RZ, 0x3 ;  /* 0x0000000402027211 */ /* 0x000fe200078f18ff */
[C---:B------:R-:W-:Y:S01]  /*d800*/  FMUL.FTZ R203, R0.reuse, R203 ;  /* 0x000000cb00cb7220 */ /* 0x040fe20000410000 */
[----:B------:R-:W-:Y:S01]  /*d810*/  F2FP.PACK_AB R35, R35, R176 ;  /* 0x000000b02323723e */ /* 0x000fe200000000ff */
[----:B------:R-:W-:Y:S01]  /*d820*/  FMUL.FTZ R16, R0, R202 ;  /* 0x000000ca00107220 */ /* 0x000fe20000410000 */
[----:B------:R-:W-:Y:S01]  /*d830*/  LOP3.LUT R2, R2, 0xfffffff8, RZ, 0xc0, !PT ;  /* 0xfffffff802027812 */ /* 0x000fe200078ec0ff */
[C---:B------:R-:W-:Y:S01]  /*d840*/  FMUL.FTZ R191, R0.reuse, R191 ;  /* 0x000000bf00bf7220 */ /* 0x040fe20000410000 */
[----:B------:R-:W-:Y:S01]  /*d850*/  F2FP.PACK_AB R10, R199, R10 ;  /* 0x0000000ac70a723e */ /* 0x000fe200000000ff */
[C---:B------:R-:W-:Y:S01]  /*d860*/  FMUL.FTZ R18, R0.reuse, R190 ;  /* 0x000000be00127220 */ /* 0x040fe20000410000 */
[----:B------:R-:W-:Y:S01]  /*d870*/  F2FP.PACK_AB R16, R203, R16 ;  /* 0x00000010cb10723e */ /* 0x000fe200000000ff */
[C---:B------:R-:W-:Y:S01]  /*d880*/  FMUL.FTZ R195, R0.reuse, R195 ;  /* 0x000000c300c37220 */ /* 0x040fe20000410000 */
[----:B------:R-:W-:Y:S01]  /*d890*/  F2FP.PACK_AB R31, R31, R172 ;  /* 0x000000ac1f1f723e */ /* 0x000fe200000000ff */
[C---:B------:R-:W-:Y:S01]  /*d8a0*/  FMUL.FTZ R27, R0.reuse, R194 ;  /* 0x000000c2001b7220 */ /* 0x040fe20000410000 */
        /* <DEDUP_REMOVED lines=12> */
[----:B------:R-:W-:Y:S02]  /*d970*/  IADD3 R0, R4, -R2, RZ ;  /* 0x8000000204007210 */ /* 0x000fe40007ffe0ff */
[----:B------:R-:W-:Y:S02]  /*d980*/  LEA R4, R29, R43, 0x9 ;  /* 0x0000002b1d047211 */ /* 0x000fe400078e48ff */
[C---:B------:R-:W-:Y:S01]  /*d990*/  SHF.L.U32 R2, R0.reuse, 0x6, RZ ;  /* 0x0000000600027819 */ /* 0x040fe200000006ff */
[----:B------:R-:W1:Y:S01]  /*d9a0*/  LDC.U8 R43, c[0x0][0x329] ;  /* 0x0000ca40ff2b7b82 */ /* 0x000e620000000000 */
[----:B------:R-:W-:Y:S02]  /*d9b0*/  LOP3.LUT R9, R0, 0x1, RZ, 0xc0, !PT ;  /* 0x0000000100097812 */ /* 0x000fe400078ec0ff */
[----:B------:R-:W-:Y:S02]  /*d9c0*/  LOP3.LUT R2, R2, 0x1c0, RZ, 0xc0, !PT ;  /* 0x000001c002027812 */ /* 0x000fe400078ec0ff */
[----:B------:R-:W-:Y:S01]  /*d9d0*/  ISETP.NE.U32.AND P1, PT, R9, 0x1, PT ;  /* 0x000000010900780c */ /* 0x000fe20003f25070 */
[----:B------:R-:W-:Y:S01]  /*d9e0*/  IMAD.MOV.U32 R9, RZ, RZ, -0x10 ;  /* 0xfffffff0ff097424 */ /* 0x000fe200078e00ff */
[----:B------:R-:W-:-:S02]  /*d9f0*/  LEA.HI R2, R2, R2, RZ, 0x1d ;  /* 0x0000000202027211 */ /* 0x000fc400078fe8ff */
[----:B------:R-:W-:Y:S02]  /*da00*/  F2FP.PACK_AB R34, R179, R34 ;  /* 0x00000022b322723e */ /* 0x000fe400000000ff */
[----:B------:R-:W-:Y:S02]  /*da10*/  LEA R2, R4, R2, 0x1 ;  /* 0x0000000204027211 */ /* 0x000fe400078e08ff */
[----:B------:R-:W-:Y:S02]  /*da20*/  SEL R9, R9, 0x10, !P1 ;  /* 0x0000001009097807 */ /* 0x000fe40004800000 */
[----:B------:R-:W-:Y:S02]  /*da30*/  SHF.L.U32 R2, R2, 0x1, RZ ;  /* 0x0000000102027819 */ /* 0x000fe400000006ff */
[----:B------:R-:W-:Y:S02]  /*da40*/  R2P PR, R0, 0x6 ;  /* 0x0000000600007804 */ /* 0x000fe40000000000 */
[C---:B------:R-:W-:Y:S01]  /*da50*/  IADD3 R4, R2.reuse, R9, RZ ;  /* 0x0000000902047210 */ /* 0x040fe20007ffe0ff */
[----:B------:R2:W-:Y:S01]  /*da60*/  STS [R2], R8 ;  /* 0x0000000802007388 */ /* 0x0005e20000000800 */
[----:B------:R-:W-:-:S02]  /*da70*/  IADD3 R0, R2, 0x40, RZ ;  /* 0x0000004002007810 */ /* 0x000fc40007ffe0ff */
[----:B------:R-:W-:Y:S01]  /*da80*/  F2FP.PACK_AB R30, R175, R30 ;  /* 0x0000001eaf1e723e */ /* 0x000fe200000000ff */
[----:B------:R3:W-:Y:S04]  /*da90*/  STS [R2+0x400], R7 ;  /* 0x0004000702007388 */ /* 0x0007e80000000800 */
[----:B------:R-:W-:Y:S02]  /*daa0*/  STS [R4], R6 ;  /* 0x0000000604007388 */ /* 0x000fe40000000800 */
[----:B------:R-:W-:Y:S02]  /*dab0*/  @P2 IADD3 R0, R2, -0x40, RZ ;  /* 0xffffffc002002810 */ /* 0x000fe40007ffe0ff */
[----:B------:R4:W-:Y:S04]  /*dac0*/  STS [R4+0x400], R5 ;  /* 0x0004000504007388 */ /* 0x0009e80000000800 */
[----:B------:R-:W-:Y:S04]  /*dad0*/  STS [R2+0x2000], R11 ;  /* 0x0020000b02007388 */ /* 0x000fe80000000800 */
[----:B------:R4:W-:Y:S04]  /*dae0*/  STS [R2+0x2400], R10 ;  /* 0x0024000a02007388 */ /* 0x0009e80000000800 */
[----:B------:R-:W-:Y:S01]  /*daf0*/  STS [R4+0x2000], R17 ;  /* 0x0020001104007388 */ /* 0x000fe20000000800 */
[----:B--2---:R-:W-:-:S03]  /*db00*/  IMAD.MOV.U32 R8, RZ, RZ, 0x20 ;  /* 0x00000020ff087424 */ /* 0x004fc600078e00ff */
[----:B------:R-:W-:Y:S02]  /*db10*/  STS [R4+0x2400], R16 ;  /* 0x0024001004007388 */ /* 0x000fe40000000800 */
[----:B------:R-:W-:Y:S02]  /*db20*/  SEL R8, R8, 0xffffffe0, !P1 ;  /* 0xffffffe008087807 */ /* 0x000fe40004800000 */
[----:B-1----:R-:W-:Y:S02]  /*db30*/  ISETP.NE.AND P1, PT, R43, RZ, PT ;  /* 0x000000ff2b00720c */ /* 0x002fe40003f25270 */
[----:B---3--:R-:W-:Y:S02]  /*db40*/  IADD3 R7, R8, 0x400, R0 ;  /* 0x0000040008077810 */ /* 0x008fe40007ffe000 */
[----:B----4-:R-:W-:Y:S02]  /*db50*/  IADD3 R5, R4, R8, RZ ;  /* 0x0000000804057210 */ /* 0x010fe40007ffe0ff */
[----:B------:R-:W-:-:S02]  /*db60*/  IADD3 R7, R9, R7, RZ ;  /* 0x0000000709077210 */ /* 0x000fc40007ffe0ff */
[----:B------:R-:W-:Y:S01]  /*db70*/  IADD3 R2, R2, R8, RZ ;  /* 0x0000000802027210 */ /* 0x000fe20007ffe0ff */
[----:B------:R-:W1:Y:S04]  /*db80*/  LDC.U8 R10, c[0x0][0x328] ;  /* 0x0000ca00ff0a7b82 */ /* 0x000e680000000000 */
[----:B------:R-:W-:Y:S01]  /*db90*/  @P1 MOV R6, c[0x0][0x210] ;  /* 0x0000840000061a02 */ /* 0x000fe20000000f00 */
[----:B------:R-:W-:Y:S04]  /*dba0*/  STS [R2], R15 ;  /* 0x0000000f02007388 */ /* 0x000fe80000000800 */
[----:B------:R-:W-:Y:S01]  /*dbb0*/  @P1 IMAD R6, R6, c[0x0][0x214], RZ ;  /* 0x0000850006061a24 */ /* 0x000fe200078e02ff */
[----:B------:R-:W-:Y:S04]  /*dbc0*/  STS [R2+0x400], R14 ;  /* 0x0004000e02007388 */ /* 0x000fe80000000800 */
[----:B------:R2:W-:Y:S04]  /*dbd0*/  STS [R5], R13 ;  /* 0x0000000d05007388 */ /* 0x0005e80000000800 */
[----:B------:R3:W-:Y:S04]  /*dbe0*/  STS [R5+0x400], R12 ;  /* 0x0004000c05007388 */ /* 0x0007e80000000800 */
[----:B------:R-:W-:Y:S04]  /*dbf0*/  STS [R2+0x2000], R19 ;  /* 0x0020001302007388 */ /* 0x000fe80000000800 */
[----:B------:R4:W-:Y:S01]  /*dc00*/  STS [R2+0x2400], R18 ;  /* 0x0024001202007388 */ /* 0x0009e20000000800 */
[----:B-1----:R-:W-:-:S03]  /*dc10*/  ISETP.NE.AND P2, PT, R10, RZ, PT ;  /* 0x000000ff0a00720c */ /* 0x002fc60003f45270 */
[----:B------:R-:W-:Y:S04]  /*dc20*/  STS [R5+0x2000], R28 ;  /* 0x0020001c05007388 */ /* 0x000fe80000000800 */
[----:B------:R1:W-:Y:S04]  /*dc30*/  STS [R5+0x2400], R27 ;  /* 0x0024001b05007388 */ /* 0x0003e80000000800 */
[----:B------:R-:W-:Y:S01]  /*dc40*/  STS [R0], R26 ;  /* 0x0000001a00007388 */ /* 0x000fe20000000800 */
[----:B--2---:R-:W-:Y:S03]  /*dc50*/  @P5 MUFU.LG2 R13, R40 ;  /* 0x00000028000d5308 */ /* 0x004fe60000000c00 */
[----:B------:R-:W-:Y:S04]  /*dc60*/  STS [R0+0x400], R25 ;  /* 0x0004001900007388 */ /* 0x000fe80000000800 */
[----:B------:R-:W2:Y:S01]  /*dc70*/  S2R R14, SR_CTAID.X ;  /* 0x00000000000e7919 */ /* 0x000ea20000002500 */
[----:B---3--:R3:W-:Y:S01]  /*dc80*/  @P4 MUFU.LG2 R12, R39 ;  /* 0x00000027000c4308 */ /* 0x0087e20000000c00 */
[----:B----4-:R-:W-:-:S02]  /*dc90*/  IMAD.IADD R2, R9, 0x1, R0 ;  /* 0x0000000109027824 */ /* 0x010fc400078e0200 */
[----:B------:R-:W4:Y:S04]  /*dca0*/  S2R R18, SR_TID.X ;  /* 0x0000000000127919 */ /* 0x000f280000002100 */
[----:B------:R-:W-:Y:S01]  /*dcb0*/  STS [R2], R22 ;  /* 0x0000001602007388 */ /* 0x000fe20000000800 */
[----:B------:R-:W-:Y:S02]  /*dcc0*/  IADD3 R4, R8, R2, RZ ;  /* 0x0000000208047210 */ /* 0x000fe40007ffe0ff */
[----:B-1----:R-:W-:Y:S01]  /*dcd0*/  @!P1 MOV R5, c[0x0][0x214] ;  /* 0x0000850000059a02 */ /* 0x002fe20000000f00 */
[----:B------:R-:W-:Y:S03]  /*dce0*/  STS [R2+0x400], R21 ;  /* 0x0004001502007388 */ /* 0x000fe60000000800 */
[----:B------:R-:W-:Y:S01]  /*dcf0*/  @!P1 SEL R6, R5, c[0x0][0x234], !P2 ;  /* 0x00008d0005069a07 */ /* 0x000fe20005000000 */
[----:B------:R-:W-:Y:S01]  /*dd00*/  STS [R0+0x2000], R24 ;  /* 0x0020001800007388 */ /* 0x000fe20000000800 */
[----:B------:R-:W-:-:S03]  /*dd10*/  ISETP.NE.OR P2, PT, R43, RZ, !P2 ;  /* 0x000000ff2b00720c */ /* 0x000fc60005745670 */
[----:B------:R1:W-:Y:S04]  /*dd20*/  STS [R0+0x2400], R23 ;  /* 0x0024001700007388 */ /* 0x0003e80000000800 */
[----:B------:R-:W-:Y:S04]  /*dd30*/  STS [R2+0x2000], R20 ;  /* 0x0020001402007388 */ /* 0x000fe80000000800 */
[----:B------:R2:W-:Y:S04]  /*dd40*/  STS [R2+0x2400], R37 ;  /* 0x0024002502007388 */ /* 0x0005e80000000800 */
[----:B------:R-:W3:Y:S01]  /*dd50*/  S2R R28, SR_CTAID.Z ;  /* 0x00000000001c7919 */ /* 0x000ee20000002700 */
[----:B-1----:R-:W-:-:S02]  /*dd60*/  IADD3 R0, R8, R0, RZ ;  /* 0x0000000008007210 */ /* 0x002fc40007ffe0ff */
[----:B----4-:R-:W-:Y:S01]  /*dd70*/  SHF.R.S32.HI R19, RZ, 0x1f, R18 ;  /* 0x0000001fff137819 */ /* 0x010fe20000011412 */
[----:B------:R-:W1:Y:S02]  /*dd80*/  @P6 MUFU.LG2 R8, R41 ;  /* 0x0000002900086308 */ /* 0x000e640000000c00 */
[----:B------:R-:W-:Y:S01]  /*dd90*/  STS [R0], R36 ;  /* 0x0000002400007388 */ /* 0x000fe20000000800 */
[----:B--2---:R-:W-:-:S03]  /*dda0*/  @!P2 IMAD R2, R58, c[0x0][0x214], RZ ;  /* 0x000085003a02aa24 */ /* 0x004fc600078e02ff */
[----:B------:R-:W-:Y:S04]  /*ddb0*/  STS [R0+0x400], R38 ;  /* 0x0004002600007388 */ /* 0x000fe80000000800 */
[----:B------:R-:W-:Y:S01]  /*ddc0*/  STS [R4], R33 ;  /* 0x0000002104007388 */ /* 0x000fe20000000800 */
[----:B------:R-:W-:Y:S01]  /*ddd0*/  LEA.HI R11, R19, R18, RZ, 0x5 ;  /* 0x00000012130b7211 */ /* 0x000fe200078f28ff */
[----:B------:R-:W2:Y:S01]  /*dde0*/  @P3 MUFU.LG2 R10, R42 ;  /* 0x0000002a000a3308 */ /* 0x000ea20000000c00 */
[----:B------:R-:W-:Y:S01]  /*ddf0*/  @!P2 SEL R2, R2, R59, !P0 ;  /* 0x0000003b0202a207 */ /* 0x000fe20004000000 */
[----:B------:R-:W-:Y:S04]  /*de00*/  STS [R7], R32 ;  /* 0x0000002007007388 */ /* 0x000fe80000000800 */
[----:B------:R-:W-:Y:S04]  /*de10*/  STS [R0+0x2000], R35 ;  /* 0x0020002300007388 */ /* 0x000fe80000000800 */
[----:B------:R4:W-:Y:S04]  /*de20*/  STS [R0+0x2400], R34 ;  /* 0x0024002200007388 */ /* 0x0009e80000000800 */
[----:B------:R-:W-:Y:S04]  /*de30*/  STS [R4+0x2000], R31 ;  /* 0x0020001f04007388 */ /* 0x000fe80000000800 */
[----:B------:R1:W-:Y:S04]  /*de40*/  STS [R7+0x2000], R30 ;  /* 0x0020001e07007388 */ /* 0x0003e80000000800 */
[----:B------:R-:W-:Y:S01]  /*de50*/  BAR.SYNC.DEFER_BLOCKING 0x0 ;  /* 0x0000000000007b1d */ /* 0x000fe20000010000 */
[----:B----4-:R-:W-:-:S02]  /*de60*/  @P1 IMAD.MOV.U32 R0, RZ, RZ, 0x1 ;  /* 0x00000001ff001424 */ /* 0x010fc400078e00ff */
[----:B------:R-:W-:-:S03]  /*de70*/  @!P1 IMAD R0, R6, c[0x0][0x1c0], RZ ;  /* 0x0000700006009a24 */ /* 0x000fc600078e02ff */
[----:B-1----:R1:W5:Y:S04]  /*de80*/  LDL R30, [R1+0x28] ;  /* 0x00002800011e7983 */ /* 0x0023680000100800 */
[----:B-----5:R1:W4:Y:S04]  /*de90*/  LDS.128 R20, [R234] ;  /* 0x00000000ea147984 */ /* 0x0203280000000c00 */
[----:B------:R1:W1:Y:S04]  /*dea0*/  LDS.128 R24, [R234+0x800] ;  /* 0x00080000ea187984 */ /* 0x0002680000000c00 */
[----:B------:R1:W1:Y:S04]  /*deb0*/  LDS.128 R32, [R234+0x1000] ;  /* 0x00100000ea207984 */ /* 0x0002680000000c00 */
[----:B---3--:R3:W1:Y:S04]  /*dec0*/  LDS.128 R36, [R234+0x1800] ;  /* 0x00180000ea247984 */ /* 0x0086680000000c00 */
[----:B------:R3:W1:Y:S04]  /*ded0*/  LDS.128 R44, [R234+0x2000] ;  /* 0x00200000ea2c7984 */ /* 0x0006680000000c00 */
[----:B------:R3:W1:Y:S04]  /*dee0*/  LDS.128 R48, [R234+0x2800] ;  /* 0x00280000ea307984 */ /* 0x0006680000000c00 */
[----:B------:R3:W1:Y:S04]  /*def0*/  LDS.128 R52, [R234+0x3000] ;  /* 0x00300000ea347984 */ /* 0x0006680000000c00 */
[----:B------:R-:W1:Y:S01]  /*df00*/  LDS.128 R232, [R234+0x3800] ;  /* 0x00380000eae87984 */ /* 0x000e620000000c00 */
[----:B------:R-:W-:-:S05]  /*df10*/  IMAD R0, R58, R0, RZ ;  /* 0x000000003a007224 */ /* 0x000fca00078e02ff */
[----:B------:R-:W-:Y:S02]  /*df20*/  SEL R9, R0, RZ, P2 ;  /* 0x000000ff00097207 */ /* 0x000fe40001000000 */
[----:B------:R-:W-:Y:S02]  /*df30*/  LOP3.LUT R0, R11, 0xffffffe0, RZ, 0xc0, !PT ;  /* 0xffffffe00b007812 */ /* 0x000fe400078ec0ff */
[----:B------:R-:W-:Y:S01]  /*df40*/  @P1 MOV R7, c[0x0][0x210] ;  /* 0x0000840000071a02 */ /* 0x000fe20000000f00 */
[----:B------:R-:W-:Y:S01]  /*df50*/  CS2R R4, SRZ ;  /* 0x0000000000047805 */ /* 0x000fe2000001ff00 */
[----:B------:R-:W-:Y:S01]  /*df60*/  @!P1 MOV R7, 0x1 ;  /* 0x0000000100079802 */ /* 0x000fe20000000f00 */
[----:B------:R-:W-:Y:S01]  /*df70*/  IMAD.IADD R0, R18, 0x1, -R0 ;  /* 0x0000000112007824 */ /* 0x000fe200078e0a00 */
[----:B------:R-:W-:Y:S02]  /*df80*/  @!P2 SHF.R.S32.HI R5, RZ, 0x1f, R2 ;  /* 0x0000001fff05a819 */ /* 0x000fe40000011402 */
[----:B------:R-:W-:Y:S01]  /*df90*/  @!P2 MOV R4, R2 ;  /* 0x000000020004a202 */ /* 0x000fe20000000f00 */
[----:B------:R-:W-:Y:S01]  /*dfa0*/  IMAD R2, R28, R6, R9 ;  /* 0x000000061c027224 */ /* 0x000fe200078e0209 */
[----:B------:R-:W-:Y:S01]  /*dfb0*/  LOP3.LUT P2, RZ, R0, 0x3, RZ, 0xc0, !PT ;  /* 0x0000000300ff7812 */ /* 0x000fe2000784c0ff */
[----:B------:R-:W-:-:S02]  /*dfc0*/  IMAD R6, R14, R7, RZ ;  /* 0x000000070e067224 */ /* 0x000fc400078e02ff */
[----:B------:R-:W-:-:S03]  /*dfd0*/  @P6 FMUL.FTZ R8, R8, 0.69314718246459960938 ;  /* 0x3f31721808086820 */ /* 0x000fc60000410000 */
[----:B------:R-:W-:Y:S01]  /*dfe0*/  SHF.L.U32 R11, R6, 0x7, RZ ;  /* 0x00000007060b7819 */ /* 0x000fe200000006ff */
[----:B--2---:R-:W-:Y:S01]  /*dff0*/  @P3 FMUL.FTZ R6, R10, 0.69314718246459960938 ;  /* 0x3f3172180a063820 */ /* 0x004fe20000410000 */
[----:B------:R-:W-:Y:S01]  /*e000*/  MOV R17, 0x7f800000 ;  /* 0x7f80000000117802 */ /* 0x000fe20000000f00 */
[----:B------:R-:W-:Y:S01]  /*e010*/  @P6 FFMA.FTZ R17, R136, c[0x0][0x238], R8 ;  /* 0x00008e0088116a23 */ /* 0x000fe20000010008 */
[--C-:B------:R-:W-:Y:S01]  /*e020*/  IADD3 R10, P1, P0, R11, R4, R2.reuse ;  /* 0x000000040b0a7210 */ /* 0x100fe2000783e002 */
[----:B------:R-:W-:Y:S01]  /*e030*/  @P5 FMUL.FTZ R9, R13, 0.69314718246459960938 ;  /* 0x3f3172180d095820 */ /* 0x000fe20000410000 */
[----:B------:R-:W-:Y:S01]  /*e040*/  SHF.R.S32.HI R4, RZ, 0x1f, R11 ;  /* 0x0000001fff047819 */ /* 0x000fe2000001140b */
[----:B------:R-:W-:Y:S01]  /*e050*/  @P4 FMUL.FTZ R8, R12, 0.69314718246459960938 ;  /* 0x3f3172180c084820 */ /* 0x000fe20000410000 */
[----:B------:R-:W-:Y:S01]  /*e060*/  SHF.R.S32.HI R2, RZ, 0x1f, R2 ;  /* 0x0000001fff027819 */ /* 0x000fe20000011402 */
[----:B------:R-:W-:Y:S01]  /*e070*/  BSSY B0, `(.L_x_10) ;  /* 0x0000030000007945 */ /* 0x000fe20003800000 */
[----:B------:R-:W-:Y:S01]  /*e080*/  MOV R16, 0x7f800000 ;  /* 0x7f80000000107802 */ /* 0x000fe20000000f00 */
[----:B------:R-:W-:Y:S01]  /*e090*/  @P5 FFMA.FTZ R16, R135, c[0x0][0x238], R9 ;  /* 0x00008e0087105a23 */ /* 0x000fe20000010009 */
[----:B------:R-:W-:Y:S01]  /*e0a0*/  MOV R14, 0x7f800000 ;  /* 0x7f800000000e7802 */ /* 0x000fe20000000f00 */
[----:B------:R-:W-:Y:S01]  /*e0b0*/  @P4 FFMA.FTZ R14, R134, c[0x0][0x238], R8 ;  /* 0x00008e00860e4a23 */ /* 0x000fe20000010008 */
[----:B------:R-:W-:Y:S01]  /*e0c0*/  MOV R15, 0x7f800000 ;  /* 0x7f800000000f7802 */ /* 0x000fe20000000f00 */
[----:B------:R-:W-:Y:S01]  /*e0d0*/  @P3 FFMA.FTZ R15, R3, c[0x0][0x238], R6 ;  /* 0x00008e00030f3a23 */ /* 0x000fe20000010006 */
[----:B------:R-:W-:Y:S01]  /*e0e0*/  IADD3.X R11, R4, R5, R2, P1, P0 ;  /* 0x00000005040b7210 */ /* 0x000fe20000fe0402 */
[----:B------:R-:W-:Y:S05]  /*e0f0*/  @P2 BRA `(.L_x_11) ;  /* 0x0000027000002947 */ /* 0x000fea0003800000 */
[----:B-1-34-:R-:W-:Y:S02]  /*e100*/  SHF.R.S32.HI R2, RZ, 0x1f, R29 ;  /* 0x0000001fff027819 */ /* 0x01afe4000001141d */
[----:B------:R-:W-:-:S02]  /*e110*/  SHF.R.S32.HI R3, RZ, 0x1f, R0 ;  /* 0x0000001fff037819 */ /* 0x000fc40000011400 */
[----:B------:R-:W-:Y:S02]  /*e120*/  LEA.HI R2, R2, R29, RZ, 0x2 ;  /* 0x0000001d02027211 */ /* 0x000fe400078f10ff */
[----:B------:R-:W-:Y:S02]  /*e130*/  LEA.HI R0, R3, R0, RZ, 0x2 ;  /* 0x0000000003007211 */ /* 0x000fe400078f10ff */
[----:B------:R-:W-:Y:S02]  /*e140*/  LOP3.LUT R2, R2, 0xffffffc, RZ, 0xc0, !PT ;  /* 0x0ffffffc02027812 */ /* 0x000fe400078ec0ff */
[----:B------:R-:W-:-:S03]  /*e150*/  SHF.R.S32.HI R0, RZ, 0x2, R0 ;  /* 0x00000002ff007819 */ /* 0x000fc60000011400 */
[----:B------:R-:W-:-:S04]  /*e160*/  IMAD.IADD R2, R29, 0x1, -R2 ;  /* 0x000000011d027824 */ /* 0x000fc800078e0a02 */
[----:B------:R-:W-:-:S05]  /*e170*/  IMAD R0, R2, 0x10, R0 ;  /* 0x0000001002007824 */ /* 0x000fca00078e0200 */
[CC--:B------:R-:W-:Y:S02]  /*e180*/  ISETP.GE.AND P6, PT, R0.reuse, R30.reuse, PT ;  /* 0x0000001e0000720c */ /* 0x0c0fe40003fc6270 */
[C---:B------:R-:W-:Y:S02]  /*e190*/  IADD3 R3, R0.reuse, 0x8, RZ ;  /* 0x0000000800037810 */ /* 0x040fe40007ffe0ff */
[C---:B------:R-:W-:Y:S02]  /*e1a0*/  IADD3 R2, R0.reuse, 0x40, RZ ;  /* 0x0000004000027810 */ /* 0x040fe40007ffe0ff */
[----:B------:R-:W-:Y:S02]  /*e1b0*/  IADD3 R4, R0, 0x48, RZ ;  /* 0x0000004800047810 */ /* 0x000fe40007ffe0ff */
[-C--:B------:R-:W-:Y:S02]  /*e1c0*/  ISETP.GE.AND P5, PT, R3, R30.reuse, PT ;  /* 0x0000001e0300720c */ /* 0x080fe40003fa6270 */
[----:B------:R-:W-:-:S02]  /*e1d0*/  ISETP.GE.AND P4, PT, R2, R30, PT ;  /* 0x0000001e0200720c */ /* 0x000fc40003f86270 */
[----:B------:R-:W-:Y:S01]  /*e1e0*/  ISETP.GE.AND P3, PT, R4, R30, PT ;  /* 0x0000001e0400720c */ /* 0x000fe20003f66270 */
[----:B------:R-:W-:-:S05]  /*e1f0*/  @!P6 IMAD R0, R0, R7, RZ ;  /* 0x000000070000e224 */ /* 0x000fca00078e02ff */
[----:B------:R-:W-:-:S03]  /*e200*/  @!P6 IADD3 R5, P0, R0, R10, RZ ;  /* 0x0000000a0005e210 */ /* 0x000fc60007f1e0ff */
[----:B------:R-:W-:Y:S01]  /*e210*/  @!P5 IMAD R3, R3, R7, RZ ;  /* 0x000000070303d224 */ /* 0x000fe200078e02ff */
[----:B------:R-:W-:Y:S01]  /*e220*/  @!P6 LEA.HI.X.SX32 R6, R0, R11, 0x1, P0 ;  /* 0x0000000b0006e211 */ /* 0x000fe200000f0eff */
[-C--:B------:R-:W-:Y:S01]  /*e230*/  @!P4 IMAD R12, R2, R7.reuse, RZ ;  /* 0x00000007020cc224 */ /* 0x080fe200078e02ff */
[----:B------:R-:W-:Y:S01]  /*e240*/  @!P6 LEA R8, P0, R5, c[0x0][0x200], 0x2 ;  /* 0x000080000508ea11 */ /* 0x000fe200078010ff */
[----:B------:R-:W-:Y:S01]  /*e250*/  @!P3 IMAD R2, R4, R7, RZ ;  /* 0x000000070402b224 */ /* 0x000fe200078e02ff */
[-C--:B------:R-:W-:Y:S02]  /*e260*/  @!P5 IADD3 R0, P2, R3, R10.reuse, RZ ;  /* 0x0000000a0300d210 */ /* 0x080fe40007f5e0ff */
[----:B------:R-:W-:Y:S02]  /*e270*/  @!P6 LEA.HI.X R9, R5, c[0x0][0x204], R6, 0x2, P0 ;  /* 0x000081000509ea11 */ /* 0x000fe400000f1406 */
[-C--:B------:R-:W-:Y:S02]  /*e280*/  @!P4 IADD3 R5, P1, R12, R10.reuse, RZ ;  /* 0x0000000a0c05c210 */ /* 0x080fe40007f3e0ff */
[----:B------:R-:W-:Y:S01]  /*e290*/  @!P3 IADD3 R10, P0, R2, R10, RZ ;  /* 0x0000000a020ab210 */ /* 0x000fe20007f1e0ff */
[----:B------:R1:W-:Y:S01]  /*e2a0*/  @!P6 STG.E [R8.64], R17 ;  /* 0x000000110800e986 */ /* 0x0003e2000c101908 */
[----:B------:R-:W-:-:S02]  /*e2b0*/  @!P5 LEA.HI.X.SX32 R3, R3, R11, 0x1, P2 ;  /* 0x0000000b0303d211 */ /* 0x000fc400010f0eff */
[----:B------:R-:W-:Y:S02]  /*e2c0*/  @!P5 LEA R6, P2, R0, c[0x0][0x200], 0x2 ;  /* 0x000080000006da11 */ /* 0x000fe400078410ff */
[-C--:B------:R-:W-:Y:S02]  /*e2d0*/  @!P4 LEA.HI.X.SX32 R12, R12, R11.reuse, 0x1, P1 ;  /* 0x0000000b0c0cc211 */ /* 0x080fe400008f0eff */
[----:B------:R-:W-:Y:S02]  /*e2e0*/  @!P3 LEA.HI.X.SX32 R11, R2, R11, 0x1, P0 ;  /* 0x0000000b020bb211 */ /* 0x000fe400000f0eff */
[----:B------:R-:W-:Y:S02]  /*e2f0*/  @!P4 LEA R4, P1, R5, c[0x0][0x200], 0x2 ;  /* 0x000080000504ca11 */ /* 0x000fe400078210ff */
[----:B------:R-:W-:Y:S02]  /*e300*/  @!P3 LEA R2, P0, R10, c[0x0][0x200], 0x2 ;  /* 0x000080000a02ba11 */ /* 0x000fe400078010ff */
[----:B------:R-:W-:-:S02]  /*e310*/  @!P5 LEA.HI.X R7, R0, c[0x0][0x204], R3, 0x2, P2 ;  /* 0x000081000007da11 */ /* 0x000fc400010f1403 */
[----:B------:R-:W-:Y:S02]  /*e320*/  @!P4 LEA.HI.X R5, R5, c[0x0][0x204], R12, 0x2, P1 ;  /* 0x000081000505ca11 */ /* 0x000fe400008f140c */
[----:B------:R-:W-:Y:S01]  /*e330*/  @!P3 LEA.HI.X R3, R10, c[0x0][0x204], R11, 0x2, P0 ;  /* 0x000081000a03ba11 */ /* 0x000fe200000f140b */
[----:B------:R1:W-:Y:S04]  /*e340*/  @!P5 STG.E [R6.64], R16 ;  /* 0x000000100600d986 */ /* 0x0003e8000c101908 */
[----:B------:R1:W-:Y:S04]  /*e350*/  @!P4 STG.E [R4.64], R14 ;  /* 0x0000000e0400c986 */ /* 0x0003e8000c101908 */
[----:B------:R1:W-:Y:S02]  /*e360*/  @!P3 STG.E [R2.64], R15 ;  /* 0x0000000f0200b986 */ /* 0x0003e4000c101908 */
.L_x_11:
[----:B-1-34-:R-:W-:Y:S05]  /*e370*/  BSYNC B0 ;  /* 0x0000000000007941 */ /* 0x01afea0003800000 */
.L_x_10:
[----:B------:R-:W2:Y:S04]  /*e380*/  LDL.LU.64 R8, [R1+0x50] ;  /* 0x0000500001087983 */ /* 0x000ea80000300a00 */
[----:B------:R1:W5:Y:S01]  /*e390*/  LDL.64 R12, [R1+0x20] ;  /* 0x00002000010c7983 */ /* 0x0003620000100a00 */
[----:B------:R-:W-:Y:S01]  /*e3a0*/  LEA.HI R0, R19, R18, RZ, 0x3 ;  /* 0x0000001213007211 */ /* 0x000fe200078f18ff */
[----:B------:R-:W-:Y:S01]  /*e3b0*/  BSSY B0, `(.L_x_12) ;  /* 0x0000013000007945 */ /* 0x000fe20003800000 */
[----:B------:R-:W-:-:S02]  /*e3c0*/  SHF.R.S32.HI R4, RZ, 0x1f, R28 ;  /* 0x0000001fff047819 */ /* 0x000fc4000001141c */
[----:B------:R-:W-:-:S03]  /*e3d0*/  SHF.R.S32.HI R10, RZ, 0x3, R0 ;  /* 0x00000003ff0a7819 */ /* 0x000fc60000011400 */
[----:B------:R-:W-:-:S04]  /*e3e0*/  IMAD R0, R4, c[0x0][0x1f0], RZ ;  /* 0x00007c0004007a24 */ /* 0x000fc800078e02ff */
[----:B------:R-:W-:Y:S01]  /*e3f0*/  IMAD R0, R28, c[0x0][0x1f4], R0 ;  /* 0x00007d001c007a24 */ /* 0x000fe200078e0200 */
[----:B--2---:R-:W-:-:S05]  /*e400*/  IADD3 R2, P0, R8, R56, RZ ;  /* 0x0000003808027210 */ /* 0x004fca0007f1e0ff */
[----:B------:R-:W-:Y:S01]  /*e410*/  IMAD.X R3, R9, 0x1, R57, P0 ;  /* 0x0000000109037824 */ /* 0x000fe200000e0639 */
[----:B------:R-:W-:-:S03]  /*e420*/  ISETP.GE.AND P0, PT, R10, R30, PT ;  /* 0x0000001e0a00720c */ /* 0x000fc60003f06270 */
[----:B------:R-:W-:-:S04]  /*e430*/  IMAD.WIDE.U32 R8, R28, c[0x0][0x1f0], R2 ;  /* 0x00007c001c087a25 */ /* 0x000fc800078e0002 */
[----:B------:R-:W-:-:S06]  /*e440*/  IMAD.IADD R7, R9, 0x1, R0 ;  /* 0x0000000109077824 */ /* 0x000fcc00078e0200 */
[----:B------:R-:W-:Y:S05]  /*e450*/  @P0 BRA `(.L_x_13) ;  /* 0x0000008000000947 */ /* 0x000fea0003800000 */
[----:B-1----:R-:W-:Y:S01]  /*e460*/  MOV R6, R8 ;  /* 0x0000000800067202 */ /* 0x002fe20000000f00 */
[----:B-----5:R-:W-:-:S04]  /*e470*/  IMAD R0, R13, c[0x0][0x1e8], RZ ;  /* 0x00007a000d007a24 */ /* 0x020fc800078e02ff */
[----:B------:R-:W-:-:S04]  /*e480*/  IMAD.WIDE.U32 R2, R12, c[0x0][0x1e8], R6 ;  /* 0x00007a000c027a25 */ /* 0x000fc800078e0006 */
[----:B------:R-:W-:Y:S01]  /*e490*/  IMAD R0, R12, c[0x0][0x1ec], R0 ;  /* 0x00007b000c007a24 */ /* 0x000fe200078e0200 */
[----:B------:R-:W-:-:S04]  /*e4a0*/  LEA R4, P0, R2, c[0x0][0x1d0], 0x1 ;  /* 0x0000740002047a11 */ /* 0x000fc800078008ff */
[----:B------:R-:W-:-:S04]  /*e4b0*/  IADD3 R0, R3, R0, RZ ;  /* 0x0000000003007210 */ /* 0x000fc80007ffe0ff */
[----:B------:R-:W-:-:S05]  /*e4c0*/  LEA.HI.X R5, R2, c[0x0][0x1d4], R0, 0x1, P0 ;  /* 0x0000750002057a11 */ /* 0x000fca00000f0c00 */
[----:B------:R1:W-:Y:S02]  /*e4d0*/  STG.E.128 [R4.64], R20 ;  /* 0x0000001404007986 */ /* 0x0003e4000c101d08 */
.L_x_13:
[----:B-1----:R-:W-:Y:S05]  /*e4e0*/  BSYNC B0 ;  /* 0x0000000000007941 */ /* 0x002fea0003800000 */
.L_x_12:
[----:B------:R-:W-:Y:S01]  /*e4f0*/  IADD3 R0, R10, 0x10, RZ ;  /* 0x000000100a007810 */ /* 0x000fe20007ffe0ff */
[----:B------:R-:W-:Y:S03]  /*e500*/  BSSY B0, `(.L_x_14) ;  /* 0x000000e000007945 */ /* 0x000fe60003800000 */
[----:B------:R-:W-:-:S13]  /*e510*/  ISETP.GE.AND P0, PT, R0, R30, PT ;  /* 0x0000001e0000720c */ /* 0x000fda0003f06270 */
[----:B------:R-:W-:Y:S05]  /*e520*/  @P0 BRA `(.L_x_15) ;  /* 0x000000b000000947 */ /* 0x000fea0003800000 */
[----:B-----5:R-:W-:Y:S01]  /*e530*/  IADD3 R4, P0, R12, 0x10, RZ ;  /* 0x000000100c047810 */ /* 0x020fe20007f1e0ff */
[----:B------:R-:W-:Y:S01]  /*e540*/  IMAD.MOV.U32 R2, RZ, RZ, R8 ;  /* 0x000000ffff027224 */ /* 0x000fe200078e0008 */
[----:B------:R-:W-:-:S03]  /*e550*/  MOV R3, R7 ;  /* 0x0000000700037202 */ /* 0x000fc60000000f00 */
[----:B------:R-:W-:Y:S02]  /*e560*/  IMAD.X R0, RZ, RZ, R13, P0 ;  /* 0x000000ffff007224 */ /* 0x000fe400000e060d */
[----:B------:R-:W-:-:S04]  /*e570*/  IMAD.WIDE.U32 R2, R4, c[0x0][0x1e8], R2 ;  /* 0x00007a0004027a25 */ /* 0x000fc800078e0002 */
[----:B------:R-:W-:-:S04]  /*e580*/  IMAD R0, R0, c[0x0][0x1e8], RZ ;  /* 0x00007a0000007a24 */ /* 0x000fc800078e02ff */
[----:B------:R-:W-:Y:S01]  /*e590*/  IMAD R0, R4, c[0x0][0x1ec], R0 ;  /* 0x00007b0004007a24 */ /* 0x000fe200078e0200 */
[----:B------:R-:W-:-:S04]  /*e5a0*/  LEA R4, P0, R2, c[0x0][0x1d0], 0x1 ;  /* 0x0000740002047a11 */ /* 0x000fc800078008ff */
[----:B------:R-:W-:-:S04]  /*e5b0*/  IADD3 R0, R3, R0, RZ ;  /* 0x0000000003007210 */ /* 0x000fc80007ffe0ff */
[----:B------:R-:W-:-:S05]  /*e5c0*/  LEA.HI.X R5, R2, c[0x0][0x1d4], R0, 0x1, P0 ;  /* 0x0000750002057a11 */ /* 0x000fca00000f0c00 */
[----:B------:R1:W-:Y:S02]  /*e5d0*/  STG.E.128 [R4.64], R24 ;  /* 0x0000001804007986 */ /* 0x0003e4000c101d08 */
.L_x_15:
[----:B------:R-:W-:Y:S05]  /*e5e0*/  BSYNC B0 ;  /* 0x0000000000007941 */ /* 0x000fea0003800000 */
.L_x_14:
[----:B------:R-:W2:Y:S01]  /*e5f0*/  LDL.LU R0, [R1+0x6c] ;  /* 0x00006c0001007983 */ /* 0x000ea20000300800 */
[----:B------:R-:W-:Y:S01]  /*e600*/  BSSY B0, `(.L_x_16) ;  /* 0x000000e000007945 */ /* 0x000fe20003800000 */
[----:B--2---:R-:W-:-:S13]  /*e610*/  ISETP.GE.AND P0, PT, R0, R30, PT ;  /* 0x0000001e0000720c */ /* 0x004fda0003f06270 */
[----:B------:R-:W-:Y:S05]  /*e620*/  @P0 BRA `(.L_x_17) ;  /* 0x000000b000000947 */ /* 0x000fea0003800000 */
[----:B-1---5:R-:W-:Y:S01]  /*e630*/  IADD3 R4, P0, R12, 0x20, RZ ;  /* 0x000000200c047810 */ /* 0x022fe20007f1e0ff */
        /* <DEDUP_REMOVED lines=10> */
.L_x_17:
[----:B------:R-:W-:Y:S05]  /*e6e0*/  BSYNC B0 ;  /* 0x0000000000007941 */ /* 0x000fea0003800000 */
.L_x_16:
        /* <DEDUP_REMOVED lines=15> */
.L_x_19:
[----:B------:R-:W-:Y:S05]  /*e7e0*/  BSYNC B0 ;  /* 0x0000000000007941 */ /* 0x000fea0003800000 */
.L_x_18:
        /* <DEDUP_REMOVED lines=15> */
.L_x_21:
[----:B------:R-:W-:Y:S05]  /*e8e0*/  BSYNC B0 ;  /* 0x0000000000007941 */ /* 0x000fea0003800000 */
.L_x_20:
        /* <DEDUP_REMOVED lines=15> */
.L_x_23:
[----:B------:R-:W-:Y:S05]  /*e9e0*/  BSYNC B0 ;  /* 0x0000000000007941 */ /* 0x000fea0003800000 */
.L_x_22:
        /* <DEDUP_REMOVED lines=15> */
.L_x_25:
[----:B------:R-:W-:Y:S05]  /*eae0*/  BSYNC B0 ;  /* 0x0000000000007941 */ /* 0x000fea0003800000 */
.L_x_24:
[----:B------:R-:W2:Y:S02]  /*eaf0*/  LDL.LU R0, [R1+0x58] ;  /* 0x0000580001007983 */ /* 0x000ea40000300800 */
[----:B--2---:R-:W-:-:S13]  /*eb00*/  ISETP.GE.AND P0, PT, R0, R30, PT ;  /* 0x0000001e0000720c */ /* 0x004fda0003f06270 */
[----:B------:R-:W-:Y:S05]  /*eb10*/  @P0 EXIT ;  /* 0x000000000000094d */ /* 0x000fea0003800000 */
[----:B-----5:R-:W-:Y:S01]  /*eb20*/  IADD3 R6, P0, R12, 0x70, RZ ;  /* 0x000000700c067810 */ /* 0x020fe20007f1e0ff */
[----:B------:R-:W-:Y:S01]  /*eb30*/  IMAD.MOV.U32 R2, RZ, RZ, R8 ;  /* 0x000000ffff027224 */ /* 0x000fe200078e0008 */
[----:B------:R-:W-:-:S03]  /*eb40*/  MOV R3, R7 ;  /* 0x0000000700037202 */ /* 0x000fc60000000f00 */
[----:B------:R-:W-:Y:S02]  /*eb50*/  IMAD.X R0, RZ, RZ, R13, P0 ;  /* 0x000000ffff007224 */ /* 0x000fe400000e060d */
[----:B-1----:R-:W-:-:S04]  /*eb60*/  IMAD.WIDE.U32 R4, R6, c[0x0][0x1e8], R2 ;  /* 0x00007a0006047a25 */ /* 0x002fc800078e0002 */
[----:B------:R-:W-:Y:S01]  /*eb70*/  IMAD R0, R0, c[0x0][0x1e8], RZ ;  /* 0x00007a0000007a24 */ /* 0x000fe200078e02ff */
[----:B------:R-:W-:-:S03]  /*eb80*/  LEA R2, P0, R4, c[0x0][0x1d0], 0x1 ;  /* 0x0000740004027a11 */ /* 0x000fc600078008ff */
[----:B------:R-:W-:-:S05]  /*eb90*/  IMAD R0, R6, c[0x0][0x1ec], R0 ;  /* 0x00007b0006007a24 */ /* 0x000fca00078e0200 */
[----:B------:R-:W-:-:S04]  /*eba0*/  IADD3 R0, R5, R0, RZ ;  /* 0x0000000005007210 */ /* 0x000fc80007ffe0ff */
[----:B------:R-:W-:-:S05]  /*ebb0*/  LEA.HI.X R3, R4, c[0x0][0x1d4], R0, 0x1, P0 ;  /* 0x0000750004037a11 */ /* 0x000fca00000f0c00 */
[----:B------:R-:W-:Y:S01]  /*ebc0*/  STG.E.128 [R2.64], R232 ;  /* 0x000000e802007986 */ /* 0x000fe2000c101d08 */
[----:B------:R-:W-:Y:S05]  /*ebd0*/  EXIT ;  /* 0x000000000000794d */ /* 0x000fea0003800000 */
.L_x_2:
[----:B------:R-:W3:Y:S01]  /*ebe0*/  LDL.LU R18, [R1+0x4c] ;  /* 0x00004c0001127983 */ /* 0x000ee20000300800 */
[----:B-1----:R-:W1:Y:S01]  /*ebf0*/  LDC.U8 R4, c[0x0][0x329] ;  /* 0x0000ca40ff047b82 */ /* 0x002e620000000000 */
[----:B------:R-:W-:Y:S01]  /*ec00*/  SHF.R.S32.HI R10, RZ, 0x1f, R138 ;  /* 0x0000001fff0a7819 */ /* 0x000fe2000001148a */
[----:B------:R-:W-:Y:S01]  /*ec10*/  IMAD.IADD R14, R14, 0x1, -R12 ;  /* 0x000000010e0e7824 */ /* 0x000fe200078e0a0c */
[----:B------:R-:W-:Y:S02]  /*ec20*/  BSSY B0, `(.L_x_26) ;  /* 0x000003c000007945 */ /* 0x000fe40003800000 */
[----:B------:R-:W-:-:S03]  /*ec30*/  LEA.HI R10, R10, R138, RZ, 0x3 ;  /* 0x0000008a0a0a7211 */ /* 0x000fc600078f18ff */
[----:B------:R-:W4:Y:S01]  /*ec40*/  LDC.U8 R0, c[0x0][0x328] ;  /* 0x0000ca00ff007b82 */ /* 0x000f220000000000 */
[----:B-1----:R-:W-:Y:S02]  /*ec50*/  ISETP.NE.AND P1, PT, R4, RZ, PT ;  /* 0x000000ff0400720c */ /* 0x002fe40003f25270 */
[----:B----4-:R-:W-:-:S04]  /*ec60*/  ISETP.NE.AND P3, PT, R0, RZ, PT ;  /* 0x000000ff0000720c */ /* 0x010fc80003f65270 */
[----:B------:R-:W-:-:S07]  /*ec70*/  ISETP.NE.OR P2, PT, R4, RZ, !P3 ;  /* 0x000000ff0400720c */ /* 0x000fce0005f45670 */
[----:B------:R-:W-:Y:S01]  /*ec80*/  @P1 IMAD.MOV.U32 R7, RZ, RZ, c[0x0][0x210] ;  /* 0x00008400ff071624 */ /* 0x000fe200078e00ff */
[----:B------:R-:W-:Y:S01]  /*ec90*/  LOP3.LUT R4, R10, 0x1ffffff8, RZ, 0xc0, !PT ;  /* 0x1ffffff80a047812 */ /* 0x000fe200078ec0ff */
[----:B------:R-:W-:Y:S01]  /*eca0*/  @!P1 IMAD.MOV.U32 R6, RZ, RZ, c[0x0][0x214] ;  /* 0x00008500ff069624 */ /* 0x000fe200078e00ff */
[----:B------:R-:W-:Y:S01]  /*ecb0*/  SHF.R.S32.HI R10, RZ, 0x3, R10 ;  /* 0x00000003ff0a7819 */ /* 0x000fe2000001140a */
[----:B------:R-:W-:Y:S02]  /*ecc0*/  @P1 IMAD R7, R7, c[0x0][0x214], RZ ;  /* 0x0000850007071a24 */ /* 0x000fe400078e02ff */
[----:B------:R-:W-:Y:S01]  /*ecd0*/  @P1 IMAD.MOV.U32 R15, RZ, RZ, c[0x0][0x210] ;  /* 0x00008400ff0f1624 */ /* 0x000fe200078e00ff */
[----:B------:R-:W-:Y:S02]  /*ece0*/  @!P1 SEL R7, R6, c[0x0][0x234], !P3 ;  /* 0x00008d0006079a07 */ /* 0x000fe40005800000 */
[----:B------:R-:W-:-:S05]  /*ecf0*/  @!P1 MOV R15, 0x1 ;  /* 0x00000001000f9802 */ /* 0x000fca0000000f00 */
[----:B------:R-:W-:Y:S01]  /*ed00*/  IMAD R6, R12, R15, RZ ;  /* 0x0000000f0c067224 */ /* 0x000fe200078e02ff */
[C---:B---3--:R-:W-:Y:S02]  /*ed10*/  ISETP.NE.AND P4, PT, R18.reuse, -0x1, PT ;  /* 0xffffffff1200780c */ /* 0x048fe40003f85270 */
[----:B------:R-:W-:-:S11]  /*ed20*/  ISETP.NE.OR P0, PT, R18, -0x1, P2 ;  /* 0xffffffff1200780c */ /* 0x000fd60001705670 */
[----:B------:R-:W-:Y:S01]  /*ed30*/  @P4 IMAD.WIDE.U32 R2, R18, c[0x0][0x1e8], RZ ;  /* 0x00007a0012024a25 */ /* 0x000fe200078e00ff */
[----:B------:R-:W-:-:S03]  /*ed40*/  @!P4 SHF.R.S32.HI R0, RZ, 0x1f, R11 ;  /* 0x0000001fff00c819 */ /* 0x000fc6000001140b */
[----:B------:R-:W-:Y:S02]  /*ed50*/  @P4 IMAD R5, R18, c[0x0][0x1ec], R3 ;  /* 0x00007b0012054a24 */ /* 0x000fe400078e0203 */
[----:B------:R-:W-:Y:S02]  /*ed60*/  @!P4 IMAD R3, R0, c[0x0][0x1e0], RZ ;  /* 0x000078000003ca24 */ /* 0x000fe400078e02ff */
[----:B------:R-:W-:-:S04]  /*ed70*/  @!P4 IMAD.WIDE.U32 R8, R11, c[0x0][0x1e0], RZ ;  /* 0x000078000b08ca25 */ /* 0x000fc800078e00ff */
[----:B------:R-:W-:Y:S01]  /*ed80*/  IMAD.IADD R0, R138, 0x1, -R4 ;  /* 0x000000018a007824 */ /* 0x000fe200078e0a04 */
[----:B------:R-:W-:Y:S01]  /*ed90*/  @!P4 MOV R2, R8 ;  /* 0x000000080002c202 */ /* 0x000fe20000000f00 */
[----:B------:R-:W-:Y:S01]  /*eda0*/  @!P4 IMAD R4, R11, c[0x0][0x1e4], R3 ;  /* 0x000079000b04ca24 */ /* 0x000fe200078e0203 */
[----:B------:R-:W-:Y:S01]  /*edb0*/  SHF.R.S32.HI R8, RZ, 0x1f, R16 ;  /* 0x0000001fff087819 */ /* 0x000fe20000011410 */
[----:B------:R-:W-:Y:S02]  /*edc0*/  IMAD.SHL.U32 R0, R0, 0x8, RZ ;  /* 0x0000000800007824 */ /* 0x000fe400078e00ff */
[----:B------:R-:W-:Y:S01]  /*edd0*/  @P1 IMAD.MOV.U32 R3, RZ, RZ, 0x1 ;  /* 0x00000001ff031424 */ /* 0x000fe200078e00ff */
[----:B------:R-:W-:Y:S01]  /*ede0*/  @!P4 IADD3 R5, R9, R4, RZ ;  /* 0x000000040905c210 */ /* 0x000fe20007ffe0ff */
[----:B------:R-:W-:Y:S01]  /*edf0*/  @!P1 IMAD R3, R7, c[0x0][0x1c0], RZ ;  /* 0x0000700007039a24 */ /* 0x000fe200078e02ff */
[----:B------:R-:W-:Y:S01]  /*ee00*/  IADD3 R4, P3, R0, R2, RZ ;  /* 0x0000000200047210 */ /* 0x000fe20007f7e0ff */
[----:B------:R-:W-:-:S02]  /*ee10*/  @!P0 IMAD R18, R11, c[0x0][0x214], RZ ;  /* 0x000085000b128a24 */ /* 0x000fc400078e02ff */
[----:B------:R-:W-:Y:S01]  /*ee20*/  IMAD R8, R8, c[0x0][0x1f0], RZ ;  /* 0x00007c0008087a24 */ /* 0x000fe200078e02ff */
[----:B------:R-:W-:Y:S01]  /*ee30*/  LEA.HI.X.SX32 R5, R0, R5, 0x1, P3 ;  /* 0x0000000500057211 */ /* 0x000fe200018f0eff */
[----:B------:R-:W-:Y:S01]  /*ee40*/  IMAD R0, R11, R3, RZ ;  /* 0x000000030b007224 */ /* 0x000fe200078e02ff */
[----:B------:R1:W-:Y:S01]  /*ee50*/  @!P0 STL [R1+0x4c], R18 ;  /* 0x00004c1201008387 */ /* 0x0003e20000100800 */
[----:B------:R-:W-:Y:S01]  /*ee60*/  CS2R R2, SRZ ;  /* 0x0000000000027805 */ /* 0x000fe2000001ff00 */
[----:B------:R-:W-:Y:S01]  /*ee70*/  SHF.R.S32.HI R11, RZ, 0x1f, R10 ;  /* 0x0000001fff0b7819 */ /* 0x000fe2000001140a */
[----:B------:R-:W-:Y:S01]  /*ee80*/  @!P2 IMAD.MOV.U32 R2, RZ, RZ, R18 ;  /* 0x000000ffff02a224 */ /* 0x000fe200078e0012 */
[----:B------:R-:W-:Y:S01]  /*ee90*/  SEL R0, R0, RZ, P2 ;  /* 0x000000ff00007207 */ /* 0x000fe20001000000 */
[C---:B------:R-:W-:Y:S01]  /*eea0*/  IMAD R8, R16.reuse, c[0x0][0x1f4], R8 ;  /* 0x00007d0010087a24 */ /* 0x040fe200078e0208 */
[----:B------:R-:W-:Y:S01]  /*eeb0*/  @!P2 SHF.R.S32.HI R3, RZ, 0x1f, R18 ;  /* 0x0000001fff03a819 */ /* 0x000fe20000011412 */
[----:B------:R-:W-:Y:S01]  /*eec0*/  IMAD.WIDE.U32 R12, R16, c[0x0][0x1f0], R4 ;  /* 0x00007c00100c7a25 */ /* 0x000fe200078e0004 */
[----:B------:R-:W-:-:S02]  /*eed0*/  ISETP.GE.AND P2, PT, R10, R14, PT ;  /* 0x0000000e0a00720c */ /* 0x000fc40003f46270 */
[----:B------:R-:W-:Y:S01]  /*eee0*/  SHF.R.S32.HI R4, RZ, 0x1f, R6 ;  /* 0x0000001fff047819 */ /* 0x000fe20000011406 */
[----:B------:R-:W-:Y:S01]  /*eef0*/  IMAD R0, R16, R7, R0 ;  /* 0x0000000710007224 */ /* 0x000fe200078e0200 */
[----:B------:R-:W-:-:S04]  /*ef00*/  IADD3 R9, R8, R13, RZ ;  /* 0x0000000d08097210 */ /* 0x000fc80007ffe0ff */
[----:B-1----:R-:W-:Y:S01]  /*ef10*/  IADD3 R18, P1, P0, R6, R2, R0 ;  /* 0x0000000206127210 */ /* 0x002fe2000783e000 */
[----:B------:R-:W-:Y:S01]  /*ef20*/  IMAD.WIDE R6, R17, 0x80, R10 ;  /* 0x0000008011067825 */ /* 0x000fe200078e020a */
[----:B------:R-:W-:-:S04]  /*ef30*/  SHF.R.S32.HI R0, RZ, 0x1f, R0 ;  /* 0x0000001fff007819 */ /* 0x000fc80000011400 */
[----:B------:R-:W-:Y:S01]  /*ef40*/  IADD3.X R17, R4, R3, R0, P1, P0 ;  /* 0x0000000304117210 */ /* 0x000fe20000fe0400 */
[----:B------:R-:W-:Y:S05]  /*ef50*/  @P2 BRA `(.L_x_27) ;  /* 0x0000008000002947 */ /* 0x000fea0003800000 */
[----:B------:R-:W-:Y:S01]  /*ef60*/  MOV R8, R12 ;  /* 0x0000000c00087202 */ /* 0x000fe20000000f00 */
[----:B------:R-:W-:-:S04]  /*ef70*/  IMAD R0, R7, c[0x0][0x1e8], RZ ;  /* 0x00007a0007007a24 */ /* 0x000fc800078e02ff */
[----:B------:R-:W-:-:S04]  /*ef80*/  IMAD.WIDE.U32 R2, R6, c[0x0][0x1e8], R8 ;  /* 0x00007a0006027a25 */ /* 0x000fc800078e0008 */
[----:B------:R-:W-:Y:S01]  /*ef90*/  IMAD R0, R6, c[0x0][0x1ec], R0 ;  /* 0x00007b0006007a24 */ /* 0x000fe200078e0200 */
[----:B------:R-:W-:-:S04]  /*efa0*/  LEA R4, P0, R2, c[0x0][0x1d0], 0x1 ;  /* 0x0000740002047a11 */ /* 0x000fc800078008ff */
[----:B------:R-:W-:-:S04]  /*efb0*/  IADD3 R0, R0, R3, RZ ;  /* 0x0000000300007210 */ /* 0x000fc80007ffe0ff */
[----:B------:R-:W-:-:S05]  /*efc0*/  LEA.HI.X R5, R2, c[0x0][0x1d4], R0, 0x1, P0 ;  /* 0x0000750002057a11 */ /* 0x000fca00000f0c00 */
[----:B------:R1:W-:Y:S02]  /*efd0*/  STG.E.128 [R4.64], RZ ;  /* 0x000000ff04007986 */ /* 0x0003e4000c101d08 */
.L_x_27:
[----:B------:R-:W-:Y:S05]  /*efe0*/  BSYNC B0 ;  /* 0x0000000000007941 */ /* 0x000fea0003800000 */
.L_x_26:
[----:B------:R-:W-:Y:S01]  /*eff0*/  IADD3 R24, R10, 0x10, RZ ;  /* 0x000000100a187810 */ /* 0x000fe20007ffe0ff */
[----:B------:R-:W-:Y:S03]  /*f000*/  BSSY B0, `(.L_x_28) ;  /* 0x000000e000007945 */ /* 0x000fe60003800000 */
[----:B------:R-:W-:-:S13]  /*f010*/  ISETP.GE.AND P0, PT, R24, R14, PT ;  /* 0x0000000e1800720c */ /* 0x000fda0003f06270 */
[----:B------:R-:W-:Y:S05]  /*f020*/  @P0 BRA `(.L_x_29) ;  /* 0x000000b000000947 */ /* 0x000fea0003800000 */
[----:B------:R-:W-:Y:S02]  /*f030*/  IADD3 R0, P0, R6, 0x10, RZ ;  /* 0x0000001006007810 */ /* 0x000fe40007f1e0ff */
[----:B------:R-:W-:-:S03]  /*f040*/  MOV R3, R9 ;  /* 0x0000000900037202 */ /* 0x000fc60000000f00 */
[----:B------:R-:W-:-:S04]  /*f050*/  IMAD.X R2, RZ, RZ, R7, P0 ;  /* 0x000000ffff027224 */ /* 0x000fc800000e0607 */
[----:B-1----:R-:W-:Y:S02]  /*f060*/  IMAD R4, R2, c[0x0][0x1e8], RZ ;  /* 0x00007a0002047a24 */ /* 0x002fe400078e02ff */
[----:B------:R-:W-:-:S04]  /*f070*/  IMAD.MOV.U32 R2, RZ, RZ, R12 ;  /* 0x000000ffff027224 */ /* 0x000fc800078e000c */
[----:B------:R-:W-:-:S04]  /*f080*/  IMAD.WIDE.U32 R2, R0, c[0x0][0x1e8], R2 ;  /* 0x00007a0000027a25 */ /* 0x000fc800078e0002 */
[----:B------:R-:W-:Y:S01]  /*f090*/  IMAD R0, R0, c[0x0][0x1ec], R4 ;  /* 0x00007b0000007a24 */ /* 0x000fe200078e0204 */
[----:B------:R-:W-:-:S04]  /*f0a0*/  LEA R4, P0, R2, c[0x0][0x1d0], 0x1 ;  /* 0x0000740002047a11 */ /* 0x000fc800078008ff */
[----:B------:R-:W-:-:S04]  /*f0b0*/  IADD3 R0, R0, R3, RZ ;  /* 0x0000000300007210 */ /* 0x000fc80007ffe0ff */
[----:B------:R-:W-:-:S05]  /*f0c0*/  LEA.HI.X R5, R2, c[0x0][0x1d4], R0, 0x1, P0 ;  /* 0x0000750002057a11 */ /* 0x000fca00000f0c00 */
[----:B------:R1:W-:Y:S02]  /*f0d0*/  STG.E.128 [R4.64], RZ ;  /* 0x000000ff04007986 */ /* 0x0003e4000c101d08 */
.L_x_29:
[----:B------:R-:W-:Y:S05]  /*f0e0*/  BSYNC B0 ;  /* 0x0000000000007941 */ /* 0x000fea0003800000 */
.L_x_28:
        /* <DEDUP_REMOVED lines=15> */
.L_x_31:
[----:B------:R-:W-:Y:S05]  /*f1e0*/  BSYNC B0 ;  /* 0x0000000000007941 */ /* 0x000fea0003800000 */
.L_x_30:
        /* <DEDUP_REMOVED lines=15> */
.L_x_33:
[----:B------:R-:W-:Y:S05]  /*f2e0*/  BSYNC B0 ;  /* 0x0000000000007941 */ /* 0x000fea0003800000 */
.L_x_32:
        /* <DEDUP_REMOVED lines=15> */
.L_x_35:
[----:B------:R-:W-:Y:S05]  /*f3e0*/  BSYNC B0 ;  /* 0x0000000000007941 */ /* 0x000fea0003800000 */
.L_x_34:
        /* <DEDUP_REMOVED lines=15> */
.L_x_37:
[----:B------:R-:W-:Y:S05]  /*f4e0*/  BSYNC B0 ;  /* 0x0000000000007941 */ /* 0x000fea0003800000 */
.L_x_36:
        /* <DEDUP_REMOVED lines=15> */
.L_x_39:
[----:B------:R-:W-:Y:S05]  /*f5e0*/  BSYNC B0 ;  /* 0x0000000000007941 */ /* 0x000fea0003800000 */
.L_x_38:
[----:B------:R-:W-:Y:S01]  /*f5f0*/  IADD3 R19, R10, 0x70, RZ ;  /* 0x000000700a137810 */ /* 0x000fe20007ffe0ff */
[----:B------:R-:W-:Y:S03]  /*f600*/  BSSY B0, `(.L_x_40) ;  /* 0x000000e000007945 */ /* 0x000fe60003800000 */
[----:B------:R-:W-:-:S13]  /*f610*/  ISETP.GE.AND P0, PT, R19, R14, PT ;  /* 0x0000000e1300720c */ /* 0x000fda0003f06270 */
[----:B------:R-:W-:Y:S05]  /*f620*/  @P0 BRA `(.L_x_41) ;  /* 0x000000b000000947 */ /* 0x000fea0003800000 */
[----:B------:R-:W-:Y:S01]  /*f630*/  IADD3 R0, P0, R6, 0x70, RZ ;  /* 0x0000007006007810 */ /* 0x000fe20007f1e0ff */
        /* <DEDUP_REMOVED lines=9> */
[----:B------:R1:W-:Y:S02]  /*f6d0*/  STG.E.128 [R2.64], RZ ;  /* 0x000000ff02007986 */ /* 0x0003e4000c101d08 */
.L_x_41:
[----:B------:R-:W-:Y:S05]  /*f6e0*/  BSYNC B0 ;  /* 0x0000000000007941 */ /* 0x000fea0003800000 */
.L_x_40:
[----:B------:R-:W-:-:S04]  /*f6f0*/  LOP3.LUT P6, RZ, R138, 0x7, RZ, 0xc0, !PT ;  /* 0x000000078aff7812 */ /* 0x000fc800078cc0ff */
[-C--:B------:R-:W-:Y:S02]  /*f700*/  ISETP.GE.OR P2, PT, R10, R14.reuse, P6 ;  /* 0x0000000e0a00720c */ /* 0x080fe40003746670 */
[-C--:B------:R-:W-:Y:S02]  /*f710*/  ISETP.GE.OR P1, PT, R24, R14.reuse, P6 ;  /* 0x0000000e1800720c */ /* 0x080fe40003726670 */
[-C--:B------:R-:W-:Y:S02]  /*f720*/  ISETP.GE.OR P5, PT, R23, R14.reuse, P6 ;  /* 0x0000000e1700720c */ /* 0x080fe400037a6670 */
[-C--:B------:R-:W-:Y:S02]  /*f730*/  ISETP.GE.OR P4, PT, R22, R14.reuse, P6 ;  /* 0x0000000e1600720c */ /* 0x080fe40003786670 */
[----:B------:R-:W-:-:S05]  /*f740*/  ISETP.GE.OR P3, PT, R21, R14, P6 ;  /* 0x0000000e1500720c */ /* 0x000fca0003766670 */
[-C--:B------:R-:W-:Y:S02]  /*f750*/  @!P2 IMAD R0, R10, R15.reuse, RZ ;  /* 0x0000000f0a00a224 */ /* 0x080fe400078e02ff */
[----:B-1----:R-:W-:Y:S02]  /*f760*/  @!P2 IMAD.MOV.U32 R5, RZ, RZ, 0x7f800000 ;  /* 0x7f800000ff05a424 */ /* 0x002fe400078e00ff */
[----:B------:R-:W-:Y:S01]  /*f770*/  @!P5 IMAD R6, R23, R15, RZ ;  /* 0x0000000f1706d224 */ /* 0x000fe200078e02ff */
[----:B------:R-:W-:Y:S01]  /*f780*/  @!P2 IADD3 R3, P0, R0, R18, RZ ;  /* 0x000000120003a210 */ /* 0x000fe20007f1e0ff */
[----:B------:R-:W-:-:S03]  /*f790*/  @!P5 IMAD.MOV.U32 R12, RZ, RZ, 0x7f800000 ;  /* 0x7f800000ff0cd424 */ /* 0x000fc600078e00ff */
[----:B------:R-:W-:Y:S01]  /*f7a0*/  @!P2 LEA.HI.X.SX32 R4, R0, R17, 0x1, P0 ;  /* 0x000000110004a211 */ /* 0x000fe200000f0eff */
[----:B------:R-:W-:Y:S01]  /*f7b0*/  @!P1 IMAD R0, R24, R15, RZ ;  /* 0x0000000f18009224 */ /* 0x000fe200078e02ff */
[----:B------:R-:W-:-:S04]  /*f7c0*/  @!P2 LEA R2, P0, R3, c[0x0][0x200], 0x2 ;  /* 0x000080000302aa11 */ /* 0x000fc800078010ff */
[----:B------:R-:W-:Y:S02]  /*f7d0*/  @!P2 LEA.HI.X R3, R3, c[0x0][0x204], R4, 0x2, P0 ;  /* 0x000081000303aa11 */ /* 0x000fe400000f1404 */
[----:B------:R-:W-:-:S03]  /*f7e0*/  @!P1 IADD3 R4, P0, R0, R18, RZ ;  /* 0x0000001200049210 */ /* 0x000fc60007f1e0ff */
[----:B------:R1:W-:Y:S02]  /*f7f0*/  @!P2 STG.E [R2.64], R5 ;  /* 0x000000050200a986 */ /* 0x0003e4000c101908 */
[----:B-1----:R-:W-:Y:S01]  /*f800*/  @!P1 LEA.HI.X.SX32 R3, R0, R17, 0x1, P0 ;  /* 0x0000001100039211 */ /* 0x002fe200000f0eff */
[----:B------:R-:W-:Y:S01]  /*f810*/  @!P4 IMAD R5, R22, R15, RZ ;  /* 0x0000000f1605c224 */ /* 0x000fe200078e02ff */
[----:B------:R-:W-:Y:S02]  /*f820*/  @!P1 LEA R2, P2, R4, c[0x0][0x200], 0x2 ;  /* 0x0000800004029a11 */ /* 0x000fe400078410ff */
[----:B------:R-:W-:Y:S02]  /*f830*/  @!P5 IADD3 R0, P0, R6, R18, RZ ;  /* 0x000000120600d210 */ /* 0x000fe40007f1e0ff */
[----:B------:R-:W-:Y:S02]  /*f840*/  @!P1 LEA.HI.X R3, R4, c[0x0][0x204], R3, 0x2, P2 ;  /* 0x0000810004039a11 */ /* 0x000fe400010f1403 */
[----:B------:R-:W-:-:S02]  /*f850*/  @!P5 LEA.HI.X.SX32 R6, R6, R17, 0x1, P0 ;  /* 0x000000110606d211 */ /* 0x000fc400000f0eff */
[C---:B------:R-:W-:Y:S02]  /*f860*/  @!P5 LEA R10, P2, R0.reuse, c[0x0][0x200], 0x2 ;  /* 0x00008000000ada11 */ /* 0x040fe400078410ff */
[C---:B------:R-:W-:Y:S02]  /*f870*/  @!P4 IADD3 R4, P0, R5.reuse, R18, RZ ;  /* 0x000000120504c210 */ /* 0x040fe40007f1e0ff */
[----:B------:R-:W-:Y:S01]  /*f880*/  @!P5 LEA.HI.X R11, R0, c[0x0][0x204], R6, 0x2, P2 ;  /* 0x00008100000bda11 */ /* 0x000fe200010f1406 */
[----:B------:R-:W-:Y:S01]  /*f890*/  @!P1 IMAD.MOV.U32 R6, RZ, RZ, 0x7f800000 ;  /* 0x7f800000ff069424 */ /* 0x000fe200078e00ff */
[-C--:B------:R-:W-:Y:S02]  /*f8a0*/  ISETP.GE.OR P2, PT, R20, R14.reuse, P6 ;  /* 0x0000000e1400720c */ /* 0x080fe40003746670 */
[----:B------:R-:W-:Y:S01]  /*f8b0*/  @!P4 LEA.HI.X.SX32 R0, R5, R17, 0x1, P0 ;  /* 0x000000110500c211 */ /* 0x000fe200000f0eff */
[----:B------:R-:W-:Y:S01]  /*f8c0*/  @!P3 IMAD R5, R21, R15, RZ ;  /* 0x0000000f1505b224 */ /* 0x000fe200078e02ff */
[----:B------:R-:W-:Y:S01]  /*f8d0*/  @!P4 LEA R8, P0, R4, c[0x0][0x200], 0x2 ;  /* 0x000080000408ca11 */ /* 0x000fe200078010ff */
[----:B------:R1:W-:Y:S01]  /*f8e0*/  @!P1 STG.E [R2.64], R6 ;  /* 0x0000000602009986 */ /* 0x0003e2000c101908 */
[----:B------:R-:W-:-:S02]  /*f8f0*/  ISETP.GE.OR P1, PT, R16, R14, P6 ;  /* 0x0000000e1000720c */ /* 0x000fc40003726670 */
[----:B------:R-:W-:Y:S01]  /*f900*/  @!P4 LEA.HI.X R9, R4, c[0x0][0x204], R0, 0x2, P0 ;  /* 0x000081000409ca11 */ /* 0x000fe200000f1400 */
[----:B------:R3:W-:Y:S01]  /*f910*/  @!P5 STG.E [R10.64], R12 ;  /* 0x0000000c0a00d986 */ /* 0x0007e2000c101908 */
[----:B------:R-:W-:Y:S02]  /*f920*/  @!P3 IADD3 R0, P0, R5, R18, RZ ;  /* 0x000000120500b210 */ /* 0x000fe40007f1e0ff */
[----:B------:R-:W-:Y:S02]  /*f930*/  ISETP.GE.OR P6, PT, R19, R14, P6 ;  /* 0x0000000e1300720c */ /* 0x000fe400037c6670 */
[----:B-1----:R-:W-:Y:S01]  /*f940*/  @!P3 LEA.HI.X.SX32 R3, R5, R17, 0x1, P0 ;  /* 0x000000110503b211 */ /* 0x002fe200000f0eff */
[----:B------:R-:W-:Y:S01]  /*f950*/  @!P2 IMAD R2, R20, R15, RZ ;  /* 0x0000000f1402a224 */ /* 0x000fe200078e02ff */
[----:B------:R-:W-:Y:S01]  /*f960*/  @!P3 LEA R6, P0, R0, c[0x0][0x200], 0x2 ;  /* 0x000080000006ba11 */ /* 0x000fe200078010ff */
[----:B---3--:R-:W-:-:S03]  /*f970*/  @!P3 IMAD.MOV.U32 R10, RZ, RZ, 0x7f800000 ;  /* 0x7f800000ff0ab424 */ /* 0x008fc600078e00ff */
[----:B------:R-:W-:Y:S01]  /*f980*/  @!P3 LEA.HI.X R7, R0, c[0x0][0x204], R3, 0x2, P0 ;  /* 0x000081000007ba11 */ /* 0x000fe200000f1403 */
[----:B------:R-:W-:Y:S01]  /*f990*/  @!P1 IMAD R3, R16, R15, RZ ;  /* 0x0000000f10039224 */ /* 0x000fe200078e02ff */
[----:B------:R-:W-:-:S04]  /*f9a0*/  @!P2 IADD3 R0, P0, R2, R18, RZ ;  /* 0x000000120200a210 */ /* 0x000fc80007f1e0ff */
[----:B------:R-:W-:Y:S02]  /*f9b0*/  @!P2 LEA.HI.X.SX32 R2, R2, R17, 0x1, P0 ;  /* 0x000000110202a211 */ /* 0x000fe400000f0eff */
[----:B------:R-:W-:-:S04]  /*f9c0*/  @!P2 LEA R4, P0, R0, c[0x0][0x200], 0x2 ;  /* 0x000080000004aa11 */ /* 0x000fc800078010ff */
[----:B------:R-:W-:Y:S02]  /*f9d0*/  @!P2 LEA.HI.X R5, R0, c[0x0][0x204], R2, 0x2, P0 ;  /* 0x000081000005aa11 */ /* 0x000fe400000f1402 */
[----:B------:R-:W-:-:S04]  /*f9e0*/  @!P1 IADD3 R0, P0, R3, R18, RZ ;  /* 0x0000001203009210 */ /* 0x000fc80007f1e0ff */
[----:B------:R-:W-:Y:S02]  /*f9f0*/  @!P1 LEA.HI.X.SX32 R3, R3, R17, 0x1, P0 ;  /* 0x0000001103039211 */ /* 0x000fe400000f0eff */
[----:B------:R-:W-:-:S04]  /*fa00*/  @!P1 LEA R2, P0, R0, c[0x0][0x200], 0x2 ;  /* 0x0000800000029a11 */ /* 0x000fc800078010ff */
[----:B------:R-:W-:Y:S01]  /*fa10*/  @!P1 LEA.HI.X R3, R0, c[0x0][0x204], R3, 0x2, P0 ;  /* 0x0000810000039a11 */ /* 0x000fe200000f1403 */
[----:B------:R-:W-:-:S05]  /*fa20*/  @!P4 IMAD.MOV.U32 R0, RZ, RZ, 0x7f800000 ;  /* 0x7f800000ff00c424 */ /* 0x000fca00078e00ff */
[----:B------:R1:W-:Y:S04]  /*fa30*/  @!P4 STG.E [R8.64], R0 ;  /* 0x000000000800c986 */ /* 0x0003e8000c101908 */
[----:B------:R3:W-:Y:S01]  /*fa40*/  @!P3 STG.E [R6.64], R10 ;  /* 0x0000000a0600b986 */ /* 0x0007e2000c101908 */
[----:B-1----:R-:W-:Y:S02]  /*fa50*/  @!P2 IMAD.MOV.U32 R8, RZ, RZ, 0x7f800000 ;  /* 0x7f800000ff08a424 */ /* 0x002fe400078e00ff */
[----:B------:R-:W-:-:S03]  /*fa60*/  @!P1 IMAD.MOV.U32 R0, RZ, RZ, 0x7f800000 ;  /* 0x7f800000ff009424 */ /* 0x000fc600078e00ff */
[----:B------:R3:W-:Y:S04]  /*fa70*/  @!P2 STG.E [R4.64], R8 ;  /* 0x000000080400a986 */ /* 0x0007e8000c101908 */
[----:B------:R3:W-:Y:S01]  /*fa80*/  @!P1 STG.E [R2.64], R0 ;  /* 0x0000000002009986 */ /* 0x0007e2000c101908 */
[----:B------:R-:W-:Y:S05]  /*fa90*/  @P6 EXIT ;  /* 0x000000000000694d */ /* 0x000fea0003800000 */
[----:B---3--:R-:W-:-:S05]  /*faa0*/  IMAD R0, R19, R15, RZ ;  /* 0x0000000f13007224 */ /* 0x008fca00078e02ff */
[----:B------:R-:W-:-:S04]  /*fab0*/  IADD3 R3, P0, R0, R18, RZ ;  /* 0x0000001200037210 */ /* 0x000fc80007f1e0ff */
[----:B------:R-:W-:Y:S02]  /*fac0*/  LEA.HI.X.SX32 R0, R0, R17, 0x1, P0 ;  /* 0x0000001100007211 */ /* 0x000fe400000f0eff */
[----:B------:R-:W-:-:S04]  /*fad0*/  LEA R2, P0, R3, c[0x0][0x200], 0x2 ;  /* 0x0000800003027a11 */ /* 0x000fc800078010ff */
[----:B------:R-:W-:Y:S01]  /*fae0*/  LEA.HI.X R3, R3, c[0x0][0x204], R0, 0x2, P0 ;  /* 0x0000810003037a11 */ /* 0x000fe200000f1400 */
[----:B------:R-:W-:-:S05]  /*faf0*/  IMAD.MOV.U32 R0, RZ, RZ, 0x7f800000 ;  /* 0x7f800000ff007424 */ /* 0x000fca00078e00ff */
[----:B------:R-:W-:Y:S01]  /*fb00*/  STG.E [R2.64], R0 ;  /* 0x0000000002007986 */ /* 0x000fe2000c101908 */
[----:B------:R-:W-:Y:S05]  /*fb10*/  EXIT ;  /* 0x000000000000794d */ /* 0x000fea0003800000 */
.L_x_42:
[----:B------:R-:W-:-:S00]  /*fb20*/  BRA `(.L_x_42) ;  /* 0xfffffff000007947 */ /* 0x000fc0000383ffff */
[----:B------:R-:W-:-:S00]  /*fb30*/  NOP ;  /* 0x0000000000007918 */ /* 0x000fc00000000000 */
        /* <DEDUP_REMOVED lines=12> */
.L_x_2112:


//--------------------- .text._ZN5flash16flash_fwd_kernelI23Flash_fwd_kernel_traitsILi64ELi128ELi128ELi4ELb0ELb0EN7cutlass6half_tE19Flash_kernel_traitsILi64ELi128ELi128ELi4ES3_EELb0ELb0ELb0ELb0ELb0ELb1ELb1ELb0EEEvNS_16Flash_fwd_paramsE --------------------------
	.section	.text._ZN5flash16flash_fwd_kernelI23Flash_fwd_kernel_traitsILi64ELi128ELi128ELi4ELb0ELb0EN7cutlass6half_tE19Flash_kernel_traitsILi64ELi128ELi128ELi4ES3_EELb0ELb0ELb0ELb0ELb0ELb1ELb1ELb0EEEvNS_16Flash_fwd_paramsE,"ax",@progbits
	.sectioninfo	@"SHI_REGISTERS=255"
	.align	128
        .global         _ZN5flash16flash_fwd_kernelI23Flash_fwd_kernel_traitsILi64ELi128ELi128ELi4ELb0ELb0EN7cutlass6half_tE19Flash_kernel_traitsILi64ELi128ELi128ELi4ES3_EELb0ELb0ELb0ELb0ELb0ELb1ELb1ELb0EEEvNS_16Flash_fwd_paramsE
        .type           _ZN5flash16flash_fwd_kernelI23Flash_fwd_kernel_traitsILi64ELi128ELi128ELi4ELb0ELb0EN7cutlass6half_tE19Flash_kernel_traitsILi64ELi128ELi128ELi4ES3_EELb0ELb0ELb0ELb0ELb0ELb1ELb1ELb0EEEvNS_16Flash_fwd_paramsE,@function
        .size           _ZN5flash16flash_fwd_kernelI23Flash_fwd_kernel_traitsILi64ELi128ELi128ELi4ELb0ELb0EN7cutlass6half_tE19Flash_kernel_traitsILi64ELi128ELi128ELi4ES3_EELb0ELb0ELb0ELb0ELb0ELb1ELb1ELb0EEEvNS_16Flash_fwd_paramsE,(.L_x_2113 - _ZN5flash16flash_fwd_kernelI23Flash_fwd_kernel_traitsILi64ELi128ELi128ELi4ELb0ELb0EN7cutlass6half_tE19Flash_kernel_traitsILi64ELi128ELi128ELi4ES3_EELb0ELb0ELb0ELb0ELb0ELb1ELb1ELb0EEEvNS_16Flash_fwd_paramsE)
        .other          _ZN5flash16flash_fwd_kernelI23Flash_fwd_kernel_traitsILi64ELi128ELi128ELi4ELb0ELb0EN7cutlass6half_tE19Flash_kernel_traitsILi64ELi128ELi128ELi4ES3_EELb0ELb0ELb0ELb0ELb0ELb1ELb1ELb0EEEvNS_16Flash_fwd_paramsE,@"STO_CUDA_ENTRY STV_DEFAULT"
_ZN5flash16flash_fwd_kernelI23Flash_fwd_kernel_traitsILi64ELi128ELi128ELi4ELb0ELb0EN7cutlass6half_tE19Flash_kernel_traitsILi64ELi128ELi128ELi4ES3_EELb0ELb0ELb0ELb0ELb0ELb1ELb1ELb0EEEvNS_16Flash_fwd_paramsE:
.text._ZN5flash16flash_fwd_kernelI23Flash_fwd_kernel_traitsILi64ELi128ELi128ELi4ELb0ELb0EN7cutlass6half_tE19Flash_kernel_traitsILi64ELi128ELi128ELi4ES3_EELb0ELb0ELb0ELb0ELb0ELb1ELb1ELb0EEEvNS_16Flash_fwd_paramsE:
        /* <DEDUP_REMOVED lines=15> */
[----:B------:R-:W2:Y:S01]  /*00f0*/  @P2 LDG.E R12, [R16.64] ;  /* 0x00000008100c2981 */ /* 0x000ea2000c1e1900 */
[----:B------:R-:W-:Y:S01]  /*0100*/  ISETP.EQ.OR.EX P1, PT, RZ, c[0x0][0x24c], !P3, P1 ;  /* 0x00009300ff007a0c */ /* 0x000fe20005f22710 */
[----:B------:R-:W-:Y:S02]  /*0110*/  IMAD.WIDE R10, R6, R7, c[0x0][0x248] ;  /* 0x00009200060a7625 */ /* 0x000fe400078e0207 */
[----:B------:R-:W3:Y:S10]  /*0120*/  @P2 LDG.E R5, [R16.64+0x4] ;  /* 0x0000040810052981 */ /* 0x000ef4000c1e1900 */
[----:B------:R1:W5:Y:S01]  /*0130*/  @!P1 LDG.E R13, [R10.64] ;  /* 0x000000080a0d9981 */ /* 0x000362000c1e1900 */
[----:B------:R-:W-:-:S02]  /*0140*/  IMAD.MOV.U32 R8, RZ, RZ, RZ ;  /* 0x000000ffff087224 */ /* 0x000fc400078e00ff */
[----:B------:R-:W-:Y:S01]  /*0150*/  @P0 IMAD.WIDE R14, R6, R7, c[0x0][0x250] ;  /* 0x00009400060e0625 */ /* 0x000fe200078e0207 */
[----:B------:R-:W4:Y:S04]  /*0160*/  S2R R3, SR_CTAID.X ;  /* 0x0000000000037919 */ /* 0x000f280000002500 */
[----:B------:R1:W5:Y:S01]  /*0170*/  @P0 LDG.E R8, [R14.64] ;  /* 0x000000080e080981 */ /* 0x000362000c1e1900 */
[----:B------:R-:W-:-:S03]  /*0180*/  ISETP.NE.U32.AND P0, PT, RZ, c[0x0][0x248], PT ;  /* 0x00009200ff007a0c */ /* 0x000fc60003f05070 */
[----:B------:R-:W1:Y:S04]  /*0190*/  S2R R2, SR_CTAID.Z ;  /* 0x0000000000027919 */ /* 0x000e680000002700 */
[----:B------:R-:W1:Y:S01]  /*01a0*/  S2R R91, SR_TID.X ;  /* 0x00000000005b7919 */ /* 0x000e620000002100 */
[----:B------:R-:W-:-:S03]  /*01b0*/  ISETP.NE.AND.EX P0, PT, RZ, c[0x0][0x24c], PT, P0 ;  /* 0x00009300ff007a0c */ /* 0x000fc60003f05300 */
[----:B--2---:R2:W-:Y:S01]  /*01c0*/  STL [R1+0x20], R12 ;  /* 0x0000200c01007387 */ /* 0x0045e20000100800 */
[----:B---3--:R-:W-:Y:S02]  /*01d0*/  @P2 IMAD.IADD R5, R5, 0x1, -R12 ;  /* 0x0000000105052824 */ /* 0x008fe400078e0a0c */
[----:B------:R-:W-:-:S07]  /*01e0*/  @!P2 IMAD.MOV.U32 R5, RZ, RZ, c[0x0][0x214] ;  /* 0x00008500ff05a624 */ /* 0x000fce00078e00ff */
[----:B------:R-:W-:Y:S05]  /*01f0*/  @!P0 BRA `(.L_x_43) ;  /* 0x0000004000008947 */ /* 0x000fea0003800000 */
[----:B-1--4-:R-:W3:Y:S02]  /*0200*/  @P3 LDG.E R0, [R10.64+0x4] ;  /* 0x000004080a003981 */ /* 0x012ee4000c1e1900 */
[----:B---3-5:R-:W-:-:S06]  /*0210*/  @P3 IADD3 R0, R0, -R13, RZ ;  /* 0x8000000d00003210 */ /* 0x028fcc0007ffe0ff */
[----:B------:R1:W5:Y:S01]  /*0220*/  @!P3 LDG.E R0, [R10.64] ;  /* 0x000000080a00b981 */ /* 0x000362000c1e1900 */
[----:B------:R-:W-:Y:S05]  /*0230*/  BRA `(.L_x_44) ;  /* 0x0000001000007947 */ /* 0x000fea0003800000 */
.L_x_43:
[----:B-1--4-:R-:W-:Y:S02]  /*0240*/  MOV R0, c[0x0][0x218] ;  /* 0x0000860000007a02 */ /* 0x012fe40000000f00 */
.L_x_44:
[----:B------:R-:W-:-:S04]  /*0250*/  ISETP.NE.U32.AND P2, PT, RZ, c[0x0][0x258], PT ;  /* 0x00009600ff007a0c */ /* 0x000fc80003f45070 */
[----:B------:R-:W-:-:S13]  /*0260*/  ISETP.NE.AND.EX P2, PT, RZ, c[0x0][0x25c], PT, P2 ;  /* 0x00009700ff007a0c */ /* 0x000fda0003f45320 */
[----:B-1----:R-:W-:-:S05]  /*0270*/  @P2 IMAD.WIDE R10, R6, R7, c[0x0][0x258] ;  /* 0x00009600060a2625 */ /* 0x002fca00078e0207 */
[----:B------:R-:W3:Y:S01]  /*0280*/  @P2 LDG.E R9, [R10.64] ;  /* 0x000000080a092981 */ /* 0x000ee2000c1e1900 */
[----:B------:R-:W-:Y:S01]  /*0290*/  IMAD.SHL.U32 R4, R3, 0x80, RZ ;  /* 0x0000008003047824 */ /* 0x000fe200078e00ff */
[----:B------:R-:W-:-:S04]  /*02a0*/  @!P2 ISETP.NE.U32.AND P1, PT, RZ, c[0x0][0x268], PT ;  /* 0x00009a00ff00aa0c */ /* 0x000fc80003f25070 */
[----:B------:R-:W-:Y:S02]  /*02b0*/  ISETP.GT.AND P0, PT, R5, R4, PT ;  /* 0x000000040500720c */ /* 0x000fe40003f04270 */
[----:B------:R-:W-:-:S04]  /*02c0*/  @!P2 ISETP.NE.AND.EX P1, PT, RZ, c[0x0][0x26c], PT, P1 ;  /* 0x00009b00ff00aa0c */ /* 0x000fc80003f25310 */
[----:B------:R-:W-:Y:S01]  /*02d0*/  @!P2 SEL R7, RZ, c[0x0][0x21c], !P1 ;  /* 0x00008700ff07aa07 */ /* 0x000fe20004800000 */
[----:B---3-5:R-:W-:-:S03]  /*02e0*/  @P2 IMAD.IADD R90, R9, 0x1, -R8 ;  /* 0x00000001095a2824 */ /* 0x028fc600078e0a08 */
[----:B------:R-:W-:-:S03]  /*02f0*/  @!P2 IADD3 R90, R7, R0, -R8 ;  /* 0x00000000075aa210 */ /* 0x000fc60007ffe808 */
[----:B------:R-:W-:Y:S05]  /*0300*/  @!P0 EXIT ;  /* 0x000000000000894d */ /* 0x000fea0003800000 */
[C---:B------:R-:W-:Y:S02]  /*0310*/  ISETP.GE.AND P0, PT, R90.reuse, 0x1, PT ;  /* 0x000000015a00780c */ /* 0x040fe40003f06270 */
[----:B------:R-:W-:-:S04]  /*0320*/  IADD3 R7, R90, 0x7f, RZ ;  /* 0x0000007f5a077810 */ /* 0x000fc80007ffe0ff */
[----:B------:R-:W-:-:S04]  /*0330*/  SHF.R.S32.HI R30, RZ, 0x1f, R7 ;  /* 0x0000001fff1e7819 */ /* 0x000fc80000011407 */
[----:B------:R-:W-:-:S03]  /*0340*/  LEA.HI R30, R30, R7, RZ, 0x7 ;  /* 0x000000071e1e7211 */ /* 0x000fc600078f38ff */
[----:B------:R-:W-:Y:S05]  /*0350*/  @!P0 BRA `(.L_x_45) ;  /* 0x0000ec3000008947 */ /* 0x000fea0003800000 */
[----:B------:R-:W-:Y:S02]  /*0360*/  ISETP.NE.AND P1, PT, R12, -0x1, PT ;  /* 0xffffffff0c00780c */ /* 0x000fe40003f25270 */
[----:B------:R-:W-:-:S11]  /*0370*/  ISETP.NE.AND P0, PT, R13, -0x1, PT ;  /* 0xffffffff0d00780c */ /* 0x000fd60003f05270 */
[----:B------:R-:W-:Y:S01]  /*0380*/  @!P1 SHF.R.S32.HI R9, RZ, 0x1f, R6 ;  /* 0x0000001fff099819 */ /* 0x000fe20000011406 */
[----:B------:R-:W-:Y:S01]  /*0390*/  @P1 IMAD.WIDE.U32 R22, R12, c[0x0][0x190], RZ ;  /* 0x000064000c161a25 */ /* 0x000fe200078e00ff */
[----:B------:R-:W-:-:S03]  /*03a0*/  @P0 IADD3 R7, R8, R13, RZ ;  /* 0x0000000d08070210 */ /* 0x000fc60007ffe0ff */
[----:B------:R-:W-:Y:S02]  /*03b0*/  @!P1 IMAD R9, R9, c[0x0][0x178], RZ ;  /* 0x00005e0009099a24 */ /* 0x000fe400078e02ff */
[----:B------:R-:W-:-:S04]  /*03c0*/  @!P1 IMAD.WIDE.U32 R10, R6, c[0x0][0x178], RZ ;  /* 0x00005e00060a9a25 */ /* 0x000fc800078e00ff */
[----:B------:R-:W-:Y:S01]  /*03d0*/  @!P1 IMAD R9, R6, c[0x0][0x17c], R9 ;  /* 0x00005f0006099a24 */ /* 0x000fe200078e0209 */
[----:B------:R-:W-:Y:S01]  /*03e0*/  @!P1 MOV R22, R10 ;  /* 0x0000000a00169202 */ /* 0x000fe20000000f00 */
[----:B------:R-:W-:-:S04]  /*03f0*/  @P0 IMAD.WIDE.U32 R18, R7, c[0x0][0x198], RZ ;  /* 0x0000660007120a25 */ /* 0x000fc800078e00ff */
[----:B------:R-:W-:Y:S01]  /*0400*/  @P1 IMAD R0, R12, c[0x0][0x194], R23 ;  /* 0x000065000c001a24 */ /* 0x000fe200078e0217 */
[----:B------:R-:W-:Y:S01]  /*0410*/  @!P1 IADD3 R0, R11, R9, RZ ;  /* 0x000000090b009210 */ /* 0x000fe20007ffe0ff */
[----:B------:R-:W-:Y:S01]  /*0420*/  @P0 IMAD R7, R7, c[0x0][0x19c], R19 ;  /* 0x0000670007070a24 */ /* 0x000fe200078e0213 */
[----:B------:R-:W-:Y:S05]  /*0430*/  @P0 BRA `(.L_x_46) ;  /* 0x000000a000000947 */ /* 0x000fea0003800000 */
[----:B------:R-:W-:Y:S01]  /*0440*/  SHF.R.S32.HI R9, RZ, 0x1f, R8 ;  /* 0x0000001fff097819 */ /* 0x000fe20000011408 */
[----:B------:R-:W-:Y:S01]  /*0450*/  IMAD.WIDE.U32 R10, R8, c[0x0][0x198], RZ ;  /* 0x00006600080a7a25 */ /* 0x000fe200078e00ff */
[----:B------:R-:W-:-:S03]  /*0460*/  SHF.R.S32.HI R7, RZ, 0x1f, R6 ;  /* 0x0000001fff077819 */ /* 0x000fc60000011406 */
[----:B------:R-:W-:Y:S02]  /*0470*/  IMAD R9, R9, c[0x0][0x198], RZ ;  /* 0x0000660009097a24 */ /* 0x000fe400078e02ff */
[----:B------:R-:W-:Y:S02]  /*0480*/  IMAD R7, R7, c[0x0][0x180], RZ ;  /* 0x0000600007077a24 */ /* 0x000fe400078e02ff */
[----:B------:R-:W-:Y:S02]  /*0490*/  IMAD R9, R8, c[0x0][0x19c], R9 ;  /* 0x0000670008097a24 */ /* 0x000fe400078e0209 */
[----:B------:R-:W-:-:S03]  /*04a0*/  IMAD R7, R6, c[0x0][0x184], R7 ;  /* 0x0000610006077a24 */ /* 0x000fc600078e0207 */
[----:B------:R-:W-:-:S05]  /*04b0*/  IADD3 R11, R11, R9, RZ ;  /* 0x000000090b0b7210 */ /* 0x000fca0007ffe0ff */
[----:B------:R-:W-:-:S05]  /*04c0*/  IMAD.WIDE.U32 R18, R6, c[0x0][0x180], R10 ;  /* 0x0000600006127a25 */ /* 0x000fca00078e000a */
[----:B------:R-:W-:Y:S02]  /*04d0*/  IADD3 R7, R19, R7, RZ ;  /* 0x0000000713077210 */ /* 0x000fe40007ffe0ff */
.L_x_46:
[----:B------:R-:W-:Y:S02]  /*04e0*/  IABS R11, c[0x0][0x1c8] ;  /* 0x00007200000b7a13 */ /* 0x000fe40000000000 */
[----:B------:R-:W-:Y:S02]  /*04f0*/  SHF.R.S32.HI R17, RZ, 0x1f, R2 ;  /* 0x0000001fff117819 */ /* 0x000fe40000011402 */
[----:B------:R-:W1:Y:S08]  /*0500*/  I2F.RP R16, R11 ;  /* 0x0000000b00107306 */ /* 0x000e700000209400 */
[----:B-1----:R-:W1:Y:S02]  /*0510*/  MUFU.RCP R14, R16 ;  /* 0x00000010000e7308 */ /* 0x002e640000001000 */
[----:B-1----:R-:W-:-:S06]  /*0520*/  IADD3 R14, R14, 0xffffffe, RZ ;  /* 0x0ffffffe0e0e7810 */ /* 0x002fcc0007ffe0ff */
[----:B------:R-:W1:Y:S02]  /*0530*/  F2I.FTZ.U32.TRUNC.NTZ R15, R14 ;  /* 0x0000000e000f7305 */ /* 0x000e64000021f000 */
[----:B-1----:R-:W-:Y:S02]  /*0540*/  IMAD.MOV R9, RZ, RZ, -R15 ;  /* 0x000000ffff097224 */ /* 0x002fe400078e0a0f */
[----:B------:R-:W-:Y:S02]  /*0550*/  IMAD.MOV.U32 R14, RZ, RZ, RZ ;  /* 0x000000ffff0e7224 */ /* 0x000fe400078e00ff */
[----:B------:R-:W-:Y:S01]  /*0560*/  IMAD R10, R9, R11, RZ ;  /* 0x0000000b090a7224 */ /* 0x000fe200078e02ff */
[----:B------:R-:W-:-:S03]  /*0570*/  IABS R9, R2 ;  /* 0x0000000200097213 */ /* 0x000fc60000000000 */
[----:B------:R-:W-:-:S04]  /*0580*/  IMAD.HI.U32 R10, R15, R10, R14 ;  /* 0x0000000a0f0a7227 */ /* 0x000fc800078e000e */
[----:B------:R-:W-:Y:S02]  /*0590*/  @P0 IMAD.IADD R14, R8, 0x1, R13 ;  /* 0x00000001080e0824 */ /* 0x000fe400078e020d */
[----:B--2---:R-:W-:-:S04]  /*05a0*/  IMAD.HI.U32 R12, R10, R9, RZ ;  /* 0x000000090a0c7227 */ /* 0x004fc800078e00ff */
[----:B------:R-:W-:Y:S02]  /*05b0*/  IMAD.MOV R10, RZ, RZ, -R12 ;  /* 0x000000ffff0a7224 */ /* 0x000fe400078e0a0c */
[----:B------:R-:W-:-:S04]  /*05c0*/  @P0 IMAD.WIDE.U32 R20, R14, c[0x0][0x1a0], RZ ;  /* 0x000068000e140a25 */ /* 0x000fc800078e00ff */
[----:B------:R-:W-:Y:S01]  /*05d0*/  IMAD R10, R11, R10, R9 ;  /* 0x0000000a0b0a7224 */ /* 0x000fe200078e0209 */
[----:B------:R-:W-:Y:S01]  /*05e0*/  LOP3.LUT R9, R2, c[0x0][0x1c8], RZ, 0x3c, !PT ;  /* 0x0000720002097a12 */ /* 0x000fe200078e3cff */
[----:B------:R-:W-:-:S03]  /*05f0*/  @P0 IMAD R14, R14, c[0x0][0x1a4], R21 ;  /* 0x000069000e0e0a24 */ /* 0x000fc600078e0215 */
[----:B------:R-:W-:Y:S02]  /*0600*/  ISETP.GT.U32.AND P2, PT, R11, R10, PT ;  /* 0x0000000a0b00720c */ /* 0x000fe40003f44070 */
[----:B------:R-:W-:-:S11]  /*0610*/  ISETP.GE.AND P1, PT, R9, RZ, PT ;  /* 0x000000ff0900720c */ /* 0x000fd60003f26270 */
[-C--:B------:R-:W-:Y:S02]  /*0620*/  @!P2 IADD3 R10, R10, -R11.reuse, RZ ;  /* 0x8000000b0a0aa210 */ /* 0x080fe40007ffe0ff */
[----:B------:R-:W-:Y:S02]  /*0630*/  @!P2 IADD3 R12, R12, 0x1, RZ ;  /* 0x000000010c0ca810 */ /* 0x000fe40007ffe0ff */
[----:B------:R-:W-:Y:S02]  /*0640*/  ISETP.GE.U32.AND P3, PT, R10, R11, PT ;  /* 0x0000000b0a00720c */ /* 0x000fe40003f66070 */
[----:B------:R-:W-:-:S11]  /*0650*/  ISETP.NE.AND P2, PT, RZ, c[0x0][0x1c8], PT ;  /* 0x00007200ff007a0c */ /* 0x000fd60003f45270 */
[----:B------:R-:W-:-:S05]  /*0660*/  @P3 IADD3 R12, R12, 0x1, RZ ;  /* 0x000000010c0c3810 */ /* 0x000fca0007ffe0ff */
[----:B------:R-:W-:-:S05]  /*0670*/  IMAD.MOV.U32 R13, RZ, RZ, R12 ;  /* 0x000000ffff0d7224 */ /* 0x000fca00078e000c */
[----:B------:R-:W-:Y:S02]  /*0680*/  @!P1 IADD3 R13, -R13, RZ, RZ ;  /* 0x000000ff0d0d9210 */ /* 0x000fe40007ffe1ff */
[----:B------:R-:W-:Y:S01]  /*0690*/  @!P2 LOP3.LUT R13, RZ, c[0x0][0x1c8], RZ, 0x33, !PT ;  /* 0x00007200ff0daa12 */ /* 0x000fe200078e33ff */
        /* <DEDUP_REMOVED lines=11> */
.L_x_47:
[----:B------:R-:W-:Y:S01]  /*0750*/  SHF.R.S32.HI R10, RZ, 0x1f, R91 ;  /* 0x0000001fff0a7819 */ /* 0x000fe2000001145b */
[----:B------:R-:W-:Y:S01]  /*0760*/  IMAD.IADD R15, R5, 0x1, -R4 ;  /* 0x00000001050f7824 */ /* 0x000fe200078e0a04 */
[----:B------:R-:W-:Y:S01]  /*0770*/  LEA.HI.SX32 R92, R30, 0xffffffff, 0x19 ;  /* 0xffffffff1e5c7811 */ /* 0x000fe200078fcaff */
[----:B------:R-:W-:Y:S01]  /*0780*/  IMAD R17, R17, c[0x0][0x1a8], RZ ;  /* 0x00006a0011117a24 */ /* 0x000fe200078e02ff */
[CC--:B------:R-:W-:Y:S02]  /*0790*/  LEA.HI R8, R10.reuse, R91.reuse, RZ, 0x3 ;  /* 0x0000005b0a087211 */ /* 0x0c0fe400078f18ff */
[----:B------:R-:W-:Y:S01]  /*07a0*/  LEA.HI R9, R10, R91, RZ, 0x6 ;  /* 0x0000005b0a097211 */ /* 0x000fe200078f30ff */
[----:B------:R-:W-:Y:S01]  /*07b0*/  IMAD R17, R2, c[0x0][0x1ac], R17 ;  /* 0x00006b0002117a24 */ /* 0x000fe200078e0211 */
[----:B------:R-:W-:Y:S01]  /*07c0*/  SHF.R.S32.HI R32, RZ, 0x3, R8 ;  /* 0x00000003ff207819 */ /* 0x000fe20000011408 */
[----:B------:R1:W-:Y:S01]  /*07d0*/  STL [R1+0x1c], R15 ;  /* 0x00001c0f01007387 */ /* 0x0003e20000100800 */
[----:B------:R-:W-:Y:S01]  /*07e0*/  LOP3.LUT R8, R8, 0xfffffff8, RZ, 0xc0, !PT ;  /* 0xfffffff808087812 */ /* 0x000fe200078ec0ff */
[----:B------:R-:W-:Y:S01]  /*07f0*/  IMAD.SHL.U32 R9, R9, 0x8, RZ ;  /* 0x0000000809097824 */ /* 0x000fe200078e00ff */
[C---:B------:R-:W-:Y:S01]  /*0800*/  IADD3 R5, R32.reuse, 0x10, RZ ;  /* 0x0000001020057810 */ /* 0x040fe20007ffe0ff */
[----:B------:R-:W-:Y:S01]  /*0810*/  IMAD.SHL.U32 R6, R32, 0x40, RZ ;  /* 0x0000004020067824 */ /* 0x000fe200078e00ff */
[----:B------:R-:W-:Y:S01]  /*0820*/  SHF.R.S32.HI R33, RZ, 0x1f, R32 ;  /* 0x0000001fff217819 */ /* 0x000fe20000011420 */
[----:B------:R-:W-:Y:S01]  /*0830*/  IMAD.IADD R8, R91, 0x1, -R8 ;  /* 0x000000015b087824 */ /* 0x000fe200078e0a08 */
[----:B------:R-:W-:-:S02]  /*0840*/  ISETP.GE.AND P1, PT, R5, R15, PT ;  /* 0x0000000f0500720c */ /* 0x000fc40003f26270 */
[----:B------:R-:W-:Y:S01]  /*0850*/  IADD3 R48, R32, 0x20, RZ ;  /* 0x0000002020307810 */ /* 0x000fe20007ffe0ff */
[----:B------:R-:W-:Y:S01]  /*0860*/  IMAD.SHL.U32 R50, R8, 0x8, RZ ;  /* 0x0000000808327824 */ /* 0x000fe200078e00ff */
[----:B------:R-:W-:Y:S01]  /*0870*/  LOP3.LUT R6, R6, 0x1c0, RZ, 0xc0, !PT ;  /* 0x000001c006067812 */ /* 0x000fe200078ec0ff */
[----:B------:R-:W-:Y:S01]  /*0880*/  IMAD.WIDE R52, R3, 0x80, R32 ;  /* 0x0000008003347825 */ /* 0x000fe200078e0220 */
[-C--:B------:R-:W-:Y:S02]  /*0890*/  ISETP.GE.AND P2, PT, R32, R15.reuse, PT ;  /* 0x0000000f2000720c */ /* 0x080fe40003f46270 */
[----:B------:R-:W-:Y:S02]  /*08a0*/  IADD3 R22, P3, R50, R22, RZ ;  /* 0x0000001632167210 */ /* 0x000fe40007f7e0ff */
[----:B------:R-:W-:Y:S01]  /*08b0*/  SHF.R.S32.HI R51, RZ, 0x1f, R50 ;  /* 0x0000001fff337819 */ /* 0x000fe20000011432 */
[----:B------:R-:W-:Y:S01]  /*08c0*/  STL.64 [R1+0x60], R52 ;  /* 0x0000603401007387 */ /* 0x000fe20000100a00 */
[----:B------:R-:W-:-:S02]  /*08d0*/  ISETP.GE.AND P0, PT, R48, R15, PT ;  /* 0x0000000f3000720c */ /* 0x000fc40003f06270 */
[----:B------:R-:W-:Y:S01]  /*08e0*/  LOP3.LUT R3, R6, 0x38, R50, 0xf8, !PT ;  /* 0x0000003806037812 */ /* 0x000fe200078ef832 */
[----:B------:R-:W-:Y:S01]  /*08f0*/  IMAD.X R23, R51, 0x1, R0, P3 ;  /* 0x0000000133177824 */ /* 0x000fe200018e0600 */
[----:B------:R-:W-:Y:S01]  /*0900*/  SHF.R.U32.HI R6, RZ, 0x3, R6 ;  /* 0x00000003ff067819 */ /* 0x000fe20000011606 */
[----:B------:R-:W-:Y:S01]  /*0910*/  STL [R1+0x38], R48 ;  /* 0x0000383001007387 */ /* 0x000fe20000100800 */
[----:B------:R-:W-:Y:S01]  /*0920*/  @!P1 IADD3 R26, P3, R52, 0x10, RZ ;  /* 0x00000010341a9810 */ /* 0x000fe20007f7e0ff */
[----:B------:R-:W-:Y:S01]  /*0930*/  @!P2 IMAD R4, R53, c[0x0][0x190], RZ ;  /* 0x000064003504aa24 */ /* 0x000fe200078e02ff */
[----:B------:R-:W-:Y:S01]  /*0940*/  LOP3.LUT R6, R3, R6, RZ, 0x3c, !PT ;  /* 0x0000000603067212 */ /* 0x000fe200078e3cff */
[----:B------:R-:W-:Y:S01]  /*0950*/  IMAD.WIDE.U32 R2, R2, c[0x0][0x1a8], R22 ;  /* 0x00006a0002027a25 */ /* 0x000fe200078e0016 */
[----:B------:R-:W-:Y:S01]  /*0960*/  IADD3 R49, R32, 0x30, RZ ;  /* 0x0000003020317810 */ /* 0x000fe20007ffe0ff */
[----:B------:R-:W-:Y:S01]  /*0970*/  STL.64 [R1+0x58], R50 ;  /* 0x0000583201007387 */ /* 0x000fe20000100a00 */
[----:B------:R-:W-:Y:S01]  /*0980*/  LOP3.LUT R6, R6, 0xfffffe00, R9, 0xf8, !PT ;  /* 0xfffffe0006067812 */ /* 0x000fe200078ef809 */
[----:B------:R-:W-:Y:S01]  /*0990*/  IMAD.IADD R17, R3, 0x1, R17 ;  /* 0x0000000103117824 */ /* 0x000fe200078e0211 */
[C---:B------:R-:W-:Y:S01]  /*09a0*/  IADD3 R47, R32.reuse, 0x40, RZ ;  /* 0x00000040202f7810 */ /* 0x040fe20007ffe0ff */
[----:B------:R-:W-:Y:S01]  /*09b0*/  @!P2 IMAD.MOV.U32 R16, RZ, RZ, R2 ;  /* 0x000000ffff10a224 */ /* 0x000fe200078e0002 */
[----:B------:R-:W-:Y:S01]  /*09c0*/  IADD3 R46, R32, 0x50, RZ ;  /* 0x00000050202e7810 */ /* 0x000fe20007ffe0ff */
[----:B------:R-:W-:Y:S01]  /*09d0*/  @!P1 IMAD.X R11, RZ, RZ, R53, P3 ;  /* 0x000000ffff0b9224 */ /* 0x000fe200018e0635 */
[C---:B------:R-:W-:Y:S01]  /*09e0*/  @!P0 IADD3 R24, P3, R52.reuse, 0x20, RZ ;  /* 0x0000002034188810 */ /* 0x040fe20007f7e0ff */
[C---:B------:R-:W-:Y:S01]  /*09f0*/  @!P2 IMAD R4, R52.reuse, c[0x0][0x194], R4 ;  /* 0x000065003404aa24 */ /* 0x040fe200078e0204 */
[----:B------:R-:W-:Y:S01]  /*0a00*/  ISETP.GE.AND P5, PT, R47, R15, PT ;  /* 0x0000000f2f00720c */ /* 0x000fe20003fa6270 */
[----:B------:R-:W-:Y:S01]  /*0a10*/  @!P2 IMAD.WIDE.U32 R22, R52, c[0x0][0x190], R16 ;  /* 0x000064003416aa25 */ /* 0x000fe200078e0010 */
[C---:B------:R-:W-:Y:S01]  /*0a20*/  IADD3 R45, R32.reuse, 0x60, RZ ;  /* 0x00000060202d7810 */ /* 0x040fe20007ffe0ff */
[----:B------:R-:W-:Y:S01]  /*0a30*/  STL [R1+0x34], R49 ;  /* 0x0000343101007387 */ /* 0x000fe20000100800 */
[----:B------:R-:W-:Y:S01]  /*0a40*/  IADD3 R44, R32, 0x70, RZ ;  /* 0x00000070202c7810 */ /* 0x000fe20007ffe0ff */
[----:B------:R-:W-:Y:S01]  /*0a50*/  @!P0 IMAD.X R9, RZ, RZ, R53, P3 ;  /* 0x000000ffff098224 */ /* 0x000fe200018e0635 */
[----:B------:R-:W-:Y:S01]  /*0a60*/  @!P2 LEA R28, P3, R22, c[0x0][0x160], 0x1 ;  /* 0x00005800161caa11 */ /* 0x000fe200078608ff */
[----:B------:R-:W-:-:S02]  /*0a70*/  @!P2 IMAD.IADD R4, R23, 0x1, R4 ;  /* 0x000000011704a824 */ /* 0x000fc400078e0204 */
[----:B------:R-:W-:Y:S02]  /*0a80*/  @!P1 IMAD R11, R11, c[0x0][0x190], RZ ;  /* 0x000064000b0b9a24 */ /* 0x000fe400078e02ff */
[----:B------:R-:W-:Y:S01]  /*0a90*/  @!P1 IMAD.MOV.U32 R16, RZ, RZ, R2 ;  /* 0x000000ffff109224 */ /* 0x000fe200078e0002 */
[----:B------:R-:W-:Y:S01]  /*0aa0*/  @!P2 LEA.HI.X R29, R22, c[0x0][0x164], R4, 0x1, P3 ;  /* 0x00005900161daa11 */ /* 0x000fe200018f0c04 */
[C---:B------:R-:W-:Y:S01]  /*0ab0*/  @!P1 IMAD R3, R26.reuse, c[0x0][0x194], R11 ;  /* 0x000065001a039a24 */ /* 0x040fe200078e020b */
[----:B------:R-:W-:Y:S01]  /*0ac0*/  ISETP.GE.AND P3, PT, R49, R15, PT ;  /* 0x0000000f3100720c */ /* 0x000fe20003f66270 */
[----:B------:R-:W-:-:S04]  /*0ad0*/  @!P1 IMAD.WIDE.U32 R26, R26, c[0x0][0x190], R16 ;  /* 0x000064001a1a9a25 */ /* 0x000fc800078e0010 */
[----:B------:R-:W-:Y:S01]  /*0ae0*/  @!P0 IMAD R9, R9, c[0x0][0x190], RZ ;  /* 0x0000640009098a24 */ /* 0x000fe200078e02ff */
[----:B------:R-:W-:Y:S01]  /*0af0*/  @!P1 LEA R38, P6, R26, c[0x0][0x160], 0x1 ;  /* 0x000058001a269a11 */ /* 0x000fe200078c08ff */
[----:B------:R-:W-:Y:S02]  /*0b00*/  @!P0 IMAD.MOV.U32 R16, RZ, RZ, R2 ;  /* 0x000000ffff108224 */ /* 0x000fe400078e0002 */
[----:B------:R-:W-:Y:S02]  /*0b10*/  IMAD.SHL.U32 R180, R6, 0x2, RZ ;  /* 0x0000000206b47824 */ /* 0x000fe400078e00ff */
[C---:B------:R-:W-:Y:S02]  /*0b20*/  @!P0 IMAD R0, R24.reuse, c[0x0][0x194], R9 ;  /* 0x0000650018008a24 */ /* 0x040fe400078e0209 */
[----:B------:R-:W-:Y:S01]  /*0b30*/  @!P1 IMAD.IADD R3, R27, 0x1, R3 ;  /* 0x000000011b039824 */ /* 0x000fe200078e0203 */
[----:B------:R-:W-:Y:S01]  /*0b40*/  @!PT LDS RZ, [RZ] ;  /* 0x00000000fffff984 */ /* 0x000fe20000000800 */
[----:B------:R-:W-:Y:S01]  /*0b50*/  @!PT LDS RZ, [RZ] ;  /* 0x00000000fffff984 */ /* 0x000fe20000000800 */
[----:B------:R-:W-:Y:S01]  /*0b60*/  @!PT LDS RZ, [RZ] ;  /* 0x00000000fffff984 */ /* 0x000fe20000000800 */
[----:B------:R2:W-:Y:S01]  /*0b70*/  @!P2 LDGSTS.E.BYPASS.LTC128B.128 [R180], [R28.64] ;  /* 0x000000001cb4afae */ /* 0x0005e2000b901d48 */
[----:B------:R-:W-:Y:S01]  /*0b80*/  @!P0 IMAD.WIDE.U32 R24, R24, c[0x0][0x190], R16 ;  /* 0x0000640018188a25 */ /* 0x000fe200078e0010 */
[----:B------:R-:W-:-:S02]  /*0b90*/  ISETP.GE.AND P2, PT, R46, R15, PT ;  /* 0x0000000f2e00720c */ /* 0x000fc40003f46270 */
[----:B------:R-:W-:Y:S01]  /*0ba0*/  @!P1 LEA.HI.X R39, R26, c[0x0][0x164], R3, 0x1, P6 ;  /* 0x000059001a279a11 */ /* 0x000fe200030f0c03 */
[----:B------:R-:W-:Y:S01]  /*0bb0*/  @!P0 IMAD.IADD R0, R25, 0x1, R0 ;  /* 0x0000000119008824 */ /* 0x000fe200078e0200 */
[----:B------:R-:W-:Y:S01]  /*0bc0*/  @!P0 LEA R22, P4, R24, c[0x0][0x160], 0x1 ;  /* 0x0000580018168a11 */ /* 0x000fe200078808ff */
[----:B------:R-:W-:Y:S01]  /*0bd0*/  @!P3 IMAD.MOV.U32 R16, RZ, RZ, R2 ;  /* 0x000000ffff10b224 */ /* 0x000fe200078e0002 */
[----:B------:R-:W-:Y:S01]  /*0be0*/  @!P3 IADD3 R26, P6, R52, 0x30, RZ ;  /* 0x00000030341ab810 */ /* 0x000fe20007fde0ff */
[----:B------:R3:W-:Y:S01]  /*0bf0*/  @!P1 LDGSTS.E.BYPASS.LTC128B.128 [R180+0x800], [R38.64] ;  /* 0x0080000026b49fae */ /* 0x0007e2000b901d48 */
[----:B------:R-:W-:Y:S02]  /*0c00*/  @!P0 LEA.HI.X R23, R24, c[0x0][0x164], R0, 0x1, P4 ;  /* 0x0000590018178a11 */ /* 0x000fe400020f0c00 */
[-C--:B------:R-:W-:Y:S01]  /*0c10*/  ISETP.GE.AND P4, PT, R45, R15.reuse, PT ;  /* 0x0000000f2d00720c */ /* 0x080fe20003f86270 */
[--C-:B------:R-:W-:Y:S01]  /*0c20*/  @!P3 IMAD.X R9, RZ, RZ, R53.reuse, P6 ;  /* 0x000000ffff09b224 */ /* 0x100fe200030e0635 */
[----:B------:R-:W-:Y:S01]  /*0c30*/  @!P5 IADD3 R24, P6, R52, 0x40, RZ ;  /* 0x000000403418d810 */ /* 0x000fe20007fde0ff */
[----:B------:R-:W-:Y:S01]  /*0c40*/  @!P2 IMAD.MOV.U32 R40, RZ, RZ, R2 ;  /* 0x000000ffff28a224 */ /* 0x000fe200078e0002 */
[----:B------:R-:W-:Y:S01]  /*0c50*/  ISETP.GE.AND P1, PT, R44, R15, PT ;  /* 0x0000000f2c00720c */ /* 0x000fe20003f26270 */
[----:B------:R-:W-:Y:S01]  /*0c60*/  @!P3 IMAD R9, R9, c[0x0][0x190], RZ ;  /* 0x000064000909ba24 */ /* 0x000fe200078e02ff */
[----:B------:R4:W-:Y:S01]  /*0c70*/  @!P0 LDGSTS.E.BYPASS.LTC128B.128 [R180+0x1000], [R22.64] ;  /* 0x0100000016b48fae */ /* 0x0009e2000b901d48 */
[----:B------:R-:W-:Y:S01]  /*0c80*/  @!P5 IMAD.X R3, RZ, RZ, R53, P6 ;  /* 0x000000ffff03d224 */ /* 0x000fe200030e0635 */
[----:B------:R-:W-:Y:S01]  /*0c90*/  @!P2 IADD3 R11, P6, R52, 0x50, RZ ;  /* 0x00000050340ba810 */ /* 0x000fe20007fde0ff */
[----:B------:R-:W-:Y:S01]  /*0ca0*/  @!P3 IMAD R0, R26, c[0x0][0x194], R9 ;  /* 0x000065001a00ba24 */ /* 0x000fe200078e0209 */
[----:B------:R-:W-:Y:S01]  /*0cb0*/  STL [R1+0x3c], R180 ;  /* 0x00003cb401007387 */ /* 0x000fe20000100800 */
[----:B------:R-:W-:-:S02]  /*0cc0*/  @!P5 IMAD R3, R3, c[0x0][0x190], RZ ;  /* 0x000064000303da24 */ /* 0x000fc400078e02ff */
[----:B------:R-:W-:Y:S01]  /*0cd0*/  @!P2 IMAD.X R12, RZ, RZ, R53, P6 ;  /* 0x000000ffff0ca224 */ /* 0x000fe200030e0635 */
[----:B------:R-:W-:Y:S01]  /*0ce0*/  @!P4 IADD3 R6, P6, R52, 0x60, RZ ;  /* 0x000000603406c810 */ /* 0x000fe20007fde0ff */
[----:B------:R-:W-:Y:S01]  /*0cf0*/  @!P3 IMAD.WIDE.U32 R26, R26, c[0x0][0x190], R16 ;  /* 0x000064001a1aba25 */ /* 0x000fe200078e0010 */
[----:B------:R-:W-:Y:S03]  /*0d00*/  STL [R1+0x30], R47 ;  /* 0x0000302f01007387 */ /* 0x000fe60000100800 */
[----:B------:R-:W-:Y:S01]  /*0d10*/  @!P5 IMAD R4, R24, c[0x0][0x194], R3 ;  /* 0x000065001804da24 */ /* 0x000fe200078e0203 */
[----:B------:R-:W-:Y:S01]  /*0d20*/  STL [R1+0x2c], R46 ;  /* 0x00002c2e01007387 */ /* 0x000fe20000100800 */
[----:B------:R-:W-:Y:S02]  /*0d30*/  @!P5 IMAD.MOV.U32 R3, RZ, RZ, R17 ;  /* 0x000000ffff03d224 */ /* 0x000fe400078e0011 */
[----:B------:R-:W-:Y:S01]  /*0d40*/  @!P4 IMAD.X R9, RZ, RZ, R53, P6 ;  /* 0x000000ffff09c224 */ /* 0x000fe200030e0635 */
[----:B------:R-:W-:Y:S01]  /*0d50*/  @!P3 LEA R36, P6, R26, c[0x0][0x160], 0x1 ;  /* 0x000058001a24ba11 */ /* 0x000fe200078c08ff */
[----:B------:R-:W-:Y:S01]  /*0d60*/  @!P3 IMAD.IADD R0, R27, 0x1, R0 ;  /* 0x000000011b00b824 */ /* 0x000fe200078e0200 */
[----:B------:R-:W-:Y:S01]  /*0d70*/  STL [R1+0x28], R45 ;  /* 0x0000282d01007387 */ /* 0x000fe20000100800 */
[----:B------:R-:W-:-:S03]  /*0d80*/  @!P5 IMAD.WIDE.U32 R24, R24, c[0x0][0x190], R2 ;  /* 0x000064001818da25 */ /* 0x000fc600078e0002 */
[----:B------:R-:W-:Y:S01]  /*0d90*/  @!P3 LEA.HI.X R37, R26, c[0x0][0x164], R0, 0x1, P6 ;  /* 0x000059001a25ba11 */ /* 0x000fe200030f0c00 */
[----:B------:R-:W-:Y:S01]  /*0da0*/  @!P2 IMAD R12, R12, c[0x0][0x190], RZ ;  /* 0x000064000c0caa24 */ /* 0x000fe200078e02ff */
[C---:B------:R-:W-:Y:S01]  /*0db0*/  @!P5 LEA R34, P6, R24.reuse, c[0x0][0x160], 0x1 ;  /* 0x000058001822da11 */ /* 0x040fe200078c08ff */
[----:B------:R-:W-:Y:S01]  /*0dc0*/  @!P2 IMAD.MOV.U32 R41, RZ, RZ, R17 ;  /* 0x000000ffff29a224 */ /* 0x000fe200078e0011 */
[----:B------:R-:W-:Y:S01]  /*0dd0*/  STL [R1+0x24], R44 ;  /* 0x0000242c01007387 */ /* 0x000fe20000100800 */
[----:B------:R-:W-:Y:S02]  /*0de0*/  @!P5 IMAD.IADD R4, R25, 0x1, R4 ;  /* 0x000000011904d824 */ /* 0x000fe400078e0204 */
[C---:B------:R-:W-:Y:S01]  /*0df0*/  @!P2 IMAD R3, R11.reuse, c[0x0][0x194], R12 ;  /* 0x000065000b03aa24 */ /* 0x040fe200078e020c */
[----:B------:R5:W-:Y:S01]  /*0e00*/  @!P3 LDGSTS.E.BYPASS.LTC128B.128 [R180+0x1800], [R36.64] ;  /* 0x0180000024b4bfae */ /* 0x000be2000b901d48 */
[----:B------:R-:W-:Y:S01]  /*0e10*/  @!P2 IMAD.WIDE.U32 R40, R11, c[0x0][0x190], R40 ;  /* 0x000064000b28aa25 */ /* 0x000fe200078e0028 */
[----:B------:R-:W-:-:S03]  /*0e20*/  @!P5 LEA.HI.X R35, R24, c[0x0][0x164], R4, 0x1, P6 ;  /* 0x000059001823da11 */ /* 0x000fc600030f0c04 */
[----:B------:R-:W-:Y:S01]  /*0e30*/  @!P4 IMAD R9, R9, c[0x0][0x190], RZ ;  /* 0x000064000909ca24 */ /* 0x000fe200078e02ff */
[----:B--2---:R-:W-:Y:S01]  /*0e40*/  @!P2 LEA R28, P6, R40, c[0x0][0x160], 0x1 ;  /* 0x00005800281caa11 */ /* 0x004fe200078c08ff */
[----:B------:R-:W-:Y:S01]  /*0e50*/  @!P4 IMAD.MOV.U32 R42, RZ, RZ, R2 ;  /* 0x000000ffff2ac224 */ /* 0x000fe200078e0002 */
[----:B------:R2:W-:Y:S01]  /*0e60*/  @!P5 LDGSTS.E.BYPASS.LTC128B.128 [R180+0x2000], [R34.64] ;  /* 0x0200000022b4dfae */ /* 0x0005e2000b901d48 */
[----:B------:R-:W-:Y:S02]  /*0e70*/  @!P4 IMAD.MOV.U32 R43, RZ, RZ, R17 ;  /* 0x000000ffff2bc224 */ /* 0x000fe400078e0011 */
[----:B------:R-:W-:Y:S02]  /*0e80*/  @!P2 IMAD.IADD R3, R41, 0x1, R3 ;  /* 0x000000012903a824 */ /* 0x000fe400078e0203 */
[C---:B------:R-:W-:Y:S02]  /*0e90*/  @!P4 IMAD R0, R6.reuse, c[0x0][0x194], R9 ;  /* 0x000065000600ca24 */ /* 0x040fe400078e0209 */
[----:B------:R-:W-:Y:S01]  /*0ea0*/  @!P4 IMAD.WIDE.U32 R42, R6, c[0x0][0x190], R42 ;  /* 0x00006400062aca25 */ /* 0x000fe200078e002a */
[----:B------:R-:W-:-:S03]  /*0eb0*/  @!P2 LEA.HI.X R29, R40, c[0x0][0x164], R3, 0x1, P6 ;  /* 0x00005900281daa11 */ /* 0x000fc600030f0c03 */
[----:B------:R-:W-:Y:S01]  /*0ec0*/  @!P4 IMAD.IADD R0, R43, 0x1, R0 ;  /* 0x000000012b00c824 */ /* 0x000fe200078e0200 */
[----:B------:R-:W-:Y:S01]  /*0ed0*/  @!P4 LEA R26, P6, R42, c[0x0][0x160], 0x1 ;  /* 0x000058002a1aca11 */ /* 0x000fe200078c08ff */
[----:B------:R-:W-:Y:S01]  /*0ee0*/  IMAD R9, R33, c[0x0][0x198], RZ ;  /* 0x0000660021097a24 */ /* 0x000fe200078e02ff */
[----:B------:R1:W-:Y:S01]  /*0ef0*/  @!P2 LDGSTS.E.BYPASS.LTC128B.128 [R180+0x2800], [R28.64] ;  /* 0x028000001cb4afae */ /* 0x0003e2000b901d48 */
[----:B------:R-:W-:Y:S01]  /*0f00*/  IMAD.WIDE.U32 R24, R32, c[0x0][0x198], R50 ;  /* 0x0000660020187a25 */ /* 0x000fe200078e0032 */
[----:B------:R-:W-:Y:S02]  /*0f10*/  @!P4 LEA.HI.X R27, R42, c[0x0][0x164], R0, 0x1, P6 ;  /* 0x000059002a1bca11 */ /* 0x000fe400030f0c00 */
[----:B------:R-:W-:Y:S01]  /*0f20*/  @!P1 IADD3 R16, P6, R52, 0x70, RZ ;  /* 0x0000007034109810 */ /* 0x000fe20007fde0ff */
[----:B------:R-:W-:Y:S02]  /*0f30*/  IMAD R0, R32, c[0x0][0x19c], R9 ;  /* 0x0000670020007a24 */ /* 0x000fe400078e0209 */
[----:B------:R-:W-:Y:S01]  /*0f40*/  @!P1 IMAD.MOV.U32 R6, RZ, RZ, R2 ;  /* 0x000000ffff069224 */ /* 0x000fe200078e0002 */
[----:B------:R-:W-:Y:S01]  /*0f50*/  SHF.R.S32.HI R2, RZ, 0x1f, R13 ;  /* 0x0000001fff027819 */ /* 0x000fe2000001140d */
[----:B------:R-:W-:Y:S01]  /*0f60*/  @!P1 IMAD.X R3, RZ, RZ, R53, P6 ;  /* 0x000000ffff039224 */ /* 0x000fe200030e0635 */
[----:B------:R-:W-:Y:S01]  /*0f70*/  IADD3 R18, P6, R18, R24, RZ ;  /* 0x0000001812127210 */ /* 0x000fe20007fde0ff */
[----:B------:R-:W-:Y:S01]  /*0f80*/  IMAD R4, R92, -0x80, R90 ;  /* 0xffffff805c047824 */ /* 0x000fe200078e025a */
[----:B------:R1:W-:Y:S01]  /*0f90*/  @!P4 LDGSTS.E.BYPASS.LTC128B.128 [R180+0x3000], [R26.64] ;  /* 0x030000001ab4cfae */ /* 0x0003e2000b901d48 */
[----:B------:R-:W-:Y:S01]  /*0fa0*/  @!P1 IMAD R3, R3, c[0x0][0x190], RZ ;  /* 0x0000640003039a24 */ /* 0x000fe200078e02ff */
[----:B------:R-:W-:Y:S01]  /*0fb0*/  IADD3.X R19, R7, R25, R0, P6, !PT ;  /* 0x0000001907137210 */ /* 0x000fe200037fe400 */
[----:B------:R-:W-:Y:S01]  /*0fc0*/  @!P1 IMAD.MOV.U32 R7, RZ, RZ, R17 ;  /* 0x000000ffff079224 */ /* 0x000fe200078e0011 */
[-C--:B------:R-:W-:Y:S01]  /*0fd0*/  ISETP.GE.AND P0, PT, R5, R4.reuse, PT ;  /* 0x000000040500720c */ /* 0x080fe20003f06270 */
[C---:B------:R-:W-:Y:S01]  /*0fe0*/  @!P1 IMAD R3, R16.reuse, c[0x0][0x194], R3 ;  /* 0x0000650010039a24 */ /* 0x040fe200078e0203 */
[----:B------:R-:W-:Y:S01]  /*0ff0*/  SHF.R.S32.HI R0, RZ, 0x1f, R92 ;  /* 0x0000001fff007819 */ /* 0x000fe2000001145c */
[----:B------:R-:W-:Y:S01]  /*1000*/  @!P1 IMAD.WIDE.U32 R16, R16, c[0x0][0x190], R6 ;  /* 0x0000640010109a25 */ /* 0x000fe200078e0006 */
[----:B------:R-:W-:-:S03]  /*1010*/  ISETP.GE.AND P2, PT, R32, R4, PT ;  /* 0x000000042000720c */ /* 0x000fc60003f46270 */
[----:B------:R-:W-:Y:S01]  /*1020*/  IMAD R12, R2, c[0x0][0x1b0], RZ ;  /* 0x00006c00020c7a24 */ /* 0x000fe200078e02ff */
[----:B------:R-:W-:Y:S01]  /*1030*/  @!P1 LEA R24, P6, R16, c[0x0][0x160], 0x1 ;  /* 0x0000580010189a11 */ /* 0x000fe200078c08ff */
[----:B------:R-:W-:Y:S02]  /*1040*/  IMAD.MOV.U32 R6, RZ, RZ, c[0x0][0x198] ;  /* 0x00006600ff067624 */ /* 0x000fe400078e00ff */
[----:B------:R-:W-:Y:S02]  /*1050*/  IMAD.MOV.U32 R7, RZ, RZ, 0x7 ;  /* 0x00000007ff077424 */ /* 0x000fe400078e00ff */
[C---:B------:R-:W-:Y:S02]  /*1060*/  IMAD R9, R13.reuse, c[0x0][0x1b4], R12 ;  /* 0x00006d000d097a24 */ /* 0x040fe400078e020c */
[----:B---3--:R-:W-:Y:S01]  /*1070*/  IMAD.WIDE.U32 R38, R13, c[0x0][0x1b0], R18 ;  /* 0x00006c000d267a25 */ /* 0x008fe200078e0012 */
[----:B------:R-:W-:-:S03]  /*1080*/  SHF.L.U64.HI R7, R6, R7, c[0x0][0x19c] ;  /* 0x0000670006077619 */ /* 0x000fc60000010207 */
[----:B------:R-:W-:Y:S01]  /*1090*/  IMAD.IADD R187, R39, 0x1, R9 ;  /* 0x0000000127bb7824 */ /* 0x000fe200078e0209 */
[----:B------:R3:W-:Y:S01]  /*10a0*/  STL.64 [R1+0x48], R38 ;  /* 0x0000482601007387 */ /* 0x0007e20000100a00 */
[----:B------:R-:W-:Y:S02]  /*10b0*/  @!P1 IMAD.IADD R3, R17, 0x1, R3 ;  /* 0x0000000111039824 */ /* 0x000fe400078e0203 */
[----:B------:R-:W-:Y:S02]  /*10c0*/  IMAD R9, R33, c[0x0][0x1a0], RZ ;  /* 0x0000680021097a24 */ /* 0x000fe400078e02ff */
[----:B------:R-:W-:Y:S01]  /*10d0*/  IMAD.WIDE.U32 R18, R32, c[0x0][0x1a0], R50 ;  /* 0x0000680020127a25 */ /* 0x000fe200078e0032 */
[----:B------:R-:W-:-:S03]  /*10e0*/  @!P1 LEA.HI.X R25, R16, c[0x0][0x164], R3, 0x1, P6 ;  /* 0x0000590010199a11 */ /* 0x000fc600030f0c03 */
[----:B------:R-:W-:Y:S01]  /*10f0*/  IMAD.SHL.U32 R31, R6, 0x80, RZ ;  /* 0x00000080061f7824 */ /* 0x000fe200078e00ff */
[----:B------:R-:W-:Y:S01]  /*1100*/  IADD3 R20, P3, R20, R18, RZ ;  /* 0x0000001214147210 */ /* 0x000fe20007f7e0ff */
[----:B------:R-:W-:Y:S01]  /*1110*/  IMAD R11, R7, R92, RZ ;  /* 0x0000005c070b7224 */ /* 0x000fe200078e02ff */
[----:B------:R3:W-:Y:S01]  /*1120*/  @!P1 LDGSTS.E.BYPASS.LTC128B.128 [R180+0x3800], [R24.64] ;  /* 0x0380000018b49fae */ /* 0x0007e2000b901d48 */
[----:B------:R-:W-:Y:S02]  /*1130*/  IMAD.MOV.U32 R186, RZ, RZ, R38 ;  /* 0x000000ffffba7224 */ /* 0x000fe400078e0026 */
[----:B------:R-:W-:Y:S02]  /*1140*/  IMAD R9, R32, c[0x0][0x1a4], R9 ;  /* 0x0000690020097a24 */ /* 0x000fe400078e0209 */
[-C--:B------:R-:W-:Y:S01]  /*1150*/  IMAD R11, R0, R31.reuse, R11 ;  /* 0x0000001f000b7224 */ /* 0x080fe200078e020b */
[----:B------:R-:W-:Y:S01]  /*1160*/  STL.64 [R1+0x50], R186 ;  /* 0x000050ba01007387 */ /* 0x000fe20000100a00 */
[----:B------:R-:W-:Y:S01]  /*1170*/  IMAD.WIDE.U32 R16, R92, R31, R186 ;  /* 0x0000001f5c107225 */ /* 0x000fe200078e00ba */
[----:B------:R-:W-:-:S02]  /*1180*/  IADD3.X R21, R14, R19, R9, P3, !PT ;  /* 0x000000130e157210 */ /* 0x000fc40001ffe409 */
[----:B------:R-:W-:Y:S01]  /*1190*/  ISETP.GE.AND P3, PT, R48, R4, PT ;  /* 0x000000043000720c */ /* 0x000fe20003f66270 */
[----:B------:R-:W-:Y:S01]  /*11a0*/  IMAD.MOV.U32 R3, RZ, RZ, c[0x0][0x19c] ;  /* 0x00006700ff037624 */ /* 0x000fe200078e00ff */
[----:B------:R-:W-:Y:S01]  /*11b0*/  @!P0 LEA R12, P6, R6, R16, 0x4 ;  /* 0x00000010060c8211 */ /* 0x000fe200078c20ff */
[----:B------:R-:W-:Y:S01]  /*11c0*/  IMAD.IADD R17, R17, 0x1, R11 ;  /* 0x0000000111117824 */ /* 0x000fe200078e020b */
[----:B--2---:R-:W-:Y:S01]  /*11d0*/  @!P2 LEA R34, P4, R16, c[0x0][0x168], 0x1 ;  /* 0x00005a001022aa11 */ /* 0x004fe200078808ff */
[----:B-1----:R-:W-:-:S03]  /*11e0*/  IMAD.WIDE.U32 R14, R6, 0x20, RZ ;  /* 0x00000020060e7825 */ /* 0x002fc600078e00ff */
[----:B------:R-:W-:Y:S01]  /*11f0*/  @!P0 LEA.HI.X R9, R6, R17, R3, 0x4, P6 ;  /* 0x0000001106098211 */ /* 0x000fe200030f2403 */
[----:B------:R-:W-:Y:S01]  /*1200*/  IMAD R2, R2, c[0x0][0x1b8], RZ ;  /* 0x00006e0002027a24 */ /* 0x000fe200078e02ff */
[----:B----4-:R-:W-:Y:S01]  /*1210*/  @!P0 LEA R22, P6, R12, c[0x0][0x168], 0x1 ;  /* 0x00005a000c168a11 */ /* 0x010fe200078c08ff */
[----:B------:R-:W-:Y:S01]  /*1220*/  IMAD.WIDE.U32 R40, R13, c[0x0][0x1b8], R20 ;  /* 0x00006e000d287a25 */ /* 0x000fe200078e0014 */
[----:B------:R-:W-:Y:S02]  /*1230*/  @!P2 LEA.HI.X R35, R16, c[0x0][0x16c], R17, 0x1, P4 ;  /* 0x00005b001023aa11 */ /* 0x000fe400020f0c11 */
[----:B------:R-:W-:Y:S01]  /*1240*/  @!P0 LEA.HI.X R23, R12, c[0x0][0x16c], R9, 0x1, P6 ;  /* 0x00005b000c178a11 */ /* 0x000fe200030f0c09 */
[----:B------:R-:W-:Y:S01]  /*1250*/  IMAD.SHL.U32 R9, R3, 0x20, RZ ;  /* 0x0000002003097824 */ /* 0x000fe200078e00ff */
[----:B------:R-:W-:Y:S01]  /*1260*/  ISETP.GE.AND P6, PT, R49, R4, PT ;  /* 0x000000043100720c */ /* 0x000fe20003fc6270 */
[----:B------:R1:W-:Y:S01]  /*1270*/  @!P2 LDGSTS.E.BYPASS.LTC128B.128 [R180+0x4000], [R34.64] ;  /* 0x0400000022b4afae */ /* 0x0003e2000b901d48 */
[----:B------:R-:W-:-:S02]  /*1280*/  @!P3 IADD3 R12, P5, R16, R14, RZ ;  /* 0x0000000e100cb210 */ /* 0x000fc40007fbe0ff */
[-C--:B------:R-:W-:Y:S01]  /*1290*/  ISETP.GE.AND P4, PT, R46, R4.reuse, PT ;  /* 0x000000042e00720c */ /* 0x080fe20003f86270 */
[----:B------:R2:W-:Y:S01]  /*12a0*/  @!P0 LDGSTS.E.BYPASS.LTC128B.128 [R180+0x4800], [R22.64] ;  /* 0x0480000016b48fae */ /* 0x0005e2000b901d48 */
[----:B------:R-:W-:Y:S02]  /*12b0*/  @!P3 IADD3.X R9, R17, R15, R9, P5, !PT ;  /* 0x0000000f1109b210 */ /* 0x000fe40002ffe409 */
[C---:B------:R-:W-:Y:S01]  /*12c0*/  @!P3 LEA R18, P5, R12.reuse, c[0x0][0x168], 0x1 ;  /* 0x00005a000c12ba11 */ /* 0x040fe200078a08ff */
[----:B------:R-:W-:Y:S01]  /*12d0*/  STL.64 [R1+0x40], R40 ;  /* 0x0000402801007387 */ /* 0x000fe20000100a00 */
[-C--:B------:R-:W-:Y:S02]  /*12e0*/  ISETP.GE.AND P2, PT, R45, R4.reuse, PT ;  /* 0x000000042d00720c */ /* 0x080fe40003f46270 */
[----:B------:R-:W-:Y:S01]  /*12f0*/  @!P3 LEA.HI.X R19, R12, c[0x0][0x16c], R9, 0x1, P5 ;  /* 0x00005b000c13ba11 */ /* 0x000fe200028f0c09 */
[----:B------:R-:W-:Y:S01]  /*1300*/  @!P6 IMAD R9, R3, 0x30, RZ ;  /* 0x000000300309e824 */ /* 0x000fe200078e02ff */
[----:B------:R-:W-:Y:S01]  /*1310*/  ISETP.GE.AND P5, PT, R47, R4, PT ;  /* 0x000000042f00720c */ /* 0x000fe20003fa6270 */
[----:B------:R-:W-:-:S02]  /*1320*/  @!P6 IMAD.WIDE.U32 R28, R6, 0x30, R16 ;  /* 0x00000030061ce825 */ /* 0x000fc400078e0010 */
[----:B------:R4:W-:Y:S02]  /*1330*/  @!P3 LDGSTS.E.BYPASS.LTC128B.128 [R180+0x5000], [R18.64] ;  /* 0x0500000012b4bfae */ /* 0x0009e4000b901d48 */
[----:B------:R-:W-:Y:S01]  /*1340*/  @!P6 IMAD.IADD R9, R29, 0x1, R9 ;  /* 0x000000011d09e824 */ /* 0x000fe200078e0209 */
[C---:B------:R-:W-:Y:S01]  /*1350*/  @!P6 LEA R14, P1, R28.reuse, c[0x0][0x168], 0x1 ;  /* 0x00005a001c0eea11 */ /* 0x040fe200078208ff */
[----:B------:R-:W-:Y:S02]  /*1360*/  @!P4 IMAD.MOV.U32 R26, RZ, RZ, R16 ;  /* 0x000000ffff1ac224 */ /* 0x000fe400078e0010 */
[----:B------:R-:W-:Y:S01]  /*1370*/  @!P4 IMAD.MOV.U32 R27, RZ, RZ, R17 ;  /* 0x000000ffff1bc224 */ /* 0x000fe200078e0011 */
[----:B------:R-:W-:Y:S01]  /*1380*/  @!P6 LEA.HI.X R15, R28, c[0x0][0x16c], R9, 0x1, P1 ;  /* 0x00005b001c0fea11 */ /* 0x000fe200008f0c09 */
[----:B------:R-:W-:Y:S01]  /*1390*/  IMAD R9, R13, c[0x0][0x1bc], R2 ;  /* 0x00006f000d097a24 */ /* 0x000fe200078e0202 */
[----:B------:R-:W-:Y:S01]  /*13a0*/  ISETP.GE.AND P1, PT, R44, R4, PT ;  /* 0x000000042c00720c */ /* 0x000fe20003f26270 */
[----:B------:R-:W-:Y:S01]  /*13b0*/  @!P4 IMAD R2, R3, 0x50, RZ ;  /* 0x000000500302c824 */ /* 0x000fe200078e02ff */
[C---:B------:R-:W-:Y:S01]  /*13c0*/  @!P5 LEA R12, P0, R6.reuse, R16, 0x6 ;  /* 0x00000010060cd211 */ /* 0x040fe200078030ff */
[----:B------:R-:W-:Y:S01]  /*13d0*/  @!P4 IMAD.WIDE.U32 R26, R6, 0x50, R26 ;  /* 0x00000050061ac825 */ /* 0x000fe200078e001a */
[----:B------:R4:W-:Y:S01]  /*13e0*/  @!P6 LDGSTS.E.BYPASS.LTC128B.128 [R180+0x5800], [R14.64] ;  /* 0x058000000eb4efae */ /* 0x0009e2000b901d48 */
[----:B------:R-:W-:-:S02]  /*13f0*/  ISETP.GE.AND P6, PT, R48, R4, PT ;  /* 0x000000043000720c */ /* 0x000fc40003fc6270 */
[----:B------:R-:W-:Y:S01]  /*1400*/  @!P5 LEA.HI.X R11, R6, R17, R3, 0x6, P0 ;  /* 0x00000011060bd211 */ /* 0x000fe200000f3403 */
[----:B--2---:R-:W-:Y:S01]  /*1410*/  @!P2 IMAD.MOV.U32 R22, RZ, RZ, R16 ;  /* 0x000000ffff16a224 */ /* 0x004fe200078e0010 */
[C---:B---3--:R-:W-:Y:S01]  /*1420*/  @!P5 LEA R24, P0, R12.reuse, c[0x0][0x168], 0x1 ;  /* 0x00005a000c18da11 */ /* 0x048fe200078008ff */
[----:B------:R-:W-:Y:S02]  /*1430*/  @!P2 IMAD.MOV.U32 R23, RZ, RZ, R17 ;  /* 0x000000ffff17a224 */ /* 0x000fe400078e0011 */
[----:B------:R-:W-:Y:S01]  /*1440*/  @!P4 IMAD.IADD R2, R27, 0x1, R2 ;  /* 0x000000011b02c824 */ /* 0x000fe200078e0202 */
[----:B------:R-:W-:Y:S01]  /*1450*/  @!P5 LEA.HI.X R25, R12, c[0x0][0x16c], R11, 0x1, P0 ;  /* 0x00005b000c19da11 */ /* 0x000fe200000f0c0b */
[----:B------:R-:W-:Y:S01]  /*1460*/  @!P2 IMAD R11, R3, 0x60, RZ ;  /* 0x00000060030ba824 */ /* 0x000fe200078e02ff */
[----:B------:R-:W-:Y:S01]  /*1470*/  @!P4 LEA R20, P0, R26, c[0x0][0x168], 0x1 ;  /* 0x00005a001a14ca11 */ /* 0x000fe200078008ff */
[----:B------:R-:W-:Y:S02]  /*1480*/  @!P2 IMAD.WIDE.U32 R22, R6, 0x60, R22 ;  /* 0x000000600616a825 */ /* 0x000fe400078e0016 */
[----:B------:R2:W-:Y:S01]  /*1490*/  @!P5 LDGSTS.E.BYPASS.LTC128B.128 [R180+0x6000], [R24.64] ;  /* 0x0600000018b4dfae */ /* 0x0005e2000b901d48 */
[----:B------:R-:W-:Y:S01]  /*14a0*/  @!P4 LEA.HI.X R21, R26, c[0x0][0x16c], R2, 0x1, P0 ;  /* 0x00005b001a15ca11 */ /* 0x000fe200000f0c02 */
[----:B------:R-:W-:Y:S01]  /*14b0*/  @!P1 IMAD.MOV.U32 R28, RZ, RZ, R16 ;  /* 0x000000ffff1c9224 */ /* 0x000fe200078e0010 */
[----:B-1----:R-:W-:Y:S01]  /*14c0*/  @!P2 LEA R34, P0, R22, c[0x0][0x168], 0x1 ;  /* 0x00005a001622aa11 */ /* 0x002fe200078008ff */
[----:B------:R-:W-:Y:S01]  /*14d0*/  @!P1 IMAD.MOV.U32 R29, RZ, RZ, R17 ;  /* 0x000000ffff1d9224 */ /* 0x000fe200078e0011 */
[----:B------:R-:W-:Y:S01]  /*14e0*/  ISETP.GE.AND P5, PT, R49, R4, PT ;  /* 0x000000043100720c */ /* 0x000fe20003fa6270 */
[----:B------:R-:W-:Y:S01]  /*14f0*/  IMAD R13, R0, c[0x0][0x1a0], RZ ;  /* 0x00006800000d7a24 */ /* 0x000fe200078e02ff */
[----:B------:R1:W-:Y:S01]  /*1500*/  @!P4 LDGSTS.E.BYPASS.LTC128B.128 [R180+0x6800], [R20.64] ;  /* 0x0680000014b4cfae */ /* 0x0003e2000b901d48 */
[----:B------:R-:W-:-:S02]  /*1510*/  @!P2 IMAD.IADD R11, R23, 0x1, R11 ;  /* 0x00000001170ba824 */ /* 0x000fc400078e020b */
[----:B------:R-:W-:Y:S02]  /*1520*/  @!P1 IMAD R0, R3, 0x70, RZ ;  /* 0x0000007003009824 */ /* 0x000fe400078e02ff */
[----:B------:R-:W-:Y:S01]  /*1530*/  @!P1 IMAD.WIDE.U32 R28, R6, 0x70, R28 ;  /* 0x00000070061c9825 */ /* 0x000fe200078e001c */
[----:B------:R-:W-:-:S03]  /*1540*/  @!P2 LEA.HI.X R35, R22, c[0x0][0x16c], R11, 0x1, P0 ;  /* 0x00005b001623aa11 */ /* 0x000fc600000f0c0b */
[----:B------:R-:W-:Y:S01]  /*1550*/  @!P1 IMAD.IADD R0, R29, 0x1, R0 ;  /* 0x000000011d009824 */ /* 0x000fe200078e0200 */
[----:B------:R-:W-:Y:S01]  /*1560*/  @!P1 LEA R22, P0, R28, c[0x0][0x168], 0x1 ;  /* 0x00005a001c169a11 */ /* 0x000fe200078008ff */
[----:B------:R3:W-:Y:S01]  /*1570*/  @!P2 LDGSTS.E.BYPASS.LTC128B.128 [R180+0x7000], [R34.64] ;  /* 0x0700000022b4afae */ /* 0x0007e2000b901d48 */
[----:B------:R-:W-:Y:S02]  /*1580*/  IMAD.WIDE.U32 R16, R92, c[0x0][0x1a0], RZ ;  /* 0x000068005c107a25 */ /* 0x000fe400078e00ff */
[----:B------:R-:W-:Y:S02]  /*1590*/  @!P1 LEA.HI.X R23, R28, c[0x0][0x16c], R0, 0x1, P0 ;  /* 0x00005b001c179a11 */ /* 0x000fe400000f0c00 */
[----:B------:R-:W-:Y:S01]  /*15a0*/  ISETP.GE.AND P0, PT, R5, R4, PT ;  /* 0x000000040500720c */ /* 0x000fe20003f06270 */
[----:B------:R-:W-:Y:S01]  /*15b0*/  IMAD R13, R92, c[0x0][0x1a4], R13 ;  /* 0x000069005c0d7a24 */ /* 0x000fe200078e020d */
[----:B------:R-:W-:Y:S01]  /*15c0*/  LEA R26, P3, R16, R40, 0x7 ;  /* 0x00000028101a7211 */ /* 0x000fe200078638ff */
[----:B------:R1:W-:Y:S01]  /*15d0*/  @!P1 LDGSTS.E.BYPASS.LTC128B.128 [R180+0x7800], [R22.64] ;  /* 0x0780000016b49fae */ /* 0x0003e2000b901d48 */
[----:B------:R-:W-:Y:S01]  /*15e0*/  IMAD.IADD R38, R41, 0x1, R9 ;  /* 0x0000000129267824 */ /* 0x000fe200078e0209 */
[----:B------:R-:W-:Y:S01]  /*15f0*/  ISETP.GE.AND P1, PT, R32, R4, PT ;  /* 0x000000042000720c */ /* 0x000fe20003f26270 */
[----:B------:R-:W-:Y:S01]  /*1600*/  IMAD.IADD R13, R17, 0x1, R13 ;  /* 0x00000001110d7824 */ /* 0x000fe200078e020d */
[----:B------:R-:W0:Y:S01]  /*1610*/  LDGDEPBAR ;  /* 0x00000000000079af */ /* 0x000e220000000000 */
[----:B------:R-:W-:-:S02]  /*1620*/  IMAD.MOV.U32 R28, RZ, RZ, c[0x0][0x1a0] ;  /* 0x00006800ff1c7624 */ /* 0x000fc400078e00ff */
[----:B------:R-:W-:Y:S01]  /*1630*/  IMAD.MOV.U32 R29, RZ, RZ, c[0x0][0x1a4] ;  /* 0x00006900ff1d7624 */ /* 0x000fe200078e00ff */
[----:B------:R-:W-:Y:S01]  /*1640*/  LEA.HI.X R27, R16, R38, R13, 0x7, P3 ;  /* 0x00000026101b7211 */ /* 0x000fe200018f3c0d */
[C---:B------:R-:W-:Y:S01]  /*1650*/  IMAD.WIDE.U32 R16, R28.reuse, 0x20, RZ ;  /* 0x000000201c107825 */ /* 0x040fe200078e00ff */
[----:B------:R-:W-:Y:S01]  /*1660*/  @!P0 LEA R12, P3, R28, R26, 0x4 ;  /* 0x0000001a1c0c8211 */ /* 0x000fe200078620ff */
[----:B------:R-:W-:Y:S01]  /*1670*/  STL [R1+0x18], R38 ;  /* 0x0000182601007387 */ /* 0x000fe20000100800 */
[----:B------:R-:W-:Y:S01]  /*1680*/  LEA.HI R13, R10, R91, RZ, 0x4 ;  /* 0x0000005b0a0d7211 */ /* 0x000fe200078f20ff */
[C---:B------:R-:W-:Y:S01]  /*1690*/  IMAD.SHL.U32 R11, R29.reuse, 0x20, RZ ;  /* 0x000000201d0b7824 */ /* 0x040fe200078e00ff */
[----:B------:R-:W-:Y:S01]  /*16a0*/  @!P0 LEA.HI.X R9, R28, R27, R29, 0x4, P3 ;  /* 0x0000001b1c098211 */ /* 0x000fe200018f241d */
[----:B------:R-:W-:Y:S01]  /*16b0*/  @!P5 IMAD R2, R29, 0x30, RZ ;  /* 0x000000301d02d824 */ /* 0x000fe200078e02ff */
[----:B----4-:R-:W-:Y:S01]  /*16c0*/  @!P0 LEA R18, P3, R12, c[0x0][0x170], 0x1 ;  /* 0x00005c000c128a11 */ /* 0x010fe200078608ff */
[----:B------:R-:W-:Y:S01]  /*16d0*/  @!P5 IMAD.WIDE.U32 R14, R28, 0x30, R26 ;  /* 0x000000301c0ed825 */ /* 0x000fe200078e001a */
[----:B------:R-:W-:-:S02]  /*16e0*/  @!P6 IADD3 R5, P2, R26, R16, RZ ;  /* 0x000000101a05e210 */ /* 0x000fc40007f5e0ff */
[----:B------:R-:W-:Y:S01]  /*16f0*/  @!P0 LEA.HI.X R19, R12, c[0x0][0x174], R9, 0x1, P3 ;  /* 0x00005d000c138a11 */ /* 0x000fe200018f0c09 */
[----:B------:R-:W-:Y:S01]  /*1700*/  @!P5 IMAD.IADD R2, R15, 0x1, R2 ;  /* 0x000000010f02d824 */ /* 0x000fe200078e0202 */
[----:B------:R-:W-:Y:S02]  /*1710*/  @!P6 IADD3.X R0, R27, R17, R11, P2, !PT ;  /* 0x000000111b00e210 */ /* 0x000fe400017fe40b */
[----:B--2---:R-:W-:Y:S02]  /*1720*/  @!P6 LEA R24, P3, R5, c[0x0][0x170], 0x1 ;  /* 0x00005c000518ea11 */ /* 0x004fe400078608ff */
[----:B------:R-:W-:Y:S01]  /*1730*/  @!P1 LEA R16, P4, R26, c[0x0][0x170], 0x1 ;  /* 0x00005c001a109a11 */ /* 0x000fe200078808ff */
[----:B------:R-:W-:-:S04]  /*1740*/  DEPBAR.LE SB0, 0x0 ;  /* 0x000080000000791a */ /* 0x000fc80000000000 */
[----:B------:R-:W-:Y:S01]  /*1750*/  BAR.SYNC.DEFER_BLOCKING 0x0 ;  /* 0x0000000000007b1d */ /* 0x000fe20000010000 */
[----:B------:R-:W-:Y:S02]  /*1760*/  @!P6 LEA.HI.X R25, R5, c[0x0][0x174], R0, 0x1, P3 ;  /* 0x00005d000519ea11 */ /* 0x000fe400018f0c00 */
[----:B------:R-:W-:Y:S02]  /*1770*/  LOP3.LUT R0, R13, 0xfffffff0, RZ, 0xc0, !PT ;  /* 0xfffffff00d007812 */ /* 0x000fe400078ec0ff */
[----:B------:R-:W-:Y:S02]  /*1780*/  @!P1 LEA.HI.X R17, R26, c[0x0][0x174], R27, 0x1, P4 ;  /* 0x00005d001a119a11 */ /* 0x000fe400020f0c1b */
[-C--:B------:R-:W-:Y:S01]  /*1790*/  ISETP.GE.AND P4, PT, R47, R4.reuse, PT ;  /* 0x000000042f00720c */ /* 0x080fe20003f86270 */
[----:B------:R-:W-:Y:S01]  /*17a0*/  IMAD.IADD R5, R91, 0x1, -R0 ;  /* 0x000000015b057824 */ /* 0x000fe200078e0a00 */
[----:B-1----:R-:W-:Y:S02]  /*17b0*/  @!P5 LEA R22, P2, R14, c[0x0][0x170], 0x1 ;  /* 0x00005c000e16da11 */ /* 0x002fe400078408ff */
[----:B------:R-:W-:-:S02]  /*17c0*/  ISETP.GE.AND P3, PT, R46, R4, PT ;  /* 0x000000042e00720c */ /* 0x000fc40003f66270 */
[----:B------:R-:W-:Y:S02]  /*17d0*/  SHF.R.S32.HI R12, RZ, 0x4, R13 ;  /* 0x00000004ff0c7819 */ /* 0x000fe4000001140d */
[----:B------:R-:W-:Y:S02]  /*17e0*/  @!P5 LEA.HI.X R23, R14, c[0x0][0x174], R2, 0x1, P2 ;  /* 0x00005d000e17da11 */ /* 0x000fe400010f0c02 */
[----:B------:R-:W-:Y:S02]  /*17f0*/  ISETP.GE.AND P2, PT, R45, R4, PT ;  /* 0x000000042d00720c */ /* 0x000fe40003f46270 */
[----:B------:R-:W-:Y:S02]  /*1800*/  SHF.R.S32.HI R2, RZ, 0x1f, R5 ;  /* 0x0000001fff027819 */ /* 0x000fe40000011405 */
[----:B------:R-:W-:Y:S02]  /*1810*/  LEA.HI R13, R13, R12, RZ, 0x1 ;  /* 0x0000000c0d0d7211 */ /* 0x000fe400078f08ff */
[----:B------:R-:W-:Y:S01]  /*1820*/  LEA.HI R2, R2, R5, RZ, 0x3 ;  /* 0x0000000502027211 */ /* 0x000fe200078f18ff */
[----:B------:R-:W-:Y:S01]  /*1830*/  @P1 STS.128 [R180+0x8000], RZ ;  /* 0x008000ffb4001388 */ /* 0x000fe20000000c00 */
[----:B------:R-:W-:Y:S01]  /*1840*/  LOP3.LUT R13, R13, 0xfffffffe, RZ, 0xc0, !PT ;  /* 0xfffffffe0d0d7812 */ /* 0x000fe200078ec0ff */
[----:B------:R-:W-:Y:S01]  /*1850*/  @!P3 IMAD R0, R29, 0x50, RZ ;  /* 0x000000501d00b824 */ /* 0x000fe200078e02ff */
[----:B------:R-:W-:Y:S01]  /*1860*/  LEA.HI R10, R10, R91, RZ, 0x5 ;  /* 0x0000005b0a0a7211 */ /* 0x000fe200078f28ff */
[----:B------:R-:W-:Y:S01]  /*1870*/  @!PT LDS RZ, [RZ] ;  /* 0x00000000fffff984 */ /* 0x000fe20000000800 */
[----:B------:R-:W-:Y:S01]  /*1880*/  @!PT LDS RZ, [RZ] ;  /* 0x00000000fffff984 */ /* 0x000fe20000000800 */
[----:B------:R-:W-:Y:S01]  /*1890*/  @!PT LDS RZ, [RZ] ;  /* 0x00000000fffff984 */ /* 0x000fe20000000800 */
[----:B------:R1:W-:Y:S01]  /*18a0*/  @!P1 LDGSTS.E.BYPASS.LTC128B.128 [R180+0x8000], [R16.64] ;  /* 0x0800000010b49fae */ /* 0x0003e2000b901d48 */
[----:B------:R-:W-:Y:S01]  /*18b0*/  ISETP.GE.AND P1, PT, R44, R4, PT ;  /* 0x000000042c00720c */ /* 0x000fe20003f26270 */
[----:B------:R-:W-:Y:S01]  /*18c0*/  IMAD.IADD R13, R12, 0x1, -R13 ;  /* 0x000000010c0d7824 */ /* 0x000fe200078e0a0d */
[----:B------:R-:W-:Y:S01]  /*18d0*/  LOP3.LUT R4, R2, 0xfffffff8, RZ, 0xc0, !PT ;  /* 0xfffffff802047812 */ /* 0x000fe200078ec0ff */
[----:B------:R-:W-:Y:S01]  /*18e0*/  @P0 STS.128 [R180+0x8800], RZ ;  /* 0x008800ffb4000388 */ /* 0x000fe20000000c00 */
[----:B------:R-:W-:Y:S01]  /*18f0*/  IMAD.SHL.U32 R12, R32, 0x8, RZ ;  /* 0x00000008200c7824 */ /* 0x000fe200078e00ff */
[----:B------:R-:W-:Y:S01]  /*1900*/  SHF.R.S32.HI R10, RZ, 0x5, R10 ;  /* 0x00000005ff0a7819 */ /* 0x000fe2000001140a */
[----:B------:R-:W-:Y:S01]  /*1910*/  @!P2 IMAD.MOV.U32 R32, RZ, RZ, R26 ;  /* 0x000000ffff20a224 */ /* 0x000fe200078e001a */
[----:B------:R-:W-:Y:S01]  /*1920*/  @!PT LDS RZ, [RZ] ;  /* 0x00000000fffff984 */ /* 0x000fe20000000800 */
[----:B------:R-:W-:Y:S01]  /*1930*/  @!PT LDS RZ, [RZ] ;  /* 0x00000000fffff984 */ /* 0x000fe20000000800 */
[----:B------:R-:W-:Y:S01]  /*1940*/  @!PT LDS RZ, [RZ] ;  /* 0x00000000fffff984 */ /* 0x000fe20000000800 */
[----:B------:R2:W-:Y:S01]  /*1950*/  @!P0 LDGSTS.E.BYPASS.LTC128B.128 [R180+0x8800], [R18.64] ;  /* 0x0880000012b48fae */ /* 0x0005e2000b901d48 */
[----:B------:R-:W-:Y:S01]  /*1960*/  @!P4 LEA R14, P0, R28, R26, 0x6 ;  /* 0x0000001a1c0ec211 */ /* 0x000fe200078030ff */
[----:B------:R-:W-:-:S02]  /*1970*/  @!P2 IMAD.MOV.U32 R33, RZ, RZ, R27 ;  /* 0x000000ffff21a224 */ /* 0x000fc400078e001b */
[----:B------:R-:W-:Y:S01]  /*1980*/  IMAD.IADD R4, R5, 0x1, -R4 ;  /* 0x0000000105047824 */ /* 0x000fe200078e0a04 */
[----:B------:R-:W-:Y:S01]  /*1990*/  @!P4 LEA.HI.X R9, R28, R27, R29, 0x6, P0 ;  /* 0x0000001b1c09c211 */ /* 0x000fe200000f341d */
[----:B------:R-:W-:Y:S01]  /*19a0*/  @!P2 IMAD R5, R29, 0x60, RZ ;  /* 0x000000601d05a824 */ /* 0x000fe200078e02ff */
[----:B------:R-:W-:Y:S01]  /*19b0*/  @!P4 LEA R20, P0, R14, c[0x0][0x170], 0x1 ;  /* 0x00005c000e14ca11 */ /* 0x000fe200078008ff */
[----:B------:R-:W-:Y:S01]  /*19c0*/  @!P2 IMAD.WIDE.U32 R32, R28, 0x60, R32 ;  /* 0x000000601c20a825 */ /* 0x000fe200078e0020 */
[----:B------:R-:W-:Y:S02]  /*19d0*/  @P6 STS.128 [R180+0x9000], RZ ;  /* 0x009000ffb4006388 */ /* 0x000fe40000000c00 */
[----:B------:R-:W-:Y:S01]  /*19e0*/  @!P4 LEA.HI.X R21, R14, c[0x0][0x174], R9, 0x1, P0 ;  /* 0x00005d000e15ca11 */ /* 0x000fe200000f0c09 */
[----:B------:R-:W-:Y:S01]  /*19f0*/  IMAD.SHL.U32 R9, R8, 0x40, RZ ;  /* 0x0000004008097824 */ /* 0x000fe200078e00ff */
[----:B------:R-:W-:Y:S01]  /*1a00*/  @!PT LDS RZ, [RZ] ;  /* 0x00000000fffff984 */ /* 0x000fe20000000800 */
[----:B------:R-:W-:Y:S01]  /*1a10*/  @!PT LDS RZ, [RZ] ;  /* 0x00000000fffff984 */ /* 0x000fe20000000800 */
[----:B------:R-:W-:Y:S01]  /*1a20*/  @!PT LDS RZ, [RZ] ;  /* 0x00000000fffff984 */ /* 0x000fe20000000800 */
[----:B------:R4:W-:Y:S01]  /*1a30*/  @!P6 LDGSTS.E.BYPASS.LTC128B.128 [R180+0x9000], [R24.64] ;  /* 0x0900000018b4efae */ /* 0x0009e2000b901d48 */
[----:B------:R-:W-:-:S02]  /*1a40*/  IMAD.SHL.U32 R14, R4, 0x40, RZ ;  /* 0x00000040040e7824 */ /* 0x000fc400078e00ff */
[----:B------:R-:W-:Y:S01]  /*1a50*/  @!P2 IMAD.IADD R5, R33, 0x1, R5 ;  /* 0x000000012105a824 */ /* 0x000fe200078e0205 */
[----:B------:R-:W-:Y:S01]  /*1a60*/  LOP3.LUT R9, R9, 0x1c0, RZ, 0xc0, !PT ;  /* 0x000001c009097812 */ /* 0x000fe200078ec0ff */
[----:B------:R-:W-:Y:S01]  /*1a70*/  IMAD.SHL.U32 R11, R13, 0x8, RZ ;  /* 0x000000080d0b7824 */ /* 0x000fe200078e00ff */
[----:B------:R-:W-:Y:S01]  /*1a80*/  LOP3.LUT R14, R14, 0x1c0, RZ, 0xc0, !PT ;  /* 0x000001c00e0e7812 */ /* 0x000fe200078ec0ff */
[----:B-1----:R-:W-:Y:S01]  /*1a90*/  @!P3 IMAD.MOV.U32 R16, RZ, RZ, R26 ;  /* 0x000000ffff10b224 */ /* 0x002fe200078e001a */
[----:B------:R-:W-:Y:S01]  /*1aa0*/  LOP3.LUT R12, R9, 0x8, R12, 0xf8, !PT ;  /* 0x00000008090c7812 */ /* 0x000fe200078ef80c */
[----:B------:R-:W-:Y:S01]  /*1ab0*/  @!P3 IMAD.MOV.U32 R17, RZ, RZ, R27 ;  /* 0x000000ffff11b224 */ /* 0x000fe200078e001b */
[----:B------:R-:W-:Y:S01]  /*1ac0*/  LOP3.LUT R11, R14, 0x8, R11, 0xf8, !PT ;  /* 0x000000080e0b7812 */ /* 0x000fe200078ef80b */
[C---:B------:R-:W-:Y:S01]  /*1ad0*/  @!P1 IMAD.WIDE.U32 R26, R28.reuse, 0x70, R26 ;  /* 0x000000701c1a9825 */ /* 0x040fe200078e001a */
[----:B------:R-:W-:Y:S01]  /*1ae0*/  SHF.R.U32.HI R88, RZ, 0x3, R14 ;  /* 0x00000003ff587819 */ /* 0x000fe2000001160e */
[----:B------:R-:W-:Y:S01]  /*1af0*/  @P5 STS.128 [R180+0x9800], RZ ;  /* 0x009800ffb4005388 */ /* 0x000fe20000000c00 */
[----:B------:R-:W-:Y:S01]  /*1b00*/  SHF.R.U32.HI R9, RZ, 0x3, R9 ;  /* 0x00000003ff097819 */ /* 0x000fe20000011609 */
[----:B------:R-:W-:Y:S01]  /*1b10*/  @!P3 IMAD.WIDE.U32 R16, R28, 0x50, R16 ;  /* 0x000000501c10b825 */ /* 0x000fe200078e0010 */
[----:B------:R-:W-:Y:S01]  /*1b20*/  LOP3.LUT R88, R11, R88, RZ, 0x3c, !PT ;  /* 0x000000580b587212 */ /* 0x000fe200078e3cff */
[----:B------:R-:W-:Y:S01]  /*1b30*/  @!PT LDS RZ, [RZ] ;  /* 0x00000000fffff984 */ /* 0x000fe20000000800 */
[----:B------:R-:W-:Y:S01]  /*1b40*/  @!PT LDS RZ, [RZ] ;  /* 0x00000000fffff984 */ /* 0x000fe20000000800 */
[----:B------:R-:W-:Y:S01]  /*1b50*/  @!PT LDS RZ, [RZ] ;  /* 0x00000000fffff984 */ /* 0x000fe20000000800 */
[----:B------:R1:W-:Y:S01]  /*1b60*/  @!P5 LDGSTS.E.BYPASS.LTC128B.128 [R180+0x9800], [R22.64] ;  /* 0x0980000016b4dfae */ /* 0x0003e2000b901d48 */
[----:B------:R-:W-:Y:S01]  /*1b70*/  LOP3.LUT R12, R12, R9, RZ, 0x3c, !PT ;  /* 0x000000090c0c7212 */ /* 0x000fe200078e3cff */
[----:B------:R-:W-:Y:S01]  /*1b80*/  @!P3 IMAD.IADD R0, R17, 0x1, R0 ;  /* 0x000000011100b824 */ /* 0x000fe200078e0200 */
[----:B--2---:R-:W-:Y:S01]  /*1b90*/  @!P3 LEA R18, P0, R16, c[0x0][0x170], 0x1 ;  /* 0x00005c001012ba11 */ /* 0x004fe200078008ff */
[----:B------:R-:W-:Y:S01]  /*1ba0*/  IMAD.SHL.U32 R89, R2, 0x40, RZ ;  /* 0x0000004002597824 */ /* 0x000fe200078e00ff */
[----:B------:R-:W-:Y:S01]  /*1bb0*/  @P4 STS.128 [R180+0xa000], RZ ;  /* 0x00a000ffb4004388 */ /* 0x000fe20000000c00 */
[----:B------:R-:W-:Y:S01]  /*1bc0*/  IMAD.SHL.U32 R91, R91, 0x2, RZ ;  /* 0x000000025b5b7824 */ /* 0x000fe200078e00ff */
[----:B------:R-:W-:Y:S01]  /*1bd0*/  @!P3 LEA.HI.X R19, R16, c[0x0][0x174], R0, 0x1, P0 ;  /* 0x00005d001013ba11 */ /* 0x000fe200000f0c00 */
[----:B------:R-:W-:Y:S01]  /*1be0*/  @!P1 IMAD R0, R29, 0x70, RZ ;  /* 0x000000701d009824 */ /* 0x000fe200078e02ff */
[----:B------:R-:W-:Y:S01]  /*1bf0*/  @!P2 LEA R16, P0, R32, c[0x0][0x170], 0x1 ;  /* 0x00005c002010aa11 */ /* 0x000fe200078008ff */
[----:B------:R-:W-:Y:S01]  /*1c00*/  @!PT LDS RZ, [RZ] ;  /* 0x00000000fffff984 */ /* 0x000fe20000000800 */
[----:B------:R-:W-:Y:S01]  /*1c10*/  @!PT LDS RZ, [RZ] ;  /* 0x00000000fffff984 */ /* 0x000fe20000000800 */
[----:B------:R-:W-:Y:S01]  /*1c20*/  @!PT LDS RZ, [RZ] ;  /* 0x00000000fffff984 */ /* 0x000fe20000000800 */
[----:B------:R1:W-:Y:S01]  /*1c30*/  @!P4 LDGSTS.E.BYPASS.LTC128B.128 [R180+0xa000], [R20.64] ;  /* 0x0a00000014b4cfae */ /* 0x0003e2000b901d48 */
[----:B------:R-:W-:-:S02]  /*1c40*/  LOP3.LUT R89, R89, 0xfffffe00, RZ, 0xc0, !PT ;  /* 0xfffffe0059597812 */ /* 0x000fc400078ec0ff */
[----:B------:R-:W-:Y:S01]  /*1c50*/  @!P2 LEA.HI.X R17, R32, c[0x0][0x174], R5, 0x1, P0 ;  /* 0x00005d002011aa11 */ /* 0x000fe200000f0c05 */
[----:B------:R-:W-:Y:S01]  /*1c60*/  @!P1 IMAD.IADD R5, R27, 0x1, R0 ;  /* 0x000000011b059824 */ /* 0x000fe200078e0200 */
[C---:B------:R-:W-:Y:S01]  /*1c70*/  @!P1 LEA R14, P0, R26.reuse, c[0x0][0x170], 0x1 ;  /* 0x00005c001a0e9a11 */ /* 0x040fe200078008ff */
[----:B------:R-:W-:Y:S01]  /*1c80*/  IMAD R0, R13, 0x200, R12 ;  /* 0x000002000d007824 */ /* 0x000fe200078e020c */
[----:B------:R-:W-:Y:S01]  /*1c90*/  @P3 STS.128 [R180+0xa800], RZ ;  /* 0x00a800ffb4003388 */ /* 0x000fe20000000c00 */
[----:B------:R-:W-:Y:S01]  /*1ca0*/  LOP3.LUT R91, R91, 0x6, RZ, 0xc0, !PT ;  /* 0x000000065b5b7812 */ /* 0x000fe200078ec0ff */
[----:B------:R-:W-:Y:S01]  /*1cb0*/  IMAD.IADD R252, R89, 0x1, R88 ;  /* 0x0000000159fc7824 */ /* 0x000fe200078e0258 */
[----:B------:R-:W-:Y:S01]  /*1cc0*/  @!P1 LEA.HI.X R15, R26, c[0x0][0x174], R5, 0x1, P0 ;  /* 0x00005d001a0f9a11 */ /* 0x000fe200000f0c05 */
[----:B------:R-:W-:Y:S01]  /*1cd0*/  IMAD R5, R10, 0x400, R89 ;  /* 0x000004000a057824 */ /* 0x000fe200078e0259 */
[----:B------:R-:W-:Y:S01]  /*1ce0*/  @!PT LDS RZ, [RZ] ;  /* 0x00000000fffff984 */ /* 0x000fe20000000800 */
[----:B------:R-:W-:Y:S01]  /*1cf0*/  @!PT LDS RZ, [RZ] ;  /* 0x00000000fffff984 */ /* 0x000fe20000000800 */
[----:B------:R-:W-:Y:S01]  /*1d00*/  @!PT LDS RZ, [RZ] ;  /* 0x00000000fffff984 */ /* 0x000fe20000000800 */
[----:B------:R2:W-:Y:S01]  /*1d10*/  @!P3 LDGSTS.E.BYPASS.LTC128B.128 [R180+0xa800], [R18.64] ;  /* 0x0a80000012b4bfae */ /* 0x0005e2000b901d48 */
[----:B------:R-:W-:-:S02]  /*1d20*/  IMAD.SHL.U32 R159, R0, 0x2, RZ ;  /* 0x00000002009f7824 */ /* 0x000fc400078e00ff */
[----:B------:R-:W-:Y:S01]  /*1d30*/  IMAD.IADD R2, R88, 0x1, R5 ;  /* 0x0000000158027824 */ /* 0x000fe200078e0205 */
[----:B------:R-:W-:Y:S01]  /*1d40*/  @P2 STS.128 [R180+0xb000], RZ ;  /* 0x00b000ffb4002388 */ /* 0x000fe20000000c00 */
[----:B------:R-:W-:Y:S01]  /*1d50*/  IMAD.MOV.U32 R0, RZ, RZ, 0x20 ;  /* 0x00000020ff007424 */ /* 0x000fe200078e00ff */
[C---:B------:R-:W-:Y:S01]  /*1d60*/  IADD3 R182, R159.reuse, 0x4040, RZ ;  /* 0x000040409fb67810 */ /* 0x040fe20007ffe0ff */
[----:B------:R-:W-:Y:S01]  /*1d70*/  IMAD.SHL.U32 R48, R2, 0x2, RZ ;  /* 0x0000000202307824 */ /* 0x000fe200078e00ff */
[----:B------:R-:W-:Y:S01]  /*1d80*/  @!PT LDS RZ, [RZ] ;  /* 0x00000000fffff984 */ /* 0x000fe20000000800 */
[----:B------:R-:W-:Y:S01]  /*1d90*/  @!PT LDS RZ, [RZ] ;  /* 0x00000000fffff984 */ /* 0x000fe20000000800 */
[----:B------:R-:W-:Y:S01]  /*1da0*/  @!PT LDS RZ, [RZ] ;  /* 0x00000000fffff984 */ /* 0x000fe20000000800 */
[----:B------:R2:W-:Y:S01]  /*1db0*/  @!P2 LDGSTS.E.BYPASS.LTC128B.128 [R180+0xb000], [R16.64] ;  /* 0x0b00000010b4afae */ /* 0x0005e2000b901d48 */
[----:B------:R-:W-:Y:S01]  /*1dc0*/  IADD3 R2, R159, 0x4000, RZ ;  /* 0x000040009f027810 */ /* 0x000fe20007ffe0ff */
[----:B------:R-:W-:Y:S02]  /*1dd0*/  IMAD R91, R92, 0x80, R91 ;  /* 0x000000805c5b7824 */ /* 0x000fe400078e025b */
[----:B------:R-:W-:Y:S04]  /*1de0*/  @P1 STS.128 [R180+0xb800], RZ ;  /* 0x00b800ffb4001388 */ /* 0x000fe80000000c00 */
[----:B------:R-:W-:Y:S01]  /*1df0*/  @!PT LDS RZ, [RZ] ;  /* 0x00000000fffff984 */ /* 0x000fe20000000800 */
[----:B------:R-:W-:Y:S01]  /*1e00*/  @!PT LDS RZ, [RZ] ;  /* 0x00000000fffff984 */ /* 0x000fe20000000800 */
[----:B------:R-:W-:Y:S01]  /*1e10*/  @!PT LDS RZ, [RZ] ;  /* 0x00000000fffff984 */ /* 0x000fe20000000800 */
[----:B------:R1:W-:Y:S01]  /*1e20*/  @!P1 LDGSTS.E.BYPASS.LTC128B.128 [R180+0xb800], [R14.64] ;  /* 0x0b8000000eb49fae */ /* 0x0003e2000b901d48 */
[----:B------:R-:W-:Y:S01]  /*1e30*/  R2P PR, R4, 0x6 ;  /* 0x0000000604007804 */ /* 0x000fe20000000000 */
[----:B------:R-:W-:-:S02]  /*1e40*/  IMAD.MOV.U32 R4, RZ, RZ, 0x10 ;  /* 0x00000010ff047424 */ /* 0x000fc400078e00ff */
[----:B------:R-:W-:Y:S02]  /*1e50*/  LDSM.16.M88.4 R40, [R48] ;  /* 0x000000003028783b */ /* 0x000fe40000000200 */
[----:B------:R-:W-:Y:S02]  /*1e60*/  SEL R5, R0, 0xffffffe0, !P2 ;  /* 0xffffffe000057807 */ /* 0x000fe40005000000 */
[----:B------:R-:W2:Y:S01]  /*1e70*/  LDSM.16.M88.4 R56, [R159+0x4000] ;  /* 0x004000009f38783b */ /* 0x000ea20000000200 */
[----:B------:R-:W-:Y:S02]  /*1e80*/  SEL R4, R4, 0xfffffff0, !P1 ;  /* 0xfffffff004047807 */ /* 0x000fe40004800000 */
[----:B------:R-:W-:Y:S01]  /*1e90*/  R2P PR, R8, 0x6 ;  /* 0x0000000608007804 */ /* 0x000fe20000000000 */
[----:B-----5:R-:W5:Y:S01]  /*1ea0*/  LDSM.16.M88.4 R36, [R48+0x2000] ;  /* 0x002000003024783b */ /* 0x020f620000000200 */
[--C-:B------:R-:W-:Y:S01]  /*1eb0*/  IMAD R8, R5, 0x2, R48.reuse ;  /* 0x0000000205087824 */ /* 0x100fe200078e0230 */
[----:B------:R-:W-:Y:S01]  /*1ec0*/  ISETP.GE.AND P4, PT, R91, R90, PT ;  /* 0x0000005a5b00720c */ /* 0x000fe20003f86270 */
[----:B------:R-:W-:Y:S01]  /*1ed0*/  IMAD R49, R4, 0x2, R48 ;  /* 0x0000000204317824 */ /* 0x000fe200078e0230 */
[----:B------:R-:W-:Y:S01]  /*1ee0*/  SEL R0, R0, 0xffffffe0, !P1 ;  /* 0xffffffe000007807 */ /* 0x000fe20004800000 */
[----:B------:R-:W-:Y:S04]  /*1ef0*/  STL [R1+0x14], R48 ;  /* 0x0000143001007387 */ /* 0x000fe80000100800 */
[----:B------:R-:W-:Y:S01]  /*1f00*/  IMAD.IADD R251, R159, 0x1, R0 ;  /* 0x000000019ffb7824 */ /* 0x000fe200078e0200 */
[----:B---3--:R-:W-:Y:S02]  /*1f10*/  LDSM.16.M88.4 R32, [R49] ;  /* 0x000000003120783b */ /* 0x008fe40000000200 */
[----:B------:R-:W-:Y:S01]  /*1f20*/  @P2 IADD3 R182, R2, -0x40, RZ ;  /* 0xffffffc002b62810 */ /* 0x000fe20007ffe0ff */
[----:B------:R-:W-:Y:S01]  /*1f30*/  IMAD R2, R4, 0x2, R8 ;  /* 0x0000000204027824 */ /* 0x000fe200078e0208 */
[----:B------:R-:W3:Y:S02]  /*1f40*/  LDSM.16.M88.4 R44, [R251+0x4000] ;  /* 0x00400000fb2c783b */ /* 0x000ee40000000200 */
[----:B------:R-:W-:Y:S01]  /*1f50*/  IADD3 R247, R182, 0x800, RZ ;  /* 0x00000800b6f77810 */ /* 0x000fe20007ffe0ff */
[----:B------:R-:W-:Y:S01]  /*1f60*/  IMAD.IADD R198, R0, 0x1, R182 ;  /* 0x0000000100c67824 */ /* 0x000fe200078e02b6 */
[----:B----4-:R-:W4:Y:S01]  /*1f70*/  LDSM.16.M88.4 R24, [R49+0x2000] ;  /* 0x002000003118783b */ /* 0x010f220000000200 */
[----:B------:R-:W-:-:S02]  /*1f80*/  IADD3 R246, R182, 0x1000, RZ ;  /* 0x00001000b6f67810 */ /* 0x000fc40007ffe0ff */
[C---:B------:R-:W-:Y:S01]  /*1f90*/  IADD3 R245, R182.reuse, 0x1800, RZ ;  /* 0x00001800b6f57810 */ /* 0x040fe20007ffe0ff */
[----:B------:R-:W-:Y:S01]  /*1fa0*/  LDSM.16.M88.4 R80, [R182] ;  /* 0x00000000b650783b */ /* 0x000fe20000000200 */
[C---:B------:R-:W-:Y:S02]  /*1fb0*/  IADD3 R244, R182.reuse, 0x2000, RZ ;  /* 0x00002000b6f47810 */ /* 0x040fe40007ffe0ff */
[C---:B------:R-:W-:Y:S01]  /*1fc0*/  IADD3 R203, R182.reuse, 0x2800, RZ ;  /* 0x00002800b6cb7810 */ /* 0x040fe20007ffe0ff */
[----:B-1----:R-:W1:Y:S01]  /*1fd0*/  LDSM.16.M88.4 R20, [R8] ;  /* 0x000000000814783b */ /* 0x002e620000000200 */
[C---:B------:R-:W-:Y:S02]  /*1fe0*/  IADD3 R202, R182.reuse, 0x3000, RZ ;  /* 0x00003000b6ca7810 */ /* 0x040fe40007ffe0ff */
[----:B------:R-:W-:Y:S01]  /*1ff0*/  IADD3 R200, R182, 0x3800, RZ ;  /* 0x00003800b6c87810 */ /* 0x000fe20007ffe0ff */
[----:B--2---:R-:W2:Y:S04]  /*2000*/  LDSM.16.M88.4 R16, [R8+0x2000] ;  /* 0x002000000810783b */ /* 0x004ea80000000200 */
[----:B------:R-:W-:Y:S01]  /*2010*/  STL [R1+0x10], R159 ;  /* 0x0000109f01007387 */ /* 0x000fe20000100800 */
[-C--:B------:R-:W-:Y:S03]  /*2020*/  HMMA.16816.F32 R76, R40, R56.reuse, RZ ;  /* 0x00000038284c723c */ /* 0x080fe600000018ff */
[----:B------:R-:W-:Y:S04]  /*2030*/  STL [R1+0xc], R49 ;  /* 0x00000c3101007387 */ /* 0x000fe80000100800 */
[----:B------:R-:W-:Y:S01]  /*2040*/  LDSM.16.M88.4 R48, [R198] ;  /* 0x00000000c630783b */ /* 0x000fe20000000200 */
[----:B-----5:R-:W-:Y:S03]  /*2050*/  HMMA.16816.F32 R52, R36, R56, RZ ;  /* 0x000000382434723c */ /* 0x020fe600000018ff */
[----:B------:R-:W5:Y:S04]  /*2060*/  LDSM.16.M88.4 R12, [R2] ;  /* 0x00000000020c783b */ /* 0x000f680000000200 */
[----:B------:R-:W2:Y:S01]  /*2070*/  LDSM.16.M88.4 R68, [R159+0x4800] ;  /* 0x004800009f44783b */ /* 0x000ea20000000200 */
[----:B------:R-:W-:Y:S03]  /*2080*/  HMMA.16816.F32 R60, R40, R58, RZ ;  /* 0x0000003a283c723c */ /* 0x000fe600000018ff */
[----:B------:R-:W-:Y:S04]  /*2090*/  STL [R1+0x4], R182 ;  /* 0x000004b601007387 */ /* 0x000fe80000100800 */
[----:B------:R-:W-:Y:S01]  /*20a0*/  STL [R1+0x8], R8 ;  /* 0x0000080801007387 */ /* 0x000fe20000100800 */
[----:B---3--:R-:W-:Y:S03]  /*20b0*/  HMMA.16816.F32 R76, R32, R44, R76 ;  /* 0x0000002c204c723c */ /* 0x008fe6000000184c */
[----:B------:R-:W3:Y:S04]  /*20c0*/  LDSM.16.M88.4 R8, [R2+0x2000] ;  /* 0x002000000208783b */ /* 0x000ee80000000200 */
[----:B------:R-:W2:Y:S01]  /*20d0*/  LDSM.16.M88.4 R64, [R251+0x4800] ;  /* 0x00480000fb40783b */ /* 0x000ea20000000200 */
[----:B------:R-:W-:Y:S03]  /*20e0*/  HMMA.16816.F32 R56, R36, R58, RZ ;  /* 0x0000003a2438723c */ /* 0x000fe600000018ff */
[----:B------:R-:W3:Y:S04]  /*20f0*/  LDSM.16.M88.4 R84, [R182+0x800] ;  /* 0x00080000b654783b */ /* 0x000ee80000000200 */
[----:B------:R2:W-:Y:S01]  /*2100*/  STL [R1], R2 ;  /* 0x0000000201007387 */ /* 0x0005e20000100800 */
[----:B----4-:R-:W-:Y:S03]  /*2110*/  HMMA.16816.F32 R52, R24, R44, R52 ;  /* 0x0000002c1834723c */ /* 0x010fe60000001834 */
[----:B------:R-:W0:Y:S05]  /*2120*/  LDGDEPBAR ;  /* 0x00000000000079af */ /* 0x000e2a0000000000 */
[----:B-1----:R-:W-:Y:S08]  /*2130*/  HMMA.16816.F32 R76, R20, R80, R76 ;  /* 0x00000050144c723c */ /* 0x002ff0000000184c */
[-C--:B------:R-:W-:Y:S08]  /*2140*/  HMMA.16816.F32 R60, R32, R46.reuse, R60 ;  /* 0x0000002e203c723c */ /* 0x080ff0000000183c */
[----:B------:R-:W-:Y:S08]  /*2150*/  HMMA.16816.F32 R56, R24, R46, R56 ;  /* 0x0000002e1838723c */ /* 0x000ff00000001838 */
[----:B--2---:R-:W-:Y:S08]  /*2160*/  HMMA.16816.F32 R52, R16, R80, R52 ;  /* 0x000000501034723c */ /* 0x004ff00000001834 */
[----:B-----5:R-:W-:Y:S08]  /*2170*/  HMMA.16816.F32 R76, R12, R48, R76 ;  /* 0x000000300c4c723c */ /* 0x020ff0000000184c */
[----:B------:R-:W-:Y:S08]  /*2180*/  HMMA.16816.F32 R72, R40, R68, RZ ;  /* 0x000000442848723c */ /* 0x000ff000000018ff */
[-C--:B------:R-:W-:Y:S08]  /*2190*/  HMMA.16816.F32 R60, R20, R82.reuse, R60 ;  /* 0x00000052143c723c */ /* 0x080ff0000000183c */
[----:B------:R-:W-:Y:S01]  /*21a0*/  HMMA.16816.F32 R56, R16, R82, R56 ;  /* 0x000000521038723c */ /* 0x000fe20000001838 */
[----:B------:R-:W-:Y:S01]  /*21b0*/  FMUL.FTZ R76, R76, c[0x0][0x2ec] ;  /* 0x0000bb004c4c7a20 */ /* 0x000fe20000410000 */
[----:B------:R-:W-:Y:S01]  /*21c0*/  LDSM.16.M88.4 R80, [R198+0x800] ;  /* 0x00080000c650783b */ /* 0x000fe20000000200 */
[----:B------:R-:W-:-:S02]  /*21d0*/  FMUL.FTZ R77, R77, c[0x0][0x2ec] ;  /* 0x0000bb004d4d7a20 */ /* 0x000fc40000410000 */
[----:B------:R-:W-:Y:S01]  /*21e0*/  FMUL.FTZ R78, R78, c[0x0][0x2ec] ;  /* 0x0000bb004e4e7a20 */ /* 0x000fe20000410000 */
[----:B------:R-:W-:Y:S01]  /*21f0*/  MUFU.TANH R104, R76 ;  /* 0x0000004c00687308 */ /* 0x000fe20000002400 */
[----:B------:R-:W-:Y:S01]  /*2200*/  FMUL.FTZ R79, R79, c[0x0][0x2ec] ;  /* 0x0000bb004f4f7a20 */ /* 0x000fe20000410000 */
[----:B------:R-:W-:Y:S06]  /*2210*/  HMMA.16816.F32 R44, R36, R68, RZ ;  /* 0x00000044242c723c */ /* 0x000fec00000018ff */
[----:B------:R-:W-:Y:S02]  /*2220*/  MUFU.TANH R103, R77 ;  /* 0x0000004d00677308 */ /* 0x000fe40000002400 */
[----:B---3--:R-:W-:Y:S06]  /*2230*/  HMMA.16816.F32 R52, R8, R48, R52 ;  /* 0x000000300834723c */ /* 0x008fec0000001834 */
[----:B------:R-:W-:Y:S02]  /*2240*/  MUFU.TANH R102, R78 ;  /* 0x0000004e00667308 */ /* 0x000fe40000002400 */
[----:B------:R-:W-:Y:S06]  /*2250*/  HMMA.16816.F32 R72, R32, R64, R72 ;  /* 0x000000402048723c */ /* 0x000fec0000001848 */
[----:B------:R1:W-:Y:S02]  /*2260*/  MUFU.TANH R101, R79 ;  /* 0x0000004f00657308 */ /* 0x0003e40000002400 */
[-C--:B------:R-:W-:Y:S08]  /*2270*/  HMMA.16816.F32 R60, R12, R50.reuse, R60 ;  /* 0x000000320c3c723c */ /* 0x080ff0000000183c */
[----:B------:R-:W-:Y:S01]  /*2280*/  HMMA.16816.F32 R56, R8, R50, R56 ;  /* 0x000000320838723c */ /* 0x000fe20000001838 */
[----:B------:R-:W-:-:S02]  /*2290*/  FMUL.FTZ R52, R52, c[0x0][0x2ec] ;  /* 0x0000bb0034347a20 */ /* 0x000fc40000410000 */
[----:B------:R-:W-:Y:S02]  /*22a0*/  FMUL.FTZ R53, R53, c[0x0][0x2ec] ;  /* 0x0000bb0035357a20 */ /* 0x000fe40000410000 */
[----:B------:R-:W-:Y:S01]  /*22b0*/  MUFU.TANH R100, R52 ;  /* 0x0000003400647308 */ /* 0x000fe20000002400 */
[----:B-1----:R-:W1:Y:S01]  /*22c0*/  LDSM.16.M88.4 R76, [R159+0x5000] ;  /* 0x005000009f4c783b */ /* 0x002e620000000200 */
[----:B------:R-:W-:Y:S01]  /*22d0*/  FMUL.FTZ R98, R54, c[0x0][0x2ec] ;  /* 0x0000bb0036627a20 */ /* 0x000fe20000410000 */
[----:B------:R-:W-:Y:S01]  /*22e0*/  HMMA.16816.F32 R44, R24, R64, R44 ;  /* 0x00000040182c723c */ /* 0x000fe2000000182c */
[----:B------:R-:W-:-:S04]  /*22f0*/  FMUL.FTZ R97, R55, c[0x0][0x2ec] ;  /* 0x0000bb0037617a20 */ /* 0x000fc80000410000 */
[----:B------:R2:W-:Y:S03]  /*2300*/  MUFU.TANH R99, R53 ;  /* 0x0000003500637308 */ /* 0x0005e60000002400 */
[----:B------:R-:W-:Y:S01]  /*2310*/  HMMA.16816.F32 R48, R40, R70, RZ ;  /* 0x000000462830723c */ /* 0x000fe200000018ff */
[----:B------:R-:W-:Y:S02]  /*2320*/  FMUL.FTZ R60, R60, c[0x0][0x2ec] ;  /* 0x0000bb003c3c7a20 */ /* 0x000fe40000410000 */
[----:B------:R-:W-:Y:S02]  /*2330*/  FMUL.FTZ R61, R61, c[0x0][0x2ec] ;  /* 0x0000bb003d3d7a20 */ /* 0x000fe40000410000 */
[----:B------:R-:W-:Y:S01]  /*2340*/  FMUL.FTZ R62, R62, c[0x0][0x2ec] ;  /* 0x0000bb003e3e7a20 */ /* 0x000fe20000410000 */
[----:B------:R-:W-:Y:S01]  /*2350*/  MUFU.TANH R96, R60 ;  /* 0x0000003c00607308 */ /* 0x000fe20000002400 */
[----:B------:R-:W-:Y:S01]  /*2360*/  FMUL.FTZ R63, R63, c[0x0][0x2ec] ;  /* 0x0000bb003f3f7a20 */ /* 0x000fe20000410000 */
[----:B------:R-:W-:Y:S01]  /*2370*/  HMMA.16816.F32 R72, R20, R84, R72 ;  /* 0x000000541448723c */ /* 0x000fe20000001848 */
[----:B------:R-:W-:-:S02]  /*2380*/  FMUL.FTZ R2, R56, c[0x0][0x2ec] ;  /* 0x0000bb0038027a20 */ /* 0x000fc40000410000 */
[----:B------:R-:W-:Y:S02]  /*2390*/  FMUL.FTZ R0, R57, c[0x0][0x2ec] ;  /* 0x0000bb0039007a20 */ /* 0x000fe40000410000 */
[----:B------:R-:W-:Y:S01]  /*23a0*/  FMUL.FTZ R106, R58, c[0x0][0x2ec] ;  /* 0x0000bb003a6a7a20 */ /* 0x000fe20000410000 */
[----:B------:R-:W-:Y:S01]  /*23b0*/  MUFU.TANH R95, R61 ;  /* 0x0000003d005f7308 */ /* 0x000fe20000002400 */
[----:B------:R-:W-:Y:S01]  /*23c0*/  FMUL.FTZ R105, R59, c[0x0][0x2ec] ;  /* 0x0000bb003b697a20 */ /* 0x000fe20000410000 */
[----:B--2---:R-:W-:Y:S01]  /*23d0*/  HMMA.16816.F32 R52, R36, R70, RZ ;  /* 0x000000462434723c */ /* 0x004fe200000018ff */
[----:B------:R-:W2:Y:S04]  /*23e0*/  LDSM.16.M88.4 R68, [R251+0x5000] ;  /* 0x00500000fb44783b */ /* 0x000ea80000000200 */
[----:B------:R-:W3:Y:S01]  /*23f0*/  LDSM.16.M88.4 R56, [R182+0x1000] ;  /* 0x00100000b638783b */ /* 0x000ee20000000200 */
[----:B------:R-:W-:Y:S02]  /*2400*/  MUFU.TANH R94, R62 ;  /* 0x0000003e005e7308 */ /* 0x000fe40000002400 */
[----:B------:R-:W-:Y:S06]  /*2410*/  HMMA.16816.F32 R44, R16, R84, R44 ;  /* 0x00000054102c723c */ /* 0x000fec000000182c */
[----:B------:R-:W-:Y:S02]  /*2420*/  MUFU.TANH R93, R63 ;  /* 0x0000003f005d7308 */ /* 0x000fe40000002400 */
[-C--:B------:R-:W-:Y:S06]  /*2430*/  HMMA.16816.F32 R48, R32, R66.reuse, R48 ;  /* 0x000000422030723c */ /* 0x080fec0000001830 */
[----:B------:R-:W4:Y:S02]  /*2440*/  MUFU.TANH R98, R98 ;  /* 0x0000006200627308 */ /* 0x000f240000002400 */
[----:B------:R-:W-:Y:S06]  /*2450*/  HMMA.16816.F32 R52, R24, R66, R52 ;  /* 0x000000421834723c */ /* 0x000fec0000001834 */
[----:B------:R-:W-:Y:S02]  /*2460*/  MUFU.TANH R97, R97 ;  /* 0x0000006100617308 */ /* 0x000fe40000002400 */
[----:B-1----:R-:W-:Y:S06]  /*2470*/  HMMA.16816.F32 R64, R40, R76, RZ ;  /* 0x0000004c2840723c */ /* 0x002fec00000018ff */
[----:B------:R-:W1:Y:S01]  /*2480*/  MUFU.TANH R2, R2 ;  /* 0x0000000200027308 */ /* 0x000e620000002400 */
[----:B----4-:R-:W-:Y:S01]  /*2490*/  FSEL R161, R98, -INF , !P4 ;  /* 0xff80000062a17808 */ /* 0x010fe20006000000 */
[----:B------:R-:W-:Y:S06]  /*24a0*/  HMMA.16816.F32 R72, R12, R80, R72 ;  /* 0x000000500c48723c */ /* 0x000fec0000001848 */
[----:B------:R-:W4:Y:S02]  /*24b0*/  MUFU.TANH R106, R106 ;  /* 0x0000006a006a7308 */ /* 0x000f240000002400 */
[----:B------:R-:W-:Y:S06]  /*24c0*/  HMMA.16816.F32 R60, R36, R76, RZ ;  /* 0x0000004c243c723c */ /* 0x000fec00000018ff */
[----:B------:R-:W-:Y:S02]  /*24d0*/  MUFU.TANH R0, R0 ;  /* 0x0000000000007308 */ /* 0x000fe40000002400 */
[----:B------:R-:W-:Y:S06]  /*24e0*/  HMMA.16816.F32 R44, R8, R80, R44 ;  /* 0x00000050082c723c */ /* 0x000fec000000182c */
[----:B------:R-:W-:Y:S02]  /*24f0*/  MUFU.TANH R105, R105 ;  /* 0x0000006900697308 */ /* 0x000fe40000002400 */
[----:B------:R-:W-:Y:S01]  /*2500*/  HMMA.16816.F32 R48, R20, R86, R48 ;  /* 0x000000561430723c */ /* 0x000fe20000001830 */
[----:B------:R-:W-:-:S02]  /*2510*/  FMUL.FTZ R72, R72, c[0x0][0x2ec] ;  /* 0x0000bb0048487a20 */ /* 0x000fc40000410000 */
[----:B------:R-:W-:Y:S02]  /*2520*/  FMUL.FTZ R73, R73, c[0x0][0x2ec] ;  /* 0x0000bb0049497a20 */ /* 0x000fe40000410000 */
[----:B------:R-:W-:Y:S01]  /*2530*/  FMUL.FTZ R109, R74, c[0x0][0x2ec] ;  /* 0x0000bb004a6d7a20 */ /* 0x000fe20000410000 */
[----:B------:R-:W-:Y:S01]  /*2540*/  MUFU.TANH R107, R72 ;  /* 0x00000048006b7308 */ /* 0x000fe20000002400 */
[----:B------:R-:W-:Y:S01]  /*2550*/  FMUL.FTZ R110, R75, c[0x0][0x2ec] ;  /* 0x0000bb004b6e7a20 */ /* 0x000fe20000410000 */
[----:B------:R-:W-:Y:S01]  /*2560*/  HMMA.16816.F32 R52, R16, R86, R52 ;  /* 0x000000561034723c */ /* 0x000fe20000001834 */
[----:B------:R-:W-:Y:S05]  /*2570*/  LDSM.16.M88.4 R84, [R182+0x1800] ;  /* 0x00180000b654783b */ /* 0x000fea0000000200 */
[----:B------:R5:W-:Y:S02]  /*2580*/  MUFU.TANH R108, R73 ;  /* 0x00000049006c7308 */ /* 0x000be40000002400 */
[----:B--2---:R-:W-:Y:S01]  /*2590*/  HMMA.16816.F32 R64, R32, R68, R64 ;  /* 0x000000442040723c */ /* 0x004fe20000001840 */
[----:B------:R-:W-:-:S02]  /*25a0*/  FMUL.FTZ R44, R44, c[0x0][0x2ec] ;  /* 0x0000bb002c2c7a20 */ /* 0x000fc40000410000 */
[----:B------:R-:W-:Y:S02]  /*25b0*/  FMUL.FTZ R112, R45, c[0x0][0x2ec] ;  /* 0x0000bb002d707a20 */ /* 0x000fe40000410000 */
[----:B------:R-:W-:Y:S01]  /*25c0*/  FMUL.FTZ R113, R46, c[0x0][0x2ec] ;  /* 0x0000bb002e717a20 */ /* 0x000fe20000410000 */
[----:B------:R2:W-:Y:S01]  /*25d0*/  MUFU.TANH R111, R44 ;  /* 0x0000002c006f7308 */ /* 0x0005e20000002400 */
[----:B------:R-:W-:Y:S01]  /*25e0*/  FMUL.FTZ R114, R47, c[0x0][0x2ec] ;  /* 0x0000bb002f727a20 */ /* 0x000fe20000410000 */
[----:B------:R-:W-:Y:S01]  /*25f0*/  HMMA.16816.F32 R60, R24, R68, R60 ;  /* 0x00000044183c723c */ /* 0x000fe2000000183c */
[----:B-----5:R-:W5:Y:S05]  /*2600*/  LDSM.16.M88.4 R72, [R198+0x1000] ;  /* 0x00100000c648783b */ /* 0x020f6a0000000200 */
[----:B------:R-:W-:Y:S02]  /*2610*/  MUFU.TANH R109, R109 ;  /* 0x0000006d006d7308 */ /* 0x000fe40000002400 */
[-C--:B------:R-:W-:Y:S01]  /*2620*/  HMMA.16816.F32 R48, R12, R82.reuse, R48 ;  /* 0x000000520c30723c */ /* 0x080fe20000001830 */
[----:B--2---:R-:W2:Y:S05]  /*2630*/  LDSM.16.M88.4 R44, [R159+0x5800] ;  /* 0x005800009f2c783b */ /* 0x004eaa0000000200 */
[----:B------:R-:W1:Y:S02]  /*2640*/  MUFU.TANH R113, R113 ;  /* 0x0000007100717308 */ /* 0x000e640000002400 */
[----:B------:R-:W-:Y:S06]  /*2650*/  HMMA.16816.F32 R52, R8, R82, R52 ;  /* 0x000000520834723c */ /* 0x000fec0000001834 */
[----:B------:R-:W1:Y:S02]  /*2660*/  MUFU.TANH R114, R114 ;  /* 0x0000007200727308 */ /* 0x000e640000002400 */
[----:B---3--:R-:W-:Y:S06]  /*2670*/  HMMA.16816.F32 R64, R20, R56, R64 ;  /* 0x000000381440723c */ /* 0x008fec0000001840 */
[----:B------:R-:W-:Y:S02]  /*2680*/  MUFU.TANH R110, R110 ;  /* 0x0000006e006e7308 */ /* 0x000fe40000002400 */
[----:B------:R-:W-:Y:S01]  /*2690*/  HMMA.16816.F32 R80, R40, R78, RZ ;  /* 0x0000004e2850723c */ /* 0x000fe200000018ff */
[----:B------:R-:W-:-:S02]  /*26a0*/  FMUL.FTZ R48, R48, c[0x0][0x2ec] ;  /* 0x0000bb0030307a20 */ /* 0x000fc40000410000 */
[----:B------:R-:W-:Y:S02]  /*26b0*/  FMUL.FTZ R116, R49, c[0x0][0x2ec] ;  /* 0x0000bb0031747a20 */ /* 0x000fe40000410000 */
[----:B------:R-:W-:Y:S01]  /*26c0*/  FMUL.FTZ R117, R50, c[0x0][0x2ec] ;  /* 0x0000bb0032757a20 */ /* 0x000fe20000410000 */
[----:B------:R3:W-:Y:S02]  /*26d0*/  MUFU.TANH R115, R48 ;  /* 0x0000003000737308 */ /* 0x0007e40000002400 */
[----:B------:R-:W-:Y:S01]  /*26e0*/  HMMA.16816.F32 R76, R36, R78, RZ ;  /* 0x0000004e244c723c */ /* 0x000fe200000018ff */
[----:B------:R-:W-:Y:S02]  /*26f0*/  FMUL.FTZ R118, R51, c[0x0][0x2ec] ;  /* 0x0000bb0033767a20 */ /* 0x000fe40000410000 */
[----:B------:R-:W-:Y:S02]  /*2700*/  FMUL.FTZ R52, R52, c[0x0][0x2ec] ;  /* 0x0000bb0034347a20 */ /* 0x000fe40000410000 */
[----:B------:R-:W-:-:S02]  /*2710*/  FMUL.FTZ R120, R53, c[0x0][0x2ec] ;  /* 0x0000bb0035787a20 */ /* 0x000fc40000410000 */
[----:B------:R1:W-:Y:S01]  /*2720*/  MUFU.TANH R119, R52 ;  /* 0x0000003400777308 */ /* 0x0003e20000002400 */
[----:B------:R-:W-:Y:S01]  /*2730*/  HMMA.16816.F32 R60, R16, R56, R60 ;  /* 0x00000038103c723c */ /* 0x000fe2000000183c */
[----:B------:R-:W-:Y:S02]  /*2740*/  FMUL.FTZ R121, R54, c[0x0][0x2ec] ;  /* 0x0000bb0036797a20 */ /* 0x000fe40000410000 */
[----:B------:R-:W-:Y:S01]  /*2750*/  FMUL.FTZ R122, R55, c[0x0][0x2ec] ;  /* 0x0000bb00377a7a20 */ /* 0x000fe20000410000 */
[----:B---3--:R-:W3:Y:S04]  /*2760*/  LDSM.16.M88.4 R48, [R251+0x5800] ;  /* 0x00580000fb30783b */ /* 0x008ee80000000200 */
[----:B-----5:R-:W-:Y:S01]  /*2770*/  HMMA.16816.F32 R64, R12, R72, R64 ;  /* 0x000000480c40723c */ /* 0x020fe20000001840 */
[----:B------:R-:W5:Y:S07]  /*2780*/  MUFU.TANH R112, R112 ;  /* 0x0000007000707308 */ /* 0x000f6e0000002400 */
[-C--:B------:R-:W-:Y:S01]  /*2790*/  HMMA.16816.F32 R76, R24, R70.reuse, R76 ;  /* 0x00000046184c723c */ /* 0x080fe2000000184c */
[----:B------:R-:W-:Y:S07]  /*27a0*/  MUFU.TANH R117, R117 ;  /* 0x0000007500757308 */ /* 0x000fee0000002400 */
[----:B------:R-:W-:Y:S01]  /*27b0*/  HMMA.16816.F32 R80, R32, R70, R80 ;  /* 0x000000462050723c */ /* 0x000fe20000001850 */
[----:B------:R-:W1:Y:S07]  /*27c0*/  MUFU.TANH R121, R121 ;  /* 0x0000007900797308 */ /* 0x000e6e0000002400 */
[----:B------:R-:W-:Y:S01]  /*27d0*/  HMMA.16816.F32 R60, R8, R72, R60 ;  /* 0x00000048083c723c */ /* 0x000fe2000000183c */
[----:B------:R-:W-:Y:S01]  /*27e0*/  FMUL.FTZ R64, R64, c[0x0][0x2ec] ;  /* 0x0000bb0040407a20 */ /* 0x000fe20000410000 */
[----:B------:R-:W-:Y:S01]  /*27f0*/  MUFU.TANH R116, R116 ;  /* 0x0000007400747308 */ /* 0x000fe20000002400 */
[----:B------:R-:W-:-:S02]  /*2800*/  FMUL.FTZ R65, R65, c[0x0][0x2ec] ;  /* 0x0000bb0041417a20 */ /* 0x000fc40000410000 */
[----:B------:R-:W-:Y:S02]  /*2810*/  FMUL.FTZ R66, R66, c[0x0][0x2ec] ;  /* 0x0000bb0042427a20 */ /* 0x000fe40000410000 */
[----:B------:R-:W-:Y:S01]  /*2820*/  FMUL.FTZ R67, R67, c[0x0][0x2ec] ;  /* 0x0000bb0043437a20 */ /* 0x000fe20000410000 */
[-C--:B--2---:R-:W-:Y:S02]  /*2830*/  HMMA.16816.F32 R68, R40, R44.reuse, RZ ;  /* 0x0000002c2844723c */ /* 0x084fe400000018ff */
[----:B------:R-:W-:Y:S06]  /*2840*/  MUFU.TANH R123, R64 ;  /* 0x00000040007b7308 */ /* 0x000fec0000002400 */
[----:B-1----:R-:W-:Y:S02]  /*2850*/  HMMA.16816.F32 R52, R36, R44, RZ ;  /* 0x0000002c2434723c */ /* 0x002fe400000018ff */
[----:B------:R-:W-:Y:S06]  /*2860*/  MUFU.TANH R124, R65 ;  /* 0x00000041007c7308 */ /* 0x000fec0000002400 */
[----:B------:R-:W-:Y:S01]  /*2870*/  HMMA.16816.F32 R76, R16, R58, R76 ;  /* 0x0000003a104c723c */ /* 0x000fe2000000184c */
[----:B------:R-:W-:Y:S01]  /*2880*/  FMUL.FTZ R60, R60, c[0x0][0x2ec] ;  /* 0x0000bb003c3c7a20 */ /* 0x000fe20000410000 */
[----:B------:R-:W-:Y:S01]  /*2890*/  MUFU.TANH R125, R66 ;  /* 0x00000042007d7308 */ /* 0x000fe20000002400 */
[----:B------:R-:W-:-:S02]  /*28a0*/  FMUL.FTZ R128, R61, c[0x0][0x2ec] ;  /* 0x0000bb003d807a20 */ /* 0x000fc40000410000 */
[----:B------:R-:W-:Y:S02]  /*28b0*/  FMUL.FTZ R129, R62, c[0x0][0x2ec] ;  /* 0x0000bb003e817a20 */ /* 0x000fe40000410000 */
[----:B------:R-:W-:Y:S01]  /*28c0*/  FMUL.FTZ R130, R63, c[0x0][0x2ec] ;  /* 0x0000bb003f827a20 */ /* 0x000fe20000410000 */
[----:B------:R-:W-:Y:S01]  /*28d0*/  HMMA.16816.F32 R80, R20, R58, R80 ;  /* 0x0000003a1450723c */ /* 0x000fe20000001850 */
[----:B------:R-:W-:Y:S01]  /*28e0*/  LDSM.16.M88.4 R56, [R198+0x1800] ;  /* 0x00180000c638783b */ /* 0x000fe20000000200 */
[----:B------:R1:W-:Y:S06]  /*28f0*/  MUFU.TANH R126, R67 ;  /* 0x00000043007e7308 */ /* 0x0003ec0000002400 */
[-C--:B---3--:R-:W-:Y:S02]  /*2900*/  HMMA.16816.F32 R68, R32, R48.reuse, R68 ;  /* 0x000000302044723c */ /* 0x088fe40000001844 */
[----:B------:R2:W-:Y:S06]  /*2910*/  MUFU.TANH R127, R60 ;  /* 0x0000003c007f7308 */ /* 0x0005ec0000002400 */
[----:B------:R-:W-:Y:S02]  /*2920*/  HMMA.16816.F32 R52, R24, R48, R52 ;  /* 0x000000301834723c */ /* 0x000fe40000001834 */
[----:B------:R-:W-:Y:S06]  /*2930*/  MUFU.TANH R118, R118 ;  /* 0x0000007600767308 */ /* 0x000fec0000002400 */
[-C--:B-1----:R-:W-:Y:S01]  /*2940*/  HMMA.16816.F32 R64, R40, R46.reuse, RZ ;  /* 0x0000002e2840723c */ /* 0x082fe200000018ff */
[----:B--2---:R-:W1:Y:S01]  /*2950*/  LDSM.16.M88.4 R60, [R159+0x6000] ;  /* 0x006000009f3c783b */ /* 0x004e620000000200 */
[----:B------:R-:W2:Y:S06]  /*2960*/  MUFU.TANH R120, R120 ;  /* 0x0000007800787308 */ /* 0x000eac0000002400 */
[----:B------:R-:W-:Y:S02]  /*2970*/  HMMA.16816.F32 R44, R36, R46, RZ ;  /* 0x0000002e242c723c */ /* 0x000fe400000018ff */
[----:B------:R-:W3:Y:S06]  /*2980*/  MUFU.TANH R122, R122 ;  /* 0x0000007a007a7308 */ /* 0x000eec0000002400 */
[----:B------:R-:W-:Y:S02]  /*2990*/  HMMA.16816.F32 R76, R8, R74, R76 ;  /* 0x0000004a084c723c */ /* 0x000fe4000000184c */
[----:B------:R-:W1:Y:S06]  /*29a0*/  MUFU.TANH R129, R129 ;  /* 0x0000008100817308 */ /* 0x000e6c0000002400 */
[-C--:B------:R-:W-:Y:S02]  /*29b0*/  HMMA.16816.F32 R64, R32, R50.reuse, R64 ;  /* 0x000000322040723c */ /* 0x080fe40000001840 */
[----:B------:R-:W-:Y:S06]  /*29c0*/  MUFU.TANH R128, R128 ;  /* 0x0000008000807308 */ /* 0x000fec0000002400 */
[----:B------:R-:W-:Y:S02]  /*29d0*/  HMMA.16816.F32 R44, R24, R50, R44 ;  /* 0x00000032182c723c */ /* 0x000fe4000000182c */
[----:B------:R-:W1:Y:S06]  /*29e0*/  MUFU.TANH R130, R130 ;  /* 0x0000008200827308 */ /* 0x000e6c0000002400 */
[----:B------:R-:W-:Y:S01]  /*29f0*/  HMMA.16816.F32 R80, R12, R74, R80 ;  /* 0x0000004a0c50723c */ /* 0x000fe20000001850 */
[----:B------:R-:W2:Y:S01]  /*2a00*/  LDSM.16.M88.4 R72, [R251+0x6000] ;  /* 0x00600000fb48783b */ /* 0x000ea20000000200 */
[----:B------:R-:W-:-:S02]  /*2a10*/  FMUL.FTZ R76, R76, c[0x0][0x2ec] ;  /* 0x0000bb004c4c7a20 */ /* 0x000fc40000410000 */
[----:B------:R-:W-:Y:S02]  /*2a20*/  FMUL.FTZ R136, R77, c[0x0][0x2ec] ;  /* 0x0000bb004d887a20 */ /* 0x000fe40000410000 */
[----:B------:R1:W-:Y:S01]  /*2a30*/  MUFU.TANH R135, R76 ;  /* 0x0000004c00877308 */ /* 0x0003e20000002400 */
[----:B------:R-:W-:Y:S01]  /*2a40*/  FMUL.FTZ R137, R78, c[0x0][0x2ec] ;  /* 0x0000bb004e897a20 */ /* 0x000fe20000410000 */
[----:B------:R-:W-:Y:S01]  /*2a50*/  HMMA.16816.F32 R68, R20, R84, R68 ;  /* 0x000000541444723c */ /* 0x000fe20000001844 */
[----:B------:R-:W-:-:S05]  /*2a60*/  FMUL.FTZ R138, R79, c[0x0][0x2ec] ;  /* 0x0000bb004f8a7a20 */ /* 0x000fca0000410000 */
[----:B------:R-:W1:Y:S02]  /*2a70*/  MUFU.TANH R137, R137 ;  /* 0x0000008900897308 */ /* 0x000e640000002400 */
        /* <DEDUP_REMOVED lines=10> */
[----:B------:R-:W-:Y:S02]  /*2b20*/  MUFU.TANH R132, R81 ;  /* 0x0000005100847308 */ /* 0x000fe40000002400 */
[----:B-1----:R-:W-:Y:S06]  /*2b30*/  HMMA.16816.F32 R76, R36, R60, RZ ;  /* 0x0000003c244c723c */ /* 0x002fec00000018ff */
[----:B------:R-:W1:Y:S02]  /*2b40*/  MUFU.TANH R133, R82 ;  /* 0x0000005200857308 */ /* 0x000e640000002400 */
[-C--:B------:R-:W-:Y:S06]  /*2b50*/  HMMA.16816.F32 R68, R12, R56.reuse, R68 ;  /* 0x000000380c44723c */ /* 0x080fec0000001844 */
[----:B------:R1:W-:Y:S02]  /*2b60*/  MUFU.TANH R134, R83 ;  /* 0x0000005300867308 */ /* 0x0003e40000002400 */
[----:B------:R-:W-:Y:S06]  /*2b70*/  HMMA.16816.F32 R52, R8, R56, R52 ;  /* 0x000000380834723c */ /* 0x000fec0000001834 */
[----:B------:R-:W-:Y:S02]  /*2b80*/  MUFU.TANH R138, R138 ;  /* 0x0000008a008a7308 */ /* 0x000fe40000002400 */
[----:B------:R-:W-:Y:S01]  /*2b90*/  HMMA.16816.F32 R48, R40, R60, RZ ;  /* 0x0000003c2830723c */ /* 0x000fe200000018ff */
[----:B-1----:R-:W1:Y:S07]  /*2ba0*/  LDSM.16.M88.4 R80, [R182+0x2000] ;  /* 0x00200000b650783b */ /* 0x002e6e0000000200 */
[----:B------:R-:W-:Y:S01]  /*2bb0*/  HMMA.16816.F32 R64, R12, R58, R64 ;  /* 0x0000003a0c40723c */ /* 0x000fe20000001840 */
[----:B------:R-:W-:-:S02]  /*2bc0*/  FMUL.FTZ R68, R68, c[0x0][0x2ec] ;  /* 0x0000bb0044447a20 */ /* 0x000fc40000410000 */
[----:B------:R-:W-:Y:S02]  /*2bd0*/  FMUL.FTZ R69, R69, c[0x0][0x2ec] ;  /* 0x0000bb0045457a20 */ /* 0x000fe40000410000 */
[----:B------:R-:W-:Y:S01]  /*2be0*/  MUFU.TANH R140, R68 ;  /* 0x00000044008c7308 */ /* 0x000fe20000002400 */
[----:B------:R-:W-:Y:S02]  /*2bf0*/  FMUL.FTZ R141, R70, c[0x0][0x2ec] ;  /* 0x0000bb00468d7a20 */ /* 0x000fe40000410000 */
[----:B------:R-:W-:Y:S01]  /*2c00*/  HMMA.16816.F32 R44, R8, R58, R44 ;  /* 0x0000003a082c723c */ /* 0x000fe2000000182c */
[----:B------:R-:W-:Y:S02]  /*2c10*/  FMUL.FTZ R52, R52, c[0x0][0x2ec] ;  /* 0x0000bb0034347a20 */ /* 0x000fe40000410000 */
[----:B------:R-:W-:Y:S02]  /*2c20*/  FMUL.FTZ R142, R71, c[0x0][0x2ec] ;  /* 0x0000bb00478e7a20 */ /* 0x000fe40000410000 */
[----:B------:R3:W-:Y:S01]  /*2c30*/  MUFU.TANH R139, R69 ;  /* 0x00000045008b7308 */ /* 0x0007e20000002400 */
[----:B------:R-:W-:-:S02]  /*2c40*/  FMUL.FTZ R144, R53, c[0x0][0x2ec] ;  /* 0x0000bb0035907a20 */ /* 0x000fc40000410000 */
[----:B--2---:R-:W-:Y:S01]  /*2c50*/  HMMA.16816.F32 R76, R24, R72, R76 ;  /* 0x00000048184c723c */ /* 0x004fe2000000184c */
[----:B------:R-:W-:Y:S02]  /*2c60*/  FMUL.FTZ R221, R54, c[0x0][0x2ec] ;  /* 0x0000bb0036dd7a20 */ /* 0x000fe40000410000 */
[----:B------:R-:W-:Y:S02]  /*2c70*/  FMUL.FTZ R147, R55, c[0x0][0x2ec] ;  /* 0x0000bb0037937a20 */ /* 0x000fe40000410000 */
[----:B------:R2:W-:Y:S03]  /*2c80*/  MUFU.TANH R143, R52 ;  /* 0x00000034008f7308 */ /* 0x0005e60000002400 */
[----:B------:R-:W-:Y:S01]  /*2c90*/  HMMA.16816.F32 R56, R40, R62, RZ ;  /* 0x0000003e2838723c */ /* 0x000fe200000018ff */
[----:B------:R-:W-:Y:S02]  /*2ca0*/  FMUL.FTZ R64, R64, c[0x0][0x2ec] ;  /* 0x0000bb0040407a20 */ /* 0x000fe40000410000 */
[----:B------:R-:W-:Y:S01]  /*2cb0*/  FMUL.FTZ R145, R65, c[0x0][0x2ec] ;  /* 0x0000bb0041917a20 */ /* 0x000fe20000410000 */
[----:B---3--:R-:W3:Y:S01]  /*2cc0*/  LDSM.16.M88.4 R68, [R198+0x2000] ;  /* 0x00200000c644783b */ /* 0x008ee20000000200 */
[----:B------:R1:W-:Y:S01]  /*2cd0*/  MUFU.TANH R146, R64 ;  /* 0x0000004000927308 */ /* 0x0003e20000002400 */
[----:B------:R-:W-:-:S02]  /*2ce0*/  FMUL.FTZ R148, R66, c[0x0][0x2ec] ;  /* 0x0000bb0042947a20 */ /* 0x000fc40000410000 */
[----:B------:R-:W-:Y:S01]  /*2cf0*/  HMMA.16816.F32 R48, R32, R72, R48 ;  /* 0x000000482030723c */ /* 0x000fe20000001830 */
[----:B------:R-:W-:Y:S02]  /*2d00*/  FMUL.FTZ R149, R67, c[0x0][0x2ec] ;  /* 0x0000bb0043957a20 */ /* 0x000fe40000410000 */
[----:B------:R-:W-:Y:S01]  /*2d10*/  FMUL.FTZ R44, R44, c[0x0][0x2ec] ;  /* 0x0000bb002c2c7a20 */ /* 0x000fe20000410000 */
[----:B--2---:R-:W2:Y:S01]  /*2d20*/  LDSM.16.M88.4 R52, [R159+0x6800] ;  /* 0x006800009f34783b */ /* 0x004ea20000000200 */
[----:B------:R-:W-:Y:S02]  /*2d30*/  FMUL.FTZ R151, R45, c[0x0][0x2ec] ;  /* 0x0000bb002d977a20 */ /* 0x000fe40000410000 */
[----:B------:R2:W-:Y:S01]  /*2d40*/  MUFU.TANH R240, R44 ;  /* 0x0000002c00f07308 */ /* 0x0005e20000002400 */
[----:B------:R-:W-:Y:S01]  /*2d50*/  HMMA.16816.F32 R60, R36, R62, RZ ;  /* 0x0000003e243c723c */ /* 0x000fe200000018ff */
[----:B------:R-:W-:Y:S02]  /*2d60*/  FMUL.FTZ R227, R46, c[0x0][0x2ec] ;  /* 0x0000bb002ee37a20 */ /* 0x000fe40000410000 */
[----:B------:R-:W-:Y:S01]  /*2d70*/  FMUL.FTZ R225, R47, c[0x0][0x2ec] ;  /* 0x0000bb002fe17a20 */ /* 0x000fe20000410000 */
[----:B-1----:R-:W1:Y:S03]  /*2d80*/  LDSM.16.M88.4 R64, [R251+0x6800] ;  /* 0x00680000fb40783b */ /* 0x002e660000000200 */
[----:B------:R-:W-:Y:S01]  /*2d90*/  MUFU.TANH R141, R141 ;  /* 0x0000008d008d7308 */ /* 0x000fe20000002400 */
[----:B------:R-:W-:Y:S07]  /*2da0*/  HMMA.16816.F32 R76, R16, R80, R76 ;  /* 0x00000050104c723c */ /* 0x000fee000000184c */
[----:B------:R-:W-:Y:S01]  /*2db0*/  MUFU.TANH R221, R221 ;  /* 0x000000dd00dd7308 */ /* 0x000fe20000002400 */
[----:B------:R-:W-:Y:S07]  /*2dc0*/  HMMA.16816.F32 R56, R32, R74, R56 ;  /* 0x0000004a2038723c */ /* 0x000fee0000001838 */
[----:B------:R-:W-:Y:S01]  /*2dd0*/  MUFU.TANH R142, R142 ;  /* 0x0000008e008e7308 */ /* 0x000fe20000002400 */
[----:B------:R-:W-:Y:S07]  /*2de0*/  HMMA.16816.F32 R48, R20, R80, R48 ;  /* 0x000000501430723c */ /* 0x000fee0000001830 */
[----:B------:R-:W-:Y:S01]  /*2df0*/  MUFU.TANH R144, R144 ;  /* 0x0000009000907308 */ /* 0x000fe20000002400 */
[----:B------:R-:W-:Y:S07]  /*2e00*/  HMMA.16816.F32 R60, R24, R74, R60 ;  /* 0x0000004a183c723c */ /* 0x000fee000000183c */
[----:B------:R-:W-:Y:S01]  /*2e10*/  MUFU.TANH R147, R147 ;  /* 0x0000009300937308 */ /* 0x000fe20000002400 */
[----:B---3--:R-:W-:Y:S07]  /*2e20*/  HMMA.16816.F32 R76, R8, R68, R76 ;  /* 0x00000044084c723c */ /* 0x008fee000000184c */
[----:B------:R-:W-:Y:S01]  /*2e30*/  MUFU.TANH R148, R148 ;  /* 0x0000009400947308 */ /* 0x000fe20000002400 */
[----:B--2---:R-:W-:Y:S07]  /*2e40*/  HMMA.16816.F32 R72, R40, R52, RZ ;  /* 0x000000342848723c */ /* 0x004fee00000018ff */
[----:B------:R-:W-:Y:S01]  /*2e50*/  MUFU.TANH R227, R227 ;  /* 0x000000e300e37308 */ /* 0x000fe20000002400 */
[----:B------:R-:W-:Y:S07]  /*2e60*/  HMMA.16816.F32 R56, R20, R82, R56 ;  /* 0x000000521438723c */ /* 0x000fee0000001838 */
[----:B------:R-:W-:Y:S01]  /*2e70*/  MUFU.TANH R145, R145 ;  /* 0x0000009100917308 */ /* 0x000fe20000002400 */
[----:B------:R-:W-:Y:S01]  /*2e80*/  HMMA.16816.F32 R48, R12, R68, R48 ;  /* 0x000000440c30723c */ /* 0x000fe20000001830 */
[----:B------:R-:W-:-:S02]  /*2e90*/  FMUL.FTZ R76, R76, c[0x0][0x2ec] ;  /* 0x0000bb004c4c7a20 */ /* 0x000fc40000410000 */
[----:B------:R-:W-:Y:S02]  /*2ea0*/  FMUL.FTZ R234, R77, c[0x0][0x2ec] ;  /* 0x0000bb004dea7a20 */ /* 0x000fe40000410000 */
[----:B------:R-:W-:Y:S02]  /*2eb0*/  FMUL.FTZ R197, R78, c[0x0][0x2ec] ;  /* 0x0000bb004ec57a20 */ /* 0x000fe40000410000 */
[----:B------:R2:W-:Y:S01]  /*2ec0*/  MUFU.TANH R154, R76 ;  /* 0x0000004c009a7308 */ /* 0x0005e20000002400 */
[----:B------:R-:W-:Y:S01]  /*2ed0*/  HMMA.16816.F32 R44, R36, R52, RZ ;  /* 0x00000034242c723c */ /* 0x000fe200000018ff */
[----:B------:R-:W-:-:S06]  /*2ee0*/  FMUL.FTZ R157, R79, c[0x0][0x2ec] ;  /* 0x0000bb004f9d7a20 */ /* 0x000fcc0000410000 */
[----:B------:R-:W3:Y:S01]  /*2ef0*/  MUFU.TANH R197, R197 ;  /* 0x000000c500c57308 */ /* 0x000ee20000002400 */
[----:B------:R-:W-:Y:S01]  /*2f00*/  HMMA.16816.F32 R60, R16, R82, R60 ;  /* 0x00000052103c723c */ /* 0x000fe2000000183c */
[----:B------:R-:W-:Y:S04]  /*2f10*/  LDSM.16.M88.4 R80, [R182+0x3000] ;  /* 0x00300000b650783b */ /* 0x000fe80000000200 */
[----:B--2---:R-:W2:Y:S03]  /*2f20*/  LDSM.16.M88.4 R76, [R159+0x7000] ;  /* 0x007000009f4c783b */ /* 0x004ea60000000200 */
[----:B-1----:R-:W-:Y:S01]  /*2f30*/  HMMA.16816.F32 R72, R32, R64, R72 ;  /* 0x000000402048723c */ /* 0x002fe20000001848 */
[----:B------:R-:W-:Y:S01]  /*2f40*/  FMUL.FTZ R48, R48, c[0x0][0x2ec] ;  /* 0x0000bb0030307a20 */ /* 0x000fe20000410000 */
[----:B------:R-:W-:Y:S01]  /*2f50*/  MUFU.TANH R234, R234 ;  /* 0x000000ea00ea7308 */ /* 0x000fe20000002400 */
[----:B------:R-:W-:-:S02]  /*2f60*/  FMUL.FTZ R49, R49, c[0x0][0x2ec] ;  /* 0x0000bb0031317a20 */ /* 0x000fc40000410000 */
[----:B------:R-:W-:Y:S02]  /*2f70*/  FMUL.FTZ R153, R50, c[0x0][0x2ec] ;  /* 0x0000bb0032997a20 */ /* 0x000fe40000410000 */
[----:B------:R-:W-:Y:S01]  /*2f80*/  FMUL.FTZ R238, R51, c[0x0][0x2ec] ;  /* 0x0000bb0033ee7a20 */ /* 0x000fe20000410000 */
[----:B------:R-:W-:Y:S02]  /*2f90*/  HMMA.16816.F32 R56, R12, R70, R56 ;  /* 0x000000460c38723c */ /* 0x000fe40000001838 */
[----:B------:R-:W-:Y:S06]  /*2fa0*/  MUFU.TANH R152, R48 ;  /* 0x0000003000987308 */ /* 0x000fec0000002400 */
[----:B------:R-:W-:Y:S02]  /*2fb0*/  HMMA.16816.F32 R44, R24, R64, R44 ;  /* 0x00000040182c723c */ /* 0x000fe4000000182c */
[----:B------:R1:W-:Y:S06]  /*2fc0*/  MUFU.TANH R150, R49 ;  /* 0x0000003100967308 */ /* 0x0003ec0000002400 */
[----:B------:R-:W-:Y:S02]  /*2fd0*/  HMMA.16816.F32 R60, R8, R70, R60 ;  /* 0x00000046083c723c */ /* 0x000fe4000000183c */
[----:B------:R-:W2:Y:S06]  /*2fe0*/  MUFU.TANH R153, R153 ;  /* 0x0000009900997308 */ /* 0x000eac0000002400 */
[----:B------:R-:W-:Y:S01]  /*2ff0*/  HMMA.16816.F32 R68, R40, R54, RZ ;  /* 0x000000362844723c */ /* 0x000fe200000018ff */
[----:B------:R-:W-:Y:S01]  /*3000*/  FMUL.FTZ R56, R56, c[0x0][0x2ec] ;  /* 0x0000bb0038387a20 */ /* 0x000fe20000410000 */
[----:B-1----:R-:W1:Y:S01]  /*3010*/  LDSM.16.M88.4 R48, [R198+0x2800] ;  /* 0x00280000c630783b */ /* 0x002e620000000200 */
[----:B------:R-:W-:Y:S01]  /*3020*/  FMUL.FTZ R155, R57, c[0x0][0x2ec] ;  /* 0x0000bb00399b7a20 */ /* 0x000fe20000410000 */
[----:B------:R-:W-:Y:S01]  /*3030*/  MUFU.TANH R238, R238 ;  /* 0x000000ee00ee7308 */ /* 0x000fe20000002400 */
[----:B------:R-:W-:-:S03]  /*3040*/  FMUL.FTZ R236, R59, c[0x0][0x2ec] ;  /* 0x0000bb003bec7a20 */ /* 0x000fc60000410000 */
[----:B------:R-:W-:Y:S04]  /*3050*/  HMMA.16816.F32 R52, R36, R54, RZ ;  /* 0x000000362434723c */ /* 0x000fe800000018ff */
[----:B------:R2:W-:Y:S04]  /*3060*/  MUFU.TANH R156, R56 ;  /* 0x00000038009c7308 */ /* 0x0005e80000002400 */
[----:B------:R-:W-:Y:S01]  /*3070*/  HMMA.16816.F32 R72, R20, R84, R72 ;  /* 0x000000541448723c */ /* 0x000fe20000001848 */
[----:B------:R-:W-:Y:S02]  /*3080*/  FMUL.FTZ R60, R60, c[0x0][0x2ec] ;  /* 0x0000bb003c3c7a20 */ /* 0x000fe40000410000 */
[----:B------:R-:W-:Y:S01]  /*3090*/  FMUL.FTZ R222, R61, c[0x0][0x2ec] ;  /* 0x0000bb003dde7a20 */ /* 0x000fe20000410000 */
[----:B------:R-:W1:Y:S01]  /*30a0*/  MUFU.TANH R157, R157 ;  /* 0x0000009d009d7308 */ /* 0x000e620000002400 */
[----:B------:R-:W-:-:S03]  /*30b0*/  FMUL.FTZ R158, R62, c[0x0][0x2ec] ;  /* 0x0000bb003e9e7a20 */ /* 0x000fc60000410000 */
[----:B------:R-:W-:Y:S04]  /*30c0*/  HMMA.16816.F32 R44, R16, R84, R44 ;  /* 0x00000054102c723c */ /* 0x000fe8000000182c */
[----:B------:R1:W-:Y:S03]  /*30d0*/  MUFU.TANH R230, R60 ;  /* 0x0000003c00e67308 */ /* 0x0003e60000002400 */
[----:B------:R-:W-:Y:S01]  /*30e0*/  FMUL.FTZ R84, R58, c[0x0][0x2ec] ;  /* 0x0000bb003a547a20 */ /* 0x000fe20000410000 */
[----:B------:R-:W-:Y:S01]  /*30f0*/  HMMA.16816.F32 R68, R32, R66, R68 ;  /* 0x000000422044723c */ /* 0x000fe20000001844 */
[----:B--2---:R-:W2:Y:S01]  /*3100*/  LDSM.16.M88.4 R56, [R251+0x7000] ;  /* 0x00700000fb38783b */ /* 0x004ea20000000200 */
[----:B------:R-:W-:-:S02]  /*3110*/  FMUL.FTZ R85, R63, c[0x0][0x2ec] ;  /* 0x0000bb003f557a20 */ /* 0x000fc40000410000 */
[----:B------:R-:W1:Y:S04]  /*3120*/  MUFU.TANH R158, R158 ;  /* 0x0000009e009e7308 */ /* 0x000e680000002400 */
[----:B------:R-:W-:Y:S04]  /*3130*/  HMMA.16816.F32 R52, R24, R66, R52 ;  /* 0x000000421834723c */ /* 0x000fe80000001834 */
[----:B------:R-:W2:Y:S04]  /*3140*/  MUFU.TANH R84, R84 ;  /* 0x0000005400547308 */ /* 0x000ea80000002400 */
[----:B------:R-:W-:Y:S04]  /*3150*/  HMMA.16816.F32 R64, R40, R76, RZ ;  /* 0x0000004c2840723c */ /* 0x000fe800000018ff */
[----:B------:R-:W-:Y:S04]  /*3160*/  MUFU.TANH R155, R155 ;  /* 0x0000009b009b7308 */ /* 0x000fe80000002400 */
[----:B-1----:R-:W-:Y:S04]  /*3170*/  HMMA.16816.F32 R72, R12, R48, R72 ;  /* 0x000000300c48723c */ /* 0x002fe80000001848 */
[----:B------:R-:W-:Y:S04]  /*3180*/  MUFU.TANH R236, R236 ;  /* 0x000000ec00ec7308 */ /* 0x000fe80000002400 */
[----:B------:R-:W-:Y:S04]  /*3190*/  HMMA.16816.F32 R60, R36, R76, RZ ;  /* 0x0000004c243c723c */ /* 0x000fe800000018ff */
[----:B------:R-:W-:Y:S04]  /*31a0*/  MUFU.TANH R222, R222 ;  /* 0x000000de00de7308 */ /* 0x000fe80000002400 */
[----:B------:R-:W-:Y:S04]  /*31b0*/  HMMA.16816.F32 R44, R8, R48, R44 ;  /* 0x00000030082c723c */ /* 0x000fe8000000182c */
[----:B------:R-:W1:Y:S04]  /*31c0*/  MUFU.TANH R85, R85 ;  /* 0x0000005500557308 */ /* 0x000e680000002400 */
[----:B--2---:R-:W-:Y:S01]  /*31d0*/  HMMA.16816.F32 R64, R32, R56, R64 ;  /* 0x000000382040723c */ /* 0x004fe20000001840 */
[----:B------:R-:W-:-:S02]  /*31e0*/  FMUL.FTZ R72, R72, c[0x0][0x2ec] ;  /* 0x0000bb0048487a20 */ /* 0x000fc40000410000 */
[----:B------:R-:W-:Y:S01]  /*31f0*/  FMUL.FTZ R73, R73, c[0x0][0x2ec] ;  /* 0x0000bb0049497a20 */ /* 0x000fe20000410000 */
[----:B------:R-:W-:Y:S01]  /*3200*/  MUFU.TANH R149, R149 ;  /* 0x0000009500957308 */ /* 0x000fe20000002400 */
[----:B------:R-:W-:Y:S02]  /*3210*/  FMUL.FTZ R228, R74, c[0x0][0x2ec] ;  /* 0x0000bb004ae47a20 */ /* 0x000fe40000410000 */
[----:B------:R-:W-:Y:S01]  /*3220*/  FMUL.FTZ R226, R75, c[0x0][0x2ec] ;  /* 0x0000bb004be27a20 */ /* 0x000fe20000410000 */
[-C--:B------:R-:W-:Y:S04]  /*3230*/  HMMA.16816.F32 R68, R20, R86.reuse, R68 ;  /* 0x000000561444723c */ /* 0x080fe80000001844 */
[----:B------:R-:W-:Y:S04]  /*3240*/  MUFU.TANH R219, R72 ;  /* 0x0000004800db7308 */ /* 0x000fe80000002400 */
[----:B------:R-:W-:Y:S01]  /*3250*/  HMMA.16816.F32 R52, R16, R86, R52 ;  /* 0x000000561034723c */ /* 0x000fe20000001834 */
[----:B------:R-:W-:-:S02]  /*3260*/  FMUL.FTZ R44, R44, c[0x0][0x2ec] ;  /* 0x0000bb002c2c7a20 */ /* 0x000fc40000410000 */
[----:B------:R-:W-:Y:S01]  /*3270*/  FMUL.FTZ R206, R45, c[0x0][0x2ec] ;  /* 0x0000bb002dce7a20 */ /* 0x000fe20000410000 */
[----:B------:R2:W-:Y:S03]  /*3280*/  MUFU.TANH R217, R73 ;  /* 0x0000004900d97308 */ /* 0x0005e60000002400 */
[----:B------:R-:W-:Y:S01]  /*3290*/  FMUL.FTZ R86, R46, c[0x0][0x2ec] ;  /* 0x0000bb002e567a20 */ /* 0x000fe20000410000 */
[----:B------:R-:W-:Y:S01]  /*32a0*/  HMMA.16816.F32 R64, R20, R80, R64 ;  /* 0x000000501440723c */ /* 0x000fe20000001840 */
[----:B------:R-:W-:-:S03]  /*32b0*/  FMUL.FTZ R87, R47, c[0x0][0x2ec] ;  /* 0x0000bb002f577a20 */ /* 0x000fc60000410000 */
[----:B------:R1:W-:Y:S04]  /*32c0*/  MUFU.TANH R208, R44 ;  /* 0x0000002c00d07308 */ /* 0x0003e80000002400 */
[----:B------:R-:W-:Y:S04]  /*32d0*/  HMMA.16816.F32 R68, R12, R50, R68 ;  /* 0x000000320c44723c */ /* 0x000fe80000001844 */
[----:B------:R-:W-:Y:S04]  /*32e0*/  MUFU.TANH R228, R228 ;  /* 0x000000e400e47308 */ /* 0x000fe80000002400 */
[----:B--2---:R-:W-:Y:S01]  /*32f0*/  HMMA.16816.F32 R72, R24, R56, R60 ;  /* 0x000000381848723c */ /* 0x004fe2000000183c */
[----:B------:R-:W2:Y:S03]  /*3300*/  LDSM.16.M88.4 R60, [R198+0x3000] ;  /* 0x00300000c63c783b */ /* 0x000ea60000000200 */
[----:B------:R-:W2:Y:S04]  /*3310*/  MUFU.TANH R86, R86 ;  /* 0x0000005600567308 */ /* 0x000ea80000002400 */
[-C--:B-1----:R-:W-:Y:S04]  /*3320*/  HMMA.16816.F32 R44, R36, R78.reuse, RZ ;  /* 0x0000004e242c723c */ /* 0x082fe800000018ff */
[----:B------:R-:W-:Y:S04]  /*3330*/  MUFU.TANH R151, R151 ;  /* 0x0000009700977308 */ /* 0x000fe80000002400 */
[----:B------:R-:W-:Y:S01]  /*3340*/  HMMA.16816.F32 R76, R40, R78, RZ ;  /* 0x0000004e284c723c */ /* 0x000fe200000018ff */
[----:B------:R-:W-:-:S02]  /*3350*/  FMUL.FTZ R69, R69, c[0x0][0x2ec] ;  /* 0x0000bb0045457a20 */ /* 0x000fc40000410000 */
[----:B------:R-:W-:Y:S01]  /*3360*/  FMUL.FTZ R68, R68, c[0x0][0x2ec] ;  /* 0x0000bb0044447a20 */ /* 0x000fe20000410000 */
[----:B------:R-:W1:Y:S01]  /*3370*/  MUFU.TANH R225, R225 ;  /* 0x000000e100e17308 */ /* 0x000e620000002400 */
[----:B------:R-:W-:Y:S02]  /*3380*/  FMUL.FTZ R70, R70, c[0x0][0x2ec] ;  /* 0x0000bb0046467a20 */ /* 0x000fe40000410000 */
[----:B------:R-:W-:Y:S01]  /*3390*/  FMUL.FTZ R71, R71, c[0x0][0x2ec] ;  /* 0x0000bb0047477a20 */ /* 0x000fe20000410000 */
[----:B------:R-:W-:Y:S01]  /*33a0*/  HMMA.16816.F32 R52, R8, R50, R52 ;  /* 0x000000320834723c */ /* 0x000fe20000001834 */
[----:B------:R1:W1:Y:S03]  /*33b0*/  LDSM.16.M88.4 R48, [R159+0x7800] ;  /* 0x007800009f30783b */ /* 0x0002660000000200 */
[----:B------:R2:W-:Y:S04]  /*33c0*/  MUFU.TANH R213, R69 ;  /* 0x0000004500d57308 */ /* 0x0005e80000002400 */
[-C--:B------:R-:W-:Y:S04]  /*33d0*/  HMMA.16816.F32 R44, R24, R58.reuse, R44 ;  /* 0x0000003a182c723c */ /* 0x080fe8000000182c */
[----:B------:R-:W-:Y:S04]  /*33e0*/  MUFU.TANH R215, R68 ;  /* 0x0000004400d77308 */ /* 0x000fe80000002400 */
[----:B------:R-:W-:Y:S01]  /*33f0*/  HMMA.16816.F32 R76, R32, R58, R76 ;  /* 0x0000003a204c723c */ /* 0x000fe2000000184c */
[----:B------:R-:W3:Y:S01]  /*3400*/  LDSM.16.M88.4 R56, [R251+0x7800] ;  /* 0x00780000fb38783b */ /* 0x000ee20000000200 */
[----:B--2---:R-:W-:-:S02]  /*3410*/  IADD3 R69, R91, 0x8, RZ ;  /* 0x000000085b457810 */ /* 0x004fc40007ffe0ff */
[----:B------:R-:W-:Y:S04]  /*3420*/  MUFU.TANH R224, R70 ;  /* 0x0000004600e07308 */ /* 0x000fe80000002400 */
[----:B------:R-:W-:Y:S01]  /*3430*/  HMMA.16816.F32 R64, R12, R60, R64 ;  /* 0x0000003c0c40723c */ /* 0x000fe20000001840 */
[----:B------:R-:W-:Y:S01]  /*3440*/  FMUL.FTZ R52, R52, c[0x0][0x2ec] ;  /* 0x0000bb0034347a20 */ /* 0x000fe20000410000 */
[-C--:B------:R-:W-:Y:S01]  /*3450*/  ISETP.GE.AND P2, PT, R69, R90.reuse, PT ;  /* 0x0000005a4500720c */ /* 0x080fe20003f46270 */
[----:B------:R-:W-:Y:S01]  /*3460*/  FMUL.FTZ R169, R53, c[0x0][0x2ec] ;  /* 0x0000bb0035a97a20 */ /* 0x000fe20000410000 */
[----:B------:R-:W-:Y:S01]  /*3470*/  IADD3 R69, R91, 0x10, RZ ;  /* 0x000000105b457810 */ /* 0x000fe20007ffe0ff */
[----:B------:R2:W-:Y:S01]  /*3480*/  MUFU.TANH R204, R52 ;  /* 0x0000003400cc7308 */ /* 0x0005e20000002400 */
[----:B------:R-:W-:Y:S01]  /*3490*/  FMUL.FTZ R172, R54, c[0x0][0x2ec] ;  /* 0x0000bb0036ac7a20 */ /* 0x000fe20000410000 */
[----:B------:R-:W-:Y:S01]  /*34a0*/  FSEL R92, R2, -INF , !P2 ;  /* 0xff800000025c7808 */ /* 0x000fe20005000000 */
[----:B------:R-:W-:Y:S01]  /*34b0*/  HMMA.16816.F32 R72, R16, R80, R72 ;  /* 0x000000501048723c */ /* 0x000fe20000001848 */
[----:B------:R-:W-:Y:S01]  /*34c0*/  FMUL.FTZ R173, R55, c[0x0][0x2ec] ;  /* 0x0000bb0037ad7a20 */ /* 0x000fe20000410000 */
[----:B------:R-:W-:-:S02]  /*34d0*/  ISETP.GE.AND P1, PT, R69, R90, PT ;  /* 0x0000005a4500720c */ /* 0x000fc40003f26270 */
[----:B----4-:R-:W-:Y:S01]  /*34e0*/  FSEL R163, R106, -INF , !P2 ;  /* 0xff8000006aa37808 */ /* 0x010fe20005000000 */
[----:B------:R4:W-:Y:S01]  /*34f0*/  MUFU.TANH R220, R71 ;  /* 0x0000004700dc7308 */ /* 0x0009e20000002400 */
[----:B------:R-:W-:Y:S02]  /*3500*/  FSEL R2, R94, -INF , !P2 ;  /* 0xff8000005e027808 */ /* 0x000fe40005000000 */
[----:B------:R-:W-:Y:S01]  /*3510*/  HMMA.16816.F32 R76, R20, R82, R76 ;  /* 0x00000052144c723c */ /* 0x000fe2000000184c */
[----:B------:R-:W-:Y:S02]  /*3520*/  FSEL R80, R100, -INF , !P4 ;  /* 0xff80000064507808 */ /* 0x000fe40006000000 */
[----:B------:R-:W-:Y:S02]  /*3530*/  FSEL R81, R104, -INF , !P4 ;  /* 0xff80000068517808 */ /* 0x000fe40006000000 */
[----:B------:R-:W-:Y:S01]  /*3540*/  FSEL R171, R96, -INF , !P2 ;  /* 0xff80000060ab7808 */ /* 0x000fe20005000000 */
[----:B------:R-:W-:Y:S01]  /*3550*/  MUFU.TANH R226, R226 ;  /* 0x000000e200e27308 */ /* 0x000fe20000002400 */
[----:B-1----:R-:W-:Y:S01]  /*3560*/  FSEL R159, R113, -INF , !P1 ;  /* 0xff800000719f7808 */ /* 0x002fe20004800000 */
[----:B------:R-:W-:Y:S01]  /*3570*/  FMUL.FTZ R209, R65, c[0x0][0x2ec] ;  /* 0x0000bb0041d17a20 */ /* 0x000fe20000410000 */
[----:B------:R-:W-:Y:S01]  /*3580*/  IADD3 R65, R91, 0x9, RZ ;  /* 0x000000095b417810 */ /* 0x000fe20007ffe0ff */
[----:B------:R-:W-:Y:S01]  /*3590*/  FMUL.FTZ R64, R64, c[0x0][0x2ec] ;  /* 0x0000bb0040407a20 */ /* 0x000fe20000410000 */
[C---:B--2---:R-:W-:Y:S01]  /*35a0*/  HMMA.16816.F32 R52, R40.reuse, R48, RZ ;  /* 0x000000302834723c */ /* 0x044fe200000018ff */
[----:B------:R-:W-:Y:S01]  /*35b0*/  FMUL.FTZ R218, R66, c[0x0][0x2ec] ;  /* 0x0000bb0042da7a20 */ /* 0x000fe20000410000 */
[-C--:B------:R-:W-:Y:S01]  /*35c0*/  ISETP.GE.AND P0, PT, R65, R90.reuse, PT ;  /* 0x0000005a4100720c */ /* 0x080fe20003f06270 */
[----:B------:R1:W-:Y:S01]  /*35d0*/  MUFU.TANH R211, R64 ;  /* 0x0000004000d37308 */ /* 0x0003e20000002400 */
[----:B------:R-:W-:Y:S01]  /*35e0*/  IADD3 R65, R91, 0x11, RZ ;  /* 0x000000115b417810 */ /* 0x000fe20007ffe0ff */
[----:B------:R-:W-:Y:S01]  /*35f0*/  FMUL.FTZ R216, R67, c[0x0][0x2ec] ;  /* 0x0000bb0043d87a20 */ /* 0x000fe20000410000 */
[----:B----4-:R-:W2:Y:S01]  /*3600*/  LDSM.16.M88.4 R68, [R182+0x3800] ;  /* 0x00380000b644783b */ /* 0x010ea20000000200 */
[----:B------:R-:W-:Y:S01]  /*3610*/  FSEL R170, R0, -INF , !P0 ;  /* 0xff80000000aa7808 */ /* 0x000fe20004000000 */
[----:B------:R-:W-:Y:S01]  /*3620*/  HMMA.16816.F32 R40, R40, R50, RZ ;  /* 0x000000322828723c */ /* 0x000fe200000018ff */
[----:B------:R-:W-:-:S02]  /*3630*/  ISETP.GE.AND P6, PT, R65, R90, PT ;  /* 0x0000005a4100720c */ /* 0x000fc40003fc6270 */
[----:B------:R-:W-:Y:S01]  /*3640*/  FSEL R165, R105, -INF , !P0 ;  /* 0xff80000069a57808 */ /* 0x000fe20004000000 */
[----:B------:R-:W-:Y:S01]  /*3650*/  MUFU.TANH R206, R206 ;  /* 0x000000ce00ce7308 */ /* 0x000fe20000002400 */
[----:B------:R-:W-:Y:S02]  /*3660*/  FSEL R0, R93, -INF , !P0 ;  /* 0xff8000005d007808 */ /* 0x000fe40004000000 */
[----:B------:R-:W-:Y:S01]  /*3670*/  FSEL R175, R95, -INF , !P0 ;  /* 0xff8000005faf7808 */ /* 0x000fe20004000000 */
[----:B------:R-:W-:Y:S01]  /*3680*/  HMMA.16816.F32 R44, R16, R82, R44 ;  /* 0x00000052102c723c */ /* 0x000fe2000000182c */
[----:B------:R-:W-:Y:S02]  /*3690*/  FSEL R162, R111, -INF , !P1 ;  /* 0xff8000006fa27808 */ /* 0x000fe40004800000 */
[----:B------:R-:W-:Y:S01]  /*36a0*/  FSEL R174, R109, -INF , !P1 ;  /* 0xff8000006dae7808 */ /* 0x000fe20004800000 */
[----:B------:R-:W4:Y:S01]  /*36b0*/  MUFU.TANH R87, R87 ;  /* 0x0000005700577308 */ /* 0x000f220000002400 */
[----:B------:R-:W-:-:S02]  /*36c0*/  FSEL R179, R107, -INF , !P1 ;  /* 0xff8000006bb37808 */ /* 0x000fc40004800000 */
[----:B------:R-:W-:Y:S01]  /*36d0*/  FSEL R82, R102, -INF , !P4 ;  /* 0xff80000066527808 */ /* 0x000fe20006000000 */
[C---:B-1----:R-:W-:Y:S01]  /*36e0*/  HMMA.16816.F32 R64, R36.reuse, R48, RZ ;  /* 0x000000302440723c */ /* 0x042fe200000018ff */
[----:B------:R-:W-:Y:S02]  /*36f0*/  FSEL R177, R114, -INF , !P6 ;  /* 0xff80000072b17808 */ /* 0x000fe40007000000 */
[----:B-----5:R-:W-:Y:S01]  /*3700*/  FSEL R166, R112, -INF , !P6 ;  /* 0xff80000070a67808 */ /* 0x020fe20007000000 */
[----:B------:R-:W1:Y:S01]  /*3710*/  MUFU.TANH R172, R172 ;  /* 0x000000ac00ac7308 */ /* 0x000e620000002400 */
[----:B------:R-:W-:Y:S02]  /*3720*/  FSEL R114, R110, -INF , !P6 ;  /* 0xff8000006e727808 */ /* 0x000fe40007000000 */
[----:B------:R-:W-:Y:S01]  /*3730*/  IADD3 R49, R91, 0x20, RZ ;  /* 0x000000205b317810 */ /* 0x000fe20007ffe0ff */
[----:B------:R-:W-:Y:S01]  /*3740*/  HMMA.16816.F32 R36, R36, R50, RZ ;  /* 0x000000322424723c */ /* 0x000fe200000018ff */
[----:B------:R-:W-:-:S03]  /*3750*/  FSEL R181, R108, -INF , !P6 ;  /* 0xff8000006cb57808 */ /* 0x000fc60007000000 */
[----:B------:R-:W-:Y:S03]  /*3760*/  MUFU.TANH R169, R169 ;  /* 0x000000a900a97308 */ /* 0x000fe60000002400 */
[C---:B------:R-:W-:Y:S01]  /*3770*/  IADD3 R51, R91.reuse, 0x39, RZ ;  /* 0x000000395b337810 */ /* 0x040fe20007ffe0ff */
[----:B------:R-:W-:Y:S04]  /*3780*/  HMMA.16816.F32 R72, R8, R60, R72 ;  /* 0x0000003c0848723c */ /* 0x000fe80000001848 */
[----:B------:R-:W5:Y:S03]  /*3790*/  MUFU.TANH R173, R173 ;  /* 0x000000ad00ad7308 */ /* 0x000f660000002400 */
[----:B------:R-:W-:Y:S01]  /*37a0*/  IADD3 R61, R91, 0x1, RZ ;  /* 0x000000015b3d7810 */ /* 0x000fe20007ffe0ff */
[----:B---3--:R-:W-:Y:S03]  /*37b0*/  HMMA.16816.F32 R52, R32, R56, R52 ;  /* 0x000000382034723c */ /* 0x008fe60000001834 */
[----:B------:R-:W-:Y:S01]  /*37c0*/  ISETP.GE.AND P3, PT, R61, R90, PT ;  /* 0x0000005a3d00720c */ /* 0x000fe20003f66270 */
[----:B------:R-:W-:Y:S01]  /*37d0*/  MUFU.TANH R218, R218 ;  /* 0x000000da00da7308 */ /* 0x000fe20000002400 */
[----:B------:R-:W-:-:S02]  /*37e0*/  IADD3 R61, R91, 0x18, RZ ;  /* 0x000000185b3d7810 */ /* 0x000fc40007ffe0ff */
[----:B------:R-:W-:Y:S01]  /*37f0*/  FSEL R160, R97, -INF , !P3 ;  /* 0xff80000061a07808 */ /* 0x000fe20005800000 */
[----:B------:R-:W-:Y:S01]  /*3800*/  HMMA.16816.F32 R64, R24, R56, R64 ;  /* 0x000000381840723c */ /* 0x000fe20000001840 */
[-C--:B------:R-:W-:Y:S02]  /*3810*/  ISETP.GE.AND P5, PT, R61, R90.reuse, PT ;  /* 0x0000005a3d00720c */ /* 0x080fe40003fa6270 */
[----:B------:R-:W-:Y:S01]  /*3820*/  IADD3 R61, R91, 0x19, RZ ;  /* 0x000000195b3d7810 */ /* 0x000fe20007ffe0ff */
[----:B------:R-:W-:Y:S01]  /*3830*/  MUFU.TANH R209, R209 ;  /* 0x000000d100d17308 */ /* 0x000fe20000002400 */
[----:B------:R-:W-:Y:S02]  /*3840*/  FSEL R83, R99, -INF , !P3 ;  /* 0xff80000063537808 */ /* 0x000fe40005800000 */
[----:B------:R-:W-:Y:S01]  /*3850*/  FSEL R164, R101, -INF , !P3 ;  /* 0xff80000065a47808 */ /* 0x000fe20005800000 */
[----:B------:R-:W-:Y:S01]  /*3860*/  HMMA.16816.F32 R32, R32, R58, R40 ;  /* 0x0000003a2020723c */ /* 0x000fe20000001828 */
[----:B------:R-:W-:Y:S01]  /*3870*/  FSEL R167, R103, -INF , !P3 ;  /* 0xff80000067a77808 */ /* 0x000fe20005800000 */
[----:B------:R-:W-:Y:S01]  /*3880*/  FMUL.FTZ R74, R74, c[0x0][0x2ec] ;  /* 0x0000bb004a4a7a20 */ /* 0x000fe20000410000 */
[-C--:B------:R-:W-:Y:S01]  /*3890*/  ISETP.GE.AND P4, PT, R61, R90.reuse, PT ;  /* 0x0000005a3d00720c */ /* 0x080fe20003f86270 */
[----:B------:R-:W-:Y:S01]  /*38a0*/  FMUL.FTZ R75, R75, c[0x0][0x2ec] ;  /* 0x0000bb004b4b7a20 */ /* 0x000fe20000410000 */
[-C--:B------:R-:W-:Y:S01]  /*38b0*/  ISETP.GE.AND P3, PT, R49, R90.reuse, PT ;  /* 0x0000005a3100720c */ /* 0x080fe20003f66270 */
[----:B------:R-:W-:Y:S01]  /*38c0*/  MUFU.TANH R56, R74 ;  /* 0x0000004a00387308 */ /* 0x000fe20000002400 */
[----:B------:R-:W-:Y:S01]  /*38d0*/  IADD3 R49, R91, 0x21, RZ ;  /* 0x000000215b317810 */ /* 0x000fe20007ffe0ff */
[-C--:B------:R-:W-:Y:S01]  /*38e0*/  HMMA.16816.F32 R76, R12, R62.reuse, R76 ;  /* 0x0000003e0c4c723c */ /* 0x080fe2000000184c */
[----:B------:R-:W-:Y:S01]  /*38f0*/  FSEL R57, R121, -INF , !P5 ;  /* 0xff80000079397808 */ /* 0x000fe20006800000 */
[----:B------:R-:W-:Y:S01]  /*3900*/  FMUL.FTZ R72, R72, c[0x0][0x2ec] ;  /* 0x0000bb0048487a20 */ /* 0x000fe20000410000 */
[-C--:B------:R-:W-:Y:S01]  /*3910*/  ISETP.GE.AND P2, PT, R49, R90.reuse, PT ;  /* 0x0000005a3100720c */ /* 0x080fe20003f46270 */
[----:B------:R-:W-:Y:S01]  /*3920*/  FMUL.FTZ R73, R73, c[0x0][0x2ec] ;  /* 0x0000bb0049497a20 */ /* 0x000fe20000410000 */
[----:B------:R-:W-:Y:S01]  /*3930*/  IADD3 R49, R91, 0x28, RZ ;  /* 0x000000285b317810 */ /* 0x000fe20007ffe0ff */
[----:B------:R-:W3:Y:S01]  /*3940*/  MUFU.TANH R94, R75 ;  /* 0x0000004b005e7308 */ /* 0x000ee20000002400 */
[----:B------:R-:W-:Y:S01]  /*3950*/  FSEL R168, R119, -INF , !P5 ;  /* 0xff80000077a87808 */ /* 0x000fe20006800000 */
[----:B------:R-:W-:Y:S01]  /*3960*/  HMMA.16816.F32 R60, R8, R62, R44 ;  /* 0x0000003e083c723c */ /* 0x000fe2000000182c */
[----:B------:R-:W1:Y:S01]  /*3970*/  LDSM.16.M88.4 R44, [R198+0x3800] ;  /* 0x00380000c62c783b */ /* 0x000e620000000200 */
[----:B------:R-:W-:Y:S01]  /*3980*/  ISETP.GE.AND P0, PT, R49, R90, PT ;  /* 0x0000005a3100720c */ /* 0x000fe20003f06270 */
[----:B------:R-:W-:-:S04]  /*3990*/  DEPBAR.LE SB0, 0x0 ;  /* 0x000080000000791a */ /* 0x000fc80000000000 */
[----:B------:R-:W-:Y:S01]  /*39a0*/  IADD3 R49, R91, 0x29, RZ ;  /* 0x000000295b317810 */ /* 0x000fe20007ffe0ff */
[----:B------:R-:W-:Y:S01]  /*39b0*/  HMMA.16816.F32 R36, R24, R58, R36 ;  /* 0x0000003a1824723c */ /* 0x000fe20000001824 */
[----:B------:R-:W-:Y:S01]  /*39c0*/  FSEL R176, R117, -INF , !P5 ;  /* 0xff80000075b07808 */ /* 0x000fe20006800000 */
[----:B------:R-:W1:Y:S01]  /*39d0*/  MUFU.TANH R98, R72 ;  /* 0x0000004800627308 */ /* 0x000e620000002400 */
[-C--:B------:R-:W-:Y:S02]  /*39e0*/  ISETP.GE.AND P1, PT, R49, R90.reuse, PT ;  /* 0x0000005a3100720c */ /* 0x080fe40003f26270 */
[----:B------:R-:W-:Y:S02]  /*39f0*/  IADD3 R49, R91, 0x30, RZ ;  /* 0x000000305b317810 */ /* 0x000fe40007ffe0ff */
[----:B------:R-:W-:Y:S01]  /*3a00*/  FSEL R183, R115, -INF , !P5 ;  /* 0xff80000073b77808 */ /* 0x000fe20006800000 */
[-C--:B--2---:R-:W-:Y:S01]  /*3a10*/  HMMA.16816.F32 R52, R20, R68.reuse, R52 ;  /* 0x000000441434723c */ /* 0x084fe20000001834 */
[-C--:B------:R-:W-:Y:S01]  /*3a20*/  ISETP.GE.AND P6, PT, R49, R90.reuse, PT ;  /* 0x0000005a3100720c */ /* 0x080fe20003fc6270 */
[----:B------:R-:W-:Y:S01]  /*3a30*/  FMUL.FTZ R77, R77, c[0x0][0x2ec] ;  /* 0x0000bb004d4d7a20 */ /* 0x000fe20000410000 */
[----:B------:R-:W-:Y:S01]  /*3a40*/  IADD3 R49, R91, 0x31, RZ ;  /* 0x000000315b317810 */ /* 0x000fe20007ffe0ff */
[----:B------:R-:W-:Y:S01]  /*3a50*/  FMUL.FTZ R214, R78, c[0x0][0x2ec] ;  /* 0x0000bb004ed67a20 */ /* 0x000fe20000410000 */
[----:B------:R-:W-:Y:S01]  /*3a60*/  FSEL R78, R120, -INF , !P4 ;  /* 0xff800000784e7808 */ /* 0x000fe20006000000 */
[----:B------:R-:W-:Y:S01]  /*3a70*/  FMUL.FTZ R212, R79, c[0x0][0x2ec] ;  /* 0x0000bb004fd47a20 */ /* 0x000fe20000410000 */
[-C--:B------:R-:W-:Y:S01]  /*3a80*/  ISETP.GE.AND P5, PT, R49, R90.reuse, PT ;  /* 0x0000005a3100720c */ /* 0x080fe20003fa6270 */
[----:B------:R-:W-:Y:S01]  /*3a90*/  HMMA.16816.F32 R64, R16, R68, R64 ;  /* 0x000000441040723c */ /* 0x000fe20000001840 */
[----:B------:R-:W-:Y:S01]  /*3aa0*/  IADD3 R49, R91, 0x38, RZ ;  /* 0x000000385b317810 */ /* 0x000fe20007ffe0ff */
[----:B------:R2:W-:Y:S01]  /*3ab0*/  MUFU.TANH R205, R77 ;  /* 0x0000004d00cd7308 */ /* 0x0005e20000002400 */
[----:B------:R-:W-:Y:S01]  /*3ac0*/  FSEL R79, R122, -INF , !P4 ;  /* 0xff8000007a4f7808 */ /* 0x000fe20006000000 */
[----:B------:R-:W-:Y:S01]  /*3ad0*/  FMUL.FTZ R61, R61, c[0x0][0x2ec] ;  /* 0x0000bb003d3d7a20 */ /* 0x000fe20000410000 */
[----:B------:R-:W-:Y:S01]  /*3ae0*/  FSEL R178, R118, -INF , !P4 ;  /* 0xff80000076b27808 */ /* 0x000fe20006000000 */
[----:B------:R-:W-:Y:S01]  /*3af0*/  FMUL.FTZ R76, R76, c[0x0][0x2ec] ;  /* 0x0000bb004c4c7a20 */ /* 0x000fe20000410000 */
[----:B------:R-:W-:Y:S01]  /*3b00*/  FSEL R185, R116, -INF , !P4 ;  /* 0xff80000074b97808 */ /* 0x000fe20006000000 */
[-C--:B------:R-:W-:Y:S01]  /*3b10*/  HMMA.16816.F32 R32, R20, R70.reuse, R32 ;  /* 0x000000461420723c */ /* 0x080fe20000001820 */
[-C--:B------:R-:W-:Y:S01]  /*3b20*/  ISETP.GE.AND P4, PT, R49, R90.reuse, PT ;  /* 0x0000005a3100720c */ /* 0x080fe20003f86270 */
[----:B------:R3:W-:Y:S01]  /*3b30*/  MUFU.TANH R122, R61 ;  /* 0x0000003d007a7308 */ /* 0x0007e20000002400 */
[----:B------:R-:W-:Y:S01]  /*3b40*/  IADD3 R69, R91, 0x40, RZ ;  /* 0x000000405b457810 */ /* 0x000fe20007ffe0ff */
[----:B------:R-:W-:Y:S01]  /*3b50*/  FMUL.FTZ R60, R60, c[0x0][0x2ec] ;  /* 0x0000bb003c3c7a20 */ /* 0x000fe20000410000 */
[----:B------:R-:W-:Y:S01]  /*3b60*/  FSEL R48, R127, -INF , !P3 ;  /* 0xff8000007f307808 */ /* 0x000fe20005800000 */
[----:B------:R-:W-:Y:S01]  /*3b70*/  FMUL.FTZ R62, R62, c[0x0][0x2ec] ;  /* 0x0000bb003e3e7a20 */ /* 0x000fe20000410000 */
[----:B------:R-:W-:Y:S01]  /*3b80*/  FSEL R50, R125, -INF , !P3 ;  /* 0xff8000007d327808 */ /* 0x000fe20005800000 */
[----:B------:R-:W-:Y:S01]  /*3b90*/  HMMA.16816.F32 R36, R16, R70, R36 ;  /* 0x000000461024723c */ /* 0x000fe20000001824 */
[----:B------:R-:W-:Y:S01]  /*3ba0*/  FSEL R49, R123, -INF , !P3 ;  /* 0xff8000007b317808 */ /* 0x000fe20005800000 */
[----:B------:R3:W-:Y:S01]  /*3bb0*/  MUFU.TANH R207, R76 ;  /* 0x0000004c00cf7308 */ /* 0x0007e20000002400 */
[----:B--2---:R-:W-:Y:S01]  /*3bc0*/  FSEL R77, R129, -INF , !P3 ;  /* 0xff800000814d7808 */ /* 0x004fe20005800000 */
[----:B------:R-:W-:Y:S01]  /*3bd0*/  FMUL.FTZ R63, R63, c[0x0][0x2ec] ;  /* 0x0000bb003f3f7a20 */ /* 0x000fe20000410000 */
[----:B------:R-:W-:-:S02]  /*3be0*/  ISETP.GE.AND P3, PT, R51, R90, PT ;  /* 0x0000005a3300720c */ /* 0x000fc40003f66270 */
[----:B------:R-:W-:Y:S01]  /*3bf0*/  FSEL R237, R130, -INF , !P2 ;  /* 0xff80000082ed7808 */ /* 0x000fe20005000000 */
[-C--:B-1----:R-:W-:Y:S01]  /*3c00*/  HMMA.16816.F32 R52, R12, R44.reuse, R52 ;  /* 0x0000002c0c34723c */ /* 0x082fe20000001834 */
[----:B------:R-:W-:Y:S01]  /*3c10*/  FSEL R74, R128, -INF , !P2 ;  /* 0xff800000804a7808 */ /* 0x000fe20005000000 */
[----:B------:R1:W2:Y:S01]  /*3c20*/  MUFU.TANH R97, R73 ;  /* 0x0000004900617308 */ /* 0x0002a20000002400 */
[----:B------:R-:W-:Y:S02]  /*3c30*/  FSEL R51, R126, -INF , !P2 ;  /* 0xff8000007e337808 */ /* 0x000fe40005000000 */
[----:B------:R-:W-:Y:S02]  /*3c40*/  FSEL R75, R124, -INF , !P2 ;  /* 0xff8000007c4b7808 */ /* 0x000fe40005000000 */
[----:B------:R-:W-:Y:S01]  /*3c50*/  ISETP.GE.AND P2, PT, R69, R90, PT ;  /* 0x0000005a4500720c */ /* 0x000fe20003f46270 */
[----:B------:R-:W-:Y:S01]  /*3c60*/  HMMA.16816.F32 R64, R8, R44, R64 ;  /* 0x0000002c0840723c */ /* 0x000fe20000001840 */
[C---:B------:R-:W-:Y:S01]  /*3c70*/  IADD3 R41, R91.reuse, 0x41, RZ ;  /* 0x000000415b297810 */ /* 0x040fe20007ffe0ff */
[----:B------:R-:W1:Y:S01]  /*3c80*/  MUFU.TANH R216, R216 ;  /* 0x000000d800d87308 */ /* 0x000e620000002400 */
[----:B------:R-:W-:-:S02]  /*3c90*/  IADD3 R17, R91, 0x59, RZ ;  /* 0x000000595b117810 */ /* 0x000fc40007ffe0ff */
[----:B------:R-:W-:Y:S02]  /*3ca0*/  FSEL R43, R137, -INF , !P0 ;  /* 0xff800000892b7808 */ /* 0x000fe40004000000 */
[----:B------:R-:W-:Y:S01]  /*3cb0*/  FSEL R40, R135, -INF , !P0 ;  /* 0xff80000087287808 */ /* 0x000fe20004000000 */
[-C--:B------:R-:W-:Y:S01]  /*3cc0*/  HMMA.16816.F32 R12, R12, R46.reuse, R32 ;  /* 0x0000002e0c0c723c */ /* 0x080fe20000001820 */
[----:B------:R-:W-:Y:S01]  /*3cd0*/  FSEL R42, R133, -INF , !P0 ;  /* 0xff800000852a7808 */ /* 0x000fe20004000000 */
[----:B------:R-:W-:Y:S01]  /*3ce0*/  MUFU.TANH R214, R214 ;  /* 0x000000d600d67308 */ /* 0x000fe20000002400 */
[----:B------:R-:W-:Y:S02]  /*3cf0*/  FSEL R241, R131, -INF , !P0 ;  /* 0xff80000083f17808 */ /* 0x000fe40004000000 */
[----:B------:R-:W-:Y:S02]  /*3d00*/  FSEL R197, R197, -INF , !P2 ;  /* 0xff800000c5c57808 */ /* 0x000fe40005000000 */
[----:B------:R-:W-:Y:S01]  /*3d10*/  FSEL R100, R154, -INF , !P2 ;  /* 0xff8000009a647808 */ /* 0x000fe20005000000 */
[----:B------:R-:W-:Y:S01]  /*3d20*/  HMMA.16816.F32 R8, R8, R46, R36 ;  /* 0x0000002e0808723c */ /* 0x000fe20000001824 */
[----:B------:R-:W-:Y:S01]  /*3d30*/  FSEL R104, R153, -INF , !P2 ;  /* 0xff80000099687808 */ /* 0x000fe20005000000 */
[----:B------:R-:W-:Y:S01]  /*3d40*/  FMUL.FTZ R52, R52, c[0x0][0x2ec] ;  /* 0x0000bb0034347a20 */ /* 0x000fe20000410000 */
[----:B------:R-:W-:Y:S01]  /*3d50*/  FSEL R105, R152, -INF , !P2 ;  /* 0xff80000098697808 */ /* 0x000fe20005000000 */
[----:B------:R-:W-:Y:S01]  /*3d60*/  FMUL.FTZ R54, R54, c[0x0][0x2ec] ;  /* 0x0000bb0036367a20 */ /* 0x000fe20000410000 */
[-C--:B------:R-:W-:Y:S01]  /*3d70*/  ISETP.GE.AND P0, PT, R41, R90.reuse, PT ;  /* 0x0000005a2900720c */ /* 0x080fe20003f06270 */
[----:B------:R-:W-:Y:S01]  /*3d80*/  FMUL.FTZ R53, R53, c[0x0][0x2ec] ;  /* 0x0000bb0035357a20 */ /* 0x000fe20000410000 */
[-C--:B------:R-:W-:Y:S01]  /*3d90*/  ISETP.GE.AND P2, PT, R17, R90.reuse, PT ;  /* 0x0000005a1100720c */ /* 0x080fe20003f46270 */
[----:B------:R-:W-:Y:S01]  /*3da0*/  FMUL.FTZ R64, R64, c[0x0][0x2ec] ;  /* 0x0000bb0040407a20 */ /* 0x000fe20000410000 */
[C---:B------:R-:W-:Y:S01]  /*3db0*/  IADD3 R41, R91.reuse, 0x48, RZ ;  /* 0x000000485b297810 */ /* 0x040fe20007ffe0ff */
[----:B------:R-:W-:Y:S01]  /*3dc0*/  FMUL.FTZ R66, R66, c[0x0][0x2ec] ;  /* 0x0000bb0042427a20 */ /* 0x000fe20000410000 */
[----:B------:R-:W-:Y:S01]  /*3dd0*/  IADD3 R17, R91, 0x60, RZ ;  /* 0x000000605b117810 */ /* 0x000fe20007ffe0ff */
[----:B------:R-:W-:Y:S01]  /*3de0*/  FMUL.FTZ R55, R55, c[0x0][0x2ec] ;  /* 0x0000bb0037377a20 */ /* 0x000fe20000410000 */
[----:B------:R-:W-:Y:S01]  /*3df0*/  FSEL R239, R138, -INF , !P1 ;  /* 0xff8000008aef7808 */ /* 0x000fe20004800000 */
        /* <DEDUP_REMOVED lines=15> */
[-C--:B------:R-:W-:Y:S01]  /*3ef0*/  ISETP.GE.AND P1, PT, R41, R90.reuse, PT ;  /* 0x0000005a2900720c */ /* 0x080fe20003f26270 */
[----:B------:R-:W-:Y:S01]  /*3f00*/  FMUL.FTZ R9, R9, c[0x0][0x2ec] ;  /* 0x0000bb0009097a20 */ /* 0x000fe20000410000 */
[----:B------:R-:W-:Y:S01]  /*3f10*/  ISETP.GE.AND P0, PT, R17, R90, PT ;  /* 0x0000005a1100720c */ /* 0x000fe20003f06270 */
[----:B------:R-:W-:Y:S01]  /*3f20*/  FMUL.FTZ R11, R11, c[0x0][0x2ec] ;  /* 0x0000bb000b0b7a20 */ /* 0x000fe20000410000 */
[C---:B---3--:R-:W-:Y:S01]  /*3f30*/  IADD3 R61, R91.reuse, 0x49, RZ ;  /* 0x000000495b3d7810 */ /* 0x048fe20007ffe0ff */
[----:B------:R-:W-:Y:S01]  /*3f40*/  MUFU.TANH R212, R212 ;  /* 0x000000d400d47308 */ /* 0x000fe20000002400 */
[----:B------:R-:W-:-:S02]  /*3f50*/  IADD3 R17, R91, 0x61, RZ ;  /* 0x000000615b117810 */ /* 0x000fc40007ffe0ff */
[----:B------:R-:W-:Y:S02]  /*3f60*/  FSEL R221, R221, -INF , !P6 ;  /* 0xff800000dddd7808 */ /* 0x000fe40007000000 */
[----:B------:R-:W-:Y:S02]  /*3f70*/  FSEL R72, R143, -INF , !P6 ;  /* 0xff8000008f487808 */ /* 0x000fe40007000000 */
[----:B------:R-:W-:Y:S01]  /*3f80*/  FSEL R76, R141, -INF , !P6 ;  /* 0xff8000008d4c7808 */ /* 0x000fe20007000000 */
[----:B------:R-:W-:Y:S01]  /*3f90*/  MUFU.TANH R60, R60 ;  /* 0x0000003c003c7308 */ /* 0x000fe20000002400 */
[----:B------:R-:W-:Y:S02]  /*3fa0*/  FSEL R41, R140, -INF , !P6 ;  /* 0xff8000008c297808 */ /* 0x000fe40007000000 */
[----:B------:R-:W-:Y:S02]  /*3fb0*/  FSEL R127, R158, -INF , !P1 ;  /* 0xff8000009e7f7808 */ /* 0x000fe40004800000 */
[----:B------:R-:W-:-:S02]  /*3fc0*/  FSEL R230, R230, -INF , !P1 ;  /* 0xff800000e6e67808 */ /* 0x000fc40004800000 */
[----:B------:R-:W-:Y:S01]  /*3fd0*/  FSEL R102, R84, -INF , !P1 ;  /* 0xff80000054667808 */ /* 0x000fe20004800000 */
[----:B------:R-:W3:Y:S01]  /*3fe0*/  MUFU.TANH R113, R62 ;  /* 0x0000003e00717308 */ /* 0x000ee20000002400 */
[----:B------:R-:W-:Y:S02]  /*3ff0*/  FSEL R101, R156, -INF , !P1 ;  /* 0xff8000009c657808 */ /* 0x000fe40004800000 */
[-C--:B------:R-:W-:Y:S02]  /*4000*/  ISETP.GE.AND P6, PT, R61, R90.reuse, PT ;  /* 0x0000005a3d00720c */ /* 0x080fe40003fc6270 */
[----:B------:R-:W-:Y:S02]  /*4010*/  ISETP.GE.AND P1, PT, R17, R90, PT ;  /* 0x0000005a1100720c */ /* 0x000fe40003f26270 */
[C---:B------:R-:W-:Y:S01]  /*4020*/  IADD3 R25, R91.reuse, 0x50, RZ ;  /* 0x000000505b197810 */ /* 0x040fe20007ffe0ff */
[----:B------:R-:W1:Y:S01]  /*4030*/  MUFU.TANH R112, R63 ;  /* 0x0000003f00707308 */ /* 0x000e620000002400 */
        /* <DEDUP_REMOVED lines=9> */
[----:B------:R-:W-:Y:S01]  /*40d0*/  MUFU.TANH R210, R54 ;  /* 0x0000003600d27308 */ /* 0x000fe20000002400 */
[----:B------:R-:W-:Y:S02]  /*40e0*/  FSEL R99, R155, -INF , !P6 ;  /* 0xff8000009b637808 */ /* 0x000fe40007000000 */
[-C--:B------:R-:W-:Y:S02]  /*40f0*/  ISETP.GE.AND P5, PT, R25, R90.reuse, PT ;  /* 0x0000005a1900720c */ /* 0x080fe40003fa6270 */
[----:B------:R-:W-:Y:S02]  /*4100*/  ISETP.GE.AND P6, PT, R17, R90, PT ;  /* 0x0000005a1100720c */ /* 0x000fe40003fc6270 */
[C---:B------:R-:W-:Y:S01]  /*4110*/  IADD3 R21, R91.reuse, 0x51, RZ ;  /* 0x000000515b157810 */ /* 0x040fe20007ffe0ff */
[----:B------:R-:W-:Y:S01]  /*4120*/  MUFU.TANH R120, R64 ;  /* 0x0000004000787308 */ /* 0x000fe20000002400 */
[----:B------:R-:W-:-:S02]  /*4130*/  IADD3 R17, R91, 0x69, RZ ;  /* 0x000000695b117810 */ /* 0x000fc40007ffe0ff */
[----:B------:R-:W-:Y:S02]  /*4140*/  FSEL R227, R227, -INF , !P4 ;  /* 0xff800000e3e37808 */ /* 0x000fe40006000000 */
[----:B------:R-:W-:Y:S02]  /*4150*/  FSEL R240, R240, -INF , !P4 ;  /* 0xff800000f0f07808 */ /* 0x000fe40006000000 */
[----:B------:R-:W-:Y:S01]  /*4160*/  FSEL R229, R148, -INF , !P4 ;  /* 0xff80000094e57808 */ /* 0x000fe20006000000 */
[----:B------:R-:W1:Y:S01]  /*4170*/  MUFU.TANH R111, R66 ;  /* 0x00000042006f7308 */ /* 0x000e620000002400 */
        /* <DEDUP_REMOVED lines=13> */
[----:B-1----:R-:W-:Y:S01]  /*4250*/  FSEL R73, R149, -INF , !P3 ;  /* 0xff80000095497808 */ /* 0x002fe20005800000 */
[----:B------:R-:W-:Y:S01]  /*4260*/  MUFU.TANH R118, R65 ;  /* 0x0000004100767308 */ /* 0x000fe20000002400 */
[----:B------:R-:W-:Y:S02]  /*4270*/  FSEL R233, R145, -INF , !P3 ;  /* 0xff80000091e97808 */ /* 0x000fe40005800000 */
[----:B----4-:R-:W-:Y:S02]  /*4280*/  FSEL R121, R87, -INF , !P4 ;  /* 0xff80000057797808 */ /* 0x010fe40006000000 */
[----:B------:R-:W-:-:S02]  /*4290*/  FSEL R206, R206, -INF , !P4 ;  /* 0xff800000cece7808 */ /* 0x000fc40006000000 */
[----:B------:R-:W-:Y:S01]  /*42a0*/  FSEL R226, R226, -INF , !P4 ;  /* 0xff800000e2e27808 */ /* 0x000fe20006000000 */
[----:B------:R-:W1:Y:S01]  /*42b0*/  MUFU.TANH R110, R67 ;  /* 0x00000043006e7308 */ /* 0x000e620000002400 */
[----:B------:R-:W-:Y:S02]  /*42c0*/  FSEL R217, R217, -INF , !P4 ;  /* 0xff800000d9d97808 */ /* 0x000fe40006000000 */
[-C--:B------:R-:W-:Y:S02]  /*42d0*/  ISETP.GE.AND P3, PT, R21, R90.reuse, PT ;  /* 0x0000005a1500720c */ /* 0x080fe40003f66270 */
[----:B------:R-:W-:Y:S02]  /*42e0*/  ISETP.GE.AND P4, PT, R17, R90, PT ;  /* 0x0000005a1100720c */ /* 0x000fe40003f86270 */
[----:B------:R-:W-:Y:S01]  /*42f0*/  IADD3 R17, R91, 0x71, RZ ;  /* 0x000000715b117810 */ /* 0x000fe20007ffe0ff */
[----:B------:R-:W-:Y:S01]  /*4300*/  MUFU.TANH R12, R12 ;  /* 0x0000000c000c7308 */ /* 0x000fe20000002400 */
[----:B------:R-:W-:-:S02]  /*4310*/  FSEL R119, R172, -INF , !P3 ;  /* 0xff800000ac777808 */ /* 0x000fc40005800000 */
[----:B------:R-:W-:Y:S02]  /*4320*/  FSEL R204, R204, -INF , !P3 ;  /* 0xff800000cccc7808 */ /* 0x000fe40005800000 */
[----:B------:R-:W-:Y:S02]  /*4330*/  FSEL R224, R224, -INF , !P3 ;  /* 0xff800000e0e07808 */ /* 0x000fe40005800000 */
[----:B------:R-:W-:Y:S01]  /*4340*/  FSEL R215, R215, -INF , !P3 ;  /* 0xff800000d7d77808 */ /* 0x000fe20005800000 */
[----:B------:R-:W-:Y:S01]  /*4350*/  MUFU.TANH R131, R14 ;  /* 0x0000000e00837308 */ /* 0x000fe20000002400 */
[----:B------:R-:W-:Y:S02]  /*4360*/  ISETP.GE.AND P3, PT, R17, R90, PT ;  /* 0x0000005a1100720c */ /* 0x000fe40003f66270 */
[----:B------:R-:W-:Y:S02]  /*4370*/  IADD3 R17, R91, 0x78, RZ ;  /* 0x000000785b117810 */ /* 0x000fe40007ffe0ff */
[----:B-----5:R-:W-:-:S02]  /*4380*/  FSEL R117, R173, -INF , !P2 ;  /* 0xff800000ad757808 */ /* 0x020fc40005000000 */
[----:B------:R-:W-:Y:S01]  /*4390*/  FSEL R130, R169, -INF , !P2 ;  /* 0xff800000a9827808 */ /* 0x000fe20005000000 */
[----:B------:R-:W-:Y:S01]  /*43a0*/  MUFU.TANH R116, R8 ;  /* 0x0000000800747308 */ /* 0x000fe20000002400 */
[----:B------:R-:W-:Y:S02]  /*43b0*/  FSEL R220, R220, -INF , !P2 ;  /* 0xff800000dcdc7808 */ /* 0x000fe40005000000 */
[----:B------:R-:W-:Y:S02]  /*43c0*/  FSEL R213, R213, -INF , !P2 ;  /* 0xff800000d5d57808 */ /* 0x000fe40005000000 */
[----:B------:R-:W-:Y:S02]  /*43d0*/  ISETP.GE.AND P2, PT, R17, R90, PT ;  /* 0x0000005a1100720c */ /* 0x000fe40003f46270 */
[----:B------:R-:W-:Y:S01]  /*43e0*/  IADD3 R17, R91, 0x79, RZ ;  /* 0x000000795b117810 */ /* 0x000fe20007ffe0ff */
[----:B------:R-:W4:Y:S01]  /*43f0*/  MUFU.TANH R109, R10 ;  /* 0x0000000a006d7308 */ /* 0x000f220000002400 */
[----:B------:R-:W-:-:S02]  /*4400*/  FSEL R91, R94, -INF , !P1 ;  /* 0xff8000005e5b7808 */ /* 0x000fc40004800000 */
[----:B------:R-:W-:Y:S02]  /*4410*/  FSEL R115, R56, -INF , !P0 ;  /* 0xff80000038737808 */ /* 0x000fe40004000000 */
[----:B------:R-:W-:Y:S02]  /*4420*/  FSEL R128, R98, -INF , !P0 ;  /* 0xff80000062807808 */ /* 0x000fe40004000000 */
[----:B------:R-:W-:Y:S01]  /*4430*/  FSEL R218, R218, -INF , !P0 ;  /* 0xff800000dada7808 */ /* 0x000fe20004000000 */
[----:B------:R-:W-:Y:S01]  /*4440*/  MUFU.TANH R95, R13 ;  /* 0x0000000d005f7308 */ /* 0x000fe20000002400 */
[----:B------:R-:W-:Y:S02]  /*4450*/  FSEL R211, R211, -INF , !P0 ;  /* 0xff800000d3d37808 */ /* 0x000fe40004000000 */
[----:B------:R-:W-:Y:S02]  /*4460*/  ISETP.GE.AND P0, PT, R90, 0x81, PT ;  /* 0x000000815a00780c */ /* 0x000fe40003f06270 */
[----:B--2---:R-:W-:-:S02]  /*4470*/  FSEL R126, R97, -INF , !P1 ;  /* 0xff800000617e7808 */ /* 0x004fc40004800000 */
[----:B------:R-:W-:Y:S01]  /*4480*/  FSEL R216, R216, -INF , !P1 ;  /* 0xff800000d8d87808 */ /* 0x000fe20004800000 */
[----:B------:R-:W-:Y:S01]  /*4490*/  MUFU.TANH R96, R15 ;  /* 0x0000000f00607308 */ /* 0x000fe20000002400 */
[----:B------:R-:W-:Y:S02]  /*44a0*/  FSEL R209, R209, -INF , !P1 ;  /* 0xff800000d1d17808 */ /* 0x000fe40004800000 */
[----:B------:R-:W-:Y:S02]  /*44b0*/  ISETP.GE.AND P1, PT, R17, R90, PT ;  /* 0x0000005a1100720c */ /* 0x000fe40003f26270 */
[----:B---3--:R-:W-:Y:S02]  /*44c0*/  FSEL R113, R113, -INF , !P6 ;  /* 0xff80000071717808 */ /* 0x008fe40007000000 */
[----:B------:R-:W-:Y:S01]  /*44d0*/  FSEL R124, R60, -INF , !P6 ;  /* 0xff8000003c7c7808 */ /* 0x000fe20007000000 */
[----:B------:R-:W-:Y:S01]  /*44e0*/  MUFU.TANH R94, R9 ;  /* 0x00000009005e7308 */ /* 0x000fe20000002400 */
[----:B------:R-:W-:-:S02]  /*44f0*/  FSEL R214, R214, -INF , !P6 ;  /* 0xff800000d6d67808 */ /* 0x000fc40007000000 */
[----:B------:R-:W-:Y:S02]  /*4500*/  FSEL R207, R207, -INF , !P6 ;  /* 0xff800000cfcf7808 */ /* 0x000fe40007000000 */
[----:B------:R-:W-:Y:S02]  /*4510*/  FSEL R112, R112, -INF , !P5 ;  /* 0xff80000070707808 */ /* 0x000fe40006800000 */
[----:B------:R-:W-:Y:S01]  /*4520*/  FSEL R122, R122, -INF , !P5 ;  /* 0xff8000007a7a7808 */ /* 0x000fe20006800000 */
[----:B------:R-:W2:Y:S01]  /*4530*/  MUFU.TANH R107, R11 ;  /* 0x0000000b006b7308 */ /* 0x000ea20000002400 */
[----:B------:R-:W-:Y:S02]  /*4540*/  FSEL R212, R212, -INF , !P5 ;  /* 0xff800000d4d47808 */ /* 0x000fe40006800000 */
[----:B------:R-:W-:Y:S02]  /*4550*/  FSEL R205, R205, -INF , !P5 ;  /* 0xff800000cdcd7808 */ /* 0x000fe40006800000 */
[----:B------:R-:W-:-:S02]  /*4560*/  FSEL R111, R111, -INF , !P4 ;  /* 0xff8000006f6f7808 */ /* 0x000fc40006000000 */
[----:B------:R-:W-:Y:S02]  /*4570*/  FSEL R120, R120, -INF , !P4 ;  /* 0xff80000078787808 */ /* 0x000fe40006000000 */
[----:B------:R-:W-:Y:S02]  /*4580*/  FSEL R210, R210, -INF , !P4 ;  /* 0xff800000d2d27808 */ /* 0x000fe40006000000 */
[----:B------:R-:W-:Y:S02]  /*4590*/  FSEL R97, R24, -INF , !P4 ;  /* 0xff80000018617808 */ /* 0x000fe40006000000 */
[----:B-1----:R-:W-:Y:S02]  /*45a0*/  FSEL R110, R110, -INF , !P3 ;  /* 0xff8000006e6e7808 */ /* 0x002fe40005800000 */
[----:B------:R-:W-:Y:S02]  /*45b0*/  FSEL R118, R118, -INF , !P3 ;  /* 0xff80000076767808 */ /* 0x000fe40005800000 */
[----:B------:R-:W-:-:S02]  /*45c0*/  FSEL R196, R196, -INF , !P3 ;  /* 0xff800000c4c47808 */ /* 0x000fc40005800000 */
[----:B------:R-:W-:Y:S02]  /*45d0*/  FSEL R201, R201, -INF , !P3 ;  /* 0xff800000c9c97808 */ /* 0x000fe40005800000 */
[----:B----4-:R-:W-:Y:S02]  /*45e0*/  FSEL R109, R109, -INF , !P2 ;  /* 0xff8000006d6d7808 */ /* 0x010fe40005000000 */
[----:B------:R-:W-:Y:S02]  /*45f0*/  FSEL R116, R116, -INF , !P2 ;  /* 0xff80000074747808 */ /* 0x000fe40005000000 */
[----:B------:R-:W-:Y:S02]  /*4600*/  FSEL R131, R131, -INF , !P2 ;  /* 0xff80000083837808 */ /* 0x000fe40005000000 */
[----:B------:R-:W-:Y:S02]  /*4610*/  FSEL R98, R12, -INF , !P2 ;  /* 0xff8000000c627808 */ /* 0x000fe40005000000 */
[----:B--2---:R-:W-:-:S02]  /*4620*/  FSEL R107, R107, -INF , !P1 ;  /* 0xff8000006b6b7808 */ /* 0x004fc40004800000 */
[----:B------:R-:W-:Y:S02]  /*4630*/  FSEL R94, R94, -INF , !P1 ;  /* 0xff8000005e5e7808 */ /* 0x000fe40004800000 */
[----:B------:R-:W-:Y:S02]  /*4640*/  FSEL R96, R96, -INF , !P1 ;  /* 0xff80000060607808 */ /* 0x000fe40004800000 */
[----:B------:R-:W-:Y:S01]  /*4650*/  FSEL R95, R95, -INF , !P1 ;  /* 0xff8000005f5f7808 */ /* 0x000fe20004800000 */
[----:B------:R-:W-:Y:S06]  /*4660*/  BAR.SYNC.DEFER_BLOCKING 0x0 ;  /* 0x0000000000007b1d */ /* 0x000fec0000010000 */
[----:B------:R-:W-:Y:S05]  /*4670*/  @!P0 BRA `(.L_x_48) ;  /* 0x0000024000008947 */ /* 0x000fea0003800000 */
[----:B------:R-:W-:Y:S02]  /*4680*/  LEA.HI.SX32 R10, R30, 0xfffffffe, 0x19 ;  /* 0xfffffffe1e0a7811 */ /* 0x000fe400078fcaff */
[----:B------:R-:W-:-:S02]  /*4690*/  SHF.L.U64.HI R3, R6, 0x5, R3 ;  /* 0x0000000506037819 */ /* 0x000fc40000010203 */
[----:B------:R-:W-:Y:S01]  /*46a0*/  SHF.R.S32.HI R8, RZ, 0x1f, R10 ;  /* 0x0000001fff087819 */ /* 0x000fe2000001140a */
[----:B------:R-:W-:Y:S02]  /*46b0*/  IMAD R7, R7, R10, RZ ;  /* 0x0000000a07077224 */ /* 0x000fe400078e02ff */
[----:B------:R-:W-:-:S04]  /*46c0*/  IMAD.WIDE.U32 R10, R10, R31, R186 ;  /* 0x0000001f0a0a7225 */ /* 0x000fc800078e00ba */
[----:B------:R-:W-:Y:S01]  /*46d0*/  IMAD R7, R8, R31, R7 ;  /* 0x0000001f08077224 */ /* 0x000fe200078e0207 */
[----:B------:R-:W-:Y:S01]  /*46e0*/  LEA R12, P2, R10, c[0x0][0x168], 0x1 ;  /* 0x00005a000a0c7a11 */ /* 0x000fe200078408ff */
[----:B------:R-:W-:Y:S02]  /*46f0*/  IMAD.SHL.U32 R8, R6, 0x20, RZ ;  /* 0x0000002006087824 */ /* 0x000fe400078e00ff */
[----:B------:R-:W-:-:S03]  /*4700*/  IMAD.IADD R7, R11, 0x1, R7 ;  /* 0x000000010b077824 */ /* 0x000fc600078e0207 */
[----:B------:R-:W-:Y:S02]  /*4710*/  IADD3 R6, P1, R8, R12, RZ ;  /* 0x0000000c08067210 */ /* 0x000fe40007f3e0ff */
        /* <DEDUP_REMOVED lines=8> */
[--C-:B------:R-:W-:Y:S01]  /*47a0*/  IMAD.X R17, R7, 0x1, R3.reuse, P2 ;  /* 0x0000000107117824 */ /* 0x100fe200010e0603 */
[-C--:B------:R-:W-:Y:S01]  /*47b0*/  IADD3 R10, P2, R14, R8.reuse, RZ ;  /* 0x000000080e0a7210 */ /* 0x080fe20007f5e0ff */
        /* <DEDUP_REMOVED lines=8> */
[----:B------:R-:W-:Y:S01]  /*4840*/  IADD3 R8, P1, R20, R8, RZ ;  /* 0x0000000814087210 */ /* 0x000fe20007f3e0ff */
[----:B------:R1:W-:Y:S02]  /*4850*/  LDGSTS.E.BYPASS.LTC128B.128 [R180+0x6000], [R10.64] ;  /* 0x060000000ab47fae */ /* 0x0003e4000b901d48 */
[----:B------:R-:W-:-:S02]  /*4860*/  IMAD.X R21, R19, 0x1, R3, P2 ;  /* 0x0000000113157824 */ /* 0x000fc400010e0603 */
[----:B------:R1:W-:Y:S02]  /*4870*/  LDGSTS.E.BYPASS.LTC128B.128 [R180+0x6800], [R18.64] ;  /* 0x0680000012b47fae */ /* 0x0003e4000b901d48 */
[----:B------:R-:W-:Y:S02]  /*4880*/  IMAD.X R9, R21, 0x1, R3, P1 ;  /* 0x0000000115097824 */ /* 0x000fe400008e0603 */
[----:B------:R1:W-:Y:S04]  /*4890*/  LDGSTS.E.BYPASS.LTC128B.128 [R180+0x7000], [R20.64] ;  /* 0x0700000014b47fae */ /* 0x0003e8000b901d48 */
[----:B------:R1:W-:Y:S04]  /*48a0*/  LDGSTS.E.BYPASS.LTC128B.128 [R180+0x7800], [R8.64] ;  /* 0x0780000008b47fae */ /* 0x0003e8000b901d48 */
[----:B------:R-:W0:Y:S02]  /*48b0*/  LDGDEPBAR ;  /* 0x00000000000079af */ /* 0x000e240000000000 */
.L_x_48:
[----:B-1----:R-:W-:Y:S02]  /*48c0*/  FMNMX.FTZ R8, R81, R167, !PT ;  /* 0x000000a751087209 */ /* 0x002fe40007810000 */
        /* <DEDUP_REMOVED lines=61> */
[----:B------:R-:W-:Y:S01]  /*4ca0*/  FMNMX.FTZ R7, R74, R7, !PT ;  /* 0x000000074a077209 */ /* 0x000fe20007810000 */
[----:B------:R-:W1:Y:S01]  /*4cb0*/  SHFL.BFLY PT, R3, R8, 0x2, 0x1f ;  /* 0x0c401f0008037f89 */ /* 0x000e6200000e0000 */
        /* <DEDUP_REMOVED lines=12> */
[----:B-1----:R-:W-:Y:S02]  /*4d80*/  FMNMX.FTZ R3, R8, R3, !PT ;  /* 0x0000000308037209 */ /* 0x002fe40007810000 */
[----:B------:R-:W-:Y:S02]  /*4d90*/  FMNMX.FTZ R6, R77, R6, !PT ;  /* 0x000000064d067209 */ /* 0x000fe40007810000 */
[----:B------:R-:W-:Y:S01]  /*4da0*/  FMNMX.FTZ R9, R216, R9, !PT ;  /* 0x00000009d8097209 */ /* 0x000fe20007810000 */
[----:B------:R-:W1:Y:S01]  /*4db0*/  SHFL.BFLY PT, R68, R3, 0x1, 0x1f ;  /* 0x0c201f0003447f89 */ /* 0x000e6200000e0000 */
        /* <DEDUP_REMOVED lines=21> */
[----:B------:R-:W1:Y:S01]  /*4f10*/  SHFL.BFLY PT, R3, R8, 0x2, 0x1f ;  /* 0x0c401f0008037f89 */ /* 0x000e6200000e0000 */
[----:B------:R-:W-:Y:S02]  /*4f20*/  FMNMX.FTZ R7, R206, R7, !PT ;  /* 0x00000007ce077209 */ /* 0x000fe40007810000 */
[----:B------:R-:W-:Y:S01]  /*4f30*/  FMNMX.FTZ R6, R197, R6, !PT ;  /* 0x00000006c5067209 */ /* 0x000fe20007810000 */
[----:B------:R-:W-:Y:S01]  /*4f40*/  FMUL.FTZ R232, R68, c[0x0][0x23c] ;  /* 0x00008f0044e87a20 */ /* 0x000fe20000410000 */
        /* <DEDUP_REMOVED lines=22> */
[----:B------:R-:W-:Y:S01]  /*50b0*/  FSETP.NEU.FTZ.AND P1, PT, R68, -INF , PT ;  /* 0xff8000004400780b */ /* 0x000fe20003f3d000 */
[----:B------:R-:W2:Y:S01]  /*50c0*/  SHFL.BFLY PT, R9, R6, 0x2, 0x1f ;  /* 0x0c401f0006097f89 */ /* 0x000ea200000e0000 */
[----:B------:R-:W-:Y:S02]  /*50d0*/  FMNMX.FTZ R10, R112, R7, !PT ;  /* 0x00000007700a7209 */ /* 0x000fe40007810000 */
[----:B------:R-:W-:Y:S02]  /*50e0*/  FSEL R232, R232, RZ, P1 ;  /* 0x000000ffe8e87208 */ /* 0x000fe40000800000 */
[----:B------:R-:W-:Y:S02]  /*50f0*/  FMNMX.FTZ R7, R111, R10, !PT ;  /* 0x0000000a6f077209 */ /* 0x000fe40007810000 */
[----:B-1----:R-:W-:Y:S01]  /*5100*/  FMNMX.FTZ R3, R3, R8, !PT ;  /* 0x0000000803037209 */ /* 0x002fe20007810000 */
[--C-:B------:R-:W-:Y:S01]  /*5110*/  FFMA.FTZ R90, R81, c[0x0][0x23c], -R232.reuse ;  /* 0x00008f00515a7a23 */ /* 0x100fe200000108e8 */
[----:B------:R-:W-:Y:S01]  /*5120*/  FMNMX.FTZ R8, R110, R7, !PT ;  /* 0x000000076e087209 */ /* 0x000fe20007810000 */
[--C-:B------:R-:W-:Y:S01]  /*5130*/  FFMA.FTZ R81, R171, c[0x0][0x23c], -R232.reuse ;  /* 0x00008f00ab517a23 */ /* 0x100fe200000108e8 */
[C---:B------:R-:W-:Y:S01]  /*5140*/  FSETP.NEU.FTZ.AND P1, PT, R3.reuse, -INF , PT ;  /* 0xff8000000300780b */ /* 0x040fe20003f3d000 */
[----:B------:R-:W-:Y:S01]  /*5150*/  FMUL.FTZ R199, R3, c[0x0][0x23c] ;  /* 0x00008f0003c77a20 */ /* 0x000fe20000410000 */
[----:B------:R-:W-:Y:S01]  /*5160*/  FMNMX.FTZ R8, R109, R8, !PT ;  /* 0x000000086d087209 */ /* 0x000fe20007810000 */
[--C-:B------:R-:W-:Y:S01]  /*5170*/  FFMA.FTZ R27, R179, c[0x0][0x23c], -R232.reuse ;  /* 0x00008f00b31b7a23 */ /* 0x100fe200000108e8 */
[----:B------:R-:W-:Y:S01]  /*5180*/  SHF.L.U32 R252, R252, 0x1, RZ ;  /* 0x00000001fcfc7819 */ /* 0x000fe200000006ff */
[--C-:B------:R-:W-:Y:S01]  /*5190*/  FFMA.FTZ R56, R185, c[0x0][0x23c], -R232.reuse ;  /* 0x00008f00b9387a23 */ /* 0x100fe200000108e8 */
[----:B------:R-:W-:Y:S01]  /*51a0*/  FMNMX.FTZ R7, R107, R8, !PT ;  /* 0x000000086b077209 */ /* 0x000fe20007810000 */
[--C-:B------:R-:W-:Y:S01]  /*51b0*/  FFMA.FTZ R87, R167, c[0x0][0x23c], -R232.reuse ;  /* 0x00008f00a7577a23 */ /* 0x100fe200000108e8 */
[----:B------:R-:W-:Y:S01]  /*51c0*/  FSEL R199, R199, RZ, P1 ;  /* 0x000000ffc7c77208 */ /* 0x000fe20000800000 */
[----:B------:R-:W-:Y:S01]  /*51d0*/  LDSM.16.MT88.4 R36, [R252+0x8000] ;  /* 0x00800000fc24783b */ /* 0x000fe20000004200 */
[-C--:B------:R-:W-:Y:S01]  /*51e0*/  LEA R249, R5, R252.reuse, 0x1 ;  /* 0x000000fc05f97211 */ /* 0x080fe200078e08ff */
[----:B------:R-:W-:Y:S01]  /*51f0*/  FFMA.FTZ R26, R175, c[0x0][0x23c], -R232 ;  /* 0x00008f00af1a7a23 */ /* 0x000fe200000108e8 */
[----:B------:R-:W-:Y:S01]  /*5200*/  LEA R250, R4, R252, 0x1 ;  /* 0x000000fc04fa7211 */ /* 0x000fe200078e08ff */
[----:B------:R-:W1:Y:S01]  /*5210*/  SHFL.BFLY PT, R8, R7, 0x2, 0x1f ;  /* 0x0c401f0007087f89 */ /* 0x000e6200000e0000 */
[----:B--2---:R-:W-:Y:S01]  /*5220*/  FMNMX.FTZ R6, R6, R9, !PT ;  /* 0x0000000906067209 */ /* 0x004fe20007810000 */
[--C-:B------:R-:W-:Y:S01]  /*5230*/  FFMA.FTZ R25, R0, c[0x0][0x23c], -R199.reuse ;  /* 0x00008f0000197a23 */ /* 0x100fe200000108c7 */
[----:B------:R-:W-:Y:S01]  /*5240*/  LEA R248, R4, R249, 0x1 ;  /* 0x000000f904f87211 */ /* 0x000fe200078e08ff */
[--C-:B------:R-:W-:Y:S01]  /*5250*/  FFMA.FTZ R88, R82, c[0x0][0x23c], -R199.reuse ;  /* 0x00008f0052587a23 */ /* 0x100fe200000108c7 */
[----:B------:R-:W-:Y:S01]  /*5260*/  LDSM.16.MT88.4 R32, [R250+0x8000] ;  /* 0x00800000fa20783b */ /* 0x000fe20000004200 */
[--C-:B------:R-:W-:Y:S01]  /*5270*/  FFMA.FTZ R82, R2, c[0x0][0x23c], -R199.reuse ;  /* 0x00008f0002527a23 */ /* 0x100fe200000108c7 */
[----:B------:R-:W-:Y:S01]  /*5280*/  MUFU.EX2 R90, R90 ;  /* 0x0000005a005a7308 */ /* 0x000fe20000000800 */
[--C-:B------:R-:W-:Y:S01]  /*5290*/  FFMA.FTZ R59, R114, c[0x0][0x23c], -R199.reuse ;  /* 0x00008f00723b7a23 */ /* 0x100fe200000108c7 */
[----:B------:R-:W2:Y:S01]  /*52a0*/  SHFL.BFLY PT, R9, R6, 0x1, 0x1f ;  /* 0x0c201f0006097f89 */ /* 0x000ea200000e0000 */
[----:B------:R-:W-:-:S02]  /*52b0*/  FFMA.FTZ R60, R176, c[0x0][0x23c], -R199 ;  /* 0x00008f00b03c7a23 */ /* 0x000fc400000108c7 */
[--C-:B------:R-:W-:Y:S01]  /*52c0*/  FFMA.FTZ R55, R178, c[0x0][0x23c], -R199.reuse ;  /* 0x00008f00b2377a23 */ /* 0x100fe200000108c7 */
[----:B------:R-:W-:Y:S01]  /*52d0*/  LDSM.16.MT88.4 R20, [R249+0x8000] ;  /* 0x00800000f914783b */ /* 0x000fe20000004200 */
[--C-:B------:R-:W-:Y:S01]  /*52e0*/  FFMA.FTZ R85, R164, c[0x0][0x23c], -R199.reuse ;  /* 0x00008f00a4557a23 */ /* 0x100fe200000108c7 */
[----:B------:R-:W3:Y:S01]  /*52f0*/  MUFU.EX2 R87, R87 ;  /* 0x0000005700577308 */ /* 0x000ee20000000800 */
[--C-:B------:R-:W-:Y:S01]  /*5300*/  FFMA.FTZ R62, R181, c[0x0][0x23c], -R232.reuse ;  /* 0x00008f00b53e7a23 */ /* 0x100fe200000108e8 */
[----:B------:R-:W-:Y:S01]  /*5310*/  LDSM.16.MT88.4 R16, [R248+0x8000] ;  /* 0x00800000f810783b */ /* 0x000fe20000004200 */
[--C-:B------:R-:W-:Y:S02]  /*5320*/  FFMA.FTZ R61, R183, c[0x0][0x23c], -R232.reuse ;  /* 0x00008f00b73d7a23 */ /* 0x100fe400000108e8 */
[----:B------:R-:W-:Y:S01]  /*5330*/  FFMA.FTZ R24, R174, c[0x0][0x23c], -R199 ;  /* 0x00008f00ae187a23 */ /* 0x000fe200000108c7 */
[----:B------:R-:W-:Y:S01]  /*5340*/  LDSM.16.MT88.4 R184, [R249+0x8800] ;  /* 0x00880000f9b8783b */ /* 0x000fe20000004200 */
[--C-:B------:R-:W-:Y:S01]  /*5350*/  FFMA.FTZ R54, R75, c[0x0][0x23c], -R232.reuse ;  /* 0x00008f004b367a23 */ /* 0x100fe200000108e8 */
[----:B------:R-:W-:Y:S01]  /*5360*/  MUFU.EX2 R81, R81 ;  /* 0x0000005100517308 */ /* 0x000fe20000000800 */
[----:B-1----:R-:W-:Y:S01]  /*5370*/  FMNMX.FTZ R0, R7, R8, !PT ;  /* 0x0000000807007209 */ /* 0x002fe20007810000 */
[----:B------:R-:W-:Y:S01]  /*5380*/  LDSM.16.MT88.4 R12, [R248+0x8800] ;  /* 0x00880000f80c783b */ /* 0x000fe20000004200 */
[----:B------:R-:W-:-:S02]  /*5390*/  FFMA.FTZ R53, R241, c[0x0][0x23c], -R232 ;  /* 0x00008f00f1357a23 */ /* 0x000fc400000108e8 */
[--C-:B------:R-:W-:Y:S01]  /*53a0*/  FFMA.FTZ R46, R243, c[0x0][0x23c], -R232.reuse ;  /* 0x00008f00f32e7a23 */ /* 0x100fe200000108e8 */
[----:B------:R-:W1:Y:S01]  /*53b0*/  SHFL.BFLY PT, R7, R0, 0x1, 0x1f ;  /* 0x0c201f0000077f89 */ /* 0x000e6200000e0000 */
[--C-:B------:R-:W-:Y:S01]  /*53c0*/  FFMA.FTZ R51, R51, c[0x0][0x23c], -R199.reuse ;  /* 0x00008f0033337a23 */ /* 0x100fe200000108c7 */
[----:B------:R-:W4:Y:S01]  /*53d0*/  MUFU.EX2 R26, R26 ;  /* 0x0000001a001a7308 */ /* 0x000f220000000800 */
[----:B---3--:R-:W-:Y:S01]  /*53e0*/  F2FP.PACK_AB R4, R87, R90 ;  /* 0x0000005a5704723e */ /* 0x008fe200000000ff */
[--C-:B------:R-:W-:Y:S01]  /*53f0*/  FFMA.FTZ R52, R42, c[0x0][0x23c], -R199.reuse ;  /* 0x00008f002a347a23 */ /* 0x100fe200000108c7 */
[----:B--2---:R-:W-:Y:S01]  /*5400*/  FMNMX.FTZ R2, R6, R9, !PT ;  /* 0x0000000906027209 */ /* 0x004fe20007810000 */
[--C-:B------:R-:W-:Y:S02]  /*5410*/  FFMA.FTZ R45, R45, c[0x0][0x23c], -R199.reuse ;  /* 0x00008f002d2d7a23 */ /* 0x100fe400000108c7 */
[----:B------:R-:W-:Y:S01]  /*5420*/  FFMA.FTZ R42, R231, c[0x0][0x23c], -R232 ;  /* 0x00008f00e72a7a23 */ /* 0x000fe200000108e8 */
[C---:B------:R-:W-:Y:S01]  /*5430*/  FSETP.NEU.FTZ.AND P1, PT, R2.reuse, -INF , PT ;  /* 0xff8000000200780b */ /* 0x040fe20003f3d000 */
[----:B------:R-:W-:Y:S01]  /*5440*/  FMUL.FTZ R129, R2, c[0x0][0x23c] ;  /* 0x00008f0002817a20 */ /* 0x000fe20000410000 */
[----:B------:R-:W-:Y:S01]  /*5450*/  MUFU.EX2 R88, R88 ;  /* 0x0000005800587308 */ /* 0x000fe20000000800 */
[----:B------:R-:W-:-:S02]  /*5460*/  FFMA.FTZ R76, R76, c[0x0][0x23c], -R199 ;  /* 0x00008f004c4c7a23 */ /* 0x000fc400000108c7 */
[--C-:B------:R-:W-:Y:S01]  /*5470*/  FFMA.FTZ R104, R104, c[0x0][0x23c], -R199.reuse ;  /* 0x00008f0068687a23 */ /* 0x100fe200000108c7 */
[----:B------:R-:W-:Y:S01]  /*5480*/  FSEL R129, R129, RZ, P1 ;  /* 0x000000ff81817208 */ /* 0x000fe20000800000 */
[----:B------:R-:W-:Y:S01]  /*5490*/  FFMA.FTZ R102, R102, c[0x0][0x23c], -R199 ;  /* 0x00008f0066667a23 */ /* 0x000fe200000108c7 */
[----:B----4-:R-:W-:Y:S02]  /*54a0*/  F2FP.PACK_AB R6, R26, R81 ;  /* 0x000000511a06723e */ /* 0x010fe400000000ff */
[----:B------:R-:W2:Y:S01]  /*54b0*/  MUFU.EX2 R85, R85 ;  /* 0x0000005500557308 */ /* 0x000ea20000000800 */
[--C-:B------:R-:W-:Y:S02]  /*54c0*/  FFMA.FTZ R86, R80, c[0x0][0x23c], -R129.reuse ;  /* 0x00008f0050567a23 */ /* 0x100fe40000010881 */
[--C-:B------:R-:W-:Y:S01]  /*54d0*/  FFMA.FTZ R80, R92, c[0x0][0x23c], -R129.reuse ;  /* 0x00008f005c507a23 */ /* 0x100fe20000010881 */
[----:B-1----:R-:W-:Y:S01]  /*54e0*/  FMNMX.FTZ R0, R0, R7, !PT ;  /* 0x0000000700007209 */ /* 0x002fe20007810000 */
[----:B------:R-:W-:-:S02]  /*54f0*/  FFMA.FTZ R83, R83, c[0x0][0x23c], -R129 ;  /* 0x00008f0053537a23 */ /* 0x000fc40000010881 */
[--C-:B------:R-:W-:Y:S01]  /*5500*/  FFMA.FTZ R69, R170, c[0x0][0x23c], -R129.reuse ;  /* 0x00008f00aa457a23 */ /* 0x100fe20000010881 */
[C---:B------:R-:W-:Y:S01]  /*5510*/  FSETP.NEU.FTZ.AND P1, PT, R0.reuse, -INF , PT ;  /* 0xff8000000000780b */ /* 0x040fe20003f3d000 */
[----:B------:R-:W-:Y:S01]  /*5520*/  FMUL.FTZ R114, R0, c[0x0][0x23c] ;  /* 0x00008f0000727a20 */ /* 0x000fe20000410000 */
[----:B------:R-:W-:Y:S01]  /*5530*/  MUFU.EX2 R86, R86 ;  /* 0x0000005600567308 */ /* 0x000fe20000000800 */
[--C-:B------:R-:W-:Y:S02]  /*5540*/  FFMA.FTZ R65, R168, c[0x0][0x23c], -R129.reuse ;  /* 0x00008f00a8417a23 */ /* 0x100fe40000010881 */
[----:B------:R-:W1:Y:S01]  /*5550*/  LDSM.16.MT88.4 R168, [R252+0x8800] ;  /* 0x00880000fca8783b */ /* 0x000e620000004200 */
[----:B------:R-:W-:Y:S01]  /*5560*/  FSEL R114, R114, RZ, P1 ;  /* 0x000000ff72727208 */ /* 0x000fe20000800000 */
[--C-:B------:R-:W-:Y:S01]  /*5570*/  FFMA.FTZ R71, R162, c[0x0][0x23c], -R129.reuse ;  /* 0x00008f00a2477a23 */ /* 0x100fe20000010881 */
[----:B--2---:R-:W-:Y:S01]  /*5580*/  F2FP.PACK_AB R5, R85, R88 ;  /* 0x000000585505723e */ /* 0x004fe200000000ff */
[----:B------:R-:W-:Y:S01]  /*5590*/  FFMA.FTZ R66, R166, c[0x0][0x23c], -R129 ;  /* 0x00008f00a6427a23 */ /* 0x000fe20000010881 */
[----:B------:R-:W2:Y:S01]  /*55a0*/  MUFU.EX2 R83, R83 ;  /* 0x0000005300537308 */ /* 0x000ea20000000800 */
[----:B------:R-:W-:-:S02]  /*55b0*/  FFMA.FTZ R92, R161, c[0x0][0x23c], -R114 ;  /* 0x00008f00a15c7a23 */ /* 0x000fc40000010872 */
[--C-:B------:R-:W-:Y:S02]  /*55c0*/  FFMA.FTZ R89, R160, c[0x0][0x23c], -R114.reuse ;  /* 0x00008f00a0597a23 */ /* 0x100fe40000010872 */
[--C-:B------:R-:W-:Y:S02]  /*55d0*/  FFMA.FTZ R84, R163, c[0x0][0x23c], -R114.reuse ;  /* 0x00008f00a3547a23 */ /* 0x100fe40000010872 */
[--C-:B------:R-:W-:Y:S01]  /*55e0*/  FFMA.FTZ R67, R165, c[0x0][0x23c], -R114.reuse ;  /* 0x00008f00a5437a23 */ /* 0x100fe20000010872 */
[----:B------:R-:W-:Y:S01]  /*55f0*/  MUFU.EX2 R80, R80 ;  /* 0x0000005000507308 */ /* 0x000fe20000000800 */
[--C-:B------:R-:W-:Y:S02]  /*5600*/  FFMA.FTZ R63, R177, c[0x0][0x23c], -R114.reuse ;  /* 0x00008f00b13f7a23 */ /* 0x100fe40000010872 */
[----:B------:R-:W3:Y:S01]  /*5610*/  LDSM.16.MT88.4 R176, [R250+0x8800] ;  /* 0x00880000fab0783b */ /* 0x000ee20000004200 */
[----:B------:R-:W-:Y:S02]  /*5620*/  FFMA.FTZ R64, R57, c[0x0][0x23c], -R114 ;  /* 0x00008f0039407a23 */ /* 0x000fe40000010872 */
[----:B------:R-:W-:-:S02]  /*5630*/  FFMA.FTZ R58, R78, c[0x0][0x23c], -R129 ;  /* 0x00008f004e3a7a23 */ /* 0x000fc40000010881 */
[----:B------:R-:W4:Y:S01]  /*5640*/  MUFU.EX2 R69, R69 ;  /* 0x0000004500457308 */ /* 0x000f220000000800 */
[----:B--2---:R-:W-:Y:S01]  /*5650*/  F2FP.PACK_AB R160, R83, R86 ;  /* 0x0000005653a0723e */ /* 0x004fe200000000ff */
[--C-:B------:R-:W-:Y:S02]  /*5660*/  FFMA.FTZ R70, R159, c[0x0][0x23c], -R114.reuse ;  /* 0x00008f009f467a23 */ /* 0x100fe40000010872 */
[----:B------:R-:W-:Y:S02]  /*5670*/  FFMA.FTZ R57, R79, c[0x0][0x23c], -R114 ;  /* 0x00008f004f397a23 */ /* 0x000fe40000010872 */
[----:B------:R-:W-:Y:S02]  /*5680*/  FFMA.FTZ R78, R50, c[0x0][0x23c], -R199 ;  /* 0x00008f00324e7a23 */ /* 0x000fe400000108c7 */
[----:B------:R-:W-:Y:S01]  /*5690*/  MUFU.EX2 R92, R92 ;  /* 0x0000005c005c7308 */ /* 0x000fe20000000800 */
[----:B------:R-:W-:Y:S02]  /*56a0*/  FFMA.FTZ R75, R48, c[0x0][0x23c], -R129 ;  /* 0x00008f00304b7a23 */ /* 0x000fe40000010881 */
[----:B------:R-:W-:-:S02]  /*56b0*/  FFMA.FTZ R79, R49, c[0x0][0x23c], -R232 ;  /* 0x00008f00314f7a23 */ /* 0x000fc400000108e8 */
[--C-:B------:R-:W-:Y:S02]  /*56c0*/  FFMA.FTZ R50, R74, c[0x0][0x23c], -R129.reuse ;  /* 0x00008f004a327a23 */ /* 0x100fe40000010881 */
[--C-:B------:R-:W-:Y:S01]  /*56d0*/  FFMA.FTZ R48, R43, c[0x0][0x23c], -R114.reuse ;  /* 0x00008f002b307a23 */ /* 0x100fe20000010872 */
[----:B------:R-:W2:Y:S01]  /*56e0*/  MUFU.EX2 R89, R89 ;  /* 0x0000005900597308 */ /* 0x000ea20000000800 */
[----:B----4-:R-:W-:Y:S01]  /*56f0*/  F2FP.PACK_AB R162, R69, R80 ;  /* 0x0000005045a2723e */ /* 0x010fe200000000ff */
[--C-:B------:R-:W-:Y:S02]  /*5700*/  FFMA.FTZ R49, R40, c[0x0][0x23c], -R129.reuse ;  /* 0x00008f0028317a23 */ /* 0x100fe40000010881 */
[----:B------:R-:W-:Y:S02]  /*5710*/  FFMA.FTZ R44, R44, c[0x0][0x23c], -R129 ;  /* 0x00008f002c2c7a23 */ /* 0x000fe40000010881 */
[--C-:B------:R-:W-:Y:S02]  /*5720*/  FFMA.FTZ R74, R77, c[0x0][0x23c], -R114.reuse ;  /* 0x00008f004d4a7a23 */ /* 0x100fe40000010872 */
[----:B------:R-:W-:Y:S01]  /*5730*/  MUFU.EX2 R84, R84 ;  /* 0x0000005400547308 */ /* 0x000fe20000000800 */
[----:B------:R-:W-:-:S02]  /*5740*/  FFMA.FTZ R47, R237, c[0x0][0x23c], -R114 ;  /* 0x00008f00ed2f7a23 */ /* 0x000fc40000010872 */
[----:B------:R-:W-:Y:S02]  /*5750*/  FFMA.FTZ R43, R239, c[0x0][0x23c], -R114 ;  /* 0x00008f00ef2b7a23 */ /* 0x000fe40000010872 */
[--C-:B------:R-:W-:Y:S02]  /*5760*/  FFMA.FTZ R77, R41, c[0x0][0x23c], -R232.reuse ;  /* 0x00008f00294d7a23 */ /* 0x100fe400000108e8 */
[--C-:B------:R-:W-:Y:S01]  /*5770*/  FFMA.FTZ R41, R235, c[0x0][0x23c], -R232.reuse ;  /* 0x00008f00eb297a23 */ /* 0x100fe200000108e8 */
[----:B------:R-:W4:Y:S01]  /*5780*/  MUFU.EX2 R67, R67 ;  /* 0x0000004300437308 */ /* 0x000f220000000800 */
[----:B--2---:R-:W-:Y:S01]  /*5790*/  F2FP.PACK_AB R161, R89, R92 ;  /* 0x0000005c59a1723e */ /* 0x004fe200000000ff */
[----:B------:R-:W-:Y:S02]  /*57a0*/  FFMA.FTZ R40, R233, c[0x0][0x23c], -R232 ;  /* 0x00008f00e9287a23 */ /* 0x000fe400000108e8 */
[----:B------:R-:W-:Y:S02]  /*57b0*/  FFMA.FTZ R31, R225, c[0x0][0x23c], -R114 ;  /* 0x00008f00e11f7a23 */ /* 0x000fe40000010872 */
[----:B------:R-:W-:-:S02]  /*57c0*/  FFMA.FTZ R228, R228, c[0x0][0x23c], -R199 ;  /* 0x00008f00e4e47a23 */ /* 0x000fc400000108c7 */
[----:B------:R-:W-:Y:S01]  /*57d0*/  MUFU.EX2 R82, R82 ;  /* 0x0000005200527308 */ /* 0x000fe20000000800 */
[--C-:B------:R-:W-:Y:S02]  /*57e0*/  FFMA.FTZ R226, R226, c[0x0][0x23c], -R199.reuse ;  /* 0x00008f00e2e27a23 */ /* 0x100fe400000108c7 */
[--C-:B------:R-:W-:Y:S02]  /*57f0*/  FFMA.FTZ R224, R224, c[0x0][0x23c], -R199.reuse ;  /* 0x00008f00e0e07a23 */ /* 0x100fe400000108c7 */
[--C-:B------:R-:W-:Y:S02]  /*5800*/  FFMA.FTZ R220, R220, c[0x0][0x23c], -R199.reuse ;  /* 0x00008f00dcdc7a23 */ /* 0x100fe400000108c7 */
[--C-:B------:R-:W-:Y:S01]  /*5810*/  FFMA.FTZ R218, R218, c[0x0][0x23c], -R199.reuse ;  /* 0x00008f00dada7a23 */ /* 0x100fe200000108c7 */
[----:B----4-:R-:W-:Y:S01]  /*5820*/  F2FP.PACK_AB R163, R67, R84 ;  /* 0x0000005443a3723e */ /* 0x010fe200000000ff */
[----:B------:R-:W2:Y:S01]  /*5830*/  MUFU.EX2 R25, R25 ;  /* 0x0000001900197308 */ /* 0x000ea20000000800 */
[----:B------:R-:W-:-:S02]  /*5840*/  FFMA.FTZ R216, R216, c[0x0][0x23c], -R199 ;  /* 0x00008f00d8d87a23 */ /* 0x000fc400000108c7 */
[--C-:B------:R-:W-:Y:S02]  /*5850*/  FFMA.FTZ R214, R214, c[0x0][0x23c], -R199.reuse ;  /* 0x00008f00d6d67a23 */ /* 0x100fe400000108c7 */
[--C-:B------:R-:W-:Y:S01]  /*5860*/  FFMA.FTZ R212, R212, c[0x0][0x23c], -R199.reuse ;  /* 0x00008f00d4d47a23 */ /* 0x100fe200000108c7 */
[C---:B------:R-:W-:Y:S01]  /*5870*/  HMMA.16816.F32 R136, R160.reuse, R36, RZ ;  /* 0x00000024a088723c */ /* 0x040fe200000018ff */
[--C-:B------:R-:W-:Y:S01]  /*5880*/  FFMA.FTZ R210, R210, c[0x0][0x23c], -R199.reuse ;  /* 0x00008f00d2d27a23 */ /* 0x100fe200000108c7 */
[----:B------:R-:W-:Y:S01]  /*5890*/  MUFU.EX2 R71, R71 ;  /* 0x0000004700477308 */ /* 0x000fe20000000800 */
[--C-:B------:R-:W-:Y:S02]  /*58a0*/  FFMA.FTZ R196, R196, c[0x0][0x23c], -R199.reuse ;  /* 0x00008f00c4c47a23 */ /* 0x100fe400000108c7 */
[----:B------:R-:W-:Y:S02]  /*58b0*/  FFMA.FTZ R131, R131, c[0x0][0x23c], -R199 ;  /* 0x00008f0083837a23 */ /* 0x000fe400000108c7 */
[--C-:B------:R-:W-:Y:S01]  /*58c0*/  FFMA.FTZ R100, R100, c[0x0][0x23c], -R129.reuse ;  /* 0x00008f0064647a23 */ /* 0x100fe20000010881 */
[----:B------:R-:W-:Y:S01]  /*58d0*/  HMMA.16816.F32 R144, R160, R32, RZ ;  /* 0x00000020a090723c */ /* 0x000fe200000018ff */
[----:B------:R-:W-:Y:S01]  /*58e0*/  FFMA.FTZ R93, R93, c[0x0][0x23c], -R114 ;  /* 0x00008f005d5d7a23 */ /* 0x000fe20000010872 */
[----:B------:R-:W4:Y:S01]  /*58f0*/  MUFU.EX2 R66, R66 ;  /* 0x0000004200427308 */ /* 0x000f220000000800 */
[----:B--2---:R-:W-:Y:S01]  /*5900*/  F2FP.PACK_AB R7, R25, R82 ;  /* 0x000000521907723e */ /* 0x004fe200000000ff */
[----:B------:R-:W-:-:S02]  /*5910*/  FFMA.FTZ R234, R234, c[0x0][0x23c], -R129 ;  /* 0x00008f00eaea7a23 */ /* 0x000fc40000010881 */
[--C-:B------:R-:W-:Y:S02]  /*5920*/  FFMA.FTZ R208, R208, c[0x0][0x23c], -R129.reuse ;  /* 0x00008f00d0d07a23 */ /* 0x100fe40000010881 */
[C---:B------:R-:W-:Y:S01]  /*5930*/  HMMA.16816.F32 R152, R160.reuse, R20, RZ ;  /* 0x00000014a098723c */ /* 0x040fe200000018ff */
[--C-:B------:R-:W-:Y:S01]  /*5940*/  FFMA.FTZ R206, R206, c[0x0][0x23c], -R129.reuse ;  /* 0x00008f00cece7a23 */ /* 0x100fe20000010881 */
[----:B------:R-:W-:Y:S01]  /*5950*/  MUFU.EX2 R65, R65 ;  /* 0x0000004100417308 */ /* 0x000fe20000000800 */
[--C-:B------:R-:W-:Y:S02]  /*5960*/  FFMA.FTZ R204, R204, c[0x0][0x23c], -R129.reuse ;  /* 0x00008f00cccc7a23 */ /* 0x100fe40000010881 */
[--C-:B------:R-:W-:Y:S02]  /*5970*/  FFMA.FTZ R128, R128, c[0x0][0x23c], -R129.reuse ;  /* 0x00008f0080807a23 */ /* 0x100fe40000010881 */
[----:B------:R-:W-:Y:S01]  /*5980*/  FFMA.FTZ R126, R126, c[0x0][0x23c], -R129 ;  /* 0x00008f007e7e7a23 */ /* 0x000fe20000010881 */
[----:B------:R-:W-:Y:S01]  /*5990*/  HMMA.16816.F32 R156, R160, R16, RZ ;  /* 0x00000010a09c723c */ /* 0x000fe200000018ff */
[--C-:B------:R-:W-:Y:S01]  /*59a0*/  FFMA.FTZ R225, R121, c[0x0][0x23c], -R114.reuse ;  /* 0x00008f0079e17a23 */ /* 0x100fe20000010872 */
[----:B------:R-:W2:Y:S01]  /*59b0*/  MUFU.EX2 R58, R58 ;  /* 0x0000003a003a7308 */ /* 0x000ea20000000800 */
[----:B----4-:R-:W-:Y:S01]  /*59c0*/  F2FP.PACK_AB R8, R66, R71 ;  /* 0x000000474208723e */ /* 0x010fe200000000ff */
[----:B------:R-:W-:-:S02]  /*59d0*/  FFMA.FTZ R121, R113, c[0x0][0x23c], -R114 ;  /* 0x00008f0071797a23 */ /* 0x000fc40000010872 */
[--C-:B------:R-:W-:Y:S02]  /*59e0*/  FFMA.FTZ R109, R109, c[0x0][0x23c], -R114.reuse ;  /* 0x00008f006d6d7a23 */ /* 0x100fe40000010872 */
[C---:B------:R-:W-:Y:S01]  /*59f0*/  HMMA.16816.F32 R132, R160.reuse, R38, RZ ;  /* 0x00000026a084723c */ /* 0x040fe200000018ff */
[----:B------:R-:W-:Y:S01]  /*5a00*/  FFMA.FTZ R107, R107, c[0x0][0x23c], -R114 ;  /* 0x00008f006b6b7a23 */ /* 0x000fe20000010872 */
[----:B------:R-:W-:Y:S01]  /*5a10*/  MUFU.EX2 R70, R70 ;  /* 0x0000004600467308 */ /* 0x000fe20000000800 */
[----:B------:R-:W-:Y:S02]  /*5a20*/  FADD.FTZ R90, R90, R87 ;  /* 0x000000575a5a7221 */ /* 0x000fe40000010000 */
[----:B------:R-:W-:Y:S02]  /*5a30*/  FADD.FTZ R85, R88, R85 ;  /* 0x0000005558557221 */ /* 0x000fe40000010000 */
[----:B------:R-:W-:Y:S01]  /*5a40*/  FADD.FTZ R89, R92, R89 ;  /* 0x000000595c597221 */ /* 0x000fe20000010000 */
[----:B------:R-:W-:Y:S02]  /*5a50*/  HMMA.16816.F32 R140, R160, R34, RZ ;  /* 0x00000022a08c723c */ /* 0x000fe400000018ff */
[----:B------:R-:W4:Y:S01]  /*5a60*/  MUFU.EX2 R63, R63 ;  /* 0x0000003f003f7308 */ /* 0x000f220000000800 */
[----:B--2---:R-:W-:-:S05]  /*5a70*/  F2FP.PACK_AB R10, R58, R65 ;  /* 0x000000413a0a723e */ /* 0x004fca00000000ff */
[C---:B------:R-:W-:Y:S02]  /*5a80*/  HMMA.16816.F32 R148, R160.reuse, R22, RZ ;  /* 0x00000016a094723c */ /* 0x040fe400000018ff */
[----:B------:R-:W-:Y:S06]  /*5a90*/  MUFU.EX2 R64, R64 ;  /* 0x0000004000407308 */ /* 0x000fec0000000800 */
[----:B------:R-:W-:Y:S02]  /*5aa0*/  HMMA.16816.F32 R160, R160, R18, RZ ;  /* 0x00000012a0a0723c */ /* 0x000fe400000018ff */
[----:B------:R-:W2:Y:S01]  /*5ab0*/  MUFU.EX2 R57, R57 ;  /* 0x0000003900397308 */ /* 0x000ea20000000800 */
[----:B----4-:R-:W-:-:S05]  /*5ac0*/  F2FP.PACK_AB R9, R63, R70 ;  /* 0x000000463f09723e */ /* 0x010fca00000000ff */
[C---:B------:R-:W-:Y:S02]  /*5ad0*/  HMMA.16816.F32 R164, R4.reuse, R36, RZ ;  /* 0x0000002404a4723c */ /* 0x040fe400000018ff */
[----:B------:R-:W-:Y:S06]  /*5ae0*/  MUFU.EX2 R27, R27 ;  /* 0x0000001b001b7308 */ /* 0x000fec0000000800 */
[----:B------:R-:W-:Y:S02]  /*5af0*/  HMMA.16816.F32 R36, R4, R38, RZ ;  /* 0x000000260424723c */ /* 0x000fe400000018ff */
[----:B------:R-:W4:Y:S01]  /*5b00*/  MUFU.EX2 R62, R62 ;  /* 0x0000003e003e7308 */ /* 0x000f220000000800 */
[----:B--2---:R-:W-:-:S05]  /*5b10*/  F2FP.PACK_AB R11, R57, R64 ;  /* 0x00000040390b723e */ /* 0x004fca00000000ff */
[----:B------:R-:W-:Y:S02]  /*5b20*/  HMMA.16816.F32 R172, R4, R32, RZ ;  /* 0x0000002004ac723c */ /* 0x000fe400000018ff */
[----:B------:R-:W-:Y:S06]  /*5b30*/  MUFU.EX2 R61, R61 ;  /* 0x0000003d003d7308 */ /* 0x000fec0000000800 */
[----:B-1----:R-:W-:Y:S02]  /*5b40*/  HMMA.16816.F32 R136, R8, R168, R136 ;  /* 0x000000a80888723c */ /* 0x002fe40000001888 */
[----:B------:R-:W1:Y:S01]  /*5b50*/  MUFU.EX2 R56, R56 ;  /* 0x0000003800387308 */ /* 0x000e620000000800 */
[----:B----4-:R-:W-:-:S05]  /*5b60*/  F2FP.PACK_AB R192, R62, R27 ;  /* 0x0000001b3ec0723e */ /* 0x010fca00000000ff */
[C---:B---3--:R-:W-:Y:S02]  /*5b70*/  HMMA.16816.F32 R144, R8.reuse, R176, R144 ;  /* 0x000000b00890723c */ /* 0x048fe40000001890 */
[----:B------:R-:W-:Y:S06]  /*5b80*/  MUFU.EX2 R24, R24 ;  /* 0x0000001800187308 */ /* 0x000fec0000000800 */
[----:B------:R-:W-:Y:S02]  /*5b90*/  HMMA.16816.F32 R152, R8, R184, R152 ;  /* 0x000000b80898723c */ /* 0x000fe40000001898 */
[----:B------:R-:W2:Y:S01]  /*5ba0*/  MUFU.EX2 R59, R59 ;  /* 0x0000003b003b7308 */ /* 0x000ea20000000800 */
[----:B-1----:R-:W-:-:S05]  /*5bb0*/  F2FP.PACK_AB R194, R56, R61 ;  /* 0x0000003d38c2723e */ /* 0x002fca00000000ff */
[C---:B------:R-:W-:Y:S02]  /*5bc0*/  HMMA.16816.F32 R156, R8.reuse, R12, R156 ;  /* 0x0000000c089c723c */ /* 0x040fe4000000189c */
[----:B------:R-:W-:Y:S06]  /*5bd0*/  MUFU.EX2 R60, R60 ;  /* 0x0000003c003c7308 */ /* 0x000fec0000000800 */
[----:B------:R-:W-:Y:S02]  /*5be0*/  HMMA.16816.F32 R132, R8, R170, R132 ;  /* 0x000000aa0884723c */ /* 0x000fe40000001884 */
[----:B------:R-:W1:Y:S01]  /*5bf0*/  MUFU.EX2 R55, R55 ;  /* 0x0000003700377308 */ /* 0x000e620000000800 */
[----:B--2---:R-:W-:-:S05]  /*5c00*/  F2FP.PACK_AB R193, R59, R24 ;  /* 0x000000183bc1723e */ /* 0x004fca00000000ff */
[C---:B------:R-:W-:Y:S02]  /*5c10*/  HMMA.16816.F32 R140, R8.reuse, R178, R140 ;  /* 0x000000b2088c723c */ /* 0x040fe4000000188c */
[----:B------:R-:W-:Y:S06]  /*5c20*/  MUFU.EX2 R79, R79 ;  /* 0x0000004f004f7308 */ /* 0x000fec0000000800 */
[C---:B------:R-:W-:Y:S01]  /*5c30*/  HMMA.16816.F32 R148, R8.reuse, R186, R148 ;  /* 0x000000ba0894723c */ /* 0x040fe20000001894 */
[----:B-1----:R-:W-:Y:S01]  /*5c40*/  F2FP.PACK_AB R195, R55, R60 ;  /* 0x0000003c37c3723e */ /* 0x002fe200000000ff */
[----:B------:R-:W-:Y:S06]  /*5c50*/  MUFU.EX2 R54, R54 ;  /* 0x0000003600367308 */ /* 0x000fec0000000800 */
[----:B------:R-:W-:Y:S01]  /*5c60*/  HMMA.16816.F32 R160, R8, R14, R160 ;  /* 0x0000000e08a0723c */ /* 0x000fe200000018a0 */
[----:B------:R-:W1:Y:S01]  /*5c70*/  LDSM.16.MT88.4 R8, [R252+0x9000] ;  /* 0x00900000fc08783b */ /* 0x000e620000004200 */
[----:B------:R-:W-:Y:S06]  /*5c80*/  MUFU.EX2 R53, R53 ;  /* 0x0000003500357308 */ /* 0x000fec0000000800 */
[C---:B------:R-:W-:Y:S02]  /*5c90*/  HMMA.16816.F32 R180, R4.reuse, R20, RZ ;  /* 0x0000001404b4723c */ /* 0x040fe400000018ff */
[----:B------:R-:W-:Y:S06]  /*5ca0*/  MUFU.EX2 R46, R46 ;  /* 0x0000002e002e7308 */ /* 0x000fec0000000800 */
[C---:B------:R-:W-:Y:S02]  /*5cb0*/  HMMA.16816.F32 R188, R4.reuse, R16, RZ ;  /* 0x0000001004bc723c */ /* 0x040fe400000018ff */
[----:B------:R-:W-:Y:S06]  /*5cc0*/  MUFU.EX2 R78, R78 ;  /* 0x0000004e004e7308 */ /* 0x000fec0000000800 */
[C---:B------:R-:W-:Y:S02]  /*5cd0*/  HMMA.16816.F32 R32, R4.reuse, R34, RZ ;  /* 0x000000220420723c */ /* 0x040fe400000018ff */
[----:B------:R-:W-:Y:S06]  /*5ce0*/  MUFU.EX2 R51, R51 ;  /* 0x0000003300337308 */ /* 0x000fec0000000800 */
[C---:B------:R-:W-:Y:S02]  /*5cf0*/  HMMA.16816.F32 R20, R4.reuse, R22, RZ ;  /* 0x000000160414723c */ /* 0x040fe400000018ff */
[----:B------:R-:W-:Y:S06]  /*5d00*/  MUFU.EX2 R52, R52 ;  /* 0x0000003400347308 */ /* 0x000fec0000000800 */
[----:B------:R-:W-:Y:S02]  /*5d10*/  HMMA.16816.F32 R4, R4, R18, RZ ;  /* 0x000000120404723c */ /* 0x000fe400000018ff */
[----:B------:R-:W-:Y:S06]  /*5d20*/  MUFU.EX2 R45, R45 ;  /* 0x0000002d002d7308 */ /* 0x000fec0000000800 */
[C---:B------:R-:W-:Y:S02]  /*5d30*/  HMMA.16816.F32 R164, R192.reuse, R168, R164 ;  /* 0x000000a8c0a4723c */ /* 0x040fe400000018a4 */
[----:B------:R-:W-:Y:S06]  /*5d40*/  MUFU.EX2 R75, R75 ;  /* 0x0000004b004b7308 */ /* 0x000fec0000000800 */
[C---:B------:R-:W-:Y:S02]  /*5d50*/  HMMA.16816.F32 R168, R192.reuse, R170, R36 ;  /* 0x000000aac0a8723c */ /* 0x040fe40000001824 */
[----:B------:R-:W2:Y:S05]  /*5d60*/  MUFU.EX2 R50, R50 ;  /* 0x0000003200327308 */ /* 0x000eaa0000000800 */
[----:B------:R-:W-:Y:S01]  /*5d70*/  FFMA.FTZ R37, R73, c[0x0][0x23c], -R199 ;  /* 0x00008f0049257a23 */ /* 0x000fe200000108c7 */
[----:B------:R-:W-:Y:S01]  /*5d80*/  HMMA.16816.F32 R172, R192, R176, R172 ;  /* 0x000000b0c0ac723c */ /* 0x000fe200000018ac */
[----:B------:R-:W-:Y:S01]  /*5d90*/  FFMA.FTZ R73, R72, c[0x0][0x23c], -R129 ;  /* 0x00008f0048497a23 */ /* 0x000fe20000010881 */
[----:B------:R-:W-:Y:S01]  /*5da0*/  MUFU.EX2 R49, R49 ;  /* 0x0000003100317308 */ /* 0x000fe20000000800 */
[----:B------:R-:W-:-:S02]  /*5db0*/  FFMA.FTZ R39, R242, c[0x0][0x23c], -R199 ;  /* 0x00008f00f2277a23 */ /* 0x000fc400000108c7 */
[----:B------:R-:W-:-:S03]  /*5dc0*/  FFMA.FTZ R38, R229, c[0x0][0x23c], -R199 ;  /* 0x00008f00e5267a23 */ /* 0x000fc600000108c7 */
[----:B------:R-:W-:Y:S01]  /*5dd0*/  HMMA.16816.F32 R180, R192, R184, R180 ;  /* 0x000000b8c0b4723c */ /* 0x000fe200000018b4 */
[----:B------:R-:W-:Y:S01]  /*5de0*/  FFMA.FTZ R36, R106, c[0x0][0x23c], -R129 ;  /* 0x00008f006a247a23 */ /* 0x000fe20000010881 */
[----:B------:R-:W-:Y:S01]  /*5df0*/  MUFU.EX2 R44, R44 ;  /* 0x0000002c002c7308 */ /* 0x000fe20000000800 */
[----:B------:R-:W-:Y:S02]  /*5e00*/  FFMA.FTZ R72, R221, c[0x0][0x23c], -R114 ;  /* 0x00008f00dd487a23 */ /* 0x000fe40000010872 */
[----:B------:R-:W-:-:S03]  /*5e10*/  FFMA.FTZ R221, R217, c[0x0][0x23c], -R232 ;  /* 0x00008f00d9dd7a23 */ /* 0x000fc600000108e8 */
[C---:B------:R-:W-:Y:S01]  /*5e20*/  HMMA.16816.F32 R188, R192.reuse, R12, R188 ;  /* 0x0000000cc0bc723c */ /* 0x040fe200000018bc */
[--C-:B------:R-:W-:Y:S01]  /*5e30*/  FFMA.FTZ R217, R213, c[0x0][0x23c], -R232.reuse ;  /* 0x00008f00d5d97a23 */ /* 0x100fe200000108e8 */
[----:B------:R-:W-:Y:S01]  /*5e40*/  MUFU.EX2 R74, R74 ;  /* 0x0000004a004a7308 */ /* 0x000fe20000000800 */
[--C-:B------:R-:W-:Y:S02]  /*5e50*/  FFMA.FTZ R106, R101, c[0x0][0x23c], -R232.reuse ;  /* 0x00008f00656a7a23 */ /* 0x100fe400000108e8 */
[--C-:B------:R-:W-:Y:S02]  /*5e60*/  FFMA.FTZ R213, R209, c[0x0][0x23c], -R232.reuse ;  /* 0x00008f00d1d57a23 */ /* 0x100fe400000108e8 */
[----:B--2---:R-:W-:Y:S01]  /*5e70*/  F2FP.PACK_AB R12, R50, R75 ;  /* 0x0000004b320c723e */ /* 0x004fe200000000ff */
[----:B------:R-:W-:Y:S01]  /*5e80*/  HMMA.16816.F32 R176, R192, R178, R32 ;  /* 0x000000b2c0b0723c */ /* 0x000fe20000001820 */
[----:B------:R-:W-:Y:S01]  /*5e90*/  FFMA.FTZ R101, R238, c[0x0][0x23c], -R199 ;  /* 0x00008f00ee657a23 */ /* 0x000fe200000108c7 */
[----:B------:R-:W2:Y:S01]  /*5ea0*/  MUFU.EX2 R47, R47 ;  /* 0x0000002f002f7308 */ /* 0x000ea20000000800 */
[----:B------:R-:W-:-:S02]  /*5eb0*/  FFMA.FTZ R209, R205, c[0x0][0x23c], -R232 ;  /* 0x00008f00cdd17a23 */ /* 0x000fc400000108e8 */
[----:B------:R-:W-:-:S03]  /*5ec0*/  FFMA.FTZ R205, R201, c[0x0][0x23c], -R232 ;  /* 0x00008f00c9cd7a23 */ /* 0x000fc600000108e8 */
[C---:B------:R-:W-:Y:S01]  /*5ed0*/  HMMA.16816.F32 R184, R192.reuse, R186, R20 ;  /* 0x000000bac0b8723c */ /* 0x040fe20000001814 */
[--C-:B------:R-:W-:Y:S01]  /*5ee0*/  FFMA.FTZ R35, R240, c[0x0][0x23c], -R129.reuse ;  /* 0x00008f00f0237a23 */ /* 0x100fe20000010881 */
[----:B------:R-:W-:Y:S01]  /*5ef0*/  LDSM.16.MT88.4 R20, [R252+0xa800] ;  /* 0x00a80000fc14783b */ /* 0x000fe20000004200 */
[----:B------:R-:W-:Y:S01]  /*5f00*/  MUFU.EX2 R48, R48 ;  /* 0x0000003000307308 */ /* 0x000fe20000000800 */
[----:B------:R-:W-:Y:S02]  /*5f10*/  FFMA.FTZ R34, R108, c[0x0][0x23c], -R129 ;  /* 0x00008f006c227a23 */ /* 0x000fe40000010881 */
[--C-:B------:R-:W-:Y:S02]  /*5f20*/  FFMA.FTZ R33, R223, c[0x0][0x23c], -R114.reuse ;  /* 0x00008f00df217a23 */ /* 0x100fe40000010872 */
[----:B------:R-:W-:Y:S01]  /*5f30*/  HMMA.16816.F32 R192, R192, R14, R4 ;  /* 0x0000000ec0c0723c */ /* 0x000fe20000001804 */
[----:B------:R-:W-:Y:S02]  /*5f40*/  FFMA.FTZ R32, R227, c[0x0][0x23c], -R114 ;  /* 0x00008f00e3207a23 */ /* 0x000fe40000010872 */
[----:B------:R-:W3:Y:S01]  /*5f50*/  MUFU.EX2 R43, R43 ;  /* 0x0000002b002b7308 */ /* 0x000ee20000000800 */
[----:B--2---:R-:W-:Y:S01]  /*5f60*/  F2FP.PACK_AB R13, R47, R74 ;  /* 0x0000004a2f0d723e */ /* 0x004fe200000000ff */
[----:B------:R-:W-:-:S02]  /*5f70*/  FFMA.FTZ R108, R105, c[0x0][0x23c], -R232 ;  /* 0x00008f00696c7a23 */ /* 0x000fc400000108e8 */
[----:B------:R-:W-:Y:S01]  /*5f80*/  F2FP.PACK_AB R4, R54, R79 ;  /* 0x0000004f3604723e */ /* 0x000fe200000000ff */
[--C-:B------:R-:W-:Y:S01]  /*5f90*/  FFMA.FTZ R105, R103, c[0x0][0x23c], -R232.reuse ;  /* 0x00008f0067697a23 */ /* 0x100fe200000108e8 */
[----:B------:R-:W-:Y:S01]  /*5fa0*/  F2FP.PACK_AB R5, R51, R78 ;  /* 0x0000004e3305723e */ /* 0x000fe200000000ff */
[--C-:B------:R-:W-:Y:S01]  /*5fb0*/  FFMA.FTZ R223, R219, c[0x0][0x23c], -R232.reuse ;  /* 0x00008f00dbdf7a23 */ /* 0x100fe200000108e8 */
[----:B------:R-:W-:Y:S01]  /*5fc0*/  F2FP.PACK_AB R6, R46, R53 ;  /* 0x000000352e06723e */ /* 0x000fe200000000ff */
[----:B------:R-:W-:Y:S01]  /*5fd0*/  MUFU.EX2 R77, R77 ;  /* 0x0000004d004d7308 */ /* 0x000fe20000000800 */
[----:B------:R-:W-:Y:S01]  /*5fe0*/  F2FP.PACK_AB R7, R45, R52 ;  /* 0x000000342d07723e */ /* 0x000fe200000000ff */
[--C-:B------:R-:W-:Y:S01]  /*5ff0*/  FFMA.FTZ R103, R99, c[0x0][0x23c], -R232.reuse ;  /* 0x00008f0063677a23 */ /* 0x100fe200000108e8 */
[----:B------:R-:W-:Y:S01]  /*6000*/  F2FP.PACK_AB R14, R44, R49 ;  /* 0x000000312c0e723e */ /* 0x000fe200000000ff */
[--C-:B------:R-:W-:Y:S02]  /*6010*/  FFMA.FTZ R219, R215, c[0x0][0x23c], -R232.reuse ;  /* 0x00008f00d7db7a23 */ /* 0x100fe400000108e8 */
[----:B------:R-:W-:Y:S01]  /*6020*/  FFMA.FTZ R99, R236, c[0x0][0x23c], -R199 ;  /* 0x00008f00ec637a23 */ /* 0x000fe200000108c7 */
[----:B---3--:R-:W-:Y:S01]  /*6030*/  F2FP.PACK_AB R15, R43, R48 ;  /* 0x000000302b0f723e */ /* 0x008fe200000000ff */
[----:B-1----:R-:W-:Y:S01]  /*6040*/  HMMA.16816.F32 R164, R4, R8, R164 ;  /* 0x0000000804a4723c */ /* 0x002fe200000018a4 */
[----:B------:R-:W-:Y:S01]  /*6050*/  MUFU.EX2 R42, R42 ;  /* 0x0000002a002a7308 */ /* 0x000fe20000000800 */
[----:B------:R-:W-:-:S02]  /*6060*/  FFMA.FTZ R215, R211, c[0x0][0x23c], -R232 ;  /* 0x00008f00d3d77a23 */ /* 0x000fc400000108e8 */
[--C-:B------:R-:W-:Y:S02]  /*6070*/  FFMA.FTZ R211, R207, c[0x0][0x23c], -R232.reuse ;  /* 0x00008f00cfd37a23 */ /* 0x100fe400000108e8 */
[----:B------:R-:W-:Y:S02]  /*6080*/  FFMA.FTZ R199, R96, c[0x0][0x23c], -R199 ;  /* 0x00008f0060c77a23 */ /* 0x000fe400000108c7 */
[----:B------:R-:W-:Y:S01]  /*6090*/  HMMA.16816.F32 R136, R12, R8, R136 ;  /* 0x000000080c88723c */ /* 0x000fe20000001888 */
[----:B------:R-:W-:Y:S01]  /*60a0*/  MUFU.EX2 R41, R41 ;  /* 0x0000002900297308 */ /* 0x000fe20000000800 */
[--C-:B------:R-:W-:Y:S02]  /*60b0*/  FFMA.FTZ R207, R97, c[0x0][0x23c], -R232.reuse ;  /* 0x00008f0061cf7a23 */ /* 0x100fe400000108e8 */
[----:B------:R-:W-:Y:S02]  /*60c0*/  FFMA.FTZ R201, R98, c[0x0][0x23c], -R232 ;  /* 0x00008f0062c97a23 */ /* 0x000fe400000108e8 */
[----:B------:R-:W-:-:S02]  /*60d0*/  FFMA.FTZ R96, R197, c[0x0][0x23c], -R114 ;  /* 0x00008f00c5607a23 */ /* 0x000fc40000010872 */
[-C--:B------:R-:W-:Y:S01]  /*60e0*/  HMMA.16816.F32 R132, R12, R10.reuse, R132 ;  /* 0x0000000a0c84723c */ /* 0x080fe20000001884 */
[----:B------:R-:W-:Y:S01]  /*60f0*/  MUFU.EX2 R40, R40 ;  /* 0x0000002800287308 */ /* 0x000fe20000000800 */
[----:B------:R-:W-:Y:S02]  /*6100*/  FFMA.FTZ R232, R95, c[0x0][0x23c], -R232 ;  /* 0x00008f005fe87a23 */ /* 0x000fe400000108e8 */
[--C-:B------:R-:W-:Y:S02]  /*6110*/  FFMA.FTZ R197, R130, c[0x0][0x23c], -R129.reuse ;  /* 0x00008f0082c57a23 */ /* 0x100fe40000010881 */
[--C-:B------:R-:W-:Y:S02]  /*6120*/  FFMA.FTZ R98, R230, c[0x0][0x23c], -R129.reuse ;  /* 0x00008f00e6627a23 */ /* 0x100fe40000010881 */
[----:B------:R-:W-:Y:S01]  /*6130*/  HMMA.16816.F32 R168, R4, R10, R168 ;  /* 0x0000000a04a8723c */ /* 0x000fe200000018a8 */
[----:B------:R-:W1:Y:S01]  /*6140*/  LDSM.16.MT88.4 R8, [R250+0x9000] ;  /* 0x00900000fa08783b */ /* 0x000e620000004200 */
[----:B------:R-:W-:Y:S01]  /*6150*/  MUFU.EX2 R76, R76 ;  /* 0x0000004c004c7308 */ /* 0x000fe20000000800 */
[----:B------:R-:W-:-:S02]  /*6160*/  FFMA.FTZ R95, R222, c[0x0][0x23c], -R129 ;  /* 0x00008f00de5f7a23 */ /* 0x000fc40000010881 */
[--C-:B------:R-:W-:Y:S02]  /*6170*/  FFMA.FTZ R130, R124, c[0x0][0x23c], -R129.reuse ;  /* 0x00008f007c827a23 */ /* 0x100fe40000010881 */
[--C-:B------:R-:W-:Y:S02]  /*6180*/  FFMA.FTZ R124, R122, c[0x0][0x23c], -R129.reuse ;  /* 0x00008f007a7c7a23 */ /* 0x100fe40000010881 */
[--C-:B------:R-:W-:Y:S01]  /*6190*/  FFMA.FTZ R122, R120, c[0x0][0x23c], -R129.reuse ;  /* 0x00008f00787a7a23 */ /* 0x100fe20000010881 */
[----:B------:R-:W-:Y:S01]  /*61a0*/  MUFU.EX2 R39, R39 ;  /* 0x0000002700277308 */ /* 0x000fe20000000800 */
[--C-:B------:R-:W-:Y:S02]  /*61b0*/  FFMA.FTZ R120, R118, c[0x0][0x23c], -R129.reuse ;  /* 0x00008f0076787a23 */ /* 0x100fe40000010881 */
[----:B------:R-:W-:Y:S02]  /*61c0*/  FFMA.FTZ R118, R116, c[0x0][0x23c], -R129 ;  /* 0x00008f0074767a23 */ /* 0x000fe40000010881 */
[----:B------:R-:W-:-:S02]  /*61d0*/  FFMA.FTZ R227, R123, c[0x0][0x23c], -R114 ;  /* 0x00008f007be37a23 */ /* 0x000fc40000010872 */
[----:B------:R-:W-:Y:S01]  /*61e0*/  FFMA.FTZ R129, R94, c[0x0][0x23c], -R129 ;  /* 0x00008f005e817a23 */ /* 0x000fe20000010881 */
[----:B------:R-:W-:Y:S01]  /*61f0*/  MUFU.EX2 R38, R38 ;  /* 0x0000002600267308 */ /* 0x000fe20000000800 */
[--C-:B------:R-:W-:Y:S02]  /*6200*/  FFMA.FTZ R123, R91, c[0x0][0x23c], -R114.reuse ;  /* 0x00008f005b7b7a23 */ /* 0x100fe40000010872 */
[--C-:B------:R-:W-:Y:S02]  /*6210*/  FFMA.FTZ R222, R119, c[0x0][0x23c], -R114.reuse ;  /* 0x00008f0077de7a23 */ /* 0x100fe40000010872 */
[--C-:B------:R-:W-:Y:S02]  /*6220*/  FFMA.FTZ R119, R112, c[0x0][0x23c], -R114.reuse ;  /* 0x00008f0070777a23 */ /* 0x100fe40000010872 */
[----:B------:R-:W-:Y:S01]  /*6230*/  FFMA.FTZ R116, R110, c[0x0][0x23c], -R114 ;  /* 0x00008f006e747a23 */ /* 0x000fe20000010872 */
[----:B------:R-:W-:Y:S08]  /*6240*/  MUFU.EX2 R37, R37 ;  /* 0x0000002500257308 */ /* 0x000ff00000000800 */
[----:B------:R-:W-:Y:S01]  /*6250*/  MUFU.EX2 R73, R73 ;  /* 0x0000004900497308 */ /* 0x000fe20000000800 */
[-C--:B-1----:R-:W-:Y:S07]  /*6260*/  HMMA.16816.F32 R172, R4, R8.reuse, R172 ;  /* 0x0000000804ac723c */ /* 0x082fee00000018ac */
[----:B------:R-:W1:Y:S01]  /*6270*/  MUFU.EX2 R36, R36 ;  /* 0x0000002400247308 */ /* 0x000e620000000800 */
[C---:B------:R-:W-:Y:S07]  /*6280*/  HMMA.16816.F32 R144, R12.reuse, R8, R144 ;  /* 0x000000080c90723c */ /* 0x040fee0000001890 */
[----:B------:R-:W-:Y:S01]  /*6290*/  MUFU.EX2 R35, R35 ;  /* 0x0000002300237308 */ /* 0x000fe20000000800 */
[-C--:B------:R-:W-:Y:S07]  /*62a0*/  HMMA.16816.F32 R140, R12, R10.reuse, R140 ;  /* 0x0000000a0c8c723c */ /* 0x080fee000000188c */
[----:B------:R-:W-:Y:S01]  /*62b0*/  MUFU.EX2 R34, R34 ;  /* 0x0000002200227308 */ /* 0x000fe20000000800 */
[C---:B------:R-:W-:Y:S01]  /*62c0*/  HMMA.16816.F32 R176, R4.reuse, R10, R176 ;  /* 0x0000000a04b0723c */ /* 0x040fe200000018b0 */
[----:B------:R-:W2:Y:S06]  /*62d0*/  LDSM.16.MT88.4 R8, [R249+0x9000] ;  /* 0x00900000f908783b */ /* 0x000eac0000004200 */
[----:B------:R-:W-:Y:S08]  /*62e0*/  MUFU.EX2 R72, R72 ;  /* 0x0000004800487308 */ /* 0x000ff00000000800 */
[----:B------:R-:W3:Y:S08]  /*62f0*/  MUFU.EX2 R33, R33 ;  /* 0x0000002100217308 */ /* 0x000ef00000000800 */
[----:B------:R-:W-:Y:S08]  /*6300*/  MUFU.EX2 R32, R32 ;  /* 0x0000002000207308 */ /* 0x000ff00000000800 */
[----:B------:R-:W4:Y:S08]  /*6310*/  MUFU.EX2 R31, R31 ;  /* 0x0000001f001f7308 */ /* 0x000f300000000800 */
[----:B------:R-:W-:Y:S01]  /*6320*/  MUFU.EX2 R108, R108 ;  /* 0x0000006c006c7308 */ /* 0x000fe20000000800 */
[-C--:B--2---:R-:W-:Y:S07]  /*6330*/  HMMA.16816.F32 R180, R4, R8.reuse, R180 ;  /* 0x0000000804b4723c */ /* 0x084fee00000018b4 */
[----:B------:R-:W-:Y:S01]  /*6340*/  MUFU.EX2 R105, R105 ;  /* 0x0000006900697308 */ /* 0x000fe20000000800 */
[C---:B------:R-:W-:Y:S07]  /*6350*/  HMMA.16816.F32 R152, R12.reuse, R8, R152 ;  /* 0x000000080c98723c */ /* 0x040fee0000001898 */
[----:B------:R-:W-:Y:S01]  /*6360*/  MUFU.EX2 R106, R106 ;  /* 0x0000006a006a7308 */ /* 0x000fe20000000800 */
[-C--:B------:R-:W-:Y:S07]  /*6370*/  HMMA.16816.F32 R148, R12, R10.reuse, R148 ;  /* 0x0000000a0c94723c */ /* 0x080fee0000001894 */
[----:B------:R-:W-:Y:S01]  /*6380*/  MUFU.EX2 R103, R103 ;  /* 0x0000006700677308 */ /* 0x000fe20000000800 */
[----:B------:R-:W-:Y:S01]  /*6390*/  HMMA.16816.F32 R184, R4, R10, R184 ;  /* 0x0000000a04b8723c */ /* 0x000fe200000018b8 */
[----:B------:R-:W2:Y:S06]  /*63a0*/  LDSM.16.MT88.4 R8, [R248+0x9000] ;  /* 0x00900000f808783b */ /* 0x000eac0000004200 */
[----:B------:R-:W-:Y:S08]  /*63b0*/  MUFU.EX2 R104, R104 ;  /* 0x0000006800687308 */ /* 0x000ff00000000800 */
[----:B------:R-:W-:Y:S08]  /*63c0*/  MUFU.EX2 R101, R101 ;  /* 0x0000006500657308 */ /* 0x000ff00000000800 */
[----:B------:R-:W-:Y:S08]  /*63d0*/  MUFU.EX2 R102, R102 ;  /* 0x0000006600667308 */ /* 0x000ff00000000800 */
[----:B------:R-:W-:Y:S08]  /*63e0*/  MUFU.EX2 R99, R99 ;  /* 0x0000006300637308 */ /* 0x000ff00000000800 */
[----:B------:R-:W-:Y:S01]  /*63f0*/  MUFU.EX2 R100, R100 ;  /* 0x0000006400647308 */ /* 0x000fe20000000800 */
[C---:B--2---:R-:W-:Y:S07]  /*6400*/  HMMA.16816.F32 R156, R12.reuse, R8, R156 ;  /* 0x000000080c9c723c */ /* 0x044fee000000189c */
[----:B------:R-:W2:Y:S01]  /*6410*/  MUFU.EX2 R97, R234 ;  /* 0x000000ea00617308 */ /* 0x000ea20000000800 */
[----:B------:R-:W-:Y:S07]  /*6420*/  HMMA.16816.F32 R160, R12, R10, R160 ;  /* 0x0000000a0ca0723c */ /* 0x000fee00000018a0 */
[----:B------:R-:W-:Y:S01]  /*6430*/  MUFU.EX2 R98, R98 ;  /* 0x0000006200627308 */ /* 0x000fe20000000800 */
[----:B-1----:R-:W-:Y:S01]  /*6440*/  F2FP.PACK_AB R12, R36, R73 ;  /* 0x00000049240c723e */ /* 0x002fe200000000ff */
[----:B------:R-:W-:Y:S01]  /*6450*/  HMMA.16816.F32 R188, R4, R8, R188 ;  /* 0x0000000804bc723c */ /* 0x000fe200000018bc */
[----:B---3--:R-:W-:-:S05]  /*6460*/  F2FP.PACK_AB R13, R33, R72 ;  /* 0x00000048210d723e */ /* 0x008fca00000000ff */
[----:B------:R-:W1:Y:S01]  /*6470*/  MUFU.EX2 R95, R95 ;  /* 0x0000005f005f7308 */ /* 0x000e620000000800 */
[----:B------:R-:W-:Y:S02]  /*6480*/  F2FP.PACK_AB R14, R34, R35 ;  /* 0x00000023220e723e */ /* 0x000fe400000000ff */
[----:B----4-:R-:W-:Y:S02]  /*6490*/  F2FP.PACK_AB R15, R31, R32 ;  /* 0x000000201f0f723e */ /* 0x010fe400000000ff */
[----:B--2---:R-:W-:Y:S01]  /*64a0*/  F2FP.PACK_AB R16, R97, R100 ;  /* 0x000000646110723e */ /* 0x004fe200000000ff */
[----:B------:R-:W-:Y:S01]  /*64b0*/  HMMA.16816.F32 R192, R4, R10, R192 ;  /* 0x0000000a04c0723c */ /* 0x000fe200000018c0 */
[----:B------:R-:W2:Y:S01]  /*64c0*/  LDSM.16.MT88.4 R8, [R252+0x9800] ;  /* 0x00980000fc08783b */ /* 0x000ea20000004200 */
[----:B------:R-:W-:Y:S05]  /*64d0*/  MUFU.EX2 R96, R96 ;  /* 0x0000006000607308 */ /* 0x000fea0000000800 */
[----:B------:R-:W-:-:S02]  /*64e0*/  F2FP.PACK_AB R4, R42, R77 ;  /* 0x0000004d2a04723e */ /* 0x000fc400000000ff */
[----:B------:R-:W-:Y:S01]  /*64f0*/  F2FP.PACK_AB R5, R39, R76 ;  /* 0x0000004c2705723e */ /* 0x000fe200000000ff */
[----:B------:R-:W3:Y:S01]  /*6500*/  MUFU.EX2 R93, R93 ;  /* 0x0000005d005d7308 */ /* 0x000ee20000000800 */
[----:B------:R-:W-:Y:S02]  /*6510*/  F2FP.PACK_AB R6, R40, R41 ;  /* 0x000000292806723e */ /* 0x000fe400000000ff */
[----:B------:R-:W-:Y:S02]  /*6520*/  F2FP.PACK_AB R7, R37, R38 ;  /* 0x000000262507723e */ /* 0x000fe400000000ff */
[----:B-1----:R-:W-:-:S03]  /*6530*/  F2FP.PACK_AB R18, R95, R98 ;  /* 0x000000625f12723e */ /* 0x002fc600000000ff */
[----:B------:R1:W-:Y:S01]  /*6540*/  MUFU.EX2 R113, R204 ;  /* 0x000000cc00717308 */ /* 0x0003e20000000800 */
[----:B---3--:R-:W-:-:S07]  /*6550*/  F2FP.PACK_AB R17, R93, R96 ;  /* 0x000000605d11723e */ /* 0x008fce00000000ff */
[----:B------:R3:W-:Y:S01]  /*6560*/  MUFU.EX2 R112, R197 ;  /* 0x000000c500707308 */ /* 0x0007e20000000800 */
[----:B-1----:R-:W-:-:S07]  /*6570*/  FADD.FTZ R204, R84, R89 ;  /* 0x0000005954cc7221 */ /* 0x002fce0000010000 */
[----:B------:R-:W-:Y:S01]  /*6580*/  MUFU.EX2 R110, R225 ;  /* 0x000000e1006e7308 */ /* 0x000fe20000000800 */
[----:B------:R-:W-:Y:S01]  /*6590*/  FADD.FTZ R67, R67, R204 ;  /* 0x000000cc43437221 */ /* 0x000fe20000010000 */
[----:B--2---:R-:W-:Y:S03]  /*65a0*/  HMMA.16816.F32 R164, R4, R8, R164 ;  /* 0x0000000804a4723c */ /* 0x004fe600000018a4 */
[----:B------:R-:W-:-:S03]  /*65b0*/  FADD.FTZ R204, R70, R67 ;  /* 0x0000004346cc7221 */ /* 0x000fc60000010000 */
[----:B------:R-:W-:Y:S01]  /*65c0*/  MUFU.EX2 R89, R223 ;  /* 0x000000df00597308 */ /* 0x000fe20000000800 */
[----:B---3--:R-:W-:Y:S02]  /*65d0*/  FADD.FTZ R197, R81, R90 ;  /* 0x0000005a51c57221 */ /* 0x008fe40000010000 */
[----:B------:R-:W-:Y:S02]  /*65e0*/  FADD.FTZ R90, R82, R85 ;  /* 0x00000055525a7221 */ /* 0x000fe40000010000 */
[----:B------:R-:W-:Y:S01]  /*65f0*/  FADD.FTZ R26, R26, R197 ;  /* 0x000000c51a1a7221 */ /* 0x000fe20000010000 */
[----:B------:R-:W-:Y:S01]  /*6600*/  HMMA.16816.F32 R136, R12, R8, R136 ;  /* 0x000000080c88723c */ /* 0x000fe20000001888 */
[----:B------:R-:W-:Y:S01]  /*6610*/  FADD.FTZ R25, R25, R90 ;  /* 0x0000005a19197221 */ /* 0x000fe20000010000 */
[----:B------:R-:W-:Y:S01]  /*6620*/  MUFU.EX2 R88, R221 ;  /* 0x000000dd00587308 */ /* 0x000fe20000000800 */
[----:B------:R-:W-:-:S04]  /*6630*/  FADD.FTZ R63, R63, R204 ;  /* 0x000000cc3f3f7221 */ /* 0x000fc80000010000 */
[----:B------:R-:W-:Y:S01]  /*6640*/  FADD.FTZ R64, R64, R63 ;  /* 0x0000003f40407221 */ /* 0x000fe20000010000 */
[----:B------:R-:W-:Y:S02]  /*6650*/  HMMA.16816.F32 R132, R12, R10, R132 ;  /* 0x0000000a0c84723c */ /* 0x000fe40000001884 */
[----:B------:R-:W-:Y:S01]  /*6660*/  MUFU.EX2 R87, R219 ;  /* 0x000000db00577308 */ /* 0x000fe20000000800 */
[----:B------:R-:W-:-:S04]  /*6670*/  FADD.FTZ R57, R57, R64 ;  /* 0x0000004039397221 */ /* 0x000fc80000010000 */
[----:B------:R-:W-:Y:S01]  /*6680*/  FADD.FTZ R74, R74, R57 ;  /* 0x000000394a4a7221 */ /* 0x000fe20000010000 */
[----:B------:R-:W-:Y:S01]  /*6690*/  HMMA.16816.F32 R168, R4, R10, R168 ;  /* 0x0000000a04a8723c */ /* 0x000fe200000018a8 */
[----:B------:R-:W1:Y:S01]  /*66a0*/  LDSM.16.MT88.4 R8, [R250+0x9800] ;  /* 0x00980000fa08783b */ /* 0x000e620000004200 */
[----:B------:R-:W-:Y:S01]  /*66b0*/  MUFU.EX2 R84, R217 ;  /* 0x000000d900547308 */ /* 0x000fe20000000800 */
[----:B------:R-:W-:-:S07]  /*66c0*/  FADD.FTZ R47, R47, R74 ;  /* 0x0000004a2f2f7221 */ /* 0x000fce0000010000 */
[----:B------:R-:W-:Y:S08]  /*66d0*/  MUFU.EX2 R85, R228 ;  /* 0x000000e400557308 */ /* 0x000ff00000000800 */
[----:B------:R-:W-:Y:S08]  /*66e0*/  MUFU.EX2 R82, R226 ;  /* 0x000000e200527308 */ /* 0x000ff00000000800 */
[----:B------:R-:W-:Y:S08]  /*66f0*/  MUFU.EX2 R81, R224 ;  /* 0x000000e000517308 */ /* 0x000ff00000000800 */
[----:B------:R-:W-:Y:S01]  /*6700*/  MUFU.EX2 R128, R128 ;  /* 0x0000008000807308 */ /* 0x000fe20000000800 */
[-C--:B-1----:R-:W-:Y:S07]  /*6710*/  HMMA.16816.F32 R172, R4, R8.reuse, R172 ;  /* 0x0000000804ac723c */ /* 0x082fee00000018ac */
[----:B------:R-:W-:Y:S01]  /*6720*/  MUFU.EX2 R67, R126 ;  /* 0x0000007e00437308 */ /* 0x000fe20000000800 */
[C---:B------:R-:W-:Y:S07]  /*6730*/  HMMA.16816.F32 R144, R12.reuse, R8, R144 ;  /* 0x000000080c90723c */ /* 0x040fee0000001890 */
[----:B------:R-:W-:Y:S01]  /*6740*/  MUFU.EX2 R130, R130 ;  /* 0x0000008200827308 */ /* 0x000fe20000000800 */
[-C--:B------:R-:W-:Y:S07]  /*6750*/  HMMA.16816.F32 R140, R12, R10.reuse, R140 ;  /* 0x0000000a0c8c723c */ /* 0x080fee000000188c */
[----:B------:R-:W-:Y:S01]  /*6760*/  MUFU.EX2 R70, R123 ;  /* 0x0000007b00467308 */ /* 0x000fe20000000800 */
[C---:B------:R-:W-:Y:S01]  /*6770*/  HMMA.16816.F32 R176, R4.reuse, R10, R176 ;  /* 0x0000000a04b0723c */ /* 0x040fe200000018b0 */
[----:B------:R-:W1:Y:S06]  /*6780*/  LDSM.16.MT88.4 R8, [R249+0x9800] ;  /* 0x00980000f908783b */ /* 0x000e6c0000004200 */
[----:B------:R-:W-:Y:S08]  /*6790*/  MUFU.EX2 R121, R121 ;  /* 0x0000007900797308 */ /* 0x000ff00000000800 */
        /* <DEDUP_REMOVED lines=10> */
[----:B------:R-:W-:Y:S01]  /*6840*/  HMMA.16816.F32 R184, R4, R10, R184 ;  /* 0x0000000a04b8723c */ /* 0x000fe200000018b8 */
[----:B------:R-:W1:Y:S06]  /*6850*/  LDSM.16.MT88.4 R8, [R248+0x9800] ;  /* 0x00980000f808783b */ /* 0x000e6c0000004200 */
[----:B------:R-:W-:Y:S08]  /*6860*/  MUFU.EX2 R129, R129 ;  /* 0x0000008100817308 */ /* 0x000ff00000000800 */
[----:B------:R-:W-:Y:S08]  /*6870*/  MUFU.EX2 R116, R116 ;  /* 0x0000007400747308 */ /* 0x000ff00000000800 */
[----:B------:R-:W-:Y:S08]  /*6880*/  MUFU.EX2 R109, R109 ;  /* 0x0000006d006d7308 */ /* 0x000ff00000000800 */
[----:B------:R-:W-:Y:S08]  /*6890*/  MUFU.EX2 R207, R207 ;  /* 0x000000cf00cf7308 */ /* 0x000ff00000000800 */
[----:B------:R-:W-:Y:S01]  /*68a0*/  MUFU.EX2 R201, R201 ;  /* 0x000000c900c97308 */ /* 0x000fe20000000800 */
[C---:B-1----:R-:W-:Y:S07]  /*68b0*/  HMMA.16816.F32 R156, R12.reuse, R8, R156 ;  /* 0x000000080c9c723c */ /* 0x042fee000000189c */
[----:B------:R-:W-:Y:S01]  /*68c0*/  MUFU.EX2 R232, R232 ;  /* 0x000000e800e87308 */ /* 0x000fe20000000800 */
[----:B------:R-:W-:Y:S07]  /*68d0*/  HMMA.16816.F32 R160, R12, R10, R160 ;  /* 0x0000000a0ca0723c */ /* 0x000fee00000018a0 */
[----:B------:R-:W-:Y:S01]  /*68e0*/  MUFU.EX2 R210, R210 ;  /* 0x000000d200d27308 */ /* 0x000fe20000000800 */
[--C-:B------:R-:W-:Y:S01]  /*68f0*/  FFMA.FTZ R12, R125, c[0x0][0x23c], -R114.reuse ;  /* 0x00008f007d0c7a23 */ /* 0x100fe20000010872 */
[----:B------:R-:W-:Y:S01]  /*6900*/  HMMA.16816.F32 R188, R4, R8, R188 ;  /* 0x0000000804bc723c */ /* 0x000fe200000018bc */
[----:B------:R-:W-:-:S05]  /*6910*/  FFMA.FTZ R125, R115, c[0x0][0x23c], -R114 ;  /* 0x00008f00737d7a23 */ /* 0x000fca0000010872 */
[----:B------:R-:W-:Y:S02]  /*6920*/  MUFU.EX2 R131, R131 ;  /* 0x0000008300837308 */ /* 0x000fe40000000800 */
[----:B------:R-:W-:Y:S01]  /*6930*/  HMMA.16816.F32 R192, R4, R10, R192 ;  /* 0x0000000a04c0723c */ /* 0x000fe200000018c0 */
[----:B------:R-:W1:Y:S05]  /*6940*/  LDSM.16.MT88.4 R8, [R252+0xa000] ;  /* 0x00a00000fc08783b */ /* 0x000e6a0000004200 */
[----:B------:R2:W-:Y:S01]  /*6950*/  MUFU.EX2 R91, R12 ;  /* 0x0000000c005b7308 */ /* 0x0005e20000000800 */
[--C-:B------:R-:W-:Y:S01]  /*6960*/  FFMA.FTZ R5, R127, c[0x0][0x23c], -R114.reuse ;  /* 0x00008f007f057a23 */ /* 0x100fe20000010872 */
[----:B------:R-:W-:Y:S01]  /*6970*/  F2FP.PACK_AB R4, R105, R108 ;  /* 0x0000006c6904723e */ /* 0x000fe200000000ff */
[----:B------:R-:W-:Y:S01]  /*6980*/  FFMA.FTZ R127, R117, c[0x0][0x23c], -R114 ;  /* 0x00008f00757f7a23 */ /* 0x000fe20000010872 */
[----:B------:R-:W-:-:S04]  /*6990*/  F2FP.PACK_AB R6, R103, R106 ;  /* 0x0000006a6706723e */ /* 0x000fc800000000ff */
[----:B------:R3:W4:Y:S01]  /*69a0*/  MUFU.EX2 R94, R5 ;  /* 0x00000005005e7308 */ /* 0x0007220000000800 */
[----:B------:R-:W-:Y:S01]  /*69b0*/  F2FP.PACK_AB R7, R99, R102 ;  /* 0x000000666307723e */ /* 0x000fe200000000ff */
[----:B------:R-:W-:Y:S01]  /*69c0*/  FFMA.FTZ R117, R111, c[0x0][0x23c], -R114 ;  /* 0x00008f006f757a23 */ /* 0x000fe20000010872 */
[----:B--2---:R-:W2:Y:S05]  /*69d0*/  LDSM.16.MT88.4 R12, [R249+0xa000] ;  /* 0x00a00000f90c783b */ /* 0x004eaa0000004200 */
[----:B------:R-:W-:Y:S01]  /*69e0*/  MUFU.EX2 R115, R208 ;  /* 0x000000d000737308 */ /* 0x000fe20000000800 */
[----:B---3--:R-:W-:-:S07]  /*69f0*/  F2FP.PACK_AB R5, R101, R104 ;  /* 0x000000686505723e */ /* 0x008fce00000000ff */
[----:B------:R-:W3:Y:S01]  /*6a00*/  MUFU.EX2 R114, R206 ;  /* 0x000000ce00727308 */ /* 0x000ee20000000800 */
[----:B----4-:R-:W-:-:S07]  /*6a10*/  F2FP.PACK_AB R19, R91, R94 ;  /* 0x0000005e5b13723e */ /* 0x010fce00000000ff */
[----:B------:R-:W4:Y:S01]  /*6a20*/  MUFU.EX2 R111, R227 ;  /* 0x000000e3006f7308 */ /* 0x000f220000000800 */
[-C--:B-1----:R-:W-:Y:S07]  /*6a30*/  HMMA.16816.F32 R164, R4, R8.reuse, R164 ;  /* 0x0000000804a4723c */ /* 0x082fee00000018a4 */
[----:B------:R-:W-:Y:S01]  /*6a40*/  MUFU.EX2 R125, R125 ;  /* 0x0000007d007d7308 */ /* 0x000fe20000000800 */
[C---:B------:R-:W-:Y:S07]  /*6a50*/  HMMA.16816.F32 R136, R16.reuse, R8, R136 ;  /* 0x000000081088723c */ /* 0x040fee0000001888 */
[----:B------:R-:W-:Y:S01]  /*6a60*/  MUFU.EX2 R117, R117 ;  /* 0x0000007500757308 */ /* 0x000fe20000000800 */
[-C--:B------:R-:W-:Y:S08]  /*6a70*/  HMMA.16816.F32 R132, R16, R10.reuse, R132 ;  /* 0x0000000a1084723c */ /* 0x080ff00000001884 */
[----:B------:R-:W-:Y:S01]  /*6a80*/  HMMA.16816.F32 R168, R4, R10, R168 ;  /* 0x0000000a04a8723c */ /* 0x000fe200000018a8 */
[----:B------:R-:W1:Y:S07]  /*6a90*/  LDSM.16.MT88.4 R8, [R250+0xa000] ;  /* 0x00a00000fa08783b */ /* 0x000e6e0000004200 */
[C---:B--2---:R-:W-:Y:S08]  /*6aa0*/  HMMA.16816.F32 R152, R16.reuse, R12, R152 ;  /* 0x0000000c1098723c */ /* 0x044ff00000001898 */
[----:B------:R-:W-:Y:S08]  /*6ab0*/  HMMA.16816.F32 R148, R16, R14, R148 ;  /* 0x0000000e1094723c */ /* 0x000ff00000001894 */
[C---:B------:R-:W-:Y:S08]  /*6ac0*/  HMMA.16816.F32 R180, R4.reuse, R12, R180 ;  /* 0x0000000c04b4723c */ /* 0x040ff000000018b4 */
[C---:B------:R-:W-:Y:S01]  /*6ad0*/  HMMA.16816.F32 R184, R4.reuse, R14, R184 ;  /* 0x0000000e04b8723c */ /* 0x040fe200000018b8 */
[----:B------:R-:W-:Y:S07]  /*6ae0*/  LDSM.16.MT88.4 R12, [R249+0xa800] ;  /* 0x00a80000f90c783b */ /* 0x000fee0000004200 */
[-C--:B-1----:R-:W-:Y:S08]  /*6af0*/  HMMA.16816.F32 R172, R4, R8.reuse, R172 ;  /* 0x0000000804ac723c */ /* 0x082ff000000018ac */
[C---:B------:R-:W-:Y:S08]  /*6b00*/  HMMA.16816.F32 R144, R16.reuse, R8, R144 ;  /* 0x000000081090723c */ /* 0x040ff00000001890 */
[-C--:B------:R-:W-:Y:S08]  /*6b10*/  HMMA.16816.F32 R140, R16, R10.reuse, R140 ;  /* 0x0000000a108c723c */ /* 0x080ff0000000188c */
[----:B------:R-:W-:Y:S01]  /*6b20*/  HMMA.16816.F32 R176, R4, R10, R176 ;  /* 0x0000000a04b0723c */ /* 0x000fe200000018b0 */
[----:B------:R-:W1:Y:S07]  /*6b30*/  LDSM.16.MT88.4 R8, [R248+0xa000] ;  /* 0x00a00000f808783b */ /* 0x000e6e0000004200 */
[C---:B-1----:R-:W-:Y:S08]  /*6b40*/  HMMA.16816.F32 R156, R16.reuse, R8, R156 ;  /* 0x00000008109c723c */ /* 0x042ff0000000189c */
[----:B------:R-:W-:Y:S01]  /*6b50*/  HMMA.16816.F32 R160, R16, R10, R160 ;  /* 0x0000000a10a0723c */ /* 0x000fe200000018a0 */
[----:B------:R-:W1:Y:S07]  /*6b60*/  LDSM.16.MT88.4 R16, [R250+0xa800] ;  /* 0x00a80000fa10783b */ /* 0x000e6e0000004200 */
[C---:B------:R-:W-:Y:S08]  /*6b70*/  HMMA.16816.F32 R188, R4.reuse, R8, R188 ;  /* 0x0000000804bc723c */ /* 0x040ff000000018bc */
[----:B------:R-:W-:Y:S01]  /*6b80*/  HMMA.16816.F32 R192, R4, R10, R192 ;  /* 0x0000000a04c0723c */ /* 0x000fe200000018c0 */
[----:B------:R-:W2:Y:S06]  /*6b90*/  LDSM.16.MT88.4 R8, [R248+0xa800] ;  /* 0x00a80000f808783b */ /* 0x000eac0000004200 */
[----:B------:R-:W-:Y:S01]  /*6ba0*/  FADD.FTZ R5, R86, R83 ;  /* 0x0000005356057221 */ /* 0x000fe20000010000 */
[----:B---3--:R-:W-:Y:S01]  /*6bb0*/  F2FP.PACK_AB R4, R114, R115 ;  /* 0x000000737204723e */ /* 0x008fe200000000ff */
[----:B------:R-:W-:Y:S01]  /*6bc0*/  MUFU.EX2 R86, R222 ;  /* 0x000000de00567308 */ /* 0x000fe20000000800 */
[----:B------:R-:W-:Y:S01]  /*6bd0*/  F2FP.PACK_AB R6, R112, R113 ;  /* 0x000000717006723e */ /* 0x000fe200000000ff */
[----:B------:R-:W-:Y:S01]  /*6be0*/  FADD.FTZ R92, R80, R5 ;  /* 0x00000005505c7221 */ /* 0x000fe20000010000 */
[----:B----4-:R-:W-:-:S05]  /*6bf0*/  F2FP.PACK_AB R5, R110, R111 ;  /* 0x0000006f6e05723e */ /* 0x010fca00000000ff */
[----:B------:R-:W3:Y:S08]  /*6c00*/  MUFU.EX2 R83, R127 ;  /* 0x0000007f00537308 */ /* 0x000ef00000000800 */
[----:B------:R-:W4:Y:S01]  /*6c10*/  MUFU.EX2 R80, R220 ;  /* 0x000000dc00507308 */ /* 0x000f220000000800 */
[----:B---3--:R-:W-:Y:S01]  /*6c20*/  F2FP.PACK_AB R7, R83, R86 ;  /* 0x000000565307723e */ /* 0x008fe200000000ff */
[----:B------:R-:W-:-:S04]  /*6c30*/  FADD.FTZ R127, R27, R26 ;  /* 0x0000001a1b7f7221 */ /* 0x000fc80000010000 */
[----:B------:R-:W-:Y:S02]  /*6c40*/  FADD.FTZ R62, R62, R127 ;  /* 0x0000007f3e3e7221 */ /* 0x000fe40000010000 */
[C---:B------:R-:W-:Y:S08]  /*6c50*/  HMMA.16816.F32 R136, R4.reuse, R20, R136 ;  /* 0x000000140488723c */ /* 0x040ff00000001888 */
[C---:B------:R-:W-:Y:S08]  /*6c60*/  HMMA.16816.F32 R132, R4.reuse, R22, R132 ;  /* 0x000000160484723c */ /* 0x040ff00000001884 */
[C---:B-1----:R-:W-:Y:S08]  /*6c70*/  HMMA.16816.F32 R144, R4.reuse, R16, R144 ;  /* 0x000000100490723c */ /* 0x042ff00000001890 */
[C---:B------:R-:W-:Y:S08]  /*6c80*/  HMMA.16816.F32 R140, R4.reuse, R18, R140 ;  /* 0x00000012048c723c */ /* 0x040ff0000000188c */
[C---:B------:R-:W-:Y:S08]  /*6c90*/  HMMA.16816.F32 R152, R4.reuse, R12, R152 ;  /* 0x0000000c0498723c */ /* 0x040ff00000001898 */
[C---:B------:R-:W-:Y:S08]  /*6ca0*/  HMMA.16816.F32 R148, R4.reuse, R14, R148 ;  /* 0x0000000e0494723c */ /* 0x040ff00000001894 */
[C---:B--2---:R-:W-:Y:S08]  /*6cb0*/  HMMA.16816.F32 R156, R4.reuse, R8, R156 ;  /* 0x00000008049c723c */ /* 0x044ff0000000189c */
[----:B------:R-:W-:Y:S07]  /*6cc0*/  HMMA.16816.F32 R160, R4, R10, R160 ;  /* 0x0000000a04a0723c */ /* 0x000fee00000018a0 */
[----:B------:R-:W-:Y:S01]  /*6cd0*/  FADD.FTZ R4, R69, R92 ;  /* 0x0000005c45047221 */ /* 0x000fe20000010000 */
[----:B------:R-:W-:Y:S01]  /*6ce0*/  F2FP.PACK_AB R5, R82, R85 ;  /* 0x000000555205723e */ /* 0x000fe200000000ff */
[----:B------:R-:W-:Y:S01]  /*6cf0*/  FADD.FTZ R92, R24, R25 ;  /* 0x00000019185c7221 */ /* 0x000fe20000010000 */
[----:B------:R-:W-:Y:S01]  /*6d00*/  F2FP.PACK_AB R6, R84, R87 ;  /* 0x000000575406723e */ /* 0x000fe200000000ff */
[----:B------:R-:W-:Y:S01]  /*6d10*/  FADD.FTZ R71, R71, R4 ;  /* 0x0000000447477221 */ /* 0x000fe20000010000 */
[----:B------:R-:W-:Y:S01]  /*6d20*/  F2FP.PACK_AB R4, R88, R89 ;  /* 0x000000595804723e */ /* 0x000fe200000000ff */
[----:B------:R-:W-:Y:S01]  /*6d30*/  LDSM.16.MT88.4 R24, [R248+0xb000] ;  /* 0x00b00000f818783b */ /* 0x000fe20000004200 */
[----:B----4-:R-:W-:Y:S01]  /*6d40*/  F2FP.PACK_AB R7, R80, R81 ;  /* 0x000000515007723e */ /* 0x010fe200000000ff */
[----:B------:R-:W-:Y:S01]  /*6d50*/  FADD.FTZ R59, R59, R92 ;  /* 0x0000005c3b3b7221 */ /* 0x000fe20000010000 */
[----:B------:R-:W1:Y:S01]  /*6d60*/  MUFU.EX2 R69, R124 ;  /* 0x0000007c00457308 */ /* 0x000e620000000800 */
[----:B------:R-:W-:-:S04]  /*6d70*/  FADD.FTZ R66, R66, R71 ;  /* 0x0000004742427221 */ /* 0x000fc80000010000 */
[----:B------:R-:W-:Y:S01]  /*6d80*/  HMMA.16816.F32 R172, R4, R16, R172 ;  /* 0x0000001004ac723c */ /* 0x000fe200000018ac */
[----:B------:R-:W-:-:S04]  /*6d90*/  FADD.FTZ R65, R65, R66 ;  /* 0x0000004241417221 */ /* 0x000fc80000010000 */
[----:B------:R-:W-:-:S03]  /*6da0*/  FADD.FTZ R58, R58, R65 ;  /* 0x000000413a3a7221 */ /* 0x000fc60000010000 */
[----:B------:R-:W-:Y:S01]  /*6db0*/  HMMA.16816.F32 R176, R4, R18, R176 ;  /* 0x0000001204b0723c */ /* 0x000fe200000018b0 */
[----:B------:R-:W2:Y:S01]  /*6dc0*/  LDSM.16.MT88.4 R16, [R252+0xb000] ;  /* 0x00b00000fc10783b */ /* 0x000ea20000004200 */
[----:B------:R-:W-:-:S04]  /*6dd0*/  FADD.FTZ R75, R75, R58 ;  /* 0x0000003a4b4b7221 */ /* 0x000fc80000010000 */
[----:B------:R-:W-:Y:S02]  /*6de0*/  FADD.FTZ R50, R50, R75 ;  /* 0x0000004b32327221 */ /* 0x000fe40000010000 */
[C---:B------:R-:W-:Y:S02]  /*6df0*/  HMMA.16816.F32 R180, R4.reuse, R12, R180 ;  /* 0x0000000c04b4723c */ /* 0x040fe400000018b4 */
[----:B------:R-:W-:Y:S02]  /*6e00*/  FADD.FTZ R49, R49, R50 ;  /* 0x0000003231317221 */ /* 0x000fe40000010000 */
[----:B------:R-:W-:Y:S02]  /*6e10*/  FADD.FTZ R50, R48, R47 ;  /* 0x0000002f30327221 */ /* 0x000fe40000010000 */
[----:B------:R-:W-:Y:S01]  /*6e20*/  FADD.FTZ R44, R44, R49 ;  /* 0x000000312c2c7221 */ /* 0x000fe20000010000 */
[----:B------:R-:W-:Y:S01]  /*6e30*/  MUFU.EX2 R48, R199 ;  /* 0x000000c700307308 */ /* 0x000fe20000000800 */
[----:B------:R-:W-:Y:S01]  /*6e40*/  HMMA.16816.F32 R184, R4, R14, R184 ;  /* 0x0000000e04b8723c */ /* 0x000fe200000018b8 */
[----:B------:R-:W3:Y:S01]  /*6e50*/  LDSM.16.MT88.4 R12, [R250+0xb000] ;  /* 0x00b00000fa0c783b */ /* 0x000ee20000004200 */
[----:B------:R-:W-:-:S02]  /*6e60*/  FADD.FTZ R43, R43, R50 ;  /* 0x000000322b2b7221 */ /* 0x000fc40000010000 */
[----:B------:R-:W-:Y:S02]  /*6e70*/  FADD.FTZ R73, R73, R44 ;  /* 0x0000002c49497221 */ /* 0x000fe40000010000 */
[----:B------:R-:W-:Y:S02]  /*6e80*/  FADD.FTZ R72, R72, R43 ;  /* 0x0000002b48487221 */ /* 0x000fe40000010000 */
[C---:B------:R-:W-:Y:S01]  /*6e90*/  HMMA.16816.F32 R188, R4.reuse, R8, R188 ;  /* 0x0000000804bc723c */ /* 0x040fe200000018bc */
[----:B------:R-:W-:Y:S02]  /*6ea0*/  FADD.FTZ R36, R36, R73 ;  /* 0x0000004924247221 */ /* 0x000fe40000010000 */
[----:B------:R-:W-:Y:S02]  /*6eb0*/  FADD.FTZ R33, R33, R72 ;  /* 0x0000004821217221 */ /* 0x000fe40000010000 */
[----:B------:R-:W-:Y:S02]  /*6ec0*/  FADD.FTZ R35, R35, R36 ;  /* 0x0000002423237221 */ /* 0x000fe40000010000 */
[----:B------:R-:W-:Y:S01]  /*6ed0*/  FADD.FTZ R32, R32, R33 ;  /* 0x0000002120207221 */ /* 0x000fe20000010000 */
[----:B------:R-:W-:Y:S01]  /*6ee0*/  HMMA.16816.F32 R192, R4, R10, R192 ;  /* 0x0000000a04c0723c */ /* 0x000fe200000018c0 */
[----:B------:R-:W4:Y:S01]  /*6ef0*/  LDSM.16.MT88.4 R8, [R249+0xb000] ;  /* 0x00b00000f908783b */ /* 0x000f220000004200 */
        /* <DEDUP_REMOVED lines=9> */
[----:B------:R-:W-:Y:S01]  /*6f90*/  FADD.FTZ R20, R60, R59 ;  /* 0x0000003b3c147221 */ /* 0x000fe20000010000 */
[----:B------:R-:W-:Y:S01]  /*6fa0*/  MUFU.EX2 R62, R209 ;  /* 0x000000d1003e7308 */ /* 0x000fe20000000800 */
[----:B------:R-:W-:-:S02]  /*6fb0*/  FADD.FTZ R56, R56, R21 ;  /* 0x0000001538387221 */ /* 0x000fc40000010000 */
[----:B------:R-:W-:Y:S02]  /*6fc0*/  FADD.FTZ R55, R55, R20 ;  /* 0x0000001437377221 */ /* 0x000fe40000010000 */
[----:B------:R-:W-:Y:S01]  /*6fd0*/  FADD.FTZ R79, R79, R56 ;  /* 0x000000384f4f7221 */ /* 0x000fe20000010000 */
[----:B------:R-:W-:Y:S01]  /*6fe0*/  F2FP.PACK_AB R4, R67, R128 ;  /* 0x000000804304723e */ /* 0x000fe200000000ff */
[----:B------:R-:W-:Y:S01]  /*6ff0*/  FADD.FTZ R78, R78, R55 ;  /* 0x000000374e4e7221 */ /* 0x000fe20000010000 */
[----:B------:R-:W5:Y:S01]  /*7000*/  MUFU.EX2 R60, R213 ;  /* 0x000000d5003c7308 */ /* 0x000f620000000800 */
[----:B------:R-:W-:Y:S01]  /*7010*/  FADD.FTZ R54, R54, R79 ;  /* 0x0000004f36367221 */ /* 0x000fe20000010000 */
[----:B------:R-:W-:Y:S01]  /*7020*/  F2FP.PACK_AB R5, R70, R125 ;  /* 0x0000007d4605723e */ /* 0x000fe200000000ff */
[----:B------:R-:W-:Y:S01]  /*7030*/  FADD.FTZ R51, R51, R78 ;  /* 0x0000004e33337221 */ /* 0x000fe20000010000 */
[----:B-1----:R-:W-:Y:S01]  /*7040*/  F2FP.PACK_AB R6, R69, R130 ;  /* 0x000000824506723e */ /* 0x002fe200000000ff */
[----:B------:R-:W-:Y:S01]  /*7050*/  FADD.FTZ R53, R53, R54 ;  /* 0x0000003635357221 */ /* 0x000fe20000010000 */
[----:B------:R-:W-:Y:S01]  /*7060*/  F2FP.PACK_AB R7, R90, R121 ;  /* 0x000000795a07723e */ /* 0x000fe200000000ff */
[----:B------:R-:W-:Y:S01]  /*7070*/  FADD.FTZ R52, R52, R51 ;  /* 0x0000003334347221 */ /* 0x000fe20000010000 */
[----:B------:R-:W1:Y:S01]  /*7080*/  MUFU.EX2 R59, R216 ;  /* 0x000000d8003b7308 */ /* 0x000e620000000800 */
[----:B------:R-:W-:Y:S01]  /*7090*/  FADD.FTZ R46, R46, R53 ;  /* 0x000000352e2e7221 */ /* 0x000fe20000010000 */
[----:B------:R-:W1:Y:S01]  /*70a0*/  LDSM.16.MT88.4 R20, [R252+0xb800] ;  /* 0x00b80000fc14783b */ /* 0x000e620000004200 */
[----:B------:R-:W-:-:S02]  /*70b0*/  FADD.FTZ R45, R45, R52 ;  /* 0x000000342d2d7221 */ /* 0x000fc40000010000 */
[----:B------:R-:W-:Y:S01]  /*70c0*/  FADD.FTZ R77, R77, R46 ;  /* 0x0000002e4d4d7221 */ /* 0x000fe20000010000 */
[C---:B--2---:R-:W-:Y:S01]  /*70d0*/  HMMA.16816.F32 R136, R4.reuse, R16, R136 ;  /* 0x000000100488723c */ /* 0x044fe20000001888 */
[----:B------:R-:W-:Y:S01]  /*70e0*/  FADD.FTZ R76, R76, R45 ;  /* 0x0000002d4c4c7221 */ /* 0x000fe20000010000 */
[----:B------:R-:W2:Y:S01]  /*70f0*/  MUFU.EX2 R61, R212 ;  /* 0x000000d4003d7308 */ /* 0x000ea20000000800 */
[----:B------:R-:W-:Y:S02]  /*7100*/  FADD.FTZ R42, R42, R77 ;  /* 0x0000004d2a2a7221 */ /* 0x000fe40000010000 */
[----:B------:R-:W-:Y:S02]  /*7110*/  FADD.FTZ R39, R39, R76 ;  /* 0x0000004c27277221 */ /* 0x000fe40000010000 */
[----:B------:R-:W-:Y:S01]  /*7120*/  FADD.FTZ R41, R41, R42 ;  /* 0x0000002a29297221 */ /* 0x000fe20000010000 */
[----:B------:R-:W-:Y:S01]  /*7130*/  HMMA.16816.F32 R132, R4, R18, R132 ;  /* 0x000000120484723c */ /* 0x000fe20000001884 */
[----:B------:R-:W-:Y:S01]  /*7140*/  FADD.FTZ R38, R38, R39 ;  /* 0x0000002726267221 */ /* 0x000fe20000010000 */
[----:B------:R-:W1:Y:S01]  /*7150*/  MUFU.EX2 R55, R120 ;  /* 0x0000007800377308 */ /* 0x000e620000000800 */
[----:B------:R-:W-:-:S02]  /*7160*/  FADD.FTZ R41, R40, R41 ;  /* 0x0000002928297221 */ /* 0x000fc40000010000 */
[----:B------:R-:W-:Y:S02]  /*7170*/  FADD.FTZ R37, R37, R38 ;  /* 0x0000002625257221 */ /* 0x000fe40000010000 */
[----:B------:R-:W-:Y:S01]  /*7180*/  FADD.FTZ R108, R108, R41 ;  /* 0x000000296c6c7221 */ /* 0x000fe20000010000 */
[C---:B---3--:R-:W-:Y:S01]  /*7190*/  HMMA.16816.F32 R144, R4.reuse, R12, R144 ;  /* 0x0000000c0490723c */ /* 0x048fe20000001890 */
[----:B------:R-:W-:Y:S02]  /*71a0*/  FADD.FTZ R104, R104, R37 ;  /* 0x0000002568687221 */ /* 0x000fe40000010000 */
[----:B------:R-:W-:Y:S02]  /*71b0*/  FADD.FTZ R105, R105, R108 ;  /* 0x0000006c69697221 */ /* 0x000fe40000010000 */
[----:B------:R-:W-:Y:S02]  /*71c0*/  FADD.FTZ R101, R101, R104 ;  /* 0x0000006865657221 */ /* 0x000fe40000010000 */
[----:B------:R-:W-:Y:S01]  /*71d0*/  FADD.FTZ R106, R106, R105 ;  /* 0x000000696a6a7221 */ /* 0x000fe20000010000 */
[----:B------:R-:W-:Y:S01]  /*71e0*/  HMMA.16816.F32 R140, R4, R14, R140 ;  /* 0x0000000e048c723c */ /* 0x000fe2000000188c */
[----:B------:R-:W-:-:S02]  /*71f0*/  FADD.FTZ R102, R102, R101 ;  /* 0x0000006566667221 */ /* 0x000fc40000010000 */
[----:B------:R-:W-:Y:S02]  /*7200*/  FADD.FTZ R106, R103, R106 ;  /* 0x0000006a676a7221 */ /* 0x000fe40000010000 */
[----:B------:R-:W-:Y:S02]  /*7210*/  FADD.FTZ R94, R94, R93 ;  /* 0x0000005d5e5e7221 */ /* 0x000fe40000010000 */
[----:B------:R-:W-:Y:S01]  /*7220*/  FADD.FTZ R98, R98, R97 ;  /* 0x0000006162627221 */ /* 0x000fe20000010000 */
[----:B----4-:R-:W-:Y:S01]  /*7230*/  HMMA.16816.F32 R152, R4, R8, R152 ;  /* 0x000000080498723c */ /* 0x010fe20000001898 */
[----:B------:R-:W-:Y:S02]  /*7240*/  FADD.FTZ R89, R89, R106 ;  /* 0x0000006a59597221 */ /* 0x000fe40000010000 */
[----:B------:R-:W-:Y:S02]  /*7250*/  FADD.FTZ R102, R99, R102 ;  /* 0x0000006663667221 */ /* 0x000fe40000010000 */
[----:B------:R-:W-:-:S02]  /*7260*/  FADD.FTZ R94, R91, R94 ;  /* 0x0000005e5b5e7221 */ /* 0x000fc40000010000 */
[----:B------:R-:W-:Y:S01]  /*7270*/  FADD.FTZ R98, R95, R98 ;  /* 0x000000625f627221 */ /* 0x000fe20000010000 */
[C---:B------:R-:W-:Y:S01]  /*7280*/  HMMA.16816.F32 R148, R4.reuse, R10, R148 ;  /* 0x0000000a0494723c */ /* 0x040fe20000001894 */
        /* <DEDUP_REMOVED lines=9> */
[----:B------:R-:W-:Y:S01]  /*7320*/  HMMA.16816.F32 R160, R4, R26, R160 ;  /* 0x0000001a04a0723c */ /* 0x000fe200000018a0 */
[----:B------:R-:W-:Y:S02]  /*7330*/  FADD.FTZ R84, R84, R87 ;  /* 0x0000005754547221 */ /* 0x000fe40000010000 */
[----:B------:R-:W-:Y:S02]  /*7340*/  FADD.FTZ R81, R81, R82 ;  /* 0x0000005251517221 */ /* 0x000fe40000010000 */
[----:B------:R-:W-:-:S02]  /*7350*/  FADD.FTZ R86, R86, R111 ;  /* 0x0000006f56567221 */ /* 0x000fc40000010000 */
[----:B-----5:R-:W-:Y:S01]  /*7360*/  F2FP.PACK_AB R4, R60, R215 ;  /* 0x000000d73c04723e */ /* 0x020fe200000000ff */
[----:B------:R-:W-:Y:S01]  /*7370*/  FADD.FTZ R113, R113, R114 ;  /* 0x0000007271717221 */ /* 0x000fe20000010000 */
[----:B-1----:R-:W-:Y:S01]  /*7380*/  F2FP.PACK_AB R5, R59, R218 ;  /* 0x000000da3b05723e */ /* 0x002fe200000000ff */
[----:B------:R-:W-:Y:S01]  /*7390*/  FADD.FTZ R215, R215, R84 ;  /* 0x00000054d7d77221 */ /* 0x000fe20000010000 */
[----:B------:R-:W-:Y:S01]  /*73a0*/  F2FP.PACK_AB R6, R62, R211 ;  /* 0x000000d33e06723e */ /* 0x000fe200000000ff */
[----:B------:R-:W-:Y:S01]  /*73b0*/  FADD.FTZ R81, R80, R81 ;  /* 0x0000005150517221 */ /* 0x000fe20000010000 */
[----:B--2---:R-:W-:Y:S01]  /*73c0*/  F2FP.PACK_AB R7, R61, R214 ;  /* 0x000000d63d07723e */ /* 0x004fe200000000ff */
[----:B------:R-:W-:Y:S02]  /*73d0*/  FADD.FTZ R86, R83, R86 ;  /* 0x0000005653567221 */ /* 0x000fe40000010000 */
[----:B------:R-:W-:Y:S02]  /*73e0*/  FADD.FTZ R113, R112, R113 ;  /* 0x0000007170717221 */ /* 0x000fe40000010000 */
[----:B------:R-:W-:-:S02]  /*73f0*/  FADD.FTZ R60, R60, R215 ;  /* 0x000000d73c3c7221 */ /* 0x000fc40000010000 */
[C---:B------:R-:W-:Y:S01]  /*7400*/  HMMA.16816.F32 R164, R4.reuse, R16, R164 ;  /* 0x0000001004a4723c */ /* 0x040fe200000018a4 */
[----:B------:R-:W-:Y:S02]  /*7410*/  FADD.FTZ R218, R218, R81 ;  /* 0x00000051dada7221 */ /* 0x000fe40000010000 */
[----:B------:R-:W-:Y:S02]  /*7420*/  FADD.FTZ R125, R125, R86 ;  /* 0x000000567d7d7221 */ /* 0x000fe40000010000 */
[----:B------:R-:W-:Y:S02]  /*7430*/  FADD.FTZ R128, R128, R113 ;  /* 0x0000007180807221 */ /* 0x000fe40000010000 */
[----:B------:R-:W-:Y:S01]  /*7440*/  FADD.FTZ R211, R211, R60 ;  /* 0x0000003cd3d37221 */ /* 0x000fe20000010000 */
[----:B------:R-:W-:Y:S01]  /*7450*/  HMMA.16816.F32 R168, R4, R18, R168 ;  /* 0x0000001204a8723c */ /* 0x000fe200000018a8 */
[----:B------:R-:W1:Y:S01]  /*7460*/  LDSM.16.MT88.4 R16, [R250+0xb800] ;  /* 0x00b80000fa10783b */ /* 0x000e620000004200 */
        /* <DEDUP_REMOVED lines=9> */
[----:B------:R-:W2:Y:S01]  /*7500*/  LDSM.16.MT88.4 R12, [R249+0xb800] ;  /* 0x00b80000f90c783b */ /* 0x000ea20000004200 */
[----:B------:R-:W-:-:S02]  /*7510*/  FADD.FTZ R61, R61, R214 ;  /* 0x000000d63d3d7221 */ /* 0x000fc40000010000 */
[----:B------:R-:W-:Y:S02]  /*7520*/  FADD.FTZ R90, R90, R121 ;  /* 0x000000795a5a7221 */ /* 0x000fe40000010000 */
[----:B------:R-:W-:Y:S02]  /*7530*/  FADD.FTZ R69, R69, R130 ;  /* 0x0000008245457221 */ /* 0x000fe40000010000 */
[C---:B------:R-:W-:Y:S08]  /*7540*/  HMMA.16816.F32 R180, R4.reuse, R8, R180 ;  /* 0x0000000804b4723c */ /* 0x040ff000000018b4 */
[C---:B------:R-:W-:Y:S01]  /*7550*/  HMMA.16816.F32 R184, R4.reuse, R10, R184 ;  /* 0x0000000a04b8723c */ /* 0x040fe200000018b8 */
[----:B------:R-:W3:Y:S07]  /*7560*/  LDSM.16.MT88.4 R8, [R248+0xb800] ;  /* 0x00b80000f808783b */ /* 0x000eee0000004200 */
[C---:B------:R-:W-:Y:S01]  /*7570*/  HMMA.16816.F32 R188, R4.reuse, R24, R188 ;  /* 0x0000001804bc723c */ /* 0x040fe200000018bc */
[----:B------:R-:W4:Y:S07]  /*7580*/  MUFU.EX2 R24, R107 ;  /* 0x0000006b00187308 */ /* 0x000f2e0000000800 */
[----:B------:R-:W-:Y:S01]  /*7590*/  HMMA.16816.F32 R192, R4, R26, R192 ;  /* 0x0000001a04c0723c */ /* 0x000fe200000018c0 */
[----:B------:R-:W5:Y:S06]  /*75a0*/  MUFU.EX2 R26, R205 ;  /* 0x000000cd001a7308 */ /* 0x000f6c0000000800 */
[----:B------:R-:W-:Y:S01]  /*75b0*/  F2FP.PACK_AB R4, R55, R122 ;  /* 0x0000007a3704723e */ /* 0x000fe200000000ff */
[----:B------:R-:W-:Y:S01]  /*75c0*/  FADD.FTZ R122, R122, R69 ;  /* 0x000000457a7a7221 */ /* 0x000fe20000010000 */
[----:B------:R-:W1:Y:S01]  /*75d0*/  MUFU.EX2 R25, R196 ;  /* 0x000000c400197308 */ /* 0x000e620000000800 */
[----:B------:R-:W-:Y:S01]  /*75e0*/  F2FP.PACK_AB R5, R116, R117 ;  /* 0x000000757405723e */ /* 0x000fe200000000ff */
[----:B------:R-:W-:Y:S01]  /*75f0*/  FADD.FTZ R117, R117, R90 ;  /* 0x0000005a75757221 */ /* 0x000fe20000010000 */
[----:B------:R-:W-:Y:S01]  /*7600*/  F2FP.PACK_AB R6, R129, R118 ;  /* 0x000000768106723e */ /* 0x000fe200000000ff */
[----:B------:R-:W-:Y:S01]  /*7610*/  FADD.FTZ R55, R55, R122 ;  /* 0x0000007a37377221 */ /* 0x000fe20000010000 */
[----:B----4-:R-:W-:Y:S01]  /*7620*/  F2FP.PACK_AB R7, R24, R109 ;  /* 0x0000006d1807723e */ /* 0x010fe200000000ff */
[----:B------:R-:W-:-:S02]  /*7630*/  FADD.FTZ R116, R116, R117 ;  /* 0x0000007574747221 */ /* 0x000fc40000010000 */
[----:B------:R-:W-:Y:S02]  /*7640*/  FADD.FTZ R118, R118, R55 ;  /* 0x0000003776767221 */ /* 0x000fe40000010000 */
[----:B------:R-:W-:Y:S02]  /*7650*/  FADD.FTZ R109, R109, R116 ;  /* 0x000000746d6d7221 */ /* 0x000fe40000010000 */
[C---:B------:R-:W-:Y:S08]  /*7660*/  HMMA.16816.F32 R136, R4.reuse, R20, R136 ;  /* 0x000000140488723c */ /* 0x040ff00000001888 */
[C---:B------:R-:W-:Y:S08]  /*7670*/  HMMA.16816.F32 R132, R4.reuse, R22, R132 ;  /* 0x000000160484723c */ /* 0x040ff00000001884 */
[C---:B-1----:R-:W-:Y:S08]  /*7680*/  HMMA.16816.F32 R144, R4.reuse, R16, R144 ;  /* 0x000000100490723c */ /* 0x042ff00000001890 */
[C---:B------:R-:W-:Y:S08]  /*7690*/  HMMA.16816.F32 R140, R4.reuse, R18, R140 ;  /* 0x00000012048c723c */ /* 0x040ff0000000188c */
[C---:B--2---:R-:W-:Y:S08]  /*76a0*/  HMMA.16816.F32 R152, R4.reuse, R12, R152 ;  /* 0x0000000c0498723c */ /* 0x044ff00000001898 */
[C---:B------:R-:W-:Y:S08]  /*76b0*/  HMMA.16816.F32 R148, R4.reuse, R14, R148 ;  /* 0x0000000e0494723c */ /* 0x040ff00000001894 */
[C---:B---3--:R-:W-:Y:S08]  /*76c0*/  HMMA.16816.F32 R156, R4.reuse, R8, R156 ;  /* 0x00000008049c723c */ /* 0x048ff0000000189c */
[----:B------:R-:W-:Y:S07]  /*76d0*/  HMMA.16816.F32 R160, R4, R10, R160 ;  /* 0x0000000a04a0723c */ /* 0x000fee00000018a0 */
[----:B-----5:R-:W-:Y:S01]  /*76e0*/  F2FP.PACK_AB R4, R26, R207 ;  /* 0x000000cf1a04723e */ /* 0x020fe200000000ff */
[----:B------:R-:W-:Y:S01]  /*76f0*/  FADD.FTZ R207, R207, R62 ;  /* 0x0000003ecfcf7221 */ /* 0x000fe20000010000 */
[C---:B------:R-:W-:Y:S01]  /*7700*/  F2FP.PACK_AB R5, R25.reuse, R210 ;  /* 0x000000d21905723e */ /* 0x040fe200000000ff */
[----:B------:R-:W-:Y:S01]  /*7710*/  FADD.FTZ R210, R210, R61 ;  /* 0x0000003dd2d27221 */ /* 0x000fe20000010000 */
[----:B------:R-:W-:Y:S01]  /*7720*/  F2FP.PACK_AB R6, R232, R201 ;  /* 0x000000c9e806723e */ /* 0x000fe200000000ff */
[----:B------:R-:W-:Y:S01]  /*7730*/  FADD.FTZ R26, R26, R207 ;  /* 0x000000cf1a1a7221 */ /* 0x000fe20000010000 */
[----:B------:R-:W-:Y:S01]  /*7740*/  F2FP.PACK_AB R7, R48, R131 ;  /* 0x000000833007723e */ /* 0x000fe200000000ff */
[----:B------:R-:W-:-:S02]  /*7750*/  FADD.FTZ R210, R25, R210 ;  /* 0x000000d219d27221 */ /* 0x000fc40000010000 */
[----:B------:R-:W-:Y:S02]  /*7760*/  FADD.FTZ R201, R201, R26 ;  /* 0x0000001ac9c97221 */ /* 0x000fe40000010000 */
[----:B------:R-:W-:Y:S02]  /*7770*/  FADD.FTZ R131, R131, R210 ;  /* 0x000000d283837221 */ /* 0x000fe40000010000 */
[C---:B------:R-:W-:Y:S08]  /*7780*/  HMMA.16816.F32 R164, R4.reuse, R20, R164 ;  /* 0x0000001404a4723c */ /* 0x040ff000000018a4 */
[C---:B------:R-:W-:Y:S08]  /*7790*/  HMMA.16816.F32 R168, R4.reuse, R22, R168 ;  /* 0x0000001604a8723c */ /* 0x040ff000000018a8 */
[C---:B------:R-:W-:Y:S08]  /*77a0*/  HMMA.16816.F32 R172, R4.reuse, R16, R172 ;  /* 0x0000001004ac723c */ /* 0x040ff000000018ac */
[C---:B------:R-:W-:Y:S08]  /*77b0*/  HMMA.16816.F32 R176, R4.reuse, R18, R176 ;  /* 0x0000001204b0723c */ /* 0x040ff000000018b0 */
[C---:B------:R-:W-:Y:S08]  /*77c0*/  HMMA.16816.F32 R180, R4.reuse, R12, R180 ;  /* 0x0000000c04b4723c */ /* 0x040ff000000018b4 */
[C---:B------:R-:W-:Y:S08]  /*77d0*/  HMMA.16816.F32 R184, R4.reuse, R14, R184 ;  /* 0x0000000e04b8723c */ /* 0x040ff000000018b8 */
[C---:B------:R-:W-:Y:S08]  /*77e0*/  HMMA.16816.F32 R188, R4.reuse, R8, R188 ;  /* 0x0000000804bc723c */ /* 0x040ff000000018bc */
[----:B------:R-:W-:Y:S07]  /*77f0*/  HMMA.16816.F32 R192, R4, R10, R192 ;  /* 0x0000000a04c0723c */ /* 0x000fee00000018c0 */
[----:B------:R-:W-:-:S02]  /*7800*/  FADD.FTZ R4, R232, R201 ;  /* 0x000000c9e8047221 */ /* 0x000fc40000010000 */
[----:B------:R-:W-:Y:S02]  /*7810*/  FADD.FTZ R6, R48, R131 ;  /* 0x0000008330067221 */ /* 0x000fe40000010000 */
[----:B------:R-:W-:Y:S01]  /*7820*/  FADD.FTZ R5, R129, R118 ;  /* 0x0000007681057221 */ /* 0x000fe20000010000 */
[----:B------:R1:W-:Y:S04]  /*7830*/  STL [R1+0x78], R4 ;  /* 0x0000780401007387 */ /* 0x0003e80000100800 */
[----:B------:R2:W-:Y:S01]  /*7840*/  STL [R1+0x74], R6 ;  /* 0x0000740601007387 */ /* 0x0005e20000100800 */
[----:B-1----:R-:W-:-:S05]  /*7850*/  FADD.FTZ R4, R24, R109 ;  /* 0x0000006d18047221 */ /* 0x002fca0000010000 */
[----:B------:R2:W-:Y:S04]  /*7860*/  STL [R1+0x6c], R4 ;  /* 0x00006c0401007387 */ /* 0x0005e80000100800 */
[----:B------:R2:W-:Y:S01]  /*7870*/  STL [R1+0x70], R5 ;  /* 0x0000700501007387 */ /* 0x0005e20000100800 */
[----:B------:R-:W-:Y:S05]  /*7880*/  @!P0 BRA `(.L_x_49) ;  /* 0x00005b4000008947 */ /* 0x000fea0003800000 */
[----:B--2---:R-:W-:Y:S01]  /*7890*/  LEA.HI.SX32 R5, R30, 0xfffffffe, 0x19 ;  /* 0xfffffffe1e057811 */ /* 0x004fe200078fcaff */
[----:B------:R-:W-:Y:S01]  /*78a0*/  IMAD.MOV.U32 R196, RZ, RZ, R3 ;  /* 0x000000ffffc47224 */ /* 0x000fe200078e0003 */
[----:B------:R-:W-:Y:S01]  /*78b0*/  SHF.L.U64.HI R4, R28, 0x5, R29 ;  /* 0x000000051c047819 */ /* 0x000fe2000001021d */
[----:B------:R-:W-:Y:S01]  /*78c0*/  IMAD.MOV.U32 R201, RZ, RZ, R68 ;  /* 0x000000ffffc97224 */ /* 0x000fe200078e0044 */
[----:B------:R-:W-:Y:S01]  /*78d0*/  MOV R199, R0 ;  /* 0x0000000000c77202 */ /* 0x000fe20000000f00 */
[----:B------:R1:W-:Y:S01]  /*78e0*/  STL [R1+0x68], R5 ;  /* 0x0000680501007387 */ /* 0x0003e20000100800 */
[----:B------:R-:W-:Y:S01]  /*78f0*/  IMAD.MOV.U32 R197, RZ, RZ, R2 ;  /* 0x000000ffffc57224 */ /* 0x000fe200078e0002 */
[----:B------:R-:W-:Y:S05]  /*7900*/  BRA `(.L_x_50) ;  /* 0x000002b000007947 */ /* 0x000fea0003800000 */
.L_x_52:
[----:B------:R-:W2:Y:S01]  /*7910*/  LDL.64 R212, [R1+0x48] ;  /* 0x0000480001d47983 */ /* 0x000ea20000100a00 */
[----:B------:R-:W-:Y:S01]  /*7920*/  ULDC.64 UR4, c[0x0][0x198] ;  /* 0x0000660000047ab9 */ /* 0x000fe20000000a00 */
[----:B------:R-:W-:Y:S01]  /*7930*/  IADD3 R3, R216, -0x1, RZ ;  /* 0xffffffffd8037810 */ /* 0x000fe20007ffe0ff */
[----:B------:R-:W-:Y:S01]  /*7940*/  USHF.L.U32 UR6, UR4, 0x5, URZ ;  /* 0x0000000504067899 */ /* 0x000fe2000800063f */
[----:B------:R-:W3:Y:S01]  /*7950*/  LDL.64 R214, [R1+0x50] ;  /* 0x0000500001d67983 */ /* 0x000ee20000100a00 */
[----:B------:R-:W-:Y:S01]  /*7960*/  USHF.L.U64.HI UR5, UR4, 0x5, UR5 ;  /* 0x0000000504057899 */ /* 0x000fe20008010205 */
[----:B------:R-:W-:Y:S01]  /*7970*/  SHF.R.S32.HI R0, RZ, 0x1f, R3 ;  /* 0x0000001fff007819 */ /* 0x000fe20000011403 */
[C---:B------:R-:W-:Y:S01]  /*7980*/  IMAD.WIDE.U32 R6, R3.reuse, c[0x0][0x198], RZ ;  /* 0x0000660003067a25 */ /* 0x040fe200078e00ff */
[----:B------:R-:W4:Y:S03]  /*7990*/  LDL R224, [R1+0x3c] ;  /* 0x00003c0001e07983 */ /* 0x000f260000100800 */
        /* <DEDUP_REMOVED lines=13> */
[----:B----4-:R1:W-:Y:S01]  /*7a70*/  LDGSTS.E.BYPASS.LTC128B.128 [R224+0x4000], [R68.64] ;  /* 0x0400000044e07fae */ /* 0x0103e2000b901d48 */
        /* <DEDUP_REMOVED lines=17> */
[----:B------:R1:W-:Y:S04]  /*7b90*/  LDGSTS.E.BYPASS.LTC128B.128 [R224+0x7800], [R124.64] ;  /* 0x078000007ce07fae */ /* 0x0003e8000b901d48 */
[----:B------:R-:W0:Y:S01]  /*7ba0*/  LDGDEPBAR ;  /* 0x00000000000079af */ /* 0x000e220000000000 */
[----:B------:R-:W-:-:S05]  /*7bb0*/  BRA `(.L_x_51) ;  /* 0x00001e2000007947 */ /* 0x000fca0003800000 */
.L_x_50:
[----:B------:R-:W2:Y:S01]  /*7bc0*/  LDL R4, [R1+0x68] ;  /* 0x0000680001047983 */ /* 0x000ea20000100800 */
[----:B------:R-:W-:Y:S04]  /*7bd0*/  DEPBAR.LE SB0, 0x0 ;  /* 0x000080000000791a */ /* 0x000fe80000000000 */
[----:B------:R-:W3:Y:S01]  /*7be0*/  LDL.64 R8, [R1+0x40] ;  /* 0x0000400001087983 */ /* 0x000ee20000100a00 */
[----:B------:R-:W-:Y:S04]  /*7bf0*/  MOV R10, c[0x0][0x1a0] ;  /* 0x00006800000a7a02 */ /* 0x000fe80000000f00 */
[----:B------:R-:W-:Y:S01]  /*7c00*/  SHF.L.U32 R10, R10, 0x5, RZ ;  /* 0x000000050a0a7819 */ /* 0x000fe200000006ff */
[----:B------:R-:W4:Y:S04]  /*7c10*/  LDL R3, [R1+0x18] ;  /* 0x0000180001037983 */ /* 0x000f280000100800 */
[----:B------:R-:W5:Y:S04]  /*7c20*/  LDL R7, [R1+0x3c] ;  /* 0x00003c0001077983 */ /* 0x000f680000100800 */
[----:B------:R-:W5:Y:S04]  /*7c30*/  LDL R6, [R1+0x14] ;  /* 0x0000140001067983 */ /* 0x000f680000100800 */
[----:B-1----:R-:W5:Y:S04]  /*7c40*/  LDL R5, [R1+0x10] ;  /* 0x0000100001057983 */ /* 0x002f680000100800 */
[----:B------:R-:W-:Y:S01]  /*7c50*/  BAR.SYNC.DEFER_BLOCKING 0x0 ;  /* 0x0000000000007b1d */ /* 0x000fe20000010000 */
[----:B--2---:R-:W-:Y:S01]  /*7c60*/  SHF.R.S32.HI R0, RZ, 0x1f, R4 ;  /* 0x0000001fff007819 */ /* 0x004fe20000011404 */
[----:B------:R-:W-:Y:S04]  /*7c70*/  IMAD.WIDE.U32 R36, R4, c[0x0][0x1a0], RZ ;  /* 0x0000680004247a25 */ /* 0x000fe800078e00ff */
[----:B------:R-:W-:Y:S01]  /*7c80*/  IMAD R0, R0, c[0x0][0x1a0], RZ ;  /* 0x0000680000007a24 */ /* 0x000fe200078e02ff */
[----:B---3--:R-:W-:Y:S02]  /*7c90*/  LEA R2, P0, R36, R8, 0x7 ;  /* 0x0000000824027211 */ /* 0x008fe400078038ff */
[----:B------:R-:W-:Y:S01]  /*7ca0*/  MOV R9, c[0x0][0x1a4] ;  /* 0x0000690000097a02 */ /* 0x000fe20000000f00 */
[----:B------:R-:W-:Y:S01]  /*7cb0*/  IMAD R0, R4, c[0x0][0x1a4], R0 ;  /* 0x0000690004007a24 */ /* 0x000fe200078e0200 */
[----:B------:R-:W-:Y:S02]  /*7cc0*/  LEA R38, P1, R2, c[0x0][0x170], 0x1 ;  /* 0x00005c0002267a11 */ /* 0x000fe400078208ff */
[----:B------:R-:W-:Y:S02]  /*7cd0*/  MOV R8, c[0x0][0x1a0] ;  /* 0x0000680000087a02 */ /* 0x000fe40000000f00 */
[----:B------:R-:W-:Y:S02]  /*7ce0*/  IADD3 R0, R37, R0, RZ ;  /* 0x0000000025007210 */ /* 0x000fe40007ffe0ff */
[----:B------:R-:W-:Y:S02]  /*7cf0*/  SHF.L.U64.HI R8, R8, 0x5, R9 ;  /* 0x0000000508087819 */ /* 0x000fe40000010209 */
[----:B----4-:R-:W-:Y:S02]  /*7d00*/  LEA.HI.X R3, R36, R3, R0, 0x7, P0 ;  /* 0x0000000324037211 */ /* 0x010fe400000f3c00 */
[-C--:B------:R-:W-:Y:S02]  /*7d10*/  IADD3 R36, P0, R38, R10.reuse, RZ ;  /* 0x0000000a26247210 */ /* 0x080fe40007f1e0ff */
[----:B------:R-:W-:Y:S02]  /*7d20*/  LEA.HI.X R39, R2, c[0x0][0x174], R3, 0x1, P1 ;  /* 0x00005d0002277a11 */ /* 0x000fe400008f0c03 */
[----:B------:R-:W-:Y:S02]  /*7d30*/  IADD3 R42, P1, R36, R10, RZ ;  /* 0x0000000a242a7210 */ /* 0x000fe40007f3e0ff */
[----:B------:R-:W-:Y:S01]  /*7d40*/  IADD3.X R37, R39, R8, RZ, P0, !PT ;  /* 0x0000000827257210 */ /* 0x000fe200007fe4ff */
[----:B------:R-:W-:Y:S01]  /*7d50*/  @!PT LDS RZ, [RZ] ;  /* 0x00000000fffff984 */ /* 0x000fe20000000800 */
[----:B------:R-:W-:Y:S01]  /*7d60*/  @!PT LDS RZ, [RZ] ;  /* 0x00000000fffff984 */ /* 0x000fe20000000800 */
[----:B------:R-:W-:Y:S01]  /*7d70*/  @!PT LDS RZ, [RZ] ;  /* 0x00000000fffff984 */ /* 0x000fe20000000800 */
[----:B-----5:R1:W-:Y:S01]  /*7d80*/  LDGSTS.E.BYPASS.LTC128B.128 [R7+0x8000], [R38.64] ;  /* 0x0800000026077fae */ /* 0x0203e2000b901d48 */
[----:B------:R-:W-:Y:S02]  /*7d90*/  IADD3 R40, P0, R42, R10, RZ ;  /* 0x0000000a2a287210 */ /* 0x000fe40007f1e0ff */
[----:B------:R-:W-:Y:S02]  /*7da0*/  IADD3.X R43, R37, R8, RZ, P1, !PT ;  /* 0x00000008252b7210 */ /* 0x000fe40000ffe4ff */
[----:B------:R-:W-:Y:S02]  /*7db0*/  IADD3 R2, P1, R40, R10, RZ ;  /* 0x0000000a28027210 */ /* 0x000fe40007f3e0ff */
[----:B------:R-:W-:Y:S01]  /*7dc0*/  IADD3.X R41, R43, R8, RZ, P0, !PT ;  /* 0x000000082b297210 */ /* 0x000fe200007fe4ff */
[----:B------:R1:W-:Y:S01]  /*7dd0*/  LDGSTS.E.BYPASS.LTC128B.128 [R7+0x8800], [R36.64] ;  /* 0x0880000024077fae */ /* 0x0003e2000b901d48 */
[----:B------:R-:W-:Y:S02]  /*7de0*/  IADD3 R44, P0, R2, R10, RZ ;  /* 0x0000000a022c7210 */ /* 0x000fe40007f1e0ff */
[----:B------:R-:W-:Y:S02]  /*7df0*/  IADD3.X R3, R41, R8, RZ, P1, !PT ;  /* 0x0000000829037210 */ /* 0x000fe40000ffe4ff */
[----:B------:R-:W-:Y:S02]  /*7e00*/  IADD3 R46, P1, R44, R10, RZ ;  /* 0x0000000a2c2e7210 */ /* 0x000fe40007f3e0ff */
[----:B------:R-:W-:Y:S01]  /*7e10*/  IADD3.X R45, R3, R8, RZ, P0, !PT ;  /* 0x00000008032d7210 */ /* 0x000fe200007fe4ff */
[----:B------:R1:W-:Y:S01]  /*7e20*/  LDGSTS.E.BYPASS.LTC128B.128 [R7+0x9000], [R42.64] ;  /* 0x090000002a077fae */ /* 0x0003e2000b901d48 */
[----:B------:R-:W-:Y:S02]  /*7e30*/  IADD3 R48, P0, R46, R10, RZ ;  /* 0x0000000a2e307210 */ /* 0x000fe40007f1e0ff */
[----:B------:R-:W-:Y:S02]  /*7e40*/  IADD3.X R47, R45, R8, RZ, P1, !PT ;  /* 0x000000082d2f7210 */ /* 0x000fe40000ffe4ff */
[----:B------:R-:W-:Y:S02]  /*7e50*/  MOV R0, R4 ;  /* 0x0000000400007202 */ /* 0x000fe40000000f00 */
[----:B------:R-:W-:Y:S01]  /*7e60*/  IADD3.X R49, R47, R8, RZ, P0, !PT ;  /* 0x000000082f317210 */ /* 0x000fe200007fe4ff */
[----:B------:R1:W-:Y:S08]  /*7e70*/  LDGSTS.E.BYPASS.LTC128B.128 [R7+0x9800], [R40.64] ;  /* 0x0980000028077fae */ /* 0x0003f0000b901d48 */
[----:B------:R2:W-:Y:S08]  /*7e80*/  LDGSTS.E.BYPASS.LTC128B.128 [R7+0xa000], [R2.64] ;  /* 0x0a00000002077fae */ /* 0x0005f0000b901d48 */
[----:B------:R1:W-:Y:S08]  /*7e90*/  LDGSTS.E.BYPASS.LTC128B.128 [R7+0xa800], [R44.64] ;  /* 0x0a8000002c077fae */ /* 0x0003f0000b901d48 */
[----:B------:R1:W-:Y:S08]  /*7ea0*/  LDGSTS.E.BYPASS.LTC128B.128 [R7+0xb000], [R46.64] ;  /* 0x0b0000002e077fae */ /* 0x0003f0000b901d48 */
[----:B------:R1:W-:Y:S08]  /*7eb0*/  LDGSTS.E.BYPASS.LTC128B.128 [R7+0xb800], [R48.64] ;  /* 0x0b80000030077fae */ /* 0x0003f0000b901d48 */
[----:B--2---:R-:W2:Y:S04]  /*7ec0*/  LDL R2, [R1+0xc] ;  /* 0x00000c0001027983 */ /* 0x004ea80000100800 */
[----:B------:R-:W-:Y:S08]  /*7ed0*/  LDSM.16.M88.4 R204, [R6] ;  /* 0x0000000006cc783b */ /* 0x000ff00000000200 */
[----:B------:R-:W1:Y:S08]  /*7ee0*/  LDSM.16.M88.4 R208, [R5+0x4000] ;  /* 0x0040000005d0783b */ /* 0x000e700000000200 */
[----:B------:R-:W3:Y:S08]  /*7ef0*/  LDSM.16.M88.4 R212, [R6+0x2000] ;  /* 0x0020000006d4783b */ /* 0x000ef00000000200 */
[----:B------:R-:W4:Y:S08]  /*7f00*/  LDSM.16.M88.4 R216, [R5+0x4800] ;  /* 0x0048000005d8783b */ /* 0x000f300000000200 */
[----:B------:R-:W5:Y:S08]  /*7f10*/  LDSM.16.M88.4 R220, [R5+0x5000] ;  /* 0x0050000005dc783b */ /* 0x000f700000000200 */
[----:B------:R-:W1:Y:S08]  /*7f20*/  LDSM.16.M88.4 R224, [R5+0x5800] ;  /* 0x0058000005e0783b */ /* 0x000e700000000200 */
[----:B------:R-:W1:Y:S08]  /*7f30*/  LDSM.16.M88.4 R228, [R5+0x6000] ;  /* 0x0060000005e4783b */ /* 0x000e700000000200 */
[----:B------:R-:W3:Y:S08]  /*7f40*/  LDSM.16.M88.4 R232, [R5+0x6800] ;  /* 0x0068000005e8783b */ /* 0x000ef00000000200 */
[----:B------:R-:W4:Y:S08]  /*7f50*/  LDSM.16.M88.4 R236, [R5+0x7000] ;  /* 0x0070000005ec783b */ /* 0x000f300000000200 */
[----:B------:R1:W2:Y:S08]  /*7f60*/  LDSM.16.M88.4 R240, [R5+0x7800] ;  /* 0x0078000005f0783b */ /* 0x0002b00000000200 */
[----:B------:R-:W2:Y:S04]  /*7f70*/  LDL R3, [R1+0x4] ;  /* 0x0000040001037983 */ /* 0x000ea80000100800 */
[----:B------:R-:W0:Y:S01]  /*7f80*/  LDGDEPBAR ;  /* 0x00000000000079af */ /* 0x000e220000000000 */
[-C--:B-1----:R-:W-:Y:S08]  /*7f90*/  HMMA.16816.F32 R4, R204, R208.reuse, RZ ;  /* 0x000000d0cc04723c */ /* 0x082ff000000018ff */
[C---:B---3--:R-:W-:Y:S08]  /*7fa0*/  HMMA.16816.F32 R8, R212.reuse, R208, RZ ;  /* 0x000000d0d408723c */ /* 0x048ff000000018ff */
[-C--:B------:R-:W-:Y:S08]  /*7fb0*/  HMMA.16816.F32 R12, R212, R210.reuse, RZ ;  /* 0x000000d2d40c723c */ /* 0x080ff000000018ff */
[C---:B------:R-:W-:Y:S08]  /*7fc0*/  HMMA.16816.F32 R16, R204.reuse, R210, RZ ;  /* 0x000000d2cc10723c */ /* 0x040ff000000018ff */
[-C--:B----4-:R-:W-:Y:S08]  /*7fd0*/  HMMA.16816.F32 R20, R204, R216.reuse, RZ ;  /* 0x000000d8cc14723c */ /* 0x090ff000000018ff */
[C---:B------:R-:W-:Y:S07]  /*7fe0*/  HMMA.16816.F32 R24, R212.reuse, R216, RZ ;  /* 0x000000d8d418723c */ /* 0x040fee00000018ff */
[----:B------:R-:W-:Y:S01]  /*7ff0*/  MOV R216, R0 ;  /* 0x0000000000d87202 */ /* 0x000fe20000000f00 */
[-C--:B------:R-:W-:Y:S03]  /*8000*/  HMMA.16816.F32 R28, R212, R218.reuse, RZ ;  /* 0x000000dad41c723c */ /* 0x080fe600000018ff */
[----:B------:R-:W-:Y:S05]  /*8010*/  ISETP.GT.AND P0, PT, R216, RZ, PT ;  /* 0x000000ffd800720c */ /* 0x000fea0003f04270 */
[C---:B------:R-:W-:Y:S08]  /*8020*/  HMMA.16816.F32 R32, R204.reuse, R218, RZ ;  /* 0x000000dacc20723c */ /* 0x040ff000000018ff */
[-C--:B-----5:R-:W-:Y:S08]  /*8030*/  HMMA.16816.F32 R36, R204, R220.reuse, RZ ;  /* 0x000000dccc24723c */ /* 0x0a0ff000000018ff */
[C---:B------:R-:W-:Y:S08]  /*8040*/  HMMA.16816.F32 R40, R212.reuse, R220, RZ ;  /* 0x000000dcd428723c */ /* 0x040ff000000018ff */
[-C--:B------:R-:W-:Y:S08]  /*8050*/  HMMA.16816.F32 R44, R212, R222.reuse, RZ ;  /* 0x000000ded42c723c */ /* 0x080ff000000018ff */
        /* <DEDUP_REMOVED lines=14> */
[C---:B------:R-:W-:Y:S01]  /*8140*/  HMMA.16816.F32 R104, R212.reuse, R236, RZ ;  /* 0x000000ecd468723c */ /* 0x040fe200000018ff */
[----:B--2---:R-:W-:Y:S07]  /*8150*/  LDSM.16.M88.4 R208, [R2] ;  /* 0x0000000002d0783b */ /* 0x004fee0000000200 */
[-C--:B------:R-:W-:Y:S08]  /*8160*/  HMMA.16816.F32 R108, R212, R238.reuse, RZ ;  /* 0x000000eed46c723c */ /* 0x080ff000000018ff */
[C---:B------:R-:W-:Y:S08]  /*8170*/  HMMA.16816.F32 R112, R204.reuse, R238, RZ ;  /* 0x000000eecc70723c */ /* 0x040ff000000018ff */
[-C--:B------:R-:W-:Y:S08]  /*8180*/  HMMA.16816.F32 R116, R204, R240.reuse, RZ ;  /* 0x000000f0cc74723c */ /* 0x080ff000000018ff */
[C---:B------:R-:W-:Y:S08]  /*8190*/  HMMA.16816.F32 R120, R212.reuse, R240, RZ ;  /* 0x000000f0d478723c */ /* 0x040ff000000018ff */
[-C--:B------:R-:W-:Y:S01]  /*81a0*/  HMMA.16816.F32 R124, R212, R242.reuse, RZ ;  /* 0x000000f2d47c723c */ /* 0x080fe200000018ff */
[----:B------:R1:W-:Y:S07]  /*81b0*/  LDSM.16.M88.4 R212, [R2+0x2000] ;  /* 0x0020000002d4783b */ /* 0x0003ee0000000200 */
[----:B------:R-:W-:Y:S01]  /*81c0*/  HMMA.16816.F32 R128, R204, R242, RZ ;  /* 0x000000f2cc80723c */ /* 0x000fe200000018ff */
[----:B------:R-:W2:Y:S08]  /*81d0*/  LDSM.16.M88.4 R204, [R251+0x4000] ;  /* 0x00400000fbcc783b */ /* 0x000eb00000000200 */
[----:B-1----:R-:W3:Y:S01]  /*81e0*/  LDL R2, [R1+0x8] ;  /* 0x0000080001027983 */ /* 0x002ee20000100800 */
[-C--:B--2---:R-:W-:Y:S08]  /*81f0*/  HMMA.16816.F32 R4, R208, R204.reuse, R4 ;  /* 0x000000ccd004723c */ /* 0x084ff00000001804 */
        /* <DEDUP_REMOVED lines=37> */
[----:B---3--:R-:W-:Y:S07]  /*8450*/  LDSM.16.M88.4 R212, [R2+0x2000] ;  /* 0x0020000002d4783b */ /* 0x008fee0000000200 */
[----:B------:R-:W-:Y:S01]  /*8460*/  HMMA.16816.F32 R128, R208, R206, R128 ;  /* 0x000000ced080723c */ /* 0x000fe20000001880 */
[----:B------:R1:W-:Y:S08]  /*8470*/  LDSM.16.M88.4 R204, [R2] ;  /* 0x0000000002cc783b */ /* 0x0003f00000000200 */
[----:B------:R-:W2:Y:S08]  /*8480*/  LDSM.16.M88.4 R208, [R3] ;  /* 0x0000000003d0783b */ /* 0x000eb00000000200 */
[----:B-1----:R-:W3:Y:S01]  /*8490*/  LDL R2, [R1] ;  /* 0x0000000001027983 */ /* 0x002ee20000100800 */
[-C--:B--2---:R-:W-:Y:S08]  /*84a0*/  HMMA.16816.F32 R4, R204, R208.reuse, R4 ;  /* 0x000000d0cc04723c */ /* 0x084ff00000001804 */
        /* <DEDUP_REMOVED lines=37> */
[----:B---3--:R-:W-:Y:S07]  /*8700*/  LDSM.16.M88.4 R212, [R2+0x2000] ;  /* 0x0020000002d4783b */ /* 0x008fee0000000200 */
[----:B------:R-:W-:Y:S01]  /*8710*/  HMMA.16816.F32 R128, R204, R210, R128 ;  /* 0x000000d2cc80723c */ /* 0x000fe20000001880 */
[----:B------:R-:W-:Y:S08]  /*8720*/  LDSM.16.M88.4 R204, [R2] ;  /* 0x0000000002cc783b */ /* 0x000ff00000000200 */
[----:B------:R-:W1:Y:S02]  /*8730*/  LDSM.16.M88.4 R208, [R198] ;  /* 0x00000000c6d0783b */ /* 0x000e640000000200 */
[-C--:B-1----:R-:W-:Y:S08]  /*8740*/  HMMA.16816.F32 R4, R204, R208.reuse, R4 ;  /* 0x000000d0cc04723c */ /* 0x082ff00000001804 */
[C---:B------:R-:W-:Y:S08]  /*8750*/  HMMA.16816.F32 R8, R212.reuse, R208, R8 ;  /* 0x000000d0d408723c */ /* 0x040ff00000001808 */
[-C--:B------:R-:W-:Y:S08]  /*8760*/  HMMA.16816.F32 R12, R212, R210.reuse, R12 ;  /* 0x000000d2d40c723c */ /* 0x080ff0000000180c */
[C---:B------:R-:W-:Y:S01]  /*8770*/  HMMA.16816.F32 R16, R204.reuse, R210, R16 ;  /* 0x000000d2cc10723c */ /* 0x040fe20000001810 */
[----:B------:R-:W1:Y:S03]  /*8780*/  LDSM.16.M88.4 R208, [R198+0x800] ;  /* 0x00080000c6d0783b */ /* 0x000e660000000200 */
[----:B------:R-:W-:Y:S02]  /*8790*/  FMUL.FTZ R3, R7, c[0x0][0x2ec] ;  /* 0x0000bb0007037a20 */ /* 0x000fe40000410000 */
[----:B------:R-:W-:Y:S02]  /*87a0*/  FMUL.FTZ R221, R4, c[0x0][0x2ec] ;  /* 0x0000bb0004dd7a20 */ /* 0x000fe40000410000 */
[----:B------:R2:W3:Y:S01]  /*87b0*/  MUFU.TANH R225, R3 ;  /* 0x0000000300e17308 */ /* 0x0004e20000002400 */
[----:B------:R-:W-:Y:S03]  /*87c0*/  FMUL.FTZ R2, R8, c[0x0][0x2ec] ;  /* 0x0000bb0008027a20 */ /* 0x000fe60000410000 */
[----:B------:R-:W-:Y:S02]  /*87d0*/  FMUL.FTZ R0, R9, c[0x0][0x2ec] ;  /* 0x0000bb0009007a20 */ /* 0x000fe40000410000 */
[----:B------:R-:W-:Y:S02]  /*87e0*/  FMUL.FTZ R223, R5, c[0x0][0x2ec] ;  /* 0x0000bb0005df7a20 */ /* 0x000fe40000410000 */
[----:B------:R-:W-:Y:S02]  /*87f0*/  FMUL.FTZ R227, R6, c[0x0][0x2ec] ;  /* 0x0000bb0006e37a20 */ /* 0x000fe40000410000 */
[----:B------:R4:W3:Y:S01]  /*8800*/  MUFU.TANH R222, R2 ;  /* 0x0000000200de7308 */ /* 0x0008e20000002400 */
[----:B------:R-:W-:Y:S02]  /*8810*/  FMUL.FTZ R9, R10, c[0x0][0x2ec] ;  /* 0x0000bb000a097a20 */ /* 0x000fe40000410000 */
[----:B------:R-:W-:Y:S02]  /*8820*/  FMUL.FTZ R11, R11, c[0x0][0x2ec] ;  /* 0x0000bb000b0b7a20 */ /* 0x000fe40000410000 */
[----:B------:R-:W-:Y:S02]  /*8830*/  FMUL.FTZ R237, R12, c[0x0][0x2ec] ;  /* 0x0000bb000ced7a20 */ /* 0x000fe40000410000 */
[----:B------:R-:W-:Y:S02]  /*8840*/  FMUL.FTZ R17, R17, c[0x0][0x2ec] ;  /* 0x0000bb0011117a20 */ /* 0x000fe40000410000 */
[----:B------:R-:W-:Y:S01]  /*8850*/  FMUL.FTZ R235, R16, c[0x0][0x2ec] ;  /* 0x0000bb0010eb7a20 */ /* 0x000fe20000410000 */
[----:B------:R5:W3:Y:S01]  /*8860*/  MUFU.TANH R229, R0 ;  /* 0x0000000000e57308 */ /* 0x000ae20000002400 */
[----:B--2---:R-:W-:Y:S09]  /*8870*/  FMUL.FTZ R3, R13, c[0x0][0x2ec] ;  /* 0x0000bb000d037a20 */ /* 0x004ff20000410000 */
[----:B------:R2:W2:Y:S01]  /*8880*/  MUFU.TANH R239, R3 ;  /* 0x0000000300ef7308 */ /* 0x0004a20000002400 */
[-C--:B-1----:R-:W-:Y:S03]  /*8890*/  HMMA.16816.F32 R20, R204, R208.reuse, R20 ;  /* 0x000000d0cc14723c */ /* 0x082fe60000001814 */
[----:B----4-:R-:W-:Y:S06]  /*88a0*/  FMUL.FTZ R2, R14, c[0x0][0x2ec] ;  /* 0x0000bb000e027a20 */ /* 0x010fec0000410000 */
[----:B------:R1:W4:Y:S01]  /*88b0*/  MUFU.TANH R13, R2 ;  /* 0x00000002000d7308 */ /* 0x0003220000002400 */
[C---:B------:R-:W-:Y:S04]  /*88c0*/  HMMA.16816.F32 R24, R212.reuse, R208, R24 ;  /* 0x000000d0d418723c */ /* 0x040fe80000001818 */
[----:B-----5:R-:W-:Y:S04]  /*88d0*/  FMUL.FTZ R0, R15, c[0x0][0x2ec] ;  /* 0x0000bb000f007a20 */ /* 0x020fe80000410000 */
[-C--:B------:R-:W-:Y:S01]  /*88e0*/  HMMA.16816.F32 R28, R212, R210.reuse, R28 ;  /* 0x000000d2d41c723c */ /* 0x080fe2000000181c */
[----:B------:R5:W3:Y:S03]  /*88f0*/  MUFU.TANH R15, R0 ;  /* 0x00000000000f7308 */ /* 0x000ae60000002400 */
[----:B--2---:R-:W-:Y:S04]  /*8900*/  FMUL.FTZ R3, R18, c[0x0][0x2ec] ;  /* 0x0000bb0012037a20 */ /* 0x004fe80000410000 */
[C---:B------:R-:W-:Y:S01]  /*8910*/  HMMA.16816.F32 R32, R204.reuse, R210, R32 ;  /* 0x000000d2cc20723c */ /* 0x040fe20000001820 */
[----:B------:R-:W2:Y:S02]  /*8920*/  LDSM.16.M88.4 R208, [R198+0x1000] ;  /* 0x00100000c6d0783b */ /* 0x000ea40000000200 */
[----:B------:R3:W2:Y:S01]  /*8930*/  MUFU.TANH R231, R3 ;  /* 0x0000000300e77308 */ /* 0x0006a20000002400 */
[----:B------:R-:W-:Y:S02]  /*8940*/  FMUL.FTZ R14, R22, c[0x0][0x2ec] ;  /* 0x0000bb00160e7a20 */ /* 0x000fe40000410000 */
[----:B------:R-:W-:Y:S02]  /*8950*/  FMUL.FTZ R21, R21, c[0x0][0x2ec] ;  /* 0x0000bb0015157a20 */ /* 0x000fe40000410000 */
[----:B-1----:R-:W-:Y:S04]  /*8960*/  FMUL.FTZ R2, R19, c[0x0][0x2ec] ;  /* 0x0000bb0013027a20 */ /* 0x002fe80000410000 */
[----:B------:R-:W-:Y:S01]  /*8970*/  FMUL.FTZ R19, R27, c[0x0][0x2ec] ;  /* 0x0000bb001b137a20 */ /* 0x000fe20000410000 */
[----:B------:R1:W1:Y:S01]  /*8980*/  MUFU.TANH R243, R17 ;  /* 0x0000001100f37308 */ /* 0x0002620000002400 */
[----:B------:R-:W-:Y:S02]  /*8990*/  FMUL.FTZ R226, R20, c[0x0][0x2ec] ;  /* 0x0000bb0014e27a20 */ /* 0x000fe40000410000 */
[----:B------:R-:W-:Y:S02]  /*89a0*/  FMUL.FTZ R27, R28, c[0x0][0x2ec] ;  /* 0x0000bb001c1b7a20 */ /* 0x000fe40000410000 */
[----:B-----5:R-:W-:Y:S02]  /*89b0*/  FMUL.FTZ R0, R25, c[0x0][0x2ec] ;  /* 0x0000bb0019007a20 */ /* 0x020fe40000410000 */
[----:B------:R-:W-:Y:S03]  /*89c0*/  FMUL.FTZ R241, R24, c[0x0][0x2ec] ;  /* 0x0000bb0018f17a20 */ /* 0x000fe60000410000 */
[----:B------:R5:W4:Y:S01]  /*89d0*/  MUFU.TANH R25, R0 ;  /* 0x0000000000197308 */ /* 0x000b220000002400 */
[----:B------:R-:W-:Y:S02]  /*89e0*/  FMUL.FTZ R234, R33, c[0x0][0x2ec] ;  /* 0x0000bb0021ea7a20 */ /* 0x000fe40000410000 */
[----:B---3--:R-:W-:Y:S07]  /*89f0*/  FMUL.FTZ R3, R23, c[0x0][0x2ec] ;  /* 0x0000bb0017037a20 */ /* 0x008fee0000410000 */
[----:B------:R3:W3:Y:S01]  /*8a00*/  MUFU.TANH R18, R3 ;  /* 0x0000000300127308 */ /* 0x0006e20000002400 */
[----:B-1----:R-:W-:Y:S02]  /*8a10*/  FMUL.FTZ R17, R26, c[0x0][0x2ec] ;  /* 0x0000bb001a117a20 */ /* 0x002fe40000410000 */
[----:B------:R-:W-:Y:S01]  /*8a20*/  FMUL.FTZ R26, R32, c[0x0][0x2ec] ;  /* 0x0000bb00201a7a20 */ /* 0x000fe20000410000 */
[-C--:B--2---:R-:W-:Y:S06]  /*8a30*/  HMMA.16816.F32 R36, R204, R208.reuse, R36 ;  /* 0x000000d0cc24723c */ /* 0x084fec0000001824 */
[----:B------:R1:W2:Y:S01]  /*8a40*/  MUFU.TANH R233, R2 ;  /* 0x0000000200e97308 */ /* 0x0002a20000002400 */
[----:B-----5:R-:W-:Y:S01]  /*8a50*/  FMUL.FTZ R0, R31, c[0x0][0x2ec] ;  /* 0x0000bb001f007a20 */ /* 0x020fe20000410000 */
[C---:B------:R-:W-:Y:S08]  /*8a60*/  HMMA.16816.F32 R40, R212.reuse, R208, R40 ;  /* 0x000000d0d428723c */ /* 0x040ff00000001828 */
[----:B------:R5:W2:Y:S01]  /*8a70*/  MUFU.TANH R23, R0 ;  /* 0x0000000000177308 */ /* 0x000aa20000002400 */
[----:B---3--:R-:W-:Y:S01]  /*8a80*/  FMUL.FTZ R3, R29, c[0x0][0x2ec] ;  /* 0x0000bb001d037a20 */ /* 0x008fe20000410000 */
[-C--:B------:R-:W-:Y:S08]  /*8a90*/  HMMA.16816.F32 R44, R212, R210.reuse, R44 ;  /* 0x000000d2d42c723c */ /* 0x080ff0000000182c */
[----:B------:R3:W2:Y:S01]  /*8aa0*/  MUFU.TANH R29, R3 ;  /* 0x00000003001d7308 */ /* 0x0006a20000002400 */
[----:B------:R-:W-:Y:S01]  /*8ab0*/  FMUL.FTZ R242, R36, c[0x0][0x2ec] ;  /* 0x0000bb0024f27a20 */ /* 0x000fe20000410000 */
[C---:B------:R-:W-:Y:S04]  /*8ac0*/  HMMA.16816.F32 R48, R204.reuse, R210, R48 ;  /* 0x000000d2cc30723c */ /* 0x040fe80000001830 */
[----:B------:R-:W-:Y:S02]  /*8ad0*/  FMUL.FTZ R238, R37, c[0x0][0x2ec] ;  /* 0x0000bb0025ee7a20 */ /* 0x000fe40000410000 */
[----:B------:R-:W-:Y:S02]  /*8ae0*/  FMUL.FTZ R22, R38, c[0x0][0x2ec] ;  /* 0x0000bb0026167a20 */ /* 0x000fe40000410000 */
[----:B------:R-:W2:Y:S01]  /*8af0*/  MUFU.TANH R230, R21 ;  /* 0x0000001500e67308 */ /* 0x000ea20000002400 */
[----:B-1----:R-:W-:Y:S03]  /*8b00*/  FMUL.FTZ R2, R30, c[0x0][0x2ec] ;  /* 0x0000bb001e027a20 */ /* 0x002fe60000410000 */
[----:B-----5:R-:W-:Y:S02]  /*8b10*/  FMUL.FTZ R0, R41, c[0x0][0x2ec] ;  /* 0x0000bb0029007a20 */ /* 0x020fe40000410000 */
[----:B------:R-:W-:Y:S02]  /*8b20*/  FMUL.FTZ R40, R40, c[0x0][0x2ec] ;  /* 0x0000bb0028287a20 */ /* 0x000fe40000410000 */
[----:B------:R-:W-:Y:S02]  /*8b30*/  FMUL.FTZ R41, R42, c[0x0][0x2ec] ;  /* 0x0000bb002a297a20 */ /* 0x000fe40000410000 */
[----:B------:R-:W1:Y:S01]  /*8b40*/  MUFU.TANH R31, R0 ;  /* 0x00000000001f7308 */ /* 0x000e620000002400 */
[----:B------:R-:W-:Y:S02]  /*8b50*/  FMUL.FTZ R43, R43, c[0x0][0x2ec] ;  /* 0x0000bb002b2b7a20 */ /* 0x000fe40000410000 */
[----:B------:R-:W-:Y:S02]  /*8b60*/  FMUL.FTZ R42, R44, c[0x0][0x2ec] ;  /* 0x0000bb002c2a7a20 */ /* 0x000fe40000410000 */
[----:B---3--:R-:W-:Y:S02]  /*8b70*/  FMUL.FTZ R3, R34, c[0x0][0x2ec] ;  /* 0x0000bb0022037a20 */ /* 0x008fe40000410000 */
[----:B------:R-:W-:Y:S02]  /*8b80*/  FMUL.FTZ R48, R48, c[0x0][0x2ec] ;  /* 0x0000bb0030307a20 */ /* 0x000fe40000410000 */
[----:B------:R-:W-:Y:S01]  /*8b90*/  FMUL.FTZ R49, R49, c[0x0][0x2ec] ;  /* 0x0000bb0031317a20 */ /* 0x000fe20000410000 */
[----:B------:R3:W1:Y:S01]  /*8ba0*/  MUFU.TANH R33, R3 ;  /* 0x0000000300217308 */ /* 0x0006620000002400 */
[----:B------:R-:W-:Y:S02]  /*8bb0*/  FMUL.FTZ R51, R51, c[0x0][0x2ec] ;  /* 0x0000bb0033337a20 */ /* 0x000fe40000410000 */
[----:B------:R-:W-:Y:S02]  /*8bc0*/  FMUL.FTZ R44, R45, c[0x0][0x2ec] ;  /* 0x0000bb002d2c7a20 */ /* 0x000fe40000410000 */
[----:B------:R-:W-:Y:S02]  /*8bd0*/  FMUL.FTZ R45, R46, c[0x0][0x2ec] ;  /* 0x0000bb002e2d7a20 */ /* 0x000fe40000410000 */
[----:B------:R-:W-:Y:S02]  /*8be0*/  FMUL.FTZ R47, R47, c[0x0][0x2ec] ;  /* 0x0000bb002f2f7a20 */ /* 0x000fe40000410000 */
[----:B------:R-:W-:Y:S01]  /*8bf0*/  FMUL.FTZ R50, R50, c[0x0][0x2ec] ;  /* 0x0000bb0032327a20 */ /* 0x000fe20000410000 */
[----:B------:R-:W1:Y:S10]  /*8c00*/  MUFU.TANH R211, R48 ;  /* 0x0000003000d37308 */ /* 0x000e740000002400 */
[----:B------:R-:W1:Y:S01]  /*8c10*/  MUFU.TANH R209, R49 ;  /* 0x0000003100d17308 */ /* 0x000e620000002400 */
[----:B---3--:R-:W-:Y:S02]  /*8c20*/  FMUL.FTZ R3, R39, c[0x0][0x2ec] ;  /* 0x0000bb0027037a20 */ /* 0x008fe40000410000 */
[----:B------:R-:W3:Y:S07]  /*8c30*/  LDSM.16.M88.4 R36, [R198+0x1800] ;  /* 0x00180000c624783b */ /* 0x000eee0000000200 */
[----:B------:R-:W1:Y:S10]  /*8c40*/  MUFU.TANH R34, R51 ;  /* 0x0000003300227308 */ /* 0x000e740000002400 */
[----:B------:R5:W1:Y:S10]  /*8c50*/  MUFU.TANH R21, R2 ;  /* 0x0000000200157308 */ /* 0x000a740000002400 */
[----:B------:R-:W1:Y:S10]  /*8c60*/  MUFU.TANH R221, R221 ;  /* 0x000000dd00dd7308 */ /* 0x000e740000002400 */
[----:B------:R-:W1:Y:S01]  /*8c70*/  MUFU.TANH R223, R223 ;  /* 0x000000df00df7308 */ /* 0x000e620000002400 */
[----:B-----5:R-:W-:Y:S01]  /*8c80*/  FMUL.FTZ R2, R35, c[0x0][0x2ec] ;  /* 0x0000bb0023027a20 */ /* 0x020fe20000410000 */
[-C--:B---3--:R-:W-:Y:S08]  /*8c90*/  HMMA.16816.F32 R52, R204, R36.reuse, R52 ;  /* 0x00000024cc34723c */ /* 0x088ff00000001834 */
[----:B------:R-:W3:Y:S01]  /*8ca0*/  MUFU.TANH R227, R227 ;  /* 0x000000e300e37308 */ /* 0x000ee20000002400 */
[C---:B------:R-:W-:Y:S09]  /*8cb0*/  HMMA.16816.F32 R56, R212.reuse, R36, R56 ;  /* 0x00000024d438723c */ /* 0x040ff20000001838 */
[----:B------:R-:W1:Y:S01]  /*8cc0*/  MUFU.TANH R9, R9 ;  /* 0x0000000900097308 */ /* 0x000e620000002400 */
[-C--:B------:R-:W-:Y:S09]  /*8cd0*/  HMMA.16816.F32 R60, R212, R38.reuse, R60 ;  /* 0x00000026d43c723c */ /* 0x080ff2000000183c */
[----:B------:R-:W1:Y:S01]  /*8ce0*/  MUFU.TANH R11, R11 ;  /* 0x0000000b000b7308 */ /* 0x000e620000002400 */
[C---:B------:R-:W-:Y:S01]  /*8cf0*/  HMMA.16816.F32 R64, R204.reuse, R38, R64 ;  /* 0x00000026cc40723c */ /* 0x040fe20000001840 */
[----:B------:R-:W5:Y:S03]  /*8d00*/  LDSM.16.M88.4 R36, [R198+0x2000] ;  /* 0x00200000c624783b */ /* 0x000f660000000200 */
[----:B------:R-:W-:Y:S02]  /*8d10*/  FMUL.FTZ R0, R52, c[0x0][0x2ec] ;  /* 0x0000bb0034007a20 */ /* 0x000fe40000410000 */
[----:B------:R-:W-:Y:S02]  /*8d20*/  FMUL.FTZ R53, R53, c[0x0][0x2ec] ;  /* 0x0000bb0035357a20 */ /* 0x000fe40000410000 */
[----:B------:R-:W-:Y:S01]  /*8d30*/  FMUL.FTZ R54, R54, c[0x0][0x2ec] ;  /* 0x0000bb0036367a20 */ /* 0x000fe20000410000 */
[----:B------:R-:W1:Y:S03]  /*8d40*/  MUFU.TANH R219, R0 ;  /* 0x0000000000db7308 */ /* 0x000e660000002400 */
[----:B------:R-:W-:Y:S02]  /*8d50*/  FMUL.FTZ R52, R55, c[0x0][0x2ec] ;  /* 0x0000bb0037347a20 */ /* 0x000fe40000410000 */
[----:B------:R-:W-:Y:S02]  /*8d60*/  FMUL.FTZ R46, R56, c[0x0][0x2ec] ;  /* 0x0000bb00382e7a20 */ /* 0x000fe40000410000 */
        /* <DEDUP_REMOVED lines=8> */
[----:B------:R2:W2:Y:S01]  /*8df0*/  MUFU.TANH R218, R64 ;  /* 0x0000004000da7308 */ /* 0x0004a20000002400 */
[----:B------:R-:W-:Y:S02]  /*8e00*/  FMUL.FTZ R55, R62, c[0x0][0x2ec] ;  /* 0x0000bb003e377a20 */ /* 0x000fe40000410000 */
[----:B------:R-:W-:Y:S02]  /*8e10*/  FMUL.FTZ R58, R66, c[0x0][0x2ec] ;  /* 0x0000bb00423a7a20 */ /* 0x000fe40000410000 */
[----:B------:R-:W-:Y:S05]  /*8e20*/  FMUL.FTZ R60, R67, c[0x0][0x2ec] ;  /* 0x0000bb00433c7a20 */ /* 0x000fea0000410000 */
[----:B------:R2:W2:Y:S01]  /*8e30*/  MUFU.TANH R210, R65 ;  /* 0x0000004100d27308 */ /* 0x0004a20000002400 */
[-C--:B-----5:R-:W-:Y:S03]  /*8e40*/  HMMA.16816.F32 R68, R204, R36.reuse, R68 ;  /* 0x00000024cc44723c */ /* 0x0a0fe60000001844 */
[----:B-1----:R-:W-:Y:S06]  /*8e50*/  FMUL.FTZ R53, R63, c[0x0][0x2ec] ;  /* 0x0000bb003f357a20 */ /* 0x002fec0000410000 */
[----:B------:R-:W1:Y:S01]  /*8e60*/  MUFU.TANH R237, R237 ;  /* 0x000000ed00ed7308 */ /* 0x000e620000002400 */
[C---:B------:R-:W-:Y:S08]  /*8e70*/  HMMA.16816.F32 R72, R212.reuse, R36, R72 ;  /* 0x00000024d448723c */ /* 0x040ff00000001848 */
[-C--:B------:R-:W-:Y:S01]  /*8e80*/  HMMA.16816.F32 R76, R212, R38.reuse, R76 ;  /* 0x00000026d44c723c */ /* 0x080fe2000000184c */
[----:B------:R-:W1:Y:S05]  /*8e90*/  MUFU.TANH R235, R235 ;  /* 0x000000eb00eb7308 */ /* 0x000e6a0000002400 */
[----:B--2---:R-:W-:Y:S02]  /*8ea0*/  FMUL.FTZ R64, R70, c[0x0][0x2ec] ;  /* 0x0000bb0046407a20 */ /* 0x004fe40000410000 */
[C---:B------:R-:W-:Y:S01]  /*8eb0*/  HMMA.16816.F32 R80, R204.reuse, R38, R80 ;  /* 0x00000026cc50723c */ /* 0x040fe20000001850 */
[----:B------:R-:W2:Y:S02]  /*8ec0*/  LDSM.16.M88.4 R36, [R198+0x2800] ;  /* 0x00280000c624783b */ /* 0x000ea40000000200 */
[----:B------:R-:W1:Y:S01]  /*8ed0*/  MUFU.TANH R226, R226 ;  /* 0x000000e200e27308 */ /* 0x000e620000002400 */
[----:B------:R-:W-:Y:S02]  /*8ee0*/  FMUL.FTZ R62, R71, c[0x0][0x2ec] ;  /* 0x0000bb00473e7a20 */ /* 0x000fe40000410000 */
[----:B------:R-:W-:Y:S02]  /*8ef0*/  FMUL.FTZ R68, R68, c[0x0][0x2ec] ;  /* 0x0000bb0044447a20 */ /* 0x000fe40000410000 */
[----:B------:R-:W-:Y:S04]  /*8f00*/  FMUL.FTZ R56, R72, c[0x0][0x2ec] ;  /* 0x0000bb0048387a20 */ /* 0x000fe80000410000 */
[----:B------:R-:W-:Y:S01]  /*8f10*/  FMUL.FTZ R71, R73, c[0x0][0x2ec] ;  /* 0x0000bb0049477a20 */ /* 0x000fe20000410000 */
[----:B------:R-:W1:Y:S01]  /*8f20*/  MUFU.TANH R14, R14 ;  /* 0x0000000e000e7308 */ /* 0x000e620000002400 */
[----:B------:R-:W-:Y:S02]  /*8f30*/  FMUL.FTZ R63, R74, c[0x0][0x2ec] ;  /* 0x0000bb004a3f7a20 */ /* 0x000fe40000410000 */
[----:B------:R-:W-:Y:S02]  /*8f40*/  FMUL.FTZ R61, R75, c[0x0][0x2ec] ;  /* 0x0000bb004b3d7a20 */ /* 0x000fe40000410000 */
[----:B------:R-:W-:Y:S02]  /*8f50*/  FMUL.FTZ R75, R76, c[0x0][0x2ec] ;  /* 0x0000bb004c4b7a20 */ /* 0x000fe40000410000 */
[----:B------:R-:W-:Y:S02]  /*8f60*/  FMUL.FTZ R73, R77, c[0x0][0x2ec] ;  /* 0x0000bb004d497a20 */ /* 0x000fe40000410000 */
        /* <DEDUP_REMOVED lines=8> */
[----:B------:R-:W-:Y:S01]  /*8ff0*/  FMUL.FTZ R69, R69, c[0x0][0x2ec] ;  /* 0x0000bb0045457a20 */ /* 0x000fe20000410000 */
[-C--:B--2---:R-:W-:Y:S08]  /*9000*/  HMMA.16816.F32 R84, R204, R36.reuse, R84 ;  /* 0x00000024cc54723c */ /* 0x084ff00000001854 */
[----:B------:R2:W1:Y:S01]  /*9010*/  MUFU.TANH R28, R81 ;  /* 0x00000051001c7308 */ /* 0x0004620000002400 */
[C---:B------:R-:W-:Y:S09]  /*9020*/  HMMA.16816.F32 R88, R212.reuse, R36, R88 ;  /* 0x00000024d458723c */ /* 0x040ff20000001858 */
[----:B------:R-:W1:Y:S01]  /*9030*/  MUFU.TANH R17, R17 ;  /* 0x0000001100117308 */ /* 0x000e620000002400 */
[-C--:B------:R-:W-:Y:S09]  /*9040*/  HMMA.16816.F32 R92, R212, R38.reuse, R92 ;  /* 0x00000026d45c723c */ /* 0x080ff2000000185c */
[----:B------:R-:W1:Y:S01]  /*9050*/  MUFU.TANH R19, R19 ;  /* 0x0000001300137308 */ /* 0x000e620000002400 */
[C---:B------:R-:W-:Y:S01]  /*9060*/  HMMA.16816.F32 R96, R204.reuse, R38, R96 ;  /* 0x00000026cc60723c */ /* 0x040fe20000001860 */
[----:B------:R-:W5:Y:S03]  /*9070*/  LDSM.16.M88.4 R36, [R198+0x3000] ;  /* 0x00300000c624783b */ /* 0x000f660000000200 */
[----:B------:R-:W-:Y:S02]  /*9080*/  FMUL.FTZ R84, R84, c[0x0][0x2ec] ;  /* 0x0000bb0054547a20 */ /* 0x000fe40000410000 */
[----:B------:R-:W-:Y:S03]  /*9090*/  FMUL.FTZ R85, R85, c[0x0][0x2ec] ;  /* 0x0000bb0055557a20 */ /* 0x000fe60000410000 */
[----:B------:R-:W1:Y:S03]  /*90a0*/  MUFU.TANH R27, R27 ;  /* 0x0000001b001b7308 */ /* 0x000e660000002400 */
        /* <DEDUP_REMOVED lines=8> */
[----:B--2---:R-:W-:Y:S02]  /*9130*/  FMUL.FTZ R81, R95, c[0x0][0x2ec] ;  /* 0x0000bb005f517a20 */ /* 0x004fe40000410000 */
[----:B------:R-:W-:Y:S01]  /*9140*/  FMUL.FTZ R90, R96, c[0x0][0x2ec] ;  /* 0x0000bb00605a7a20 */ /* 0x000fe20000410000 */
[----:B------:R-:W2:Y:S01]  /*9150*/  MUFU.TANH R234, R234 ;  /* 0x000000ea00ea7308 */ /* 0x000ea20000002400 */
[----:B------:R-:W-:Y:S02]  /*9160*/  FMUL.FTZ R88, R97, c[0x0][0x2ec] ;  /* 0x0000bb0061587a20 */ /* 0x000fe40000410000 */
[----:B------:R-:W-:Y:S02]  /*9170*/  FMUL.FTZ R89, R98, c[0x0][0x2ec] ;  /* 0x0000bb0062597a20 */ /* 0x000fe40000410000 */
[----:B------:R-:W-:Y:S02]  /*9180*/  FMUL.FTZ R94, R99, c[0x0][0x2ec] ;  /* 0x0000bb00635e7a20 */ /* 0x000fe40000410000 */
[----:B------:R-:W-:Y:S02]  /*9190*/  FMUL.FTZ R86, R86, c[0x0][0x2ec] ;  /* 0x0000bb0056567a20 */ /* 0x000fe40000410000 */
[----:B------:R-:W-:Y:S01]  /*91a0*/  FMUL.FTZ R87, R87, c[0x0][0x2ec] ;  /* 0x0000bb0057577a20 */ /* 0x000fe20000410000 */
[----:B------:R1:W1:Y:S01]  /*91b0*/  MUFU.TANH R35, R2 ;  /* 0x0000000200237308 */ /* 0x0002620000002400 */
[-C--:B-----5:R-:W-:Y:S09]  /*91c0*/  HMMA.16816.F32 R100, R204, R36.reuse, R100 ;  /* 0x00000024cc64723c */ /* 0x0a0ff20000001864 */
[----:B------:R-:W1:Y:S01]  /*91d0*/  MUFU.TANH R242, R242 ;  /* 0x000000f200f27308 */ /* 0x000e620000002400 */
[C---:B------:R-:W-:Y:S08]  /*91e0*/  HMMA.16816.F32 R104, R212.reuse, R36, R104 ;  /* 0x00000024d468723c */ /* 0x040ff00000001868 */
[-C--:B------:R-:W-:Y:S01]  /*91f0*/  HMMA.16816.F32 R108, R212, R38.reuse, R108 ;  /* 0x00000026d46c723c */ /* 0x080fe2000000186c */
[----:B------:R-:W1:Y:S07]  /*9200*/  MUFU.TANH R238, R238 ;  /* 0x000000ee00ee7308 */ /* 0x000e6e0000002400 */
[C---:B------:R-:W-:Y:S01]  /*9210*/  HMMA.16816.F32 R112, R204.reuse, R38, R112 ;  /* 0x00000026cc70723c */ /* 0x040fe20000001870 */
[----:B------:R-:W5:Y:S01]  /*9220*/  LDSM.16.M88.4 R36, [R198+0x3800] ;  /* 0x00380000c624783b */ /* 0x000f620000000200 */
[----:B------:R-:W-:Y:S04]  /*9230*/  DEPBAR.LE SB0, 0x0 ;  /* 0x000080000000791a */ /* 0x000fe80000000000 */
[----:B------:R-:W1:Y:S01]  /*9240*/  MUFU.TANH R22, R22 ;  /* 0x0000001600167308 */ /* 0x000e620000002400 */
[----:B------:R-:W-:Y:S02]  /*9250*/  FMUL.FTZ R0, R100, c[0x0][0x2ec] ;  /* 0x0000bb0064007a20 */ /* 0x000fe40000410000 */
[----:B------:R-:W-:Y:S03]  /*9260*/  BAR.SYNC.DEFER_BLOCKING 0x0 ;  /* 0x0000000000007b1d */ /* 0x000fe60000010000 */
[----:B------:R-:W-:Y:S02]  /*9270*/  FMUL.FTZ R96, R101, c[0x0][0x2ec] ;  /* 0x0000bb0065607a20 */ /* 0x000fe40000410000 */
[----:B------:R-:W-:Y:S02]  /*9280*/  FMUL.FTZ R100, R102, c[0x0][0x2ec] ;  /* 0x0000bb0066647a20 */ /* 0x000fe40000410000 */
[----:B------:R1:W1:Y:S01]  /*9290*/  MUFU.TANH R30, R3 ;  /* 0x00000003001e7308 */ /* 0x0002620000002400 */
        /* <DEDUP_REMOVED lines=13> */
[----:B------:R-:W-:Y:S01]  /*9370*/  FMUL.FTZ R107, R114, c[0x0][0x2ec] ;  /* 0x0000bb00726b7a20 */ /* 0x000fe20000410000 */
[-C--:B-----5:R-:W-:Y:S06]  /*9380*/  HMMA.16816.F32 R116, R204, R36.reuse, R116 ;  /* 0x00000024cc74723c */ /* 0x0a0fec0000001874 */
[----:B------:R-:W1:Y:S01]  /*9390*/  MUFU.TANH R43, R43 ;  /* 0x0000002b002b7308 */ /* 0x000e620000002400 */
[----:B------:R-:W-:Y:S01]  /*93a0*/  FMUL.FTZ R108, R115, c[0x0][0x2ec] ;  /* 0x0000bb00736c7a20 */ /* 0x000fe20000410000 */
[C---:B------:R-:W-:Y:S08]  /*93b0*/  HMMA.16816.F32 R120, R212.reuse, R36, R120 ;  /* 0x00000024d478723c */ /* 0x040ff00000001878 */
[----:B------:R-:W1:Y:S01]  /*93c0*/  MUFU.TANH R42, R42 ;  /* 0x0000002a002a7308 */ /* 0x000e620000002400 */
[-C--:B------:R-:W-:Y:S08]  /*93d0*/  HMMA.16816.F32 R124, R212, R38.reuse, R124 ;  /* 0x00000026d47c723c */ /* 0x080ff0000000187c */
[----:B------:R-:W-:Y:S01]  /*93e0*/  HMMA.16816.F32 R128, R204, R38, R128 ;  /* 0x00000026cc80723c */ /* 0x000fe20000001880 */
[----:B------:R-:W1:Y:S03]  /*93f0*/  MUFU.TANH R44, R44 ;  /* 0x0000002c002c7308 */ /* 0x000e660000002400 */
[----:B------:R-:W-:Y:S02]  /*9400*/  FMUL.FTZ R106, R116, c[0x0][0x2ec] ;  /* 0x0000bb00746a7a20 */ /* 0x000fe40000410000 */
[----:B------:R-:W-:Y:S02]  /*9410*/  FMUL.FTZ R115, R117, c[0x0][0x2ec] ;  /* 0x0000bb0075737a20 */ /* 0x000fe40000410000 */
[----:B------:R-:W-:Y:S03]  /*9420*/  FMUL.FTZ R114, R118, c[0x0][0x2ec] ;  /* 0x0000bb0076727a20 */ /* 0x000fe60000410000 */
        /* <DEDUP_REMOVED lines=15> */
[----:B------:R-:W-:Y:S05]  /*9520*/  FMUL.FTZ R126, R126, c[0x0][0x2ec] ;  /* 0x0000bb007e7e7a20 */ /* 0x000fea0000410000 */
[----:B------:R-:W1:Y:S10]  /*9530*/  MUFU.TANH R54, R54 ;  /* 0x0000003600367308 */ /* 0x000e740000002400 */
        /* <DEDUP_REMOVED lines=11> */
[----:B------:R1:W1:Y:S10]  /*95f0*/  MUFU.TANH R16, R68 ;  /* 0x0000004400107308 */ /* 0x0002740000002400 */
[----:B------:R1:W1:Y:S10]  /*9600*/  MUFU.TANH R12, R69 ;  /* 0x00000045000c7308 */ /* 0x0002740000002400 */
        /* <DEDUP_REMOVED lines=59> */
[----:B------:R-:W1:Y:S02]  /*99c0*/  MUFU.TANH R127, R127 ;  /* 0x0000007f007f7308 */ /* 0x000e640000002400 */
[----:B-1234-:R-:W-:-:S05]  /*99d0*/  @P0 BRA `(.L_x_52) ;  /* 0xffffdf3000000947 */ /* 0x01efca000383ffff */
.L_x_51:
[----:B------:R-:W-:Y:S02]  /*99e0*/  FMNMX.FTZ R0, R221, R201, !PT ;  /* 0x000000c9dd007209 */ /* 0x000fe40007810000 */
[----:B-1----:R-:W-:Y:S02]  /*99f0*/  FMNMX.FTZ R2, R227, R196, !PT ;  /* 0x000000c4e3027209 */ /* 0x002fe40007810000 */
        /* <DEDUP_REMOVED lines=112> */
[----:B------:R-:W-:Y:S01]  /*a100*/  SHFL.BFLY PT, R91, R8, 0x2, 0x1f ;  /* 0x0c401f00085b7f89 */ /* 0x000fe200000e0000 */
        /* <DEDUP_REMOVED lines=14> */
[----:B------:R-:W-:Y:S03]  /*a1f0*/  FMNMX.FTZ R3, R4, R7, !PT ;  /* 0x0000000704037209 */ /* 0x000fe60007810000 */
[----:B------:R-:W-:Y:S08]  /*a200*/  SHFL.BFLY PT, R69, R2, 0x2, 0x1f ;  /* 0x0c401f0002457f89 */ /* 0x000ff000000e0000 */
[----:B------:R-:W1:Y:S02]  /*a210*/  SHFL.BFLY PT, R0, R3, 0x2, 0x1f ;  /* 0x0c401f0003007f89 */ /* 0x000e6400000e0000 */
[----:B-1----:R-:W-:Y:S02]  /*a220*/  FMNMX.FTZ R7, R3, R0, !PT ;  /* 0x0000000003077209 */ /* 0x002fe40007810000 */
[----:B------:R-:W-:Y:S02]  /*a230*/  FMNMX.FTZ R91, R8, R91, !PT ;  /* 0x0000005b085b7209 */ /* 0x000fe40007810000 */
[----:B------:R-:W-:Y:S02]  /*a240*/  FMNMX.FTZ R87, R6, R87, !PT ;  /* 0x0000005706577209 */ /* 0x000fe40007810000 */
[----:B------:R-:W1:Y:S01]  /*a250*/  SHFL.BFLY PT, R0, R7, 0x1, 0x1f ;  /* 0x0c201f0007007f89 */ /* 0x000e6200000e0000 */
[----:B------:R-:W-:Y:S07]  /*a260*/  FMNMX.FTZ R10, R2, R69, !PT ;  /* 0x00000045020a7209 */ /* 0x000fee0007810000 */
[----:B------:R-:W2:Y:S08]  /*a270*/  SHFL.BFLY PT, R68, R91, 0x1, 0x1f ;  /* 0x0c201f005b447f89 */ /* 0x000eb000000e0000 */
[----:B------:R-:W3:Y:S08]  /*a280*/  SHFL.BFLY PT, R8, R87, 0x1, 0x1f ;  /* 0x0c201f0057087f89 */ /* 0x000ef000000e0000 */
[----:B------:R-:W4:Y:S01]  /*a290*/  SHFL.BFLY PT, R69, R10, 0x1, 0x1f ;  /* 0x0c201f000a457f89 */ /* 0x000f2200000e0000 */
[----:B-1----:R-:W-:Y:S02]  /*a2a0*/  FMNMX.FTZ R0, R7, R0, !PT ;  /* 0x0000000007007209 */ /* 0x002fe40007810000 */
[----:B--2---:R-:W-:Y:S04]  /*a2b0*/  FMNMX.FTZ R68, R91, R68, !PT ;  /* 0x000000445b447209 */ /* 0x004fe80007810000 */
[C---:B------:R-:W-:Y:S01]  /*a2c0*/  FSETP.NEU.FTZ.AND P2, PT, R68.reuse, -INF , PT ;  /* 0xff8000004400780b */ /* 0x040fe20003f5d000 */
[C---:B------:R-:W-:Y:S02]  /*a2d0*/  FMUL.FTZ R104, R68.reuse, c[0x0][0x23c] ;  /* 0x00008f0044687a20 */ /* 0x040fe40000410000 */
[----:B------:R-:W-:Y:S01]  /*a2e0*/  FADD.FTZ R2, -R68, R201 ;  /* 0x000000c944027221 */ /* 0x000fe20000010100 */
[----:B---3--:R-:W-:Y:S02]  /*a2f0*/  FMNMX.FTZ R3, R87, R8, !PT ;  /* 0x0000000857037209 */ /* 0x008fe40007810000 */
[----:B------:R-:W-:Y:S01]  /*a300*/  FSEL R104, R104, RZ, P2 ;  /* 0x000000ff68687208 */ /* 0x000fe20001000000 */
[----:B------:R-:W-:Y:S01]  /*a310*/  FMUL.FTZ R6, R2, c[0x0][0x23c] ;  /* 0x00008f0002067a20 */ /* 0x000fe20000410000 */
[C---:B------:R-:W-:Y:S01]  /*a320*/  FSETP.NEU.FTZ.AND P1, PT, R3.reuse, -INF , PT ;  /* 0xff8000000300780b */ /* 0x040fe20003f3d000 */
[----:B------:R-:W-:Y:S02]  /*a330*/  FMUL.FTZ R102, R3, c[0x0][0x23c] ;  /* 0x00008f0003667a20 */ /* 0x000fe40000410000 */
[--C-:B------:R-:W-:Y:S02]  /*a340*/  FFMA.FTZ R221, R221, c[0x0][0x23c], -R104.reuse ;  /* 0x00008f00dddd7a23 */ /* 0x100fe40000010868 */
[----:B------:R-:W-:Y:S01]  /*a350*/  MUFU.EX2 R6, R6 ;  /* 0x0000000600067308 */ /* 0x000fe20000000800 */
[--C-:B------:R-:W-:Y:S01]  /*a360*/  FFMA.FTZ R224, R26, c[0x0][0x23c], -R104.reuse ;  /* 0x00008f001ae07a23 */ /* 0x100fe20000010868 */
[----:B------:R-:W-:Y:S01]  /*a370*/  FSEL R102, R102, RZ, P1 ;  /* 0x000000ff66667208 */ /* 0x000fe20000800000 */
[--C-:B------:R-:W-:Y:S01]  /*a380*/  FFMA.FTZ R87, R211, c[0x0][0x23c], -R104.reuse ;  /* 0x00008f00d3577a23 */ /* 0x100fe20000010868 */
[----:B------:R-:W-:Y:S01]  /*a390*/  FSETP.NEU.FTZ.AND P1, PT, R0, -INF , PT ;  /* 0xff8000000000780b */ /* 0x000fe20003f3d000 */
[--C-:B------:R-:W-:Y:S02]  /*a3a0*/  FFMA.FTZ R86, R209, c[0x0][0x23c], -R104.reuse ;  /* 0x00008f00d1567a23 */ /* 0x100fe40000010868 */
[----:B------:R-:W-:Y:S02]  /*a3b0*/  FFMA.FTZ R91, R16, c[0x0][0x23c], -R104 ;  /* 0x00008f00105b7a23 */ /* 0x000fe40000010868 */
[----:B------:R-:W-:Y:S01]  /*a3c0*/  FFMA.FTZ R206, R22, c[0x0][0x23c], -R102 ;  /* 0x00008f0016ce7a23 */ /* 0x000fe20000010866 */
[----:B------:R1:W-:Y:S01]  /*a3d0*/  MUFU.EX2 R26, R221 ;  /* 0x000000dd001a7308 */ /* 0x0003e20000000800 */
[----:B------:R-:W-:Y:S02]  /*a3e0*/  FFMA.FTZ R105, R226, c[0x0][0x23c], -R104 ;  /* 0x00008f00e2697a23 */ /* 0x000fe40000010868 */
[----:B------:R-:W-:Y:S02]  /*a3f0*/  FFMA.FTZ R122, R227, c[0x0][0x23c], -R102 ;  /* 0x00008f00e37a7a23 */ /* 0x000fe40000010866 */
[--C-:B------:R-:W-:Y:S01]  /*a400*/  FFMA.FTZ R128, R219, c[0x0][0x23c], -R104.reuse ;  /* 0x00008f00db807a23 */ /* 0x100fe20000010868 */
[----:B------:R-:W-:Y:S01]  /*a410*/  MOV R219, R105 ;  /* 0x0000006900db7202 */ /* 0x000fe20000000f00 */
[--C-:B------:R-:W-:Y:S02]  /*a420*/  FFMA.FTZ R105, R210, c[0x0][0x23c], -R104.reuse ;  /* 0x00008f00d2697a23 */ /* 0x100fe40000010868 */
[----:B------:R-:W-:Y:S01]  /*a430*/  FFMA.FTZ R110, R223, c[0x0][0x23c], -R104 ;  /* 0x00008f00df6e7a23 */ /* 0x000fe20000010868 */
[----:B------:R2:W3:Y:S01]  /*a440*/  MUFU.EX2 R210, R122 ;  /* 0x0000007a00d27308 */ /* 0x0004e20000000800 */
[----:B------:R-:W-:Y:S02]  /*a450*/  FADD.FTZ R2, -R3, R196 ;  /* 0x000000c403027221 */ /* 0x000fe40000010100 */
[--C-:B------:R-:W-:Y:S02]  /*a460*/  FFMA.FTZ R124, R12, c[0x0][0x23c], -R104.reuse ;  /* 0x00008f000c7c7a23 */ /* 0x100fe40000010868 */
[----:B------:R-:W-:Y:S01]  /*a470*/  FMUL.FTZ R8, R2, c[0x0][0x23c] ;  /* 0x00008f0002087a20 */ /* 0x000fe20000410000 */
[----:B----4-:R-:W-:Y:S01]  /*a480*/  FMNMX.FTZ R2, R10, R69, !PT ;  /* 0x000000450a027209 */ /* 0x010fe20007810000 */
[--C-:B------:R-:W-:Y:S02]  /*a490*/  FFMA.FTZ R236, R84, c[0x0][0x23c], -R104.reuse ;  /* 0x00008f0054ec7a23 */ /* 0x100fe40000010868 */
[----:B------:R-:W-:Y:S01]  /*a4a0*/  FFMA.FTZ R214, R230, c[0x0][0x23c], -R104 ;  /* 0x00008f00e6d67a23 */ /* 0x000fe20000010868 */
[----:B------:R-:W-:Y:S01]  /*a4b0*/  MUFU.EX2 R84, R110 ;  /* 0x0000006e00547308 */ /* 0x000fe20000000800 */
[--C-:B------:R-:W-:Y:S01]  /*a4c0*/  FFMA.FTZ R196, R14, c[0x0][0x23c], -R102.reuse ;  /* 0x00008f000ec47a23 */ /* 0x100fe20000010866 */
[----:B------:R-:W-:Y:S01]  /*a4d0*/  FSETP.NEU.FTZ.AND P2, PT, R2, -INF , PT ;  /* 0xff8000000200780b */ /* 0x000fe20003f5d000 */
[--C-:B------:R-:W-:Y:S02]  /*a4e0*/  FFMA.FTZ R213, R50, c[0x0][0x23c], -R102.reuse ;  /* 0x00008f0032d57a23 */ /* 0x100fe40000010866 */
[----:B------:R-:W-:Y:S02]  /*a4f0*/  FFMA.FTZ R212, R34, c[0x0][0x23c], -R102 ;  /* 0x00008f0022d47a23 */ /* 0x000fe40000010866 */
[--C-:B------:R-:W-:Y:S02]  /*a500*/  FFMA.FTZ R120, R235, c[0x0][0x23c], -R104.reuse ;  /* 0x00008f00eb787a23 */ /* 0x100fe40000010868 */
[--C-:B------:R-:W-:Y:S01]  /*a510*/  FFMA.FTZ R228, R90, c[0x0][0x23c], -R104.reuse ;  /* 0x00008f005ae47a23 */ /* 0x100fe20000010868 */
[----:B------:R-:W4:Y:S01]  /*a520*/  MUFU.EX2 R8, R8 ;  /* 0x0000000800087308 */ /* 0x000f220000000800 */
[----:B-1----:R-:W-:Y:S02]  /*a530*/  FFMA.FTZ R221, R96, c[0x0][0x23c], -R104 ;  /* 0x00008f0060dd7a23 */ /* 0x002fe40000010868 */
[----:B------:R-:W-:Y:S02]  /*a540*/  FMUL.FTZ R96, R2, c[0x0][0x23c] ;  /* 0x00008f0002607a20 */ /* 0x000fe40000410000 */
[----:B------:R-:W-:Y:S02]  /*a550*/  FMUL.FTZ R12, R0, c[0x0][0x23c] ;  /* 0x00008f00000c7a20 */ /* 0x000fe40000410000 */
[--C-:B--2---:R-:W-:Y:S01]  /*a560*/  FFMA.FTZ R122, R70, c[0x0][0x23c], -R102.reuse ;  /* 0x00008f00467a7a23 */ /* 0x104fe20000010866 */
[----:B------:R-:W-:Y:S01]  /*a570*/  FSEL R96, R96, RZ, P2 ;  /* 0x000000ff60607208 */ /* 0x000fe20001000000 */
[--C-:B------:R-:W-:Y:S01]  /*a580*/  FFMA.FTZ R211, R107, c[0x0][0x23c], -R102.reuse ;  /* 0x00008f006bd37a23 */ /* 0x100fe20000010866 */
[----:B------:R-:W-:Y:S01]  /*a590*/  MUFU.EX2 R128, R128 ;  /* 0x0000008000807308 */ /* 0x000fe20000000800 */
[----:B------:R-:W-:Y:S01]  /*a5a0*/  FSEL R70, R12, RZ, P1 ;  /* 0x000000ff0c467208 */ /* 0x000fe20000800000 */
[----:B------:R-:W-:Y:S02]  /*a5b0*/  FFMA.FTZ R107, R119, c[0x0][0x23c], -R102 ;  /* 0x00008f00776b7a23 */ /* 0x000fe40000010866 */
[--C-:B------:R-:W-:Y:S01]  /*a5c0*/  FFMA.FTZ R119, R75, c[0x0][0x23c], -R96.reuse ;  /* 0x00008f004b777a23 */ /* 0x100fe20000010860 */
[----:B---3--:R-:W-:Y:S01]  /*a5d0*/  MOV R75, R210 ;  /* 0x000000d2004b7202 */ /* 0x008fe20000000f00 */
[----:B------:R-:W-:Y:S02]  /*a5e0*/  FFMA.FTZ R210, R66, c[0x0][0x23c], -R96 ;  /* 0x00008f0042d27a23 */ /* 0x000fe40000010860 */
[----:B------:R-:W2:Y:S01]  /*a5f0*/  LDL.LU R66, [R1+0x78] ;  /* 0x0000780001427983 */ /* 0x000ea20000300800 */
[----:B------:R-:W-:Y:S01]  /*a600*/  FADD.FTZ R7, -R2, R197 ;  /* 0x000000c502077221 */ /* 0x000fe20000010100 */
[----:B------:R-:W-:Y:S01]  /*a610*/  MUFU.EX2 R105, R105 ;  /* 0x0000006900697308 */ /* 0x000fe20000000800 */
[----:B------:R-:W-:Y:S02]  /*a620*/  FFMA.FTZ R197, R18, c[0x0][0x23c], -R102 ;  /* 0x00008f0012c57a23 */ /* 0x000fe40000010866 */
[----:B------:R-:W-:Y:S01]  /*a630*/  FFMA.FTZ R207, R29, c[0x0][0x23c], -R96 ;  /* 0x00008f001dcf7a23 */ /* 0x000fe20000010860 */
[----:B------:R-:W-:Y:S01]  /*a640*/  MOV R29, R206 ;  /* 0x000000ce001d7202 */ /* 0x000fe20000000f00 */
[----:B------:R-:W-:Y:S02]  /*a650*/  FFMA.FTZ R206, R74, c[0x0][0x23c], -R70 ;  /* 0x00008f004ace7a23 */ /* 0x000fe40000010846 */
[----:B------:R-:W3:Y:S01]  /*a660*/  LDL.LU R74, [R1+0x74] ;  /* 0x00007400014a7983 */ /* 0x000ee20000300800 */
[----:B------:R-:W-:Y:S02]  /*a670*/  FFMA.FTZ R18, R241, c[0x0][0x23c], -R96 ;  /* 0x00008f00f1127a23 */ /* 0x000fe40000010860 */
[----:B------:R-:W-:Y:S01]  /*a680*/  MUFU.EX2 R124, R124 ;  /* 0x0000007c007c7308 */ /* 0x000fe20000000800 */
[--C-:B------:R-:W-:Y:S02]  /*a690*/  FFMA.FTZ R209, R108, c[0x0][0x23c], -R102.reuse ;  /* 0x00008f006cd17a23 */ /* 0x100fe40000010866 */
[----:B------:R-:W-:Y:S02]  /*a6a0*/  FFMA.FTZ R108, R114, c[0x0][0x23c], -R102 ;  /* 0x00008f00726c7a23 */ /* 0x000fe40000010866 */
[--C-:B------:R-:W-:Y:S01]  /*a6b0*/  FFMA.FTZ R114, R73, c[0x0][0x23c], -R96.reuse ;  /* 0x00008f0049727a23 */ /* 0x100fe20000010860 */
[----:B------:R-:W-:Y:S01]  /*a6c0*/  MOV R73, R224 ;  /* 0x000000e000497202 */ /* 0x000fe20000000f00 */
[----:B------:R-:W-:Y:S01]  /*a6d0*/  FFMA.FTZ R224, R72, c[0x0][0x23c], -R96 ;  /* 0x00008f0048e07a23 */ /* 0x000fe20000010860 */
[----:B------:R-:W-:Y:S01]  /*a6e0*/  MOV R72, R197 ;  /* 0x000000c500487202 */ /* 0x000fe20000000f00 */
[----:B------:R-:W-:Y:S01]  /*a6f0*/  FFMA.FTZ R241, R11, c[0x0][0x23c], -R70 ;  /* 0x00008f000bf17a23 */ /* 0x000fe20000010846 */
[----:B------:R-:W-:Y:S01]  /*a700*/  MUFU.EX2 R122, R122 ;  /* 0x0000007a007a7308 */ /* 0x000fe20000000800 */
[----:B------:R-:W-:Y:S01]  /*a710*/  FMUL.FTZ R10, R7, c[0x0][0x23c] ;  /* 0x00008f00070a7a20 */ /* 0x000fe20000410000 */
[----:B------:R-:W-:Y:S01]  /*a720*/  MOV R11, R72 ;  /* 0x00000048000b7202 */ /* 0x000fe20000000f00 */
[----:B------:R-:W-:Y:S01]  /*a730*/  FADD.FTZ R7, -R0, R199 ;  /* 0x000000c700077221 */ /* 0x000fe20000010100 */
[----:B------:R-:W-:Y:S01]  /*a740*/  MOV R72, R18 ;  /* 0x0000001200487202 */ /* 0x000fe20000000f00 */
[----:B----4-:R-:W-:Y:S02]  /*a750*/  FMUL.FTZ R18, R8, R170 ;  /* 0x000000aa08127220 */ /* 0x010fe40000410000 */
[----:B------:R-:W5:Y:S01]  /*a760*/  LDL.LU R170, [R1+0x70] ;  /* 0x0000700001aa7983 */ /* 0x000f620000300800 */
[----:B------:R-:W-:Y:S02]  /*a770*/  FMUL.FTZ R69, R7, c[0x0][0x23c] ;  /* 0x00008f0007457a20 */ /* 0x000fe40000410000 */
[----:B------:R-:W1:Y:S01]  /*a780*/  MUFU.EX2 R10, R10 ;  /* 0x0000000a000a7308 */ /* 0x000e620000000800 */
[----:B------:R-:W-:Y:S02]  /*a790*/  FFMA.FTZ R7, R243, c[0x0][0x23c], -R104 ;  /* 0x00008f00f3077a23 */ /* 0x000fe40000010868 */
[--C-:B------:R-:W-:Y:S02]  /*a7a0*/  FFMA.FTZ R230, R233, c[0x0][0x23c], -R102.reuse ;  /* 0x00008f00e9e67a23 */ /* 0x100fe40000010866 */
[----:B------:R-:W-:Y:S02]  /*a7b0*/  FFMA.FTZ R90, R64, c[0x0][0x23c], -R102 ;  /* 0x00008f00405a7a23 */ /* 0x000fe40000010866 */
[--C-:B------:R-:W-:Y:S02]  /*a7c0*/  FFMA.FTZ R243, R238, c[0x0][0x23c], -R104.reuse ;  /* 0x00008f00eef37a23 */ /* 0x100fe40000010868 */
[--C-:B------:R-:W-:Y:S01]  /*a7d0*/  FFMA.FTZ R227, R88, c[0x0][0x23c], -R104.reuse ;  /* 0x00008f0058e37a23 */ /* 0x100fe20000010868 */
[----:B------:R5:W-:Y:S01]  /*a7e0*/  MUFU.EX2 R233, R7 ;  /* 0x0000000700e97308 */ /* 0x000be20000000800 */
[--C-:B------:R-:W-:Y:S02]  /*a7f0*/  FFMA.FTZ R204, R242, c[0x0][0x23c], -R104.reuse ;  /* 0x00008f00f2cc7a23 */ /* 0x100fe40000010868 */
[--C-:B------:R-:W-:Y:S02]  /*a800*/  FFMA.FTZ R123, R32, c[0x0][0x23c], -R104.reuse ;  /* 0x00008f00207b7a23 */ /* 0x100fe40000010868 */
[----:B------:R-:W-:Y:S02]  /*a810*/  FFMA.FTZ R235, R85, c[0x0][0x23c], -R104 ;  /* 0x00008f0055eb7a23 */ /* 0x000fe40000010868 */
[----:B------:R-:W-:Y:S01]  /*a820*/  FFMA.FTZ R110, R58, c[0x0][0x23c], -R102 ;  /* 0x00008f003a6e7a23 */ /* 0x000fe20000010866 */
[----:B------:R-:W-:Y:S01]  /*a830*/  MOV R58, R213 ;  /* 0x000000d5003a7202 */ /* 0x000fe20000000f00 */
[----:B------:R-:W-:Y:S01]  /*a840*/  FFMA.FTZ R213, R77, c[0x0][0x23c], -R70 ;  /* 0x00008f004dd57a23 */ /* 0x000fe20000010846 */
[----:B------:R-:W-:Y:S01]  /*a850*/  MUFU.EX2 R88, R120 ;  /* 0x0000007800587308 */ /* 0x000fe20000000800 */
[--C-:B------:R-:W-:Y:S01]  /*a860*/  FFMA.FTZ R240, R46, c[0x0][0x23c], -R96.reuse ;  /* 0x00008f002ef07a23 */ /* 0x100fe20000010860 */
[----:B------:R-:W-:Y:S01]  /*a870*/  MOV R46, R214 ;  /* 0x000000d6002e7202 */ /* 0x000fe20000000f00 */
[--C-:B------:R-:W-:Y:S02]  /*a880*/  FFMA.FTZ R214, R76, c[0x0][0x23c], -R96.reuse ;  /* 0x00008f004cd67a23 */ /* 0x100fe40000010860 */
[----:B------:R-:W-:Y:S01]  /*a890*/  FFMA.FTZ R130, R59, c[0x0][0x23c], -R96 ;  /* 0x00008f003b827a23 */ /* 0x000fe20000010860 */
[----:B------:R-:W-:Y:S01]  /*a8a0*/  MOV R59, R196 ;  /* 0x000000c4003b7202 */ /* 0x000fe20000000f00 */
[----:B------:R-:W-:Y:S02]  /*a8b0*/  FFMA.FTZ R196, R78, c[0x0][0x23c], -R70 ;  /* 0x00008f004ec47a23 */ /* 0x000fe40000010846 */
[--C-:B------:R-:W-:Y:S01]  /*a8c0*/  FFMA.FTZ R199, R234, c[0x0][0x23c], -R104.reuse ;  /* 0x00008f00eac77a23 */ /* 0x100fe20000010868 */
[----:B------:R-:W-:Y:S01]  /*a8d0*/  MUFU.EX2 R230, R230 ;  /* 0x000000e600e67308 */ /* 0x000fe20000000800 */
[--C-:B------:R-:W-:Y:S01]  /*a8e0*/  FFMA.FTZ R117, R217, c[0x0][0x23c], -R104.reuse ;  /* 0x00008f00d9757a23 */ /* 0x100fe20000010868 */
[----:B------:R-:W-:Y:S01]  /*a8f0*/  MOV R217, R216 ;  /* 0x000000d800d97202 */ /* 0x000fe20000000f00 */
[--C-:B------:R-:W-:Y:S02]  /*a900*/  FFMA.FTZ R112, R218, c[0x0][0x23c], -R104.reuse ;  /* 0x00008f00da707a23 */ /* 0x100fe40000010868 */
[--C-:B------:R-:W-:Y:S01]  /*a910*/  FFMA.FTZ R116, R28, c[0x0][0x23c], -R104.reuse ;  /* 0x00008f001c747a23 */ /* 0x100fe20000010868 */
[----:B------:R-:W-:Y:S01]  /*a920*/  MOV R22, R217 ;  /* 0x000000d900167202 */ /* 0x000fe20000000f00 */
[--C-:B------:R-:W-:Y:S01]  /*a930*/  FFMA.FTZ R223, R220, c[0x0][0x23c], -R104.reuse ;  /* 0x00008f00dcdf7a23 */ /* 0x100fe20000010868 */
[----:B------:R-:W-:Y:S01]  /*a940*/  MOV R28, R204 ;  /* 0x000000cc001c7202 */ /* 0x000fe20000000f00 */
[--C-:B------:R-:W-:Y:S01]  /*a950*/  FFMA.FTZ R216, R111, c[0x0][0x23c], -R104.reuse ;  /* 0x00008f006fd87a23 */ /* 0x100fe20000010868 */
[----:B------:R-:W-:Y:S01]  /*a960*/  MUFU.EX2 R69, R69 ;  /* 0x0000004500457308 */ /* 0x000fe20000000800 */
[--C-:B------:R-:W-:Y:S02]  /*a970*/  FFMA.FTZ R111, R115, c[0x0][0x23c], -R104.reuse ;  /* 0x00008f00736f7a23 */ /* 0x100fe40000010868 */
[--C-:B------:R-:W-:Y:S02]  /*a980*/  FFMA.FTZ R215, R109, c[0x0][0x23c], -R104.reuse ;  /* 0x00008f006dd77a23 */ /* 0x100fe40000010868 */
[--C-:B------:R-:W-:Y:S02]  /*a990*/  FFMA.FTZ R125, R106, c[0x0][0x23c], -R104.reuse ;  /* 0x00008f006a7d7a23 */ /* 0x100fe40000010868 */
[--C-:B------:R-:W-:Y:S02]  /*a9a0*/  FFMA.FTZ R106, R38, c[0x0][0x23c], -R104.reuse ;  /* 0x00008f00266a7a23 */ /* 0x100fe40000010868 */
[----:B------:R-:W-:Y:S01]  /*a9b0*/  FFMA.FTZ R104, R121, c[0x0][0x23c], -R104 ;  /* 0x00008f0079687a23 */ /* 0x000fe20000010868 */
[----:B------:R-:W-:Y:S01]  /*a9c0*/  MUFU.EX2 R241, R241 ;  /* 0x000000f100f17308 */ /* 0x000fe20000000800 */
[----:B------:R-:W-:Y:S01]  /*a9d0*/  FFMA.FTZ R121, R62, c[0x0][0x23c], -R102 ;  /* 0x00008f003e797a23 */ /* 0x000fe20000010866 */
[----:B------:R-:W-:Y:S01]  /*a9e0*/  MOV R62, R212 ;  /* 0x000000d4003e7202 */ /* 0x000fe20000000f00 */
[----:B------:R-:W-:Y:S02]  /*a9f0*/  FFMA.FTZ R212, R79, c[0x0][0x23c], -R70 ;  /* 0x00008f004fd47a23 */ /* 0x000fe40000010846 */
[----:B------:R-:W1:Y:S01]  /*aa00*/  LDSM.16.MT88.4 R76, [R252+0x8000] ;  /* 0x00800000fc4c783b */ /* 0x000e620000004200 */
[--C-:B------:R-:W-:Y:S02]  /*aa10*/  FFMA.FTZ R85, R225, c[0x0][0x23c], -R102.reuse ;  /* 0x00008f00e1557a23 */ /* 0x100fe40000010866 */
[----:B------:R-:W-:Y:S02]  /*aa20*/  FFMA.FTZ R16, R231, c[0x0][0x23c], -R102 ;  /* 0x00008f00e7107a23 */ /* 0x000fe40000010866 */
[----:B------:R-:W-:Y:S01]  /*aa30*/  MUFU.EX2 R117, R117 ;  /* 0x0000007500757308 */ /* 0x000fe20000000800 */
[----:B-----5:R-:W-:Y:S02]  /*aa40*/  FFMA.FTZ R7, R229, c[0x0][0x23c], -R96 ;  /* 0x00008f00e5077a23 */ /* 0x020fe40000010860 */
[----:B------:R-:W-:Y:S02]  /*aa50*/  FFMA.FTZ R9, R9, c[0x0][0x23c], -R70 ;  /* 0x00008f0009097a23 */ /* 0x000fe40000010846 */
[----:B------:R-:W-:Y:S02]  /*aa60*/  FFMA.FTZ R226, R89, c[0x0][0x23c], -R102 ;  /* 0x00008f0059e27a23 */ /* 0x000fe40000010866 */
[--C-:B------:R-:W-:Y:S02]  /*aa70*/  FFMA.FTZ R229, R239, c[0x0][0x23c], -R96.reuse ;  /* 0x00008f00efe57a23 */ /* 0x100fe40000010860 */
[----:B------:R-:W-:Y:S01]  /*aa80*/  FFMA.FTZ R38, R25, c[0x0][0x23c], -R96 ;  /* 0x00008f0019267a23 */ /* 0x000fe20000010860 */
[----:B------:R-:W5:Y:S01]  /*aa90*/  MUFU.EX2 R85, R85 ;  /* 0x0000005500557308 */ /* 0x000f620000000800 */
[----:B------:R-:W-:Y:S02]  /*aaa0*/  FFMA.FTZ R12, R21, c[0x0][0x23c], -R70 ;  /* 0x00008f00150c7a23 */ /* 0x000fe40000010846 */
[----:B------:R-:W-:Y:S02]  /*aab0*/  FMUL.FTZ R21, R6, R173 ;  /* 0x000000ad06157220 */ /* 0x000fe40000410000 */
[----:B------:R-:W-:Y:S02]  /*aac0*/  FFMA.FTZ R225, R94, c[0x0][0x23c], -R102 ;  /* 0x00008f005ee17a23 */ /* 0x000fe40000010866 */
[--C-:B------:R-:W-:Y:S02]  /*aad0*/  FFMA.FTZ R94, R48, c[0x0][0x23c], -R96.reuse ;  /* 0x00008f00305e7a23 */ /* 0x100fe40000010860 */
[----:B------:R-:W-:Y:S01]  /*aae0*/  FFMA.FTZ R217, R93, c[0x0][0x23c], -R96 ;  /* 0x00008f005dd97a23 */ /* 0x000fe20000010860 */
[----:B------:R1:W-:Y:S01]  /*aaf0*/  MUFU.EX2 R89, R16 ;  /* 0x0000001000597308 */ /* 0x0003e20000000800 */
[----:B------:R-:W-:Y:S02]  /*ab00*/  FFMA.FTZ R93, R55, c[0x0][0x23c], -R70 ;  /* 0x00008f00375d7a23 */ /* 0x000fe40000010846 */
[----:B------:R-:W-:Y:S02]  /*ab10*/  FFMA.FTZ R204, R92, c[0x0][0x23c], -R96 ;  /* 0x00008f005ccc7a23 */ /* 0x000fe40000010860 */
[--C-:B------:R-:W-:Y:S02]  /*ab20*/  FFMA.FTZ R92, R65, c[0x0][0x23c], -R70.reuse ;  /* 0x00008f00415c7a23 */ /* 0x100fe40000010846 */
[C---:B------:R-:W-:Y:S02]  /*ab30*/  FMUL.FTZ R32, R6.reuse, R176 ;  /* 0x000000b006207220 */ /* 0x040fe40000410000 */
[----:B------:R-:W-:Y:S01]  /*ab40*/  FMUL.FTZ R48, R6, R184 ;  /* 0x000000b806307220 */ /* 0x000fe20000410000 */
[----:B------:R5:W-:Y:S01]  /*ab50*/  MUFU.EX2 R239, R7 ;  /* 0x0000000700ef7308 */ /* 0x000be20000000800 */
[----:B------:R-:W-:Y:S02]  /*ab60*/  FFMA.FTZ R13, R13, c[0x0][0x23c], -R70 ;  /* 0x00008f000d0d7a23 */ /* 0x000fe40000010846 */
[----:B------:R-:W-:Y:S02]  /*ab70*/  FFMA.FTZ R231, R20, c[0x0][0x23c], -R102 ;  /* 0x00008f0014e77a23 */ /* 0x000fe40000010866 */
[----:B------:R-:W-:Y:S02]  /*ab80*/  FMUL.FTZ R20, R6, R172 ;  /* 0x000000ac06147220 */ /* 0x000fe40000410000 */
[--C-:B------:R-:W-:Y:S02]  /*ab90*/  FFMA.FTZ R14, R222, c[0x0][0x23c], -R96.reuse ;  /* 0x00008f00de0e7a23 */ /* 0x100fe40000010860 */
[----:B------:R-:W-:Y:S01]  /*aba0*/  FFMA.FTZ R232, R237, c[0x0][0x23c], -R96 ;  /* 0x00008f00ede87a23 */ /* 0x000fe20000010860 */
[----:B------:R5:W5:Y:S01]  /*abb0*/  MUFU.EX2 R25, R9 ;  /* 0x0000000900197308 */ /* 0x000b620000000800 */
[----:B------:R-:W-:Y:S02]  /*abc0*/  FFMA.FTZ R15, R15, c[0x0][0x23c], -R70 ;  /* 0x00008f000f0f7a23 */ /* 0x000fe40000010846 */
[----:B------:R-:W-:Y:S02]  /*abd0*/  FFMA.FTZ R33, R33, c[0x0][0x23c], -R102 ;  /* 0x00008f0021217a23 */ /* 0x000fe40000010866 */
[C---:B-1----:R-:W-:Y:S02]  /*abe0*/  FMUL.FTZ R16, R6.reuse, R168 ;  /* 0x000000a806107220 */ /* 0x042fe40000410000 */
[--C-:B------:R-:W-:Y:S01]  /*abf0*/  FFMA.FTZ R34, R45, c[0x0][0x23c], -R70.reuse ;  /* 0x00008f002d227a23 */ /* 0x100fe20000010846 */
[----:B------:R-:W-:Y:S01]  /*ac00*/  MOV R50, R33 ;  /* 0x0000002100327202 */ /* 0x000fe20000000f00 */
[----:B------:R-:W-:Y:S01]  /*ac10*/  FMUL.FTZ R33, R6, R177 ;  /* 0x000000b106217220 */ /* 0x000fe20000410000 */
[----:B------:R1:W-:Y:S01]  /*ac20*/  MUFU.EX2 R172, R13 ;  /* 0x0000000d00ac7308 */ /* 0x0003e20000000800 */
[----:B------:R-:W-:Y:S01]  /*ac30*/  FFMA.FTZ R45, R47, c[0x0][0x23c], -R70 ;  /* 0x00008f002f2d7a23 */ /* 0x000fe20000010846 */
[----:B------:R-:W-:Y:S01]  /*ac40*/  MOV R47, R73 ;  /* 0x00000049002f7202 */ /* 0x000fe20000000f00 */
[--C-:B------:R-:W-:Y:S01]  /*ac50*/  FFMA.FTZ R35, R35, c[0x0][0x23c], -R102.reuse ;  /* 0x00008f0023237a23 */ /* 0x100fe20000010866 */
[----:B------:R-:W-:Y:S01]  /*ac60*/  MOV R73, R38 ;  /* 0x0000002600497202 */ /* 0x000fe20000000f00 */
[C---:B-----5:R-:W-:Y:S01]  /*ac70*/  FMUL.FTZ R7, R8.reuse, R167 ;  /* 0x000000a708077220 */ /* 0x060fe20000410000 */
[----:B------:R-:W-:Y:S01]  /*ac80*/  MOV R167, R29 ;  /* 0x0000001d00a77202 */ /* 0x000fe20000000f00 */
[----:B------:R-:W-:Y:S01]  /*ac90*/  FMUL.FTZ R38, R8, R182 ;  /* 0x000000b608267220 */ /* 0x000fe20000410000 */
[----:B------:R-:W-:Y:S01]  /*aca0*/  MOV R176, R73 ;  /* 0x0000004900b07202 */ /* 0x000fe20000000f00 */
[----:B------:R-:W-:Y:S01]  /*acb0*/  FMUL.FTZ R29, R10, R141 ;  /* 0x0000008d0a1d7220 */ /* 0x000fe20000410000 */
[----:B------:R-:W-:Y:S01]  /*acc0*/  MUFU.EX2 R14, R14 ;  /* 0x0000000e000e7308 */ /* 0x000fe20000000800 */
[----:B------:R-:W-:Y:S01]  /*acd0*/  F2FP.PACK_AB R73, R85, R75 ;  /* 0x0000004b5549723e */ /* 0x000fe200000000ff */
[----:B------:R-:W-:Y:S02]  /*ace0*/  FFMA.FTZ R115, R82, c[0x0][0x23c], -R102 ;  /* 0x00008f0052737a23 */ /* 0x000fe40000010866 */
[--C-:B------:R-:W-:Y:S01]  /*acf0*/  FFMA.FTZ R82, R40, c[0x0][0x23c], -R96.reuse ;  /* 0x00008f0028527a23 */ /* 0x100fe20000010860 */
[----:B------:R-:W-:Y:S01]  /*ad00*/  MOV R40, R207 ;  /* 0x000000cf00287202 */ /* 0x000fe20000000f00 */
[----:B------:R-:W-:Y:S01]  /*ad10*/  FFMA.FTZ R207, R95, c[0x0][0x23c], -R96 ;  /* 0x00008f005fcf7a23 */ /* 0x000fe20000010860 */
[----:B------:R-:W-:Y:S01]  /*ad20*/  MOV R9, R35 ;  /* 0x0000002300097202 */ /* 0x000fe20000000f00 */
[--C-:B------:R-:W-:Y:S02]  /*ad30*/  FFMA.FTZ R95, R49, c[0x0][0x23c], -R70.reuse ;  /* 0x00008f00315f7a23 */ /* 0x100fe40000010846 */
[----:B------:R-:W-:Y:S01]  /*ad40*/  MUFU.EX2 R232, R232 ;  /* 0x000000e800e87308 */ /* 0x000fe20000000800 */
[----:B------:R-:W-:Y:S02]  /*ad50*/  FMUL.FTZ R49, R6, R185 ;  /* 0x000000b906317220 */ /* 0x000fe40000410000 */
[----:B------:R-:W-:Y:S02]  /*ad60*/  FMUL.FTZ R35, R8, R179 ;  /* 0x000000b308237220 */ /* 0x000fe40000410000 */
[----:B-1----:R-:W-:Y:S02]  /*ad70*/  FMUL.FTZ R13, R10, R133 ;  /* 0x000000850a0d7220 */ /* 0x002fe40000410000 */
[--C-:B------:R-:W-:Y:S02]  /*ad80*/  FFMA.FTZ R43, R43, c[0x0][0x23c], -R70.reuse ;  /* 0x00008f002b2b7a23 */ /* 0x100fe40000010846 */
[--C-:B------:R-:W-:Y:S01]  /*ad90*/  FFMA.FTZ R237, R51, c[0x0][0x23c], -R70.reuse ;  /* 0x00008f0033ed7a23 */ /* 0x100fe20000010846 */
[----:B------:R-:W1:Y:S01]  /*ada0*/  MUFU.EX2 R229, R229 ;  /* 0x000000e500e57308 */ /* 0x000e620000000800 */
[----:B------:R-:W-:Y:S01]  /*adb0*/  FMUL.FTZ R51, R8, R187 ;  /* 0x000000bb08337220 */ /* 0x000fe20000410000 */
[----:B------:R-:W-:Y:S01]  /*adc0*/  MOV R187, R58 ;  /* 0x0000003a00bb7202 */ /* 0x000fe20000000f00 */
[----:B------:R-:W-:Y:S02]  /*add0*/  FMUL.FTZ R58, R69, R158 ;  /* 0x0000009e453a7220 */ /* 0x000fe40000410000 */
[--C-:B------:R-:W-:Y:S02]  /*ade0*/  FFMA.FTZ R222, R81, c[0x0][0x23c], -R70.reuse ;  /* 0x00008f0051de7a23 */ /* 0x100fe40000010846 */
[----:B------:R-:W-:Y:S01]  /*adf0*/  FFMA.FTZ R197, R80, c[0x0][0x23c], -R70 ;  /* 0x00008f0050c57a23 */ /* 0x000fe20000010846 */
[----:B------:R-:W-:Y:S01]  /*ae00*/  MOV R80, R45 ;  /* 0x0000002d00507202 */ /* 0x000fe20000000f00 */
[----:B------:R-:W-:Y:S01]  /*ae10*/  FMUL.FTZ R45, R10, R149 ;  /* 0x000000950a2d7220 */ /* 0x000fe20000410000 */
[----:B------:R5:W1:Y:S01]  /*ae20*/  MUFU.EX2 R173, R15 ;  /* 0x0000000f00ad7308 */ /* 0x000a620000000800 */
[----:B------:R-:W-:Y:S01]  /*ae30*/  FFMA.FTZ R205, R30, c[0x0][0x23c], -R102 ;  /* 0x00008f001ecd7a23 */ /* 0x000fe20000010866 */
[----:B------:R-:W-:Y:S01]  /*ae40*/  MOV R30, R219 ;  /* 0x000000db001e7202 */ /* 0x000fe20000000f00 */
[----:B------:R-:W-:Y:S02]  /*ae50*/  FFMA.FTZ R208, R27, c[0x0][0x23c], -R96 ;  /* 0x00008f001bd07a23 */ /* 0x000fe40000010860 */
[--C-:B------:R-:W-:Y:S01]  /*ae60*/  FFMA.FTZ R27, R41, c[0x0][0x23c], -R70.reuse ;  /* 0x00008f00291b7a23 */ /* 0x100fe20000010846 */
[----:B------:R-:W-:Y:S01]  /*ae70*/  MOV R41, R22 ;  /* 0x0000001600297202 */ /* 0x000fe20000000f00 */
[----:B------:R-:W-:Y:S01]  /*ae80*/  FFMA.FTZ R219, R83, c[0x0][0x23c], -R70 ;  /* 0x00008f0053db7a23 */ /* 0x000fe20000010846 */
[----:B------:R-:W-:Y:S01]  /*ae90*/  MOV R83, R50 ;  /* 0x0000003200537202 */ /* 0x000fe20000000f00 */
[C---:B------:R-:W-:Y:S01]  /*aea0*/  FMUL.FTZ R64, R6.reuse, R192 ;  /* 0x000000c006407220 */ /* 0x040fe20000410000 */
[----:B------:R-:W-:Y:S01]  /*aeb0*/  MUFU.EX2 R149, R91 ;  /* 0x0000005b00957308 */ /* 0x000fe20000000800 */
[----:B------:R-:W-:Y:S01]  /*aec0*/  FMUL.FTZ R65, R6, R193 ;  /* 0x000000c106417220 */ /* 0x000fe20000410000 */
[----:B------:R-:W-:Y:S01]  /*aed0*/  MOV R192, R25 ;  /* 0x0000001900c07202 */ /* 0x000fe20000000f00 */
[--C-:B------:R-:W-:Y:S01]  /*aee0*/  FFMA.FTZ R126, R54, c[0x0][0x23c], -R102.reuse ;  /* 0x00008f00367e7a23 */ /* 0x100fe20000010866 */
[----:B------:R-:W-:Y:S01]  /*aef0*/  MOV R54, R199 ;  /* 0x000000c700367202 */ /* 0x000fe20000000f00 */
[--C-:B------:R-:W-:Y:S01]  /*af00*/  FFMA.FTZ R109, R52, c[0x0][0x23c], -R102.reuse ;  /* 0x00008f00346d7a23 */ /* 0x100fe20000010866 */
[----:B------:R-:W-:Y:S01]  /*af10*/  MOV R133, R192 ;  /* 0x000000c000857202 */ /* 0x000fe20000000f00 */
[----:B------:R-:W-:Y:S01]  /*af20*/  FMUL.FTZ R52, R6, R188 ;  /* 0x000000bc06347220 */ /* 0x000fe20000410000 */
[----:B------:R-:W-:Y:S01]  /*af30*/  MOV R188, R40 ;  /* 0x0000002800bc7202 */ /* 0x000fe20000000f00 */
[--C-:B------:R-:W-:Y:S01]  /*af40*/  FFMA.FTZ R242, R60, c[0x0][0x23c], -R102.reuse ;  /* 0x00008f003cf27a23 */ /* 0x100fe20000010866 */
[----:B------:R-:W-:Y:S01]  /*af50*/  MUFU.EX2 R126, R126 ;  /* 0x0000007e007e7308 */ /* 0x000fe20000000800 */
[----:B------:R-:W-:Y:S01]  /*af60*/  MOV R60, R205 ;  /* 0x000000cd003c7202 */ /* 0x000fe20000000f00 */
[----:B------:R-:W-:Y:S01]  /*af70*/  FFMA.FTZ R234, R24, c[0x0][0x23c], -R102 ;  /* 0x00008f0018ea7a23 */ /* 0x000fe20000010866 */
[----:B------:R-:W-:Y:S01]  /*af80*/  MOV R168, R41 ;  /* 0x0000002900a87202 */ /* 0x000fe20000000f00 */
[----:B------:R-:W-:Y:S01]  /*af90*/  FFMA.FTZ R24, R23, c[0x0][0x23c], -R70 ;  /* 0x00008f0017187a23 */ /* 0x000fe20000010846 */
[----:B------:R-:W-:Y:S01]  /*afa0*/  MOV R193, R28 ;  /* 0x0000001c00c17202 */ /* 0x000fe20000000f00 */
[--C-:B------:R-:W-:Y:S01]  /*afb0*/  FFMA.FTZ R220, R100, c[0x0][0x23c], -R102.reuse ;  /* 0x00008f0064dc7a23 */ /* 0x100fe20000010866 */
[----:B------:R-:W-:Y:S01]  /*afc0*/  MOV R179, R30 ;  /* 0x0000001e00b37202 */ /* 0x000fe20000000f00 */
[--C-:B------:R-:W-:Y:S01]  /*afd0*/  FFMA.FTZ R218, R103, c[0x0][0x23c], -R102.reuse ;  /* 0x00008f0067da7a23 */ /* 0x100fe20000010866 */
[----:B------:R-:W-:Y:S01]  /*afe0*/  MOV R192, R43 ;  /* 0x0000002b00c07202 */ /* 0x000fe20000000f00 */
[----:B------:R-:W-:Y:S01]  /*aff0*/  MUFU.EX2 R109, R109 ;  /* 0x0000006d006d7308 */ /* 0x000fe20000000800 */
[--C-:B------:R-:W-:Y:S02]  /*b000*/  FFMA.FTZ R103, R129, c[0x0][0x23c], -R102.reuse ;  /* 0x00008f0081677a23 */ /* 0x100fe40000010866 */
[----:B------:R-:W-:Y:S02]  /*b010*/  FFMA.FTZ R102, R127, c[0x0][0x23c], -R102 ;  /* 0x00008f007f667a23 */ /* 0x000fe40000010866 */
[--C-:B------:R-:W-:Y:S01]  /*b020*/  FFMA.FTZ R201, R44, c[0x0][0x23c], -R96.reuse ;  /* 0x00008f002cc97a23 */ /* 0x100fe20000010860 */
[----:B------:R-:W-:Y:S01]  /*b030*/  MOV R44, R208 ;  /* 0x000000d0002c7202 */ /* 0x000fe20000000f00 */
[----:B------:R-:W-:Y:S02]  /*b040*/  FFMA.FTZ R238, R57, c[0x0][0x23c], -R96 ;  /* 0x00008f0039ee7a23 */ /* 0x000fe40000010860 */
[----:B------:R-:W-:Y:S01]  /*b050*/  FFMA.FTZ R57, R17, c[0x0][0x23c], -R70 ;  /* 0x00008f0011397a23 */ /* 0x000fe20000010846 */
[----:B------:R-:W-:Y:S01]  /*b060*/  MUFU.EX2 R179, R179 ;  /* 0x000000b300b37308 */ /* 0x000fe20000000800 */
[----:B------:R-:W-:Y:S01]  /*b070*/  FMUL.FTZ R17, R6, R169 ;  /* 0x000000a906117220 */ /* 0x000fe20000410000 */
[----:B------:R-:W-:Y:S01]  /*b080*/  MOV R169, R72 ;  /* 0x0000004800a97202 */ /* 0x000fe20000000f00 */
[----:B------:R-:W-:Y:S01]  /*b090*/  FFMA.FTZ R131, R56, c[0x0][0x23c], -R96 ;  /* 0x00008f0038837a23 */ /* 0x000fe20000010860 */
[----:B------:R-:W-:Y:S01]  /*b0a0*/  F2FP.PACK_AB R72, R84, R26 ;  /* 0x0000001a5448723e */ /* 0x000fe200000000ff */
[----:B------:R-:W-:Y:S01]  /*b0b0*/  FFMA.FTZ R56, R19, c[0x0][0x23c], -R70 ;  /* 0x00008f0013387a23 */ /* 0x000fe20000010846 */
[----:B------:R-:W-:Y:S01]  /*b0c0*/  MOV R185, R44 ;  /* 0x0000002c00b97202 */ /* 0x000fe20000000f00 */
[----:B------:R-:W-:Y:S01]  /*b0d0*/  FFMA.FTZ R120, R71, c[0x0][0x23c], -R96 ;  /* 0x00008f0047787a23 */ /* 0x000fe20000010860 */
[----:B------:R-:W-:Y:S01]  /*b0e0*/  MOV R177, R57 ;  /* 0x0000003900b17202 */ /* 0x000fe20000000f00 */
[----:B------:R-:W-:Y:S01]  /*b0f0*/  FFMA.FTZ R71, R5, c[0x0][0x23c], -R70 ;  /* 0x00008f0005477a23 */ /* 0x000fe20000010846 */
[----:B------:R-:W-:Y:S01]  /*b100*/  MUFU.EX2 R112, R112 ;  /* 0x0000007000707308 */ /* 0x000fe20000000800 */
[----:B------:R-:W-:Y:S01]  /*b110*/  FMUL.FTZ R5, R6, R165 ;  /* 0x000000a506057220 */ /* 0x000fe20000410000 */
[----:B------:R-:W-:Y:S01]  /*b120*/  MOV R184, R56 ;  /* 0x0000003800b87202 */ /* 0x000fe20000000f00 */
[--C-:B------:R-:W-:Y:S01]  /*b130*/  FFMA.FTZ R208, R97, c[0x0][0x23c], -R96.reuse ;  /* 0x00008f0061d07a23 */ /* 0x100fe20000010860 */
[----:B------:R-:W-:Y:S01]  /*b140*/  MOV R165, R12 ;  /* 0x0000000c00a57202 */ /* 0x000fe20000000f00 */
[--C-:B------:R-:W-:Y:S02]  /*b150*/  FFMA.FTZ R199, R101, c[0x0][0x23c], -R96.reuse ;  /* 0x00008f0065c77a23 */ /* 0x100fe40000010860 */
[----:B------:R-:W-:Y:S02]  /*b160*/  FFMA.FTZ R101, R98, c[0x0][0x23c], -R96 ;  /* 0x00008f0062657a23 */ /* 0x000fe40000010860 */
[----:B------:R-:W-:Y:S01]  /*b170*/  FFMA.FTZ R98, R37, c[0x0][0x23c], -R70 ;  /* 0x00008f0025627a23 */ /* 0x000fe20000010846 */
[----:B------:R-:W-:Y:S01]  /*b180*/  MUFU.EX2 R165, R165 ;  /* 0x000000a500a57308 */ /* 0x000fe20000000800 */
[----:B------:R-:W-:Y:S02]  /*b190*/  FMUL.FTZ R37, R6, R181 ;  /* 0x000000b506257220 */ /* 0x000fe40000410000 */
[--C-:B------:R-:W-:Y:S02]  /*b1a0*/  FFMA.FTZ R100, R113, c[0x0][0x23c], -R96.reuse ;  /* 0x00008f0071647a23 */ /* 0x100fe40000010860 */
[----:B------:R-:W-:Y:S02]  /*b1b0*/  FFMA.FTZ R97, R118, c[0x0][0x23c], -R96 ;  /* 0x00008f0076617a23 */ /* 0x000fe40000010860 */
[--C-:B------:R-:W-:Y:S02]  /*b1c0*/  FFMA.FTZ R129, R53, c[0x0][0x23c], -R70.reuse ;  /* 0x00008f0035817a23 */ /* 0x100fe40000010846 */
[----:B------:R-:W-:Y:S01]  /*b1d0*/  FMUL.FTZ R53, R6, R189 ;  /* 0x000000bd06357220 */ /* 0x000fe20000410000 */
[----:B------:R-:W-:Y:S01]  /*b1e0*/  MOV R189, R24 ;  /* 0x0000001800bd7202 */ /* 0x000fe20000000f00 */
[--C-:B------:R-:W-:Y:S01]  /*b1f0*/  FFMA.FTZ R127, R63, c[0x0][0x23c], -R70.reuse ;  /* 0x00008f003f7f7a23 */ /* 0x100fe20000010846 */
[----:B------:R-:W-:Y:S01]  /*b200*/  MOV R63, R54 ;  /* 0x00000036003f7202 */ /* 0x000fe20000000f00 */
[--C-:B------:R-:W-:Y:S01]  /*b210*/  FFMA.FTZ R118, R61, c[0x0][0x23c], -R70.reuse ;  /* 0x00008f003d767a23 */ /* 0x100fe20000010846 */
[----:B------:R-:W-:Y:S01]  /*b220*/  MOV R61, R34 ;  /* 0x00000022003d7202 */ /* 0x000fe20000000f00 */
[--C-:B------:R-:W-:Y:S01]  /*b230*/  FFMA.FTZ R113, R67, c[0x0][0x23c], -R70.reuse ;  /* 0x00008f0043717a23 */ /* 0x100fe20000010846 */
[----:B------:R-:W-:Y:S01]  /*b240*/  MUFU.EX2 R102, R102 ;  /* 0x0000006600667308 */ /* 0x000fe20000000800 */
[--C-:B------:R-:W-:Y:S01]  /*b250*/  FFMA.FTZ R205, R99, c[0x0][0x23c], -R70.reuse ;  /* 0x00008f0063cd7a23 */ /* 0x100fe20000010846 */
[----:B------:R-:W-:Y:S01]  /*b260*/  MOV R81, R61 ;  /* 0x0000003d00517202 */ /* 0x000fe20000000f00 */
[--C-:B------:R-:W-:Y:S02]  /*b270*/  FFMA.FTZ R99, R36, c[0x0][0x23c], -R70.reuse ;  /* 0x00008f0024637a23 */ /* 0x100fe40000010846 */
[----:B------:R-:W-:Y:S02]  /*b280*/  FMUL.FTZ R36, R6, R180 ;  /* 0x000000b406247220 */ /* 0x000fe40000410000 */
[----:B------:R-:W-:Y:S02]  /*b290*/  FFMA.FTZ R70, R4, c[0x0][0x23c], -R70 ;  /* 0x00008f0004467a23 */ /* 0x000fe40000010846 */
[----:B------:R-:W-:Y:S01]  /*b2a0*/  FMUL.FTZ R4, R6, R164 ;  /* 0x000000a406047220 */ /* 0x000fe20000410000 */
[----:B------:R-:W-:Y:S01]  /*b2b0*/  MOV R164, R9 ;  /* 0x0000000900a47202 */ /* 0x000fe20000000f00 */
[----:B------:R-:W-:Y:S01]  /*b2c0*/  FMUL.FTZ R12, R10, R132 ;  /* 0x000000840a0c7220 */ /* 0x000fe20000410000 */
[----:B------:R-:W-:Y:S01]  /*b2d0*/  MUFU.EX2 R110, R110 ;  /* 0x0000006e006e7308 */ /* 0x000fe20000000800 */
[C---:B------:R-:W-:Y:S01]  /*b2e0*/  FMUL.FTZ R19, R8.reuse, R171 ;  /* 0x000000ab08137220 */ /* 0x040fe20000410000 */
[----:B------:R-:W4:Y:S01]  /*b2f0*/  LDL.LU R132, [R1+0x6c] ;  /* 0x00006c0001847983 */ /* 0x000f220000300800 */
[C---:B------:R-:W-:Y:S01]  /*b300*/  FMUL.FTZ R22, R8.reuse, R174 ;  /* 0x000000ae08167220 */ /* 0x040fe20000410000 */
[----:B------:R-:W-:Y:S01]  /*b310*/  MOV R174, R11 ;  /* 0x0000000b00ae7202 */ /* 0x000fe20000000f00 */
[C---:B------:R-:W-:Y:S01]  /*b320*/  FMUL.FTZ R23, R8.reuse, R175 ;  /* 0x000000af08177220 */ /* 0x040fe20000410000 */
[----:B------:R-:W-:Y:S01]  /*b330*/  MOV R171, R176 ;  /* 0x000000b000ab7202 */ /* 0x000fe20000000f00 */
[C---:B------:R-:W-:Y:S01]  /*b340*/  FMUL.FTZ R34, R8.reuse, R178 ;  /* 0x000000b208227220 */ /* 0x040fe20000410000 */
[----:B------:R-:W-:Y:S01]  /*b350*/  MOV R176, R169 ;  /* 0x000000a900b07202 */ /* 0x000fe20000000f00 */
[----:B------:R-:W-:Y:S01]  /*b360*/  FMUL.FTZ R50, R8, R186 ;  /* 0x000000ba08327220 */ /* 0x000fe20000410000 */
        /* <DEDUP_REMOVED lines=10> */
[----:B------:R-:W-:Y:S01]  /*b410*/  MUFU.EX2 R144, R87 ;  /* 0x0000005700907308 */ /* 0x000fe20000000800 */
[C---:B------:R-:W-:Y:S01]  /*b420*/  FMUL.FTZ R41, R10.reuse, R153 ;  /* 0x000000990a297220 */ /* 0x040fe20000410000 */
[----:B------:R-:W-:Y:S01]  /*b430*/  MOV R186, R62 ;  /* 0x0000003e00ba7202 */ /* 0x000fe20000000f00 */
[C---:B------:R-:W-:Y:S01]  /*b440*/  FMUL.FTZ R44, R10.reuse, R148 ;  /* 0x000000940a2c7220 */ /* 0x040fe20000410000 */
[----:B------:R-:W-:Y:S01]  /*b450*/  MOV R175, R177 ;  /* 0x000000b100af7202 */ /* 0x000fe20000000f00 */
[C---:B------:R-:W-:Y:S01]  /*b460*/  FMUL.FTZ R56, R10.reuse, R156 ;  /* 0x0000009c0a387220 */ /* 0x040fe20000410000 */
[----:B------:R-:W-:Y:S01]  /*b470*/  MOV R177, R59 ;  /* 0x0000003b00b17202 */ /* 0x000fe20000000f00 */
[C---:B------:R-:W-:Y:S02]  /*b480*/  FMUL.FTZ R57, R10.reuse, R157 ;  /* 0x0000009d0a397220 */ /* 0x040fe40000410000 */
[----:B------:R-:W-:Y:S01]  /*b490*/  FMUL.FTZ R61, R10, R161 ;  /* 0x000000a10a3d7220 */ /* 0x000fe20000410000 */
[----:B------:R-:W-:Y:S01]  /*b4a0*/  MUFU.EX2 R148, R90 ;  /* 0x0000005a00947308 */ /* 0x000fe20000000800 */
[----:B--2---:R-:W-:Y:S02]  /*b4b0*/  FFMA.FTZ R181, R6, R66, R26 ;  /* 0x0000004206b57223 */ /* 0x004fe4000001001a */
[----:B------:R-:W-:Y:S01]  /*b4c0*/  FMUL.FTZ R6, R8, R166 ;  /* 0x000000a608067220 */ /* 0x000fe20000410000 */
[----:B------:R-:W-:Y:S01]  /*b4d0*/  MOV R166, R60 ;  /* 0x0000003c00a67202 */ /* 0x000fe20000000f00 */
[----:B------:R-:W-:Y:S02]  /*b4e0*/  FMUL.FTZ R60, R10, R160 ;  /* 0x000000a00a3c7220 */ /* 0x000fe40000410000 */
[----:B------:R-:W-:Y:S02]  /*b4f0*/  FMUL.FTZ R11, R69, R139 ;  /* 0x0000008b450b7220 */ /* 0x000fe40000410000 */
[----:B---3--:R-:W-:Y:S01]  /*b500*/  FFMA.FTZ R180, R8, R74, R75 ;  /* 0x0000004a08b47223 */ /* 0x008fe2000001004b */
[----:B------:R-:W-:Y:S01]  /*b510*/  F2FP.PACK_AB R74, R233, R88 ;  /* 0x00000058e94a723e */ /* 0x000fe200000000ff */
[----:B------:R-:W-:Y:S01]  /*b520*/  FFMA.FTZ R31, R31, c[0x0][0x23c], -R96 ;  /* 0x00008f001f1f7a23 */ /* 0x000fe20000010860 */
[----:B------:R-:W-:Y:S01]  /*b530*/  F2FP.PACK_AB R75, R230, R89 ;  /* 0x00000059e64b723e */ /* 0x000fe200000000ff */
[----:B------:R-:W-:Y:S01]  /*b540*/  FADD.FTZ R181, R84, R181 ;  /* 0x000000b554b57221 */ /* 0x000fe20000010000 */
[----:B------:R-:W-:Y:S01]  /*b550*/  MUFU.EX2 R141, R186 ;  /* 0x000000ba008d7308 */ /* 0x000fe20000000800 */
[----:B------:R-:W-:Y:S01]  /*b560*/  FADD.FTZ R158, R85, R180 ;  /* 0x000000b4559e7221 */ /* 0x000fe20000010000 */
[----:B------:R-:W-:Y:S01]  /*b570*/  MOV R182, R31 ;  /* 0x0000001f00b67202 */ /* 0x000fe20000000f00 */
[----:B-----5:R-:W-:Y:S02]  /*b580*/  FMUL.FTZ R15, R69, R135 ;  /* 0x00000087450f7220 */ /* 0x020fe40000410000 */
[-C--:B------:R-:W-:Y:S05]  /*b590*/  HMMA.16816.F32 R4, R72, R76.reuse, R4 ;  /* 0x0000004c4804723c */ /* 0x080fea0000001804 */
[--C-:B------:R-:W-:Y:S01]  /*b5a0*/  FFMA.FTZ R42, R42, c[0x0][0x23c], -R96.reuse ;  /* 0x00008f002a2a7a23 */ /* 0x100fe20000010860 */
[----:B------:R-:W-:Y:S01]  /*b5b0*/  MUFU.EX2 R135, R95 ;  /* 0x0000005f00877308 */ /* 0x000fe20000000800 */
[----:B------:R-:W-:Y:S02]  /*b5c0*/  FFMA.FTZ R96, R39, c[0x0][0x23c], -R96 ;  /* 0x00008f0027607a23 */ /* 0x000fe40000010860 */
[C---:B------:R-:W-:Y:S03]  /*b5d0*/  FMUL.FTZ R39, R8.reuse, R183 ;  /* 0x000000b708277220 */ /* 0x040fe60000410000 */
[----:B------:R-:W-:Y:S01]  /*b5e0*/  MOV R183, R82 ;  /* 0x0000005200b77202 */ /* 0x000fe20000000f00 */
[C---:B------:R-:W-:Y:S01]  /*b5f0*/  FMUL.FTZ R54, R8.reuse, R190 ;  /* 0x000000be08367220 */ /* 0x040fe20000410000 */
[----:B-1----:R-:W-:Y:S01]  /*b600*/  F2FP.PACK_AB R82, R229, R232 ;  /* 0x000000e8e552723e */ /* 0x002fe200000000ff */
        /* <DEDUP_REMOVED lines=8> */
[----:B------:R-:W-:Y:S01]  /*b690*/  FFMA.FTZ R136, R10, R170, R14 ;  /* 0x000000aa0a887223 */ /* 0x000fe2000001000e */
[----:B------:R-:W-:Y:S01]  /*b6a0*/  MOV R166, R185 ;  /* 0x000000b900a67202 */ /* 0x000fe20000000f00 */
[C---:B------:R-:W-:Y:S01]  /*b6b0*/  FMUL.FTZ R10, R69.reuse, R138 ;  /* 0x0000008a450a7220 */ /* 0x040fe20000410000 */
[----:B------:R-:W-:Y:S01]  /*b6c0*/  MOV R185, R80 ;  /* 0x0000005000b97202 */ /* 0x000fe20000000f00 */
[----:B------:R-:W-:Y:S01]  /*b6d0*/  FMUL.FTZ R26, R69, R146 ;  /* 0x00000092451a7220 */ /* 0x000fe20000410000 */
[----:B------:R-:W-:Y:S01]  /*b6e0*/  F2FP.PACK_AB R80, R239, R14 ;  /* 0x0000000eef50723e */ /* 0x000fe200000000ff */
[C---:B------:R-:W-:Y:S01]  /*b6f0*/  FMUL.FTZ R14, R69.reuse, R134 ;  /* 0x00000086450e7220 */ /* 0x040fe20000410000 */
[----:B------:R-:W-:Y:S01]  /*b700*/  MUFU.EX2 R138, R185 ;  /* 0x000000b9008a7308 */ /* 0x000fe20000000800 */
[C---:B------:R-:W-:Y:S01]  /*b710*/  FMUL.FTZ R30, R69.reuse, R142 ;  /* 0x0000008e451e7220 */ /* 0x040fe20000410000 */
[----:B------:R-:W-:Y:S01]  /*b720*/  MOV R170, R184 ;  /* 0x000000b800aa7202 */ /* 0x000fe20000000f00 */
[C---:B------:R-:W-:Y:S01]  /*b730*/  FMUL.FTZ R31, R69.reuse, R143 ;  /* 0x0000008f451f7220 */ /* 0x040fe20000410000 */
[----:B------:R-:W-:Y:S01]  /*b740*/  MOV R184, R168 ;  /* 0x000000a800b87202 */ /* 0x000fe20000000f00 */
[C---:B------:R-:W-:Y:S04]  /*b750*/  HMMA.16816.F32 R8, R80.reuse, R76, R8 ;  /* 0x0000004c5008723c */ /* 0x040fe80000001808 */
[C---:B------:R-:W-:Y:S01]  /*b760*/  FMUL.FTZ R43, R69.reuse, R155 ;  /* 0x0000009b452b7220 */ /* 0x040fe20000410000 */
[----:B------:R1:W-:Y:S01]  /*b770*/  MUFU.EX2 R143, R86 ;  /* 0x00000056008f7308 */ /* 0x0003e20000000800 */
[C---:B------:R-:W-:Y:S01]  /*b780*/  FMUL.FTZ R46, R69.reuse, R150 ;  /* 0x00000096452e7220 */ /* 0x040fe20000410000 */
[----:B------:R-:W-:Y:S01]  /*b790*/  MOV R194, R193 ;  /* 0x000000c100c27202 */ /* 0x000fe20000000f00 */
[-C--:B------:R-:W-:Y:S04]  /*b7a0*/  HMMA.16816.F32 R12, R80, R78.reuse, R12 ;  /* 0x0000004e500c723c */ /* 0x080fe8000000180c */
[C---:B------:R-:W-:Y:S01]  /*b7b0*/  FMUL.FTZ R47, R69.reuse, R151 ;  /* 0x00000097452f7220 */ /* 0x040fe20000410000 */
[----:B------:R-:W-:Y:S01]  /*b7c0*/  MOV R193, R27 ;  /* 0x0000001b00c17202 */ /* 0x000fe20000000f00 */
[C---:B------:R-:W-:Y:S01]  /*b7d0*/  FMUL.FTZ R27, R69.reuse, R147 ;  /* 0x00000093451b7220 */ /* 0x040fe20000410000 */
[----:B------:R-:W-:Y:S01]  /*b7e0*/  MUFU.EX2 R142, R187 ;  /* 0x000000bb008e7308 */ /* 0x000fe20000000800 */
[C---:B------:R-:W-:Y:S01]  /*b7f0*/  HMMA.16816.F32 R16, R72.reuse, R78, R16 ;  /* 0x0000004e4810723c */ /* 0x040fe20000001810 */
[----:B------:R-:W2:Y:S03]  /*b800*/  LDSM.16.MT88.4 R76, [R250+0x8000] ;  /* 0x00800000fa4c783b */ /* 0x000ea60000004200 */
[C---:B------:R-:W-:Y:S01]  /*b810*/  FMUL.FTZ R59, R69.reuse, R159 ;  /* 0x0000009f453b7220 */ /* 0x040fe20000410000 */
[----:B------:R-:W-:Y:S01]  /*b820*/  MOV R195, R189 ;  /* 0x000000bd00c37202 */ /* 0x000fe20000000f00 */
[C---:B------:R-:W-:Y:S01]  /*b830*/  FMUL.FTZ R62, R69.reuse, R162 ;  /* 0x000000a2453e7220 */ /* 0x040fe20000410000 */
[----:B------:R-:W-:Y:S01]  /*b840*/  MOV R189, R42 ;  /* 0x0000002a00bd7202 */ /* 0x000fe20000000f00 */
[----:B------:R-:W-:Y:S01]  /*b850*/  FMUL.FTZ R42, R69, R154 ;  /* 0x0000009a452a7220 */ /* 0x000fe20000410000 */
[----:B------:R-:W-:Y:S03]  /*b860*/  MUFU.EX2 R150, R92 ;  /* 0x0000005c00967308 */ /* 0x000fe60000000800 */
[----:B------:R-:W-:Y:S01]  /*b870*/  FADD.FTZ R239, R239, R136 ;  /* 0x00000088efef7221 */ /* 0x000fe20000010000 */
[----:B-1----:R-:W-:Y:S01]  /*b880*/  LDSM.16.MT88.4 R84, [R252+0x8800] ;  /* 0x00880000fc54783b */ /* 0x002fe20000004200 */
[----:B------:R-:W-:Y:S01]  /*b890*/  MOV R168, R63 ;  /* 0x0000003f00a87202 */ /* 0x000fe20000000f00 */
[----:B------:R-:W-:Y:S02]  /*b8a0*/  FMUL.FTZ R63, R69, R163 ;  /* 0x000000a3453f7220 */ /* 0x000fe40000410000 */
[----:B------:R-:W-:Y:S02]  /*b8b0*/  FADD.FTZ R232, R232, R239 ;  /* 0x000000efe8e87221 */ /* 0x000fe40000010000 */
[----:B------:R-:W-:Y:S02]  /*b8c0*/  MUFU.EX2 R136, R93 ;  /* 0x0000005d00887308 */ /* 0x000fe40000000800 */
[----:B------:R-:W-:Y:S08]  /*b8d0*/  FADD.FTZ R229, R229, R232 ;  /* 0x000000e8e5e57221 */ /* 0x000ff00000010000 */
[----:B------:R-:W-:Y:S10]  /*b8e0*/  MUFU.EX2 R178, R178 ;  /* 0x000000b200b27308 */ /* 0x000ff40000000800 */
[----:B------:R-:W-:Y:S01]  /*b8f0*/  MUFU.EX2 R177, R177 ;  /* 0x000000b100b17308 */ /* 0x000fe20000000800 */
[-C--:B--2---:R-:W-:Y:S08]  /*b900*/  HMMA.16816.F32 R20, R72, R76.reuse, R20 ;  /* 0x0000004c4814723c */ /* 0x084ff00000001814 */
[C---:B------:R-:W-:Y:S01]  /*b910*/  HMMA.16816.F32 R24, R80.reuse, R76, R24 ;  /* 0x0000004c5018723c */ /* 0x040fe20000001818 */
[----:B------:R-:W-:Y:S07]  /*b920*/  MUFU.EX2 R174, R174 ;  /* 0x000000ae00ae7308 */ /* 0x000fee0000000800 */
[-C--:B------:R-:W-:Y:S03]  /*b930*/  HMMA.16816.F32 R28, R80, R78.reuse, R28 ;  /* 0x0000004e501c723c */ /* 0x080fe6000000181c */
[----:B------:R-:W-:Y:S05]  /*b940*/  MUFU.EX2 R169, R169 ;  /* 0x000000a900a97308 */ /* 0x000fea0000000800 */
[C---:B------:R-:W-:Y:S01]  /*b950*/  HMMA.16816.F32 R32, R72.reuse, R78, R32 ;  /* 0x0000004e4820723c */ /* 0x040fe20000001820 */
[----:B------:R-:W1:Y:S04]  /*b960*/  LDSM.16.MT88.4 R76, [R249+0x8000] ;  /* 0x00800000f94c783b */ /* 0x000e680000004200 */
[----:B------:R-:W-:Y:S10]  /*b970*/  MUFU.EX2 R168, R168 ;  /* 0x000000a800a87308 */ /* 0x000ff40000000800 */
[----:B------:R-:W-:Y:S10]  /*b980*/  MUFU.EX2 R176, R176 ;  /* 0x000000b000b07308 */ /* 0x000ff40000000800 */
[----:B------:R-:W2:Y:S10]  /*b990*/  MUFU.EX2 R171, R171 ;  /* 0x000000ab00ab7308 */ /* 0x000eb40000000800 */
[----:B------:R-:W-:Y:S01]  /*b9a0*/  MUFU.EX2 R170, R170 ;  /* 0x000000aa00aa7308 */ /* 0x000fe20000000800 */
[-C--:B-1----:R-:W-:Y:S09]  /*b9b0*/  HMMA.16816.F32 R36, R72, R76.reuse, R36 ;  /* 0x0000004c4824723c */ /* 0x082ff20000001824 */
[----:B------:R-:W-:Y:S01]  /*b9c0*/  MUFU.EX2 R166, R166 ;  /* 0x000000a600a67308 */ /* 0x000fe20000000800 */
[C---:B------:R-:W-:Y:S09]  /*b9d0*/  HMMA.16816.F32 R40, R80.reuse, R76, R40 ;  /* 0x0000004c5028723c */ /* 0x040ff20000001828 */
[----:B------:R-:W-:Y:S01]  /*b9e0*/  MUFU.EX2 R163, R137 ;  /* 0x0000008900a37308 */ /* 0x000fe20000000800 */
[-C--:B------:R-:W-:Y:S08]  /*b9f0*/  HMMA.16816.F32 R44, R80, R78.reuse, R44 ;  /* 0x0000004e502c723c */ /* 0x080ff0000000182c */
[C---:B------:R-:W-:Y:S01]  /*ba00*/  HMMA.16816.F32 R48, R72.reuse, R78, R48 ;  /* 0x0000004e4830723c */ /* 0x040fe20000001830 */
[----:B------:R-:W1:Y:S01]  /*ba10*/  LDSM.16.MT88.4 R76, [R248+0x8000] ;  /* 0x00800000f84c783b */ /* 0x000e620000004200 */
[----:B------:R3:W-:Y:S10]  /*ba20*/  MUFU.EX2 R137, R94 ;  /* 0x0000005e00897308 */ /* 0x0007f40000000800 */
[----:B------:R-:W-:Y:S10]  /*ba30*/  MUFU.EX2 R161, R194 ;  /* 0x000000c200a17308 */ /* 0x000ff40000000800 */
[----:B------:R5:W-:Y:S01]  /*ba40*/  MUFU.EX2 R160, R243 ;  /* 0x000000f300a07308 */ /* 0x000be20000000800 */
[----:B---3--:R-:W-:Y:S09]  /*ba50*/  LDSM.16.MT88.4 R92, [R249+0x9000] ;  /* 0x00900000f95c783b */ /* 0x008ff20000004200 */
[----:B------:R-:W-:Y:S01]  /*ba60*/  MUFU.EX2 R96, R96 ;  /* 0x0000006000607308 */ /* 0x000fe20000000800 */
[-C--:B-1----:R-:W-:Y:S09]  /*ba70*/  HMMA.16816.F32 R52, R72, R76.reuse, R52 ;  /* 0x0000004c4834723c */ /* 0x082ff20000001834 */
[----:B------:R-:W-:Y:S03]  /*ba80*/  MUFU.EX2 R167, R167 ;  /* 0x000000a700a77308 */ /* 0x000fe60000000800 */
[----:B-----5:R-:W-:Y:S02]  /*ba90*/  MOV R243, R184 ;  /* 0x000000b800f37202 */ /* 0x020fe40000000f00 */
[----:B------:R-:W-:Y:S01]  /*baa0*/  LDSM.16.MT88.4 R184, [R249+0xb800] ;  /* 0x00b80000f9b8783b */ /* 0x000fe20000004200 */
[C---:B------:R-:W-:Y:S04]  /*bab0*/  HMMA.16816.F32 R56, R80.reuse, R76, R56 ;  /* 0x0000004c5038723c */ /* 0x040fe80000001838 */
[----:B------:R-:W1:Y:S01]  /*bac0*/  MUFU.EX2 R164, R164 ;  /* 0x000000a400a47308 */ /* 0x000e620000000800 */
[----:B------:R-:W-:Y:S02]  /*bad0*/  IADD3 R243, R243, -0x1, RZ ;  /* 0xfffffffff3f37810 */ /* 0x000fe40007ffe0ff */
[C---:B--2---:R-:W-:Y:S01]  /*bae0*/  F2FP.PACK_AB R76, R171.reuse, R176 ;  /* 0x000000b0ab4c723e */ /* 0x044fe200000000ff */
[-C--:B------:R-:W-:Y:S01]  /*baf0*/  HMMA.16816.F32 R60, R80, R78.reuse, R60 ;  /* 0x0000004e503c723c */ /* 0x080fe2000000183c */
[----:B------:R-:W2:Y:S03]  /*bb00*/  LDSM.16.MT88.4 R80, [R250+0x8800] ;  /* 0x00880000fa50783b */ /* 0x000ea60000004200 */
[----:B------:R-:W-:Y:S02]  /*bb10*/  FADD.FTZ R176, R176, R229 ;  /* 0x000000e5b0b07221 */ /* 0x000fe40000010000 */
[----:B------:R-:W3:Y:S02]  /*bb20*/  MUFU.EX2 R175, R175 ;  /* 0x000000af00af7308 */ /* 0x000ee40000000800 */
[----:B------:R-:W-:Y:S04]  /*bb30*/  HMMA.16816.F32 R64, R72, R78, R64 ;  /* 0x0000004e4840723c */ /* 0x000fe80000001840 */
[----:B------:R-:W-:Y:S04]  /*bb40*/  FADD.FTZ R171, R171, R176 ;  /* 0x000000b0abab7221 */ /* 0x000fe80000010000 */
[----:B------:R-:W5:Y:S01]  /*bb50*/  MUFU.EX2 R162, R195 ;  /* 0x000000c300a27308 */ /* 0x000f620000000800 */
[----:B------:R-:W-:Y:S03]  /*bb60*/  F2FP.PACK_AB R72, R178, R179 ;  /* 0x000000b3b248723e */ /* 0x000fe600000000ff */
[----:B----4-:R-:W-:Y:S01]  /*bb70*/  FFMA.FTZ R134, R69, R132, R133 ;  /* 0x0000008445867223 */ /* 0x010fe20000010085 */
[----:B------:R-:W-:Y:S03]  /*bb80*/  F2FP.PACK_AB R73, R174, R177 ;  /* 0x000000b1ae49723e */ /* 0x000fe600000000ff */
[----:B------:R-:W-:Y:S01]  /*bb90*/  FADD.FTZ R241, R241, R134 ;  /* 0x00000086f1f17221 */ /* 0x000fe20000010000 */
[----:B------:R-:W-:Y:S02]  /*bba0*/  F2FP.PACK_AB R74, R168, R169 ;  /* 0x000000a9a84a723e */ /* 0x000fe400000000ff */
[----:B-1----:R-:W-:Y:S01]  /*bbb0*/  F2FP.PACK_AB R75, R164, R167 ;  /* 0x000000a7a44b723e */ /* 0x002fe200000000ff */
[----:B------:R-:W-:Y:S01]  /*bbc0*/  FADD.FTZ R180, R172, R241 ;  /* 0x000000f1acb47221 */ /* 0x000fe20000010000 */
[----:B------:R-:W-:Y:S01]  /*bbd0*/  F2FP.PACK_AB R78, R163, R166 ;  /* 0x000000a6a34e723e */ /* 0x000fe200000000ff */
[----:B------:R-:W-:Y:S01]  /*bbe0*/  FADD.FTZ R166, R166, R171 ;  /* 0x000000aba6a67221 */ /* 0x000fe20000010000 */
[----:B------:R-:W-:Y:S01]  /*bbf0*/  MUFU.EX2 R70, R70 ;  /* 0x0000004600467308 */ /* 0x000fe20000000800 */
[C---:B---3--:R-:W-:Y:S01]  /*bc00*/  F2FP.PACK_AB R77, R170.reuse, R175 ;  /* 0x000000afaa4d723e */ /* 0x048fe200000000ff */
[----:B------:R-:W-:Y:S01]  /*bc10*/  FADD.FTZ R180, R173, R180 ;  /* 0x000000b4adb47221 */ /* 0x000fe20000010000 */
[-C--:B------:R-:W-:Y:S03]  /*bc20*/  HMMA.16816.F32 R4, R72, R84.reuse, R4 ;  /* 0x000000544804723c */ /* 0x080fe60000001804 */
[----:B------:R-:W-:Y:S02]  /*bc30*/  FADD.FTZ R175, R175, R180 ;  /* 0x000000b4afaf7221 */ /* 0x000fe40000010000 */
[----:B------:R-:W-:Y:S02]  /*bc40*/  FADD.FTZ R163, R163, R166 ;  /* 0x000000a6a3a37221 */ /* 0x000fe40000010000 */
[----:B------:R-:W-:Y:S01]  /*bc50*/  FADD.FTZ R170, R170, R175 ;  /* 0x000000afaaaa7221 */ /* 0x000fe20000010000 */
[C---:B-----5:R-:W-:Y:S01]  /*bc60*/  F2FP.PACK_AB R79, R162.reuse, R165 ;  /* 0x000000a5a24f723e */ /* 0x060fe200000000ff */
[----:B------:R-:W-:Y:S03]  /*bc70*/  MUFU.EX2 R155, R191 ;  /* 0x000000bf009b7308 */ /* 0x000fe60000000800 */
[----:B------:R-:W-:Y:S03]  /*bc80*/  FADD.FTZ R165, R165, R170 ;  /* 0x000000aaa5a57221 */ /* 0x000fe60000010000 */
[C---:B------:R-:W-:Y:S04]  /*bc90*/  HMMA.16816.F32 R8, R76.reuse, R84, R8 ;  /* 0x000000544c08723c */ /* 0x040fe80000001808 */
[----:B------:R-:W-:Y:S01]  /*bca0*/  FADD.FTZ R162, R162, R165 ;  /* 0x000000a5a2a27221 */ /* 0x000fe20000010000 */
[----:B------:R-:W-:Y:S03]  /*bcb0*/  MUFU.EX2 R154, R190 ;  /* 0x000000be009a7308 */ /* 0x000fe60000000800 */
[-C--:B------:R-:W-:Y:S07]  /*bcc0*/  HMMA.16816.F32 R12, R76, R86.reuse, R12 ;  /* 0x000000564c0c723c */ /* 0x080fee000000180c */
[----:B------:R-:W-:Y:S01]  /*bcd0*/  MUFU.EX2 R152, R183 ;  /* 0x000000b700987308 */ /* 0x000fe20000000800 */
[C---:B------:R-:W-:Y:S01]  /*bce0*/  HMMA.16816.F32 R16, R72.reuse, R86, R16 ;  /* 0x000000564810723c */ /* 0x040fe20000001810 */
[----:B------:R-:W1:Y:S07]  /*bcf0*/  LDSM.16.MT88.4 R84, [R249+0x8800] ;  /* 0x00880000f954783b */ /* 0x000e6e0000004200 */
[-C--:B--2---:R-:W-:Y:S01]  /*bd00*/  HMMA.16816.F32 R20, R72, R80.reuse, R20 ;  /* 0x000000504814723c */ /* 0x084fe20000001814 */
[----:B------:R-:W2:Y:S07]  /*bd10*/  MUFU.EX2 R147, R182 ;  /* 0x000000b600937308 */ /* 0x000eae0000000800 */
[C---:B------:R-:W-:Y:S03]  /*bd20*/  HMMA.16816.F32 R24, R76.reuse, R80, R24 ;  /* 0x000000504c18723c */ /* 0x040fe60000001818 */
[----:B------:R-:W-:Y:S05]  /*bd30*/  MUFU.EX2 R153, R193 ;  /* 0x000000c100997308 */ /* 0x000fea0000000800 */
[-C--:B------:R-:W-:Y:S05]  /*bd40*/  HMMA.16816.F32 R28, R76, R82.reuse, R28 ;  /* 0x000000524c1c723c */ /* 0x080fea000000181c */
[----:B------:R-:W3:Y:S03]  /*bd50*/  MUFU.EX2 R146, R192 ;  /* 0x000000c000927308 */ /* 0x000ee60000000800 */
[C---:B------:R-:W-:Y:S01]  /*bd60*/  HMMA.16816.F32 R32, R72.reuse, R82, R32 ;  /* 0x000000524820723c */ /* 0x040fe20000001820 */
[----:B------:R-:W4:Y:S06]  /*bd70*/  LDSM.16.MT88.4 R80, [R248+0x8800] ;  /* 0x00880000f850783b */ /* 0x000f2c0000004200 */
[----:B------:R-:W-:Y:S01]  /*bd80*/  MUFU.EX2 R140, R189 ;  /* 0x000000bd008c7308 */ /* 0x000fe20000000800 */
[-C--:B-1----:R-:W-:Y:S08]  /*bd90*/  HMMA.16816.F32 R36, R72, R84.reuse, R36 ;  /* 0x000000544824723c */ /* 0x082ff00000001824 */
[C---:B------:R-:W-:Y:S01]  /*bda0*/  HMMA.16816.F32 R40, R76.reuse, R84, R40 ;  /* 0x000000544c28723c */ /* 0x040fe20000001828 */
[----:B------:R1:W5:Y:S07]  /*bdb0*/  MUFU.EX2 R139, R201 ;  /* 0x000000c9008b7308 */ /* 0x00036e0000000800 */
[-C--:B------:R-:W-:Y:S03]  /*bdc0*/  HMMA.16816.F32 R44, R76, R86.reuse, R44 ;  /* 0x000000564c2c723c */ /* 0x080fe6000000182c */
[----:B------:R-:W2:Y:S05]  /*bdd0*/  MUFU.EX2 R145, R188 ;  /* 0x000000bc00917308 */ /* 0x000eaa0000000800 */
[C---:B------:R-:W-:Y:S01]  /*bde0*/  HMMA.16816.F32 R48, R72.reuse, R86, R48 ;  /* 0x000000564830723c */ /* 0x040fe20000001830 */
[----:B------:R-:W5:Y:S04]  /*bdf0*/  LDSM.16.MT88.4 R84, [R252+0x9000] ;  /* 0x00900000fc54783b */ /* 0x000f680000004200 */
[----:B------:R-:W-:Y:S03]  /*be00*/  MUFU.EX2 R69, R242 ;  /* 0x000000f200457308 */ /* 0x000fe60000000800 */
[-C--:B----4-:R-:W-:Y:S04]  /*be10*/  HMMA.16816.F32 R52, R72, R80.reuse, R52 ;  /* 0x000000504834723c */ /* 0x090fe80000001834 */
[----:B-1----:R-:W-:Y:S03]  /*be20*/  MOV R201, R68 ;  /* 0x0000004400c97202 */ /* 0x002fe60000000f00 */
[----:B------:R-:W-:Y:S01]  /*be30*/  MUFU.EX2 R132, R240 ;  /* 0x000000f000847308 */ /* 0x000fe20000000800 */
[C---:B------:R-:W-:Y:S07]  /*be40*/  HMMA.16816.F32 R56, R76.reuse, R80, R56 ;  /* 0x000000504c38723c */ /* 0x040fee0000001838 */
[----:B------:R-:W-:Y:S01]  /*be50*/  FADD.FTZ R80, R88, R181 ;  /* 0x000000b558507221 */ /* 0x000fe20000010000 */
[-C--:B------:R-:W-:Y:S01]  /*be60*/  HMMA.16816.F32 R60, R76, R82.reuse, R60 ;  /* 0x000000524c3c723c */ /* 0x080fe2000000183c */
[----:B------:R-:W1:Y:S03]  /*be70*/  MUFU.EX2 R133, R238 ;  /* 0x000000ee00857308 */ /* 0x000e660000000800 */
[----:B------:R-:W-:Y:S02]  /*be80*/  FADD.FTZ R81, R89, R158 ;  /* 0x0000009e59517221 */ /* 0x000fe40000010000 */
[----:B------:R-:W4:Y:S01]  /*be90*/  LDSM.16.MT88.4 R88, [R250+0x9000] ;  /* 0x00900000fa58783b */ /* 0x000f220000004200 */
[----:B------:R-:W-:Y:S01]  /*bea0*/  FADD.FTZ R172, R233, R80 ;  /* 0x00000050e9ac7221 */ /* 0x000fe20000010000 */
[----:B------:R-:W-:Y:S03]  /*beb0*/  HMMA.16816.F32 R64, R72, R82, R64 ;  /* 0x000000524840723c */ /* 0x000fe60000001840 */
[----:B------:R-:W1:Y:S01]  /*bec0*/  MUFU.EX2 R134, R237 ;  /* 0x000000ed00867308 */ /* 0x000e620000000800 */
[----:B--2---:R-:W-:Y:S01]  /*bed0*/  F2FP.PACK_AB R76, R147, R152 ;  /* 0x00000098934c723e */ /* 0x004fe200000000ff */
[----:B------:R-:W-:Y:S01]  /*bee0*/  FADD.FTZ R230, R230, R81 ;  /* 0x00000051e6e67221 */ /* 0x000fe20000010000 */
[----:B---3--:R-:W-:Y:S01]  /*bef0*/  F2FP.PACK_AB R77, R146, R153 ;  /* 0x00000099924d723e */ /* 0x008fe200000000ff */
[----:B------:R-:W2:Y:S01]  /*bf00*/  LDSM.16.MT88.4 R80, [R248+0x9000] ;  /* 0x00900000f850783b */ /* 0x000ea20000004200 */
[----:B------:R-:W-:Y:S01]  /*bf10*/  F2FP.PACK_AB R72, R160, R161 ;  /* 0x000000a1a048723e */ /* 0x000fe200000000ff */
[----:B------:R-:W-:Y:S03]  /*bf20*/  FADD.FTZ R179, R179, R172 ;  /* 0x000000acb3b37221 */ /* 0x000fe60000010000 */
[----:B------:R-:W-:Y:S01]  /*bf30*/  F2FP.PACK_AB R73, R154, R155 ;  /* 0x0000009b9a49723e */ /* 0x000fe200000000ff */
[----:B------:R-:W-:Y:S01]  /*bf40*/  FADD.FTZ R178, R178, R179 ;  /* 0x000000b3b2b27221 */ /* 0x000fe20000010000 */
[----:B------:R-:W-:Y:S01]  /*bf50*/  F2FP.PACK_AB R74, R143, R144 ;  /* 0x000000908f4a723e */ /* 0x000fe200000000ff */
[----:B------:R-:W-:Y:S01]  /*bf60*/  FADD.FTZ R177, R177, R230 ;  /* 0x000000e6b1b17221 */ /* 0x000fe20000010000 */
[----:B------:R-:W-:Y:S01]  /*bf70*/  F2FP.PACK_AB R75, R141, R142 ;  /* 0x0000008e8d4b723e */ /* 0x000fe200000000ff */
[----:B------:R-:W-:Y:S01]  /*bf80*/  FADD.FTZ R169, R169, R178 ;  /* 0x000000b2a9a97221 */ /* 0x000fe20000010000 */
[----:B-----5:R-:W-:Y:S01]  /*bf90*/  F2FP.PACK_AB R78, R139, R140 ;  /* 0x0000008c8b4e723e */ /* 0x020fe200000000ff */
[----:B------:R-:W-:Y:S01]  /*bfa0*/  FADD.FTZ R174, R174, R177 ;  /* 0x000000b1aeae7221 */ /* 0x000fe20000010000 */
[----:B------:R-:W-:Y:S01]  /*bfb0*/  F2FP.PACK_AB R79, R138, R145 ;  /* 0x000000918a4f723e */ /* 0x000fe200000000ff */
[----:B------:R-:W-:Y:S01]  /*bfc0*/  LDSM.16.MT88.4 R176, [R250+0xb800] ;  /* 0x00b80000fab0783b */ /* 0x000fe20000004200 */
[----:B------:R-:W-:Y:S01]  /*bfd0*/  FADD.FTZ R168, R168, R169 ;  /* 0x000000a9a8a87221 */ /* 0x000fe20000010000 */
[-C--:B------:R-:W-:Y:S01]  /*bfe0*/  HMMA.16816.F32 R4, R72, R84.reuse, R4 ;  /* 0x000000544804723c */ /* 0x080fe20000001804 */
[----:B------:R-:W3:Y:S02]  /*bff0*/  MUFU.EX2 R130, R130 ;  /* 0x0000008200827308 */ /* 0x000ee40000000800 */
[----:B------:R-:W-:Y:S02]  /*c000*/  FADD.FTZ R161, R161, R168 ;  /* 0x000000a8a1a17221 */ /* 0x000fe40000010000 */
[----:B------:R-:W-:Y:S01]  /*c010*/  FADD.FTZ R167, R167, R174 ;  /* 0x000000aea7a77221 */ /* 0x000fe20000010000 */
[----:B------:R-:W-:Y:S01]  /*c020*/  LDSM.16.MT88.4 R168, [R252+0xb800] ;  /* 0x00b80000fca8783b */ /* 0x000fe20000004200 */
[----:B------:R-:W-:Y:S01]  /*c030*/  FADD.FTZ R152, R152, R163 ;  /* 0x000000a398987221 */ /* 0x000fe20000010000 */
[C---:B------:R-:W-:Y:S03]  /*c040*/  HMMA.16816.F32 R8, R76.reuse, R84, R8 ;  /* 0x000000544c08723c */ /* 0x040fe60000001808 */
[----:B------:R-:W5:Y:S01]  /*c050*/  MUFU.EX2 R129, R129 ;  /* 0x0000008100817308 */ /* 0x000f620000000800 */
[----:B------:R-:W-:Y:S02]  /*c060*/  FADD.FTZ R164, R164, R167 ;  /* 0x000000a7a4a47221 */ /* 0x000fe40000010000 */
[----:B------:R-:W-:Y:S02]  /*c070*/  FADD.FTZ R147, R147, R152 ;  /* 0x0000009893937221 */ /* 0x000fe40000010000 */
[-C--:B------:R-:W-:Y:S04]  /*c080*/  HMMA.16816.F32 R12, R76, R86.reuse, R12 ;  /* 0x000000564c0c723c */ /* 0x080fe8000000180c */
[----:B------:R-:W-:Y:S01]  /*c090*/  FADD.FTZ R155, R155, R164 ;  /* 0x000000a49b9b7221 */ /* 0x000fe20000010000 */
[----:B------:R-:W-:Y:S01]  /*c0a0*/  MUFU.EX2 R121, R121 ;  /* 0x0000007900797308 */ /* 0x000fe20000000800 */
[----:B------:R-:W-:Y:S02]  /*c0b0*/  FADD.FTZ R140, R140, R147 ;  /* 0x000000938c8c7221 */ /* 0x000fe40000010000 */
[C---:B------:R-:W-:Y:S01]  /*c0c0*/  HMMA.16816.F32 R16, R72.reuse, R86, R16 ;  /* 0x000000564810723c */ /* 0x040fe20000001810 */
[----:B------:R-:W1:Y:S03]  /*c0d0*/  LDSM.16.MT88.4 R84, [R252+0x9800] ;  /* 0x00980000fc54783b */ /* 0x000e660000004200 */
[----:B------:R-:W-:Y:S03]  /*c0e0*/  FADD.FTZ R155, R154, R155 ;  /* 0x0000009b9a9b7221 */ /* 0x000fe60000010000 */
[----:B------:R-:W-:Y:S01]  /*c0f0*/  MUFU.EX2 R123, R123 ;  /* 0x0000007b007b7308 */ /* 0x000fe20000000800 */
[-C--:B----4-:R-:W-:Y:S04]  /*c100*/  HMMA.16816.F32 R20, R72, R88.reuse, R20 ;  /* 0x000000584814723c */ /* 0x090fe80000001814 */
[----:B------:R-:W-:Y:S04]  /*c110*/  FADD.FTZ R142, R142, R155 ;  /* 0x0000009b8e8e7221 */ /* 0x000fe80000010000 */
[C---:B------:R-:W-:Y:S01]  /*c120*/  HMMA.16816.F32 R24, R76.reuse, R88, R24 ;  /* 0x000000584c18723c */ /* 0x040fe20000001818 */
[----:B------:R-:W-:Y:S03]  /*c130*/  MUFU.EX2 R116, R116 ;  /* 0x0000007400747308 */ /* 0x000fe60000000800 */
[----:B------:R-:W-:Y:S04]  /*c140*/  FADD.FTZ R141, R141, R142 ;  /* 0x0000008e8d8d7221 */ /* 0x000fe80000010000 */
[-C--:B------:R-:W-:Y:S03]  /*c150*/  HMMA.16816.F32 R28, R76, R90.reuse, R28 ;  /* 0x0000005a4c1c723c */ /* 0x080fe6000000181c */
[----:B------:R-:W-:Y:S05]  /*c160*/  MUFU.EX2 R115, R115 ;  /* 0x0000007300737308 */ /* 0x000fea0000000800 */
[C---:B------:R-:W-:Y:S01]  /*c170*/  HMMA.16816.F32 R32, R72.reuse, R90, R32 ;  /* 0x0000005a4820723c */ /* 0x040fe20000001820 */
[----:B------:R-:W4:Y:S04]  /*c180*/  LDSM.16.MT88.4 R88, [R250+0x9800] ;  /* 0x00980000fa58783b */ /* 0x000f280000004200 */
[----:B------:R-:W-:Y:S03]  /*c190*/  MUFU.EX2 R131, R131 ;  /* 0x0000008300837308 */ /* 0x000fe60000000800 */
[-C--:B------:R-:W-:Y:S07]  /*c1a0*/  HMMA.16816.F32 R36, R72, R92.reuse, R36 ;  /* 0x0000005c4824723c */ /* 0x080fee0000001824 */
[----:B------:R-:W1:Y:S01]  /*c1b0*/  MUFU.EX2 R120, R120 ;  /* 0x0000007800787308 */ /* 0x000e620000000800 */
[C---:B------:R-:W-:Y:S08]  /*c1c0*/  HMMA.16816.F32 R40, R76.reuse, R92, R40 ;  /* 0x0000005c4c28723c */ /* 0x040ff00000001828 */
[-C--:B------:R-:W-:Y:S01]  /*c1d0*/  HMMA.16816.F32 R44, R76, R94.reuse, R44 ;  /* 0x0000005e4c2c723c */ /* 0x080fe2000000182c */
[----:B------:R-:W-:Y:S07]  /*c1e0*/  MUFU.EX2 R127, R127 ;  /* 0x0000007f007f7308 */ /* 0x000fee0000000800 */
[C---:B------:R-:W-:Y:S01]  /*c1f0*/  HMMA.16816.F32 R48, R72.reuse, R94, R48 ;  /* 0x0000005e4830723c */ /* 0x040fe20000001830 */
[----:B------:R-:W4:Y:S02]  /*c200*/  LDSM.16.MT88.4 R92, [R249+0x9800] ;  /* 0x00980000f95c783b */ /* 0x000f240000004200 */
[----:B------:R-:W1:Y:S05]  /*c210*/  MUFU.EX2 R118, R118 ;  /* 0x0000007600767308 */ /* 0x000e6a0000000800 */
[-C--:B--2---:R-:W-:Y:S05]  /*c220*/  HMMA.16816.F32 R52, R72, R80.reuse, R52 ;  /* 0x000000504834723c */ /* 0x084fea0000001834 */
[----:B------:R-:W-:Y:S03]  /*c230*/  MUFU.EX2 R119, R119 ;  /* 0x0000007700777308 */ /* 0x000fe60000000800 */
[C---:B------:R-:W-:Y:S07]  /*c240*/  HMMA.16816.F32 R56, R76.reuse, R80, R56 ;  /* 0x000000504c38723c */ /* 0x040fee0000001838 */
[----:B------:R-:W2:Y:S01]  /*c250*/  MUFU.EX2 R114, R114 ;  /* 0x0000007200727308 */ /* 0x000ea20000000800 */
[-C--:B------:R-:W-:Y:S07]  /*c260*/  HMMA.16816.F32 R60, R76, R82.reuse, R60 ;  /* 0x000000524c3c723c */ /* 0x080fee000000183c */
[----:B-1----:R-:W-:Y:S01]  /*c270*/  F2FP.PACK_AB R76, R133, R132 ;  /* 0x00000084854c723e */ /* 0x002fe200000000ff */
[----:B------:R-:W-:Y:S01]  /*c280*/  HMMA.16816.F32 R64, R72, R82, R64 ;  /* 0x000000524840723c */ /* 0x000fe20000001840 */
[----:B------:R-:W1:Y:S01]  /*c290*/  LDSM.16.MT88.4 R80, [R248+0x9800] ;  /* 0x00980000f850783b */ /* 0x000e620000004200 */
[----:B------:R-:W1:Y:S02]  /*c2a0*/  MUFU.EX2 R113, R113 ;  /* 0x0000007100717308 */ /* 0x000e640000000800 */
[----:B------:R-:W-:Y:S02]  /*c2b0*/  F2FP.PACK_AB R77, R135, R134 ;  /* 0x00000086874d723e */ /* 0x000fe400000000ff */
[----:B---3--:R-:W-:Y:S02]  /*c2c0*/  F2FP.PACK_AB R78, R130, R137 ;  /* 0x00000089824e723e */ /* 0x008fe400000000ff */
[----:B------:R-:W-:Y:S04]  /*c2d0*/  F2FP.PACK_AB R72, R117, R128 ;  /* 0x000000807548723e */ /* 0x000fe800000000ff */
[----:B------:R-:W-:Y:S01]  /*c2e0*/  F2FP.PACK_AB R73, R109, R126 ;  /* 0x0000007e6d49723e */ /* 0x000fe200000000ff */
[----:B------:R-:W-:Y:S01]  /*c2f0*/  MUFU.EX2 R151, R236 ;  /* 0x000000ec00977308 */ /* 0x000fe20000000800 */
[----:B------:R-:W-:Y:S01]  /*c300*/  F2FP.PACK_AB R74, R105, R112 ;  /* 0x00000070694a723e */ /* 0x000fe200000000ff */
[----:B------:R-:W-:Y:S01]  /*c310*/  FADD.FTZ R126, R126, R141 ;  /* 0x0000008d7e7e7221 */ /* 0x000fe20000010000 */
[----:B------:R-:W-:Y:S02]  /*c320*/  F2FP.PACK_AB R75, R69, R110 ;  /* 0x0000006e454b723e */ /* 0x000fe400000000ff */
[----:B-----5:R-:W-:Y:S01]  /*c330*/  F2FP.PACK_AB R79, R129, R136 ;  /* 0x00000088814f723e */ /* 0x020fe200000000ff */
[----:B------:R-:W-:Y:S04]  /*c340*/  FADD.FTZ R109, R109, R126 ;  /* 0x0000007e6d6d7221 */ /* 0x000fe80000010000 */
[-C--:B------:R-:W-:Y:S01]  /*c350*/  HMMA.16816.F32 R4, R72, R84.reuse, R4 ;  /* 0x000000544804723c */ /* 0x080fe20000001804 */
[----:B------:R-:W-:Y:S02]  /*c360*/  MUFU.EX2 R156, R235 ;  /* 0x000000eb009c7308 */ /* 0x000fe40000000800 */
[----:B------:R-:W-:Y:S04]  /*c370*/  FADD.FTZ R110, R110, R109 ;  /* 0x0000006d6e6e7221 */ /* 0x000fe80000010000 */
[----:B------:R-:W-:Y:S01]  /*c380*/  FADD.FTZ R69, R69, R110 ;  /* 0x0000006e45457221 */ /* 0x000fe20000010000 */
[C---:B------:R-:W-:Y:S03]  /*c390*/  HMMA.16816.F32 R8, R76.reuse, R84, R8 ;  /* 0x000000544c08723c */ /* 0x040fe60000001808 */
[----:B------:R-:W-:Y:S05]  /*c3a0*/  MUFU.EX2 R157, R234 ;  /* 0x000000ea009d7308 */ /* 0x000fea0000000800 */
[-C--:B------:R-:W-:Y:S05]  /*c3b0*/  HMMA.16816.F32 R12, R76, R86.reuse, R12 ;  /* 0x000000564c0c723c */ /* 0x080fea000000180c */
[----:B------:R-:W-:Y:S03]  /*c3c0*/  MUFU.EX2 R158, R231 ;  /* 0x000000e7009e7308 */ /* 0x000fe60000000800 */
[C---:B------:R-:W-:Y:S01]  /*c3d0*/  HMMA.16816.F32 R16, R72.reuse, R86, R16 ;  /* 0x000000564810723c */ /* 0x040fe20000001810 */
[----:B------:R-:W3:Y:S06]  /*c3e0*/  LDSM.16.MT88.4 R84, [R252+0xa000] ;  /* 0x00a00000fc54783b */ /* 0x000eec0000004200 */
[----:B------:R-:W-:Y:S01]  /*c3f0*/  MUFU.EX2 R159, R228 ;  /* 0x000000e4009f7308 */ /* 0x000fe20000000800 */
[-C--:B----4-:R-:W-:Y:S08]  /*c400*/  HMMA.16816.F32 R20, R72, R88.reuse, R20 ;  /* 0x000000584814723c */ /* 0x090ff00000001814 */
[C---:B------:R-:W-:Y:S01]  /*c410*/  HMMA.16816.F32 R24, R76.reuse, R88, R24 ;  /* 0x000000584c18723c */ /* 0x040fe20000001818 */
[----:B------:R-:W-:Y:S07]  /*c420*/  MUFU.EX2 R188, R227 ;  /* 0x000000e300bc7308 */ /* 0x000fee0000000800 */
[-C--:B------:R-:W-:Y:S03]  /*c430*/  HMMA.16816.F32 R28, R76, R90.reuse, R28 ;  /* 0x0000005a4c1c723c */ /* 0x080fe6000000181c */
[----:B------:R-:W-:Y:S05]  /*c440*/  MUFU.EX2 R189, R226 ;  /* 0x000000e200bd7308 */ /* 0x000fea0000000800 */
[C---:B------:R-:W-:Y:S01]  /*c450*/  HMMA.16816.F32 R32, R72.reuse, R90, R32 ;  /* 0x0000005a4820723c */ /* 0x040fe20000001820 */
[----:B------:R-:W4:Y:S04]  /*c460*/  LDSM.16.MT88.4 R88, [R250+0xa000] ;  /* 0x00a00000fa58783b */ /* 0x000f280000004200 */
[----:B------:R-:W-:Y:S03]  /*c470*/  MUFU.EX2 R190, R225 ;  /* 0x000000e100be7308 */ /* 0x000fe60000000800 */
[-C--:B------:R-:W-:Y:S07]  /*c480*/  HMMA.16816.F32 R36, R72, R92.reuse, R36 ;  /* 0x0000005c4824723c */ /* 0x080fee0000001824 */
[----:B------:R-:W-:Y:S01]  /*c490*/  MUFU.EX2 R191, R224 ;  /* 0x000000e000bf7308 */ /* 0x000fe20000000800 */
[C---:B------:R-:W-:Y:S08]  /*c4a0*/  HMMA.16816.F32 R40, R76.reuse, R92, R40 ;  /* 0x0000005c4c28723c */ /* 0x040ff00000001828 */
[-C--:B------:R-:W-:Y:S01]  /*c4b0*/  HMMA.16816.F32 R44, R76, R94.reuse, R44 ;  /* 0x0000005e4c2c723c */ /* 0x080fe2000000182c */
[----:B------:R-:W5:Y:S07]  /*c4c0*/  MUFU.EX2 R210, R210 ;  /* 0x000000d200d27308 */ /* 0x000f6e0000000800 */
[C---:B------:R-:W-:Y:S01]  /*c4d0*/  HMMA.16816.F32 R48, R72.reuse, R94, R48 ;  /* 0x0000005e4830723c */ /* 0x040fe20000001830 */
[----:B------:R-:W3:Y:S02]  /*c4e0*/  LDSM.16.MT88.4 R92, [R249+0xa000] ;  /* 0x00a00000f95c783b */ /* 0x000ee40000004200 */
[----:B------:R-:W-:Y:S05]  /*c4f0*/  MUFU.EX2 R212, R212 ;  /* 0x000000d400d47308 */ /* 0x000fea0000000800 */
[-C--:B-1----:R-:W-:Y:S05]  /*c500*/  HMMA.16816.F32 R52, R72, R80.reuse, R52 ;  /* 0x000000504834723c */ /* 0x082fea0000001834 */
[----:B------:R-:W-:Y:S03]  /*c510*/  MUFU.EX2 R213, R213 ;  /* 0x000000d500d57308 */ /* 0x000fe60000000800 */
[C---:B------:R-:W-:Y:S07]  /*c520*/  HMMA.16816.F32 R56, R76.reuse, R80, R56 ;  /* 0x000000504c38723c */ /* 0x040fee0000001838 */
[----:B------:R-:W-:Y:S01]  /*c530*/  MUFU.EX2 R214, R214 ;  /* 0x000000d600d67308 */ /* 0x000fe20000000800 */
[-C--:B------:R-:W-:Y:S07]  /*c540*/  HMMA.16816.F32 R60, R76, R82.reuse, R60 ;  /* 0x000000524c3c723c */ /* 0x080fee000000183c */
[----:B------:R-:W-:Y:S01]  /*c550*/  F2FP.PACK_AB R76, R120, R131 ;  /* 0x00000083784c723e */ /* 0x000fe200000000ff */
[----:B------:R-:W-:Y:S01]  /*c560*/  HMMA.16816.F32 R64, R72, R82, R64 ;  /* 0x000000524840723c */ /* 0x000fe20000001840 */
[----:B------:R-:W1:Y:S01]  /*c570*/  LDSM.16.MT88.4 R80, [R248+0xa000] ;  /* 0x00a00000f850783b */ /* 0x000e620000004200 */
[----:B------:R-:W1:Y:S02]  /*c580*/  MUFU.EX2 R217, R217 ;  /* 0x000000d900d97308 */ /* 0x000e640000000800 */
[----:B------:R-:W-:Y:S02]  /*c590*/  F2FP.PACK_AB R77, R118, R127 ;  /* 0x0000007f764d723e */ /* 0x000fe400000000ff */
[----:B--2---:R-:W-:Y:S02]  /*c5a0*/  F2FP.PACK_AB R78, R114, R119 ;  /* 0x00000077724e723e */ /* 0x004fe400000000ff */
[----:B------:R-:W-:Y:S04]  /*c5b0*/  F2FP.PACK_AB R72, R124, R149 ;  /* 0x000000957c48723e */ /* 0x000fe800000000ff */
[----:B------:R-:W-:Y:S01]  /*c5c0*/  F2FP.PACK_AB R73, R121, R148 ;  /* 0x000000947949723e */ /* 0x000fe200000000ff */
[----:B------:R-:W-:Y:S01]  /*c5d0*/  MUFU.EX2 R219, R219 ;  /* 0x000000db00db7308 */ /* 0x000fe20000000800 */
[----:B------:R-:W-:Y:S01]  /*c5e0*/  F2FP.PACK_AB R74, R116, R123 ;  /* 0x0000007b744a723e */ /* 0x000fe200000000ff */
[----:B------:R-:W-:Y:S01]  /*c5f0*/  FADD.FTZ R148, R148, R69 ;  /* 0x0000004594947221 */ /* 0x000fe20000010000 */
[----:B------:R-:W-:Y:S02]  /*c600*/  F2FP.PACK_AB R75, R115, R122 ;  /* 0x0000007a734b723e */ /* 0x000fe400000000ff */
[----:B------:R-:W-:Y:S01]  /*c610*/  F2FP.PACK_AB R79, R150, R113 ;  /* 0x00000071964f723e */ /* 0x000fe200000000ff */
[----:B------:R-:W-:Y:S04]  /*c620*/  FADD.FTZ R121, R121, R148 ;  /* 0x0000009479797221 */ /* 0x000fe80000010000 */
[-C--:B---3--:R-:W-:Y:S01]  /*c630*/  HMMA.16816.F32 R4, R72, R84.reuse, R4 ;  /* 0x000000544804723c */ /* 0x088fe20000001804 */
[----:B------:R-:W2:Y:S02]  /*c640*/  MUFU.EX2 R222, R222 ;  /* 0x000000de00de7308 */ /* 0x000ea40000000800 */
        /* <DEDUP_REMOVED lines=21> */
[----:B------:R-:W-:Y:S07]  /*c7a0*/  MUFU.EX2 R218, R209 ;  /* 0x000000d100da7308 */ /* 0x000fee0000000800 */
[C---:B------:R-:W-:Y:S01]  /*c7b0*/  HMMA.16816.F32 R48, R72.reuse, R94, R48 ;  /* 0x0000005e4830723c */ /* 0x040fe20000001830 */
[----:B------:R-:W2:Y:S02]  /*c7c0*/  LDSM.16.MT88.4 R92, [R249+0xa800] ;  /* 0x00a80000f95c783b */ /* 0x000ea40000004200 */
[----:B------:R-:W-:Y:S05]  /*c7d0*/  MUFU.EX2 R125, R125 ;  /* 0x0000007d007d7308 */ /* 0x000fea0000000800 */
[-C--:B-1----:R-:W-:Y:S05]  /*c7e0*/  HMMA.16816.F32 R52, R72, R80.reuse, R52 ;  /* 0x000000504834723c */ /* 0x082fea0000001834 */
[----:B------:R-:W1:Y:S03]  /*c7f0*/  MUFU.EX2 R226, R111 ;  /* 0x0000006f00e27308 */ /* 0x000e660000000800 */
[C---:B------:R-:W-:Y:S07]  /*c800*/  HMMA.16816.F32 R56, R76.reuse, R80, R56 ;  /* 0x000000504c38723c */ /* 0x040fee0000001838 */
[----:B------:R-:W-:Y:S01]  /*c810*/  MUFU.EX2 R111, R104 ;  /* 0x00000068006f7308 */ /* 0x000fe20000000800 */
[-C--:B------:R-:W-:Y:S07]  /*c820*/  HMMA.16816.F32 R60, R76, R82.reuse, R60 ;  /* 0x000000524c3c723c */ /* 0x080fee000000183c */
[----:B-----5:R-:W-:Y:S01]  /*c830*/  F2FP.PACK_AB R76, R210, R191 ;  /* 0x000000bfd24c723e */ /* 0x020fe200000000ff */
[----:B------:R-:W-:Y:S01]  /*c840*/  HMMA.16816.F32 R64, R72, R82, R64 ;  /* 0x000000524840723c */ /* 0x000fe20000001840 */
[----:B------:R-:W5:Y:S01]  /*c850*/  LDSM.16.MT88.4 R80, [R248+0xa800] ;  /* 0x00a80000f850783b */ /* 0x000f620000004200 */
[----:B------:R-:W-:Y:S02]  /*c860*/  MUFU.EX2 R108, R108 ;  /* 0x0000006c006c7308 */ /* 0x000fe40000000800 */
[----:B------:R-:W-:Y:S01]  /*c870*/  FADD.FTZ R77, R153, R162 ;  /* 0x000000a2994d7221 */ /* 0x000fe20000010000 */
[----:B------:R-:W-:Y:S01]  /*c880*/  F2FP.PACK_AB R78, R217, R214 ;  /* 0x000000d6d94e723e */ /* 0x000fe200000000ff */
[----:B------:R-:W-:Y:S01]  /*c890*/  FADD.FTZ R153, R160, R161 ;  /* 0x000000a1a0997221 */ /* 0x000fe20000010000 */
[----:B------:R-:W-:Y:S01]  /*c8a0*/  F2FP.PACK_AB R72, R156, R151 ;  /* 0x000000979c48723e */ /* 0x000fe200000000ff */
[----:B------:R-:W-:Y:S01]  /*c8b0*/  FADD.FTZ R146, R146, R77 ;  /* 0x0000004d92927221 */ /* 0x000fe20000010000 */
[----:B------:R-:W-:Y:S03]  /*c8c0*/  F2FP.PACK_AB R73, R158, R157 ;  /* 0x0000009d9e49723e */ /* 0x000fe600000000ff */
[----:B------:R-:W-:Y:S01]  /*c8d0*/  F2FP.PACK_AB R74, R188, R159 ;  /* 0x0000009fbc4a723e */ /* 0x000fe200000000ff */
[----:B------:R-:W4:Y:S01]  /*c8e0*/  MUFU.EX2 R107, R107 ;  /* 0x0000006b006b7308 */ /* 0x000f220000000800 */
[----:B------:R-:W-:Y:S01]  /*c8f0*/  F2FP.PACK_AB R75, R190, R189 ;  /* 0x000000bdbe4b723e */ /* 0x000fe200000000ff */
[----:B------:R-:W-:Y:S01]  /*c900*/  FADD.FTZ R157, R157, R122 ;  /* 0x0000007a9d9d7221 */ /* 0x000fe20000010000 */
[----:B------:R-:W-:Y:S01]  /*c910*/  F2FP.PACK_AB R77, R213, R212 ;  /* 0x000000d4d54d723e */ /* 0x000fe200000000ff */
[----:B------:R-:W-:Y:S01]  /*c920*/  FADD.FTZ R144, R144, R153 ;  /* 0x0000009990907221 */ /* 0x000fe20000010000 */
[----:B--2---:R-:W-:Y:S01]  /*c930*/  F2FP.PACK_AB R79, R222, R219 ;  /* 0x000000dbde4f723e */ /* 0x004fe200000000ff */
[----:B------:R-:W-:Y:S01]  /*c940*/  FADD.FTZ R158, R158, R157 ;  /* 0x0000009d9e9e7221 */ /* 0x000fe20000010000 */
[----:B-1----:R-:W-:Y:S01]  /*c950*/  F2FP.PACK_AB R192, R226, R125 ;  /* 0x0000007de2c0723e */ /* 0x002fe200000000ff */
[-C--:B---3--:R-:W-:Y:S02]  /*c960*/  HMMA.16816.F32 R4, R72, R84.reuse, R4 ;  /* 0x000000544804723c */ /* 0x088fe40000001804 */
[----:B------:R-:W1:Y:S01]  /*c970*/  MUFU.EX2 R106, R106 ;  /* 0x0000006a006a7308 */ /* 0x000e620000000800 */
[----:B------:R-:W-:Y:S02]  /*c980*/  FADD.FTZ R189, R189, R158 ;  /* 0x0000009ebdbd7221 */ /* 0x000fe40000010000 */
[----:B------:R-:W-:Y:S03]  /*c990*/  FADD.FTZ R143, R143, R144 ;  /* 0x000000908f8f7221 */ /* 0x000fe60000010000 */
[C---:B------:R-:W-:Y:S04]  /*c9a0*/  HMMA.16816.F32 R8, R76.reuse, R84, R8 ;  /* 0x000000544c08723c */ /* 0x040fe80000001808 */
[----:B------:R-:W2:Y:S01]  /*c9b0*/  MUFU.EX2 R103, R103 ;  /* 0x0000006700677308 */ /* 0x000ea20000000800 */
[----:B------:R-:W-:Y:S03]  /*c9c0*/  FADD.FTZ R128, R128, R143 ;  /* 0x0000008f80807221 */ /* 0x000fe60000010000 */
[-C--:B------:R-:W-:Y:S04]  /*c9d0*/  HMMA.16816.F32 R12, R76, R86.reuse, R12 ;  /* 0x000000564c0c723c */ /* 0x080fe8000000180c */
[----:B----4-:R-:W-:Y:S01]  /*c9e0*/  F2FP.PACK_AB R193, R107, R108 ;  /* 0x0000006c6bc1723e */ /* 0x010fe200000000ff */
[----:B------:R-:W-:Y:S01]  /*c9f0*/  FADD.FTZ R117, R117, R128 ;  /* 0x0000008075757221 */ /* 0x000fe20000010000 */
[----:B------:R-:W3:Y:S02]  /*ca00*/  MUFU.EX2 R97, R97 ;  /* 0x0000006100617308 */ /* 0x000ee40000000800 */
[C---:B------:R-:W-:Y:S01]  /*ca10*/  HMMA.16816.F32 R16, R72.reuse, R86, R16 ;  /* 0x000000564810723c */ /* 0x040fe20000001810 */
[----:B------:R-:W4:Y:S03]  /*ca20*/  LDSM.16.MT88.4 R84, [R252+0xb000] ;  /* 0x00b00000fc54783b */ /* 0x000f260000004200 */
[----:B-1----:R-:W-:Y:S01]  /*ca30*/  F2FP.PACK_AB R194, R111, R106 ;  /* 0x0000006a6fc2723e */ /* 0x002fe200000000ff */
[----:B------:R-:W-:Y:S03]  /*ca40*/  FADD.FTZ R112, R112, R117 ;  /* 0x0000007570707221 */ /* 0x000fe60000010000 */
[-C--:B------:R-:W-:Y:S01]  /*ca50*/  HMMA.16816.F32 R20, R72, R88.reuse, R20 ;  /* 0x000000584814723c */ /* 0x080fe20000001814 */
[----:B------:R-:W1:Y:S03]  /*ca60*/  MUFU.EX2 R71, R71 ;  /* 0x0000004700477308 */ /* 0x000e660000000800 */
[----:B--2---:R-:W-:Y:S01]  /*ca70*/  F2FP.PACK_AB R195, R102, R103 ;  /* 0x0000006766c3723e */ /* 0x004fe200000000ff */
[----:B------:R-:W-:Y:S03]  /*ca80*/  FADD.FTZ R112, R105, R112 ;  /* 0x0000007069707221 */ /* 0x000fe60000010000 */
[C---:B------:R-:W-:Y:S03]  /*ca90*/  HMMA.16816.F32 R24, R76.reuse, R88, R24 ;  /* 0x000000584c18723c */ /* 0x040fe60000001818 */
[----:B------:R-:W-:Y:S01]  /*caa0*/  MUFU.EX2 R101, R101 ;  /* 0x0000006500657308 */ /* 0x000fe20000000800 */
[----:B------:R-:W-:Y:S01]  /*cab0*/  FADD.FTZ R149, R149, R112 ;  /* 0x0000007095957221 */ /* 0x000fe20000010000 */
[----:B---3--:R-:W-:Y:S03]  /*cac0*/  F2FP.PACK_AB R162, R96, R97 ;  /* 0x0000006160a2723e */ /* 0x008fe600000000ff */
[-C--:B------:R-:W-:Y:S04]  /*cad0*/  HMMA.16816.F32 R28, R76, R90.reuse, R28 ;  /* 0x0000005a4c1c723c */ /* 0x080fe8000000181c */
[----:B------:R-:W-:Y:S01]  /*cae0*/  FADD.FTZ R124, R124, R149 ;  /* 0x000000957c7c7221 */ /* 0x000fe20000010000 */
[----:B------:R-:W2:Y:S03]  /*caf0*/  MUFU.EX2 R100, R100 ;  /* 0x0000006400647308 */ /* 0x000ea60000000800 */
[C---:B------:R-:W-:Y:S01]  /*cb00*/  HMMA.16816.F32 R32, R72.reuse, R90, R32 ;  /* 0x0000005a4820723c */ /* 0x040fe20000001820 */
[----:B------:R-:W3:Y:S03]  /*cb10*/  LDSM.16.MT88.4 R88, [R250+0xb000] ;  /* 0x00b00000fa58783b */ /* 0x000ee60000004200 */
[----:B-1----:R-:W-:Y:S01]  /*cb20*/  F2FP.PACK_AB R163, R70, R71 ;  /* 0x0000004746a3723e */ /* 0x002fe200000000ff */
[----:B------:R-:W-:Y:S02]  /*cb30*/  FADD.FTZ R123, R123, R124 ;  /* 0x0000007c7b7b7221 */ /* 0x000fe40000010000 */
[----:B------:R-:W-:Y:S01]  /*cb40*/  MUFU.EX2 R99, R99 ;  /* 0x0000006300637308 */ /* 0x000fe20000000800 */
[-C--:B------:R-:W-:Y:S04]  /*cb50*/  HMMA.16816.F32 R36, R72, R92.reuse, R36 ;  /* 0x0000005c4824723c */ /* 0x080fe80000001824 */
[----:B------:R-:W-:Y:S04]  /*cb60*/  FADD.FTZ R116, R116, R123 ;  /* 0x0000007b74747221 */ /* 0x000fe80000010000 */
[C---:B------:R-:W-:Y:S01]  /*cb70*/  HMMA.16816.F32 R40, R76.reuse, R92, R40 ;  /* 0x0000005c4c28723c */ /* 0x040fe20000001828 */
[----:B------:R-:W1:Y:S03]  /*cb80*/  MUFU.EX2 R98, R98 ;  /* 0x0000006200627308 */ /* 0x000e660000000800 */
[----:B--2---:R-:W-:Y:S04]  /*cb90*/  F2FP.PACK_AB R160, R100, R101 ;  /* 0x0000006564a0723e */ /* 0x004fe800000000ff */
[-C--:B------:R-:W-:Y:S03]  /*cba0*/  HMMA.16816.F32 R44, R76, R94.reuse, R44 ;  /* 0x0000005e4c2c723c */ /* 0x080fe6000000182c */
[----:B------:R-:W-:Y:S05]  /*cbb0*/  MUFU.EX2 R208, R208 ;  /* 0x000000d000d07308 */ /* 0x000fea0000000800 */
[C---:B------:R-:W-:Y:S01]  /*cbc0*/  HMMA.16816.F32 R48, R72.reuse, R94, R48 ;  /* 0x0000005e4830723c */ /* 0x040fe20000001830 */
[----:B------:R-:W2:Y:S04]  /*cbd0*/  LDSM.16.MT88.4 R92, [R249+0xb000] ;  /* 0x00b00000f95c783b */ /* 0x000ea80000004200 */
[----:B------:R-:W3:Y:S03]  /*cbe0*/  MUFU.EX2 R207, R207 ;  /* 0x000000cf00cf7308 */ /* 0x000ee60000000800 */
[-C--:B-----5:R-:W-:Y:S04]  /*cbf0*/  HMMA.16816.F32 R52, R72, R80.reuse, R52 ;  /* 0x000000504834723c */ /* 0x0a0fe80000001834 */
[----:B-1----:R-:W-:Y:S03]  /*cc00*/  F2FP.PACK_AB R161, R98, R99 ;  /* 0x0000006362a1723e */ /* 0x002fe600000000ff */
[----:B------:R-:W-:Y:S01]  /*cc10*/  MUFU.EX2 R206, R206 ;  /* 0x000000ce00ce7308 */ /* 0x000fe20000000800 */
[C---:B------:R-:W-:Y:S08]  /*cc20*/  HMMA.16816.F32 R56, R76.reuse, R80, R56 ;  /* 0x000000504c38723c */ /* 0x040ff00000001838 */
[-C--:B------:R-:W-:Y:S01]  /*cc30*/  HMMA.16816.F32 R60, R76, R82.reuse, R60 ;  /* 0x000000524c3c723c */ /* 0x080fe2000000183c */
[----:B------:R-:W1:Y:S06]  /*cc40*/  MUFU.EX2 R205, R205 ;  /* 0x000000cd00cd7308 */ /* 0x000e6c0000000800 */
[----:B------:R-:W-:Y:S01]  /*cc50*/  FADD.FTZ R77, R145, R146 ;  /* 0x00000092914d7221 */ /* 0x000fe20000010000 */
[----:B------:R-:W-:Y:S01]  /*cc60*/  HMMA.16816.F32 R64, R72, R82, R64 ;  /* 0x000000524840723c */ /* 0x000fe20000001840 */
[----:B------:R-:W5:Y:S02]  /*cc70*/  LDSM.16.MT88.4 R80, [R248+0xb000] ;  /* 0x00b00000f850783b */ /* 0x000f640000004200 */
[----:B------:R-:W-:Y:S01]  /*cc80*/  MUFU.EX2 R204, R204 ;  /* 0x000000cc00cc7308 */ /* 0x000fe20000000800 */
[----:B---3--:R-:W-:Y:S01]  /*cc90*/  F2FP.PACK_AB R76, R207, R208 ;  /* 0x000000d0cf4c723e */ /* 0x008fe200000000ff */
[----:B------:R-:W-:Y:S02]  /*cca0*/  FADD.FTZ R145, R139, R140 ;  /* 0x0000008c8b917221 */ /* 0x000fe40000010000 */
[----:B------:R-:W-:Y:S01]  /*ccb0*/  F2FP.PACK_AB R72, R224, R223 ;  /* 0x000000dfe048723e */ /* 0x000fe200000000ff */
[----:B------:R-:W-:Y:S01]  /*ccc0*/  FADD.FTZ R139, R138, R77 ;  /* 0x0000004d8a8b7221 */ /* 0x000fe20000010000 */
[----:B------:R-:W-:Y:S03]  /*ccd0*/  F2FP.PACK_AB R73, R225, R220 ;  /* 0x000000dce149723e */ /* 0x000fe600000000ff */
[----:B------:R-:W-:Y:S01]  /*cce0*/  F2FP.PACK_AB R74, R215, R216 ;  /* 0x000000d8d74a723e */ /* 0x000fe200000000ff */
[----:B------:R-:W3:Y:S01]  /*ccf0*/  MUFU.EX2 R199, R199 ;  /* 0x000000c700c77308 */ /* 0x000ee20000000800 */
[----:B------:R-:W-:Y:S01]  /*cd00*/  F2FP.PACK_AB R75, R218, R211 ;  /* 0x000000d3da4b723e */ /* 0x000fe200000000ff */
[----:B------:R-:W-:Y:S01]  /*cd10*/  FADD.FTZ R132, R132, R145 ;  /* 0x0000009184847221 */ /* 0x000fe20000010000 */
[----:B-1----:R-:W-:Y:S01]  /*cd20*/  F2FP.PACK_AB R77, R205, R206 ;  /* 0x000000cecd4d723e */ /* 0x002fe200000000ff */
[----:B------:R-:W-:Y:S02]  /*cd30*/  FADD.FTZ R134, R134, R139 ;  /* 0x0000008b86867221 */ /* 0x000fe40000010000 */
[----:B------:R-:W-:Y:S02]  /*cd40*/  FADD.FTZ R132, R133, R132 ;  /* 0x0000008485847221 */ /* 0x000fe40000010000 */
[-C--:B----4-:R-:W-:Y:S02]  /*cd50*/  HMMA.16816.F32 R4, R72, R84.reuse, R4 ;  /* 0x000000544804723c */ /* 0x090fe40000001804 */
[----:B------:R-:W-:Y:S01]  /*cd60*/  MUFU.EX2 R197, R197 ;  /* 0x000000c500c57308 */ /* 0x000fe20000000800 */
[----:B------:R-:W-:Y:S09]  /*cd70*/  FADD.FTZ R135, R135, R134 ;  /* 0x0000008687877221 */ /* 0x000ff20000010000 */
[----:B------:R-:W1:Y:S01]  /*cd80*/  MUFU.EX2 R196, R196 ;  /* 0x000000c400c47308 */ /* 0x000e620000000800 */
[----:B---3--:R-:W-:Y:S02]  /*cd90*/  F2FP.PACK_AB R78, R199, R204 ;  /* 0x000000ccc74e723e */ /* 0x008fe400000000ff */
[----:B-1----:R-:W-:Y:S07]  /*cda0*/  F2FP.PACK_AB R79, R196, R197 ;  /* 0x000000c5c44f723e */ /* 0x002fee00000000ff */
[C---:B------:R-:W-:Y:S08]  /*cdb0*/  HMMA.16816.F32 R8, R76.reuse, R84, R8 ;  /* 0x000000544c08723c */ /* 0x040ff00000001808 */
[-C--:B------:R-:W-:Y:S08]  /*cdc0*/  HMMA.16816.F32 R12, R76, R86.reuse, R12 ;  /* 0x000000564c0c723c */ /* 0x080ff0000000180c */
[C---:B------:R-:W-:Y:S08]  /*cdd0*/  HMMA.16816.F32 R16, R72.reuse, R86, R16 ;  /* 0x000000564810723c */ /* 0x040ff00000001810 */
[-C--:B------:R-:W-:Y:S08]  /*cde0*/  HMMA.16816.F32 R20, R72, R88.reuse, R20 ;  /* 0x000000584814723c */ /* 0x080ff00000001814 */
[C---:B------:R-:W-:Y:S08]  /*cdf0*/  HMMA.16816.F32 R24, R76.reuse, R88, R24 ;  /* 0x000000584c18723c */ /* 0x040ff00000001818 */
[-C--:B------:R-:W-:Y:S08]  /*ce00*/  HMMA.16816.F32 R28, R76, R90.reuse, R28 ;  /* 0x0000005a4c1c723c */ /* 0x080ff0000000181c */
[C---:B------:R-:W-:Y:S08]  /*ce10*/  HMMA.16816.F32 R32, R72.reuse, R90, R32 ;  /* 0x0000005a4820723c */ /* 0x040ff00000001820 */
[-C--:B--2---:R-:W-:Y:S08]  /*ce20*/  HMMA.16816.F32 R36, R72, R92.reuse, R36 ;  /* 0x0000005c4824723c */ /* 0x084ff00000001824 */
[C---:B------:R-:W-:Y:S08]  /*ce30*/  HMMA.16816.F32 R40, R76.reuse, R92, R40 ;  /* 0x0000005c4c28723c */ /* 0x040ff00000001828 */
[-C--:B------:R-:W-:Y:S08]  /*ce40*/  HMMA.16816.F32 R44, R76, R94.reuse, R44 ;  /* 0x0000005e4c2c723c */ /* 0x080ff0000000182c */
[C---:B------:R-:W-:Y:S08]  /*ce50*/  HMMA.16816.F32 R48, R72.reuse, R94, R48 ;  /* 0x0000005e4830723c */ /* 0x040ff00000001830 */
[-C--:B-----5:R-:W-:Y:S08]  /*ce60*/  HMMA.16816.F32 R52, R72, R80.reuse, R52 ;  /* 0x000000504834723c */ /* 0x0a0ff00000001834 */
[C---:B------:R-:W-:Y:S08]  /*ce70*/  HMMA.16816.F32 R56, R76.reuse, R80, R56 ;  /* 0x000000504c38723c */ /* 0x040ff00000001838 */
[-C--:B------:R-:W-:Y:S08]  /*ce80*/  HMMA.16816.F32 R60, R76, R82.reuse, R60 ;  /* 0x000000524c3c723c */ /* 0x080ff0000000183c */
[----:B------:R-:W-:Y:S07]  /*ce90*/  HMMA.16816.F32 R64, R72, R82, R64 ;  /* 0x000000524840723c */ /* 0x000fee0000001840 */
[----:B------:R-:W-:Y:S01]  /*cea0*/  FADD.FTZ R73, R137, R132 ;  /* 0x0000008489497221 */ /* 0x000fe20000010000 */
[-C--:B------:R-:W-:Y:S01]  /*ceb0*/  HMMA.16816.F32 R164, R192, R168.reuse, R4 ;  /* 0x000000a8c0a4723c */ /* 0x080fe20000001804 */
[----:B------:R-:W1:Y:S04]  /*cec0*/  LDSM.16.MT88.4 R4, [R248+0xb800] ;  /* 0x00b80000f804783b */ /* 0x000e680000004200 */
[----:B------:R-:W-:Y:S02]  /*ced0*/  FADD.FTZ R72, R136, R135 ;  /* 0x0000008788487221 */ /* 0x000fe40000010000 */
[----:B------:R-:W-:Y:S01]  /*cee0*/  FADD.FTZ R130, R130, R73 ;  /* 0x0000004982827221 */ /* 0x000fe20000010000 */
[C---:B------:R-:W-:Y:S04]  /*cef0*/  HMMA.16816.F32 R136, R160.reuse, R168, R8 ;  /* 0x000000a8a088723c */ /* 0x040fe80000001808 */
[----:B------:R-:W-:Y:S02]  /*cf00*/  FADD.FTZ R72, R129, R72 ;  /* 0x0000004881487221 */ /* 0x000fe40000010000 */
[----:B------:R-:W-:Y:S02]  /*cf10*/  FADD.FTZ R131, R131, R130 ;  /* 0x0000008283837221 */ /* 0x000fe40000010000 */
[-C--:B------:R-:W-:Y:S04]  /*cf20*/  HMMA.16816.F32 R132, R160, R170.reuse, R12 ;  /* 0x000000aaa084723c */ /* 0x080fe8000000180c */
[----:B------:R-:W-:Y:S02]  /*cf30*/  FADD.FTZ R9, R151, R116 ;  /* 0x0000007497097221 */ /* 0x000fe40000010000 */
[----:B------:R-:W-:Y:S02]  /*cf40*/  FADD.FTZ R127, R127, R72 ;  /* 0x000000487f7f7221 */ /* 0x000fe40000010000 */
[C---:B------:R-:W-:Y:S04]  /*cf50*/  HMMA.16816.F32 R168, R192.reuse, R170, R16 ;  /* 0x000000aac0a8723c */ /* 0x040fe80000001810 */
[----:B------:R-:W-:Y:S02]  /*cf60*/  FADD.FTZ R118, R118, R127 ;  /* 0x0000007f76767221 */ /* 0x000fe40000010000 */
[----:B------:R-:W-:Y:S02]  /*cf70*/  FADD.FTZ R156, R156, R9 ;  /* 0x000000099c9c7221 */ /* 0x000fe40000010000 */
[-C--:B------:R-:W-:Y:S04]  /*cf80*/  HMMA.16816.F32 R172, R192, R176.reuse, R20 ;  /* 0x000000b0c0ac723c */ /* 0x080fe80000001814 */
[----:B------:R-:W-:Y:S02]  /*cf90*/  FADD.FTZ R120, R120, R131 ;  /* 0x0000008378787221 */ /* 0x000fe40000010000 */
[----:B------:R-:W-:Y:S02]  /*cfa0*/  FADD.FTZ R113, R113, R118 ;  /* 0x0000007671717221 */ /* 0x000fe40000010000 */
[----:B------:R-:W-:Y:S01]  /*cfb0*/  FADD.FTZ R159, R159, R156 ;  /* 0x0000009c9f9f7221 */ /* 0x000fe20000010000 */
[C---:B------:R-:W-:Y:S04]  /*cfc0*/  HMMA.16816.F32 R144, R160.reuse, R176, R24 ;  /* 0x000000b0a090723c */ /* 0x040fe80000001818 */
[----:B------:R-:W-:Y:S02]  /*cfd0*/  FADD.FTZ R119, R119, R120 ;  /* 0x0000007877777221 */ /* 0x000fe40000010000 */
[----:B------:R-:W-:Y:S02]  /*cfe0*/  FADD.FTZ R113, R150, R113 ;  /* 0x0000007196717221 */ /* 0x000fe40000010000 */
[----:B------:R-:W-:Y:S01]  /*cff0*/  FADD.FTZ R8, R188, R159 ;  /* 0x0000009fbc087221 */ /* 0x000fe20000010000 */
[-C--:B------:R-:W-:Y:S03]  /*d000*/  HMMA.16816.F32 R140, R160, R178.reuse, R28 ;  /* 0x000000b2a08c723c */ /* 0x080fe6000000181c */
        /* <DEDUP_REMOVED lines=23> */
[-C--:B-1----:R-:W-:Y:S03]  /*d180*/  HMMA.16816.F32 R188, R192, R4.reuse, R52 ;  /* 0x00000004c0bc723c */ /* 0x082fe60000001834 */
        /* <DEDUP_REMOVED lines=8> */
[----:B------:R-:W-:Y:S01]  /*d210*/  FADD.FTZ R206, R205, R206 ;  /* 0x000000cecdce7221 */ /* 0x000fe20000010000 */
[----:B------:R1:W-:Y:S01]  /*d220*/  STL [R1+0x78], R4 ;  /* 0x0000780401007387 */ /* 0x0003e20000100800 */
[----:B------:R-:W-:Y:S02]  /*d230*/  FADD.FTZ R204, R204, R207 ;  /* 0x000000cfcccc7221 */ /* 0x000fe40000010000 */
[----:B------:R-:W-:Y:S01]  /*d240*/  FADD.FTZ R211, R218, R211 ;  /* 0x000000d3dad37221 */ /* 0x000fe20000010000 */
[----:B------:R-:W-:Y:S04]  /*d250*/  HMMA.16816.F32 R192, R192, R6, R64 ;  /* 0x00000006c0c0723c */ /* 0x000fe80000001840 */
[----:B------:R-:W-:Y:S02]  /*d260*/  FADD.FTZ R197, R197, R206 ;  /* 0x000000cec5c57221 */ /* 0x000fe40000010000 */
[----:B------:R-:W-:Y:S01]  /*d270*/  FADD.FTZ R204, R199, R204 ;  /* 0x000000ccc7cc7221 */ /* 0x000fe20000010000 */
[----:B------:R-:W-:Y:S01]  /*d280*/  MOV R199, R0 ;  /* 0x0000000000c77202 */ /* 0x000fe20000000f00 */
[----:B------:R-:W-:Y:S04]  /*d290*/  FADD.FTZ R108, R108, R211 ;  /* 0x000000d36c6c7221 */ /* 0x000fe80000010000 */
[----:B------:R-:W-:Y:S01]  /*d2a0*/  FADD.FTZ R196, R196, R197 ;  /* 0x000000c5c4c47221 */ /* 0x000fe20000010000 */
[----:B------:R-:W-:Y:S01]  /*d2b0*/  MOV R197, R2 ;  /* 0x0000000200c57202 */ /* 0x000fe20000000f00 */
[----:B------:R-:W-:Y:S02]  /*d2c0*/  FADD.FTZ R101, R101, R204 ;  /* 0x000000cc65657221 */ /* 0x000fe40000010000 */
[----:B------:R-:W-:Y:S02]  /*d2d0*/  FADD.FTZ R108, R107, R108 ;  /* 0x0000006c6b6c7221 */ /* 0x000fe40000010000 */
[----:B------:R-:W-:Y:S01]  /*d2e0*/  FADD.FTZ R99, R99, R196 ;  /* 0x000000c463637221 */ /* 0x000fe20000010000 */
[----:B------:R-:W-:Y:S01]  /*d2f0*/  MOV R196, R3 ;  /* 0x0000000300c47202 */ /* 0x000fe20000000f00 */
[----:B------:R-:W-:Y:S02]  /*d300*/  FADD.FTZ R103, R103, R108 ;  /* 0x0000006c67677221 */ /* 0x000fe40000010000 */
[----:B------:R-:W-:Y:S02]  /*d310*/  FADD.FTZ R100, R100, R101 ;  /* 0x0000006564647221 */ /* 0x000fe40000010000 */
[----:B------:R-:W-:Y:S02]  /*d320*/  FADD.FTZ R6, R102, R103 ;  /* 0x0000006766067221 */ /* 0x000fe40000010000 */
[----:B------:R-:W-:Y:S02]  /*d330*/  FADD.FTZ R97, R97, R100 ;  /* 0x0000006461617221 */ /* 0x000fe40000010000 */
[----:B------:R-:W-:Y:S01]  /*d340*/  FADD.FTZ R98, R98, R99 ;  /* 0x0000006362627221 */ /* 0x000fe20000010000 */
[----:B------:R2:W-:Y:S01]  /*d350*/  STL [R1+0x74], R6 ;  /* 0x0000740601007387 */ /* 0x0005e20000100800 */
[----:B------:R-:W-:Y:S02]  /*d360*/  FADD.FTZ R5, R96, R97 ;  /* 0x0000006160057221 */ /* 0x000fe40000010000 */
[----:B------:R-:W-:Y:S03]  /*d370*/  FADD.FTZ R71, R71, R98 ;  /* 0x0000006247477221 */ /* 0x000fe60000010000 */
[----:B------:R2:W-:Y:S01]  /*d380*/  STL [R1+0x70], R5 ;  /* 0x0000700501007387 */ /* 0x0005e20000100800 */
[----:B-1----:R-:W-:Y:S05]  /*d390*/  FADD.FTZ R4, R70, R71 ;  /* 0x0000004746047221 */ /* 0x002fea0000010000 */
[----:B------:R2:W-:Y:S04]  /*d3a0*/  STL [R1+0x6c], R4 ;  /* 0x00006c0401007387 */ /* 0x0005e80000100800 */
[----:B------:R2:W-:Y:S02]  /*d3b0*/  STL [R1+0x68], R243 ;  /* 0x000068f301007387 */ /* 0x0005e40000100800 */
[----:B--2---:R-:W-:-:S05]  /*d3c0*/  @P0 BRA `(.L_x_50) ;  /* 0xffffa7f000000947 */ /* 0x004fca000383ffff */
.L_x_49:
[----:B--2---:R-:W2:Y:S04]  /*d3d0*/  LDL.LU R5, [R1+0x78] ;  /* 0x0000780001057983 */ /* 0x004ea80000300800 */
[----:B------:R-:W3:Y:S04]  /*d3e0*/  LDL.LU R4, [R1+0x74] ;  /* 0x0000740001047983 */ /* 0x000ee80000300800 */
[----:B------:R-:W4:Y:S04]  /*d3f0*/  LDL.LU R13, [R1+0x70] ;  /* 0x00007000010d7983 */ /* 0x000f280000300800 */
[----:B------:R-:W4:Y:S04]  /*d400*/  LDL.LU R12, [R1+0x6c] ;  /* 0x00006c00010c7983 */ /* 0x000f280000300800 */
[----:B------:R-:W4:Y:S04]  /*d410*/  LDL.LU R11, [R1+0x3c] ;  /* 0x00003c00010b7983 */ /* 0x000f280000300800 */
[----:B------:R-:W4:Y:S01]  /*d420*/  LDL.LU R52, [R1+0x20] ;  /* 0x0000200001347983 */ /* 0x000f220000300800 */
[----:B------:R-:W-:-:S03]  /*d430*/  MOV R14, 0x3f800000 ;  /* 0x3f800000000e7802 */ /* 0x000fc60000000f00 */
[----:B------:R1:W5:Y:S01]  /*d440*/  LDL R58, [R1+0x1c] ;  /* 0x00001c00013a7983 */ /* 0x0003620000100800 */
[----:B------:R-:W-:Y:S01]  /*d450*/  CS2R R56, SRZ ;  /* 0x0000000000387805 */ /* 0x000fe2000001ff00 */
[----:B------:R-:W-:Y:S02]  /*d460*/  BSSY B0, `(.L_x_53) ;  /* 0x000012d000007945 */ /* 0x000fe40003800000 */
[----:B--2---:R-:W2:Y:S04]  /*d470*/  SHFL.BFLY PT, R10, R5, 0x2, 0x1f ;  /* 0x0c401f00050a7f89 */ /* 0x004ea800000e0000 */
[----:B---3--:R-:W3:Y:S04]  /*d480*/  SHFL.BFLY PT, R8, R4, 0x2, 0x1f ;  /* 0x0c401f0004087f89 */ /* 0x008ee800000e0000 */
[----:B----4-:R-:W4:Y:S04]  /*d490*/  SHFL.BFLY PT, R6, R13, 0x2, 0x1f ;  /* 0x0c401f000d067f89 */ /* 0x010f2800000e0000 */
[----:B------:R-:W1:Y:S01]  /*d4a0*/  SHFL.BFLY PT, R16, R12, 0x2, 0x1f ;  /* 0x0c401f000c107f89 */ /* 0x000e6200000e0000 */
[----:B------:R-:W-:-:S02]  /*d4b0*/  MOV R48, R11 ;  /* 0x0000000b00307202 */ /* 0x000fc40000000f00 */
[----:B------:R-:W-:Y:S01]  /*d4c0*/  ISETP.NE.AND P0, PT, R52, -0x1, PT ;  /* 0xffffffff3400780c */ /* 0x000fe20003f05270 */
[----:B--2---:R-:W-:Y:S02]  /*d4d0*/  FADD.FTZ R10, R10, R5 ;  /* 0x000000050a0a7221 */ /* 0x004fe40000010000 */
[----:B------:R-:W2:Y:S01]  /*d4e0*/  S2R R5, SR_TID.X ;  /* 0x0000000000057919 */ /* 0x000ea20000002100 */
[----:B---3--:R-:W-:-:S03]  /*d4f0*/  FADD.FTZ R8, R8, R4 ;  /* 0x0000000408087221 */ /* 0x008fc60000010000 */
[----:B------:R-:W3:Y:S01]  /*d500*/  S2R R4, SR_CTAID.Y ;  /* 0x0000000000047919 */ /* 0x000ee20000002600 */
[----:B----4-:R-:W-:-:S03]  /*d510*/  FADD.FTZ R6, R6, R13 ;  /* 0x0000000d06067221 */ /* 0x010fc60000010000 */
[----:B------:R-:W4:Y:S01]  /*d520*/  SHFL.BFLY PT, R7, R8, 0x1, 0x1f ;  /* 0x0c201f0008077f89 */ /* 0x000f2200000e0000 */
[----:B-1----:R-:W-:-:S03]  /*d530*/  FADD.FTZ R16, R16, R12 ;  /* 0x0000000c10107221 */ /* 0x002fc60000010000 */
[----:B------:R-:W1:Y:S01]  /*d540*/  SHFL.BFLY PT, R9, R10, 0x1, 0x1f ;  /* 0x0c201f000a097f89 */ /* 0x000e6200000e0000 */
[----:B------:R-:W-:-:S03]  /*d550*/  @P0 IMAD.WIDE.U32 R12, R52, c[0x0][0x1e8], RZ ;  /* 0x00007a00340c0a25 */ /* 0x000fc600078e00ff */
[----:B------:R-:W1:Y:S01]  /*d560*/  SHFL.BFLY PT, R17, R6, 0x1, 0x1f ;  /* 0x0c201f0006117f89 */ /* 0x000e6200000e0000 */
[----:B------:R-:W-:-:S03]  /*d570*/  @P0 IMAD R11, R52, c[0x0][0x1ec], R13 ;  /* 0x00007b00340b0a24 */ /* 0x000fc600078e020d */
[----:B------:R-:W1:Y:S01]  /*d580*/  SHFL.BFLY PT, R15, R16, 0x1, 0x1f ;  /* 0x0c201f00100f7f89 */ /* 0x000e6200000e0000 */
[----:B---3--:R-:W-:Y:S01]  /*d590*/  @!P0 SHF.R.S32.HI R19, RZ, 0x1f, R4 ;  /* 0x0000001fff138819 */ /* 0x008fe20000011404 */
[----:B------:R-:W-:-:S04]  /*d5a0*/  @!P0 IMAD.WIDE.U32 R20, R4, c[0x0][0x1e0], RZ ;  /* 0x0000780004148a25 */ /* 0x000fc800078e00ff */
[----:B----4-:R-:W-:Y:S01]  /*d5b0*/  FADD.FTZ R7, R8, R7 ;  /* 0x0000000708077221 */ /* 0x010fe20000010000 */
[----:B--2---:R-:W-:Y:S01]  /*d5c0*/  SHF.R.S32.HI R8, RZ, 0x1f, R5 ;  /* 0x0000001fff087819 */ /* 0x004fe20000011405 */
[----:B------:R-:W-:Y:S01]  /*d5d0*/  @!P0 IMAD R19, R19, c[0x0][0x1e0], RZ ;  /* 0x0000780013138a24 */ /* 0x000fe200078e02ff */
[----:B------:R-:W-:Y:S01]  /*d5e0*/  @!P0 MOV R12, R20 ;  /* 0x00000014000c8202 */ /* 0x000fe20000000f00 */
[----:B-1----:R-:W-:Y:S01]  /*d5f0*/  FADD.FTZ R9, R10, R9 ;  /* 0x000000090a097221 */ /* 0x002fe20000010000 */
[----:B------:R-:W-:Y:S01]  /*d600*/  FSETP.NE.FTZ.AND P5, PT, R7, RZ, PT ;  /* 0x000000ff0700720b */ /* 0x000fe20003fb5000 */
[----:B------:R-:W-:Y:S01]  /*d610*/  @!P0 IMAD R10, R4, c[0x0][0x1e4], R19 ;  /* 0x00007900040a8a24 */ /* 0x000fe200078e0213 */
[----:B------:R-:W-:Y:S01]  /*d620*/  LEA.HI R13, R8, R5, RZ, 0x2 ;  /* 0x00000005080d7211 */ /* 0x000fe200078f10ff */
[----:B------:R-:W-:Y:S01]  /*d630*/  FADD.FTZ R17, R6, R17 ;  /* 0x0000001106117221 */ /* 0x000fe20000010000 */
[----:B------:R-:W-:Y:S01]  /*d640*/  FSETP.NE.FTZ.AND P6, PT, R9, RZ, PT ;  /* 0x000000ff0900720b */ /* 0x000fe20003fd5000 */
[----:B------:R-:W-:Y:S01]  /*d650*/  @!P0 IMAD.IADD R11, R21, 0x1, R10 ;  /* 0x00000001150b8824 */ /* 0x000fe200078e020a */
[----:B------:R-:W-:Y:S01]  /*d660*/  MOV R10, 0x3f800000 ;  /* 0x3f800000000a7802 */ /* 0x000fe20000000f00 */
[----:B------:R-:W-:Y:S01]  /*d670*/  FADD.FTZ R6, R16, R15 ;  /* 0x0000000f10067221 */ /* 0x000fe20000010000 */
[----:B------:R-:W-:-:S02]  /*d680*/  LOP3.LUT R16, R13, 0x3ffffffc, RZ, 0xc0, !PT ;  /* 0x3ffffffc0d107812 */ /* 0x000fc400078ec0ff */
[----:B------:R-:W-:Y:S02]  /*d690*/  FSETP.NE.FTZ.AND P4, PT, R17, RZ, PT ;  /* 0x000000ff1100720b */ /* 0x000fe40003f95000 */
[----:B------:R-:W-:Y:S01]  /*d6a0*/  FSETP.NE.FTZ.AND P3, PT, R6, RZ, PT ;  /* 0x000000ff0600720b */ /* 0x000fe20003f75000 */
[----:B------:R-:W1:Y:S01]  /*d6b0*/  @P5 MUFU.RCP R10, R7 ;  /* 0x00000007000a5308 */ /* 0x000e620000001000 */
[-C--:B------:R-:W-:Y:S02]  /*d6c0*/  LEA.HI R8, R8, R5.reuse, RZ, 0x5 ;  /* 0x0000000508087211 */ /* 0x080fe400078f28ff */
[----:B------:R-:W-:Y:S02]  /*d6d0*/  IADD3 R16, -R16, R5, RZ ;  /* 0x0000000510107210 */ /* 0x000fe40007ffe1ff */
[----:B------:R-:W-:Y:S02]  /*d6e0*/  MOV R5, 0x3f800000 ;  /* 0x3f80000000057802 */ /* 0x000fe40000000f00 */
[----:B------:R-:W-:Y:S01]  /*d6f0*/  SHF.R.S32.HI R15, RZ, 0x5, R8 ;  /* 0x00000005ff0f7819 */ /* 0x000fe20000011408 */
[----:B------:R-:W2:Y:S03]  /*d700*/  @P6 MUFU.RCP R14, R9 ;  /* 0x00000009000e6308 */ /* 0x000ea60000001000 */
[----:B------:R-:W-:Y:S01]  /*d710*/  LEA R16, R15, R16, 0x9 ;  /* 0x000000100f107211 */ /* 0x000fe200078e48ff */
[----:B-1----:R-:W-:-:S04]  /*d720*/  FMUL.FTZ R166, R10, R166 ;  /* 0x000000a60aa67220 */ /* 0x002fc80000410000 */
[----:B------:R-:W1:Y:S01]  /*d730*/  @P4 MUFU.RCP R5, R17 ;  /* 0x0000001100054308 */ /* 0x000e620000001000 */
[C---:B------:R-:W-:Y:S02]  /*d740*/  FMUL.FTZ R167, R10.reuse, R167 ;  /* 0x000000a70aa77220 */ /* 0x040fe40000410000 */
[C---:B------:R-:W-:Y:S02]  /*d750*/  FMUL.FTZ R170, R10.reuse, R170 ;  /* 0x000000aa0aaa7220 */ /* 0x040fe40000410000 */
[C---:B------:R-:W-:Y:S01]  /*d760*/  FMUL.FTZ R171, R10.reuse, R171 ;  /* 0x000000ab0aab7220 */ /* 0x040fe20000410000 */
[----:B------:R-:W-:Y:S01]  /*d770*/  F2FP.PACK_AB R166, R167, R166 ;  /* 0x000000a6a7a6723e */ /* 0x000fe200000000ff */
[C---:B------:R-:W-:Y:S01]  /*d780*/  FMUL.FTZ R174, R10.reuse, R174 ;  /* 0x000000ae0aae7220 */ /* 0x040fe20000410000 */
[----:B------:R-:W-:Y:S01]  /*d790*/  @P5 MUFU.LG2 R7, R7 ;  /* 0x0000000700075308 */ /* 0x000fe20000000c00 */
[C---:B------:R-:W-:Y:S01]  /*d7a0*/  FMUL.FTZ R175, R10.reuse, R175 ;  /* 0x000000af0aaf7220 */ /* 0x040fe20000410000 */
[----:B------:R-:W-:Y:S01]  /*d7b0*/  F2FP.PACK_AB R170, R171, R170 ;  /* 0x000000aaabaa723e */ /* 0x000fe200000000ff */
[----:B------:R-:W-:-:S02]  /*d7c0*/  FMUL.FTZ R178, R10, R178 ;  /* 0x000000b20ab27220 */ /* 0x000fc40000410000 */
[C---:B------:R-:W-:Y:S01]  /*d7d0*/  FMUL.FTZ R179, R10.reuse, R179 ;  /* 0x000000b30ab37220 */ /* 0x040fe20000410000 */
[----:B------:R-:W-:Y:S01]  /*d7e0*/  F2FP.PACK_AB R174, R175, R174 ;  /* 0x000000aeafae723e */ /* 0x000fe200000000ff */
[C---:B------:R-:W-:Y:S01]  /*d7f0*/  FMUL.FTZ R182, R10.reuse, R182 ;  /* 0x000000b60ab67220 */ /* 0x040fe20000410000 */
[----:B------:R-:W-:Y:S01]  /*d800*/  @P6 MUFU.LG2 R9, R9 ;  /* 0x0000000900096308 */ /* 0x000fe20000000c00 */
[C---:B------:R-:W-:Y:S01]  /*d810*/  FMUL.FTZ R183, R10.reuse, R183 ;  /* 0x000000b70ab77220 */ /* 0x040fe20000410000 */
[----:B------:R-:W-:Y:S01]  /*d820*/  F2FP.PACK_AB R178, R179, R178 ;  /* 0x000000b2b3b2723e */ /* 0x000fe200000000ff */
        /* <DEDUP_REMOVED lines=8> */
[----:B------:R-:W-:Y:S01]  /*d8b0*/  FMUL.FTZ R195, R10, R195 ;  /* 0x000000c30ac37220 */ /* 0x000fe20000410000 */
[--C-:B------:R-:W-:Y:S01]  /*d8c0*/  SHF.R.S32.HI R10, RZ, 0x2, R13.reuse ;  /* 0x00000002ff0a7819 */ /* 0x100fe2000001140d */
[C---:B--2---:R-:W-:Y:S01]  /*d8d0*/  FMUL.FTZ R164, R14.reuse, R164 ;  /* 0x000000a40ea47220 */ /* 0x044fe20000410000 */
[----:B------:R-:W-:Y:S01]  /*d8e0*/  SHF.R.S32.HI R13, RZ, 0x1f, R13 ;  /* 0x0000001fff0d7819 */ /* 0x000fe2000001140d */
[C---:B------:R-:W-:Y:S01]  /*d8f0*/  FMUL.FTZ R165, R14.reuse, R165 ;  /* 0x000000a50ea57220 */ /* 0x040fe20000410000 */
[----:B------:R-:W-:Y:S01]  /*d900*/  F2FP.PACK_AB R190, R191, R190 ;  /* 0x000000bebfbe723e */ /* 0x000fe200000000ff */
[C---:B------:R-:W-:Y:S01]  /*d910*/  FMUL.FTZ R168, R14.reuse, R168 ;  /* 0x000000a80ea87220 */ /* 0x040fe20000410000 */
[----:B------:R-:W-:Y:S01]  /*d920*/  LEA.HI R13, R13, R10, RZ, 0x3 ;  /* 0x0000000a0d0d7211 */ /* 0x000fe200078f18ff */
[C---:B------:R-:W-:Y:S01]  /*d930*/  FMUL.FTZ R169, R14.reuse, R169 ;  /* 0x000000a90ea97220 */ /* 0x040fe20000410000 */
[----:B------:R-:W-:Y:S01]  /*d940*/  F2FP.PACK_AB R164, R165, R164 ;  /* 0x000000a4a5a4723e */ /* 0x000fe200000000ff */
[C---:B------:R-:W-:Y:S01]  /*d950*/  FMUL.FTZ R172, R14.reuse, R172 ;  /* 0x000000ac0eac7220 */ /* 0x040fe20000410000 */
[----:B------:R-:W-:Y:S01]  /*d960*/  LOP3.LUT R13, R13, 0xfffffff8, RZ, 0xc0, !PT ;  /* 0xfffffff80d0d7812 */ /* 0x000fe200078ec0ff */
[C---:B------:R-:W-:Y:S01]  /*d970*/  FMUL.FTZ R173, R14.reuse, R173 ;  /* 0x000000ad0ead7220 */ /* 0x040fe20000410000 */
[----:B------:R-:W-:Y:S01]  /*d980*/  F2FP.PACK_AB R168, R169, R168 ;  /* 0x000000a8a9a8723e */ /* 0x000fe200000000ff */
[----:B------:R-:W-:Y:S01]  /*d990*/  FMUL.FTZ R176, R14, R176 ;  /* 0x000000b00eb07220 */ /* 0x000fe20000410000 */
[----:B------:R-:W-:Y:S01]  /*d9a0*/  IADD3 R13, R10, -R13, RZ ;  /* 0x8000000d0a0d7210 */ /* 0x000fe20007ffe0ff */
[C---:B------:R-:W-:Y:S01]  /*d9b0*/  FMUL.FTZ R177, R14.reuse, R177 ;  /* 0x000000b10eb17220 */ /* 0x040fe20000410000 */
[----:B------:R-:W-:Y:S01]  /*d9c0*/  F2FP.PACK_AB R172, R173, R172 ;  /* 0x000000acadac723e */ /* 0x000fe200000000ff */
[C---:B------:R-:W-:Y:S01]  /*d9d0*/  FMUL.FTZ R180, R14.reuse, R180 ;  /* 0x000000b40eb47220 */ /* 0x040fe20000410000 */
[C---:B------:R-:W-:Y:S01]  /*d9e0*/  LOP3.LUT R8, R13.reuse, 0x1, RZ, 0xc0, !PT ;  /* 0x000000010d087812 */ /* 0x040fe200078ec0ff */
[C---:B------:R-:W-:Y:S01]  /*d9f0*/  FMUL.FTZ R181, R14.reuse, R181 ;  /* 0x000000b50eb57220 */ /* 0x040fe20000410000 */
[----:B------:R-:W-:Y:S01]  /*da00*/  SHF.L.U32 R10, R13, 0x6, RZ ;  /* 0x000000060d0a7819 */ /* 0x000fe200000006ff */
[----:B------:R-:W-:Y:S01]  /*da10*/  FMUL.FTZ R184, R14, R184 ;  /* 0x000000b80eb87220 */ /* 0x000fe20000410000 */
[----:B------:R-:W-:Y:S01]  /*da20*/  ISETP.NE.U32.AND P1, PT, R8, 0x1, PT ;  /* 0x000000010800780c */ /* 0x000fe20003f25070 */
[----:B------:R-:W-:Y:S01]  /*da30*/  FMUL.FTZ R185, R14, R185 ;  /* 0x000000b90eb97220 */ /* 0x000fe20000410000 */
[----:B------:R-:W-:Y:S01]  /*da40*/  LOP3.LUT R10, R10, 0x1c0, RZ, 0xc0, !PT ;  /* 0x000001c00a0a7812 */ /* 0x000fe200078ec0ff */
[C---:B------:R-:W-:Y:S01]  /*da50*/  FMUL.FTZ R188, R14.reuse, R188 ;  /* 0x000000bc0ebc7220 */ /* 0x040fe20000410000 */
[----:B------:R-:W-:Y:S01]  /*da60*/  F2FP.PACK_AB R176, R177, R176 ;  /* 0x000000b0b1b0723e */ /* 0x000fe200000000ff */
[----:B------:R-:W-:Y:S01]  /*da70*/  FMUL.FTZ R189, R14, R189 ;  /* 0x000000bd0ebd7220 */ /* 0x000fe20000410000 */
[----:B------:R-:W-:Y:S01]  /*da80*/  LEA.HI R19, R10, R10, RZ, 0x1d ;  /* 0x0000000a0a137211 */ /* 0x000fe200078fe8ff */
[C---:B------:R-:W-:Y:S01]  /*da90*/  FMUL.FTZ R192, R14.reuse, R192 ;  /* 0x000000c00ec07220 */ /* 0x040fe20000410000 */
[----:B------:R-:W-:Y:S01]  /*daa0*/  F2FP.PACK_AB R180, R181, R180 ;  /* 0x000000b4b5b4723e */ /* 0x000fe200000000ff */
[----:B------:R-:W-:Y:S01]  /*dab0*/  FMUL.FTZ R193, R14, R193 ;  /* 0x000000c10ec17220 */ /* 0x000fe20000410000 */
[----:B------:R-:W-:Y:S01]  /*dac0*/  LEA R16, R16, R19, 0x1 ;  /* 0x0000001310107211 */ /* 0x000fe200078e08ff */
[----:B------:R-:W-:Y:S01]  /*dad0*/  IMAD.MOV.U32 R14, RZ, RZ, 0x3f800000 ;  /* 0x3f800000ff0e7424 */ /* 0x000fe200078e00ff */
[----:B------:R-:W-:Y:S01]  /*dae0*/  F2FP.PACK_AB R184, R185, R184 ;  /* 0x000000b8b9b8723e */ /* 0x000fe200000000ff */
[----:B------:R-:W-:Y:S01]  /*daf0*/  IMAD.MOV.U32 R8, RZ, RZ, -0x10 ;  /* 0xfffffff0ff087424 */ /* 0x000fe200078e00ff */
[----:B------:R-:W-:Y:S01]  /*db00*/  SHF.L.U32 R19, R16, 0x1, RZ ;  /* 0x0000000110137819 */ /* 0x000fe200000006ff */
[----:B-1----:R-:W-:Y:S01]  /*db10*/  FMUL.FTZ R136, R5, R136 ;  /* 0x0000008805887220 */ /* 0x002fe20000410000 */
[----:B------:R-:W-:Y:S01]  /*db20*/  F2FP.PACK_AB R188, R189, R188 ;  /* 0x000000bcbdbc723e */ /* 0x000fe200000000ff */
[----:B------:R-:W1:Y:S01]  /*db30*/  @P3 MUFU.RCP R14, R6 ;  /* 0x00000006000e3308 */ /* 0x000e620000001000 */
[----:B------:R-:W-:Y:S01]  /*db40*/  SEL R10, R8, 0x10, !P1 ;  /* 0x00000010080a7807 */ /* 0x000fe20004800000 */
[----:B------:R-:W-:Y:S01]  /*db50*/  FMUL.FTZ R137, R5, R137 ;  /* 0x0000008905897220 */ /* 0x000fe20000410000 */
[----:B------:R-:W2:Y:S01]  /*db60*/  LDC.U8 R8, c[0x0][0x329] ;  /* 0x0000ca40ff087b82 */ /* 0x000ea20000000000 */
[----:B------:R-:W-:Y:S01]  /*db70*/  R2P PR, R13, 0x6 ;  /* 0x000000060d007804 */ /* 0x000fe20000000000 */
[----:B------:R-:W-:Y:S01]  /*db80*/  FMUL.FTZ R132, R5, R132 ;  /* 0x0000008405847220 */ /* 0x000fe20000410000 */
[----:B------:R-:W-:Y:S01]  /*db90*/  IADD3 R21, R19, 0x40, RZ ;  /* 0x0000004013157810 */ /* 0x000fe20007ffe0ff */
[----:B------:R-:W-:Y:S01]  /*dba0*/  FMUL.FTZ R133, R5, R133 ;  /* 0x0000008505857220 */ /* 0x000fe20000410000 */
[----:B------:R-:W-:Y:S01]  /*dbb0*/  F2FP.PACK_AB R136, R137, R136 ;  /* 0x000000888988723e */ /* 0x000fe200000000ff */
[C---:B------:R-:W-:Y:S01]  /*dbc0*/  FMUL.FTZ R144, R5.reuse, R144 ;  /* 0x0000009005907220 */ /* 0x040fe20000410000 */
[----:B------:R-:W-:Y:S01]  /*dbd0*/  STS [R19], R164 ;  /* 0x000000a413007388 */ /* 0x000fe20000000800 */
[----:B------:R-:W-:Y:S01]  /*dbe0*/  FMUL.FTZ R145, R5, R145 ;  /* 0x0000009105917220 */ /* 0x000fe20000410000 */
[----:B------:R-:W-:Y:S01]  /*dbf0*/  F2FP.PACK_AB R132, R133, R132 ;  /* 0x000000848584723e */ /* 0x000fe200000000ff */
[C---:B------:R-:W-:Y:S01]  /*dc00*/  FMUL.FTZ R140, R5.reuse, R140 ;  /* 0x0000008c058c7220 */ /* 0x040fe20000410000 */
[----:B------:R-:W-:Y:S01]  /*dc10*/  STS [R19+0x400], R166 ;  /* 0x000400a613007388 */ /* 0x000fe20000000800 */
[----:B------:R-:W-:Y:S01]  /*dc20*/  FMUL.FTZ R141, R5, R141 ;  /* 0x0000008d058d7220 */ /* 0x000fe20000410000 */
[----:B------:R-:W-:Y:S01]  /*dc30*/  F2FP.PACK_AB R144, R145, R144 ;  /* 0x000000909190723e */ /* 0x000fe200000000ff */
[----:B------:R-:W-:Y:S01]  /*dc40*/  FMUL.FTZ R152, R5, R152 ;  /* 0x0000009805987220 */ /* 0x000fe20000410000 */
[----:B------:R-:W-:Y:S01]  /*dc50*/  @P2 IADD3 R21, R19, -0x40, RZ ;  /* 0xffffffc013152810 */ /* 0x000fe20007ffe0ff */
[----:B------:R-:W-:Y:S01]  /*dc60*/  FMUL.FTZ R153, R5, R153 ;  /* 0x0000009905997220 */ /* 0x000fe20000410000 */
[----:B------:R-:W-:Y:S01]  /*dc70*/  F2FP.PACK_AB R140, R141, R140 ;  /* 0x0000008c8d8c723e */ /* 0x000fe200000000ff */
        /* <DEDUP_REMOVED lines=8> */
[----:B------:R-:W-:-:S02]  /*dd00*/  FMUL.FTZ R160, R5, R160 ;  /* 0x000000a005a07220 */ /* 0x000fc40000410000 */
[C---:B-1----:R-:W-:Y:S01]  /*dd10*/  FMUL.FTZ R139, R14.reuse, R139 ;  /* 0x0000008b0e8b7220 */ /* 0x042fe20000410000 */
[----:B------:R-:W-:Y:S01]  /*dd20*/  F2FP.PACK_AB R156, R157, R156 ;  /* 0x0000009c9d9c723e */ /* 0x000fe200000000ff */
[C---:B------:R-:W-:Y:S02]  /*dd30*/  FMUL.FTZ R138, R14.reuse, R138 ;  /* 0x0000008a0e8a7220 */ /* 0x040fe40000410000 */
[C---:B------:R-:W-:Y:S02]  /*dd40*/  FMUL.FTZ R135, R14.reuse, R135 ;  /* 0x000000870e877220 */ /* 0x040fe40000410000 */
[C---:B------:R-:W-:Y:S01]  /*dd50*/  FMUL.FTZ R134, R14.reuse, R134 ;  /* 0x000000860e867220 */ /* 0x040fe20000410000 */
        /* <DEDUP_REMOVED lines=19> */
[----:B------:R-:W-:Y:S02]  /*de90*/  FMUL.FTZ R14, R14, R162 ;  /* 0x000000a20e0e7220 */ /* 0x000fe40000410000 */
[----:B------:R-:W-:Y:S01]  /*dea0*/  IMAD.MOV.U32 R13, RZ, RZ, 0x20 ;  /* 0x00000020ff0d7424 */ /* 0x000fe200078e00ff */
[----:B------:R-:W-:Y:S02]  /*deb0*/  F2FP.PACK_AB R160, R5, R160 ;  /* 0x000000a005a0723e */ /* 0x000fe400000000ff */
[----:B------:R-:W-:-:S02]  /*dec0*/  F2FP.PACK_AB R163, R163, R14 ;  /* 0x0000000ea3a3723e */ /* 0x000fc400000000ff */
[----:B------:R-:W-:Y:S02]  /*ded0*/  IADD3 R5, R19, R10, RZ ;  /* 0x0000000a13057210 */ /* 0x000fe40007ffe0ff */
[----:B------:R-:W-:Y:S02]  /*dee0*/  SEL R14, R13, 0xffffffe0, !P1 ;  /* 0xffffffe00d0e7807 */ /* 0x000fe40004800000 */
[----:B------:R-:W1:Y:S01]  /*def0*/  LDC.U8 R13, c[0x0][0x328] ;  /* 0x0000ca00ff0d7b82 */ /* 0x000e620000000000 */
[----:B------:R-:W-:Y:S01]  /*df00*/  STS [R5], R168 ;  /* 0x000000a805007388 */ /* 0x000fe20000000800 */
[-C--:B------:R-:W-:Y:S02]  /*df10*/  IADD3 R25, R19, R14.reuse, RZ ;  /* 0x0000000e13197210 */ /* 0x080fe40007ffe0ff */
[----:B------:R-:W-:Y:S01]  /*df20*/  IADD3 R23, R5, R14, RZ ;  /* 0x0000000e05177210 */ /* 0x000fe20007ffe0ff */
[----:B------:R-:W-:Y:S01]  /*df30*/  STS [R5+0x400], R170 ;  /* 0x000400aa05007388 */ /* 0x000fe20000000800 */
[----:B--2---:R-:W-:-:S03]  /*df40*/  ISETP.NE.AND P1, PT, R8, RZ, PT ;  /* 0x000000ff0800720c */ /* 0x004fc60003f25270 */
[----:B------:R-:W-:Y:S04]  /*df50*/  STS [R19+0x2000], R136 ;  /* 0x0020008813007388 */ /* 0x000fe80000000800 */
[----:B------:R2:W-:Y:S04]  /*df60*/  STS [R19+0x2400], R138 ;  /* 0x0024008a13007388 */ /* 0x0005e80000000800 */
[----:B------:R-:W-:Y:S04]  /*df70*/  STS [R5+0x2000], R132 ;  /* 0x0020008405007388 */ /* 0x000fe80000000800 */
[----:B------:R3:W-:Y:S01]  /*df80*/  STS [R5+0x2400], R134 ;  /* 0x0024008605007388 */ /* 0x0007e20000000800 */
[----:B-1----:R-:W-:-:S03]  /*df90*/  ISETP.NE.AND P2, PT, R13, RZ, PT ;  /* 0x000000ff0d00720c */ /* 0x002fc60003f45270 */
[----:B------:R-:W-:Y:S01]  /*dfa0*/  STS [R25], R172 ;  /* 0x000000ac19007388 */ /* 0x000fe20000000800 */
[----:B------:R-:W-:-:S03]  /*dfb0*/  @P1 IMAD.MOV.U32 R13, RZ, RZ, 0x1 ;  /* 0x00000001ff0d1424 */ /* 0x000fc600078e00ff */
[----:B------:R-:W-:Y:S04]  /*dfc0*/  STS [R25+0x400], R174 ;  /* 0x000400ae19007388 */ /* 0x000fe80000000800 */
[----:B------:R-:W-:Y:S04]  /*dfd0*/  STS [R23], R176 ;  /* 0x000000b017007388 */ /* 0x000fe80000000800 */
[----:B------:R-:W-:Y:S01]  /*dfe0*/  STS [R23+0x400], R178 ;  /* 0x000400b217007388 */ /* 0x000fe20000000800 */
[----:B--2---:R-:W-:-:S03]  /*dff0*/  IADD3 R19, R14, 0x400, R21 ;  /* 0x000004000e137810 */ /* 0x004fc60007ffe015 */
[----:B------:R-:W-:Y:S01]  /*e000*/  STS [R25+0x2000], R144 ;  /* 0x0020009019007388 */ /* 0x000fe20000000800 */
[C---:B------:R-:W-:Y:S01]  /*e010*/  IADD3 R18, R10.reuse, R19, RZ ;  /* 0x000000130a127210 */ /* 0x040fe20007ffe0ff */
[----:B------:R-:W-:Y:S01]  /*e020*/  IMAD.IADD R19, R10, 0x1, R21 ;  /* 0x000000010a137824 */ /* 0x000fe200078e0215 */
[----:B------:R-:W-:Y:S01]  /*e030*/  @!P1 MOV R10, c[0x0][0x214] ;  /* 0x00008500000a9a02 */ /* 0x000fe20000000f00 */
[----:B------:R1:W-:Y:S01]  /*e040*/  STS [R25+0x2400], R146 ;  /* 0x0024009219007388 */ /* 0x0003e20000000800 */
[----:B---3--:R-:W-:-:S03]  /*e050*/  @P1 MOV R5, c[0x0][0x210] ;  /* 0x0000840000051a02 */ /* 0x008fc60000000f00 */
[----:B------:R-:W-:Y:S02]  /*e060*/  STS [R23+0x2000], R140 ;  /* 0x0020008c17007388 */ /* 0x000fe40000000800 */
[----:B------:R-:W-:Y:S01]  /*e070*/  @P1 IMAD R5, R5, c[0x0][0x214], RZ ;  /* 0x0000850005051a24 */ /* 0x000fe200078e02ff */
[----:B------:R-:W-:Y:S01]  /*e080*/  @!P1 SEL R5, R10, c[0x0][0x234], !P2 ;  /* 0x00008d000a059a07 */ /* 0x000fe20005000000 */
[----:B------:R2:W-:Y:S01]  /*e090*/  STS [R23+0x2400], R142 ;  /* 0x0024008e17007388 */ /* 0x0005e20000000800 */
[----:B------:R-:W-:-:S03]  /*e0a0*/  ISETP.NE.OR P2, PT, R8, RZ, !P2 ;  /* 0x000000ff0800720c */ /* 0x000fc60005745670 */
[----:B------:R-:W-:Y:S01]  /*e0b0*/  STS [R21], R180 ;  /* 0x000000b415007388 */ /* 0x000fe20000000800 */
[----:B------:R-:W-:-:S03]  /*e0c0*/  @!P1 IMAD R13, R5, c[0x0][0x1c0], RZ ;  /* 0x00007000050d9a24 */ /* 0x000fc600078e02ff */
[----:B------:R-:W-:Y:S04]  /*e0d0*/  STS [R21+0x400], R182 ;  /* 0x000400b615007388 */ /* 0x000fe80000000800 */
[----:B------:R-:W-:Y:S02]  /*e0e0*/  STS [R19], R184 ;  /* 0x000000b813007388 */ /* 0x000fe40000000800 */
[----:B------:R-:W-:Y:S02]  /*e0f0*/  @!P2 IMAD R16, R4, c[0x0][0x214], RZ ;  /* 0x000085000410aa24 */ /* 0x000fe400078e02ff */
[----:B------:R-:W-:Y:S01]  /*e100*/  STS [R19+0x400], R186 ;  /* 0x000400ba13007388 */ /* 0x000fe20000000800 */
[----:B-1----:R-:W-:-:S03]  /*e110*/  IADD3 R25, R14, R21, RZ ;  /* 0x000000150e197210 */ /* 0x002fc60007ffe0ff */
[----:B------:R-:W1:Y:S04]  /*e120*/  S2R R8, SR_TID.X ;  /* 0x0000000000087919 */ /* 0x000e680000002100 */
[----:B------:R-:W3:Y:S01]  /*e130*/  S2R R10, SR_CTAID.X ;  /* 0x00000000000a7919 */ /* 0x000ee20000002500 */
[----:B--2---:R-:W-:Y:S01]  /*e140*/  IADD3 R23, R14, R19, RZ ;  /* 0x000000130e177210 */ /* 0x004fe20007ffe0ff */
[----:B------:R-:W-:Y:S01]  /*e150*/  IMAD R13, R4, R13, RZ ;  /* 0x0000000d040d7224 */ /* 0x000fe200078e02ff */
[----:B------:R-:W2:Y:S01]  /*e160*/  @P3 MUFU.LG2 R6, R6 ;  /* 0x0000000600063308 */ /* 0x000ea20000000c00 */
[----:B------:R-:W-:Y:S01]  /*e170*/  STS [R21+0x2000], R152 ;  /* 0x0020009815007388 */ /* 0x000fe20000000800 */
[----:B------:R-:W-:-:S03]  /*e180*/  @!P2 SEL R16, R16, R52, !P0 ;  /* 0x000000341010a207 */ /* 0x000fc60004000000 */
[----:B------:R-:W-:Y:S04]  /*e190*/  STS [R21+0x2400], R154 ;  /* 0x0024009a15007388 */ /* 0x000fe80000000800 */
[----:B------:R-:W-:Y:S04]  /*e1a0*/  STS [R19+0x2000], R148 ;  /* 0x0020009413007388 */ /* 0x000fe80000000800 */
[----:B------:R1:W-:Y:S04]  /*e1b0*/  STS [R19+0x2400], R150 ;  /* 0x0024009613007388 */ /* 0x0003e80000000800 */
[----:B------:R-:W-:Y:S04]  /*e1c0*/  STS [R25], R188 ;  /* 0x000000bc19007388 */ /* 0x000fe80000000800 */
[----:B------:R-:W-:Y:S04]  /*e1d0*/  STS [R25+0x400], R190 ;  /* 0x000400be19007388 */ /* 0x000fe80000000800 */
[----:B------:R-:W-:Y:S04]  /*e1e0*/  STS [R23], R192 ;  /* 0x000000c017007388 */ /* 0x000fe80000000800 */
[----:B------:R-:W-:Y:S04]  /*e1f0*/  STS [R18], R194 ;  /* 0x000000c212007388 */ /* 0x000fe80000000800 */
[----:B------:R-:W-:Y:S04]  /*e200*/  STS [R25+0x2000], R156 ;  /* 0x0020009c19007388 */ /* 0x000fe80000000800 */
[----:B------:R-:W-:Y:S04]  /*e210*/  STS [R25+0x2400], R158 ;  /* 0x0024009e19007388 */ /* 0x000fe80000000800 */
[----:B------:R-:W-:Y:S04]  /*e220*/  STS [R23+0x2000], R160 ;  /* 0x002000a017007388 */ /* 0x000fe80000000800 */
[----:B------:R4:W-:Y:S04]  /*e230*/  STS [R18+0x2000], R163 ;  /* 0x002000a312007388 */ /* 0x0009e80000000800 */
[----:B------:R-:W-:Y:S01]  /*e240*/  BAR.SYNC.DEFER_BLOCKING 0x0 ;  /* 0x0000000000007b1d */ /* 0x000fe20000010000 */
[----:B-1----:R-:W-:-:S05]  /*e250*/  SHF.R.S32.HI R19, RZ, 0x1f, R8 ;  /* 0x0000001fff137819 */ /* 0x002fca0000011408 */
[----:B------:R-:W1:Y:S01]  /*e260*/  S2R R14, SR_CTAID.Z ;  /* 0x00000000000e7919 */ /* 0x000e620000002700 */
[----:B------:R-:W-:-:S04]  /*e270*/  LEA.HI R4, R19, R8, RZ, 0x5 ;  /* 0x0000000813047211 */ /* 0x000fc800078f28ff */
[----:B------:R-:W-:Y:S01]  /*e280*/  LOP3.LUT R55, R4, 0xffffffe0, RZ, 0xc0, !PT ;  /* 0xffffffe004377812 */ /* 0x000fe200078ec0ff */
[----:B------:R1:W1:Y:S04]  /*e290*/  LDS.128 R44, [R48] ;  /* 0x00000000302c7984 */ /* 0x0002680000000c00 */
[----:B------:R1:W2:Y:S04]  /*e2a0*/  LDS.128 R40, [R48+0x800] ;  /* 0x0008000030287984 */ /* 0x0002a80000000c00 */
[----:B------:R1:W2:Y:S04]  /*e2b0*/  LDS.128 R36, [R48+0x1000] ;  /* 0x0010000030247984 */ /* 0x0002a80000000c00 */
[----:B------:R1:W4:Y:S04]  /*e2c0*/  LDS.128 R32, [R48+0x1800] ;  /* 0x0018000030207984 */ /* 0x0003280000000c00 */
[----:B------:R1:W4:Y:S04]  /*e2d0*/  LDS.128 R28, [R48+0x2000] ;  /* 0x00200000301c7984 */ /* 0x0003280000000c00 */
[----:B------:R2:W4:Y:S04]  /*e2e0*/  LDS.128 R24, [R48+0x2800] ;  /* 0x0028000030187984 */ /* 0x0005280000000c00 */
[----:B------:R2:W4:Y:S04]  /*e2f0*/  LDS.128 R20, [R48+0x3000] ;  /* 0x0030000030147984 */ /* 0x0005280000000c00 */
[----:B------:R-:W4:Y:S01]  /*e300*/  LDS.128 R48, [R48+0x3800] ;  /* 0x0038000030307984 */ /* 0x000f220000000c00 */
[----:B------:R-:W-:Y:S01]  /*e310*/  @P1 MOV R53, c[0x0][0x210] ;  /* 0x0000840000351a02 */ /* 0x000fe20000000f00 */
[----:B------:R-:W-:Y:S01]  /*e320*/  IMAD.IADD R55, R8, 0x1, -R55 ;  /* 0x0000000108377824 */ /* 0x000fe200078e0a37 */
[----:B------:R-:W-:-:S02]  /*e330*/  @!P1 MOV R53, 0x1 ;  /* 0x0000000100359802 */ /* 0x000fc40000000f00 */
[----:B------:R-:W-:Y:S02]  /*e340*/  @!P2 SHF.R.S32.HI R57, RZ, 0x1f, R16 ;  /* 0x0000001fff39a819 */ /* 0x000fe40000011410 */
[----:B------:R-:W-:Y:S02]  /*e350*/  SEL R13, R13, RZ, P2 ;  /* 0x000000ff0d0d7207 */ /* 0x000fe40001000000 */
[----:B------:R-:W-:Y:S01]  /*e360*/  @!P2 MOV R56, R16 ;  /* 0x000000100038a202 */ /* 0x000fe20000000f00 */
[----:B---3--:R-:W-:Y:S01]  /*e370*/  IMAD R4, R10, R53, RZ ;  /* 0x000000350a047224 */ /* 0x008fe200078e02ff */
[----:B------:R-:W-:Y:S01]  /*e380*/  LOP3.LUT P2, RZ, R55, 0x3, RZ, 0xc0, !PT ;  /* 0x0000000337ff7812 */ /* 0x000fe2000784c0ff */
[----:B-1----:R-:W-:-:S03]  /*e390*/  IMAD R13, R14, R5, R13 ;  /* 0x000000050e0d7224 */ /* 0x002fc600078e020d */
[----:B------:R-:W-:Y:S01]  /*e3a0*/  SHF.L.U32 R4, R4, 0x7, RZ ;  /* 0x0000000704047819 */ /* 0x000fe200000006ff */
[----:B------:R-:W-:Y:S02]  /*e3b0*/  @P5 FMUL.FTZ R16, R7, 0.69314718246459960938 ;  /* 0x3f31721807105820 */ /* 0x000fe40000410000 */
[----:B------:R-:W-:Y:S02]  /*e3c0*/  @P6 FMUL.FTZ R9, R9, 0.69314718246459960938 ;  /* 0x3f31721809096820 */ /* 0x000fe40000410000 */
[----:B--2---:R-:W-:Y:S01]  /*e3d0*/  @P3 FMUL.FTZ R7, R6, 0.69314718246459960938 ;  /* 0x3f31721806073820 */ /* 0x004fe20000410000 */
[--C-:B------:R-:W-:Y:S01]  /*e3e0*/  IADD3 R6, P1, P0, R4, R56, R13.reuse ;  /* 0x0000003804067210 */ /* 0x100fe2000783e00d */
[----:B------:R-:W-:Y:S01]  /*e3f0*/  @P4 FMUL.FTZ R17, R17, 0.69314718246459960938 ;  /* 0x3f31721811114820 */ /* 0x000fe20000410000 */
[----:B------:R-:W-:Y:S02]  /*e400*/  SHF.R.S32.HI R4, RZ, 0x1f, R4 ;  /* 0x0000001fff047819 */ /* 0x000fe40000011404 */
[----:B------:R-:W-:-:S02]  /*e410*/  SHF.R.S32.HI R13, RZ, 0x1f, R13 ;  /* 0x0000001fff0d7819 */ /* 0x000fc4000001140d */
[----:B----4-:R-:W-:Y:S01]  /*e420*/  MOV R18, 0x7f800000 ;  /* 0x7f80000000127802 */ /* 0x010fe20000000f00 */
[----:B------:R-:W-:Y:S01]  /*e430*/  @P6 FFMA.FTZ R18, R68, c[0x0][0x238], R9 ;  /* 0x00008e0044126a23 */ /* 0x000fe20000010009 */
        /* <DEDUP_REMOVED lines=8> */
[----:B------:R-:W-:Y:S02]  /*e4c0*/  SHF.R.S32.HI R2, RZ, 0x1f, R15 ;  /* 0x0000001fff027819 */ /* 0x000fe4000001140f */
[----:B------:R-:W-:-:S02]  /*e4d0*/  SHF.R.S32.HI R0, RZ, 0x1f, R55 ;  /* 0x0000001fff007819 */ /* 0x000fc40000011437 */
[----:B------:R-:W-:Y:S02]  /*e4e0*/  LEA.HI R2, R2, R15, RZ, 0x2 ;  /* 0x0000000f02027211 */ /* 0x000fe400078f10ff */
[----:B------:R-:W-:Y:S02]  /*e4f0*/  LEA.HI R0, R0, R55, RZ, 0x2 ;  /* 0x0000003700007211 */ /* 0x000fe400078f10ff */
[----:B------:R-:W-:Y:S02]  /*e500*/  LOP3.LUT R2, R2, 0xffffffc, RZ, 0xc0, !PT ;  /* 0x0ffffffc02027812 */ /* 0x000fe400078ec0ff */
[----:B------:R-:W-:-:S03]  /*e510*/  SHF.R.S32.HI R0, RZ, 0x2, R0 ;  /* 0x00000002ff007819 */ /* 0x000fc60000011400 */
[----:B------:R-:W-:-:S04]  /*e520*/  IMAD.IADD R15, R15, 0x1, -R2 ;  /* 0x000000010f0f7824 */ /* 0x000fc800078e0a02 */
[----:B------:R-:W-:-:S05]  /*e530*/  IMAD R52, R15, 0x10, R0 ;  /* 0x000000100f347824 */ /* 0x000fca00078e0200 */
[CC--:B-----5:R-:W-:Y:S02]  /*e540*/  ISETP.GE.AND P6, PT, R52.reuse, R58.reuse, PT ;  /* 0x0000003a3400720c */ /* 0x0e0fe40003fc6270 */
        /* <DEDUP_REMOVED lines=8> */
[-C--:B------:R-:W-:Y:S02]  /*e5d0*/  @!P5 IMAD R13, R16, R53.reuse, RZ ;  /* 0x00000035100dd224 */ /* 0x080fe400078e02ff */
[-C--:B------:R-:W-:Y:S01]  /*e5e0*/  @!P4 IMAD R7, R0, R53.reuse, RZ ;  /* 0x000000350007c224 */ /* 0x080fe200078e02ff */
[----:B------:R-:W-:Y:S01]  /*e5f0*/  @!P6 LEA.HI.X.SX32 R0, R15, R4, 0x1, P0 ;  /* 0x000000040f00e211 */ /* 0x000fe200000f0eff */
[----:B------:R-:W-:Y:S01]  /*e600*/  @!P3 IMAD R53, R2, R53, RZ ;  /* 0x000000350235b224 */ /* 0x000fe200078e02ff */
[----:B------:R-:W-:Y:S02]  /*e610*/  @!P6 LEA R16, P0, R3, c[0x0][0x200], 0x2 ;  /* 0x000080000310ea11 */ /* 0x000fe400078010ff */
[-C--:B------:R-:W-:Y:S02]  /*e620*/  @!P5 IADD3 R2, P2, R13, R6.reuse, RZ ;  /* 0x000000060d02d210 */ /* 0x080fe40007f5e0ff */
[----:B------:R-:W-:Y:S02]  /*e630*/  @!P6 LEA.HI.X R17, R3, c[0x0][0x204], R0, 0x2, P0 ;  /* 0x000081000311ea11 */ /* 0x000fe400000f1400 */
[----:B------:R-:W-:-:S02]  /*e640*/  @!P4 IADD3 R0, P1, R7, R6, RZ ;  /* 0x000000060700c210 */ /* 0x000fc40007f3e0ff */
[----:B------:R-:W-:Y:S01]  /*e650*/  @!P5 LEA.HI.X.SX32 R13, R13, R4, 0x1, P2 ;  /* 0x000000040d0dd211 */ /* 0x000fe200010f0eff */
[----:B------:R1:W-:Y:S01]  /*e660*/  @!P6 STG.E [R16.64], R18 ;  /* 0x000000121000e986 */ /* 0x0003e2000c101908 */
[----:B------:R-:W-:Y:S02]  /*e670*/  @!P3 IADD3 R6, P0, R53, R6, RZ ;  /* 0x000000063506b210 */ /* 0x000fe40007f1e0ff */
[C---:B------:R-:W-:Y:S02]  /*e680*/  @!P5 LEA R54, P2, R2.reuse, c[0x0][0x200], 0x2 ;  /* 0x000080000236da11 */ /* 0x040fe400078410ff */
[-C--:B------:R-:W-:Y:S02]  /*e690*/  @!P4 LEA.HI.X.SX32 R7, R7, R4.reuse, 0x1, P1 ;  /* 0x000000040707c211 */ /* 0x080fe400008f0eff */
[----:B------:R-:W-:Y:S02]  /*e6a0*/  @!P3 LEA.HI.X.SX32 R53, R53, R4, 0x1, P0 ;  /* 0x000000043535b211 */ /* 0x000fe400000f0eff */
[----:B------:R-:W-:-:S02]  /*e6b0*/  @!P5 LEA.HI.X R55, R2, c[0x0][0x204], R13, 0x2, P2 ;  /* 0x000081000237da11 */ /* 0x000fc400010f140d */
[----:B------:R-:W-:Y:S02]  /*e6c0*/  @!P4 LEA R56, P1, R0, c[0x0][0x200], 0x2 ;  /* 0x000080000038ca11 */ /* 0x000fe400078210ff */
[----:B------:R-:W-:Y:S01]  /*e6d0*/  @!P3 LEA R2, P0, R6, c[0x0][0x200], 0x2 ;  /* 0x000080000602ba11 */ /* 0x000fe200078010ff */
[----:B------:R1:W-:Y:S01]  /*e6e0*/  @!P5 STG.E [R54.64], R10 ;  /* 0x0000000a3600d986 */ /* 0x0003e2000c101908 */
[----:B------:R-:W-:Y:S02]  /*e6f0*/  @!P4 LEA.HI.X R57, R0, c[0x0][0x204], R7, 0x2, P1 ;  /* 0x000081000039ca11 */ /* 0x000fe400008f1407 */
[----:B------:R-:W-:-:S03]  /*e700*/  @!P3 LEA.HI.X R3, R6, c[0x0][0x204], R53, 0x2, P0 ;  /* 0x000081000603ba11 */ /* 0x000fc600000f1435 */
[----:B------:R1:W-:Y:S04]  /*e710*/  @!P4 STG.E [R56.64], R5 ;  /* 0x000000053800c986 */ /* 0x0003e8000c101908 */
[----:B------:R1:W-:Y:S02]  /*e720*/  @!P3 STG.E [R2.64], R9 ;  /* 0x000000090200b986 */ /* 0x0003e4000c101908 */
.L_x_54:
[----:B------:R-:W-:Y:S05]  /*e730*/  BSYNC B0 ;  /* 0x0000000000007941 */ /* 0x000fea0003800000 */
.L_x_53:
[----:B-1----:R-:W2:Y:S04]  /*e740*/  LDL.LU.64 R2, [R1+0x58] ;  /* 0x0000580001027983 */ /* 0x002ea80000300a00 */
[----:B------:R1:W5:Y:S01]  /*e750*/  LDL.64 R16, [R1+0x60] ;  /* 0x0000600001107983 */ /* 0x0003620000100a00 */
[----:B------:R-:W-:Y:S01]  /*e760*/  LEA.HI R8, R19, R8, RZ, 0x3 ;  /* 0x0000000813087211 */ /* 0x000fe200078f18ff */
[----:B------:R-:W-:Y:S01]  /*e770*/  BSSY B0, `(.L_x_55) ;  /* 0x0000013000007945 */ /* 0x000fe20003800000 */
[----:B------:R-:W-:-:S02]  /*e780*/  SHF.R.S32.HI R0, RZ, 0x1f, R14 ;  /* 0x0000001fff007819 */ /* 0x000fc4000001140e */
[----:B------:R-:W-:Y:S02]  /*e790*/  SHF.R.S32.HI R8, RZ, 0x3, R8 ;  /* 0x00000003ff087819 */ /* 0x000fe40000011408 */
[----:B--2---:R-:W-:-:S05]  /*e7a0*/  IADD3 R12, P0, R2, R12, RZ ;  /* 0x0000000c020c7210 */ /* 0x004fca0007f1e0ff */
[----:B------:R-:W-:Y:S01]  /*e7b0*/  IMAD.X R13, R3, 0x1, R11, P0 ;  /* 0x00000001030d7824 */ /* 0x000fe200000e060b */
[----:B-----5:R-:W-:Y:S01]  /*e7c0*/  ISETP.GE.AND P0, PT, R8, R58, PT ;  /* 0x0000003a0800720c */ /* 0x020fe20003f06270 */
[----:B------:R-:W-:-:S04]  /*e7d0*/  IMAD R3, R0, c[0x0][0x1f0], RZ ;  /* 0x00007c0000037a24 */ /* 0x000fc800078e02ff */
[C---:B------:R-:W-:Y:S02]  /*e7e0*/  IMAD R0, R14.reuse, c[0x0][0x1f4], R3 ;  /* 0x00007d000e007a24 */ /* 0x040fe400078e0203 */
[----:B------:R-:W-:-:S04]  /*e7f0*/  IMAD.WIDE.U32 R14, R14, c[0x0][0x1f0], R12 ;  /* 0x00007c000e0e7a25 */ /* 0x000fc800078e000c */
[----:B------:R-:W-:Y:S02]  /*e800*/  IMAD.IADD R5, R15, 0x1, R0 ;  /* 0x000000010f057824 */ /* 0x000fe400078e0200 */
[----:B------:R-:W-:Y:S05]  /*e810*/  @P0 BRA `(.L_x_56) ;  /* 0x0000008000000947 */ /* 0x000fea0003800000 */
[----:B-1----:R-:W-:Y:S01]  /*e820*/  MOV R4, R14 ;  /* 0x0000000e00047202 */ /* 0x002fe20000000f00 */
[----:B------:R-:W-:-:S04]  /*e830*/  IMAD R0, R17, c[0x0][0x1e8], RZ ;  /* 0x00007a0011007a24 */ /* 0x000fc800078e02ff */
[----:B------:R-:W-:-:S04]  /*e840*/  IMAD.WIDE.U32 R2, R16, c[0x0][0x1e8], R4 ;  /* 0x00007a0010027a25 */ /* 0x000fc800078e0004 */
[----:B------:R-:W-:Y:S01]  /*e850*/  IMAD R0, R16, c[0x0][0x1ec], R0 ;  /* 0x00007b0010007a24 */ /* 0x000fe200078e0200 */
[----:B------:R-:W-:-:S04]  /*e860*/  LEA R6, P0, R2, c[0x0][0x1d0], 0x1 ;  /* 0x0000740002067a11 */ /* 0x000fc800078008ff */
[----:B------:R-:W-:-:S04]  /*e870*/  IADD3 R0, R3, R0, RZ ;  /* 0x0000000003007210 */ /* 0x000fc80007ffe0ff */
[----:B------:R-:W-:-:S05]  /*e880*/  LEA.HI.X R7, R2, c[0x0][0x1d4], R0, 0x1, P0 ;  /* 0x0000750002077a11 */ /* 0x000fca00000f0c00 */
[----:B------:R1:W-:Y:S02]  /*e890*/  STG.E.128 [R6.64], R44 ;  /* 0x0000002c06007986 */ /* 0x0003e4000c101d08 */
.L_x_56:
[----:B-1----:R-:W-:Y:S05]  /*e8a0*/  BSYNC B0 ;  /* 0x0000000000007941 */ /* 0x002fea0003800000 */
.L_x_55:
        /* <DEDUP_REMOVED lines=15> */
.L_x_58:
[----:B------:R-:W-:Y:S05]  /*e9a0*/  BSYNC B0 ;  /* 0x0000000000007941 */ /* 0x000fea0003800000 */
.L_x_57:
[----:B------:R-:W2:Y:S01]  /*e9b0*/  LDL.LU R0, [R1+0x38] ;  /* 0x0000380001007983 */ /* 0x000ea20000300800 */
[----:B------:R-:W-:Y:S01]  /*e9c0*/  BSSY B0, `(.L_x_59) ;  /* 0x000000e000007945 */ /* 0x000fe20003800000 */
[----:B--2---:R-:W-:-:S13]  /*e9d0*/  ISETP.GE.AND P0, PT, R0, R58, PT ;  /* 0x0000003a0000720c */ /* 0x004fda0003f06270 */
[----:B------:R-:W-:Y:S05]  /*e9e0*/  @P0 BRA `(.L_x_60) ;  /* 0x000000b000000947 */ /* 0x000fea0003800000 */
[----:B-1----:R-:W-:Y:S01]  /*e9f0*/  IADD3 R2, P0, R16, 0x20, RZ ;  /* 0x0000002010027810 */ /* 0x002fe20007f1e0ff */
        /* <DEDUP_REMOVED lines=10> */
.L_x_60:
[----:B------:R-:W-:Y:S05]  /*eaa0*/  BSYNC B0 ;  /* 0x0000000000007941 */ /* 0x000fea0003800000 */
.L_x_59:
        /* <DEDUP_REMOVED lines=15> */
.L_x_62:
[----:B------:R-:W-:Y:S05]  /*eba0*/  BSYNC B0 ;  /* 0x0000000000007941 */ /* 0x000fea0003800000 */
.L_x_61:
        /* <DEDUP_REMOVED lines=15> */
.L_x_64:
[----:B------:R-:W-:Y:S05]  /*eca0*/  BSYNC B0 ;  /* 0x0000000000007941 */ /* 0x000fea0003800000 */
.L_x_63:
        /* <DEDUP_REMOVED lines=15> */
.L_x_66:
[----:B------:R-:W-:Y:S05]  /*eda0*/  BSYNC B0 ;  /* 0x0000000000007941 */ /* 0x000fea0003800000 */
.L_x_65:
        /* <DEDUP_REMOVED lines=15> */
.L_x_68:
[----:B------:R-:W-:Y:S05]  /*eea0*/  BSYNC B0 ;  /* 0x0000000000007941 */ /* 0x000fea0003800000 */
.L_x_67:
[----:B------:R-:W2:Y:S02]  /*eeb0*/  LDL.LU R0, [R1+0x24] ;  /* 0x0000240001007983 */ /* 0x000ea40000300800 */
[----:B--2---:R-:W-:-:S13]  /*eec0*/  ISETP.GE.AND P0, PT, R0, R58, PT ;  /* 0x0000003a0000720c */ /* 0x004fda0003f06270 */
[----:B------:R-:W-:Y:S05]  /*eed0*/  @P0 EXIT ;  /* 0x000000000000094d */ /* 0x000fea0003800000 */
[----:B------:R-:W-:Y:S02]  /*eee0*/  IADD3 R0, P0, R16, 0x70, RZ ;  /* 0x0000007010007810 */ /* 0x000fe40007f1e0ff */
[----:B------:R-:W-:Y:S02]  /*eef0*/  MOV R4, R14 ;  /* 0x0000000e00047202 */ /* 0x000fe40000000f00 */
[----:B-1----:R-:W-:-:S03]  /*ef00*/  IADD3.X R2, RZ, R17, RZ, P0, !PT ;  /* 0x00000011ff027210 */ /* 0x002fc600007fe4ff */
[----:B------:R-:W-:-:S04]  /*ef10*/  IMAD.WIDE.U32 R4, R0, c[0x0][0x1e8], R4 ;  /* 0x00007a0000047a25 */ /* 0x000fc800078e0004 */
[----:B------:R-:W-:Y:S01]  /*ef20*/  IMAD R3, R2, c[0x0][0x1e8], RZ ;  /* 0x00007a0002037a24 */ /* 0x000fe200078e02ff */
[----:B------:R-:W-:-:S03]  /*ef30*/  LEA R2, P0, R4, c[0x0][0x1d0], 0x1 ;  /* 0x0000740004027a11 */ /* 0x000fc600078008ff */
[----:B------:R-:W-:-:S05]  /*ef40*/  IMAD R3, R0, c[0x0][0x1ec], R3 ;  /* 0x00007b0000037a24 */ /* 0x000fca00078e0203 */
[----:B------:R-:W-:-:S04]  /*ef50*/  IADD3 R3, R5, R3, RZ ;  /* 0x0000000305037210 */ /* 0x000fc80007ffe0ff */
[----:B------:R-:W-:-:S05]  /*ef60*/  LEA.HI.X R3, R4, c[0x0][0x1d4], R3, 0x1, P0 ;  /* 0x0000750004037a11 */ /* 0x000fca00000f0c03 */
[----:B------:R-:W-:Y:S01]  /*ef70*/  STG.E.128 [R2.64], R48 ;  /* 0x0000003002007986 */ /* 0x000fe2000c101d08 */
[----:B------:R-:W-:Y:S05]  /*ef80*/  EXIT ;  /* 0x000000000000794d */ /* 0x000fea0003800000 */
.L_x_45:
[----:B------:R-:W3:Y:S01]  /*ef90*/  LDL.LU R16, [R1+0x20] ;  /* 0x0000200001107983 */ /* 0x000ee20000300800 */
[----:B------:R-:W1:Y:S01]  /*efa0*/  LDC.U8 R7, c[0x0][0x329] ;  /* 0x0000ca40ff077b82 */ /* 0x000e620000000000 */
[----:B------:R-:W-:Y:S01]  /*efb0*/  SHF.R.S32.HI R8, RZ, 0x1f, R91 ;  /* 0x0000001fff087819 */ /* 0x000fe2000001145b */
[----:B------:R-:W-:Y:S01]  /*efc0*/  IMAD.IADD R5, R5, 0x1, -R4 ;  /* 0x0000000105057824 */ /* 0x000fe200078e0a04 */
[----:B------:R-:W-:Y:S01]  /*efd0*/  SHF.R.S32.HI R23, RZ, 0x1f, R2 ;  /* 0x0000001fff177819 */ /* 0x000fe20000011402 */
[----:B------:R-:W-:Y:S01]  /*efe0*/  BSSY B0, `(.L_x_69) ;  /* 0x000003b000007945 */ /* 0x000fe20003800000 */
[----:B------:R-:W-:-:S03]  /*eff0*/  LEA.HI R8, R8, R91, RZ, 0x3 ;  /* 0x0000005b08087211 */ /* 0x000fc600078f18ff */
[----:B------:R-:W4:Y:S01]  /*f000*/  LDC.U8 R0, c[0x0][0x328] ;  /* 0x0000ca00ff007b82 */ /* 0x000f220000000000 */
[----:B------:R-:W-:Y:S01]  /*f010*/  LOP3.LUT R10, R8, 0x1ffffff8, RZ, 0xc0, !PT ;  /* 0x1ffffff8080a7812 */ /* 0x000fe200078ec0ff */
[----:B------:R-:W-:Y:S01]  /*f020*/  IMAD R23, R23, c[0x0][0x1f0], RZ ;  /* 0x00007c0017177a24 */ /* 0x000fe200078e02ff */
[----:B------:R-:W-:-:S03]  /*f030*/  SHF.R.S32.HI R8, RZ, 0x3, R8 ;  /* 0x00000003ff087819 */ /* 0x000fc60000011408 */
[----:B------:R-:W-:Y:S02]  /*f040*/  IMAD.IADD R11, R91, 0x1, -R10 ;  /* 0x000000015b0b7824 */ /* 0x000fe400078e0a0a */
[----:B------:R-:W-:Y:S02]  /*f050*/  IMAD R23, R2, c[0x0][0x1f4], R23 ;  /* 0x00007d0002177a24 */ /* 0x000fe400078e0217 */
[----:B------:R-:W-:Y:S01]  /*f060*/  IMAD.SHL.U32 R11, R11, 0x8, RZ ;  /* 0x000000080b0b7824 */ /* 0x000fe200078e00ff */
[----:B-1----:R-:W-:Y:S02]  /*f070*/  ISETP.NE.AND P1, PT, R7, RZ, PT ;  /* 0x000000ff0700720c */ /* 0x002fe40003f25270 */
[----:B----4-:R-:W-:-:S04]  /*f080*/  ISETP.NE.AND P3, PT, R0, RZ, PT ;  /* 0x000000ff0000720c */ /* 0x010fc80003f65270 */
[----:B------:R-:W-:-:S07]  /*f090*/  ISETP.NE.OR P2, PT, R7, RZ, !P3 ;  /* 0x000000ff0700720c */ /* 0x000fce0005f45670 */
[----:B------:R-:W-:Y:S02]  /*f0a0*/  @P1 IMAD.MOV.U32 R9, RZ, RZ, c[0x0][0x210] ;  /* 0x00008400ff091624 */ /* 0x000fe400078e00ff */
[----:B------:R-:W-:Y:S02]  /*f0b0*/  @!P1 IMAD.MOV.U32 R7, RZ, RZ, c[0x0][0x214] ;  /* 0x00008500ff079624 */ /* 0x000fe400078e00ff */
[----:B------:R-:W-:-:S03]  /*f0c0*/  @P1 IMAD R9, R9, c[0x0][0x214], RZ ;  /* 0x0000850009091a24 */ /* 0x000fc600078e02ff */
[----:B------:R-:W-:Y:S01]  /*f0d0*/  @!P1 SEL R9, R7, c[0x0][0x234], !P3 ;  /* 0x00008d0007099a07 */ /* 0x000fe20005800000 */
[----:B------:R-:W-:-:S04]  /*f0e0*/  @P1 IMAD.MOV.U32 R7, RZ, RZ, 0x1 ;  /* 0x00000001ff071424 */ /* 0x000fc800078e00ff */
[----:B------:R-:W-:Y:S01]  /*f0f0*/  @!P1 IMAD R7, R9, c[0x0][0x1c0], RZ ;  /* 0x0000700009079a24 */ /* 0x000fe200078e02ff */
[C---:B---3--:R-:W-:Y:S02]  /*f100*/  ISETP.NE.AND P4, PT, R16.reuse, -0x1, PT ;  /* 0xffffffff1000780c */ /* 0x048fe40003f85270 */
[----:B------:R-:W-:-:S11]  /*f110*/  ISETP.NE.OR P0, PT, R16, -0x1, P2 ;  /* 0xffffffff1000780c */ /* 0x000fd60001705670 */
[----:B--2---:R-:W-:-:S04]  /*f120*/  @P4 IMAD.WIDE.U32 R12, R16, c[0x0][0x1e8], RZ ;  /* 0x00007a00100c4a25 */ /* 0x004fc800078e00ff */
[----:B------:R-:W-:Y:S01]  /*f130*/  @P4 IMAD R0, R16, c[0x0][0x1ec], R13 ;  /* 0x00007b0010004a24 */ /* 0x000fe200078e020d */
[----:B------:R-:W-:Y:S01]  /*f140*/  @!P4 SHF.R.S32.HI R13, RZ, 0x1f, R6 ;  /* 0x0000001fff0dc819 */ /* 0x000fe20000011406 */
[----:B------:R-:W-:-:S04]  /*f150*/  @!P4 IMAD.WIDE.U32 R14, R6, c[0x0][0x1e0], RZ ;  /* 0x00007800060eca25 */ /* 0x000fc800078e00ff */
[----:B------:R-:W-:Y:S01]  /*f160*/  @!P4 IMAD R13, R13, c[0x0][0x1e0], RZ ;  /* 0x000078000d0dca24 */ /* 0x000fe200078e02ff */
[----:B------:R-:W-:Y:S01]  /*f170*/  @!P4 MOV R12, R14 ;  /* 0x0000000e000cc202 */ /* 0x000fe20000000f00 */
[C---:B------:R-:W-:Y:S02]  /*f180*/  @!P0 IMAD R16, R6.reuse, c[0x0][0x214], RZ ;  /* 0x0000850006108a24 */ /* 0x040fe400078e02ff */
[----:B------:R-:W-:-:S03]  /*f190*/  @!P4 IMAD R10, R6, c[0x0][0x1e4], R13 ;  /* 0x00007900060aca24 */ /* 0x000fc600078e020d */
[----:B------:R1:W-:Y:S02]  /*f1a0*/  @!P0 STL [R1+0x20], R16 ;  /* 0x0000201001008387 */ /* 0x0003e40000100800 */
[----:B------:R-:W-:Y:S02]  /*f1b0*/  @!P4 IADD3 R0, R15, R10, RZ ;  /* 0x0000000a0f00c210 */ /* 0x000fe40007ffe0ff */
[C---:B------:R-:W-:Y:S02]  /*f1c0*/  IADD3 R10, P3, R11.reuse, R12, RZ ;  /* 0x0000000c0b0a7210 */ /* 0x040fe40007f7e0ff */
[----:B------:R-:W-:Y:S02]  /*f1d0*/  CS2R R12, SRZ ;  /* 0x00000000000c7805 */ /* 0x000fe4000001ff00 */
[----:B------:R-:W-:Y:S01]  /*f1e0*/  LEA.HI.X.SX32 R11, R11, R0, 0x1, P3 ;  /* 0x000000000b0b7211 */ /* 0x000fe200018f0eff */
[----:B------:R-:W-:Y:S01]  /*f1f0*/  IMAD R0, R6, R7, RZ ;  /* 0x0000000706007224 */ /* 0x000fe200078e02ff */
[--C-:B------:R-:W-:Y:S01]  /*f200*/  @!P2 SHF.R.S32.HI R13, RZ, 0x1f, R16.reuse ;  /* 0x0000001fff0da819 */ /* 0x100fe20000011410 */
[----:B------:R-:W-:Y:S01]  /*f210*/  @P1 IMAD.MOV.U32 R7, RZ, RZ, c[0x0][0x210] ;  /* 0x00008400ff071624 */ /* 0x000fe200078e00ff */
[----:B------:R-:W-:Y:S01]  /*f220*/  @!P1 MOV R7, 0x1 ;  /* 0x0000000100079802 */ /* 0x000fe20000000f00 */
[----:B------:R-:W-:Y:S01]  /*f230*/  @!P2 IMAD.MOV.U32 R12, RZ, RZ, R16 ;  /* 0x000000ffff0ca224 */ /* 0x000fe200078e0010 */
[----:B------:R-:W-:Y:S01]  /*f240*/  SEL R0, R0, RZ, P2 ;  /* 0x000000ff00007207 */ /* 0x000fe20001000000 */
[----:B------:R-:W-:Y:S01]  /*f250*/  IMAD.WIDE.U32 R10, R2, c[0x0][0x1f0], R10 ;  /* 0x00007c00020a7a25 */ /* 0x000fe200078e000a */
[----:B------:R-:W-:-:S03]  /*f260*/  ISETP.GE.AND P2, PT, R8, R5, PT ;  /* 0x000000050800720c */ /* 0x000fc60003f46270 */
[----:B------:R-:W-:Y:S01]  /*f270*/  IMAD R4, R4, R7, RZ ;  /* 0x0000000704047224 */ /* 0x000fe200078e02ff */
[----:B------:R-:W-:Y:S01]  /*f280*/  IADD3 R23, R23, R11, RZ ;  /* 0x0000000b17177210 */ /* 0x000fe20007ffe0ff */
[----:B------:R-:W-:Y:S01]  /*f290*/  IMAD R17, R2, R9, R0 ;  /* 0x0000000902117224 */ /* 0x000fe200078e0200 */
[----:B------:R-:W-:Y:S02]  /*f2a0*/  SHF.R.S32.HI R9, RZ, 0x1f, R8 ;  /* 0x0000001fff097819 */ /* 0x000fe40000011408 */
[----:B------:R-:W-:Y:S02]  /*f2b0*/  SHF.R.S32.HI R15, RZ, 0x1f, R4 ;  /* 0x0000001fff0f7819 */ /* 0x000fe40000011404 */
[----:B------:R-:W-:Y:S01]  /*f2c0*/  IADD3 R0, P1, P0, R4, R12, R17 ;  /* 0x0000000c04007210 */ /* 0x000fe2000783e011 */
[----:B------:R-:W-:Y:S01]  /*f2d0*/  IMAD.WIDE R24, R3, 0x80, R8 ;  /* 0x0000008003187825 */ /* 0x000fe200078e0208 */
[----:B------:R-:W-:-:S04]  /*f2e0*/  SHF.R.S32.HI R12, RZ, 0x1f, R17 ;  /* 0x0000001fff0c7819 */ /* 0x000fc80000011411 */
[----:B------:R-:W-:Y:S01]  /*f2f0*/  IADD3.X R13, R15, R13, R12, P1, P0 ;  /* 0x0000000d0f0d7210 */ /* 0x000fe20000fe040c */
        /* <DEDUP_REMOVED lines=8> */
[----:B------:R1:W-:Y:S02]  /*f380*/  STG.E.128 [R16.64], RZ ;  /* 0x000000ff10007986 */ /* 0x0003e4000c101d08 */
.L_x_70:
[----:B-1----:R-:W-:Y:S05]  /*f390*/  BSYNC B0 ;  /* 0x0000000000007941 */ /* 0x002fea0003800000 */
.L_x_69:
        /* <DEDUP_REMOVED lines=9> */
[----:B------:R-:W-:Y:S01]  /*f430*/  IMAD R2, R2, c[0x0][0x1e8], RZ ;  /* 0x00007a0002027a24 */ /* 0x000fe200078e02ff */
[----:B------:R-:W-:-:S03]  /*f440*/  LEA R16, P0, R14, c[0x0][0x1d0], 0x1 ;  /* 0x000074000e107a11 */ /* 0x000fc600078008ff */
[----:B------:R-:W-:-:S05]  /*f450*/  IMAD R2, R3, c[0x0][0x1ec], R2 ;  /* 0x00007b0003027a24 */ /* 0x000fca00078e0202 */
[----:B------:R-:W-:-:S04]  /*f460*/  IADD3 R2, R2, R15, RZ ;  /* 0x0000000f02027210 */ /* 0x000fc80007ffe0ff */
[----:B------:R-:W-:-:S05]  /*f470*/  LEA.HI.X R17, R14, c[0x0][0x1d4], R2, 0x1, P0 ;  /* 0x000075000e117a11 */ /* 0x000fca00000f0c02 */
[----:B------:R1:W-:Y:S02]  /*f480*/  STG.E.128 [R16.64], RZ ;  /* 0x000000ff10007986 */ /* 0x0003e4000c101d08 */
.L_x_72:
[----:B------:R-:W-:Y:S05]  /*f490*/  BSYNC B0 ;  /* 0x0000000000007941 */ /* 0x000fea0003800000 */
.L_x_71:
        /* <DEDUP_REMOVED lines=10> */
[----:B-1----:R-:W-:-:S03]  /*f540*/  LEA R16, P0, R14, c[0x0][0x1d0], 0x1 ;  /* 0x000074000e107a11 */ /* 0x002fc600078008ff */
[----:B------:R-:W-:-:S05]  /*f550*/  IMAD R2, R3, c[0x0][0x1ec], R2 ;  /* 0x00007b0003027a24 */ /* 0x000fca00078e0202 */
[----:B------:R-:W-:-:S04]  /*f560*/  IADD3 R2, R2, R15, RZ ;  /* 0x0000000f02027210 */ /* 0x000fc80007ffe0ff */
[----:B------:R-:W-:-:S05]  /*f570*/  LEA.HI.X R17, R14, c[0x0][0x1d4], R2, 0x1, P0 ;  /* 0x000075000e117a11 */ /* 0x000fca00000f0c02 */
[----:B------:R1:W-:Y:S02]  /*f580*/  STG.E.128 [R16.64], RZ ;  /* 0x000000ff10007986 */ /* 0x0003e4000c101d08 */
.L_x_74:
[----:B------:R-:W-:Y:S05]  /*f590*/  BSYNC B0 ;  /* 0x0000000000007941 */ /* 0x000fea0003800000 */
.L_x_73:
[----:B-1----:R-:W-:Y:S01]  /*f5a0*/  IADD3 R16, R8, 0x30, RZ ;  /* 0x0000003008107810 */ /* 0x002fe20007ffe0ff */
        /* <DEDUP_REMOVED lines=14> */
.L_x_76:
[----:B------:R-:W-:Y:S05]  /*f690*/  BSYNC B0 ;  /* 0x0000000000007941 */ /* 0x000fea0003800000 */
.L_x_75:
[----:B------:R-:W-:Y:S01]  /*f6a0*/  IADD3 R14, R8, 0x40, RZ ;  /* 0x00000040080e7810 */ /* 0x000fe20007ffe0ff */
[----:B------:R-:W-:Y:S03]  /*f6b0*/  BSSY B0, `(.L_x_77) ;  /* 0x000000e000007945 */ /* 0x000fe60003800000 */
[----:B------:R-:W-:-:S13]  /*f6c0*/  ISETP.GE.AND P0, PT, R14, R5, PT ;  /* 0x000000050e00720c */ /* 0x000fda0003f06270 */
[----:B------:R-:W-:Y:S05]  /*f6d0*/  @P0 BRA `(.L_x_78) ;  /* 0x000000b000000947 */ /* 0x000fea0003800000 */
[----:B------:R-:W-:Y:S01]  /*f6e0*/  IADD3 R3, P0, R24, 0x40, RZ ;  /* 0x0000004018037810 */ /* 0x000fe20007f1e0ff */
[----:B-1----:R-:W-:Y:S01]  /*f6f0*/  IMAD.MOV.U32 R26, RZ, RZ, R10 ;  /* 0x000000ffff1a7224 */ /* 0x002fe200078e000a */
        /* <DEDUP_REMOVED lines=9> */
.L_x_78:
[----:B------:R-:W-:Y:S05]  /*f790*/  BSYNC B0 ;  /* 0x0000000000007941 */ /* 0x000fea0003800000 */
.L_x_77:
        /* <DEDUP_REMOVED lines=15> */
.L_x_80:
[----:B------:R-:W-:Y:S05]  /*f890*/  BSYNC B0 ;  /* 0x0000000000007941 */ /* 0x000fea0003800000 */
.L_x_79:
        /* <DEDUP_REMOVED lines=15> */
.L_x_82:
[----:B------:R-:W-:Y:S05]  /*f990*/  BSYNC B0 ;  /* 0x0000000000007941 */ /* 0x000fea0003800000 */
.L_x_81:
[----:B------:R-:W-:Y:S01]  /*f9a0*/  IADD3 R4, R8, 0x70, RZ ;  /* 0x0000007008047810 */ /* 0x000fe20007ffe0ff */
[----:B------:R-:W-:Y:S03]  /*f9b0*/  BSSY B0, `(.L_x_83) ;  /* 0x000000d000007945 */ /* 0x000fe60003800000 */
[----:B------:R-:W-:-:S13]  /*f9c0*/  ISETP.GE.AND P0, PT, R4, R5, PT ;  /* 0x000000050400720c */ /* 0x000fda0003f06270 */
[----:B------:R-:W-:Y:S05]  /*f9d0*/  @P0 BRA `(.L_x_84) ;  /* 0x000000a000000947 */ /* 0x000fea0003800000 */
[----:B------:R-:W-:Y:S02]  /*f9e0*/  IADD3 R3, P0, R24, 0x70, RZ ;  /* 0x0000007018037810 */ /* 0x000fe40007f1e0ff */
[----:B------:R-:W-:Y:S02]  /*f9f0*/  MOV R11, R23 ;  /* 0x00000017000b7202 */ /* 0x000fe40000000f00 */
[----:B------:R-:W-:-:S03]  /*fa00*/  IADD3.X R2, RZ, R25, RZ, P0, !PT ;  /* 0x00000019ff027210 */ /* 0x000fc600007fe4ff */
[----:B------:R-:W-:-:S04]  /*fa10*/  IMAD.WIDE.U32 R10, R3, c[0x0][0x1e8], R10 ;  /* 0x00007a00030a7a25 */ /* 0x000fc800078e000a */
[----:B------:R-:W-:Y:S01]  /*fa20*/  IMAD R2, R2, c[0x0][0x1e8], RZ ;  /* 0x00007a0002027a24 */ /* 0x000fe200078e02ff */
[----:B------:R-:W-:-:S03]  /*fa30*/  LEA R22, P0, R10, c[0x0][0x1d0], 0x1 ;  /* 0x000074000a167a11 */ /* 0x000fc600078008ff */
[----:B------:R-:W-:-:S05]  /*fa40*/  IMAD R2, R3, c[0x0][0x1ec], R2 ;  /* 0x00007b0003027a24 */ /* 0x000fca00078e0202 */
[----:B------:R-:W-:-:S04]  /*fa50*/  IADD3 R3, R2, R11, RZ ;  /* 0x0000000b02037210 */ /* 0x000fc80007ffe0ff */
[----:B------:R-:W-:-:S05]  /*fa60*/  LEA.HI.X R23, R10, c[0x0][0x1d4], R3, 0x1, P0 ;  /* 0x000075000a177a11 */ /* 0x000fca00000f0c03 */
[----:B------:R2:W-:Y:S02]  /*fa70*/  STG.E.128 [R22.64], RZ ;  /* 0x000000ff16007986 */ /* 0x0005e4000c101d08 */
.L_x_84:
[----:B------:R-:W-:Y:S05]  /*fa80*/  BSYNC B0 ;  /* 0x0000000000007941 */ /* 0x000fea0003800000 */
.L_x_83:
[----:B------:R-:W-:-:S04]  /*fa90*/  LOP3.LUT P6, RZ, R91, 0x7, RZ, 0xc0, !PT ;  /* 0x000000075bff7812 */ /* 0x000fc800078cc0ff */
[-C--:B------:R-:W-:Y:S02]  /*faa0*/  ISETP.GE.OR P2, PT, R8, R5.reuse, P6 ;  /* 0x000000050800720c */ /* 0x080fe40003746670 */
[-C--:B------:R-:W-:Y:S02]  /*fab0*/  ISETP.GE.OR P1, PT, R20, R5.reuse, P6 ;  /* 0x000000051400720c */ /* 0x080fe40003726670 */
[-C--:B------:R-:W-:Y:S02]  /*fac0*/  ISETP.GE.OR P5, PT, R18, R5.reuse, P6 ;  /* 0x000000051200720c */ /* 0x080fe400037a6670 */
[-C--:B------:R-:W-:Y:S02]  /*fad0*/  ISETP.GE.OR P4, PT, R16, R5.reuse, P6 ;  /* 0x000000051000720c */ /* 0x080fe40003786670 */
[----:B------:R-:W-:-:S05]  /*fae0*/  ISETP.GE.OR P3, PT, R14, R5, P6 ;  /* 0x000000050e00720c */ /* 0x000fca0003766670 */
[-C--:B------:R-:W-:Y:S02]  /*faf0*/  @!P2 IMAD R2, R8, R7.reuse, RZ ;  /* 0x000000070802a224 */ /* 0x080fe400078e02ff */
[-C--:B------:R-:W-:Y:S02]  /*fb00*/  @!P1 IMAD R20, R20, R7.reuse, RZ ;  /* 0x0000000714149224 */ /* 0x080fe400078e02ff */
[-C--:B------:R-:W-:Y:S01]  /*fb10*/  @!P5 IMAD R18, R18, R7.reuse, RZ ;  /* 0x000000071212d224 */ /* 0x080fe200078e02ff */
[----:B------:R-:W-:Y:S01]  /*fb20*/  @!P2 IADD3 R3, P0, R2, R0, RZ ;  /* 0x000000000203a210 */ /* 0x000fe20007f1e0ff */
[-C--:B------:R-:W-:Y:S02]  /*fb30*/  @!P4 IMAD R16, R16, R7.reuse, RZ ;  /* 0x000000071010c224 */ /* 0x080fe400078e02ff */
[----:B------:R-:W-:Y:S01]  /*fb40*/  @!P3 IMAD R14, R14, R7, RZ ;  /* 0x000000070e0eb224 */ /* 0x000fe200078e02ff */
[----:B------:R-:W-:Y:S02]  /*fb50*/  @!P2 LEA.HI.X.SX32 R2, R2, R13, 0x1, P0 ;  /* 0x0000000d0202a211 */ /* 0x000fe400000f0eff */
[----:B------:R-:W-:-:S04]  /*fb60*/  @!P2 LEA R8, P0, R3, c[0x0][0x200], 0x2 ;  /* 0x000080000308aa11 */ /* 0x000fc800078010ff */
[----:B------:R-:W-:Y:S01]  /*fb70*/  @!P2 LEA.HI.X R9, R3, c[0x0][0x204], R2, 0x2, P0 ;  /* 0x000081000309aa11 */ /* 0x000fe200000f1402 */
[----:B------:R-:W-:Y:S01]  /*fb80*/  @!P2 IMAD.MOV.U32 R3, RZ, RZ, 0x7f800000 ;  /* 0x7f800000ff03a424 */ /* 0x000fe200078e00ff */
[----:B------:R-:W-:-:S04]  /*fb90*/  @!P1 IADD3 R2, P0, R20, R0, RZ ;  /* 0x0000000014029210 */ /* 0x000fc80007f1e0ff */
[----:B------:R3:W-:Y:S01]  /*fba0*/  @!P2 STG.E [R8.64], R3 ;  /* 0x000000030800a986 */ /* 0x0007e2000c101908 */
[-C--:B------:R-:W-:Y:S02]  /*fbb0*/  @!P1 LEA.HI.X.SX32 R11, R20, R13.reuse, 0x1, P0 ;  /* 0x0000000d140b9211 */ /* 0x080fe400000f0eff */
[----:B------:R-:W-:Y:S02]  /*fbc0*/  @!P1 LEA R20, P2, R2, c[0x0][0x200], 0x2 ;  /* 0x0000800002149a11 */ /* 0x000fe400078410ff */
[----:B------:R-:W-:Y:S02]  /*fbd0*/  @!P5 IADD3 R10, P0, R18, R0, RZ ;  /* 0x00000000120ad210 */ /* 0x000fe40007f1e0ff */
[----:B------:R-:W-:Y:S02]  /*fbe0*/  @!P1 LEA.HI.X R21, R2, c[0x0][0x204], R11, 0x2, P2 ;  /* 0x0000810002159a11 */ /* 0x000fe400010f140b */
[----:B------:R-:W-:Y:S02]  /*fbf0*/  @!P5 LEA.HI.X.SX32 R11, R18, R13, 0x1, P0 ;  /* 0x0000000d120bd211 */ /* 0x000fe400000f0eff */
[----:B------:R-:W-:-:S02]  /*fc00*/  @!P5 LEA R18, P2, R10, c[0x0][0x200], 0x2 ;  /* 0x000080000a12da11 */ /* 0x000fc400078410ff */
[----:B------:R-:W-:Y:S02]  /*fc10*/  @!P4 IADD3 R2, P0, R16, R0, RZ ;  /* 0x000000001002c210 */ /* 0x000fe40007f1e0ff */
[----:B------:R-:W-:Y:S02]  /*fc20*/  @!P5 LEA.HI.X R19, R10, c[0x0][0x204], R11, 0x2, P2 ;  /* 0x000081000a13da11 */ /* 0x000fe400010f140b */
[----:B------:R-:W-:Y:S02]  /*fc30*/  ISETP.GE.OR P2, PT, R12, R5, P6 ;  /* 0x000000050c00720c */ /* 0x000fe40003746670 */
[----:B---3--:R-:W-:Y:S01]  /*fc40*/  @!P4 LEA.HI.X.SX32 R9, R16, R13, 0x1, P0 ;  /* 0x0000000d1009c211 */ /* 0x008fe200000f0eff */
[----:B------:R-:W-:Y:S01]  /*fc50*/  @!P1 IMAD.MOV.U32 R3, RZ, RZ, 0x7f800000 ;  /* 0x7f800000ff039424 */ /* 0x000fe200078e00ff */
[----:B------:R-:W-:-:S09]  /*fc60*/  @!P4 LEA R8, P0, R2, c[0x0][0x200], 0x2 ;  /* 0x000080000208ca11 */ /* 0x000fd200078010ff */
[----:B------:R-:W-:Y:S02]  /*fc70*/  @!P2 IMAD R12, R12, R7, RZ ;  /* 0x000000070c0ca224 */ /* 0x000fe400078e02ff */
[----:B-1----:R-:W-:Y:S01]  /*fc80*/  @!P2 IMAD.MOV.U32 R27, RZ, RZ, 0x7f800000 ;  /* 0x7f800000ff1ba424 */ /* 0x002fe200078e00ff */
[----:B------:R-:W-:Y:S01]  /*fc90*/  @!P4 LEA.HI.X R9, R2, c[0x0][0x204], R9, 0x2, P0 ;  /* 0x000081000209ca11 */ /* 0x000fe200000f1409 */
[----:B------:R1:W-:Y:S01]  /*fca0*/  @!P1 STG.E [R20.64], R3 ;  /* 0x0000000314009986 */ /* 0x0003e2000c101908 */
[----:B------:R-:W-:Y:S02]  /*fcb0*/  @!P3 IADD3 R2, P0, R14, R0, RZ ;  /* 0x000000000e02b210 */ /* 0x000fe40007f1e0ff */
[----:B------:R-:W-:Y:S02]  /*fcc0*/  ISETP.GE.OR P1, PT, R6, R5, P6 ;  /* 0x000000050600720c */ /* 0x000fe40003726670 */
[----:B------:R-:W-:Y:S02]  /*fcd0*/  @!P3 LEA.HI.X.SX32 R11, R14, R13, 0x1, P0 ;  /* 0x0000000d0e0bb211 */ /* 0x000fe400000f0eff */
[----:B------:R-:W-:-:S02]  /*fce0*/  @!P3 LEA R10, P0, R2, c[0x0][0x200], 0x2 ;  /* 0x00008000020aba11 */ /* 0x000fc400078010ff */
[----:B------:R-:W-:Y:S02]  /*fcf0*/  ISETP.GE.OR P6, PT, R4, R5, P6 ;  /* 0x000000050400720c */ /* 0x000fe400037c6670 */
[----:B------:R-:W-:Y:S02]  /*fd00*/  @!P3 LEA.HI.X R11, R2, c[0x0][0x204], R11, 0x2, P0 ;  /* 0x00008100020bba11 */ /* 0x000fe400000f140b */
[----:B------:R-:W-:-:S03]  /*fd10*/  @!P2 IADD3 R2, P0, R12, R0, RZ ;  /* 0x000000000c02a210 */ /* 0x000fc60007f1e0ff */
[----:B------:R-:W-:Y:S01]  /*fd20*/  @!P1 IMAD R6, R6, R7, RZ ;  /* 0x0000000706069224 */ /* 0x000fe200078e02ff */
[----:B------:R-:W-:Y:S01]  /*fd30*/  @!P2 LEA.HI.X.SX32 R15, R12, R13, 0x1, P0 ;  /* 0x0000000d0c0fa211 */ /* 0x000fe200000f0eff */
[----:B------:R-:W-:Y:S01]  /*fd40*/  @!P1 IMAD.MOV.U32 R25, RZ, RZ, 0x7f800000 ;  /* 0x7f800000ff199424 */ /* 0x000fe200078e00ff */
[----:B------:R-:W-:-:S04]  /*fd50*/  @!P2 LEA R16, P0, R2, c[0x0][0x200], 0x2 ;  /* 0x000080000210aa11 */ /* 0x000fc800078010ff */
[----:B------:R-:W-:Y:S02]  /*fd60*/  @!P2 LEA.HI.X R17, R2, c[0x0][0x204], R15, 0x2, P0 ;  /* 0x000081000211aa11 */ /* 0x000fe400000f140f */
[----:B------:R-:W-:Y:S01]  /*fd70*/  @!P1 IADD3 R2, P0, R6, R0, RZ ;  /* 0x0000000006029210 */ /* 0x000fe20007f1e0ff */
[----:B-1----:R-:W-:-:S03]  /*fd80*/  @!P5 IMAD.MOV.U32 R3, RZ, RZ, 0x7f800000 ;  /* 0x7f800000ff03d424 */ /* 0x002fc600078e00ff */
[----:B------:R-:W-:Y:S01]  /*fd90*/  @!P1 LEA.HI.X.SX32 R15, R6, R13, 0x1, P0 ;  /* 0x0000000d060f9211 */ /* 0x000fe200000f0eff */
[----:B------:R-:W-:Y:S01]  /*fda0*/  @!P3 IMAD.MOV.U32 R21, RZ, RZ, 0x7f800000 ;  /* 0x7f800000ff15b424 */ /* 0x000fe200078e00ff */
[C---:B--2---:R-:W-:Y:S01]  /*fdb0*/  @!P1 LEA R22, P0, R2.reuse, c[0x0][0x200], 0x2 ;  /* 0x0000800002169a11 */ /* 0x044fe200078010ff */
[----:B------:R1:W-:Y:S03]  /*fdc0*/  @!P5 STG.E [R18.64], R3 ;  /* 0x000000031200d986 */ /* 0x0003e6000c101908 */
[----:B------:R-:W-:Y:S01]  /*fdd0*/  @!P1 LEA.HI.X R23, R2, c[0x0][0x204], R15, 0x2, P0 ;  /* 0x0000810002179a11 */ /* 0x000fe200000f140f */
[----:B------:R-:W-:-:S05]  /*fde0*/  @!P4 IMAD.MOV.U32 R15, RZ, RZ, 0x7f800000 ;  /* 0x7f800000ff0fc424 */ /* 0x000fca00078e00ff */
[----:B------:R1:W-:Y:S04]  /*fdf0*/  @!P4 STG.E [R8.64], R15 ;  /* 0x0000000f0800c986 */ /* 0x0003e8000c101908 */
[----:B------:R1:W-:Y:S04]  /*fe00*/  @!P3 STG.E [R10.64], R21 ;  /* 0x000000150a00b986 */ /* 0x0003e8000c101908 */
[----:B------:R1:W-:Y:S04]  /*fe10*/  @!P2 STG.E [R16.64], R27 ;  /* 0x0000001b1000a986 */ /* 0x0003e8000c101908 */
[----:B------:R1:W-:Y:S01]  /*fe20*/  @!P1 STG.E [R22.64], R25 ;  /* 0x0000001916009986 */ /* 0x0003e2000c101908 */
[----:B------:R-:W-:Y:S05]  /*fe30*/  @P6 EXIT ;  /* 0x000000000000694d */ /* 0x000fea0003800000 */
[----:B------:R-:W-:Y:S02]  /*fe40*/  IMAD R4, R4, R7, RZ ;  /* 0x0000000704047224 */ /* 0x000fe400078e02ff */
[----:B------:R-:W-:-:S03]  /*fe50*/  IMAD.MOV.U32 R5, RZ, RZ, 0x7f800000 ;  /* 0x7f800000ff057424 */ /* 0x000fc600078e00ff */
[----:B------:R-:W-:-:S04]  /*fe60*/  IADD3 R0, P0, R4, R0, RZ ;  /* 0x0000000004007210 */ /* 0x000fc80007f1e0ff */
[----:B------:R-:W-:Y:S02]  /*fe70*/  LEA.HI.X.SX32 R13, R4, R13, 0x1, P0 ;  /* 0x0000000d040d7211 */ /* 0x000fe400000f0eff */
[----:B------:R-:W-:-:S04]  /*fe80*/  LEA R2, P0, R0, c[0x0][0x200], 0x2 ;  /* 0x0000800000027a11 */ /* 0x000fc800078010ff */
[----:B-1----:R-:W-:-:S05]  /*fe90*/  LEA.HI.X R3, R0, c[0x0][0x204], R13, 0x2, P0 ;  /* 0x0000810000037a11 */ /* 0x002fca00000f140d */
[----:B------:R-:W-:Y:S01]  /*fea0*/  STG.E [R2.64], R5 ;  /* 0x0000000502007986 */ /* 0x000fe2000c101908 */
[----:B------:R-:W-:Y:S05]  /*feb0*/  EXIT ;  /* 0x000000000000794d */ /* 0x000fea0003800000 */
.L_x_85:
        /* <DEDUP_REMOVED lines=12> */
.L_x_2113:


//--------------------- .text._ZN5flash16flash_fwd_kernelI23Flash_fwd_kernel_traitsILi64ELi128ELi128ELi4ELb0ELb0EN7cutlass6half_tE19Flash_kernel_traitsILi64ELi128ELi128ELi4ES3_EELb0ELb0ELb0ELb0ELb1ELb1ELb0ELb0EEEvNS_16Flash_fwd_paramsE --------------------------
	.section	.text._ZN5flash16flash_fwd_kernelI23Flash_fwd_kernel_traitsILi64ELi128ELi128ELi4ELb0ELb0EN7cutlass6half_tE19Flash_kernel_traitsILi64ELi128ELi128ELi4ES3_EELb0ELb0ELb0ELb0ELb1ELb1ELb0ELb0EEEvNS_16Flash_fwd_paramsE,"ax",@progbits
	.sectioninfo	@"SHI_REGISTERS=255"
	.align	128
        .global         _ZN5flash16flash_fwd_kernelI23Flash_fwd_kernel_traitsILi64ELi128ELi128ELi4ELb0ELb0EN7cutlass6half_tE19Flash_kernel_traitsILi64ELi128ELi128ELi4ES3_EELb0ELb0ELb0ELb0ELb1ELb1ELb0ELb0EEEvNS_16Flash_fwd_paramsE
        .type           _ZN5flash16flash_fwd_kernelI23Flash_fwd_kernel_traitsILi64ELi128ELi128ELi4ELb0ELb0EN7cutlass6half_tE19Flash_kernel_traitsILi64ELi128ELi128ELi4ES3_EELb0ELb0ELb0ELb0ELb1ELb1ELb0ELb0EEEvNS_16Flash_fwd_paramsE,@function
        .size           _ZN5flash16flash_fwd_kernelI23Flash_fwd_kernel_traitsILi64ELi128ELi128ELi4ELb0ELb0EN7cutlass6half_tE19Flash_kernel_traitsILi64ELi128ELi128ELi4ES3_EELb0ELb0ELb0ELb0ELb1ELb1ELb0ELb0EEEvNS_16Flash_fwd_paramsE,(.L_x_2114 - _ZN5flash16flash_fwd_kernelI23Flash_fwd_kernel_traitsILi64ELi128ELi128ELi4ELb0ELb0EN7cutlass6half_tE19Flash_kernel_traitsILi64ELi128ELi128ELi4ES3_EELb0ELb0ELb0ELb0ELb1ELb1ELb0ELb0EEEvNS_16Flash_fwd_paramsE)
        .other          _ZN5flash16flash_fwd_kernelI23Flash_fwd_kernel_traitsILi64ELi128ELi128ELi4ELb0ELb0EN7cutlass6half_tE19Flash_kernel_traitsILi64ELi128ELi128ELi4ES3_EELb0ELb0ELb0ELb0ELb1ELb1ELb0ELb0EEEvNS_16Flash_fwd_paramsE,@"STO_CUDA_ENTRY STV_DEFAULT"
_ZN5flash16flash_fwd_kernelI23Flash_fwd_kernel_traitsILi64ELi128ELi128ELi4ELb0ELb0EN7cutlass6half_tE19Flash_kernel_traitsILi64ELi128ELi128ELi4ES3_EELb0ELb0ELb0ELb0ELb1ELb1ELb0ELb0EEEvNS_16Flash_fwd_paramsE:
.text._ZN5flash16flash_fwd_kernelI23Flash_fwd_kernel_traitsILi64ELi128ELi128ELi4ELb0ELb0EN7cutlass6half_tE19Flash_kernel_traitsILi64ELi128ELi128ELi4ES3_EELb0ELb0ELb0ELb0ELb1ELb1ELb0ELb0EEEvNS_16Flash_fwd_paramsE:
[----:B------:R-:W-:Y:S02]  /*0000*/  MOV R1, c[0x0][0x28] ;  /* 0x00000a0000017a02 */ /* 0x000fe40000000f00 */
[----:B------:R-:W1:Y:S01]  /*0010*/  S2R R25, SR_CTAID.Y ;  /* 0x0000000000197919 */ /* 0x000e620000002600 */
[----:B------:R-:W-:Y:S01]  /*0020*/  ISETP.NE.U32.AND P2, PT, RZ, c[0x0][0x258], PT ;  /* 0x00009600ff007a0c */ /* 0x000fe20003f45070 */
[----:B------:R-:W-:Y:S01]  /*0030*/  IMAD.MOV.U32 R6, RZ, RZ, RZ ;  /* 0x000000ffff067224 */ /* 0x000fe200078e00ff */
[----:B------:R-:W-:Y:S01]  /*0040*/  ISETP.NE.U32.AND P0, PT, RZ, c[0x0][0x250], PT ;  /* 0x00009400ff007a0c */ /* 0x000fe20003f05070 */
[----:B------:R-:W-:Y:S01]  /*0050*/  ULDC.64 UR8, c[0x0][0x118] ;  /* 0x0000460000087ab9 */ /* 0x000fe20000000a00 */
[----:B------:R-:W-:Y:S02]  /*0060*/  ISETP.NE.AND.EX P2, PT, RZ, c[0x0][0x25c], PT, P2 ;  /* 0x00009700ff007a0c */ /* 0x000fe40003f45320 */
[----:B------:R-:W-:Y:S02]  /*0070*/  ISETP.NE.AND.EX P0, PT, RZ, c[0x0][0x254], PT, P0 ;  /* 0x00009500ff007a0c */ /* 0x000fe40003f05300 */
[----:B------:R-:W-:-:S09]  /*0080*/  IADD3 R1, R1, -0xe8, RZ ;  /* 0xffffff1801017810 */ /* 0x000fd20007ffe0ff */
[----:B------:R-:W-:Y:S02]  /*0090*/  @P2 IMAD.MOV.U32 R2, RZ, RZ, 0x4 ;  /* 0x00000004ff022424 */ /* 0x000fe400078e00ff */
[----:B------:R-:W-:Y:S02]  /*00a0*/  @P0 IMAD.MOV.U32 R0, RZ, RZ, 0x4 ;  /* 0x00000004ff000424 */ /* 0x000fe400078e00ff */
[----:B-1----:R-:W-:-:S04]  /*00b0*/  @P2 IMAD.WIDE R2, R25, R2, c[0x0][0x258] ;  /* 0x0000960019022625 */ /* 0x002fc800078e0202 */
[----:B------:R-:W-:Y:S02]  /*00c0*/  @P0 IMAD.WIDE R4, R25, R0, c[0x0][0x250] ;  /* 0x0000940019040625 */ /* 0x000fe400078e0200 */
[----:B------:R-:W2:Y:S04]  /*00d0*/  @P2 LDG.E R2, [R2.64] ;  /* 0x0000000802022981 */ /* 0x000ea8000c1e1900 */
[----:B------:R-:W2:Y:S04]  /*00e0*/  @P0 LDG.E R6, [R4.64] ;  /* 0x0000000804060981 */ /* 0x000ea8000c1e1900 */
[----:B------:R-:W1:Y:S01]  /*00f0*/  S2R R16, SR_CTAID.X ;  /* 0x0000000000107919 */ /* 0x000e620000002500 */
[----:B------:R-:W-:-:S04]  /*0100*/  @!P2 ISETP.NE.U32.AND P1, PT, RZ, c[0x0][0x268], PT ;  /* 0x00009a00ff00aa0c */ /* 0x000fc80003f25070 */
[----:B------:R-:W-:Y:S01]  /*0110*/  @!P2 ISETP.NE.AND.EX P1, PT, RZ, c[0x0][0x26c], PT, P1 ;  /* 0x00009b00ff00aa0c */ /* 0x000fe20003f25310 */
[----:B-1----:R-:W-:-:S05]  /*0120*/  IMAD.SHL.U32 R0, R16, 0x80, RZ ;  /* 0x0000008010007824 */ /* 0x002fca00078e00ff */
[----:B------:R-:W-:Y:S02]  /*0130*/  ISETP.GE.AND P0, PT, R0, c[0x0][0x214], PT ;  /* 0x0000850000007a0c */ /* 0x000fe40003f06270 */
[----:B------:R-:W-:Y:S01]  /*0140*/  @!P2 SEL R0, RZ, c[0x0][0x21c], !P1 ;  /* 0x00008700ff00aa07 */ /* 0x000fe20004800000 */
[----:B--2---:R-:W-:-:S03]  /*0150*/  @P2 IMAD.IADD R228, R2, 0x1, -R6 ;  /* 0x0000000102e42824 */ /* 0x004fc600078e0a06 */
[----:B------:R-:W-:-:S07]  /*0160*/  @!P2 IADD3 R228, R0, c[0x0][0x218], -R6 ;  /* 0x0000860000e4aa10 */ /* 0x000fce0007ffe806 */
[----:B------:R-:W-:Y:S05]  /*0170*/  @P0 EXIT ;  /* 0x000000000000094d */ /* 0x000fea0003800000 */
[----:B------:R-:W-:Y:S01]  /*0180*/  IABS R0, c[0x0][0x1c8] ;  /* 0x0000720000007a13 */ /* 0x000fe20000000000 */
[----:B------:R-:W1:Y:S01]  /*0190*/  S2R R22, SR_TID.X ;  /* 0x0000000000167919 */ /* 0x000e620000002100 */
[----:B------:R-:W-:Y:S01]  /*01a0*/  SHF.R.S32.HI R24, RZ, 0x1f, R25 ;  /* 0x0000001fff187819 */ /* 0x000fe20000011419 */
[----:B------:R-:W-:Y:S02]  /*01b0*/  ULDC.64 UR4, c[0x0][0x190] ;  /* 0x0000640000047ab9 */ /* 0x000fe40000000a00 */
[----:B------:R-:W-:Y:S01]  /*01c0*/  IMAD.MOV.U32 R23, RZ, RZ, R0 ;  /* 0x000000ffff177224 */ /* 0x000fe200078e0000 */
[----:B------:R-:W2:Y:S01]  /*01d0*/  S2R R26, SR_CTAID.Z ;  /* 0x00000000001a7919 */ /* 0x000ea20000002700 */
[----:B------:R-:W-:Y:S01]  /*01e0*/  IADD3 R0, R228, 0x7f, RZ ;  /* 0x0000007fe4007810 */ /* 0x000fe20007ffe0ff */
[----:B------:R-:W-:Y:S01]  /*01f0*/  USHF.L.U32 UR7, UR4, 0x5, URZ ;  /* 0x0000000504077899 */ /* 0x000fe2000800063f */
[----:B------:R-:W3:Y:S01]  /*0200*/  I2F.RP R4, R23 ;  /* 0x0000001700047306 */ /* 0x000ee20000209400 */
[----:B------:R-:W-:Y:S01]  /*0210*/  UMOV UR6, 0x5 ;  /* 0x0000000500067882 */ /* 0x000fe20000000000 */
[----:B------:R-:W-:Y:S01]  /*0220*/  SHF.R.S32.HI R3, RZ, 0x1f, R0 ;  /* 0x0000001fff037819 */ /* 0x000fe20000011400 */
[----:B------:R-:W-:-:S02]  /*0230*/  USHF.L.U64.HI UR13, UR4, UR6, UR5 ;  /* 0x00000006040d7299 */ /* 0x000fc40008010205 */
[----:B------:R-:W-:Y:S01]  /*0240*/  UMOV UR10, 0x7 ;  /* 0x00000007000a7882 */ /* 0x000fe20000000000 */
[----:B------:R-:W-:Y:S01]  /*0250*/  LEA.HI R247, R3, R0, RZ, 0x7 ;  /* 0x0000000003f77211 */ /* 0x000fe200078f38ff */
[----:B------:R-:W-:Y:S02]  /*0260*/  ULDC.64 UR4, c[0x0][0x198] ;  /* 0x0000660000047ab9 */ /* 0x000fe40000000a00 */
[----:B------:R-:W-:Y:S02]  /*0270*/  USHF.L.U64.HI UR10, UR4, UR10, UR5 ;  /* 0x0000000a040a7299 */ /* 0x000fe40008010205 */
[----:B------:R-:W-:Y:S02]  /*0280*/  USHF.L.U32 UR11, UR4, 0x7, URZ ;  /* 0x00000007040b7899 */ /* 0x000fe4000800063f */
[----:B------:R-:W-:Y:S02]  /*0290*/  USHF.L.U32 UR12, UR4, 0x5, URZ ;  /* 0x00000005040c7899 */ /* 0x000fe4000800063f */
[----:B------:R-:W-:Y:S01]  /*02a0*/  USHF.L.U64.HI UR14, UR4, UR6, UR5 ;  /* 0x00000006040e7299 */ /* 0x000fe20008010205 */
[----:B---3--:R-:W3:Y:S01]  /*02b0*/  MUFU.RCP R4, R4 ;  /* 0x0000000400047308 */ /* 0x008ee20000001000 */
[----:B-1----:R-:W-:Y:S01]  /*02c0*/  SHF.R.S32.HI R21, RZ, 0x1f, R22 ;  /* 0x0000001fff157819 */ /* 0x002fe20000011416 */
[----:B------:R-:W-:-:S02]  /*02d0*/  ULDC.64 UR4, c[0x0][0x1a0] ;  /* 0x0000680000047ab9 */ /* 0x000fc40000000a00 */
[----:B------:R-:W-:Y:S01]  /*02e0*/  USHF.L.U64.HI UR5, UR4, UR6, UR5 ;  /* 0x0000000604057299 */ /* 0x000fe20008010205 */
[----:B--2---:R-:W-:Y:S02]  /*02f0*/  LOP3.LUT R2, R26, c[0x0][0x1c8], RZ, 0x3c, !PT ;  /* 0x000072001a027a12 */ /* 0x004fe400078e3cff */
[CC--:B------:R-:W-:Y:S02]  /*0300*/  LEA.HI R20, R21.reuse, R22.reuse, RZ, 0x3 ;  /* 0x0000001615147211 */ /* 0x0c0fe400078f18ff */
[----:B------:R-:W-:Y:S02]  /*0310*/  ISETP.GE.AND P1, PT, R2, RZ, PT ;  /* 0x000000ff0200720c */ /* 0x000fe40003f26270 */
[----:B------:R-:W-:Y:S02]  /*0320*/  LOP3.LUT R0, R20, 0xfffffff8, RZ, 0xc0, !PT ;  /* 0xfffffff814007812 */ /* 0x000fe400078ec0ff */
[----:B------:R-:W-:Y:S02]  /*0330*/  SHF.R.S32.HI R2, RZ, 0x3, R20 ;  /* 0x00000003ff027819 */ /* 0x000fe40000011414 */
[----:B------:R-:W-:Y:S01]  /*0340*/  LEA.HI R10, R21, R22, RZ, 0x4 ;  /* 0x00000016150a7211 */ /* 0x000fe200078f20ff */
[----:B------:R-:W-:Y:S01]  /*0350*/  IMAD.IADD R64, R22, 0x1, -R0 ;  /* 0x0000000116407824 */ /* 0x000fe200078e0a00 */
[----:B---3--:R-:W-:Y:S01]  /*0360*/  IADD3 R4, R4, 0xffffffe, RZ ;  /* 0x0ffffffe04047810 */ /* 0x008fe20007ffe0ff */
[----:B------:R-:W-:Y:S01]  /*0370*/  IMAD.SHL.U32 R0, R2, 0x40, RZ ;  /* 0x0000004002007824 */ /* 0x000fe200078e00ff */
[----:B------:R-:W-:-:S02]  /*0380*/  SHF.R.S32.HI R3, RZ, 0x1f, R2 ;  /* 0x0000001fff037819 */ /* 0x000fc40000011402 */
[----:B------:R-:W1:Y:S01]  /*0390*/  F2I.FTZ.U32.TRUNC.NTZ R5, R4 ;  /* 0x0000000400057305 */ /* 0x000e62000021f000 */
[----:B------:R-:W-:Y:S02]  /*03a0*/  IADD3 R9, P0, R2, R6, RZ ;  /* 0x0000000602097210 */ /* 0x000fe40007f1e0ff */
[----:B------:R-:W-:Y:S01]  /*03b0*/  SHF.R.S32.HI R8, RZ, 0x4, R10 ;  /* 0x00000004ff087819 */ /* 0x000fe2000001140a */
[----:B------:R-:W-:Y:S01]  /*03c0*/  IMAD.WIDE R16, R16, 0x80, R2 ;  /* 0x0000008010107825 */ /* 0x000fe200078e0202 */
[----:B------:R-:W-:Y:S02]  /*03d0*/  LEA.HI.X.SX32 R11, R6, R3, 0x1, P0 ;  /* 0x00000003060b7211 */ /* 0x000fe400000f0eff */
[----:B------:R-:W-:Y:S01]  /*03e0*/  LEA.HI R7, R10, R8, RZ, 0x1 ;  /* 0x000000080a077211 */ /* 0x000fe200078f08ff */
[----:B------:R-:W-:Y:S01]  /*03f0*/  IMAD.SHL.U32 R6, R64, 0x8, RZ ;  /* 0x0000000840067824 */ /* 0x000fe200078e00ff */
[----:B------:R-:W-:Y:S02]  /*0400*/  LOP3.LUT R0, R0, 0x1c0, RZ, 0xc0, !PT ;  /* 0x000001c000007812 */ /* 0x000fe400078ec0ff */
[----:B------:R-:W-:-:S02]  /*0410*/  LOP3.LUT R7, R7, 0xfffffffe, RZ, 0xc0, !PT ;  /* 0xfffffffe07077812 */ /* 0x000fc400078ec0ff */
[----:B------:R-:W-:Y:S02]  /*0420*/  SHF.R.U32.HI R3, RZ, 0x3, R0 ;  /* 0x00000003ff037819 */ /* 0x000fe40000011600 */
[--C-:B------:R-:W-:Y:S01]  /*0430*/  LOP3.LUT R2, R0, 0x38, R6.reuse, 0xf8, !PT ;  /* 0x0000003800027812 */ /* 0x100fe200078ef806 */
[----:B-1----:R-:W-:Y:S01]  /*0440*/  IMAD.MOV R4, RZ, RZ, -R5 ;  /* 0x000000ffff047224 */ /* 0x002fe200078e0a05 */
[----:B------:R-:W-:Y:S01]  /*0450*/  IABS R15, R26 ;  /* 0x0000001a000f7213 */ /* 0x000fe20000000000 */
[----:B------:R-:W-:Y:S01]  /*0460*/  IMAD.IADD R19, R8, 0x1, -R7 ;  /* 0x0000000108137824 */ /* 0x000fe200078e0a07 */
[----:B------:R-:W-:Y:S01]  /*0470*/  SHF.R.S32.HI R7, RZ, 0x1f, R6 ;  /* 0x0000001fff077819 */ /* 0x000fe20000011406 */
[----:B------:R-:W-:Y:S01]  /*0480*/  IMAD R0, R4, R23, RZ ;  /* 0x0000001704007224 */ /* 0x000fe200078e02ff */
[----:B------:R-:W-:Y:S01]  /*0490*/  LOP3.LUT R246, R2, R3, RZ, 0x3c, !PT ;  /* 0x0000000302f67212 */ /* 0x000fe200078e3cff */
[----:B------:R-:W-:Y:S01]  /*04a0*/  IMAD.MOV.U32 R4, RZ, RZ, RZ ;  /* 0x000000ffff047224 */ /* 0x000fe200078e00ff */
[----:B------:R-:W-:Y:S01]  /*04b0*/  SHF.R.S32.HI R18, RZ, 0x1f, R26 ;  /* 0x0000001fff127819 */ /* 0x000fe2000001141a */
[----:B------:R-:W-:-:S04]  /*04c0*/  IMAD.WIDE.U32 R2, R25, c[0x0][0x178], R6 ;  /* 0x00005e0019027a25 */ /* 0x000fc800078e0006 */
[----:B------:R-:W-:Y:S01]  /*04d0*/  IMAD.HI.U32 R8, R5, R0, R4 ;  /* 0x0000000005087227 */ /* 0x000fe200078e0004 */
[----:B------:R-:W-:-:S03]  /*04e0*/  LOP3.LUT R5, R10, 0xfffffff0, RZ, 0xc0, !PT ;  /* 0xfffffff00a057812 */ /* 0x000fc600078ec0ff */
[----:B------:R-:W-:Y:S02]  /*04f0*/  IMAD R0, R11, c[0x0][0x198], RZ ;  /* 0x000066000b007a24 */ /* 0x000fe400078e02ff */
[----:B------:R-:W-:-:S04]  /*0500*/  IMAD.HI.U32 R12, R8, R15, RZ ;  /* 0x0000000f080c7227 */ /* 0x000fc800078e00ff */
[----:B------:R-:W-:Y:S02]  /*0510*/  IMAD R14, R9, c[0x0][0x19c], R0 ;  /* 0x00006700090e7a24 */ /* 0x000fe400078e0200 */
[----:B------:R-:W-:Y:S02]  /*0520*/  IMAD.MOV R0, RZ, RZ, -R12 ;  /* 0x000000ffff007224 */ /* 0x000fe400078e0a0c */
[----:B------:R-:W-:Y:S02]  /*0530*/  IMAD R4, R24, c[0x0][0x178], RZ ;  /* 0x00005e0018047a24 */ /* 0x000fe400078e02ff */
[----:B------:R-:W-:Y:S01]  /*0540*/  IMAD R0, R23, R0, R15 ;  /* 0x0000000017007224 */ /* 0x000fe200078e020f */
[----:B------:R-:W-:Y:S01]  /*0550*/  LEA.HI.SX32 R15, R247, 0xffffffff, 0x19 ;  /* 0xfffffffff70f7811 */ /* 0x000fe200078fcaff */
[----:B------:R-:W-:Y:S02]  /*0560*/  IMAD.IADD R10, R22, 0x1, -R5 ;  /* 0x00000001160a7824 */ /* 0x000fe400078e0a05 */
[----:B------:R-:W-:Y:S01]  /*0570*/  IMAD R4, R25, c[0x0][0x17c], R4 ;  /* 0x00005f0019047a24 */ /* 0x000fe200078e0204 */
[----:B------:R-:W-:Y:S01]  /*0580*/  ISETP.GT.U32.AND P2, PT, R23, R0, PT ;  /* 0x000000001700720c */ /* 0x000fe20003f44070 */
[----:B------:R-:W-:Y:S01]  /*0590*/  IMAD R5, R11, c[0x0][0x1a0], RZ ;  /* 0x000068000b057a24 */ /* 0x000fe200078e02ff */
[----:B------:R-:W-:Y:S01]  /*05a0*/  SHF.R.S32.HI R8, RZ, 0x1f, R10 ;  /* 0x0000001fff087819 */ /* 0x000fe2000001140a */
[----:B------:R-:W-:Y:S01]  /*05b0*/  IMAD.IADD R3, R3, 0x1, R4 ;  /* 0x0000000103037824 */ /* 0x000fe200078e0204 */
[----:B------:R-:W-:Y:S01]  /*05c0*/  LEA.HI R11, R21, R22, RZ, 0x6 ;  /* 0x00000016150b7211 */ /* 0x000fe200078f30ff */
[----:B------:R-:W-:-:S02]  /*05d0*/  IMAD R13, R9, c[0x0][0x1a4], R5 ;  /* 0x00006900090d7a24 */ /* 0x000fc400078e0205 */
[----:B------:R-:W-:-:S04]  /*05e0*/  IMAD.WIDE.U32 R4, R9, c[0x0][0x198], R6 ;  /* 0x0000660009047a25 */ /* 0x000fc800078e0006 */
[----:B------:R-:W-:Y:S02]  /*05f0*/  IMAD.WIDE.U32 R6, R9, c[0x0][0x1a0], R6 ;  /* 0x0000680009067a25 */ /* 0x000fe400078e0006 */
[-C--:B------:R-:W-:Y:S02]  /*0600*/  @!P2 IADD3 R0, R0, -R23.reuse, RZ ;  /* 0x800000170000a210 */ /* 0x080fe40007ffe0ff */
[----:B------:R-:W-:Y:S01]  /*0610*/  IMAD R9, R18, c[0x0][0x1a8], RZ ;  /* 0x00006a0012097a24 */ /* 0x000fe200078e02ff */
[----:B------:R-:W-:Y:S01]  /*0620*/  LEA.HI R18, R8, R10, RZ, 0x3 ;  /* 0x0000000a08127211 */ /* 0x000fe200078f18ff */
[----:B------:R-:W-:Y:S01]  /*0630*/  IMAD.SHL.U32 R8, R11, 0x8, RZ ;  /* 0x000000080b087824 */ /* 0x000fe200078e00ff */
[----:B------:R-:W-:Y:S01]  /*0640*/  ISETP.GE.U32.AND P3, PT, R0, R23, PT ;  /* 0x000000170000720c */ /* 0x000fe20003f66070 */
[----:B------:R-:W-:Y:S01]  /*0650*/  IMAD R9, R26, c[0x0][0x1ac], R9 ;  /* 0x00006b001a097a24 */ /* 0x000fe200078e0209 */
[----:B------:R-:W-:Y:S01]  /*0660*/  LOP3.LUT R11, R18, 0xfffffff8, RZ, 0xc0, !PT ;  /* 0xfffffff8120b7812 */ /* 0x000fe200078ec0ff */
[----:B------:R-:W-:Y:S01]  /*0670*/  IMAD.WIDE.U32 R2, R26, c[0x0][0x1a8], R2 ;  /* 0x00006a001a027a25 */ /* 0x000fe200078e0002 */
[----:B------:R-:W-:-:S02]  /*0680*/  LOP3.LUT R246, R246, 0x7ffffe00, R8, 0xf8, !PT ;  /* 0x7ffffe00f6f67812 */ /* 0x000fc400078ef808 */
[----:B------:R-:W-:Y:S01]  /*0690*/  @!P2 IADD3 R12, R12, 0x1, RZ ;  /* 0x000000010c0ca810 */ /* 0x000fe20007ffe0ff */
[----:B------:R-:W-:Y:S02]  /*06a0*/  IMAD.IADD R3, R3, 0x1, R9 ;  /* 0x0000000103037824 */ /* 0x000fe400078e0209 */
[----:B------:R-:W-:Y:S02]  /*06b0*/  IMAD R8, R17, c[0x0][0x190], RZ ;  /* 0x0000640011087a24 */ /* 0x000fe400078e02ff */
[----:B------:R-:W-:Y:S02]  /*06c0*/  IMAD.IADD R5, R5, 0x1, R14 ;  /* 0x0000000105057824 */ /* 0x000fe400078e020e */
[----:B------:R-:W-:Y:S01]  /*06d0*/  IMAD.IADD R7, R7, 0x1, R13 ;  /* 0x0000000107077824 */ /* 0x000fe200078e020d */
[----:B------:R-:W-:Y:S01]  /*06e0*/  @P3 IADD3 R12, R12, 0x1, RZ ;  /* 0x000000010c0c3810 */ /* 0x000fe20007ffe0ff */
[C---:B------:R-:W-:Y:S02]  /*06f0*/  IMAD R14, R16.reuse, c[0x0][0x194], R8 ;  /* 0x00006500100e7a24 */ /* 0x040fe400078e0208 */
[----:B------:R-:W-:Y:S01]  /*0700*/  IMAD.WIDE.U32 R2, R16, c[0x0][0x190], R2 ;  /* 0x0000640010027a25 */ /* 0x000fe200078e0002 */
[----:B------:R-:W-:-:S03]  /*0710*/  SHF.R.S32.HI R16, RZ, 0x1f, R15 ;  /* 0x0000001fff107819 */ /* 0x000fc6000001140f */
[----:B------:R-:W-:Y:S01]  /*0720*/  IMAD.WIDE.U32 R8, R25, c[0x0][0x188], R6 ;  /* 0x0000620019087a25 */ /* 0x000fe200078e0006 */
[----:B------:R-:W-:-:S03]  /*0730*/  LEA R6, P0, R2, c[0x0][0x160], 0x1 ;  /* 0x0000580002067a11 */ /* 0x000fc600078008ff */
[----:B------:R-:W-:Y:S02]  /*0740*/  IMAD.IADD R0, R3, 0x1, R14 ;  /* 0x0000000103007824 */ /* 0x000fe400078e020e */
[----:B------:R-:W-:Y:S02]  /*0750*/  IMAD.IADD R65, R10, 0x1, -R11 ;  /* 0x000000010a417824 */ /* 0x000fe400078e0a0b */
[----:B------:R-:W-:Y:S01]  /*0760*/  IMAD R10, R24, c[0x0][0x180], RZ ;  /* 0x00006000180a7a24 */ /* 0x000fe200078e02ff */
[----:B------:R-:W-:Y:S01]  /*0770*/  LEA.HI.X R7, R2, c[0x0][0x164], R0, 0x1, P0 ;  /* 0x0000590002077a11 */ /* 0x000fe200000f0c00 */
[----:B------:R-:W-:Y:S01]  /*0780*/  IMAD.WIDE.U32 R4, R25, c[0x0][0x180], R4 ;  /* 0x0000600019047a25 */ /* 0x000fe200078e0004 */
[----:B------:R-:W-:-:S03]  /*0790*/  ISETP.NE.AND P0, PT, RZ, c[0x0][0x1c8], PT ;  /* 0x00007200ff007a0c */ /* 0x000fc60003f05270 */
[----:B------:R-:W-:Y:S02]  /*07a0*/  IMAD R10, R25, c[0x0][0x184], R10 ;  /* 0x00006100190a7a24 */ /* 0x000fe400078e020a */
[----:B------:R-:W-:Y:S02]  /*07b0*/  IMAD.MOV.U32 R0, RZ, RZ, R12 ;  /* 0x000000ffff007224 */ /* 0x000fe400078e000c */
[----:B------:R-:W-:Y:S02]  /*07c0*/  IMAD.IADD R11, R5, 0x1, R10 ;  /* 0x00000001050b7824 */ /* 0x000fe400078e020a */
[----:B------:R-:W-:Y:S01]  /*07d0*/  IMAD.MOV.U32 R10, RZ, RZ, R4 ;  /* 0x000000ffff0a7224 */ /* 0x000fe200078e0004 */
[----:B------:R-:W-:Y:S01]  /*07e0*/  IADD3 R4, P2, R6, UR7, RZ ;  /* 0x0000000706047c10 */ /* 0x000fe2000ff5e0ff */
[----:B------:R-:W-:Y:S02]  /*07f0*/  @!P1 IMAD.MOV R0, RZ, RZ, -R0 ;  /* 0x000000ffff009224 */ /* 0x000fe400078e0a00 */
[----:B------:R-:W-:Y:S01]  /*0800*/  @!P0 LOP3.LUT R0, RZ, c[0x0][0x1c8], RZ, 0x33, !PT ;  /* 0x00007200ff008a12 */ /* 0x000fe200078e33ff */
[----:B------:R-:W-:Y:S01]  /*0810*/  IMAD.SHL.U32 R246, R246, 0x2, RZ ;  /* 0x00000002f6f67824 */ /* 0x000fe200078e00ff */
[----:B------:R-:W-:Y:S01]  /*0820*/  IADD3.X R5, R7, UR13, RZ, P2, !PT ;  /* 0x0000000d07057c10 */ /* 0x000fe200097fe4ff */
[----:B------:R-:W-:Y:S01]  /*0830*/  IMAD R13, R24, c[0x0][0x188], RZ ;  /* 0x00006200180d7a24 */ /* 0x000fe200078e02ff */
[----:B------:R-:W-:Y:S01]  /*0840*/  SHF.R.S32.HI R12, RZ, 0x1f, R0 ;  /* 0x0000001fff0c7819 */ /* 0x000fe20000011400 */
[----:B------:R-:W-:Y:S01]  /*0850*/  IMAD.WIDE.U32 R30, R0, c[0x0][0x1b0], R10 ;  /* 0x00006c00001e7a25 */ /* 0x000fe200078e000a */
[----:B------:R-:W-:Y:S01]  /*0860*/  IADD3 R2, P2, R4, UR7, RZ ;  /* 0x0000000704027c10 */ /* 0x000fe2000ff5e0ff */
[----:B------:R1:W-:Y:S02]  /*0870*/  LDGSTS.E.BYPASS.LTC128B.128 [R246], [R6.64] ;  /* 0x0000000006f67fae */ /* 0x0003e4000b901d48 */
[----:B------:R-:W-:Y:S01]  /*0880*/  IMAD.MOV.U32 R28, RZ, RZ, R30 ;  /* 0x000000ffff1c7224 */ /* 0x000fe200078e001e */
[----:B------:R-:W-:Y:S01]  /*0890*/  IADD3.X R3, R5, UR13, RZ, P2, !PT ;  /* 0x0000000d05037c10 */ /* 0x000fe200097fe4ff */
[----:B------:R2:W-:Y:S01]  /*08a0*/  LDGSTS.E.BYPASS.LTC128B.128 [R246+0x800], [R4.64] ;  /* 0x0080000004f67fae */ /* 0x0005e2000b901d48 */
[----:B------:R-:W-:-:S03]  /*08b0*/  IMAD R13, R25, c[0x0][0x18c], R13 ;  /* 0x00006300190d7a24 */ /* 0x000fc600078e020d */
[----:B------:R3:W-:Y:S01]  /*08c0*/  LDGSTS.E.BYPASS.LTC128B.128 [R246+0x1000], [R2.64] ;  /* 0x0100000002f67fae */ /* 0x0007e2000b901d48 */
[----:B------:R-:W-:-:S03]  /*08d0*/  IMAD.IADD R9, R9, 0x1, R13 ;  /* 0x0000000109097824 */ /* 0x000fc600078e020d */
[----:B------:R-:W-:Y:S01]  /*08e0*/  STL.64 [R1+0x68], R30 ;  /* 0x0000681e01007387 */ /* 0x000fe20000100a00 */
[----:B------:R-:W-:-:S04]  /*08f0*/  IMAD.WIDE.U32 R24, R0, c[0x0][0x1b8], R8 ;  /* 0x00006e0000187a25 */ /* 0x000fc800078e0008 */
[----:B-1----:R-:W-:Y:S02]  /*0900*/  IMAD R6, R12, c[0x0][0x1b0], RZ ;  /* 0x00006c000c067a24 */ /* 0x002fe400078e02ff */
[----:B------:R-:W-:Y:S01]  /*0910*/  IMAD R7, R15, UR10, RZ ;  /* 0x0000000a0f077c24 */ /* 0x000fe2000f8e02ff */
[----:B--2---:R-:W-:Y:S01]  /*0920*/  IADD3 R4, P0, R2, UR7, RZ ;  /* 0x0000000702047c10 */ /* 0x004fe2000ff1e0ff */
[----:B------:R-:W-:Y:S02]  /*0930*/  IMAD R6, R0, c[0x0][0x1b4], R6 ;  /* 0x00006d0000067a24 */ /* 0x000fe400078e0206 */
[----:B------:R-:W-:Y:S01]  /*0940*/  IMAD R12, R12, c[0x0][0x1b8], RZ ;  /* 0x00006e000c0c7a24 */ /* 0x000fe200078e02ff */
[----:B------:R-:W-:Y:S01]  /*0950*/  IADD3.X R5, R3, UR13, RZ, P0, !PT ;  /* 0x0000000d03057c10 */ /* 0x000fe200087fe4ff */
[----:B------:R-:W-:Y:S01]  /*0960*/  IMAD.IADD R29, R31, 0x1, R6 ;  /* 0x000000011f1d7824 */ /* 0x000fe200078e0206 */
[----:B---3--:R-:W-:Y:S01]  /*0970*/  IADD3 R2, P0, R4, UR7, RZ ;  /* 0x0000000704027c10 */ /* 0x008fe2000ff1e0ff */
[----:B------:R-:W-:-:S02]  /*0980*/  IMAD R14, R0, c[0x0][0x1bc], R12 ;  /* 0x00006f00000e7a24 */ /* 0x000fc400078e020c */
[----:B------:R1:W-:Y:S01]  /*0990*/  LDGSTS.E.BYPASS.LTC128B.128 [R246+0x1800], [R4.64] ;  /* 0x0180000004f67fae */ /* 0x0003e2000b901d48 */
[----:B------:R-:W-:Y:S01]  /*09a0*/  IADD3.X R3, R5, UR13, RZ, P0, !PT ;  /* 0x0000000d05037c10 */ /* 0x000fe200087fe4ff */
[C---:B------:R-:W-:Y:S02]  /*09b0*/  IMAD R0, R16.reuse, c[0x0][0x1a0], RZ ;  /* 0x0000680010007a24 */ /* 0x040fe400078e02ff */
[----:B------:R-:W-:Y:S02]  /*09c0*/  STL.64 [R1+0x58], R28 ;  /* 0x0000581c01007387 */ /* 0x000fe40000100a00 */
[C---:B------:R-:W-:Y:S02]  /*09d0*/  IMAD R0, R15.reuse, c[0x0][0x1a4], R0 ;  /* 0x000069000f007a24 */ /* 0x040fe400078e0200 */
[----:B------:R2:W-:Y:S04]  /*09e0*/  LDGSTS.E.BYPASS.LTC128B.128 [R246+0x2000], [R2.64] ;  /* 0x0200000002f67fae */ /* 0x0005e8000b901d48 */
[----:B------:R-:W-:Y:S01]  /*09f0*/  STL.64 [R1+0x60], R24 ;  /* 0x0000601801007387 */ /* 0x000fe20000100a00 */
[----:B-1----:R-:W-:Y:S01]  /*0a00*/  IMAD R5, R16, UR11, R7 ;  /* 0x0000000b10057c24 */ /* 0x002fe2000f8e0207 */
[----:B------:R-:W-:Y:S01]  /*0a10*/  IADD3 R4, P1, R2, UR7, RZ ;  /* 0x0000000702047c10 */ /* 0x000fe2000ff3e0ff */
[----:B------:R-:W-:-:S05]  /*0a20*/  IMAD.WIDE.U32 R6, R15, UR11, R28 ;  /* 0x0000000b0f067c25 */ /* 0x000fca000f8e001c */
[----:B------:R-:W-:Y:S01]  /*0a30*/  LEA R10, P0, R6, c[0x0][0x168], 0x1 ;  /* 0x00005a00060a7a11 */ /* 0x000fe200078008ff */
[----:B--2---:R-:W-:Y:S01]  /*0a40*/  IMAD.IADD R2, R7, 0x1, R5 ;  /* 0x0000000107027824 */ /* 0x004fe200078e0205 */
[----:B------:R-:W-:-:S04]  /*0a50*/  IADD3.X R5, R3, UR13, RZ, P1, !PT ;  /* 0x0000000d03057c10 */ /* 0x000fc80008ffe4ff */
[----:B------:R-:W-:Y:S01]  /*0a60*/  LEA.HI.X R11, R6, c[0x0][0x16c], R2, 0x1, P0 ;  /* 0x00005b00060b7a11 */ /* 0x000fe200000f0c02 */
[----:B------:R1:W-:Y:S01]  /*0a70*/  LDGSTS.E.BYPASS.LTC128B.128 [R246+0x2800], [R4.64] ;  /* 0x0280000004f67fae */ /* 0x0003e2000b901d48 */
[----:B------:R-:W-:Y:S02]  /*0a80*/  IADD3 R8, P0, R10, UR12, RZ ;  /* 0x0000000c0a087c10 */ /* 0x000fe4000ff1e0ff */
[----:B------:R-:W-:Y:S02]  /*0a90*/  IADD3 R2, P1, R4, UR7, RZ ;  /* 0x0000000704027c10 */ /* 0x000fe4000ff3e0ff */
[----:B------:R-:W-:Y:S02]  /*0aa0*/  IADD3.X R9, R11, UR14, RZ, P0, !PT ;  /* 0x0000000e0b097c10 */ /* 0x000fe400087fe4ff */
[----:B------:R-:W-:Y:S02]  /*0ab0*/  IADD3 R6, P0, R8, UR12, RZ ;  /* 0x0000000c08067c10 */ /* 0x000fe4000ff1e0ff */
[----:B------:R-:W-:-:S02]  /*0ac0*/  IADD3.X R3, R5, UR13, RZ, P1, !PT ;  /* 0x0000000d05037c10 */ /* 0x000fc40008ffe4ff */
[----:B------:R-:W-:Y:S01]  /*0ad0*/  IADD3 R12, P1, R2, UR7, RZ ;  /* 0x00000007020c7c10 */ /* 0x000fe2000ff3e0ff */
[----:B------:R-:W-:Y:S01]  /*0ae0*/  USHF.L.U32 UR7, UR4, 0x5, URZ ;  /* 0x0000000504077899 */ /* 0x000fe2000800063f */
[----:B------:R-:W-:Y:S01]  /*0af0*/  IADD3.X R7, R9, UR14, RZ, P0, !PT ;  /* 0x0000000e09077c10 */ /* 0x000fe200087fe4ff */
[----:B------:R2:W-:Y:S01]  /*0b00*/  LDGSTS.E.BYPASS.LTC128B.128 [R246+0x3000], [R2.64] ;  /* 0x0300000002f67fae */ /* 0x0005e2000b901d48 */
[----:B------:R-:W-:-:S05]  /*0b10*/  IADD3.X R13, R3, UR13, RZ, P1, !PT ;  /* 0x0000000d030d7c10 */ /* 0x000fca0008ffe4ff */
[----:B------:R3:W-:Y:S04]  /*0b20*/  LDGSTS.E.BYPASS.LTC128B.128 [R246+0x3800], [R12.64] ;  /* 0x038000000cf67fae */ /* 0x0007e8000b901d48 */
[----:B------:R4:W-:Y:S01]  /*0b30*/  LDGSTS.E.BYPASS.LTC128B.128 [R246+0x4000], [R10.64] ;  /* 0x040000000af67fae */ /* 0x0009e2000b901d48 */
[----:B-1----:R-:W-:-:S03]  /*0b40*/  IADD3 R4, P0, R6, UR12, RZ ;  /* 0x0000000c06047c10 */ /* 0x002fc6000ff1e0ff */
[----:B------:R1:W-:Y:S01]  /*0b50*/  LDGSTS.E.BYPASS.LTC128B.128 [R246+0x4800], [R8.64] ;  /* 0x0480000008f67fae */ /* 0x0003e2000b901d48 */
[----:B------:R-:W-:-:S03]  /*0b60*/  IADD3.X R5, R7, UR14, RZ, P0, !PT ;  /* 0x0000000e07057c10 */ /* 0x000fc600087fe4ff */
[----:B------:R5:W-:Y:S04]  /*0b70*/  LDGSTS.E.BYPASS.LTC128B.128 [R246+0x5000], [R6.64] ;  /* 0x0500000006f67fae */ /* 0x000be8000b901d48 */
[----:B------:R3:W-:Y:S01]  /*0b80*/  LDGSTS.E.BYPASS.LTC128B.128 [R246+0x5800], [R4.64] ;  /* 0x0580000004f67fae */ /* 0x0007e2000b901d48 */
[----:B--2---:R-:W-:-:S04]  /*0b90*/  IADD3 R2, P0, R4, UR12, RZ ;  /* 0x0000000c04027c10 */ /* 0x004fc8000ff1e0ff */
[----:B------:R-:W-:-:S05]  /*0ba0*/  IADD3.X R3, R5, UR14, RZ, P0, !PT ;  /* 0x0000000e05037c10 */ /* 0x000fca00087fe4ff */
[----:B------:R2:W-:Y:S01]  /*0bb0*/  LDGSTS.E.BYPASS.LTC128B.128 [R246+0x6000], [R2.64] ;  /* 0x0600000002f67fae */ /* 0x0005e2000b901d48 */
[----:B----4-:R-:W-:Y:S02]  /*0bc0*/  LEA.HI R10, R21, R22, RZ, 0x5 ;  /* 0x00000016150a7211 */ /* 0x010fe400078f28ff */
[----:B-1----:R-:W-:-:S04]  /*0bd0*/  IADD3 R8, P0, R2, UR12, RZ ;  /* 0x0000000c02087c10 */ /* 0x002fc8000ff1e0ff */
[----:B------:R-:W-:Y:S02]  /*0be0*/  IADD3.X R9, R3, UR14, RZ, P0, !PT ;  /* 0x0000000e03097c10 */ /* 0x000fe400087fe4ff */
[----:B-----5:R-:W-:Y:S01]  /*0bf0*/  IADD3 R6, P0, R8, UR12, RZ ;  /* 0x0000000c08067c10 */ /* 0x020fe2000ff1e0ff */
[----:B---3--:R-:W-:Y:S02]  /*0c00*/  IMAD.WIDE.U32 R4, R15, c[0x0][0x1a0], RZ ;  /* 0x000068000f047a25 */ /* 0x008fe400078e00ff */
[----:B------:R1:W-:Y:S01]  /*0c10*/  LDGSTS.E.BYPASS.LTC128B.128 [R246+0x6800], [R8.64] ;  /* 0x0680000008f67fae */ /* 0x0003e2000b901d48 */
[----:B------:R-:W-:-:S05]  /*0c20*/  IADD3.X R7, R9, UR14, RZ, P0, !PT ;  /* 0x0000000e09077c10 */ /* 0x000fca00087fe4ff */
[----:B------:R3:W-:Y:S01]  /*0c30*/  LDGSTS.E.BYPASS.LTC128B.128 [R246+0x7000], [R6.64] ;  /* 0x0700000006f67fae */ /* 0x0007e2000b901d48 */
[----:B--2---:R-:W-:-:S04]  /*0c40*/  IADD3 R2, P0, R6, UR12, RZ ;  /* 0x0000000c06027c10 */ /* 0x004fc8000ff1e0ff */
[----:B------:R-:W-:-:S05]  /*0c50*/  IADD3.X R3, R7, UR14, RZ, P0, !PT ;  /* 0x0000000e07037c10 */ /* 0x000fca00087fe4ff */
[----:B------:R2:W-:Y:S04]  /*0c60*/  LDGSTS.E.BYPASS.LTC128B.128 [R246+0x7800], [R2.64] ;  /* 0x0780000002f67fae */ /* 0x0005e8000b901d48 */
[----:B------:R-:W0:Y:S01]  /*0c70*/  LDGDEPBAR ;  /* 0x00000000000079af */ /* 0x000e220000000000 */
[----:B---3--:R-:W-:Y:S02]  /*0c80*/  IADD3 R7, R25, R14, RZ ;  /* 0x0000000e19077210 */ /* 0x008fe40007ffe0ff */
[----:B------:R-:W-:-:S03]  /*0c90*/  LEA R6, P0, R4, R24, 0x7 ;  /* 0x0000001804067211 */ /* 0x000fc600078038ff */
[----:B------:R3:W-:Y:S01]  /*0ca0*/  STL [R1+0x54], R7 ;  /* 0x0000540701007387 */ /* 0x0007e20000100800 */
[----:B--2---:R-:W-:Y:S01]  /*0cb0*/  IMAD.SHL.U32 R3, R64, 0x40, RZ ;  /* 0x0000004040037824 */ /* 0x004fe200078e00ff */
[----:B------:R-:W-:-:S04]  /*0cc0*/  DEPBAR.LE SB0, 0x0 ;  /* 0x000080000000791a */ /* 0x000fc80000000000 */
[----:B------:R-:W-:Y:S01]  /*0cd0*/  IMAD.IADD R2, R5, 0x1, R0 ;  /* 0x0000000105027824 */ /* 0x000fe200078e0200 */
[----:B------:R-:W-:Y:S01]  /*0ce0*/  LOP3.LUT R0, R3, 0x1c0, RZ, 0xc0, !PT ;  /* 0x000001c003007812 */ /* 0x000fe200078ec0ff */
[----:B------:R-:W-:-:S03]  /*0cf0*/  IMAD.SHL.U32 R5, R65, 0x40, RZ ;  /* 0x0000004041057824 */ /* 0x000fc600078e00ff */
[----:B-1----:R-:W-:Y:S02]  /*0d00*/  LOP3.LUT R8, R0, 0x8, R20, 0xf8, !PT ;  /* 0x0000000800087812 */ /* 0x002fe400078ef814 */
[----:B------:R-:W-:Y:S02]  /*0d10*/  SHF.R.U32.HI R3, RZ, 0x3, R0 ;  /* 0x00000003ff037819 */ /* 0x000fe40000011600 */
[----:B---3--:R-:W-:Y:S01]  /*0d20*/  LEA.HI.X R7, R4, R7, R2, 0x7, P0 ;  /* 0x0000000704077211 */ /* 0x008fe200000f3c02 */
[----:B------:R-:W-:Y:S01]  /*0d30*/  IMAD.SHL.U32 R4, R19, 0x8, RZ ;  /* 0x0000000813047824 */ /* 0x000fe200078e00ff */
[----:B------:R-:W-:Y:S01]  /*0d40*/  BAR.SYNC.DEFER_BLOCKING 0x0 ;  /* 0x0000000000007b1d */ /* 0x000fe20000010000 */
[----:B------:R-:W-:Y:S02]  /*0d50*/  LEA R2, P0, R6, c[0x0][0x170], 0x1 ;  /* 0x00005c0006027a11 */ /* 0x000fe400078008ff */
[----:B------:R-:W-:Y:S02]  /*0d60*/  LOP3.LUT R0, R5, 0x1c0, RZ, 0xc0, !PT ;  /* 0x000001c005007812 */ /* 0x000fe400078ec0ff */
[----:B------:R-:W-:-:S02]  /*0d70*/  LOP3.LUT R8, R8, R3, RZ, 0x3c, !PT ;  /* 0x0000000308087212 */ /* 0x000fc400078e3cff */
[----:B------:R-:W-:Y:S02]  /*0d80*/  LEA.HI.X R3, R6, c[0x0][0x174], R7, 0x1, P0 ;  /* 0x00005d0006037a11 */ /* 0x000fe400000f0c07 */
[----:B------:R-:W-:Y:S02]  /*0d90*/  IADD3 R6, P0, R2, UR7, RZ ;  /* 0x0000000702067c10 */ /* 0x000fe4000ff1e0ff */
[----:B------:R-:W-:Y:S02]  /*0da0*/  LOP3.LUT R5, R0, 0x8, R4, 0xf8, !PT ;  /* 0x0000000800057812 */ /* 0x000fe400078ef804 */
[----:B------:R-:W-:Y:S01]  /*0db0*/  SHF.R.U32.HI R4, RZ, 0x3, R0 ;  /* 0x00000003ff047819 */ /* 0x000fe20000011600 */
[----:B------:R-:W-:Y:S01]  /*0dc0*/  IMAD R0, R19, 0x200, R8 ;  /* 0x0000020013007824 */ /* 0x000fe200078e0208 */
[----:B------:R-:W-:Y:S02]  /*0dd0*/  IADD3 R8, P1, R6, UR7, RZ ;  /* 0x0000000706087c10 */ /* 0x000fe4000ff3e0ff */
[----:B------:R-:W-:-:S02]  /*0de0*/  IADD3.X R7, R3, UR5, RZ, P0, !PT ;  /* 0x0000000503077c10 */ /* 0x000fc400087fe4ff */
[----:B------:R-:W-:Y:S02]  /*0df0*/  LOP3.LUT R230, R5, R4, RZ, 0x3c, !PT ;  /* 0x0000000405e67212 */ /* 0x000fe400078e3cff */
[----:B------:R-:W-:Y:S02]  /*0e00*/  IADD3 R4, P0, R8, UR7, RZ ;  /* 0x0000000708047c10 */ /* 0x000fe4000ff1e0ff */
[----:B------:R-:W-:Y:S01]  /*0e10*/  IADD3.X R9, R7, UR5, RZ, P1, !PT ;  /* 0x0000000507097c10 */ /* 0x000fe20008ffe4ff */
[----:B------:R-:W-:Y:S01]  /*0e20*/  @!PT LDS RZ, [RZ] ;  /* 0x00000000fffff984 */ /* 0x000fe20000000800 */
[----:B------:R-:W-:Y:S01]  /*0e30*/  @!PT LDS RZ, [RZ] ;  /* 0x00000000fffff984 */ /* 0x000fe20000000800 */
[----:B------:R-:W-:Y:S01]  /*0e40*/  @!PT LDS RZ, [RZ] ;  /* 0x00000000fffff984 */ /* 0x000fe20000000800 */
[----:B------:R1:W-:Y:S01]  /*0e50*/  LDGSTS.E.BYPASS.LTC128B.128 [R246+0x8000], [R2.64] ;  /* 0x0800000002f67fae */ /* 0x0003e2000b901d48 */
[----:B------:R-:W-:Y:S02]  /*0e60*/  LEA R233, R0, 0x4000, 0x1 ;  /* 0x0000400000e97811 */ /* 0x000fe400078e08ff */
[----:B------:R-:W-:Y:S01]  /*0e70*/  IADD3.X R5, R9, UR5, RZ, P0, !PT ;  /* 0x0000000509057c10 */ /* 0x000fe200087fe4ff */
[----:B------:R2:W-:Y:S01]  /*0e80*/  LDGSTS.E.BYPASS.LTC128B.128 [R246+0x8800], [R6.64] ;  /* 0x0880000006f67fae */ /* 0x0005e2000b901d48 */
[----:B------:R-:W-:-:S03]  /*0e90*/  IADD3 R238, R233, 0x40, RZ ;  /* 0x00000040e9ee7810 */ /* 0x000fc60007ffe0ff */
[----:B------:R3:W-:Y:S04]  /*0ea0*/  LDGSTS.E.BYPASS.LTC128B.128 [R246+0x9000], [R8.64] ;  /* 0x0900000008f67fae */ /* 0x0007e8000b901d48 */
[----:B------:R4:W-:Y:S01]  /*0eb0*/  LDGSTS.E.BYPASS.LTC128B.128 [R246+0x9800], [R4.64] ;  /* 0x0980000004f67fae */ /* 0x0009e2000b901d48 */
[----:B-1----:R-:W-:Y:S01]  /*0ec0*/  IMAD.SHL.U32 R3, R18, 0x40, RZ ;  /* 0x0000004012037824 */ /* 0x002fe200078e00ff */
[----:B------:R-:W-:Y:S02]  /*0ed0*/  IADD3 R2, P1, R4, UR7, RZ ;  /* 0x0000000704027c10 */ /* 0x000fe4000ff3e0ff */
[----:B--2---:R-:W-:Y:S02]  /*0ee0*/  SHF.R.S32.HI R7, RZ, 0x5, R10 ;  /* 0x00000005ff077819 */ /* 0x004fe4000001140a */
[----:B------:R-:W-:-:S02]  /*0ef0*/  LOP3.LUT R229, R3, 0xfffffe00, RZ, 0xc0, !PT ;  /* 0xfffffe0003e57812 */ /* 0x000fc400078ec0ff */
[----:B------:R-:W-:Y:S02]  /*0f00*/  IADD3 R6, P0, R2, UR7, RZ ;  /* 0x0000000702067c10 */ /* 0x000fe4000ff1e0ff */
[----:B------:R-:W-:Y:S01]  /*0f10*/  IADD3.X R3, R5, UR5, RZ, P1, !PT ;  /* 0x0000000505037c10 */ /* 0x000fe20008ffe4ff */
[----:B---3--:R-:W-:Y:S01]  /*0f20*/  IMAD R9, R7, 0x400, R229 ;  /* 0x0000040007097824 */ /* 0x008fe200078e02e5 */
[----:B----4-:R-:W-:Y:S02]  /*0f30*/  IADD3 R4, P1, R6, UR7, RZ ;  /* 0x0000000706047c10 */ /* 0x010fe4000ff3e0ff */
[----:B------:R-:W-:Y:S01]  /*0f40*/  IADD3.X R7, R3, UR5, RZ, P0, !PT ;  /* 0x0000000503077c10 */ /* 0x000fe200087fe4ff */
[----:B------:R1:W-:Y:S01]  /*0f50*/  LDGSTS.E.BYPASS.LTC128B.128 [R246+0xa000], [R2.64] ;  /* 0x0a00000002f67fae */ /* 0x0003e2000b901d48 */
[----:B------:R-:W-:Y:S02]  /*0f60*/  IADD3 R8, P0, R4, UR7, RZ ;  /* 0x0000000704087c10 */ /* 0x000fe4000ff1e0ff */
[----:B------:R-:W-:Y:S01]  /*0f70*/  IADD3.X R5, R7, UR5, RZ, P1, !PT ;  /* 0x0000000507057c10 */ /* 0x000fe20008ffe4ff */
[----:B------:R2:W-:Y:S01]  /*0f80*/  LDGSTS.E.BYPASS.LTC128B.128 [R246+0xa800], [R6.64] ;  /* 0x0a80000006f67fae */ /* 0x0005e2000b901d48 */
[----:B------:R-:W-:-:S03]  /*0f90*/  LOP3.LUT P1, RZ, R65, 0x2, RZ, 0xc0, !PT ;  /* 0x0000000241ff7812 */ /* 0x000fc6000782c0ff */
[----:B------:R2:W-:Y:S01]  /*0fa0*/  LDGSTS.E.BYPASS.LTC128B.128 [R246+0xb000], [R4.64] ;  /* 0x0b00000004f67fae */ /* 0x0005e2000b901d48 */
[----:B-1----:R-:W-:Y:S01]  /*0fb0*/  IMAD.IADD R2, R9, 0x1, R230 ;  /* 0x0000000109027824 */ /* 0x002fe200078e02e6 */
[----:B------:R-:W-:Y:S01]  /*0fc0*/  IADD3.X R9, R5, UR5, RZ, P0, !PT ;  /* 0x0000000505097c10 */ /* 0x000fe200087fe4ff */
[----:B------:R-:W-:Y:S01]  /*0fd0*/  IMAD.SHL.U32 R3, R0, 0x2, RZ ;  /* 0x0000000200037824 */ /* 0x000fe200078e00ff */
[----:B------:R-:W-:Y:S01]  /*0fe0*/  LOP3.LUT P0, RZ, R64, 0x2, RZ, 0xc0, !PT ;  /* 0x0000000240ff7812 */ /* 0x000fe2000780c0ff */
[----:B------:R-:W-:Y:S02]  /*0ff0*/  IMAD.SHL.U32 R234, R2, 0x2, RZ ;  /* 0x0000000202ea7824 */ /* 0x000fe400078e00ff */
[----:B------:R1:W-:Y:S04]  /*1000*/  LDGSTS.E.BYPASS.LTC128B.128 [R246+0xb800], [R8.64] ;  /* 0x0b80000008f67fae */ /* 0x0003e8000b901d48 */
[----:B------:R-:W-:Y:S04]  /*1010*/  LDSM.16.M88.4 R24, [R3+0x4000] ;  /* 0x004000000318783b */ /* 0x000fe80000000200 */
[----:B--2---:R-:W2:Y:S04]  /*1020*/  LDSM.16.M88.4 R4, [R234+0x2000] ;  /* 0x00200000ea04783b */ /* 0x004ea80000000200 */
[----:B------:R-:W-:Y:S04]  /*1030*/  LDSM.16.M88.4 R20, [R3+0x4800] ;  /* 0x004800000314783b */ /* 0x000fe80000000200 */
[----:B------:R-:W-:Y:S04]  /*1040*/  LDSM.16.M88.4 R16, [R3+0x5000] ;  /* 0x005000000310783b */ /* 0x000fe80000000200 */
[----:B------:R-:W-:Y:S04]  /*1050*/  LDSM.16.M88.4 R12, [R3+0x5800] ;  /* 0x00580000030c783b */ /* 0x000fe80000000200 */
[----:B------:R-:W3:Y:S04]  /*1060*/  LDSM.16.M88.4 R28, [R3+0x6000] ;  /* 0x00600000031c783b */ /* 0x000ee80000000200 */
[----:B-1----:R-:W1:Y:S04]  /*1070*/  LDSM.16.M88.4 R8, [R234] ;  /* 0x00000000ea08783b */ /* 0x002e680000000200 */
[----:B------:R-:W-:Y:S04]  /*1080*/  LDSM.16.M88.4 R32, [R3+0x6800] ;  /* 0x006800000320783b */ /* 0x000fe80000000200 */
[----:B------:R-:W4:Y:S04]  /*1090*/  LDSM.16.M88.4 R36, [R3+0x7000] ;  /* 0x007000000324783b */ /* 0x000f280000000200 */
[----:B------:R5:W4:Y:S04]  /*10a0*/  LDSM.16.M88.4 R52, [R3+0x7800] ;  /* 0x007800000334783b */ /* 0x000b280000000200 */
[----:B------:R-:W0:Y:S01]  /*10b0*/  LDGDEPBAR ;  /* 0x00000000000079af */ /* 0x000e220000000000 */
[C---:B--2---:R-:W-:Y:S08]  /*10c0*/  HMMA.16816.F32 R56, R4.reuse, R24, RZ ;  /* 0x000000180438723c */ /* 0x044ff000000018ff */
[----:B------:R-:W-:Y:S01]  /*10d0*/  HMMA.16816.F32 R100, R4, R26, RZ ;  /* 0x0000001a0464723c */ /* 0x000fe200000018ff */
[----:B-----5:R-:W-:-:S07]  /*10e0*/  IMAD.MOV.U32 R3, RZ, RZ, 0x20 ;  /* 0x00000020ff037424 */ /* 0x020fce00078e00ff */
[----:B---3--:R-:W-:Y:S01]  /*10f0*/  HMMA.16816.F32 R76, R4, R28, RZ ;  /* 0x0000001c044c723c */ /* 0x008fe200000018ff */
[C---:B------:R-:W-:Y:S02]  /*1100*/  SEL R2, R3.reuse, 0xffffffe0, !P0 ;  /* 0xffffffe003027807 */ /* 0x040fe40004000000 */
[----:B------:R-:W-:-:S05]  /*1110*/  SEL R0, R3, 0xffffffe0, !P1 ;  /* 0xffffffe003007807 */ /* 0x000fca0004800000 */
[C---:B-1----:R-:W-:Y:S01]  /*1120*/  HMMA.16816.F32 R220, R8.reuse, R24, RZ ;  /* 0x0000001808dc723c */ /* 0x042fe200000018ff */
[----:B------:R-:W-:Y:S01]  /*1130*/  IMAD.IADD R232, R233, 0x1, R2 ;  /* 0x00000001e9e87824 */ /* 0x000fe200078e0202 */
[----:B------:R-:W-:Y:S01]  /*1140*/  LOP3.LUT P0, RZ, R64, 0x4, RZ, 0xc0, !PT ;  /* 0x0000000440ff7812 */ /* 0x000fe2000780c0ff */
[----:B------:R-:W-:Y:S01]  /*1150*/  IMAD.IADD R237, R234, 0x1, R0 ;  /* 0x00000001eaed7824 */ /* 0x000fe200078e0200 */
[----:B------:R-:W-:Y:S02]  /*1160*/  LOP3.LUT P1, RZ, R65, 0x4, RZ, 0xc0, !PT ;  /* 0x0000000441ff7812 */ /* 0x000fe4000782c0ff */
[----:B------:R-:W-:Y:S02]  /*1170*/  LDSM.16.M88.4 R44, [R232+0x800] ;  /* 0x00080000e82c783b */ /* 0x000fe40000000200 */
[----:B------:R-:W-:Y:S02]  /*1180*/  HMMA.16816.F32 R216, R8, R26, RZ ;  /* 0x0000001a08d8723c */ /* 0x000fe400000018ff */
[----:B------:R-:W-:Y:S04]  /*1190*/  LDSM.16.M88.4 R48, [R232] ;  /* 0x00000000e830783b */ /* 0x000fe80000000200 */
[----:B------:R-:W-:Y:S01]  /*11a0*/  LDSM.16.M88.4 R40, [R232+0x1000] ;  /* 0x00100000e828783b */ /* 0x000fe20000000200 */
[----:B------:R-:W-:Y:S01]  /*11b0*/  @P0 IADD3 R238, R233, -0x40, RZ ;  /* 0xffffffc0e9ee0810 */ /* 0x000fe20007ffe0ff */
[C---:B----4-:R-:W-:Y:S01]  /*11c0*/  HMMA.16816.F32 R92, R4.reuse, R36, RZ ;  /* 0x00000024045c723c */ /* 0x050fe200000018ff */
[----:B------:R-:W-:Y:S01]  /*11d0*/  ISETP.GE.AND P0, PT, R228, 0x81, PT ;  /* 0x00000081e400780c */ /* 0x000fe20003f06270 */
[----:B------:R-:W-:Y:S01]  /*11e0*/  LDSM.16.M88.4 R24, [R232+0x3000] ;  /* 0x00300000e818783b */ /* 0x000fe20000000200 */
[----:B------:R-:W-:Y:S01]  /*11f0*/  IADD3 R245, R238, 0x800, RZ ;  /* 0x00000800eef57810 */ /* 0x000fe20007ffe0ff */
[----:B------:R-:W-:Y:S01]  /*1200*/  IMAD.IADD R231, R2, 0x1, R238 ;  /* 0x0000000102e77824 */ /* 0x000fe200078e02ee */
[----:B------:R-:W-:Y:S01]  /*1210*/  LOP3.LUT R2, R230, R229, RZ, 0xfc, !PT ;  /* 0x000000e5e6027212 */ /* 0x000fe200078efcff */
[----:B------:R-:W-:Y:S01]  /*1220*/  LDSM.16.M88.4 R116, [R238+0x2000] ;  /* 0x00200000ee74783b */ /* 0x000fe20000000200 */
[C---:B------:R-:W-:Y:S01]  /*1230*/  IADD3 R244, R238.reuse, 0x1000, RZ ;  /* 0x00001000eef47810 */ /* 0x040fe20007ffe0ff */
[----:B------:R-:W-:Y:S01]  /*1240*/  HMMA.16816.F32 R212, R4, R38, RZ ;  /* 0x0000002604d4723c */ /* 0x000fe200000018ff */
[----:B------:R-:W-:Y:S01]  /*1250*/  IADD3 R239, R238, 0x3800, RZ ;  /* 0x00003800eeef7810 */ /* 0x000fe20007ffe0ff */
[----:B------:R-:W-:Y:S04]  /*1260*/  LDSM.16.M88.4 R84, [R238] ;  /* 0x00000000ee54783b */ /* 0x000fe80000000200 */
[----:B------:R-:W-:Y:S02]  /*1270*/  LDSM.16.M88.4 R124, [R238+0x2800] ;  /* 0x00280000ee7c783b */ /* 0x000fe40000000200 */
[C---:B------:R-:W-:Y:S02]  /*1280*/  HMMA.16816.F32 R184, R8.reuse, R20, RZ ;  /* 0x0000001408b8723c */ /* 0x040fe400000018ff */
[----:B------:R-:W-:Y:S04]  /*1290*/  LDSM.16.M88.4 R136, [R238+0x3000] ;  /* 0x00300000ee88783b */ /* 0x000fe80000000200 */
[----:B------:R-:W-:Y:S02]  /*12a0*/  LDSM.16.M88.4 R80, [R238+0x800] ;  /* 0x00080000ee50783b */ /* 0x000fe40000000200 */
[C---:B------:R-:W-:Y:S02]  /*12b0*/  HMMA.16816.F32 R208, R8.reuse, R22, RZ ;  /* 0x0000001608d0723c */ /* 0x040fe400000018ff */
[----:B------:R-:W-:Y:S06]  /*12c0*/  LDSM.16.M88.4 R140, [R238+0x3800] ;  /* 0x00380000ee8c783b */ /* 0x000fec0000000200 */
[C---:B------:R-:W-:Y:S08]  /*12d0*/  HMMA.16816.F32 R176, R8.reuse, R16, RZ ;  /* 0x0000001008b0723c */ /* 0x040ff000000018ff */
        /* <DEDUP_REMOVED lines=8> */
[C---:B------:R-:W-:Y:S01]  /*1360*/  HMMA.16816.F32 R148, R8.reuse, R38, RZ ;  /* 0x000000260894723c */ /* 0x040fe200000018ff */
[----:B------:R-:W-:Y:S07]  /*1370*/  LDSM.16.M88.4 R36, [R232+0x1800] ;  /* 0x00180000e824783b */ /* 0x000fee0000000200 */
[C---:B------:R-:W-:Y:S08]  /*1380*/  HMMA.16816.F32 R144, R8.reuse, R52, RZ ;  /* 0x000000340890723c */ /* 0x040ff000000018ff */
[----:B------:R-:W-:Y:S01]  /*1390*/  HMMA.16816.F32 R132, R8, R54, RZ ;  /* 0x000000360884723c */ /* 0x000fe200000018ff */
[----:B------:R-:W1:Y:S07]  /*13a0*/  LDSM.16.M88.4 R8, [R237] ;  /* 0x00000000ed08783b */ /* 0x000e6e0000000200 */
[C---:B------:R-:W-:Y:S01]  /*13b0*/  HMMA.16816.F32 R180, R4.reuse, R30, RZ ;  /* 0x0000001e04b4723c */ /* 0x040fe200000018ff */
[----:B------:R-:W2:Y:S07]  /*13c0*/  LDSM.16.M88.4 R28, [R232+0x2800] ;  /* 0x00280000e81c783b */ /* 0x000eae0000000200 */
[C---:B------:R-:W-:Y:S08]  /*13d0*/  HMMA.16816.F32 R72, R4.reuse, R12, RZ ;  /* 0x0000000c0448723c */ /* 0x040ff000000018ff */
[C---:B------:R-:W-:Y:S01]  /*13e0*/  HMMA.16816.F32 R172, R4.reuse, R14, RZ ;  /* 0x0000000e04ac723c */ /* 0x040fe200000018ff */
[----:B------:R-:W3:Y:S07]  /*13f0*/  LDSM.16.M88.4 R12, [R237+0x2000] ;  /* 0x00200000ed0c783b */ /* 0x000eee0000000200 */
[C---:B------:R-:W-:Y:S08]  /*1400*/  HMMA.16816.F32 R88, R4.reuse, R32, RZ ;  /* 0x000000200458723c */ /* 0x040ff000000018ff */
[C---:B------:R-:W-:Y:S01]  /*1410*/  HMMA.16816.F32 R196, R4.reuse, R34, RZ ;  /* 0x0000002204c4723c */ /* 0x040fe200000018ff */
[----:B------:R-:W4:Y:S07]  /*1420*/  LDSM.16.M88.4 R32, [R232+0x2000] ;  /* 0x00200000e820783b */ /* 0x000f2e0000000200 */
[C---:B------:R-:W-:Y:S08]  /*1430*/  HMMA.16816.F32 R68, R4.reuse, R20, RZ ;  /* 0x000000140444723c */ /* 0x040ff000000018ff */
[C---:B------:R-:W-:Y:S08]  /*1440*/  HMMA.16816.F32 R60, R4.reuse, R16, RZ ;  /* 0x00000010043c723c */ /* 0x040ff000000018ff */
[C---:B------:R-:W-:Y:S08]  /*1450*/  HMMA.16816.F32 R96, R4.reuse, R52, RZ ;  /* 0x000000340460723c */ /* 0x040ff000000018ff */
[C---:B------:R-:W-:Y:S08]  /*1460*/  HMMA.16816.F32 R104, R4.reuse, R22, RZ ;  /* 0x000000160468723c */ /* 0x040ff000000018ff */
[C---:B------:R-:W-:Y:S01]  /*1470*/  HMMA.16816.F32 R112, R4.reuse, R18, RZ ;  /* 0x000000120470723c */ /* 0x040fe200000018ff */
[----:B------:R-:W5:Y:S07]  /*1480*/  LDSM.16.M88.4 R16, [R232+0x3800] ;  /* 0x00380000e810783b */ /* 0x000f6e0000000200 */
[----:B------:R-:W-:Y:S07]  /*1490*/  HMMA.16816.F32 R192, R4, R54, RZ ;  /* 0x0000003604c0723c */ /* 0x000fee00000018ff */
[----:B------:R-:W-:Y:S01]  /*14a0*/  IMAD.MOV.U32 R4, RZ, RZ, 0x40 ;  /* 0x00000040ff047424 */ /* 0x000fe200078e00ff */
[----:B-1----:R-:W-:Y:S04]  /*14b0*/  HMMA.16816.F32 R164, R8, R36, R164 ;  /* 0x0000002408a4723c */ /* 0x002fe800000018a4 */
[----:B------:R-:W-:-:S04]  /*14c0*/  SEL R4, R4, 0xffffffc0, !P1 ;  /* 0xffffffc004047807 */ /* 0x000fc80004800000 */
[----:B--2---:R-:W-:Y:S01]  /*14d0*/  HMMA.16816.F32 R156, R8, R28, R156 ;  /* 0x0000001c089c723c */ /* 0x004fe2000000189c */
[----:B------:R-:W-:-:S05]  /*14e0*/  IADD3 R235, R234, R4, RZ ;  /* 0x00000004eaeb7210 */ /* 0x000fca0007ffe0ff */
[----:B------:R-:W1:Y:S01]  /*14f0*/  LDSM.16.M88.4 R20, [R235+0x2000] ;  /* 0x00200000eb14783b */ /* 0x000e620000000200 */
[----:B------:R-:W-:Y:S01]  /*1500*/  IMAD.IADD R236, R0, 0x1, R235 ;  /* 0x0000000100ec7824 */ /* 0x000fe200078e02eb */
[C---:B---3--:R-:W-:Y:S08]  /*1510*/  HMMA.16816.F32 R120, R12.reuse, R44, R68 ;  /* 0x0000002c0c78723c */ /* 0x048ff00000001844 */
[C---:B------:R-:W-:Y:S01]  /*1520*/  HMMA.16816.F32 R68, R12.reuse, R36, R72 ;  /* 0x000000240c44723c */ /* 0x040fe20000001848 */
[----:B------:R-:W2:Y:S06]  /*1530*/  LDSM.16.M88.4 R72, [R238+0x1800] ;  /* 0x00180000ee48783b */ /* 0x000eac0000000200 */
[----:B------:R-:W-:Y:S01]  /*1540*/  IMAD.MOV.U32 R37, RZ, RZ, R166 ;  /* 0x000000ffff257224 */ /* 0x000fe200078e00a6 */
[----:B------:R-:W-:Y:S01]  /*1550*/  HMMA.16816.F32 R128, R12, R48, R56 ;  /* 0x000000300c80723c */ /* 0x000fe20000001838 */
[----:B------:R-:W-:-:S07]  /*1560*/  IMAD.MOV.U32 R36, RZ, RZ, R167 ;  /* 0x000000ffff247224 */ /* 0x000fce00078e00a7 */
[----:B------:R-:W-:Y:S07]  /*1570*/  HMMA.16816.F32 R240, R8, R48, R220 ;  /* 0x0000003008f0723c */ /* 0x000fee00000018dc */
[----:B------:R-:W-:Y:S01]  /*1580*/  IMAD.MOV.U32 R49, RZ, RZ, R164 ;  /* 0x000000ffff317224 */ /* 0x000fe200078e00a4 */
[----:B------:R-:W-:Y:S01]  /*1590*/  HMMA.16816.F32 R108, R12, R40, R60 ;  /* 0x000000280c6c723c */ /* 0x000fe2000000183c */
[----:B------:R-:W-:-:S07]  /*15a0*/  IMAD.MOV.U32 R48, RZ, RZ, R165 ;  /* 0x000000ffff307224 */ /* 0x000fce00078e00a5 */
[----:B----4-:R-:W-:Y:S07]  /*15b0*/  HMMA.16816.F32 R164, R8, R32, R160 ;  /* 0x0000002008a4723c */ /* 0x010fee00000018a0 */
[----:B------:R-:W-:Y:S01]  /*15c0*/  MOV R163, R156 ;  /* 0x0000009c00a37202 */ /* 0x000fe20000000f00 */
[----:B------:R-:W-:Y:S01]  /*15d0*/  HMMA.16816.F32 R60, R12, R28, R88 ;  /* 0x0000001c0c3c723c */ /* 0x000fe20000001858 */
[----:B------:R-:W-:-:S06]  /*15e0*/  IMAD.MOV.U32 R162, RZ, RZ, R157 ;  /* 0x000000ffffa27224 */ /* 0x000fcc00078e009d */
[----:B------:R-:W-:Y:S01]  /*15f0*/  IMAD.MOV.U32 R29, RZ, RZ, R158 ;  /* 0x000000ffff1d7224 */ /* 0x000fe200078e009e */
[----:B------:R-:W-:Y:S01]  /*1600*/  HMMA.16816.F32 R176, R8, R40, R176 ;  /* 0x0000002808b0723c */ /* 0x000fe200000018b0 */
[----:B------:R-:W-:-:S07]  /*1610*/  IMAD.MOV.U32 R28, RZ, RZ, R159 ;  /* 0x000000ffff1c7224 */ /* 0x000fce00078e009f */
[----:B------:R-:W-:Y:S01]  /*1620*/  HMMA.16816.F32 R64, R12, R32, R76 ;  /* 0x000000200c40723c */ /* 0x000fe2000000184c */
[----:B------:R-:W3:Y:S01]  /*1630*/  LDSM.16.M88.4 R76, [R238+0x1000] ;  /* 0x00100000ee4c783b */ /* 0x000ee20000000200 */
[----:B------:R-:W-:Y:S02]  /*1640*/  IMAD.MOV.U32 R161, RZ, RZ, R164 ;  /* 0x000000ffffa17224 */ /* 0x000fe400078e00a4 */
[----:B------:R-:W-:-:S03]  /*1650*/  IMAD.MOV.U32 R160, RZ, RZ, R165 ;  /* 0x000000ffffa07224 */ /* 0x000fc600078e00a5 */
[----:B------:R-:W-:Y:S01]  /*1660*/  IMAD.MOV.U32 R33, RZ, RZ, R166 ;  /* 0x000000ffff217224 */ /* 0x000fe200078e00a6 */
[----:B------:R-:W-:Y:S01]  /*1670*/  HMMA.16816.F32 R156, R8, R24, R152 ;  /* 0x00000018089c723c */ /* 0x000fe20000001898 */
[----:B------:R-:W-:-:S07]  /*1680*/  IMAD.MOV.U32 R32, RZ, RZ, R167 ;  /* 0x000000ffff207224 */ /* 0x000fce00078e00a7 */
[----:B------:R-:W-:Y:S01]  /*1690*/  HMMA.16816.F32 R88, R12, R42, R112 ;  /* 0x0000002a0c58723c */ /* 0x000fe20000001870 */
[----:B------:R-:W-:Y:S02]  /*16a0*/  IMAD.MOV.U32 R41, RZ, RZ, R178 ;  /* 0x000000ffff297224 */ /* 0x000fe400078e00b2 */
[----:B------:R-:W-:-:S05]  /*16b0*/  IMAD.MOV.U32 R40, RZ, RZ, R179 ;  /* 0x000000ffff287224 */ /* 0x000fca00078e00b3 */
[C---:B------:R-:W-:Y:S08]  /*16c0*/  HMMA.16816.F32 R56, R12.reuse, R24, R92 ;  /* 0x000000180c38723c */ /* 0x040ff0000000185c */
[----:B-----5:R-:W-:Y:S01]  /*16d0*/  HMMA.16816.F32 R52, R12, R16, R96 ;  /* 0x000000100c34723c */ /* 0x020fe20000001860 */
[----:B------:R-:W-:Y:S02]  /*16e0*/  IMAD.MOV.U32 R154, RZ, RZ, R156 ;  /* 0x000000ffff9a7224 */ /* 0x000fe400078e009c */
[----:B------:R-:W-:-:S02]  /*16f0*/  IMAD.MOV.U32 R153, RZ, RZ, R157 ;  /* 0x000000ffff997224 */ /* 0x000fc400078e009d */
[----:B------:R-:W-:Y:S02]  /*1700*/  IMAD.MOV.U32 R152, RZ, RZ, R158 ;  /* 0x000000ffff987224 */ /* 0x000fe400078e009e */
[----:B------:R-:W-:Y:S01]  /*1710*/  IMAD.MOV.U32 R25, RZ, RZ, R159 ;  /* 0x000000ffff197224 */ /* 0x000fe200078e009f */
[C---:B------:R-:W-:Y:S08]  /*1720*/  HMMA.16816.F32 R112, R12.reuse, R30, R196 ;  /* 0x0000001e0c70723c */ /* 0x040ff000000018c4 */
[C---:B------:R-:W-:Y:S08]  /*1730*/  HMMA.16816.F32 R96, R12.reuse, R50, R100 ;  /* 0x000000320c60723c */ /* 0x040ff00000001864 */
[----:B------:R-:W-:Y:S08]  /*1740*/  HMMA.16816.F32 R92, R12, R46, R104 ;  /* 0x0000002e0c5c723c */ /* 0x000ff00000001868 */
[----:B------:R-:W-:Y:S07]  /*1750*/  HMMA.16816.F32 R248, R8, R44, R184 ;  /* 0x0000002c08f8723c */ /* 0x000fee00000018b8 */
[----:B------:R-:W-:Y:S01]  /*1760*/  IMAD.MOV.U32 R45, RZ, RZ, R176 ;  /* 0x000000ffff2d7224 */ /* 0x000fe200078e00b0 */
[----:B------:R-:W-:Y:S01]  /*1770*/  HMMA.16816.F32 R104, R12, R38, R172 ;  /* 0x000000260c68723c */ /* 0x000fe200000018ac */
[----:B------:R-:W-:-:S07]  /*1780*/  IMAD.MOV.U32 R44, RZ, RZ, R177 ;  /* 0x000000ffff2c7224 */ /* 0x000fce00078e00b1 */
[C---:B------:R-:W-:Y:S08]  /*1790*/  HMMA.16816.F32 R100, R12.reuse, R34, R180 ;  /* 0x000000220c64723c */ /* 0x040ff000000018b4 */
[----:B------:R-:W-:Y:S08]  /*17a0*/  HMMA.16816.F32 R224, R12, R26, R212 ;  /* 0x0000001a0ce0723c */ /* 0x000ff000000018d4 */
[----:B------:R-:W-:Y:S08]  /*17b0*/  HMMA.16816.F32 R184, R8, R38, R200 ;  /* 0x0000002608b8723c */ /* 0x000ff000000018c8 */
[----:B------:R-:W-:Y:S08]  /*17c0*/  HMMA.16816.F32 R12, R12, R18, R192 ;  /* 0x000000120c0c723c */ /* 0x000ff000000018c0 */
[C---:B------:R-:W-:Y:S08]  /*17d0*/  HMMA.16816.F32 R144, R8.reuse, R16, R144 ;  /* 0x000000100890723c */ /* 0x040ff00000001890 */
[C---:B------:R-:W-:Y:S01]  /*17e0*/  HMMA.16816.F32 R200, R8.reuse, R18, R132 ;  /* 0x0000001208c8723c */ /* 0x040fe20000001884 */
[----:B------:R-:W4:Y:S07]  /*17f0*/  LDSM.16.M88.4 R16, [R235] ;  /* 0x00000000eb10783b */ /* 0x000f2e0000000200 */
[C---:B------:R-:W-:Y:S08]  /*1800*/  HMMA.16816.F32 R164, R8.reuse, R46, R208 ;  /* 0x0000002e08a4723c */ /* 0x040ff000000018d0 */
[----:B------:R-:W-:Y:S01]  /*1810*/  HMMA.16816.F32 R176, R8, R42, R204 ;  /* 0x0000002a08b0723c */ /* 0x000fe200000018cc */
[----:B------:R-:W-:-:S02]  /*1820*/  IMAD.MOV.U32 R24, RZ, RZ, R144 ;  /* 0x000000ffff187224 */ /* 0x000fc400078e0090 */
[----:B------:R-:W-:Y:S02]  /*1830*/  IMAD.MOV.U32 R6, RZ, RZ, R145 ;  /* 0x000000ffff067224 */ /* 0x000fe400078e0091 */
[----:B------:R-:W-:Y:S02]  /*1840*/  IMAD.MOV.U32 R5, RZ, RZ, R146 ;  /* 0x000000ffff057224 */ /* 0x000fe400078e0092 */
[----:B------:R-:W-:Y:S01]  /*1850*/  IMAD.MOV.U32 R3, RZ, RZ, R147 ;  /* 0x000000ffff037224 */ /* 0x000fe200078e0093 */
[----:B-1----:R-:W-:Y:S07]  /*1860*/  HMMA.16816.F32 R192, R20, R116, R64 ;  /* 0x0000007414c0723c */ /* 0x002fee0000001840 */
[----:B------:R-:W-:Y:S01]  /*1870*/  IMAD.MOV.U32 R66, RZ, RZ, R33 ;  /* 0x000000ffff427224 */ /* 0x000fe200078e0021 */
[----:B------:R-:W-:Y:S01]  /*1880*/  HMMA.16816.F32 R156, R8, R50, R216 ;  /* 0x00000032089c723c */ /* 0x000fe200000018d8 */
[----:B------:R-:W-:-:S02]  /*1890*/  IMAD.MOV.U32 R67, RZ, RZ, R32 ;  /* 0x000000ffff437224 */ /* 0x000fc400078e0020 */
[----:B------:R-:W-:Y:S02]  /*18a0*/  IMAD.MOV.U32 R64, RZ, RZ, R161 ;  /* 0x000000ffff407224 */ /* 0x000fe400078e00a1 */
[----:B------:R-:W-:-:S03]  /*18b0*/  IMAD.MOV.U32 R65, RZ, RZ, R160 ;  /* 0x000000ffff417224 */ /* 0x000fc600078e00a0 */
[C---:B------:R-:W-:Y:S01]  /*18c0*/  HMMA.16816.F32 R188, R8.reuse, R34, R188 ;  /* 0x0000002208bc723c */ /* 0x040fe200000018bc */
[----:B------:R-:W-:Y:S07]  /*18d0*/  LDSM.16.M88.4 R32, [R231+0x2800] ;  /* 0x00280000e720783b */ /* 0x000fee0000000200 */
[C---:B------:R-:W-:Y:S08]  /*18e0*/  HMMA.16816.F32 R204, R8.reuse, R30, R168 ;  /* 0x0000001e08cc723c */ /* 0x040ff000000018a8 */
[----:B------:R-:W-:Y:S01]  /*18f0*/  HMMA.16816.F32 R208, R8, R26, R148 ;  /* 0x0000001a08d0723c */ /* 0x000fe20000001894 */
[----:B------:R-:W1:Y:S07]  /*1900*/  LDSM.16.M88.4 R8, [R236+0x2000] ;  /* 0x00200000ec08783b */ /* 0x000e6e0000000200 */
[C---:B--2---:R-:W-:Y:S07]  /*1910*/  HMMA.16816.F32 R212, R20.reuse, R72, R68 ;  /* 0x0000004814d4723c */ /* 0x044fee0000001844 */
[----:B------:R-:W-:Y:S01]  /*1920*/  IMAD.MOV.U32 R70, RZ, RZ, R29 ;  /* 0x000000ffff467224 */ /* 0x000fe200078e001d */
[----:B------:R-:W-:Y:S01]  /*1930*/  HMMA.16816.F32 R196, R20, R84, R128 ;  /* 0x0000005414c4723c */ /* 0x000fe20000001880 */
[----:B------:R-:W-:-:S02]  /*1940*/  IMAD.MOV.U32 R71, RZ, RZ, R28 ;  /* 0x000000ffff477224 */ /* 0x000fc400078e001c */
[----:B------:R-:W2:Y:S01]  /*1950*/  LDSM.16.M88.4 R28, [R231+0x3000] ;  /* 0x00300000e71c783b */ /* 0x000ea20000000200 */
[----:B------:R-:W-:Y:S02]  /*1960*/  IMAD.MOV.U32 R68, RZ, RZ, R163 ;  /* 0x000000ffff447224 */ /* 0x000fe400078e00a3 */
[----:B------:R-:W-:Y:S02]  /*1970*/  IMAD.MOV.U32 R69, RZ, RZ, R162 ;  /* 0x000000ffff457224 */ /* 0x000fe400078e00a2 */
[C---:B------:R-:W-:Y:S07]  /*1980*/  HMMA.16816.F32 R180, R20.reuse, R124, R60 ;  /* 0x0000007c14b4723c */ /* 0x040fee000000183c */
[----:B------:R-:W-:Y:S01]  /*1990*/  IMAD.MOV.U32 R60, RZ, RZ, R154 ;  /* 0x000000ffff3c7224 */ /* 0x000fe200078e009a */
[----:B------:R-:W-:Y:S01]  /*19a0*/  HMMA.16816.F32 R128, R20, R126, R112 ;  /* 0x0000007e1480723c */ /* 0x000fe20000001870 */
[----:B------:R-:W-:Y:S01]  /*19b0*/  MOV R61, R153 ;  /* 0x00000099003d7202 */ /* 0x000fe20000000f00 */
[----:B------:R-:W-:-:S02]  /*19c0*/  IMAD.MOV.U32 R62, RZ, RZ, R152 ;  /* 0x000000ffff3e7224 */ /* 0x000fc400078e0098 */
[----:B------:R-:W-:-:S04]  /*19d0*/  IMAD.MOV.U32 R63, RZ, RZ, R25 ;  /* 0x000000ffff3f7224 */ /* 0x000fc800078e0019 */
[C---:B------:R-:W-:Y:S07]  /*19e0*/  HMMA.16816.F32 R172, R20.reuse, R136, R56 ;  /* 0x0000008814ac723c */ /* 0x040fee0000001838 */
[----:B------:R-:W-:Y:S01]  /*19f0*/  IMAD.MOV.U32 R56, RZ, RZ, R49 ;  /* 0x000000ffff387224 */ /* 0x000fe200078e0031 */
[----:B------:R-:W-:Y:S01]  /*1a00*/  HMMA.16816.F32 R216, R20, R80, R120 ;  /* 0x0000005014d8723c */ /* 0x000fe20000001878 */
[----:B------:R-:W-:Y:S01]  /*1a10*/  IMAD.MOV.U32 R57, RZ, RZ, R48 ;  /* 0x000000ffff397224 */ /* 0x000fe200078e0030 */
[----:B------:R-:W-:Y:S01]  /*1a20*/  MOV R58, R37 ;  /* 0x00000025003a7202 */ /* 0x000fe20000000f00 */
[----:B------:R-:W5:Y:S01]  /*1a30*/  LDSM.16.M88.4 R48, [R231+0x800] ;  /* 0x00080000e730783b */ /* 0x000f620000000200 */
[----:B------:R-:W-:-:S03]  /*1a40*/  IMAD.MOV.U32 R59, RZ, RZ, R36 ;  /* 0x000000ffff3b7224 */ /* 0x000fc600078e0024 */
[----:B------:R-:W-:Y:S01]  /*1a50*/  LDSM.16.M88.4 R36, [R231+0x2000] ;  /* 0x00200000e724783b */ /* 0x000fe20000000200 */
[C---:B------:R-:W-:Y:S07]  /*1a60*/  HMMA.16816.F32 R152, R20.reuse, R82, R92 ;  /* 0x000000521498723c */ /* 0x040fee000000185c */
[----:B------:R-:W-:Y:S01]  /*1a70*/  IMAD.MOV.U32 R94, RZ, RZ, R41 ;  /* 0x000000ffff5e7224 */ /* 0x000fe200078e0029 */
[----:B------:R-:W-:Y:S01]  /*1a80*/  HMMA.16816.F32 R120, R20, R138, R224 ;  /* 0x0000008a1478723c */ /* 0x000fe200000018e0 */
[----:B------:R-:W-:-:S02]  /*1a90*/  IMAD.MOV.U32 R95, RZ, RZ, R40 ;  /* 0x000000ffff5f7224 */ /* 0x000fc400078e0028 */
[----:B------:R-:W-:Y:S01]  /*1aa0*/  IMAD.MOV.U32 R92, RZ, RZ, R45 ;  /* 0x000000ffff5c7224 */ /* 0x000fe200078e002d */
[----:B------:R-:W-:Y:S01]  /*1ab0*/  LDSM.16.M88.4 R40, [R231+0x1800] ;  /* 0x00180000e728783b */ /* 0x000fe20000000200 */
[----:B------:R-:W-:Y:S02]  /*1ac0*/  IMAD.MOV.U32 R93, RZ, RZ, R44 ;  /* 0x000000ffff5d7224 */ /* 0x000fe400078e002c */
[----:B------:R-:W-:Y:S01]  /*1ad0*/  IMAD.MOV.U32 R224, RZ, RZ, R24 ;  /* 0x000000ffffe07224 */ /* 0x000fe200078e0018 */
[----:B------:R-:W-:Y:S01]  /*1ae0*/  HMMA.16816.F32 R168, R20, R140, R52 ;  /* 0x0000008c14a8723c */ /* 0x000fe20000001834 */
[----:B------:R-:W1:Y:S01]  /*1af0*/  LDSM.16.M88.4 R52, [R231] ;  /* 0x00000000e734783b */ /* 0x000e620000000200 */
[----:B------:R-:W-:Y:S02]  /*1b00*/  IMAD.MOV.U32 R225, RZ, RZ, R6 ;  /* 0x000000ffffe17224 */ /* 0x000fe400078e0006 */
[----:B------:R-:W-:Y:S01]  /*1b10*/  IMAD.MOV.U32 R226, RZ, RZ, R5 ;  /* 0x000000ffffe27224 */ /* 0x000fe200078e0005 */
[----:B------:R-:W1:Y:S01]  /*1b20*/  LDSM.16.M88.4 R24, [R231+0x3800] ;  /* 0x00380000e718783b */ /* 0x000e620000000200 */
[----:B------:R-:W-:-:S02]  /*1b30*/  IMAD.MOV.U32 R227, RZ, RZ, R3 ;  /* 0x000000ffffe37224 */ /* 0x000fc400078e0003 */
[----:B------:R-:W-:Y:S01]  /*1b40*/  HMMA.16816.F32 R112, R20, R142, R12 ;  /* 0x0000008e1470723c */ /* 0x000fe2000000180c */
[----:B------:R-:W1:Y:S04]  /*1b50*/  LDSM.16.M88.4 R44, [R231+0x1000] ;  /* 0x00100000e72c783b */ /* 0x000e680000000200 */
[----:B------:R-:W1:Y:S01]  /*1b60*/  LDSM.16.M88.4 R12, [R236] ;  /* 0x00000000ec0c783b */ /* 0x000e620000000200 */
[----:B------:R-:W-:-:S04]  /*1b70*/  DEPBAR.LE SB0, 0x0 ;  /* 0x000080000000791a */ /* 0x000fc80000000000 */
[C---:B---3--:R-:W-:Y:S08]  /*1b80*/  HMMA.16816.F32 R220, R20.reuse, R76, R108 ;  /* 0x0000004c14dc723c */ /* 0x048ff0000000186c */
[C---:B------:R-:W-:Y:S08]  /*1b90*/  HMMA.16816.F32 R144, R20.reuse, R74, R104 ;  /* 0x0000004a1490723c */ /* 0x040ff00000001868 */
[----:B------:R-:W-:Y:S08]  /*1ba0*/  HMMA.16816.F32 R160, R20, R86, R96 ;  /* 0x0000005614a0723c */ /* 0x000ff00000001860 */
[C---:B----4-:R-:W-:Y:S07]  /*1bb0*/  HMMA.16816.F32 R108, R16.reuse, R84, R240 ;  /* 0x00000054106c723c */ /* 0x050fee00000018f0 */
[C---:B------:R-:W-:Y:S01]  /*1bc0*/  IADD3 R243, R238.reuse, 0x1800, RZ ;  /* 0x00001800eef37810 */ /* 0x040fe20007ffe0ff */
[----:B------:R-:W-:Y:S01]  /*1bd0*/  HMMA.16816.F32 R104, R16, R86, R156 ;  /* 0x000000561068723c */ /* 0x000fe2000000189c */
[----:B------:R-:W-:-:S02]  /*1be0*/  IADD3 R242, R238, 0x2000, RZ ;  /* 0x00002000eef27810 */ /* 0x000fc40007ffe0ff */
[C---:B------:R-:W-:Y:S02]  /*1bf0*/  IADD3 R241, R238.reuse, 0x2800, RZ ;  /* 0x00002800eef17810 */ /* 0x040fe40007ffe0ff */
[----:B------:R-:W-:-:S03]  /*1c00*/  IADD3 R240, R238, 0x3000, RZ ;  /* 0x00003000eef07810 */ /* 0x000fc60007ffe0ff */
[----:B------:R-:W-:Y:S08]  /*1c10*/  HMMA.16816.F32 R84, R16, R72, R56 ;  /* 0x000000481054723c */ /* 0x000ff00000001838 */
[C---:B------:R-:W-:Y:S08]  /*1c20*/  HMMA.16816.F32 R148, R20.reuse, R78, R88 ;  /* 0x0000004e1494723c */ /* 0x040ff00000001858 */
[----:B------:R-:W-:Y:S08]  /*1c30*/  HMMA.16816.F32 R132, R20, R118, R100 ;  /* 0x000000761484723c */ /* 0x000ff00000001864 */
[C---:B------:R-:W-:Y:S08]  /*1c40*/  HMMA.16816.F32 R56, R16.reuse, R138, R208 ;  /* 0x0000008a1038723c */ /* 0x040ff000000018d0 */
[C---:B------:R-:W-:Y:S08]  /*1c50*/  HMMA.16816.F32 R100, R16.reuse, R80, R248 ;  /* 0x000000501064723c */ /* 0x040ff000000018f8 */
[C---:B------:R-:W-:Y:S08]  /*1c60*/  HMMA.16816.F32 R96, R16.reuse, R82, R164 ;  /* 0x000000521060723c */ /* 0x040ff000000018a4 */
[C---:B------:R-:W-:Y:S08]  /*1c70*/  HMMA.16816.F32 R92, R16.reuse, R76, R92 ;  /* 0x0000004c105c723c */ /* 0x040ff0000000185c */
[----:B------:R-:W-:Y:S08]  /*1c80*/  HMMA.16816.F32 R88, R16, R78, R176 ;  /* 0x0000004e1058723c */ /* 0x000ff000000018b0 */
[----:B-1----:R-:W-:Y:S08]  /*1c90*/  HMMA.16816.F32 R208, R8, R32, R180 ;  /* 0x0000002008d0723c */ /* 0x002ff000000018b4 */
[C---:B------:R-:W-:Y:S08]  /*1ca0*/  HMMA.16816.F32 R80, R16.reuse, R74, R184 ;  /* 0x0000004a1050723c */ /* 0x040ff000000018b8 */
[----:B------:R-:W-:Y:S08]  /*1cb0*/  HMMA.16816.F32 R76, R16, R116, R64 ;  /* 0x00000074104c723c */ /* 0x000ff00000001840 */
[----:B------:R-:W-:Y:S08]  /*1cc0*/  HMMA.16816.F32 R180, R8, R34, R128 ;  /* 0x0000002208b4723c */ /* 0x000ff00000001880 */
[C---:B------:R-:W-:Y:S08]  /*1cd0*/  HMMA.16816.F32 R72, R16.reuse, R118, R188 ;  /* 0x000000761048723c */ /* 0x040ff000000018bc */
[C---:B------:R-:W-:Y:S08]  /*1ce0*/  HMMA.16816.F32 R68, R16.reuse, R124, R68 ;  /* 0x0000007c1044723c */ /* 0x040ff00000001844 */
[C---:B------:R-:W-:Y:S08]  /*1cf0*/  HMMA.16816.F32 R64, R16.reuse, R126, R204 ;  /* 0x0000007e1040723c */ /* 0x040ff000000018cc */
[C---:B------:R-:W-:Y:S08]  /*1d00*/  HMMA.16816.F32 R60, R16.reuse, R136, R60 ;  /* 0x00000088103c723c */ /* 0x040ff0000000183c */
[----:B------:R-:W-:Y:S08]  /*1d10*/  HMMA.16816.F32 R20, R16, R140, R224 ;  /* 0x0000008c1014723c */ /* 0x000ff000000018e0 */
[----:B--2---:R-:W-:Y:S08]  /*1d20*/  HMMA.16816.F32 R128, R8, R28, R172 ;  /* 0x0000001c0880723c */ /* 0x004ff000000018ac */
[----:B------:R-:W-:Y:S08]  /*1d30*/  HMMA.16816.F32 R16, R16, R142, R200 ;  /* 0x0000008e1010723c */ /* 0x000ff000000018c8 */
[C---:B-----5:R-:W-:Y:S07]  /*1d40*/  HMMA.16816.F32 R124, R8.reuse, R48, R216 ;  /* 0x00000030087c723c */ /* 0x060fee00000018d8 */
[----:B------:R-:W-:Y:S01]  /*1d50*/  STL.64 [R1], R128 ;  /* 0x0000008001007387 */ /* 0x000fe20000100a00 */
[C---:B------:R-:W-:Y:S03]  /*1d60*/  HMMA.16816.F32 R116, R8.reuse, R52, R196 ;  /* 0x000000340874723c */ /* 0x040fe600000018c4 */
[----:B------:R1:W-:Y:S05]  /*1d70*/  STL.64 [R1+0x8], R130 ;  /* 0x0000088201007387 */ /* 0x0003ea0000100a00 */
[C---:B------:R-:W-:Y:S08]  /*1d80*/  HMMA.16816.F32 R156, R8.reuse, R42, R144 ;  /* 0x0000002a089c723c */ /* 0x040ff00000001890 */
        /* <DEDUP_REMOVED lines=10> */
[C---:B------:R-:W-:Y:S08]  /*1e30*/  HMMA.16816.F32 R108, R12.reuse, R52, R108 ;  /* 0x000000340c6c723c */ /* 0x040ff0000000186c */
[C---:B------:R-:W-:Y:S08]  /*1e40*/  HMMA.16816.F32 R104, R12.reuse, R54, R104 ;  /* 0x000000360c68723c */ /* 0x040ff00000001868 */
[C---:B------:R-:W-:Y:S08]  /*1e50*/  HMMA.16816.F32 R100, R12.reuse, R48, R100 ;  /* 0x000000300c64723c */ /* 0x040ff00000001864 */
[C---:B------:R-:W-:Y:S08]  /*1e60*/  HMMA.16816.F32 R112, R12.reuse, R50, R96 ;  /* 0x000000320c70723c */ /* 0x040ff00000001860 */
[C---:B------:R-:W-:Y:S08]  /*1e70*/  HMMA.16816.F32 R120, R12.reuse, R44, R92 ;  /* 0x0000002c0c78723c */ /* 0x040ff0000000185c */
[C---:B-1----:R-:W-:Y:S08]  /*1e80*/  HMMA.16816.F32 R128, R12.reuse, R46, R88 ;  /* 0x0000002e0c80723c */ /* 0x042ff00000001858 */
        /* <DEDUP_REMOVED lines=9> */
[----:B------:R-:W-:Y:S01]  /*1f20*/  HMMA.16816.F32 R172, R12, R26, R16 ;  /* 0x0000001a0cac723c */ /* 0x000fe20000001810 */
[----:B------:R-:W-:Y:S06]  /*1f30*/  BAR.SYNC.DEFER_BLOCKING 0x0 ;  /* 0x0000000000007b1d */ /* 0x000fec0000010000 */
[----:B------:R-:W-:Y:S05]  /*1f40*/  @!P0 BRA `(.L_x_86) ;  /* 0x0000023000008947 */ /* 0x000fea0003800000 */
[----:B------:R-:W2:Y:S01]  /*1f50*/  LDL.64 R136, [R1+0x58] ;  /* 0x0000580001887983 */ /* 0x000ea20000100a00 */
[----:B------:R-:W-:-:S04]  /*1f60*/  LEA.HI.SX32 R3, R247, 0xfffffffe, 0x19 ;  /* 0xfffffffef7037811 */ /* 0x000fc800078fcaff */
[----:B------:R-:W-:Y:S01]  /*1f70*/  SHF.R.S32.HI R6, RZ, 0x1f, R3 ;  /* 0x0000001fff067819 */ /* 0x000fe20000011403 */
[C---:B------:R-:W-:Y:S02]  /*1f80*/  IMAD R5, R3.reuse, UR10, RZ ;  /* 0x0000000a03057c24 */ /* 0x040fe4000f8e02ff */
[----:B--2---:R-:W-:-:S04]  /*1f90*/  IMAD.WIDE.U32 R8, R3, UR11, R136 ;  /* 0x0000000b03087c25 */ /* 0x004fc8000f8e0088 */
[----:B------:R-:W-:Y:S01]  /*1fa0*/  IMAD R3, R6, UR11, R5 ;  /* 0x0000000b06037c24 */ /* 0x000fe2000f8e0205 */
[----:B------:R-:W-:-:S03]  /*1fb0*/  LEA R6, P2, R8, c[0x0][0x168], 0x1 ;  /* 0x00005a0008067a11 */ /* 0x000fc600078408ff */
[----:B------:R-:W-:Y:S01]  /*1fc0*/  IMAD.IADD R3, R9, 0x1, R3 ;  /* 0x0000000109037824 */ /* 0x000fe200078e0203 */
[----:B------:R-:W-:-:S04]  /*1fd0*/  IADD3 R10, P1, R6, UR12, RZ ;  /* 0x0000000c060a7c10 */ /* 0x000fc8000ff3e0ff */
        /* <DEDUP_REMOVED lines=10> */
[----:B------:R-:W-:-:S02]  /*2080*/  IADD3 R12, P2, R14, UR12, RZ ;  /* 0x0000000c0e0c7c10 */ /* 0x000fc4000ff5e0ff */
        /* <DEDUP_REMOVED lines=8> */
[----:B-1----:R-:W-:-:S04]  /*2110*/  IADD3 R6, P2, R8, UR12, RZ ;  /* 0x0000000c08067c10 */ /* 0x002fc8000ff5e0ff */
[----:B--2---:R-:W-:Y:S02]  /*2120*/  IADD3 R10, P1, R6, UR12, RZ ;  /* 0x0000000c060a7c10 */ /* 0x004fe4000ff3e0ff */
[----:B------:R-:W-:-:S04]  /*2130*/  IADD3.X R7, R9, UR14, RZ, P2, !PT ;  /* 0x0000000e09077c10 */ /* 0x000fc800097fe4ff */
[----:B------:R-:W-:Y:S01]  /*2140*/  IADD3.X R11, R7, UR14, RZ, P1, !PT ;  /* 0x0000000e070b7c10 */ /* 0x000fe20008ffe4ff */
[----:B------:R3:W-:Y:S04]  /*2150*/  LDGSTS.E.BYPASS.LTC128B.128 [R246+0x7000], [R6.64] ;  /* 0x0700000006f67fae */ /* 0x0007e8000b901d48 */
[----:B------:R3:W-:Y:S04]  /*2160*/  LDGSTS.E.BYPASS.LTC128B.128 [R246+0x7800], [R10.64] ;  /* 0x078000000af67fae */ /* 0x0007e8000b901d48 */
[----:B------:R-:W0:Y:S02]  /*2170*/  LDGDEPBAR ;  /* 0x00000000000079af */ /* 0x000e240000000000 */
.L_x_86:
[----:B------:R-:W2:Y:S04]  /*2180*/  LDL.LU R138, [R1+0x4] ;  /* 0x00000400018a7983 */ /* 0x000ea80000300800 */
[----:B------:R-:W4:Y:S04]  /*2190*/  LDL.LU R137, [R1+0x8] ;  /* 0x0000080001897983 */ /* 0x000f280000300800 */
[----:B------:R-:W-:Y:S04]  /*21a0*/  STL [R1+0xb8], R247 ;  /* 0x0000b8f701007387 */ /* 0x000fe80000100800 */
[----:B------:R-:W-:Y:S04]  /*21b0*/  STL [R1+0xb4], R246 ;  /* 0x0000b4f601007387 */ /* 0x000fe80000100800 */
[----:B------:R-:W-:Y:S04]  /*21c0*/  STL [R1+0xb0], R245 ;  /* 0x0000b0f501007387 */ /* 0x000fe80000100800 */
[----:B------:R-:W-:Y:S04]  /*21d0*/  STL [R1+0xac], R244 ;  /* 0x0000acf401007387 */ /* 0x000fe80000100800 */
[----:B------:R-:W-:Y:S04]  /*21e0*/  STL [R1+0xa8], R243 ;  /* 0x0000a8f301007387 */ /* 0x000fe80000100800 */
[----:B------:R-:W-:Y:S04]  /*21f0*/  STL [R1+0xa4], R242 ;  /* 0x0000a4f201007387 */ /* 0x000fe80000100800 */
[----:B------:R-:W-:Y:S04]  /*2200*/  STL [R1+0xa0], R241 ;  /* 0x0000a0f101007387 */ /* 0x000fe80000100800 */
[----:B------:R1:W-:Y:S04]  /*2210*/  STL [R1+0x9c], R240 ;  /* 0x00009cf001007387 */ /* 0x0003e80000100800 */
[----:B-1-3--:R-:W3:Y:S04]  /*2220*/  LDL.LU R240, [R1] ;  /* 0x0000000001f07983 */ /* 0x00aee80000300800 */
[----:B------:R-:W-:Y:S04]  /*2230*/  STL [R1+0x98], R239 ;  /* 0x000098ef01007387 */ /* 0x000fe80000100800 */
[----:B------:R-:W-:Y:S04]  /*2240*/  STL [R1+0x94], R238 ;  /* 0x000094ee01007387 */ /* 0x000fe80000100800 */
[----:B------:R-:W-:Y:S04]  /*2250*/  STL [R1+0x90], R237 ;  /* 0x000090ed01007387 */ /* 0x000fe80000100800 */
[----:B------:R-:W-:Y:S04]  /*2260*/  STL [R1+0x8c], R236 ;  /* 0x00008cec01007387 */ /* 0x000fe80000100800 */
[----:B------:R-:W-:Y:S04]  /*2270*/  STL [R1+0x88], R235 ;  /* 0x000088eb01007387 */ /* 0x000fe80000100800 */
[----:B------:R1:W-:Y:S04]  /*2280*/  STL [R1+0x84], R234 ;  /* 0x000084ea01007387 */ /* 0x0003e80000100800 */
[----:B-1----:R-:W4:Y:S01]  /*2290*/  LDL.LU R234, [R1+0xc] ;  /* 0x00000c0001ea7983 */ /* 0x002f220000300800 */
[----:B------:R-:W-:-:S02]  /*22a0*/  FMNMX.FTZ R3, R108, R109, !PT ;  /* 0x0000006d6c037209 */ /* 0x000fc40007810000 */
[----:B------:R-:W-:Y:S01]  /*22b0*/  SHF.L.U32 R139, R2, 0x1, RZ ;  /* 0x00000001028b7819 */ /* 0x000fe200000006ff */
[----:B------:R-:W-:Y:S01]  /*22c0*/  STL [R1+0x80], R233 ;  /* 0x000080e901007387 */ /* 0x000fe20000100800 */
[----:B------:R-:W-:Y:S02]  /*22d0*/  FMNMX.FTZ R3, R104, R3, !PT ;  /* 0x0000000368037209 */ /* 0x000fe40007810000 */
[----:B------:R-:W-:Y:S01]  /*22e0*/  IADD3 R228, R4, R139, RZ ;  /* 0x0000008b04e47210 */ /* 0x000fe20007ffe0ff */
[C---:B------:R-:W-:Y:S01]  /*22f0*/  IMAD.IADD R230, R0.reuse, 0x1, R139 ;  /* 0x0000000100e67824 */ /* 0x040fe200078e028b */
[----:B------:R-:W-:Y:S01]  /*2300*/  FMNMX.FTZ R3, R105, R3, !PT ;  /* 0x0000000369037209 */ /* 0x000fe20007810000 */
[----:B------:R-:W-:Y:S01]  /*2310*/  STL [R1+0x7c], R232 ;  /* 0x00007ce801007387 */ /* 0x000fe20000100800 */
[----:B------:R-:W-:Y:S02]  /*2320*/  IADD3 R229, R0, R228, RZ ;  /* 0x000000e400e57210 */ /* 0x000fe40007ffe0ff */
[----:B------:R-:W-:Y:S01]  /*2330*/  FMNMX.FTZ R5, R100, R3, !PT ;  /* 0x0000000364057209 */ /* 0x000fe20007810000 */
[----:B------:R-:W-:Y:S01]  /*2340*/  STL [R1+0x78], R231 ;  /* 0x000078e701007387 */ /* 0x000fe20000100800 */
[----:B------:R-:W-:-:S02]  /*2350*/  FMNMX.FTZ R3, R116, R117, !PT ;  /* 0x0000007574037209 */ /* 0x000fc40007810000 */
[----:B------:R-:W-:Y:S01]  /*2360*/  FMNMX.FTZ R5, R101, R5, !PT ;  /* 0x0000000565057209 */ /* 0x000fe20007810000 */
[----:B------:R-:W-:Y:S01]  /*2370*/  LDSM.16.MT88.4 R16, [R139+0x8000] ;  /* 0x008000008b10783b */ /* 0x000fe20000004200 */
[----:B------:R-:W-:Y:S02]  /*2380*/  FMNMX.FTZ R3, R160, R3, !PT ;  /* 0x00000003a0037209 */ /* 0x000fe40007810000 */
[----:B------:R-:W-:Y:S01]  /*2390*/  FMNMX.FTZ R6, R112, R5, !PT ;  /* 0x0000000570067209 */ /* 0x000fe20007810000 */
[----:B------:R-:W-:Y:S01]  /*23a0*/  LDSM.16.MT88.4 R24, [R230+0x8000] ;  /* 0x00800000e618783b */ /* 0x000fe20000004200 */
[----:B------:R-:W-:Y:S02]  /*23b0*/  FMNMX.FTZ R3, R161, R3, !PT ;  /* 0x00000003a1037209 */ /* 0x000fe40007810000 */
[----:B------:R-:W-:Y:S01]  /*23c0*/  FMNMX.FTZ R6, R113, R6, !PT ;  /* 0x0000000671067209 */ /* 0x000fe20007810000 */
[----:B------:R-:W-:Y:S01]  /*23d0*/  LDSM.16.MT88.4 R28, [R228+0x8000] ;  /* 0x00800000e41c783b */ /* 0x000fe20000004200 */
        /* <DEDUP_REMOVED lines=69> */
[----:B------:R-:W-:-:S03]  /*2830*/  FMNMX.FTZ R5, R211, R5, !PT ;  /* 0x00000005d3057209 */ /* 0x000fc60007810000 */
[----:B------:R-:W1:Y:S01]  /*2840*/  SHFL.BFLY PT, R8, R3, 0x2, 0x1f ;  /* 0x0c401f0003087f89 */ /* 0x000e6200000e0000 */
[----:B------:R-:W-:-:S04]  /*2850*/  FMNMX.FTZ R5, R182, R5, !PT ;  /* 0x00000005b6057209 */ /* 0x000fc80007810000 */
[----:B------:R-:W-:Y:S02]  /*2860*/  FMNMX.FTZ R5, R183, R5, !PT ;  /* 0x00000005b7057209 */ /* 0x000fe40007810000 */
[----:B-1----:R-:W-:-:S05]  /*2870*/  FMNMX.FTZ R3, R3, R8, !PT ;  /* 0x0000000803037209 */ /* 0x002fca0007810000 */
[----:B------:R-:W1:Y:S02]  /*2880*/  SHFL.BFLY PT, R8, R3, 0x1, 0x1f ;  /* 0x0c201f0003087f89 */ /* 0x000e6400000e0000 */
[----:B-1----:R-:W-:-:S04]  /*2890*/  FMNMX.FTZ R136, R3, R8, !PT ;  /* 0x0000000803887209 */ /* 0x002fc80007810000 */
[----:B------:R-:W-:Y:S01]  /*28a0*/  FSETP.NEU.FTZ.AND P1, PT, R136, -INF , PT ;  /* 0xff8000008800780b */ /* 0x000fe20003f3d000 */
[----:B------:R-:W-:Y:S01]  /*28b0*/  STL [R1+0xbc], R136 ;  /* 0x0000bc8801007387 */ /* 0x000fe20000100800 */
[----:B---3--:R-:W-:-:S04]  /*28c0*/  FMNMX.FTZ R6, R240, R6, !PT ;  /* 0x00000006f0067209 */ /* 0x008fc80007810000 */
[----:B--2---:R-:W-:-:S04]  /*28d0*/  FMNMX.FTZ R6, R138, R6, !PT ;  /* 0x000000068a067209 */ /* 0x004fc80007810000 */
[----:B------:R-:W-:-:S04]  /*28e0*/  FMNMX.FTZ R6, R248, R6, !PT ;  /* 0x00000006f8067209 */ /* 0x000fc80007810000 */
[----:B------:R-:W-:-:S04]  /*28f0*/  FMNMX.FTZ R6, R249, R6, !PT ;  /* 0x00000006f9067209 */ /* 0x000fc80007810000 */
[----:B------:R-:W-:Y:S02]  /*2900*/  FMNMX.FTZ R7, R224, R6, !PT ;  /* 0x00000006e0077209 */ /* 0x000fe40007810000 */
[----:B----4-:R-:W-:Y:S02]  /*2910*/  FMNMX.FTZ R6, R137, R5, !PT ;  /* 0x0000000589067209 */ /* 0x010fe40007810000 */
[----:B------:R-:W-:-:S04]  /*2920*/  FMNMX.FTZ R7, R225, R7, !PT ;  /* 0x00000007e1077209 */ /* 0x000fc80007810000 */
[----:B------:R-:W-:-:S04]  /*2930*/  FMNMX.FTZ R7, R216, R7, !PT ;  /* 0x00000007d8077209 */ /* 0x000fc80007810000 */
[----:B------:R-:W-:Y:S02]  /*2940*/  FMNMX.FTZ R5, R217, R7, !PT ;  /* 0x00000007d9057209 */ /* 0x000fe40007810000 */
[----:B------:R-:W-:-:S03]  /*2950*/  FMNMX.FTZ R7, R110, R111, !PT ;  /* 0x0000006f6e077209 */ /* 0x000fc60007810000 */
[----:B------:R-:W1:Y:S01]  /*2960*/  SHFL.BFLY PT, R9, R5, 0x2, 0x1f ;  /* 0x0c401f0005097f89 */ /* 0x000e6200000e0000 */
[----:B------:R-:W-:-:S04]  /*2970*/  FMNMX.FTZ R7, R106, R7, !PT ;  /* 0x000000076a077209 */ /* 0x000fc80007810000 */
[----:B------:R-:W-:-:S04]  /*2980*/  FMNMX.FTZ R7, R107, R7, !PT ;  /* 0x000000076b077209 */ /* 0x000fc80007810000 */
[----:B------:R-:W-:-:S04]  /*2990*/  FMNMX.FTZ R7, R102, R7, !PT ;  /* 0x0000000766077209 */ /* 0x000fc80007810000 */
        /* <DEDUP_REMOVED lines=10> */
[----:B------:R-:W-:Y:S01]  /*2a40*/  FMNMX.FTZ R6, R227, R6, !PT ;  /* 0x00000006e3067209 */ /* 0x000fe20007810000 */
[----:B------:R-:W-:Y:S01]  /*2a50*/  FMUL.FTZ R3, R136, c[0x0][0x23c] ;  /* 0x00008f0088037a20 */ /* 0x000fe20000410000 */
[----:B------:R-:W-:Y:S02]  /*2a60*/  FMNMX.FTZ R8, R123, R7, !PT ;  /* 0x000000077b087209 */ /* 0x000fe40007810000 */
[----:B------:R-:W-:-:S02]  /*2a70*/  FMNMX.FTZ R6, R218, R6, !PT ;  /* 0x00000006da067209 */ /* 0x000fc40007810000 */
[----:B------:R-:W-:Y:S02]  /*2a80*/  FSEL R7, R3, RZ, P1 ;  /* 0x000000ff03077208 */ /* 0x000fe40000800000 */
[----:B------:R-:W-:-:S05]  /*2a90*/  FMNMX.FTZ R6, R219, R6, !PT ;  /* 0x00000006db067209 */ /* 0x000fca0007810000 */
[----:B------:R-:W2:Y:S01]  /*2aa0*/  SHFL.BFLY PT, R9, R6, 0x2, 0x1f ;  /* 0x0c401f0006097f89 */ /* 0x000ea200000e0000 */
[----:B-1----:R-:W-:-:S04]  /*2ab0*/  FMNMX.FTZ R134, R5, R10, !PT ;  /* 0x0000000a05867209 */ /* 0x002fc80007810000 */
[----:B------:R-:W-:Y:S01]  /*2ac0*/  FSETP.NEU.FTZ.AND P1, PT, R134, -INF , PT ;  /* 0xff8000008600780b */ /* 0x000fe20003f3d000 */
[----:B------:R-:W-:Y:S01]  /*2ad0*/  STL [R1+0xc0], R134 ;  /* 0x0000c08601007387 */ /* 0x000fe20000100800 */
[----:B--2---:R-:W-:Y:S02]  /*2ae0*/  FMNMX.FTZ R3, R6, R9, !PT ;  /* 0x0000000906037209 */ /* 0x004fe40007810000 */
[----:B------:R-:W-:Y:S01]  /*2af0*/  FMNMX.FTZ R6, R130, R8, !PT ;  /* 0x0000000882067209 */ /* 0x000fe20007810000 */
[----:B------:R-:W-:Y:S02]  /*2b00*/  FFMA.FTZ R8, R108, c[0x0][0x23c], -R7 ;  /* 0x00008f006c087a23 */ /* 0x000fe40000010807 */
[----:B------:R-:W1:Y:S01]  /*2b10*/  SHFL.BFLY PT, R9, R3, 0x1, 0x1f ;  /* 0x0c201f0003097f89 */ /* 0x000e6200000e0000 */
[----:B------:R-:W-:Y:S01]  /*2b20*/  FMNMX.FTZ R5, R131, R6, !PT ;  /* 0x0000000683057209 */ /* 0x000fe20007810000 */
[----:B------:R-:W-:Y:S01]  /*2b30*/  FMUL.FTZ R6, R134, c[0x0][0x23c] ;  /* 0x00008f0086067a20 */ /* 0x000fe20000410000 */
[----:B------:R2:W-:Y:S02]  /*2b40*/  MUFU.EX2 R12, R8 ;  /* 0x00000008000c7308 */ /* 0x0005e40000000800 */
[----:B------:R-:W-:-:S02]  /*2b50*/  FMNMX.FTZ R5, R142, R5, !PT ;  /* 0x000000058e057209 */ /* 0x000fc40007810000 */
[----:B------:R-:W-:Y:S02]  /*2b60*/  FSEL R6, R6, RZ, P1 ;  /* 0x000000ff06067208 */ /* 0x000fe40000800000 */
[----:B------:R-:W-:-:S04]  /*2b70*/  FMNMX.FTZ R5, R143, R5, !PT ;  /* 0x000000058f057209 */ /* 0x000fc80007810000 */
[----:B------:R-:W-:-:S04]  /*2b80*/  FMNMX.FTZ R5, R146, R5, !PT ;  /* 0x0000000592057209 */ /* 0x000fc80007810000 */
[----:B------:R-:W-:Y:S01]  /*2b90*/  FMNMX.FTZ R5, R147, R5, !PT ;  /* 0x0000000593057209 */ /* 0x000fe20007810000 */
[----:B--2---:R-:W-:-:S03]  /*2ba0*/  FFMA.FTZ R8, R109, c[0x0][0x23c], -R7 ;  /* 0x00008f006d087a23 */ /* 0x004fc60000010807 */
[----:B------:R-:W-:Y:S01]  /*2bb0*/  FMNMX.FTZ R5, R166, R5, !PT ;  /* 0x00000005a6057209 */ /* 0x000fe20007810000 */
[----:B------:R2:W-:Y:S01]  /*2bc0*/  MUFU.EX2 R13, R8 ;  /* 0x00000008000d7308 */ /* 0x0005e20000000800 */
[----:B-1----:R-:W-:Y:S01]  /*2bd0*/  FMNMX.FTZ R3, R3, R9, !PT ;  /* 0x0000000903037209 */ /* 0x002fe20007810000 */
[----:B------:R-:W-:-:S03]  /*2be0*/  FFMA.FTZ R9, R161, c[0x0][0x23c], -R6 ;  /* 0x00008f00a1097a23 */ /* 0x000fc60000010806 */
[----:B------:R-:W-:-:S03]  /*2bf0*/  FSETP.NEU.FTZ.AND P1, PT, R3, -INF , PT ;  /* 0xff8000000300780b */ /* 0x000fc60003f3d000 */
[----:B------:R-:W-:Y:S01]  /*2c00*/  MUFU.EX2 R21, R9 ;  /* 0x0000000900157308 */ /* 0x000fe20000000800 */
[----:B--2---:R-:W-:-:S07]  /*2c10*/  FFMA.FTZ R8, R116, c[0x0][0x23c], -R6 ;  /* 0x00008f0074087a23 */ /* 0x004fce0000010806 */
[----:B------:R1:W2:Y:S02]  /*2c20*/  MUFU.EX2 R15, R8 ;  /* 0x00000008000f7308 */ /* 0x0002a40000000800 */
[--C-:B-1----:R-:W-:Y:S01]  /*2c30*/  FFMA.FTZ R8, R117, c[0x0][0x23c], -R6.reuse ;  /* 0x00008f0075087a23 */ /* 0x102fe20000010806 */
[----:B--2---:R-:W-:Y:S05]  /*2c40*/  STL [R1+0x74], R15 ;  /* 0x0000740f01007387 */ /* 0x004fea0000100800 */
[----:B------:R1:W-:Y:S02]  /*2c50*/  MUFU.EX2 R117, R8 ;  /* 0x0000000800757308 */ /* 0x0003e40000000800 */
[----:B-1----:R-:W-:Y:S01]  /*2c60*/  FMNMX.FTZ R8, R167, R5, !PT ;  /* 0x00000005a7087209 */ /* 0x002fe20007810000 */
[----:B------:R-:W-:-:S03]  /*2c70*/  FFMA.FTZ R5, R160, c[0x0][0x23c], -R6 ;  /* 0x00008f00a0057a23 */ /* 0x000fc60000010806 */
[----:B------:R-:W-:Y:S02]  /*2c80*/  FMNMX.FTZ R8, R170, R8, !PT ;  /* 0x00000008aa087209 */ /* 0x000fe40007810000 */
[----:B------:R1:W2:Y:S02]  /*2c90*/  MUFU.EX2 R14, R5 ;  /* 0x00000005000e7308 */ /* 0x0002a40000000800 */
[----:B------:R-:W-:-:S04]  /*2ca0*/  FMNMX.FTZ R8, R171, R8, !PT ;  /* 0x00000008ab087209 */ /* 0x000fc80007810000 */
[----:B------:R-:W-:-:S04]  /*2cb0*/  FMNMX.FTZ R8, R206, R8, !PT ;  /* 0x00000008ce087209 */ /* 0x000fc80007810000 */
[----:B------:R-:W-:-:S04]  /*2cc0*/  FMNMX.FTZ R8, R207, R8, !PT ;  /* 0x00000008cf087209 */ /* 0x000fc80007810000 */
[----:B------:R-:W-:Y:S01]  /*2cd0*/  FMNMX.FTZ R8, R202, R8, !PT ;  /* 0x00000008ca087209 */ /* 0x000fe20007810000 */
[----:B-1----:R-:W-:Y:S01]  /*2ce0*/  FMUL.FTZ R5, R3, c[0x0][0x23c] ;  /* 0x00008f0003057a20 */ /* 0x002fe20000410000 */
[----:B--2---:R-:W-:Y:S02]  /*2cf0*/  STL [R1+0x70], R14 ;  /* 0x0000700e01007387 */ /* 0x004fe40000100800 */
[----:B------:R-:W-:Y:S02]  /*2d00*/  FMNMX.FTZ R8, R203, R8, !PT ;  /* 0x00000008cb087209 */ /* 0x000fe40007810000 */
[----:B------:R-:W-:Y:S01]  /*2d10*/  FSEL R5, R5, RZ, P1 ;  /* 0x000000ff05057208 */ /* 0x000fe20000800000 */
[----:B------:R-:W-:Y:S01]  /*2d20*/  STL [R1+0xc4], R3 ;  /* 0x0000c40301007387 */ /* 0x000fe20000100800 */
[----:B------:R-:W-:-:S03]  /*2d30*/  FMNMX.FTZ R2, R198, R8, !PT ;  /* 0x00000008c6027209 */ /* 0x000fc60007810000 */
[--C-:B------:R-:W-:Y:S01]  /*2d40*/  FFMA.FTZ R8, R162, c[0x0][0x23c], -R5.reuse ;  /* 0x00008f00a2087a23 */ /* 0x100fe20000010805 */
[----:B------:R-:W-:Y:S01]  /*2d50*/  FMNMX.FTZ R2, R199, R2, !PT ;  /* 0x00000002c7027209 */ /* 0x000fe20007810000 */
[--C-:B------:R-:W-:Y:S02]  /*2d60*/  FFMA.FTZ R4, R163, c[0x0][0x23c], -R5.reuse ;  /* 0x00008f00a3047a23 */ /* 0x100fe40000010805 */
[----:B------:R-:W1:Y:S01]  /*2d70*/  MUFU.EX2 R11, R8 ;  /* 0x00000008000b7308 */ /* 0x000e620000000800 */
[----:B------:R-:W-:Y:S01]  /*2d80*/  FMNMX.FTZ R2, R190, R2, !PT ;  /* 0x00000002be027209 */ /* 0x000fe20007810000 */
[----:B------:R-:W-:Y:S01]  /*2d90*/  FFMA.FTZ R9, R118, c[0x0][0x23c], -R5 ;  /* 0x00008f0076097a23 */ /* 0x000fe20000010805 */
[----:B------:R-:W-:Y:S01]  /*2da0*/  MOV R118, R13 ;  /* 0x0000000d00767202 */ /* 0x000fe20000000f00 */
[----:B------:R-:W-:Y:S01]  /*2db0*/  IMAD.MOV.U32 R163, RZ, RZ, R21 ;  /* 0x000000ffffa37224 */ /* 0x000fe200078e0015 */
[----:B------:R-:W-:-:S03]  /*2dc0*/  FMNMX.FTZ R2, R191, R2, !PT ;  /* 0x00000002bf027209 */ /* 0x000fc60007810000 */
[----:B------:R-:W2:Y:S01]  /*2dd0*/  MUFU.EX2 R134, R4 ;  /* 0x0000000400867308 */ /* 0x000ea20000000800 */
[----:B------:R-:W-:Y:S01]  /*2de0*/  FMNMX.FTZ R0, R186, R2, !PT ;  /* 0x00000002ba007209 */ /* 0x000fe20007810000 */
[----:B------:R-:W-:Y:S01]  /*2df0*/  FFMA.FTZ R2, R124, c[0x0][0x23c], -R6 ;  /* 0x00008f007c027a23 */ /* 0x000fe20000010806 */
[----:B------:R-:W-:Y:S02]  /*2e00*/  F2FP.PACK_AB R10, R163, R14 ;  /* 0x0000000ea30a723e */ /* 0x000fe400000000ff */
[----:B------:R-:W-:-:S03]  /*2e10*/  FMNMX.FTZ R0, R187, R0, !PT ;  /* 0x00000000bb007209 */ /* 0x000fc60007810000 */
[----:B------:R3:W-:Y:S01]  /*2e20*/  MUFU.EX2 R246, R2 ;  /* 0x0000000200f67308 */ /* 0x0007e20000000800 */
[----:B-1----:R1:W-:Y:S01]  /*2e30*/  STL [R1+0x44], R11 ;  /* 0x0000440b01007387 */ /* 0x0023e20000100800 */
[----:B------:R-:W-:Y:S02]  /*2e40*/  FMNMX.FTZ R0, R174, R0, !PT ;  /* 0x00000000ae007209 */ /* 0x000fe40007810000 */
[----:B------:R-:W-:Y:S02]  /*2e50*/  F2FP.PACK_AB R8, R117, R15 ;  /* 0x0000000f7508723e */ /* 0x000fe400000000ff */
[----:B------:R-:W-:Y:S01]  /*2e60*/  FMNMX.FTZ R0, R175, R0, !PT ;  /* 0x00000000af007209 */ /* 0x000fe20007810000 */
[----:B--2---:R-:W-:Y:S01]  /*2e70*/  STL [R1+0xc8], R134 ;  /* 0x0000c88601007387 */ /* 0x004fe20000100800 */
[----:B------:R2:W-:Y:S03]  /*2e80*/  MUFU.EX2 R132, R9 ;  /* 0x0000000900847308 */ /* 0x0005e60000000800 */
[----:B------:R-:W4:Y:S01]  /*2e90*/  SHFL.BFLY PT, R4, R0, 0x2, 0x1f ;  /* 0x0c401f0000047f89 */ /* 0x000f2200000e0000 */
[----:B---3--:R-:W-:-:S04]  /*2ea0*/  FFMA.FTZ R2, R125, c[0x0][0x23c], -R6 ;  /* 0x00008f007d027a23 */ /* 0x008fc80000010806 */
[----:B------:R3:W3:Y:S01]  /*2eb0*/  MUFU.EX2 R252, R2 ;  /* 0x0000000200fc7308 */ /* 0x0006e20000000800 */
[----:B--2---:R-:W-:Y:S01]  /*2ec0*/  FFMA.FTZ R9, R119, c[0x0][0x23c], -R5 ;  /* 0x00008f0077097a23 */ /* 0x004fe20000010805 */
[----:B-1----:R-:W-:Y:S01]  /*2ed0*/  F2FP.PACK_AB R11, R134, R11 ;  /* 0x0000000b860b723e */ /* 0x002fe200000000ff */
[----:B------:R-:W-:-:S05]  /*2ee0*/  IMAD.MOV.U32 R119, RZ, RZ, R12 ;  /* 0x000000ffff777224 */ /* 0x000fca00078e000c */
[----:B------:R-:W1:Y:S01]  /*2ef0*/  MUFU.EX2 R20, R9 ;  /* 0x0000000900147308 */ /* 0x000e620000000800 */
[----:B---3--:R-:W-:Y:S01]  /*2f00*/  FFMA.FTZ R2, R152, c[0x0][0x23c], -R6 ;  /* 0x00008f0098027a23 */ /* 0x008fe20000010806 */
[----:B----4-:R-:W-:Y:S02]  /*2f10*/  FMNMX.FTZ R0, R0, R4, !PT ;  /* 0x0000000400007209 */ /* 0x010fe40007810000 */
[----:B------:R-:W-:-:S04]  /*2f20*/  F2FP.PACK_AB R12, R252, R246 ;  /* 0x000000f6fc0c723e */ /* 0x000fc800000000ff */
[----:B------:R2:W-:Y:S01]  /*2f30*/  MUFU.EX2 R238, R2 ;  /* 0x0000000200ee7308 */ /* 0x0005e20000000800 */
[----:B------:R-:W3:Y:S01]  /*2f40*/  SHFL.BFLY PT, R4, R0, 0x1, 0x1f ;  /* 0x0c201f0000047f89 */ /* 0x000ee200000e0000 */
[----:B-1----:R-:W-:-:S05]  /*2f50*/  IMAD.MOV.U32 R125, RZ, RZ, R20 ;  /* 0x000000ffff7d7224 */ /* 0x002fca00078e0014 */
[----:B------:R-:W-:Y:S01]  /*2f60*/  F2FP.PACK_AB R9, R125, R132 ;  /* 0x000000847d09723e */ /* 0x000fe200000000ff */
[----:B--2---:R-:W-:-:S06]  /*2f70*/  FFMA.FTZ R2, R153, c[0x0][0x23c], -R6 ;  /* 0x00008f0099027a23 */ /* 0x004fcc0000010806 */
[C---:B------:R-:W-:Y:S01]  /*2f80*/  HMMA.16816.F32 R60, R8.reuse, R16, RZ ;  /* 0x00000010083c723c */ /* 0x040fe200000018ff */
[----:B------:R1:W-:Y:S07]  /*2f90*/  MUFU.EX2 R124, R2 ;  /* 0x00000002007c7308 */ /* 0x0003ee0000000800 */
[----:B------:R-:W-:Y:S01]  /*2fa0*/  HMMA.16816.F32 R72, R8, R24, RZ ;  /* 0x000000180848723c */ /* 0x000fe200000018ff */
[----:B---3--:R-:W-:-:S07]  /*2fb0*/  FMNMX.FTZ R135, R0, R4, !PT ;  /* 0x0000000400877209 */ /* 0x008fce0007810000 */
[----:B------:R-:W-:Y:S01]  /*2fc0*/  HMMA.16816.F32 R64, R8, R28, RZ ;  /* 0x0000001c0840723c */ /* 0x000fe200000018ff */
[----:B-1----:R-:W-:-:S04]  /*2fd0*/  FFMA.FTZ R2, R126, c[0x0][0x23c], -R5 ;  /* 0x00008f007e027a23 */ /* 0x002fc80000010805 */
[----:B------:R1:W-:Y:S03]  /*2fe0*/  MUFU.EX2 R245, R2 ;  /* 0x0000000200f57308 */ /* 0x0003e60000000800 */
[C---:B------:R-:W-:Y:S08]  /*2ff0*/  HMMA.16816.F32 R20, R8.reuse, R32, RZ ;  /* 0x000000200814723c */ /* 0x040ff000000018ff */
[----:B------:R-:W-:Y:S01]  /*3000*/  HMMA.16816.F32 R56, R8, R18, RZ ;  /* 0x000000120838723c */ /* 0x000fe200000018ff */
[----:B-1----:R-:W-:-:S07]  /*3010*/  FFMA.FTZ R2, R127, c[0x0][0x23c], -R5 ;  /* 0x00008f007f027a23 */ /* 0x002fce0000010805 */
[C---:B------:R-:W-:Y:S01]  /*3020*/  HMMA.16816.F32 R52, R8.reuse, R26, RZ ;  /* 0x0000001a0834723c */ /* 0x040fe200000018ff */
[----:B------:R1:W2:Y:S07]  /*3030*/  MUFU.EX2 R241, R2 ;  /* 0x0000000200f17308 */ /* 0x0002ae0000000800 */
[----:B------:R-:W-:Y:S01]  /*3040*/  HMMA.16816.F32 R48, R8, R30, RZ ;  /* 0x0000001e0830723c */ /* 0x000fe200000018ff */
[----:B-1----:R-:W-:Y:S01]  /*3050*/  FFMA.FTZ R2, R154, c[0x0][0x23c], -R5 ;  /* 0x00008f009a027a23 */ /* 0x002fe20000010805 */
[----:B--2---:R-:W-:-:S03]  /*3060*/  F2FP.PACK_AB R13, R241, R245 ;  /* 0x000000f5f10d723e */ /* 0x004fc600000000ff */
[----:B------:R1:W-:Y:S02]  /*3070*/  MUFU.EX2 R237, R2 ;  /* 0x0000000200ed7308 */ /* 0x0003e40000000800 */
[----:B-1----:R-:W-:-:S06]  /*3080*/  FFMA.FTZ R2, R155, c[0x0][0x23c], -R5 ;  /* 0x00008f009b027a23 */ /* 0x002fcc0000010805 */
[----:B------:R1:W-:Y:S02]  /*3090*/  MUFU.EX2 R233, R2 ;  /* 0x0000000200e97308 */ /* 0x0003e40000000800 */
[----:B-1----:R-:W-:-:S06]  /*30a0*/  FFMA.FTZ R2, R104, c[0x0][0x23c], -R7 ;  /* 0x00008f0068027a23 */ /* 0x002fcc0000010807 */
[----:B------:R-:W1:Y:S02]  /*30b0*/  MUFU.EX2 R2, R2 ;  /* 0x0000000200027308 */ /* 0x000e640000000800 */
[----:B-1----:R1:W-:Y:S04]  /*30c0*/  STL [R1+0x38], R2 ;  /* 0x0000380201007387 */ /* 0x0023e80000100800 */
[----:B------:R-:W-:Y:S04]  /*30d0*/  STL [R1+0xcc], R246 ;  /* 0x0000ccf601007387 */ /* 0x000fe80000100800 */
[----:B------:R-:W-:Y:S04]  /*30e0*/  STL [R1+0xd4], R245 ;  /* 0x0000d4f501007387 */ /* 0x000fe80000100800 */
[----:B------:R2:W-:Y:S01]  /*30f0*/  STL [R1+0xd0], R241 ;  /* 0x0000d0f101007387 */ /* 0x0005e20000100800 */
[C---:B------:R-:W-:Y:S01]  /*3100*/  FMUL.FTZ R0, R135.reuse, c[0x0][0x23c] ;  /* 0x00008f0087007a20 */ /* 0x040fe20000410000 */
[----:B------:R-:W-:Y:S01]  /*3110*/  FSETP.NEU.FTZ.AND P1, PT, R135, -INF , PT ;  /* 0xff8000008700780b */ /* 0x000fe20003f3d000 */
[----:B-1----:R-:W-:-:S04]  /*3120*/  FFMA.FTZ R2, R105, c[0x0][0x23c], -R7 ;  /* 0x00008f0069027a23 */ /* 0x002fc80000010807 */
[----:B------:R1:W-:Y:S01]  /*3130*/  MUFU.EX2 R134, R2 ;  /* 0x0000000200867308 */ /* 0x0003e20000000800 */
[----:B--2---:R-:W2:Y:S01]  /*3140*/  LDL.LU R241, [R1+0x38] ;  /* 0x0000380001f17983 */ /* 0x004ea20000300800 */
[----:B------:R-:W-:Y:S01]  /*3150*/  FSEL R0, R0, RZ, P1 ;  /* 0x000000ff00007208 */ /* 0x000fe20000800000 */
[----:B------:R-:W-:Y:S01]  /*3160*/  HMMA.16816.F32 R8, R8, R34, RZ ;  /* 0x000000220808723c */ /* 0x000fe200000018ff */
[----:B------:R-:W-:Y:S01]  /*3170*/  F2FP.PACK_AB R15, R233, R237 ;  /* 0x000000ede90f723e */ /* 0x000fe200000000ff */
[----:B------:R-:W-:Y:S01]  /*3180*/  STL [R1+0xd8], R238 ;  /* 0x0000d8ee01007387 */ /* 0x000fe20000100800 */
[----:B------:R-:W-:Y:S01]  /*3190*/  F2FP.PACK_AB R14, R124, R238 ;  /* 0x000000ee7c0e723e */ /* 0x000fe200000000ff */
[----:B------:R-:W-:Y:S01]  /*31a0*/  IMAD.MOV.U32 R126, RZ, RZ, R117 ;  /* 0x000000ffff7e7224 */ /* 0x000fe200078e0075 */
[----:B------:R-:W-:Y:S01]  /*31b0*/  MOV R116, R234 ;  /* 0x000000ea00747202 */ /* 0x000fe20000000f00 */
[----:B-1----:R-:W-:Y:S01]  /*31c0*/  FFMA.FTZ R2, R100, c[0x0][0x23c], -R7 ;  /* 0x00008f0064027a23 */ /* 0x002fe20000010807 */
[----:B------:R-:W-:Y:S02]  /*31d0*/  STL [R1+0xe0], R237 ;  /* 0x0000e0ed01007387 */ /* 0x000fe40000100800 */
[----:B------:R-:W-:Y:S01]  /*31e0*/  MOV R117, R116 ;  /* 0x0000007400757202 */ /* 0x000fe20000000f00 */
[----:B------:R1:W-:Y:S01]  /*31f0*/  MUFU.EX2 R160, R2 ;  /* 0x0000000200a07308 */ /* 0x0003e20000000800 */
[----:B------:R3:W-:Y:S01]  /*3200*/  STL [R1+0xdc], R233 ;  /* 0x0000dce901007387 */ /* 0x0007e20000100800 */
[----:B------:R-:W-:Y:S01]  /*3210*/  HMMA.16816.F32 R76, R12, R46, R56 ;  /* 0x0000002e0c4c723c */ /* 0x000fe20000001838 */
[----:B------:R-:W-:-:S07]  /*3220*/  IMAD.MOV.U32 R116, RZ, RZ, R240 ;  /* 0x000000ffff747224 */ /* 0x000fce00078e00f0 */
[----:B------:R-:W-:Y:S01]  /*3230*/  HMMA.16816.F32 R80, R12, R42, R52 ;  /* 0x0000002a0c50723c */ /* 0x000fe20000001834 */
[----:B-1----:R-:W-:-:S07]  /*3240*/  FFMA.FTZ R2, R101, c[0x0][0x23c], -R7 ;  /* 0x00008f0065027a23 */ /* 0x002fce0000010807 */
[C---:B------:R-:W-:Y:S01]  /*3250*/  HMMA.16816.F32 R92, R12.reuse, R70, R8 ;  /* 0x000000460c5c723c */ /* 0x040fe20000001808 */
[----:B------:R1:W-:Y:S06]  /*3260*/  MUFU.EX2 R244, R2 ;  /* 0x0000000200f47308 */ /* 0x0003ec0000000800 */
[----:B------:R-:W-:Y:S01]  /*3270*/  F2FP.PACK_AB R8, R118, R119 ;  /* 0x000000777608723e */ /* 0x000fe200000000ff */
[C---:B------:R-:W-:Y:S08]  /*3280*/  HMMA.16816.F32 R88, R12.reuse, R38, R48 ;  /* 0x000000260c58723c */ /* 0x040ff00000001830 */
[----:B------:R-:W-:Y:S01]  /*3290*/  HMMA.16816.F32 R96, R12, R44, R60 ;  /* 0x0000002c0c60723c */ /* 0x000fe2000000183c */
[----:B-1----:R-:W-:-:S04]  /*32a0*/  FFMA.FTZ R2, R110, c[0x0][0x23c], -R0 ;  /* 0x00008f006e027a23 */ /* 0x002fc80000010800 */
[----:B------:R1:W-:Y:S03]  /*32b0*/  MUFU.EX2 R153, R2 ;  /* 0x0000000200997308 */ /* 0x0003e60000000800 */
[C---:B------:R-:W-:Y:S08]  /*32c0*/  HMMA.16816.F32 R72, R12.reuse, R40, R72 ;  /* 0x000000280c48723c */ /* 0x040ff00000001848 */
[----:B------:R-:W-:Y:S01]  /*32d0*/  HMMA.16816.F32 R84, R12, R36, R64 ;  /* 0x000000240c54723c */ /* 0x000fe20000001840 */
[----:B-1----:R-:W-:-:S07]  /*32e0*/  FFMA.FTZ R2, R111, c[0x0][0x23c], -R0 ;  /* 0x00008f006f027a23 */ /* 0x002fce0000010800 */
[----:B------:R-:W-:Y:S01]  /*32f0*/  HMMA.16816.F32 R108, R12, R68, R20 ;  /* 0x000000440c6c723c */ /* 0x000fe20000001814 */
[----:B------:R1:W4:Y:S02]  /*3300*/  MUFU.EX2 R152, R2 ;  /* 0x0000000200987308 */ /* 0x0003240000000800 */
[----:B-1----:R-:W-:Y:S01]  /*3310*/  FFMA.FTZ R2, R106, c[0x0][0x23c], -R0 ;  /* 0x00008f006a027a23 */ /* 0x002fe20000010800 */
[----:B----4-:R-:W-:-:S05]  /*3320*/  F2FP.PACK_AB R9, R152, R153 ;  /* 0x000000999809723e */ /* 0x010fca00000000ff */
[----:B------:R1:W-:Y:S02]  /*3330*/  MUFU.EX2 R155, R2 ;  /* 0x00000002009b7308 */ /* 0x0003e40000000800 */
[----:B-1----:R-:W-:-:S06]  /*3340*/  FFMA.FTZ R2, R107, c[0x0][0x23c], -R0 ;  /* 0x00008f006b027a23 */ /* 0x002fcc0000010800 */
[----:B------:R1:W4:Y:S02]  /*3350*/  MUFU.EX2 R154, R2 ;  /* 0x00000002009a7308 */ /* 0x0003240000000800 */
[----:B-1----:R-:W-:Y:S01]  /*3360*/  FFMA.FTZ R2, R112, c[0x0][0x23c], -R7 ;  /* 0x00008f0070027a23 */ /* 0x002fe20000010807 */
[----:B----4-:R-:W-:-:S05]  /*3370*/  F2FP.PACK_AB R11, R154, R155 ;  /* 0x0000009b9a0b723e */ /* 0x010fca00000000ff */
[----:B------:R1:W4:Y:S02]  /*3380*/  MUFU.EX2 R3, R2 ;  /* 0x0000000200037308 */ /* 0x0003240000000800 */
[----:B-1----:R-:W-:-:S06]  /*3390*/  FFMA.FTZ R2, R113, c[0x0][0x23c], -R7 ;  /* 0x00008f0071027a23 */ /* 0x002fcc0000010807 */
[----:B------:R1:W-:Y:S02]  /*33a0*/  MUFU.EX2 R236, R2 ;  /* 0x0000000200ec7308 */ /* 0x0003e40000000800 */
[----:B-1----:R-:W-:-:S06]  /*33b0*/  FFMA.FTZ R2, R102, c[0x0][0x23c], -R0 ;  /* 0x00008f0066027a23 */ /* 0x002fcc0000010800 */
[----:B------:R1:W-:Y:S02]  /*33c0*/  MUFU.EX2 R247, R2 ;  /* 0x0000000200f77308 */ /* 0x0003e40000000800 */
[----:B-1----:R-:W-:-:S06]  /*33d0*/  FFMA.FTZ R2, R103, c[0x0][0x23c], -R0 ;  /* 0x00008f0067027a23 */ /* 0x002fcc0000010800 */
[----:B------:R1:W1:Y:S02]  /*33e0*/  MUFU.EX2 R243, R2 ;  /* 0x0000000200f37308 */ /* 0x0002640000000800 */
[----:B-1----:R-:W-:-:S06]  /*33f0*/  FFMA.FTZ R2, R114, c[0x0][0x23c], -R0 ;  /* 0x00008f0072027a23 */ /* 0x002fcc0000010800 */
[----:B------:R1:W-:Y:S02]  /*3400*/  MUFU.EX2 R239, R2 ;  /* 0x0000000200ef7308 */ /* 0x0003e40000000800 */
[----:B-1----:R-:W-:Y:S01]  /*3410*/  FFMA.FTZ R2, R115, c[0x0][0x23c], -R0 ;  /* 0x00008f0073027a23 */ /* 0x002fe20000010800 */
[----:B----4-:R-:W-:-:S05]  /*3420*/  MOV R115, R3 ;  /* 0x0000000300737202 */ /* 0x010fca0000000f00 */
[----:B------:R1:W4:Y:S02]  /*3430*/  MUFU.EX2 R235, R2 ;  /* 0x0000000200eb7308 */ /* 0x0003240000000800 */
[----:B-1----:R-:W-:-:S06]  /*3440*/  FFMA.FTZ R2, R120, c[0x0][0x23c], -R7 ;  /* 0x00008f0078027a23 */ /* 0x002fcc0000010807 */
[----:B------:R1:W-:Y:S02]  /*3450*/  MUFU.EX2 R242, R2 ;  /* 0x0000000200f27308 */ /* 0x0003e40000000800 */
[----:B-1----:R-:W-:-:S06]  /*3460*/  FFMA.FTZ R2, R121, c[0x0][0x23c], -R7 ;  /* 0x00008f0079027a23 */ /* 0x002fcc0000010807 */
[----:B---3--:R1:W-:Y:S02]  /*3470*/  MUFU.EX2 R233, R2 ;  /* 0x0000000200e97308 */ /* 0x0083e40000000800 */
[----:B-1----:R-:W-:-:S06]  /*3480*/  FFMA.FTZ R2, R128, c[0x0][0x23c], -R7 ;  /* 0x00008f0080027a23 */ /* 0x002fcc0000010807 */
[----:B------:R1:W-:Y:S01]  /*3490*/  MUFU.EX2 R231, R2 ;  /* 0x0000000200e77308 */ /* 0x0003e20000000800 */
[----:B--2---:R-:W-:-:S07]  /*34a0*/  F2FP.PACK_AB R10, R134, R241 ;  /* 0x000000f1860a723e */ /* 0x004fce00000000ff */
[----:B------:R-:W-:Y:S01]  /*34b0*/  HMMA.16816.F32 R56, R8, R16, RZ ;  /* 0x000000100838723c */ /* 0x000fe200000018ff */
[----:B-1----:R-:W-:-:S04]  /*34c0*/  FFMA.FTZ R2, R129, c[0x0][0x23c], -R7 ;  /* 0x00008f0081027a23 */ /* 0x002fc80000010807 */
[----:B------:R1:W-:Y:S03]  /*34d0*/  MUFU.EX2 R133, R2 ;  /* 0x0000000200857308 */ /* 0x0003e60000000800 */
[C---:B------:R-:W-:Y:S08]  /*34e0*/  HMMA.16816.F32 R52, R8.reuse, R18, RZ ;  /* 0x000000120834723c */ /* 0x040ff000000018ff */
[----:B------:R-:W-:Y:S01]  /*34f0*/  HMMA.16816.F32 R48, R8, R24, RZ ;  /* 0x000000180830723c */ /* 0x000fe200000018ff */
[----:B-1----:R-:W-:-:S07]  /*3500*/  FFMA.FTZ R2, R122, c[0x0][0x23c], -R0 ;  /* 0x00008f007a027a23 */ /* 0x002fce0000010800 */
[C---:B------:R-:W-:Y:S01]  /*3510*/  HMMA.16816.F32 R20, R8.reuse, R28, RZ ;  /* 0x0000001c0814723c */ /* 0x040fe200000018ff */
[----:B------:R1:W-:Y:S07]  /*3520*/  MUFU.EX2 R161, R2 ;  /* 0x0000000200a17308 */ /* 0x0003ee0000000800 */
[C---:B------:R-:W-:Y:S08]  /*3530*/  HMMA.16816.F32 R24, R8.reuse, R26, RZ ;  /* 0x0000001a0818723c */ /* 0x040ff000000018ff */
[----:B------:R-:W-:Y:S01]  /*3540*/  HMMA.16816.F32 R12, R8, R32, RZ ;  /* 0x00000020080c723c */ /* 0x000fe200000018ff */
[----:B-1----:R-:W-:-:S04]  /*3550*/  FFMA.FTZ R2, R220, c[0x0][0x23c], -R6 ;  /* 0x00008f00dc027a23 */ /* 0x002fc80000010806 */
[----:B------:R1:W-:Y:S03]  /*3560*/  MUFU.EX2 R136, R2 ;  /* 0x0000000200887308 */ /* 0x0003e60000000800 */
[C---:B------:R-:W-:Y:S08]  /*3570*/  HMMA.16816.F32 R16, R8.reuse, R30, RZ ;  /* 0x0000001e0810723c */ /* 0x040ff000000018ff */
[----:B------:R-:W-:Y:S01]  /*3580*/  HMMA.16816.F32 R28, R8, R34, RZ ;  /* 0x00000022081c723c */ /* 0x000fe200000018ff */
[----:B-1----:R-:W-:-:S06]  /*3590*/  FFMA.FTZ R2, R221, c[0x0][0x23c], -R6 ;  /* 0x00008f00dd027a23 */ /* 0x002fcc0000010806 */
[----:B------:R-:W-:Y:S01]  /*35a0*/  F2FP.PACK_AB R8, R244, R160 ;  /* 0x000000a0f408723e */ /* 0x000fe200000000ff */
[----:B------:R1:W2:Y:S01]  /*35b0*/  MUFU.EX2 R3, R2 ;  /* 0x0000000200037308 */ /* 0x0002a20000000800 */
[----:B------:R-:W-:Y:S02]  /*35c0*/  F2FP.PACK_AB R9, R243, R247 ;  /* 0x000000f7f309723e */ /* 0x000fe400000000ff */
[----:B------:R-:W-:Y:S02]  /*35d0*/  F2FP.PACK_AB R10, R236, R115 ;  /* 0x00000073ec0a723e */ /* 0x000fe400000000ff */
[----:B----4-:R-:W-:-:S07]  /*35e0*/  F2FP.PACK_AB R11, R235, R239 ;  /* 0x000000efeb0b723e */ /* 0x010fce00000000ff */
[C---:B------:R-:W-:Y:S01]  /*35f0*/  HMMA.16816.F32 R48, R8.reuse, R40, R48 ;  /* 0x000000280830723c */ /* 0x040fe20000001830 */
[--C-:B-1----:R-:W-:Y:S02]  /*3600*/  FFMA.FTZ R2, R148, c[0x0][0x23c], -R6.reuse ;  /* 0x00008f0094027a23 */ /* 0x102fe40000010806 */
[----:B--2---:R-:W-:Y:S02]  /*3610*/  IMAD.MOV.U32 R148, RZ, RZ, R3 ;  /* 0x000000ffff947224 */ /* 0x004fe400078e0003 */
[----:B------:R1:W-:Y:S03]  /*3620*/  MUFU.EX2 R128, R2 ;  /* 0x0000000200807308 */ /* 0x0003e60000000800 */
[C---:B------:R-:W-:Y:S01]  /*3630*/  HMMA.16816.F32 R32, R8.reuse, R36, R20 ;  /* 0x000000240820723c */ /* 0x040fe20000001814 */
[----:B------:R-:W2:Y:S07]  /*3640*/  LDSM.16.MT88.4 R20, [R139+0x9000] ;  /* 0x009000008b14783b */ /* 0x000eae0000004200 */
[----:B------:R-:W-:Y:S01]  /*3650*/  HMMA.16816.F32 R60, R8, R68, R12 ;  /* 0x00000044083c723c */ /* 0x000fe2000000180c */
[----:B------:R-:W-:Y:S01]  /*3660*/  LDSM.16.MT88.4 R12, [R228+0x9000] ;  /* 0x00900000e40c783b */ /* 0x000fe20000004200 */
[----:B-1----:R-:W-:-:S06]  /*3670*/  FFMA.FTZ R2, R149, c[0x0][0x23c], -R6 ;  /* 0x00008f0095027a23 */ /* 0x002fcc0000010806 */
[C---:B------:R-:W-:Y:S01]  /*3680*/  HMMA.16816.F32 R40, R8.reuse, R42, R24 ;  /* 0x0000002a0828723c */ /* 0x040fe20000001818 */
[----:B------:R-:W-:Y:S01]  /*3690*/  LDSM.16.MT88.4 R24, [R229+0x9000] ;  /* 0x00900000e518783b */ /* 0x000fe20000004200 */
[----:B------:R1:W3:Y:S06]  /*36a0*/  MUFU.EX2 R127, R2 ;  /* 0x00000002007f7308 */ /* 0x0002ec0000000800 */
[C---:B------:R-:W-:Y:S01]  /*36b0*/  HMMA.16816.F32 R36, R8.reuse, R38, R16 ;  /* 0x000000260824723c */ /* 0x040fe20000001810 */
[----:B------:R-:W4:Y:S07]  /*36c0*/  LDSM.16.MT88.4 R16, [R230+0x9000] ;  /* 0x00900000e610783b */ /* 0x000f2e0000004200 */
[----:B------:R-:W-:Y:S01]  /*36d0*/  HMMA.16816.F32 R56, R8, R44, R56 ;  /* 0x0000002c0838723c */ /* 0x000fe20000001838 */
[----:B-1----:R-:W-:-:S04]  /*36e0*/  FFMA.FTZ R2, R222, c[0x0][0x23c], -R5 ;  /* 0x00008f00de027a23 */ /* 0x002fc80000010805 */
[----:B------:R1:W-:Y:S03]  /*36f0*/  MUFU.EX2 R237, R2 ;  /* 0x0000000200ed7308 */ /* 0x0003e60000000800 */
[C---:B------:R-:W-:Y:S08]  /*3700*/  HMMA.16816.F32 R52, R8.reuse, R46, R52 ;  /* 0x0000002e0834723c */ /* 0x040ff00000001834 */
[----:B------:R-:W-:Y:S01]  /*3710*/  HMMA.16816.F32 R28, R8, R70, R28 ;  /* 0x00000046081c723c */ /* 0x000fe2000000181c */
[----:B-1----:R-:W-:-:S06]  /*3720*/  FFMA.FTZ R2, R223, c[0x0][0x23c], -R5 ;  /* 0x00008f00df027a23 */ /* 0x002fcc0000010805 */
[----:B------:R-:W-:Y:S02]  /*3730*/  F2FP.PACK_AB R8, R148, R136 ;  /* 0x000000889408723e */ /* 0x000fe400000000ff */
[----:B---3--:R-:W-:Y:S01]  /*3740*/  F2FP.PACK_AB R10, R127, R128 ;  /* 0x000000807f0a723e */ /* 0x008fe200000000ff */
[----:B------:R1:W3:Y:S02]  /*3750*/  MUFU.EX2 R232, R2 ;  /* 0x0000000200e87308 */ /* 0x0002e40000000800 */
[----:B-1----:R-:W-:Y:S01]  /*3760*/  FFMA.FTZ R2, R150, c[0x0][0x23c], -R5 ;  /* 0x00008f0096027a23 */ /* 0x002fe20000010805 */
[----:B---3--:R-:W-:Y:S01]  /*3770*/  F2FP.PACK_AB R9, R232, R237 ;  /* 0x000000ede809723e */ /* 0x008fe200000000ff */
[----:B------:R-:W-:-:S04]  /*3780*/  IMAD.MOV.U32 R150, RZ, RZ, R252 ;  /* 0x000000ffff967224 */ /* 0x000fc800078e00fc */
[----:B------:R1:W-:Y:S02]  /*3790*/  MUFU.EX2 R4, R2 ;  /* 0x0000000200047308 */ /* 0x0003e40000000800 */
[----:B-1----:R-:W-:-:S06]  /*37a0*/  FFMA.FTZ R2, R151, c[0x0][0x23c], -R5 ;  /* 0x00008f0097027a23 */ /* 0x002fcc0000010805 */
[----:B------:R1:W3:Y:S02]  /*37b0*/  MUFU.EX2 R162, R2 ;  /* 0x0000000200a27308 */ /* 0x0002e40000000800 */
[----:B-1----:R-:W-:Y:S01]  /*37c0*/  FFMA.FTZ R2, R123, c[0x0][0x23c], -R0 ;  /* 0x00008f007b027a23 */ /* 0x002fe20000010800 */
[----:B---3--:R-:W-:-:S05]  /*37d0*/  F2FP.PACK_AB R11, R162, R4 ;  /* 0x00000004a20b723e */ /* 0x008fca00000000ff */
[----:B------:R1:W3:Y:S02]  /*37e0*/  MUFU.EX2 R246, R2 ;  /* 0x0000000200f67308 */ /* 0x0002e40000000800 */
[C---:B--2---:R-:W-:Y:S08]  /*37f0*/  HMMA.16816.F32 R64, R8.reuse, R20, R96 ;  /* 0x000000140840723c */ /* 0x044ff00000001860 */
[----:B----4-:R-:W-:Y:S01]  /*3800*/  HMMA.16816.F32 R72, R8, R16, R72 ;  /* 0x000000100848723c */ /* 0x010fe20000001848 */
[----:B-1----:R-:W-:-:S04]  /*3810*/  FFMA.FTZ R2, R130, c[0x0][0x23c], -R0 ;  /* 0x00008f0082027a23 */ /* 0x002fc80000010800 */
[----:B------:R1:W-:Y:S03]  /*3820*/  MUFU.EX2 R149, R2 ;  /* 0x0000000200957308 */ /* 0x0003e60000000800 */
[C---:B------:R-:W-:Y:S08]  /*3830*/  HMMA.16816.F32 R84, R8.reuse, R12, R84 ;  /* 0x0000000c0854723c */ /* 0x040ff00000001854 */
[----:B------:R-:W-:Y:S01]  /*3840*/  HMMA.16816.F32 R108, R8, R24, R108 ;  /* 0x00000018086c723c */ /* 0x000fe2000000186c */
[----:B-1----:R-:W-:-:S07]  /*3850*/  FFMA.FTZ R2, R131, c[0x0][0x23c], -R0 ;  /* 0x00008f0083027a23 */ /* 0x002fce0000010800 */
[C---:B------:R-:W-:Y:S01]  /*3860*/  HMMA.16816.F32 R68, R8.reuse, R22, R76 ;  /* 0x000000160844723c */ /* 0x040fe2000000184c */
[----:B------:R1:W2:Y:S07]  /*3870*/  MUFU.EX2 R114, R2 ;  /* 0x0000000200727308 */ /* 0x0002ae0000000800 */
[C---:B------:R-:W-:Y:S08]  /*3880*/  HMMA.16816.F32 R80, R8.reuse, R18, R80 ;  /* 0x000000120850723c */ /* 0x040ff00000001850 */
[----:B------:R-:W-:Y:S01]  /*3890*/  HMMA.16816.F32 R88, R8, R14, R88 ;  /* 0x0000000e0858723c */ /* 0x000fe20000001858 */
[----:B-1----:R-:W-:-:S04]  /*38a0*/  FFMA.FTZ R2, R140, c[0x0][0x23c], -R7 ;  /* 0x00008f008c027a23 */ /* 0x002fc80000010807 */
[----:B------:R1:W-:Y:S03]  /*38b0*/  MUFU.EX2 R100, R2 ;  /* 0x0000000200647308 */ /* 0x0003e60000000800 */
[----:B------:R-:W-:Y:S07]  /*38c0*/  HMMA.16816.F32 R92, R8, R26, R92 ;  /* 0x0000001a085c723c */ /* 0x000fee000000185c */
[----:B------:R-:W-:-:S02]  /*38d0*/  F2FP.PACK_AB R8, R233, R242 ;  /* 0x000000f2e908723e */ /* 0x000fc400000000ff */
[----:B---3--:R-:W-:Y:S02]  /*38e0*/  F2FP.PACK_AB R9, R246, R161 ;  /* 0x000000a1f609723e */ /* 0x008fe400000000ff */
[----:B------:R-:W-:Y:S02]  /*38f0*/  F2FP.PACK_AB R10, R133, R231 ;  /* 0x000000e7850a723e */ /* 0x000fe400000000ff */
[----:B--2---:R-:W-:Y:S01]  /*3900*/  F2FP.PACK_AB R11, R114, R149 ;  /* 0x00000095720b723e */ /* 0x004fe200000000ff */
[----:B-1----:R-:W-:-:S04]  /*3910*/  FFMA.FTZ R2, R141, c[0x0][0x23c], -R7 ;  /* 0x00008f008d027a23 */ /* 0x002fc80000010807 */
[----:B------:R1:W2:Y:S02]  /*3920*/  MUFU.EX2 R3, R2 ;  /* 0x0000000200037308 */ /* 0x0002a40000000800 */
[C---:B------:R-:W-:Y:S08]  /*3930*/  HMMA.16816.F32 R44, R8.reuse, R18, R40 ;  /* 0x00000012082c723c */ /* 0x040ff00000001828 */
[----:B------:R-:W-:Y:S01]  /*3940*/  HMMA.16816.F32 R40, R8, R12, R32 ;  /* 0x0000000c0828723c */ /* 0x000fe20000001820 */
[----:B-1----:R-:W-:-:S07]  /*3950*/  FFMA.FTZ R2, R144, c[0x0][0x23c], -R7 ;  /* 0x00008f0090027a23 */ /* 0x002fce0000010807 */
[C---:B------:R-:W-:Y:S01]  /*3960*/  HMMA.16816.F32 R76, R8.reuse, R20, R56 ;  /* 0x00000014084c723c */ /* 0x040fe20000001838 */
[----:B--2---:R-:W-:Y:S01]  /*3970*/  IMAD.MOV.U32 R144, RZ, RZ, R3 ;  /* 0x000000ffff907224 */ /* 0x004fe200078e0003 */
[----:B------:R1:W-:Y:S06]  /*3980*/  MUFU.EX2 R234, R2 ;  /* 0x0000000200ea7308 */ /* 0x0003ec0000000800 */
[C---:B------:R-:W-:Y:S01]  /*3990*/  HMMA.16816.F32 R52, R8.reuse, R22, R52 ;  /* 0x000000160834723c */ /* 0x040fe20000001834 */
[----:B------:R-:W2:Y:S07]  /*39a0*/  LDSM.16.MT88.4 R20, [R139+0x9800] ;  /* 0x009800008b14783b */ /* 0x000eae0000004200 */
[----:B------:R-:W-:Y:S01]  /*39b0*/  HMMA.16816.F32 R48, R8, R16, R48 ;  /* 0x000000100830723c */ /* 0x000fe20000001830 */
[----:B------:R-:W3:Y:S01]  /*39c0*/  LDSM.16.MT88.4 R16, [R230+0x9800] ;  /* 0x00980000e610783b */ /* 0x000ee20000004200 */
[----:B-1----:R-:W-:-:S04]  /*39d0*/  FFMA.FTZ R2, R145, c[0x0][0x23c], -R7 ;  /* 0x00008f0091027a23 */ /* 0x002fc80000010807 */
[----:B------:R1:W-:Y:S02]  /*39e0*/  MUFU.EX2 R120, R2 ;  /* 0x0000000200787308 */ /* 0x0003e40000000800 */
[C---:B------:R-:W-:Y:S08]  /*39f0*/  HMMA.16816.F32 R36, R8.reuse, R14, R36 ;  /* 0x0000000e0824723c */ /* 0x040ff00000001824 */
[----:B------:R-:W-:Y:S01]  /*3a00*/  HMMA.16816.F32 R32, R8, R24, R60 ;  /* 0x000000180820723c */ /* 0x000fe2000000183c */
[----:B-1----:R-:W-:-:S07]  /*3a10*/  FFMA.FTZ R2, R142, c[0x0][0x23c], -R0 ;  /* 0x00008f008e027a23 */ /* 0x002fce0000010800 */
[----:B------:R-:W-:Y:S01]  /*3a20*/  HMMA.16816.F32 R28, R8, R26, R28 ;  /* 0x0000001a081c723c */ /* 0x000fe2000000181c */
[----:B------:R-:W-:Y:S01]  /*3a30*/  LDSM.16.MT88.4 R24, [R229+0x9800] ;  /* 0x00980000e518783b */ /* 0x000fe20000004200 */
[----:B------:R1:W-:Y:S02]  /*3a40*/  MUFU.EX2 R3, R2 ;  /* 0x0000000200037308 */ /* 0x0003e40000000800 */
[----:B-1----:R-:W-:-:S06]  /*3a50*/  FFMA.FTZ R2, R212, c[0x0][0x23c], -R6 ;  /* 0x00008f00d4027a23 */ /* 0x002fcc0000010806 */
[----:B------:R1:W4:Y:S02]  /*3a60*/  MUFU.EX2 R12, R2 ;  /* 0x00000002000c7308 */ /* 0x0003240000000800 */
[----:B-1----:R-:W-:-:S06]  /*3a70*/  FFMA.FTZ R2, R213, c[0x0][0x23c], -R6 ;  /* 0x00008f00d5027a23 */ /* 0x002fcc0000010806 */
[----:B------:R1:W1:Y:S02]  /*3a80*/  MUFU.EX2 R121, R2 ;  /* 0x0000000200797308 */ /* 0x0002640000000800 */
[--C-:B-1----:R-:W-:Y:S01]  /*3a90*/  FFMA.FTZ R2, R156, c[0x0][0x23c], -R6.reuse ;  /* 0x00008f009c027a23 */ /* 0x102fe20000010806 */
[----:B----4-:R-:W-:Y:S02]  /*3aa0*/  MOV R156, R12 ;  /* 0x0000000c009c7202 */ /* 0x010fe40000000f00 */
[----:B------:R-:W1:Y:S03]  /*3ab0*/  LDSM.16.MT88.4 R12, [R228+0x9800] ;  /* 0x00980000e40c783b */ /* 0x000e660000004200 */
[----:B------:R4:W-:Y:S01]  /*3ac0*/  MUFU.EX2 R140, R2 ;  /* 0x00000002008c7308 */ /* 0x0009e20000000800 */
[----:B------:R-:W-:Y:S01]  /*3ad0*/  F2FP.PACK_AB R8, R121, R156 ;  /* 0x0000009c7908723e */ /* 0x000fe200000000ff */
[----:B----4-:R-:W-:-:S02]  /*3ae0*/  FFMA.FTZ R2, R157, c[0x0][0x23c], -R6 ;  /* 0x00008f009d027a23 */ /* 0x010fc40000010806 */
[----:B------:R-:W-:-:S04]  /*3af0*/  IMAD.MOV.U32 R157, RZ, RZ, R3 ;  /* 0x000000ffff9d7224 */ /* 0x000fc800078e0003 */
[----:B------:R4:W2:Y:S02]  /*3b00*/  MUFU.EX2 R245, R2 ;  /* 0x0000000200f57308 */ /* 0x0008a40000000800 */
[----:B----4-:R-:W-:Y:S01]  /*3b10*/  FFMA.FTZ R2, R214, c[0x0][0x23c], -R5 ;  /* 0x00008f00d6027a23 */ /* 0x010fe20000010805 */
[----:B--2---:R-:W-:-:S05]  /*3b20*/  F2FP.PACK_AB R10, R245, R140 ;  /* 0x0000008cf50a723e */ /* 0x004fca00000000ff */
[----:B------:R2:W-:Y:S02]  /*3b30*/  MUFU.EX2 R145, R2 ;  /* 0x0000000200917308 */ /* 0x0005e40000000800 */
[----:B--2---:R-:W-:-:S06]  /*3b40*/  FFMA.FTZ R2, R215, c[0x0][0x23c], -R5 ;  /* 0x00008f00d7027a23 */ /* 0x004fcc0000010805 */
[----:B------:R2:W4:Y:S02]  /*3b50*/  MUFU.EX2 R3, R2 ;  /* 0x0000000200037308 */ /* 0x0005240000000800 */
[----:B--2---:R-:W-:Y:S01]  /*3b60*/  FFMA.FTZ R2, R158, c[0x0][0x23c], -R5 ;  /* 0x00008f009e027a23 */ /* 0x004fe20000010805 */
[----:B----4-:R-:W-:Y:S02]  /*3b70*/  F2FP.PACK_AB R9, R3, R145 ;  /* 0x000000910309723e */ /* 0x010fe400000000ff */
[----:B------:R-:W-:-:S03]  /*3b80*/  MOV R158, R100 ;  /* 0x00000064009e7202 */ /* 0x000fc60000000f00 */
[----:B------:R2:W-:Y:S02]  /*3b90*/  MUFU.EX2 R240, R2 ;  /* 0x0000000200f07308 */ /* 0x0005e40000000800 */
[----:B--2---:R-:W-:-:S06]  /*3ba0*/  FFMA.FTZ R2, R159, c[0x0][0x23c], -R5 ;  /* 0x00008f009f027a23 */ /* 0x004fcc0000010805 */
[----:B------:R2:W4:Y:S02]  /*3bb0*/  MUFU.EX2 R112, R2 ;  /* 0x0000000200707308 */ /* 0x0005240000000800 */
[----:B--2---:R-:W-:Y:S01]  /*3bc0*/  FFMA.FTZ R2, R143, c[0x0][0x23c], -R0 ;  /* 0x00008f008f027a23 */ /* 0x004fe20000010800 */
[----:B----4-:R-:W-:-:S05]  /*3bd0*/  F2FP.PACK_AB R11, R112, R240 ;  /* 0x000000f0700b723e */ /* 0x010fca00000000ff */
[----:B------:R2:W4:Y:S02]  /*3be0*/  MUFU.EX2 R122, R2 ;  /* 0x00000002007a7308 */ /* 0x0005240000000800 */
[C---:B------:R-:W-:Y:S08]  /*3bf0*/  HMMA.16816.F32 R64, R8.reuse, R20, R64 ;  /* 0x000000140840723c */ /* 0x040ff00000001840 */
[----:B------:R-:W-:Y:S01]  /*3c00*/  HMMA.16816.F32 R60, R8, R22, R68 ;  /* 0x00000016083c723c */ /* 0x000fe20000001844 */
[----:B--2---:R-:W-:-:S02]  /*3c10*/  FFMA.FTZ R2, R146, c[0x0][0x23c], -R0 ;  /* 0x00008f0092027a23 */ /* 0x004fc40000010800 */
[----:B------:R-:W-:Y:S02]  /*3c20*/  IMAD.MOV.U32 R146, RZ, RZ, R162 ;  /* 0x000000ffff927224 */ /* 0x000fe400078e00a2 */
[----:B------:R2:W-:Y:S03]  /*3c30*/  MUFU.EX2 R131, R2 ;  /* 0x0000000200837308 */ /* 0x0005e60000000800 */
[C---:B---3--:R-:W-:Y:S08]  /*3c40*/  HMMA.16816.F32 R56, R8.reuse, R16, R72 ;  /* 0x000000100838723c */ /* 0x048ff00000001848 */
[----:B------:R-:W-:Y:S01]  /*3c50*/  HMMA.16816.F32 R80, R8, R18, R80 ;  /* 0x000000120850723c */ /* 0x000fe20000001850 */
[----:B--2---:R-:W-:-:S07]  /*3c60*/  FFMA.FTZ R2, R147, c[0x0][0x23c], -R0 ;  /* 0x00008f0093027a23 */ /* 0x004fce0000010800 */
[C---:B-1----:R-:W-:Y:S01]  /*3c70*/  HMMA.16816.F32 R84, R8.reuse, R12, R84 ;  /* 0x0000000c0854723c */ /* 0x042fe20000001854 */
[----:B------:R1:W2:Y:S07]  /*3c80*/  MUFU.EX2 R238, R2 ;  /* 0x0000000200ee7308 */ /* 0x0002ae0000000800 */
[C---:B------:R-:W-:Y:S08]  /*3c90*/  HMMA.16816.F32 R88, R8.reuse, R14, R88 ;  /* 0x0000000e0858723c */ /* 0x040ff00000001858 */
[----:B------:R-:W-:Y:S01]  /*3ca0*/  HMMA.16816.F32 R108, R8, R24, R108 ;  /* 0x00000018086c723c */ /* 0x000fe2000000186c */
[----:B-1----:R-:W-:-:S04]  /*3cb0*/  FFMA.FTZ R2, R164, c[0x0][0x23c], -R7 ;  /* 0x00008f00a4027a23 */ /* 0x002fc80000010807 */
[----:B------:R1:W-:Y:S03]  /*3cc0*/  MUFU.EX2 R113, R2 ;  /* 0x0000000200717308 */ /* 0x0003e60000000800 */
[----:B------:R-:W-:Y:S07]  /*3cd0*/  HMMA.16816.F32 R92, R8, R26, R92 ;  /* 0x0000001a085c723c */ /* 0x000fee000000185c */
[----:B------:R-:W-:-:S02]  /*3ce0*/  F2FP.PACK_AB R8, R144, R158 ;  /* 0x0000009e9008723e */ /* 0x000fc400000000ff */
[----:B----4-:R-:W-:Y:S02]  /*3cf0*/  F2FP.PACK_AB R9, R122, R157 ;  /* 0x0000009d7a09723e */ /* 0x010fe400000000ff */
[----:B------:R-:W-:Y:S02]  /*3d00*/  F2FP.PACK_AB R10, R120, R234 ;  /* 0x000000ea780a723e */ /* 0x000fe400000000ff */
[----:B--2---:R-:W-:Y:S01]  /*3d10*/  F2FP.PACK_AB R11, R238, R131 ;  /* 0x00000083ee0b723e */ /* 0x004fe200000000ff */
[----:B-1----:R-:W-:-:S04]  /*3d20*/  FFMA.FTZ R2, R165, c[0x0][0x23c], -R7 ;  /* 0x00008f00a5027a23 */ /* 0x002fc80000010807 */
[----:B------:R1:W-:Y:S02]  /*3d30*/  MUFU.EX2 R123, R2 ;  /* 0x00000002007b7308 */ /* 0x0003e40000000800 */
[C---:B------:R-:W-:Y:S08]  /*3d40*/  HMMA.16816.F32 R68, R8.reuse, R14, R36 ;  /* 0x0000000e0844723c */ /* 0x040ff00000001824 */
[----:B------:R-:W-:Y:S01]  /*3d50*/  HMMA.16816.F32 R36, R8, R24, R32 ;  /* 0x000000180824723c */ /* 0x000fe20000001820 */
[----:B-1----:R-:W-:-:S07]  /*3d60*/  FFMA.FTZ R2, R168, c[0x0][0x23c], -R7 ;  /* 0x00008f00a8027a23 */ /* 0x002fce0000010807 */
[C---:B------:R-:W-:Y:S01]  /*3d70*/  HMMA.16816.F32 R28, R8.reuse, R26, R28 ;  /* 0x0000001a081c723c */ /* 0x040fe2000000181c */
[----:B------:R-:W1:Y:S01]  /*3d80*/  LDSM.16.MT88.4 R24, [R229+0xa000] ;  /* 0x00a00000e518783b */ /* 0x000e620000004200 */
[----:B------:R-:W-:Y:S01]  /*3d90*/  MOV R168, R161 ;  /* 0x000000a100a87202 */ /* 0x000fe20000000f00 */
[----:B------:R2:W-:Y:S05]  /*3da0*/  MUFU.EX2 R130, R2 ;  /* 0x0000000200827308 */ /* 0x0005ea0000000800 */
[C---:B------:R-:W-:Y:S08]  /*3db0*/  HMMA.16816.F32 R104, R8.reuse, R20, R76 ;  /* 0x000000140868723c */ /* 0x040ff0000000184c */
[----:B------:R-:W-:Y:S01]  /*3dc0*/  HMMA.16816.F32 R100, R8, R22, R52 ;  /* 0x000000160864723c */ /* 0x000fe20000001834 */
[----:B------:R-:W3:Y:S01]  /*3dd0*/  LDSM.16.MT88.4 R20, [R139+0xa000] ;  /* 0x00a000008b14783b */ /* 0x000ee20000004200 */
[----:B--2---:R-:W-:Y:S01]  /*3de0*/  FFMA.FTZ R2, R169, c[0x0][0x23c], -R7 ;  /* 0x00008f00a9027a23 */ /* 0x004fe20000010807 */
[----:B------:R-:W-:-:S03]  /*3df0*/  MOV R169, R115 ;  /* 0x0000007300a97202 */ /* 0x000fc60000000f00 */
[----:B------:R2:W-:Y:S02]  /*3e00*/  MUFU.EX2 R147, R2 ;  /* 0x0000000200937308 */ /* 0x0005e40000000800 */
[C---:B------:R-:W-:Y:S08]  /*3e10*/  HMMA.16816.F32 R96, R8.reuse, R16, R48 ;  /* 0x000000100860723c */ /* 0x040ff00000001830 */
[----:B------:R-:W-:Y:S01]  /*3e20*/  HMMA.16816.F32 R76, R8, R18, R44 ;  /* 0x00000012084c723c */ /* 0x000fe2000000182c */
[----:B------:R-:W4:Y:S01]  /*3e30*/  LDSM.16.MT88.4 R16, [R230+0xa000] ;  /* 0x00a00000e610783b */ /* 0x000f220000004200 */
[----:B--2---:R-:W-:-:S06]  /*3e40*/  FFMA.FTZ R2, R166, c[0x0][0x23c], -R0 ;  /* 0x00008f00a6027a23 */ /* 0x004fcc0000010800 */
[----:B------:R-:W-:Y:S01]  /*3e50*/  HMMA.16816.F32 R72, R8, R12, R40 ;  /* 0x0000000c0848723c */ /* 0x000fe20000001828 */
[----:B------:R-:W2:Y:S01]  /*3e60*/  LDSM.16.MT88.4 R12, [R228+0xa000] ;  /* 0x00a00000e40c783b */ /* 0x000ea20000004200 */
[----:B------:R1:W-:Y:S02]  /*3e70*/  MUFU.EX2 R252, R2 ;  /* 0x0000000200fc7308 */ /* 0x0003e40000000800 */
[----:B-1----:R-:W-:-:S06]  /*3e80*/  FFMA.FTZ R2, R192, c[0x0][0x23c], -R6 ;  /* 0x00008f00c0027a23 */ /* 0x002fcc0000010806 */
[----:B------:R1:W-:Y:S02]  /*3e90*/  MUFU.EX2 R223, R2 ;  /* 0x0000000200df7308 */ /* 0x0003e40000000800 */
[----:B-1----:R-:W-:-:S06]  /*3ea0*/  FFMA.FTZ R2, R193, c[0x0][0x23c], -R6 ;  /* 0x00008f00c1027a23 */ /* 0x002fcc0000010806 */
[----:B------:R1:W1:Y:S02]  /*3eb0*/  MUFU.EX2 R129, R2 ;  /* 0x0000000200817308 */ /* 0x0002640000000800 */
[----:B-1----:R-:W-:Y:S01]  /*3ec0*/  FFMA.FTZ R2, R176, c[0x0][0x23c], -R6 ;  /* 0x00008f00b0027a23 */ /* 0x002fe20000010806 */
[----:B------:R-:W-:-:S05]  /*3ed0*/  F2FP.PACK_AB R8, R129, R223 ;  /* 0x000000df8108723e */ /* 0x000fca00000000ff */
        /* <DEDUP_REMOVED lines=15> */
[----:B------:R1:W1:Y:S02]  /*3fd0*/  MUFU.EX2 R214, R2 ;  /* 0x0000000200d67308 */ /* 0x0002640000000800 */
[C---:B------:R-:W-:Y:S07]  /*3fe0*/  HMMA.16816.F32 R40, R8.reuse, R24, R108 ;  /* 0x000000180828723c */ /* 0x040fee000000186c */
[----:B------:R-:W-:Y:S01]  /*3ff0*/  IMAD.MOV.U32 R108, RZ, RZ, R127 ;  /* 0x000000ffff6c7224 */ /* 0x000fe200078e007f */
[----:B---3--:R-:W-:Y:S01]  /*4000*/  HMMA.16816.F32 R64, R8, R20, R64 ;  /* 0x000000140840723c */ /* 0x008fe20000001840 */
[----:B------:R-:W-:Y:S01]  /*4010*/  MOV R127, R126 ;  /* 0x0000007e007f7202 */ /* 0x000fe20000000f00 */
[----:B------:R-:W-:Y:S01]  /*4020*/  IMAD.MOV.U32 R126, RZ, RZ, R132 ;  /* 0x000000ffff7e7224 */ /* 0x000fe200078e0084 */
[----:B------:R-:W-:Y:S01]  /*4030*/  MOV R111, R124 ;  /* 0x0000007c006f7202 */ /* 0x000fe20000000f00 */
[----:B-1----:R-:W-:Y:S01]  /*4040*/  FFMA.FTZ R2, R170, c[0x0][0x23c], -R0 ;  /* 0x00008f00aa027a23 */ /* 0x002fe20000010800 */
[----:B------:R-:W-:-:S02]  /*4050*/  MOV R170, R140 ;  /* 0x0000008c00aa7202 */ /* 0x000fc40000000f00 */
[----:B------:R-:W-:Y:S01]  /*4060*/  MOV R109, R150 ;  /* 0x00000096006d7202 */ /* 0x000fe20000000f00 */
[----:B------:R1:W-:Y:S01]  /*4070*/  MUFU.EX2 R213, R2 ;  /* 0x0000000200d57308 */ /* 0x0003e20000000800 */
[C---:B------:R-:W-:Y:S08]  /*4080*/  HMMA.16816.F32 R60, R8.reuse, R22, R60 ;  /* 0x00000016083c723c */ /* 0x040ff0000000183c */
[----:B----4-:R-:W-:Y:S01]  /*4090*/  HMMA.16816.F32 R56, R8, R16, R56 ;  /* 0x000000100838723c */ /* 0x010fe20000001838 */
[----:B-1----:R-:W-:-:S07]  /*40a0*/  FFMA.FTZ R2, R171, c[0x0][0x23c], -R0 ;  /* 0x00008f00ab027a23 */ /* 0x002fce0000010800 */
[C---:B------:R-:W-:Y:S01]  /*40b0*/  HMMA.16816.F32 R52, R8.reuse, R18, R80 ;  /* 0x000000120834723c */ /* 0x040fe20000001850 */
[----:B------:R-:W-:Y:S01]  /*40c0*/  IMAD.MOV.U32 R171, RZ, RZ, R131 ;  /* 0x000000ffffab7224 */ /* 0x000fe200078e0083 */
[----:B------:R1:W3:Y:S06]  /*40d0*/  MUFU.EX2 R212, R2 ;  /* 0x0000000200d47308 */ /* 0x0002ec0000000800 */
[C---:B--2---:R-:W-:Y:S08]  /*40e0*/  HMMA.16816.F32 R48, R8.reuse, R12, R84 ;  /* 0x0000000c0830723c */ /* 0x044ff00000001854 */
[----:B------:R-:W-:Y:S01]  /*40f0*/  HMMA.16816.F32 R44, R8, R14, R88 ;  /* 0x0000000e082c723c */ /* 0x000fe20000001858 */
[----:B-1----:R-:W-:Y:S01]  /*4100*/  FFMA.FTZ R2, R208, c[0x0][0x23c], -R6 ;  /* 0x00008f00d0027a23 */ /* 0x002fe20000010806 */
[----:B------:R-:W-:-:S03]  /*4110*/  MOV R208, R130 ;  /* 0x0000008200d07202 */ /* 0x000fc60000000f00 */
[----:B------:R1:W-:Y:S03]  /*4120*/  MUFU.EX2 R132, R2 ;  /* 0x0000000200847308 */ /* 0x0003e60000000800 */
[----:B------:R-:W-:Y:S07]  /*4130*/  HMMA.16816.F32 R32, R8, R26, R92 ;  /* 0x0000001a0820723c */ /* 0x000fee000000185c */
[----:B------:R-:W-:-:S02]  /*4140*/  F2FP.PACK_AB R8, R123, R113 ;  /* 0x000000717b08723e */ /* 0x000fc400000000ff */
[----:B------:R-:W-:Y:S02]  /*4150*/  F2FP.PACK_AB R9, R214, R252 ;  /* 0x000000fcd609723e */ /* 0x000fe400000000ff */
[----:B------:R-:W-:Y:S02]  /*4160*/  F2FP.PACK_AB R10, R147, R130 ;  /* 0x00000082930a723e */ /* 0x000fe400000000ff */
[----:B---3--:R-:W-:Y:S01]  /*4170*/  F2FP.PACK_AB R11, R212, R213 ;  /* 0x000000d5d40b723e */ /* 0x008fe200000000ff */
[----:B-1----:R-:W-:Y:S02]  /*4180*/  FFMA.FTZ R2, R209, c[0x0][0x23c], -R6 ;  /* 0x00008f00d1027a23 */ /* 0x002fe40000010806 */
[----:B------:R-:W-:Y:S02]  /*4190*/  IMAD.MOV.U32 R209, RZ, RZ, R133 ;  /* 0x000000ffffd17224 */ /* 0x000fe400078e0085 */
[----:B------:R1:W2:Y:S02]  /*41a0*/  MUFU.EX2 R133, R2 ;  /* 0x0000000200857308 */ /* 0x0002a40000000800 */
[C---:B------:R-:W-:Y:S07]  /*41b0*/  HMMA.16816.F32 R84, R8.reuse, R20, R104 ;  /* 0x000000140854723c */ /* 0x040fee0000001868 */
[----:B------:R-:W-:Y:S01]  /*41c0*/  MOV R107, R115 ;  /* 0x00000073006b7202 */ /* 0x000fe20000000f00 */
[----:B------:R-:W-:Y:S01]  /*41d0*/  IMAD.MOV.U32 R106, RZ, RZ, R114 ;  /* 0x000000ffff6a7224 */ /* 0x000fe200078e0072 */
[----:B------:R-:W-:Y:S01]  /*41e0*/  MOV R115, R118 ;  /* 0x0000007600737202 */ /* 0x000fe20000000f00 */
[----:B------:R-:W-:Y:S01]  /*41f0*/  HMMA.16816.F32 R92, R8, R22, R100 ;  /* 0x00000016085c723c */ /* 0x000fe20000001864 */
[----:B------:R-:W-:Y:S01]  /*4200*/  MOV R118, R137 ;  /* 0x0000008900767202 */ /* 0x000fe20000000f00 */
[----:B------:R-:W-:Y:S01]  /*4210*/  IMAD.MOV.U32 R114, RZ, RZ, R119 ;  /* 0x000000ffff727224 */ /* 0x000fe200078e0077 */
[----:B------:R-:W3:Y:S01]  /*4220*/  LDSM.16.MT88.4 R20, [R139+0xa800] ;  /* 0x00a800008b14783b */ /* 0x000ee20000004200 */
[----:B------:R-:W-:-:S02]  /*4230*/  IMAD.MOV.U32 R119, RZ, RZ, R138 ;  /* 0x000000ffff777224 */ /* 0x000fc400078e008a */
[--C-:B-1----:R-:W-:Y:S01]  /*4240*/  FFMA.FTZ R2, R180, c[0x0][0x23c], -R6.reuse ;  /* 0x00008f00b4027a23 */ /* 0x102fe20000010806 */
[----:B------:R-:W-:Y:S01]  /*4250*/  MOV R110, R114 ;  /* 0x00000072006e7202 */ /* 0x000fe20000000f00 */
[----:B------:R-:W-:Y:S01]  /*4260*/  HMMA.16816.F32 R96, R8, R16, R96 ;  /* 0x000000100860723c */ /* 0x000fe20000001860 */
[----:B------:R-:W-:Y:S01]  /*4270*/  FFMA.FTZ R114, R172, c[0x0][0x23c], -R7 ;  /* 0x00008f00ac727a23 */ /* 0x000fe20000010807 */
[----:B------:R1:W-:Y:S01]  /*4280*/  MUFU.EX2 R137, R2 ;  /* 0x0000000200897308 */ /* 0x0003e20000000800 */
[--C-:B------:R-:W-:Y:S02]  /*4290*/  FFMA.FTZ R104, R216, c[0x0][0x23c], -R6.reuse ;  /* 0x00008f00d8687a23 */ /* 0x100fe40000010806 */
[----:B------:R-:W-:-:S03]  /*42a0*/  FFMA.FTZ R105, R217, c[0x0][0x23c], -R6 ;  /* 0x00008f00d9697a23 */ /* 0x000fc60000010806 */
[C---:B------:R-:W-:Y:S01]  /*42b0*/  HMMA.16816.F32 R88, R8.reuse, R18, R76 ;  /* 0x000000120858723c */ /* 0x040fe2000000184c */
[----:B------:R-:W4:Y:S07]  /*42c0*/  LDSM.16.MT88.4 R16, [R230+0xa800] ;  /* 0x00a80000e610783b */ /* 0x000f2e0000004200 */
[----:B------:R-:W-:Y:S01]  /*42d0*/  HMMA.16816.F32 R80, R8, R12, R72 ;  /* 0x0000000c0850723c */ /* 0x000fe20000001848 */
[----:B-1----:R-:W-:-:S04]  /*42e0*/  FFMA.FTZ R2, R181, c[0x0][0x23c], -R6 ;  /* 0x00008f00b5027a23 */ /* 0x002fc80000010806 */
[----:B------:R1:W1:Y:S03]  /*42f0*/  MUFU.EX2 R138, R2 ;  /* 0x00000002008a7308 */ /* 0x0002660000000800 */
[C---:B------:R-:W-:Y:S01]  /*4300*/  HMMA.16816.F32 R76, R8.reuse, R14, R68 ;  /* 0x0000000e084c723c */ /* 0x040fe20000001844 */
[----:B------:R-:W3:Y:S07]  /*4310*/  LDSM.16.MT88.4 R12, [R228+0xa800] ;  /* 0x00a80000e40c783b */ /* 0x000eee0000004200 */
[----:B------:R-:W-:Y:S01]  /*4320*/  HMMA.16816.F32 R68, R8, R24, R36 ;  /* 0x000000180844723c */ /* 0x000fe20000001824 */
[----:B-1----:R-:W-:Y:S01]  /*4330*/  FFMA.FTZ R2, R210, c[0x0][0x23c], -R5 ;  /* 0x00008f00d2027a23 */ /* 0x002fe20000010805 */
[----:B------:R-:W-:-:S06]  /*4340*/  MOV R210, R129 ;  /* 0x0000008100d27202 */ /* 0x000fcc0000000f00 */
[----:B------:R-:W-:Y:S01]  /*4350*/  HMMA.16816.F32 R72, R8, R26, R28 ;  /* 0x0000001a0848723c */ /* 0x000fe2000000181c */
[----:B------:R-:W1:Y:S01]  /*4360*/  LDSM.16.MT88.4 R24, [R229+0xa800] ;  /* 0x00a80000e518783b */ /* 0x000e620000004200 */
[----:B------:R4:W-:Y:S01]  /*4370*/  MUFU.EX2 R130, R2 ;  /* 0x0000000200827308 */ /* 0x0009e20000000800 */
[----:B------:R-:W-:Y:S01]  /*4380*/  MOV R39, R125 ;  /* 0x0000007d00277202 */ /* 0x000fe20000000f00 */
[----:B------:R-:W-:Y:S01]  /*4390*/  IMAD.MOV.U32 R38, RZ, RZ, R126 ;  /* 0x000000ffff267224 */ /* 0x000fe200078e007e */
[----:B------:R-:W-:Y:S01]  /*43a0*/  MOV R36, R113 ;  /* 0x0000007100247202 */ /* 0x000fe20000000f00 */
[--C-:B------:R-:W-:Y:S01]  /*43b0*/  FFMA.FTZ R113, R185, c[0x0][0x23c], -R7.reuse ;  /* 0x00008f00b9717a23 */ /* 0x100fe20000010807 */
[----:B--2---:R-:W-:Y:S01]  /*43c0*/  F2FP.PACK_AB R8, R133, R132 ;  /* 0x000000848508723e */ /* 0x004fe200000000ff */
[----:B------:R-:W-:Y:S01]  /*43d0*/  IMAD.MOV.U32 R28, RZ, RZ, R128 ;  /* 0x000000ffff1c7224 */ /* 0x000fe200078e0080 */
[----:B------:R-:W-:Y:S01]  /*43e0*/  F2FP.PACK_AB R10, R138, R137 ;  /* 0x000000898a0a723e */ /* 0x000fe200000000ff */
[--C-:B------:R-:W-:Y:S01]  /*43f0*/  FFMA.FTZ R30, R196, c[0x0][0x23c], -R7.reuse ;  /* 0x00008f00c41e7a23 */ /* 0x100fe20000010807 */
[----:B------:R-:W-:Y:S01]  /*4400*/  MOV R29, R123 ;  /* 0x0000007b001d7202 */ /* 0x000fe20000000f00 */
[----:B------:R-:W-:Y:S01]  /*4410*/  FFMA.FTZ R31, R224, c[0x0][0x23c], -R6 ;  /* 0x00008f00e01f7a23 */ /* 0x000fe20000010806 */
[----:B------:R-:W-:Y:S01]  /*4420*/  MOV R37, R112 ;  /* 0x0000007000257202 */ /* 0x000fe20000000f00 */
[----:B------:R-:W-:-:S02]  /*4430*/  FFMA.FTZ R112, R184, c[0x0][0x23c], -R7 ;  /* 0x00008f00b8707a23 */ /* 0x000fc40000010807 */
[--C-:B----4-:R-:W-:Y:S02]  /*4440*/  FFMA.FTZ R2, R211, c[0x0][0x23c], -R5.reuse ;  /* 0x00008f00d3027a23 */ /* 0x110fe40000010805 */
[----:B------:R-:W-:Y:S02]  /*4450*/  IMAD.MOV.U32 R211, RZ, RZ, R4 ;  /* 0x000000ffffd37224 */ /* 0x000fe400078e0004 */
[----:B------:R2:W4:Y:S01]  /*4460*/  MUFU.EX2 R131, R2 ;  /* 0x0000000200837308 */ /* 0x0005220000000800 */
[----:B------:R-:W-:-:S07]  /*4470*/  FFMA.FTZ R4, R183, c[0x0][0x23c], -R5 ;  /* 0x00008f00b7047a23 */ /* 0x000fce0000010805 */
[----:B------:R1:W-:Y:S01]  /*4480*/  MUFU.EX2 R129, R4 ;  /* 0x0000000400817308 */ /* 0x0003e20000000800 */
[----:B--2---:R-:W-:Y:S01]  /*4490*/  FFMA.FTZ R2, R182, c[0x0][0x23c], -R5 ;  /* 0x00008f00b6027a23 */ /* 0x004fe20000010805 */
[----:B----4-:R-:W-:-:S06]  /*44a0*/  F2FP.PACK_AB R9, R131, R130 ;  /* 0x000000828309723e */ /* 0x010fcc00000000ff */
[----:B------:R2:W4:Y:S01]  /*44b0*/  MUFU.EX2 R128, R2 ;  /* 0x0000000200807308 */ /* 0x0005220000000800 */
[----:B-1----:R-:W-:Y:S02]  /*44c0*/  FFMA.FTZ R4, R202, c[0x0][0x23c], -R0 ;  /* 0x00008f00ca047a23 */ /* 0x002fe40000010800 */
[----:B--2---:R-:W-:Y:S01]  /*44d0*/  FFMA.FTZ R2, R204, c[0x0][0x23c], -R7 ;  /* 0x00008f00cc027a23 */ /* 0x004fe20000010807 */
[----:B----4-:R-:W-:-:S04]  /*44e0*/  F2FP.PACK_AB R11, R129, R128 ;  /* 0x00000080810b723e */ /* 0x010fc800000000ff */
[----:B------:R1:W-:Y:S03]  /*44f0*/  MUFU.EX2 R124, R2 ;  /* 0x00000002007c7308 */ /* 0x0003e60000000800 */
[C---:B---3--:R-:W-:Y:S07]  /*4500*/  HMMA.16816.F32 R140, R8.reuse, R20, R64 ;  /* 0x00000014088c723c */ /* 0x048fee0000001840 */
[----:B------:R-:W-:Y:S01]  /*4510*/  IMAD.MOV.U32 R67, RZ, RZ, R127 ;  /* 0x000000ffff437224 */ /* 0x000fe200078e007f */
[----:B------:R-:W-:Y:S01]  /*4520*/  MOV R66, R149 ;  /* 0x0000009500427202 */ /* 0x000fe20000000f00 */
[----:B------:R-:W-:Y:S01]  /*4530*/  IMAD.MOV.U32 R65, RZ, RZ, R148 ;  /* 0x000000ffff417224 */ /* 0x000fe200078e0094 */
[----:B------:R-:W-:Y:S01]  /*4540*/  HMMA.16816.F32 R164, R8, R18, R52 ;  /* 0x0000001208a4723c */ /* 0x000fe20000001834 */
[----:B------:R-:W-:Y:S01]  /*4550*/  MOV R202, R233 ;  /* 0x000000e900ca7202 */ /* 0x000fe20000000f00 */
[----:B-1----:R-:W-:Y:S01]  /*4560*/  FFMA.FTZ R2, R205, c[0x0][0x23c], -R7 ;  /* 0x00008f00cd027a23 */ /* 0x002fe20000010807 */
[----:B------:R-:W-:-:S03]  /*4570*/  MOV R64, R122 ;  /* 0x0000007a00407202 */ /* 0x000fc60000000f00 */
[----:B------:R1:W2:Y:S02]  /*4580*/  MUFU.EX2 R125, R2 ;  /* 0x00000002007d7308 */ /* 0x0002a40000000800 */
[C---:B------:R-:W-:Y:S07]  /*4590*/  HMMA.16816.F32 R148, R8.reuse, R22, R60 ;  /* 0x000000160894723c */ /* 0x040fee000000183c */
[----:B------:R-:W-:Y:S01]  /*45a0*/  IMAD.MOV.U32 R60, RZ, RZ, R120 ;  /* 0x000000ffff3c7224 */ /* 0x000fe200078e0078 */
[----:B------:R-:W-:Y:S01]  /*45b0*/  MOV R62, R163 ;  /* 0x000000a3003e7202 */ /* 0x000fe20000000f00 */
[----:B------:R-:W-:Y:S01]  /*45c0*/  IMAD.MOV.U32 R120, RZ, RZ, R119 ;  /* 0x000000ffff787224 */ /* 0x000fe200078e0077 */
[----:B------:R-:W-:Y:S01]  /*45d0*/  MOV R61, R160 ;  /* 0x000000a0003d7202 */ /* 0x000fe20000000f00 */
[C---:B------:R-:W-:Y:S01]  /*45e0*/  HMMA.16816.F32 R176, R8.reuse, R12, R48 ;  /* 0x0000000c08b0723c */ /* 0x040fe20000001830 */
[----:B------:R-:W-:Y:S01]  /*45f0*/  IMAD.MOV.U32 R63, RZ, RZ, R121 ;  /* 0x000000ffff3f7224 */ /* 0x000fe200078e0079 */
[----:B------:R-:W-:Y:S01]  /*4600*/  MOV R54, R62 ;  /* 0x0000003e00367202 */ /* 0x000fe20000000f00 */
[--C-:B-1----:R-:W-:Y:S01]  /*4610*/  FFMA.FTZ R2, R200, c[0x0][0x23c], -R7.reuse ;  /* 0x00008f00c8027a23 */ /* 0x102fe20000010807 */
[----:B------:R-:W-:Y:S01]  /*4620*/  MOV R52, R60 ;  /* 0x0000003c00347202 */ /* 0x000fe20000000f00 */
[----:B------:R-:W-:Y:S01]  /*4630*/  IMAD.MOV.U32 R121, RZ, RZ, R116 ;  /* 0x000000ffff797224 */ /* 0x000fe200078e0074 */
[----:B------:R-:W-:Y:S01]  /*4640*/  MOV R55, R63 ;  /* 0x0000003f00377202 */ /* 0x000fe20000000f00 */
[----:B------:R1:W-:Y:S01]  /*4650*/  MUFU.EX2 R127, R2 ;  /* 0x00000002007f7308 */ /* 0x0003e20000000800 */
[C---:B------:R-:W-:Y:S01]  /*4660*/  HMMA.16816.F32 R160, R8.reuse, R16, R56 ;  /* 0x0000001008a0723c */ /* 0x040fe20000001838 */
[--C-:B------:R-:W-:Y:S01]  /*4670*/  FFMA.FTZ R50, R188, c[0x0][0x23c], -R7.reuse ;  /* 0x00008f00bc327a23 */ /* 0x100fe20000010807 */
[----:B------:R-:W-:Y:S01]  /*4680*/  MOV R63, R209 ;  /* 0x000000d1003f7202 */ /* 0x000fe20000000f00 */
[--C-:B------:R-:W-:Y:S01]  /*4690*/  FFMA.FTZ R49, R189, c[0x0][0x23c], -R7.reuse ;  /* 0x00008f00bd317a23 */ /* 0x100fe20000010807 */
[----:B------:R-:W-:Y:S01]  /*46a0*/  MOV R60, R29 ;  /* 0x0000001d003c7202 */ /* 0x000fe20000000f00 */
[--C-:B------:R-:W-:Y:S01]  /*46b0*/  FFMA.FTZ R48, R198, c[0x0][0x23c], -R0.reuse ;  /* 0x00008f00c6307a23 */ /* 0x100fe20000010800 */
[----:B------:R-:W-:Y:S01]  /*46c0*/  MOV R209, R107 ;  /* 0x0000006b00d17202 */ /* 0x000fe20000000f00 */
[--C-:B------:R-:W-:Y:S01]  /*46d0*/  FFMA.FTZ R116, R186, c[0x0][0x23c], -R0.reuse ;  /* 0x00008f00ba747a23 */ /* 0x100fe20000010800 */
[----:B------:R-:W-:Y:S01]  /*46e0*/  MOV R57, R118 ;  /* 0x0000007600397202 */ /* 0x000fe20000000f00 */
[----:B------:R-:W-:Y:S01]  /*46f0*/  HMMA.16816.F32 R180, R8, R14, R44 ;  /* 0x0000000e08b4723c */ /* 0x000fe2000000182c */
[----:B------:R-:W-:Y:S01]  /*4700*/  MOV R58, R117 ;  /* 0x00000075003a7202 */ /* 0x000fe20000000f00 */
[----:B------:R-:W-:Y:S01]  /*4710*/  FFMA.FTZ R117, R187, c[0x0][0x23c], -R0 ;  /* 0x00008f00bb757a23 */ /* 0x000fe20000010800 */
[----:B------:R-:W-:Y:S01]  /*4720*/  MOV R59, R115 ;  /* 0x00000073003b7202 */ /* 0x000fe20000000f00 */
[----:B------:R-:W-:-:S02]  /*4730*/  FFMA.FTZ R115, R173, c[0x0][0x23c], -R7 ;  /* 0x00008f00ad737a23 */ /* 0x000fc40000010807 */
[----:B-1----:R-:W-:Y:S01]  /*4740*/  FFMA.FTZ R2, R201, c[0x0][0x23c], -R7 ;  /* 0x00008f00c9027a23 */ /* 0x002fe20000010807 */
[----:B------:R-:W-:Y:S01]  /*4750*/  MOV R47, R59 ;  /* 0x0000003b002f7202 */ /* 0x000fe20000000f00 */
[C---:B------:R-:W-:Y:S01]  /*4760*/  HMMA.16816.F32 R192, R8.reuse, R24, R40 ;  /* 0x0000001808c0723c */ /* 0x040fe20000001828 */
[--C-:B------:R-:W-:Y:S01]  /*4770*/  FFMA.FTZ R118, R174, c[0x0][0x23c], -R0.reuse ;  /* 0x00008f00ae767a23 */ /* 0x100fe20000010800 */
[----:B------:R1:W3:Y:S01]  /*4780*/  MUFU.EX2 R126, R2 ;  /* 0x00000002007e7308 */ /* 0x0002e20000000800 */
[--C-:B------:R-:W-:Y:S02]  /*4790*/  FFMA.FTZ R119, R175, c[0x0][0x23c], -R0.reuse ;  /* 0x00008f00af777a23 */ /* 0x100fe40000010800 */
[----:B------:R-:W-:Y:S01]  /*47a0*/  IMAD.MOV.U32 R53, RZ, RZ, R61 ;  /* 0x000000ffff357224 */ /* 0x000fe200078e003d */
[----:B------:R-:W-:Y:S01]  /*47b0*/  MOV R61, R211 ;  /* 0x000000d3003d7202 */ /* 0x000fe20000000f00 */
[----:B------:R-:W-:Y:S01]  /*47c0*/  FFMA.FTZ R42, R197, c[0x0][0x23c], -R7 ;  /* 0x00008f00c52a7a23 */ /* 0x000fe20000010807 */
[----:B------:R-:W-:Y:S01]  /*47d0*/  HMMA.16816.F32 R100, R8, R26, R32 ;  /* 0x0000001a0864723c */ /* 0x000fe20000001820 */
[--C-:B------:R-:W-:Y:S01]  /*47e0*/  FFMA.FTZ R7, R207, c[0x0][0x23c], -R0.reuse ;  /* 0x00008f00cf077a23 */ /* 0x100fe20000010800 */
[----:B------:R-:W-:Y:S01]  /*47f0*/  MOV R211, R208 ;  /* 0x000000d000d37202 */ /* 0x000fe20000000f00 */
[--C-:B------:R-:W-:Y:S01]  /*4800*/  FFMA.FTZ R43, R199, c[0x0][0x23c], -R0.reuse ;  /* 0x00008f00c72b7a23 */ /* 0x100fe20000010800 */
[----:B------:R-:W-:Y:S01]  /*4810*/  MOV R208, R108 ;  /* 0x0000006c00d07202 */ /* 0x000fe20000000f00 */
[----:B------:R-:W-:Y:S01]  /*4820*/  FFMA.FTZ R41, R190, c[0x0][0x23c], -R0 ;  /* 0x00008f00be297a23 */ /* 0x000fe20000010800 */
[----:B------:R-:W-:Y:S01]  /*4830*/  MUFU.EX2 R122, R7 ;  /* 0x00000007007a7308 */ /* 0x000fe20000000800 */
[----:B------:R-:W-:-:S02]  /*4840*/  FFMA.FTZ R10, R120, c[0x0][0x23c], -R6 ;  /* 0x00008f00780a7a23 */ /* 0x000fc40000010806 */
[--C-:B------:R-:W-:Y:S02]  /*4850*/  FFMA.FTZ R40, R191, c[0x0][0x23c], -R0.reuse ;  /* 0x00008f00bf287a23 */ /* 0x100fe40000010800 */
[----:B-1----:R-:W-:Y:S02]  /*4860*/  FFMA.FTZ R2, R206, c[0x0][0x23c], -R0 ;  /* 0x00008f00ce027a23 */ /* 0x002fe40000010800 */
[----:B------:R-:W-:Y:S02]  /*4870*/  FFMA.FTZ R11, R121, c[0x0][0x23c], -R6 ;  /* 0x00008f00790b7a23 */ /* 0x000fe40000010806 */
[----:B------:R1:W-:Y:S01]  /*4880*/  MUFU.EX2 R123, R2 ;  /* 0x00000002007b7308 */ /* 0x0003e20000000800 */
[----:B------:R-:W-:Y:S02]  /*4890*/  IMAD.MOV.U32 R56, RZ, RZ, R64 ;  /* 0x000000ffff387224 */ /* 0x000fe400078e0040 */
[----:B------:R-:W-:Y:S02]  /*48a0*/  IMAD.MOV.U32 R62, RZ, RZ, R210 ;  /* 0x000000ffff3e7224 */ /* 0x000fe400078e00d2 */
[----:B------:R-:W-:-:S02]  /*48b0*/  IMAD.MOV.U32 R59, RZ, RZ, R28 ;  /* 0x000000ffff3b7224 */ /* 0x000fc400078e001c */
[----:B------:R-:W-:Y:S01]  /*48c0*/  IMAD.MOV.U32 R210, RZ, RZ, R106 ;  /* 0x000000ffffd27224 */ /* 0x000fe200078e006a */
[----:B------:R-:W-:Y:S01]  /*48d0*/  MUFU.EX2 R121, R4 ;  /* 0x0000000400797308 */ /* 0x000fe20000000800 */
[----:B------:R-:W-:Y:S02]  /*48e0*/  IMAD.MOV.U32 R64, RZ, RZ, R109 ;  /* 0x000000ffff407224 */ /* 0x000fe400078e006d */
[--C-:B------:R-:W-:Y:S02]  /*48f0*/  FFMA.FTZ R9, R248, c[0x0][0x23c], -R6.reuse ;  /* 0x00008f00f8097a23 */ /* 0x100fe40000010806 */
[--C-:B------:R-:W-:Y:S02]  /*4900*/  FFMA.FTZ R8, R249, c[0x0][0x23c], -R6.reuse ;  /* 0x00008f00f9087a23 */ /* 0x100fe40000010806 */
[----:B------:R-:W-:Y:S02]  /*4910*/  FFMA.FTZ R51, R225, c[0x0][0x23c], -R6 ;  /* 0x00008f00e1337a23 */ /* 0x000fe40000010806 */
[----:B-1----:R-:W-:-:S02]  /*4920*/  FFMA.FTZ R2, R203, c[0x0][0x23c], -R0 ;  /* 0x00008f00cb027a23 */ /* 0x002fc40000010800 */
[--C-:B------:R-:W-:Y:S01]  /*4930*/  FFMA.FTZ R0, R58, c[0x0][0x23c], -R5.reuse ;  /* 0x00008f003a007a23 */ /* 0x100fe20000010805 */
[----:B------:R-:W-:Y:S01]  /*4940*/  MOV R58, R66 ;  /* 0x00000042003a7202 */ /* 0x000fe20000000f00 */
[----:B------:R1:W2:Y:S02]  /*4950*/  MUFU.EX2 R120, R2 ;  /* 0x0000000200787308 */ /* 0x0002a40000000800 */
[----:B-1----:R-:W-:Y:S01]  /*4960*/  FFMA.FTZ R2, R57, c[0x0][0x23c], -R5 ;  /* 0x00008f0039027a23 */ /* 0x002fe20000010805 */
[----:B------:R-:W-:Y:S02]  /*4970*/  MOV R57, R65 ;  /* 0x0000004100397202 */ /* 0x000fe40000000f00 */
[----:B------:R-:W-:Y:S02]  /*4980*/  MOV R65, R171 ;  /* 0x000000ab00417202 */ /* 0x000fe40000000f00 */
[----:B------:R-:W-:Y:S01]  /*4990*/  MOV R171, R170 ;  /* 0x000000aa00ab7202 */ /* 0x000fe20000000f00 */
[----:B------:R-:W-:Y:S01]  /*49a0*/  IMAD.MOV.U32 R170, RZ, RZ, R169 ;  /* 0x000000ffffaa7224 */ /* 0x000fe200078e00a9 */
[----:B------:R-:W-:-:S02]  /*49b0*/  MOV R169, R237 ;  /* 0x000000ed00a97202 */ /* 0x000fc40000000f00 */
[----:B------:R-:W4:Y:S04]  /*49c0*/  LDL.LU R237, [R1+0xe0] ;  /* 0x0000e00001ed7983 */ /* 0x000f280000300800 */
[----:B------:R-:W4:Y:S01]  /*49d0*/  LDL.LU R66, [R1+0x74] ;  /* 0x0000740001427983 */ /* 0x000f220000300800 */
[--C-:B------:R-:W-:Y:S01]  /*49e0*/  FFMA.FTZ R28, R250, c[0x0][0x23c], -R5.reuse ;  /* 0x00008f00fa1c7a23 */ /* 0x100fe20000010805 */
[----:B--2---:R-:W-:Y:S01]  /*49f0*/  F2FP.PACK_AB R4, R125, R124 ;  /* 0x0000007c7d04723e */ /* 0x004fe200000000ff */
[--C-:B------:R-:W-:Y:S01]  /*4a00*/  FFMA.FTZ R29, R251, c[0x0][0x23c], -R5.reuse ;  /* 0x00008f00fb1d7a23 */ /* 0x100fe20000010805 */
[----:B------:R-:W2:Y:S01]  /*4a10*/  LDL.LU R233, [R1+0xdc] ;  /* 0x0000dc0001e97983 */ /* 0x000ea20000300800 */
[--C-:B------:R-:W-:Y:S01]  /*4a20*/  FFMA.FTZ R106, R226, c[0x0][0x23c], -R5.reuse ;  /* 0x00008f00e26a7a23 */ /* 0x100fe20000010805 */
[----:B---3--:R-:W-:Y:S01]  /*4a30*/  F2FP.PACK_AB R6, R126, R127 ;  /* 0x0000007f7e06723e */ /* 0x008fe200000000ff */
[--C-:B------:R-:W-:Y:S01]  /*4a40*/  FFMA.FTZ R107, R227, c[0x0][0x23c], -R5.reuse ;  /* 0x00008f00e36b7a23 */ /* 0x100fe20000010805 */
[----:B------:R-:W3:Y:S01]  /*4a50*/  LDL.LU R190, [R1+0x70] ;  /* 0x0000700001be7983 */ /* 0x000ee20000300800 */
[--C-:B------:R-:W-:Y:S01]  /*4a60*/  FFMA.FTZ R108, R218, c[0x0][0x23c], -R5.reuse ;  /* 0x00008f00da6c7a23 */ /* 0x100fe20000010805 */
[----:B------:R-:W-:Y:S01]  /*4a70*/  F2FP.PACK_AB R7, R120, R121 ;  /* 0x000000797807723e */ /* 0x000fe200000000ff */
[----:B------:R-:W-:Y:S01]  /*4a80*/  FFMA.FTZ R109, R219, c[0x0][0x23c], -R5 ;  /* 0x00008f00db6d7a23 */ /* 0x000fe20000010805 */
[----:B------:R-:W-:Y:S01]  /*4a90*/  F2FP.PACK_AB R5, R122, R123 ;  /* 0x0000007b7a05723e */ /* 0x000fe200000000ff */
[----:B------:R-:W-:Y:S01]  /*4aa0*/  IMAD.MOV.U32 R191, RZ, RZ, R39 ;  /* 0x000000ffffbf7224 */ /* 0x000fe200078e0027 */
[----:B------:R-:W-:Y:S01]  /*4ab0*/  MOV R174, R67 ;  /* 0x0000004300ae7202 */ /* 0x000fe20000000f00 */
[----:B------:R-:W-:Y:S01]  /*4ac0*/  FADD.FTZ R110, R110, R47 ;  /* 0x0000002f6e6e7221 */ /* 0x000fe20000010000 */
        /* <DEDUP_REMOVED lines=13> */
[----:B------:R-:W-:Y:S01]  /*4ba0*/  HMMA.16816.F32 R56, R4, R22, R92 ;  /* 0x000000160438723c */ /* 0x000fe2000000185c */
[----:B------:R-:W-:-:S02]  /*4bb0*/  MOV R201, R61 ;  /* 0x0000003d00c97202 */ /* 0x000fc40000000f00 */
[----:B------:R-:W-:Y:S02]  /*4bc0*/  MOV R200, R63 ;  /* 0x0000003f00c87202 */ /* 0x000fe40000000f00 */
[----:B------:R-:W-:Y:S02]  /*4bd0*/  MOV R197, R64 ;  /* 0x0000004000c57202 */ /* 0x000fe40000000f00 */
[----:B------:R-:W-:Y:S01]  /*4be0*/  MOV R207, R37 ;  /* 0x0000002500cf7202 */ /* 0x000fe20000000f00 */
[----:B------:R-:W-:Y:S01]  /*4bf0*/  HMMA.16816.F32 R44, R4, R16, R96 ;  /* 0x00000010042c723c */ /* 0x000fe20000001860 */
[----:B------:R-:W-:-:S07]  /*4c00*/  MOV R173, R111 ;  /* 0x0000006f00ad7202 */ /* 0x000fce0000000f00 */
[C---:B------:R-:W-:Y:S01]  /*4c10*/  HMMA.16816.F32 R36, R4.reuse, R18, R88 ;  /* 0x000000120424723c */ /* 0x040fe20000001858 */
[----:B------:R-:W-:Y:S07]  /*4c20*/  LDSM.16.MT88.4 R16, [R230+0xb000] ;  /* 0x00b00000e610783b */ /* 0x000fee0000004200 */
[C---:B------:R-:W-:Y:S08]  /*4c30*/  HMMA.16816.F32 R32, R4.reuse, R12, R80 ;  /* 0x0000000c0420723c */ /* 0x040ff00000001850 */
[C---:B------:R-:W-:Y:S08]  /*4c40*/  HMMA.16816.F32 R52, R4.reuse, R14, R76 ;  /* 0x0000000e0434723c */ /* 0x040ff0000000184c */
[C---:B------:R-:W-:Y:S08]  /*4c50*/  HMMA.16816.F32 R68, R4.reuse, R24, R68 ;  /* 0x000000180444723c */ /* 0x040ff00000001844 */
[----:B------:R-:W-:Y:S01]  /*4c60*/  HMMA.16816.F32 R60, R4, R26, R72 ;  /* 0x0000001a043c723c */ /* 0x000fe20000001848 */
[----:B------:R1:W-:Y:S01]  /*4c70*/  MUFU.EX2 R77, R2 ;  /* 0x00000002004d7308 */ /* 0x0003e20000000800 */
[----:B------:R-:W-:Y:S01]  /*4c80*/  LDSM.16.MT88.4 R12, [R228+0xb000] ;  /* 0x00b00000e40c783b */ /* 0x000fe20000004200 */
[----:B-1----:R-:W-:-:S04]  /*4c90*/  FADD.FTZ R2, R241, R110 ;  /* 0x0000006ef1027221 */ /* 0x002fc80000010000 */
[----:B------:R-:W-:Y:S01]  /*4ca0*/  FADD.FTZ R2, R134, R2 ;  /* 0x0000000286027221 */ /* 0x000fe20000010000 */
[----:B----4-:R-:W-:Y:S02]  /*4cb0*/  MOV R187, R66 ;  /* 0x0000004200bb7202 */ /* 0x010fe40000000f00 */
[----:B------:R-:W-:Y:S07]  /*4cc0*/  HMMA.16816.F32 R64, R4, R20, R84 ;  /* 0x000000140440723c */ /* 0x000fee0000001854 */
[----:B------:R-:W-:Y:S01]  /*4cd0*/  FADD.FTZ R5, R187, R174 ;  /* 0x000000aebb057221 */ /* 0x000fe20000010000 */
[----:B------:R-:W-:Y:S01]  /*4ce0*/  MOV R174, R191 ;  /* 0x000000bf00ae7202 */ /* 0x000fe20000000f00 */
[----:B------:R-:W-:Y:S01]  /*4cf0*/  IMAD.MOV.U32 R187, RZ, RZ, R186 ;  /* 0x000000ffffbb7224 */ /* 0x000fe200078e00ba */
[----:B---3--:R-:W-:Y:S01]  /*4d00*/  MOV R186, R190 ;  /* 0x000000be00ba7202 */ /* 0x008fe20000000f00 */
[----:B------:R-:W-:Y:S01]  /*4d10*/  IMAD.MOV.U32 R191, RZ, RZ, R199 ;  /* 0x000000ffffbf7224 */ /* 0x000fe200078e00c7 */
[----:B------:R-:W-:Y:S01]  /*4d20*/  MOV R190, R198 ;  /* 0x000000c600be7202 */ /* 0x000fe20000000f00 */
[----:B------:R-:W-:Y:S01]  /*4d30*/  FADD.FTZ R4, R187, R174 ;  /* 0x000000aebb047221 */ /* 0x000fe20000010000 */
[----:B------:R-:W-:Y:S01]  /*4d40*/  MOV R198, R203 ;  /* 0x000000cb00c67202 */ /* 0x000fe20000000f00 */
[----:B------:R-:W-:Y:S01]  /*4d50*/  MUFU.EX2 R80, R8 ;  /* 0x0000000800507308 */ /* 0x000fe20000000800 */
[----:B------:R-:W-:Y:S01]  /*4d60*/  MOV R203, R245 ;  /* 0x000000f500cb7202 */ /* 0x000fe20000000f00 */
[----:B------:R-:W-:Y:S01]  /*4d70*/  IMAD.MOV.U32 R199, RZ, RZ, R238 ;  /* 0x000000ffffc77224 */ /* 0x000fe200078e00ee */
[----:B------:R-:W-:Y:S01]  /*4d80*/  MOV R187, R186 ;  /* 0x000000ba00bb7202 */ /* 0x000fe20000000f00 */
[----:B------:R-:W-:Y:S01]  /*4d90*/  IMAD.MOV.U32 R186, RZ, RZ, R191 ;  /* 0x000000ffffba7224 */ /* 0x000fe200078e00bf */
[----:B------:R-:W3:Y:S01]  /*4da0*/  LDL.LU R238, [R1+0xd8] ;  /* 0x0000d80001ee7983 */ /* 0x000ee20000300800 */
[----:B------:R-:W-:-:S02]  /*4db0*/  MOV R191, R190 ;  /* 0x000000be00bf7202 */ /* 0x000fc40000000f00 */
[----:B------:R-:W-:Y:S01]  /*4dc0*/  MOV R190, R203 ;  /* 0x000000cb00be7202 */ /* 0x000fe20000000f00 */
[----:B------:R-:W4:Y:S01]  /*4dd0*/  LDL.LU R245, [R1+0xd4] ;  /* 0x0000d40001f57983 */ /* 0x000f220000300800 */
[----:B------:R-:W-:Y:S02]  /*4de0*/  IMAD.MOV.U32 R203, RZ, RZ, R246 ;  /* 0x000000ffffcb7224 */ /* 0x000fe400078e00f6 */
[----:B------:R-:W-:Y:S01]  /*4df0*/  FADD.FTZ R25, R187, R5 ;  /* 0x00000005bb197221 */ /* 0x000fe20000010000 */
[----:B------:R-:W2:Y:S04]  /*4e00*/  LDL.LU R241, [R1+0xd0] ;  /* 0x0000d00001f17983 */ /* 0x000ea80000300800 */
[----:B------:R-:W2:Y:S04]  /*4e10*/  LDL.LU R246, [R1+0xcc] ;  /* 0x0000cc0001f67983 */ /* 0x000ea80000300800 */
[----:B------:R-:W2:Y:S04]  /*4e20*/  LDL.LU R187, [R1+0x44] ;  /* 0x0000440001bb7983 */ /* 0x000ea80000300800 */
[----:B------:R-:W3:Y:S01]  /*4e30*/  LDL.LU R134, [R1+0xc8] ;  /* 0x0000c80001867983 */ /* 0x000ee20000300800 */
[----:B------:R-:W-:Y:S03]  /*4e40*/  MUFU.EX2 R84, R11 ;  /* 0x0000000b00547308 */ /* 0x000fe60000000800 */
[----:B------:R-:W1:Y:S05]  /*4e50*/  LDSM.16.MT88.4 R20, [R139+0xb000] ;  /* 0x00b000008b14783b */ /* 0x000e6a0000004200 */
[----:B------:R-:W-:Y:S08]  /*4e60*/  MUFU.EX2 R85, R10 ;  /* 0x0000000a00557308 */ /* 0x000ff00000000800 */
[----:B------:R1:W-:Y:S02]  /*4e70*/  MUFU.EX2 R86, R9 ;  /* 0x0000000900567308 */ /* 0x0003e40000000800 */
[----:B-1----:R-:W1:Y:S06]  /*4e80*/  LDSM.16.MT88.4 R8, [R229+0xb000] ;  /* 0x00b00000e508783b */ /* 0x002e6c0000004200 */
[----:B------:R-:W1:Y:S08]  /*4e90*/  MUFU.EX2 R76, R0 ;  /* 0x00000000004c7308 */ /* 0x000e700000000800 */
[----:B------:R-:W-:Y:S08]  /*4ea0*/  MUFU.EX2 R72, R28 ;  /* 0x0000001c00487308 */ /* 0x000ff00000000800 */
[----:B------:R-:W1:Y:S08]  /*4eb0*/  MUFU.EX2 R73, R29 ;  /* 0x0000001d00497308 */ /* 0x000e700000000800 */
[----:B------:R-:W-:Y:S08]  /*4ec0*/  MUFU.EX2 R27, R30 ;  /* 0x0000001e001b7308 */ /* 0x000ff00000000800 */
[----:B------:R-:W1:Y:S08]  /*4ed0*/  MUFU.EX2 R42, R42 ;  /* 0x0000002a002a7308 */ /* 0x000e700000000800 */
[----:B------:R-:W-:Y:S08]  /*4ee0*/  MUFU.EX2 R50, R50 ;  /* 0x0000003200327308 */ /* 0x000ff00000000800 */
[----:B------:R-:W-:Y:S08]  /*4ef0*/  MUFU.EX2 R49, R49 ;  /* 0x0000003100317308 */ /* 0x000ff00000000800 */
[----:B------:R-:W-:Y:S08]  /*4f00*/  MUFU.EX2 R48, R48 ;  /* 0x0000003000307308 */ /* 0x000ff00000000800 */
[----:B------:R-:W1:Y:S08]  /*4f10*/  MUFU.EX2 R43, R43 ;  /* 0x0000002b002b7308 */ /* 0x000e700000000800 */
[----:B------:R-:W-:Y:S08]  /*4f20*/  MUFU.EX2 R41, R41 ;  /* 0x0000002900297308 */ /* 0x000ff00000000800 */
[----:B------:R-:W2:Y:S01]  /*4f30*/  MUFU.EX2 R40, R40 ;  /* 0x0000002800287308 */ /* 0x000ea20000000800 */
[----:B-1----:R-:W-:-:S02]  /*4f40*/  F2FP.PACK_AB R5, R76, R77 ;  /* 0x0000004d4c05723e */ /* 0x002fc400000000ff */
[----:B------:R-:W-:Y:S02]  /*4f50*/  F2FP.PACK_AB R6, R80, R86 ;  /* 0x000000565006723e */ /* 0x000fe400000000ff */
[----:B------:R-:W-:Y:S01]  /*4f60*/  F2FP.PACK_AB R7, R73, R72 ;  /* 0x000000484907723e */ /* 0x000fe200000000ff */
[----:B------:R-:W-:Y:S02]  /*4f70*/  FADD.FTZ R111, R153, R152 ;  /* 0x00000098996f7221 */ /* 0x000fe40000010000 */
[----:B------:R1:W-:Y:S02]  /*4f80*/  MUFU.EX2 R26, R31 ;  /* 0x0000001f001a7308 */ /* 0x0003e40000000800 */
[----:B------:R-:W-:-:S04]  /*4f90*/  FADD.FTZ R0, R155, R111 ;  /* 0x0000006f9b007221 */ /* 0x000fc80000010000 */
[----:B------:R-:W-:Y:S01]  /*4fa0*/  FADD.FTZ R0, R154, R0 ;  /* 0x000000009a007221 */ /* 0x000fe20000010000 */
[----:B------:R-:W-:Y:S01]  /*4fb0*/  MOV R249, R168 ;  /* 0x000000a800f97202 */ /* 0x000fe20000000f00 */
[----:B------:R-:W-:Y:S01]  /*4fc0*/  IMAD.MOV.U32 R248, RZ, RZ, R242 ;  /* 0x000000fffff87224 */ /* 0x000fe200078e00f2 */
[----:B------:R-:W-:Y:S01]  /*4fd0*/  MOV R96, R188 ;  /* 0x000000bc00607202 */ /* 0x000fe20000000f00 */
[----:B------:R-:W-:Y:S01]  /*4fe0*/  FADD.FTZ R0, R247, R0 ;  /* 0x00000000f7007221 */ /* 0x000fe20000010000 */
[----:B------:R-:W-:Y:S01]  /*4ff0*/  MOV R97, R201 ;  /* 0x000000c900617202 */ /* 0x000fe20000000f00 */
[----:B------:R-:W-:Y:S01]  /*5000*/  IMAD.MOV.U32 R91, RZ, RZ, R189 ;  /* 0x000000ffff5b7224 */ /* 0x000fe200078e00bd */
[----:B------:R-:W-:Y:S01]  /*5010*/  MOV R99, R210 ;  /* 0x000000d200637202 */ /* 0x000fe20000000f00 */
[----:B------:R-:W-:Y:S01]  /*5020*/  FADD.FTZ R0, R243, R0 ;  /* 0x00000000f3007221 */ /* 0x000fe20000010000 */
[----:B------:R-:W-:Y:S01]  /*5030*/  MOV R93, R146 ;  /* 0x00000092005d7202 */ /* 0x000fe20000000f00 */
[----:B------:R-:W-:-:S02]  /*5040*/  IMAD.MOV.U32 R98, RZ, RZ, R200 ;  /* 0x000000ffff627224 */ /* 0x000fc400078e00c8 */
[----:B------:R-:W-:Y:S01]  /*5050*/  IMAD.MOV.U32 R92, RZ, RZ, R208 ;  /* 0x000000ffff5c7224 */ /* 0x000fe200078e00d0 */
[----:B------:R-:W-:Y:S01]  /*5060*/  MOV R94, R157 ;  /* 0x0000009d005e7202 */ /* 0x000fe20000000f00 */
[----:B------:R-:W-:Y:S02]  /*5070*/  FADD.FTZ R0, R239, R0 ;  /* 0x00000000ef007221 */ /* 0x000fe40000010000 */
[----:B--2---:R-:W-:Y:S01]  /*5080*/  FADD.FTZ R24, R187, R4 ;  /* 0x00000004bb187221 */ /* 0x004fe20000010000 */
[----:B------:R-:W-:Y:S01]  /*5090*/  MOV R187, R186 ;  /* 0x000000ba00bb7202 */ /* 0x000fe20000000f00 */
[----:B------:R-:W-:Y:S01]  /*50a0*/  IMAD.MOV.U32 R95, RZ, RZ, R156 ;  /* 0x000000ffff5f7224 */ /* 0x000fe200078e009c */
[----:B------:R-:W-:Y:S01]  /*50b0*/  MOV R186, R191 ;  /* 0x000000bf00ba7202 */ /* 0x000fe20000000f00 */
[----:B------:R-:W-:Y:S01]  /*50c0*/  IMAD.MOV.U32 R191, RZ, RZ, R203 ;  /* 0x000000ffffbf7224 */ /* 0x000fe200078e00cb */
[----:B------:R-:W-:Y:S01]  /*50d0*/  MOV R203, R202 ;  /* 0x000000ca00cb7202 */ /* 0x000fe20000000f00 */
[----:B------:R-:W2:Y:S01]  /*50e0*/  LDSM.16.MT88.4 R152, [R139+0xb800] ;  /* 0x00b800008b98783b */ /* 0x000ea20000004200 */
[----:B------:R-:W-:Y:S01]  /*50f0*/  MOV R202, R173 ;  /* 0x000000ad00ca7202 */ /* 0x000fe20000000f00 */
[----:B------:R-:W-:-:S02]  /*5100*/  IMAD.MOV.U32 R173, RZ, RZ, R3 ;  /* 0x000000ffffad7224 */ /* 0x000fc400078e0003 */
[----:B------:R-:W-:Y:S01]  /*5110*/  FADD.FTZ R25, R187, R25 ;  /* 0x00000019bb197221 */ /* 0x000fe20000010000 */
[----:B------:R-:W-:Y:S02]  /*5120*/  MOV R187, R186 ;  /* 0x000000ba00bb7202 */ /* 0x000fe40000000f00 */
[----:B------:R-:W-:Y:S01]  /*5130*/  F2FP.PACK_AB R4, R85, R84 ;  /* 0x000000545504723e */ /* 0x000fe200000000ff */
[----:B---3--:R-:W-:Y:S01]  /*5140*/  FADD.FTZ R24, R134, R24 ;  /* 0x0000001886187221 */ /* 0x008fe20000010000 */
[----:B------:R-:W-:Y:S01]  /*5150*/  MOV R186, R203 ;  /* 0x000000cb00ba7202 */ /* 0x000fe20000000f00 */
[----:B------:R-:W-:Y:S01]  /*5160*/  IMAD.MOV.U32 R203, RZ, RZ, R202 ;  /* 0x000000ffffcb7224 */ /* 0x000fe200078e00ca */
[----:B------:R-:W-:Y:S01]  /*5170*/  MOV R202, R173 ;  /* 0x000000ad00ca7202 */ /* 0x000fe20000000f00 */
[----:B------:R3:W5:Y:S01]  /*5180*/  LDL.LU R3, [R1+0xc4] ;  /* 0x0000c40001037983 */ /* 0x0007620000300800 */
[----:B------:R-:W-:Y:S01]  /*5190*/  MOV R173, R172 ;  /* 0x000000ac00ad7202 */ /* 0x000fe20000000f00 */
[----:B------:R-:W-:Y:S01]  /*51a0*/  IMAD.MOV.U32 R172, RZ, RZ, R185 ;  /* 0x000000ffffac7224 */ /* 0x000fe200078e00b9 */
[----:B------:R-:W-:Y:S01]  /*51b0*/  MOV R185, R184 ;  /* 0x000000b800b97202 */ /* 0x000fe20000000f00 */
[----:B------:R-:W-:Y:S01]  /*51c0*/  HMMA.16816.F32 R140, R4, R20, R140 ;  /* 0x00000014048c723c */ /* 0x000fe2000000188c */
[----:B------:R-:W-:Y:S01]  /*51d0*/  MOV R184, R197 ;  /* 0x000000c500b87202 */ /* 0x000fe20000000f00 */
[----:B------:R-:W-:Y:S01]  /*51e0*/  IMAD.MOV.U32 R197, RZ, RZ, R171 ;  /* 0x000000ffffc57224 */ /* 0x000fe200078e00ab */
[----:B------:R-:W-:-:S05]  /*51f0*/  MOV R171, R170 ;  /* 0x000000aa00ab7202 */ /* 0x000fca0000000f00 */
[----:B------:R-:W-:Y:S01]  /*5200*/  HMMA.16816.F32 R148, R4, R22, R148 ;  /* 0x000000160494723c */ /* 0x000fe20000001894 */
[----:B------:R-:W-:Y:S01]  /*5210*/  MOV R170, R169 ;  /* 0x000000a900aa7202 */ /* 0x000fe20000000f00 */
[----:B------:R-:W-:Y:S01]  /*5220*/  IMAD.MOV.U32 R169, RZ, RZ, R136 ;  /* 0x000000ffffa97224 */ /* 0x000fe200078e0088 */
[----:B------:R-:W-:-:S05]  /*5230*/  MOV R217, R184 ;  /* 0x000000b800d97202 */ /* 0x000fca0000000f00 */
[----:B------:R-:W-:Y:S01]  /*5240*/  HMMA.16816.F32 R160, R4, R16, R160 ;  /* 0x0000001004a0723c */ /* 0x000fe200000018a0 */
[----:B------:R-:W-:Y:S01]  /*5250*/  FADD.FTZ R25, R246, R25 ;  /* 0x00000019f6197221 */ /* 0x000fe20000010000 */
[----:B------:R-:W-:-:S06]  /*5260*/  MOV R216, R171 ;  /* 0x000000ab00d87202 */ /* 0x000fcc0000000f00 */
[----:B------:R-:W-:Y:S01]  /*5270*/  HMMA.16816.F32 R164, R4, R18, R164 ;  /* 0x0000001204a4723c */ /* 0x000fe200000018a4 */
[----:B------:R-:W-:-:S07]  /*5280*/  IMAD.MOV.U32 R225, RZ, RZ, R170 ;  /* 0x000000ffffe17224 */ /* 0x000fce00078e00aa */
[----:B------:R-:W-:Y:S01]  /*5290*/  HMMA.16816.F32 R176, R4, R12, R176 ;  /* 0x0000000c04b0723c */ /* 0x000fe200000018b0 */
[----:B------:R-:W-:-:S07]  /*52a0*/  FADD.FTZ R2, R187, R2 ;  /* 0x00000002bb027221 */ /* 0x000fce0000010000 */
[----:B------:R-:W-:Y:S01]  /*52b0*/  HMMA.16816.F32 R180, R4, R14, R180 ;  /* 0x0000000e04b4723c */ /* 0x000fe200000018b4 */
[----:B------:R-:W-:-:S07]  /*52c0*/  MOV R224, R169 ;  /* 0x000000a900e07202 */ /* 0x000fce0000000f00 */
[C---:B------:R-:W-:Y:S08]  /*52d0*/  HMMA.16816.F32 R192, R4.reuse, R8, R192 ;  /* 0x0000000804c0723c */ /* 0x040ff000000018c0 */
[----:B-1----:R-:W-:Y:S01]  /*52e0*/  HMMA.16816.F32 R28, R4, R10, R100 ;  /* 0x0000000a041c723c */ /* 0x002fe20000001864 */
[----:B----4-:R-:W-:Y:S01]  /*52f0*/  FADD.FTZ R24, R245, R24 ;  /* 0x00000018f5187221 */ /* 0x010fe20000010000 */
[----:B------:R-:W-:Y:S01]  /*5300*/  MOV R175, R203 ;  /* 0x000000cb00af7202 */ /* 0x000fe20000000f00 */
[----:B------:R-:W-:Y:S01]  /*5310*/  FADD.FTZ R2, R244, R2 ;  /* 0x00000002f4027221 */ /* 0x000fe20000010000 */
[----:B------:R-:W-:Y:S01]  /*5320*/  MOV R174, R186 ;  /* 0x000000ba00ae7202 */ /* 0x000fe20000000f00 */
[----:B------:R3:W5:Y:S02]  /*5330*/  LDL.LU R134, [R1+0xc0] ;  /* 0x0000c00001867983 */ /* 0x0007640000300800 */
[----:B------:R-:W-:-:S02]  /*5340*/  F2FP.PACK_AB R4, R42, R27 ;  /* 0x0000001b2a04723e */ /* 0x000fc400000000ff */
[----:B------:R-:W-:Y:S01]  /*5350*/  F2FP.PACK_AB R5, R43, R48 ;  /* 0x000000302b05723e */ /* 0x000fe200000000ff */
[----:B------:R3:W5:Y:S01]  /*5360*/  LDL.LU R136, [R1+0xbc] ;  /* 0x0000bc0001887983 */ /* 0x0007620000300800 */
[----:B------:R-:W-:Y:S02]  /*5370*/  F2FP.PACK_AB R6, R49, R50 ;  /* 0x000000323106723e */ /* 0x000fe400000000ff */
[----:B------:R-:W-:Y:S01]  /*5380*/  F2FP.PACK_AB R7, R40, R41 ;  /* 0x000000292807723e */ /* 0x000fe200000000ff */
[----:B------:R3:W5:Y:S04]  /*5390*/  LDL.LU R247, [R1+0xb8] ;  /* 0x0000b80001f77983 */ /* 0x0007680000300800 */
[----:B------:R3:W5:Y:S02]  /*53a0*/  LDL.LU R246, [R1+0xb4] ;  /* 0x0000b40001f67983 */ /* 0x0007640000300800 */
[----:B------:R-:W-:Y:S02]  /*53b0*/  HMMA.16816.F32 R32, R4, R12, R32 ;  /* 0x0000000c0420723c */ /* 0x000fe40000001820 */
[----:B------:R3:W5:Y:S04]  /*53c0*/  LDL.LU R245, [R1+0xb0] ;  /* 0x0000b00001f57983 */ /* 0x0007680000300800 */
[----:B------:R3:W5:Y:S01]  /*53d0*/  LDL.LU R244, [R1+0xac] ;  /* 0x0000ac0001f47983 */ /* 0x0007620000300800 */
[----:B------:R-:W-:Y:S01]  /*53e0*/  FADD.FTZ R13, R217, R25 ;  /* 0x00000019d90d7221 */ /* 0x000fe20000010000 */
[----:B------:R-:W-:-:S02]  /*53f0*/  MOV R217, R216 ;  /* 0x000000d800d97202 */ /* 0x000fc40000000f00 */
[----:B------:R-:W-:Y:S01]  /*5400*/  MOV R216, R225 ;  /* 0x000000e100d87202 */ /* 0x000fe20000000f00 */
[----:B------:R-:W-:Y:S01]  /*5410*/  IMAD.MOV.U32 R225, RZ, RZ, R224 ;  /* 0x000000ffffe17224 */ /* 0x000fe200078e00e0 */
[----:B------:R-:W-:Y:S01]  /*5420*/  MOV R224, R249 ;  /* 0x000000f900e07202 */ /* 0x000fe20000000f00 */
[----:B------:R-:W-:Y:S01]  /*5430*/  FADD.FTZ R12, R241, R24 ;  /* 0x00000018f10c7221 */ /* 0x000fe20000010000 */
[----:B------:R-:W-:Y:S01]  /*5440*/  MOV R249, R248 ;  /* 0x000000f800f97202 */ /* 0x000fe20000000f00 */
[----:B------:R-:W-:Y:S01]  /*5450*/  FADD.FTZ R2, R217, R2 ;  /* 0x00000002d9027221 */ /* 0x000fe20000010000 */
[C---:B------:R-:W-:Y:S01]  /*5460*/  HMMA.16816.F32 R68, R4.reuse, R8, R68 ;  /* 0x000000080444723c */ /* 0x040fe20000001844 */
[----:B------:R-:W-:Y:S01]  /*5470*/  IMAD.MOV.U32 R248, RZ, RZ, R175 ;  /* 0x000000fffff87224 */ /* 0x000fe200078e00af */
[----:B------:R-:W-:Y:S01]  /*5480*/  MOV R175, R174 ;  /* 0x000000ae00af7202 */ /* 0x000fe20000000f00 */
[----:B------:R3:W5:Y:S01]  /*5490*/  LDL.LU R243, [R1+0xa8] ;  /* 0x0000a80001f37983 */ /* 0x0007620000300800 */
[----:B------:R-:W-:Y:S01]  /*54a0*/  MOV R174, R191 ;  /* 0x000000bf00ae7202 */ /* 0x000fe20000000f00 */
[----:B------:R-:W-:Y:S01]  /*54b0*/  IMAD.MOV.U32 R191, RZ, RZ, R190 ;  /* 0x000000ffffbf7224 */ /* 0x000fe200078e00be */
[----:B------:R-:W-:Y:S01]  /*54c0*/  MOV R226, R249 ;  /* 0x000000f900e27202 */ /* 0x000fe20000000f00 */
[----:B------:R-:W-:Y:S01]  /*54d0*/  FADD.FTZ R9, R238, R13 ;  /* 0x0000000dee097221 */ /* 0x000fe20000010000 */
[----:B------:R-:W-:Y:S01]  /*54e0*/  MOV R87, R145 ;  /* 0x0000009100577202 */ /* 0x000fe20000000f00 */
[----:B------:R-:W-:Y:S01]  /*54f0*/  FADD.FTZ R8, R237, R12 ;  /* 0x0000000ced087221 */ /* 0x000fe20000010000 */
[----:B------:R-:W-:Y:S01]  /*5500*/  MOV R190, R199 ;  /* 0x000000c700be7202 */ /* 0x000fe20000000f00 */
[----:B------:R-:W-:Y:S01]  /*5510*/  FADD.FTZ R13, R236, R2 ;  /* 0x00000002ec0d7221 */ /* 0x000fe20000010000 */
[----:B------:R3:W5:Y:S01]  /*5520*/  LDL.LU R242, [R1+0xa4] ;  /* 0x0000a40001f27983 */ /* 0x0007620000300800 */
[----:B------:R-:W-:Y:S01]  /*5530*/  MOV R199, R198 ;  /* 0x000000c600c77202 */ /* 0x000fe20000000f00 */
[----:B------:R-:W-:Y:S01]  /*5540*/  FADD.FTZ R12, R235, R0 ;  /* 0x00000000eb0c7221 */ /* 0x000fe20000010000 */
[----:B------:R-:W-:Y:S01]  /*5550*/  MOV R217, R216 ;  /* 0x000000d800d97202 */ /* 0x000fe20000000f00 */
[----:B------:R-:W-:Y:S01]  /*5560*/  HMMA.16816.F32 R64, R4, R20, R64 ;  /* 0x000000140440723c */ /* 0x000fe20000001840 */
[----:B------:R3:W5:Y:S01]  /*5570*/  LDL.LU R241, [R1+0xa0] ;  /* 0x0000a00001f17983 */ /* 0x0007620000300800 */
[----:B------:R-:W-:-:S02]  /*5580*/  IMAD.MOV.U32 R198, RZ, RZ, R240 ;  /* 0x000000ffffc67224 */ /* 0x000fc400078e00f0 */
[----:B------:R-:W-:Y:S01]  /*5590*/  FADD.FTZ R0, R233, R8 ;  /* 0x00000008e9007221 */ /* 0x000fe20000010000 */
[----:B------:R3:W5:Y:S01]  /*55a0*/  LDL.LU R240, [R1+0x9c] ;  /* 0x00009c0001f07983 */ /* 0x0007620000300800 */
[----:B------:R-:W-:Y:S02]  /*55b0*/  IMAD.MOV.U32 R216, RZ, RZ, R175 ;  /* 0x000000ffffd87224 */ /* 0x000fe400078e00af */
[C---:B------:R-:W-:Y:S01]  /*55c0*/  HMMA.16816.F32 R56, R4.reuse, R22, R56 ;  /* 0x000000160438723c */ /* 0x040fe20000001838 */
[----:B------:R3:W5:Y:S01]  /*55d0*/  LDL.LU R239, [R1+0x98] ;  /* 0x0000980001ef7983 */ /* 0x0007620000300800 */
[----:B------:R-:W-:Y:S02]  /*55e0*/  IMAD.MOV.U32 R251, RZ, RZ, R224 ;  /* 0x000000fffffb7224 */ /* 0x000fe400078e00e0 */
[----:B------:R-:W-:Y:S01]  /*55f0*/  FADD.FTZ R0, R217, R0 ;  /* 0x00000000d9007221 */ /* 0x000fe20000010000 */
[----:B------:R3:W5:Y:S03]  /*5600*/  LDL.LU R238, [R1+0x94] ;  /* 0x0000940001ee7983 */ /* 0x0007660000300800 */
[----:B------:R-:W-:Y:S01]  /*5610*/  HMMA.16816.F32 R44, R4, R16, R44 ;  /* 0x00000010042c723c */ /* 0x000fe2000000182c */
[----:B------:R3:W5:Y:S01]  /*5620*/  LDL.LU R237, [R1+0x90] ;  /* 0x0000900001ed7983 */ /* 0x0007620000300800 */
[----:B------:R-:W-:Y:S01]  /*5630*/  IMAD.MOV.U32 R224, RZ, RZ, R190 ;  /* 0x000000ffffe07224 */ /* 0x000fe200078e00be */
[----:B------:R-:W-:-:S02]  /*5640*/  MOV R219, R144 ;  /* 0x0000009000db7202 */ /* 0x000fc40000000f00 */
[----:B------:R3:W5:Y:S03]  /*5650*/  LDL.LU R236, [R1+0x8c] ;  /* 0x00008c0001ec7983 */ /* 0x0007660000300800 */
[C---:B------:R-:W-:Y:S01]  /*5660*/  HMMA.16816.F32 R36, R4.reuse, R18, R36 ;  /* 0x000000120424723c */ /* 0x040fe20000001824 */
[----:B------:R3:W5:Y:S01]  /*5670*/  LDL.LU R235, [R1+0x88] ;  /* 0x0000880001eb7983 */ /* 0x0007620000300800 */
[----:B------:R-:W-:Y:S02]  /*5680*/  MOV R190, R234 ;  /* 0x000000ea00be7202 */ /* 0x000fe40000000f00 */
[----:B------:R-:W-:Y:S01]  /*5690*/  MOV R210, R209 ;  /* 0x000000d100d27202 */ /* 0x000fe20000000f00 */
[----:B------:R3:W5:Y:S03]  /*56a0*/  LDL.LU R234, [R1+0x84] ;  /* 0x0000840001ea7983 */ /* 0x0007660000300800 */
[----:B------:R-:W-:Y:S01]  /*56b0*/  HMMA.16816.F32 R52, R4, R14, R52 ;  /* 0x0000000e0434723c */ /* 0x000fe20000001834 */
[----:B------:R3:W5:Y:S01]  /*56c0*/  LDL.LU R233, [R1+0x80] ;  /* 0x0000800001e97983 */ /* 0x0007620000300800 */
[----:B------:R-:W-:-:S03]  /*56d0*/  IMAD.MOV.U32 R208, RZ, RZ, R159 ;  /* 0x000000ffffd07224 */ /* 0x000fc600078e009f */
[----:B------:R-:W1:Y:S03]  /*56e0*/  LDSM.16.MT88.4 R168, [R230+0xb800] ;  /* 0x00b80000e6a8783b */ /* 0x000e660000004200 */
[----:B------:R-:W-:Y:S01]  /*56f0*/  HMMA.16816.F32 R60, R4, R10, R60 ;  /* 0x0000000a043c723c */ /* 0x000fe2000000183c */
[----:B------:R-:W-:Y:S01]  /*5700*/  FADD.FTZ R0, R232, R0 ;  /* 0x00000000e8007221 */ /* 0x000fe20000010000 */
[----:B------:R-:W-:Y:S01]  /*5710*/  MOV R227, R248 ;  /* 0x000000f800e37202 */ /* 0x000fe20000000f00 */
[----:B------:R3:W5:Y:S04]  /*5720*/  LDL.LU R232, [R1+0x7c] ;  /* 0x00007c0001e87983 */ /* 0x0007680000300800 */
[----:B------:R-:W-:-:S02]  /*5730*/  FADD.FTZ R5, R226, R13 ;  /* 0x0000000de2057221 */ /* 0x000fc40000010000 */
[----:B------:R-:W-:Y:S01]  /*5740*/  IMAD.MOV.U32 R203, RZ, RZ, R202 ;  /* 0x000000ffffcb7224 */ /* 0x000fe200078e00ca */
[----:B------:R-:W-:Y:S01]  /*5750*/  MOV R250, R225 ;  /* 0x000000e100fa7202 */ /* 0x000fe20000000f00 */
[----:B------:R-:W-:Y:S01]  /*5760*/  FADD.FTZ R5, R216, R5 ;  /* 0x00000005d8057221 */ /* 0x000fe20000010000 */
[----:B------:R-:W-:Y:S01]  /*5770*/  MOV R249, R191 ;  /* 0x000000bf00f97202 */ /* 0x000fe20000000f00 */
[----:B------:R-:W-:Y:S02]  /*5780*/  LDSM.16.MT88.4 R16, [R229+0xb800] ;  /* 0x00b80000e510783b */ /* 0x000fe40000004200 */
[----:B------:R-:W-:Y:S02]  /*5790*/  FADD.FTZ R5, R231, R5 ;  /* 0x00000005e7057221 */ /* 0x000fe40000010000 */
[----:B------:R3:W5:Y:S01]  /*57a0*/  LDL.LU R231, [R1+0x78] ;  /* 0x0000780001e77983 */ /* 0x0007620000300800 */
[----:B------:R-:W-:Y:S02]  /*57b0*/  MOV R202, R173 ;  /* 0x000000ad00ca7202 */ /* 0x000fe40000000f00 */
[----:B------:R-:W-:Y:S01]  /*57c0*/  MOV R173, R172 ;  /* 0x000000ac00ad7202 */ /* 0x000fe20000000f00 */
[----:B------:R-:W-:-:S02]  /*57d0*/  IMAD.MOV.U32 R172, RZ, RZ, R185 ;  /* 0x000000ffffac7224 */ /* 0x000fc400078e00b9 */
[----:B------:R-:W-:Y:S01]  /*57e0*/  FADD.FTZ R2, R227, R9 ;  /* 0x00000009e3027221 */ /* 0x000fe20000010000 */
[----:B------:R-:W-:Y:S01]  /*57f0*/  MOV R225, R174 ;  /* 0x000000ae00e17202 */ /* 0x000fe20000000f00 */
[----:B------:R-:W-:Y:S01]  /*5800*/  FADD.FTZ R4, R251, R12 ;  /* 0x0000000cfb047221 */ /* 0x000fe20000010000 */
[----:B------:R-:W-:Y:S01]  /*5810*/  MOV R90, R172 ;  /* 0x000000ac005a7202 */ /* 0x000fe20000000f00 */
[----:B------:R-:W-:Y:S01]  /*5820*/  FADD.FTZ R2, R250, R2 ;  /* 0x00000002fa027221 */ /* 0x000fe20000010000 */
[----:B------:R-:W-:Y:S01]  /*5830*/  MOV R248, R199 ;  /* 0x000000c700f87202 */ /* 0x000fe20000000f00 */
[----:B------:R-:W-:Y:S02]  /*5840*/  FADD.FTZ R4, R225, R4 ;  /* 0x00000004e1047221 */ /* 0x000fe40000010000 */
[----:B------:R-:W-:Y:S02]  /*5850*/  FADD.FTZ R0, R97, R0 ;  /* 0x0000000061007221 */ /* 0x000fe40000010000 */
[----:B------:R-:W-:Y:S01]  /*5860*/  FADD.FTZ R5, R98, R5 ;  /* 0x0000000562057221 */ /* 0x000fe20000010000 */
[----:B------:R-:W-:Y:S01]  /*5870*/  MOV R175, R198 ;  /* 0x000000c600af7202 */ /* 0x000fe20000000f00 */
[----:B------:R-:W-:Y:S01]  /*5880*/  FADD.FTZ R2, R90, R2 ;  /* 0x000000025a027221 */ /* 0x000fe20000010000 */
[----:B------:R-:W-:Y:S01]  /*5890*/  MOV R191, R196 ;  /* 0x000000c400bf7202 */ /* 0x000fe20000000f00 */
[----:B------:R-:W-:Y:S01]  /*58a0*/  FADD.FTZ R4, R91, R4 ;  /* 0x000000045b047221 */ /* 0x000fe20000010000 */
[----:B------:R-:W-:Y:S01]  /*58b0*/  MOV R226, R203 ;  /* 0x000000cb00e27202 */ /* 0x000fe20000000f00 */
[----:B------:R-:W-:Y:S01]  /*58c0*/  FADD.FTZ R2, R96, R2 ;  /* 0x0000000260027221 */ /* 0x000fe20000010000 */
[----:B------:R-:W-:Y:S01]  /*58d0*/  MOV R218, R173 ;  /* 0x000000ad00da7202 */ /* 0x000fe20000000f00 */
[----:B------:R-:W-:Y:S01]  /*58e0*/  IMAD.MOV.U32 R225, RZ, RZ, R248 ;  /* 0x000000ffffe17224 */ /* 0x000fe200078e00f8 */
[----:B------:R-:W-:Y:S01]  /*58f0*/  MOV R248, R158 ;  /* 0x0000009e00f87202 */ /* 0x000fe20000000f00 */
[----:B------:R-:W-:Y:S01]  /*5900*/  FADD.FTZ R4, R99, R4 ;  /* 0x0000000463047221 */ /* 0x000fe20000010000 */
[----:B------:R-:W-:Y:S01]  /*5910*/  MOV R209, R147 ;  /* 0x0000009300d17202 */ /* 0x000fe20000000f00 */
[----:B------:R-:W-:Y:S01]  /*5920*/  FADD.FTZ R2, R92, R2 ;  /* 0x000000025c027221 */ /* 0x000fe20000010000 */
[----:B------:R-:W4:Y:S01]  /*5930*/  LDSM.16.MT88.4 R184, [R228+0xb800] ;  /* 0x00b80000e4b8783b */ /* 0x000f220000004200 */
[----:B------:R-:W-:-:S02]  /*5940*/  FADD.FTZ R0, R93, R0 ;  /* 0x000000005d007221 */ /* 0x000fc40000010000 */
[----:B------:R-:W-:Y:S02]  /*5950*/  IMAD.MOV.U32 R174, RZ, RZ, R197 ;  /* 0x000000ffffae7224 */ /* 0x000fe400078e00c5 */
[----:B------:R-:W-:Y:S02]  /*5960*/  IMAD.MOV.U32 R227, RZ, RZ, R202 ;  /* 0x000000ffffe37224 */ /* 0x000fe400078e00ca */
[----:B------:R-:W-:Y:S02]  /*5970*/  FADD.FTZ R248, R248, R5 ;  /* 0x00000005f8f87221 */ /* 0x000fe40000010000 */
[----:B------:R-:W-:Y:S02]  /*5980*/  FADD.FTZ R4, R94, R4 ;  /* 0x000000045e047221 */ /* 0x000fe40000010000 */
[----:B------:R-:W-:Y:S02]  /*5990*/  FADD.FTZ R2, R95, R2 ;  /* 0x000000025f027221 */ /* 0x000fe40000010000 */
[----:B------:R-:W-:Y:S01]  /*59a0*/  FADD.FTZ R0, R87, R0 ;  /* 0x0000000057007221 */ /* 0x000fe20000010000 */
[----:B------:R-:W-:Y:S01]  /*59b0*/  MOV R216, R175 ;  /* 0x000000af00d87202 */ /* 0x000fe20000000f00 */
[----:B------:R-:W-:Y:S01]  /*59c0*/  IMAD.MOV.U32 R250, RZ, RZ, R191 ;  /* 0x000000fffffa7224 */ /* 0x000fe200078e00bf */
[----:B------:R-:W-:Y:S01]  /*59d0*/  MOV R217, R174 ;  /* 0x000000ae00d97202 */ /* 0x000fe20000000f00 */
[----:B------:R-:W-:Y:S01]  /*59e0*/  FADD.FTZ R248, R219, R248 ;  /* 0x000000f8dbf87221 */ /* 0x000fe20000010000 */
[----:B------:R-:W-:Y:S01]  /*59f0*/  MOV R251, R190 ;  /* 0x000000be00fb7202 */ /* 0x000fe20000000f00 */
        /* <DEDUP_REMOVED lines=42> */
[----:B------:R-:W-:Y:S01]  /*5ca0*/  FADD.FTZ R0, R129, R0 ;  /* 0x0000000081007221 */ /* 0x000fe20000010000 */
[----:B------:R-:W1:Y:S01]  /*5cb0*/  MUFU.EX2 R51, R51 ;  /* 0x0000003300337308 */ /* 0x000e620000000800 */
[----:B------:R-:W-:-:S02]  /*5cc0*/  FADD.FTZ R248, R27, R248 ;  /* 0x000000f81bf87221 */ /* 0x000fc40000010000 */
[----:B------:R-:W-:Y:S02]  /*5cd0*/  FADD.FTZ R4, R48, R4 ;  /* 0x0000000430047221 */ /* 0x000fe40000010000 */
[----:B------:R-:W-:Y:S02]  /*5ce0*/  FADD.FTZ R2, R84, R2 ;  /* 0x0000000254027221 */ /* 0x000fe40000010000 */
[----:B------:R-:W-:Y:S01]  /*5cf0*/  FADD.FTZ R0, R77, R0 ;  /* 0x000000004d007221 */ /* 0x000fe20000010000 */
[----:B------:R-:W-:Y:S01]  /*5d00*/  MUFU.EX2 R104, R104 ;  /* 0x0000006800687308 */ /* 0x000fe20000000800 */
[----:B------:R-:W-:Y:S02]  /*5d10*/  FADD.FTZ R248, R42, R248 ;  /* 0x000000f82af87221 */ /* 0x000fe40000010000 */
[----:B------:R-:W-:-:S05]  /*5d20*/  FADD.FTZ R4, R43, R4 ;  /* 0x000000042b047221 */ /* 0x000fca0000010000 */
[----:B------:R-:W-:Y:S01]  /*5d30*/  MUFU.EX2 R105, R105 ;  /* 0x0000006900697308 */ /* 0x000fe20000000800 */
[----:B------:R-:W-:Y:S02]  /*5d40*/  FADD.FTZ R2, R85, R2 ;  /* 0x0000000255027221 */ /* 0x000fe40000010000 */
[----:B------:R-:W-:-:S05]  /*5d50*/  FADD.FTZ R0, R76, R0 ;  /* 0x000000004c007221 */ /* 0x000fca0000010000 */
[----:B------:R-:W-:Y:S08]  /*5d60*/  MUFU.EX2 R106, R106 ;  /* 0x0000006a006a7308 */ /* 0x000ff00000000800 */
[----:B------:R-:W-:Y:S08]  /*5d70*/  MUFU.EX2 R107, R107 ;  /* 0x0000006b006b7308 */ /* 0x000ff00000000800 */
[----:B------:R-:W-:Y:S08]  /*5d80*/  MUFU.EX2 R108, R108 ;  /* 0x0000006c006c7308 */ /* 0x000ff00000000800 */
[----:B------:R-:W-:Y:S08]  /*5d90*/  MUFU.EX2 R109, R109 ;  /* 0x0000006d006d7308 */ /* 0x000ff00000000800 */
[----:B------:R-:W1:Y:S08]  /*5da0*/  MUFU.EX2 R112, R112 ;  /* 0x0000007000707308 */ /* 0x000e700000000800 */
[----:B------:R-:W-:Y:S08]  /*5db0*/  MUFU.EX2 R113, R113 ;  /* 0x0000007100717308 */ /* 0x000ff00000000800 */
[----:B------:R-:W-:Y:S08]  /*5dc0*/  MUFU.EX2 R114, R114 ;  /* 0x0000007200727308 */ /* 0x000ff00000000800 */
[----:B------:R-:W-:Y:S08]  /*5dd0*/  MUFU.EX2 R115, R115 ;  /* 0x0000007300737308 */ /* 0x000ff00000000800 */
[----:B------:R-:W1:Y:S08]  /*5de0*/  MUFU.EX2 R116, R116 ;  /* 0x0000007400747308 */ /* 0x000e700000000800 */
[----:B------:R-:W1:Y:S08]  /*5df0*/  MUFU.EX2 R117, R117 ;  /* 0x0000007500757308 */ /* 0x000e700000000800 */
[----:B------:R-:W-:Y:S08]  /*5e00*/  MUFU.EX2 R118, R118 ;  /* 0x0000007600767308 */ /* 0x000ff00000000800 */
[----:B------:R-:W1:Y:S01]  /*5e10*/  MUFU.EX2 R119, R119 ;  /* 0x0000007700777308 */ /* 0x000e620000000800 */
[----:B------:R-:W-:-:S02]  /*5e20*/  FADD.FTZ R248, R50, R248 ;  /* 0x000000f832f87221 */ /* 0x000fc40000010000 */
[----:B------:R-:W-:Y:S02]  /*5e30*/  FADD.FTZ R4, R41, R4 ;  /* 0x0000000429047221 */ /* 0x000fe40000010000 */
[----:B------:R-:W-:Y:S02]  /*5e40*/  FADD.FTZ R2, R86, R2 ;  /* 0x0000000256027221 */ /* 0x000fe40000010000 */
[----:B------:R-:W-:Y:S02]  /*5e50*/  FADD.FTZ R0, R72, R0 ;  /* 0x0000000048007221 */ /* 0x000fe40000010000 */
[----:B------:R-:W-:Y:S02]  /*5e60*/  FADD.FTZ R248, R49, R248 ;  /* 0x000000f831f87221 */ /* 0x000fe40000010000 */
[----:B------:R-:W-:Y:S02]  /*5e70*/  FADD.FTZ R4, R40, R4 ;  /* 0x0000000428047221 */ /* 0x000fe40000010000 */
[----:B------:R-:W-:-:S02]  /*5e80*/  FADD.FTZ R2, R80, R2 ;  /* 0x0000000250027221 */ /* 0x000fc40000010000 */
[----:B------:R-:W-:Y:S01]  /*5e90*/  FADD.FTZ R0, R73, R0 ;  /* 0x0000000049007221 */ /* 0x000fe20000010000 */
[----:B-1----:R-:W-:Y:S01]  /*5ea0*/  F2FP.PACK_AB R196, R51, R26 ;  /* 0x0000001a33c4723e */ /* 0x002fe200000000ff */
[----:B------:R-:W-:Y:S01]  /*5eb0*/  FADD.FTZ R248, R112, R248 ;  /* 0x000000f870f87221 */ /* 0x000fe20000010000 */
[----:B------:R-:W-:Y:S01]  /*5ec0*/  F2FP.PACK_AB R197, R107, R106 ;  /* 0x0000006a6bc5723e */ /* 0x000fe200000000ff */
[----:B------:R-:W-:Y:S01]  /*5ed0*/  FADD.FTZ R4, R116, R4 ;  /* 0x0000000474047221 */ /* 0x000fe20000010000 */
[----:B------:R-:W-:Y:S01]  /*5ee0*/  F2FP.PACK_AB R198, R105, R104 ;  /* 0x0000006869c6723e */ /* 0x000fe200000000ff */
[----:B------:R-:W-:Y:S01]  /*5ef0*/  FADD.FTZ R2, R26, R2 ;  /* 0x000000021a027221 */ /* 0x000fe20000010000 */
[----:B------:R-:W-:Y:S01]  /*5f00*/  F2FP.PACK_AB R199, R109, R108 ;  /* 0x0000006c6dc7723e */ /* 0x000fe200000000ff */
[----:B------:R-:W-:Y:S01]  /*5f10*/  FADD.FTZ R0, R106, R0 ;  /* 0x000000006a007221 */ /* 0x000fe20000010000 */
[----:B------:R-:W-:Y:S02]  /*5f20*/  F2FP.PACK_AB R200, R113, R112 ;  /* 0x0000007071c8723e */ /* 0x000fe400000000ff */
[----:B------:R-:W-:-:S02]  /*5f30*/  F2FP.PACK_AB R201, R117, R116 ;  /* 0x0000007475c9723e */ /* 0x000fc400000000ff */
[----:B------:R-:W-:Y:S02]  /*5f40*/  F2FP.PACK_AB R202, R115, R114 ;  /* 0x0000007273ca723e */ /* 0x000fe400000000ff */
[----:B------:R-:W-:Y:S01]  /*5f50*/  F2FP.PACK_AB R203, R119, R118 ;  /* 0x0000007677cb723e */ /* 0x000fe200000000ff */
[----:B------:R-:W-:Y:S02]  /*5f60*/  FADD.FTZ R248, R113, R248 ;  /* 0x000000f871f87221 */ /* 0x000fe40000010000 */
[----:B------:R-:W-:Y:S02]  /*5f70*/  FADD.FTZ R4, R117, R4 ;  /* 0x0000000475047221 */ /* 0x000fe40000010000 */
[----:B------:R-:W-:Y:S02]  /*5f80*/  FADD.FTZ R2, R51, R2 ;  /* 0x0000000233027221 */ /* 0x000fe40000010000 */
[----:B------:R-:W-:Y:S01]  /*5f90*/  FADD.FTZ R0, R107, R0 ;  /* 0x000000006b007221 */ /* 0x000fe20000010000 */
[----:B--2---:R-:W-:Y:S01]  /*5fa0*/  HMMA.16816.F32 R140, R196, R152, R140 ;  /* 0x00000098c48c723c */ /* 0x004fe2000000188c */
[----:B------:R-:W-:-:S02]  /*5fb0*/  FADD.FTZ R248, R114, R248 ;  /* 0x000000f872f87221 */ /* 0x000fc40000010000 */
[----:B------:R-:W-:Y:S02]  /*5fc0*/  FADD.FTZ R4, R118, R4 ;  /* 0x0000000476047221 */ /* 0x000fe40000010000 */
[----:B------:R-:W-:Y:S02]  /*5fd0*/  FADD.FTZ R2, R104, R2 ;  /* 0x0000000268027221 */ /* 0x000fe40000010000 */
[----:B------:R-:W-:Y:S01]  /*5fe0*/  FADD.FTZ R0, R108, R0 ;  /* 0x000000006c007221 */ /* 0x000fe20000010000 */
[----:B------:R-:W-:Y:S01]  /*5ff0*/  HMMA.16816.F32 R148, R196, R154, R148 ;  /* 0x0000009ac494723c */ /* 0x000fe20000001894 */
[----:B------:R-:W-:Y:S02]  /*6000*/  FADD.FTZ R248, R115, R248 ;  /* 0x000000f873f87221 */ /* 0x000fe40000010000 */
[----:B------:R-:W-:-:S05]  /*6010*/  FADD.FTZ R250, R119, R4 ;  /* 0x0000000477fa7221 */ /* 0x000fca0000010000 */
[----:B------:R-:W-:Y:S01]  /*6020*/  HMMA.16816.F32 R160, R196, R168, R160 ;  /* 0x000000a8c4a0723c */ /* 0x000fe200000018a0 */
[----:B------:R-:W-:Y:S02]  /*6030*/  FADD.FTZ R249, R105, R2 ;  /* 0x0000000269f97221 */ /* 0x000fe40000010000 */
[----:B------:R-:W-:-:S05]  /*6040*/  FADD.FTZ R251, R109, R0 ;  /* 0x000000006dfb7221 */ /* 0x000fca0000010000 */
[C---:B------:R-:W-:Y:S08]  /*6050*/  HMMA.16816.F32 R164, R196.reuse, R170, R164 ;  /* 0x000000aac4a4723c */ /* 0x040ff000000018a4 */
[C---:B----4-:R-:W-:Y:S08]  /*6060*/  HMMA.16816.F32 R176, R196.reuse, R184, R176 ;  /* 0x000000b8c4b0723c */ /* 0x050ff000000018b0 */
        /* <DEDUP_REMOVED lines=11> */
[----:B------:R-:W-:Y:S01]  /*6120*/  @!UPT UIADD3 URZ, URZ, URZ, URZ ;  /* 0x0000003f3f3ff290 */ /* 0x000fe2000fffe03f */
[----:B------:R-:W-:Y:S11]  /*6130*/  @!P0 BRA `(.L_x_87) ;  /* 0x00004a7000008947 */ /* 0x000ff60003800000 */
[----:B---3-5:R-:W-:Y:S01]  /*6140*/  LEA.HI.SX32 R247, R247, 0xfffffffe, 0x19 ;  /* 0xfffffffef7f77811 */ /* 0x028fe200078fcaff */
[----:B------:R-:W-:Y:S01]  /*6150*/  IMAD.MOV.U32 R133, RZ, RZ, R135 ;  /* 0x000000ffff857224 */ /* 0x000fe200078e0087 */
[----:B------:R-:W-:Y:S01]  /*6160*/  MOV R138, R3 ;  /* 0x00000003008a7202 */ /* 0x000fe20000000f00 */
[----:B------:R-:W-:Y:S01]  /*6170*/  IMAD.MOV.U32 R132, RZ, RZ, R136 ;  /* 0x000000ffff847224 */ /* 0x000fe200078e0088 */
[----:B------:R-:W-:Y:S01]  /*6180*/  MOV R137, R134 ;  /* 0x0000008600897202 */ /* 0x000fe20000000f00 */
[----:B------:R-:W-:Y:S06]  /*6190*/  BRA `(.L_x_88) ;  /* 0x0000027000007947 */ /* 0x000fec0003800000 */
.L_x_90:
[----:B------:R-:W2:Y:S01]  /*61a0*/  LDL.64 R218, [R1+0x68] ;  /* 0x0000680001da7983 */ /* 0x000ea20000100a00 */
[----:B------:R-:W-:Y:S03]  /*61b0*/  IADD3 R0, R247, -0x1, RZ ;  /* 0xfffffffff7007810 */ /* 0x000fe60007ffe0ff */
[----:B------:R-:W3:Y:S01]  /*61c0*/  LDL.64 R216, [R1+0x58] ;  /* 0x0000580001d87983 */ /* 0x000ee20000100a00 */
        /* <DEDUP_REMOVED lines=36> */
.L_x_88:
[----:B------:R-:W2:Y:S01]  /*6410*/  LDL.64 R14, [R1+0x60] ;  /* 0x00006000010e7983 */ /* 0x000ea20000100a00 */
[----:B------:R-:W-:Y:S01]  /*6420*/  SHF.R.S32.HI R0, RZ, 0x1f, R247 ;  /* 0x0000001fff007819 */ /* 0x000fe200000114f7 */
[----:B------:R-:W-:Y:S04]  /*6430*/  DEPBAR.LE SB0, 0x0 ;  /* 0x000080000000791a */ /* 0x000fe80000000000 */
[----:B------:R-:W3:Y:S01]  /*6440*/  LDL R6, [R1+0x54] ;  /* 0x0000540001067983 */ /* 0x000ee20000100800 */
[----:B------:R-:W-:Y:S02]  /*6450*/  IMAD R0, R0, c[0x0][0x1a0], RZ ;  /* 0x0000680000007a24 */ /* 0x000fe400078e02ff */
[C---:B------:R-:W-:Y:S01]  /*6460*/  IMAD.WIDE.U32 R4, R247.reuse, c[0x0][0x1a0], RZ ;  /* 0x00006800f7047a25 */ /* 0x040fe200078e00ff */
[----:B------:R-:W-:Y:S03]  /*6470*/  BAR.SYNC.DEFER_BLOCKING 0x0 ;  /* 0x0000000000007b1d */ /* 0x000fe60000010000 */
        /* <DEDUP_REMOVED lines=14> */
[----:B------:R-:W-:Y:S02]  /*6560*/  IADD3.X R13, R7, UR5, RZ, P1, !PT ;  /* 0x00000005070d7c10 */ /* 0x000fe40008ffe4ff */
[----:B------:R-:W-:Y:S02]  /*6570*/  IADD3 R8, P1, R10, UR7, RZ ;  /* 0x000000070a087c10 */ /* 0x000fe4000ff3e0ff */
[----:B------:R-:W-:Y:S01]  /*6580*/  IADD3.X R11, R13, UR5, RZ, P0, !PT ;  /* 0x000000050d0b7c10 */ /* 0x000fe200087fe4ff */
[----:B------:R2:W-:Y:S01]  /*6590*/  LDGSTS.E.BYPASS.LTC128B.128 [R246+0x8800], [R6.64] ;  /* 0x0880000006f67fae */ /* 0x0005e2000b901d48 */
[----:B------:R-:W-:Y:S02]  /*65a0*/  IADD3 R4, P0, R8, UR7, RZ ;  /* 0x0000000708047c10 */ /* 0x000fe4000ff1e0ff */
[----:B------:R-:W-:Y:S04]  /*65b0*/  IADD3.X R9, R11, UR5, RZ, P1, !PT ;  /* 0x000000050b097c10 */ /* 0x000fe80008ffe4ff */
[----:B------:R-:W-:Y:S01]  /*65c0*/  IADD3.X R5, R9, UR5, RZ, P0, !PT ;  /* 0x0000000509057c10 */ /* 0x000fe200087fe4ff */
[----:B------:R3:W-:Y:S08]  /*65d0*/  LDGSTS.E.BYPASS.LTC128B.128 [R246+0x9000], [R12.64] ;  /* 0x090000000cf67fae */ /* 0x0007f0000b901d48 */
[----:B------:R4:W-:Y:S01]  /*65e0*/  LDGSTS.E.BYPASS.LTC128B.128 [R246+0x9800], [R10.64] ;  /* 0x098000000af67fae */ /* 0x0009e2000b901d48 */
[----:B-1----:R-:W-:Y:S04]  /*65f0*/  IADD3 R2, P1, R4, UR7, RZ ;  /* 0x0000000704027c10 */ /* 0x002fe8000ff3e0ff */
[----:B------:R-:W-:Y:S03]  /*6600*/  IADD3.X R3, R5, UR5, RZ, P1, !PT ;  /* 0x0000000505037c10 */ /* 0x000fe60008ffe4ff */
[----:B------:R4:W-:Y:S01]  /*6610*/  LDGSTS.E.BYPASS.LTC128B.128 [R246+0xa000], [R8.64] ;  /* 0x0a00000008f67fae */ /* 0x0009e2000b901d48 */
[----:B--2---:R-:W-:Y:S04]  /*6620*/  IADD3 R6, P0, R2, UR7, RZ ;  /* 0x0000000702067c10 */ /* 0x004fe8000ff1e0ff */
[----:B------:R-:W-:Y:S03]  /*6630*/  IADD3.X R7, R3, UR5, RZ, P0, !PT ;  /* 0x0000000503077c10 */ /* 0x000fe600087fe4ff */
[----:B------:R1:W-:Y:S01]  /*6640*/  LDGSTS.E.BYPASS.LTC128B.128 [R246+0xa800], [R4.64] ;  /* 0x0a80000004f67fae */ /* 0x0003e2000b901d48 */
[----:B------:R-:W-:Y:S07]  /*6650*/  ISETP.GT.AND P0, PT, R247, RZ, PT ;  /* 0x000000fff700720c */ /* 0x000fee0003f04270 */
[----:B------:R2:W-:Y:S08]  /*6660*/  LDGSTS.E.BYPASS.LTC128B.128 [R246+0xb000], [R2.64] ;  /* 0x0b00000002f67fae */ /* 0x0005f0000b901d48 */
[----:B------:R1:W-:Y:S08]  /*6670*/  LDGSTS.E.BYPASS.LTC128B.128 [R246+0xb800], [R6.64] ;  /* 0x0b80000006f67fae */ /* 0x0003f0000b901d48 */
[----:B------:R-:W-:Y:S08]  /*6680*/  LDSM.16.M88.4 R128, [R234] ;  /* 0x00000000ea80783b */ /* 0x000ff00000000200 */
[----:B------:R-:W1:Y:S08]  /*6690*/  LDSM.16.M88.4 R16, [R233] ;  /* 0x00000000e910783b */ /* 0x000e700000000200 */
        /* <DEDUP_REMOVED lines=17> */
[----:B------:R-:W1:Y:S01]  /*67b0*/  LDSM.16.M88.4 R212, [R232] ;  /* 0x00000000e8d4783b */ /* 0x000e620000000200 */
[C---:B------:R-:W-:Y:S07]  /*67c0*/  HMMA.16816.F32 R32, R128.reuse, R34, RZ ;  /* 0x000000228020723c */ /* 0x040fee00000018ff */
[----:B------:R-:W3:Y:S01]  /*67d0*/  LDSM.16.M88.4 R216, [R237+0x2000] ;  /* 0x00200000edd8783b */ /* 0x000ee20000000200 */
[-C--:B--2---:R-:W-:Y:S07]  /*67e0*/  HMMA.16816.F32 R36, R128, R48.reuse, RZ ;  /* 0x000000308024723c */ /* 0x084fee00000018ff */
[----:B------:R-:W2:Y:S01]  /*67f0*/  LDSM.16.M88.4 R220, [R232+0x800] ;  /* 0x00080000e8dc783b */ /* 0x000ea20000000200 */
[C---:B------:R-:W-:Y:S07]  /*6800*/  HMMA.16816.F32 R40, R124.reuse, R48, RZ ;  /* 0x000000307c28723c */ /* 0x040fee00000018ff */
[----:B------:R-:W-:Y:S01]  /*6810*/  LDSM.16.M88.4 R224, [R232+0x2000] ;  /* 0x00200000e8e0783b */ /* 0x000fe20000000200 */
        /* <DEDUP_REMOVED lines=23> */
[-C--:B------:R-:W-:Y:S08]  /*6990*/  HMMA.16816.F32 R4, R208, R212.reuse, R4 ;  /* 0x000000d4d004723c */ /* 0x080ff00000001804 */
[C---:B------:R-:W-:Y:S08]  /*69a0*/  HMMA.16816.F32 R8, R216.reuse, R212, R8 ;  /* 0x000000d4d808723c */ /* 0x040ff00000001808 */
[-C--:B------:R-:W-:Y:S08]  /*69b0*/  HMMA.16816.F32 R12, R216, R214.reuse, R12 ;  /* 0x000000d6d80c723c */ /* 0x080ff0000000180c */
[C---:B------:R-:W-:Y:S01]  /*69c0*/  HMMA.16816.F32 R16, R208.reuse, R214, R16 ;  /* 0x000000d6d010723c */ /* 0x040fe20000001810 */
[----:B------:R-:W3:Y:S07]  /*69d0*/  LDSM.16.M88.4 R212, [R232+0x1800] ;  /* 0x00180000e8d4783b */ /* 0x000eee0000000200 */
[-C--:B--2---:R-:W-:Y:S08]  /*69e0*/  HMMA.16816.F32 R20, R208, R220.reuse, R20 ;  /* 0x000000dcd014723c */ /* 0x084ff00000001814 */
[C---:B------:R-:W-:Y:S08]  /*69f0*/  HMMA.16816.F32 R24, R216.reuse, R220, R24 ;  /* 0x000000dcd818723c */ /* 0x040ff00000001818 */
[-C--:B------:R-:W-:Y:S08]  /*6a00*/  HMMA.16816.F32 R28, R216, R222.reuse, R28 ;  /* 0x000000ded81c723c */ /* 0x080ff0000000181c */
[C---:B------:R-:W-:Y:S01]  /*6a10*/  HMMA.16816.F32 R32, R208.reuse, R222, R32 ;  /* 0x000000ded020723c */ /* 0x040fe20000001820 */
[----:B------:R-:W-:Y:S07]  /*6a20*/  LDSM.16.M88.4 R220, [R232+0x3800] ;  /* 0x00380000e8dc783b */ /* 0x000fee0000000200 */
[-C--:B-1----:R-:W-:Y:S08]  /*6a30*/  HMMA.16816.F32 R36, R208, R204.reuse, R36 ;  /* 0x000000ccd024723c */ /* 0x082ff00000001824 */
[C---:B------:R-:W-:Y:S08]  /*6a40*/  HMMA.16816.F32 R40, R216.reuse, R204, R40 ;  /* 0x000000ccd828723c */ /* 0x040ff00000001828 */
[-C--:B------:R-:W-:Y:S08]  /*6a50*/  HMMA.16816.F32 R44, R216, R206.reuse, R44 ;  /* 0x000000ced82c723c */ /* 0x080ff0000000182c */
[C---:B------:R-:W-:Y:S01]  /*6a60*/  HMMA.16816.F32 R48, R208.reuse, R206, R48 ;  /* 0x000000ced030723c */ /* 0x040fe20000001830 */
[----:B------:R-:W1:Y:S07]  /*6a70*/  LDSM.16.M88.4 R204, [R232+0x2800] ;  /* 0x00280000e8cc783b */ /* 0x000e6e0000000200 */
[-C--:B---3--:R-:W-:Y:S08]  /*6a80*/  HMMA.16816.F32 R52, R208, R212.reuse, R52 ;  /* 0x000000d4d034723c */ /* 0x088ff00000001834 */
[C---:B------:R-:W-:Y:S08]  /*6a90*/  HMMA.16816.F32 R56, R216.reuse, R212, R56 ;  /* 0x000000d4d838723c */ /* 0x040ff00000001838 */
[-C--:B------:R-:W-:Y:S08]  /*6aa0*/  HMMA.16816.F32 R60, R216, R214.reuse, R60 ;  /* 0x000000d6d83c723c */ /* 0x080ff0000000183c */
[C---:B------:R-:W-:Y:S01]  /*6ab0*/  HMMA.16816.F32 R64, R208.reuse, R214, R64 ;  /* 0x000000d6d040723c */ /* 0x040fe20000001840 */
[----:B------:R-:W2:Y:S07]  /*6ac0*/  LDSM.16.M88.4 R212, [R232+0x3000] ;  /* 0x00300000e8d4783b */ /* 0x000eae0000000200 */
[-C--:B------:R-:W-:Y:S08]  /*6ad0*/  HMMA.16816.F32 R68, R208, R224.reuse, R68 ;  /* 0x000000e0d044723c */ /* 0x080ff00000001844 */
        /* <DEDUP_REMOVED lines=8> */
[----:B------:R-:W-:Y:S07]  /*6b60*/  LDSM.16.M88.4 R204, [R235] ;  /* 0x00000000ebcc783b */ /* 0x000fee0000000200 */
[-C--:B--2---:R-:W-:Y:S08]  /*6b70*/  HMMA.16816.F32 R100, R208, R212.reuse, R100 ;  /* 0x000000d4d064723c */ /* 0x084ff00000001864 */
[C---:B------:R-:W-:Y:S08]  /*6b80*/  HMMA.16816.F32 R104, R216.reuse, R212, R104 ;  /* 0x000000d4d868723c */ /* 0x040ff00000001868 */
[-C--:B------:R-:W-:Y:S08]  /*6b90*/  HMMA.16816.F32 R108, R216, R214.reuse, R108 ;  /* 0x000000d6d86c723c */ /* 0x080ff0000000186c */
[C---:B------:R-:W-:Y:S01]  /*6ba0*/  HMMA.16816.F32 R112, R208.reuse, R214, R112 ;  /* 0x000000d6d070723c */ /* 0x040fe20000001870 */
[----:B------:R-:W1:Y:S07]  /*6bb0*/  LDSM.16.M88.4 R212, [R238] ;  /* 0x00000000eed4783b */ /* 0x000e6e0000000200 */
[-C--:B------:R-:W-:Y:S08]  /*6bc0*/  HMMA.16816.F32 R116, R208, R220.reuse, R116 ;  /* 0x000000dcd074723c */ /* 0x080ff00000001874 */
[C---:B------:R-:W-:Y:S08]  /*6bd0*/  HMMA.16816.F32 R120, R216.reuse, R220, R120 ;  /* 0x000000dcd878723c */ /* 0x040ff00000001878 */
[-C--:B------:R-:W-:Y:S01]  /*6be0*/  HMMA.16816.F32 R124, R216, R222.reuse, R124 ;  /* 0x000000ded87c723c */ /* 0x080fe2000000187c */
[----:B------:R-:W2:Y:S07]  /*6bf0*/  LDSM.16.M88.4 R216, [R245] ;  /* 0x00000000f5d8783b */ /* 0x000eae0000000200 */
[----:B------:R-:W-:Y:S01]  /*6c00*/  HMMA.16816.F32 R128, R208, R222, R128 ;  /* 0x000000ded080723c */ /* 0x000fe20000001880 */
[----:B------:R-:W3:Y:S07]  /*6c10*/  LDSM.16.M88.4 R208, [R244] ;  /* 0x00000000f4d0783b */ /* 0x000eee0000000200 */
[-C--:B-1----:R-:W-:Y:S01]  /*6c20*/  HMMA.16816.F32 R4, R204, R212.reuse, R4 ;  /* 0x000000d4cc04723c */ /* 0x082fe20000001804 */
[----:B------:R-:W-:Y:S07]  /*6c30*/  LDSM.16.M88.4 R220, [R242] ;  /* 0x00000000f2dc783b */ /* 0x000fee0000000200 */
[C---:B------:R-:W-:Y:S08]  /*6c40*/  HMMA.16816.F32 R8, R224.reuse, R212, R8 ;  /* 0x000000d4e008723c */ /* 0x040ff00000001808 */
[-C--:B------:R-:W-:Y:S08]  /*6c50*/  HMMA.16816.F32 R12, R224, R214.reuse, R12 ;  /* 0x000000d6e00c723c */ /* 0x080ff0000000180c */
[C---:B------:R-:W-:Y:S01]  /*6c60*/  HMMA.16816.F32 R16, R204.reuse, R214, R16 ;  /* 0x000000d6cc10723c */ /* 0x040fe20000001810 */
[----:B------:R-:W1:Y:S07]  /*6c70*/  LDSM.16.M88.4 R212, [R243] ;  /* 0x00000000f3d4783b */ /* 0x000e6e0000000200 */
[-C--:B--2---:R-:W-:Y:S08]  /*6c80*/  HMMA.16816.F32 R20, R204, R216.reuse, R20 ;  /* 0x000000d8cc14723c */ /* 0x084ff00000001814 */
[C---:B------:R-:W-:Y:S08]  /*6c90*/  HMMA.16816.F32 R24, R224.reuse, R216, R24 ;  /* 0x000000d8e018723c */ /* 0x040ff00000001818 */
[-C--:B------:R-:W-:Y:S08]  /*6ca0*/  HMMA.16816.F32 R28, R224, R218.reuse, R28 ;  /* 0x000000dae01c723c */ /* 0x080ff0000000181c */
[C---:B------:R-:W-:Y:S01]  /*6cb0*/  HMMA.16816.F32 R32, R204.reuse, R218, R32 ;  /* 0x000000dacc20723c */ /* 0x040fe20000001820 */
[----:B------:R-:W-:Y:S07]  /*6cc0*/  LDSM.16.M88.4 R216, [R239] ;  /* 0x00000000efd8783b */ /* 0x000fee0000000200 */
[-C--:B---3--:R-:W-:Y:S08]  /*6cd0*/  HMMA.16816.F32 R36, R204, R208.reuse, R36 ;  /* 0x000000d0cc24723c */ /* 0x088ff00000001824 */
[C---:B------:R-:W-:Y:S08]  /*6ce0*/  HMMA.16816.F32 R40, R224.reuse, R208, R40 ;  /* 0x000000d0e028723c */ /* 0x040ff00000001828 */
[-C--:B------:R-:W-:Y:S08]  /*6cf0*/  HMMA.16816.F32 R44, R224, R210.reuse, R44 ;  /* 0x000000d2e02c723c */ /* 0x080ff0000000182c */
[C---:B------:R-:W-:Y:S01]  /*6d00*/  HMMA.16816.F32 R48, R204.reuse, R210, R48 ;  /* 0x000000d2cc30723c */ /* 0x040fe20000001830 */
[----:B------:R-:W2:Y:S07]  /*6d10*/  LDSM.16.M88.4 R208, [R241] ;  /* 0x00000000f1d0783b */ /* 0x000eae0000000200 */
[-C--:B-1----:R-:W-:Y:S08]  /*6d20*/  HMMA.16816.F32 R52, R204, R212.reuse, R52 ;  /* 0x000000d4cc34723c */ /* 0x082ff00000001834 */
[C---:B------:R-:W-:Y:S08]  /*6d30*/  HMMA.16816.F32 R56, R224.reuse, R212, R56 ;  /* 0x000000d4e038723c */ /* 0x040ff00000001838 */
[-C--:B------:R-:W-:Y:S08]  /*6d40*/  HMMA.16816.F32 R60, R224, R214.reuse, R60 ;  /* 0x000000d6e03c723c */ /* 0x080ff0000000183c */
[C---:B------:R-:W-:Y:S01]  /*6d50*/  HMMA.16816.F32 R64, R204.reuse, R214, R64 ;  /* 0x000000d6cc40723c */ /* 0x040fe20000001840 */
[----:B------:R-:W1:Y:S07]  /*6d60*/  LDSM.16.M88.4 R212, [R240] ;  /* 0x00000000f0d4783b */ /* 0x000e6e0000000200 */
[-C--:B------:R-:W-:Y:S08]  /*6d70*/  HMMA.16816.F32 R68, R204, R220.reuse, R68 ;  /* 0x000000dccc44723c */ /* 0x080ff00000001844 */
[C---:B------:R-:W-:Y:S08]  /*6d80*/  HMMA.16816.F32 R72, R224.reuse, R220, R72 ;  /* 0x000000dce048723c */ /* 0x040ff00000001848 */
[-C--:B------:R-:W-:Y:S08]  /*6d90*/  HMMA.16816.F32 R76, R224, R222.reuse, R76 ;  /* 0x000000dee04c723c */ /* 0x080ff0000000184c */
[C---:B------:R-:W-:Y:S01]  /*6da0*/  HMMA.16816.F32 R80, R204.reuse, R222, R80 ;  /* 0x000000decc50723c */ /* 0x040fe20000001850 */
[----:B------:R-:W-:Y:S07]  /*6db0*/  LDSM.16.M88.4 R220, [R236+0x2000] ;  /* 0x00200000ecdc783b */ /* 0x000fee0000000200 */
[-C--:B--2---:R-:W-:Y:S08]  /*6dc0*/  HMMA.16816.F32 R84, R204, R208.reuse, R84 ;  /* 0x000000d0cc54723c */ /* 0x084ff00000001854 */
[C---:B------:R-:W-:Y:S08]  /*6dd0*/  HMMA.16816.F32 R88, R224.reuse, R208, R88 ;  /* 0x000000d0e058723c */ /* 0x040ff00000001858 */
[-C--:B------:R-:W-:Y:S08]  /*6de0*/  HMMA.16816.F32 R92, R224, R210.reuse, R92 ;  /* 0x000000d2e05c723c */ /* 0x080ff0000000185c */
[C---:B------:R-:W-:Y:S01]  /*6df0*/  HMMA.16816.F32 R96, R204.reuse, R210, R96 ;  /* 0x000000d2cc60723c */ /* 0x040fe20000001860 */
[----:B------:R-:W-:Y:S07]  /*6e00*/  LDSM.16.M88.4 R208, [R236] ;  /* 0x00000000ecd0783b */ /* 0x000fee0000000200 */
[-C--:B-1----:R-:W-:Y:S08]  /*6e10*/  HMMA.16816.F32 R100, R204, R212.reuse, R100 ;  /* 0x000000d4cc64723c */ /* 0x082ff00000001864 */
[C---:B------:R-:W-:Y:S08]  /*6e20*/  HMMA.16816.F32 R104, R224.reuse, R212, R104 ;  /* 0x000000d4e068723c */ /* 0x040ff00000001868 */
[-C--:B------:R-:W-:Y:S08]  /*6e30*/  HMMA.16816.F32 R108, R224, R214.reuse, R108 ;  /* 0x000000d6e06c723c */ /* 0x080ff0000000186c */
[C---:B------:R-:W-:Y:S01]  /*6e40*/  HMMA.16816.F32 R112, R204.reuse, R214, R112 ;  /* 0x000000d6cc70723c */ /* 0x040fe20000001870 */
[----:B------:R-:W1:Y:S07]  /*6e50*/  LDSM.16.M88.4 R212, [R231] ;  /* 0x00000000e7d4783b */ /* 0x000e6e0000000200 */
[-C--:B------:R-:W-:Y:S08]  /*6e60*/  HMMA.16816.F32 R116, R204, R216.reuse, R116 ;  /* 0x000000d8cc74723c */ /* 0x080ff00000001874 */
[C---:B------:R-:W-:Y:S08]  /*6e70*/  HMMA.16816.F32 R120, R224.reuse, R216, R120 ;  /* 0x000000d8e078723c */ /* 0x040ff00000001878 */
[-C--:B------:R-:W-:Y:S01]  /*6e80*/  HMMA.16816.F32 R124, R224, R218.reuse, R124 ;  /* 0x000000dae07c723c */ /* 0x080fe2000000187c */
[----:B------:R-:W2:Y:S07]  /*6e90*/  LDSM.16.M88.4 R224, [R231+0x800] ;  /* 0x00080000e7e0783b */ /* 0x000eae0000000200 */
[----:B------:R-:W-:Y:S01]  /*6ea0*/  HMMA.16816.F32 R128, R204, R218, R128 ;  /* 0x000000dacc80723c */ /* 0x000fe20000001880 */
[----:B------:R-:W3:Y:S07]  /*6eb0*/  LDSM.16.M88.4 R204, [R231+0x1000] ;  /* 0x00100000e7cc783b */ /* 0x000eee0000000200 */
[-C--:B-1----:R-:W-:Y:S01]  /*6ec0*/  HMMA.16816.F32 R4, R208, R212.reuse, R4 ;  /* 0x000000d4d004723c */ /* 0x082fe20000001804 */
[----:B------:R-:W-:Y:S07]  /*6ed0*/  LDSM.16.M88.4 R216, [R231+0x2000] ;  /* 0x00200000e7d8783b */ /* 0x000fee0000000200 */
[C---:B------:R-:W-:Y:S08]  /*6ee0*/  HMMA.16816.F32 R8, R220.reuse, R212, R8 ;  /* 0x000000d4dc08723c */ /* 0x040ff00000001808 */
[-C--:B------:R-:W-:Y:S08]  /*6ef0*/  HMMA.16816.F32 R12, R220, R214.reuse, R12 ;  /* 0x000000d6dc0c723c */ /* 0x080ff0000000180c */
[C---:B------:R-:W-:Y:S01]  /*6f00*/  HMMA.16816.F32 R16, R208.reuse, R214, R16 ;  /* 0x000000d6d010723c */ /* 0x040fe20000001810 */
[----:B------:R-:W1:Y:S07]  /*6f10*/  LDSM.16.M88.4 R212, [R231+0x1800] ;  /* 0x00180000e7d4783b */ /* 0x000e6e0000000200 */
[-C--:B--2---:R-:W-:Y:S08]  /*6f20*/  HMMA.16816.F32 R20, R208, R224.reuse, R20 ;  /* 0x000000e0d014723c */ /* 0x084ff00000001814 */
[C---:B------:R-:W-:Y:S08]  /*6f30*/  HMMA.16816.F32 R24, R220.reuse, R224, R24 ;  /* 0x000000e0dc18723c */ /* 0x040ff00000001818 */
[-C--:B------:R-:W-:Y:S08]  /*6f40*/  HMMA.16816.F32 R28, R220, R226.reuse, R28 ;  /* 0x000000e2dc1c723c */ /* 0x080ff0000000181c */
[C---:B------:R-:W-:Y:S01]  /*6f50*/  HMMA.16816.F32 R32, R208.reuse, R226, R32 ;  /* 0x000000e2d020723c */ /* 0x040fe20000001820 */
[----:B------:R-:W-:Y:S07]  /*6f60*/  LDSM.16.M88.4 R224, [R231+0x3800] ;  /* 0x00380000e7e0783b */ /* 0x000fee0000000200 */
[-C--:B---3--:R-:W-:Y:S08]  /*6f70*/  HMMA.16816.F32 R36, R208, R204.reuse, R36 ;  /* 0x000000ccd024723c */ /* 0x088ff00000001824 */
[C---:B------:R-:W-:Y:S08]  /*6f80*/  HMMA.16816.F32 R40, R220.reuse, R204, R40 ;  /* 0x000000ccdc28723c */ /* 0x040ff00000001828 */
[-C--:B------:R-:W-:Y:S08]  /*6f90*/  HMMA.16816.F32 R44, R220, R206.reuse, R44 ;  /* 0x000000cedc2c723c */ /* 0x080ff0000000182c */
[C---:B------:R-:W-:Y:S01]  /*6fa0*/  HMMA.16816.F32 R48, R208.reuse, R206, R48 ;  /* 0x000000ced030723c */ /* 0x040fe20000001830 */
[----:B------:R-:W2:Y:S07]  /*6fb0*/  LDSM.16.M88.4 R204, [R231+0x2800] ;  /* 0x00280000e7cc783b */ /* 0x000eae0000000200 */
[-C--:B-1----:R-:W-:Y:S08]  /*6fc0*/  HMMA.16816.F32 R52, R208, R212.reuse, R52 ;  /* 0x000000d4d034723c */ /* 0x082ff00000001834 */
[C---:B------:R-:W-:Y:S08]  /*6fd0*/  HMMA.16816.F32 R56, R220.reuse, R212, R56 ;  /* 0x000000d4dc38723c */ /* 0x040ff00000001838 */
[-C--:B------:R-:W-:Y:S08]  /*6fe0*/  HMMA.16816.F32 R60, R220, R214.reuse, R60 ;  /* 0x000000d6dc3c723c */ /* 0x080ff0000000183c */
[C---:B------:R-:W-:Y:S01]  /*6ff0*/  HMMA.16816.F32 R64, R208.reuse, R214, R64 ;  /* 0x000000d6d040723c */ /* 0x040fe20000001840 */
[----:B------:R-:W1:Y:S01]  /*7000*/  LDSM.16.M88.4 R212, [R231+0x3000] ;  /* 0x00300000e7d4783b */ /* 0x000e620000000200 */
[----:B------:R-:W-:Y:S06]  /*7010*/  DEPBAR.LE SB0, 0x0 ;  /* 0x000080000000791a */ /* 0x000fec0000000000 */
[-C--:B------:R-:W-:Y:S01]  /*7020*/  HMMA.16816.F32 R68, R208, R216.reuse, R68 ;  /* 0x000000d8d044723c */ /* 0x080fe20000001844 */
[----:B------:R-:W-:Y:S07]  /*7030*/  BAR.SYNC.DEFER_BLOCKING 0x0 ;  /* 0x0000000000007b1d */ /* 0x000fee0000010000 */
[C---:B------:R-:W-:Y:S08]  /*7040*/  HMMA.16816.F32 R72, R220.reuse, R216, R72 ;  /* 0x000000d8dc48723c */ /* 0x040ff00000001848 */
[-C--:B------:R-:W-:Y:S08]  /*7050*/  HMMA.16816.F32 R76, R220, R218.reuse, R76 ;  /* 0x000000dadc4c723c */ /* 0x080ff0000000184c */
[C---:B------:R-:W-:Y:S08]  /*7060*/  HMMA.16816.F32 R80, R208.reuse, R218, R80 ;  /* 0x000000dad050723c */ /* 0x040ff00000001850 */
[-C--:B--2---:R-:W-:Y:S08]  /*7070*/  HMMA.16816.F32 R84, R208, R204.reuse, R84 ;  /* 0x000000ccd054723c */ /* 0x084ff00000001854 */
[C---:B------:R-:W-:Y:S08]  /*7080*/  HMMA.16816.F32 R88, R220.reuse, R204, R88 ;  /* 0x000000ccdc58723c */ /* 0x040ff00000001858 */
[-C--:B------:R-:W-:Y:S08]  /*7090*/  HMMA.16816.F32 R92, R220, R206.reuse, R92 ;  /* 0x000000cedc5c723c */ /* 0x080ff0000000185c */
[C---:B------:R-:W-:Y:S08]  /*70a0*/  HMMA.16816.F32 R96, R208.reuse, R206, R96 ;  /* 0x000000ced060723c */ /* 0x040ff00000001860 */
[-C--:B-1----:R-:W-:Y:S08]  /*70b0*/  HMMA.16816.F32 R100, R208, R212.reuse, R100 ;  /* 0x000000d4d064723c */ /* 0x082ff00000001864 */
[C---:B------:R-:W-:Y:S08]  /*70c0*/  HMMA.16816.F32 R104, R220.reuse, R212, R104 ;  /* 0x000000d4dc68723c */ /* 0x040ff00000001868 */
[-C--:B------:R-:W-:Y:S08]  /*70d0*/  HMMA.16816.F32 R108, R220, R214.reuse, R108 ;  /* 0x000000d6dc6c723c */ /* 0x080ff0000000186c */
[C---:B------:R-:W-:Y:S08]  /*70e0*/  HMMA.16816.F32 R112, R208.reuse, R214, R112 ;  /* 0x000000d6d070723c */ /* 0x040ff00000001870 */
[-C--:B------:R-:W-:Y:S08]  /*70f0*/  HMMA.16816.F32 R116, R208, R224.reuse, R116 ;  /* 0x000000e0d074723c */ /* 0x080ff00000001874 */
[C---:B------:R-:W-:Y:S08]  /*7100*/  HMMA.16816.F32 R120, R220.reuse, R224, R120 ;  /* 0x000000e0dc78723c */ /* 0x040ff00000001878 */
[-C--:B------:R-:W-:Y:S08]  /*7110*/  HMMA.16816.F32 R124, R220, R226.reuse, R124 ;  /* 0x000000e2dc7c723c */ /* 0x080ff0000000187c */
[----:B------:R-:W-:Y:S01]  /*7120*/  HMMA.16816.F32 R128, R208, R226, R128 ;  /* 0x000000e2d080723c */ /* 0x000fe20000001880 */
[----:B------:R-:W-:-:S07]  /*7130*/  @P0 BRA `(.L_x_90) ;  /* 0xfffff06000000947 */ /* 0x000fce000383ffff */
.L_x_89:
        /* <DEDUP_REMOVED lines=145> */
[----:B------:R-:W-:Y:S02]  /*7a50*/  FMNMX.FTZ R0, R127, R0, !PT ;  /* 0x000000007f007209 */ /* 0x000fe40007810000 */
[----:B------:R-:W-:Y:S01]  /*7a60*/  FMNMX.FTZ R134, R124, R2, !PT ;  /* 0x000000027c867209 */ /* 0x000fe20007810000 */
[----:B------:R-:W2:Y:S03]  /*7a70*/  SHFL.BFLY PT, R135, R3, 0x2, 0x1f ;  /* 0x0c401f0003877f89 */ /* 0x000ea600000e0000 */
[----:B------:R-:W-:Y:S05]  /*7a80*/  FMNMX.FTZ R134, R125, R134, !PT ;  /* 0x000000867d867209 */ /* 0x000fea0007810000 */
[----:B------:R-:W3:Y:S01]  /*7a90*/  SHFL.BFLY PT, R2, R0, 0x2, 0x1f ;  /* 0x0c401f0000027f89 */ /* 0x000ee200000e0000 */
[----:B-1----:R-:W-:Y:S07]  /*7aa0*/  FMNMX.FTZ R136, R136, R205, !PT ;  /* 0x000000cd88887209 */ /* 0x002fee0007810000 */
[----:B------:R-:W1:Y:S01]  /*7ab0*/  SHFL.BFLY PT, R204, R134, 0x2, 0x1f ;  /* 0x0c401f0086cc7f89 */ /* 0x000e6200000e0000 */
[----:B------:R-:W-:Y:S02]  /*7ac0*/  FSETP.NEU.FTZ.AND P1, PT, R136, -INF , PT ;  /* 0xff8000008800780b */ /* 0x000fe40003f3d000 */
[----:B--2---:R-:W-:Y:S05]  /*7ad0*/  FMNMX.FTZ R135, R3, R135, !PT ;  /* 0x0000008703877209 */ /* 0x004fea0007810000 */
[----:B------:R-:W-:Y:S04]  /*7ae0*/  STL [R1+0xbc], R136 ;  /* 0x0000bc8801007387 */ /* 0x000fe80000100800 */
[----:B------:R-:W2:Y:S01]  /*7af0*/  SHFL.BFLY PT, R206, R135, 0x1, 0x1f ;  /* 0x0c201f0087ce7f89 */ /* 0x000ea200000e0000 */
[----:B---3--:R-:W-:Y:S01]  /*7b00*/  FMNMX.FTZ R2, R0, R2, !PT ;  /* 0x0000000200027209 */ /* 0x008fe20007810000 */
[----:B------:R-:W-:Y:S04]  /*7b10*/  FADD.FTZ R0, -R136, R132 ;  /* 0x0000008488007221 */ /* 0x000fe80000010100 */
[----:B------:R-:W-:Y:S02]  /*7b20*/  FMUL.FTZ R0, R0, c[0x0][0x23c] ;  /* 0x00008f0000007a20 */ /* 0x000fe40000410000 */
[----:B------:R-:W3:Y:S02]  /*7b30*/  SHFL.BFLY PT, R3, R2, 0x1, 0x1f ;  /* 0x0c201f0002037f89 */ /* 0x000ee400000e0000 */
[----:B------:R4:W-:Y:S01]  /*7b40*/  MUFU.EX2 R132, R0 ;  /* 0x0000000000847308 */ /* 0x0009e20000000800 */
[----:B-1----:R-:W-:Y:S05]  /*7b50*/  FMNMX.FTZ R134, R134, R204, !PT ;  /* 0x000000cc86867209 */ /* 0x002fea0007810000 */
[----:B------:R-:W1:Y:S01]  /*7b60*/  SHFL.BFLY PT, R204, R134, 0x1, 0x1f ;  /* 0x0c201f0086cc7f89 */ /* 0x000e6200000e0000 */
[----:B--2---:R-:W-:Y:S07]  /*7b70*/  FMNMX.FTZ R135, R135, R206, !PT ;  /* 0x000000ce87877209 */ /* 0x004fee0007810000 */
[----:B------:R-:W-:Y:S01]  /*7b80*/  STL [R1+0xc0], R135 ;  /* 0x0000c08701007387 */ /* 0x000fe20000100800 */
[----:B---3--:R-:W-:Y:S01]  /*7b90*/  FMNMX.FTZ R3, R2, R3, !PT ;  /* 0x0000000302037209 */ /* 0x008fe20007810000 */
[----:B----4-:R-:W-:Y:S04]  /*7ba0*/  FADD.FTZ R0, -R135, R133 ;  /* 0x0000008587007221 */ /* 0x010fe80000010100 */
[----:B------:R-:W-:Y:S02]  /*7bb0*/  FMUL.FTZ R205, R3, c[0x0][0x23c] ;  /* 0x00008f0003cd7a20 */ /* 0x000fe40000410000 */
[----:B------:R-:W-:Y:S01]  /*7bc0*/  FMUL.FTZ R0, R0, c[0x0][0x23c] ;  /* 0x00008f0000007a20 */ /* 0x000fe20000410000 */
[----:B-1----:R-:W-:Y:S03]  /*7bd0*/  FMNMX.FTZ R134, R134, R204, !PT ;  /* 0x000000cc86867209 */ /* 0x002fe60007810000 */
[----:B------:R1:W-:Y:S02]  /*7be0*/  MUFU.EX2 R133, R0 ;  /* 0x0000000000857308 */ /* 0x0003e40000000800 */
[----:B------:R-:W-:Y:S01]  /*7bf0*/  STL [R1+0xc4], R134 ;  /* 0x0000c48601007387 */ /* 0x000fe20000100800 */
[C---:B------:R-:W-:Y:S03]  /*7c00*/  FMUL.FTZ R204, R134.reuse, c[0x0][0x23c] ;  /* 0x00008f0086cc7a20 */ /* 0x040fe60000410000 */
[----:B------:R2:W-:Y:S01]  /*7c10*/  STL [R1+0xc8], R3 ;  /* 0x0000c80301007387 */ /* 0x0005e20000100800 */
[----:B-1----:R-:W-:Y:S02]  /*7c20*/  FADD.FTZ R0, -R134, R137 ;  /* 0x0000008986007221 */ /* 0x002fe40000010100 */
[----:B------:R-:W-:Y:S02]  /*7c30*/  FMUL.FTZ R137, R136, c[0x0][0x23c] ;  /* 0x00008f0088897a20 */ /* 0x000fe40000410000 */
[----:B------:R-:W-:Y:S03]  /*7c40*/  FMUL.FTZ R0, R0, c[0x0][0x23c] ;  /* 0x00008f0000007a20 */ /* 0x000fe60000410000 */
[----:B------:R-:W-:Y:S01]  /*7c50*/  FSEL R137, R137, RZ, P1 ;  /* 0x000000ff89897208 */ /* 0x000fe20000800000 */
[----:B------:R1:W-:Y:S01]  /*7c60*/  MUFU.EX2 R2, R0 ;  /* 0x0000000000027308 */ /* 0x0003e20000000800 */
[----:B------:R-:W-:Y:S03]  /*7c70*/  FSETP.NEU.FTZ.AND P1, PT, R135, -INF , PT ;  /* 0xff8000008700780b */ /* 0x000fe60003f3d000 */
[--C-:B------:R-:W-:Y:S02]  /*7c80*/  FFMA.FTZ R21, R21, c[0x0][0x23c], -R137.reuse ;  /* 0x00008f0015157a23 */ /* 0x100fe40000010889 */
[--C-:B------:R-:W-:Y:S02]  /*7c90*/  FFMA.FTZ R4, R4, c[0x0][0x23c], -R137.reuse ;  /* 0x00008f0004047a23 */ /* 0x100fe40000010889 */
[--C-:B------:R-:W-:Y:S02]  /*7ca0*/  FFMA.FTZ R32, R32, c[0x0][0x23c], -R137.reuse ;  /* 0x00008f0020207a23 */ /* 0x100fe40000010889 */
        /* <DEDUP_REMOVED lines=8> */
[--C-:B------:R-:W-:Y:S02]  /*7d30*/  FFMA.FTZ R48, R48, c[0x0][0x23c], -R137.reuse ;  /* 0x00008f0030307a23 */ /* 0x100fe40000010889 */
[----:B-1----:R-:W-:Y:S02]  /*7d40*/  FADD.FTZ R0, -R3, R138 ;  /* 0x0000008a03007221 */ /* 0x002fe40000010100 */
[----:B------:R-:W-:Y:S02]  /*7d50*/  FMUL.FTZ R138, R135, c[0x0][0x23c] ;  /* 0x00008f00878a7a20 */ /* 0x000fe40000410000 */
[--C-:B------:R-:W-:Y:S01]  /*7d60*/  FFMA.FTZ R49, R49, c[0x0][0x23c], -R137.reuse ;  /* 0x00008f0031317a23 */ /* 0x100fe20000010889 */
[----:B------:R-:W-:Y:S01]  /*7d70*/  MUFU.EX2 R221, R20 ;  /* 0x0000001400dd7308 */ /* 0x000fe20000000800 */
[--C-:B------:R-:W-:Y:S01]  /*7d80*/  FFMA.FTZ R5, R5, c[0x0][0x23c], -R137.reuse ;  /* 0x00008f0005057a23 */ /* 0x100fe20000010889 */
[----:B------:R-:W-:Y:S01]  /*7d90*/  FSEL R138, R138, RZ, P1 ;  /* 0x000000ff8a8a7208 */ /* 0x000fe20000800000 */
[--C-:B------:R-:W-:Y:S01]  /*7da0*/  FFMA.FTZ R53, R53, c[0x0][0x23c], -R137.reuse ;  /* 0x00008f0035357a23 */ /* 0x100fe20000010889 */
[----:B------:R-:W-:Y:S01]  /*7db0*/  FSETP.NEU.FTZ.AND P1, PT, R134, -INF , PT ;  /* 0xff8000008600780b */ /* 0x000fe20003f3d000 */
[----:B------:R-:W-:Y:S02]  /*7dc0*/  FFMA.FTZ R52, R52, c[0x0][0x23c], -R137 ;  /* 0x00008f0034347a23 */ /* 0x000fe40000010889 */
[--C-:B------:R-:W-:Y:S01]  /*7dd0*/  FFMA.FTZ R23, R23, c[0x0][0x23c], -R138.reuse ;  /* 0x00008f0017177a23 */ /* 0x100fe2000001088a */
[----:B------:R-:W-:Y:S01]  /*7de0*/  FSEL R204, R204, RZ, P1 ;  /* 0x000000ffcccc7208 */ /* 0x000fe20000800000 */
[--C-:B------:R-:W-:Y:S01]  /*7df0*/  FFMA.FTZ R34, R34, c[0x0][0x23c], -R138.reuse ;  /* 0x00008f0022227a23 */ /* 0x100fe2000001088a */
[----:B------:R-:W-:Y:S01]  /*7e00*/  MUFU.EX2 R213, R5 ;  /* 0x0000000500d57308 */ /* 0x000fe20000000800 */
[----:B------:R-:W-:Y:S01]  /*7e10*/  FSETP.NEU.FTZ.AND P1, PT, R3, -INF , PT ;  /* 0xff8000000300780b */ /* 0x000fe20003f3d000 */
[--C-:B------:R-:W-:Y:S02]  /*7e20*/  FFMA.FTZ R38, R38, c[0x0][0x23c], -R138.reuse ;  /* 0x00008f0026267a23 */ /* 0x100fe4000001088a */
[--C-:B------:R-:W-:Y:S01]  /*7e30*/  FFMA.FTZ R39, R39, c[0x0][0x23c], -R138.reuse ;  /* 0x00008f0027277a23 */ /* 0x100fe2000001088a */
[----:B------:R-:W-:Y:S01]  /*7e40*/  FSEL R205, R205, RZ, P1 ;  /* 0x000000ffcdcd7208 */ /* 0x000fe20000800000 */
[----:B------:R-:W-:Y:S02]  /*7e50*/  FFMA.FTZ R22, R22, c[0x0][0x23c], -R138 ;  /* 0x00008f0016167a23 */ /* 0x000fe4000001088a */
[----:B------:R-:W-:Y:S02]  /*7e60*/  FFMA.FTZ R72, R72, c[0x0][0x23c], -R204 ;  /* 0x00008f0048487a23 */ /* 0x000fe400000108cc */
[----:B--2---:R-:W1:Y:S01]  /*7e70*/  MUFU.EX2 R3, R21 ;  /* 0x0000001500037308 */ /* 0x004e620000000800 */
[----:B------:R-:W-:Y:S02]  /*7e80*/  FFMA.FTZ R35, R35, c[0x0][0x23c], -R138 ;  /* 0x00008f0023237a23 */ /* 0x000fe4000001088a */
[--C-:B------:R-:W-:Y:S02]  /*7e90*/  FFMA.FTZ R28, R28, c[0x0][0x23c], -R204.reuse ;  /* 0x00008f001c1c7a23 */ /* 0x100fe400000108cc */
[--C-:B------:R-:W-:Y:S02]  /*7ea0*/  FFMA.FTZ R29, R29, c[0x0][0x23c], -R204.reuse ;  /* 0x00008f001d1d7a23 */ /* 0x100fe400000108cc */
[--C-:B------:R-:W-:Y:S02]  /*7eb0*/  FFMA.FTZ R30, R30, c[0x0][0x23c], -R205.reuse ;  /* 0x00008f001e1e7a23 */ /* 0x100fe400000108cd */
[--C-:B------:R-:W-:Y:S01]  /*7ec0*/  FFMA.FTZ R31, R31, c[0x0][0x23c], -R205.reuse ;  /* 0x00008f001f1f7a23 */ /* 0x100fe200000108cd */
[----:B------:R-:W-:Y:S01]  /*7ed0*/  MUFU.EX2 R220, R22 ;  /* 0x0000001600dc7308 */ /* 0x000fe20000000800 */
[--C-:B------:R-:W-:Y:S02]  /*7ee0*/  FFMA.FTZ R40, R40, c[0x0][0x23c], -R204.reuse ;  /* 0x00008f0028287a23 */ /* 0x100fe400000108cc */
[----:B------:R-:W-:Y:S02]  /*7ef0*/  FFMA.FTZ R41, R41, c[0x0][0x23c], -R204 ;  /* 0x00008f0029297a23 */ /* 0x000fe400000108cc */
[--C-:B------:R-:W-:Y:S02]  /*7f00*/  FFMA.FTZ R18, R18, c[0x0][0x23c], -R138.reuse ;  /* 0x00008f0012127a23 */ /* 0x100fe4000001088a */
[--C-:B------:R-:W-:Y:S02]  /*7f10*/  FFMA.FTZ R19, R19, c[0x0][0x23c], -R138.reuse ;  /* 0x00008f0013137a23 */ /* 0x100fe4000001088a */
[--C-:B------:R-:W-:Y:S01]  /*7f20*/  FFMA.FTZ R6, R6, c[0x0][0x23c], -R138.reuse ;  /* 0x00008f0006067a23 */ /* 0x100fe2000001088a */
[----:B------:R2:W-:Y:S01]  /*7f30*/  MUFU.EX2 R215, R16 ;  /* 0x0000001000d77308 */ /* 0x0005e20000000800 */
[----:B------:R-:W-:Y:S02]  /*7f40*/  FFMA.FTZ R7, R7, c[0x0][0x23c], -R138 ;  /* 0x00008f0007077a23 */ /* 0x000fe4000001088a */
[--C-:B------:R-:W-:Y:S01]  /*7f50*/  FFMA.FTZ R73, R73, c[0x0][0x23c], -R204.reuse ;  /* 0x00008f0049497a23 */ /* 0x100fe200000108cc */
[----:B-1----:R1:W-:Y:S01]  /*7f60*/  STL [R1+0xc], R3 ;  /* 0x00000c0301007387 */ /* 0x0023e20000100800 */
[--C-:B------:R-:W-:Y:S02]  /*7f70*/  FFMA.FTZ R74, R74, c[0x0][0x23c], -R205.reuse ;  /* 0x00008f004a4a7a23 */ /* 0x100fe400000108cd */
[--C-:B------:R-:W-:Y:S02]  /*7f80*/  FFMA.FTZ R75, R75, c[0x0][0x23c], -R205.reuse ;  /* 0x00008f004b4b7a23 */ /* 0x100fe400000108cd */
        /* <DEDUP_REMOVED lines=8> */
[--C-:B------:R-:W-:Y:S02]  /*8010*/  FFMA.FTZ R14, R14, c[0x0][0x23c], -R205.reuse ;  /* 0x00008f000e0e7a23 */ /* 0x100fe400000108cd */
[--C-:B------:R-:W-:Y:S02]  /*8020*/  FFMA.FTZ R15, R15, c[0x0][0x23c], -R205.reuse ;  /* 0x00008f000f0f7a23 */ /* 0x100fe400000108cd */
[----:B--2---:R-:W-:Y:S02]  /*8030*/  FMUL.FTZ R16, R132, R152 ;  /* 0x0000009884107220 */ /* 0x004fe40000410000 */
[--C-:B------:R-:W-:Y:S02]  /*8040*/  FFMA.FTZ R42, R42, c[0x0][0x23c], -R205.reuse ;  /* 0x00008f002a2a7a23 */ /* 0x100fe400000108cd */
[----:B------:R-:W-:Y:S01]  /*8050*/  FFMA.FTZ R43, R43, c[0x0][0x23c], -R205 ;  /* 0x00008f002b2b7a23 */ /* 0x000fe200000108cd */
[----:B-1----:R-:W1:Y:S01]  /*8060*/  MUFU.EX2 R3, R23 ;  /* 0x0000001700037308 */ /* 0x002e620000000800 */
[----:B------:R-:W-:Y:S02]  /*8070*/  FMUL.FTZ R32, R132, R168 ;  /* 0x000000a884207220 */ /* 0x000fe40000410000 */
[----:B------:R-:W-:Y:S02]  /*8080*/  FFMA.FTZ R168, R116, c[0x0][0x23c], -R137 ;  /* 0x00008f0074a87a23 */ /* 0x000fe40000010889 */
[----:B------:R-:W-:Y:S02]  /*8090*/  FFMA.FTZ R116, R87, c[0x0][0x23c], -R138 ;  /* 0x00008f0057747a23 */ /* 0x000fe4000001088a */
[--C-:B------:R-:W-:Y:S02]  /*80a0*/  FFMA.FTZ R44, R44, c[0x0][0x23c], -R204.reuse ;  /* 0x00008f002c2c7a23 */ /* 0x100fe400000108cc */
[----:B------:R-:W-:Y:S01]  /*80b0*/  FFMA.FTZ R45, R45, c[0x0][0x23c], -R204 ;  /* 0x00008f002d2d7a23 */ /* 0x000fe200000108cc */
[----:B------:R2:W3:Y:S01]  /*80c0*/  MUFU.EX2 R223, R17 ;  /* 0x0000001100df7308 */ /* 0x0004e20000000800 */
[--C-:B------:R-:W-:Y:S02]  /*80d0*/  FFMA.FTZ R46, R46, c[0x0][0x23c], -R205.reuse ;  /* 0x00008f002e2e7a23 */ /* 0x100fe400000108cd */
[--C-:B------:R-:W-:Y:S02]  /*80e0*/  FFMA.FTZ R50, R50, c[0x0][0x23c], -R138.reuse ;  /* 0x00008f0032327a23 */ /* 0x100fe4000001088a */
[--C-:B------:R-:W-:Y:S02]  /*80f0*/  FFMA.FTZ R51, R51, c[0x0][0x23c], -R138.reuse ;  /* 0x00008f0033337a23 */ /* 0x100fe4000001088a */
[--C-:B------:R-:W-:Y:S02]  /*8100*/  FFMA.FTZ R54, R54, c[0x0][0x23c], -R138.reuse ;  /* 0x00008f0036367a23 */ /* 0x100fe4000001088a */
[----:B------:R-:W-:Y:S01]  /*8110*/  FFMA.FTZ R55, R55, c[0x0][0x23c], -R138 ;  /* 0x00008f0037377a23 */ /* 0x000fe2000001088a */
[----:B------:R4:W-:Y:S01]  /*8120*/  MUFU.EX2 R214, R18 ;  /* 0x0000001200d67308 */ /* 0x0009e20000000800 */
[--C-:B------:R-:W-:Y:S02]  /*8130*/  FFMA.FTZ R56, R56, c[0x0][0x23c], -R204.reuse ;  /* 0x00008f0038387a23 */ /* 0x100fe400000108cc */
[--C-:B------:R-:W-:Y:S01]  /*8140*/  FFMA.FTZ R57, R57, c[0x0][0x23c], -R204.reuse ;  /* 0x00008f0039397a23 */ /* 0x100fe200000108cc */
[----:B-1----:R1:W-:Y:S01]  /*8150*/  STL [R1+0x8], R3 ;  /* 0x0000080301007387 */ /* 0x0023e20000100800 */
[--C-:B------:R-:W-:Y:S02]  /*8160*/  FFMA.FTZ R58, R58, c[0x0][0x23c], -R205.reuse ;  /* 0x00008f003a3a7a23 */ /* 0x100fe400000108cd */
[----:B------:R-:W-:Y:S01]  /*8170*/  FFMA.FTZ R59, R59, c[0x0][0x23c], -R205 ;  /* 0x00008f003b3b7a23 */ /* 0x000fe200000108cd */
[----:B------:R-:W3:Y:S01]  /*8180*/  LDSM.16.MT88.4 R20, [R139+0x8000] ;  /* 0x008000008b14783b */ /* 0x000ee20000004200 */
[----:B------:R-:W-:Y:S01]  /*8190*/  FFMA.FTZ R60, R60, c[0x0][0x23c], -R204 ;  /* 0x00008f003c3c7a23 */ /* 0x000fe200000108cc */
[----:B------:R3:W3:Y:S01]  /*81a0*/  MUFU.EX2 R222, R19 ;  /* 0x0000001300de7308 */ /* 0x0006e20000000800 */
[--C-:B------:R-:W-:Y:S02]  /*81b0*/  FFMA.FTZ R64, R64, c[0x0][0x23c], -R137.reuse ;  /* 0x00008f0040407a23 */ /* 0x100fe40000010889 */
[----:B------:R-:W-:Y:S02]  /*81c0*/  FFMA.FTZ R65, R65, c[0x0][0x23c], -R137 ;  /* 0x00008f0041417a23 */ /* 0x000fe40000010889 */
[----:B--2---:R-:W-:Y:S01]  /*81d0*/  FMUL.FTZ R17, R132, R153 ;  /* 0x0000009984117220 */ /* 0x004fe20000410000 */
[----:B------:R2:W-:Y:S01]  /*81e0*/  STL [R1+0x14], R4 ;  /* 0x0000140401007387 */ /* 0x0005e20000100800 */
[----:B------:R-:W-:Y:S02]  /*81f0*/  FFMA.FTZ R66, R66, c[0x0][0x23c], -R138 ;  /* 0x00008f0042427a23 */ /* 0x000fe4000001088a */
[----:B------:R-:W-:Y:S01]  /*8200*/  FMUL.FTZ R0, R0, c[0x0][0x23c] ;  /* 0x00008f0000007a20 */ /* 0x000fe20000410000 */
[----:B------:R2:W-:Y:S01]  /*8210*/  MUFU.EX2 R218, R12 ;  /* 0x0000000c00da7308 */ /* 0x0005e20000000800 */
[--C-:B------:R-:W-:Y:S02]  /*8220*/  FFMA.FTZ R8, R8, c[0x0][0x23c], -R204.reuse ;  /* 0x00008f0008087a23 */ /* 0x100fe400000108cc */
[--C-:B------:R-:W-:Y:S02]  /*8230*/  FFMA.FTZ R9, R9, c[0x0][0x23c], -R204.reuse ;  /* 0x00008f0009097a23 */ /* 0x100fe400000108cc */
[----:B----4-:R-:W-:Y:S02]  /*8240*/  FMUL.FTZ R18, R133, R154 ;  /* 0x0000009a85127220 */ /* 0x010fe40000410000 */
[--C-:B------:R-:W-:Y:S02]  /*8250*/  FFMA.FTZ R10, R10, c[0x0][0x23c], -R205.reuse ;  /* 0x00008f000a0a7a23 */ /* 0x100fe400000108cd */
[--C-:B------:R-:W-:Y:S01]  /*8260*/  FFMA.FTZ R11, R11, c[0x0][0x23c], -R205.reuse ;  /* 0x00008f000b0b7a23 */ /* 0x100fe200000108cd */
[----:B-1----:R-:W1:Y:S01]  /*8270*/  MUFU.EX2 R3, R33 ;  /* 0x0000002100037308 */ /* 0x002e620000000800 */
[----:B------:R-:W-:Y:S01]  /*8280*/  FMUL.FTZ R5, R132, R145 ;  /* 0x0000009184057220 */ /* 0x000fe20000410000 */
[----:B------:R-:W-:Y:S01]  /*8290*/  F2FP.PACK_AB R145, R212, R208 ;  /* 0x000000d0d491723e */ /* 0x000fe200000000ff */
[----:B------:R-:W-:Y:S01]  /*82a0*/  FMUL.FTZ R6, R133, R146 ;  /* 0x0000009285067220 */ /* 0x000fe20000410000 */
[----:B---3--:R-:W-:Y:S01]  /*82b0*/  F2FP.PACK_AB R146, R223, R215 ;  /* 0x000000d7df92723e */ /* 0x008fe200000000ff */
[C---:B------:R-:W-:Y:S02]  /*82c0*/  FMUL.FTZ R19, R133.reuse, R155 ;  /* 0x0000009b85137220 */ /* 0x040fe40000410000 */
[----:B------:R-:W-:Y:S01]  /*82d0*/  LDSM.16.MT88.4 R152, [R229+0x8000] ;  /* 0x00800000e598783b */ /* 0x000fe20000004200 */
[----:B------:R-:W-:Y:S01]  /*82e0*/  FMUL.FTZ R7, R133, R147 ;  /* 0x0000009385077220 */ /* 0x000fe20000410000 */
[----:B------:R-:W-:Y:S01]  /*82f0*/  F2FP.PACK_AB R147, R222, R214 ;  /* 0x000000d6de93723e */ /* 0x000fe200000000ff */
[----:B------:R-:W-:Y:S01]  /*8300*/  MUFU.EX2 R0, R0 ;  /* 0x0000000000007308 */ /* 0x000fe20000000800 */
[--C-:B------:R-:W-:Y:S02]  /*8310*/  FFMA.FTZ R24, R24, c[0x0][0x23c], -R204.reuse ;  /* 0x00008f0018187a23 */ /* 0x100fe400000108cc */
[----:B------:R-:W-:Y:S02]  /*8320*/  FFMA.FTZ R25, R25, c[0x0][0x23c], -R204 ;  /* 0x00008f0019197a23 */ /* 0x000fe400000108cc */
[----:B--2---:R-:W-:Y:S02]  /*8330*/  FMUL.FTZ R12, R2, R148 ;  /* 0x00000094020c7220 */ /* 0x004fe40000410000 */
[--C-:B------:R-:W-:Y:S02]  /*8340*/  FFMA.FTZ R26, R26, c[0x0][0x23c], -R205.reuse ;  /* 0x00008f001a1a7a23 */ /* 0x100fe400000108cd */
[--C-:B------:R-:W-:Y:S01]  /*8350*/  FFMA.FTZ R27, R27, c[0x0][0x23c], -R205.reuse ;  /* 0x00008f001b1b7a23 */ /* 0x100fe200000108cd */
[----:B------:R-:W2:Y:S01]  /*8360*/  MUFU.EX2 R4, R34 ;  /* 0x0000002200047308 */ /* 0x000ea20000000800 */
[----:B------:R-:W-:Y:S02]  /*8370*/  FFMA.FTZ R47, R47, c[0x0][0x23c], -R205 ;  /* 0x00008f002f2f7a23 */ /* 0x000fe400000108cd */
[--C-:B------:R-:W-:Y:S01]  /*8380*/  FFMA.FTZ R67, R67, c[0x0][0x23c], -R138.reuse ;  /* 0x00008f0043437a23 */ /* 0x100fe2000001088a */
[----:B-1----:R1:W-:Y:S01]  /*8390*/  STL [R1+0x34], R3 ;  /* 0x0000340301007387 */ /* 0x0023e20000100800 */
[----:B------:R-:W-:Y:S02]  /*83a0*/  FMUL.FTZ R33, R132, R169 ;  /* 0x000000a984217220 */ /* 0x000fe40000410000 */
[--C-:B------:R-:W-:Y:S02]  /*83b0*/  FFMA.FTZ R169, R117, c[0x0][0x23c], -R137.reuse ;  /* 0x00008f0075a97a23 */ /* 0x100fe40000010889 */
[--C-:B------:R-:W-:Y:S01]  /*83c0*/  FFMA.FTZ R117, R98, c[0x0][0x23c], -R138.reuse ;  /* 0x00008f0062757a23 */ /* 0x100fe2000001088a */
[----:B------:R3:W-:Y:S01]  /*83d0*/  MUFU.EX2 R206, R8 ;  /* 0x0000000800ce7308 */ /* 0x0007e20000000800 */
[--C-:B------:R-:W-:Y:S02]  /*83e0*/  FFMA.FTZ R102, R102, c[0x0][0x23c], -R138.reuse ;  /* 0x00008f0066667a23 */ /* 0x100fe4000001088a */
[--C-:B------:R-:W-:Y:S02]  /*83f0*/  FFMA.FTZ R103, R103, c[0x0][0x23c], -R138.reuse ;  /* 0x00008f0067677a23 */ /* 0x100fe4000001088a */
[--C-:B------:R-:W-:Y:S02]  /*8400*/  FFMA.FTZ R114, R114, c[0x0][0x23c], -R138.reuse ;  /* 0x00008f0072727a23 */ /* 0x100fe4000001088a */
[--C-:B------:R-:W-:Y:S02]  /*8410*/  FFMA.FTZ R115, R115, c[0x0][0x23c], -R138.reuse ;  /* 0x00008f0073737a23 */ /* 0x100fe4000001088a */
[--C-:B------:R-:W-:Y:S01]  /*8420*/  FFMA.FTZ R118, R118, c[0x0][0x23c], -R138.reuse ;  /* 0x00008f0076767a23 */ /* 0x100fe2000001088a */
[----:B------:R-:W4:Y:S01]  /*8430*/  MUFU.EX2 R211, R9 ;  /* 0x0000000900d37308 */ /* 0x000f220000000800 */
[--C-:B------:R-:W-:Y:S02]  /*8440*/  FFMA.FTZ R119, R119, c[0x0][0x23c], -R138.reuse ;  /* 0x00008f0077777a23 */ /* 0x100fe4000001088a */
[--C-:B------:R-:W-:Y:S01]  /*8450*/  FFMA.FTZ R130, R130, c[0x0][0x23c], -R138.reuse ;  /* 0x00008f0082827a23 */ /* 0x100fe2000001088a */
[----:B--2---:R2:W-:Y:S01]  /*8460*/  STL [R1+0x10], R4 ;  /* 0x0000100401007387 */ /* 0x0045e20000100800 */
[----:B------:R-:W-:Y:S02]  /*8470*/  FMUL.FTZ R34, R133, R170 ;  /* 0x000000aa85227220 */ /* 0x000fe40000410000 */
[----:B------:R-:W-:Y:S02]  /*8480*/  FFMA.FTZ R170, R128, c[0x0][0x23c], -R137 ;  /* 0x00008f0080aa7a23 */ /* 0x000fe40000010889 */
[----:B------:R-:W-:Y:S01]  /*8490*/  FFMA.FTZ R128, R99, c[0x0][0x23c], -R138 ;  /* 0x00008f0063807a23 */ /* 0x000fe2000001088a */
[----:B-1----:R-:W1:Y:S01]  /*84a0*/  MUFU.EX2 R3, R35 ;  /* 0x0000002300037308 */ /* 0x002e620000000800 */
[--C-:B------:R-:W-:Y:S02]  /*84b0*/  FFMA.FTZ R94, R94, c[0x0][0x23c], -R205.reuse ;  /* 0x00008f005e5e7a23 */ /* 0x100fe400000108cd */
[--C-:B------:R-:W-:Y:S02]  /*84c0*/  FFMA.FTZ R104, R104, c[0x0][0x23c], -R204.reuse ;  /* 0x00008f0068687a23 */ /* 0x100fe400000108cc */
[----:B---3--:R-:W-:Y:S02]  /*84d0*/  FMUL.FTZ R8, R2, R140 ;  /* 0x0000008c02087220 */ /* 0x008fe40000410000 */
[--C-:B------:R-:W-:Y:S02]  /*84e0*/  FFMA.FTZ R105, R105, c[0x0][0x23c], -R204.reuse ;  /* 0x00008f0069697a23 */ /* 0x100fe400000108cc */
[--C-:B------:R-:W-:Y:S01]  /*84f0*/  FFMA.FTZ R108, R108, c[0x0][0x23c], -R204.reuse ;  /* 0x00008f006c6c7a23 */ /* 0x100fe200000108cc */
[----:B------:R3:W-:Y:S01]  /*8500*/  MUFU.EX2 R209, R10 ;  /* 0x0000000a00d17308 */ /* 0x0007e20000000800 */
[--C-:B------:R-:W-:Y:S02]  /*8510*/  FFMA.FTZ R109, R109, c[0x0][0x23c], -R204.reuse ;  /* 0x00008f006d6d7a23 */ /* 0x100fe400000108cc */
[--C-:B------:R-:W-:Y:S01]  /*8520*/  FFMA.FTZ R95, R95, c[0x0][0x23c], -R205.reuse ;  /* 0x00008f005f5f7a23 */ /* 0x100fe200000108cd */
[----:B----4-:R-:W-:Y:S01]  /*8530*/  F2FP.PACK_AB R140, R211, R206 ;  /* 0x000000ced38c723e */ /* 0x010fe200000000ff */
[----:B------:R-:W-:Y:S02]  /*8540*/  FMUL.FTZ R9, R2, R141 ;  /* 0x0000008d02097220 */ /* 0x000fe40000410000 */
[--C-:B------:R-:W-:Y:S02]  /*8550*/  FFMA.FTZ R106, R106, c[0x0][0x23c], -R205.reuse ;  /* 0x00008f006a6a7a23 */ /* 0x100fe400000108cd */
[--C-:B------:R-:W-:Y:S01]  /*8560*/  FFMA.FTZ R107, R107, c[0x0][0x23c], -R205.reuse ;  /* 0x00008f006b6b7a23 */ /* 0x100fe200000108cd */
[----:B--2---:R-:W2:Y:S01]  /*8570*/  MUFU.EX2 R4, R28 ;  /* 0x0000001c00047308 */ /* 0x004ea20000000800 */
[--C-:B------:R-:W-:Y:S02]  /*8580*/  FFMA.FTZ R110, R110, c[0x0][0x23c], -R205.reuse ;  /* 0x00008f006e6e7a23 */ /* 0x100fe400000108cd */
[--C-:B------:R-:W-:Y:S01]  /*8590*/  FFMA.FTZ R111, R111, c[0x0][0x23c], -R205.reuse ;  /* 0x00008f006f6f7a23 */ /* 0x100fe200000108cd */
[----:B-1----:R1:W-:Y:S01]  /*85a0*/  STL [R1+0x30], R3 ;  /* 0x0000300301007387 */ /* 0x0023e20000100800 */
[----:B------:R-:W-:Y:S02]  /*85b0*/  FMUL.FTZ R35, R133, R171 ;  /* 0x000000ab85237220 */ /* 0x000fe40000410000 */
[--C-:B------:R-:W-:Y:S02]  /*85c0*/  FFMA.FTZ R122, R122, c[0x0][0x23c], -R205.reuse ;  /* 0x00008f007a7a7a23 */ /* 0x100fe400000108cd */
[--C-:B------:R-:W-:Y:S01]  /*85d0*/  FFMA.FTZ R123, R123, c[0x0][0x23c], -R205.reuse ;  /* 0x00008f007b7b7a23 */ /* 0x100fe200000108cd */
[----:B------:R-:W4:Y:S01]  /*85e0*/  MUFU.EX2 R210, R11 ;  /* 0x0000000b00d27308 */ /* 0x000f220000000800 */
[----:B------:R-:W-:Y:S02]  /*85f0*/  FFMA.FTZ R126, R126, c[0x0][0x23c], -R205 ;  /* 0x00008f007e7e7a23 */ /* 0x000fe400000108cd */
[--C-:B------:R-:W-:Y:S02]  /*8600*/  FFMA.FTZ R120, R120, c[0x0][0x23c], -R204.reuse ;  /* 0x00008f0078787a23 */ /* 0x100fe400000108cc */
[----:B---3--:R-:W-:Y:S02]  /*8610*/  FMUL.FTZ R10, R0, R142 ;  /* 0x0000008e000a7220 */ /* 0x008fe40000410000 */
[--C-:B------:R-:W-:Y:S02]  /*8620*/  FFMA.FTZ R121, R121, c[0x0][0x23c], -R204.reuse ;  /* 0x00008f0079797a23 */ /* 0x100fe400000108cc */
[----:B------:R-:W-:Y:S01]  /*8630*/  FFMA.FTZ R124, R124, c[0x0][0x23c], -R204 ;  /* 0x00008f007c7c7a23 */ /* 0x000fe200000108cc */
[----:B------:R-:W3:Y:S01]  /*8640*/  MUFU.EX2 R219, R13 ;  /* 0x0000000d00db7308 */ /* 0x000ee20000000800 */
[----:B--2---:R2:W-:Y:S01]  /*8650*/  STL [R1+0x20], R4 ;  /* 0x0000200401007387 */ /* 0x0045e20000100800 */
[----:B------:R-:W-:Y:S02]  /*8660*/  FMUL.FTZ R28, R2, R164 ;  /* 0x000000a4021c7220 */ /* 0x000fe40000410000 */
[--C-:B------:R-:W-:Y:S02]  /*8670*/  FFMA.FTZ R164, R100, c[0x0][0x23c], -R137.reuse ;  /* 0x00008f0064a47a23 */ /* 0x100fe40000010889 */
[--C-:B------:R-:W-:Y:S04]  /*8680*/  FFMA.FTZ R100, R83, c[0x0][0x23c], -R138.reuse ;  /* 0x00008f0053647a23 */ /* 0x100fe8000001088a */
[----:B-1----:R-:W1:Y:S01]  /*8690*/  MUFU.EX2 R3, R29 ;  /* 0x0000001d00037308 */ /* 0x002e620000000800 */
[----:B----4-:R-:W-:Y:S01]  /*86a0*/  F2FP.PACK_AB R141, R210, R209 ;  /* 0x000000d1d28d723e */ /* 0x010fe200000000ff */
[----:B------:R-:W-:Y:S08]  /*86b0*/  FMUL.FTZ R11, R0, R143 ;  /* 0x0000008f000b7220 */ /* 0x000ff00000410000 */
[----:B------:R4:W-:Y:S01]  /*86c0*/  MUFU.EX2 R216, R14 ;  /* 0x0000000e00d87308 */ /* 0x0009e20000000800 */
[----:B---3--:R-:W-:Y:S01]  /*86d0*/  F2FP.PACK_AB R142, R219, R218 ;  /* 0x000000dadb8e723e */ /* 0x008fe200000000ff */
[C---:B------:R-:W-:Y:S08]  /*86e0*/  FMUL.FTZ R13, R2.reuse, R149 ;  /* 0x00000095020d7220 */ /* 0x040ff00000410000 */
[----:B--2---:R-:W2:Y:S01]  /*86f0*/  MUFU.EX2 R4, R30 ;  /* 0x0000001e00047308 */ /* 0x004ea20000000800 */
[----:B-1----:R1:W-:Y:S01]  /*8700*/  STL [R1+0x24], R3 ;  /* 0x0000240301007387 */ /* 0x0023e20000100800 */
[----:B------:R-:W-:Y:S02]  /*8710*/  FMUL.FTZ R29, R2, R165 ;  /* 0x000000a5021d7220 */ /* 0x000fe40000410000 */
[--C-:B------:R-:W-:Y:S02]  /*8720*/  FFMA.FTZ R165, R101, c[0x0][0x23c], -R137.reuse ;  /* 0x00008f0065a57a23 */ /* 0x100fe40000010889 */
[--C-:B------:R-:W-:Y:S04]  /*8730*/  FFMA.FTZ R101, R82, c[0x0][0x23c], -R138.reuse ;  /* 0x00008f0052657a23 */ /* 0x100fe8000001088a */
[----:B------:R-:W3:Y:S01]  /*8740*/  MUFU.EX2 R217, R15 ;  /* 0x0000000f00d97308 */ /* 0x000ee20000000800 */
[C---:B----4-:R-:W-:Y:S09]  /*8750*/  FMUL.FTZ R14, R0.reuse, R150 ;  /* 0x00000096000e7220 */ /* 0x050ff20000410000 */
[----:B------:R4:W-:Y:S01]  /*8760*/  MUFU.EX2 R227, R24 ;  /* 0x0000001800e37308 */ /* 0x0009e20000000800 */
[----:B--2---:R2:W-:Y:S01]  /*8770*/  STL [R1+0x18], R4 ;  /* 0x0000180401007387 */ /* 0x0045e20000100800 */
[----:B------:R-:W-:Y:S02]  /*8780*/  FMUL.FTZ R30, R0, R166 ;  /* 0x000000a6001e7220 */ /* 0x000fe40000410000 */
[--C-:B------:R-:W-:Y:S02]  /*8790*/  FFMA.FTZ R166, R112, c[0x0][0x23c], -R137.reuse ;  /* 0x00008f0070a67a23 */ /* 0x100fe40000010889 */
[--C-:B------:R-:W-:Y:S04]  /*87a0*/  FFMA.FTZ R112, R71, c[0x0][0x23c], -R138.reuse ;  /* 0x00008f0047707a23 */ /* 0x100fe8000001088a */
[----:B-1----:R-:W1:Y:S01]  /*87b0*/  MUFU.EX2 R3, R31 ;  /* 0x0000001f00037308 */ /* 0x002e620000000800 */
[----:B---3--:R-:W-:Y:S01]  /*87c0*/  F2FP.PACK_AB R143, R217, R216 ;  /* 0x000000d8d98f723e */ /* 0x008fe200000000ff */
[----:B------:R-:W-:Y:S02]  /*87d0*/  FMUL.FTZ R15, R0, R151 ;  /* 0x00000097000f7220 */ /* 0x000fe40000410000 */
[----:B------:R-:W-:Y:S06]  /*87e0*/  LDSM.16.MT88.4 R148, [R228+0x8000] ;  /* 0x00800000e494783b */ /* 0x000fec0000004200 */
[----:B------:R3:W-:Y:S01]  /*87f0*/  MUFU.EX2 R252, R25 ;  /* 0x0000001900fc7308 */ /* 0x0007e20000000800 */
[----:B----4-:R-:W-:Y:S02]  /*8800*/  FMUL.FTZ R24, R2, R160 ;  /* 0x000000a002187220 */ /* 0x010fe40000410000 */
[--C-:B------:R-:W-:Y:S07]  /*8810*/  FFMA.FTZ R160, R84, c[0x0][0x23c], -R137.reuse ;  /* 0x00008f0054a07a23 */ /* 0x100fee0000010889 */
[----:B--2---:R-:W2:Y:S01]  /*8820*/  MUFU.EX2 R4, R36 ;  /* 0x0000002400047308 */ /* 0x004ea20000000800 */
[----:B-1----:R1:W-:Y:S01]  /*8830*/  STL [R1+0x1c], R3 ;  /* 0x00001c0301007387 */ /* 0x0023e20000100800 */
[----:B------:R-:W-:Y:S02]  /*8840*/  FMUL.FTZ R31, R0, R167 ;  /* 0x000000a7001f7220 */ /* 0x000fe40000410000 */
[--C-:B------:R-:W-:Y:S02]  /*8850*/  FFMA.FTZ R167, R113, c[0x0][0x23c], -R137.reuse ;  /* 0x00008f0071a77a23 */ /* 0x100fe40000010889 */
[--C-:B------:R-:W-:Y:S04]  /*8860*/  FFMA.FTZ R113, R86, c[0x0][0x23c], -R138.reuse ;  /* 0x00008f0056717a23 */ /* 0x100fe8000001088a */
[----:B------:R4:W-:Y:S01]  /*8870*/  MUFU.EX2 R225, R26 ;  /* 0x0000001a00e17308 */ /* 0x0009e20000000800 */
[----:B---3--:R-:W-:Y:S02]  /*8880*/  FMUL.FTZ R25, R2, R161 ;  /* 0x000000a102197220 */ /* 0x008fe40000410000 */
[--C-:B------:R-:W-:Y:S02]  /*8890*/  FFMA.FTZ R161, R85, c[0x0][0x23c], -R137.reuse ;  /* 0x00008f0055a17a23 */ /* 0x100fe40000010889 */
[----:B------:R-:W-:Y:S05]  /*88a0*/  LDSM.16.MT88.4 R84, [R230+0x8800] ;  /* 0x00880000e654783b */ /* 0x000fea0000004200 */
[----:B------:R3:W-:Y:S03]  /*88b0*/  MUFU.EX2 R226, R27 ;  /* 0x0000001b00e27308 */ /* 0x0007e60000000800 */
[----:B--2---:R2:W-:Y:S07]  /*88c0*/  STL [R1+0x2c], R4 ;  /* 0x00002c0401007387 */ /* 0x0045ee0000100800 */
[----:B-1----:R-:W1:Y:S01]  /*88d0*/  MUFU.EX2 R3, R37 ;  /* 0x0000002500037308 */ /* 0x002e620000000800 */
[----:B----4-:R-:W-:Y:S02]  /*88e0*/  FMUL.FTZ R26, R0, R162 ;  /* 0x000000a2001a7220 */ /* 0x010fe40000410000 */
[--C-:B------:R-:W-:Y:S02]  /*88f0*/  FFMA.FTZ R162, R96, c[0x0][0x23c], -R137.reuse ;  /* 0x00008f0060a27a23 */ /* 0x100fe40000010889 */
[--C-:B------:R-:W-:Y:S05]  /*8900*/  FFMA.FTZ R96, R70, c[0x0][0x23c], -R138.reuse ;  /* 0x00008f0046607a23 */ /* 0x100fea000001088a */
[----:B------:R4:W-:Y:S01]  /*8910*/  MUFU.EX2 R136, R44 ;  /* 0x0000002c00887308 */ /* 0x0009e20000000800 */
[----:B------:R-:W-:Y:S02]  /*8920*/  FFMA.FTZ R138, R131, c[0x0][0x23c], -R138 ;  /* 0x00008f00838a7a23 */ /* 0x000fe4000001088a */
[----:B---3--:R-:W-:Y:S02]  /*8930*/  FMUL.FTZ R27, R0, R163 ;  /* 0x000000a3001b7220 */ /* 0x008fe40000410000 */
[--C-:B------:R-:W-:Y:S05]  /*8940*/  FFMA.FTZ R163, R97, c[0x0][0x23c], -R137.reuse ;  /* 0x00008f0061a37a23 */ /* 0x100fea0000010889 */
[----:B------:R3:W-:Y:S01]  /*8950*/  MUFU.EX2 R244, R45 ;  /* 0x0000002d00f47308 */ /* 0x0007e20000000800 */
[----:B-1----:R1:W-:Y:S09]  /*8960*/  STL [R1+0x4c], R3 ;  /* 0x00004c0301007387 */ /* 0x0023f20000100800 */
[----:B--2---:R-:W2:Y:S01]  /*8970*/  MUFU.EX2 R4, R38 ;  /* 0x0000002600047308 */ /* 0x004ea20000000800 */
[C---:B----4-:R-:W-:Y:S09]  /*8980*/  FMUL.FTZ R44, R2.reuse, R180 ;  /* 0x000000b4022c7220 */ /* 0x050ff20000410000 */
[----:B------:R4:W-:Y:S01]  /*8990*/  MUFU.EX2 R247, R46 ;  /* 0x0000002e00f77308 */ /* 0x0009e20000000800 */
[----:B---3--:R-:W-:Y:S09]  /*89a0*/  FMUL.FTZ R45, R2, R181 ;  /* 0x000000b5022d7220 */ /* 0x008ff20000410000 */
[----:B-1----:R-:W1:Y:S01]  /*89b0*/  MUFU.EX2 R3, R39 ;  /* 0x0000002700037308 */ /* 0x002e620000000800 */
[----:B--2---:R2:W-:Y:S09]  /*89c0*/  STL [R1+0x28], R4 ;  /* 0x0000280401007387 */ /* 0x0045f20000100800 */
[----:B------:R3:W-:Y:S01]  /*89d0*/  MUFU.EX2 R134, R48 ;  /* 0x0000003000867308 */ /* 0x0007e20000000800 */
[----:B----4-:R-:W-:Y:S09]  /*89e0*/  FMUL.FTZ R46, R0, R182 ;  /* 0x000000b6002e7220 */ /* 0x010ff20000410000 */
[----:B------:R4:W-:Y:S01]  /*89f0*/  MUFU.EX2 R246, R49 ;  /* 0x0000003100f67308 */ /* 0x0009e20000000800 */
[----:B-1----:R1:W-:Y:S04]  /*8a00*/  STL [R1+0x50], R3 ;  /* 0x0000500301007387 */ /* 0x0023e80000100800 */
[----:B------:R-:W1:Y:S05]  /*8a10*/  LDSM.16.MT88.4 R36, [R230+0x8000] ;  /* 0x00800000e624783b */ /* 0x000e6a0000004200 */
[----:B--2---:R2:W-:Y:S01]  /*8a20*/  MUFU.EX2 R4, R41 ;  /* 0x0000002900047308 */ /* 0x0045e20000000800 */
[C---:B---3--:R-:W-:Y:S09]  /*8a30*/  FMUL.FTZ R48, R132.reuse, R184 ;  /* 0x000000b884307220 */ /* 0x048ff20000410000 */
[----:B------:R3:W-:Y:S01]  /*8a40*/  MUFU.EX2 R135, R50 ;  /* 0x0000003200877308 */ /* 0x0007e20000000800 */
[----:B----4-:R-:W-:Y:S09]  /*8a50*/  FMUL.FTZ R49, R132, R185 ;  /* 0x000000b984317220 */ /* 0x010ff20000410000 */
[----:B-1----:R-:W1:Y:S01]  /*8a60*/  MUFU.EX2 R3, R40 ;  /* 0x0000002800037308 */ /* 0x002e620000000800 */
[C---:B--2---:R-:W-:Y:S09]  /*8a70*/  FMUL.FTZ R41, R2.reuse, R177 ;  /* 0x000000b102297220 */ /* 0x044ff20000410000 */
[----:B------:R-:W2:Y:S01]  /*8a80*/  MUFU.EX2 R40, R47 ;  /* 0x0000002f00287308 */ /* 0x000ea20000000800 */
[C---:B---3--:R-:W-:Y:S09]  /*8a90*/  FMUL.FTZ R50, R133.reuse, R186 ;  /* 0x000000ba85327220 */ /* 0x048ff20000410000 */
[----:B------:R3:W-:Y:S01]  /*8aa0*/  MUFU.EX2 R245, R51 ;  /* 0x0000003300f57308 */ /* 0x0007e20000000800 */
[----:B-1----:R1:W-:Y:S04]  /*8ab0*/  STL [R1+0x40], R3 ;  /* 0x0000400301007387 */ /* 0x0023e80000100800 */
[----:B------:R4:W-:Y:S05]  /*8ac0*/  STL [R1+0x48], R4 ;  /* 0x0000480401007387 */ /* 0x0009ea0000100800 */
[----:B------:R4:W-:Y:S01]  /*8ad0*/  MUFU.EX2 R243, R52 ;  /* 0x0000003400f37308 */ /* 0x0009e20000000800 */
[----:B--2---:R-:W-:Y:S01]  /*8ae0*/  MOV R171, R40 ;  /* 0x0000002800ab7202 */ /* 0x004fe20000000f00 */
[----:B------:R-:W-:Y:S02]  /*8af0*/  FMUL.FTZ R40, R2, R176 ;  /* 0x000000b002287220 */ /* 0x000fe40000410000 */
[----:B------:R-:W-:Y:S06]  /*8b00*/  FMUL.FTZ R47, R0, R183 ;  /* 0x000000b7002f7220 */ /* 0x000fec0000410000 */
[----:B------:R-:W-:Y:S01]  /*8b10*/  MUFU.EX2 R239, R53 ;  /* 0x0000003500ef7308 */ /* 0x000fe20000000800 */
[----:B---3--:R-:W-:Y:S09]  /*8b20*/  FMUL.FTZ R51, R133, R187 ;  /* 0x000000bb85337220 */ /* 0x008ff20000410000 */
[----:B-1----:R-:W1:Y:S01]  /*8b30*/  MUFU.EX2 R3, R42 ;  /* 0x0000002a00037308 */ /* 0x002e620000000800 */
[C---:B----4-:R-:W-:Y:S01]  /*8b40*/  FMUL.FTZ R4, R132.reuse, R144 ;  /* 0x0000009084047220 */ /* 0x050fe20000410000 */
[----:B------:R-:W-:Y:S01]  /*8b50*/  F2FP.PACK_AB R144, R213, R207 ;  /* 0x000000cfd590723e */ /* 0x000fe200000000ff */
[----:B------:R-:W-:Y:S07]  /*8b60*/  FMUL.FTZ R52, R132, R188 ;  /* 0x000000bc84347220 */ /* 0x000fee0000410000 */
[----:B------:R2:W-:Y:S01]  /*8b70*/  MUFU.EX2 R242, R54 ;  /* 0x0000003600f27308 */ /* 0x0005e20000000800 */
[-C--:B------:R-:W-:Y:S08]  /*8b80*/  HMMA.16816.F32 R4, R144, R20.reuse, R4 ;  /* 0x000000149004723c */ /* 0x080ff00000001804 */
[C---:B------:R-:W-:Y:S01]  /*8b90*/  HMMA.16816.F32 R8, R140.reuse, R20, R8 ;  /* 0x000000148c08723c */ /* 0x040fe20000001808 */
[----:B------:R3:W-:Y:S01]  /*8ba0*/  MUFU.EX2 R238, R55 ;  /* 0x0000003700ee7308 */ /* 0x0007e20000000800 */
[----:B-1----:R1:W-:Y:S02]  /*8bb0*/  STL [R1+0x3c], R3 ;  /* 0x00003c0301007387 */ /* 0x0023e40000100800 */
[----:B------:R-:W-:Y:S04]  /*8bc0*/  FMUL.FTZ R42, R0, R178 ;  /* 0x000000b2002a7220 */ /* 0x000fe80000410000 */
[-C--:B------:R-:W-:Y:S01]  /*8bd0*/  HMMA.16816.F32 R12, R140, R22.reuse, R12 ;  /* 0x000000168c0c723c */ /* 0x080fe2000000180c */
[----:B------:R-:W4:Y:S02]  /*8be0*/  LDL.LU R184, [R1+0x48] ;  /* 0x0000480001b87983 */ /* 0x000f240000300800 */
[----:B------:R1:W-:Y:S01]  /*8bf0*/  MUFU.EX2 R241, R56 ;  /* 0x0000003800f17308 */ /* 0x0003e20000000800 */
[C---:B------:R-:W-:Y:S01]  /*8c00*/  FMUL.FTZ R20, R132.reuse, R156 ;  /* 0x0000009c84147220 */ /* 0x040fe20000410000 */
[----:B------:R-:W4:Y:S01]  /*8c10*/  LDL.LU R185, [R1+0x50] ;  /* 0x0000500001b97983 */ /* 0x000f220000300800 */
[----:B------:R-:W-:Y:S02]  /*8c20*/  FMUL.FTZ R21, R132, R157 ;  /* 0x0000009d84157220 */ /* 0x000fe40000410000 */
[C---:B------:R-:W-:Y:S01]  /*8c30*/  HMMA.16816.F32 R16, R144.reuse, R22, R16 ;  /* 0x000000169010723c */ /* 0x040fe20000001810 */
[----:B------:R-:W4:Y:S03]  /*8c40*/  LDL.LU R186, [R1+0x4c] ;  /* 0x00004c0001ba7983 */ /* 0x000f260000300800 */
[C---:B--2---:R-:W-:Y:S01]  /*8c50*/  FMUL.FTZ R54, R133.reuse, R190 ;  /* 0x000000be85367220 */ /* 0x044fe20000410000 */
[----:B------:R-:W2:Y:S01]  /*8c60*/  MUFU.EX2 R53, R67 ;  /* 0x0000004300357308 */ /* 0x000ea20000000800 */
[----:B------:R-:W4:Y:S01]  /*8c70*/  LDL.LU R187, [R1+0x3c] ;  /* 0x00003c0001bb7983 */ /* 0x000f220000300800 */
[C---:B------:R-:W-:Y:S02]  /*8c80*/  FMUL.FTZ R22, R133.reuse, R158 ;  /* 0x0000009e85167220 */ /* 0x040fe40000410000 */
[C---:B------:R-:W-:Y:S03]  /*8c90*/  FMUL.FTZ R23, R133.reuse, R159 ;  /* 0x0000009f85177220 */ /* 0x040fe60000410000 */
[----:B---3--:R-:W-:Y:S02]  /*8ca0*/  FMUL.FTZ R55, R133, R191 ;  /* 0x000000bf85377220 */ /* 0x008fe40000410000 */
[--C-:B------:R-:W-:Y:S01]  /*8cb0*/  FFMA.FTZ R159, R80, c[0x0][0x23c], -R137.reuse ;  /* 0x00008f00509f7a23 */ /* 0x100fe20000010889 */
[----:B-1----:R1:W-:Y:S01]  /*8cc0*/  MUFU.EX2 R3, R43 ;  /* 0x0000002b00037308 */ /* 0x0023e20000000800 */
[-C--:B------:R-:W-:Y:S03]  /*8cd0*/  HMMA.16816.F32 R20, R144, R36.reuse, R20 ;  /* 0x000000249014723c */ /* 0x080fe60000001814 */
[----:B------:R-:W-:Y:S01]  /*8ce0*/  F2FP.PACK_AB R80, R252, R227 ;  /* 0x000000e3fc50723e */ /* 0x000fe200000000ff */
[----:B------:R-:W-:Y:S02]  /*8cf0*/  FMUL.FTZ R56, R2, R192 ;  /* 0x000000c002387220 */ /* 0x000fe40000410000 */
[--C-:B------:R-:W-:Y:S01]  /*8d00*/  FFMA.FTZ R158, R81, c[0x0][0x23c], -R137.reuse ;  /* 0x00008f00519e7a23 */ /* 0x100fe20000010889 */
[----:B------:R-:W-:Y:S01]  /*8d10*/  F2FP.PACK_AB R81, R226, R225 ;  /* 0x000000e1e251723e */ /* 0x000fe200000000ff */
[C---:B------:R-:W-:Y:S01]  /*8d20*/  HMMA.16816.F32 R24, R140.reuse, R36, R24 ;  /* 0x000000248c18723c */ /* 0x040fe20000001818 */
[----:B------:R3:W-:Y:S03]  /*8d30*/  MUFU.EX2 R237, R57 ;  /* 0x0000003900ed7308 */ /* 0x0007e60000000800 */
[----:B------:R-:W-:Y:S01]  /*8d40*/  FFMA.FTZ R156, R68, c[0x0][0x23c], -R137 ;  /* 0x00008f00449c7a23 */ /* 0x000fe20000010889 */
[----:B--2---:R-:W-:Y:S01]  /*8d50*/  MOV R188, R53 ;  /* 0x0000003500bc7202 */ /* 0x004fe20000000f00 */
[C---:B------:R-:W-:Y:S02]  /*8d60*/  FMUL.FTZ R53, R132.reuse, R189 ;  /* 0x000000bd84357220 */ /* 0x040fe40000410000 */
[-C--:B------:R-:W-:Y:S03]  /*8d70*/  HMMA.16816.F32 R28, R140, R38.reuse, R28 ;  /* 0x000000268c1c723c */ /* 0x080fe6000000181c */
[----:B------:R2:W-:Y:S01]  /*8d80*/  MUFU.EX2 R240, R58 ;  /* 0x0000003a00f07308 */ /* 0x0005e20000000800 */
[C---:B------:R-:W-:Y:S02]  /*8d90*/  FMUL.FTZ R36, R132.reuse, R172 ;  /* 0x000000ac84247220 */ /* 0x040fe40000410000 */
[----:B------:R-:W-:Y:S02]  /*8da0*/  FMUL.FTZ R37, R132, R173 ;  /* 0x000000ad84257220 */ /* 0x000fe40000410000 */
[C---:B------:R-:W-:Y:S04]  /*8db0*/  HMMA.16816.F32 R32, R144.reuse, R38, R32 ;  /* 0x000000269020723c */ /* 0x040fe80000001820 */
[C---:B-1----:R-:W-:Y:S01]  /*8dc0*/  FMUL.FTZ R43, R0.reuse, R179 ;  /* 0x000000b3002b7220 */ /* 0x042fe20000410000 */
[----:B------:R1:W-:Y:S01]  /*8dd0*/  MUFU.EX2 R236, R59 ;  /* 0x0000003b00ec7308 */ /* 0x0003e20000000800 */
[----:B------:R-:W-:Y:S02]  /*8de0*/  FFMA.FTZ R68, R63, c[0x0][0x23c], -R205 ;  /* 0x00008f003f447a23 */ /* 0x000fe400000108cd */
[C---:B------:R-:W-:Y:S04]  /*8df0*/  FMUL.FTZ R38, R133.reuse, R174 ;  /* 0x000000ae85267220 */ /* 0x040fe80000410000 */
[C---:B------:R-:W-:Y:S02]  /*8e00*/  FMUL.FTZ R39, R133.reuse, R175 ;  /* 0x000000af85277220 */ /* 0x040fe40000410000 */
[----:B------:R-:W-:Y:S01]  /*8e10*/  FMUL.FTZ R63, R0, R199 ;  /* 0x000000c7003f7220 */ /* 0x000fe20000410000 */
[----:B------:R1:W-:Y:S01]  /*8e20*/  MUFU.EX2 R233, R60 ;  /* 0x0000003c00e97308 */ /* 0x0003e20000000800 */
[----:B---3--:R-:W-:Y:S02]  /*8e30*/  FMUL.FTZ R57, R2, R193 ;  /* 0x000000c102397220 */ /* 0x008fe40000410000 */
[----:B------:R-:W-:Y:S01]  /*8e40*/  FMUL.FTZ R67, R133, R203 ;  /* 0x000000cb85437220 */ /* 0x000fe20000410000 */
[-C--:B------:R-:W-:Y:S03]  /*8e50*/  HMMA.16816.F32 R36, R144, R148.reuse, R36 ;  /* 0x000000949024723c */ /* 0x080fe60000001824 */
[C---:B--2---:R-:W-:Y:S02]  /*8e60*/  FMUL.FTZ R58, R0.reuse, R194 ;  /* 0x000000c2003a7220 */ /* 0x044fe40000410000 */
[--C-:B------:R-:W-:Y:S01]  /*8e70*/  FFMA.FTZ R157, R69, c[0x0][0x23c], -R137.reuse ;  /* 0x00008f00459d7a23 */ /* 0x100fe20000010889 */
[----:B------:R2:W-:Y:S01]  /*8e80*/  MUFU.EX2 R235, R64 ;  /* 0x0000004000eb7308 */ /* 0x0005e20000000800 */
[----:B------:R-:W-:Y:S01]  /*8e90*/  FFMA.FTZ R137, R129, c[0x0][0x23c], -R137 ;  /* 0x00008f0081897a23 */ /* 0x000fe20000010889 */
[C---:B------:R-:W-:Y:S04]  /*8ea0*/  HMMA.16816.F32 R40, R140.reuse, R148, R40 ;  /* 0x000000948c28723c */ /* 0x040fe80000001828 */
[----:B-1----:R-:W-:Y:S04]  /*8eb0*/  FMUL.FTZ R59, R0, R195 ;  /* 0x000000c3003b7220 */ /* 0x002fe80000410000 */
[-C--:B------:R-:W-:Y:S01]  /*8ec0*/  HMMA.16816.F32 R44, R140, R150.reuse, R44 ;  /* 0x000000968c2c723c */ /* 0x080fe2000000182c */
[----:B------:R1:W-:Y:S03]  /*8ed0*/  MUFU.EX2 R231, R65 ;  /* 0x0000004100e77308 */ /* 0x0003e60000000800 */
[C---:B------:R-:W-:Y:S04]  /*8ee0*/  FMUL.FTZ R60, R2.reuse, R196 ;  /* 0x000000c4023c7220 */ /* 0x040fe80000410000 */
[C---:B------:R-:W-:Y:S01]  /*8ef0*/  HMMA.16816.F32 R48, R144.reuse, R150, R48 ;  /* 0x000000969030723c */ /* 0x040fe20000001830 */
[----:B------:R-:W3:Y:S02]  /*8f00*/  LDSM.16.MT88.4 R148, [R139+0x8800] ;  /* 0x008800008b94783b */ /* 0x000ee40000004200 */
[----:B------:R1:W-:Y:S01]  /*8f10*/  MUFU.EX2 R234, R66 ;  /* 0x0000004200ea7308 */ /* 0x0003e20000000800 */
[----:B--2---:R-:W-:Y:S04]  /*8f20*/  FFMA.FTZ R64, R61, c[0x0][0x23c], -R204 ;  /* 0x00008f003d407a23 */ /* 0x004fe800000108cc */
[-C--:B------:R-:W-:Y:S04]  /*8f30*/  HMMA.16816.F32 R52, R144, R152.reuse, R52 ;  /* 0x000000989034723c */ /* 0x080fe80000001834 */
[----:B------:R-:W-:Y:S01]  /*8f40*/  FMUL.FTZ R61, R2, R197 ;  /* 0x000000c5023d7220 */ /* 0x000fe20000410000 */
[----:B------:R-:W-:Y:S03]  /*8f50*/  MUFU.EX2 R174, R96 ;  /* 0x0000006000ae7308 */ /* 0x000fe60000000800 */
[C---:B------:R-:W-:Y:S01]  /*8f60*/  HMMA.16816.F32 R56, R140.reuse, R152, R56 ;  /* 0x000000988c38723c */ /* 0x040fe20000001838 */
[----:B------:R-:W2:Y:S03]  /*8f70*/  LDL.LU R152, [R1+0x2c] ;  /* 0x00002c0001987983 */ /* 0x000ea60000300800 */
[----:B-1----:R-:W-:Y:S01]  /*8f80*/  FFMA.FTZ R65, R62, c[0x0][0x23c], -R205 ;  /* 0x00008f003e417a23 */ /* 0x002fe200000108cd */
[----:B------:R-:W2:Y:S01]  /*8f90*/  LDL.LU R153, [R1+0x28] ;  /* 0x0000280001997983 */ /* 0x000ea20000300800 */
[C---:B------:R-:W-:Y:S01]  /*8fa0*/  FMUL.FTZ R62, R0.reuse, R198 ;  /* 0x000000c6003e7220 */ /* 0x040fe20000410000 */
[----:B------:R1:W1:Y:S01]  /*8fb0*/  MUFU.EX2 R189, R64 ;  /* 0x0000004000bd7308 */ /* 0x0002620000000800 */
[----:B------:R-:W-:Y:S01]  /*8fc0*/  FFMA.FTZ R0, R0, R251, R209 ;  /* 0x000000fb00007223 */ /* 0x000fe200000100d1 */
[----:B------:R-:W2:Y:S03]  /*8fd0*/  LDL.LU R196, [R1+0x40] ;  /* 0x0000400001c47983 */ /* 0x000ea60000300800 */
[C---:B------:R-:W-:Y:S01]  /*8fe0*/  FMUL.FTZ R66, R133.reuse, R202 ;  /* 0x000000ca85427220 */ /* 0x040fe20000410000 */
[-C--:B------:R-:W-:Y:S01]  /*8ff0*/  HMMA.16816.F32 R60, R140, R154.reuse, R60 ;  /* 0x0000009a8c3c723c */ /* 0x080fe2000000183c */
[----:B------:R-:W2:Y:S02]  /*9000*/  LDL.LU R197, [R1+0x1c] ;  /* 0x00001c0001c57983 */ /* 0x000ea40000300800 */
[----:B------:R-:W-:Y:S01]  /*9010*/  FFMA.FTZ R133, R133, R250, R208 ;  /* 0x000000fa85857223 */ /* 0x000fe200000100d0 */
[----:B------:R3:W-:Y:S01]  /*9020*/  MUFU.EX2 R232, R65 ;  /* 0x0000004100e87308 */ /* 0x0007e20000000800 */
[----:B------:R-:W2:Y:S01]  /*9030*/  LDL.LU R198, [R1+0x24] ;  /* 0x0000240001c67983 */ /* 0x000ea20000300800 */
[----:B------:R-:W-:Y:S03]  /*9040*/  FADD.FTZ R0, R210, R0 ;  /* 0x00000000d2007221 */ /* 0x000fe60000010000 */
[----:B------:R-:W2:Y:S03]  /*9050*/  LDL.LU R199, [R1+0x30] ;  /* 0x0000300001c77983 */ /* 0x000ea60000300800 */
[----:B------:R-:W-:Y:S01]  /*9060*/  FADD.FTZ R0, R216, R0 ;  /* 0x00000000d8007221 */ /* 0x000fe20000010000 */
[----:B------:R-:W2:Y:S01]  /*9070*/  LDL.LU R140, [R1+0x10] ;  /* 0x00001000018c7983 */ /* 0x000ea20000300800 */
[----:B------:R-:W-:Y:S02]  /*9080*/  MUFU.EX2 R190, R68 ;  /* 0x0000004400be7308 */ /* 0x000fe40000000800 */
[----:B------:R-:W-:Y:S01]  /*9090*/  FADD.FTZ R0, R217, R0 ;  /* 0x00000000d9007221 */ /* 0x000fe20000010000 */
[----:B------:R-:W4:Y:S01]  /*90a0*/  LDL.LU R141, [R1+0x20] ;  /* 0x00002000018d7983 */ /* 0x000f220000300800 */
[----:B-1----:R-:W-:Y:S01]  /*90b0*/  FMUL.FTZ R64, R132, R200 ;  /* 0x000000c884407220 */ /* 0x002fe20000410000 */
[----:B------:R-:W-:Y:S01]  /*90c0*/  MOV R203, R189 ;  /* 0x000000bd00cb7202 */ /* 0x000fe20000000f00 */
[----:B------:R-:W-:Y:S01]  /*90d0*/  FADD.FTZ R0, R225, R0 ;  /* 0x00000000e1007221 */ /* 0x000fe20000010000 */
[----:B------:R-:W4:Y:S02]  /*90e0*/  LDL.LU R142, [R1+0x18] ;  /* 0x00001800018e7983 */ /* 0x000f240000300800 */
[----:B------:R-:W-:Y:S01]  /*90f0*/  MOV R209, R203 ;  /* 0x000000cb00d17202 */ /* 0x000fe20000000f00 */
[----:B------:R-:W-:Y:S01]  /*9100*/  MUFU.EX2 R173, R72 ;  /* 0x0000004800ad7308 */ /* 0x000fe20000000800 */
[----:B------:R-:W4:Y:S01]  /*9110*/  LDL.LU R143, [R1+0x34] ;  /* 0x00003400018f7983 */ /* 0x000f220000300800 */
[----:B------:R-:W-:Y:S02]  /*9120*/  FADD.FTZ R0, R226, R0 ;  /* 0x00000000e2007221 */ /* 0x000fe40000010000 */
[C---:B---3--:R-:W-:Y:S01]  /*9130*/  FMUL.FTZ R65, R132.reuse, R201 ;  /* 0x000000c984417220 */ /* 0x048fe20000410000 */
[----:B------:R-:W3:Y:S01]  /*9140*/  LDL.LU R200, [R1+0x14] ;  /* 0x0000140001c87983 */ /* 0x000ee20000300800 */
[----:B------:R-:W-:Y:S03]  /*9150*/  FFMA.FTZ R132, R132, R248, R207 ;  /* 0x000000f884847223 */ /* 0x000fe600000100cf */
[----:B------:R-:W3:Y:S01]  /*9160*/  LDL.LU R201, [R1+0x8] ;  /* 0x0000080001c97983 */ /* 0x000ee20000300800 */
[----:B------:R-:W-:Y:S01]  /*9170*/  MUFU.EX2 R178, R73 ;  /* 0x0000004900b27308 */ /* 0x000fe20000000800 */
[----:B------:R-:W-:Y:S02]  /*9180*/  HMMA.16816.F32 R64, R144, R154, R64 ;  /* 0x0000009a9040723c */ /* 0x000fe40000001840 */
[----:B------:R-:W3:Y:S04]  /*9190*/  LDL.LU R202, [R1+0xc] ;  /* 0x00000c0001ca7983 */ /* 0x000ee80000300800 */
[----:B------:R-:W1:Y:S01]  /*91a0*/  LDSM.16.MT88.4 R96, [R228+0x8800] ;  /* 0x00880000e460783b */ /* 0x000e620000004200 */
[----:B------:R-:W-:Y:S02]  /*91b0*/  MOV R155, R188 ;  /* 0x000000bc009b7202 */ /* 0x000fe40000000f00 */
[----:B------:R-:W-:Y:S03]  /*91c0*/  MUFU.EX2 R172, R74 ;  /* 0x0000004a00ac7308 */ /* 0x000fe60000000800 */
[----:B------:R-:W-:Y:S07]  /*91d0*/  MOV R251, R155 ;  /* 0x0000009b00fb7202 */ /* 0x000fee0000000f00 */
[----:B------:R1:W-:Y:S10]  /*91e0*/  MUFU.EX2 R177, R75 ;  /* 0x0000004b00b17308 */ /* 0x0003f40000000800 */
[----:B------:R-:W-:Y:S10]  /*91f0*/  MUFU.EX2 R176, R76 ;  /* 0x0000004c00b07308 */ /* 0x000ff40000000800 */
[----:B------:R-:W-:Y:S01]  /*9200*/  MUFU.EX2 R224, R77 ;  /* 0x0000004d00e07308 */ /* 0x000fe20000000800 */
[----:B-1----:R-:W1:Y:S09]  /*9210*/  LDSM.16.MT88.4 R72, [R229+0x8800] ;  /* 0x00880000e548783b */ /* 0x002e720000004200 */
[----:B------:R-:W-:Y:S10]  /*9220*/  MUFU.EX2 R183, R78 ;  /* 0x0000004e00b77308 */ /* 0x000ff40000000800 */
[----:B------:R1:W-:Y:S10]  /*9230*/  MUFU.EX2 R182, R79 ;  /* 0x0000004f00b67308 */ /* 0x0003f40000000800 */
[----:B------:R1:W1:Y:S10]  /*9240*/  MUFU.EX2 R192, R100 ;  /* 0x0000006400c07308 */ /* 0x0002740000000800 */
[----:B------:R-:W-:Y:S01]  /*9250*/  MUFU.EX2 R175, R156 ;  /* 0x0000009c00af7308 */ /* 0x000fe20000000800 */
[----:B-1----:R-:W1:Y:S09]  /*9260*/  LDSM.16.MT88.4 R76, [R139+0x9000] ;  /* 0x009000008b4c783b */ /* 0x002e720000004200 */
[----:B------:R-:W-:Y:S01]  /*9270*/  MUFU.EX2 R179, R112 ;  /* 0x0000007000b37308 */ /* 0x000fe20000000800 */
[----:B------:R-:W-:Y:S01]  /*9280*/  FFMA.FTZ R100, R93, c[0x0][0x23c], -R204 ;  /* 0x00008f005d647a23 */ /* 0x000fe200000108cc */
[----:B------:R-:W-:Y:S01]  /*9290*/  MOV R207, R192 ;  /* 0x000000c000cf7202 */ /* 0x000fe20000000f00 */
[--C-:B------:R-:W-:Y:S07]  /*92a0*/  FFMA.FTZ R93, R90, c[0x0][0x23c], -R205.reuse ;  /* 0x00008f005a5d7a23 */ /* 0x100fee00000108cd */
[----:B------:R-:W-:Y:S10]  /*92b0*/  MUFU.EX2 R131, R93 ;  /* 0x0000005d00837308 */ /* 0x000ff40000000800 */
        /* <DEDUP_REMOVED lines=16> */
[----:B------:R-:W-:Y:S01]  /*93c0*/  MUFU.EX2 R107, R107 ;  /* 0x0000006b006b7308 */ /* 0x000fe20000000800 */
[----:B--2---:R-:W-:Y:S09]  /*93d0*/  F2FP.PACK_AB R71, R199, R140 ;  /* 0x0000008cc747723e */ /* 0x004ff200000000ff */
[----:B------:R-:W-:Y:S01]  /*93e0*/  MUFU.EX2 R108, R108 ;  /* 0x0000006c006c7308 */ /* 0x000fe20000000800 */
[----:B----4-:R-:W-:Y:S02]  /*93f0*/  F2FP.PACK_AB R82, R198, R141 ;  /* 0x0000008dc652723e */ /* 0x010fe400000000ff */
[C---:B------:R-:W-:Y:S01]  /*9400*/  F2FP.PACK_AB R83, R197.reuse, R142 ;  /* 0x0000008ec553723e */ /* 0x040fe200000000ff */
[----:B------:R-:W-:Y:S06]  /*9410*/  FADD.FTZ R0, R142, R0 ;  /* 0x000000008e007221 */ /* 0x000fec0000010000 */
[----:B------:R-:W-:Y:S01]  /*9420*/  MUFU.EX2 R109, R109 ;  /* 0x0000006d006d7308 */ /* 0x000fe20000000800 */
[----:B------:R-:W-:Y:S01]  /*9430*/  FADD.FTZ R0, R197, R0 ;  /* 0x00000000c5007221 */ /* 0x000fe20000010000 */
[----:B---3--:R-:W-:Y:S03]  /*9440*/  F2FP.PACK_AB R70, R143, R200 ;  /* 0x000000c88f46723e */ /* 0x008fe600000000ff */
[----:B------:R-:W-:Y:S01]  /*9450*/  FADD.FTZ R0, R187, R0 ;  /* 0x00000000bb007221 */ /* 0x000fe20000010000 */
[----:B------:R-:W-:Y:S03]  /*9460*/  F2FP.PACK_AB R69, R201, R220 ;  /* 0x000000dcc945723e */ /* 0x000fe600000000ff */
[----:B------:R-:W-:Y:S01]  /*9470*/  FADD.FTZ R0, R3, R0 ;  /* 0x0000000003007221 */ /* 0x000fe20000010000 */
[----:B------:R-:W-:Y:S01]  /*9480*/  MUFU.EX2 R118, R118 ;  /* 0x0000007600767308 */ /* 0x000fe20000000800 */
[----:B------:R-:W-:Y:S02]  /*9490*/  F2FP.PACK_AB R68, R202, R221 ;  /* 0x000000ddca44723e */ /* 0x000fe400000000ff */
[----:B------:R-:W-:Y:S05]  /*94a0*/  FADD.FTZ R0, R247, R0 ;  /* 0x00000000f7007221 */ /* 0x000fea0000010000 */
[-C--:B------:R-:W-:Y:S02]  /*94b0*/  HMMA.16816.F32 R4, R68, R148.reuse, R4 ;  /* 0x000000944404723c */ /* 0x080fe40000001804 */
[----:B------:R-:W-:Y:S06]  /*94c0*/  MUFU.EX2 R119, R119 ;  /* 0x0000007700777308 */ /* 0x000fec0000000800 */
[C---:B------:R-:W-:Y:S04]  /*94d0*/  HMMA.16816.F32 R8, R80.reuse, R148, R8 ;  /* 0x000000945008723c */ /* 0x040fe80000001808 */
[----:B------:R-:W-:Y:S04]  /*94e0*/  MUFU.EX2 R137, R137 ;  /* 0x0000008900897308 */ /* 0x000fe80000000800 */
[-C--:B------:R-:W-:Y:S06]  /*94f0*/  HMMA.16816.F32 R12, R80, R150.reuse, R12 ;  /* 0x00000096500c723c */ /* 0x080fec000000180c */
[----:B------:R-:W-:Y:S02]  /*9500*/  MUFU.EX2 R138, R138 ;  /* 0x0000008a008a7308 */ /* 0x000fe40000000800 */
[C---:B------:R-:W-:Y:S08]  /*9510*/  HMMA.16816.F32 R16, R68.reuse, R150, R16 ;  /* 0x000000964410723c */ /* 0x040ff00000001810 */
[----:B------:R-:W-:Y:S01]  /*9520*/  MUFU.EX2 R157, R157 ;  /* 0x0000009d009d7308 */ /* 0x000fe20000000800 */
[-C--:B------:R-:W-:Y:S08]  /*9530*/  HMMA.16816.F32 R20, R68, R84.reuse, R20 ;  /* 0x000000544414723c */ /* 0x080ff00000001814 */
[C---:B------:R-:W-:Y:S01]  /*9540*/  HMMA.16816.F32 R24, R80.reuse, R84, R24 ;  /* 0x000000545018723c */ /* 0x040fe20000001818 */
[----:B------:R-:W2:Y:S07]  /*9550*/  MUFU.EX2 R159, R159 ;  /* 0x0000009f009f7308 */ /* 0x000eae0000000800 */
[-C--:B------:R-:W-:Y:S03]  /*9560*/  HMMA.16816.F32 R28, R80, R86.reuse, R28 ;  /* 0x00000056501c723c */ /* 0x080fe6000000181c */
[----:B------:R-:W3:Y:S05]  /*9570*/  MUFU.EX2 R158, R158 ;  /* 0x0000009e009e7308 */ /* 0x000eea0000000800 */
[C---:B------:R-:W-:Y:S01]  /*9580*/  HMMA.16816.F32 R32, R68.reuse, R86, R32 ;  /* 0x000000564420723c */ /* 0x040fe20000001820 */
[----:B------:R-:W4:Y:S04]  /*9590*/  LDSM.16.MT88.4 R84, [R230+0x9000] ;  /* 0x00900000e654783b */ /* 0x000f280000004200 */
[----:B------:R-:W1:Y:S03]  /*95a0*/  MUFU.EX2 R191, R101 ;  /* 0x0000006500bf7308 */ /* 0x000e660000000800 */
[-C--:B------:R-:W-:Y:S04]  /*95b0*/  HMMA.16816.F32 R36, R68, R96.reuse, R36 ;  /* 0x000000604424723c */ /* 0x080fe80000001824 */
[----:B--2---:R-:W-:Y:S03]  /*95c0*/  MOV R250, R159 ;  /* 0x0000009f00fa7202 */ /* 0x004fe60000000f00 */
[----:B------:R-:W-:Y:S01]  /*95d0*/  MUFU.EX2 R101, R167 ;  /* 0x000000a700657308 */ /* 0x000fe20000000800 */
[C---:B------:R-:W-:Y:S04]  /*95e0*/  HMMA.16816.F32 R40, R80.reuse, R96, R40 ;  /* 0x000000605028723c */ /* 0x040fe80000001828 */
[----:B---3--:R-:W-:Y:S03]  /*95f0*/  MOV R248, R158 ;  /* 0x0000009e00f87202 */ /* 0x008fe60000000f00 */
[--C-:B------:R-:W-:Y:S01]  /*9600*/  FFMA.FTZ R96, R88, c[0x0][0x23c], -R204.reuse ;  /* 0x00008f0058607a23 */ /* 0x100fe200000108cc */
[-C--:B------:R-:W-:Y:S01]  /*9610*/  HMMA.16816.F32 R44, R80, R98.reuse, R44 ;  /* 0x00000062502c723c */ /* 0x080fe2000000182c */
[----:B------:R-:W-:Y:S03]  /*9620*/  MUFU.EX2 R110, R110 ;  /* 0x0000006e006e7308 */ /* 0x000fe60000000800 */
[--C-:B------:R-:W-:Y:S01]  /*9630*/  FFMA.FTZ R97, R89, c[0x0][0x23c], -R204.reuse ;  /* 0x00008f0059617a23 */ /* 0x100fe200000108cc */
[----:B-1----:R-:W-:Y:S03]  /*9640*/  MOV R208, R191 ;  /* 0x000000bf00d07202 */ /* 0x002fe60000000f00 */
[C---:B------:R-:W-:Y:S03]  /*9650*/  HMMA.16816.F32 R48, R68.reuse, R98, R48 ;  /* 0x000000624430723c */ /* 0x040fe60000001830 */
[----:B------:R-:W-:Y:S04]  /*9660*/  MUFU.EX2 R191, R117 ;  /* 0x0000007500bf7308 */ /* 0x000fe80000000800 */
[--C-:B------:R-:W-:Y:S01]  /*9670*/  FFMA.FTZ R98, R91, c[0x0][0x23c], -R205.reuse ;  /* 0x00008f005b627a23 */ /* 0x100fe200000108cd */
[-C--:B------:R-:W-:Y:S01]  /*9680*/  HMMA.16816.F32 R52, R68, R72.reuse, R52 ;  /* 0x000000484434723c */ /* 0x080fe20000001834 */
[----:B------:R-:W-:Y:S03]  /*9690*/  LDSM.16.MT88.4 R88, [R229+0x9000] ;  /* 0x00900000e558783b */ /* 0x000fe60000004200 */
[----:B------:R-:W-:Y:S01]  /*96a0*/  FFMA.FTZ R99, R92, c[0x0][0x23c], -R204 ;  /* 0x00008f005c637a23 */ /* 0x000fe200000108cc */
[----:B------:R-:W-:Y:S01]  /*96b0*/  MUFU.EX2 R129, R98 ;  /* 0x0000006200817308 */ /* 0x000fe20000000800 */
[----:B------:R-:W-:Y:S01]  /*96c0*/  FFMA.FTZ R92, R2, R249, R206 ;  /* 0x000000f9025c7223 */ /* 0x000fe200000100ce */
[----:B------:R-:W-:Y:S01]  /*96d0*/  MOV R249, R190 ;  /* 0x000000be00f97202 */ /* 0x000fe20000000f00 */
[C---:B------:R-:W-:Y:S04]  /*96e0*/  HMMA.16816.F32 R56, R80.reuse, R72, R56 ;  /* 0x000000485038723c */ /* 0x040fe80000001838 */
[----:B------:R-:W-:Y:S01]  /*96f0*/  FADD.FTZ R93, R211, R92 ;  /* 0x0000005cd35d7221 */ /* 0x000fe20000010000 */
[----:B------:R-:W-:Y:S01]  /*9700*/  MOV R206, R157 ;  /* 0x0000009d00ce7202 */ /* 0x000fe20000000f00 */
[----:B------:R-:W-:Y:S01]  /*9710*/  FFMA.FTZ R205, R127, c[0x0][0x23c], -R205 ;  /* 0x00008f007fcd7a23 */ /* 0x000fe200000108cd */
[----:B------:R-:W-:Y:S01]  /*9720*/  F2FP.PACK_AB R72, R184, R196 ;  /* 0x000000c4b848723e */ /* 0x000fe200000000ff */
[-C--:B------:R-:W-:Y:S01]  /*9730*/  HMMA.16816.F32 R60, R80, R74.reuse, R60 ;  /* 0x0000004a503c723c */ /* 0x080fe2000000183c */
[----:B------:R-:W1:Y:S01]  /*9740*/  LDSM.16.MT88.4 R80, [R228+0x9000] ;  /* 0x00900000e450783b */ /* 0x000e620000004200 */
[----:B------:R-:W-:Y:S02]  /*9750*/  MUFU.EX2 R98, R170 ;  /* 0x000000aa00627308 */ /* 0x000fe40000000800 */
[----:B------:R-:W-:Y:S01]  /*9760*/  F2FP.PACK_AB R73, R3, R187 ;  /* 0x000000bb0349723e */ /* 0x000fe200000000ff */
[----:B------:R-:W-:Y:S02]  /*9770*/  FFMA.FTZ R204, R125, c[0x0][0x23c], -R204 ;  /* 0x00008f007dcc7a23 */ /* 0x000fe400000108cc */
[----:B------:R-:W-:Y:S01]  /*9780*/  FADD.FTZ R2, R212, R133 ;  /* 0x00000085d4027221 */ /* 0x000fe20000010000 */
[----:B------:R-:W-:Y:S01]  /*9790*/  HMMA.16816.F32 R64, R68, R74, R64 ;  /* 0x0000004a4440723c */ /* 0x000fe20000001840 */
[----:B------:R-:W2:Y:S03]  /*97a0*/  LDL.LU R3, [R1+0xc8] ;  /* 0x0000c80001037983 */ /* 0x000ea60000300800 */
[----:B------:R-:W-:Y:S01]  /*97b0*/  MUFU.EX2 R125, R94 ;  /* 0x0000005e007d7308 */ /* 0x000fe20000000800 */
[----:B------:R-:W-:Y:S02]  /*97c0*/  FADD.FTZ R2, R214, R2 ;  /* 0x00000002d6027221 */ /* 0x000fe40000010000 */
[----:B------:R-:W-:Y:S02]  /*97d0*/  F2FP.PACK_AB R68, R186, R152 ;  /* 0x00000098ba44723e */ /* 0x000fe400000000ff */
[----:B------:R-:W-:Y:S03]  /*97e0*/  F2FP.PACK_AB R69, R185, R153 ;  /* 0x00000099b945723e */ /* 0x000fe600000000ff */
[----:B------:R-:W-:Y:S01]  /*97f0*/  F2FP.PACK_AB R70, R246, R134 ;  /* 0x00000086f646723e */ /* 0x000fe200000000ff */
[----:B------:R-:W-:Y:S01]  /*9800*/  FADD.FTZ R2, R222, R2 ;  /* 0x00000002de027221 */ /* 0x000fe20000010000 */
        /* <DEDUP_REMOVED lines=12> */
[-C--:B----4-:R-:W-:Y:S04]  /*98d0*/  HMMA.16816.F32 R20, R68, R84.reuse, R20 ;  /* 0x000000544414723c */ /* 0x090fe80000001814 */
[----:B------:R-:W-:Y:S04]  /*98e0*/  MUFU.EX2 R99, R169 ;  /* 0x000000a900637308 */ /* 0x000fe80000000800 */
[C---:B------:R-:W-:Y:S06]  /*98f0*/  HMMA.16816.F32 R24, R72.reuse, R84, R24 ;  /* 0x000000544818723c */ /* 0x040fec0000001818 */
[----:B------:R-:W-:Y:S02]  /*9900*/  MUFU.EX2 R189, R96 ;  /* 0x0000006000bd7308 */ /* 0x000fe40000000800 */
[-C--:B------:R-:W-:Y:S08]  /*9910*/  HMMA.16816.F32 R28, R72, R86.reuse, R28 ;  /* 0x00000056481c723c */ /* 0x080ff0000000181c */
[C---:B------:R-:W-:Y:S01]  /*9920*/  HMMA.16816.F32 R32, R68.reuse, R86, R32 ;  /* 0x000000564420723c */ /* 0x040fe20000001820 */
[----:B------:R-:W-:Y:S01]  /*9930*/  LDSM.16.MT88.4 R84, [R228+0x9800] ;  /* 0x00980000e454783b */ /* 0x000fe20000004200 */
[----:B------:R-:W-:Y:S06]  /*9940*/  MUFU.EX2 R188, R97 ;  /* 0x0000006100bc7308 */ /* 0x000fec0000000800 */
[-C--:B-1----:R-:W-:Y:S04]  /*9950*/  HMMA.16816.F32 R36, R68, R80.reuse, R36 ;  /* 0x000000504424723c */ /* 0x082fe80000001824 */
[----:B------:R-:W-:Y:S04]  /*9960*/  MUFU.EX2 R117, R95 ;  /* 0x0000005f00757308 */ /* 0x000fe80000000800 */
[C---:B------:R-:W-:Y:S06]  /*9970*/  HMMA.16816.F32 R40, R72.reuse, R80, R40 ;  /* 0x000000504828723c */ /* 0x040fec0000001828 */
[----:B------:R-:W1:Y:S02]  /*9980*/  MUFU.EX2 R97, R130 ;  /* 0x0000008200617308 */ /* 0x000e640000000800 */
[-C--:B------:R-:W-:Y:S08]  /*9990*/  HMMA.16816.F32 R44, R72, R82.reuse, R44 ;  /* 0x00000052482c723c */ /* 0x080ff0000000182c */
[C---:B------:R-:W-:Y:S01]  /*99a0*/  HMMA.16816.F32 R48, R68.reuse, R82, R48 ;  /* 0x000000524430723c */ /* 0x040fe20000001830 */
[----:B------:R-:W4:Y:S01]  /*99b0*/  LDSM.16.MT88.4 R80, [R230+0x9800] ;  /* 0x00980000e650783b */ /* 0x000f220000004200 */
[----:B------:R-:W-:Y:S06]  /*99c0*/  MUFU.EX2 R111, R111 ;  /* 0x0000006f006f7308 */ /* 0x000fec0000000800 */
[-C--:B------:R-:W-:Y:S04]  /*99d0*/  HMMA.16816.F32 R52, R68, R88.reuse, R52 ;  /* 0x000000584434723c */ /* 0x080fe80000001834 */
[----:B------:R-:W-:Y:S01]  /*99e0*/  MUFU.EX2 R96, R120 ;  /* 0x0000007800607308 */ /* 0x000fe20000000800 */
[----:B-1----:R-:W-:Y:S03]  /*99f0*/  F2FP.PACK_AB R203, R138, R97 ;  /* 0x000000618acb723e */ /* 0x002fe600000000ff */
[C---:B------:R-:W-:Y:S06]  /*9a00*/  HMMA.16816.F32 R56, R72.reuse, R88, R56 ;  /* 0x000000584838723c */ /* 0x040fec0000001838 */
[----:B------:R-:W1:Y:S02]  /*9a10*/  MUFU.EX2 R95, R121 ;  /* 0x00000079005f7308 */ /* 0x000e640000000800 */
[-C--:B------:R-:W-:Y:S07]  /*9a20*/  HMMA.16816.F32 R60, R72, R90.reuse, R60 ;  /* 0x0000005a483c723c */ /* 0x080fee000000183c */
[----:B------:R-:W-:Y:S01]  /*9a30*/  F2FP.PACK_AB R73, R236, R240 ;  /* 0x000000f0ec49723e */ /* 0x000fe200000000ff */
[----:B------:R-:W-:Y:S01]  /*9a40*/  HMMA.16816.F32 R64, R68, R90, R64 ;  /* 0x0000005a4440723c */ /* 0x000fe20000001840 */
[----:B------:R-:W1:Y:S01]  /*9a50*/  LDSM.16.MT88.4 R88, [R229+0x9800] ;  /* 0x00980000e558783b */ /* 0x000e620000004200 */
[----:B------:R-:W-:Y:S02]  /*9a60*/  MUFU.EX2 R204, R204 ;  /* 0x000000cc00cc7308 */ /* 0x000fe40000000800 */
[----:B------:R-:W-:Y:S01]  /*9a70*/  FADD.FTZ R72, R213, R132 ;  /* 0x00000084d5487221 */ /* 0x000fe20000010000 */
[----:B------:R-:W-:Y:S02]  /*9a80*/  F2FP.PACK_AB R74, R209, R233 ;  /* 0x000000e9d14a723e */ /* 0x000fe400000000ff */
[----:B------:R-:W-:Y:S01]  /*9a90*/  F2FP.PACK_AB R68, R239, R243 ;  /* 0x000000f3ef44723e */ /* 0x000fe200000000ff */
[----:B------:R-:W-:Y:S01]  /*9aa0*/  FADD.FTZ R92, R215, R72 ;  /* 0x00000048d75c7221 */ /* 0x000fe20000010000 */
[----:B------:R-:W-:Y:S03]  /*9ab0*/  F2FP.PACK_AB R69, R238, R242 ;  /* 0x000000f2ee45723e */ /* 0x000fe600000000ff */
[----:B------:R-:W-:Y:S01]  /*9ac0*/  F2FP.PACK_AB R70, R231, R235 ;  /* 0x000000ebe746723e */ /* 0x000fe200000000ff */
[----:B------:R-:W-:Y:S01]  /*9ad0*/  MUFU.EX2 R205, R205 ;  /* 0x000000cd00cd7308 */ /* 0x000fe20000000800 */
[----:B------:R-:W-:Y:S02]  /*9ae0*/  F2FP.PACK_AB R71, R251, R234 ;  /* 0x000000eafb47723e */ /* 0x000fe400000000ff */
[----:B------:R-:W-:Y:S02]  /*9af0*/  F2FP.PACK_AB R72, R237, R241 ;  /* 0x000000f1ed48723e */ /* 0x000fe400000000ff */
[C---:B------:R-:W-:Y:S02]  /*9b00*/  F2FP.PACK_AB R75, R249.reuse, R232 ;  /* 0x000000e8f94b723e */ /* 0x040fe400000000ff */
[----:B------:R-:W-:Y:S01]  /*9b10*/  MOV R132, R171 ;  /* 0x000000ab00847202 */ /* 0x000fe20000000f00 */
[-C--:B---3--:R-:W-:Y:S01]  /*9b20*/  HMMA.16816.F32 R4, R68, R76.reuse, R4 ;  /* 0x0000004c4404723c */ /* 0x088fe20000001804 */
[----:B------:R-:W-:Y:S03]  /*9b30*/  LDSM.16.MT88.4 R168, [R230+0xb800] ;  /* 0x00b80000e6a8783b */ /* 0x000fe60000004200 */
[----:B------:R-:W-:Y:S04]  /*9b40*/  FADD.FTZ R0, R132, R0 ;  /* 0x0000000084007221 */ /* 0x000fe80000010000 */
[C---:B------:R-:W-:Y:S04]  /*9b50*/  HMMA.16816.F32 R8, R72.reuse, R76, R8 ;  /* 0x0000004c4808723c */ /* 0x040fe80000001808 */
[----:B------:R-:W-:Y:S04]  /*9b60*/  FADD.FTZ R0, R240, R0 ;  /* 0x00000000f0007221 */ /* 0x000fe80000010000 */
[-C--:B------:R-:W-:Y:S04]  /*9b70*/  HMMA.16816.F32 R12, R72, R78.reuse, R12 ;  /* 0x0000004e480c723c */ /* 0x080fe8000000180c */
[----:B------:R-:W-:Y:S04]  /*9b80*/  FADD.FTZ R0, R236, R0 ;  /* 0x00000000ec007221 */ /* 0x000fe80000010000 */
[C---:B------:R-:W-:Y:S01]  /*9b90*/  HMMA.16816.F32 R16, R68.reuse, R78, R16 ;  /* 0x0000004e4410723c */ /* 0x040fe20000001810 */
[----:B------:R-:W3:Y:S03]  /*9ba0*/  LDSM.16.MT88.4 R76, [R139+0xa000] ;  /* 0x00a000008b4c783b */ /* 0x000ee60000004200 */
[----:B------:R-:W-:Y:S04]  /*9bb0*/  FADD.FTZ R0, R232, R0 ;  /* 0x00000000e8007221 */ /* 0x000fe80000010000 */
[-C--:B----4-:R-:W-:Y:S04]  /*9bc0*/  HMMA.16816.F32 R20, R68, R80.reuse, R20 ;  /* 0x000000504414723c */ /* 0x090fe80000001814 */
[----:B------:R-:W-:Y:S04]  /*9bd0*/  FADD.FTZ R0, R249, R0 ;  /* 0x00000000f9007221 */ /* 0x000fe80000010000 */
[C---:B------:R-:W-:Y:S08]  /*9be0*/  HMMA.16816.F32 R24, R72.reuse, R80, R24 ;  /* 0x000000504818723c */ /* 0x040ff00000001818 */
[-C--:B------:R-:W-:Y:S08]  /*9bf0*/  HMMA.16816.F32 R28, R72, R82.reuse, R28 ;  /* 0x00000052481c723c */ /* 0x080ff0000000181c */
[C---:B------:R-:W-:Y:S01]  /*9c00*/  HMMA.16816.F32 R32, R68.reuse, R82, R32 ;  /* 0x000000524420723c */ /* 0x040fe20000001820 */
[----:B------:R-:W4:Y:S07]  /*9c10*/  LDSM.16.MT88.4 R80, [R230+0xa000] ;  /* 0x00a00000e650783b */ /* 0x000f2e0000004200 */
[-C--:B------:R-:W-:Y:S08]  /*9c20*/  HMMA.16816.F32 R36, R68, R84.reuse, R36 ;  /* 0x000000544424723c */ /* 0x080ff00000001824 */
[C---:B------:R-:W-:Y:S08]  /*9c30*/  HMMA.16816.F32 R40, R72.reuse, R84, R40 ;  /* 0x000000544828723c */ /* 0x040ff00000001828 */
[-C--:B------:R-:W-:Y:S08]  /*9c40*/  HMMA.16816.F32 R44, R72, R86.reuse, R44 ;  /* 0x00000056482c723c */ /* 0x080ff0000000182c */
[C---:B------:R-:W-:Y:S01]  /*9c50*/  HMMA.16816.F32 R48, R68.reuse, R86, R48 ;  /* 0x000000564430723c */ /* 0x040fe20000001830 */
[----:B------:R-:W2:Y:S07]  /*9c60*/  LDSM.16.MT88.4 R84, [R228+0xa000] ;  /* 0x00a00000e454783b */ /* 0x000eae0000004200 */
[-C--:B-1----:R-:W-:Y:S08]  /*9c70*/  HMMA.16816.F32 R52, R68, R88.reuse, R52 ;  /* 0x000000584434723c */ /* 0x082ff00000001834 */
[C---:B------:R-:W-:Y:S08]  /*9c80*/  HMMA.16816.F32 R56, R72.reuse, R88, R56 ;  /* 0x000000584838723c */ /* 0x040ff00000001838 */
[-C--:B------:R-:W-:Y:S07]  /*9c90*/  HMMA.16816.F32 R60, R72, R90.reuse, R60 ;  /* 0x0000005a483c723c */ /* 0x080fee000000183c */
[----:B------:R-:W-:Y:S01]  /*9ca0*/  F2FP.PACK_AB R74, R224, R176 ;  /* 0x000000b0e04a723e */ /* 0x000fe200000000ff */
[----:B------:R-:W-:Y:S01]  /*9cb0*/  HMMA.16816.F32 R64, R68, R90, R64 ;  /* 0x0000005a4440723c */ /* 0x000fe20000001840 */
[----:B------:R-:W1:Y:S03]  /*9cc0*/  LDSM.16.MT88.4 R88, [R229+0xa000] ;  /* 0x00a00000e558783b */ /* 0x000e660000004200 */
[----:B------:R-:W-:Y:S01]  /*9cd0*/  FADD.FTZ R73, R218, R93 ;  /* 0x0000005dda497221 */ /* 0x000fe20000010000 */
[----:B------:R-:W-:Y:S01]  /*9ce0*/  F2FP.PACK_AB R75, R182, R183 ;  /* 0x000000b7b64b723e */ /* 0x000fe200000000ff */
[----:B------:R-:W-:Y:S01]  /*9cf0*/  FADD.FTZ R72, R223, R92 ;  /* 0x0000005cdf487221 */ /* 0x000fe20000010000 */
[----:B------:R-:W-:Y:S01]  /*9d00*/  F2FP.PACK_AB R68, R206, R175 ;  /* 0x000000afce44723e */ /* 0x000fe200000000ff */
[----:B------:R-:W-:Y:S01]  /*9d10*/  FADD.FTZ R94, R219, R73 ;  /* 0x00000049db5e7221 */ /* 0x000fe20000010000 */
[----:B------:R-:W-:Y:S03]  /*9d20*/  F2FP.PACK_AB R69, R179, R174 ;  /* 0x000000aeb345723e */ /* 0x000fe600000000ff */
[----:B------:R-:W-:Y:S01]  /*9d30*/  F2FP.PACK_AB R70, R248, R250 ;  /* 0x000000faf846723e */ /* 0x000fe200000000ff */
[----:B------:R-:W-:Y:S01]  /*9d40*/  FADD.FTZ R93, R221, R72 ;  /* 0x00000048dd5d7221 */ /* 0x000fe20000010000 */
[----:B------:R-:W-:Y:S01]  /*9d50*/  F2FP.PACK_AB R71, R207, R208 ;  /* 0x000000d0cf47723e */ /* 0x000fe200000000ff */
[----:B------:R-:W-:Y:S01]  /*9d60*/  FADD.FTZ R92, R220, R2 ;  /* 0x00000002dc5c7221 */ /* 0x000fe20000010000 */
[----:B------:R-:W-:Y:S01]  /*9d70*/  F2FP.PACK_AB R72, R178, R173 ;  /* 0x000000adb248723e */ /* 0x000fe200000000ff */
[----:B------:R-:W-:Y:S01]  /*9d80*/  FADD.FTZ R2, R227, R94 ;  /* 0x0000005ee3027221 */ /* 0x000fe20000010000 */
[----:B------:R-:W-:Y:S01]  /*9d90*/  F2FP.PACK_AB R73, R177, R172 ;  /* 0x000000acb149723e */ /* 0x000fe200000000ff */
[----:B------:R-:W-:Y:S02]  /*9da0*/  MUFU.EX2 R94, R122 ;  /* 0x0000007a005e7308 */ /* 0x000fe40000000800 */
[-C--:B---3--:R-:W-:Y:S03]  /*9db0*/  HMMA.16816.F32 R4, R68, R76.reuse, R4 ;  /* 0x0000004c4404723c */ /* 0x088fe60000001804 */
[----:B------:R-:W-:Y:S04]  /*9dc0*/  FADD.FTZ R2, R252, R2 ;  /* 0x00000002fc027221 */ /* 0x000fe80000010000 */
[----:B------:R-:W-:Y:S01]  /*9dd0*/  FADD.FTZ R2, R141, R2 ;  /* 0x000000028d027221 */ /* 0x000fe20000010000 */
[C---:B------:R-:W-:Y:S04]  /*9de0*/  HMMA.16816.F32 R8, R72.reuse, R76, R8 ;  /* 0x0000004c4808723c */ /* 0x040fe80000001808 */
[----:B------:R-:W-:Y:S04]  /*9df0*/  FADD.FTZ R2, R198, R2 ;  /* 0x00000002c6027221 */ /* 0x000fe80000010000 */
[-C--:B------:R-:W-:Y:S04]  /*9e00*/  HMMA.16816.F32 R12, R72, R78.reuse, R12 ;  /* 0x0000004e480c723c */ /* 0x080fe8000000180c */
[----:B------:R-:W-:Y:S01]  /*9e10*/  FADD.FTZ R2, R196, R2 ;  /* 0x00000002c4027221 */ /* 0x000fe20000010000 */
[----:B------:R-:W-:Y:S03]  /*9e20*/  F2FP.PACK_AB R196, R95, R96 ;  /* 0x000000605fc4723e */ /* 0x000fe600000000ff */
[C---:B------:R-:W-:Y:S01]  /*9e30*/  HMMA.16816.F32 R16, R68.reuse, R78, R16 ;  /* 0x0000004e4410723c */ /* 0x040fe20000001810 */
[----:B------:R-:W3:Y:S03]  /*9e40*/  LDSM.16.MT88.4 R76, [R139+0xa800] ;  /* 0x00a800008b4c783b */ /* 0x000ee60000004200 */
[----:B------:R-:W-:Y:S04]  /*9e50*/  FADD.FTZ R2, R184, R2 ;  /* 0x00000002b8027221 */ /* 0x000fe80000010000 */
[-C--:B----4-:R-:W-:Y:S08]  /*9e60*/  HMMA.16816.F32 R20, R68, R80.reuse, R20 ;  /* 0x000000504414723c */ /* 0x090ff00000001814 */
[C---:B------:R-:W-:Y:S08]  /*9e70*/  HMMA.16816.F32 R24, R72.reuse, R80, R24 ;  /* 0x000000504818723c */ /* 0x040ff00000001818 */
[-C--:B------:R-:W-:Y:S08]  /*9e80*/  HMMA.16816.F32 R28, R72, R82.reuse, R28 ;  /* 0x00000052481c723c */ /* 0x080ff0000000181c */
[C---:B------:R-:W-:Y:S01]  /*9e90*/  HMMA.16816.F32 R32, R68.reuse, R82, R32 ;  /* 0x000000524420723c */ /* 0x040fe20000001820 */
[----:B------:R-:W4:Y:S07]  /*9ea0*/  LDSM.16.MT88.4 R80, [R230+0xa800] ;  /* 0x00a80000e650783b */ /* 0x000f2e0000004200 */
[-C--:B--2---:R-:W-:Y:S08]  /*9eb0*/  HMMA.16816.F32 R36, R68, R84.reuse, R36 ;  /* 0x000000544424723c */ /* 0x084ff00000001824 */
        /* <DEDUP_REMOVED lines=18> */
[----:B------:R-:W-:Y:S02]  /*9fe0*/  F2FP.PACK_AB R71, R190, R191 ;  /* 0x000000bfbe47723e */ /* 0x000fe400000000ff */
[----:B------:R-:W-:Y:S02]  /*9ff0*/  F2FP.PACK_AB R72, R188, R189 ;  /* 0x000000bdbc48723e */ /* 0x000fe400000000ff */
[----:B------:R-:W-:Y:S02]  /*a000*/  F2FP.PACK_AB R73, R129, R131 ;  /* 0x000000838149723e */ /* 0x000fe400000000ff */
[----:B------:R-:W-:Y:S01]  /*a010*/  F2FP.PACK_AB R200, R99, R100 ;  /* 0x0000006463c8723e */ /* 0x000fe200000000ff */
[-C--:B---3--:R-:W-:Y:S03]  /*a020*/  HMMA.16816.F32 R4, R68, R76.reuse, R4 ;  /* 0x0000004c4404723c */ /* 0x088fe60000001804 */
[----:B------:R-:W-:Y:S02]  /*a030*/  F2FP.PACK_AB R201, R119, R118 ;  /* 0x0000007677c9723e */ /* 0x000fe400000000ff */
[----:B------:R-:W-:Y:S03]  /*a040*/  F2FP.PACK_AB R202, R137, R98 ;  /* 0x0000006289ca723e */ /* 0x000fe600000000ff */
[C---:B------:R-:W-:Y:S08]  /*a050*/  HMMA.16816.F32 R8, R72.reuse, R76, R8 ;  /* 0x0000004c4808723c */ /* 0x040ff00000001808 */
[-C--:B------:R-:W-:Y:S08]  /*a060*/  HMMA.16816.F32 R12, R72, R78.reuse, R12 ;  /* 0x0000004e480c723c */ /* 0x080ff0000000180c */
[C---:B------:R-:W-:Y:S01]  /*a070*/  HMMA.16816.F32 R16, R68.reuse, R78, R16 ;  /* 0x0000004e4410723c */ /* 0x040fe20000001810 */
[----:B------:R-:W3:Y:S07]  /*a080*/  LDSM.16.MT88.4 R76, [R139+0xb000] ;  /* 0x00b000008b4c783b */ /* 0x000eee0000004200 */
        /* <DEDUP_REMOVED lines=13> */
[----:B------:R-:W-:Y:S01]  /*a160*/  FADD.FTZ R73, R143, R93 ;  /* 0x0000005d8f497221 */ /* 0x000fe20000010000 */
[----:B------:R-:W-:Y:S01]  /*a170*/  HMMA.16816.F32 R64, R68, R90, R64 ;  /* 0x0000005a4440723c */ /* 0x000fe20000001840 */
[----:B------:R-:W1:Y:S03]  /*a180*/  LDSM.16.MT88.4 R88, [R229+0xb000] ;  /* 0x00b00000e558783b */ /* 0x000e660000004200 */
[----:B------:R-:W-:Y:S01]  /*a190*/  FADD.FTZ R72, R199, R92 ;  /* 0x0000005cc7487221 */ /* 0x000fe20000010000 */
[----:B------:R-:W-:Y:S01]  /*a1a0*/  F2FP.PACK_AB R74, R109, R108 ;  /* 0x0000006c6d4a723e */ /* 0x000fe200000000ff */
[----:B------:R-:W-:Y:S01]  /*a1b0*/  FADD.FTZ R92, R152, R73 ;  /* 0x00000049985c7221 */ /* 0x000fe20000010000 */
[----:B------:R-:W-:Y:S01]  /*a1c0*/  F2FP.PACK_AB R68, R113, R116 ;  /* 0x000000747144723e */ /* 0x000fe200000000ff */
[----:B------:R-:W-:Y:S01]  /*a1d0*/  FADD.FTZ R93, R153, R72 ;  /* 0x00000048995d7221 */ /* 0x000fe20000010000 */
[----:B------:R-:W-:Y:S01]  /*a1e0*/  F2FP.PACK_AB R69, R103, R112 ;  /* 0x000000706745723e */ /* 0x000fe200000000ff */
[----:B------:R-:W1:Y:S02]  /*a1f0*/  LDSM.16.MT88.4 R152, [R139+0xb800] ;  /* 0x00b800008b98783b */ /* 0x000e640000004200 */
[----:B------:R-:W-:Y:S02]  /*a200*/  F2FP.PACK_AB R70, R101, R102 ;  /* 0x000000666546723e */ /* 0x000fe400000000ff */
[----:B------:R-:W-:Y:S02]  /*a210*/  F2FP.PACK_AB R71, R115, R114 ;  /* 0x000000727347723e */ /* 0x000fe400000000ff */
[----:B------:R-:W-:Y:S02]  /*a220*/  F2FP.PACK_AB R72, R105, R104 ;  /* 0x000000686948723e */ /* 0x000fe400000000ff */
[----:B------:R-:W-:Y:S02]  /*a230*/  F2FP.PACK_AB R73, R107, R106 ;  /* 0x0000006a6b49723e */ /* 0x000fe400000000ff */
[----:B------:R-:W-:Y:S01]  /*a240*/  F2FP.PACK_AB R75, R111, R110 ;  /* 0x0000006e6f4b723e */ /* 0x000fe200000000ff */
[-C--:B---3--:R-:W-:Y:S08]  /*a250*/  HMMA.16816.F32 R4, R68, R76.reuse, R4 ;  /* 0x0000004c4404723c */ /* 0x088ff00000001804 */
[C---:B------:R-:W-:Y:S01]  /*a260*/  HMMA.16816.F32 R8, R72.reuse, R76, R8 ;  /* 0x0000004c4808723c */ /* 0x040fe20000001808 */
[----:B------:R-:W3:Y:S06]  /*a270*/  MUFU.EX2 R77, R126 ;  /* 0x0000007e004d7308 */ /* 0x000eec0000000800 */
[----:B------:R-:W-:Y:S01]  /*a280*/  FADD.FTZ R76, R186, R92 ;  /* 0x0000005cba4c7221 */ /* 0x000fe20000010000 */
[-C--:B------:R-:W-:Y:S08]  /*a290*/  HMMA.16816.F32 R12, R72, R78.reuse, R12 ;  /* 0x0000004e480c723c */ /* 0x080ff0000000180c */
[C---:B------:R-:W-:Y:S01]  /*a2a0*/  HMMA.16816.F32 R16, R68.reuse, R78, R16 ;  /* 0x0000004e4410723c */ /* 0x040fe20000001810 */
[----:B------:R-:W1:Y:S07]  /*a2b0*/  MUFU.EX2 R79, R123 ;  /* 0x0000007b004f7308 */ /* 0x000e6e0000000800 */
[-C--:B----4-:R-:W-:Y:S03]  /*a2c0*/  HMMA.16816.F32 R20, R68, R80.reuse, R20 ;  /* 0x000000504414723c */ /* 0x090fe60000001814 */
[----:B------:R-:W4:Y:S01]  /*a2d0*/  MUFU.EX2 R78, R124 ;  /* 0x0000007c004e7308 */ /* 0x000f220000000800 */
[----:B---3--:R-:W-:Y:S04]  /*a2e0*/  F2FP.PACK_AB R199, R205, R77 ;  /* 0x0000004dcdc7723e */ /* 0x008fe800000000ff */
[C---:B------:R-:W-:Y:S08]  /*a2f0*/  HMMA.16816.F32 R24, R72.reuse, R80, R24 ;  /* 0x000000504818723c */ /* 0x040ff00000001818 */
[-C--:B------:R-:W-:Y:S04]  /*a300*/  HMMA.16816.F32 R28, R72, R82.reuse, R28 ;  /* 0x00000052481c723c */ /* 0x080fe8000000181c */
[----:B-1----:R-:W-:Y:S04]  /*a310*/  F2FP.PACK_AB R197, R79, R94 ;  /* 0x0000005e4fc5723e */ /* 0x002fe800000000ff */
[C---:B------:R-:W-:Y:S04]  /*a320*/  HMMA.16816.F32 R32, R68.reuse, R82, R32 ;  /* 0x000000524420723c */ /* 0x040fe80000001820 */
[----:B----4-:R-:W-:Y:S04]  /*a330*/  F2FP.PACK_AB R198, R204, R78 ;  /* 0x0000004eccc6723e */ /* 0x010fe800000000ff */
[-C--:B--2---:R-:W-:Y:S08]  /*a340*/  HMMA.16816.F32 R36, R68, R84.reuse, R36 ;  /* 0x000000544424723c */ /* 0x084ff00000001824 */
[C---:B------:R-:W-:Y:S08]  /*a350*/  HMMA.16816.F32 R40, R72.reuse, R84, R40 ;  /* 0x000000544828723c */ /* 0x040ff00000001828 */
[-C--:B------:R-:W-:Y:S08]  /*a360*/  HMMA.16816.F32 R44, R72, R86.reuse, R44 ;  /* 0x00000056482c723c */ /* 0x080ff0000000182c */
[C---:B------:R-:W-:Y:S08]  /*a370*/  HMMA.16816.F32 R48, R68.reuse, R86, R48 ;  /* 0x000000564430723c */ /* 0x040ff00000001830 */
[-C--:B------:R-:W-:Y:S08]  /*a380*/  HMMA.16816.F32 R52, R68, R88.reuse, R52 ;  /* 0x000000584434723c */ /* 0x080ff00000001834 */
[C---:B------:R-:W-:Y:S08]  /*a390*/  HMMA.16816.F32 R56, R72.reuse, R88, R56 ;  /* 0x000000584838723c */ /* 0x040ff00000001838 */
[-C--:B------:R-:W-:Y:S07]  /*a3a0*/  HMMA.16816.F32 R60, R72, R90.reuse, R60 ;  /* 0x0000005a483c723c */ /* 0x080fee000000183c */
[----:B------:R-:W-:Y:S01]  /*a3b0*/  FADD.FTZ R72, R185, R93 ;  /* 0x0000005db9487221 */ /* 0x000fe20000010000 */
[----:B------:R-:W-:Y:S01]  /*a3c0*/  HMMA.16816.F32 R64, R68, R90, R64 ;  /* 0x0000005a4440723c */ /* 0x000fe20000001840 */
[----:B------:R-:W1:Y:S03]  /*a3d0*/  LDSM.16.MT88.4 R184, [R228+0xb800] ;  /* 0x00b80000e4b8783b */ /* 0x000e660000004200 */
[----:B------:R-:W-:Y:S02]  /*a3e0*/  FADD.FTZ R73, R134, R76 ;  /* 0x0000004c86497221 */ /* 0x000fe40000010000 */
[----:B------:R-:W-:Y:S02]  /*a3f0*/  FADD.FTZ R72, R135, R72 ;  /* 0x0000004887487221 */ /* 0x000fe40000010000 */
[----:B------:R-:W-:Y:S01]  /*a400*/  FADD.FTZ R74, R136, R2 ;  /* 0x00000002884a7221 */ /* 0x000fe20000010000 */
[----:B------:R-:W2:Y:S01]  /*a410*/  LDL.LU R134, [R1+0xc4] ;  /* 0x0000c40001867983 */ /* 0x000ea20000300800 */
[-C--:B------:R-:W-:Y:S03]  /*a420*/  HMMA.16816.F32 R144, R200, R152.reuse, R4 ;  /* 0x00000098c890723c */ /* 0x080fe60000001804 */
[----:B------:R-:W3:Y:S02]  /*a430*/  LDL.LU R135, [R1+0xc0] ;  /* 0x0000c00001877983 */ /* 0x000ee40000300800 */
[----:B------:R-:W-:Y:S02]  /*a440*/  FADD.FTZ R73, R246, R73 ;  /* 0x00000049f6497221 */ /* 0x000fe40000010000 */
[----:B------:R-:W-:Y:S01]  /*a450*/  FADD.FTZ R2, R245, R72 ;  /* 0x00000048f5027221 */ /* 0x000fe20000010000 */
[----:B------:R-:W4:Y:S01]  /*a460*/  LDL.LU R136, [R1+0xbc] ;  /* 0x0000bc0001887983 */ /* 0x000f220000300800 */
[----:B------:R-:W-:Y:S01]  /*a470*/  FADD.FTZ R5, R244, R74 ;  /* 0x0000004af4057221 */ /* 0x000fe20000010000 */
[C---:B------:R-:W-:Y:S02]  /*a480*/  HMMA.16816.F32 R140, R196.reuse, R152, R8 ;  /* 0x00000098c48c723c */ /* 0x040fe40000001808 */
[----:B------:R-:W4:Y:S02]  /*a490*/  LDL.LU R247, [R1+0xb8] ;  /* 0x0000b80001f77983 */ /* 0x000f240000300800 */
[----:B------:R-:W-:Y:S02]  /*a4a0*/  FADD.FTZ R4, R243, R73 ;  /* 0x00000049f3047221 */ /* 0x000fe40000010000 */
[----:B------:R-:W-:Y:S01]  /*a4b0*/  FADD.FTZ R2, R242, R2 ;  /* 0x00000002f2027221 */ /* 0x000fe20000010000 */
[----:B------:R1:W5:Y:S01]  /*a4c0*/  LDL.LU R246, [R1+0xb4] ;  /* 0x0000b40001f67983 */ /* 0x0003620000300800 */
[----:B------:R-:W-:Y:S01]  /*a4d0*/  FADD.FTZ R5, R241, R5 ;  /* 0x00000005f1057221 */ /* 0x000fe20000010000 */
[-C--:B------:R-:W-:Y:S02]  /*a4e0*/  HMMA.16816.F32 R148, R196, R154.reuse, R12 ;  /* 0x0000009ac494723c */ /* 0x080fe4000000180c */
[----:B------:R1:W5:Y:S01]  /*a4f0*/  LDL.LU R245, [R1+0xb0] ;  /* 0x0000b00001f57983 */ /* 0x0003620000300800 */
[----:B------:R-:W-:Y:S02]  /*a500*/  FADD.FTZ R4, R239, R4 ;  /* 0x00000004ef047221 */ /* 0x000fe40000010000 */
[----:B------:R-:W-:Y:S01]  /*a510*/  FADD.FTZ R6, R238, R2 ;  /* 0x00000002ee067221 */ /* 0x000fe20000010000 */
[----:B------:R1:W5:Y:S01]  /*a520*/  LDL.LU R244, [R1+0xac] ;  /* 0x0000ac0001f47983 */ /* 0x0003620000300800 */
[----:B------:R-:W-:Y:S01]  /*a530*/  FADD.FTZ R2, R237, R5 ;  /* 0x00000005ed027221 */ /* 0x000fe20000010000 */
[C---:B------:R-:W-:Y:S02]  /*a540*/  HMMA.16816.F32 R152, R200.reuse, R154, R16 ;  /* 0x0000009ac898723c */ /* 0x040fe40000001810 */
[----:B------:R1:W5:Y:S02]  /*a550*/  LDL.LU R243, [R1+0xa8] ;  /* 0x0000a80001f37983 */ /* 0x0003640000300800 */
        /* <DEDUP_REMOVED lines=28> */
[-C--:B-1----:R-:W-:Y:S02]  /*a720*/  HMMA.16816.F32 R172, R200, R184.reuse, R36 ;  /* 0x000000b8c8ac723c */ /* 0x082fe40000001824 */
        /* <DEDUP_REMOVED lines=9> */
[----:B------:R-:W1:Y:S01]  /*a7c0*/  LDSM.16.MT88.4 R4, [R229+0xb800] ;  /* 0x00b80000e504783b */ /* 0x000e620000004200 */
[----:B------:R-:W-:Y:S04]  /*a7d0*/  FADD.FTZ R9, R224, R10 ;  /* 0x0000000ae0097221 */ /* 0x000fe80000010000 */
[----:B------:R-:W-:Y:S02]  /*a7e0*/  FADD.FTZ R0, R182, R0 ;  /* 0x00000000b6007221 */ /* 0x000fe40000010000 */
        /* <DEDUP_REMOVED lines=10> */
[----:B------:R-:W-:Y:S04]  /*a890*/  FADD.FTZ R2, R188, R2 ;  /* 0x00000002bc027221 */ /* 0x000fe80000010000 */
[----:B------:R-:W-:Y:S02]  /*a8a0*/  FADD.FTZ R11, R190, R8 ;  /* 0x00000008be0b7221 */ /* 0x000fe40000010000 */
[----:B------:R-:W-:Y:S02]  /*a8b0*/  FADD.FTZ R0, R129, R0 ;  /* 0x0000000081007221 */ /* 0x000fe40000010000 */
        /* <DEDUP_REMOVED lines=15> */
[----:B------:R-:W-:Y:S04]  /*a9b0*/  HMMA.16816.F32 R200, R200, R6, R64 ;  /* 0x00000006c8c8723c */ /* 0x000fe80000001840 */
[----:B------:R-:W-:Y:S02]  /*a9c0*/  FADD.FTZ R0, R107, R9 ;  /* 0x000000096b007221 */ /* 0x000fe40000010000 */
[----:B------:R-:W-:Y:S02]  /*a9d0*/  FADD.FTZ R4, R102, R10 ;  /* 0x0000000a66047221 */ /* 0x000fe40000010000 */
[----:B------:R-:W-:Y:S04]  /*a9e0*/  FADD.FTZ R2, R114, R2 ;  /* 0x0000000272027221 */ /* 0x000fe80000010000 */
[----:B------:R-:W-:Y:S02]  /*a9f0*/  FADD.FTZ R5, R108, R8 ;  /* 0x000000086c057221 */ /* 0x000fe40000010000 */
        /* <DEDUP_REMOVED lines=22> */
[----:B--2---:R-:W-:Y:S02]  /*ab60*/  MOV R137, R134 ;  /* 0x0000008600897202 */ /* 0x004fe40000000f00 */
[----:B---3--:R-:W-:Y:S02]  /*ab70*/  MOV R133, R135 ;  /* 0x0000008700857202 */ /* 0x008fe40000000f00 */
[----:B----4-:R-:W-:Y:S02]  /*ab80*/  MOV R132, R136 ;  /* 0x0000008800847202 */ /* 0x010fe40000000f00 */
[----:B------:R-:W-:Y:S01]  /*ab90*/  IADD3 R247, R247, -0x1, RZ ;  /* 0xfffffffff7f77810 */ /* 0x000fe20007ffe0ff */
[----:B-----5:R-:W-:-:S05]  /*aba0*/  @P0 BRA `(.L_x_88) ;  /* 0xffffb86000000947 */ /* 0x020fca000383ffff */
.L_x_87:
[----:B---3--:R-:W1:Y:S01]  /*abb0*/  SHFL.BFLY PT, R0, R248, 0x2, 0x1f ;  /* 0x0c401f00f8007f89 */ /* 0x008e6200000e0000 */
[----:B------:R-:W-:Y:S01]  /*abc0*/  ULDC.U8 UR4, c[0x0][0x329] ;  /* 0x0000ca4000047ab9 */ /* 0x000fe20000000000 */
[----:B------:R-:W-:Y:S01]  /*abd0*/  MOV R35, 0xfffffff0 ;  /* 0xfffffff000237802 */ /* 0x000fe20000000f00 */
[----:B------:R-:W-:Y:S01]  /*abe0*/  ULDC.U8 UR5, c[0x0][0x328] ;  /* 0x0000ca0000057ab9 */ /* 0x000fe20000000000 */
[----:B------:R-:W2:Y:S01]  /*abf0*/  SHFL.BFLY PT, R5, R250, 0x2, 0x1f ;  /* 0x0c401f00fa057f89 */ /* 0x000ea200000e0000 */
[----:B------:R-:W-:Y:S01]  /*ac00*/  ISETP.NE.AND P0, PT, RZ, UR4, PT ;  /* 0x00000004ff007c0c */ /* 0x000fe2000bf05270 */
[----:B------:R-:W-:Y:S01]  /*ac10*/  BSSY B0, `(.L_x_91) ;  /* 0x0000120000007945 */ /* 0x000fe20003800000 */
[----:B------:R-:W-:Y:S01]  /*ac20*/  ISETP.NE.AND P3, PT, RZ, UR5, PT ;  /* 0x00000005ff007c0c */ /* 0x000fe2000bf65270 */
[----:B------:R-:W3:Y:S01]  /*ac30*/  SHFL.BFLY PT, R4, R249, 0x2, 0x1f ;  /* 0x0c401f00f9047f89 */ /* 0x000ee200000e0000 */
[----:B------:R-:W-:-:S03]  /*ac40*/  MOV R32, 0x20 ;  /* 0x0000002000207802 */ /* 0x000fc60000000f00 */
[----:B------:R-:W4:Y:S04]  /*ac50*/  SHFL.BFLY PT, R2, R251, 0x2, 0x1f ;  /* 0x0c401f00fb027f89 */ /* 0x000f2800000e0000 */
[----:B------:R-:W4:Y:S02]  /*ac60*/  S2R R55, SR_TID.X ;  /* 0x0000000000377919 */ /* 0x000f240000002100 */
[----:B------:R-:W-:-:S05]  /*ac70*/  @P0 MOV R54, c[0x0][0x210] ;  /* 0x0000840000360a02 */ /* 0x000fca0000000f00 */
[----:B------:R-:W-:Y:S02]  /*ac80*/  @P0 IMAD R54, R54, c[0x0][0x214], RZ ;  /* 0x0000850036360a24 */ /* 0x000fe400078e02ff */
[----:B-1----:R-:W-:Y:S02]  /*ac90*/  FADD.FTZ R0, R0, R248 ;  /* 0x000000f800007221 */ /* 0x002fe40000010000 */
[----:B--2---:R-:W-:-:S03]  /*aca0*/  FADD.FTZ R5, R5, R250 ;  /* 0x000000fa05057221 */ /* 0x004fc60000010000 */
[----:B------:R-:W1:Y:S01]  /*acb0*/  SHFL.BFLY PT, R6, R0, 0x1, 0x1f ;  /* 0x0c201f0000067f89 */ /* 0x000e6200000e0000 */
[----:B---3--:R-:W-:-:S03]  /*acc0*/  FADD.FTZ R4, R4, R249 ;  /* 0x000000f904047221 */ /* 0x008fc60000010000 */
[----:B------:R-:W2:Y:S01]  /*acd0*/  SHFL.BFLY PT, R8, R5, 0x1, 0x1f ;  /* 0x0c201f0005087f89 */ /* 0x000ea200000e0000 */
[----:B----4-:R-:W-:-:S03]  /*ace0*/  FADD.FTZ R2, R2, R251 ;  /* 0x000000fb02027221 */ /* 0x010fc60000010000 */
[----:B------:R-:W3:Y:S01]  /*acf0*/  SHFL.BFLY PT, R7, R4, 0x1, 0x1f ;  /* 0x0c201f0004077f89 */ /* 0x000ee200000e0000 */
[----:B------:R-:W-:-:S04]  /*ad00*/  SHF.R.S32.HI R56, RZ, 0x1f, R55 ;  /* 0x0000001fff387819 */ /* 0x000fc80000011437 */
[CC--:B------:R-:W-:Y:S02]  /*ad10*/  LEA.HI R38, R56.reuse, R55.reuse, RZ, 0x2 ;  /* 0x0000003738267211 */ /* 0x0c0fe400078f10ff */
[----:B------:R-:W-:-:S04]  /*ad20*/  LEA.HI R27, R56, R55, RZ, 0x5 ;  /* 0x00000037381b7211 */ /* 0x000fc800078f28ff */
[----:B------:R-:W-:Y:S01]  /*ad30*/  SHF.R.S32.HI R27, RZ, 0x5, R27 ;  /* 0x00000005ff1b7819 */ /* 0x000fe2000001141b */
[----:B-1----:R-:W-:Y:S01]  /*ad40*/  FADD.FTZ R36, R0, R6 ;  /* 0x0000000600247221 */ /* 0x002fe20000010000 */
[----:B------:R-:W-:Y:S01]  /*ad50*/  MOV R0, 0x3f800000 ;  /* 0x3f80000000007802 */ /* 0x000fe20000000f00 */
[----:B------:R-:W1:Y:S01]  /*ad60*/  SHFL.BFLY PT, R6, R2, 0x1, 0x1f ;  /* 0x0c201f0002067f89 */ /* 0x000e6200000e0000 */
[----:B--2---:R-:W-:Y:S01]  /*ad70*/  FADD.FTZ R37, R5, R8 ;  /* 0x0000000805257221 */ /* 0x004fe20000010000 */
[--C-:B------:R-:W-:Y:S02]  /*ad80*/  SHF.R.S32.HI R8, RZ, 0x2, R38.reuse ;  /* 0x00000002ff087819 */ /* 0x100fe40000011426 */
[----:B------:R-:W-:Y:S01]  /*ad90*/  SHF.R.S32.HI R5, RZ, 0x1f, R38 ;  /* 0x0000001fff057819 */ /* 0x000fe20000011426 */
[----:B---3--:R-:W-:Y:S01]  /*ada0*/  FADD.FTZ R52, R4, R7 ;  /* 0x0000000704347221 */ /* 0x008fe20000010000 */
[----:B------:R-:W-:Y:S02]  /*adb0*/  FSETP.NE.FTZ.AND P6, PT, R36, RZ, PT ;  /* 0x000000ff2400720b */ /* 0x000fe40003fd5000 */
[----:B------:R-:W-:-:S02]  /*adc0*/  LEA.HI R4, R5, R8, RZ, 0x3 ;  /* 0x0000000805047211 */ /* 0x000fc400078f18ff */
[----:B------:R-:W-:Y:S02]  /*add0*/  FSETP.NE.FTZ.AND P5, PT, R37, RZ, PT ;  /* 0x000000ff2500720b */ /* 0x000fe40003fb5000 */
[----:B------:R-:W-:Y:S01]  /*ade0*/  LOP3.LUT R7, R4, 0xfffffff8, RZ, 0xc0, !PT ;  /* 0xfffffff804077812 */ /* 0x000fe200078ec0ff */
[----:B------:R-:W-:Y:S01]  /*adf0*/  IMAD.MOV.U32 R4, RZ, RZ, 0x3f800000 ;  /* 0x3f800000ff047424 */ /* 0x000fe200078e00ff */
[----:B------:R-:W-:Y:S02]  /*ae00*/  FSETP.NE.FTZ.AND P4, PT, R52, RZ, PT ;  /* 0x000000ff3400720b */ /* 0x000fe40003f95000 */
[----:B------:R-:W-:Y:S02]  /*ae10*/  IADD3 R7, R8, -R7, RZ ;  /* 0x8000000708077210 */ /* 0x000fe40007ffe0ff */
[----:B------:R-:W-:Y:S01]  /*ae20*/  @!P0 MOV R5, c[0x0][0x214] ;  /* 0x0000850000058a02 */ /* 0x000fe20000000f00 */
[----:B------:R-:W2:Y:S03]  /*ae30*/  @P6 MUFU.RCP R0, R36 ;  /* 0x0000002400006308 */ /* 0x000ea60000001000 */
[----:B------:R-:W-:Y:S01]  /*ae40*/  @!P0 SEL R54, R5, c[0x0][0x234], !P3 ;  /* 0x00008d0005368a07 */ /* 0x000fe20005800000 */
[----:B-1----:R-:W-:Y:S01]  /*ae50*/  FADD.FTZ R53, R2, R6 ;  /* 0x0000000602357221 */ /* 0x002fe20000010000 */
[----:B------:R-:W-:-:S03]  /*ae60*/  LOP3.LUT R2, R7, 0x1, RZ, 0xc0, !PT ;  /* 0x0000000107027812 */ /* 0x000fc600078ec0ff */
[----:B------:R-:W-:Y:S01]  /*ae70*/  @P5 MUFU.RCP R4, R37 ;  /* 0x0000002500045308 */ /* 0x000fe20000001000 */
[----:B------:R-:W-:Y:S01]  /*ae80*/  ISETP.NE.U32.AND P1, PT, R2, 0x1, PT ;  /* 0x000000010200780c */ /* 0x000fe20003f25070 */
[----:B------:R-:W-:-:S03]  /*ae90*/  IMAD.MOV.U32 R2, RZ, RZ, 0x3f800000 ;  /* 0x3f800000ff027424 */ /* 0x000fc600078e00ff */
[----:B------:R-:W-:Y:S02]  /*aea0*/  SEL R35, R35, 0x10, !P1 ;  /* 0x0000001023237807 */ /* 0x000fe40004800000 */
[----:B------:R-:W-:Y:S01]  /*aeb0*/  R2P PR, R7, 0x6 ;  /* 0x0000000607007804 */ /* 0x000fe20000000000 */
[C---:B--2---:R-:W-:Y:S01]  /*aec0*/  FMUL.FTZ R144, R0.reuse, R144 ;  /* 0x0000009000907220 */ /* 0x044fe20000410000 */
[----:B------:R-:W1:Y:S01]  /*aed0*/  @P4 MUFU.RCP R2, R52 ;  /* 0x0000003400024308 */ /* 0x000e620000001000 */
[C---:B------:R-:W-:Y:S01]  /*aee0*/  FMUL.FTZ R31, R0.reuse, R145 ;  /* 0x00000091001f7220 */ /* 0x040fe20000410000 */
[----:B------:R-:W-:Y:S01]  /*aef0*/  ISETP.NE.OR P3, PT, RZ, UR4, !P3 ;  /* 0x00000004ff007c0c */ /* 0x000fe2000df65670 */
[----:B------:R-:W-:Y:S01]  /*af00*/  FMUL.FTZ R152, R0, R152 ;  /* 0x0000009800987220 */ /* 0x000fe20000410000 */
[----:B------:R-:W-:Y:S01]  /*af10*/  SEL R32, R32, 0xffffffe0, !P1 ;  /* 0xffffffe020207807 */ /* 0x000fe20004800000 */
[C---:B------:R-:W-:Y:S01]  /*af20*/  FMUL.FTZ R5, R0.reuse, R153 ;  /* 0x0000009900057220 */ /* 0x040fe20000410000 */
[----:B------:R-:W-:Y:S01]  /*af30*/  FSETP.NE.FTZ.AND P1, PT, R53, RZ, PT ;  /* 0x000000ff3500720b */ /* 0x000fe20003f35000 */
[C---:B------:R-:W-:Y:S01]  /*af40*/  FMUL.FTZ R156, R0.reuse, R156 ;  /* 0x0000009c009c7220 */ /* 0x040fe20000410000 */
[----:B------:R-:W-:Y:S01]  /*af50*/  F2FP.PACK_AB R31, R31, R144 ;  /* 0x000000901f1f723e */ /* 0x000fe200000000ff */
        /* <DEDUP_REMOVED lines=16> */
[----:B------:R-:W-:Y:S01]  /*b060*/  MOV R0, 0x3f800000 ;  /* 0x3f80000000007802 */ /* 0x000fe20000000f00 */
[----:B-1----:R-:W-:Y:S01]  /*b070*/  FMUL.FTZ R140, R2, R140 ;  /* 0x0000008c028c7220 */ /* 0x002fe20000410000 */
[----:B------:R-:W-:Y:S01]  /*b080*/  F2FP.PACK_AB R14, R14, R188 ;  /* 0x000000bc0e0e723e */ /* 0x000fe200000000ff */
[----:B------:R-:W-:Y:S01]  /*b090*/  FMUL.FTZ R34, R2, R141 ;  /* 0x0000008d02227220 */ /* 0x000fe20000410000 */
[----:B------:R-:W-:Y:S01]  /*b0a0*/  F2FP.PACK_AB R10, R10, R200 ;  /* 0x000000c80a0a723e */ /* 0x000fe200000000ff */
[C---:B------:R-:W-:Y:S01]  /*b0b0*/  FMUL.FTZ R148, R2.reuse, R148 ;  /* 0x0000009402947220 */ /* 0x040fe20000410000 */
[----:B------:R-:W1:Y:S01]  /*b0c0*/  @P1 MUFU.RCP R0, R53 ;  /* 0x0000003500001308 */ /* 0x000e620000001000 */
        /* <DEDUP_REMOVED lines=35> */
[----:B------:R-:W-:Y:S01]  /*b300*/  LOP3.LUT R0, R38, 0x3ffffffc, RZ, 0xc0, !PT ;  /* 0x3ffffffc26007812 */ /* 0x000fe200078ec0ff */
[C---:B------:R-:W-:Y:S01]  /*b310*/  FMUL.FTZ R17, R2.reuse, R181 ;  /* 0x000000b502117220 */ /* 0x040fe20000410000 */
[----:B------:R-:W-:Y:S01]  /*b320*/  F2FP.PACK_AB R11, R195, R11 ;  /* 0x0000000bc30b723e */ /* 0x000fe200000000ff */
[C---:B------:R-:W-:Y:S02]  /*b330*/  FMUL.FTZ R192, R2.reuse, R192 ;  /* 0x000000c002c07220 */ /* 0x040fe40000410000 */
[C---:B------:R-:W-:Y:S01]  /*b340*/  FMUL.FTZ R12, R2.reuse, R193 ;  /* 0x000000c1020c7220 */ /* 0x040fe20000410000 */
[----:B------:R-:W-:Y:S01]  /*b350*/  F2FP.PACK_AB R17, R17, R180 ;  /* 0x000000b41111723e */ /* 0x000fe200000000ff */
[----:B------:R-:W-:-:S02]  /*b360*/  FMUL.FTZ R196, R2, R196 ;  /* 0x000000c402c47220 */ /* 0x000fc40000410000 */
[----:B------:R-:W-:Y:S01]  /*b370*/  FMUL.FTZ R8, R2, R197 ;  /* 0x000000c502087220 */ /* 0x000fe20000410000 */
[----:B------:R-:W-:Y:S01]  /*b380*/  SHF.L.U32 R2, R7, 0x6, RZ ;  /* 0x0000000607027819 */ /* 0x000fe200000006ff */
[----:B------:R-:W-:Y:S01]  /*b390*/  IMAD.IADD R0, R55, 0x1, -R0 ;  /* 0x0000000137007824 */ /* 0x000fe200078e0a00 */
[----:B------:R-:W-:Y:S01]  /*b3a0*/  F2FP.PACK_AB R12, R12, R192 ;  /* 0x000000c00c0c723e */ /* 0x000fe200000000ff */
[----:B------:R-:W-:Y:S01]  /*b3b0*/  FMUL.FTZ R146, R4, R146 ;  /* 0x0000009204927220 */ /* 0x000fe20000410000 */
[----:B------:R-:W-:Y:S01]  /*b3c0*/  LOP3.LUT R2, R2, 0x1c0, RZ, 0xc0, !PT ;  /* 0x000001c002027812 */ /* 0x000fe200078ec0ff */
[C---:B------:R-:W-:Y:S01]  /*b3d0*/  FMUL.FTZ R30, R4.reuse, R147 ;  /* 0x00000093041e7220 */ /* 0x040fe20000410000 */
[----:B------:R-:W-:Y:S01]  /*b3e0*/  LEA R0, R27, R0, 0x9 ;  /* 0x000000001b007211 */ /* 0x000fe200078e48ff */
[----:B------:R-:W-:Y:S01]  /*b3f0*/  FMUL.FTZ R154, R4, R154 ;  /* 0x0000009a049a7220 */ /* 0x000fe20000410000 */
[----:B------:R-:W-:Y:S01]  /*b400*/  LEA.HI R2, R2, R2, RZ, 0x1d ;  /* 0x0000000202027211 */ /* 0x000fe200078fe8ff */
[----:B------:R-:W-:Y:S01]  /*b410*/  FMUL.FTZ R6, R4, R155 ;  /* 0x0000009b04067220 */ /* 0x000fe20000410000 */
[----:B------:R-:W-:Y:S01]  /*b420*/  F2FP.PACK_AB R30, R30, R146 ;  /* 0x000000921e1e723e */ /* 0x000fe200000000ff */
[----:B------:R-:W-:Y:S01]  /*b430*/  FMUL.FTZ R158, R4, R158 ;  /* 0x0000009e049e7220 */ /* 0x000fe20000410000 */
[----:B------:R-:W-:Y:S01]  /*b440*/  LEA R0, R0, R2, 0x1 ;  /* 0x0000000200007211 */ /* 0x000fe200078e08ff */
[----:B------:R-:W-:Y:S01]  /*b450*/  FMUL.FTZ R26, R4, R159 ;  /* 0x0000009f041a7220 */ /* 0x000fe20000410000 */
[----:B------:R-:W-:Y:S01]  /*b460*/  F2FP.PACK_AB R6, R6, R154 ;  /* 0x0000009a0606723e */ /* 0x000fe200000000ff */
[----:B------:R-:W-:Y:S01]  /*b470*/  FMUL.FTZ R170, R4, R170 ;  /* 0x000000aa04aa7220 */ /* 0x000fe20000410000 */
[----:B------:R-:W-:Y:S01]  /*b480*/  SHF.L.U32 R2, R0, 0x1, RZ ;  /* 0x0000000100027819 */ /* 0x000fe200000006ff */
[----:B------:R-:W-:Y:S01]  /*b490*/  FMUL.FTZ R19, R4, R171 ;  /* 0x000000ab04137220 */ /* 0x000fe20000410000 */
[----:B------:R-:W-:Y:S01]  /*b4a0*/  F2FP.PACK_AB R26, R26, R158 ;  /* 0x0000009e1a1a723e */ /* 0x000fe200000000ff */
[----:B------:R-:W-:Y:S01]  /*b4b0*/  FMUL.FTZ R174, R4, R174 ;  /* 0x000000ae04ae7220 */ /* 0x000fe20000410000 */
[----:B------:R-:W-:Y:S01]  /*b4c0*/  IADD3 R0, R2, 0x40, RZ ;  /* 0x0000004002007810 */ /* 0x000fe20007ffe0ff */
[C---:B------:R-:W-:Y:S01]  /*b4d0*/  FMUL.FTZ R24, R4.reuse, R175 ;  /* 0x000000af04187220 */ /* 0x040fe20000410000 */
[----:B------:R-:W-:Y:S01]  /*b4e0*/  STS [R2], R31 ;  /* 0x0000001f02007388 */ /* 0x000fe20000000800 */
[----:B------:R-:W-:Y:S01]  /*b4f0*/  FMUL.FTZ R186, R4, R186 ;  /* 0x000000ba04ba7220 */ /* 0x000fe20000410000 */
[----:B------:R-:W-:Y:S01]  /*b500*/  @P2 IADD3 R0, R2, -0x40, RZ ;  /* 0xffffffc002002810 */ /* 0x000fe20007ffe0ff */
[C---:B------:R-:W-:Y:S01]  /*b510*/  FMUL.FTZ R15, R4.reuse, R187 ;  /* 0x000000bb040f7220 */ /* 0x040fe20000410000 */
[----:B------:R-:W-:Y:S01]  /*b520*/  STS [R2+0x400], R30 ;  /* 0x0004001e02007388 */ /* 0x000fe20000000800 */
[C---:B------:R-:W-:Y:S01]  /*b530*/  FMUL.FTZ R190, R4.reuse, R190 ;  /* 0x000000be04be7220 */ /* 0x040fe20000410000 */
[----:B------:R-:W-:Y:S01]  /*b540*/  F2FP.PACK_AB R19, R19, R170 ;  /* 0x000000aa1313723e */ /* 0x000fe200000000ff */
[----:B------:R-:W-:Y:S01]  /*b550*/  FMUL.FTZ R13, R4, R191 ;  /* 0x000000bf040d7220 */ /* 0x000fe20000410000 */
[----:B------:R-:W-:Y:S01]  /*b560*/  F2FP.PACK_AB R24, R24, R174 ;  /* 0x000000ae1818723e */ /* 0x000fe200000000ff */
[C---:B------:R-:W-:Y:S01]  /*b570*/  FMUL.FTZ R202, R4.reuse, R202 ;  /* 0x000000ca04ca7220 */ /* 0x040fe20000410000 */
[----:B------:R-:W-:Y:S01]  /*b580*/  F2FP.PACK_AB R15, R15, R186 ;  /* 0x000000ba0f0f723e */ /* 0x000fe200000000ff */
[----:B------:R-:W-:Y:S01]  /*b590*/  FMUL.FTZ R9, R4, R203 ;  /* 0x000000cb04097220 */ /* 0x000fe20000410000 */
[----:B------:R-:W-:Y:S01]  /*b5a0*/  F2FP.PACK_AB R13, R13, R190 ;  /* 0x000000be0d0d723e */ /* 0x000fe200000000ff */
[----:B------:R-:W-:Y:S01]  /*b5b0*/  IMAD.IADD R4, R2, 0x1, R35 ;  /* 0x0000000102047824 */ /* 0x000fe200078e0223 */
[----:B------:R-:W-:-:S02]  /*b5c0*/  F2FP.PACK_AB R8, R8, R196 ;  /* 0x000000c40808723e */ /* 0x000fc400000000ff */
[----:B------:R-:W-:Y:S02]  /*b5d0*/  F2FP.PACK_AB R9, R9, R202 ;  /* 0x000000ca0909723e */ /* 0x000fe400000000ff */
[----:B------:R1:W-:Y:S01]  /*b5e0*/  STS [R4+0x400], R6 ;  /* 0x0004000604007388 */ /* 0x0003e20000000800 */
[----:B------:R-:W-:-:S03]  /*b5f0*/  F2FP.PACK_AB R7, R199, R198 ;  /* 0x000000c6c707723e */ /* 0x000fc600000000ff */
[----:B------:R2:W-:Y:S04]  /*b600*/  STS [R4], R5 ;  /* 0x0000000504007388 */ /* 0x0005e80000000800 */
[----:B------:R-:W-:Y:S04]  /*b610*/  STS [R2+0x2000], R34 ;  /* 0x0020002202007388 */ /* 0x000fe80000000800 */
[----:B------:R3:W-:Y:S04]  /*b620*/  STS [R2+0x2400], R142 ;  /* 0x0024008e02007388 */ /* 0x0007e80000000800 */
[----:B------:R-:W-:Y:S04]  /*b630*/  STS [R4+0x2000], R33 ;  /* 0x0020002104007388 */ /* 0x000fe80000000800 */
[----:B------:R4:W-:Y:S01]  /*b640*/  STS [R4+0x2400], R150 ;  /* 0x0024009604007388 */ /* 0x0009e20000000800 */
[----:B-1----:R-:W-:-:S02]  /*b650*/  IADD3 R6, R2, R32, RZ ;  /* 0x0000002002067210 */ /* 0x002fc40007ffe0ff */
[----:B--2---:R-:W-:-:S03]  /*b660*/  IADD3 R5, R4, R32, RZ ;  /* 0x0000002004057210 */ /* 0x004fc60007ffe0ff */
[----:B------:R-:W-:Y:S04]  /*b670*/  STS [R6], R28 ;  /* 0x0000001c06007388 */ /* 0x000fe80000000800 */
[----:B------:R-:W-:Y:S01]  /*b680*/  STS [R6+0x400], R26 ;  /* 0x0004001a06007388 */ /* 0x000fe20000000800 */
[----:B---3--:R-:W-:-:S03]  /*b690*/  IADD3 R2, R0, 0x400, RZ ;  /* 0x0000040000027810 */ /* 0x008fc60007ffe0ff */
[----:B------:R-:W-:Y:S04]  /*b6a0*/  STS [R5], R20 ;  /* 0x0000001405007388 */ /* 0x000fe80000000800 */
[----:B------:R1:W-:Y:S01]  /*b6b0*/  STS [R5+0x400], R19 ;  /* 0x0004001305007388 */ /* 0x0003e20000000800 */
[----:B----4-:R-:W-:-:S03]  /*b6c0*/  IMAD.IADD R4, R32, 0x1, R0 ;  /* 0x0000000120047824 */ /* 0x010fc600078e0200 */
[----:B------:R-:W-:Y:S04]  /*b6d0*/  STS [R6+0x2000], R29 ;  /* 0x0020001d06007388 */ /* 0x000fe80000000800 */
[----:B------:R2:W-:Y:S04]  /*b6e0*/  STS [R6+0x2400], R162 ;  /* 0x002400a206007388 */ /* 0x0005e80000000800 */
[----:B------:R-:W-:Y:S04]  /*b6f0*/  STS [R5+0x2000], R22 ;  /* 0x0020001605007388 */ /* 0x000fe80000000800 */
[----:B------:R-:W-:Y:S04]  /*b700*/  STS [R5+0x2400], R166 ;  /* 0x002400a605007388 */ /* 0x000fe80000000800 */
[----:B------:R-:W-:Y:S04]  /*b710*/  STS [R0], R25 ;  /* 0x0000001900007388 */ /* 0x000fe80000000800 */
[----:B------:R-:W-:Y:S04]  /*b720*/  STS [R0+0x400], R24 ;  /* 0x0004001800007388 */ /* 0x000fe80000000800 */
[----:B-1----:R-:W1:Y:S01]  /*b730*/  S2R R19, SR_TID.X ;  /* 0x0000000000137919 */ /* 0x002e620000002100 */
[----:B--2---:R-:W-:-:S02]  /*b740*/  IADD3 R6, R35, R2, R32 ;  /* 0x0000000223067210 */ /* 0x004fc40007ffe020 */
[----:B------:R-:W-:-:S05]  /*b750*/  IADD3 R2, R35, R0, RZ ;  /* 0x0000000023027210 */ /* 0x000fca0007ffe0ff */
[----:B------:R-:W-:Y:S04]  /*b760*/  STS [R2], R18 ;  /* 0x0000001202007388 */ /* 0x000fe80000000800 */
[----:B------:R2:W-:Y:S04]  /*b770*/  STS [R2+0x400], R15 ;  /* 0x0004000f02007388 */ /* 0x0005e80000000800 */
[----:B------:R-:W-:Y:S04]  /*b780*/  STS [R0+0x2000], R23 ;  /* 0x0020001700007388 */ /* 0x000fe80000000800 */
[----:B------:R3:W-:Y:S04]  /*b790*/  STS [R0+0x2400], R21 ;  /* 0x0024001500007388 */ /* 0x0007e80000000800 */
[----:B------:R4:W-:Y:S04]  /*b7a0*/  STS [R2+0x2000], R17 ;  /* 0x0020001102007388 */ /* 0x0009e80000000800 */
[----:B------:R1:W-:Y:S04]  /*b7b0*/  STS [R2+0x2400], R16 ;  /* 0x0024001002007388 */ /* 0x0003e80000000800 */
[----:B------:R1:W-:Y:S04]  /*b7c0*/  STS [R4], R14 ;  /* 0x0000000e04007388 */ /* 0x0003e80000000800 */
[----:B------:R1:W-:Y:S01]  /*b7d0*/  STS [R4+0x400], R13 ;  /* 0x0004000d04007388 */ /* 0x0003e20000000800 */
[----:B--2---:R-:W-:-:S03]  /*b7e0*/  MOV R15, 0x7f800000 ;  /* 0x7f800000000f7802 */ /* 0x004fc60000000f00 */
[----:B------:R-:W2:Y:S04]  /*b7f0*/  S2R R24, SR_CTAID.Y ;  /* 0x0000000000187919 */ /* 0x000ea80000002600 */
[----:B------:R-:W2:Y:S01]  /*b800*/  S2R R18, SR_CTAID.X ;  /* 0x0000000000127919 */ /* 0x000ea20000002500 */
[----:B---3--:R-:W-:-:S03]  /*b810*/  IADD3 R0, R32, R2, RZ ;  /* 0x0000000220007210 */ /* 0x008fc60007ffe0ff */
[----:B------:R-:W3:Y:S01]  /*b820*/  S2R R25, SR_CTAID.Z ;  /* 0x0000000000197919 */ /* 0x000ee20000002700 */
[----:B----4-:R-:W-:-:S03]  /*b830*/  MOV R17, 0x7f800000 ;  /* 0x7f80000000117802 */ /* 0x010fc60000000f00 */
[----:B------:R4:W-:Y:S01]  /*b840*/  STS [R0], R10 ;  /* 0x0000000a00007388 */ /* 0x0009e20000000800 */
[----:B-1----:R-:W-:Y:S01]  /*b850*/  SHF.R.S32.HI R2, RZ, 0x1f, R19 ;  /* 0x0000001fff027819 */ /* 0x002fe20000011413 */
[----:B------:R-:W-:Y:S02]  /*b860*/  IMAD.MOV.U32 R16, RZ, RZ, 0x7f800000 ;  /* 0x7f800000ff107424 */ /* 0x000fe400078e00ff */
[----:B------:R-:W-:Y:S01]  /*b870*/  STS [R6], R9 ;  /* 0x0000000906007388 */ /* 0x000fe20000000800 */
[----:B------:R-:W-:Y:S02]  /*b880*/  LEA.HI R2, R2, R19, RZ, 0x5 ;  /* 0x0000001302027211 */ /* 0x000fe400078f28ff */
[----:B------:R-:W-:Y:S01]  /*b890*/  MOV R14, 0x7f800000 ;  /* 0x7f800000000e7802 */ /* 0x000fe20000000f00 */
[----:B------:R-:W-:Y:S01]  /*b8a0*/  STS [R4+0x2000], R12 ;  /* 0x0020000c04007388 */ /* 0x000fe20000000800 */
[----:B------:R-:W-:-:S03]  /*b8b0*/  LOP3.LUT R2, R2, 0xffffffe0, RZ, 0xc0, !PT ;  /* 0xffffffe002027812 */ /* 0x000fc600078ec0ff */
[----:B------:R1:W-:Y:S01]  /*b8c0*/  STS [R4+0x2400], R11 ;  /* 0x0024000b04007388 */ /* 0x0003e20000000800 */
[----:B--2---:R-:W-:-:S03]  /*b8d0*/  @!P3 IMAD R13, R24, c[0x0][0x214], RZ ;  /* 0x00008500180dba24 */ /* 0x004fc600078e02ff */
[----:B------:R2:W-:Y:S04]  /*b8e0*/  STS [R0+0x2000], R8 ;  /* 0x0020000800007388 */ /* 0x0005e80000000800 */
[----:B------:R3:W-:Y:S04]  /*b8f0*/  STS [R6+0x2000], R7 ;  /* 0x0020000706007388 */ /* 0x0007e80000000800 */
[----:B------:R-:W-:Y:S06]  /*b900*/  BAR.SYNC.DEFER_BLOCKING 0x0 ;  /* 0x0000000000007b1d */ /* 0x000fec0000010000 */
[----:B----4-:R-:W4:Y:S01]  /*b910*/  @P5 MUFU.LG2 R10, R37 ;  /* 0x00000025000a5308 */ /* 0x010f220000000c00 */
[----:B-1----:R-:W-:-:S07]  /*b920*/  CS2R R4, SRZ ;  /* 0x0000000000047805 */ /* 0x002fce000001ff00 */
[----:B------:R-:W1:Y:S01]  /*b930*/  @P4 MUFU.LG2 R12, R52 ;  /* 0x00000034000c4308 */ /* 0x000e620000000c00 */
[----:B------:R-:W-:Y:S02]  /*b940*/  @!P3 SHF.R.S32.HI R5, RZ, 0x1f, R13 ;  /* 0x0000001fff05b819 */ /* 0x000fe4000001140d */
[----:B--2---:R-:W-:Y:S01]  /*b950*/  @P0 MOV R0, 0x1 ;  /* 0x0000000100000802 */ /* 0x004fe20000000f00 */
[----:B------:R-:W-:Y:S01]  /*b960*/  @!P0 IMAD R0, R54, c[0x0][0x1c0], RZ ;  /* 0x0000700036008a24 */ /* 0x000fe200078e02ff */
[----:B------:R-:W-:Y:S01]  /*b970*/  @!P3 MOV R4, R13 ;  /* 0x0000000d0004b202 */ /* 0x000fe20000000f00 */
[----:B---3--:R-:W-:Y:S02]  /*b980*/  @P0 IMAD.MOV.U32 R7, RZ, RZ, c[0x0][0x210] ;  /* 0x00008400ff070624 */ /* 0x008fe400078e00ff */
[----:B------:R-:W2:Y:S01]  /*b990*/  @P6 MUFU.LG2 R8, R36 ;  /* 0x0000002400086308 */ /* 0x000ea20000000c00 */
[----:B------:R-:W-:Y:S01]  /*b9a0*/  IMAD R0, R24, R0, RZ ;  /* 0x0000000018007224 */ /* 0x000fe200078e02ff */
[----:B-----5:R3:W3:Y:S01]  /*b9b0*/  LDS.128 R28, [R246] ;  /* 0x00000000f61c7984 */ /* 0x0206e20000000c00 */
[----:B------:R-:W-:Y:S01]  /*b9c0*/  @!P0 MOV R7, 0x1 ;  /* 0x0000000100078802 */ /* 0x000fe20000000f00 */
[----:B----4-:R-:W-:Y:S01]  /*b9d0*/  @P5 FMUL.FTZ R10, R10, 0.69314718246459960938 ;  /* 0x3f3172180a0a5820 */ /* 0x010fe20000410000 */
[----:B------:R-:W-:Y:S01]  /*b9e0*/  IADD3 R6, -R2, R19, RZ ;  /* 0x0000001302067210 */ /* 0x000fe20007ffe1ff */
[----:B------:R4:W3:Y:S01]  /*b9f0*/  LDS.128 R20, [R246+0x800] ;  /* 0x00080000f6147984 */ /* 0x0008e20000000c00 */
[----:B------:R-:W-:Y:S01]  /*ba00*/  SEL R9, R0, RZ, P3 ;  /* 0x000000ff00097207 */ /* 0x000fe20001800000 */
[----:B------:R-:W4:Y:S01]  /*ba10*/  @P1 MUFU.LG2 R11, R53 ;  /* 0x00000035000b1308 */ /* 0x000f220000000c00 */
[----:B------:R-:W-:Y:S01]  /*ba20*/  LOP3.LUT P3, RZ, R6, 0x3, RZ, 0xc0, !PT ;  /* 0x0000000306ff7812 */ /* 0x000fe2000786c0ff */
[----:B------:R3:W3:Y:S01]  /*ba30*/  LDS.128 R32, [R246+0x1000] ;  /* 0x00100000f6207984 */ /* 0x0006e20000000c00 */
[----:B------:R-:W-:-:S02]  /*ba40*/  IMAD R0, R18, R7, RZ ;  /* 0x0000000712007224 */ /* 0x000fc400078e02ff */
[----:B------:R-:W-:Y:S01]  /*ba50*/  IMAD R2, R25, R54, R9 ;  /* 0x0000003619027224 */ /* 0x000fe200078e0209 */
[----:B------:R3:W3:Y:S01]  /*ba60*/  LDS.128 R48, [R246+0x1800] ;  /* 0x00180000f6307984 */ /* 0x0006e20000000c00 */
[----:B-1----:R-:W-:Y:S01]  /*ba70*/  @P4 FMUL.FTZ R9, R12, 0.69314718246459960938 ;  /* 0x3f3172180c094820 */ /* 0x002fe20000410000 */
[----:B------:R-:W-:Y:S01]  /*ba80*/  SHF.L.U32 R0, R0, 0x7, RZ ;  /* 0x0000000700007819 */ /* 0x000fe200000006ff */
[----:B--2---:R-:W-:Y:S01]  /*ba90*/  @P6 FMUL.FTZ R8, R8, 0.69314718246459960938 ;  /* 0x3f31721808086820 */ /* 0x004fe20000410000 */
[----:B------:R1:W2:Y:S01]  /*baa0*/  LDS.128 R44, [R246+0x2000] ;  /* 0x00200000f62c7984 */ /* 0x0002a20000000c00 */
[----:B------:R-:W-:Y:S01]  /*bab0*/  @P5 FFMA.FTZ R16, R135, c[0x0][0x238], R10 ;  /* 0x00008e0087105a23 */ /* 0x000fe2000001000a */
[----:B------:R-:W-:Y:S01]  /*bac0*/  IADD3 R13, P2, P0, R0, R4, R2 ;  /* 0x00000004000d7210 */ /* 0x000fe2000785e002 */
[----:B------:R-:W-:Y:S01]  /*bad0*/  @P6 FFMA.FTZ R17, R136, c[0x0][0x238], R8 ;  /* 0x00008e0088116a23 */ /* 0x000fe20000010008 */
[----:B------:R1:W1:Y:S01]  /*bae0*/  LDS.128 R40, [R246+0x2800] ;  /* 0x00280000f6287984 */ /* 0x0002620000000c00 */
[----:B------:R-:W-:Y:S01]  /*baf0*/  SHF.R.S32.HI R0, RZ, 0x1f, R0 ;  /* 0x0000001fff007819 */ /* 0x000fe20000011400 */
[----:B----4-:R-:W-:Y:S01]  /*bb00*/  @P1 FMUL.FTZ R8, R11, 0.69314718246459960938 ;  /* 0x3f3172180b081820 */ /* 0x010fe20000410000 */
[----:B------:R-:W-:Y:S01]  /*bb10*/  SHF.R.S32.HI R2, RZ, 0x1f, R2 ;  /* 0x0000001fff027819 */ /* 0x000fe20000011402 */
[----:B------:R4:W1:Y:S01]  /*bb20*/  LDS.128 R36, [R246+0x3000] ;  /* 0x00300000f6247984 */ /* 0x0008620000000c00 */
[----:B------:R-:W-:-:S02]  /*bb30*/  @P4 FFMA.FTZ R14, R134, c[0x0][0x238], R9 ;  /* 0x00008e00860e4a23 */ /* 0x000fc40000010009 */
[----:B------:R-:W-:Y:S01]  /*bb40*/  @P1 FFMA.FTZ R15, R3, c[0x0][0x238], R8 ;  /* 0x00008e00030f1a23 */ /* 0x000fe20000010008 */
[----:B------:R-:W1:Y:S01]  /*bb50*/  LDS.128 R244, [R246+0x3800] ;  /* 0x00380000f6f47984 */ /* 0x000e620000000c00 */
[----:B------:R-:W-:Y:S01]  /*bb60*/  IADD3.X R11, R0, R5, R2, P2, P0 ;  /* 0x00000005000b7210 */ /* 0x000fe200017e0402 */
[----:B------:R-:W-:Y:S05]  /*bb70*/  @P3 BRA `(.L_x_92) ;  /* 0x0000029000003947 */ /* 0x000fea0003800000 */
[----:B------:R-:W-:Y:S01]  /*bb80*/  SHF.R.S32.HI R0, RZ, 0x1f, R27 ;  /* 0x0000001fff007819 */ /* 0x000fe2000001141b */
[----:B------:R-:W-:Y:S01]  /*bb90*/  IMAD.MOV.U32 R5, RZ, RZ, c[0x0][0x214] ;  /* 0x00008500ff057624 */ /* 0x000fe200078e00ff */
[----:B------:R-:W-:Y:S02]  /*bba0*/  SHF.R.S32.HI R3, RZ, 0x1f, R6 ;  /* 0x0000001fff037819 */ /* 0x000fe40000011406 */
[----:B------:R-:W-:Y:S01]  /*bbb0*/  LEA.HI R2, R0, R27, RZ, 0x2 ;  /* 0x0000001b00027211 */ /* 0x000fe200078f10ff */
[----:B------:R-:W-:Y:S01]  /*bbc0*/  IMAD R5, R18, -0x80, R5 ;  /* 0xffffff8012057824 */ /* 0x000fe200078e0205 */
[----:B------:R-:W-:Y:S02]  /*bbd0*/  LEA.HI R0, R3, R6, RZ, 0x2 ;  /* 0x0000000603007211 */ /* 0x000fe400078f10ff */
[----:B------:R-:W-:-:S02]  /*bbe0*/  LOP3.LUT R2, R2, 0xffffffc, RZ, 0xc0, !PT ;  /* 0x0ffffffc02027812 */ /* 0x000fc400078ec0ff */
        /* <DEDUP_REMOVED lines=34> */
.L_x_92:
[----:B------:R-:W-:Y:S05]  /*be10*/  BSYNC B0 ;  /* 0x0000000000007941 */ /* 0x000fea0003800000 */
.L_x_91:
[----:B------:R-:W-:Y:S01]  /*be20*/  LEA.HI R0, R56, R55, RZ, 0x3 ;  /* 0x0000003738007211 */ /* 0x000fe200078f18ff */
[----:B------:R-:W-:Y:S01]  /*be30*/  ULDC.64 UR4, c[0x0][0x1e8] ;  /* 0x00007a0000047ab9 */ /* 0x000fe20000000a00 */
[----:B----4-:R-:W-:Y:S01]  /*be40*/  SHF.R.S32.HI R5, RZ, 0x1f, R24 ;  /* 0x0000001fff057819 */ /* 0x010fe20000011418 */
[----:B------:R-:W-:Y:S01]  /*be50*/  USHF.L.U32 UR7, UR4, 0x5, URZ ;  /* 0x0000000504077899 */ /* 0x000fe2000800063f */
[----:B------:R-:W-:Y:S01]  /*be60*/  LOP3.LUT R2, R0, 0xfffffff8, RZ, 0xc0, !PT ;  /* 0xfffffff800027812 */ /* 0x000fe200078ec0ff */
[----:B------:R-:W-:Y:S01]  /*be70*/  UMOV UR6, 0x5 ;  /* 0x0000000500067882 */ /* 0x000fe20000000000 */
[----:B------:R-:W-:Y:S01]  /*be80*/  SHF.R.S32.HI R6, RZ, 0x1f, R25 ;  /* 0x0000001fff067819 */ /* 0x000fe20000011419 */
[----:B------:R-:W-:Y:S01]  /*be90*/  IMAD R5, R5, c[0x0][0x1e0], RZ ;  /* 0x0000780005057a24 */ /* 0x000fe200078e02ff */
[----:B------:R-:W-:Y:S01]  /*bea0*/  SHF.R.S32.HI R4, RZ, 0x3, R0 ;  /* 0x00000003ff047819 */ /* 0x000fe20000011400 */
[----:B------:R-:W-:Y:S01]  /*beb0*/  IMAD.IADD R2, R55, 0x1, -R2 ;  /* 0x0000000137027824 */ /* 0x000fe200078e0a02 */
[----:B------:R-:W-:Y:S01]  /*bec0*/  USHF.L.U64.HI UR5, UR4, UR6, UR5 ;  /* 0x0000000604057299 */ /* 0x000fe20008010205 */
[----:B------:R-:W-:Y:S01]  /*bed0*/  IMAD R0, R24, c[0x0][0x1e4], R5 ;  /* 0x0000790018007a24 */ /* 0x000fe200078e0205 */
[----:B------:R-:W-:Y:S01]  /*bee0*/  SHF.R.S32.HI R5, RZ, 0x1f, R4 ;  /* 0x0000001fff057819 */ /* 0x000fe20000011404 */
[----:B------:R-:W-:-:S02]  /*bef0*/  IMAD.SHL.U32 R2, R2, 0x8, RZ ;  /* 0x0000000802027824 */ /* 0x000fc400078e00ff */
[----:B------:R-:W-:Y:S02]  /*bf00*/  IMAD R6, R6, c[0x0][0x1f0], RZ ;  /* 0x00007c0006067a24 */ /* 0x000fe400078e02ff */
[----:B------:R-:W-:Y:S01]  /*bf10*/  IMAD.WIDE R4, R18, 0x80, R4 ;  /* 0x0000008012047825 */ /* 0x000fe200078e0204 */
[----:B------:R-:W-:-:S03]  /*bf20*/  SHF.R.S32.HI R3, RZ, 0x1f, R2 ;  /* 0x0000001fff037819 */ /* 0x000fc60000011402 */
[----:B------:R-:W-:Y:S02]  /*bf30*/  IMAD R6, R25, c[0x0][0x1f4], R6 ;  /* 0x00007d0019067a24 */ /* 0x000fe400078e0206 */
[----:B------:R-:W-:-:S04]  /*bf40*/  IMAD.WIDE.U32 R2, R24, c[0x0][0x1e0], R2 ;  /* 0x0000780018027a25 */ /* 0x000fc800078e0002 */
[----:B------:R-:W-:Y:S02]  /*bf50*/  IMAD.IADD R3, R3, 0x1, R0 ;  /* 0x0000000103037824 */ /* 0x000fe400078e0200 */
[----:B------:R-:W-:Y:S02]  /*bf60*/  IMAD R0, R5, c[0x0][0x1e8], RZ ;  /* 0x00007a0005007a24 */ /* 0x000fe400078e02ff */
[----:B------:R-:W-:-:S04]  /*bf70*/  IMAD.WIDE.U32 R2, R25, c[0x0][0x1f0], R2 ;  /* 0x00007c0019027a25 */ /* 0x000fc800078e0002 */
[----:B------:R-:W-:Y:S02]  /*bf80*/  IMAD.IADD R3, R3, 0x1, R6 ;  /* 0x0000000103037824 */ /* 0x000fe400078e0206 */
[C---:B------:R-:W-:Y:S02]  /*bf90*/  IMAD R0, R4.reuse, c[0x0][0x1ec], R0 ;  /* 0x00007b0004007a24 */ /* 0x040fe400078e0200 */
[----:B------:R-:W-:-:S04]  /*bfa0*/  IMAD.WIDE.U32 R2, R4, c[0x0][0x1e8], R2 ;  /* 0x00007a0004027a25 */ /* 0x000fc800078e0002 */
[----:B------:R-:W-:Y:S01]  /*bfb0*/  IMAD.IADD R0, R3, 0x1, R0 ;  /* 0x0000000103007824 */ /* 0x000fe200078e0200 */
[----:B------:R-:W-:-:S04]  /*bfc0*/  LEA R12, P0, R2, c[0x0][0x1d0], 0x1 ;  /* 0x00007400020c7a11 */ /* 0x000fc800078008ff */
[----:B------:R-:W-:Y:S02]  /*bfd0*/  LEA.HI.X R13, R2, c[0x0][0x1d4], R0, 0x1, P0 ;  /* 0x00007500020d7a11 */ /* 0x000fe400000f0c00 */
[----:B------:R-:W-:-:S03]  /*bfe0*/  IADD3 R2, P0, R12, UR7, RZ ;  /* 0x000000070c027c10 */ /* 0x000fc6000ff1e0ff */
[----:B---3--:R-:W-:Y:S01]  /*bff0*/  STG.E.128 [R12.64], R28 ;  /* 0x0000001c0c007986 */ /* 0x008fe2000c101d08 */
[----:B------:R-:W-:Y:S02]  /*c000*/  IADD3.X R3, R13, UR5, RZ, P0, !PT ;  /* 0x000000050d037c10 */ /* 0x000fe400087fe4ff */
[----:B------:R-:W-:-:S03]  /*c010*/  IADD3 R10, P0, R2, UR7, RZ ;  /* 0x00000007020a7c10 */ /* 0x000fc6000ff1e0ff */
[----:B------:R3:W-:Y:S01]  /*c020*/  STG.E.128 [R2.64], R20 ;  /* 0x0000001402007986 */ /* 0x0007e2000c101d08 */
[----:B------:R-:W-:Y:S02]  /*c030*/  IADD3.X R11, R3, UR5, RZ, P0, !PT ;  /* 0x00000005030b7c10 */ /* 0x000fe400087fe4ff */
[----:B------:R-:W-:-:S03]  /*c040*/  IADD3 R8, P0, R10, UR7, RZ ;  /* 0x000000070a087c10 */ /* 0x000fc6000ff1e0ff */
[----:B------:R4:W-:Y:S01]  /*c050*/  STG.E.128 [R10.64], R32 ;  /* 0x000000200a007986 */ /* 0x0009e2000c101d08 */
[----:B------:R-:W-:Y:S02]  /*c060*/  IADD3.X R9, R11, UR5, RZ, P0, !PT ;  /* 0x000000050b097c10 */ /* 0x000fe400087fe4ff */
[----:B------:R-:W-:-:S03]  /*c070*/  IADD3 R6, P0, R8, UR7, RZ ;  /* 0x0000000708067c10 */ /* 0x000fc6000ff1e0ff */
[----:B------:R-:W-:Y:S01]  /*c080*/  STG.E.128 [R8.64], R48 ;  /* 0x0000003008007986 */ /* 0x000fe2000c101d08 */
[----:B------:R-:W-:Y:S02]  /*c090*/  IADD3.X R7, R9, UR5, RZ, P0, !PT ;  /* 0x0000000509077c10 */ /* 0x000fe400087fe4ff */
[----:B------:R-:W-:-:S03]  /*c0a0*/  IADD3 R4, P0, R6, UR7, RZ ;  /* 0x0000000706047c10 */ /* 0x000fc6000ff1e0ff */
[----:B--2---:R-:W-:Y:S01]  /*c0b0*/  STG.E.128 [R6.64], R44 ;  /* 0x0000002c06007986 */ /* 0x004fe2000c101d08 */
[----:B------:R-:W-:-:S05]  /*c0c0*/  IADD3.X R5, R7, UR5, RZ, P0, !PT ;  /* 0x0000000507057c10 */ /* 0x000fca00087fe4ff */
[----:B-1----:R-:W-:Y:S01]  /*c0d0*/  STG.E.128 [R4.64], R40 ;  /* 0x0000002804007986 */ /* 0x002fe2000c101d08 */
[----:B---3--:R-:W-:-:S04]  /*c0e0*/  IADD3 R2, P0, R4, UR7, RZ ;  /* 0x0000000704027c10 */ /* 0x008fc8000ff1e0ff */
[----:B------:R-:W-:Y:S02]  /*c0f0*/  IADD3.X R3, R5, UR5, RZ, P0, !PT ;  /* 0x0000000505037c10 */ /* 0x000fe400087fe4ff */
[----:B----4-:R-:W-:-:S03]  /*c100*/  IADD3 R10, P0, R2, UR7, RZ ;  /* 0x00000007020a7c10 */ /* 0x010fc6000ff1e0ff */
[----:B------:R-:W-:Y:S01]  /*c110*/  STG.E.128 [R2.64], R36 ;  /* 0x0000002402007986 */ /* 0x000fe2000c101d08 */
[----:B------:R-:W-:-:S05]  /*c120*/  IADD3.X R11, R3, UR5, RZ, P0, !PT ;  /* 0x00000005030b7c10 */ /* 0x000fca00087fe4ff */
[----:B------:R-:W-:Y:S01]  /*c130*/  STG.E.128 [R10.64], R244 ;  /* 0x000000f40a007986 */ /* 0x000fe2000c101d08 */
[----:B------:R-:W-:Y:S05]  /*c140*/  EXIT ;  /* 0x000000000000794d */ /* 0x000fea0003800000 */
.L_x_93:
        /* <DEDUP_REMOVED lines=11> */
.L_x_2114:


//--------------------- .text._ZN5flash16flash_fwd_kernelI23Flash_fwd_kernel_traitsILi64ELi128ELi128ELi4ELb0ELb0EN7cutlass6half_tE19Flash_kernel_traitsILi64ELi128ELi128ELi4ES3_EELb0ELb0ELb0ELb0ELb1ELb1ELb1ELb0EEEvNS_16Flash_fwd_paramsE --------------------------
	.section	.text._ZN5flash16flash_fwd_kernelI23Flash_fwd_kernel_traitsILi64ELi128ELi128ELi4ELb0ELb0EN7cutlass6half_tE19Flash_kernel_traitsILi64ELi128ELi128ELi4ES3_EELb0ELb0ELb0ELb0ELb1ELb1ELb1ELb0EEEvNS_16Flash_fwd_paramsE,"ax",@progbits
	.sectioninfo	@"SHI_REGISTERS=255"
	.align	128
        .global         _ZN5flash16flash_fwd_kernelI23Flash_fwd_kernel_traitsILi64ELi128ELi128ELi4ELb0ELb0EN7cutlass6half_tE19Flash_kernel_traitsILi64ELi128ELi128ELi4ES3_EELb0ELb0ELb0ELb0ELb1ELb1ELb1ELb0EEEvNS_16Flash_fwd_paramsE
        .type           _ZN5flash16flash_fwd_kernelI23Flash_fwd_kernel_traitsILi64ELi128ELi128ELi4ELb0ELb0EN7cutlass6half_tE19Flash_kernel_traitsILi64ELi128ELi128ELi4ES3_EELb0ELb0ELb0ELb0ELb1ELb1ELb1ELb0EEEvNS_16Flash_fwd_paramsE,@function
        .size           _ZN5flash16flash_fwd_kernelI23Flash_fwd_kernel_traitsILi64ELi128ELi128ELi4ELb0ELb0EN7cutlass6half_tE19Flash_kernel_traitsILi64ELi128ELi128ELi4ES3_EELb0ELb0ELb0ELb0ELb1ELb1ELb1ELb0EEEvNS_16Flash_fwd_paramsE,(.L_x_2115 - _ZN5flash16flash_fwd_kernelI23Flash_fwd_kernel_traitsILi64ELi128ELi128ELi4ELb0ELb0EN7cutlass6half_tE19Flash_kernel_traitsILi64ELi128ELi128ELi4ES3_EELb0ELb0ELb0ELb0ELb1ELb1ELb1ELb0EEEvNS_16Flash_fwd_paramsE)
        .other          _ZN5flash16flash_fwd_kernelI23Flash_fwd_kernel_traitsILi64ELi128ELi128ELi4ELb0ELb0EN7cutlass6half_tE19Flash_kernel_traitsILi64ELi128ELi128ELi4ES3_EELb0ELb0ELb0ELb0ELb1ELb1ELb1ELb0EEEvNS_16Flash_fwd_paramsE,@"STO_CUDA_ENTRY STV_DEFAULT"
_ZN5flash16flash_fwd_kernelI23Flash_fwd_kernel_traitsILi64ELi128ELi128ELi4ELb0ELb0EN7cutlass6half_tE19Flash_kernel_traitsILi64ELi128ELi128ELi4ES3_EELb0ELb0ELb0ELb0ELb1ELb1ELb1ELb0EEEvNS_16Flash_fwd_paramsE:
.text._ZN5flash16flash_fwd_kernelI23Flash_fwd_kernel_traitsILi64ELi128ELi128ELi4ELb0ELb0EN7cutlass6half_tE19Flash_kernel_traitsILi64ELi128ELi128ELi4ES3_EELb0ELb0ELb0ELb0ELb1ELb1ELb1ELb0EEEvNS_16Flash_fwd_paramsE:
        /* <DEDUP_REMOVED lines=27> */
[----:B------:R-:W-:Y:S01]  /*01b0*/  ULDC.64 UR4, c[0x0][0x190] ;  /* 0x0000640000047ab9 */ /* 0x000fe20000000a00 */
[----:B------:R-:W-:Y:S01]  /*01c0*/  MOV R25, R0 ;  /* 0x0000000000197202 */ /* 0x000fe20000000f00 */
        /* <DEDUP_REMOVED lines=21> */
[----:B------:R-:W-:Y:S02]  /*0320*/  SHF.R.S32.HI R2, RZ, 0x3, R22 ;  /* 0x00000003ff027819 */ /* 0x000fe40000011416 */
[----:B------:R-:W-:Y:S02]  /*0330*/  LOP3.LUT R0, R22, 0xfffffff8, RZ, 0xc0, !PT ;  /* 0xfffffff816007812 */ /* 0x000fe400078ec0ff */
[----:B------:R-:W-:-:S02]  /*0340*/  LEA.HI R10, R23, R24, RZ, 0x4 ;  /* 0x00000018170a7211 */ /* 0x000fc400078f20ff */
[----:B---3--:R-:W-:Y:S02]  /*0350*/  IADD3 R4, R4, 0xffffffe, RZ ;  /* 0x0ffffffe04047810 */ /* 0x008fe40007ffe0ff */
[--C-:B------:R-:W-:Y:S02]  /*0360*/  SHF.R.S32.HI R3, RZ, 0x1f, R2.reuse ;  /* 0x0000001fff037819 */ /* 0x100fe40000011402 */
[----:B------:R-:W1:Y:S01]  /*0370*/  F2I.FTZ.U32.TRUNC.NTZ R5, R4 ;  /* 0x0000000400057305 */ /* 0x000e62000021f000 */
[----:B------:R-:W-:Y:S02]  /*0380*/  IADD3 R9, P0, R2, R6, RZ ;  /* 0x0000000602097210 */ /* 0x000fe40007f1e0ff */
[----:B------:R-:W-:Y:S01]  /*0390*/  IADD3 R18, -R0, R24, RZ ;  /* 0x0000001800127210 */ /* 0x000fe20007ffe1ff */
[----:B------:R-:W-:Y:S01]  /*03a0*/  IMAD.WIDE R16, R16, 0x80, R2 ;  /* 0x0000008010107825 */ /* 0x000fe200078e0202 */
[----:B------:R-:W-:Y:S02]  /*03b0*/  SHF.L.U32 R0, R2, 0x6, RZ ;  /* 0x0000000602007819 */ /* 0x000fe400000006ff */
[----:B------:R-:W-:-:S02]  /*03c0*/  SHF.R.S32.HI R8, RZ, 0x4, R10 ;  /* 0x00000004ff087819 */ /* 0x000fc4000001140a */
[----:B------:R-:W-:Y:S02]  /*03d0*/  LEA.HI.X.SX32 R11, R6, R3, 0x1, P0 ;  /* 0x00000003060b7211 */ /* 0x000fe400000f0eff */
[----:B------:R-:W-:Y:S02]  /*03e0*/  LOP3.LUT R0, R0, 0x1c0, RZ, 0xc0, !PT ;  /* 0x000001c000007812 */ /* 0x000fe400078ec0ff */
[----:B------:R-:W-:Y:S02]  /*03f0*/  SHF.L.U32 R6, R18, 0x3, RZ ;  /* 0x0000000312067819 */ /* 0x000fe400000006ff */
[----:B------:R-:W-:Y:S02]  /*0400*/  LEA.HI R7, R10, R8, RZ, 0x1 ;  /* 0x000000080a077211 */ /* 0x000fe400078f08ff */
[----:B-1----:R-:W-:Y:S02]  /*0410*/  IADD3 R4, RZ, -R5, RZ ;  /* 0x80000005ff047210 */ /* 0x002fe40007ffe0ff */
[----:B------:R-:W-:-:S02]  /*0420*/  SHF.R.U32.HI R3, RZ, 0x3, R0 ;  /* 0x00000003ff037819 */ /* 0x000fc40000011600 */
[----:B------:R-:W-:Y:S01]  /*0430*/  LOP3.LUT R2, R0, 0x38, R6, 0xf8, !PT ;  /* 0x0000003800027812 */ /* 0x000fe200078ef806 */
[----:B------:R-:W-:Y:S01]  /*0440*/  IMAD R0, R4, R25, RZ ;  /* 0x0000001904007224 */ /* 0x000fe200078e02ff */
[----:B------:R-:W-:Y:S02]  /*0450*/  LOP3.LUT R7, R7, 0xfffffffe, RZ, 0xc0, !PT ;  /* 0xfffffffe07077812 */ /* 0x000fe400078ec0ff */
[----:B------:R-:W-:Y:S02]  /*0460*/  MOV R4, RZ ;  /* 0x000000ff00047202 */ /* 0x000fe40000000f00 */
[----:B------:R-:W-:Y:S02]  /*0470*/  IADD3 R21, R8, -R7, RZ ;  /* 0x8000000708157210 */ /* 0x000fe40007ffe0ff */
[----:B------:R-:W-:Y:S01]  /*0480*/  IABS R15, R19 ;  /* 0x00000013000f7213 */ /* 0x000fe20000000000 */
[----:B------:R-:W-:Y:S01]  /*0490*/  IMAD.HI.U32 R8, R5, R0, R4 ;  /* 0x0000000005087227 */ /* 0x000fe200078e0004 */
[----:B------:R-:W-:-:S02]  /*04a0*/  SHF.R.S32.HI R7, RZ, 0x1f, R6 ;  /* 0x0000001fff077819 */ /* 0x000fc40000011406 */
[----:B------:R-:W-:Y:S01]  /*04b0*/  LOP3.LUT R5, R10, 0xfffffff0, RZ, 0xc0, !PT ;  /* 0xfffffff00a057812 */ /* 0x000fe200078ec0ff */
[----:B------:R-:W-:Y:S01]  /*04c0*/  IMAD R0, R11, c[0x0][0x198], RZ ;  /* 0x000066000b007a24 */ /* 0x000fe200078e02ff */
[----:B------:R-:W-:Y:S01]  /*04d0*/  LOP3.LUT R243, R2, R3, RZ, 0x3c, !PT ;  /* 0x0000000302f37212 */ /* 0x000fe200078e3cff */
[----:B------:R-:W-:Y:S01]  /*04e0*/  IMAD.HI.U32 R12, R8, R15, RZ ;  /* 0x0000000f080c7227 */ /* 0x000fe200078e00ff */
[----:B------:R-:W-:Y:S02]  /*04f0*/  IADD3 R10, -R5, R24, RZ ;  /* 0x00000018050a7210 */ /* 0x000fe40007ffe1ff */
[----:B------:R-:W-:Y:S01]  /*0500*/  SHF.R.S32.HI R20, RZ, 0x1f, R19 ;  /* 0x0000001fff147819 */ /* 0x000fe20000011413 */
[----:B------:R-:W-:Y:S01]  /*0510*/  IMAD R14, R9, c[0x0][0x19c], R0 ;  /* 0x00006700090e7a24 */ /* 0x000fe200078e0200 */
[----:B------:R-:W-:Y:S01]  /*0520*/  IADD3 R0, -R12, RZ, RZ ;  /* 0x000000ff0c007210 */ /* 0x000fe20007ffe1ff */
[----:B------:R-:W-:Y:S01]  /*0530*/  IMAD R4, R26, c[0x0][0x178], RZ ;  /* 0x00005e001a047a24 */ /* 0x000fe200078e02ff */
[----:B------:R-:W-:Y:S01]  /*0540*/  SHF.R.S32.HI R8, RZ, 0x1f, R10 ;  /* 0x0000001fff087819 */ /* 0x000fe2000001140a */
[----:B------:R-:W-:-:S04]  /*0550*/  IMAD.WIDE.U32 R2, R27, c[0x0][0x178], R6 ;  /* 0x00005e001b027a25 */ /* 0x000fc800078e0006 */
[----:B------:R-:W-:Y:S02]  /*0560*/  IMAD R4, R27, c[0x0][0x17c], R4 ;  /* 0x00005f001b047a24 */ /* 0x000fe400078e0204 */
[----:B------:R-:W-:Y:S01]  /*0570*/  IMAD R5, R11, c[0x0][0x1a0], RZ ;  /* 0x000068000b057a24 */ /* 0x000fe200078e02ff */
[----:B------:R-:W-:Y:S01]  /*0580*/  LEA.HI R11, R23, R24, RZ, 0x6 ;  /* 0x00000018170b7211 */ /* 0x000fe200078f30ff */
[----:B------:R-:W-:Y:S01]  /*0590*/  IMAD R0, R25, R0, R15 ;  /* 0x0000000019007224 */ /* 0x000fe200078e020f */
[----:B------:R-:W-:Y:S01]  /*05a0*/  IADD3 R3, R3, R4, RZ ;  /* 0x0000000403037210 */ /* 0x000fe20007ffe0ff */
[C---:B------:R-:W-:Y:S01]  /*05b0*/  IMAD R13, R9.reuse, c[0x0][0x1a4], R5 ;  /* 0x00006900090d7a24 */ /* 0x040fe200078e0205 */
[----:B------:R-:W-:Y:S01]  /*05c0*/  LEA.HI.SX32 R15, R244, 0xffffffff, 0x19 ;  /* 0xfffffffff40f7811 */ /* 0x000fe200078fcaff */
[----:B------:R-:W-:Y:S01]  /*05d0*/  IMAD.WIDE.U32 R4, R9, c[0x0][0x198], R6 ;  /* 0x0000660009047a25 */ /* 0x000fe200078e0006 */
[----:B------:R-:W-:-:S03]  /*05e0*/  ISETP.GT.U32.AND P2, PT, R25, R0, PT ;  /* 0x000000001900720c */ /* 0x000fc60003f44070 */
[----:B------:R-:W-:Y:S01]  /*05f0*/  IMAD.WIDE.U32 R6, R9, c[0x0][0x1a0], R6 ;  /* 0x0000680009067a25 */ /* 0x000fe200078e0006 */
[----:B------:R-:W-:-:S03]  /*0600*/  IADD3 R5, R5, R14, RZ ;  /* 0x0000000e05057210 */ /* 0x000fc60007ffe0ff */
[----:B------:R-:W-:Y:S01]  /*0610*/  IMAD R9, R20, c[0x0][0x1a8], RZ ;  /* 0x00006a0014097a24 */ /* 0x000fe200078e02ff */
[----:B------:R-:W-:Y:S01]  /*0620*/  LEA.HI R20, R8, R10, RZ, 0x3 ;  /* 0x0000000a08147211 */ /* 0x000fe200078f18ff */
[----:B------:R-:W-:Y:S01]  /*0630*/  IMAD.WIDE.U32 R2, R19, c[0x0][0x1a8], R2 ;  /* 0x00006a0013027a25 */ /* 0x000fe200078e0002 */
[----:B------:R-:W-:Y:S02]  /*0640*/  SHF.L.U32 R8, R11, 0x3, RZ ;  /* 0x000000030b087819 */ /* 0x000fe400000006ff */
[----:B------:R-:W-:Y:S01]  /*0650*/  IADD3 R7, R7, R13, RZ ;  /* 0x0000000d07077210 */ /* 0x000fe20007ffe0ff */
[----:B------:R-:W-:Y:S01]  /*0660*/  IMAD R9, R19, c[0x0][0x1ac], R9 ;  /* 0x00006b0013097a24 */ /* 0x000fe200078e0209 */
[----:B------:R-:W-:Y:S01]  /*0670*/  LOP3.LUT R243, R243, 0x7ffffe00, R8, 0xf8, !PT ;  /* 0x7ffffe00f3f37812 */ /* 0x000fe200078ef808 */
[----:B------:R-:W-:Y:S01]  /*0680*/  IMAD R8, R17, c[0x0][0x190], RZ ;  /* 0x0000640011087a24 */ /* 0x000fe200078e02ff */
[----:B------:R-:W-:Y:S01]  /*0690*/  @!P2 IADD3 R0, R0, -R25, RZ ;  /* 0x800000190000a210 */ /* 0x000fe20007ffe0ff */
[----:B------:R-:W-:Y:S01]  /*06a0*/  IMAD.WIDE.U32 R4, R27, c[0x0][0x180], R4 ;  /* 0x000060001b047a25 */ /* 0x000fe200078e0004 */
[----:B------:R-:W-:-:S02]  /*06b0*/  IADD3 R3, R3, R9, RZ ;  /* 0x0000000903037210 */ /* 0x000fc40007ffe0ff */
[----:B------:R-:W-:Y:S01]  /*06c0*/  ISETP.GE.U32.AND P3, PT, R0, R25, PT ;  /* 0x000000190000720c */ /* 0x000fe20003f66070 */
[----:B------:R-:W-:Y:S01]  /*06d0*/  IMAD R14, R16, c[0x0][0x194], R8 ;  /* 0x00006500100e7a24 */ /* 0x000fe200078e0208 */
[----:B------:R-:W-:Y:S01]  /*06e0*/  LOP3.LUT R11, R20, 0xfffffff8, RZ, 0xc0, !PT ;  /* 0xfffffff8140b7812 */ /* 0x000fe200078ec0ff */
[----:B------:R-:W-:Y:S01]  /*06f0*/  IMAD.WIDE.U32 R2, R16, c[0x0][0x190], R2 ;  /* 0x0000640010027a25 */ /* 0x000fe200078e0002 */
[----:B------:R-:W-:Y:S02]  /*0700*/  @!P2 IADD3 R12, R12, 0x1, RZ ;  /* 0x000000010c0ca810 */ /* 0x000fe40007ffe0ff */
[----:B------:R-:W-:Y:S01]  /*0710*/  IADD3 R19, R10, -R11, RZ ;  /* 0x8000000b0a137210 */ /* 0x000fe20007ffe0ff */
[----:B------:R-:W-:Y:S01]  /*0720*/  IMAD.WIDE.U32 R8, R27, c[0x0][0x188], R6 ;  /* 0x000062001b087a25 */ /* 0x000fe200078e0006 */
[----:B------:R-:W-:Y:S02]  /*0730*/  IADD3 R0, R3, R14, RZ ;  /* 0x0000000e03007210 */ /* 0x000fe40007ffe0ff */
[----:B------:R-:W-:Y:S01]  /*0740*/  LEA R6, P0, R2, c[0x0][0x160], 0x1 ;  /* 0x0000580002067a11 */ /* 0x000fe200078008ff */
[C---:B------:R-:W-:Y:S01]  /*0750*/  IMAD R10, R26.reuse, c[0x0][0x180], RZ ;  /* 0x000060001a0a7a24 */ /* 0x040fe200078e02ff */
[----:B------:R-:W-:Y:S01]  /*0760*/  SHF.L.U32 R243, R243, 0x1, RZ ;  /* 0x00000001f3f37819 */ /* 0x000fe200000006ff */
[----:B------:R-:W-:Y:S01]  /*0770*/  IMAD R13, R26, c[0x0][0x188], RZ ;  /* 0x000062001a0d7a24 */ /* 0x000fe200078e02ff */
[----:B------:R-:W-:Y:S01]  /*0780*/  LEA.HI.X R7, R2, c[0x0][0x164], R0, 0x1, P0 ;  /* 0x0000590002077a11 */ /* 0x000fe200000f0c00 */
[C---:B------:R-:W-:Y:S01]  /*0790*/  IMAD R10, R27.reuse, c[0x0][0x184], R10 ;  /* 0x000061001b0a7a24 */ /* 0x040fe200078e020a */
[----:B------:R-:W-:Y:S01]  /*07a0*/  ISETP.NE.AND P0, PT, RZ, c[0x0][0x1c8], PT ;  /* 0x00007200ff007a0c */ /* 0x000fe20003f05270 */
[----:B------:R-:W-:Y:S01]  /*07b0*/  IMAD R13, R27, c[0x0][0x18c], R13 ;  /* 0x000063001b0d7a24 */ /* 0x000fe200078e020d */
[----:B------:R-:W-:Y:S01]  /*07c0*/  @P3 IADD3 R12, R12, 0x1, RZ ;  /* 0x000000010c0c3810 */ /* 0x000fe20007ffe0ff */
[----:B------:R1:W-:Y:S01]  /*07d0*/  LDGSTS.E.BYPASS.LTC128B.128 [R243], [R6.64] ;  /* 0x0000000006f37fae */ /* 0x0003e2000b901d48 */
[----:B------:R-:W-:-:S02]  /*07e0*/  IADD3 R11, R5, R10, RZ ;  /* 0x0000000a050b7210 */ /* 0x000fc40007ffe0ff */
[----:B------:R-:W-:Y:S02]  /*07f0*/  MOV R0, R12 ;  /* 0x0000000c00007202 */ /* 0x000fe40000000f00 */
[----:B------:R-:W-:Y:S02]  /*0800*/  MOV R10, R4 ;  /* 0x00000004000a7202 */ /* 0x000fe40000000f00 */
[----:B------:R-:W-:Y:S02]  /*0810*/  @!P1 IADD3 R0, -R0, RZ, RZ ;  /* 0x000000ff00009210 */ /* 0x000fe40007ffe1ff */
[----:B------:R-:W-:Y:S02]  /*0820*/  IADD3 R4, P2, R6, UR7, RZ ;  /* 0x0000000706047c10 */ /* 0x000fe4000ff5e0ff */
[----:B------:R-:W-:Y:S02]  /*0830*/  @!P0 LOP3.LUT R0, RZ, c[0x0][0x1c8], RZ, 0x33, !PT ;  /* 0x00007200ff008a12 */ /* 0x000fe400078e33ff */
[----:B------:R-:W-:-:S02]  /*0840*/  IADD3.X R5, R7, UR13, RZ, P2, !PT ;  /* 0x0000000d07057c10 */ /* 0x000fc400097fe4ff */
[----:B------:R-:W-:Y:S01]  /*0850*/  SHF.R.S32.HI R12, RZ, 0x1f, R0 ;  /* 0x0000001fff0c7819 */ /* 0x000fe20000011400 */
[----:B------:R-:W-:Y:S01]  /*0860*/  IMAD.WIDE.U32 R28, R0, c[0x0][0x1b0], R10 ;  /* 0x00006c00001c7a25 */ /* 0x000fe200078e000a */
[----:B------:R-:W-:Y:S01]  /*0870*/  IADD3 R2, P2, R4, UR7, RZ ;  /* 0x0000000704027c10 */ /* 0x000fe2000ff5e0ff */
[----:B------:R2:W-:Y:S01]  /*0880*/  LDGSTS.E.BYPASS.LTC128B.128 [R243+0x800], [R4.64] ;  /* 0x0080000004f37fae */ /* 0x0005e2000b901d48 */
[----:B------:R-:W-:Y:S02]  /*0890*/  SHF.R.S32.HI R16, RZ, 0x1f, R15 ;  /* 0x0000001fff107819 */ /* 0x000fe4000001140f */
[----:B------:R-:W-:Y:S01]  /*08a0*/  IADD3.X R3, R5, UR13, RZ, P2, !PT ;  /* 0x0000000d05037c10 */ /* 0x000fe200097fe4ff */
[----:B------:R-:W-:Y:S01]  /*08b0*/  STL.64 [R1+0x70], R28 ;  /* 0x0000701c01007387 */ /* 0x000fe20000100a00 */
[----:B------:R-:W-:Y:S02]  /*08c0*/  MOV R224, R28 ;  /* 0x0000001c00e07202 */ /* 0x000fe40000000f00 */
[----:B------:R-:W-:Y:S01]  /*08d0*/  IADD3 R9, R9, R13, RZ ;  /* 0x0000000d09097210 */ /* 0x000fe20007ffe0ff */
[----:B------:R3:W-:Y:S01]  /*08e0*/  LDGSTS.E.BYPASS.LTC128B.128 [R243+0x1000], [R2.64] ;  /* 0x0100000002f37fae */ /* 0x0007e2000b901d48 */
[----:B-1----:R-:W-:-:S02]  /*08f0*/  IMAD R6, R12, c[0x0][0x1b0], RZ ;  /* 0x00006c000c067a24 */ /* 0x002fc400078e02ff */
[----:B------:R-:W-:Y:S02]  /*0900*/  IMAD R7, R15, UR10, RZ ;  /* 0x0000000a0f077c24 */ /* 0x000fe4000f8e02ff */
[C---:B------:R-:W-:Y:S02]  /*0910*/  IMAD R6, R0.reuse, c[0x0][0x1b4], R6 ;  /* 0x00006d0000067a24 */ /* 0x040fe400078e0206 */
[----:B------:R-:W-:-:S03]  /*0920*/  IMAD.WIDE.U32 R26, R0, c[0x0][0x1b8], R8 ;  /* 0x00006e00001a7a25 */ /* 0x000fc600078e0008 */
[----:B------:R-:W-:Y:S01]  /*0930*/  IADD3 R225, R29, R6, RZ ;  /* 0x000000061de17210 */ /* 0x000fe20007ffe0ff */
[----:B------:R-:W-:-:S04]  /*0940*/  IMAD R12, R12, c[0x0][0x1b8], RZ ;  /* 0x00006e000c0c7a24 */ /* 0x000fc800078e02ff */
[----:B------:R-:W-:Y:S01]  /*0950*/  IMAD R14, R0, c[0x0][0x1bc], R12 ;  /* 0x00006f00000e7a24 */ /* 0x000fe200078e020c */
[----:B------:R-:W-:Y:S01]  /*0960*/  STL.64 [R1+0x60], R224 ;  /* 0x000060e001007387 */ /* 0x000fe20000100a00 */
[----:B------:R-:W-:Y:S01]  /*0970*/  IMAD R0, R16, c[0x0][0x1a0], RZ ;  /* 0x0000680010007a24 */ /* 0x000fe200078e02ff */
[----:B--2---:R-:W-:Y:S02]  /*0980*/  IADD3 R4, P0, R2, UR7, RZ ;  /* 0x0000000702047c10 */ /* 0x004fe4000ff1e0ff */
[----:B------:R-:W-:Y:S01]  /*0990*/  STL.64 [R1+0x68], R26 ;  /* 0x0000681a01007387 */ /* 0x000fe20000100a00 */
[----:B------:R-:W-:Y:S01]  /*09a0*/  IMAD R0, R15, c[0x0][0x1a4], R0 ;  /* 0x000069000f007a24 */ /* 0x000fe200078e0200 */
[----:B------:R-:W-:Y:S02]  /*09b0*/  IADD3.X R5, R3, UR13, RZ, P0, !PT ;  /* 0x0000000d03057c10 */ /* 0x000fe400087fe4ff */
[----:B---3--:R-:W-:-:S03]  /*09c0*/  IADD3 R2, P0, R4, UR7, RZ ;  /* 0x0000000704027c10 */ /* 0x008fc6000ff1e0ff */
[----:B------:R1:W-:Y:S01]  /*09d0*/  LDGSTS.E.BYPASS.LTC128B.128 [R243+0x1800], [R4.64] ;  /* 0x0180000004f37fae */ /* 0x0003e2000b901d48 */
[----:B------:R-:W-:-:S05]  /*09e0*/  IADD3.X R3, R5, UR13, RZ, P0, !PT ;  /* 0x0000000d05037c10 */ /* 0x000fca00087fe4ff */
[----:B------:R2:W-:Y:S01]  /*09f0*/  LDGSTS.E.BYPASS.LTC128B.128 [R243+0x2000], [R2.64] ;  /* 0x0200000002f37fae */ /* 0x0005e2000b901d48 */
[----:B-1----:R-:W-:Y:S01]  /*0a00*/  IMAD R5, R16, UR11, R7 ;  /* 0x0000000b10057c24 */ /* 0x002fe2000f8e0207 */
[----:B------:R-:W-:Y:S01]  /*0a10*/  IADD3 R4, P1, R2, UR7, RZ ;  /* 0x0000000702047c10 */ /* 0x000fe2000ff3e0ff */
[----:B------:R-:W-:-:S05]  /*0a20*/  IMAD.WIDE.U32 R6, R15, UR11, R224 ;  /* 0x0000000b0f067c25 */ /* 0x000fca000f8e00e0 */
[C---:B------:R-:W-:Y:S02]  /*0a30*/  LEA R10, P0, R6.reuse, c[0x0][0x168], 0x1 ;  /* 0x00005a00060a7a11 */ /* 0x040fe400078008ff */
[----:B--2---:R-:W-:Y:S02]  /*0a40*/  IADD3 R2, R7, R5, RZ ;  /* 0x0000000507027210 */ /* 0x004fe40007ffe0ff */
[----:B------:R-:W-:Y:S02]  /*0a50*/  IADD3.X R5, R3, UR13, RZ, P1, !PT ;  /* 0x0000000d03057c10 */ /* 0x000fe40008ffe4ff */
[----:B------:R-:W-:Y:S02]  /*0a60*/  LEA.HI.X R11, R6, c[0x0][0x16c], R2, 0x1, P0 ;  /* 0x00005b00060b7a11 */ /* 0x000fe400000f0c02 */
[----:B------:R-:W-:Y:S01]  /*0a70*/  IADD3 R8, P0, R10, UR12, RZ ;  /* 0x0000000c0a087c10 */ /* 0x000fe2000ff1e0ff */
[----:B------:R1:W-:Y:S01]  /*0a80*/  LDGSTS.E.BYPASS.LTC128B.128 [R243+0x2800], [R4.64] ;  /* 0x0280000004f37fae */ /* 0x0003e2000b901d48 */
[----:B------:R-:W-:-:S02]  /*0a90*/  IADD3 R2, P1, R4, UR7, RZ ;  /* 0x0000000704027c10 */ /* 0x000fc4000ff3e0ff */
[----:B------:R-:W-:Y:S02]  /*0aa0*/  IADD3.X R9, R11, UR14, RZ, P0, !PT ;  /* 0x0000000e0b097c10 */ /* 0x000fe400087fe4ff */
[----:B------:R-:W-:Y:S02]  /*0ab0*/  IADD3 R6, P0, R8, UR12, RZ ;  /* 0x0000000c08067c10 */ /* 0x000fe4000ff1e0ff */
[----:B------:R-:W-:Y:S02]  /*0ac0*/  IADD3.X R3, R5, UR13, RZ, P1, !PT ;  /* 0x0000000d05037c10 */ /* 0x000fe40008ffe4ff */
[----:B------:R-:W-:Y:S01]  /*0ad0*/  IADD3 R12, P1, R2, UR7, RZ ;  /* 0x00000007020c7c10 */ /* 0x000fe2000ff3e0ff */
[----:B------:R-:W-:Y:S01]  /*0ae0*/  USHF.L.U32 UR7, UR4, 0x5, URZ ;  /* 0x0000000504077899 */ /* 0x000fe2000800063f */
[----:B------:R-:W-:Y:S01]  /*0af0*/  IADD3.X R7, R9, UR14, RZ, P0, !PT ;  /* 0x0000000e09077c10 */ /* 0x000fe200087fe4ff */
[----:B------:R2:W-:Y:S01]  /*0b00*/  LDGSTS.E.BYPASS.LTC128B.128 [R243+0x3000], [R2.64] ;  /* 0x0300000002f37fae */ /* 0x0005e2000b901d48 */
[----:B------:R-:W-:-:S05]  /*0b10*/  IADD3.X R13, R3, UR13, RZ, P1, !PT ;  /* 0x0000000d030d7c10 */ /* 0x000fca0008ffe4ff */
[----:B------:R3:W-:Y:S04]  /*0b20*/  LDGSTS.E.BYPASS.LTC128B.128 [R243+0x3800], [R12.64] ;  /* 0x038000000cf37fae */ /* 0x0007e8000b901d48 */
[----:B------:R4:W-:Y:S04]  /*0b30*/  LDGSTS.E.BYPASS.LTC128B.128 [R243+0x4000], [R10.64] ;  /* 0x040000000af37fae */ /* 0x0009e8000b901d48 */
[----:B------:R5:W-:Y:S01]  /*0b40*/  LDGSTS.E.BYPASS.LTC128B.128 [R243+0x4800], [R8.64] ;  /* 0x0480000008f37fae */ /* 0x000be2000b901d48 */
[----:B-1----:R-:W-:-:S03]  /*0b50*/  IADD3 R4, P0, R6, UR12, RZ ;  /* 0x0000000c06047c10 */ /* 0x002fc6000ff1e0ff */
[----:B------:R1:W-:Y:S01]  /*0b60*/  LDGSTS.E.BYPASS.LTC128B.128 [R243+0x5000], [R6.64] ;  /* 0x0500000006f37fae */ /* 0x0003e2000b901d48 */
[----:B------:R-:W-:-:S05]  /*0b70*/  IADD3.X R5, R7, UR14, RZ, P0, !PT ;  /* 0x0000000e07057c10 */ /* 0x000fca00087fe4ff */
[----:B------:R4:W-:Y:S01]  /*0b80*/  LDGSTS.E.BYPASS.LTC128B.128 [R243+0x5800], [R4.64] ;  /* 0x0580000004f37fae */ /* 0x0009e2000b901d48 */
[----:B--2---:R-:W-:-:S04]  /*0b90*/  IADD3 R2, P0, R4, UR12, RZ ;  /* 0x0000000c04027c10 */ /* 0x004fc8000ff1e0ff */
[----:B------:R-:W-:Y:S02]  /*0ba0*/  IADD3.X R3, R5, UR14, RZ, P0, !PT ;  /* 0x0000000e05037c10 */ /* 0x000fe400087fe4ff */
[----:B---3--:R-:W-:-:S03]  /*0bb0*/  LEA.HI R12, R23, R24, RZ, 0x5 ;  /* 0x00000018170c7211 */ /* 0x008fc600078f28ff */
[----:B------:R2:W-:Y:S01]  /*0bc0*/  LDGSTS.E.BYPASS.LTC128B.128 [R243+0x6000], [R2.64] ;  /* 0x0600000002f37fae */ /* 0x0005e2000b901d48 */
[----:B-----5:R-:W-:-:S04]  /*0bd0*/  IADD3 R8, P0, R2, UR12, RZ ;  /* 0x0000000c02087c10 */ /* 0x020fc8000ff1e0ff */
[----:B------:R-:W-:Y:S02]  /*0be0*/  IADD3.X R9, R3, UR14, RZ, P0, !PT ;  /* 0x0000000e03097c10 */ /* 0x000fe400087fe4ff */
[----:B-1----:R-:W-:-:S03]  /*0bf0*/  IADD3 R6, P0, R8, UR12, RZ ;  /* 0x0000000c08067c10 */ /* 0x002fc6000ff1e0ff */
[----:B------:R1:W-:Y:S01]  /*0c00*/  LDGSTS.E.BYPASS.LTC128B.128 [R243+0x6800], [R8.64] ;  /* 0x0680000008f37fae */ /* 0x0003e2000b901d48 */
[----:B------:R-:W-:Y:S01]  /*0c10*/  IADD3.X R7, R9, UR14, RZ, P0, !PT ;  /* 0x0000000e09077c10 */ /* 0x000fe200087fe4ff */
[----:B----4-:R-:W-:-:S04]  /*0c20*/  IMAD.WIDE.U32 R4, R15, c[0x0][0x1a0], RZ ;  /* 0x000068000f047a25 */ /* 0x010fc800078e00ff */
        /* <DEDUP_REMOVED lines=8> */
[----:B--2---:R-:W-:Y:S01]  /*0cb0*/  SHF.L.U32 R3, R18, 0x6, RZ ;  /* 0x0000000612037819 */ /* 0x004fe200000006ff */
[----:B------:R-:W-:-:S04]  /*0cc0*/  DEPBAR.LE SB0, 0x0 ;  /* 0x000080000000791a */ /* 0x000fc80000000000 */
[----:B------:R-:W-:Y:S02]  /*0cd0*/  IADD3 R2, R5, R0, RZ ;  /* 0x0000000005027210 */ /* 0x000fe40007ffe0ff */
[----:B------:R-:W-:Y:S02]  /*0ce0*/  LOP3.LUT R0, R3, 0x1c0, RZ, 0xc0, !PT ;  /* 0x000001c003007812 */ /* 0x000fe400078ec0ff */
[----:B------:R-:W-:Y:S02]  /*0cf0*/  SHF.L.U32 R5, R19, 0x6, RZ ;  /* 0x0000000613057819 */ /* 0x000fe400000006ff */
[----:B-1----:R-:W-:Y:S02]  /*0d00*/  LOP3.LUT R8, R0, 0x8, R22, 0xf8, !PT ;  /* 0x0000000800087812 */ /* 0x002fe400078ef816 */
[----:B------:R-:W-:Y:S02]  /*0d10*/  SHF.L.U32 R3, R21, 0x3, RZ ;  /* 0x0000000315037819 */ /* 0x000fe400000006ff */
[----:B---3--:R-:W-:-:S02]  /*0d20*/  LEA.HI.X R7, R4, R7, R2, 0x7, P0 ;  /* 0x0000000704077211 */ /* 0x008fc400000f3c02 */
[----:B------:R-:W-:Y:S01]  /*0d30*/  SHF.R.U32.HI R2, RZ, 0x3, R0 ;  /* 0x00000003ff027819 */ /* 0x000fe20000011600 */
[----:B------:R-:W-:Y:S01]  /*0d40*/  BAR.SYNC.DEFER_BLOCKING 0x0 ;  /* 0x0000000000007b1d */ /* 0x000fe20000010000 */
[----:B------:R-:W-:Y:S02]  /*0d50*/  LEA R4, P0, R6, c[0x0][0x170], 0x1 ;  /* 0x00005c0006047a11 */ /* 0x000fe400078008ff */
[----:B------:R-:W-:Y:S02]  /*0d60*/  LOP3.LUT R0, R5, 0x1c0, RZ, 0xc0, !PT ;  /* 0x000001c005007812 */ /* 0x000fe400078ec0ff */
[----:B------:R-:W-:Y:S02]  /*0d70*/  LOP3.LUT R9, R8, R2, RZ, 0x3c, !PT ;  /* 0x0000000208097212 */ /* 0x000fe400078e3cff */
[----:B------:R-:W-:Y:S02]  /*0d80*/  LEA.HI.X R5, R6, c[0x0][0x174], R7, 0x1, P0 ;  /* 0x00005d0006057a11 */ /* 0x000fe400000f0c07 */
[----:B------:R-:W-:-:S02]  /*0d90*/  IADD3 R8, P0, R4, UR7, RZ ;  /* 0x0000000704087c10 */ /* 0x000fc4000ff1e0ff */
[----:B------:R-:W-:Y:S02]  /*0da0*/  LOP3.LUT R2, R0, 0x8, R3, 0xf8, !PT ;  /* 0x0000000800027812 */ /* 0x000fe400078ef803 */
[----:B------:R-:W-:Y:S02]  /*0db0*/  LEA R3, R21, R9, 0x9 ;  /* 0x0000000915037211 */ /* 0x000fe400078e48ff */
[----:B------:R-:W-:Y:S02]  /*0dc0*/  IADD3 R10, P1, R8, UR7, RZ ;  /* 0x00000007080a7c10 */ /* 0x000fe4000ff3e0ff */
[----:B------:R-:W-:Y:S02]  /*0dd0*/  IADD3.X R9, R5, UR5, RZ, P0, !PT ;  /* 0x0000000505097c10 */ /* 0x000fe400087fe4ff */
[----:B------:R-:W-:Y:S02]  /*0de0*/  SHF.R.U32.HI R0, RZ, 0x3, R0 ;  /* 0x00000003ff007819 */ /* 0x000fe40000011600 */
[----:B------:R-:W-:-:S02]  /*0df0*/  IADD3 R6, P0, R10, UR7, RZ ;  /* 0x000000070a067c10 */ /* 0x000fc4000ff1e0ff */
[----:B------:R-:W-:Y:S01]  /*0e00*/  IADD3.X R11, R9, UR5, RZ, P1, !PT ;  /* 0x00000005090b7c10 */ /* 0x000fe20008ffe4ff */
[----:B------:R-:W-:Y:S01]  /*0e10*/  @!PT LDS RZ, [RZ] ;  /* 0x00000000fffff984 */ /* 0x000fe20000000800 */
[----:B------:R-:W-:Y:S01]  /*0e20*/  @!PT LDS RZ, [RZ] ;  /* 0x00000000fffff984 */ /* 0x000fe20000000800 */
[----:B------:R-:W-:Y:S01]  /*0e30*/  @!PT LDS RZ, [RZ] ;  /* 0x00000000fffff984 */ /* 0x000fe20000000800 */
[----:B------:R1:W-:Y:S01]  /*0e40*/  LDGSTS.E.BYPASS.LTC128B.128 [R243+0x8000], [R4.64] ;  /* 0x0800000004f37fae */ /* 0x0003e2000b901d48 */
[----:B------:R-:W-:Y:S02]  /*0e50*/  LOP3.LUT R100, R2, R0, RZ, 0x3c, !PT ;  /* 0x0000000002647212 */ /* 0x000fe400078e3cff */
[----:B------:R-:W-:Y:S01]  /*0e60*/  IADD3.X R7, R11, UR5, RZ, P0, !PT ;  /* 0x000000050b077c10 */ /* 0x000fe200087fe4ff */
[----:B------:R2:W-:Y:S01]  /*0e70*/  LDGSTS.E.BYPASS.LTC128B.128 [R243+0x8800], [R8.64] ;  /* 0x0880000008f37fae */ /* 0x0005e2000b901d48 */
[----:B------:R-:W-:Y:S02]  /*0e80*/  SHF.L.U32 R2, R20, 0x6, RZ ;  /* 0x0000000614027819 */ /* 0x000fe400000006ff */
[----:B------:R-:W-:Y:S01]  /*0e90*/  SHF.R.S32.HI R0, RZ, 0x5, R12 ;  /* 0x00000005ff007819 */ /* 0x000fe2000001140c */
[----:B------:R3:W-:Y:S01]  /*0ea0*/  LDGSTS.E.BYPASS.LTC128B.128 [R243+0x9000], [R10.64] ;  /* 0x090000000af37fae */ /* 0x0007e2000b901d48 */
[----:B------:R-:W-:-:S02]  /*0eb0*/  LOP3.LUT R98, R2, 0xfffffe00, RZ, 0xc0, !PT ;  /* 0xfffffe0002627812 */ /* 0x000fc400078ec0ff */
[C---:B------:R-:W-:Y:S01]  /*0ec0*/  SHF.L.U32 R92, R3.reuse, 0x1, RZ ;  /* 0x00000001035c7819 */ /* 0x040fe200000006ff */
[----:B------:R4:W-:Y:S01]  /*0ed0*/  LDGSTS.E.BYPASS.LTC128B.128 [R243+0x9800], [R6.64] ;  /* 0x0980000006f37fae */ /* 0x0009e2000b901d48 */
[----:B------:R-:W-:Y:S02]  /*0ee0*/  LEA R0, R0, R98, 0xa ;  /* 0x0000006200007211 */ /* 0x000fe400078e50ff */
[----:B------:R-:W-:Y:S02]  /*0ef0*/  MOV R2, 0x20 ;  /* 0x0000002000027802 */ /* 0x000fe40000000f00 */
[----:B------:R-:W-:Y:S02]  /*0f00*/  IADD3 R0, R0, R100, RZ ;  /* 0x0000006400007210 */ /* 0x000fe40007ffe0ff */
[----:B------:R-:W-:Y:S02]  /*0f10*/  LEA R230, R3, 0x4000, 0x1 ;  /* 0x0000400003e67811 */ /* 0x000fe400078e08ff */
[----:B------:R-:W-:-:S02]  /*0f20*/  SHF.L.U32 R231, R0, 0x1, RZ ;  /* 0x0000000100e77819 */ /* 0x000fc400000006ff */
[----:B------:R-:W-:Y:S02]  /*0f30*/  IADD3 R235, R230, 0x40, RZ ;  /* 0x00000040e6eb7810 */ /* 0x000fe40007ffe0ff */
[----:B-1----:R-:W-:-:S04]  /*0f40*/  IADD3 R4, P1, R6, UR7, RZ ;  /* 0x0000000706047c10 */ /* 0x002fc8000ff3e0ff */
[----:B--2---:R-:W-:Y:S02]  /*0f50*/  IADD3 R8, P0, R4, UR7, RZ ;  /* 0x0000000704087c10 */ /* 0x004fe4000ff1e0ff */
[----:B------:R-:W-:-:S04]  /*0f60*/  IADD3.X R5, R7, UR5, RZ, P1, !PT ;  /* 0x0000000507057c10 */ /* 0x000fc80008ffe4ff */
[----:B------:R-:W-:Y:S01]  /*0f70*/  IADD3.X R9, R5, UR5, RZ, P0, !PT ;  /* 0x0000000505097c10 */ /* 0x000fe200087fe4ff */
[----:B------:R1:W-:Y:S01]  /*0f80*/  LDGSTS.E.BYPASS.LTC128B.128 [R243+0xa000], [R4.64] ;  /* 0x0a00000004f37fae */ /* 0x0003e2000b901d48 */
[----:B----4-:R-:W-:-:S03]  /*0f90*/  IADD3 R6, P1, R8, UR7, RZ ;  /* 0x0000000708067c10 */ /* 0x010fc6000ff3e0ff */
[----:B------:R3:W-:Y:S01]  /*0fa0*/  LDGSTS.E.BYPASS.LTC128B.128 [R243+0xa800], [R8.64] ;  /* 0x0a80000008f37fae */ /* 0x0007e2000b901d48 */
[----:B------:R-:W-:Y:S02]  /*0fb0*/  IADD3.X R7, R9, UR5, RZ, P1, !PT ;  /* 0x0000000509077c10 */ /* 0x000fe40008ffe4ff */
[----:B------:R-:W-:-:S03]  /*0fc0*/  LOP3.LUT P1, RZ, R19, 0x2, RZ, 0xc0, !PT ;  /* 0x0000000213ff7812 */ /* 0x000fc6000782c0ff */
[----:B------:R2:W-:Y:S01]  /*0fd0*/  LDGSTS.E.BYPASS.LTC128B.128 [R243+0xb000], [R6.64] ;  /* 0x0b00000006f37fae */ /* 0x0005e2000b901d48 */
[----:B-1----:R-:W-:-:S04]  /*0fe0*/  IADD3 R4, P0, R6, UR7, RZ ;  /* 0x0000000706047c10 */ /* 0x002fc8000ff1e0ff */
[----:B------:R-:W-:Y:S02]  /*0ff0*/  IADD3.X R5, R7, UR5, RZ, P0, !PT ;  /* 0x0000000507057c10 */ /* 0x000fe400087fe4ff */
[----:B------:R-:W-:-:S03]  /*1000*/  LOP3.LUT P0, RZ, R18, 0x2, RZ, 0xc0, !PT ;  /* 0x0000000212ff7812 */ /* 0x000fc6000780c0ff */
[----:B------:R1:W-:Y:S01]  /*1010*/  LDGSTS.E.BYPASS.LTC128B.128 [R243+0xb800], [R4.64] ;  /* 0x0b80000004f37fae */ /* 0x0003e2000b901d48 */
[C---:B------:R-:W-:Y:S02]  /*1020*/  SEL R0, R2.reuse, 0xffffffe0, !P0 ;  /* 0xffffffe002007807 */ /* 0x040fe40004000000 */
[----:B------:R-:W-:Y:S01]  /*1030*/  SEL R2, R2, 0xffffffe0, !P1 ;  /* 0xffffffe002027807 */ /* 0x000fe20004800000 */
[----:B------:R-:W-:Y:S01]  /*1040*/  LDSM.16.M88.4 R36, [R231] ;  /* 0x00000000e724783b */ /* 0x000fe20000000200 */
[----:B------:R-:W-:Y:S02]  /*1050*/  IADD3 R229, R230, R0, RZ ;  /* 0x00000000e6e57210 */ /* 0x000fe40007ffe0ff */
[----:B------:R-:W-:Y:S01]  /*1060*/  IADD3 R234, R231, R2, RZ ;  /* 0x00000002e7ea7210 */ /* 0x000fe20007ffe0ff */
[----:B------:R-:W3:Y:S01]  /*1070*/  LDSM.16.M88.4 R40, [R92+0x4000] ;  /* 0x004000005c28783b */ /* 0x000ee20000000200 */
[----:B------:R-:W-:Y:S02]  /*1080*/  LOP3.LUT P0, RZ, R18, 0x4, RZ, 0xc0, !PT ;  /* 0x0000000412ff7812 */ /* 0x000fe4000780c0ff */
[----:B------:R-:W-:Y:S01]  /*1090*/  LOP3.LUT P1, RZ, R19, 0x4, RZ, 0xc0, !PT ;  /* 0x0000000413ff7812 */ /* 0x000fe2000782c0ff */
[----:B------:R-:W4:Y:S04]  /*10a0*/  LDSM.16.M88.4 R32, [R231+0x2000] ;  /* 0x00200000e720783b */ /* 0x000f280000000200 */
[----:B------:R-:W-:Y:S04]  /*10b0*/  LDSM.16.M88.4 R28, [R234] ;  /* 0x00000000ea1c783b */ /* 0x000fe80000000200 */
[----:B------:R-:W5:Y:S02]  /*10c0*/  LDSM.16.M88.4 R44, [R229] ;  /* 0x00000000e52c783b */ /* 0x000f640000000200 */
[----:B------:R-:W-:-:S02]  /*10d0*/  @P0 IADD3 R235, R230, -0x40, RZ ;  /* 0xffffffc0e6eb0810 */ /* 0x000fc40007ffe0ff */
[----:B------:R-:W2:Y:S01]  /*10e0*/  LDSM.16.M88.4 R24, [R234+0x2000] ;  /* 0x00200000ea18783b */ /* 0x000ea20000000200 */
[----:B------:R-:W-:Y:S02]  /*10f0*/  ISETP.GE.AND P0, PT, R93, 0x81, PT ;  /* 0x000000815d00780c */ /* 0x000fe40003f06270 */
[----:B-1----:R-:W-:Y:S01]  /*1100*/  MOV R4, 0x40 ;  /* 0x0000004000047802 */ /* 0x002fe20000000f00 */
[----:B------:R-:W-:Y:S01]  /*1110*/  LDSM.16.M88.4 R48, [R235] ;  /* 0x00000000eb30783b */ /* 0x000fe20000000200 */
[----:B------:R-:W-:Y:S02]  /*1120*/  IADD3 R228, R0, R235, RZ ;  /* 0x000000eb00e47210 */ /* 0x000fe40007ffe0ff */
[----:B------:R-:W-:Y:S01]  /*1130*/  SEL R4, R4, 0xffffffc0, !P1 ;  /* 0xffffffc004047807 */ /* 0x000fe20004800000 */
[----:B------:R-:W0:Y:S01]  /*1140*/  LDGDEPBAR ;  /* 0x00000000000079af */ /* 0x000e220000000000 */
[----:B------:R-:W-:Y:S02]  /*1150*/  IADD3 R242, R235, 0x800, RZ ;  /* 0x00000800ebf27810 */ /* 0x000fe40007ffe0ff */
[----:B------:R-:W-:Y:S01]  /*1160*/  IADD3 R232, R231, R4, RZ ;  /* 0x00000004e7e87210 */ /* 0x000fe20007ffe0ff */
[----:B------:R-:W-:Y:S01]  /*1170*/  LDSM.16.M88.4 R52, [R228] ;  /* 0x00000000e434783b */ /* 0x000fe20000000200 */
[----:B------:R-:W-:-:S02]  /*1180*/  IADD3 R241, R235, 0x1000, RZ ;  /* 0x00001000ebf17810 */ /* 0x000fc40007ffe0ff */
[----:B------:R-:W-:Y:S01]  /*1190*/  IADD3 R233, R2, R232, RZ ;  /* 0x000000e802e97210 */ /* 0x000fe20007ffe0ff */
[----:B------:R-:W1:Y:S01]  /*11a0*/  LDSM.16.M88.4 R20, [R232] ;  /* 0x00000000e814783b */ /* 0x000e620000000200 */
[C---:B------:R-:W-:Y:S02]  /*11b0*/  IADD3 R240, R235.reuse, 0x1800, RZ ;  /* 0x00001800ebf07810 */ /* 0x040fe40007ffe0ff */
[C---:B------:R-:W-:Y:S01]  /*11c0*/  IADD3 R239, R235.reuse, 0x2000, RZ ;  /* 0x00002000ebef7810 */ /* 0x040fe20007ffe0ff */
[----:B------:R-:W1:Y:S01]  /*11d0*/  LDSM.16.M88.4 R16, [R232+0x2000] ;  /* 0x00200000e810783b */ /* 0x000e620000000200 */
[C---:B------:R-:W-:Y:S02]  /*11e0*/  IADD3 R238, R235.reuse, 0x2800, RZ ;  /* 0x00002800ebee7810 */ /* 0x040fe40007ffe0ff */
[C---:B------:R-:W-:Y:S01]  /*11f0*/  IADD3 R237, R235.reuse, 0x3000, RZ ;  /* 0x00003000ebed7810 */ /* 0x040fe20007ffe0ff */
[----:B---3--:R-:W-:Y:S01]  /*1200*/  HMMA.16816.F32 R8, R36, R40, RZ ;  /* 0x000000282408723c */ /* 0x008fe200000018ff */
[----:B------:R-:W3:Y:S01]  /*1210*/  LDSM.16.M88.4 R12, [R233] ;  /* 0x00000000e90c783b */ /* 0x000ee20000000200 */
[----:B------:R-:W-:-:S06]  /*1220*/  IADD3 R236, R235, 0x3800, RZ ;  /* 0x00003800ebec7810 */ /* 0x000fcc0007ffe0ff */
[----:B----4-:R-:W-:Y:S08]  /*1230*/  HMMA.16816.F32 R56, R32, R40, RZ ;  /* 0x000000282038723c */ /* 0x010ff000000018ff */
[----:B------:R-:W-:Y:S08]  /*1240*/  HMMA.16816.F32 R64, R36, R42, RZ ;  /* 0x0000002a2440723c */ /* 0x000ff000000018ff */
[-C--:B-----5:R-:W-:Y:S01]  /*1250*/  HMMA.16816.F32 R60, R28, R44.reuse, R8 ;  /* 0x0000002c1c3c723c */ /* 0x0a0fe20000001808 */
[----:B------:R-:W-:Y:S07]  /*1260*/  LDSM.16.M88.4 R8, [R233+0x2000] ;  /* 0x00200000e908783b */ /* 0x000fee0000000200 */
[----:B--2---:R-:W-:Y:S08]  /*1270*/  HMMA.16816.F32 R56, R24, R44, R56 ;  /* 0x0000002c1838723c */ /* 0x004ff00000001838 */
[----:B------:R-:W-:Y:S01]  /*1280*/  HMMA.16816.F32 R72, R32, R42, RZ ;  /* 0x0000002a2048723c */ /* 0x000fe200000018ff */
[----:B------:R-:W-:Y:S07]  /*1290*/  LDSM.16.M88.4 R40, [R229+0x800] ;  /* 0x00080000e528783b */ /* 0x000fee0000000200 */
[----:B-1----:R-:W-:Y:S01]  /*12a0*/  HMMA.16816.F32 R68, R20, R48, R60 ;  /* 0x000000301444723c */ /* 0x002fe2000000183c */
[----:B------:R-:W1:Y:S07]  /*12b0*/  LDSM.16.M88.4 R60, [R92+0x4800] ;  /* 0x004800005c3c783b */ /* 0x000e6e0000000200 */
[----:B------:R-:W-:Y:S08]  /*12c0*/  HMMA.16816.F32 R64, R28, R46, R64 ;  /* 0x0000002e1c40723c */ /* 0x000ff00000001840 */
[----:B------:R-:W-:Y:S08]  /*12d0*/  HMMA.16816.F32 R56, R16, R48, R56 ;  /* 0x000000301038723c */ /* 0x000ff00000001838 */
[----:B------:R-:W-:Y:S08]  /*12e0*/  HMMA.16816.F32 R72, R24, R46, R72 ;  /* 0x0000002e1848723c */ /* 0x000ff00000001848 */
[----:B---3--:R-:W-:Y:S08]  /*12f0*/  HMMA.16816.F32 R76, R12, R52, R68 ;  /* 0x000000340c4c723c */ /* 0x008ff00000001844 */
[----:B------:R-:W-:Y:S08]  /*1300*/  HMMA.16816.F32 R64, R20, R50, R64 ;  /* 0x000000321440723c */ /* 0x000ff00000001840 */
[----:B-1----:R-:W-:Y:S08]  /*1310*/  HMMA.16816.F32 R68, R36, R60, RZ ;  /* 0x0000003c2444723c */ /* 0x002ff000000018ff */
[----:B------:R-:W-:Y:S01]  /*1320*/  HMMA.16816.F32 R84, R8, R52, R56 ;  /* 0x000000340854723c */ /* 0x000fe20000001838 */
[----:B------:R-:W1:Y:S01]  /*1330*/  LDSM.16.M88.4 R56, [R235+0x800] ;  /* 0x00080000eb38783b */ /* 0x000e620000000200 */
[----:B------:R-:W-:-:S02]  /*1340*/  FMUL.FTZ R76, R76, c[0x0][0x2ec] ;  /* 0x0000bb004c4c7a20 */ /* 0x000fc40000410000 */
[----:B------:R-:W-:Y:S02]  /*1350*/  FMUL.FTZ R77, R77, c[0x0][0x2ec] ;  /* 0x0000bb004d4d7a20 */ /* 0x000fe40000410000 */
[----:B------:R-:W-:Y:S01]  /*1360*/  FMUL.FTZ R78, R78, c[0x0][0x2ec] ;  /* 0x0000bb004e4e7a20 */ /* 0x000fe20000410000 */
[----:B------:R-:W2:Y:S01]  /*1370*/  MUFU.TANH R112, R76 ;  /* 0x0000004c00707308 */ /* 0x000ea20000002400 */
[----:B------:R-:W-:Y:S01]  /*1380*/  HMMA.16816.F32 R44, R32, R60, RZ ;  /* 0x0000003c202c723c */ /* 0x000fe200000018ff */
[----:B------:R-:W-:-:S06]  /*1390*/  FMUL.FTZ R79, R79, c[0x0][0x2ec] ;  /* 0x0000bb004f4f7a20 */ /* 0x000fcc0000410000 */
[----:B------:R-:W3:Y:S01]  /*13a0*/  MUFU.TANH R113, R77 ;  /* 0x0000004d00717308 */ /* 0x000ee20000002400 */
[----:B------:R-:W-:Y:S07]  /*13b0*/  HMMA.16816.F32 R48, R16, R50, R72 ;  /* 0x000000321030723c */ /* 0x000fee0000001848 */
[----:B------:R-:W4:Y:S01]  /*13c0*/  MUFU.TANH R218, R78 ;  /* 0x0000004e00da7308 */ /* 0x000f220000002400 */
[----:B------:R-:W-:Y:S01]  /*13d0*/  HMMA.16816.F32 R72, R28, R40, R68 ;  /* 0x000000281c48723c */ /* 0x000fe20000001844 */
[----:B------:R-:W-:-:S02]  /*13e0*/  FMUL.FTZ R84, R84, c[0x0][0x2ec] ;  /* 0x0000bb0054547a20 */ /* 0x000fc40000410000 */
[----:B------:R-:W-:Y:S02]  /*13f0*/  FMUL.FTZ R85, R85, c[0x0][0x2ec] ;  /* 0x0000bb0055557a20 */ /* 0x000fe40000410000 */
[----:B------:R-:W-:Y:S02]  /*1400*/  FMUL.FTZ R86, R86, c[0x0][0x2ec] ;  /* 0x0000bb0056567a20 */ /* 0x000fe40000410000 */
[----:B------:R5:W1:Y:S01]  /*1410*/  MUFU.TANH R217, R79 ;  /* 0x0000004f00d97308 */ /* 0x000a620000002400 */
[----:B------:R-:W-:Y:S01]  /*1420*/  HMMA.16816.F32 R80, R12, R54, R64 ;  /* 0x000000360c50723c */ /* 0x000fe20000001840 */
[----:B------:R-:W-:-:S06]  /*1430*/  FMUL.FTZ R87, R87, c[0x0][0x2ec] ;  /* 0x0000bb0057577a20 */ /* 0x000fcc0000410000 */
[----:B------:R-:W1:Y:S01]  /*1440*/  MUFU.TANH R110, R84 ;  /* 0x00000054006e7308 */ /* 0x000e620000002400 */
[----:B------:R-:W-:Y:S01]  /*1450*/  HMMA.16816.F32 R64, R24, R40, R44 ;  /* 0x000000281840723c */ /* 0x000fe2000000182c */
[----:B------:R-:W2:Y:S06]  /*1460*/  LDSM.16.M88.4 R44, [R228+0x800] ;  /* 0x00080000e42c783b */ /* 0x000eac0000000200 */
[----:B------:R-:W1:Y:S01]  /*1470*/  MUFU.TANH R108, R85 ;  /* 0x00000055006c7308 */ /* 0x000e620000002400 */
[----:B------:R-:W-:Y:S01]  /*1480*/  HMMA.16816.F32 R88, R8, R54, R48 ;  /* 0x000000360858723c */ /* 0x000fe20000001830 */
[----:B------:R-:W2:Y:S06]  /*1490*/  LDSM.16.M88.4 R48, [R92+0x5000] ;  /* 0x005000005c30783b */ /* 0x000eac0000000200 */
[----:B------:R-:W2:Y:S01]  /*14a0*/  MUFU.TANH R109, R86 ;  /* 0x00000056006d7308 */ /* 0x000ea20000002400 */
[----:B------:R-:W-:Y:S01]  /*14b0*/  HMMA.16816.F32 R68, R36, R62, RZ ;  /* 0x0000003e2444723c */ /* 0x000fe200000018ff */
[----:B------:R-:W-:-:S02]  /*14c0*/  FMUL.FTZ R80, R80, c[0x0][0x2ec] ;  /* 0x0000bb0050507a20 */ /* 0x000fc40000410000 */
[----:B------:R-:W-:Y:S02]  /*14d0*/  FMUL.FTZ R81, R81, c[0x0][0x2ec] ;  /* 0x0000bb0051517a20 */ /* 0x000fe40000410000 */
[----:B------:R-:W-:Y:S02]  /*14e0*/  FMUL.FTZ R82, R82, c[0x0][0x2ec] ;  /* 0x0000bb0052527a20 */ /* 0x000fe40000410000 */
[----:B------:R-:W-:Y:S01]  /*14f0*/  FMUL.FTZ R83, R83, c[0x0][0x2ec] ;  /* 0x0000bb0053537a20 */ /* 0x000fe20000410000 */
[----:B-1----:R-:W-:Y:S01]  /*1500*/  HMMA.16816.F32 R72, R20, R56, R72 ;  /* 0x000000381448723c */ /* 0x002fe20000001848 */
[----:B------:R-:W1:Y:S07]  /*1510*/  MUFU.TANH R206, R80 ;  /* 0x0000005000ce7308 */ /* 0x000e6e0000002400 */
[----:B-----5:R-:W-:Y:S01]  /*1520*/  HMMA.16816.F32 R76, R32, R62, RZ ;  /* 0x0000003e204c723c */ /* 0x020fe200000018ff */
[----:B------:R-:W5:Y:S01]  /*1530*/  LDSM.16.M88.4 R60, [R229+0x1000] ;  /* 0x00100000e53c783b */ /* 0x000f620000000200 */
[----:B------:R-:W1:Y:S01]  /*1540*/  MUFU.TANH R202, R81 ;  /* 0x0000005100ca7308 */ /* 0x000e620000002400 */
[----:B------:R-:W-:-:S02]  /*1550*/  FMUL.FTZ R88, R88, c[0x0][0x2ec] ;  /* 0x0000bb0058587a20 */ /* 0x000fc40000410000 */
[----:B------:R-:W-:Y:S02]  /*1560*/  FMUL.FTZ R89, R89, c[0x0][0x2ec] ;  /* 0x0000bb0059597a20 */ /* 0x000fe40000410000 */
[----:B------:R-:W-:Y:S01]  /*1570*/  FMUL.FTZ R90, R90, c[0x0][0x2ec] ;  /* 0x0000bb005a5a7a20 */ /* 0x000fe20000410000 */
[----:B------:R-:W-:Y:S01]  /*1580*/  HMMA.16816.F32 R52, R16, R56, R64 ;  /* 0x000000381034723c */ /* 0x000fe20000001840 */
[----:B------:R-:W-:Y:S01]  /*1590*/  FMUL.FTZ R91, R91, c[0x0][0x2ec] ;  /* 0x0000bb005b5b7a20 */ /* 0x000fe20000410000 */
[----:B------:R-:W1:Y:S06]  /*15a0*/  MUFU.TANH R214, R82 ;  /* 0x0000005200d67308 */ /* 0x000e6c0000002400 */
[-C--:B------:R-:W-:Y:S02]  /*15b0*/  HMMA.16816.F32 R64, R28, R42.reuse, R68 ;  /* 0x0000002a1c40723c */ /* 0x080fe40000001844 */
[----:B------:R2:W1:Y:S06]  /*15c0*/  MUFU.TANH R213, R83 ;  /* 0x0000005300d57308 */ /* 0x00046c0000002400 */
[----:B------:R-:W-:Y:S01]  /*15d0*/  HMMA.16816.F32 R68, R24, R42, R76 ;  /* 0x0000002a1844723c */ /* 0x000fe2000000184c */
[----:B------:R-:W1:Y:S01]  /*15e0*/  LDSM.16.M88.4 R40, [R235+0x1000] ;  /* 0x00100000eb28783b */ /* 0x000e620000000200 */
[----:B------:R3:W1:Y:S06]  /*15f0*/  MUFU.TANH R111, R87 ;  /* 0x00000057006f7308 */ /* 0x00066c0000002400 */
[----:B--2---:R-:W-:Y:S02]  /*1600*/  HMMA.16816.F32 R80, R12, R44, R72 ;  /* 0x0000002c0c50723c */ /* 0x004fe40000001848 */
[----:B------:R-:W2:Y:S06]  /*1610*/  MUFU.TANH R105, R88 ;  /* 0x0000005800697308 */ /* 0x000eac0000002400 */
[----:B------:R-:W-:Y:S02]  /*1620*/  HMMA.16816.F32 R72, R36, R48, RZ ;  /* 0x000000302448723c */ /* 0x000fe400000018ff */
[----:B------:R-:W1:Y:S06]  /*1630*/  MUFU.TANH R103, R89 ;  /* 0x0000005900677308 */ /* 0x000e6c0000002400 */
[----:B---3--:R-:W-:Y:S02]  /*1640*/  HMMA.16816.F32 R84, R8, R44, R52 ;  /* 0x0000002c0854723c */ /* 0x008fe40000001834 */
[----:B------:R-:W3:Y:S06]  /*1650*/  MUFU.TANH R106, R90 ;  /* 0x0000005a006a7308 */ /* 0x000eec0000002400 */
[----:B------:R-:W-:Y:S01]  /*1660*/  HMMA.16816.F32 R52, R32, R48, RZ ;  /* 0x000000302034723c */ /* 0x000fe200000018ff */
[----:B------:R-:W-:Y:S01]  /*1670*/  FMUL.FTZ R80, R80, c[0x0][0x2ec] ;  /* 0x0000bb0050507a20 */ /* 0x000fe20000410000 */
[----:B------:R-:W1:Y:S01]  /*1680*/  MUFU.TANH R107, R91 ;  /* 0x0000005b006b7308 */ /* 0x000e620000002400 */
[----:B------:R-:W-:-:S02]  /*1690*/  FMUL.FTZ R81, R81, c[0x0][0x2ec] ;  /* 0x0000bb0051517a20 */ /* 0x000fc40000410000 */
[----:B------:R-:W-:Y:S02]  /*16a0*/  FMUL.FTZ R82, R82, c[0x0][0x2ec] ;  /* 0x0000bb0052527a20 */ /* 0x000fe40000410000 */
[----:B------:R-:W-:Y:S01]  /*16b0*/  FMUL.FTZ R83, R83, c[0x0][0x2ec] ;  /* 0x0000bb0053537a20 */ /* 0x000fe20000410000 */
[-C--:B------:R-:W-:Y:S02]  /*16c0*/  HMMA.16816.F32 R64, R20, R58.reuse, R64 ;  /* 0x0000003a1440723c */ /* 0x080fe40000001840 */
[----:B------:R-:W1:Y:S06]  /*16d0*/  MUFU.TANH R114, R80 ;  /* 0x0000005000727308 */ /* 0x000e6c0000002400 */
[----:B------:R-:W-:Y:S01]  /*16e0*/  HMMA.16816.F32 R68, R16, R58, R68 ;  /* 0x0000003a1044723c */ /* 0x000fe20000001844 */
[----:B------:R-:W-:Y:S01]  /*16f0*/  FMUL.FTZ R84, R84, c[0x0][0x2ec] ;  /* 0x0000bb0054547a20 */ /* 0x000fe20000410000 */
[----:B------:R-:W1:Y:S01]  /*1700*/  MUFU.TANH R115, R81 ;  /* 0x0000005100737308 */ /* 0x000e620000002400 */
[----:B------:R-:W-:-:S02]  /*1710*/  FMUL.FTZ R85, R85, c[0x0][0x2ec] ;  /* 0x0000bb0055557a20 */ /* 0x000fc40000410000 */
[----:B------:R-:W-:Y:S02]  /*1720*/  FMUL.FTZ R86, R86, c[0x0][0x2ec] ;  /* 0x0000bb0056567a20 */ /* 0x000fe40000410000 */
[----:B------:R-:W-:Y:S01]  /*1730*/  FMUL.FTZ R87, R87, c[0x0][0x2ec] ;  /* 0x0000bb0057577a20 */ /* 0x000fe20000410000 */
[-C--:B-----5:R-:W-:Y:S02]  /*1740*/  HMMA.16816.F32 R72, R28, R60.reuse, R72 ;  /* 0x0000003c1c48723c */ /* 0x0a0fe40000001848 */
[----:B------:R-:W1:Y:S06]  /*1750*/  MUFU.TANH R208, R82 ;  /* 0x0000005200d07308 */ /* 0x000e6c0000002400 */
[----:B------:R-:W-:Y:S01]  /*1760*/  HMMA.16816.F32 R56, R24, R60, R52 ;  /* 0x0000003c1838723c */ /* 0x000fe20000001834 */
[----:B------:R-:W5:Y:S01]  /*1770*/  LDSM.16.M88.4 R52, [R228+0x1000] ;  /* 0x00100000e434783b */ /* 0x000f620000000200 */
[----:B------:R1:W1:Y:S06]  /*1780*/  MUFU.TANH R205, R83 ;  /* 0x0000005300cd7308 */ /* 0x00026c0000002400 */
[-C--:B------:R-:W-:Y:S01]  /*1790*/  HMMA.16816.F32 R76, R12, R46.reuse, R64 ;  /* 0x0000002e0c4c723c */ /* 0x080fe20000001840 */
[----:B------:R-:W2:Y:S01]  /*17a0*/  LDSM.16.M88.4 R64, [R92+0x5800] ;  /* 0x005800005c40783b */ /* 0x000ea20000000200 */
[----:B------:R-:W2:Y:S06]  /*17b0*/  MUFU.TANH R101, R84 ;  /* 0x0000005400657308 */ /* 0x000eac0000002400 */
[----:B-1----:R-:W-:Y:S02]  /*17c0*/  HMMA.16816.F32 R80, R8, R46, R68 ;  /* 0x0000002e0850723c */ /* 0x002fe40000001844 */
[----:B------:R-:W1:Y:S06]  /*17d0*/  MUFU.TANH R99, R85 ;  /* 0x0000005500637308 */ /* 0x000e6c0000002400 */
[----:B------:R-:W-:Y:S02]  /*17e0*/  HMMA.16816.F32 R68, R20, R40, R72 ;  /* 0x000000281444723c */ /* 0x000fe40000001848 */
[----:B------:R-:W1:Y:S06]  /*17f0*/  MUFU.TANH R102, R86 ;  /* 0x0000005600667308 */ /* 0x000e6c0000002400 */
[----:B------:R-:W-:Y:S01]  /*1800*/  FMUL.FTZ R76, R76, c[0x0][0x2ec] ;  /* 0x0000bb004c4c7a20 */ /* 0x000fe20000410000 */
[----:B------:R-:W-:Y:S01]  /*1810*/  HMMA.16816.F32 R44, R36, R50, RZ ;  /* 0x00000032242c723c */ /* 0x000fe200000018ff */
[----:B------:R-:W-:-:S02]  /*1820*/  FMUL.FTZ R77, R77, c[0x0][0x2ec] ;  /* 0x0000bb004d4d7a20 */ /* 0x000fc40000410000 */
[----:B------:R-:W1:Y:S01]  /*1830*/  MUFU.TANH R159, R76 ;  /* 0x0000004c009f7308 */ /* 0x000e620000002400 */
[----:B------:R-:W-:Y:S02]  /*1840*/  FMUL.FTZ R78, R78, c[0x0][0x2ec] ;  /* 0x0000bb004e4e7a20 */ /* 0x000fe40000410000 */
[----:B------:R-:W-:Y:S02]  /*1850*/  FMUL.FTZ R79, R79, c[0x0][0x2ec] ;  /* 0x0000bb004f4f7a20 */ /* 0x000fe40000410000 */
[----:B------:R-:W-:Y:S01]  /*1860*/  HMMA.16816.F32 R72, R32, R50, RZ ;  /* 0x000000322048723c */ /* 0x000fe200000018ff */
[----:B------:R-:W-:Y:S02]  /*1870*/  FMUL.FTZ R80, R80, c[0x0][0x2ec] ;  /* 0x0000bb0050507a20 */ /* 0x000fe40000410000 */
[----:B------:R-:W1:Y:S01]  /*1880*/  MUFU.TANH R161, R77 ;  /* 0x0000004d00a17308 */ /* 0x000e620000002400 */
[----:B------:R-:W-:Y:S02]  /*1890*/  FMUL.FTZ R81, R81, c[0x0][0x2ec] ;  /* 0x0000bb0051517a20 */ /* 0x000fe40000410000 */
[----:B------:R-:W-:-:S02]  /*18a0*/  FMUL.FTZ R82, R82, c[0x0][0x2ec] ;  /* 0x0000bb0052527a20 */ /* 0x000fc40000410000 */
[----:B------:R-:W-:Y:S01]  /*18b0*/  FMUL.FTZ R83, R83, c[0x0][0x2ec] ;  /* 0x0000bb0053537a20 */ /* 0x000fe20000410000 */
[----:B------:R-:W-:Y:S02]  /*18c0*/  HMMA.16816.F32 R48, R16, R40, R56 ;  /* 0x000000281030723c */ /* 0x000fe40000001838 */
[----:B------:R-:W1:Y:S06]  /*18d0*/  MUFU.TANH R171, R78 ;  /* 0x0000004e00ab7308 */ /* 0x000e6c0000002400 */
[----:B------:R-:W-:Y:S01]  /*18e0*/  HMMA.16816.F32 R56, R28, R62, R44 ;  /* 0x0000003e1c38723c */ /* 0x000fe2000000182c */
[----:B------:R-:W1:Y:S01]  /*18f0*/  LDSM.16.M88.4 R44, [R229+0x1800] ;  /* 0x00180000e52c783b */ /* 0x000e620000000200 */
[----:B------:R5:W1:Y:S08]  /*1900*/  MUFU.TANH R173, R79 ;  /* 0x0000004f00ad7308 */ /* 0x000a700000002400 */
[----:B------:R1:W1:Y:S01]  /*1910*/  MUFU.TANH R104, R87 ;  /* 0x0000005700687308 */ /* 0x0002620000002400 */
[----:B-----5:R-:W-:Y:S07]  /*1920*/  HMMA.16816.F32 R76, R12, R52, R68 ;  /* 0x000000340c4c723c */ /* 0x020fee0000001844 */
[----:B------:R-:W1:Y:S01]  /*1930*/  MUFU.TANH R95, R80 ;  /* 0x00000050005f7308 */ /* 0x000e620000002400 */
[----:B------:R-:W-:Y:S07]  /*1940*/  HMMA.16816.F32 R68, R24, R62, R72 ;  /* 0x0000003e1844723c */ /* 0x000fee0000001848 */
[----:B------:R-:W3:Y:S01]  /*1950*/  MUFU.TANH R94, R81 ;  /* 0x00000051005e7308 */ /* 0x000ee20000002400 */
[----:B--2---:R-:W-:Y:S07]  /*1960*/  HMMA.16816.F32 R72, R36, R64, RZ ;  /* 0x000000402448723c */ /* 0x004fee00000018ff */
[----:B------:R-:W2:Y:S01]  /*1970*/  MUFU.TANH R96, R82 ;  /* 0x0000005200607308 */ /* 0x000ea20000002400 */
[----:B-1----:R-:W-:Y:S01]  /*1980*/  HMMA.16816.F32 R84, R8, R52, R48 ;  /* 0x000000340854723c */ /* 0x002fe20000001830 */
[----:B------:R-:W-:-:S06]  /*1990*/  FMUL.FTZ R76, R76, c[0x0][0x2ec] ;  /* 0x0000bb004c4c7a20 */ /* 0x000fcc0000410000 */
[----:B------:R1:W1:Y:S01]  /*19a0*/  MUFU.TANH R97, R83 ;  /* 0x0000005300617308 */ /* 0x0002620000002400 */
[----:B------:R-:W-:Y:S02]  /*19b0*/  FMUL.FTZ R77, R77, c[0x0][0x2ec] ;  /* 0x0000bb004d4d7a20 */ /* 0x000fe40000410000 */
[----:B------:R-:W-:Y:S02]  /*19c0*/  FMUL.FTZ R78, R78, c[0x0][0x2ec] ;  /* 0x0000bb004e4e7a20 */ /* 0x000fe40000410000 */
[----:B------:R-:W-:Y:S01]  /*19d0*/  FMUL.FTZ R79, R79, c[0x0][0x2ec] ;  /* 0x0000bb004f4f7a20 */ /* 0x000fe20000410000 */
[-C--:B------:R-:W-:Y:S01]  /*19e0*/  HMMA.16816.F32 R60, R20, R42.reuse, R56 ;  /* 0x0000002a143c723c */ /* 0x080fe20000001838 */
[----:B------:R-:W5:Y:S01]  /*19f0*/  LDSM.16.M88.4 R56, [R235+0x1800] ;  /* 0x00180000eb38783b */ /* 0x000f620000000200 */
[----:B------:R-:W1:Y:S06]  /*1a00*/  MUFU.TANH R198, R76 ;  /* 0x0000004c00c67308 */ /* 0x000e6c0000002400 */
[----:B------:R-:W-:Y:S01]  /*1a10*/  HMMA.16816.F32 R68, R16, R42, R68 ;  /* 0x0000002a1044723c */ /* 0x000fe20000001844 */
[----:B------:R-:W2:Y:S01]  /*1a20*/  LDSM.16.M88.4 R40, [R228+0x1800] ;  /* 0x00180000e428783b */ /* 0x000ea20000000200 */
[----:B------:R-:W1:Y:S06]  /*1a30*/  MUFU.TANH R195, R77 ;  /* 0x0000004d00c37308 */ /* 0x000e6c0000002400 */
[----:B------:R-:W-:Y:S01]  /*1a40*/  HMMA.16816.F32 R48, R32, R64, RZ ;  /* 0x000000402030723c */ /* 0x000fe200000018ff */
[----:B------:R-:W-:Y:S01]  /*1a50*/  FMUL.FTZ R84, R84, c[0x0][0x2ec] ;  /* 0x0000bb0054547a20 */ /* 0x000fe20000410000 */
[----:B------:R-:W2:Y:S01]  /*1a60*/  MUFU.TANH R188, R78 ;  /* 0x0000004e00bc7308 */ /* 0x000ea20000002400 */
[----:B------:R-:W-:-:S02]  /*1a70*/  FMUL.FTZ R85, R85, c[0x0][0x2ec] ;  /* 0x0000bb0055557a20 */ /* 0x000fc40000410000 */
[----:B------:R-:W-:Y:S02]  /*1a80*/  FMUL.FTZ R86, R86, c[0x0][0x2ec] ;  /* 0x0000bb0056567a20 */ /* 0x000fe40000410000 */
[----:B------:R-:W-:Y:S01]  /*1a90*/  FMUL.FTZ R87, R87, c[0x0][0x2ec] ;  /* 0x0000bb0057577a20 */ /* 0x000fe20000410000 */
[----:B------:R-:W-:Y:S02]  /*1aa0*/  HMMA.16816.F32 R72, R28, R44, R72 ;  /* 0x0000002c1c48723c */ /* 0x000fe40000001848 */
[----:B------:R2:W2:Y:S06]  /*1ab0*/  MUFU.TANH R204, R79 ;  /* 0x0000004f00cc7308 */ /* 0x0004ac0000002400 */
[-C--:B-1----:R-:W-:Y:S02]  /*1ac0*/  HMMA.16816.F32 R80, R12, R54.reuse, R60 ;  /* 0x000000360c50723c */ /* 0x082fe4000000183c */
[----:B------:R-:W1:Y:S06]  /*1ad0*/  MUFU.TANH R172, R84 ;  /* 0x0000005400ac7308 */ /* 0x000e6c0000002400 */
[----:B------:R-:W-:Y:S02]  /*1ae0*/  HMMA.16816.F32 R88, R8, R54, R68 ;  /* 0x000000360858723c */ /* 0x000fe40000001844 */
[----:B------:R-:W1:Y:S06]  /*1af0*/  MUFU.TANH R165, R85 ;  /* 0x0000005500a57308 */ /* 0x000e6c0000002400 */
[----:B------:R-:W-:Y:S01]  /*1b00*/  HMMA.16816.F32 R60, R24, R44, R48 ;  /* 0x0000002c183c723c */ /* 0x000fe20000001830 */
[----:B------:R-:W1:Y:S01]  /*1b10*/  LDSM.16.M88.4 R48, [R92+0x6000] ;  /* 0x006000005c30783b */ /* 0x000e620000000200 */
[----:B------:R-:W1:Y:S06]  /*1b20*/  MUFU.TANH R163, R86 ;  /* 0x0000005600a37308 */ /* 0x000e6c0000002400 */
[----:B------:R-:W-:Y:S01]  /*1b30*/  HMMA.16816.F32 R68, R36, R66, RZ ;  /* 0x000000422444723c */ /* 0x000fe200000018ff */
[----:B------:R-:W-:Y:S01]  /*1b40*/  FMUL.FTZ R80, R80, c[0x0][0x2ec] ;  /* 0x0000bb0050507a20 */ /* 0x000fe20000410000 */
[----:B------:R-:W1:Y:S01]  /*1b50*/  MUFU.TANH R162, R87 ;  /* 0x0000005700a27308 */ /* 0x000e620000002400 */
[----:B------:R-:W-:-:S02]  /*1b60*/  FMUL.FTZ R81, R81, c[0x0][0x2ec] ;  /* 0x0000bb0051517a20 */ /* 0x000fc40000410000 */
[----:B------:R-:W-:Y:S02]  /*1b70*/  FMUL.FTZ R82, R82, c[0x0][0x2ec] ;  /* 0x0000bb0052527a20 */ /* 0x000fe40000410000 */
[----:B------:R-:W-:Y:S01]  /*1b80*/  FMUL.FTZ R83, R83, c[0x0][0x2ec] ;  /* 0x0000bb0053537a20 */ /* 0x000fe20000410000 */
[----:B--2---:R-:W-:Y:S01]  /*1b90*/  HMMA.16816.F32 R76, R32, R66, RZ ;  /* 0x00000042204c723c */ /* 0x004fe200000018ff */
[----:B------:R-:W-:Y:S01]  /*1ba0*/  FMUL.FTZ R88, R88, c[0x0][0x2ec] ;  /* 0x0000bb0058587a20 */ /* 0x000fe20000410000 */
[----:B------:R-:W2:Y:S01]  /*1bb0*/  MUFU.TANH R156, R80 ;  /* 0x00000050009c7308 */ /* 0x000ea20000002400 */
[----:B------:R-:W-:Y:S02]  /*1bc0*/  FMUL.FTZ R89, R89, c[0x0][0x2ec] ;  /* 0x0000bb0059597a20 */ /* 0x000fe40000410000 */
[----:B------:R-:W-:Y:S02]  /*1bd0*/  FMUL.FTZ R90, R90, c[0x0][0x2ec] ;  /* 0x0000bb005a5a7a20 */ /* 0x000fe40000410000 */
[----:B------:R-:W-:Y:S01]  /*1be0*/  FMUL.FTZ R91, R91, c[0x0][0x2ec] ;  /* 0x0000bb005b5b7a20 */ /* 0x000fe20000410000 */
[-C--:B-----5:R-:W-:Y:S02]  /*1bf0*/  HMMA.16816.F32 R72, R20, R56.reuse, R72 ;  /* 0x000000381448723c */ /* 0x0a0fe40000001848 */
[----:B------:R-:W1:Y:S06]  /*1c00*/  MUFU.TANH R154, R81 ;  /* 0x00000051009a7308 */ /* 0x000e6c0000002400 */
[----:B------:R-:W-:Y:S01]  /*1c10*/  HMMA.16816.F32 R52, R16, R56, R60 ;  /* 0x000000381034723c */ /* 0x000fe2000000183c */
[----:B------:R-:W5:Y:S01]  /*1c20*/  LDSM.16.M88.4 R60, [R229+0x2000] ;  /* 0x00200000e53c783b */ /* 0x000f620000000200 */
[----:B------:R-:W1:Y:S06]  /*1c30*/  MUFU.TANH R170, R82 ;  /* 0x0000005200aa7308 */ /* 0x000e6c0000002400 */
[-C--:B------:R-:W-:Y:S02]  /*1c40*/  HMMA.16816.F32 R64, R28, R46.reuse, R68 ;  /* 0x0000002e1c40723c */ /* 0x080fe40000001844 */
[----:B------:R1:W1:Y:S06]  /*1c50*/  MUFU.TANH R168, R83 ;  /* 0x0000005300a87308 */ /* 0x00026c0000002400 */
[----:B------:R-:W-:Y:S01]  /*1c60*/  HMMA.16816.F32 R68, R24, R46, R76 ;  /* 0x0000002e1844723c */ /* 0x000fe2000000184c */
[----:B------:R-:W2:Y:S01]  /*1c70*/  LDSM.16.M88.4 R44, [R235+0x2000] ;  /* 0x00200000eb2c783b */ /* 0x000ea20000000200 */
[----:B------:R-:W2:Y:S06]  /*1c80*/  MUFU.TANH R137, R88 ;  /* 0x0000005800897308 */ /* 0x000eac0000002400 */
[-C--:B------:R-:W-:Y:S02]  /*1c90*/  HMMA.16816.F32 R76, R8, R40.reuse, R52 ;  /* 0x00000028084c723c */ /* 0x080fe40000001834 */
[----:B------:R-:W2:Y:S06]  /*1ca0*/  MUFU.TANH R133, R89 ;  /* 0x0000005900857308 */ /* 0x000eac0000002400 */
[----:B-1----:R-:W-:Y:S02]  /*1cb0*/  HMMA.16816.F32 R80, R12, R40, R72 ;  /* 0x000000280c50723c */ /* 0x002fe40000001848 */
[----:B------:R-:W1:Y:S06]  /*1cc0*/  MUFU.TANH R134, R90 ;  /* 0x0000005a00867308 */ /* 0x000e6c0000002400 */
[-C--:B------:R-:W-:Y:S02]  /*1cd0*/  HMMA.16816.F32 R72, R36, R48.reuse, RZ ;  /* 0x000000302448723c */ /* 0x080fe400000018ff */
[----:B------:R1:W1:Y:S06]  /*1ce0*/  MUFU.TANH R136, R91 ;  /* 0x0000005b00887308 */ /* 0x00026c0000002400 */
[----:B------:R-:W-:Y:S01]  /*1cf0*/  HMMA.16816.F32 R52, R32, R48, RZ ;  /* 0x000000302034723c */ /* 0x000fe200000018ff */
[----:B------:R-:W-:-:S02]  /*1d00*/  FMUL.FTZ R76, R76, c[0x0][0x2ec] ;  /* 0x0000bb004c4c7a20 */ /* 0x000fc40000410000 */
[----:B------:R-:W-:Y:S02]  /*1d10*/  FMUL.FTZ R77, R77, c[0x0][0x2ec] ;  /* 0x0000bb004d4d7a20 */ /* 0x000fe40000410000 */
[----:B------:R-:W-:Y:S01]  /*1d20*/  FMUL.FTZ R78, R78, c[0x0][0x2ec] ;  /* 0x0000bb004e4e7a20 */ /* 0x000fe20000410000 */
[----:B------:R-:W1:Y:S01]  /*1d30*/  MUFU.TANH R183, R76 ;  /* 0x0000004c00b77308 */ /* 0x000e620000002400 */
[----:B------:R-:W-:Y:S01]  /*1d40*/  FMUL.FTZ R79, R79, c[0x0][0x2ec] ;  /* 0x0000bb004f4f7a20 */ /* 0x000fe20000410000 */
[-C--:B------:R-:W-:Y:S01]  /*1d50*/  HMMA.16816.F32 R68, R16, R58.reuse, R68 ;  /* 0x0000003a1044723c */ /* 0x080fe20000001844 */
[----:B------:R-:W-:Y:S02]  /*1d60*/  FMUL.FTZ R80, R80, c[0x0][0x2ec] ;  /* 0x0000bb0050507a20 */ /* 0x000fe40000410000 */
[----:B------:R-:W-:Y:S02]  /*1d70*/  FMUL.FTZ R81, R81, c[0x0][0x2ec] ;  /* 0x0000bb0051517a20 */ /* 0x000fe40000410000 */
[----:B------:R-:W-:Y:S01]  /*1d80*/  FMUL.FTZ R82, R82, c[0x0][0x2ec] ;  /* 0x0000bb0052527a20 */ /* 0x000fe20000410000 */
[----:B------:R-:W1:Y:S01]  /*1d90*/  MUFU.TANH R201, R80 ;  /* 0x0000005000c97308 */ /* 0x000e620000002400 */
[----:B------:R-:W-:Y:S01]  /*1da0*/  FMUL.FTZ R83, R83, c[0x0][0x2ec] ;  /* 0x0000bb0053537a20 */ /* 0x000fe20000410000 */
[----:B------:R-:W-:Y:S06]  /*1db0*/  HMMA.16816.F32 R64, R20, R58, R64 ;  /* 0x0000003a1440723c */ /* 0x000fec0000001840 */
[----:B------:R-:W1:Y:S02]  /*1dc0*/  MUFU.TANH R199, R81 ;  /* 0x0000005100c77308 */ /* 0x000e640000002400 */
[-C--:B-----5:R-:W-:Y:S06]  /*1dd0*/  HMMA.16816.F32 R72, R28, R60.reuse, R72 ;  /* 0x0000003c1c48723c */ /* 0x0a0fec0000001848 */
[----:B------:R-:W2:Y:S02]  /*1de0*/  MUFU.TANH R197, R82 ;  /* 0x0000005200c57308 */ /* 0x000ea40000002400 */
[----:B------:R-:W-:Y:S01]  /*1df0*/  HMMA.16816.F32 R56, R24, R60, R52 ;  /* 0x0000003c1838723c */ /* 0x000fe20000001834 */
[----:B------:R-:W5:Y:S05]  /*1e00*/  LDSM.16.M88.4 R52, [R228+0x2000] ;  /* 0x00200000e434783b */ /* 0x000f6a0000000200 */
[----:B------:R2:W2:Y:S02]  /*1e10*/  MUFU.TANH R209, R83 ;  /* 0x0000005300d17308 */ /* 0x0004a40000002400 */
[----:B-1----:R-:W-:Y:S06]  /*1e20*/  HMMA.16816.F32 R88, R8, R42, R68 ;  /* 0x0000002a0858723c */ /* 0x002fec0000001844 */
[----:B------:R-:W1:Y:S02]  /*1e30*/  MUFU.TANH R174, R77 ;  /* 0x0000004d00ae7308 */ /* 0x000e640000002400 */
[----:B------:R-:W-:Y:S06]  /*1e40*/  HMMA.16816.F32 R68, R36, R50, RZ ;  /* 0x000000322444723c */ /* 0x000fec00000018ff */
[----:B------:R-:W1:Y:S02]  /*1e50*/  MUFU.TANH R167, R78 ;  /* 0x0000004e00a77308 */ /* 0x000e640000002400 */
[----:B--2---:R-:W-:Y:S01]  /*1e60*/  HMMA.16816.F32 R80, R12, R42, R64 ;  /* 0x0000002a0c50723c */ /* 0x004fe20000001840 */
[----:B------:R-:W2:Y:S05]  /*1e70*/  LDSM.16.M88.4 R64, [R92+0x6800] ;  /* 0x006800005c40783b */ /* 0x000eaa0000000200 */
[----:B------:R1:W1:Y:S02]  /*1e80*/  MUFU.TANH R166, R79 ;  /* 0x0000004f00a67308 */ /* 0x0002640000002400 */
[----:B------:R-:W-:Y:S01]  /*1e90*/  HMMA.16816.F32 R72, R20, R44, R72 ;  /* 0x0000002c1448723c */ /* 0x000fe20000001848 */
[----:B------:R-:W-:-:S02]  /*1ea0*/  FMUL.FTZ R88, R88, c[0x0][0x2ec] ;  /* 0x0000bb0058587a20 */ /* 0x000fc40000410000 */
[----:B------:R-:W-:Y:S02]  /*1eb0*/  FMUL.FTZ R89, R89, c[0x0][0x2ec] ;  /* 0x0000bb0059597a20 */ /* 0x000fe40000410000 */
[----:B------:R-:W-:Y:S01]  /*1ec0*/  FMUL.FTZ R90, R90, c[0x0][0x2ec] ;  /* 0x0000bb005a5a7a20 */ /* 0x000fe20000410000 */
[----:B------:R-:W2:Y:S01]  /*1ed0*/  MUFU.TANH R146, R88 ;  /* 0x0000005800927308 */ /* 0x000ea20000002400 */
[----:B------:R-:W-:Y:S01]  /*1ee0*/  FMUL.FTZ R91, R91, c[0x0][0x2ec] ;  /* 0x0000bb005b5b7a20 */ /* 0x000fe20000410000 */
[----:B------:R-:W-:Y:S06]  /*1ef0*/  HMMA.16816.F32 R40, R16, R44, R56 ;  /* 0x0000002c1028723c */ /* 0x000fec0000001838 */
[----:B------:R-:W2:Y:S02]  /*1f00*/  MUFU.TANH R138, R89 ;  /* 0x00000059008a7308 */ /* 0x000ea40000002400 */
[----:B-1----:R-:W-:Y:S01]  /*1f10*/  HMMA.16816.F32 R76, R32, R50, RZ ;  /* 0x00000032204c723c */ /* 0x002fe200000018ff */
[----:B------:R-:W1:Y:S01]  /*1f20*/  LDSM.16.M88.4 R48, [R229+0x2800] ;  /* 0x00280000e530783b */ /* 0x000e620000000200 */
[----:B------:R-:W-:-:S02]  /*1f30*/  FMUL.FTZ R80, R80, c[0x0][0x2ec] ;  /* 0x0000bb0050507a20 */ /* 0x000fc40000410000 */
[----:B------:R-:W-:Y:S02]  /*1f40*/  FMUL.FTZ R81, R81, c[0x0][0x2ec] ;  /* 0x0000bb0051517a20 */ /* 0x000fe40000410000 */
[----:B------:R-:W-:Y:S01]  /*1f50*/  FMUL.FTZ R82, R82, c[0x0][0x2ec] ;  /* 0x0000bb0052527a20 */ /* 0x000fe20000410000 */
[----:B------:R-:W1:Y:S01]  /*1f60*/  MUFU.TANH R158, R80 ;  /* 0x00000050009e7308 */ /* 0x000e620000002400 */
[----:B------:R-:W-:Y:S01]  /*1f70*/  HMMA.16816.F32 R56, R28, R62, R68 ;  /* 0x0000003e1c38723c */ /* 0x000fe20000001844 */
[----:B------:R-:W-:-:S06]  /*1f80*/  FMUL.FTZ R83, R83, c[0x0][0x2ec] ;  /* 0x0000bb0053537a20 */ /* 0x000fcc0000410000 */
[----:B------:R-:W1:Y:S01]  /*1f90*/  MUFU.TANH R157, R81 ;  /* 0x00000051009d7308 */ /* 0x000e620000002400 */
[----:B-----5:R-:W-:Y:S07]  /*1fa0*/  HMMA.16816.F32 R84, R8, R52, R40 ;  /* 0x000000340854723c */ /* 0x020fee0000001828 */
[----:B------:R-:W1:Y:S01]  /*1fb0*/  MUFU.TANH R178, R82 ;  /* 0x0000005200b27308 */ /* 0x000e620000002400 */
[----:B------:R-:W-:Y:S07]  /*1fc0*/  HMMA.16816.F32 R68, R24, R62, R76 ;  /* 0x0000003e1844723c */ /* 0x000fee000000184c */
[----:B------:R5:W1:Y:S01]  /*1fd0*/  MUFU.TANH R177, R83 ;  /* 0x0000005300b17308 */ /* 0x000a620000002400 */
[----:B------:R-:W-:Y:S01]  /*1fe0*/  HMMA.16816.F32 R60, R20, R46, R56 ;  /* 0x0000002e143c723c */ /* 0x000fe20000001838 */
[----:B------:R-:W1:Y:S06]  /*1ff0*/  LDSM.16.M88.4 R56, [R235+0x2800] ;  /* 0x00280000eb38783b */ /* 0x000e6c0000000200 */
[----:B------:R-:W1:Y:S01]  /*2000*/  MUFU.TANH R144, R90 ;  /* 0x0000005a00907308 */ /* 0x000e620000002400 */
[----:B--2---:R-:W-:Y:S01]  /*2010*/  HMMA.16816.F32 R40, R32, R64, RZ ;  /* 0x000000402028723c */ /* 0x004fe200000018ff */
[----:B------:R-:W-:-:S02]  /*2020*/  FMUL.FTZ R84, R84, c[0x0][0x2ec] ;  /* 0x0000bb0054547a20 */ /* 0x000fc40000410000 */
[----:B------:R-:W-:Y:S02]  /*2030*/  FMUL.FTZ R85, R85, c[0x0][0x2ec] ;  /* 0x0000bb0055557a20 */ /* 0x000fe40000410000 */
[----:B------:R-:W-:Y:S02]  /*2040*/  FMUL.FTZ R86, R86, c[0x0][0x2ec] ;  /* 0x0000bb0056567a20 */ /* 0x000fe40000410000 */
[----:B------:R2:W1:Y:S01]  /*2050*/  MUFU.TANH R139, R91 ;  /* 0x0000005b008b7308 */ /* 0x0004620000002400 */
[----:B-----5:R-:W-:Y:S01]  /*2060*/  HMMA.16816.F32 R80, R12, R52, R72 ;  /* 0x000000340c50723c */ /* 0x020fe20000001848 */
[----:B------:R-:W-:-:S06]  /*2070*/  FMUL.FTZ R87, R87, c[0x0][0x2ec] ;  /* 0x0000bb0057577a20 */ /* 0x000fcc0000410000 */
[----:B------:R-:W1:Y:S01]  /*2080*/  MUFU.TANH R194, R84 ;  /* 0x0000005400c27308 */ /* 0x000e620000002400 */
[----:B------:R-:W-:Y:S07]  /*2090*/  HMMA.16816.F32 R72, R36, R64, RZ ;  /* 0x000000402448723c */ /* 0x000fee00000018ff */
[----:B------:R-:W1:Y:S01]  /*20a0*/  MUFU.TANH R185, R85 ;  /* 0x0000005500b97308 */ /* 0x000e620000002400 */
[----:B------:R-:W-:Y:S07]  /*20b0*/  HMMA.16816.F32 R68, R16, R46, R68 ;  /* 0x0000002e1044723c */ /* 0x000fee0000001844 */
[----:B------:R-:W2:Y:S01]  /*20c0*/  MUFU.TANH R176, R86 ;  /* 0x0000005600b07308 */ /* 0x000ea20000002400 */
[----:B------:R-:W-:Y:S01]  /*20d0*/  HMMA.16816.F32 R76, R12, R54, R60 ;  /* 0x000000360c4c723c */ /* 0x000fe2000000183c */
[----:B------:R-:W-:-:S02]  /*20e0*/  FMUL.FTZ R80, R80, c[0x0][0x2ec] ;  /* 0x0000bb0050507a20 */ /* 0x000fc40000410000 */
[----:B------:R-:W-:Y:S02]  /*20f0*/  FMUL.FTZ R81, R81, c[0x0][0x2ec] ;  /* 0x0000bb0051517a20 */ /* 0x000fe40000410000 */
[----:B------:R-:W-:Y:S02]  /*2100*/  FMUL.FTZ R82, R82, c[0x0][0x2ec] ;  /* 0x0000bb0052527a20 */ /* 0x000fe40000410000 */
[----:B------:R-:W-:Y:S01]  /*2110*/  FMUL.FTZ R83, R83, c[0x0][0x2ec] ;  /* 0x0000bb0053537a20 */ /* 0x000fe20000410000 */
[----:B-1----:R-:W-:Y:S01]  /*2120*/  HMMA.16816.F32 R72, R28, R48, R72 ;  /* 0x000000301c48723c */ /* 0x002fe20000001848 */
[----:B------:R-:W1:Y:S07]  /*2130*/  MUFU.TANH R207, R80 ;  /* 0x0000005000cf7308 */ /* 0x000e6e0000002400 */
[----:B--2---:R-:W-:Y:S01]  /*2140*/  HMMA.16816.F32 R88, R8, R54, R68 ;  /* 0x000000360858723c */ /* 0x004fe20000001844 */
[----:B------:R-:W-:Y:S01]  /*2150*/  LDSM.16.M88.4 R52, [R92+0x7000] ;  /* 0x007000005c34783b */ /* 0x000fe20000000200 */
[----:B------:R-:W2:Y:S06]  /*2160*/  MUFU.TANH R203, R81 ;  /* 0x0000005100cb7308 */ /* 0x000eac0000002400 */
[----:B------:R-:W-:Y:S01]  /*2170*/  HMMA.16816.F32 R60, R36, R66, RZ ;  /* 0x00000042243c723c */ /* 0x000fe200000018ff */
[----:B------:R-:W-:Y:S01]  /*2180*/  FMUL.FTZ R76, R76, c[0x0][0x2ec] ;  /* 0x0000bb004c4c7a20 */ /* 0x000fe20000410000 */
[----:B------:R-:W1:Y:S01]  /*2190*/  MUFU.TANH R200, R82 ;  /* 0x0000005200c87308 */ /* 0x000e620000002400 */
[----:B------:R-:W-:-:S02]  /*21a0*/  FMUL.FTZ R77, R77, c[0x0][0x2ec] ;  /* 0x0000bb004d4d7a20 */ /* 0x000fc40000410000 */
[----:B------:R-:W-:Y:S02]  /*21b0*/  FMUL.FTZ R78, R78, c[0x0][0x2ec] ;  /* 0x0000bb004e4e7a20 */ /* 0x000fe40000410000 */
[----:B------:R-:W-:Y:S01]  /*21c0*/  FMUL.FTZ R79, R79, c[0x0][0x2ec] ;  /* 0x0000bb004f4f7a20 */ /* 0x000fe20000410000 */
[----:B------:R-:W-:Y:S02]  /*21d0*/  HMMA.16816.F32 R68, R20, R56, R72 ;  /* 0x000000381444723c */ /* 0x000fe40000001848 */
[----:B------:R-:W1:Y:S06]  /*21e0*/  MUFU.TANH R164, R76 ;  /* 0x0000004c00a47308 */ /* 0x000e6c0000002400 */
[----:B------:R-:W-:Y:S01]  /*21f0*/  HMMA.16816.F32 R72, R32, R66, RZ ;  /* 0x000000422048723c */ /* 0x000fe200000018ff */
[----:B------:R-:W-:Y:S01]  /*2200*/  LDSM.16.M88.4 R64, [R229+0x3000] ;  /* 0x00300000e540783b */ /* 0x000fe20000000200 */
[----:B------:R-:W1:Y:S01]  /*2210*/  MUFU.TANH R160, R77 ;  /* 0x0000004d00a07308 */ /* 0x000e620000002400 */
[----:B------:R-:W-:-:S02]  /*2220*/  FMUL.FTZ R88, R88, c[0x0][0x2ec] ;  /* 0x0000bb0058587a20 */ /* 0x000fc40000410000 */
[----:B------:R-:W-:Y:S02]  /*2230*/  FMUL.FTZ R89, R89, c[0x0][0x2ec] ;  /* 0x0000bb0059597a20 */ /* 0x000fe40000410000 */
[----:B------:R-:W-:Y:S01]  /*2240*/  FMUL.FTZ R90, R90, c[0x0][0x2ec] ;  /* 0x0000bb005a5a7a20 */ /* 0x000fe20000410000 */
[----:B------:R-:W-:Y:S01]  /*2250*/  HMMA.16816.F32 R44, R24, R48, R40 ;  /* 0x00000030182c723c */ /* 0x000fe20000001828 */
[----:B------:R-:W5:Y:S01]  /*2260*/  LDSM.16.M88.4 R40, [R228+0x2800] ;  /* 0x00280000e428783b */ /* 0x000f620000000200 */
[----:B------:R-:W1:Y:S01]  /*2270*/  MUFU.TANH R191, R78 ;  /* 0x0000004e00bf7308 */ /* 0x000e620000002400 */
[----:B------:R-:W-:-:S05]  /*2280*/  FMUL.FTZ R91, R91, c[0x0][0x2ec] ;  /* 0x0000bb005b5b7a20 */ /* 0x000fca0000410000 */
[-C--:B------:R-:W-:Y:S02]  /*2290*/  HMMA.16816.F32 R60, R28, R50.reuse, R60 ;  /* 0x000000321c3c723c */ /* 0x080fe4000000183c */
[----:B------:R5:W1:Y:S06]  /*22a0*/  MUFU.TANH R190, R79 ;  /* 0x0000004f00be7308 */ /* 0x000a6c0000002400 */
[----:B------:R-:W-:Y:S02]  /*22b0*/  HMMA.16816.F32 R72, R24, R50, R72 ;  /* 0x000000321848723c */ /* 0x000fe40000001848 */
[----:B------:R1:W1:Y:S06]  /*22c0*/  MUFU.TANH R210, R83 ;  /* 0x0000005300d27308 */ /* 0x00026c0000002400 */
[----:B------:R-:W-:Y:S02]  /*22d0*/  HMMA.16816.F32 R44, R16, R56, R44 ;  /* 0x00000038102c723c */ /* 0x000fe4000000182c */
[----:B------:R1:W1:Y:S06]  /*22e0*/  MUFU.TANH R175, R87 ;  /* 0x0000005700af7308 */ /* 0x00026c0000002400 */
[-C--:B------:R-:W-:Y:S02]  /*22f0*/  HMMA.16816.F32 R60, R20, R58.reuse, R60 ;  /* 0x0000003a143c723c */ /* 0x080fe4000000183c */
[----:B------:R-:W1:Y:S06]  /*2300*/  MUFU.TANH R153, R88 ;  /* 0x0000005800997308 */ /* 0x000e6c0000002400 */
[----:B------:R-:W-:Y:S02]  /*2310*/  HMMA.16816.F32 R56, R16, R58, R72 ;  /* 0x0000003a1038723c */ /* 0x000fe40000001848 */
[----:B------:R-:W1:Y:S06]  /*2320*/  MUFU.TANH R147, R89 ;  /* 0x0000005900937308 */ /* 0x000e6c0000002400 */
[----:B-----5:R-:W-:Y:S02]  /*2330*/  HMMA.16816.F32 R76, R12, R40, R68 ;  /* 0x000000280c4c723c */ /* 0x020fe40000001844 */
[----:B------:R-:W2:Y:S06]  /*2340*/  MUFU.TANH R151, R90 ;  /* 0x0000005a00977308 */ /* 0x000eac0000002400 */
[----:B------:R-:W-:Y:S02]  /*2350*/  HMMA.16816.F32 R68, R36, R52, RZ ;  /* 0x000000342444723c */ /* 0x000fe400000018ff */
[----:B------:R-:W2:Y:S06]  /*2360*/  MUFU.TANH R150, R91 ;  /* 0x0000005b00967308 */ /* 0x000eac0000002400 */
[----:B-1----:R-:W-:Y:S01]  /*2370*/  HMMA.16816.F32 R80, R8, R40, R44 ;  /* 0x000000280850723c */ /* 0x002fe2000000182c */
[----:B------:R-:W1:Y:S07]  /*2380*/  LDSM.16.M88.4 R44, [R235+0x3000] ;  /* 0x00300000eb2c783b */ /* 0x000e6e0000000200 */
[----:B------:R-:W-:Y:S01]  /*2390*/  HMMA.16816.F32 R48, R32, R52, RZ ;  /* 0x000000342030723c */ /* 0x000fe200000018ff */
[----:B------:R-:W-:-:S02]  /*23a0*/  FMUL.FTZ R76, R76, c[0x0][0x2ec] ;  /* 0x0000bb004c4c7a20 */ /* 0x000fc40000410000 */
[----:B------:R-:W-:Y:S02]  /*23b0*/  FMUL.FTZ R77, R77, c[0x0][0x2ec] ;  /* 0x0000bb004d4d7a20 */ /* 0x000fe40000410000 */
[----:B------:R-:W-:Y:S01]  /*23c0*/  FMUL.FTZ R78, R78, c[0x0][0x2ec] ;  /* 0x0000bb004e4e7a20 */ /* 0x000fe20000410000 */
[----:B------:R-:W1:Y:S01]  /*23d0*/  MUFU.TANH R222, R76 ;  /* 0x0000004c00de7308 */ /* 0x000e620000002400 */
[----:B------:R-:W-:Y:S01]  /*23e0*/  FMUL.FTZ R79, R79, c[0x0][0x2ec] ;  /* 0x0000bb004f4f7a20 */ /* 0x000fe20000410000 */
[----:B------:R-:W-:Y:S06]  /*23f0*/  HMMA.16816.F32 R68, R28, R64, R68 ;  /* 0x000000401c44723c */ /* 0x000fec0000001844 */
[----:B------:R-:W1:Y:S02]  /*2400*/  MUFU.TANH R221, R77 ;  /* 0x0000004d00dd7308 */ /* 0x000e640000002400 */
[----:B------:R-:W-:Y:S01]  /*2410*/  HMMA.16816.F32 R84, R8, R42, R56 ;  /* 0x0000002a0854723c */ /* 0x000fe20000001838 */
[----:B------:R-:W-:Y:S01]  /*2420*/  LDSM.16.M88.4 R56, [R92+0x7800] ;  /* 0x007800005c38783b */ /* 0x000fe20000000200 */
[----:B------:R-:W-:-:S02]  /*2430*/  FMUL.FTZ R80, R80, c[0x0][0x2ec] ;  /* 0x0000bb0050507a20 */ /* 0x000fc40000410000 */
[----:B------:R-:W-:Y:S02]  /*2440*/  FMUL.FTZ R81, R81, c[0x0][0x2ec] ;  /* 0x0000bb0051517a20 */ /* 0x000fe40000410000 */
[----:B------:R-:W1:Y:S01]  /*2450*/  MUFU.TANH R220, R78 ;  /* 0x0000004e00dc7308 */ /* 0x000e620000002400 */
[----:B------:R-:W-:Y:S01]  /*2460*/  FMUL.FTZ R82, R82, c[0x0][0x2ec] ;  /* 0x0000bb0052527a20 */ /* 0x000fe20000410000 */
[----:B------:R-:W-:Y:S01]  /*2470*/  HMMA.16816.F32 R48, R24, R64, R48 ;  /* 0x000000401830723c */ /* 0x000fe20000001830 */
[----:B------:R-:W-:-:S05]  /*2480*/  FMUL.FTZ R83, R83, c[0x0][0x2ec] ;  /* 0x0000bb0053537a20 */ /* 0x000fca0000410000 */
[----:B------:R5:W2:Y:S02]  /*2490*/  MUFU.TANH R219, R79 ;  /* 0x0000004f00db7308 */ /* 0x000aa40000002400 */
[----:B------:R-:W-:Y:S06]  /*24a0*/  HMMA.16816.F32 R72, R32, R54, RZ ;  /* 0x000000362048723c */ /* 0x000fec00000018ff */
[----:B------:R-:W2:Y:S02]  /*24b0*/  MUFU.TANH R196, R80 ;  /* 0x0000005000c47308 */ /* 0x000ea40000002400 */
[----:B-1----:R-:W-:Y:S01]  /*24c0*/  HMMA.16816.F32 R68, R20, R44, R68 ;  /* 0x0000002c1444723c */ /* 0x002fe20000001844 */
[----:B------:R-:W-:-:S02]  /*24d0*/  FMUL.FTZ R84, R84, c[0x0][0x2ec] ;  /* 0x0000bb0054547a20 */ /* 0x000fc40000410000 */
[----:B------:R-:W-:Y:S02]  /*24e0*/  FMUL.FTZ R85, R85, c[0x0][0x2ec] ;  /* 0x0000bb0055557a20 */ /* 0x000fe40000410000 */
[----:B------:R-:W-:Y:S01]  /*24f0*/  FMUL.FTZ R86, R86, c[0x0][0x2ec] ;  /* 0x0000bb0056567a20 */ /* 0x000fe20000410000 */
[----:B------:R-:W1:Y:S01]  /*2500*/  MUFU.TANH R189, R81 ;  /* 0x0000005100bd7308 */ /* 0x000e620000002400 */
[----:B------:R-:W-:Y:S01]  /*2510*/  FMUL.FTZ R87, R87, c[0x0][0x2ec] ;  /* 0x0000bb0057577a20 */ /* 0x000fe20000410000 */
[----:B-----5:R-:W-:Y:S01]  /*2520*/  HMMA.16816.F32 R76, R12, R42, R60 ;  /* 0x0000002a0c4c723c */ /* 0x020fe2000000183c */
[----:B------:R-:W5:Y:S05]  /*2530*/  LDSM.16.M88.4 R60, [R228+0x3000] ;  /* 0x00300000e43c783b */ /* 0x000f6a0000000200 */
[----:B------:R-:W1:Y:S02]  /*2540*/  MUFU.TANH R182, R82 ;  /* 0x0000005200b67308 */ /* 0x000e640000002400 */
[----:B------:R-:W-:Y:S06]  /*2550*/  HMMA.16816.F32 R40, R36, R54, RZ ;  /* 0x000000362428723c */ /* 0x000fec00000018ff */
[----:B------:R5:W1:Y:S02]  /*2560*/  MUFU.TANH R179, R83 ;  /* 0x0000005300b37308 */ /* 0x000a640000002400 */
[----:B------:R-:W-:Y:S06]  /*2570*/  HMMA.16816.F32 R48, R16, R44, R48 ;  /* 0x0000002c1030723c */ /* 0x000fec0000001830 */
[----:B------:R-:W1:Y:S02]  /*2580*/  MUFU.TANH R155, R84 ;  /* 0x00000054009b7308 */ /* 0x000e640000002400 */
[----:B------:R-:W-:Y:S01]  /*2590*/  FMUL.FTZ R76, R76, c[0x0][0x2ec] ;  /* 0x0000bb004c4c7a20 */ /* 0x000fe20000410000 */
[----:B------:R-:W-:Y:S01]  /*25a0*/  HMMA.16816.F32 R72, R24, R66, R72 ;  /* 0x000000421848723c */ /* 0x000fe20000001848 */
[----:B------:R-:W-:-:S02]  /*25b0*/  FMUL.FTZ R77, R77, c[0x0][0x2ec] ;  /* 0x0000bb004d4d7a20 */ /* 0x000fc40000410000 */
[----:B------:R-:W-:Y:S02]  /*25c0*/  FMUL.FTZ R78, R78, c[0x0][0x2ec] ;  /* 0x0000bb004e4e7a20 */ /* 0x000fe40000410000 */
[----:B------:R-:W-:Y:S01]  /*25d0*/  FMUL.FTZ R79, R79, c[0x0][0x2ec] ;  /* 0x0000bb004f4f7a20 */ /* 0x000fe20000410000 */
[----:B------:R-:W1:Y:S02]  /*25e0*/  MUFU.TANH R216, R76 ;  /* 0x0000004c00d87308 */ /* 0x000e640000002400 */
[----:B------:R-:W-:Y:S01]  /*25f0*/  HMMA.16816.F32 R52, R28, R66, R40 ;  /* 0x000000421c34723c */ /* 0x000fe20000001828 */
[----:B------:R-:W1:Y:S05]  /*2600*/  LDSM.16.M88.4 R40, [R229+0x3800] ;  /* 0x00380000e528783b */ /* 0x000e6a0000000200 */
[----:B------:R-:W1:Y:S02]  /*2610*/  MUFU.TANH R212, R77 ;  /* 0x0000004d00d47308 */ /* 0x000e640000002400 */
[----:B-----5:R-:W-:Y:S01]  /*2620*/  HMMA.16816.F32 R80, R8, R60, R48 ;  /* 0x0000003c0850723c */ /* 0x020fe20000001830 */
[----:B------:R-:W5:Y:S05]  /*2630*/  LDSM.16.M88.4 R48, [R235+0x3800] ;  /* 0x00380000eb30783b */ /* 0x000f6a0000000200 */
[----:B------:R-:W1:Y:S02]  /*2640*/  MUFU.TANH R215, R78 ;  /* 0x0000004e00d77308 */ /* 0x000e640000002400 */
[-C--:B------:R-:W-:Y:S06]  /*2650*/  HMMA.16816.F32 R72, R16, R46.reuse, R72 ;  /* 0x0000002e1048723c */ /* 0x080fec0000001848 */
[----:B------:R2:W1:Y:S02]  /*2660*/  MUFU.TANH R211, R79 ;  /* 0x0000004f00d37308 */ /* 0x0004640000002400 */
[----:B------:R-:W-:Y:S01]  /*2670*/  HMMA.16816.F32 R64, R20, R46, R52 ;  /* 0x0000002e1440723c */ /* 0x000fe20000001834 */
[----:B------:R-:W1:Y:S01]  /*2680*/  LDSM.16.M88.4 R44, [R228+0x3800] ;  /* 0x00380000e42c783b */ /* 0x000e620000000200 */
[----:B------:R-:W-:-:S04]  /*2690*/  DEPBAR.LE SB0, 0x0 ;  /* 0x000080000000791a */ /* 0x000fc80000000000 */
[----:B------:R-:W1:Y:S02]  /*26a0*/  MUFU.TANH R149, R85 ;  /* 0x0000005500957308 */ /* 0x000e640000002400 */
[----:B------:R-:W-:Y:S01]  /*26b0*/  HMMA.16816.F32 R52, R32, R56, RZ ;  /* 0x000000382034723c */ /* 0x000fe200000018ff */
[----:B------:R-:W-:Y:S02]  /*26c0*/  FMUL.FTZ R80, R80, c[0x0][0x2ec] ;  /* 0x0000bb0050507a20 */ /* 0x000fe40000410000 */
[----:B------:R-:W-:Y:S02]  /*26d0*/  FMUL.FTZ R81, R81, c[0x0][0x2ec] ;  /* 0x0000bb0051517a20 */ /* 0x000fe40000410000 */
[----:B------:R-:W-:Y:S01]  /*26e0*/  FMUL.FTZ R82, R82, c[0x0][0x2ec] ;  /* 0x0000bb0052527a20 */ /* 0x000fe20000410000 */
[----:B------:R-:W1:Y:S01]  /*26f0*/  MUFU.TANH R145, R86 ;  /* 0x0000005600917308 */ /* 0x000e620000002400 */
[----:B------:R-:W-:Y:S01]  /*2700*/  FMUL.FTZ R83, R83, c[0x0][0x2ec] ;  /* 0x0000bb0053537a20 */ /* 0x000fe20000410000 */
[----:B--2---:R-:W-:Y:S06]  /*2710*/  HMMA.16816.F32 R76, R12, R60, R68 ;  /* 0x0000003c0c4c723c */ /* 0x004fec0000001844 */
[----:B------:R-:W2:Y:S02]  /*2720*/  MUFU.TANH R152, R87 ;  /* 0x0000005700987308 */ /* 0x000ea40000002400 */
[C---:B------:R-:W-:Y:S06]  /*2730*/  HMMA.16816.F32 R68, R36.reuse, R56, RZ ;  /* 0x000000382444723c */ /* 0x040fec00000018ff */
[----:B------:R-:W1:Y:S02]  /*2740*/  MUFU.TANH R186, R80 ;  /* 0x0000005000ba7308 */ /* 0x000e640000002400 */
[-C--:B------:R-:W-:Y:S06]  /*2750*/  HMMA.16816.F32 R36, R36, R58.reuse, RZ ;  /* 0x0000003a2424723c */ /* 0x080fec00000018ff */
[----:B------:R-:W2:Y:S02]  /*2760*/  MUFU.TANH R180, R81 ;  /* 0x0000005100b47308 */ /* 0x000ea40000002400 */
[----:B------:R-:W-:Y:S01]  /*2770*/  HMMA.16816.F32 R56, R32, R58, RZ ;  /* 0x0000003a2038723c */ /* 0x000fe200000018ff */
[----:B------:R-:W-:-:S02]  /*2780*/  FMUL.FTZ R76, R76, c[0x0][0x2ec] ;  /* 0x0000bb004c4c7a20 */ /* 0x000fc40000410000 */
[----:B------:R-:W-:Y:S02]  /*2790*/  FMUL.FTZ R77, R77, c[0x0][0x2ec] ;  /* 0x0000bb004d4d7a20 */ /* 0x000fe40000410000 */
[----:B------:R-:W-:Y:S01]  /*27a0*/  FMUL.FTZ R78, R78, c[0x0][0x2ec] ;  /* 0x0000bb004e4e7a20 */ /* 0x000fe20000410000 */
[----:B------:R-:W2:Y:S01]  /*27b0*/  MUFU.TANH R193, R76 ;  /* 0x0000004c00c17308 */ /* 0x000ea20000002400 */
[----:B------:R-:W-:Y:S01]  /*27c0*/  FMUL.FTZ R79, R79, c[0x0][0x2ec] ;  /* 0x0000bb004f4f7a20 */ /* 0x000fe20000410000 */
[C---:B-1----:R-:W-:Y:S06]  /*27d0*/  HMMA.16816.F32 R68, R28.reuse, R40, R68 ;  /* 0x000000281c44723c */ /* 0x042fec0000001844 */
[----:B------:R-:W1:Y:S02]  /*27e0*/  MUFU.TANH R187, R77 ;  /* 0x0000004d00bb7308 */ /* 0x000e640000002400 */
[----:B------:R-:W-:Y:S06]  /*27f0*/  HMMA.16816.F32 R28, R28, R42, R36 ;  /* 0x0000002a1c1c723c */ /* 0x000fec0000001824 */
[----:B------:R-:W1:Y:S02]  /*2800*/  MUFU.TANH R192, R78 ;  /* 0x0000004e00c07308 */ /* 0x000e640000002400 */
[-C--:B------:R-:W-:Y:S06]  /*2810*/  HMMA.16816.F32 R72, R8, R62.reuse, R72 ;  /* 0x0000003e0848723c */ /* 0x080fec0000001848 */
[----:B------:R1:W1:Y:S08]  /*2820*/  MUFU.TANH R184, R79 ;  /* 0x0000004f00b87308 */ /* 0x0002700000002400 */
[----:B------:R-:W2:Y:S01]  /*2830*/  MUFU.TANH R181, R82 ;  /* 0x0000005200b57308 */ /* 0x000ea20000002400 */
[----:B-1----:R-:W-:Y:S07]  /*2840*/  HMMA.16816.F32 R76, R12, R62, R64 ;  /* 0x0000003e0c4c723c */ /* 0x002fee0000001840 */
[----:B------:R-:W1:Y:S02]  /*2850*/  MUFU.TANH R169, R83 ;  /* 0x0000005300a97308 */ /* 0x000e640000002400 */
[----:B------:R-:W-:-:S02]  /*2860*/  FMUL.FTZ R0, R74, c[0x0][0x2ec] ;  /* 0x0000bb004a007a20 */ /* 0x000fc40000410000 */
[----:B------:R-:W-:Y:S02]  /*2870*/  FMUL.FTZ R72, R72, c[0x0][0x2ec] ;  /* 0x0000bb0048487a20 */ /* 0x000fe40000410000 */
[----:B------:R-:W-:Y:S01]  /*2880*/  FMUL.FTZ R73, R73, c[0x0][0x2ec] ;  /* 0x0000bb0049497a20 */ /* 0x000fe20000410000 */
[C---:B------:R-:W-:Y:S01]  /*2890*/  HMMA.16816.F32 R64, R24.reuse, R40, R52 ;  /* 0x000000281840723c */ /* 0x040fe20000001834 */
[----:B------:R1:W1:Y:S07]  /*28a0*/  MUFU.TANH R132, R0 ;  /* 0x0000000000847308 */ /* 0x00026e0000002400 */
[----:B------:R-:W-:Y:S01]  /*28b0*/  HMMA.16816.F32 R24, R24, R42, R56 ;  /* 0x0000002a1818723c */ /* 0x000fe20000001838 */
[----:B------:R-:W2:Y:S07]  /*28c0*/  MUFU.TANH R141, R72 ;  /* 0x00000048008d7308 */ /* 0x000eae0000002400 */
[----:B-----5:R-:W-:Y:S01]  /*28d0*/  HMMA.16816.F32 R52, R20, R48, R68 ;  /* 0x000000301434723c */ /* 0x020fe20000001844 */
[----:B-1----:R-:W-:Y:S01]  /*28e0*/  FMUL.FTZ R0, R75, c[0x0][0x2ec] ;  /* 0x0000bb004b007a20 */ /* 0x002fe20000410000 */
[----:B------:R-:W1:Y:S01]  /*28f0*/  MUFU.TANH R135, R73 ;  /* 0x0000004900877308 */ /* 0x000e620000002400 */
[----:B------:R-:W-:-:S02]  /*2900*/  FMUL.FTZ R76, R76, c[0x0][0x2ec] ;  /* 0x0000bb004c4c7a20 */ /* 0x000fc40000410000 */
[----:B------:R-:W-:Y:S02]  /*2910*/  FMUL.FTZ R77, R77, c[0x0][0x2ec] ;  /* 0x0000bb004d4d7a20 */ /* 0x000fe40000410000 */
[----:B------:R-:W-:Y:S01]  /*2920*/  FMUL.FTZ R78, R78, c[0x0][0x2ec] ;  /* 0x0000bb004e4e7a20 */ /* 0x000fe20000410000 */
[----:B------:R-:W-:Y:S01]  /*2930*/  HMMA.16816.F32 R32, R16, R48, R64 ;  /* 0x000000301020723c */ /* 0x000fe20000001840 */
[----:B------:R-:W-:Y:S01]  /*2940*/  FMUL.FTZ R79, R79, c[0x0][0x2ec] ;  /* 0x0000bb004f4f7a20 */ /* 0x000fe20000410000 */
[----:B------:R5:W1:Y:S06]  /*2950*/  MUFU.TANH R131, R0 ;  /* 0x0000000000837308 */ /* 0x000a6c0000002400 */
[-C--:B------:R-:W-:Y:S02]  /*2960*/  HMMA.16816.F32 R20, R20, R50.reuse, R28 ;  /* 0x000000321414723c */ /* 0x080fe4000000181c */
[----:B------:R-:W1:Y:S06]  /*2970*/  MUFU.TANH R148, R76 ;  /* 0x0000004c00947308 */ /* 0x000e6c0000002400 */
[----:B------:R-:W-:Y:S02]  /*2980*/  HMMA.16816.F32 R16, R16, R50, R24 ;  /* 0x000000321010723c */ /* 0x000fe40000001818 */
[----:B------:R-:W1:Y:S06]  /*2990*/  MUFU.TANH R142, R77 ;  /* 0x0000004d008e7308 */ /* 0x000e6c0000002400 */
[-C--:B------:R-:W-:Y:S02]  /*29a0*/  HMMA.16816.F32 R36, R12, R44.reuse, R52 ;  /* 0x0000002c0c24723c */ /* 0x080fe40000001834 */
[----:B------:R-:W1:Y:S06]  /*29b0*/  MUFU.TANH R143, R78 ;  /* 0x0000004e008f7308 */ /* 0x000e6c0000002400 */
[----:B------:R-:W-:Y:S02]  /*29c0*/  HMMA.16816.F32 R28, R8, R44, R32 ;  /* 0x0000002c081c723c */ /* 0x000fe40000001820 */
[----:B------:R-:W1:Y:S06]  /*29d0*/  MUFU.TANH R140, R79 ;  /* 0x0000004f008c7308 */ /* 0x000e6c0000002400 */
[-C--:B------:R-:W-:Y:S08]  /*29e0*/  HMMA.16816.F32 R12, R12, R46.reuse, R20 ;  /* 0x0000002e0c0c723c */ /* 0x080ff00000001814 */
[----:B------:R-:W-:Y:S01]  /*29f0*/  HMMA.16816.F32 R8, R8, R46, R16 ;  /* 0x0000002e0808723c */ /* 0x000fe20000001810 */
[----:B------:R-:W-:-:S02]  /*2a00*/  FMUL.FTZ R36, R36, c[0x0][0x2ec] ;  /* 0x0000bb0024247a20 */ /* 0x000fc40000410000 */
[----:B------:R-:W-:Y:S02]  /*2a10*/  FMUL.FTZ R37, R37, c[0x0][0x2ec] ;  /* 0x0000bb0025257a20 */ /* 0x000fe40000410000 */
[----:B------:R-:W-:Y:S01]  /*2a20*/  FMUL.FTZ R38, R38, c[0x0][0x2ec] ;  /* 0x0000bb0026267a20 */ /* 0x000fe20000410000 */
[----:B------:R-:W1:Y:S01]  /*2a30*/  MUFU.TANH R119, R36 ;  /* 0x0000002400777308 */ /* 0x000e620000002400 */
[----:B-----5:R-:W-:Y:S02]  /*2a40*/  FMUL.FTZ R0, R39, c[0x0][0x2ec] ;  /* 0x0000bb0027007a20 */ /* 0x020fe40000410000 */
[----:B------:R-:W-:Y:S02]  /*2a50*/  FMUL.FTZ R28, R28, c[0x0][0x2ec] ;  /* 0x0000bb001c1c7a20 */ /* 0x000fe40000410000 */
[----:B------:R-:W-:-:S03]  /*2a60*/  FMUL.FTZ R29, R29, c[0x0][0x2ec] ;  /* 0x0000bb001d1d7a20 */ /* 0x000fc60000410000 */
[----:B------:R-:W1:Y:S02]  /*2a70*/  MUFU.TANH R116, R37 ;  /* 0x0000002500747308 */ /* 0x000e640000002400 */
[----:B------:R-:W-:Y:S02]  /*2a80*/  FMUL.FTZ R12, R12, c[0x0][0x2ec] ;  /* 0x0000bb000c0c7a20 */ /* 0x000fe40000410000 */
[----:B------:R-:W-:Y:S02]  /*2a90*/  FMUL.FTZ R13, R13, c[0x0][0x2ec] ;  /* 0x0000bb000d0d7a20 */ /* 0x000fe40000410000 */
[----:B------:R-:W-:Y:S02]  /*2aa0*/  FMUL.FTZ R14, R14, c[0x0][0x2ec] ;  /* 0x0000bb000e0e7a20 */ /* 0x000fe40000410000 */
[----:B------:R-:W-:Y:S01]  /*2ab0*/  FMUL.FTZ R15, R15, c[0x0][0x2ec] ;  /* 0x0000bb000f0f7a20 */ /* 0x000fe20000410000 */
[----:B------:R-:W1:Y:S01]  /*2ac0*/  MUFU.TANH R130, R38 ;  /* 0x0000002600827308 */ /* 0x000e620000002400 */
[----:B------:R-:W-:-:S02]  /*2ad0*/  FMUL.FTZ R8, R8, c[0x0][0x2ec] ;  /* 0x0000bb0008087a20 */ /* 0x000fc40000410000 */
[----:B------:R-:W-:Y:S02]  /*2ae0*/  FMUL.FTZ R9, R9, c[0x0][0x2ec] ;  /* 0x0000bb0009097a20 */ /* 0x000fe40000410000 */
[----:B------:R-:W-:Y:S02]  /*2af0*/  FMUL.FTZ R10, R10, c[0x0][0x2ec] ;  /* 0x0000bb000a0a7a20 */ /* 0x000fe40000410000 */
[----:B------:R-:W-:Y:S01]  /*2b00*/  FMUL.FTZ R11, R11, c[0x0][0x2ec] ;  /* 0x0000bb000b0b7a20 */ /* 0x000fe20000410000 */
[----:B------:R-:W1:Y:S08]  /*2b10*/  MUFU.TANH R127, R28 ;  /* 0x0000001c007f7308 */ /* 0x000e700000002400 */
        /* <DEDUP_REMOVED lines=9> */
[----:B------:R5:W1:Y:S02]  /*2bb0*/  MUFU.TANH R120, R0 ;  /* 0x0000000000787308 */ /* 0x000a640000002400 */
[----:B-----5:R-:W-:-:S06]  /*2bc0*/  FMUL.FTZ R0, R30, c[0x0][0x2ec] ;  /* 0x0000bb001e007a20 */ /* 0x020fcc0000410000 */
[----:B------:R5:W1:Y:S02]  /*2bd0*/  MUFU.TANH R129, R0 ;  /* 0x0000000000817308 */ /* 0x000a640000002400 */
[----:B-----5:R-:W-:-:S06]  /*2be0*/  FMUL.FTZ R0, R31, c[0x0][0x2ec] ;  /* 0x0000bb001f007a20 */ /* 0x020fcc0000410000 */
[----:B------:R5:W1:Y:S02]  /*2bf0*/  MUFU.TANH R128, R0 ;  /* 0x0000000000807308 */ /* 0x000a640000002400 */
[----:B-----5:R-:W-:Y:S01]  /*2c00*/  LOP3.LUT R0, R100, R98, RZ, 0xfc, !PT ;  /* 0x0000006264007212 */ /* 0x020fe200078efcff */
[----:B------:R-:W-:Y:S06]  /*2c10*/  BAR.SYNC.DEFER_BLOCKING 0x0 ;  /* 0x0000000000007b1d */ /* 0x000fec0000010000 */
[----:B------:R-:W-:Y:S05]  /*2c20*/  @!P0 BRA `(.L_x_94) ;  /* 0x0000022000008947 */ /* 0x000fea0003800000 */
[----:B-1234-:R-:W-:-:S04]  /*2c30*/  LEA.HI.SX32 R8, R244, 0xfffffffe, 0x19 ;  /* 0xfffffffef4087811 */ /* 0x01efc800078fcaff */
[----:B------:R-:W-:Y:S01]  /*2c40*/  SHF.R.S32.HI R5, RZ, 0x1f, R8 ;  /* 0x0000001fff057819 */ /* 0x000fe20000011408 */
[C---:B------:R-:W-:Y:S02]  /*2c50*/  IMAD R3, R8.reuse, UR10, RZ ;  /* 0x0000000a08037c24 */ /* 0x040fe4000f8e02ff */
[----:B------:R-:W-:-:S04]  /*2c60*/  IMAD.WIDE.U32 R8, R8, UR11, R224 ;  /* 0x0000000b08087c25 */ /* 0x000fc8000f8e00e0 */
        /* <DEDUP_REMOVED lines=30> */
.L_x_94:
[----:B-1234-:R-:W-:Y:S01]  /*2e50*/  FMNMX.FTZ R3, R112, R113, !PT ;  /* 0x0000007170037209 */ /* 0x01efe20007810000 */
[----:B------:R-:W-:Y:S01]  /*2e60*/  STL [R1+0xbc], R244 ;  /* 0x0000bcf401007387 */ /* 0x000fe20000100800 */
[----:B------:R-:W-:-:S02]  /*2e70*/  SHF.L.U32 R224, R0, 0x1, RZ ;  /* 0x0000000100e07819 */ /* 0x000fc400000006ff */
[----:B------:R-:W-:Y:S01]  /*2e80*/  FMNMX.FTZ R3, R206, R3, !PT ;  /* 0x00000003ce037209 */ /* 0x000fe20007810000 */
[----:B------:R-:W-:Y:S01]  /*2e90*/  STL [R1+0xb8], R243 ;  /* 0x0000b8f301007387 */ /* 0x000fe20000100800 */
[----:B------:R-:W-:Y:S01]  /*2ea0*/  IADD3 R225, R4, R224, RZ ;  /* 0x000000e004e17210 */ /* 0x000fe20007ffe0ff */
[----:B------:R-:W-:Y:S01]  /*2eb0*/  IMAD.IADD R227, R2, 0x1, R224 ;  /* 0x0000000102e37824 */ /* 0x000fe200078e02e0 */
[----:B------:R-:W-:Y:S01]  /*2ec0*/  FMNMX.FTZ R3, R202, R3, !PT ;  /* 0x00000003ca037209 */ /* 0x000fe20007810000 */
[----:B------:R-:W-:Y:S02]  /*2ed0*/  STL [R1+0xb4], R242 ;  /* 0x0000b4f201007387 */ /* 0x000fe40000100800 */
[----:B------:R-:W-:Y:S01]  /*2ee0*/  IMAD.IADD R226, R2, 0x1, R225 ;  /* 0x0000000102e27824 */ /* 0x000fe200078e02e1 */
[----:B------:R-:W-:Y:S01]  /*2ef0*/  FMNMX.FTZ R5, R114, R3, !PT ;  /* 0x0000000372057209 */ /* 0x000fe20007810000 */
[----:B------:R-:W-:Y:S01]  /*2f00*/  STL [R1+0xb0], R241 ;  /* 0x0000b0f101007387 */ /* 0x000fe20000100800 */
[----:B------:R-:W-:-:S02]  /*2f10*/  FMNMX.FTZ R3, R110, R108, !PT ;  /* 0x0000006c6e037209 */ /* 0x000fc40007810000 */
        /* <DEDUP_REMOVED lines=104> */
[----:B------:R-:W-:Y:S01]  /*35a0*/  FMNMX.FTZ R6, R218, R217, !PT ;  /* 0x000000d9da067209 */ /* 0x000fe20007810000 */
[----:B------:R-:W2:Y:S01]  /*35b0*/  SHFL.BFLY PT, R8, R3, 0x2, 0x1f ;  /* 0x0c401f0003087f89 */ /* 0x000ea200000e0000 */
[----:B------:R-:W-:-:S02]  /*35c0*/  FMNMX.FTZ R5, R132, R5, !PT ;  /* 0x0000000584057209 */ /* 0x000fc40007810000 */
[----:B------:R-:W-:Y:S02]  /*35d0*/  FMNMX.FTZ R6, R214, R6, !PT ;  /* 0x00000006d6067209 */ /* 0x000fe40007810000 */
[----:B------:R-:W-:Y:S02]  /*35e0*/  FMNMX.FTZ R5, R131, R5, !PT ;  /* 0x0000000583057209 */ /* 0x000fe40007810000 */
[----:B------:R-:W-:Y:S02]  /*35f0*/  FMNMX.FTZ R6, R213, R6, !PT ;  /* 0x00000006d5067209 */ /* 0x000fe40007810000 */
[----:B------:R-:W-:Y:S02]  /*3600*/  FMNMX.FTZ R5, R129, R5, !PT ;  /* 0x0000000581057209 */ /* 0x000fe40007810000 */
[----:B------:R-:W-:Y:S02]  /*3610*/  FMNMX.FTZ R6, R208, R6, !PT ;  /* 0x00000006d0067209 */ /* 0x000fe40007810000 */
[----:B-1----:R-:W-:-:S02]  /*3620*/  FMNMX.FTZ R74, R74, R7, !PT ;  /* 0x000000074a4a7209 */ /* 0x002fc40007810000 */
[----:B------:R-:W-:Y:S02]  /*3630*/  FMNMX.FTZ R5, R128, R5, !PT ;  /* 0x0000000580057209 */ /* 0x000fe40007810000 */
[----:B------:R-:W-:Y:S01]  /*3640*/  FMNMX.FTZ R6, R205, R6, !PT ;  /* 0x00000006cd067209 */ /* 0x000fe20007810000 */
[----:B------:R-:W1:Y:S01]  /*3650*/  SHFL.BFLY PT, R7, R74, 0x1, 0x1f ;  /* 0x0c201f004a077f89 */ /* 0x000e6200000e0000 */
[----:B------:R-:W-:Y:S02]  /*3660*/  FMNMX.FTZ R5, R125, R5, !PT ;  /* 0x000000057d057209 */ /* 0x000fe40007810000 */
[----:B------:R-:W-:Y:S02]  /*3670*/  FMNMX.FTZ R6, R171, R6, !PT ;  /* 0x00000006ab067209 */ /* 0x000fe40007810000 */
[----:B------:R-:W-:Y:S02]  /*3680*/  FMNMX.FTZ R5, R124, R5, !PT ;  /* 0x000000057c057209 */ /* 0x000fe40007810000 */
[----:B--2---:R-:W-:-:S02]  /*3690*/  FMNMX.FTZ R3, R3, R8, !PT ;  /* 0x0000000803037209 */ /* 0x004fc40007810000 */
[----:B------:R-:W-:Y:S01]  /*36a0*/  FMNMX.FTZ R6, R173, R6, !PT ;  /* 0x00000006ad067209 */ /* 0x000fe20007810000 */
[----:B------:R-:W2:Y:S03]  /*36b0*/  SHFL.BFLY PT, R8, R5, 0x2, 0x1f ;  /* 0x0c401f0005087f89 */ /* 0x000ea600000e0000 */
[----:B------:R-:W-:Y:S01]  /*36c0*/  FMNMX.FTZ R6, R188, R6, !PT ;  /* 0x00000006bc067209 */ /* 0x000fe20007810000 */
[----:B------:R-:W3:Y:S03]  /*36d0*/  SHFL.BFLY PT, R72, R3, 0x1, 0x1f ;  /* 0x0c201f0003487f89 */ /* 0x000ee600000e0000 */
[----:B------:R-:W-:-:S04]  /*36e0*/  FMNMX.FTZ R6, R204, R6, !PT ;  /* 0x00000006cc067209 */ /* 0x000fc80007810000 */
[----:B------:R-:W-:Y:S02]  /*36f0*/  FMNMX.FTZ R6, R170, R6, !PT ;  /* 0x00000006aa067209 */ /* 0x000fe40007810000 */
[----:B-1----:R-:W-:-:S04]  /*3700*/  FMNMX.FTZ R74, R74, R7, !PT ;  /* 0x000000074a4a7209 */ /* 0x002fc80007810000 */
[C---:B------:R-:W-:Y:S01]  /*3710*/  FSETP.NEU.FTZ.AND P1, PT, R74.reuse, -INF , PT ;  /* 0xff8000004a00780b */ /* 0x040fe20003f3d000 */
[----:B------:R-:W-:Y:S01]  /*3720*/  FMUL.FTZ R7, R74, c[0x0][0x23c] ;  /* 0x00008f004a077a20 */ /* 0x000fe20000410000 */
[----:B------:R-:W-:Y:S04]  /*3730*/  STL [R1+0xc0], R74 ;  /* 0x0000c04a01007387 */ /* 0x000fe80000100800 */
[----:B------:R-:W-:Y:S02]  /*3740*/  FSEL R7, R7, RZ, P1 ;  /* 0x000000ff07077208 */ /* 0x000fe40000800000 */
[----:B--2---:R-:W-:Y:S02]  /*3750*/  FMNMX.FTZ R5, R5, R8, !PT ;  /* 0x0000000805057209 */ /* 0x004fe40007810000 */
[----:B---3--:R-:W-:Y:S01]  /*3760*/  FMNMX.FTZ R72, R3, R72, !PT ;  /* 0x0000004803487209 */ /* 0x008fe20007810000 */
[----:B------:R-:W-:Y:S01]  /*3770*/  FFMA.FTZ R8, R112, c[0x0][0x23c], -R7 ;  /* 0x00008f0070087a23 */ /* 0x000fe20000010807 */
[----:B------:R-:W-:Y:S01]  /*3780*/  FMNMX.FTZ R3, R168, R6, !PT ;  /* 0x00000006a8037209 */ /* 0x000fe20007810000 */
[----:B------:R-:W1:Y:S01]  /*3790*/  SHFL.BFLY PT, R9, R5, 0x1, 0x1f ;  /* 0x0c201f0005097f89 */ /* 0x000e6200000e0000 */
[C---:B------:R-:W-:Y:S01]  /*37a0*/  FSETP.NEU.FTZ.AND P1, PT, R72.reuse, -INF , PT ;  /* 0xff8000004800780b */ /* 0x040fe20003f3d000 */
[----:B------:R-:W-:Y:S01]  /*37b0*/  FMUL.FTZ R6, R72, c[0x0][0x23c] ;  /* 0x00008f0048067a20 */ /* 0x000fe20000410000 */
[----:B------:R-:W-:Y:S01]  /*37c0*/  FMNMX.FTZ R3, R197, R3, !PT ;  /* 0x00000003c5037209 */ /* 0x000fe20007810000 */
[----:B------:R2:W-:Y:S01]  /*37d0*/  MUFU.EX2 R98, R8 ;  /* 0x0000000800627308 */ /* 0x0005e20000000800 */
[----:B------:R-:W-:Y:S02]  /*37e0*/  STL [R1+0xc4], R72 ;  /* 0x0000c44801007387 */ /* 0x000fe40000100800 */
[----:B------:R-:W-:-:S02]  /*37f0*/  FMNMX.FTZ R3, R209, R3, !PT ;  /* 0x00000003d1037209 */ /* 0x000fc40007810000 */
[----:B------:R-:W-:Y:S02]  /*3800*/  FSEL R6, R6, RZ, P1 ;  /* 0x000000ff06067208 */ /* 0x000fe40000800000 */
[----:B------:R-:W-:-:S04]  /*3810*/  FMNMX.FTZ R3, R178, R3, !PT ;  /* 0x00000003b2037209 */ /* 0x000fc80007810000 */
[----:B------:R-:W-:-:S04]  /*3820*/  FMNMX.FTZ R3, R177, R3, !PT ;  /* 0x00000003b1037209 */ /* 0x000fc80007810000 */
[----:B------:R-:W-:Y:S01]  /*3830*/  FMNMX.FTZ R3, R200, R3, !PT ;  /* 0x00000003c8037209 */ /* 0x000fe20007810000 */
[----:B--2---:R-:W-:-:S04]  /*3840*/  FFMA.FTZ R8, R113, c[0x0][0x23c], -R7 ;  /* 0x00008f0071087a23 */ /* 0x004fc80000010807 */
[----:B------:R2:W-:Y:S02]  /*3850*/  MUFU.EX2 R12, R8 ;  /* 0x00000008000c7308 */ /* 0x0005e40000000800 */
[----:B--2---:R-:W-:-:S06]  /*3860*/  FFMA.FTZ R8, R110, c[0x0][0x23c], -R6 ;  /* 0x00008f006e087a23 */ /* 0x004fcc0000010806 */
[----:B------:R2:W-:Y:S02]  /*3870*/  MUFU.EX2 R249, R8 ;  /* 0x0000000800f97308 */ /* 0x0005e40000000800 */
[----:B--2---:R-:W-:-:S06]  /*3880*/  FFMA.FTZ R8, R108, c[0x0][0x23c], -R6 ;  /* 0x00008f006c087a23 */ /* 0x004fcc0000010806 */
[----:B------:R2:W-:Y:S02]  /*3890*/  MUFU.EX2 R246, R8 ;  /* 0x0000000800f67308 */ /* 0x0005e40000000800 */
[----:B--2---:R-:W-:Y:S02]  /*38a0*/  FMNMX.FTZ R8, R210, R3, !PT ;  /* 0x00000003d2087209 */ /* 0x004fe40007810000 */
[----:B-1----:R-:W-:Y:S01]  /*38b0*/  FMNMX.FTZ R3, R5, R9, !PT ;  /* 0x0000000905037209 */ /* 0x002fe20007810000 */
[--C-:B------:R-:W-:Y:S01]  /*38c0*/  FFMA.FTZ R5, R105, c[0x0][0x23c], -R6.reuse ;  /* 0x00008f0069057a23 */ /* 0x100fe20000010806 */
[----:B------:R-:W-:Y:S01]  /*38d0*/  FMNMX.FTZ R8, R191, R8, !PT ;  /* 0x00000008bf087209 */ /* 0x000fe20007810000 */
[----:B------:R-:W-:Y:S01]  /*38e0*/  FFMA.FTZ R9, R103, c[0x0][0x23c], -R6 ;  /* 0x00008f0067097a23 */ /* 0x000fe20000010806 */
[----:B------:R-:W-:Y:S01]  /*38f0*/  FSETP.NEU.FTZ.AND P1, PT, R3, -INF , PT ;  /* 0xff8000000300780b */ /* 0x000fe20003f3d000 */
[----:B------:R1:W-:Y:S01]  /*3900*/  MUFU.EX2 R74, R5 ;  /* 0x00000005004a7308 */ /* 0x0003e20000000800 */
[----:B------:R-:W-:Y:S01]  /*3910*/  FMNMX.FTZ R8, R190, R8, !PT ;  /* 0x00000008be087209 */ /* 0x000fe20007810000 */
[----:B------:R-:W-:Y:S03]  /*3920*/  STL [R1+0xc8], R3 ;  /* 0x0000c80301007387 */ /* 0x000fe60000100800 */
[----:B------:R-:W-:-:S03]  /*3930*/  FMNMX.FTZ R8, R220, R8, !PT ;  /* 0x00000008dc087209 */ /* 0x000fc60007810000 */
[----:B------:R-:W2:Y:S01]  /*3940*/  MUFU.EX2 R252, R9 ;  /* 0x0000000900fc7308 */ /* 0x000ea20000000800 */
[----:B------:R-:W-:-:S04]  /*3950*/  FMNMX.FTZ R8, R219, R8, !PT ;  /* 0x00000008db087209 */ /* 0x000fc80007810000 */
[----:B------:R-:W-:Y:S01]  /*3960*/  FMNMX.FTZ R8, R215, R8, !PT ;  /* 0x00000008d7087209 */ /* 0x000fe20007810000 */
[----:B-1----:R-:W-:-:S03]  /*3970*/  FMUL.FTZ R5, R3, c[0x0][0x23c] ;  /* 0x00008f0003057a20 */ /* 0x002fc60000410000 */
[----:B------:R-:W-:-:S04]  /*3980*/  FMNMX.FTZ R8, R211, R8, !PT ;  /* 0x00000008d3087209 */ /* 0x000fc80007810000 */
[----:B------:R-:W-:Y:S02]  /*3990*/  FMNMX.FTZ R0, R192, R8, !PT ;  /* 0x00000008c0007209 */ /* 0x000fe40007810000 */
[----:B------:R-:W-:Y:S02]  /*39a0*/  FSEL R5, R5, RZ, P1 ;  /* 0x000000ff05057208 */ /* 0x000fe40000800000 */
[----:B------:R-:W-:Y:S02]  /*39b0*/  FMNMX.FTZ R0, R184, R0, !PT ;  /* 0x00000000b8007209 */ /* 0x000fe40007810000 */
[----:B--2---:R-:W-:Y:S01]  /*39c0*/  F2FP.PACK_AB R10, R252, R74 ;  /* 0x0000004afc0a723e */ /* 0x004fe200000000ff */
[--C-:B------:R-:W-:Y:S01]  /*39d0*/  FFMA.FTZ R8, R106, c[0x0][0x23c], -R5.reuse ;  /* 0x00008f006a087a23 */ /* 0x100fe20000010805 */
[----:B------:R-:W-:Y:S01]  /*39e0*/  FMNMX.FTZ R0, R143, R0, !PT ;  /* 0x000000008f007209 */ /* 0x000fe20007810000 */
[--C-:B------:R-:W-:Y:S02]  /*39f0*/  FFMA.FTZ R9, R109, c[0x0][0x23c], -R5.reuse ;  /* 0x00008f006d097a23 */ /* 0x100fe40000010805 */
[----:B------:R1:W-:Y:S01]  /*3a00*/  MUFU.EX2 R244, R8 ;  /* 0x0000000800f47308 */ /* 0x0003e20000000800 */
[----:B------:R-:W-:Y:S01]  /*3a10*/  FMNMX.FTZ R4, R140, R0, !PT ;  /* 0x000000008c047209 */ /* 0x000fe20007810000 */
[----:B------:R-:W-:-:S03]  /*3a20*/  FFMA.FTZ R0, R107, c[0x0][0x23c], -R5 ;  /* 0x00008f006b007a23 */ /* 0x000fc60000010805 */
[----:B------:R-:W-:-:S03]  /*3a30*/  FMNMX.FTZ R2, R130, R4, !PT ;  /* 0x0000000482027209 */ /* 0x000fc60007810000 */
[----:B------:R2:W3:Y:S08]  /*3a40*/  MUFU.EX2 R240, R0 ;  /* 0x0000000000f07308 */ /* 0x0004f00000000800 */
[----:B------:R4:W-:Y:S01]  /*3a50*/  MUFU.EX2 R245, R9 ;  /* 0x0000000900f57308 */ /* 0x0009e20000000800 */
[----:B-1----:R-:W-:Y:S02]  /*3a60*/  F2FP.PACK_AB R8, R246, R249 ;  /* 0x000000f9f608723e */ /* 0x002fe400000000ff */
[----:B--2---:R-:W-:Y:S01]  /*3a70*/  FMNMX.FTZ R0, R120, R2, !PT ;  /* 0x0000000278007209 */ /* 0x004fe20007810000 */
[----:B------:R-:W-:Y:S01]  /*3a80*/  FFMA.FTZ R2, R101, c[0x0][0x23c], -R6 ;  /* 0x00008f0065027a23 */ /* 0x000fe20000010806 */
[----:B---3--:R-:W-:-:S02]  /*3a90*/  F2FP.PACK_AB R11, R240, R244 ;  /* 0x000000f4f00b723e */ /* 0x008fc400000000ff */
[----:B------:R-:W-:Y:S01]  /*3aa0*/  FMNMX.FTZ R0, R121, R0, !PT ;  /* 0x0000000079007209 */ /* 0x000fe20007810000 */
[----:B------:R1:W-:Y:S03]  /*3ab0*/  MUFU.EX2 R237, R2 ;  /* 0x0000000200ed7308 */ /* 0x0003e60000000800 */
[----:B------:R-:W-:Y:S01]  /*3ac0*/  FMNMX.FTZ R0, R122, R0, !PT ;  /* 0x000000007a007209 */ /* 0x000fe20007810000 */
[----:B----4-:R-:W-:-:S04]  /*3ad0*/  FFMA.FTZ R9, R111, c[0x0][0x23c], -R5 ;  /* 0x00008f006f097a23 */ /* 0x010fc80000010805 */
[----:B------:R-:W2:Y:S01]  /*3ae0*/  SHFL.BFLY PT, R4, R0, 0x2, 0x1f ;  /* 0x0c401f0000047f89 */ /* 0x000ea200000e0000 */
[----:B------:R-:W3:Y:S01]  /*3af0*/  MUFU.EX2 R223, R9 ;  /* 0x0000000900df7308 */ /* 0x000ee20000000800 */
[----:B-1----:R-:W-:-:S07]  /*3b00*/  FFMA.FTZ R2, R99, c[0x0][0x23c], -R6 ;  /* 0x00008f0063027a23 */ /* 0x002fce0000010806 */
[----:B------:R-:W1:Y:S01]  /*3b10*/  MUFU.EX2 R2, R2 ;  /* 0x0000000200027308 */ /* 0x000e620000000800 */
[----:B---3--:R-:W-:Y:S01]  /*3b20*/  F2FP.PACK_AB R9, R223, R245 ;  /* 0x000000f5df09723e */ /* 0x008fe200000000ff */
[----:B-1----:R-:W-:Y:S04]  /*3b30*/  STL [R1+0x5c], R2 ;  /* 0x00005c0201007387 */ /* 0x002fe80000100800 */
[----:B------:R-:W-:Y:S04]  /*3b40*/  STL [R1+0xcc], R74 ;  /* 0x0000cc4a01007387 */ /* 0x000fe80000100800 */
[----:B------:R1:W-:Y:S04]  /*3b50*/  STL [R1+0xd4], R244 ;  /* 0x0000d4f401007387 */ /* 0x0003e80000100800 */
[----:B-1----:R-:W3:Y:S01]  /*3b60*/  LDL.LU R244, [R1+0x5c] ;  /* 0x00005c0001f47983 */ /* 0x002ee20000300800 */
[----:B------:R-:W-:Y:S01]  /*3b70*/  FFMA.FTZ R2, R95, c[0x0][0x23c], -R6 ;  /* 0x00008f005f027a23 */ /* 0x000fe20000010806 */
[----:B--2---:R-:W-:Y:S01]  /*3b80*/  FMNMX.FTZ R0, R0, R4, !PT ;  /* 0x0000000400007209 */ /* 0x004fe20007810000 */
[----:B------:R-:W-:Y:S01]  /*3b90*/  HMMA.16816.F32 R64, R8, R28, RZ ;  /* 0x0000001c0840723c */ /* 0x000fe200000018ff */
[----:B------:R-:W-:Y:S01]  /*3ba0*/  STL [R1+0xd0], R240 ;  /* 0x0000d0f001007387 */ /* 0x000fe20000100800 */
[----:B------:R1:W-:Y:S01]  /*3bb0*/  MUFU.EX2 R231, R2 ;  /* 0x0000000200e77308 */ /* 0x0003e20000000800 */
[----:B------:R-:W-:-:S02]  /*3bc0*/  FFMA.FTZ R116, R116, c[0x0][0x23c], -R7 ;  /* 0x00008f0074747a23 */ /* 0x000fc40000010807 */
[----:B------:R-:W2:Y:S01]  /*3bd0*/  SHFL.BFLY PT, R4, R0, 0x1, 0x1f ;  /* 0x0c201f0000047f89 */ /* 0x000ea200000e0000 */
[--C-:B------:R-:W-:Y:S02]  /*3be0*/  FFMA.FTZ R117, R117, c[0x0][0x23c], -R7.reuse ;  /* 0x00008f0075757a23 */ /* 0x100fe40000010807 */
[----:B------:R-:W-:Y:S01]  /*3bf0*/  HMMA.16816.F32 R60, R8, R16, RZ ;  /* 0x00000010083c723c */ /* 0x000fe200000018ff */
[----:B------:R-:W-:Y:S02]  /*3c00*/  FFMA.FTZ R118, R118, c[0x0][0x23c], -R7 ;  /* 0x00008f0076767a23 */ /* 0x000fe40000010807 */
[----:B------:R-:W-:-:S05]  /*3c10*/  FFMA.FTZ R75, R75, c[0x0][0x23c], -R6 ;  /* 0x00008f004b4b7a23 */ /* 0x000fca0000010806 */
[----:B------:R-:W-:Y:S01]  /*3c20*/  HMMA.16816.F32 R76, R8, R24, RZ ;  /* 0x00000018084c723c */ /* 0x000fe200000018ff */
[----:B-1----:R-:W-:-:S04]  /*3c30*/  FFMA.FTZ R2, R94, c[0x0][0x23c], -R6 ;  /* 0x00008f005e027a23 */ /* 0x002fc80000010806 */
[----:B------:R1:W4:Y:S03]  /*3c40*/  MUFU.EX2 R105, R2 ;  /* 0x0000000200697308 */ /* 0x0003260000000800 */
[----:B------:R-:W-:Y:S01]  /*3c50*/  HMMA.16816.F32 R20, R8, R32, RZ ;  /* 0x000000200814723c */ /* 0x000fe200000018ff */
[----:B--2---:R-:W-:-:S07]  /*3c60*/  FMNMX.FTZ R73, R0, R4, !PT ;  /* 0x0000000400497209 */ /* 0x004fce0007810000 */
[----:B------:R-:W-:Y:S01]  /*3c70*/  HMMA.16816.F32 R56, R8, R18, RZ ;  /* 0x000000120838723c */ /* 0x000fe200000018ff */
[C---:B------:R-:W-:Y:S01]  /*3c80*/  FSETP.NEU.FTZ.AND P1, PT, R73.reuse, -INF , PT ;  /* 0xff8000004900780b */ /* 0x040fe20003f3d000 */
[----:B------:R-:W-:Y:S02]  /*3c90*/  FMUL.FTZ R0, R73, c[0x0][0x23c] ;  /* 0x00008f0049007a20 */ /* 0x000fe40000410000 */
[----:B-1----:R-:W-:-:S03]  /*3ca0*/  FFMA.FTZ R2, R102, c[0x0][0x23c], -R5 ;  /* 0x00008f0066027a23 */ /* 0x002fc60000010805 */
[----:B------:R-:W-:Y:S01]  /*3cb0*/  FSEL R0, R0, RZ, P1 ;  /* 0x000000ff00007208 */ /* 0x000fe20000800000 */
[C---:B------:R-:W-:Y:S01]  /*3cc0*/  HMMA.16816.F32 R52, R8.reuse, R26, RZ ;  /* 0x0000001a0834723c */ /* 0x040fe200000018ff */
[----:B----4-:R-:W-:Y:S01]  /*3cd0*/  F2FP.PACK_AB R14, R105, R231 ;  /* 0x000000e7690e723e */ /* 0x010fe200000000ff */
[----:B------:R1:W-:Y:S02]  /*3ce0*/  MUFU.EX2 R236, R2 ;  /* 0x0000000200ec7308 */ /* 0x0003e40000000800 */
[--C-:B------:R-:W-:Y:S02]  /*3cf0*/  FFMA.FTZ R120, R120, c[0x0][0x23c], -R0.reuse ;  /* 0x00008f0078787a23 */ /* 0x100fe40000010800 */
[--C-:B------:R-:W-:Y:S02]  /*3d00*/  FFMA.FTZ R121, R121, c[0x0][0x23c], -R0.reuse ;  /* 0x00008f0079797a23 */ /* 0x100fe40000010800 */
[----:B------:R-:W-:Y:S01]  /*3d10*/  HMMA.16816.F32 R48, R8, R30, RZ ;  /* 0x0000001e0830723c */ /* 0x000fe200000018ff */
[----:B------:R-:W-:-:S07]  /*3d20*/  FFMA.FTZ R122, R122, c[0x0][0x23c], -R0 ;  /* 0x00008f007a7a7a23 */ /* 0x000fce0000010800 */
[----:B------:R-:W-:Y:S01]  /*3d30*/  HMMA.16816.F32 R8, R8, R34, RZ ;  /* 0x000000220808723c */ /* 0x000fe200000018ff */
[----:B-1----:R-:W-:-:S04]  /*3d40*/  FFMA.FTZ R2, R104, c[0x0][0x23c], -R5 ;  /* 0x00008f0068027a23 */ /* 0x002fc80000010805 */
[----:B------:R1:W2:Y:S02]  /*3d50*/  MUFU.EX2 R234, R2 ;  /* 0x0000000200ea7308 */ /* 0x0002a40000000800 */
[----:B-1----:R-:W-:Y:S01]  /*3d60*/  FFMA.FTZ R2, R96, c[0x0][0x23c], -R5 ;  /* 0x00008f0060027a23 */ /* 0x002fe20000010805 */
[----:B--2---:R-:W-:-:S05]  /*3d70*/  F2FP.PACK_AB R13, R234, R236 ;  /* 0x000000ecea0d723e */ /* 0x004fca00000000ff */
[----:B------:R1:W-:Y:S02]  /*3d80*/  MUFU.EX2 R230, R2 ;  /* 0x0000000200e67308 */ /* 0x0003e40000000800 */
[----:B-1----:R-:W-:-:S06]  /*3d90*/  FFMA.FTZ R2, R97, c[0x0][0x23c], -R5 ;  /* 0x00008f0061027a23 */ /* 0x002fcc0000010805 */
[----:B------:R1:W2:Y:S02]  /*3da0*/  MUFU.EX2 R241, R2 ;  /* 0x0000000200f17308 */ /* 0x0002a40000000800 */
[----:B-1----:R-:W-:Y:S01]  /*3db0*/  FFMA.FTZ R2, R206, c[0x0][0x23c], -R7 ;  /* 0x00008f00ce027a23 */ /* 0x002fe20000010807 */
[----:B--2---:R-:W-:-:S05]  /*3dc0*/  F2FP.PACK_AB R15, R241, R230 ;  /* 0x000000e6f10f723e */ /* 0x004fca00000000ff */
[----:B------:R1:W-:Y:S02]  /*3dd0*/  MUFU.EX2 R3, R2 ;  /* 0x0000000200037308 */ /* 0x0003e40000000800 */
[----:B-1----:R-:W-:Y:S01]  /*3de0*/  FFMA.FTZ R2, R202, c[0x0][0x23c], -R7 ;  /* 0x00008f00ca027a23 */ /* 0x002fe20000010807 */
[----:B------:R-:W-:-:S05]  /*3df0*/  MOV R202, R12 ;  /* 0x0000000c00ca7202 */ /* 0x000fca0000000f00 */
[----:B------:R1:W2:Y:S02]  /*3e00*/  MUFU.EX2 R243, R2 ;  /* 0x0000000200f37308 */ /* 0x0002a40000000800 */
[----:B-1----:R-:W-:-:S06]  /*3e10*/  FFMA.FTZ R2, R114, c[0x0][0x23c], -R7 ;  /* 0x00008f0072027a23 */ /* 0x002fcc0000010807 */
[----:B------:R1:W-:Y:S02]  /*3e20*/  MUFU.EX2 R247, R2 ;  /* 0x0000000200f77308 */ /* 0x0003e40000000800 */
[----:B-1----:R-:W-:-:S06]  /*3e30*/  FFMA.FTZ R2, R115, c[0x0][0x23c], -R7 ;  /* 0x00008f0073027a23 */ /* 0x002fcc0000010807 */
[----:B------:R1:W-:Y:S02]  /*3e40*/  MUFU.EX2 R235, R2 ;  /* 0x0000000200eb7308 */ /* 0x0003e40000000800 */
[--C-:B-1----:R-:W-:Y:S02]  /*3e50*/  FFMA.FTZ R2, R218, c[0x0][0x23c], -R0.reuse ;  /* 0x00008f00da027a23 */ /* 0x102fe40000010800 */
[----:B------:R-:W-:Y:S01]  /*3e60*/  IMAD.MOV.U32 R218, RZ, RZ, R105 ;  /* 0x000000ffffda7224 */ /* 0x000fe200078e0069 */
[----:B---3--:R-:W-:Y:S01]  /*3e70*/  F2FP.PACK_AB R12, R244, R237 ;  /* 0x000000edf40c723e */ /* 0x008fe200000000ff */
[----:B------:R1:W-:Y:S04]  /*3e80*/  STL [R1+0xdc], R244 ;  /* 0x0000dcf401007387 */ /* 0x0003e80000100800 */
[----:B------:R-:W-:Y:S02]  /*3e90*/  STL [R1+0xd8], R237 ;  /* 0x0000d8ed01007387 */ /* 0x000fe40000100800 */
[C---:B------:R-:W-:Y:S02]  /*3ea0*/  HMMA.16816.F32 R88, R12.reuse, R36, R64 ;  /* 0x000000240c58723c */ /* 0x040fe40000001840 */
[----:B------:R3:W-:Y:S06]  /*3eb0*/  STL [R1+0xe0], R234 ;  /* 0x0000e0ea01007387 */ /* 0x0007ec0000100800 */
[C---:B------:R-:W-:Y:S08]  /*3ec0*/  HMMA.16816.F32 R80, R12.reuse, R46, R56 ;  /* 0x0000002e0c50723c */ /* 0x040ff00000001838 */
[C---:B------:R-:W-:Y:S01]  /*3ed0*/  HMMA.16816.F32 R84, R12.reuse, R42, R52 ;  /* 0x0000002a0c54723c */ /* 0x040fe20000001834 */
[----:B-1----:R1:W-:Y:S07]  /*3ee0*/  MUFU.EX2 R244, R2 ;  /* 0x0000000200f47308 */ /* 0x0023ee0000000800 */
[C---:B------:R-:W-:Y:S08]  /*3ef0*/  HMMA.16816.F32 R112, R12.reuse, R68, R20 ;  /* 0x000000440c70723c */ /* 0x040ff00000001814 */
[----:B------:R-:W-:Y:S01]  /*3f00*/  HMMA.16816.F32 R92, R12, R38, R48 ;  /* 0x000000260c5c723c */ /* 0x000fe20000001830 */
[----:B-1----:R-:W-:Y:S01]  /*3f10*/  FFMA.FTZ R2, R217, c[0x0][0x23c], -R0 ;  /* 0x00008f00d9027a23 */ /* 0x002fe20000010800 */
[----:B------:R-:W-:-:S03]  /*3f20*/  MOV R217, R249 ;  /* 0x000000f900d97202 */ /* 0x000fc60000000f00 */
[----:B---3--:R1:W3:Y:S03]  /*3f30*/  MUFU.EX2 R234, R2 ;  /* 0x0000000200ea7308 */ /* 0x0082e60000000800 */
[C---:B------:R-:W-:Y:S08]  /*3f40*/  HMMA.16816.F32 R100, R12.reuse, R44, R60 ;  /* 0x0000002c0c64723c */ /* 0x040ff0000000183c */
[----:B------:R-:W-:Y:S01]  /*3f50*/  HMMA.16816.F32 R76, R12, R40, R76 ;  /* 0x000000280c4c723c */ /* 0x000fe2000000184c */
[----:B-1----:R-:W-:-:S04]  /*3f60*/  FFMA.FTZ R2, R214, c[0x0][0x23c], -R0 ;  /* 0x00008f00d6027a23 */ /* 0x002fc80000010800 */
[----:B------:R1:W-:Y:S02]  /*3f70*/  MUFU.EX2 R248, R2 ;  /* 0x0000000200f87308 */ /* 0x0003e40000000800 */
[----:B-1----:R-:W-:-:S06]  /*3f80*/  FFMA.FTZ R2, R213, c[0x0][0x23c], -R0 ;  /* 0x00008f00d5027a23 */ /* 0x002fcc0000010800 */
[----:B------:R1:W4:Y:S02]  /*3f90*/  MUFU.EX2 R242, R2 ;  /* 0x0000000200f27308 */ /* 0x0003240000000800 */
[----:B-1----:R-:W-:-:S06]  /*3fa0*/  FFMA.FTZ R2, R159, c[0x0][0x23c], -R7 ;  /* 0x00008f009f027a23 */ /* 0x002fcc0000010807 */
[----:B------:R1:W-:Y:S02]  /*3fb0*/  MUFU.EX2 R251, R2 ;  /* 0x0000000200fb7308 */ /* 0x0003e40000000800 */
[----:B-1----:R-:W-:Y:S02]  /*3fc0*/  FFMA.FTZ R2, R161, c[0x0][0x23c], -R7 ;  /* 0x00008f00a1027a23 */ /* 0x002fe40000010807 */
[----:B------:R-:W-:-:S04]  /*3fd0*/  IMAD.MOV.U32 R161, RZ, RZ, R98 ;  /* 0x000000ffffa17224 */ /* 0x000fc800078e0062 */
[----:B------:R1:W-:Y:S01]  /*3fe0*/  MUFU.EX2 R229, R2 ;  /* 0x0000000200e57308 */ /* 0x0003e20000000800 */
[----:B------:R-:W-:Y:S07]  /*3ff0*/  HMMA.16816.F32 R96, R12, R70, R8 ;  /* 0x000000460c60723c */ /* 0x000fee0000001808 */
[----:B------:R-:W-:Y:S02]  /*4000*/  F2FP.PACK_AB R8, R202, R161 ;  /* 0x000000a1ca08723e */ /* 0x000fe400000000ff */
[----:B--2---:R-:W-:-:S02]  /*4010*/  F2FP.PACK_AB R10, R243, R3 ;  /* 0x00000003f30a723e */ /* 0x004fc400000000ff */
[----:B---3--:R-:W-:Y:S02]  /*4020*/  F2FP.PACK_AB R9, R234, R244 ;  /* 0x000000f4ea09723e */ /* 0x008fe400000000ff */
[----:B----4-:R-:W-:Y:S01]  /*4030*/  F2FP.PACK_AB R11, R242, R248 ;  /* 0x000000f8f20b723e */ /* 0x010fe200000000ff */
[----:B-1----:R-:W-:-:S04]  /*4040*/  FFMA.FTZ R2, R208, c[0x0][0x23c], -R0 ;  /* 0x00008f00d0027a23 */ /* 0x002fc80000010800 */
[----:B------:R1:W-:Y:S02]  /*4050*/  MUFU.EX2 R238, R2 ;  /* 0x0000000200ee7308 */ /* 0x0003e40000000800 */
[C---:B------:R-:W-:Y:S08]  /*4060*/  HMMA.16816.F32 R56, R8.reuse, R16, RZ ;  /* 0x000000100838723c */ /* 0x040ff000000018ff */
[----:B------:R-:W-:Y:S01]  /*4070*/  HMMA.16816.F32 R52, R8, R18, RZ ;  /* 0x000000120834723c */ /* 0x000fe200000018ff */
[----:B-1----:R-:W-:-:S07]  /*4080*/  FFMA.FTZ R2, R205, c[0x0][0x23c], -R0 ;  /* 0x00008f00cd027a23 */ /* 0x002fce0000010800 */
[C---:B------:R-:W-:Y:S01]  /*4090*/  HMMA.16816.F32 R48, R8.reuse, R24, RZ ;  /* 0x000000180830723c */ /* 0x040fe200000018ff */
[----:B------:R1:W2:Y:S07]  /*40a0*/  MUFU.EX2 R4, R2 ;  /* 0x0000000200047308 */ /* 0x0002ae0000000800 */
[C---:B------:R-:W-:Y:S08]  /*40b0*/  HMMA.16816.F32 R20, R8.reuse, R28, RZ ;  /* 0x0000001c0814723c */ /* 0x040ff000000018ff */
[----:B------:R-:W-:Y:S01]  /*40c0*/  HMMA.16816.F32 R16, R8, R30, RZ ;  /* 0x0000001e0810723c */ /* 0x000fe200000018ff */
[----:B-1----:R-:W-:-:S04]  /*40d0*/  FFMA.FTZ R2, R171, c[0x0][0x23c], -R0 ;  /* 0x00008f00ab027a23 */ /* 0x002fc80000010800 */
[----:B------:R1:W-:Y:S03]  /*40e0*/  MUFU.EX2 R232, R2 ;  /* 0x0000000200e87308 */ /* 0x0003e60000000800 */
[C---:B------:R-:W-:Y:S08]  /*40f0*/  HMMA.16816.F32 R24, R8.reuse, R26, RZ ;  /* 0x0000001a0818723c */ /* 0x040ff000000018ff */
[----:B------:R-:W-:Y:S01]  /*4100*/  HMMA.16816.F32 R12, R8, R32, RZ ;  /* 0x00000020080c723c */ /* 0x000fe200000018ff */
[----:B-1----:R-:W-:Y:S01]  /*4110*/  FFMA.FTZ R2, R173, c[0x0][0x23c], -R0 ;  /* 0x00008f00ad027a23 */ /* 0x002fe20000010800 */
[----:B--2---:R-:W-:-:S06]  /*4120*/  MOV R173, R4 ;  /* 0x0000000400ad7202 */ /* 0x004fcc0000000f00 */
[----:B------:R-:W-:Y:S01]  /*4130*/  HMMA.16816.F32 R28, R8, R34, RZ ;  /* 0x00000022081c723c */ /* 0x000fe200000018ff */
[----:B------:R1:W2:Y:S06]  /*4140*/  MUFU.EX2 R228, R2 ;  /* 0x0000000200e47308 */ /* 0x0002ac0000000800 */
[----:B------:R-:W-:Y:S02]  /*4150*/  F2FP.PACK_AB R8, R235, R247 ;  /* 0x000000f7eb08723e */ /* 0x000fe400000000ff */
[----:B------:R-:W-:Y:S02]  /*4160*/  F2FP.PACK_AB R9, R173, R238 ;  /* 0x000000eead09723e */ /* 0x000fe400000000ff */
[----:B------:R-:W-:Y:S01]  /*4170*/  F2FP.PACK_AB R10, R229, R251 ;  /* 0x000000fbe50a723e */ /* 0x000fe200000000ff */
[----:B-1----:R-:W-:Y:S01]  /*4180*/  FFMA.FTZ R2, R198, c[0x0][0x23c], -R7 ;  /* 0x00008f00c6027a23 */ /* 0x002fe20000010807 */
[----:B--2---:R-:W-:-:S03]  /*4190*/  F2FP.PACK_AB R11, R228, R232 ;  /* 0x000000e8e40b723e */ /* 0x004fc600000000ff */
[----:B------:R1:W-:Y:S04]  /*41a0*/  MUFU.EX2 R213, R2 ;  /* 0x0000000200d57308 */ /* 0x0003e80000000800 */
[C---:B------:R-:W-:Y:S08]  /*41b0*/  HMMA.16816.F32 R56, R8.reuse, R44, R56 ;  /* 0x0000002c0838723c */ /* 0x040ff00000001838 */
[----:B------:R-:W-:Y:S01]  /*41c0*/  HMMA.16816.F32 R48, R8, R40, R48 ;  /* 0x000000280830723c */ /* 0x000fe20000001830 */
[----:B-1----:R-:W-:-:S04]  /*41d0*/  FFMA.FTZ R2, R195, c[0x0][0x23c], -R7 ;  /* 0x00008f00c3027a23 */ /* 0x002fc80000010807 */
        /* <DEDUP_REMOVED lines=8> */
[----:B------:R1:W-:Y:S06]  /*4260*/  MUFU.EX2 R64, R2 ;  /* 0x0000000200407308 */ /* 0x0003ec0000000800 */
[C---:B------:R-:W-:Y:S01]  /*4270*/  HMMA.16816.F32 R36, R8.reuse, R38, R16 ;  /* 0x000000260824723c */ /* 0x040fe20000001810 */
[----:B------:R-:W3:Y:S07]  /*4280*/  LDSM.16.MT88.4 R16, [R227+0x9000] ;  /* 0x00900000e310783b */ /* 0x000eee0000004200 */
[----:B------:R-:W-:Y:S01]  /*4290*/  HMMA.16816.F32 R52, R8, R46, R52 ;  /* 0x0000002e0834723c */ /* 0x000fe20000001834 */
[----:B-1----:R-:W-:-:S04]  /*42a0*/  FFMA.FTZ R2, R154, c[0x0][0x23c], -R7 ;  /* 0x00008f009a027a23 */ /* 0x002fc80000010807 */
[----:B------:R1:W-:Y:S03]  /*42b0*/  MUFU.EX2 R205, R2 ;  /* 0x0000000200cd7308 */ /* 0x0003e60000000800 */
[----:B------:R-:W-:Y:S01]  /*42c0*/  HMMA.16816.F32 R28, R8, R70, R28 ;  /* 0x00000046081c723c */ /* 0x000fe2000000181c */
[----:B-1----:R-:W-:-:S04]  /*42d0*/  FFMA.FTZ R2, R188, c[0x0][0x23c], -R0 ;  /* 0x00008f00bc027a23 */ /* 0x002fc80000010800 */
[----:B------:R1:W-:Y:S02]  /*42e0*/  MUFU.EX2 R65, R2 ;  /* 0x0000000200417308 */ /* 0x0003e40000000800 */
[----:B-1----:R-:W-:-:S06]  /*42f0*/  FFMA.FTZ R2, R172, c[0x0][0x23c], -R6 ;  /* 0x00008f00ac027a23 */ /* 0x002fcc0000010806 */
[----:B------:R1:W-:Y:S02]  /*4300*/  MUFU.EX2 R198, R2 ;  /* 0x0000000200c67308 */ /* 0x0003e40000000800 */
[----:B-1----:R-:W-:-:S06]  /*4310*/  FFMA.FTZ R2, R165, c[0x0][0x23c], -R6 ;  /* 0x00008f00a5027a23 */ /* 0x002fcc0000010806 */
[----:B------:R1:W4:Y:S02]  /*4320*/  MUFU.EX2 R214, R2 ;  /* 0x0000000200d67308 */ /* 0x0003240000000800 */
[----:B-1----:R-:W-:Y:S01]  /*4330*/  FFMA.FTZ R2, R137, c[0x0][0x23c], -R6 ;  /* 0x00008f0089027a23 */ /* 0x002fe20000010806 */
[----:B----4-:R-:W-:-:S05]  /*4340*/  F2FP.PACK_AB R8, R214, R198 ;  /* 0x000000c6d608723e */ /* 0x010fca00000000ff */
[----:B------:R1:W-:Y:S02]  /*4350*/  MUFU.EX2 R4, R2 ;  /* 0x0000000200047308 */ /* 0x0003e40000000800 */
[----:B-1----:R-:W-:Y:S01]  /*4360*/  FFMA.FTZ R2, R133, c[0x0][0x23c], -R6 ;  /* 0x00008f0085027a23 */ /* 0x002fe20000010806 */
[----:B------:R-:W-:-:S05]  /*4370*/  MOV R133, R247 ;  /* 0x000000f700857202 */ /* 0x000fca0000000f00 */
[----:B------:R1:W4:Y:S02]  /*4380*/  MUFU.EX2 R188, R2 ;  /* 0x0000000200bc7308 */ /* 0x0003240000000800 */
[----:B-1----:R-:W-:Y:S01]  /*4390*/  FFMA.FTZ R2, R163, c[0x0][0x23c], -R5 ;  /* 0x00008f00a3027a23 */ /* 0x002fe20000010805 */
[----:B----4-:R-:W-:Y:S01]  /*43a0*/  F2FP.PACK_AB R10, R188, R4 ;  /* 0x00000004bc0a723e */ /* 0x010fe200000000ff */
[----:B------:R-:W-:-:S04]  /*43b0*/  IMAD.MOV.U32 R163, RZ, RZ, R251 ;  /* 0x000000ffffa37224 */ /* 0x000fc800078e00fb */
[----:B------:R1:W-:Y:S02]  /*43c0*/  MUFU.EX2 R171, R2 ;  /* 0x0000000200ab7308 */ /* 0x0003e40000000800 */
[----:B-1----:R-:W-:Y:S02]  /*43d0*/  FFMA.FTZ R2, R162, c[0x0][0x23c], -R5 ;  /* 0x00008f00a2027a23 */ /* 0x002fe40000010805 */
[----:B------:R-:W-:-:S04]  /*43e0*/  IMAD.MOV.U32 R162, RZ, RZ, R65 ;  /* 0x000000ffffa27224 */ /* 0x000fc800078e0041 */
[----:B------:R1:W-:Y:S02]  /*43f0*/  MUFU.EX2 R44, R2 ;  /* 0x00000002002c7308 */ /* 0x0003e40000000800 */
[----:B-1----:R-:W-:Y:S01]  /*4400*/  FFMA.FTZ R2, R134, c[0x0][0x23c], -R5 ;  /* 0x00008f0086027a23 */ /* 0x002fe20000010805 */
[----:B------:R-:W-:-:S05]  /*4410*/  MOV R134, R252 ;  /* 0x000000fc00867202 */ /* 0x000fca0000000f00 */
[----:B------:R1:W-:Y:S02]  /*4420*/  MUFU.EX2 R137, R2 ;  /* 0x0000000200897308 */ /* 0x0003e40000000800 */
[----:B-1----:R-:W-:Y:S01]  /*4430*/  FFMA.FTZ R2, R136, c[0x0][0x23c], -R5 ;  /* 0x00008f0088027a23 */ /* 0x002fe20000010805 */
[----:B------:R-:W-:-:S05]  /*4440*/  MOV R136, R64 ;  /* 0x0000004000887202 */ /* 0x000fca0000000f00 */
[----:B------:R1:W4:Y:S02]  /*4450*/  MUFU.EX2 R172, R2 ;  /* 0x0000000200ac7308 */ /* 0x0003240000000800 */
[----:B-1----:R-:W-:Y:S01]  /*4460*/  FFMA.FTZ R2, R204, c[0x0][0x23c], -R0 ;  /* 0x00008f00cc027a23 */ /* 0x002fe20000010800 */
[----:B----4-:R-:W-:Y:S01]  /*4470*/  F2FP.PACK_AB R11, R172, R137 ;  /* 0x00000089ac0b723e */ /* 0x010fe200000000ff */
[----:B------:R-:W-:-:S04]  /*4480*/  IMAD.MOV.U32 R204, RZ, RZ, R44 ;  /* 0x000000ffffcc7224 */ /* 0x000fc800078e002c */
[----:B------:R1:W4:Y:S01]  /*4490*/  MUFU.EX2 R154, R2 ;  /* 0x00000002009a7308 */ /* 0x0003220000000800 */
[----:B------:R-:W-:-:S07]  /*44a0*/  F2FP.PACK_AB R9, R204, R171 ;  /* 0x000000abcc09723e */ /* 0x000fce00000000ff */
[----:B--2---:R-:W-:Y:S01]  /*44b0*/  HMMA.16816.F32 R64, R8, R20, R100 ;  /* 0x000000140840723c */ /* 0x004fe20000001864 */
[----:B-1----:R-:W-:-:S07]  /*44c0*/  FFMA.FTZ R2, R170, c[0x0][0x23c], -R0 ;  /* 0x00008f00aa027a23 */ /* 0x002fce0000010800 */
[C---:B---3--:R-:W-:Y:S01]  /*44d0*/  HMMA.16816.F32 R76, R8.reuse, R16, R76 ;  /* 0x00000010084c723c */ /* 0x048fe2000000184c */
[----:B------:R1:W-:Y:S07]  /*44e0*/  MUFU.EX2 R208, R2 ;  /* 0x0000000200d07308 */ /* 0x0003ee0000000800 */
[C---:B------:R-:W-:Y:S08]  /*44f0*/  HMMA.16816.F32 R88, R8.reuse, R12, R88 ;  /* 0x0000000c0858723c */ /* 0x040ff00000001858 */
[----:B------:R-:W-:Y:S01]  /*4500*/  HMMA.16816.F32 R112, R8, R24, R112 ;  /* 0x000000180870723c */ /* 0x000fe20000001870 */
[----:B-1----:R-:W-:-:S04]  /*4510*/  FFMA.FTZ R2, R168, c[0x0][0x23c], -R0 ;  /* 0x00008f00a8027a23 */ /* 0x002fc80000010800 */
[----:B------:R1:W2:Y:S03]  /*4520*/  MUFU.EX2 R206, R2 ;  /* 0x0000000200ce7308 */ /* 0x0002a60000000800 */
[C---:B------:R-:W-:Y:S08]  /*4530*/  HMMA.16816.F32 R68, R8.reuse, R22, R80 ;  /* 0x000000160844723c */ /* 0x040ff00000001850 */
[----:B------:R-:W-:Y:S01]  /*4540*/  HMMA.16816.F32 R84, R8, R18, R84 ;  /* 0x000000120854723c */ /* 0x000fe20000001854 */
[----:B-1----:R-:W-:-:S07]  /*4550*/  FFMA.FTZ R2, R201, c[0x0][0x23c], -R7 ;  /* 0x00008f00c9027a23 */ /* 0x002fce0000010807 */
[C---:B------:R-:W-:Y:S01]  /*4560*/  HMMA.16816.F32 R92, R8.reuse, R14, R92 ;  /* 0x0000000e085c723c */ /* 0x040fe2000000185c */
[----:B------:R-:W-:Y:S01]  /*4570*/  IMAD.MOV.U32 R201, RZ, RZ, R218 ;  /* 0x000000ffffc97224 */ /* 0x000fe200078e00da */
[----:B------:R1:W-:Y:S06]  /*4580*/  MUFU.EX2 R104, R2 ;  /* 0x0000000200687308 */ /* 0x0003ec0000000800 */
[----:B------:R-:W-:Y:S07]  /*4590*/  HMMA.16816.F32 R96, R8, R26, R96 ;  /* 0x0000001a0860723c */ /* 0x000fee0000001860 */
[----:B------:R-:W-:-:S02]  /*45a0*/  F2FP.PACK_AB R8, R72, R213 ;  /* 0x000000d54808723e */ /* 0x000fc400000000ff */
[----:B----4-:R-:W-:Y:S01]  /*45b0*/  F2FP.PACK_AB R9, R154, R162 ;  /* 0x000000a29a09723e */ /* 0x010fe200000000ff */
[--C-:B-1----:R-:W-:Y:S01]  /*45c0*/  FFMA.FTZ R2, R199, c[0x0][0x23c], -R7.reuse ;  /* 0x00008f00c7027a23 */ /* 0x102fe20000010807 */
[----:B------:R-:W-:Y:S02]  /*45d0*/  F2FP.PACK_AB R10, R205, R136 ;  /* 0x00000088cd0a723e */ /* 0x000fe400000000ff */
[----:B--2---:R-:W-:Y:S01]  /*45e0*/  F2FP.PACK_AB R11, R206, R208 ;  /* 0x000000d0ce0b723e */ /* 0x004fe200000000ff */
[----:B------:R1:W-:Y:S06]  /*45f0*/  MUFU.EX2 R170, R2 ;  /* 0x0000000200aa7308 */ /* 0x0003ec0000000800 */
[C---:B------:R-:W-:Y:S08]  /*4600*/  HMMA.16816.F32 R44, R8.reuse, R18, R40 ;  /* 0x00000012082c723c */ /* 0x040ff00000001828 */
[----:B------:R-:W-:Y:S01]  /*4610*/  HMMA.16816.F32 R40, R8, R12, R32 ;  /* 0x0000000c0828723c */ /* 0x000fe20000001820 */
[----:B-1----:R-:W-:-:S04]  /*4620*/  FFMA.FTZ R2, R158, c[0x0][0x23c], -R7 ;  /* 0x00008f009e027a23 */ /* 0x002fc80000010807 */
[----:B------:R1:W-:Y:S03]  /*4630*/  MUFU.EX2 R156, R2 ;  /* 0x00000002009c7308 */ /* 0x0003e60000000800 */
[C---:B------:R-:W-:Y:S08]  /*4640*/  HMMA.16816.F32 R80, R8.reuse, R20, R56 ;  /* 0x000000140850723c */ /* 0x040ff00000001838 */
[----:B------:R-:W-:Y:S01]  /*4650*/  HMMA.16816.F32 R52, R8, R22, R52 ;  /* 0x000000160834723c */ /* 0x000fe20000001834 */
[----:B------:R-:W2:Y:S01]  /*4660*/  LDSM.16.MT88.4 R20, [R224+0x9800] ;  /* 0x00980000e014783b */ /* 0x000ea20000004200 */
[----:B-1----:R-:W-:-:S06]  /*4670*/  FFMA.FTZ R2, R157, c[0x0][0x23c], -R7 ;  /* 0x00008f009d027a23 */ /* 0x002fcc0000010807 */
[C---:B------:R-:W-:Y:S01]  /*4680*/  HMMA.16816.F32 R48, R8.reuse, R16, R48 ;  /* 0x000000100830723c */ /* 0x040fe20000001830 */
[----:B------:R-:W1:Y:S01]  /*4690*/  LDSM.16.MT88.4 R16, [R227+0x9800] ;  /* 0x00980000e310783b */ /* 0x000e620000004200 */
[----:B------:R3:W-:Y:S06]  /*46a0*/  MUFU.EX2 R233, R2 ;  /* 0x0000000200e97308 */ /* 0x0007ec0000000800 */
[C---:B------:R-:W-:Y:S01]  /*46b0*/  HMMA.16816.F32 R36, R8.reuse, R14, R36 ;  /* 0x0000000e0824723c */ /* 0x040fe20000001824 */
[----:B------:R-:W4:Y:S07]  /*46c0*/  LDSM.16.MT88.4 R12, [R225+0x9800] ;  /* 0x00980000e10c783b */ /* 0x000f2e0000004200 */
[----:B------:R-:W-:Y:S01]  /*46d0*/  HMMA.16816.F32 R32, R8, R24, R60 ;  /* 0x000000180820723c */ /* 0x000fe2000000183c */
[----:B---3--:R-:W-:-:S04]  /*46e0*/  FFMA.FTZ R2, R197, c[0x0][0x23c], -R0 ;  /* 0x00008f00c5027a23 */ /* 0x008fc80000010800 */
[----:B------:R3:W-:Y:S03]  /*46f0*/  MUFU.EX2 R197, R2 ;  /* 0x0000000200c57308 */ /* 0x0007e60000000800 */
[----:B------:R-:W-:Y:S01]  /*4700*/  HMMA.16816.F32 R28, R8, R26, R28 ;  /* 0x0000001a081c723c */ /* 0x000fe2000000181c */
[----:B------:R-:W1:Y:S01]  /*4710*/  LDSM.16.MT88.4 R24, [R226+0x9800] ;  /* 0x00980000e218783b */ /* 0x000e620000004200 */
[----:B---3--:R-:W-:Y:S01]  /*4720*/  FFMA.FTZ R2, R183, c[0x0][0x23c], -R6 ;  /* 0x00008f00b7027a23 */ /* 0x008fe20000010806 */
[----:B------:R-:W-:-:S03]  /*4730*/  MOV R183, R214 ;  /* 0x000000d600b77202 */ /* 0x000fc60000000f00 */
[----:B------:R3:W-:Y:S02]  /*4740*/  MUFU.EX2 R199, R2 ;  /* 0x0000000200c77308 */ /* 0x0007e40000000800 */
[----:B---3--:R-:W-:Y:S02]  /*4750*/  FFMA.FTZ R2, R174, c[0x0][0x23c], -R6 ;  /* 0x00008f00ae027a23 */ /* 0x008fe40000010806 */
[----:B------:R-:W-:-:S04]  /*4760*/  IMAD.MOV.U32 R174, RZ, RZ, R246 ;  /* 0x000000ffffae7224 */ /* 0x000fc800078e00f6 */
[----:B------:R3:W1:Y:S02]  /*4770*/  MUFU.EX2 R159, R2 ;  /* 0x00000002009f7308 */ /* 0x0006640000000800 */
[----:B---3--:R-:W-:Y:S01]  /*4780*/  FFMA.FTZ R2, R146, c[0x0][0x23c], -R6 ;  /* 0x00008f0092027a23 */ /* 0x008fe20000010806 */
[----:B-1----:R-:W-:-:S05]  /*4790*/  F2FP.PACK_AB R8, R159, R199 ;  /* 0x000000c79f08723e */ /* 0x002fca00000000ff */
[----:B------:R1:W-:Y:S02]  /*47a0*/  MUFU.EX2 R237, R2 ;  /* 0x0000000200ed7308 */ /* 0x0003e40000000800 */
[----:B-1----:R-:W-:-:S06]  /*47b0*/  FFMA.FTZ R2, R138, c[0x0][0x23c], -R6 ;  /* 0x00008f008a027a23 */ /* 0x002fcc0000010806 */
[----:B------:R1:W3:Y:S02]  /*47c0*/  MUFU.EX2 R74, R2 ;  /* 0x00000002004a7308 */ /* 0x0002e40000000800 */
[----:B-1----:R-:W-:Y:S01]  /*47d0*/  FFMA.FTZ R2, R167, c[0x0][0x23c], -R5 ;  /* 0x00008f00a7027a23 */ /* 0x002fe20000010805 */
[----:B---3--:R-:W-:-:S05]  /*47e0*/  F2FP.PACK_AB R10, R74, R237 ;  /* 0x000000ed4a0a723e */ /* 0x008fca00000000ff */
[----:B------:R1:W-:Y:S02]  /*47f0*/  MUFU.EX2 R168, R2 ;  /* 0x0000000200a87308 */ /* 0x0003e40000000800 */
[----:B-1----:R-:W-:Y:S01]  /*4800*/  FFMA.FTZ R2, R166, c[0x0][0x23c], -R5 ;  /* 0x00008f00a6027a23 */ /* 0x002fe20000010805 */
[----:B------:R-:W-:-:S05]  /*4810*/  MOV R166, R104 ;  /* 0x0000006800a67202 */ /* 0x000fca0000000f00 */
[----:B------:R1:W3:Y:S02]  /*4820*/  MUFU.EX2 R157, R2 ;  /* 0x00000002009d7308 */ /* 0x0002e40000000800 */
[----:B-1----:R-:W-:Y:S01]  /*4830*/  FFMA.FTZ R2, R144, c[0x0][0x23c], -R5 ;  /* 0x00008f0090027a23 */ /* 0x002fe20000010805 */
[----:B---3--:R-:W-:Y:S02]  /*4840*/  F2FP.PACK_AB R9, R157, R168 ;  /* 0x000000a89d09723e */ /* 0x008fe400000000ff */
[----:B------:R-:W-:-:S03]  /*4850*/  MOV R144, R245 ;  /* 0x000000f500907202 */ /* 0x000fc60000000f00 */
[----:B------:R1:W-:Y:S02]  /*4860*/  MUFU.EX2 R239, R2 ;  /* 0x0000000200ef7308 */ /* 0x0003e40000000800 */
[----:B-1----:R-:W-:Y:S02]  /*4870*/  FFMA.FTZ R2, R139, c[0x0][0x23c], -R5 ;  /* 0x00008f008b027a23 */ /* 0x002fe40000010805 */
[----:B------:R-:W-:-:S04]  /*4880*/  IMAD.MOV.U32 R139, RZ, RZ, R223 ;  /* 0x000000ffff8b7224 */ /* 0x000fc800078e00df */
[----:B------:R1:W3:Y:S02]  /*4890*/  MUFU.EX2 R167, R2 ;  /* 0x0000000200a77308 */ /* 0x0002e40000000800 */
[----:B-1----:R-:W-:Y:S01]  /*48a0*/  FFMA.FTZ R2, R209, c[0x0][0x23c], -R0 ;  /* 0x00008f00d1027a23 */ /* 0x002fe20000010800 */
[----:B---3--:R-:W-:-:S05]  /*48b0*/  F2FP.PACK_AB R11, R167, R239 ;  /* 0x000000efa70b723e */ /* 0x008fca00000000ff */
[----:B------:R1:W3:Y:S02]  /*48c0*/  MUFU.EX2 R158, R2 ;  /* 0x00000002009e7308 */ /* 0x0002e40000000800 */
[C---:B--2---:R-:W-:Y:S08]  /*48d0*/  HMMA.16816.F32 R64, R8.reuse, R20, R64 ;  /* 0x000000140840723c */ /* 0x044ff00000001840 */
[----:B------:R-:W-:Y:S01]  /*48e0*/  HMMA.16816.F32 R60, R8, R22, R68 ;  /* 0x00000016083c723c */ /* 0x000fe20000001844 */
[----:B-1----:R-:W-:Y:S01]  /*48f0*/  FFMA.FTZ R2, R178, c[0x0][0x23c], -R0 ;  /* 0x00008f00b2027a23 */ /* 0x002fe20000010800 */
[----:B------:R-:W-:Y:S01]  /*4900*/  MOV R178, R4 ;  /* 0x0000000400b27202 */ /* 0x000fe20000000f00 */
[----:B------:R-:W-:-:S02]  /*4910*/  FFMA.FTZ R4, R152, c[0x0][0x23c], -R5 ;  /* 0x00008f0098047a23 */ /* 0x000fc40000010805 */
[----:B------:R1:W-:Y:S03]  /*4920*/  MUFU.EX2 R195, R2 ;  /* 0x0000000200c37308 */ /* 0x0003e60000000800 */
[C---:B------:R-:W-:Y:S08]  /*4930*/  HMMA.16816.F32 R56, R8.reuse, R16, R76 ;  /* 0x000000100838723c */ /* 0x040ff0000000184c */
[----:B------:R-:W-:Y:S01]  /*4940*/  HMMA.16816.F32 R84, R8, R18, R84 ;  /* 0x000000120854723c */ /* 0x000fe20000001854 */
[----:B-1----:R-:W-:-:S07]  /*4950*/  FFMA.FTZ R2, R177, c[0x0][0x23c], -R0 ;  /* 0x00008f00b1027a23 */ /* 0x002fce0000010800 */
[C---:B----4-:R-:W-:Y:S01]  /*4960*/  HMMA.16816.F32 R88, R8.reuse, R12, R88 ;  /* 0x0000000c0858723c */ /* 0x050fe20000001858 */
        /* <DEDUP_REMOVED lines=10> */
[----:B-1----:R-:W-:Y:S02]  /*4a10*/  FFMA.FTZ R2, R203, c[0x0][0x23c], -R7 ;  /* 0x00008f00cb027a23 */ /* 0x002fe40000010807 */
[----:B------:R-:W-:Y:S02]  /*4a20*/  IMAD.MOV.U32 R203, RZ, RZ, R137 ;  /* 0x000000ffffcb7224 */ /* 0x000fe400078e0089 */
        /* <DEDUP_REMOVED lines=8> */
[C---:B------:R-:W-:Y:S03]  /*4ab0*/  HMMA.16816.F32 R100, R8.reuse, R16, R48 ;  /* 0x000000100864723c */ /* 0x040fe60000001830 */
[----:B------:R3:W-:Y:S05]  /*4ac0*/  MUFU.EX2 R205, R4 ;  /* 0x0000000400cd7308 */ /* 0x0007ea0000000800 */
[----:B------:R-:W-:Y:S01]  /*4ad0*/  HMMA.16816.F32 R80, R8, R18, R44 ;  /* 0x000000120850723c */ /* 0x000fe2000000182c */
[----:B------:R-:W4:Y:S01]  /*4ae0*/  LDSM.16.MT88.4 R16, [R227+0xa000] ;  /* 0x00a00000e310783b */ /* 0x000f220000004200 */
[----:B--2---:R-:W-:-:S02]  /*4af0*/  FFMA.FTZ R2, R160, c[0x0][0x23c], -R7 ;  /* 0x00008f00a0027a23 */ /* 0x004fc40000010807 */
[----:B------:R-:W-:Y:S02]  /*4b00*/  IMAD.MOV.U32 R160, RZ, RZ, R206 ;  /* 0x000000ffffa07224 */ /* 0x000fe400078e00ce */
[----:B------:R2:W-:Y:S02]  /*4b10*/  MUFU.EX2 R165, R2 ;  /* 0x0000000200a57308 */ /* 0x0005e40000000800 */
[----:B------:R-:W-:Y:S01]  /*4b20*/  HMMA.16816.F32 R76, R8, R12, R40 ;  /* 0x0000000c084c723c */ /* 0x000fe20000001828 */
[----:B------:R-:W1:Y:S01]  /*4b30*/  LDSM.16.MT88.4 R12, [R225+0xa000] ;  /* 0x00a00000e10c783b */ /* 0x000e620000004200 */
[----:B---3--:R-:W-:-:S06]  /*4b40*/  FFMA.FTZ R4, R215, c[0x0][0x23c], -R0 ;  /* 0x00008f00d7047a23 */ /* 0x008fcc0000010800 */
[----:B------:R-:W-:Y:S01]  /*4b50*/  HMMA.16816.F32 R36, R8, R24, R32 ;  /* 0x000000180824723c */ /* 0x000fe20000001820 */
[----:B--2---:R-:W-:-:S07]  /*4b60*/  FFMA.FTZ R2, R200, c[0x0][0x23c], -R0 ;  /* 0x00008f00c8027a23 */ /* 0x004fce0000010800 */
[----:B------:R-:W-:Y:S01]  /*4b70*/  HMMA.16816.F32 R28, R8, R26, R28 ;  /* 0x0000001a081c723c */ /* 0x000fe2000000181c */
[----:B------:R-:W2:Y:S01]  /*4b80*/  LDSM.16.MT88.4 R24, [R226+0xa000] ;  /* 0x00a00000e218783b */ /* 0x000ea20000004200 */
[----:B------:R3:W-:Y:S02]  /*4b90*/  MUFU.EX2 R249, R2 ;  /* 0x0000000200f97308 */ /* 0x0007e40000000800 */
[----:B---3--:R-:W-:Y:S02]  /*4ba0*/  FFMA.FTZ R2, R194, c[0x0][0x23c], -R6 ;  /* 0x00008f00c2027a23 */ /* 0x008fe40000010806 */
[----:B------:R-:W-:-:S04]  /*4bb0*/  IMAD.MOV.U32 R194, RZ, RZ, R248 ;  /* 0x000000ffffc27224 */ /* 0x000fc800078e00f8 */
[----:B------:R3:W-:Y:S02]  /*4bc0*/  MUFU.EX2 R248, R2 ;  /* 0x0000000200f87308 */ /* 0x0007e40000000800 */
[----:B---3--:R-:W-:Y:S02]  /*4bd0*/  FFMA.FTZ R2, R185, c[0x0][0x23c], -R6 ;  /* 0x00008f00b9027a23 */ /* 0x008fe40000010806 */
[----:B------:R-:W-:-:S04]  /*4be0*/  IMAD.MOV.U32 R185, RZ, RZ, R163 ;  /* 0x000000ffffb97224 */ /* 0x000fc800078e00a3 */
[----:B------:R3:W1:Y:S02]  /*4bf0*/  MUFU.EX2 R250, R2 ;  /* 0x0000000200fa7308 */ /* 0x0006640000000800 */
[----:B---3--:R-:W-:Y:S01]  /*4c00*/  FFMA.FTZ R2, R153, c[0x0][0x23c], -R6 ;  /* 0x00008f0099027a23 */ /* 0x008fe20000010806 */
[----:B------:R-:W-:Y:S01]  /*4c10*/  MOV R153, R213 ;  /* 0x000000d500997202 */ /* 0x000fe20000000f00 */
[----:B------:R-:W-:Y:S01]  /*4c20*/  IMAD.MOV.U32 R213, RZ, RZ, R217 ;  /* 0x000000ffffd57224 */ /* 0x000fe200078e00d9 */
[----:B-1----:R-:W-:-:S03]  /*4c30*/  F2FP.PACK_AB R8, R250, R248 ;  /* 0x000000f8fa08723e */ /* 0x002fc600000000ff */
[----:B------:R1:W-:Y:S01]  /*4c40*/  MUFU.EX2 R251, R2 ;  /* 0x0000000200fb7308 */ /* 0x0003e20000000800 */
[----:B------:R-:W-:Y:S01]  /*4c50*/  MOV R200, R213 ;  /* 0x000000d500c87202 */ /* 0x000fe20000000f00 */
[----:B-1----:R-:W-:-:S06]  /*4c60*/  FFMA.FTZ R2, R147, c[0x0][0x23c], -R6 ;  /* 0x00008f0093027a23 */ /* 0x002fcc0000010806 */
[----:B------:R1:W3:Y:S02]  /*4c70*/  MUFU.EX2 R252, R2 ;  /* 0x0000000200fc7308 */ /* 0x0002e40000000800 */
[----:B-1----:R-:W-:Y:S01]  /*4c80*/  FFMA.FTZ R2, R176, c[0x0][0x23c], -R5 ;  /* 0x00008f00b0027a23 */ /* 0x002fe20000010805 */
[----:B---3--:R-:W-:-:S05]  /*4c90*/  F2FP.PACK_AB R10, R252, R251 ;  /* 0x000000fbfc0a723e */ /* 0x008fca00000000ff */
[----:B------:R1:W-:Y:S02]  /*4ca0*/  MUFU.EX2 R247, R2 ;  /* 0x0000000200f77308 */ /* 0x0003e40000000800 */
[----:B-1----:R-:W-:-:S06]  /*4cb0*/  FFMA.FTZ R2, R175, c[0x0][0x23c], -R5 ;  /* 0x00008f00af027a23 */ /* 0x002fcc0000010805 */
[----:B------:R1:W3:Y:S02]  /*4cc0*/  MUFU.EX2 R223, R2 ;  /* 0x0000000200df7308 */ /* 0x0002e40000000800 */
[----:B-1----:R-:W-:Y:S01]  /*4cd0*/  FFMA.FTZ R2, R151, c[0x0][0x23c], -R5 ;  /* 0x00008f0097027a23 */ /* 0x002fe20000010805 */
[----:B---3--:R-:W-:Y:S02]  /*4ce0*/  F2FP.PACK_AB R9, R223, R247 ;  /* 0x000000f7df09723e */ /* 0x008fe400000000ff */
[----:B------:R-:W-:-:S03]  /*4cf0*/  MOV R151, R160 ;  /* 0x000000a000977202 */ /* 0x000fc60000000f00 */
[----:B------:R1:W-:Y:S02]  /*4d00*/  MUFU.EX2 R245, R2 ;  /* 0x0000000200f57308 */ /* 0x0003e40000000800 */
[----:B-1----:R-:W-:Y:S02]  /*4d10*/  FFMA.FTZ R2, R150, c[0x0][0x23c], -R5 ;  /* 0x00008f0096027a23 */ /* 0x002fe40000010805 */
[----:B------:R-:W-:Y:S01]  /*4d20*/  IMAD.MOV.U32 R150, RZ, RZ, R164 ;  /* 0x000000ffff967224 */ /* 0x000fe200078e00a4 */
[----:B------:R-:W-:-:S03]  /*4d30*/  MOV R164, R162 ;  /* 0x000000a200a47202 */ /* 0x000fc60000000f00 */
[----:B------:R1:W3:Y:S02]  /*4d40*/  MUFU.EX2 R246, R2 ;  /* 0x0000000200f67308 */ /* 0x0002e40000000800 */
[----:B-1----:R-:W-:Y:S01]  /*4d50*/  FFMA.FTZ R2, R210, c[0x0][0x23c], -R0 ;  /* 0x00008f00d2027a23 */ /* 0x002fe20000010800 */
[----:B---3--:R-:W-:-:S05]  /*4d60*/  F2FP.PACK_AB R11, R246, R245 ;  /* 0x000000f5f60b723e */ /* 0x008fca00000000ff */
[----:B------:R1:W3:Y:S02]  /*4d70*/  MUFU.EX2 R218, R2 ;  /* 0x0000000200da7308 */ /* 0x0002e40000000800 */
[C---:B------:R-:W-:Y:S08]  /*4d80*/  HMMA.16816.F32 R64, R8.reuse, R20, R64 ;  /* 0x000000140840723c */ /* 0x040ff00000001840 */
[----:B------:R-:W-:Y:S01]  /*4d90*/  HMMA.16816.F32 R60, R8, R22, R60 ;  /* 0x00000016083c723c */ /* 0x000fe2000000183c */
[----:B-1----:R-:W-:-:S04]  /*4da0*/  FFMA.FTZ R2, R191, c[0x0][0x23c], -R0 ;  /* 0x00008f00bf027a23 */ /* 0x002fc80000010800 */
[----:B------:R1:W-:Y:S03]  /*4db0*/  MUFU.EX2 R217, R2 ;  /* 0x0000000200d97308 */ /* 0x0003e60000000800 */
[C---:B----4-:R-:W-:Y:S08]  /*4dc0*/  HMMA.16816.F32 R56, R8.reuse, R16, R56 ;  /* 0x000000100838723c */ /* 0x050ff00000001838 */
[----:B------:R-:W-:Y:S01]  /*4dd0*/  HMMA.16816.F32 R52, R8, R18, R84 ;  /* 0x000000120834723c */ /* 0x000fe20000001854 */
[----:B-1----:R-:W-:-:S07]  /*4de0*/  FFMA.FTZ R2, R190, c[0x0][0x23c], -R0 ;  /* 0x00008f00be027a23 */ /* 0x002fce0000010800 */
[C---:B------:R-:W-:Y:S01]  /*4df0*/  HMMA.16816.F32 R48, R8.reuse, R12, R88 ;  /* 0x0000000c0830723c */ /* 0x040fe20000001858 */
[----:B------:R1:W4:Y:S07]  /*4e00*/  MUFU.EX2 R214, R2 ;  /* 0x0000000200d67308 */ /* 0x00032e0000000800 */
[C---:B------:R-:W-:Y:S08]  /*4e10*/  HMMA.16816.F32 R44, R8.reuse, R14, R92 ;  /* 0x0000000e082c723c */ /* 0x040ff0000000185c */
[----:B--2---:R-:W-:Y:S01]  /*4e20*/  HMMA.16816.F32 R40, R8, R24, R112 ;  /* 0x000000180828723c */ /* 0x004fe20000001870 */
[----:B-1----:R-:W-:Y:S01]  /*4e30*/  FFMA.FTZ R2, R196, c[0x0][0x23c], -R6 ;  /* 0x00008f00c4027a23 */ /* 0x002fe20000010806 */
[----:B------:R-:W-:-:S05]  /*4e40*/  MOV R196, R203 ;  /* 0x000000cb00c47202 */ /* 0x000fca0000000f00 */
[----:B------:R-:W-:Y:S01]  /*4e50*/  MOV R114, R139 ;  /* 0x0000008b00727202 */ /* 0x000fe20000000f00 */
[----:B------:R-:W-:Y:S01]  /*4e60*/  HMMA.16816.F32 R32, R8, R26, R96 ;  /* 0x0000001a0820723c */ /* 0x000fe20000001860 */
[----:B------:R-:W-:Y:S01]  /*4e70*/  MOV R113, R161 ;  /* 0x000000a100717202 */ /* 0x000fe20000000f00 */
[----:B------:R-:W-:Y:S02]  /*4e80*/  FFMA.FTZ R115, R119, c[0x0][0x23c], -R7 ;  /* 0x00008f0077737a23 */ /* 0x000fe40000010807 */
[----:B------:R-:W-:Y:S02]  /*4e90*/  FFMA.FTZ R119, R130, c[0x0][0x23c], -R0 ;  /* 0x00008f0082777a23 */ /* 0x000fe40000010800 */
[----:B------:R-:W-:Y:S01]  /*4ea0*/  MUFU.EX2 R130, R4 ;  /* 0x0000000400827308 */ /* 0x000fe20000000800 */
[----:B------:R-:W-:Y:S01]  /*4eb0*/  F2FP.PACK_AB R8, R146, R138 ;  /* 0x0000008a9208723e */ /* 0x000fe200000000ff */
[----:B------:R-:W-:Y:S01]  /*4ec0*/  FFMA.FTZ R112, R124, c[0x0][0x23c], -R5 ;  /* 0x00008f007c707a23 */ /* 0x000fe20000010805 */
[----:B---3--:R-:W-:-:S02]  /*4ed0*/  F2FP.PACK_AB R9, R218, R249 ;  /* 0x000000f9da09723e */ /* 0x008fc400000000ff */
[----:B------:R-:W-:Y:S02]  /*4ee0*/  F2FP.PACK_AB R10, R165, R177 ;  /* 0x000000b1a50a723e */ /* 0x000fe400000000ff */
[----:B----4-:R-:W-:-:S07]  /*4ef0*/  F2FP.PACK_AB R11, R214, R217 ;  /* 0x000000d9d60b723e */ /* 0x010fce00000000ff */
[C---:B------:R-:W-:Y:S08]  /*4f00*/  HMMA.16816.F32 R92, R8.reuse, R18, R80 ;  /* 0x00000012085c723c */ /* 0x040ff00000001850 */
[C---:B------:R-:W-:Y:S08]  /*4f10*/  HMMA.16816.F32 R80, R8.reuse, R14, R68 ;  /* 0x0000000e0850723c */ /* 0x040ff00000001844 */
[C---:B------:R-:W-:Y:S07]  /*4f20*/  HMMA.16816.F32 R68, R8.reuse, R24, R36 ;  /* 0x000000180844723c */ /* 0x040fee0000001824 */
[----:B------:R-:W-:Y:S01]  /*4f30*/  IMAD.MOV.U32 R39, RZ, RZ, R144 ;  /* 0x000000ffff277224 */ /* 0x000fe200078e0090 */
[C---:B------:R-:W-:Y:S01]  /*4f40*/  HMMA.16816.F32 R88, R8.reuse, R20, R108 ;  /* 0x000000140858723c */ /* 0x040fe2000000186c */
[----:B------:R-:W-:Y:S01]  /*4f50*/  IMAD.MOV.U32 R144, RZ, RZ, R208 ;  /* 0x000000ffff907224 */ /* 0x000fe200078e00d0 */
[----:B------:R-:W-:Y:S01]  /*4f60*/  MOV R36, R174 ;  /* 0x000000ae00247202 */ /* 0x000fe20000000f00 */
[----:B------:R1:W-:Y:S01]  /*4f70*/  MUFU.EX2 R208, R2 ;  /* 0x0000000200d07308 */ /* 0x0003e20000000800 */
[----:B------:R-:W-:Y:S01]  /*4f80*/  IMAD.MOV.U32 R174, RZ, RZ, R204 ;  /* 0x000000ffffae7224 */ /* 0x000fe200078e00cc */
[----:B------:R-:W-:Y:S01]  /*4f90*/  MOV R38, R167 ;  /* 0x000000a700267202 */ /* 0x000fe20000000f00 */
[----:B------:R-:W-:Y:S01]  /*4fa0*/  IMAD.MOV.U32 R37, RZ, RZ, R138 ;  /* 0x000000ffff257224 */ /* 0x000fe200078e008a */
[----:B------:R-:W-:Y:S01]  /*4fb0*/  MOV R167, R136 ;  /* 0x0000008800a77202 */ /* 0x000fe20000000f00 */
[----:B------:R-:W-:Y:S01]  /*4fc0*/  HMMA.16816.F32 R96, R8, R22, R104 ;  /* 0x000000160860723c */ /* 0x000fe20000001868 */
[----:B------:R-:W2:Y:S01]  /*4fd0*/  LDSM.16.MT88.4 R20, [R224+0xa800] ;  /* 0x00a80000e014783b */ /* 0x000ea20000004200 */
[----:B------:R-:W-:Y:S01]  /*4fe0*/  FFMA.FTZ R108, R123, c[0x0][0x23c], -R6 ;  /* 0x00008f007b6c7a23 */ /* 0x000fe20000010806 */
[----:B------:R-:W-:Y:S01]  /*4ff0*/  MOV R152, R167 ;  /* 0x000000a700987202 */ /* 0x000fe20000000f00 */
[--C-:B------:R-:W-:Y:S01]  /*5000*/  FFMA.FTZ R109, R129, c[0x0][0x23c], -R5.reuse ;  /* 0x00008f00816d7a23 */ /* 0x100fe20000010805 */
[----:B------:R-:W-:Y:S01]  /*5010*/  MOV R167, R172 ;  /* 0x000000ac00a77202 */ /* 0x000fe20000000f00 */
[----:B------:R-:W-:-:S02]  /*5020*/  FFMA.FTZ R110, R128, c[0x0][0x23c], -R5 ;  /* 0x00008f00806e7a23 */ /* 0x000fc40000010805 */
[----:B------:R-:W-:Y:S01]  /*5030*/  HMMA.16816.F32 R100, R8, R16, R100 ;  /* 0x000000100864723c */ /* 0x000fe20000001864 */
[----:B------:R-:W3:Y:S01]  /*5040*/  LDSM.16.MT88.4 R16, [R227+0xa800] ;  /* 0x00a80000e310783b */ /* 0x000ee20000004200 */
[----:B------:R-:W-:Y:S02]  /*5050*/  FFMA.FTZ R111, R125, c[0x0][0x23c], -R5 ;  /* 0x00008f007d6f7a23 */ /* 0x000fe40000010805 */
[----:B-1----:R-:W-:-:S04]  /*5060*/  FFMA.FTZ R2, R189, c[0x0][0x23c], -R6 ;  /* 0x00008f00bd027a23 */ /* 0x002fc80000010806 */
[----:B------:R1:W4:Y:S01]  /*5070*/  MUFU.EX2 R209, R2 ;  /* 0x0000000200d17308 */ /* 0x0003220000000800 */
[C---:B------:R-:W-:Y:S01]  /*5080*/  HMMA.16816.F32 R84, R8.reuse, R12, R76 ;  /* 0x0000000c0854723c */ /* 0x040fe2000000184c */
[----:B------:R-:W-:Y:S07]  /*5090*/  LDSM.16.MT88.4 R12, [R225+0xa800] ;  /* 0x00a80000e10c783b */ /* 0x000fee0000004200 */
[----:B------:R-:W-:Y:S01]  /*50a0*/  HMMA.16816.F32 R76, R8, R26, R28 ;  /* 0x0000001a084c723c */ /* 0x000fe2000000181c */
[----:B------:R-:W2:Y:S01]  /*50b0*/  LDSM.16.MT88.4 R24, [R226+0xa800] ;  /* 0x00a80000e218783b */ /* 0x000ea20000004200 */
[----:B-1----:R-:W-:-:S05]  /*50c0*/  FFMA.FTZ R2, R155, c[0x0][0x23c], -R6 ;  /* 0x00008f009b027a23 */ /* 0x002fca0000010806 */
[----:B----4-:R-:W-:Y:S01]  /*50d0*/  F2FP.PACK_AB R8, R209, R208 ;  /* 0x000000d0d108723e */ /* 0x010fe200000000ff */
[----:B------:R-:W-:Y:S01]  /*50e0*/  FFMA.FTZ R30, R193, c[0x0][0x23c], -R7 ;  /* 0x00008f00c11e7a23 */ /* 0x000fe20000010807 */
[----:B------:R1:W-:Y:S01]  /*50f0*/  MUFU.EX2 R210, R2 ;  /* 0x0000000200d27308 */ /* 0x0003e20000000800 */
[----:B------:R-:W-:Y:S02]  /*5100*/  IMAD.MOV.U32 R155, RZ, RZ, R177 ;  /* 0x000000ffff9b7224 */ /* 0x000fe400078e00b1 */
[--C-:B------:R-:W-:Y:S02]  /*5110*/  FFMA.FTZ R31, R127, c[0x0][0x23c], -R6.reuse ;  /* 0x00008f007f1f7a23 */ /* 0x100fe40000010806 */
[--C-:B------:R-:W-:Y:S02]  /*5120*/  FFMA.FTZ R28, R132, c[0x0][0x23c], -R5.reuse ;  /* 0x00008f00841c7a23 */ /* 0x100fe40000010805 */
[----:B------:R-:W-:Y:S02]  /*5130*/  FFMA.FTZ R29, R131, c[0x0][0x23c], -R5 ;  /* 0x00008f00831d7a23 */ /* 0x000fe40000010805 */
[----:B-1----:R-:W-:Y:S01]  /*5140*/  FFMA.FTZ R2, R149, c[0x0][0x23c], -R6 ;  /* 0x00008f0095027a23 */ /* 0x002fe20000010806 */
[----:B------:R-:W-:-:S03]  /*5150*/  MOV R149, R178 ;  /* 0x000000b200957202 */ /* 0x000fc60000000f00 */
[----:B------:R1:W4:Y:S02]  /*5160*/  MUFU.EX2 R213, R2 ;  /* 0x0000000200d57308 */ /* 0x0003240000000800 */
[----:B-1----:R-:W-:Y:S01]  /*5170*/  FFMA.FTZ R2, R182, c[0x0][0x23c], -R5 ;  /* 0x00008f00b6027a23 */ /* 0x002fe20000010805 */
[----:B----4-:R-:W-:Y:S01]  /*5180*/  F2FP.PACK_AB R10, R213, R210 ;  /* 0x000000d2d50a723e */ /* 0x010fe200000000ff */
[----:B------:R-:W-:-:S04]  /*5190*/  IMAD.MOV.U32 R182, RZ, RZ, R144 ;  /* 0x000000ffffb67224 */ /* 0x000fc800078e0090 */
[----:B------:R1:W-:Y:S02]  /*51a0*/  MUFU.EX2 R206, R2 ;  /* 0x0000000200ce7308 */ /* 0x0003e40000000800 */
[----:B-1----:R-:W-:-:S06]  /*51b0*/  FFMA.FTZ R2, R179, c[0x0][0x23c], -R5 ;  /* 0x00008f00b3027a23 */ /* 0x002fcc0000010805 */
[----:B------:R1:W4:Y:S02]  /*51c0*/  MUFU.EX2 R207, R2 ;  /* 0x0000000200cf7308 */ /* 0x0003240000000800 */
[----:B-1----:R-:W-:Y:S01]  /*51d0*/  FFMA.FTZ R2, R145, c[0x0][0x23c], -R5 ;  /* 0x00008f0091027a23 */ /* 0x002fe20000010805 */
[----:B----4-:R-:W-:-:S05]  /*51e0*/  F2FP.PACK_AB R9, R207, R206 ;  /* 0x000000cecf09723e */ /* 0x010fca00000000ff */
[----:B------:R-:W1:Y:S02]  /*51f0*/  MUFU.EX2 R204, R2 ;  /* 0x0000000200cc7308 */ /* 0x000e640000000800 */
[----:B-1----:R-:W-:Y:S01]  /*5200*/  F2FP.PACK_AB R11, R205, R204 ;  /* 0x000000cccd0b723e */ /* 0x002fe200000000ff */
[----:B------:R-:W-:-:S06]  /*5210*/  FFMA.FTZ R2, R222, c[0x0][0x23c], -R7 ;  /* 0x00008f00de027a23 */ /* 0x000fcc0000010807 */
[C---:B--2---:R-:W-:Y:S07]  /*5220*/  HMMA.16816.F32 R136, R8.reuse, R20, R64 ;  /* 0x000000140888723c */ /* 0x044fee0000001840 */
[----:B------:R-:W-:Y:S01]  /*5230*/  MOV R66, R146 ;  /* 0x0000009200427202 */ /* 0x000fe20000000f00 */
[----:B---3--:R-:W-:Y:S01]  /*5240*/  HMMA.16816.F32 R160, R8, R18, R52 ;  /* 0x0000001208a0723c */ /* 0x008fe20000001834 */
[----:B------:R-:W-:Y:S01]  /*5250*/  MOV R64, R183 ;  /* 0x000000b700407202 */ /* 0x000fe20000000f00 */
[----:B------:R-:W-:-:S02]  /*5260*/  IMAD.MOV.U32 R65, RZ, RZ, R174 ;  /* 0x000000ffff417224 */ /* 0x000fc400078e00ae */
[----:B------:R-:W-:Y:S02]  /*5270*/  IMAD.MOV.U32 R67, RZ, RZ, R200 ;  /* 0x000000ffff437224 */ /* 0x000fe400078e00c8 */
[----:B------:R1:W-:Y:S01]  /*5280*/  MUFU.EX2 R200, R2 ;  /* 0x0000000200c87308 */ /* 0x0003e20000000800 */
[----:B------:R-:W-:Y:S01]  /*5290*/  IMAD.MOV.U32 R55, RZ, RZ, R202 ;  /* 0x000000ffff377224 */ /* 0x000fe200078e00ca */
[----:B------:R-:W-:Y:S01]  /*52a0*/  HMMA.16816.F32 R144, R8, R22, R60 ;  /* 0x000000160890723c */ /* 0x000fe2000000183c */
[----:B------:R-:W-:Y:S02]  /*52b0*/  IMAD.MOV.U32 R183, RZ, RZ, R188 ;  /* 0x000000ffffb77224 */ /* 0x000fe400078e00bc */
[----:B------:R-:W-:-:S04]  /*52c0*/  FADD.FTZ R113, R113, R55 ;  /* 0x0000003771717221 */ /* 0x000fc80000010000 */
[----:B------:R-:W-:Y:S01]  /*52d0*/  MOV R63, R158 ;  /* 0x0000009e003f7202 */ /* 0x000fe20000000f00 */
[----:B------:R-:W-:Y:S01]  /*52e0*/  IMAD.MOV.U32 R62, RZ, RZ, R159 ;  /* 0x000000ffff3e7224 */ /* 0x000fe200078e009f */
[----:B------:R-:W-:Y:S01]  /*52f0*/  MOV R61, R157 ;  /* 0x0000009d003d7202 */ /* 0x000fe20000000f00 */
[----:B------:R-:W-:Y:S01]  /*5300*/  HMMA.16816.F32 R188, R8, R24, R40 ;  /* 0x0000001808bc723c */ /* 0x000fe20000001828 */
[----:B------:R-:W-:Y:S01]  /*5310*/  MOV R60, R156 ;  /* 0x0000009c003c7202 */ /* 0x000fe20000000f00 */
[----:B-1----:R-:W-:-:S05]  /*5320*/  FFMA.FTZ R2, R221, c[0x0][0x23c], -R7 ;  /* 0x00008f00dd027a23 */ /* 0x002fca0000010807 */
[----:B------:R-:W-:Y:S01]  /*5330*/  FFMA.FTZ R42, R187, c[0x0][0x23c], -R7 ;  /* 0x00008f00bb2a7a23 */ /* 0x000fe20000010807 */
[C---:B------:R-:W-:Y:S01]  /*5340*/  HMMA.16816.F32 R156, R8.reuse, R16, R56 ;  /* 0x00000010089c723c */ /* 0x040fe20000001838 */
[--C-:B------:R-:W-:Y:S02]  /*5350*/  FFMA.FTZ R43, R184, c[0x0][0x23c], -R0.reuse ;  /* 0x00008f00b82b7a23 */ /* 0x100fe40000010800 */
[--C-:B------:R-:W-:Y:S02]  /*5360*/  FFMA.FTZ R41, R143, c[0x0][0x23c], -R0.reuse ;  /* 0x00008f008f297a23 */ /* 0x100fe40000010800 */
[----:B------:R-:W-:Y:S02]  /*5370*/  FFMA.FTZ R40, R140, c[0x0][0x23c], -R0 ;  /* 0x00008f008c287a23 */ /* 0x000fe40000010800 */
[----:B------:R-:W-:Y:S01]  /*5380*/  MOV R56, R173 ;  /* 0x000000ad00387202 */ /* 0x000fe20000000f00 */
[----:B------:R-:W-:Y:S01]  /*5390*/  IMAD.MOV.U32 R59, RZ, RZ, R201 ;  /* 0x000000ffff3b7224 */ /* 0x000fe200078e00c9 */
[----:B------:R-:W-:Y:S01]  /*53a0*/  MOV R58, R134 ;  /* 0x00000086003a7202 */ /* 0x000fe20000000f00 */
[----:B------:R1:W2:Y:S01]  /*53b0*/  MUFU.EX2 R201, R2 ;  /* 0x0000000200c97308 */ /* 0x0002a20000000800 */
[----:B------:R-:W-:Y:S01]  /*53c0*/  MOV R57, R133 ;  /* 0x0000008500397202 */ /* 0x000fe20000000f00 */
[----:B------:R-:W-:Y:S01]  /*53d0*/  HMMA.16816.F32 R172, R8, R12, R48 ;  /* 0x0000000c08ac723c */ /* 0x000fe20000001830 */
[----:B------:R-:W-:-:S02]  /*53e0*/  MOV R55, R56 ;  /* 0x0000003800377202 */ /* 0x000fc40000000f00 */
[----:B------:R-:W-:Y:S01]  /*53f0*/  MOV R56, R57 ;  /* 0x0000003900387202 */ /* 0x000fe20000000f00 */
[----:B------:R-:W-:Y:S01]  /*5400*/  IMAD.MOV.U32 R57, RZ, RZ, R58 ;  /* 0x000000ffff397224 */ /* 0x000fe200078e003a */
[----:B------:R-:W-:Y:S02]  /*5410*/  MOV R58, R59 ;  /* 0x0000003b003a7202 */ /* 0x000fe40000000f00 */
[----:B------:R-:W-:Y:S01]  /*5420*/  MOV R59, R60 ;  /* 0x0000003c003b7202 */ /* 0x000fe20000000f00 */
[----:B------:R-:W-:Y:S01]  /*5430*/  IMAD.MOV.U32 R60, RZ, RZ, R61 ;  /* 0x000000ffff3c7224 */ /* 0x000fe200078e003d */
[----:B------:R-:W-:Y:S01]  /*5440*/  MOV R61, R62 ;  /* 0x0000003e003d7202 */ /* 0x000fe20000000f00 */
[--C-:B------:R-:W-:Y:S01]  /*5450*/  FFMA.FTZ R50, R148, c[0x0][0x23c], -R7.reuse ;  /* 0x00008f0094327a23 */ /* 0x100fe20000010807 */
[----:B------:R-:W-:Y:S01]  /*5460*/  MOV R62, R63 ;  /* 0x0000003f003e7202 */ /* 0x000fe20000000f00 */
[----:B------:R-:W-:Y:S01]  /*5470*/  IMAD.MOV.U32 R63, RZ, RZ, R64 ;  /* 0x000000ffff3f7224 */ /* 0x000fe200078e0040 */
[----:B------:R-:W-:Y:S01]  /*5480*/  MOV R64, R65 ;  /* 0x0000004100407202 */ /* 0x000fe20000000f00 */
[----:B-1----:R-:W-:Y:S01]  /*5490*/  FFMA.FTZ R2, R216, c[0x0][0x23c], -R7 ;  /* 0x00008f00d8027a23 */ /* 0x002fe20000010807 */
[----:B------:R-:W-:Y:S01]  /*54a0*/  MOV R65, R66 ;  /* 0x0000004200417202 */ /* 0x000fe20000000f00 */
[----:B------:R-:W-:Y:S01]  /*54b0*/  IMAD.MOV.U32 R66, RZ, RZ, R67 ;  /* 0x000000ffff427224 */ /* 0x000fe200078e0043 */
[----:B------:R-:W-:Y:S01]  /*54c0*/  MOV R67, R36 ;  /* 0x0000002400437202 */ /* 0x000fe20000000f00 */
[----:B------:R1:W-:Y:S01]  /*54d0*/  MUFU.EX2 R203, R2 ;  /* 0x0000000200cb7308 */ /* 0x0003e20000000800 */
[----:B------:R-:W-:Y:S01]  /*54e0*/  MOV R36, R37 ;  /* 0x0000002500247202 */ /* 0x000fe20000000f00 */
[----:B------:R-:W-:Y:S01]  /*54f0*/  IMAD.MOV.U32 R37, RZ, RZ, R38 ;  /* 0x000000ffff257224 */ /* 0x000fe200078e0026 */
[----:B------:R-:W-:Y:S01]  /*5500*/  MOV R38, R39 ;  /* 0x0000002700267202 */ /* 0x000fe20000000f00 */
[--C-:B------:R-:W-:Y:S01]  /*5510*/  FFMA.FTZ R49, R142, c[0x0][0x23c], -R7.reuse ;  /* 0x00008f008e317a23 */ /* 0x100fe20000010807 */
[----:B------:R-:W-:Y:S01]  /*5520*/  MOV R39, R114 ;  /* 0x0000007200277202 */ /* 0x000fe20000000f00 */
[----:B------:R-:W-:Y:S01]  /*5530*/  FADD.FTZ R114, R244, R234 ;  /* 0x000000eaf4727221 */ /* 0x000fe20000010000 */
[C---:B------:R-:W-:Y:S01]  /*5540*/  HMMA.16816.F32 R176, R8.reuse, R14, R44 ;  /* 0x0000000e08b0723c */ /* 0x040fe2000000182c */
[----:B------:R-:W3:Y:S01]  /*5550*/  LDL.LU R234, [R1+0xe0] ;  /* 0x0000e00001ea7983 */ /* 0x000ee20000300800 */
[----:B------:R-:W-:Y:S01]  /*5560*/  FFMA.FTZ R48, R192, c[0x0][0x23c], -R0 ;  /* 0x00008f00c0307a23 */ /* 0x000fe20000010800 */
[----:B--2---:R-:W-:Y:S01]  /*5570*/  F2FP.PACK_AB R4, R201, R200 ;  /* 0x000000c8c904723e */ /* 0x004fe200000000ff */
[----:B------:R-:W-:Y:S01]  /*5580*/  FFMA.FTZ R51, R126, c[0x0][0x23c], -R6 ;  /* 0x00008f007e337a23 */ /* 0x000fe20000010806 */
[----:B------:R-:W2:Y:S03]  /*5590*/  LDL.LU R244, [R1+0xdc] ;  /* 0x0000dc0001f47983 */ /* 0x000ea60000300800 */
[----:B------:R-:W-:Y:S01]  /*55a0*/  HMMA.16816.F32 R104, R8, R26, R32 ;  /* 0x0000001a0868723c */ /* 0x000fe20000001820 */
[----:B-1----:R-:W-:-:S02]  /*55b0*/  FFMA.FTZ R2, R212, c[0x0][0x23c], -R7 ;  /* 0x00008f00d4027a23 */ /* 0x002fc40000010807 */
[----:B------:R-:W-:Y:S02]  /*55c0*/  FFMA.FTZ R7, R219, c[0x0][0x23c], -R0 ;  /* 0x00008f00db077a23 */ /* 0x000fe40000010800 */
[----:B------:R1:W4:Y:S02]  /*55d0*/  MUFU.EX2 R202, R2 ;  /* 0x0000000200ca7308 */ /* 0x0003240000000800 */
[--C-:B------:R-:W-:Y:S02]  /*55e0*/  FFMA.FTZ R11, R186, c[0x0][0x23c], -R6.reuse ;  /* 0x00008f00ba0b7a23 */ /* 0x100fe40000010806 */
[--C-:B------:R-:W-:Y:S02]  /*55f0*/  FFMA.FTZ R10, R180, c[0x0][0x23c], -R6.reuse ;  /* 0x00008f00b40a7a23 */ /* 0x100fe40000010806 */
[--C-:B------:R-:W-:Y:S02]  /*5600*/  FFMA.FTZ R9, R141, c[0x0][0x23c], -R6.reuse ;  /* 0x00008f008d097a23 */ /* 0x100fe40000010806 */
[----:B------:R-:W-:Y:S01]  /*5610*/  MUFU.EX2 R133, R7 ;  /* 0x0000000700857308 */ /* 0x000fe20000000800 */
[----:B------:R-:W-:-:S02]  /*5620*/  FFMA.FTZ R8, R135, c[0x0][0x23c], -R6 ;  /* 0x00008f0087087a23 */ /* 0x000fc40000010806 */
[----:B-1----:R-:W-:-:S05]  /*5630*/  FFMA.FTZ R2, R220, c[0x0][0x23c], -R0 ;  /* 0x00008f00dc027a23 */ /* 0x002fca0000010800 */
[----:B------:R1:W1:Y:S02]  /*5640*/  MUFU.EX2 R134, R2 ;  /* 0x0000000200867308 */ /* 0x0002640000000800 */
[----:B-1----:R-:W-:Y:S01]  /*5650*/  FFMA.FTZ R2, R211, c[0x0][0x23c], -R0 ;  /* 0x00008f00d3027a23 */ /* 0x002fe20000010800 */
[----:B----4-:R-:W-:Y:S01]  /*5660*/  F2FP.PACK_AB R6, R202, R203 ;  /* 0x000000cbca06723e */ /* 0x010fe200000000ff */
[----:B------:R-:W-:-:S04]  /*5670*/  FFMA.FTZ R0, R169, c[0x0][0x23c], -R5 ;  /* 0x00008f00a9007a23 */ /* 0x000fc80000010805 */
[----:B------:R1:W4:Y:S01]  /*5680*/  MUFU.EX2 R123, R2 ;  /* 0x00000002007b7308 */ /* 0x0003220000000800 */
        /* <DEDUP_REMOVED lines=9> */
[----:B-1----:R-:W-:Y:S01]  /*5720*/  FFMA.FTZ R2, R181, c[0x0][0x23c], -R5 ;  /* 0x00008f00b5027a23 */ /* 0x002fe20000010805 */
[----:B------:R-:W-:-:S02]  /*5730*/  F2FP.PACK_AB R5, R133, R134 ;  /* 0x000000868505723e */ /* 0x000fc400000000ff */
[----:B----4-:R-:W-:Y:S01]  /*5740*/  F2FP.PACK_AB R7, R123, R130 ;  /* 0x000000827b07723e */ /* 0x010fe200000000ff */
[----:B------:R-:W-:Y:S01]  /*5750*/  IMAD.MOV.U32 R184, RZ, RZ, R58 ;  /* 0x000000ffffb87224 */ /* 0x000fe200078e003a */
[----:B------:R-:W-:Y:S01]  /*5760*/  MOV R193, R62 ;  /* 0x0000003e00c17202 */ /* 0x000fe20000000f00 */
[----:B------:R-:W-:Y:S01]  /*5770*/  IMAD.MOV.U32 R187, RZ, RZ, R61 ;  /* 0x000000ffffbb7224 */ /* 0x000fe200078e003d */
[----:B------:R-:W-:Y:S01]  /*5780*/  MOV R216, R63 ;  /* 0x0000003f00d87202 */ /* 0x000fe20000000f00 */
[----:B------:R-:W-:Y:S01]  /*5790*/  IMAD.MOV.U32 R221, RZ, RZ, R64 ;  /* 0x000000ffffdd7224 */ /* 0x000fe200078e0040 */
[----:B------:R-:W-:Y:S01]  /*57a0*/  MOV R222, R65 ;  /* 0x0000004100de7202 */ /* 0x000fe20000000f00 */
[----:B------:R-:W-:Y:S01]  /*57b0*/  HMMA.16816.F32 R56, R4, R22, R96 ;  /* 0x000000160438723c */ /* 0x000fe20000001860 */
[----:B------:R-:W-:Y:S02]  /*57c0*/  MOV R212, R36 ;  /* 0x0000002400d47202 */ /* 0x000fe40000000f00 */
[----:B------:R-:W-:-:S02]  /*57d0*/  MOV R220, R37 ;  /* 0x0000002500dc7202 */ /* 0x000fc40000000f00 */
[----:B------:R-:W-:-:S03]  /*57e0*/  MOV R140, R39 ;  /* 0x00000027008c7202 */ /* 0x000fc60000000f00 */
[----:B------:R-:W-:Y:S01]  /*57f0*/  HMMA.16816.F32 R64, R4, R20, R88 ;  /* 0x000000140440723c */ /* 0x000fe20000001858 */
[----:B------:R-:W-:Y:S01]  /*5800*/  MOV R192, R153 ;  /* 0x0000009900c07202 */ /* 0x000fe20000000f00 */
[----:B------:R-:W1:Y:S01]  /*5810*/  LDSM.16.MT88.4 R20, [R224+0xb000] ;  /* 0x00b00000e014783b */ /* 0x000e620000004200 */
[----:B------:R-:W-:-:S03]  /*5820*/  MOV R194, R237 ;  /* 0x000000ed00c27202 */ /* 0x000fc60000000f00 */
[----:B------:R-:W4:Y:S02]  /*5830*/  LDL.LU R237, [R1+0xd8] ;  /* 0x0000d80001ed7983 */ /* 0x000f240000300800 */
[C---:B------:R-:W-:Y:S08]  /*5840*/  HMMA.16816.F32 R44, R4.reuse, R16, R100 ;  /* 0x00000010042c723c */ /* 0x040ff00000001864 */
[C---:B------:R-:W-:Y:S08]  /*5850*/  HMMA.16816.F32 R36, R4.reuse, R18, R92 ;  /* 0x000000120424723c */ /* 0x040ff0000000185c */
[C---:B------:R-:W-:Y:S08]  /*5860*/  HMMA.16816.F32 R32, R4.reuse, R12, R84 ;  /* 0x0000000c0420723c */ /* 0x040ff00000001854 */
[C---:B------:R-:W-:Y:S08]  /*5870*/  HMMA.16816.F32 R52, R4.reuse, R14, R80 ;  /* 0x0000000e0434723c */ /* 0x040ff00000001850 */
[C---:B------:R-:W-:Y:S08]  /*5880*/  HMMA.16816.F32 R68, R4.reuse, R24, R68 ;  /* 0x000000180444723c */ /* 0x040ff00000001844 */
[----:B------:R-:W-:Y:S01]  /*5890*/  HMMA.16816.F32 R60, R4, R26, R76 ;  /* 0x0000001a043c723c */ /* 0x000fe2000000184c */
[----:B--2---:R-:W-:-:S06]  /*58a0*/  MOV R153, R244 ;  /* 0x000000f400997202 */ /* 0x004fcc0000000f00 */
[----:B------:R-:W-:Y:S01]  /*58b0*/  FADD.FTZ R5, R180, R141 ;  /* 0x0000008db4057221 */ /* 0x000fe20000010000 */
[----:B------:R-:W-:Y:S01]  /*58c0*/  MOV R141, R140 ;  /* 0x0000008c008d7202 */ /* 0x000fe20000000f00 */
[----:B------:R-:W-:Y:S01]  /*58d0*/  IMAD.MOV.U32 R180, RZ, RZ, R186 ;  /* 0x000000ffffb47224 */ /* 0x000fe200078e00ba */
[----:B------:R-:W-:Y:S01]  /*58e0*/  MOV R186, R143 ;  /* 0x0000008f00ba7202 */ /* 0x000fe20000000f00 */
[----:B------:R-:W-:Y:S01]  /*58f0*/  IMAD.MOV.U32 R140, RZ, RZ, R211 ;  /* 0x000000ffff8c7224 */ /* 0x000fe200078e00d3 */
[----:B------:R-:W-:Y:S01]  /*5900*/  MOV R143, R215 ;  /* 0x000000d7008f7202 */ /* 0x000fe20000000f00 */
[----:B------:R-:W2:Y:S01]  /*5910*/  LDL.LU R244, [R1+0xd4] ;  /* 0x0000d40001f47983 */ /* 0x000ea20000300800 */
[----:B------:R-:W-:Y:S01]  /*5920*/  MOV R211, R219 ;  /* 0x000000db00d37202 */ /* 0x000fe20000000f00 */
[----:B------:R-:W-:Y:S01]  /*5930*/  IMAD.MOV.U32 R215, RZ, RZ, R240 ;  /* 0x000000ffffd77224 */ /* 0x000fe200078e00f0 */
[----:B------:R-:W-:Y:S01]  /*5940*/  MOV R219, R74 ;  /* 0x0000004a00db7202 */ /* 0x000fe20000000f00 */
[----:B------:R-:W2:Y:S04]  /*5950*/  LDL.LU R240, [R1+0xd0] ;  /* 0x0000d00001f07983 */ /* 0x000ea80000300800 */
[----:B------:R-:W2:Y:S01]  /*5960*/  LDL.LU R74, [R1+0xcc] ;  /* 0x0000cc00014a7983 */ /* 0x000ea20000300800 */
[----:B------:R-:W-:Y:S03]  /*5970*/  MUFU.EX2 R88, R11 ;  /* 0x0000000b00587308 */ /* 0x000fe60000000800 */
[----:B------:R-:W1:Y:S04]  /*5980*/  LDSM.16.MT88.4 R16, [R227+0xb000] ;  /* 0x00b00000e310783b */ /* 0x000e680000004200 */
[----:B------:R-:W1:Y:S01]  /*5990*/  LDSM.16.MT88.4 R12, [R225+0xb000] ;  /* 0x00b00000e10c783b */ /* 0x000e620000004200 */
[----:B------:R-:W-:Y:S08]  /*59a0*/  MUFU.EX2 R89, R10 ;  /* 0x0000000a00597308 */ /* 0x000ff00000000800 */
[----:B------:R-:W-:Y:S08]  /*59b0*/  MUFU.EX2 R90, R9 ;  /* 0x00000009005a7308 */ /* 0x000ff00000000800 */
[----:B------:R3:W1:Y:S01]  /*59c0*/  MUFU.EX2 R84, R8 ;  /* 0x0000000800547308 */ /* 0x0006620000000800 */
[----:B------:R-:W-:Y:S01]  /*59d0*/  FADD.FTZ R4, R180, R141 ;  /* 0x0000008db4047221 */ /* 0x000fe20000010000 */
[----:B------:R-:W-:Y:S01]  /*59e0*/  MOV R180, R186 ;  /* 0x000000ba00b47202 */ /* 0x000fe20000000f00 */
[----:B------:R-:W-:Y:S01]  /*59f0*/  IMAD.MOV.U32 R186, RZ, RZ, R140 ;  /* 0x000000ffffba7224 */ /* 0x000fe200078e008c */
[----:B---3--:R-:W3:Y:S01]  /*5a00*/  LDSM.16.MT88.4 R8, [R226+0xb000] ;  /* 0x00b00000e208783b */ /* 0x008ee20000004200 */
[----:B------:R-:W-:-:S03]  /*5a10*/  MOV R140, R143 ;  /* 0x0000008f008c7202 */ /* 0x000fc60000000f00 */
[----:B------:R1:W-:Y:S01]  /*5a20*/  MUFU.EX2 R80, R0 ;  /* 0x0000000000507308 */ /* 0x0003e20000000800 */
[----:B------:R-:W-:-:S07]  /*5a30*/  MOV R143, R211 ;  /* 0x000000d3008f7202 */ /* 0x000fce0000000f00 */
[----:B------:R-:W-:Y:S01]  /*5a40*/  MUFU.EX2 R81, R2 ;  /* 0x0000000200517308 */ /* 0x000fe20000000800 */
[----:B-1----:R-:W-:Y:S01]  /*5a50*/  FADD.FTZ R0, R180, R114 ;  /* 0x00000072b4007221 */ /* 0x002fe20000010000 */
[----:B------:R-:W-:-:S06]  /*5a60*/  MOV R180, R186 ;  /* 0x000000ba00b47202 */ /* 0x000fcc0000000f00 */
[----:B------:R-:W-:Y:S01]  /*5a70*/  MUFU.EX2 R76, R28 ;  /* 0x0000001c004c7308 */ /* 0x000fe20000000800 */
[----:B------:R-:W-:Y:S01]  /*5a80*/  MOV R186, R140 ;  /* 0x0000008c00ba7202 */ /* 0x000fe20000000f00 */
[----:B------:R-:W-:Y:S01]  /*5a90*/  IMAD.MOV.U32 R140, RZ, RZ, R143 ;  /* 0x000000ffff8c7224 */ /* 0x000fe200078e008f */
[----:B------:R-:W-:-:S05]  /*5aa0*/  MOV R143, R241 ;  /* 0x000000f1008f7202 */ /* 0x000fca0000000f00 */
        /* <DEDUP_REMOVED lines=9> */
[----:B------:R-:W-:-:S02]  /*5b40*/  F2FP.PACK_AB R6, R84, R90 ;  /* 0x0000005a5406723e */ /* 0x000fc400000000ff */
[----:B-1----:R-:W-:Y:S01]  /*5b50*/  F2FP.PACK_AB R7, R77, R76 ;  /* 0x0000004c4d07723e */ /* 0x002fe200000000ff */
[----:B------:R-:W-:-:S04]  /*5b60*/  FADD.FTZ R2, R3, R113 ;  /* 0x0000007103027221 */ /* 0x000fc80000010000 */
[----:B------:R1:W-:Y:S01]  /*5b70*/  MUFU.EX2 R26, R31 ;  /* 0x0000001f001a7308 */ /* 0x0003e20000000800 */
[----:B------:R-:W-:Y:S01]  /*5b80*/  FADD.FTZ R2, R243, R2 ;  /* 0x00000002f3027221 */ /* 0x000fe20000010000 */
[----:B------:R-:W-:Y:S01]  /*5b90*/  MOV R129, R185 ;  /* 0x000000b900817202 */ /* 0x000fe20000000f00 */
[----:B------:R-:W-:Y:S01]  /*5ba0*/  FADD.FTZ R0, R242, R0 ;  /* 0x00000000f2007221 */ /* 0x000fe20000010000 */
[----:B------:R-:W-:Y:S01]  /*5bb0*/  MOV R131, R164 ;  /* 0x000000a400837202 */ /* 0x000fe20000000f00 */
[----:B------:R-:W-:Y:S01]  /*5bc0*/  IMAD.MOV.U32 R211, RZ, RZ, R72 ;  /* 0x000000ffffd37224 */ /* 0x000fe200078e0048 */
[----:B------:R-:W-:Y:S01]  /*5bd0*/  MOV R99, R197 ;  /* 0x000000c500637202 */ /* 0x000fe20000000f00 */
[----:B------:R-:W-:Y:S01]  /*5be0*/  FADD.FTZ R0, R238, R0 ;  /* 0x00000000ee007221 */ /* 0x000fe20000010000 */
[----:B------:R-:W1:Y:S01]  /*5bf0*/  MUFU.EX2 R115, R115 ;  /* 0x0000007300737308 */ /* 0x000e620000000800 */
[----:B------:R-:W-:Y:S01]  /*5c00*/  IMAD.MOV.U32 R185, RZ, RZ, R166 ;  /* 0x000000ffffb97224 */ /* 0x000fe200078e00a6 */
[----:B------:R1:W5:Y:S04]  /*5c10*/  LDL.LU R3, [R1+0xc8] ;  /* 0x0000c80001037983 */ /* 0x0003680000300800 */
[----:B------:R-:W-:Y:S01]  /*5c20*/  MOV R98, R185 ;  /* 0x000000b900627202 */ /* 0x000fe20000000f00 */
[----:B------:R1:W5:Y:S01]  /*5c30*/  LDL.LU R72, [R1+0xc4] ;  /* 0x0000c40001487983 */ /* 0x0003620000300800 */
[----:B------:R-:W1:Y:S08]  /*5c40*/  MUFU.EX2 R119, R119 ;  /* 0x0000007700777308 */ /* 0x000e700000000800 */
[----:B------:R-:W1:Y:S08]  /*5c50*/  MUFU.EX2 R109, R109 ;  /* 0x0000006d006d7308 */ /* 0x000e700000000800 */
[----:B------:R-:W1:Y:S08]  /*5c60*/  MUFU.EX2 R116, R116 ;  /* 0x0000007400747308 */ /* 0x000e700000000800 */
[----:B------:R-:W1:Y:S01]  /*5c70*/  MUFU.EX2 R120, R120 ;  /* 0x0000007800787308 */ /* 0x000e620000000800 */
[----:B--2---:R-:W-:-:S02]  /*5c80*/  FADD.FTZ R25, R74, R5 ;  /* 0x000000054a197221 */ /* 0x004fc40000010000 */
[----:B------:R-:W-:-:S05]  /*5c90*/  FADD.FTZ R24, R244, R4 ;  /* 0x00000004f4187221 */ /* 0x000fca0000010000 */
[----:B------:R-:W2:Y:S01]  /*5ca0*/  MUFU.EX2 R110, R110 ;  /* 0x0000006e006e7308 */ /* 0x000ea20000000800 */
[----:B------:R-:W-:Y:S01]  /*5cb0*/  FADD.FTZ R25, R180, R25 ;  /* 0x00000019b4197221 */ /* 0x000fe20000010000 */
[----:B------:R-:W-:Y:S01]  /*5cc0*/  MOV R180, R186 ;  /* 0x000000ba00b47202 */ /* 0x000fe20000000f00 */
[----:B------:R-:W-:Y:S01]  /*5cd0*/  IMAD.MOV.U32 R186, RZ, RZ, R140 ;  /* 0x000000ffffba7224 */ /* 0x000fe200078e008c */
[----:B------:R-:W-:Y:S01]  /*5ce0*/  MOV R140, R143 ;  /* 0x0000008f008c7202 */ /* 0x000fe20000000f00 */
[----:B------:R1:W5:Y:S01]  /*5cf0*/  LDL.LU R74, [R1+0xc0] ;  /* 0x0000c000014a7983 */ /* 0x0003620000300800 */
[----:B------:R-:W-:Y:S01]  /*5d00*/  MOV R143, R184 ;  /* 0x000000b8008f7202 */ /* 0x000fe20000000f00 */
[----:B------:R-:W-:Y:S01]  /*5d10*/  IMAD.MOV.U32 R184, RZ, RZ, R142 ;  /* 0x000000ffffb87224 */ /* 0x000fe200078e008e */
[----:B------:R-:W-:Y:S02]  /*5d20*/  MOV R142, R148 ;  /* 0x00000094008e7202 */ /* 0x000fe40000000f00 */
[----:B------:R-:W-:-:S02]  /*5d30*/  F2FP.PACK_AB R4, R89, R88 ;  /* 0x000000585904723e */ /* 0x000fc400000000ff */
[----:B------:R-:W-:Y:S01]  /*5d40*/  F2FP.PACK_AB R5, R80, R81 ;  /* 0x000000515005723e */ /* 0x000fe200000000ff */
[----:B----4-:R-:W-:Y:S01]  /*5d50*/  FADD.FTZ R25, R237, R25 ;  /* 0x00000019ed197221 */ /* 0x010fe20000010000 */
        /* <DEDUP_REMOVED lines=15> */
[C---:B------:R-:W-:Y:S01]  /*5e50*/  HMMA.16816.F32 R136, R4.reuse, R20, R136 ;  /* 0x000000140488723c */ /* 0x040fe20000001888 */
[----:B------:R-:W-:Y:S01]  /*5e60*/  MOV R151, R153 ;  /* 0x0000009900977202 */ /* 0x000fe20000000f00 */
[----:B------:R-:W4:Y:S01]  /*5e70*/  MUFU.EX2 R51, R51 ;  /* 0x0000003300337308 */ /* 0x000f220000000800 */
[----:B------:R-:W-:Y:S01]  /*5e80*/  MOV R135, R140 ;  /* 0x0000008c00877202 */ /* 0x000fe20000000f00 */
[----:B------:R1:W5:Y:S04]  /*5e90*/  LDL.LU R244, [R1+0xbc] ;  /* 0x0000bc0001f47983 */ /* 0x0003680000300800 */
[----:B------:R-:W-:Y:S01]  /*5ea0*/  HMMA.16816.F32 R144, R4, R22, R144 ;  /* 0x000000160490723c */ /* 0x000fe20000001890 */
[----:B------:R-:W-:-:S07]  /*5eb0*/  MOV R128, R151 ;  /* 0x0000009700807202 */ /* 0x000fce0000000f00 */
[----:B------:R-:W-:Y:S01]  /*5ec0*/  HMMA.16816.F32 R156, R4, R16, R156 ;  /* 0x00000010049c723c */ /* 0x000fe2000000189c */
[----:B------:R-:W-:-:S07]  /*5ed0*/  MOV R132, R142 ;  /* 0x0000008e00847202 */ /* 0x000fce0000000f00 */
[C---:B------:R-:W-:Y:S08]  /*5ee0*/  HMMA.16816.F32 R160, R4.reuse, R18, R160 ;  /* 0x0000001204a0723c */ /* 0x040ff000000018a0 */
[C---:B------:R-:W-:Y:S08]  /*5ef0*/  HMMA.16816.F32 R172, R4.reuse, R12, R172 ;  /* 0x0000000c04ac723c */ /* 0x040ff000000018ac */
[C---:B------:R-:W-:Y:S08]  /*5f00*/  HMMA.16816.F32 R176, R4.reuse, R14, R176 ;  /* 0x0000000e04b0723c */ /* 0x040ff000000018b0 */
[C---:B---3--:R-:W-:Y:S08]  /*5f10*/  HMMA.16816.F32 R188, R4.reuse, R8, R188 ;  /* 0x0000000804bc723c */ /* 0x048ff000000018bc */
[----:B-1----:R-:W-:Y:S01]  /*5f20*/  HMMA.16816.F32 R28, R4, R10, R104 ;  /* 0x0000000a041c723c */ /* 0x002fe20000001868 */
[----:B------:R-:W-:Y:S01]  /*5f30*/  IMAD.MOV.U32 R126, RZ, RZ, R184 ;  /* 0x000000ffff7e7224 */ /* 0x000fe200078e00b8 */
[----:B------:R-:W-:Y:S01]  /*5f40*/  MOV R127, R143 ;  /* 0x0000008f007f7202 */ /* 0x000fe20000000f00 */
[----:B------:R-:W-:-:S02]  /*5f50*/  FADD.FTZ R24, R236, R24 ;  /* 0x00000018ec187221 */ /* 0x000fc40000010000 */
[----:B------:R-:W-:Y:S02]  /*5f60*/  FADD.FTZ R2, R235, R2 ;  /* 0x00000002eb027221 */ /* 0x000fe40000010000 */
[----:B------:R-:W-:Y:S01]  /*5f70*/  FADD.FTZ R0, R232, R0 ;  /* 0x00000000e8007221 */ /* 0x000fe20000010000 */
[----:B------:R-:W-:Y:S02]  /*5f80*/  F2FP.PACK_AB R4, R42, R27 ;  /* 0x0000001b2a04723e */ /* 0x000fe400000000ff */
[----:B------:R-:W-:Y:S01]  /*5f90*/  MOV R186, R193 ;  /* 0x000000c100ba7202 */ /* 0x000fe20000000f00 */
[----:B------:R-:W-:Y:S01]  /*5fa0*/  IMAD.MOV.U32 R153, RZ, RZ, R239 ;  /* 0x000000ffff997224 */ /* 0x000fe200078e00ef */
[----:B------:R-:W-:Y:S01]  /*5fb0*/  F2FP.PACK_AB R5, R43, R48 ;  /* 0x000000302b05723e */ /* 0x000fe200000000ff */
[----:B------:R-:W-:Y:S01]  /*5fc0*/  IMAD.MOV.U32 R141, RZ, RZ, R187 ;  /* 0x000000ffff8d7224 */ /* 0x000fe200078e00bb */
[----:B------:R-:W-:Y:S01]  /*5fd0*/  F2FP.PACK_AB R6, R49, R50 ;  /* 0x000000323106723e */ /* 0x000fe200000000ff */
[----:B------:R-:W1:Y:S01]  /*5fe0*/  MUFU.EX2 R117, R117 ;  /* 0x0000007500757308 */ /* 0x000e620000000800 */
[----:B------:R-:W-:Y:S01]  /*5ff0*/  F2FP.PACK_AB R7, R40, R41 ;  /* 0x000000292807723e */ /* 0x000fe200000000ff */
[----:B------:R3:W5:Y:S01]  /*6000*/  LDL.LU R243, [R1+0xb8] ;  /* 0x0000b80001f37983 */ /* 0x0007620000300800 */
[----:B------:R-:W-:-:S02]  /*6010*/  MOV R140, R216 ;  /* 0x000000d8008c7202 */ /* 0x000fc40000000f00 */
[----:B------:R-:W-:-:S03]  /*6020*/  MOV R143, R222 ;  /* 0x000000de008f7202 */ /* 0x000fc60000000f00 */
[C---:B------:R-:W-:Y:S01]  /*6030*/  HMMA.16816.F32 R32, R4.reuse, R12, R32 ;  /* 0x0000000c0420723c */ /* 0x040fe20000001820 */
[----:B------:R-:W-:Y:S01]  /*6040*/  MOV R184, R152 ;  /* 0x0000009800b87202 */ /* 0x000fe20000000f00 */
[----:B------:R-:W-:Y:S01]  /*6050*/  IMAD.MOV.U32 R142, RZ, RZ, R182 ;  /* 0x000000ffff8e7224 */ /* 0x000fe200078e00b6 */
[----:B------:R-:W-:Y:S02]  /*6060*/  MOV R187, R155 ;  /* 0x0000009b00bb7202 */ /* 0x000fe40000000f00 */
[----:B------:R-:W-:Y:S01]  /*6070*/  MOV R92, R186 ;  /* 0x000000ba005c7202 */ /* 0x000fe20000000f00 */
[----:B------:R-:W-:Y:S01]  /*6080*/  IMAD.MOV.U32 R193, RZ, RZ, R153 ;  /* 0x000000ffffc17224 */ /* 0x000fe200078e0099 */
[----:B------:R-:W-:Y:S01]  /*6090*/  MOV R169, R148 ;  /* 0x0000009400a97202 */ /* 0x000fe20000000f00 */
[----:B------:R-:W-:Y:S01]  /*60a0*/  FADD.FTZ R13, R128, R25 ;  /* 0x00000019800d7221 */ /* 0x000fe20000010000 */
[----:B------:R-:W-:Y:S01]  /*60b0*/  MOV R128, R129 ;  /* 0x0000008100807202 */ /* 0x000fe20000000f00 */
[C---:B------:R-:W-:Y:S01]  /*60c0*/  HMMA.16816.F32 R68, R4.reuse, R8, R68 ;  /* 0x000000080444723c */ /* 0x040fe20000001844 */
        /* <DEDUP_REMOVED lines=16> */
[----:B------:R-:W-:Y:S01]  /*61d0*/  HMMA.16816.F32 R64, R4, R20, R64 ;  /* 0x000000140440723c */ /* 0x000fe20000001840 */
[----:B------:R-:W-:Y:S01]  /*61e0*/  FADD.FTZ R12, R228, R0 ;  /* 0x00000000e40c7221 */ /* 0x000fe20000010000 */
[----:B------:R-:W-:Y:S01]  /*61f0*/  MOV R129, R192 ;  /* 0x000000c000817202 */ /* 0x000fe20000000f00 */
[----:B------:R-:W-:Y:S01]  /*6200*/  FADD.FTZ R0, R124, R8 ;  /* 0x000000087c007221 */ /* 0x000fe20000010000 */
[----:B------:R-:W1:Y:S01]  /*6210*/  MUFU.EX2 R121, R121 ;  /* 0x0000007900797308 */ /* 0x000e620000000800 */
[----:B------:R-:W-:-:S03]  /*6220*/  FADD.FTZ R2, R91, R9 ;  /* 0x000000095b027221 */ /* 0x000fc60000010000 */
[----:B------:R-:W-:Y:S01]  /*6230*/  HMMA.16816.F32 R56, R4, R22, R56 ;  /* 0x000000160438723c */ /* 0x000fe20000001838 */
[----:B------:R-:W-:Y:S01]  /*6240*/  IMAD.MOV.U32 R222, RZ, RZ, R196 ;  /* 0x000000ffffde7224 */ /* 0x000fe200078e00c4 */
[----:B------:R-:W-:Y:S01]  /*6250*/  MOV R94, R143 ;  /* 0x0000008f005e7202 */ /* 0x000fe20000000f00 */
[----:B------:R-:W-:Y:S01]  /*6260*/  FADD.FTZ R0, R171, R0 ;  /* 0x00000000ab007221 */ /* 0x000fe20000010000 */
[----:B------:R-:W1:Y:S01]  /*6270*/  MUFU.EX2 R111, R111 ;  /* 0x0000006f006f7308 */ /* 0x000e620000000800 */
[----:B------:R-:W-:-:S03]  /*6280*/  IMAD.MOV.U32 R93, RZ, RZ, R140 ;  /* 0x000000ffff5d7224 */ /* 0x000fc600078e008c */
[C---:B------:R-:W-:Y:S01]  /*6290*/  HMMA.16816.F32 R44, R4.reuse, R16, R44 ;  /* 0x00000010042c723c */ /* 0x040fe2000000182c */
[----:B------:R-:W-:Y:S01]  /*62a0*/  FADD.FTZ R2, R198, R2 ;  /* 0x00000002c6027221 */ /* 0x000fe20000010000 */
[----:B------:R-:W-:Y:S01]  /*62b0*/  MOV R152, R150 ;  /* 0x0000009600987202 */ /* 0x000fe20000000f00 */
[----:B------:R3:W5:Y:S05]  /*62c0*/  LDL.LU R242, [R1+0xb4] ;  /* 0x0000b40001f27983 */ /* 0x00076a0000300800 */
[----:B------:R-:W-:Y:S01]  /*62d0*/  HMMA.16816.F32 R36, R4, R18, R36 ;  /* 0x000000120424723c */ /* 0x000fe20000001824 */
[----:B------:R-:W-:-:S07]  /*62e0*/  MOV R95, R184 ;  /* 0x000000b8005f7202 */ /* 0x000fce0000000f00 */
[----:B------:R-:W-:Y:S01]  /*62f0*/  HMMA.16816.F32 R52, R4, R14, R52 ;  /* 0x0000000e0434723c */ /* 0x000fe20000001834 */
[----:B------:R-:W-:-:S07]  /*6300*/  MOV R153, R167 ;  /* 0x000000a700997202 */ /* 0x000fce0000000f00 */
[----:B------:R-:W-:Y:S01]  /*6310*/  HMMA.16816.F32 R60, R4, R10, R60 ;  /* 0x0000000a043c723c */ /* 0x000fe2000000183c */
        /* <DEDUP_REMOVED lines=10> */
[----:B------:R-:W-:Y:S01]  /*63c0*/  MOV R127, R194 ;  /* 0x000000c2007f7202 */ /* 0x000fe20000000f00 */
[----:B------:R-:W-:Y:S01]  /*63d0*/  FADD.FTZ R5, R129, R5 ;  /* 0x0000000581057221 */ /* 0x000fe20000010000 */
[----:B------:R-:W1:Y:S01]  /*63e0*/  MUFU.EX2 R75, R75 ;  /* 0x0000004b004b7308 */ /* 0x000e620000000800 */
[----:B------:R-:W-:Y:S01]  /*63f0*/  FADD.FTZ R4, R154, R4 ;  /* 0x000000049a047221 */ /* 0x000fe20000010000 */
[----:B------:R-:W-:Y:S01]  /*6400*/  LDSM.16.MT88.4 R180, [R225+0xb800] ;  /* 0x00b80000e1b4783b */ /* 0x000fe20000004200 */
[----:B------:R-:W-:Y:S01]  /*6410*/  FADD.FTZ R5, R94, R5 ;  /* 0x000000055e057221 */ /* 0x000fe20000010000 */
[----:B------:R-:W-:Y:S01]  /*6420*/  MOV R96, R196 ;  /* 0x000000c400607202 */ /* 0x000fe20000000f00 */
[----:B------:R-:W-:Y:S01]  /*6430*/  IMAD.MOV.U32 R103, RZ, RZ, R152 ;  /* 0x000000ffff677224 */ /* 0x000fe200078e0098 */
[----:B------:R-:W-:Y:S01]  /*6440*/  LDSM.16.MT88.4 R16, [R226+0xb800] ;  /* 0x00b80000e210783b */ /* 0x000fe20000004200 */
[----:B------:R-:W-:-:S02]  /*6450*/  FADD.FTZ R4, R95, R4 ;  /* 0x000000045f047221 */ /* 0x000fc40000010000 */
[----:B------:R-:W-:Y:S01]  /*6460*/  IMAD.MOV.U32 R97, RZ, RZ, R153 ;  /* 0x000000ffff617224 */ /* 0x000fe200078e0099 */
[----:B------:R-:W1:Y:S01]  /*6470*/  MUFU.EX2 R118, R118 ;  /* 0x0000007600767308 */ /* 0x000e620000000800 */
[----:B------:R-:W-:Y:S01]  /*6480*/  FADD.FTZ R0, R101, R0 ;  /* 0x0000000065007221 */ /* 0x000fe20000010000 */
[----:B------:R3:W5:Y:S01]  /*6490*/  LDL.LU R241, [R1+0xb0] ;  /* 0x0000b00001f17983 */ /* 0x0007620000300800 */
[----:B------:R-:W-:Y:S02]  /*64a0*/  FADD.FTZ R2, R100, R2 ;  /* 0x0000000264027221 */ /* 0x000fe40000010000 */
[----:B------:R-:W-:Y:S01]  /*64b0*/  FADD.FTZ R5, R102, R5 ;  /* 0x0000000566057221 */ /* 0x000fe20000010000 */
[----:B------:R-:W-:Y:S01]  /*64c0*/  MOV R125, R170 ;  /* 0x000000aa007d7202 */ /* 0x000fe20000000f00 */
[----:B------:R-:W-:Y:S01]  /*64d0*/  FADD.FTZ R4, R103, R4 ;  /* 0x0000000467047221 */ /* 0x000fe20000010000 */
[----:B------:R-:W-:Y:S01]  /*64e0*/  MOV R128, R141 ;  /* 0x0000008d00807202 */ /* 0x000fe20000000f00 */
[----:B------:R-:W-:Y:S01]  /*64f0*/  FADD.FTZ R0, R97, R0 ;  /* 0x0000000061007221 */ /* 0x000fe20000010000 */
[----:B------:R-:W1:Y:S01]  /*6500*/  MUFU.EX2 R122, R122 ;  /* 0x0000007a007a7308 */ /* 0x000e620000000800 */
[----:B------:R-:W-:Y:S01]  /*6510*/  IMAD.MOV.U32 R91, RZ, RZ, R199 ;  /* 0x000000ffff5b7224 */ /* 0x000fe200078e00c7 */
[----:B------:R3:W5:Y:S01]  /*6520*/  LDL.LU R240, [R1+0xac] ;  /* 0x0000ac0001f07983 */ /* 0x0007620000300800 */
[----:B------:R-:W-:-:S02]  /*6530*/  FADD.FTZ R2, R96, R2 ;  /* 0x0000000260027221 */ /* 0x000fc40000010000 */
[----:B------:R-:W-:Y:S01]  /*6540*/  FADD.FTZ R5, R98, R5 ;  /* 0x0000000562057221 */ /* 0x000fe20000010000 */
[----:B------:R3:W5:Y:S01]  /*6550*/  LDL.LU R239, [R1+0xa8] ;  /* 0x0000a80001ef7983 */ /* 0x0007620000300800 */
[----:B------:R-:W-:Y:S02]  /*6560*/  FADD.FTZ R4, R99, R4 ;  /* 0x0000000463047221 */ /* 0x000fe40000010000 */
[----:B------:R-:W-:Y:S01]  /*6570*/  FADD.FTZ R0, R124, R0 ;  /* 0x000000007c007221 */ /* 0x000fe20000010000 */
[----:B------:R-:W1:Y:S01]  /*6580*/  MUFU.EX2 R112, R112 ;  /* 0x0000007000707308 */ /* 0x000e620000000800 */
[----:B------:R-:W-:Y:S01]  /*6590*/  IMAD.MOV.U32 R129, RZ, RZ, R169 ;  /* 0x000000ffff817224 */ /* 0x000fe200078e00a9 */
[----:B------:R3:W5:Y:S01]  /*65a0*/  LDL.LU R238, [R1+0xa4] ;  /* 0x0000a40001ee7983 */ /* 0x0007620000300800 */
[----:B------:R-:W-:Y:S02]  /*65b0*/  FADD.FTZ R2, R91, R2 ;  /* 0x000000025b027221 */ /* 0x000fe40000010000 */
[----:B------:R-:W-:Y:S01]  /*65c0*/  FADD.FTZ R5, R125, R5 ;  /* 0x000000057d057221 */ /* 0x000fe20000010000 */
[----:B------:R3:W5:Y:S01]  /*65d0*/  LDL.LU R237, [R1+0xa0] ;  /* 0x0000a00001ed7983 */ /* 0x0007620000300800 */
[----:B------:R-:W-:-:S02]  /*65e0*/  FADD.FTZ R4, R128, R4 ;  /* 0x0000000480047221 */ /* 0x000fc40000010000 */
[----:B------:R-:W-:Y:S01]  /*65f0*/  IMAD.MOV.U32 R135, RZ, RZ, R193 ;  /* 0x000000ffff877224 */ /* 0x000fe200078e00c1 */
[----:B------:R-:W1:Y:S01]  /*6600*/  MUFU.EX2 R108, R108 ;  /* 0x0000006c006c7308 */ /* 0x000e620000000800 */
[----:B------:R-:W-:Y:S01]  /*6610*/  FADD.FTZ R0, R131, R0 ;  /* 0x0000000083007221 */ /* 0x000fe20000010000 */
[----:B------:R3:W5:Y:S01]  /*6620*/  LDL.LU R236, [R1+0x9c] ;  /* 0x00009c0001ec7983 */ /* 0x0007620000300800 */
[----:B------:R-:W-:Y:S02]  /*6630*/  FADD.FTZ R2, R129, R2 ;  /* 0x0000000281027221 */ /* 0x000fe40000010000 */
[----:B------:R-:W-:Y:S01]  /*6640*/  IMAD.MOV.U32 R211, RZ, RZ, R233 ;  /* 0x000000ffffd37224 */ /* 0x000fe200078e00e9 */
[----:B------:R3:W5:Y:S01]  /*6650*/  LDL.LU R235, [R1+0x98] ;  /* 0x0000980001eb7983 */ /* 0x0007620000300800 */
[----:B------:R-:W-:Y:S02]  /*6660*/  FADD.FTZ R5, R132, R5 ;  /* 0x0000000584057221 */ /* 0x000fe40000010000 */
[----:B------:R-:W-:Y:S01]  /*6670*/  FADD.FTZ R4, R126, R4 ;  /* 0x000000047e047221 */ /* 0x000fe20000010000 */
[----:B------:R3:W5:Y:S01]  /*6680*/  LDL.LU R234, [R1+0x94] ;  /* 0x0000940001ea7983 */ /* 0x0007620000300800 */
[----:B------:R-:W-:-:S02]  /*6690*/  FADD.FTZ R0, R135, R0 ;  /* 0x0000000087007221 */ /* 0x000fc40000010000 */
[----:B------:R-:W-:Y:S01]  /*66a0*/  FADD.FTZ R2, R127, R2 ;  /* 0x000000027f027221 */ /* 0x000fe20000010000 */
[----:B------:R3:W5:Y:S01]  /*66b0*/  LDL.LU R233, [R1+0x90] ;  /* 0x0000900001e97983 */ /* 0x0007620000300800 */
[----:B------:R-:W-:Y:S02]  /*66c0*/  FADD.FTZ R5, R211, R5 ;  /* 0x00000005d3057221 */ /* 0x000fe40000010000 */
[----:B------:R-:W-:Y:S01]  /*66d0*/  FADD.FTZ R4, R215, R4 ;  /* 0x00000004d7047221 */ /* 0x000fe20000010000 */
[----:B------:R3:W5:Y:S01]  /*66e0*/  LDL.LU R232, [R1+0x8c] ;  /* 0x00008c0001e87983 */ /* 0x0007620000300800 */
[----:B------:R-:W-:Y:S02]  /*66f0*/  FADD.FTZ R0, R220, R0 ;  /* 0x00000000dc007221 */ /* 0x000fe40000010000 */
[----:B------:R-:W-:Y:S01]  /*6700*/  FADD.FTZ R2, R219, R2 ;  /* 0x00000002db027221 */ /* 0x000fe20000010000 */
[----:B------:R3:W5:Y:S01]  /*6710*/  LDL.LU R231, [R1+0x88] ;  /* 0x0000880001e77983 */ /* 0x0007620000300800 */
[----:B------:R-:W-:-:S02]  /*6720*/  IMAD.MOV.U32 R216, RZ, RZ, R221 ;  /* 0x000000ffffd87224 */ /* 0x000fc400078e00dd */
[----:B------:R-:W-:Y:S02]  /*6730*/  FADD.FTZ R5, R212, R5 ;  /* 0x00000005d4057221 */ /* 0x000fe40000010000 */
[----:B------:R-:W-:Y:S01]  /*6740*/  FADD.FTZ R4, R249, R4 ;  /* 0x00000004f9047221 */ /* 0x000fe20000010000 */
[----:B------:R-:W-:Y:S01]  /*6750*/  MOV R221, R149 ;  /* 0x0000009500dd7202 */ /* 0x000fe20000000f00 */
[----:B------:R-:W-:Y:S01]  /*6760*/  IMAD.MOV.U32 R155, RZ, RZ, R165 ;  /* 0x000000ffff9b7224 */ /* 0x000fe200078e00a5 */
[----:B------:R-:W1:Y:S01]  /*6770*/  LDSM.16.MT88.4 R148, [R224+0xb800] ;  /* 0x00b80000e094783b */ /* 0x000e620000004200 */
[----:B------:R-:W-:Y:S02]  /*6780*/  FADD.FTZ R0, R247, R0 ;  /* 0x00000000f7007221 */ /* 0x000fe40000010000 */
[----:B------:R-:W-:Y:S01]  /*6790*/  FADD.FTZ R2, R248, R2 ;  /* 0x00000002f8027221 */ /* 0x000fe20000010000 */
[----:B------:R3:W5:Y:S01]  /*67a0*/  LDL.LU R230, [R1+0x84] ;  /* 0x0000840001e67983 */ /* 0x0007620000300800 */
[----:B------:R-:W-:-:S02]  /*67b0*/  FADD.FTZ R5, R216, R5 ;  /* 0x00000005d8057221 */ /* 0x000fc40000010000 */
[----:B------:R-:W-:Y:S01]  /*67c0*/  FADD.FTZ R4, R218, R4 ;  /* 0x00000004da047221 */ /* 0x000fe20000010000 */
[----:B------:R-:W-:Y:S01]  /*67d0*/  MOV R222, R155 ;  /* 0x0000009b00de7202 */ /* 0x000fe20000000f00 */
[----:B------:R-:W-:Y:S01]  /*67e0*/  FADD.FTZ R0, R223, R0 ;  /* 0x00000000df007221 */ /* 0x000fe20000010000 */
[----:B------:R-:W1:Y:S01]  /*67f0*/  LDSM.16.MT88.4 R164, [R227+0xb800] ;  /* 0x00b80000e3a4783b */ /* 0x000e620000004200 */
[----:B------:R-:W-:Y:S02]  /*6800*/  FADD.FTZ R2, R250, R2 ;  /* 0x00000002fa027221 */ /* 0x000fe40000010000 */
[----:B------:R-:W-:Y:S01]  /*6810*/  FADD.FTZ R5, R221, R5 ;  /* 0x00000005dd057221 */ /* 0x000fe20000010000 */
[----:B------:R3:W5:Y:S01]  /*6820*/  LDL.LU R229, [R1+0x80] ;  /* 0x0000800001e57983 */ /* 0x0007620000300800 */
[----:B------:R-:W-:Y:S02]  /*6830*/  FADD.FTZ R4, R217, R4 ;  /* 0x00000004d9047221 */ /* 0x000fe40000010000 */
[----:B------:R-:W-:Y:S01]  /*6840*/  FADD.FTZ R0, R245, R0 ;  /* 0x00000000f5007221 */ /* 0x000fe20000010000 */
[----:B------:R3:W5:Y:S01]  /*6850*/  LDL.LU R228, [R1+0x7c] ;  /* 0x00007c0001e47983 */ /* 0x0007620000300800 */
        /* <DEDUP_REMOVED lines=43> */
[----:B--2---:R-:W-:Y:S02]  /*6b10*/  FADD.FTZ R0, R110, R0 ;  /* 0x000000006e007221 */ /* 0x004fe40000010000 */
[----:B----4-:R-:W-:Y:S02]  /*6b20*/  FADD.FTZ R2, R51, R2 ;  /* 0x0000000233027221 */ /* 0x010fe40000010000 */
[----:B-1----:R-:W-:Y:S02]  /*6b30*/  FADD.FTZ R5, R117, R5 ;  /* 0x0000000575057221 */ /* 0x002fe40000010000 */
[----:B------:R-:W-:Y:S02]  /*6b40*/  FADD.FTZ R4, R121, R4 ;  /* 0x0000000479047221 */ /* 0x000fe40000010000 */
[----:B------:R-:W-:Y:S02]  /*6b50*/  FADD.FTZ R0, R111, R0 ;  /* 0x000000006f007221 */ /* 0x000fe40000010000 */
[----:B------:R-:W-:-:S02]  /*6b60*/  FADD.FTZ R2, R75, R2 ;  /* 0x000000024b027221 */ /* 0x000fc40000010000 */
[----:B------:R-:W-:Y:S02]  /*6b70*/  FADD.FTZ R5, R118, R5 ;  /* 0x0000000576057221 */ /* 0x000fe40000010000 */
[----:B------:R-:W-:Y:S02]  /*6b80*/  FADD.FTZ R4, R122, R4 ;  /* 0x000000047a047221 */ /* 0x000fe40000010000 */
        /* <DEDUP_REMOVED lines=37> */
[----:B------:R1:W-:Y:S01]  /*6de0*/  STL [R1+0x30], R0 ;  /* 0x0000300001007387 */ /* 0x0003e20000100800 */
[----:B------:R-:W-:Y:S05]  /*6df0*/  BRA `(.L_x_96) ;  /* 0x0000027000007947 */ /* 0x000fea0003800000 */
.L_x_98:
        /* <DEDUP_REMOVED lines=39> */
.L_x_96:
[----:B------:R-:W2:Y:S01]  /*7070*/  LDL R250, [R1+0x30] ;  /* 0x0000300001fa7983 */ /* 0x000ea20000100800 */
[----:B------:R-:W-:Y:S04]  /*7080*/  DEPBAR.LE SB0, 0x0 ;  /* 0x000080000000791a */ /* 0x000fe80000000000 */
[----:B------:R-:W3:Y:S06]  /*7090*/  LDL.64 R14, [R1+0x68] ;  /* 0x00006800010e7983 */ /* 0x000eec0000100a00 */
[----:B------:R-:W4:Y:S04]  /*70a0*/  LDL R6, [R1+0x78] ;  /* 0x0000780001067983 */ /* 0x000f280000100800 */
[----:B------:R-:W-:Y:S01]  /*70b0*/  BAR.SYNC.DEFER_BLOCKING 0x0 ;  /* 0x0000000000007b1d */ /* 0x000fe20000010000 */
[----:B-12---:R-:W-:Y:S01]  /*70c0*/  SHF.R.S32.HI R0, RZ, 0x1f, R250 ;  /* 0x0000001fff007819 */ /* 0x006fe200000114fa */
[----:B------:R-:W-:Y:S04]  /*70d0*/  IMAD.WIDE.U32 R4, R250, c[0x0][0x1a0], RZ ;  /* 0x00006800fa047a25 */ /* 0x000fe800078e00ff */
[----:B------:R-:W-:Y:S04]  /*70e0*/  IMAD R0, R0, c[0x0][0x1a0], RZ ;  /* 0x0000680000007a24 */ /* 0x000fe800078e02ff */
[----:B------:R-:W-:Y:S01]  /*70f0*/  IMAD R2, R250, c[0x0][0x1a4], R0 ;  /* 0x00006900fa027a24 */ /* 0x000fe200078e0200 */
[----:B---3--:R-:W-:Y:S04]  /*7100*/  LEA R0, P0, R4, R14, 0x7 ;  /* 0x0000000e04007211 */ /* 0x008fe800078038ff */
[----:B------:R-:W-:Y:S02]  /*7110*/  IADD3 R3, R5, R2, RZ ;  /* 0x0000000205037210 */ /* 0x000fe40007ffe0ff */
[----:B------:R-:W-:Y:S02]  /*7120*/  LEA R2, P1, R0, c[0x0][0x170], 0x1 ;  /* 0x00005c0000027a11 */ /* 0x000fe400078208ff */
[----:B----4-:R-:W-:Y:S02]  /*7130*/  LEA.HI.X R4, R4, R6, R3, 0x7, P0 ;  /* 0x0000000604047211 */ /* 0x010fe400000f3c03 */
        /* <DEDUP_REMOVED lines=23> */
[----:B------:R1:W-:Y:S08]  /*72b0*/  LDGSTS.E.BYPASS.LTC128B.128 [R243+0xa800], [R4.64] ;  /* 0x0a80000004f37fae */ /* 0x0003f0000b901d48 */
[----:B------:R2:W-:Y:S08]  /*72c0*/  LDGSTS.E.BYPASS.LTC128B.128 [R243+0xb000], [R2.64] ;  /* 0x0b00000002f37fae */ /* 0x0005f0000b901d48 */
[----:B------:R1:W-:Y:S08]  /*72d0*/  LDGSTS.E.BYPASS.LTC128B.128 [R243+0xb800], [R6.64] ;  /* 0x0b80000006f37fae */ /* 0x0003f0000b901d48 */
[----:B------:R-:W-:Y:S08]  /*72e0*/  LDSM.16.M88.4 R128, [R231] ;  /* 0x00000000e780783b */ /* 0x000ff00000000200 */
[----:B------:R-:W1:Y:S08]  /*72f0*/  LDSM.16.M88.4 R16, [R230] ;  /* 0x00000000e610783b */ /* 0x000e700000000200 */
[----:B------:R-:W4:Y:S08]  /*7300*/  LDSM.16.M88.4 R124, [R231+0x2000] ;  /* 0x00200000e77c783b */ /* 0x000f300000000200 */
[----:B------:R-:W5:Y:S08]  /*7310*/  LDSM.16.M88.4 R32, [R230+0x800] ;  /* 0x00080000e620783b */ /* 0x000f700000000200 */
[----:B------:R-:W2:Y:S08]  /*7320*/  LDSM.16.M88.4 R48, [R230+0x1000] ;  /* 0x00100000e630783b */ /* 0x000eb00000000200 */
[----:B------:R-:W2:Y:S01]  /*7330*/  LDSM.16.M88.4 R64, [R230+0x1800] ;  /* 0x00180000e640783b */ /* 0x000ea20000000200 */
[-C--:B-1----:R-:W-:Y:S07]  /*7340*/  HMMA.16816.F32 R4, R128, R16.reuse, RZ ;  /* 0x000000108004723c */ /* 0x082fee00000018ff */
[----:B------:R-:W1:Y:S01]  /*7350*/  LDSM.16.M88.4 R80, [R230+0x2000] ;  /* 0x00200000e650783b */ /* 0x000e620000000200 */
[C---:B----4-:R-:W-:Y:S07]  /*7360*/  HMMA.16816.F32 R8, R124.reuse, R16, RZ ;  /* 0x000000107c08723c */ /* 0x050fee00000018ff */
[----:B------:R-:W4:Y:S01]  /*7370*/  LDSM.16.M88.4 R96, [R230+0x2800] ;  /* 0x00280000e660783b */ /* 0x000f220000000200 */
[-C--:B---3--:R-:W-:Y:S07]  /*7380*/  HMMA.16816.F32 R12, R124, R18.reuse, RZ ;  /* 0x000000127c0c723c */ /* 0x088fee00000018ff */
[----:B------:R-:W0:Y:S01]  /*7390*/  LDGDEPBAR ;  /* 0x00000000000079af */ /* 0x000e220000000000 */
[C---:B------:R-:W-:Y:S07]  /*73a0*/  HMMA.16816.F32 R16, R128.reuse, R18, RZ ;  /* 0x000000128010723c */ /* 0x040fee00000018ff */
[----:B------:R-:W3:Y:S01]  /*73b0*/  LDSM.16.M88.4 R112, [R230+0x3000] ;  /* 0x00300000e670783b */ /* 0x000ee20000000200 */
[-C--:B-----5:R-:W-:Y:S07]  /*73c0*/  HMMA.16816.F32 R20, R128, R32.reuse, RZ ;  /* 0x000000208014723c */ /* 0x0a0fee00000018ff */
[----:B------:R-:W5:Y:S01]  /*73d0*/  LDSM.16.M88.4 R200, [R230+0x3800] ;  /* 0x00380000e6c8783b */ /* 0x000f620000000200 */
[C---:B------:R-:W-:Y:S07]  /*73e0*/  HMMA.16816.F32 R24, R124.reuse, R32, RZ ;  /* 0x000000207c18723c */ /* 0x040fee00000018ff */
[----:B------:R-:W-:Y:S01]  /*73f0*/  LDSM.16.M88.4 R204, [R234] ;  /* 0x00000000eacc783b */ /* 0x000fe20000000200 */
[-C--:B------:R-:W-:Y:S07]  /*7400*/  HMMA.16816.F32 R28, R124, R34.reuse, RZ ;  /* 0x000000227c1c723c */ /* 0x080fee00000018ff */
[----:B------:R-:W1:Y:S01]  /*7410*/  LDSM.16.M88.4 R208, [R229] ;  /* 0x00000000e5d0783b */ /* 0x000e620000000200 */
[C---:B------:R-:W-:Y:S07]  /*7420*/  HMMA.16816.F32 R32, R128.reuse, R34, RZ ;  /* 0x000000228020723c */ /* 0x040fee00000018ff */
[----:B------:R-:W1:Y:S01]  /*7430*/  LDSM.16.M88.4 R212, [R234+0x2000] ;  /* 0x00200000ead4783b */ /* 0x000e620000000200 */
[-C--:B--2---:R-:W-:Y:S07]  /*7440*/  HMMA.16816.F32 R36, R128, R48.reuse, RZ ;  /* 0x000000308024723c */ /* 0x084fee00000018ff */
[----:B------:R-:W2:Y:S01]  /*7450*/  LDSM.16.M88.4 R216, [R229+0x800] ;  /* 0x00080000e5d8783b */ /* 0x000ea20000000200 */
[C---:B------:R-:W-:Y:S07]  /*7460*/  HMMA.16816.F32 R40, R124.reuse, R48, RZ ;  /* 0x000000307c28723c */ /* 0x040fee00000018ff */
[----:B------:R-:W-:Y:S01]  /*7470*/  LDSM.16.M88.4 R220, [R229+0x2000] ;  /* 0x00200000e5dc783b */ /* 0x000fe20000000200 */
[-C--:B------:R-:W-:Y:S08]  /*7480*/  HMMA.16816.F32 R44, R124, R50.reuse, RZ ;  /* 0x000000327c2c723c */ /* 0x080ff000000018ff */
[C---:B------:R-:W-:Y:S08]  /*7490*/  HMMA.16816.F32 R48, R128.reuse, R50, RZ ;  /* 0x000000328030723c */ /* 0x040ff000000018ff */
[-C--:B------:R-:W-:Y:S08]  /*74a0*/  HMMA.16816.F32 R52, R128, R64.reuse, RZ ;  /* 0x000000408034723c */ /* 0x080ff000000018ff */
        /* <DEDUP_REMOVED lines=60> */
[----:B------:R-:W3:Y:S08]  /*7870*/  LDSM.16.M88.4 R204, [R241] ;  /* 0x00000000f1cc783b */ /* 0x000ef00000000200 */
[----:B------:R-:W4:Y:S01]  /*7880*/  LDSM.16.M88.4 R216, [R240] ;  /* 0x00000000f0d8783b */ /* 0x000f220000000200 */
[-C--:B-1----:R-:W-:Y:S08]  /*7890*/  HMMA.16816.F32 R4, R200, R208.reuse, R4 ;  /* 0x000000d0c804723c */ /* 0x082ff00000001804 */
        /* <DEDUP_REMOVED lines=14> */
[-C--:B----4-:R-:W-:Y:S08]  /*7980*/  HMMA.16816.F32 R52, R200, R216.reuse, R52 ;  /* 0x000000d8c834723c */ /* 0x090ff00000001834 */
[C---:B------:R-:W-:Y:S08]  /*7990*/  HMMA.16816.F32 R56, R220.reuse, R216, R56 ;  /* 0x000000d8dc38723c */ /* 0x040ff00000001838 */
[-C--:B------:R-:W-:Y:S08]  /*79a0*/  HMMA.16816.F32 R60, R220, R218.reuse, R60 ;  /* 0x000000dadc3c723c */ /* 0x080ff0000000183c */
[C---:B------:R-:W-:Y:S01]  /*79b0*/  HMMA.16816.F32 R64, R200.reuse, R218, R64 ;  /* 0x000000dac840723c */ /* 0x040fe20000001840 */
[----:B------:R-:W3:Y:S07]  /*79c0*/  LDSM.16.M88.4 R216, [R236] ;  /* 0x00000000ecd8783b */ /* 0x000eee0000000200 */
        /* <DEDUP_REMOVED lines=14> */
[----:B------:R-:W2:Y:S07]  /*7ab0*/  LDSM.16.M88.4 R212, [R233+0x2000] ;  /* 0x00200000e9d4783b */ /* 0x000eae0000000200 */
[-C--:B---3--:R-:W-:Y:S08]  /*7ac0*/  HMMA.16816.F32 R116, R200, R216.reuse, R116 ;  /* 0x000000d8c874723c */ /* 0x088ff00000001874 */
[C---:B------:R-:W-:Y:S08]  /*7ad0*/  HMMA.16816.F32 R120, R220.reuse, R216, R120 ;  /* 0x000000d8dc78723c */ /* 0x040ff00000001878 */
[-C--:B------:R-:W-:Y:S08]  /*7ae0*/  HMMA.16816.F32 R124, R220, R218.reuse, R124 ;  /* 0x000000dadc7c723c */ /* 0x080ff0000000187c */
[----:B------:R-:W-:Y:S08]  /*7af0*/  HMMA.16816.F32 R128, R200, R218, R128 ;  /* 0x000000dac880723c */ /* 0x000ff00000001880 */
[-C--:B-1----:R-:W-:Y:S08]  /*7b00*/  HMMA.16816.F32 R4, R204, R208.reuse, R4 ;  /* 0x000000d0cc04723c */ /* 0x082ff00000001804 */
[C---:B--2---:R-:W-:Y:S08]  /*7b10*/  HMMA.16816.F32 R8, R212.reuse, R208, R8 ;  /* 0x000000d0d408723c */ /* 0x044ff00000001808 */
[-C--:B------:R-:W-:Y:S08]  /*7b20*/  HMMA.16816.F32 R12, R212, R210.reuse, R12 ;  /* 0x000000d2d40c723c */ /* 0x080ff0000000180c */
[----:B------:R-:W-:Y:S01]  /*7b30*/  FMUL.FTZ R5, R5, c[0x0][0x2ec] ;  /* 0x0000bb0005057a20 */ /* 0x000fe20000410000 */
[C---:B------:R-:W-:Y:S03]  /*7b40*/  HMMA.16816.F32 R16, R204.reuse, R210, R16 ;  /* 0x000000d2cc10723c */ /* 0x040fe60000001810 */
[----:B------:R-:W1:Y:S01]  /*7b50*/  MUFU.TANH R0, R5 ;  /* 0x0000000500007308 */ /* 0x000e620000002400 */
[----:B------:R-:W-:Y:S02]  /*7b60*/  FMUL.FTZ R7, R7, c[0x0][0x2ec] ;  /* 0x0000bb0007077a20 */ /* 0x000fe40000410000 */
[----:B------:R-:W-:Y:S02]  /*7b70*/  FMUL.FTZ R4, R4, c[0x0][0x2ec] ;  /* 0x0000bb0004047a20 */ /* 0x000fe40000410000 */
[----:B------:R-:W-:Y:S04]  /*7b80*/  FMUL.FTZ R9, R9, c[0x0][0x2ec] ;  /* 0x0000bb0009097a20 */ /* 0x000fe80000410000 */
[----:B------:R-:W-:Y:S01]  /*7b90*/  FMUL.FTZ R6, R6, c[0x0][0x2ec] ;  /* 0x0000bb0006067a20 */ /* 0x000fe20000410000 */
[----:B------:R-:W-:Y:S01]  /*7ba0*/  MUFU.TANH R244, R4 ;  /* 0x0000000400f47308 */ /* 0x000fe20000002400 */
[----:B------:R-:W-:Y:S02]  /*7bb0*/  FMUL.FTZ R8, R8, c[0x0][0x2ec] ;  /* 0x0000bb0008087a20 */ /* 0x000fe40000410000 */
[----:B------:R-:W-:Y:S02]  /*7bc0*/  FMUL.FTZ R10, R10, c[0x0][0x2ec] ;  /* 0x0000bb000a0a7a20 */ /* 0x000fe40000410000 */
[----:B------:R-:W-:Y:S02]  /*7bd0*/  FMUL.FTZ R11, R11, c[0x0][0x2ec] ;  /* 0x0000bb000b0b7a20 */ /* 0x000fe40000410000 */
[----:B------:R-:W-:Y:S02]  /*7be0*/  FMUL.FTZ R14, R14, c[0x0][0x2ec] ;  /* 0x0000bb000e0e7a20 */ /* 0x000fe40000410000 */
[----:B------:R-:W-:Y:S01]  /*7bf0*/  FMUL.FTZ R15, R15, c[0x0][0x2ec] ;  /* 0x0000bb000f0f7a20 */ /* 0x000fe20000410000 */
[----:B------:R-:W-:Y:S01]  /*7c00*/  MUFU.TANH R223, R6 ;  /* 0x0000000600df7308 */ /* 0x000fe20000002400 */
[----:B------:R-:W-:Y:S02]  /*7c10*/  FMUL.FTZ R16, R16, c[0x0][0x2ec] ;  /* 0x0000bb0010107a20 */ /* 0x000fe40000410000 */
[----:B------:R-:W-:Y:S01]  /*7c20*/  FMUL.FTZ R17, R17, c[0x0][0x2ec] ;  /* 0x0000bb0011117a20 */ /* 0x000fe20000410000 */
[----:B-1----:R1:W-:Y:S01]  /*7c30*/  STL [R1+0xc], R0 ;  /* 0x00000c0001007387 */ /* 0x0023e20000100800 */
[----:B------:R-:W-:Y:S02]  /*7c40*/  FMUL.FTZ R18, R18, c[0x0][0x2ec] ;  /* 0x0000bb0012127a20 */ /* 0x000fe40000410000 */
[----:B------:R-:W-:Y:S02]  /*7c50*/  FMUL.FTZ R19, R19, c[0x0][0x2ec] ;  /* 0x0000bb0013137a20 */ /* 0x000fe40000410000 */
[----:B------:R-:W-:Y:S01]  /*7c60*/  FMUL.FTZ R12, R12, c[0x0][0x2ec] ;  /* 0x0000bb000c0c7a20 */ /* 0x000fe20000410000 */
[----:B------:R-:W-:Y:S01]  /*7c70*/  MUFU.TANH R245, R8 ;  /* 0x0000000800f57308 */ /* 0x000fe20000002400 */
[----:B------:R-:W-:Y:S09]  /*7c80*/  FMUL.FTZ R13, R13, c[0x0][0x2ec] ;  /* 0x0000bb000d0d7a20 */ /* 0x000ff20000410000 */
[----:B------:R-:W-:Y:S10]  /*7c90*/  MUFU.TANH R222, R10 ;  /* 0x0000000a00de7308 */ /* 0x000ff40000002400 */
[----:B-1----:R1:W2:Y:S10]  /*7ca0*/  MUFU.TANH R0, R7 ;  /* 0x0000000700007308 */ /* 0x0022b40000002400 */
[----:B------:R-:W-:Y:S10]  /*7cb0*/  MUFU.TANH R249, R12 ;  /* 0x0000000c00f97308 */ /* 0x000ff40000002400 */
[----:B------:R-:W-:Y:S01]  /*7cc0*/  MUFU.TANH R248, R13 ;  /* 0x0000000d00f87308 */ /* 0x000fe20000002400 */
[----:B-1----:R-:W1:Y:S09]  /*7cd0*/  LDSM.16.M88.4 R4, [R228+0x800] ;  /* 0x00080000e404783b */ /* 0x002e720000000200 */
[----:B------:R-:W-:Y:S01]  /*7ce0*/  MUFU.TANH R247, R14 ;  /* 0x0000000e00f77308 */ /* 0x000fe20000002400 */
[----:B--2---:R2:W-:Y:S09]  /*7cf0*/  STL [R1+0x4], R0 ;  /* 0x0000040001007387 */ /* 0x0045f20000100800 */
[----:B------:R-:W-:Y:S10]  /*7d00*/  MUFU.TANH R246, R15 ;  /* 0x0000000f00f67308 */ /* 0x000ff40000002400 */
[----:B------:R-:W-:Y:S10]  /*7d10*/  MUFU.TANH R217, R16 ;  /* 0x0000001000d97308 */ /* 0x000ff40000002400 */
[----:B--2---:R-:W2:Y:S01]  /*7d20*/  MUFU.TANH R0, R9 ;  /* 0x0000000900007308 */ /* 0x004ea20000002400 */
[-C--:B-1----:R-:W-:Y:S09]  /*7d30*/  HMMA.16816.F32 R20, R204, R4.reuse, R20 ;  /* 0x00000004cc14723c */ /* 0x082ff20000001814 */
[----:B------:R-:W-:Y:S01]  /*7d40*/  MUFU.TANH R17, R17 ;  /* 0x0000001100117308 */ /* 0x000fe20000002400 */
[C---:B------:R-:W-:Y:S09]  /*7d50*/  HMMA.16816.F32 R24, R212.reuse, R4, R24 ;  /* 0x00000004d418723c */ /* 0x040ff20000001818 */
[----:B------:R-:W-:Y:S01]  /*7d60*/  MUFU.TANH R18, R18 ;  /* 0x0000001200127308 */ /* 0x000fe20000002400 */
[-C--:B------:R-:W-:Y:S01]  /*7d70*/  HMMA.16816.F32 R28, R212, R6.reuse, R28 ;  /* 0x00000006d41c723c */ /* 0x080fe2000000181c */
[----:B--2---:R1:W-:Y:S03]  /*7d80*/  STL [R1+0x8], R0 ;  /* 0x0000080001007387 */ /* 0x0043e60000100800 */
[----:B------:R-:W-:Y:S04]  /*7d90*/  FMUL.FTZ R20, R20, c[0x0][0x2ec] ;  /* 0x0000bb0014147a20 */ /* 0x000fe80000410000 */
[C---:B------:R-:W-:Y:S01]  /*7da0*/  HMMA.16816.F32 R32, R204.reuse, R6, R32 ;  /* 0x00000006cc20723c */ /* 0x040fe20000001820 */
[----:B------:R-:W-:Y:S01]  /*7db0*/  MUFU.TANH R19, R19 ;  /* 0x0000001300137308 */ /* 0x000fe20000002400 */
[----:B------:R-:W-:Y:S02]  /*7dc0*/  LDSM.16.M88.4 R4, [R228+0x1800] ;  /* 0x00180000e404783b */ /* 0x000fe40000000200 */
[----:B------:R-:W-:Y:S02]  /*7dd0*/  FMUL.FTZ R21, R21, c[0x0][0x2ec] ;  /* 0x0000bb0015157a20 */ /* 0x000fe40000410000 */
[----:B------:R-:W-:Y:S02]  /*7de0*/  FMUL.FTZ R22, R22, c[0x0][0x2ec] ;  /* 0x0000bb0016167a20 */ /* 0x000fe40000410000 */
[----:B------:R-:W-:Y:S03]  /*7df0*/  FMUL.FTZ R23, R23, c[0x0][0x2ec] ;  /* 0x0000bb0017177a20 */ /* 0x000fe60000410000 */
[----:B------:R-:W-:Y:S01]  /*7e00*/  MUFU.TANH R20, R20 ;  /* 0x0000001400147308 */ /* 0x000fe20000002400 */
[----:B------:R-:W-:Y:S02]  /*7e10*/  FMUL.FTZ R24, R24, c[0x0][0x2ec] ;  /* 0x0000bb0018187a20 */ /* 0x000fe40000410000 */
[----:B------:R-:W-:Y:S02]  /*7e20*/  FMUL.FTZ R25, R25, c[0x0][0x2ec] ;  /* 0x0000bb0019197a20 */ /* 0x000fe40000410000 */
[----:B------:R-:W-:Y:S02]  /*7e30*/  FMUL.FTZ R26, R26, c[0x0][0x2ec] ;  /* 0x0000bb001a1a7a20 */ /* 0x000fe40000410000 */
[----:B------:R-:W-:Y:S02]  /*7e40*/  FMUL.FTZ R27, R27, c[0x0][0x2ec] ;  /* 0x0000bb001b1b7a20 */ /* 0x000fe40000410000 */
[----:B------:R-:W-:Y:S01]  /*7e50*/  FMUL.FTZ R28, R28, c[0x0][0x2ec] ;  /* 0x0000bb001c1c7a20 */ /* 0x000fe20000410000 */
[----:B-1----:R1:W2:Y:S01]  /*7e60*/  MUFU.TANH R0, R11 ;  /* 0x0000000b00007308 */ /* 0x0022a20000002400 */
[----:B------:R-:W-:Y:S02]  /*7e70*/  FMUL.FTZ R29, R29, c[0x0][0x2ec] ;  /* 0x0000bb001d1d7a20 */ /* 0x000fe40000410000 */
[----:B------:R-:W-:Y:S02]  /*7e80*/  FMUL.FTZ R30, R30, c[0x0][0x2ec] ;  /* 0x0000bb001e1e7a20 */ /* 0x000fe40000410000 */
[----:B------:R-:W-:Y:S02]  /*7e90*/  FMUL.FTZ R31, R31, c[0x0][0x2ec] ;  /* 0x0000bb001f1f7a20 */ /* 0x000fe40000410000 */
[----:B------:R-:W-:Y:S02]  /*7ea0*/  FMUL.FTZ R32, R32, c[0x0][0x2ec] ;  /* 0x0000bb0020207a20 */ /* 0x000fe40000410000 */
[----:B------:R-:W-:Y:S01]  /*7eb0*/  FMUL.FTZ R33, R33, c[0x0][0x2ec] ;  /* 0x0000bb0021217a20 */ /* 0x000fe20000410000 */
[----:B------:R-:W-:Y:S01]  /*7ec0*/  MUFU.TANH R21, R21 ;  /* 0x0000001500157308 */ /* 0x000fe20000002400 */
[----:B------:R-:W-:Y:S02]  /*7ed0*/  FMUL.FTZ R34, R34, c[0x0][0x2ec] ;  /* 0x0000bb0022227a20 */ /* 0x000fe40000410000 */
[----:B------:R-:W-:Y:S07]  /*7ee0*/  FMUL.FTZ R35, R35, c[0x0][0x2ec] ;  /* 0x0000bb0023237a20 */ /* 0x000fee0000410000 */
[----:B------:R-:W-:Y:S01]  /*7ef0*/  MUFU.TANH R22, R22 ;  /* 0x0000001600167308 */ /* 0x000fe20000002400 */
[----:B-1----:R-:W1:Y:S09]  /*7f00*/  LDSM.16.M88.4 R8, [R228+0x1000] ;  /* 0x00100000e408783b */ /* 0x002e720000000200 */
[----:B------:R-:W-:Y:S01]  /*7f10*/  MUFU.TANH R23, R23 ;  /* 0x0000001700177308 */ /* 0x000fe20000002400 */
[----:B--2---:R-:W-:Y:S09]  /*7f20*/  STL [R1], R0 ;  /* 0x0000000001007387 */ /* 0x004ff20000100800 */
[----:B------:R-:W-:Y:S10]  /*7f30*/  MUFU.TANH R16, R24 ;  /* 0x0000001800107308 */ /* 0x000ff40000002400 */
[----:B------:R-:W-:Y:S10]  /*7f40*/  MUFU.TANH R15, R25 ;  /* 0x00000019000f7308 */ /* 0x000ff40000002400 */
[----:B------:R-:W-:Y:S01]  /*7f50*/  MUFU.TANH R26, R26 ;  /* 0x0000001a001a7308 */ /* 0x000fe20000002400 */
[-C--:B-1----:R-:W-:Y:S09]  /*7f60*/  HMMA.16816.F32 R36, R204, R8.reuse, R36 ;  /* 0x00000008cc24723c */ /* 0x082ff20000001824 */
[----:B------:R-:W-:Y:S01]  /*7f70*/  MUFU.TANH R27, R27 ;  /* 0x0000001b001b7308 */ /* 0x000fe20000002400 */
[C---:B------:R-:W-:Y:S09]  /*7f80*/  HMMA.16816.F32 R40, R212.reuse, R8, R40 ;  /* 0x00000008d428723c */ /* 0x040ff20000001828 */
[----:B------:R-:W-:Y:S01]  /*7f90*/  MUFU.TANH R28, R28 ;  /* 0x0000001c001c7308 */ /* 0x000fe20000002400 */
[-C--:B------:R-:W-:Y:S04]  /*7fa0*/  HMMA.16816.F32 R44, R212, R10.reuse, R44 ;  /* 0x0000000ad42c723c */ /* 0x080fe8000000182c */
[----:B------:R-:W-:Y:S04]  /*7fb0*/  FMUL.FTZ R36, R36, c[0x0][0x2ec] ;  /* 0x0000bb0024247a20 */ /* 0x000fe80000410000 */
[C---:B------:R-:W-:Y:S01]  /*7fc0*/  HMMA.16816.F32 R48, R204.reuse, R10, R48 ;  /* 0x0000000acc30723c */ /* 0x040fe20000001830 */
[----:B------:R-:W-:Y:S01]  /*7fd0*/  MUFU.TANH R29, R29 ;  /* 0x0000001d001d7308 */ /* 0x000fe20000002400 */
[----:B------:R-:W1:Y:S02]  /*7fe0*/  LDSM.16.M88.4 R8, [R228+0x2000] ;  /* 0x00200000e408783b */ /* 0x000e640000000200 */
[----:B------:R-:W-:Y:S02]  /*7ff0*/  FMUL.FTZ R37, R37, c[0x0][0x2ec] ;  /* 0x0000bb0025257a20 */ /* 0x000fe40000410000 */
[----:B------:R-:W-:Y:S02]  /*8000*/  FMUL.FTZ R38, R38, c[0x0][0x2ec] ;  /* 0x0000bb0026267a20 */ /* 0x000fe40000410000 */
[-C--:B------:R-:W-:Y:S03]  /*8010*/  HMMA.16816.F32 R52, R204, R4.reuse, R52 ;  /* 0x00000004cc34723c */ /* 0x080fe60000001834 */
[----:B------:R-:W-:Y:S01]  /*8020*/  MUFU.TANH R30, R30 ;  /* 0x0000001e001e7308 */ /* 0x000fe20000002400 */
[----:B------:R-:W-:Y:S02]  /*8030*/  FMUL.FTZ R39, R39, c[0x0][0x2ec] ;  /* 0x0000bb0027277a20 */ /* 0x000fe40000410000 */
[----:B------:R-:W-:Y:S02]  /*8040*/  FMUL.FTZ R40, R40, c[0x0][0x2ec] ;  /* 0x0000bb0028287a20 */ /* 0x000fe40000410000 */
[C---:B------:R-:W-:Y:S04]  /*8050*/  HMMA.16816.F32 R56, R212.reuse, R4, R56 ;  /* 0x00000004d438723c */ /* 0x040fe80000001838 */
[----:B------:R-:W-:Y:S01]  /*8060*/  FMUL.FTZ R41, R41, c[0x0][0x2ec] ;  /* 0x0000bb0029297a20 */ /* 0x000fe20000410000 */
[----:B------:R-:W-:Y:S01]  /*8070*/  MUFU.TANH R31, R31 ;  /* 0x0000001f001f7308 */ /* 0x000fe20000002400 */
[----:B------:R-:W-:Y:S02]  /*8080*/  FMUL.FTZ R42, R42, c[0x0][0x2ec] ;  /* 0x0000bb002a2a7a20 */ /* 0x000fe40000410000 */
[-C--:B------:R-:W-:Y:S04]  /*8090*/  HMMA.16816.F32 R60, R212, R6.reuse, R60 ;  /* 0x00000006d43c723c */ /* 0x080fe8000000183c */
[----:B------:R-:W-:Y:S02]  /*80a0*/  FMUL.FTZ R43, R43, c[0x0][0x2ec] ;  /* 0x0000bb002b2b7a20 */ /* 0x000fe40000410000 */
[----:B------:R-:W-:Y:S01]  /*80b0*/  FMUL.FTZ R44, R44, c[0x0][0x2ec] ;  /* 0x0000bb002c2c7a20 */ /* 0x000fe20000410000 */
[----:B------:R-:W-:Y:S01]  /*80c0*/  MUFU.TANH R32, R32 ;  /* 0x0000002000207308 */ /* 0x000fe20000002400 */
[C---:B------:R-:W-:Y:S01]  /*80d0*/  HMMA.16816.F32 R64, R204.reuse, R6, R64 ;  /* 0x00000006cc40723c */ /* 0x040fe20000001840 */
[----:B------:R-:W2:Y:S03]  /*80e0*/  LDSM.16.M88.4 R4, [R228+0x2800] ;  /* 0x00280000e404783b */ /* 0x000ea60000000200 */
[----:B------:R-:W-:Y:S02]  /*80f0*/  FMUL.FTZ R45, R45, c[0x0][0x2ec] ;  /* 0x0000bb002d2d7a20 */ /* 0x000fe40000410000 */
[----:B------:R-:W-:Y:S02]  /*8100*/  FMUL.FTZ R46, R46, c[0x0][0x2ec] ;  /* 0x0000bb002e2e7a20 */ /* 0x000fe40000410000 */
[----:B------:R-:W-:Y:S01]  /*8110*/  FMUL.FTZ R58, R58, c[0x0][0x2ec] ;  /* 0x0000bb003a3a7a20 */ /* 0x000fe20000410000 */
[----:B------:R-:W-:Y:S01]  /*8120*/  MUFU.TANH R33, R33 ;  /* 0x0000002100217308 */ /* 0x000fe20000002400 */
[-C--:B-1----:R-:W-:Y:S03]  /*8130*/  HMMA.16816.F32 R68, R204, R8.reuse, R68 ;  /* 0x00000008cc44723c */ /* 0x082fe60000001844 */
[----:B------:R-:W-:Y:S02]  /*8140*/  FMUL.FTZ R59, R59, c[0x0][0x2ec] ;  /* 0x0000bb003b3b7a20 */ /* 0x000fe40000410000 */
[----:B------:R-:W-:Y:S02]  /*8150*/  FMUL.FTZ R47, R47, c[0x0][0x2ec] ;  /* 0x0000bb002f2f7a20 */ /* 0x000fe40000410000 */
[----:B------:R-:W-:Y:S01]  /*8160*/  FMUL.FTZ R61, R61, c[0x0][0x2ec] ;  /* 0x0000bb003d3d7a20 */ /* 0x000fe20000410000 */
[C---:B------:R-:W-:Y:S01]  /*8170*/  HMMA.16816.F32 R72, R212.reuse, R8, R72 ;  /* 0x00000008d448723c */ /* 0x040fe20000001848 */
[----:B------:R-:W1:Y:S03]  /*8180*/  MUFU.TANH R2, R58 ;  /* 0x0000003a00027308 */ /* 0x000e660000002400 */
[----:B------:R-:W-:Y:S02]  /*8190*/  FMUL.FTZ R62, R62, c[0x0][0x2ec] ;  /* 0x0000bb003e3e7a20 */ /* 0x000fe40000410000 */
[----:B------:R-:W-:Y:S02]  /*81a0*/  FMUL.FTZ R63, R63, c[0x0][0x2ec] ;  /* 0x0000bb003f3f7a20 */ /* 0x000fe40000410000 */
[-C--:B------:R-:W-:Y:S03]  /*81b0*/  HMMA.16816.F32 R76, R212, R10.reuse, R76 ;  /* 0x0000000ad44c723c */ /* 0x080fe6000000184c */
[----:B------:R-:W3:Y:S01]  /*81c0*/  MUFU.TANH R0, R59 ;  /* 0x0000003b00007308 */ /* 0x000ee20000002400 */
[----:B------:R-:W-:Y:S02]  /*81d0*/  FMUL.FTZ R48, R48, c[0x0][0x2ec] ;  /* 0x0000bb0030307a20 */ /* 0x000fe40000410000 */
[----:B------:R-:W-:Y:S02]  /*81e0*/  FMUL.FTZ R49, R49, c[0x0][0x2ec] ;  /* 0x0000bb0031317a20 */ /* 0x000fe40000410000 */
[C---:B------:R-:W-:Y:S01]  /*81f0*/  HMMA.16816.F32 R80, R204.reuse, R10, R80 ;  /* 0x0000000acc50723c */ /* 0x040fe20000001850 */
[----:B------:R-:W4:Y:S03]  /*8200*/  LDSM.16.M88.4 R8, [R228+0x3000] ;  /* 0x00300000e408783b */ /* 0x000f260000000200 */
[----:B------:R-:W-:Y:S01]  /*8210*/  FMUL.FTZ R70, R70, c[0x0][0x2ec] ;  /* 0x0000bb0046467a20 */ /* 0x000fe20000410000 */
[----:B------:R-:W-:Y:S01]  /*8220*/  MUFU.TANH R34, R34 ;  /* 0x0000002200227308 */ /* 0x000fe20000002400 */
[----:B------:R-:W-:Y:S02]  /*8230*/  FMUL.FTZ R71, R71, c[0x0][0x2ec] ;  /* 0x0000bb0047477a20 */ /* 0x000fe40000410000 */
[-C--:B--2---:R-:W-:Y:S01]  /*8240*/  HMMA.16816.F32 R84, R204, R4.reuse, R84 ;  /* 0x00000004cc54723c */ /* 0x084fe20000001854 */
[----:B-1----:R1:W-:Y:S03]  /*8250*/  STL [R1+0x10], R2 ;  /* 0x0000100201007387 */ /* 0x0023e60000100800 */
[----:B------:R-:W-:Y:S02]  /*8260*/  FMUL.FTZ R72, R72, c[0x0][0x2ec] ;  /* 0x0000bb0048487a20 */ /* 0x000fe40000410000 */
[----:B------:R-:W-:Y:S01]  /*8270*/  FMUL.FTZ R50, R50, c[0x0][0x2ec] ;  /* 0x0000bb0032327a20 */ /* 0x000fe20000410000 */
[----:B------:R-:W-:Y:S01]  /*8280*/  MUFU.TANH R35, R35 ;  /* 0x0000002300237308 */ /* 0x000fe20000002400 */
[C---:B------:R-:W-:Y:S01]  /*8290*/  HMMA.16816.F32 R88, R212.reuse, R4, R88 ;  /* 0x00000004d458723c */ /* 0x040fe20000001858 */
[----:B---3--:R2:W-:Y:S03]  /*82a0*/  STL [R1+0x14], R0 ;  /* 0x0000140001007387 */ /* 0x0085e60000100800 */
[----:B------:R-:W-:Y:S01]  /*82b0*/  FMUL.FTZ R78, R78, c[0x0][0x2ec] ;  /* 0x0000bb004e4e7a20 */ /* 0x000fe20000410000 */
[----:B------:R-:W-:Y:S01]  /*82c0*/  MOV R59, R250 ;  /* 0x000000fa003b7202 */ /* 0x000fe20000000f00 */
[----:B------:R-:W-:Y:S02]  /*82d0*/  FMUL.FTZ R51, R51, c[0x0][0x2ec] ;  /* 0x0000bb0033337a20 */ /* 0x000fe40000410000 */
[-C--:B------:R-:W-:Y:S01]  /*82e0*/  HMMA.16816.F32 R92, R212, R6.reuse, R92 ;  /* 0x00000006d45c723c */ /* 0x080fe2000000185c */
[----:B------:R-:W-:Y:S02]  /*82f0*/  MUFU.TANH R36, R36 ;  /* 0x0000002400247308 */ /* 0x000fe40000002400 */
[----:B------:R-:W-:Y:S01]  /*8300*/  ISETP.GT.AND P0, PT, R59, RZ, PT ;  /* 0x000000ff3b00720c */ /* 0x000fe20003f04270 */
[----:B------:R-:W-:Y:S02]  /*8310*/  FMUL.FTZ R52, R52, c[0x0][0x2ec] ;  /* 0x0000bb0034347a20 */ /* 0x000fe40000410000 */
[----:B------:R-:W-:Y:S02]  /*8320*/  FMUL.FTZ R53, R53, c[0x0][0x2ec] ;  /* 0x0000bb0035357a20 */ /* 0x000fe40000410000 */
[C---:B------:R-:W-:Y:S01]  /*8330*/  HMMA.16816.F32 R96, R204.reuse, R6, R96 ;  /* 0x00000006cc60723c */ /* 0x040fe20000001860 */
[----:B------:R-:W3:Y:S01]  /*8340*/  LDSM.16.M88.4 R4, [R228+0x3800] ;  /* 0x00380000e404783b */ /* 0x000ee20000000200 */
[----:B------:R-:W-:Y:S04]  /*8350*/  DEPBAR.LE SB0, 0x0 ;  /* 0x000080000000791a */ /* 0x000fe80000000000 */
[----:B-1----:R-:W-:Y:S01]  /*8360*/  MUFU.TANH R2, R62 ;  /* 0x0000003e00027308 */ /* 0x002fe20000002400 */
[----:B------:R-:W-:Y:S02]  /*8370*/  FMUL.FTZ R54, R54, c[0x0][0x2ec] ;  /* 0x0000bb0036367a20 */ /* 0x000fe40000410000 */
[----:B------:R-:W-:Y:S01]  /*8380*/  BAR.SYNC.DEFER_BLOCKING 0x0 ;  /* 0x0000000000007b1d */ /* 0x000fe20000010000 */
[-C--:B----4-:R-:W-:Y:S05]  /*8390*/  HMMA.16816.F32 R100, R204, R8.reuse, R100 ;  /* 0x00000008cc64723c */ /* 0x090fea0000001864 */
[----:B------:R-:W-:Y:S01]  /*83a0*/  FMUL.FTZ R55, R55, c[0x0][0x2ec] ;  /* 0x0000bb0037377a20 */ /* 0x000fe20000410000 */
[----:B--2---:R-:W1:Y:S01]  /*83b0*/  MUFU.TANH R0, R61 ;  /* 0x0000003d00007308 */ /* 0x004e620000002400 */
[----:B------:R-:W-:Y:S01]  /*83c0*/  FMUL.FTZ R56, R56, c[0x0][0x2ec] ;  /* 0x0000bb0038387a20 */ /* 0x000fe20000410000 */
[C---:B------:R-:W-:Y:S04]  /*83d0*/  HMMA.16816.F32 R104, R212.reuse, R8, R104 ;  /* 0x00000008d468723c */ /* 0x040fe80000001868 */
[----:B------:R-:W-:Y:S02]  /*83e0*/  FMUL.FTZ R57, R57, c[0x0][0x2ec] ;  /* 0x0000bb0039397a20 */ /* 0x000fe40000410000 */
[----:B------:R-:W-:Y:S02]  /*83f0*/  FMUL.FTZ R60, R60, c[0x0][0x2ec] ;  /* 0x0000bb003c3c7a20 */ /* 0x000fe40000410000 */
[----:B------:R-:W-:Y:S01]  /*8400*/  MUFU.TANH R37, R37 ;  /* 0x0000002500257308 */ /* 0x000fe20000002400 */
[-C--:B------:R-:W-:Y:S03]  /*8410*/  HMMA.16816.F32 R108, R212, R10.reuse, R108 ;  /* 0x0000000ad46c723c */ /* 0x080fe6000000186c */
[----:B------:R-:W-:Y:S02]  /*8420*/  FMUL.FTZ R64, R64, c[0x0][0x2ec] ;  /* 0x0000bb0040407a20 */ /* 0x000fe40000410000 */
[----:B------:R-:W-:Y:S02]  /*8430*/  FMUL.FTZ R65, R65, c[0x0][0x2ec] ;  /* 0x0000bb0041417a20 */ /* 0x000fe40000410000 */
[----:B------:R-:W-:Y:S01]  /*8440*/  FMUL.FTZ R66, R66, c[0x0][0x2ec] ;  /* 0x0000bb0042427a20 */ /* 0x000fe20000410000 */
[C---:B------:R-:W-:Y:S01]  /*8450*/  HMMA.16816.F32 R112, R204.reuse, R10, R112 ;  /* 0x0000000acc70723c */ /* 0x040fe20000001870 */
[----:B------:R-:W-:Y:S03]  /*8460*/  MUFU.TANH R38, R38 ;  /* 0x0000002600267308 */ /* 0x000fe60000002400 */
[----:B------:R-:W-:Y:S01]  /*8470*/  FMUL.FTZ R67, R67, c[0x0][0x2ec] ;  /* 0x0000bb0043437a20 */ /* 0x000fe20000410000 */
[----:B-1----:R1:W-:Y:S01]  /*8480*/  STL [R1+0x24], R0 ;  /* 0x0000240001007387 */ /* 0x0023e20000100800 */
[----:B------:R-:W-:Y:S02]  /*8490*/  FMUL.FTZ R68, R68, c[0x0][0x2ec] ;  /* 0x0000bb0044447a20 */ /* 0x000fe40000410000 */
[-C--:B---3--:R-:W-:Y:S01]  /*84a0*/  HMMA.16816.F32 R116, R204, R4.reuse, R116 ;  /* 0x00000004cc74723c */ /* 0x088fe20000001874 */
[----:B------:R2:W-:Y:S02]  /*84b0*/  STL [R1+0x20], R2 ;  /* 0x0000200201007387 */ /* 0x0005e40000100800 */
        /* <DEDUP_REMOVED lines=10> */
[----:B-1----:R-:W1:Y:S01]  /*8560*/  MUFU.TANH R0, R63 ;  /* 0x0000003f00007308 */ /* 0x002e620000002400 */
[----:B------:R-:W-:Y:S04]  /*8570*/  HMMA.16816.F32 R128, R204, R6, R128 ;  /* 0x00000006cc80723c */ /* 0x000fe80000001880 */
[----:B------:R-:W-:Y:S02]  /*8580*/  FMUL.FTZ R79, R79, c[0x0][0x2ec] ;  /* 0x0000bb004f4f7a20 */ /* 0x000fe40000410000 */
[----:B------:R-:W-:Y:S02]  /*8590*/  FMUL.FTZ R80, R80, c[0x0][0x2ec] ;  /* 0x0000bb0050507a20 */ /* 0x000fe40000410000 */
[----:B------:R-:W-:Y:S01]  /*85a0*/  FMUL.FTZ R81, R81, c[0x0][0x2ec] ;  /* 0x0000bb0051517a20 */ /* 0x000fe20000410000 */
[----:B--2---:R2:W-:Y:S03]  /*85b0*/  MUFU.TANH R2, R71 ;  /* 0x0000004700027308 */ /* 0x0045e60000002400 */
        /* <DEDUP_REMOVED lines=22> */
[----:B--2---:R-:W-:Y:S01]  /*8720*/  FMUL.FTZ R71, R126, c[0x0][0x2ec] ;  /* 0x0000bb007e477a20 */ /* 0x004fe20000410000 */
[----:B-1----:R-:W1:Y:S01]  /*8730*/  MUFU.TANH R0, R70 ;  /* 0x0000004600007308 */ /* 0x002e620000002400 */
        /* <DEDUP_REMOVED lines=16> */
[----:B------:R-:W-:Y:S01]  /*8840*/  FMUL.FTZ R95, R95, c[0x0][0x2ec] ;  /* 0x0000bb005f5f7a20 */ /* 0x000fe20000410000 */
[----:B------:R-:W-:Y:S01]  /*8850*/  STL [R1+0x18], R2 ;  /* 0x0000180201007387 */ /* 0x000fe20000100800 */
        /* <DEDUP_REMOVED lines=13> */
[----:B-1----:R-:W1:Y:S01]  /*8930*/  MUFU.TANH R0, R72 ;  /* 0x0000004800007308 */ /* 0x002e620000002400 */
[----:B------:R-:W-:Y:S02]  /*8940*/  FMUL.FTZ R113, R113, c[0x0][0x2ec] ;  /* 0x0000bb0071717a20 */ /* 0x000fe40000410000 */
[----:B------:R-:W-:Y:S02]  /*8950*/  FMUL.FTZ R120, R120, c[0x0][0x2ec] ;  /* 0x0000bb0078787a20 */ /* 0x000fe40000410000 */
[----:B------:R-:W-:Y:S02]  /*8960*/  FMUL.FTZ R121, R121, c[0x0][0x2ec] ;  /* 0x0000bb0079797a20 */ /* 0x000fe40000410000 */
[----:B------:R-:W-:Y:S02]  /*8970*/  FMUL.FTZ R122, R122, c[0x0][0x2ec] ;  /* 0x0000bb007a7a7a20 */ /* 0x000fe40000410000 */
[----:B------:R-:W-:Y:S01]  /*8980*/  FMUL.FTZ R123, R123, c[0x0][0x2ec] ;  /* 0x0000bb007b7b7a20 */ /* 0x000fe20000410000 */
[----:B------:R-:W-:Y:S10]  /*8990*/  MUFU.TANH R48, R48 ;  /* 0x0000003000307308 */ /* 0x000ff40000002400 */
[----:B------:R-:W-:Y:S01]  /*89a0*/  MUFU.TANH R49, R49 ;  /* 0x0000003100317308 */ /* 0x000fe20000002400 */
[----:B-1----:R1:W-:Y:S09]  /*89b0*/  STL [R1+0x2c], R0 ;  /* 0x00002c0001007387 */ /* 0x0023f20000100800 */
[----:B------:R-:W-:Y:S10]  /*89c0*/  MUFU.TANH R50, R50 ;  /* 0x0000003200327308 */ /* 0x000ff40000002400 */
[----:B------:R-:W-:Y:S10]  /*89d0*/  MUFU.TANH R51, R51 ;  /* 0x0000003300337308 */ /* 0x000ff40000002400 */
[----:B-1----:R-:W1:Y:S10]  /*89e0*/  MUFU.TANH R0, R78 ;  /* 0x0000004e00007308 */ /* 0x002e740000002400 */
[----:B------:R-:W2:Y:S10]  /*89f0*/  MUFU.TANH R52, R52 ;  /* 0x0000003400347308 */ /* 0x000eb40000002400 */
[----:B------:R3:W4:Y:S01]  /*8a00*/  MUFU.TANH R210, R53 ;  /* 0x0000003500d27308 */ /* 0x0007220000002400 */
[----:B-1----:R1:W-:Y:S09]  /*8a10*/  STL [R1+0x34], R0 ;  /* 0x0000340001007387 */ /* 0x0023f20000100800 */
[----:B------:R3:W2:Y:S10]  /*8a20*/  MUFU.TANH R47, R54 ;  /* 0x00000036002f7308 */ /* 0x0006b40000002400 */
[----:B------:R3:W2:Y:S01]  /*8a30*/  MUFU.TANH R218, R55 ;  /* 0x0000003700da7308 */ /* 0x0006a20000002400 */
[----:B-1----:R-:W-:Y:S09]  /*8a40*/  FMUL.FTZ R0, R127, c[0x0][0x2ec] ;  /* 0x0000bb007f007a20 */ /* 0x002ff20000410000 */
[----:B------:R3:W1:Y:S10]  /*8a50*/  MUFU.TANH R53, R56 ;  /* 0x0000003800357308 */ /* 0x0006740000002400 */
[----:B------:R3:W1:Y:S10]  /*8a60*/  MUFU.TANH R54, R57 ;  /* 0x0000003900367308 */ /* 0x0006740000002400 */
[----:B------:R-:W1:Y:S10]  /*8a70*/  MUFU.TANH R60, R60 ;  /* 0x0000003c003c7308 */ /* 0x000e740000002400 */
[----:B------:R3:W1:Y:S10]  /*8a80*/  MUFU.TANH R44, R64 ;  /* 0x00000040002c7308 */ /* 0x0006740000002400 */
        /* <DEDUP_REMOVED lines=53> */
[----:B------:R3:W1:Y:S10]  /*8de0*/  MUFU.TANH R212, R122 ;  /* 0x0000007a00d47308 */ /* 0x0006740000002400 */
[----:B------:R3:W1:Y:S10]  /*8df0*/  MUFU.TANH R211, R123 ;  /* 0x0000007b00d37308 */ /* 0x0006740000002400 */
[----:B------:R-:W1:Y:S10]  /*8e00*/  MUFU.TANH R124, R124 ;  /* 0x0000007c007c7308 */ /* 0x000e740000002400 */
[----:B------:R-:W1:Y:S10]  /*8e10*/  MUFU.TANH R125, R125 ;  /* 0x0000007d007d7308 */ /* 0x000e740000002400 */
[----:B------:R-:W1:Y:S10]  /*8e20*/  MUFU.TANH R71, R71 ;  /* 0x0000004700477308 */ /* 0x000e740000002400 */
[----:B------:R3:W1:Y:S10]  /*8e30*/  MUFU.TANH R70, R0 ;  /* 0x0000000000467308 */ /* 0x0006740000002400 */
[----:B------:R-:W1:Y:S10]  /*8e40*/  MUFU.TANH R128, R128 ;  /* 0x0000008000807308 */ /* 0x000e740000002400 */
[----:B------:R-:W1:Y:S10]  /*8e50*/  MUFU.TANH R129, R129 ;  /* 0x0000008100817308 */ /* 0x000e740000002400 */
[----:B------:R-:W1:Y:S10]  /*8e60*/  MUFU.TANH R130, R130 ;  /* 0x0000008200827308 */ /* 0x000e740000002400 */
[----:B------:R-:W1:Y:S02]  /*8e70*/  MUFU.TANH R131, R131 ;  /* 0x0000008300837308 */ /* 0x000e640000002400 */
[----:B-1234-:R-:W-:-:S05]  /*8e80*/  @P0 BRA `(.L_x_98) ;  /* 0xffffdf7000000947 */ /* 0x01efca000383ffff */
.L_x_97:
[----:B---3--:R-:W2:Y:S01]  /*8e90*/  LDL.LU R4, [R1+0x14] ;  /* 0x0000140001047983 */ /* 0x008ea20000300800 */
[----:B------:R-:W-:Y:S02]  /*8ea0*/  MOV R84, R60 ;  /* 0x0000003c00547202 */ /* 0x000fe40000000f00 */
[----:B------:R-:W-:Y:S01]  /*8eb0*/  MOV R96, R61 ;  /* 0x0000003d00607202 */ /* 0x000fe20000000f00 */
[----:B------:R-:W3:Y:S01]  /*8ec0*/  LDL.LU R3, [R1+0x10] ;  /* 0x0000100001037983 */ /* 0x000ee20000300800 */
[----:B------:R-:W-:Y:S02]  /*8ed0*/  MOV R105, R74 ;  /* 0x0000004a00697202 */ /* 0x000fe40000000f00 */
[----:B------:R-:W-:Y:S01]  /*8ee0*/  MOV R86, R65 ;  /* 0x0000004100567202 */ /* 0x000fe20000000f00 */
[----:B------:R-:W4:Y:S01]  /*8ef0*/  LDL.LU R2, [R1+0x20] ;  /* 0x0000200001027983 */ /* 0x000f220000300800 */
        /* <DEDUP_REMOVED lines=18> */
[----:B------:R-:W-:Y:S03]  /*9020*/  MOV R127, R76 ;  /* 0x0000004c007f7202 */ /* 0x000fe60000000f00 */
[----:B------:R-:W4:Y:S04]  /*9030*/  LDL.LU R12, [R1+0xc] ;  /* 0x00000c00010c7983 */ /* 0x000f280000300800 */
[----:B------:R-:W4:Y:S04]  /*9040*/  LDL.LU R11, [R1+0x4] ;  /* 0x00000400010b7983 */ /* 0x000f280000300800 */
[----:B------:R-:W4:Y:S04]  /*9050*/  LDL.LU R9, [R1+0x8] ;  /* 0x0000080001097983 */ /* 0x000f280000300800 */
[----:B------:R-:W4:Y:S04]  /*9060*/  LDL.LU R8, [R1] ;  /* 0x0000000001087983 */ /* 0x000f280000300800 */
[----:B------:R-:W-:Y:S04]  /*9070*/  STL [R1+0xb8], R243 ;  /* 0x0000b8f301007387 */ /* 0x000fe80000100800 */
        /* <DEDUP_REMOVED lines=15> */
[----:B------:R-:W-:Y:S01]  /*9170*/  LDSM.16.MT88.4 R80, [R226+0x8000] ;  /* 0x00800000e250783b */ /* 0x000fe20000004200 */
[----:B--2---:R-:W-:Y:S02]  /*9180*/  MOV R61, R4 ;  /* 0x00000004003d7202 */ /* 0x004fe40000000f00 */
[----:B---3--:R-:W-:Y:S02]  /*9190*/  MOV R60, R3 ;  /* 0x00000003003c7202 */ /* 0x008fe40000000f00 */
[----:B----4-:R-:W-:Y:S02]  /*91a0*/  MOV R87, R2 ;  /* 0x0000000200577202 */ /* 0x010fe40000000f00 */
[----:B------:R-:W-:Y:S02]  /*91b0*/  MOV R10, R0 ;  /* 0x00000000000a7202 */ /* 0x000fe40000000f00 */
[----:B------:R-:W-:Y:S04]  /*91c0*/  FMNMX.FTZ R0, R244, R132, !PT ;  /* 0x00000084f4007209 */ /* 0x000fe80007810000 */
        /* <DEDUP_REMOVED lines=93> */
[----:B------:R-:W-:Y:S01]  /*97a0*/  FMNMX.FTZ R0, R222, R135, !PT ;  /* 0x00000087de007209 */ /* 0x000fe20007810000 */
[----:B------:R-:W2:Y:S01]  /*97b0*/  SHFL.BFLY PT, R5, R4, 0x2, 0x1f ;  /* 0x0c401f0004057f89 */ /* 0x000ea200000e0000 */
[----:B------:R-:W-:Y:S02]  /*97c0*/  FMNMX.FTZ R3, R119, R3, !PT ;  /* 0x0000000377037209 */ /* 0x000fe40007810000 */
[----:B------:R-:W-:Y:S02]  /*97d0*/  FMNMX.FTZ R0, R8, R0, !PT ;  /* 0x0000000008007209 */ /* 0x000fe40007810000 */
[----:B------:R-:W-:Y:S02]  /*97e0*/  FMNMX.FTZ R3, R130, R3, !PT ;  /* 0x0000000382037209 */ /* 0x000fe40007810000 */
[----:B------:R-:W-:Y:S02]  /*97f0*/  FMNMX.FTZ R0, R247, R0, !PT ;  /* 0x00000000f7007209 */ /* 0x000fe40007810000 */
[----:B------:R-:W-:Y:S02]  /*9800*/  FMNMX.FTZ R3, R131, R3, !PT ;  /* 0x0000000383037209 */ /* 0x000fe40007810000 */
[----:B-1----:R-:W-:Y:S02]  /*9810*/  FMNMX.FTZ R74, R74, R6, !PT ;  /* 0x000000064a4a7209 */ /* 0x002fe40007810000 */
[----:B------:R-:W-:Y:S01]  /*9820*/  FMNMX.FTZ R0, R246, R0, !PT ;  /* 0x00000000f6007209 */ /* 0x000fe20007810000 */
[----:B------:R-:W1:Y:S03]  /*9830*/  SHFL.BFLY PT, R73, R3, 0x2, 0x1f ;  /* 0x0c401f0003497f89 */ /* 0x000e6600000e0000 */
[----:B------:R-:W-:Y:S04]  /*9840*/  FMNMX.FTZ R0, R26, R0, !PT ;  /* 0x000000001a007209 */ /* 0x000fe80007810000 */
[----:B------:R-:W-:Y:S01]  /*9850*/  FMNMX.FTZ R0, R27, R0, !PT ;  /* 0x000000001b007209 */ /* 0x000fe20007810000 */
[----:B------:R-:W3:Y:S01]  /*9860*/  SHFL.BFLY PT, R6, R74, 0x1, 0x1f ;  /* 0x0c201f004a067f89 */ /* 0x000ee200000e0000 */
[----:B--2---:R-:W-:Y:S02]  /*9870*/  FMNMX.FTZ R4, R4, R5, !PT ;  /* 0x0000000504047209 */ /* 0x004fe40007810000 */
[----:B------:R-:W-:Y:S05]  /*9880*/  FMNMX.FTZ R0, R30, R0, !PT ;  /* 0x000000001e007209 */ /* 0x000fea0007810000 */
[----:B------:R-:W2:Y:S01]  /*9890*/  SHFL.BFLY PT, R72, R4, 0x1, 0x1f ;  /* 0x0c201f0004487f89 */ /* 0x000ea200000e0000 */
[----:B------:R-:W-:Y:S04]  /*98a0*/  FMNMX.FTZ R0, R31, R0, !PT ;  /* 0x000000001f007209 */ /* 0x000fe80007810000 */
[----:B------:R-:W-:Y:S02]  /*98b0*/  FMNMX.FTZ R0, R42, R0, !PT ;  /* 0x000000002a007209 */ /* 0x000fe40007810000 */
[----:B-1----:R-:W-:Y:S02]  /*98c0*/  FMNMX.FTZ R73, R3, R73, !PT ;  /* 0x0000004903497209 */ /* 0x002fe40007810000 */
[----:B------:R-:W-:Y:S03]  /*98d0*/  FMNMX.FTZ R0, R43, R0, !PT ;  /* 0x000000002b007209 */ /* 0x000fe60007810000 */
[----:B------:R-:W1:Y:S01]  /*98e0*/  SHFL.BFLY PT, R7, R73, 0x1, 0x1f ;  /* 0x0c201f0049077f89 */ /* 0x000e6200000e0000 */
[----:B------:R-:W-:Y:S02]  /*98f0*/  FMNMX.FTZ R0, R24, R0, !PT ;  /* 0x0000000018007209 */ /* 0x000fe40007810000 */
[----:B---3--:R-:W-:Y:S02]  /*9900*/  FMNMX.FTZ R74, R74, R6, !PT ;  /* 0x000000064a4a7209 */ /* 0x008fe40007810000 */
[----:B------:R-:W-:Y:S02]  /*9910*/  FMNMX.FTZ R0, R25, R0, !PT ;  /* 0x0000000019007209 */ /* 0x000fe40007810000 */
[C---:B------:R-:W-:Y:S01]  /*9920*/  FSETP.NEU.FTZ.AND P1, PT, R74.reuse, -INF , PT ;  /* 0xff8000004a00780b */ /* 0x040fe20003f3d000 */
[----:B------:R-:W-:Y:S01]  /*9930*/  FMUL.FTZ R75, R74, c[0x0][0x23c] ;  /* 0x00008f004a4b7a20 */ /* 0x000fe20000410000 */
[----:B------:R-:W-:Y:S01]  /*9940*/  FMNMX.FTZ R0, R60, R0, !PT ;  /* 0x000000003c007209 */ /* 0x000fe20007810000 */
[----:B------:R-:W-:Y:S01]  /*9950*/  STL [R1+0xbc], R74 ;  /* 0x0000bc4a01007387 */ /* 0x000fe20000100800 */
[----:B--2---:R-:W-:Y:S02]  /*9960*/  FMNMX.FTZ R72, R4, R72, !PT ;  /* 0x0000004804487209 */ /* 0x004fe40007810000 */
[----:B------:R-:W-:Y:S02]  /*9970*/  FSEL R75, R75, RZ, P1 ;  /* 0x000000ff4b4b7208 */ /* 0x000fe40000800000 */
[----:B------:R-:W-:Y:S01]  /*9980*/  FMNMX.FTZ R0, R61, R0, !PT ;  /* 0x000000003d007209 */ /* 0x000fe20007810000 */
[----:B------:R-:W-:Y:S02]  /*9990*/  FMUL.FTZ R93, R72, c[0x0][0x23c] ;  /* 0x00008f00485d7a20 */ /* 0x000fe40000410000 */
[--C-:B------:R-:W-:Y:S01]  /*99a0*/  FFMA.FTZ R4, R244, c[0x0][0x23c], -R75.reuse ;  /* 0x00008f00f4047a23 */ /* 0x100fe2000001084b */
[----:B------:R-:W-:Y:S01]  /*99b0*/  FMNMX.FTZ R0, R87, R0, !PT ;  /* 0x0000000057007209 */ /* 0x000fe20007810000 */
[--C-:B------:R-:W-:Y:S02]  /*99c0*/  FFMA.FTZ R5, R12, c[0x0][0x23c], -R75.reuse ;  /* 0x00008f000c057a23 */ /* 0x100fe4000001084b */
[----:B------:R2:W-:Y:S01]  /*99d0*/  MUFU.EX2 R205, R4 ;  /* 0x0000000400cd7308 */ /* 0x0005e20000000800 */
[----:B------:R-:W-:Y:S01]  /*99e0*/  FMNMX.FTZ R0, R103, R0, !PT ;  /* 0x0000000067007209 */ /* 0x000fe20007810000 */
[--C-:B------:R-:W-:Y:S01]  /*99f0*/  FFMA.FTZ R6, R33, c[0x0][0x23c], -R75.reuse ;  /* 0x00008f0021067a23 */ /* 0x100fe2000001084b */
[----:B-1----:R-:W-:Y:S01]  /*9a00*/  FMNMX.FTZ R73, R73, R7, !PT ;  /* 0x0000000749497209 */ /* 0x002fe20007810000 */
[--C-:B------:R-:W-:Y:S01]  /*9a10*/  FFMA.FTZ R7, R32, c[0x0][0x23c], -R75.reuse ;  /* 0x00008f0020077a23 */ /* 0x100fe2000001084b */
[----:B------:R-:W-:Y:S01]  /*9a20*/  FMNMX.FTZ R0, R113, R0, !PT ;  /* 0x0000000071007209 */ /* 0x000fe20007810000 */
[----:B------:R-:W-:Y:S01]  /*9a30*/  FFMA.FTZ R96, R96, c[0x0][0x23c], -R75 ;  /* 0x00008f0060607a23 */ /* 0x000fe2000001084b */
[C---:B------:R-:W-:Y:S01]  /*9a40*/  FSETP.NEU.FTZ.AND P1, PT, R73.reuse, -INF , PT ;  /* 0xff8000004900780b */ /* 0x040fe20003f3d000 */
[----:B------:R-:W-:Y:S01]  /*9a50*/  FMUL.FTZ R92, R73, c[0x0][0x23c] ;  /* 0x00008f00495c7a20 */ /* 0x000fe20000410000 */
[----:B------:R-:W-:Y:S01]  /*9a60*/  FMNMX.FTZ R0, R109, R0, !PT ;  /* 0x000000006d007209 */ /* 0x000fe20007810000 */
[----:B------:R1:W3:Y:S01]  /*9a70*/  MUFU.EX2 R244, R5 ;  /* 0x0000000500f47308 */ /* 0x0002e20000000800 */
[----:B------:R-:W-:Y:S02]  /*9a80*/  STL [R1+0xc0], R73 ;  /* 0x0000c04901007387 */ /* 0x000fe40000100800 */
[----:B------:R-:W-:Y:S02]  /*9a90*/  FSEL R92, R92, RZ, P1 ;  /* 0x000000ff5c5c7208 */ /* 0x000fe40000800000 */
[----:B------:R-:W-:Y:S02]  /*9aa0*/  FMNMX.FTZ R0, R102, R0, !PT ;  /* 0x0000000066007209 */ /* 0x000fe40007810000 */
[----:B------:R-:W-:Y:S01]  /*9ab0*/  FSETP.NEU.FTZ.AND P1, PT, R72, -INF , PT ;  /* 0xff8000004800780b */ /* 0x000fe20003f3d000 */
[--C-:B------:R-:W-:Y:S01]  /*9ac0*/  FFMA.FTZ R33, R47, c[0x0][0x23c], -R92.reuse ;  /* 0x00008f002f217a23 */ /* 0x100fe2000001085c */
[----:B------:R-:W-:Y:S01]  /*9ad0*/  FMNMX.FTZ R0, R64, R0, !PT ;  /* 0x0000000040007209 */ /* 0x000fe20007810000 */
[--C-:B------:R-:W-:Y:S01]  /*9ae0*/  FFMA.FTZ R95, R95, c[0x0][0x23c], -R92.reuse ;  /* 0x00008f005f5f7a23 */ /* 0x100fe2000001085c */
[----:B------:R-:W-:Y:S02]  /*9af0*/  FSEL R93, R93, RZ, P1 ;  /* 0x000000ff5d5d7208 */ /* 0x000fe40000800000 */
[----:B------:R-:W-:Y:S01]  /*9b00*/  FMNMX.FTZ R0, R110, R0, !PT ;  /* 0x000000006e007209 */ /* 0x000fe20007810000 */
[--C-:B--2---:R-:W-:Y:S02]  /*9b10*/  FFMA.FTZ R4, R223, c[0x0][0x23c], -R92.reuse ;  /* 0x00008f00df047a23 */ /* 0x104fe4000001085c */
[--C-:B------:R-:W-:Y:S01]  /*9b20*/  FFMA.FTZ R106, R106, c[0x0][0x23c], -R93.reuse ;  /* 0x00008f006a6a7a23 */ /* 0x100fe2000001085d */
[----:B------:R-:W-:Y:S01]  /*9b30*/  FMNMX.FTZ R0, R121, R0, !PT ;  /* 0x0000000079007209 */ /* 0x000fe20007810000 */
[----:B------:R2:W-:Y:S01]  /*9b40*/  MUFU.EX2 R206, R4 ;  /* 0x0000000400ce7308 */ /* 0x0005e20000000800 */
[--C-:B------:R-:W-:Y:S02]  /*9b50*/  FFMA.FTZ R108, R108, c[0x0][0x23c], -R93.reuse ;  /* 0x00008f006c6c7a23 */ /* 0x100fe4000001085d */
[----:B------:R-:W-:Y:S01]  /*9b60*/  FMNMX.FTZ R0, R127, R0, !PT ;  /* 0x000000007f007209 */ /* 0x000fe20007810000 */
[--C-:B-1----:R-:W-:Y:S03]  /*9b70*/  FFMA.FTZ R5, R19, c[0x0][0x23c], -R92.reuse ;  /* 0x00008f0013057a23 */ /* 0x102fe6000001085c */
[----:B------:R-:W-:Y:S02]  /*9b80*/  FMNMX.FTZ R0, R63, R0, !PT ;  /* 0x000000003f007209 */ /* 0x000fe40007810000 */
[----:B---3--:R-:W-:Y:S01]  /*9b90*/  F2FP.PACK_AB R76, R244, R205 ;  /* 0x000000cdf44c723e */ /* 0x008fe200000000ff */
[----:B------:R-:W-:Y:S01]  /*9ba0*/  MUFU.EX2 R108, R108 ;  /* 0x0000006c006c7308 */ /* 0x000fe20000000800 */
[----:B------:R-:W-:Y:S04]  /*9bb0*/  FMNMX.FTZ R0, R62, R0, !PT ;  /* 0x000000003e007209 */ /* 0x000fe80007810000 */
[----:B------:R-:W-:Y:S04]  /*9bc0*/  FMNMX.FTZ R0, R58, R0, !PT ;  /* 0x000000003a007209 */ /* 0x000fe80007810000 */
[----:B------:R-:W-:Y:S04]  /*9bd0*/  FMNMX.FTZ R0, R99, R0, !PT ;  /* 0x0000000063007209 */ /* 0x000fe80007810000 */
[----:B------:R-:W-:Y:S01]  /*9be0*/  FMNMX.FTZ R0, R104, R0, !PT ;  /* 0x0000000068007209 */ /* 0x000fe20007810000 */
[----:B--2---:R-:W-:Y:S02]  /*9bf0*/  FFMA.FTZ R4, R11, c[0x0][0x23c], -R92 ;  /* 0x00008f000b047a23 */ /* 0x004fe4000001085c */
[----:B------:R1:W-:Y:S01]  /*9c00*/  MUFU.EX2 R11, R5 ;  /* 0x00000005000b7308 */ /* 0x0003e20000000800 */
[----:B------:R-:W-:Y:S04]  /*9c10*/  FMNMX.FTZ R0, R212, R0, !PT ;  /* 0x00000000d4007209 */ /* 0x000fe80007810000 */
[----:B------:R-:W-:Y:S04]  /*9c20*/  FMNMX.FTZ R0, R211, R0, !PT ;  /* 0x00000000d3007209 */ /* 0x000fe80007810000 */
[----:B------:R-:W-:Y:S01]  /*9c30*/  FMNMX.FTZ R0, R71, R0, !PT ;  /* 0x0000000047007209 */ /* 0x000fe20007810000 */
[----:B------:R2:W3:Y:S03]  /*9c40*/  MUFU.EX2 R215, R4 ;  /* 0x0000000400d77308 */ /* 0x0004e60000000800 */
[----:B------:R-:W-:Y:S05]  /*9c50*/  FMNMX.FTZ R0, R70, R0, !PT ;  /* 0x0000000046007209 */ /* 0x000fea0007810000 */
[----:B------:R-:W4:Y:S01]  /*9c60*/  SHFL.BFLY PT, R2, R0, 0x2, 0x1f ;  /* 0x0c401f0000027f89 */ /* 0x000f2200000e0000 */
[----:B-1----:R-:W-:Y:S04]  /*9c70*/  FFMA.FTZ R5, R249, c[0x0][0x23c], -R93 ;  /* 0x00008f00f9057a23 */ /* 0x002fe8000001085d */
[----:B------:R1:W-:Y:S01]  /*9c80*/  MUFU.EX2 R249, R5 ;  /* 0x0000000500f97308 */ /* 0x0003e20000000800 */
[--C-:B--2---:R-:W-:Y:S01]  /*9c90*/  FFMA.FTZ R4, R217, c[0x0][0x23c], -R75.reuse ;  /* 0x00008f00d9047a23 */ /* 0x104fe2000001084b */
[----:B---3--:R-:W-:Y:S08]  /*9ca0*/  F2FP.PACK_AB R77, R215, R206 ;  /* 0x000000ced74d723e */ /* 0x008ff000000000ff */
[----:B------:R2:W-:Y:S01]  /*9cb0*/  MUFU.EX2 R223, R4 ;  /* 0x0000000400df7308 */ /* 0x0005e20000000800 */
[----:B----4-:R-:W-:Y:S01]  /*9cc0*/  FMNMX.FTZ R2, R0, R2, !PT ;  /* 0x0000000200027209 */ /* 0x010fe20007810000 */
[----:B------:R-:W-:Y:S01]  /*9cd0*/  FADD.FTZ R0, -R74, R132 ;  /* 0x000000844a007221 */ /* 0x000fe20000010100 */
[----:B------:R-:W-:Y:S03]  /*9ce0*/  MOV R132, R55 ;  /* 0x0000003700847202 */ /* 0x000fe60000000f00 */
[----:B------:R-:W3:Y:S04]  /*9cf0*/  SHFL.BFLY PT, R3, R2, 0x1, 0x1f ;  /* 0x0c201f0002037f89 */ /* 0x000ee800000e0000 */
[----:B------:R-:W-:Y:S01]  /*9d00*/  MUFU.EX2 R74, R6 ;  /* 0x00000006004a7308 */ /* 0x000fe20000000800 */
[----:B------:R-:W-:Y:S02]  /*9d10*/  FMUL.FTZ R0, R0, c[0x0][0x23c] ;  /* 0x00008f0000007a20 */ /* 0x000fe40000410000 */
[----:B-1----:R-:W-:Y:S07]  /*9d20*/  FFMA.FTZ R5, R22, c[0x0][0x23c], -R92 ;  /* 0x00008f0016057a23 */ /* 0x002fee000001085c */
[----:B------:R1:W4:Y:S01]  /*9d30*/  MUFU.EX2 R68, R0 ;  /* 0x0000000000447308 */ /* 0x0003220000000800 */
[----:B--2---:R-:W-:Y:S02]  /*9d40*/  FFMA.FTZ R4, R17, c[0x0][0x23c], -R75 ;  /* 0x00008f0011047a23 */ /* 0x004fe4000001084b */
[----:B------:R-:W-:Y:S07]  /*9d50*/  FFMA.FTZ R17, R45, c[0x0][0x23c], -R93 ;  /* 0x00008f002d117a23 */ /* 0x000fee000001085d */
[----:B------:R-:W2:Y:S01]  /*9d60*/  MUFU.EX2 R13, R4 ;  /* 0x00000004000d7308 */ /* 0x000ea20000000800 */
[----:B---3--:R-:W-:Y:S04]  /*9d70*/  FMNMX.FTZ R3, R2, R3, !PT ;  /* 0x0000000302037209 */ /* 0x008fe80007810000 */
[C---:B------:R-:W-:Y:S01]  /*9d80*/  FSETP.NEU.FTZ.AND P1, PT, R3.reuse, -INF , PT ;  /* 0xff8000000300780b */ /* 0x040fe20003f3d000 */
[----:B------:R-:W-:Y:S04]  /*9d90*/  FMUL.FTZ R94, R3, c[0x0][0x23c] ;  /* 0x00008f00035e7a20 */ /* 0x000fe80000410000 */
[----:B------:R3:W-:Y:S01]  /*9da0*/  MUFU.EX2 R228, R17 ;  /* 0x0000001100e47308 */ /* 0x0007e20000000800 */
[----:B------:R-:W-:Y:S01]  /*9db0*/  FSEL R94, R94, RZ, P1 ;  /* 0x000000ff5e5e7208 */ /* 0x000fe20000800000 */
[----:B-1----:R-:W-:Y:S01]  /*9dc0*/  FADD.FTZ R0, -R73, R133 ;  /* 0x0000008549007221 */ /* 0x002fe20000010100 */
[----:B------:R-:W-:Y:S01]  /*9dd0*/  MOV R133, R10 ;  /* 0x0000000a00857202 */ /* 0x000fe20000000f00 */
[----:B----4-:R-:W-:Y:S02]  /*9de0*/  FMUL.FTZ R32, R68, R164 ;  /* 0x000000a444207220 */ /* 0x010fe40000410000 */
[----:B------:R-:W-:Y:S02]  /*9df0*/  FMUL.FTZ R0, R0, c[0x0][0x23c] ;  /* 0x00008f0000007a20 */ /* 0x000fe40000410000 */
[--C-:B------:R-:W-:Y:S02]  /*9e00*/  FFMA.FTZ R12, R42, c[0x0][0x23c], -R94.reuse ;  /* 0x00008f002a0c7a23 */ /* 0x100fe4000001085e */
[----:B------:R1:W4:Y:S01]  /*9e10*/  MUFU.EX2 R69, R0 ;  /* 0x0000000000457308 */ /* 0x0003220000000800 */
[----:B------:R-:W-:Y:S01]  /*9e20*/  FFMA.FTZ R25, R25, c[0x0][0x23c], -R94 ;  /* 0x00008f0019197a23 */ /* 0x000fe2000001085e */
[----:B--2---:R2:W-:Y:S01]  /*9e30*/  STL [R1+0xc], R13 ;  /* 0x00000c0d01007387 */ /* 0x0045e20000100800 */
[----:B------:R-:W-:Y:S01]  /*9e40*/  FFMA.FTZ R4, R18, c[0x0][0x23c], -R92 ;  /* 0x00008f0012047a23 */ /* 0x000fe2000001085c */
[----:B------:R-:W-:Y:S01]  /*9e50*/  F2FP.PACK_AB R78, R13, R223 ;  /* 0x000000df0d4e723e */ /* 0x000fe200000000ff */
[--C-:B------:R-:W-:Y:S01]  /*9e60*/  FFMA.FTZ R60, R60, c[0x0][0x23c], -R94.reuse ;  /* 0x00008f003c3c7a23 */ /* 0x100fe2000001085e */
[----:B------:R-:W-:Y:S01]  /*9e70*/  STL [R1+0xc4], R72 ;  /* 0x0000c44801007387 */ /* 0x000fe20000100800 */
[--C-:B------:R-:W-:Y:S02]  /*9e80*/  FFMA.FTZ R212, R212, c[0x0][0x23c], -R94.reuse ;  /* 0x00008f00d4d47a23 */ /* 0x100fe4000001085e */
[----:B------:R-:W-:Y:S01]  /*9e90*/  FFMA.FTZ R211, R211, c[0x0][0x23c], -R94 ;  /* 0x00008f00d3d37a23 */ /* 0x000fe2000001085e */
[----:B------:R2:W2:Y:S01]  /*9ea0*/  MUFU.EX2 R217, R4 ;  /* 0x0000000400d97308 */ /* 0x0004a20000000800 */
[----:B------:R2:W-:Y:S01]  /*9eb0*/  STL [R1+0x4], R11 ;  /* 0x0000040b01007387 */ /* 0x0005e20000100800 */
[----:B---3--:R-:W-:Y:S03]  /*9ec0*/  FMUL.FTZ R17, R68, R149 ;  /* 0x0000009544117220 */ /* 0x008fe60000410000 */
[----:B------:R3:W-:Y:S05]  /*9ed0*/  STL [R1+0xc8], R3 ;  /* 0x0000c80301007387 */ /* 0x0007ea0000100800 */
[----:B------:R3:W-:Y:S01]  /*9ee0*/  MUFU.EX2 R237, R12 ;  /* 0x0000000c00ed7308 */ /* 0x0007e20000000800 */
[----:B-1----:R-:W-:Y:S01]  /*9ef0*/  FADD.FTZ R0, -R72, R134 ;  /* 0x0000008648007221 */ /* 0x002fe20000010100 */
[----:B------:R-:W-:Y:S01]  /*9f00*/  MOV R134, R64 ;  /* 0x0000004000867202 */ /* 0x000fe20000000f00 */
[C---:B----4-:R-:W-:Y:S02]  /*9f10*/  FMUL.FTZ R18, R69.reuse, R150 ;  /* 0x0000009645127220 */ /* 0x050fe40000410000 */
[----:B------:R-:W-:Y:S02]  /*9f20*/  FMUL.FTZ R0, R0, c[0x0][0x23c] ;  /* 0x00008f0000007a20 */ /* 0x000fe40000410000 */
[----:B------:R-:W-:Y:S03]  /*9f30*/  FMUL.FTZ R19, R69, R151 ;  /* 0x0000009745137220 */ /* 0x000fe60000410000 */
[----:B------:R1:W4:Y:S01]  /*9f40*/  MUFU.EX2 R2, R0 ;  /* 0x0000000000027308 */ /* 0x0003220000000800 */
[----:B--2---:R-:W-:Y:S01]  /*9f50*/  FFMA.FTZ R4, R245, c[0x0][0x23c], -R93 ;  /* 0x00008f00f5047a23 */ /* 0x004fe2000001085d */
[----:B------:R-:W-:Y:S08]  /*9f60*/  F2FP.PACK_AB R79, R11, R217 ;  /* 0x000000d90b4f723e */ /* 0x000ff000000000ff */
[----:B------:R2:W-:Y:S01]  /*9f70*/  MUFU.EX2 R204, R4 ;  /* 0x0000000400cc7308 */ /* 0x0005e20000000800 */
[--C-:B---3--:R-:W-:Y:S09]  /*9f80*/  FFMA.FTZ R12, R43, c[0x0][0x23c], -R94.reuse ;  /* 0x00008f002b0c7a23 */ /* 0x108ff2000001085e */
[----:B------:R3:W-:Y:S01]  /*9f90*/  MUFU.EX2 R233, R12 ;  /* 0x0000000c00e97308 */ /* 0x0007e20000000800 */
[----:B-1----:R-:W-:Y:S01]  /*9fa0*/  FADD.FTZ R0, -R3, R135 ;  /* 0x0000008703007221 */ /* 0x002fe20000010100 */
[----:B------:R-:W-:Y:S01]  /*9fb0*/  MOV R135, R54 ;  /* 0x0000003600877202 */ /* 0x000fe20000000f00 */
[----:B----4-:R-:W-:Y:S02]  /*9fc0*/  FMUL.FTZ R13, R2, R145 ;  /* 0x00000091020d7220 */ /* 0x010fe40000410000 */
[----:B------:R-:W-:Y:S05]  /*9fd0*/  FMUL.FTZ R0, R0, c[0x0][0x23c] ;  /* 0x00008f0000007a20 */ /* 0x000fea0000410000 */
[----:B------:R1:W-:Y:S01]  /*9fe0*/  MUFU.EX2 R145, R25 ;  /* 0x0000001900917308 */ /* 0x0003e20000000800 */
[C---:B------:R-:W-:Y:S02]  /*9ff0*/  FMUL.FTZ R45, R2.reuse, R177 ;  /* 0x000000b1022d7220 */ /* 0x040fe40000410000 */
[--C-:B--2---:R-:W-:Y:S02]  /*a000*/  FFMA.FTZ R4, R9, c[0x0][0x23c], -R93.reuse ;  /* 0x00008f0009047a23 */ /* 0x104fe4000001085d */
[----:B------:R-:W-:Y:S01]  /*a010*/  FMUL.FTZ R9, R2, R137 ;  /* 0x0000008902097220 */ /* 0x000fe20000410000 */
[----:B------:R-:W-:Y:S04]  /*a020*/  MOV R137, R86 ;  /* 0x0000005600897202 */ /* 0x000fe80000000f00 */
[----:B------:R2:W4:Y:S01]  /*a030*/  MUFU.EX2 R214, R4 ;  /* 0x0000000400d67308 */ /* 0x0005220000000800 */
[----:B---3--:R-:W-:Y:S09]  /*a040*/  FFMA.FTZ R12, R14, c[0x0][0x23c], -R93 ;  /* 0x00008f000e0c7a23 */ /* 0x008ff2000001085d */
[----:B------:R-:W3:Y:S01]  /*a050*/  MUFU.EX2 R0, R0 ;  /* 0x0000000000007308 */ /* 0x000ee20000000800 */
[----:B-1----:R-:W-:Y:S02]  /*a060*/  FMUL.FTZ R25, R2, R157 ;  /* 0x0000009d02197220 */ /* 0x002fe40000410000 */
[----:B--2---:R-:W-:Y:S01]  /*a070*/  FFMA.FTZ R4, R222, c[0x0][0x23c], -R94 ;  /* 0x00008f00de047a23 */ /* 0x004fe2000001085e */
[----:B----4-:R-:W-:Y:S06]  /*a080*/  F2FP.PACK_AB R64, R214, R204 ;  /* 0x000000ccd640723e */ /* 0x010fec00000000ff */
[----:B------:R1:W-:Y:S01]  /*a090*/  MUFU.EX2 R207, R4 ;  /* 0x0000000400cf7308 */ /* 0x0003e20000000800 */
[C---:B---3--:R-:W-:Y:S01]  /*a0a0*/  FMUL.FTZ R10, R0.reuse, R138 ;  /* 0x0000008a000a7220 */ /* 0x048fe20000410000 */
[----:B------:R-:W-:Y:S01]  /*a0b0*/  MOV R138, R87 ;  /* 0x00000057008a7202 */ /* 0x000fe20000000f00 */
[C---:B------:R-:W-:Y:S01]  /*a0c0*/  FMUL.FTZ R11, R0.reuse, R139 ;  /* 0x0000008b000b7220 */ /* 0x040fe20000410000 */
[----:B------:R-:W-:Y:S01]  /*a0d0*/  MOV R139, R133 ;  /* 0x00000085008b7202 */ /* 0x000fe20000000f00 */
[C---:B------:R-:W-:Y:S01]  /*a0e0*/  FMUL.FTZ R14, R0.reuse, R146 ;  /* 0x00000092000e7220 */ /* 0x040fe20000410000 */
[----:B------:R-:W-:Y:S01]  /*a0f0*/  MOV R133, R63 ;  /* 0x0000003f00857202 */ /* 0x000fe20000000f00 */
[C---:B------:R-:W-:Y:S02]  /*a100*/  FMUL.FTZ R43, R0.reuse, R175 ;  /* 0x000000af002b7220 */ /* 0x040fe40000410000 */
[C---:B------:R-:W-:Y:S02]  /*a110*/  FMUL.FTZ R42, R0.reuse, R174 ;  /* 0x000000ae002a7220 */ /* 0x040fe40000410000 */
[----:B------:R-:W-:Y:S01]  /*a120*/  FMUL.FTZ R47, R0, R179 ;  /* 0x000000b3002f7220 */ /* 0x000fe20000410000 */
[----:B------:R-:W-:Y:S01]  /*a130*/  MOV R179, R121 ;  /* 0x0000007900b37202 */ /* 0x000fe20000000f00 */
[----:B------:R-:W-:Y:S02]  /*a140*/  FFMA.FTZ R121, R200, c[0x0][0x23c], -R92 ;  /* 0x00008f00c8797a23 */ /* 0x000fe4000001085c */
[--C-:B------:R-:W-:Y:S02]  /*a150*/  FFMA.FTZ R63, R61, c[0x0][0x23c], -R94.reuse ;  /* 0x00008f003d3f7a23 */ /* 0x100fe4000001085e */
[----:B------:R-:W-:Y:S02]  /*a160*/  FMUL.FTZ R61, R2, R193 ;  /* 0x000000c1023d7220 */ /* 0x000fe40000410000 */
[----:B------:R-:W-:Y:S01]  /*a170*/  MUFU.EX2 R121, R121 ;  /* 0x0000007900797308 */ /* 0x000fe20000000800 */
[--C-:B-1----:R-:W-:Y:S02]  /*a180*/  FFMA.FTZ R4, R8, c[0x0][0x23c], -R94.reuse ;  /* 0x00008f0008047a23 */ /* 0x102fe4000001085e */
[----:B------:R-:W-:Y:S07]  /*a190*/  FFMA.FTZ R8, R20, c[0x0][0x23c], -R75 ;  /* 0x00008f0014087a23 */ /* 0x000fee000001084b */
[----:B------:R1:W2:Y:S02]  /*a1a0*/  MUFU.EX2 R213, R4 ;  /* 0x0000000400d57308 */ /* 0x0002a40000000800 */
[----:B-1----:R-:W-:Y:S01]  /*a1b0*/  FFMA.FTZ R4, R248, c[0x0][0x23c], -R93 ;  /* 0x00008f00f8047a23 */ /* 0x002fe2000001085d */
[----:B--2---:R-:W-:Y:S07]  /*a1c0*/  F2FP.PACK_AB R65, R213, R207 ;  /* 0x000000cfd541723e */ /* 0x004fee00000000ff */
[----:B------:R1:W2:Y:S02]  /*a1d0*/  MUFU.EX2 R248, R4 ;  /* 0x0000000400f87308 */ /* 0x0002a40000000800 */
[----:B-1----:R-:W-:Y:S01]  /*a1e0*/  FFMA.FTZ R4, R247, c[0x0][0x23c], -R94 ;  /* 0x00008f00f7047a23 */ /* 0x002fe2000001085e */
[----:B--2---:R-:W-:Y:S07]  /*a1f0*/  F2FP.PACK_AB R66, R248, R249 ;  /* 0x000000f9f842723e */ /* 0x004fee00000000ff */
[----:B------:R1:W-:Y:S10]  /*a200*/  MUFU.EX2 R247, R8 ;  /* 0x0000000800f77308 */ /* 0x0003f40000000800 */
[----:B------:R2:W-:Y:S01]  /*a210*/  MUFU.EX2 R222, R4 ;  /* 0x0000000400de7308 */ /* 0x0005e20000000800 */
[--C-:B-1----:R-:W-:Y:S02]  /*a220*/  FFMA.FTZ R8, R49, c[0x0][0x23c], -R75.reuse ;  /* 0x00008f0031087a23 */ /* 0x102fe4000001084b */
[----:B------:R-:W-:Y:S07]  /*a230*/  FFMA.FTZ R49, R56, c[0x0][0x23c], -R92 ;  /* 0x00008f0038317a23 */ /* 0x000fee000001085c */
[----:B------:R1:W-:Y:S01]  /*a240*/  MUFU.EX2 R230, R8 ;  /* 0x0000000800e67308 */ /* 0x0003e20000000800 */
[----:B------:R-:W-:Y:S02]  /*a250*/  FMUL.FTZ R56, R2, R188 ;  /* 0x000000bc02387220 */ /* 0x000fe40000410000 */
[----:B--2---:R-:W-:Y:S07]  /*a260*/  FFMA.FTZ R4, R246, c[0x0][0x23c], -R94 ;  /* 0x00008f00f6047a23 */ /* 0x004fee000001085e */
[----:B------:R2:W3:Y:S10]  /*a270*/  MUFU.EX2 R245, R4 ;  /* 0x0000000400f57308 */ /* 0x0004f40000000800 */
[----:B------:R-:W-:Y:S01]  /*a280*/  MUFU.EX2 R246, R5 ;  /* 0x0000000500f67308 */ /* 0x000fe20000000800 */
[----:B-1----:R-:W-:Y:S01]  /*a290*/  FMUL.FTZ R8, R2, R136 ;  /* 0x0000008802087220 */ /* 0x002fe20000410000 */
[----:B------:R-:W-:Y:S01]  /*a2a0*/  MOV R136, R58 ;  /* 0x0000003a00887202 */ /* 0x000fe20000000f00 */
[----:B------:R-:W-:Y:S07]  /*a2b0*/  FMUL.FTZ R58, R0, R190 ;  /* 0x000000be003a7220 */ /* 0x000fee0000410000 */
[----:B------:R1:W-:Y:S01]  /*a2c0*/  MUFU.EX2 R164, R49 ;  /* 0x0000003100a47308 */ /* 0x0003e20000000800 */
[--C-:B--2---:R-:W-:Y:S01]  /*a2d0*/  FFMA.FTZ R4, R21, c[0x0][0x23c], -R75.reuse ;  /* 0x00008f0015047a23 */ /* 0x104fe2000001084b */
[----:B---3--:R-:W-:Y:S08]  /*a2e0*/  F2FP.PACK_AB R67, R245, R222 ;  /* 0x000000def543723e */ /* 0x008ff000000000ff */
[----:B------:R-:W2:Y:S01]  /*a2f0*/  MUFU.EX2 R3, R4 ;  /* 0x0000000400037308 */ /* 0x000ea20000000800 */
[----:B-1----:R-:W-:Y:S01]  /*a300*/  FMUL.FTZ R49, R68, R181 ;  /* 0x000000b544317220 */ /* 0x002fe20000410000 */
[----:B------:R-:W-:Y:S01]  /*a310*/  MOV R181, R102 ;  /* 0x0000006600b57202 */ /* 0x000fe20000000f00 */
[--C-:B------:R-:W-:Y:S01]  /*a320*/  FFMA.FTZ R102, R221, c[0x0][0x23c], -R92.reuse ;  /* 0x00008f00dd667a23 */ /* 0x100fe2000001085c */
[----:B--2---:R1:W-:Y:S01]  /*a330*/  STL [R1+0x44], R3 ;  /* 0x0000440301007387 */ /* 0x0043e20000100800 */
[--C-:B------:R-:W-:Y:S03]  /*a340*/  FFMA.FTZ R4, R23, c[0x0][0x23c], -R92.reuse ;  /* 0x00008f0017047a23 */ /* 0x100fe6000001085c */
[----:B------:R-:W2:Y:S03]  /*a350*/  LDSM.16.MT88.4 R20, [R224+0x8000] ;  /* 0x00800000e014783b */ /* 0x000ea60000004200 */
[----:B------:R-:W3:Y:S10]  /*a360*/  MUFU.EX2 R4, R4 ;  /* 0x0000000400047308 */ /* 0x000ef40000000800 */
[----:B-1----:R-:W1:Y:S01]  /*a370*/  MUFU.EX2 R3, R7 ;  /* 0x0000000700037308 */ /* 0x002e620000000800 */
[----:B---3--:R3:W-:Y:S04]  /*a380*/  STL [R1+0x40], R4 ;  /* 0x0000400401007387 */ /* 0x0087e80000100800 */
[----:B-1----:R1:W-:Y:S01]  /*a390*/  STL [R1+0x48], R3 ;  /* 0x0000480301007387 */ /* 0x0023e20000100800 */
[--C-:B------:R-:W-:Y:S04]  /*a3a0*/  FFMA.FTZ R7, R36, c[0x0][0x23c], -R75.reuse ;  /* 0x00008f0024077a23 */ /* 0x100fe8000001084b */
[----:B------:R4:W-:Y:S01]  /*a3b0*/  MUFU.EX2 R240, R7 ;  /* 0x0000000700f07308 */ /* 0x0009e20000000800 */
[--C-:B---3--:R-:W-:Y:S02]  /*a3c0*/  FFMA.FTZ R4, R34, c[0x0][0x23c], -R92.reuse ;  /* 0x00008f0022047a23 */ /* 0x108fe4000001085c */
[C---:B------:R-:W-:Y:S01]  /*a3d0*/  FMUL.FTZ R34, R69.reuse, R166 ;  /* 0x000000a645227220 */ /* 0x040fe20000410000 */
[----:B------:R-:W-:Y:S01]  /*a3e0*/  MOV R166, R126 ;  /* 0x0000007e00a67202 */ /* 0x000fe20000000f00 */
[--C-:B------:R-:W-:Y:S02]  /*a3f0*/  FFMA.FTZ R126, R112, c[0x0][0x23c], -R75.reuse ;  /* 0x00008f00707e7a23 */ /* 0x100fe4000001084b */
[--C-:B------:R-:W-:Y:S01]  /*a400*/  FFMA.FTZ R112, R202, c[0x0][0x23c], -R92.reuse ;  /* 0x00008f00ca707a23 */ /* 0x100fe2000001085c */
[----:B------:R-:W-:Y:S03]  /*a410*/  MOV R177, R166 ;  /* 0x000000a600b17202 */ /* 0x000fe60000000f00 */
[----:B------:R-:W-:Y:S10]  /*a420*/  MUFU.EX2 R126, R126 ;  /* 0x0000007e007e7308 */ /* 0x000ff40000000800 */
[----:B-1----:R1:W-:Y:S01]  /*a430*/  MUFU.EX2 R3, R4 ;  /* 0x0000000400037308 */ /* 0x0023e20000000800 */
[--C-:B----4-:R-:W-:Y:S02]  /*a440*/  FFMA.FTZ R7, R50, c[0x0][0x23c], -R92.reuse ;  /* 0x00008f0032077a23 */ /* 0x110fe4000001085c */
[----:B------:R-:W-:Y:S01]  /*a450*/  FMUL.FTZ R50, R69, R182 ;  /* 0x000000b645327220 */ /* 0x000fe20000410000 */
[----:B------:R-:W-:Y:S01]  /*a460*/  MOV R182, R98 ;  /* 0x0000006200b67202 */ /* 0x000fe20000000f00 */
[--C-:B------:R-:W-:Y:S01]  /*a470*/  FFMA.FTZ R98, R251, c[0x0][0x23c], -R92.reuse ;  /* 0x00008f00fb627a23 */ /* 0x100fe2000001085c */
[----:B------:R-:W-:Y:S04]  /*a480*/  MOV R251, R164 ;  /* 0x000000a400fb7202 */ /* 0x000fe80000000f00 */
[----:B------:R3:W-:Y:S10]  /*a490*/  MUFU.EX2 R231, R7 ;  /* 0x0000000700e77308 */ /* 0x0007f40000000800 */
[----:B------:R-:W-:Y:S01]  /*a4a0*/  MUFU.EX2 R200, R98 ;  /* 0x0000006200c87308 */ /* 0x000fe20000000800 */
[----:B-1----:R-:W-:Y:S02]  /*a4b0*/  FFMA.FTZ R4, R35, c[0x0][0x23c], -R92 ;  /* 0x00008f0023047a23 */ /* 0x002fe4000001085c */
[----:B------:R-:W-:Y:S01]  /*a4c0*/  FMUL.FTZ R35, R69, R167 ;  /* 0x000000a745237220 */ /* 0x000fe20000410000 */
[----:B------:R-:W-:Y:S01]  /*a4d0*/  MOV R167, R120 ;  /* 0x0000007800a77202 */ /* 0x000fe20000000f00 */
[----:B------:R-:W-:Y:S05]  /*a4e0*/  FFMA.FTZ R120, R90, c[0x0][0x23c], -R75 ;  /* 0x00008f005a787a23 */ /* 0x000fea000001084b */
[----:B------:R1:W-:Y:S01]  /*a4f0*/  MUFU.EX2 R243, R4 ;  /* 0x0000000400f37308 */ /* 0x0003e20000000800 */
[----:B------:R-:W-:Y:S01]  /*a500*/  MOV R174, R167 ;  /* 0x000000a700ae7202 */ /* 0x000fe20000000f00 */
[----:B---3--:R-:W-:Y:S02]  /*a510*/  FFMA.FTZ R7, R41, c[0x0][0x23c], -R93 ;  /* 0x00008f0029077a23 */ /* 0x008fe4000001085d */
[--C-:B------:R-:W-:Y:S02]  /*a520*/  FFMA.FTZ R41, R44, c[0x0][0x23c], -R75.reuse ;  /* 0x00008f002c297a23 */ /* 0x100fe4000001084b */
[----:B------:R-:W-:Y:S04]  /*a530*/  FFMA.FTZ R44, R46, c[0x0][0x23c], -R75 ;  /* 0x00008f002e2c7a23 */ /* 0x000fe8000001084b */
[----:B------:R3:W-:Y:S01]  /*a540*/  MUFU.EX2 R234, R7 ;  /* 0x0000000700ea7308 */ /* 0x0007e20000000800 */
[----:B------:R-:W-:Y:S09]  /*a550*/  FMUL.FTZ R46, R0, R178 ;  /* 0x000000b2002e7220 */ /* 0x000ff20000410000 */
[----:B------:R4:W-:Y:S01]  /*a560*/  MUFU.EX2 R157, R41 ;  /* 0x00000029009d7308 */ /* 0x0009e20000000800 */
[----:B-1----:R-:W-:Y:S02]  /*a570*/  FFMA.FTZ R4, R16, c[0x0][0x23c], -R93 ;  /* 0x00008f0010047a23 */ /* 0x002fe4000001085d */
[----:B------:R-:W-:Y:S07]  /*a580*/  FMUL.FTZ R16, R68, R148 ;  /* 0x0000009444107220 */ /* 0x000fee0000410000 */
[----:B------:R1:W1:Y:S01]  /*a590*/  MUFU.EX2 R5, R4 ;  /* 0x0000000400057308 */ /* 0x0002620000000800 */
[----:B---3--:R-:W-:Y:S09]  /*a5a0*/  FMUL.FTZ R7, R69, R143 ;  /* 0x0000008f45077220 */ /* 0x008ff20000410000 */
[----:B------:R3:W-:Y:S01]  /*a5b0*/  MUFU.EX2 R143, R12 ;  /* 0x0000000c008f7308 */ /* 0x0007e20000000800 */
[----:B----4-:R-:W-:Y:S01]  /*a5c0*/  FMUL.FTZ R41, R2, R173 ;  /* 0x000000ad02297220 */ /* 0x010fe20000410000 */
[----:B------:R-:W-:Y:S01]  /*a5d0*/  MOV R173, R103 ;  /* 0x0000006700ad7202 */ /* 0x000fe20000000f00 */
[----:B------:R-:W-:Y:S07]  /*a5e0*/  FFMA.FTZ R103, R209, c[0x0][0x23c], -R75 ;  /* 0x00008f00d1677a23 */ /* 0x000fee000001084b */
[----:B------:R-:W-:Y:S01]  /*a5f0*/  MUFU.EX2 R120, R120 ;  /* 0x0000007800787308 */ /* 0x000fe20000000800 */
[----:B-1----:R-:W-:Y:S01]  /*a600*/  FFMA.FTZ R4, R15, c[0x0][0x23c], -R93 ;  /* 0x00008f000f047a23 */ /* 0x002fe2000001085d */
[----:B------:R1:W-:Y:S01]  /*a610*/  STL [R1+0x38], R5 ;  /* 0x0000380501007387 */ /* 0x0003e20000100800 */
[----:B------:R-:W-:Y:S07]  /*a620*/  FMUL.FTZ R15, R0, R147 ;  /* 0x00000093000f7220 */ /* 0x000fee0000410000 */
[----:B------:R4:W1:Y:S01]  /*a630*/  MUFU.EX2 R6, R4 ;  /* 0x0000000400067308 */ /* 0x0008620000000800 */
[----:B---3--:R-:W-:Y:S02]  /*a640*/  FMUL.FTZ R12, R2, R144 ;  /* 0x00000090020c7220 */ /* 0x008fe40000410000 */
[--C-:B----4-:R-:W-:Y:S01]  /*a650*/  FFMA.FTZ R4, R26, c[0x0][0x23c], -R94.reuse ;  /* 0x00008f001a047a23 */ /* 0x110fe2000001085e */
[----:B-1----:R1:W-:Y:S01]  /*a660*/  STL [R1+0x3c], R6 ;  /* 0x00003c0601007387 */ /* 0x0023e20000100800 */
[C---:B------:R-:W-:Y:S05]  /*a670*/  FMUL.FTZ R26, R0.reuse, R158 ;  /* 0x0000009e001a7220 */ /* 0x040fea0000410000 */
[----:B------:R3:W4:Y:S01]  /*a680*/  MUFU.EX2 R5, R4 ;  /* 0x0000000400057308 */ /* 0x0007220000000800 */
[----:B-1----:R-:W-:Y:S02]  /*a690*/  FFMA.FTZ R6, R37, c[0x0][0x23c], -R75 ;  /* 0x00008f0025067a23 */ /* 0x002fe4000001084b */
[----:B---3--:R-:W-:Y:S01]  /*a6a0*/  FFMA.FTZ R4, R27, c[0x0][0x23c], -R94 ;  /* 0x00008f001b047a23 */ /* 0x008fe2000001085e */
[----:B----4-:R1:W-:Y:S06]  /*a6b0*/  STL [R1], R5 ;  /* 0x0000000501007387 */ /* 0x0103ec0000100800 */
[----:B------:R3:W-:Y:S01]  /*a6c0*/  MUFU.EX2 R236, R6 ;  /* 0x0000000600ec7308 */ /* 0x0007e20000000800 */
[----:B------:R-:W-:Y:S09]  /*a6d0*/  FMUL.FTZ R27, R0, R159 ;  /* 0x0000009f001b7220 */ /* 0x000ff20000410000 */
[----:B------:R-:W4:Y:S10]  /*a6e0*/  MUFU.EX2 R4, R4 ;  /* 0x0000000400047308 */ /* 0x000f340000000800 */
[----:B------:R2:W-:Y:S01]  /*a6f0*/  MUFU.EX2 R159, R44 ;  /* 0x0000002c009f7308 */ /* 0x0005e20000000800 */
[----:B-1----:R-:W-:Y:S02]  /*a700*/  FFMA.FTZ R5, R28, c[0x0][0x23c], -R93 ;  /* 0x00008f001c057a23 */ /* 0x002fe4000001085d */
[----:B---3--:R-:W-:Y:S02]  /*a710*/  FMUL.FTZ R6, R69, R142 ;  /* 0x0000008e45067220 */ /* 0x008fe40000410000 */
[----:B------:R-:W-:Y:S05]  /*a720*/  FFMA.FTZ R28, R52, c[0x0][0x23c], -R75 ;  /* 0x00008f00341c7a23 */ /* 0x000fea000001084b */
[----:B------:R1:W-:Y:S01]  /*a730*/  MUFU.EX2 R72, R5 ;  /* 0x0000000500487308 */ /* 0x0003e20000000800 */
[----:B----4-:R3:W-:Y:S01]  /*a740*/  STL [R1+0x8], R4 ;  /* 0x0000080401007387 */ /* 0x0107e20000100800 */
[--C-:B--2---:R-:W-:Y:S02]  /*a750*/  FFMA.FTZ R44, R57, c[0x0][0x23c], -R92.reuse ;  /* 0x00008f00392c7a23 */ /* 0x104fe4000001085c */
[----:B------:R-:W-:Y:S01]  /*a760*/  FFMA.FTZ R57, R135, c[0x0][0x23c], -R93 ;  /* 0x00008f0087397a23 */ /* 0x000fe2000001085d */
[----:B------:R-:W-:Y:S05]  /*a770*/  MOV R135, R134 ;  /* 0x0000008600877202 */ /* 0x000fea0000000f00 */
[----:B------:R2:W4:Y:S01]  /*a780*/  MUFU.EX2 R158, R44 ;  /* 0x0000002c009e7308 */ /* 0x0005220000000800 */
[----:B------:R-:W-:Y:S01]  /*a790*/  MOV R134, R62 ;  /* 0x0000003e00867202 */ /* 0x000fe20000000f00 */
[----:B------:R-:W-:Y:S01]  /*a7a0*/  FMUL.FTZ R62, R0, R194 ;  /* 0x000000c2003e7220 */ /* 0x000fe20000410000 */
[----:B------:R-:W-:Y:S02]  /*a7b0*/  MOV R144, R135 ;  /* 0x0000008700907202 */ /* 0x000fe40000000f00 */
[----:B------:R-:W-:Y:S01]  /*a7c0*/  MOV R135, R122 ;  /* 0x0000007a00877202 */ /* 0x000fe20000000f00 */
[----:B-1----:R-:W-:Y:S01]  /*a7d0*/  FMUL.FTZ R5, R68, R141 ;  /* 0x0000008d44057220 */ /* 0x002fe20000410000 */
[----:B------:R-:W-:Y:S01]  /*a7e0*/  MOV R141, R59 ;  /* 0x0000003b008d7202 */ /* 0x000fe20000000f00 */
[----:B------:R-:W-:Y:S01]  /*a7f0*/  FMUL.FTZ R59, R0, R191 ;  /* 0x000000bf003b7220 */ /* 0x000fe20000410000 */
[----:B------:R-:W-:Y:S01]  /*a800*/  MOV R167, R134 ;  /* 0x0000008600a77202 */ /* 0x000fe20000000f00 */
[----:B------:R-:W-:Y:S02]  /*a810*/  FFMA.FTZ R122, R89, c[0x0][0x23c], -R75 ;  /* 0x00008f00597a7a23 */ /* 0x000fe4000001084b */
[--C-:B---3--:R-:W-:Y:S02]  /*a820*/  FFMA.FTZ R4, R29, c[0x0][0x23c], -R93.reuse ;  /* 0x00008f001d047a23 */ /* 0x108fe4000001085d */
[----:B------:R-:W-:Y:S02]  /*a830*/  FMUL.FTZ R29, R2, R161 ;  /* 0x000000a1021d7220 */ /* 0x000fe40000410000 */
[----:B------:R1:W-:Y:S01]  /*a840*/  MUFU.EX2 R242, R4 ;  /* 0x0000000400f27308 */ /* 0x0003e20000000800 */
[--C-:B------:R-:W-:Y:S02]  /*a850*/  FFMA.FTZ R134, R119, c[0x0][0x23c], -R92.reuse ;  /* 0x00008f0077867a23 */ /* 0x100fe4000001085c */
[--C-:B------:R-:W-:Y:S02]  /*a860*/  FFMA.FTZ R119, R123, c[0x0][0x23c], -R93.reuse ;  /* 0x00008f007b777a23 */ /* 0x100fe4000001085d */
[----:B------:R-:W-:Y:S02]  /*a870*/  FFMA.FTZ R123, R252, c[0x0][0x23c], -R93 ;  /* 0x00008f00fc7b7a23 */ /* 0x000fe4000001085d */
[----:B--2---:R-:W-:Y:S01]  /*a880*/  FMUL.FTZ R44, R2, R176 ;  /* 0x000000b0022c7220 */ /* 0x004fe20000410000 */
[----:B------:R-:W-:Y:S01]  /*a890*/  MOV R176, R127 ;  /* 0x0000007f00b07202 */ /* 0x000fe20000000f00 */
[----:B------:R-:W-:Y:S01]  /*a8a0*/  FFMA.FTZ R127, R114, c[0x0][0x23c], -R92 ;  /* 0x00008f00727f7a23 */ /* 0x000fe2000001085c */
[----:B----4-:R-:W-:Y:S01]  /*a8b0*/  MOV R221, R158 ;  /* 0x0000009e00dd7202 */ /* 0x010fe20000000f00 */
[----:B------:R-:W-:Y:S10]  /*a8c0*/  MUFU.EX2 R122, R122 ;  /* 0x0000007a007a7308 */ /* 0x000ff40000000800 */
[----:B------:R-:W-:Y:S01]  /*a8d0*/  MUFU.EX2 R127, R127 ;  /* 0x0000007f007f7308 */ /* 0x000fe20000000800 */
[--C-:B-1----:R-:W-:Y:S02]  /*a8e0*/  FFMA.FTZ R4, R30, c[0x0][0x23c], -R94.reuse ;  /* 0x00008f001e047a23 */ /* 0x102fe4000001085e */
[C---:B------:R-:W-:Y:S07]  /*a8f0*/  FMUL.FTZ R30, R0.reuse, R162 ;  /* 0x000000a2001e7220 */ /* 0x040fee0000410000 */
[----:B------:R1:W-:Y:S10]  /*a900*/  MUFU.EX2 R73, R4 ;  /* 0x0000000400497308 */ /* 0x0003f40000000800 */
[----:B------:R-:W-:Y:S10]  /*a910*/  MUFU.EX2 R134, R134 ;  /* 0x0000008600867308 */ /* 0x000ff40000000800 */
[----:B------:R-:W-:Y:S01]  /*a920*/  MUFU.EX2 R119, R119 ;  /* 0x0000007700777308 */ /* 0x000fe20000000800 */
[----:B-1----:R-:W-:Y:S02]  /*a930*/  FFMA.FTZ R4, R31, c[0x0][0x23c], -R94 ;  /* 0x00008f001f047a23 */ /* 0x002fe4000001085e */
[----:B------:R-:W-:Y:S07]  /*a940*/  FMUL.FTZ R31, R0, R163 ;  /* 0x000000a3001f7220 */ /* 0x000fee0000410000 */
[----:B------:R1:W-:Y:S10]  /*a950*/  MUFU.EX2 R241, R4 ;  /* 0x0000000400f17308 */ /* 0x0003f40000000800 */
[----:B------:R2:W-:Y:S10]  /*a960*/  MUFU.EX2 R163, R33 ;  /* 0x0000002100a37308 */ /* 0x0005f40000000800 */
[----:B------:R-:W-:Y:S01]  /*a970*/  MUFU.EX2 R123, R123 ;  /* 0x0000007b007b7308 */ /* 0x000fe20000000800 */
[--C-:B-1----:R-:W-:Y:S09]  /*a980*/  FFMA.FTZ R4, R38, c[0x0][0x23c], -R92.reuse ;  /* 0x00008f0026047a23 */ /* 0x102ff2000001085c */
[----:B------:R1:W-:Y:S01]  /*a990*/  MUFU.EX2 R239, R4 ;  /* 0x0000000400ef7308 */ /* 0x0003e20000000800 */
[----:B--2---:R-:W-:Y:S01]  /*a9a0*/  FMUL.FTZ R33, R68, R165 ;  /* 0x000000a544217220 */ /* 0x004fe20000410000 */
[----:B------:R-:W-:Y:S01]  /*a9b0*/  MOV R165, R132 ;  /* 0x0000008400a57202 */ /* 0x000fe20000000f00 */
[--C-:B------:R-:W-:Y:S03]  /*a9c0*/  FFMA.FTZ R132, R88, c[0x0][0x23c], -R75.reuse ;  /* 0x00008f0058847a23 */ /* 0x100fe6000001084b */
[----:B------:R-:W-:Y:S02]  /*a9d0*/  MOV R178, R165 ;  /* 0x000000a500b27202 */ /* 0x000fe40000000f00 */
[----:B------:R-:W-:Y:S01]  /*a9e0*/  MOV R165, R99 ;  /* 0x0000006300a57202 */ /* 0x000fe20000000f00 */
[--C-:B------:R-:W-:Y:S01]  /*a9f0*/  FFMA.FTZ R99, R250, c[0x0][0x23c], -R92.reuse ;  /* 0x00008f00fa637a23 */ /* 0x100fe2000001085c */
[----:B------:R-:W-:Y:S01]  /*aa00*/  MOV R250, R159 ;  /* 0x0000009f00fa7202 */ /* 0x000fe20000000f00 */
[----:B------:R-:W-:Y:S01]  /*aa10*/  MUFU.EX2 R132, R132 ;  /* 0x0000008400847308 */ /* 0x000fe20000000800 */
[--C-:B-1----:R-:W-:Y:S09]  /*aa20*/  FFMA.FTZ R4, R39, c[0x0][0x23c], -R92.reuse ;  /* 0x00008f0027047a23 */ /* 0x102ff2000001085c */
[----:B------:R-:W-:Y:S01]  /*aa30*/  MUFU.EX2 R202, R99 ;  /* 0x0000006300ca7308 */ /* 0x000fe20000000800 */
[----:B------:R-:W1:Y:S09]  /*aa40*/  LDSM.16.MT88.4 R36, [R227+0x8000] ;  /* 0x00800000e324783b */ /* 0x000e720000004200 */
[----:B------:R2:W-:Y:S02]  /*aa50*/  MUFU.EX2 R235, R4 ;  /* 0x0000000400eb7308 */ /* 0x0005e40000000800 */
[----:B--2---:R-:W-:Y:S02]  /*aa60*/  FFMA.FTZ R4, R48, c[0x0][0x23c], -R75 ;  /* 0x00008f0030047a23 */ /* 0x004fe4000001084b */
[----:B------:R-:W-:Y:S01]  /*aa70*/  FMUL.FTZ R48, R68, R180 ;  /* 0x000000b444307220 */ /* 0x000fe20000410000 */
[----:B------:R-:W-:Y:S05]  /*aa80*/  MOV R180, R110 ;  /* 0x0000006e00b47202 */ /* 0x000fea0000000f00 */
[----:B------:R2:W-:Y:S01]  /*aa90*/  MUFU.EX2 R232, R4 ;  /* 0x0000000400e87308 */ /* 0x0005e20000000800 */
[--C-:B------:R-:W-:Y:S02]  /*aaa0*/  FFMA.FTZ R110, R203, c[0x0][0x23c], -R92.reuse ;  /* 0x00008f00cb6e7a23 */ /* 0x100fe4000001085c */
[--C-:B--2---:R-:W-:Y:S02]  /*aab0*/  FFMA.FTZ R4, R51, c[0x0][0x23c], -R92.reuse ;  /* 0x00008f0033047a23 */ /* 0x104fe4000001085c */
[----:B------:R-:W-:Y:S01]  /*aac0*/  FMUL.FTZ R51, R69, R183 ;  /* 0x000000b745337220 */ /* 0x000fe20000410000 */
[----:B------:R-:W-:Y:S04]  /*aad0*/  MOV R183, R144 ;  /* 0x0000009000b77202 */ /* 0x000fe80000000f00 */
[----:B------:R2:W-:Y:S01]  /*aae0*/  MUFU.EX2 R229, R4 ;  /* 0x0000000400e57308 */ /* 0x0005e20000000800 */
[----:B------:R-:W-:Y:S01]  /*aaf0*/  MOV R144, R141 ;  /* 0x0000008d00907202 */ /* 0x000fe20000000f00 */
[----:B------:R-:W-:Y:S02]  /*ab00*/  FFMA.FTZ R141, R131, c[0x0][0x23c], -R92 ;  /* 0x00008f00838d7a23 */ /* 0x000fe4000001085c */
[--C-:B------:R-:W-:Y:S02]  /*ab10*/  FFMA.FTZ R131, R124, c[0x0][0x23c], -R93.reuse ;  /* 0x00008f007c837a23 */ /* 0x100fe4000001085d */
[----:B--2---:R-:W-:Y:S02]  /*ab20*/  FFMA.FTZ R4, R40, c[0x0][0x23c], -R93 ;  /* 0x00008f0028047a23 */ /* 0x004fe4000001085d */
[----:B------:R-:W-:Y:S01]  /*ab30*/  FMUL.FTZ R40, R2, R172 ;  /* 0x000000ac02287220 */ /* 0x000fe20000410000 */
[----:B------:R-:W-:Y:S01]  /*ab40*/  MOV R172, R100 ;  /* 0x0000006400ac7202 */ /* 0x000fe20000000f00 */
[----:B------:R2:W-:Y:S01]  /*ab50*/  MUFU.EX2 R238, R4 ;  /* 0x0000000400ee7308 */ /* 0x0005e20000000800 */
[--C-:B------:R-:W-:Y:S09]  /*ab60*/  FFMA.FTZ R100, R216, c[0x0][0x23c], -R75.reuse ;  /* 0x00008f00d8647a23 */ /* 0x100ff2000001084b */
[----:B------:R-:W-:Y:S01]  /*ab70*/  MUFU.EX2 R203, R100 ;  /* 0x0000006400cb7308 */ /* 0x000fe20000000800 */
[----:B--2---:R-:W-:Y:S01]  /*ab80*/  FMUL.FTZ R4, R68, R140 ;  /* 0x0000008c44047220 */ /* 0x004fe20000410000 */
[----:B------:R-:W-:Y:S02]  /*ab90*/  MOV R140, R53 ;  /* 0x00000035008c7202 */ /* 0x000fe40000000f00 */
[----:B------:R-:W2:Y:S04]  /*aba0*/  LDSM.16.MT88.4 R52, [R225+0x8000] ;  /* 0x00800000e134783b */ /* 0x000ea80000004200 */
[-C--:B------:R-:W-:Y:S08]  /*abb0*/  HMMA.16816.F32 R4, R76, R20.reuse, R4 ;  /* 0x000000144c04723c */ /* 0x080ff00000001804 */
[C---:B------:R-:W-:Y:S07]  /*abc0*/  HMMA.16816.F32 R8, R64.reuse, R20, R8 ;  /* 0x000000144008723c */ /* 0x040fee0000001808 */
[----:B------:R-:W-:Y:S01]  /*abd0*/  FFMA.FTZ R20, R24, c[0x0][0x23c], -R94 ;  /* 0x00008f0018147a23 */ /* 0x000fe2000001085e */
[-C--:B------:R-:W-:Y:S03]  /*abe0*/  HMMA.16816.F32 R12, R64, R22.reuse, R12 ;  /* 0x00000016400c723c */ /* 0x080fe6000000180c */
[----:B------:R3:W-:Y:S01]  /*abf0*/  MUFU.EX2 R142, R20 ;  /* 0x00000014008e7308 */ /* 0x0007e20000000800 */
[----:B------:R-:W-:Y:S02]  /*ac00*/  FMUL.FTZ R21, R68, R153 ;  /* 0x0000009944157220 */ /* 0x000fe40000410000 */
[----:B------:R-:W-:Y:S02]  /*ac10*/  FMUL.FTZ R24, R2, R156 ;  /* 0x0000009c02187220 */ /* 0x000fe40000410000 */
[C---:B------:R-:W-:Y:S05]  /*ac20*/  HMMA.16816.F32 R16, R76.reuse, R22, R16 ;  /* 0x000000164c10723c */ /* 0x040fea0000001810 */
[----:B------:R4:W-:Y:S02]  /*ac30*/  MUFU.EX2 R153, R28 ;  /* 0x0000001c00997308 */ /* 0x0009e40000000800 */
[C---:B------:R-:W-:Y:S02]  /*ac40*/  FMUL.FTZ R22, R69.reuse, R154 ;  /* 0x0000009a45167220 */ /* 0x040fe40000410000 */
[----:B------:R-:W-:Y:S06]  /*ac50*/  FMUL.FTZ R23, R69, R155 ;  /* 0x0000009b45177220 */ /* 0x000fec0000410000 */
[----:B------:R2:W-:Y:S01]  /*ac60*/  MUFU.EX2 R155, R57 ;  /* 0x00000039009b7308 */ /* 0x0005e20000000800 */
[----:B---3--:R-:W-:Y:S02]  /*ac70*/  FMUL.FTZ R20, R68, R152 ;  /* 0x0000009844147220 */ /* 0x008fe40000410000 */
[----:B------:R-:W3:Y:S04]  /*ac80*/  LDL.LU R152, [R1+0x38] ;  /* 0x0000380001987983 */ /* 0x000ee80000300800 */
[----:B------:R-:W3:Y:S01]  /*ac90*/  LDL.LU R151, [R1] ;  /* 0x0000000001977983 */ /* 0x000ee20000300800 */
[-C--:B-1----:R-:W-:Y:S02]  /*aca0*/  HMMA.16816.F32 R20, R76, R36.reuse, R20 ;  /* 0x000000244c14723c */ /* 0x082fe40000001814 */
[----:B------:R-:W1:Y:S01]  /*acb0*/  MUFU.EX2 R156, R63 ;  /* 0x0000003f009c7308 */ /* 0x000e620000000800 */
[--C-:B----4-:R-:W-:Y:S01]  /*acc0*/  FFMA.FTZ R28, R210, c[0x0][0x23c], -R75.reuse ;  /* 0x00008f00d21c7a23 */ /* 0x110fe2000001084b */
[----:B------:R-:W4:Y:S04]  /*acd0*/  LDL.LU R150, [R1+0x44] ;  /* 0x0000440001967983 */ /* 0x000f280000300800 */
[C---:B------:R-:W-:Y:S01]  /*ace0*/  HMMA.16816.F32 R24, R64.reuse, R36, R24 ;  /* 0x000000244018723c */ /* 0x040fe20000001818 */
[----:B------:R-:W3:Y:S03]  /*acf0*/  LDL.LU R149, [R1+0x40] ;  /* 0x0000400001957983 */ /* 0x000ee60000300800 */
[----:B------:R1:W-:Y:S01]  /*ad00*/  MUFU.EX2 R154, R28 ;  /* 0x0000001c009a7308 */ /* 0x0003e20000000800 */
[----:B------:R-:W3:Y:S01]  /*ad10*/  LDL.LU R148, [R1+0x3c] ;  /* 0x00003c0001947983 */ /* 0x000ee20000300800 */
[----:B--2---:R-:W-:Y:S02]  /*ad20*/  FMUL.FTZ R57, R2, R189 ;  /* 0x000000bd02397220 */ /* 0x004fe40000410000 */
[--C-:B------:R-:W-:Y:S01]  /*ad30*/  FFMA.FTZ R36, R218, c[0x0][0x23c], -R92.reuse ;  /* 0x00008f00da247a23 */ /* 0x100fe2000001085c */
[----:B------:R-:W3:Y:S03]  /*ad40*/  LDL.LU R147, [R1+0x8] ;  /* 0x0000080001937983 */ /* 0x000ee60000300800 */
[----:B------:R-:W-:Y:S01]  /*ad50*/  FMUL.FTZ R37, R68, R169 ;  /* 0x000000a944257220 */ /* 0x000fe20000410000 */
[----:B------:R-:W3:Y:S01]  /*ad60*/  LDL.LU R146, [R1+0x48] ;  /* 0x0000480001927983 */ /* 0x000ee20000300800 */
[----:B------:R1:W-:Y:S01]  /*ad70*/  MUFU.EX2 R162, R36 ;  /* 0x0000002400a27308 */ /* 0x0003e20000000800 */
[----:B------:R-:W-:Y:S01]  /*ad80*/  MOV R169, R109 ;  /* 0x0000006d00a97202 */ /* 0x000fe20000000f00 */
[--C-:B------:R-:W-:Y:S01]  /*ad90*/  FFMA.FTZ R109, R91, c[0x0][0x23c], -R75.reuse ;  /* 0x00008f005b6d7a23 */ /* 0x100fe2000001084b */
[----:B-1----:R-:W-:Y:S01]  /*ada0*/  MOV R252, R156 ;  /* 0x0000009c00fc7202 */ /* 0x002fe20000000f00 */
[----:B------:R-:W-:Y:S01]  /*adb0*/  FMUL.FTZ R63, R0, R195 ;  /* 0x000000c3003f7220 */ /* 0x000fe20000410000 */
[----:B------:R-:W-:Y:S05]  /*adc0*/  LDSM.16.MT88.4 R88, [R227+0x8800] ;  /* 0x00880000e358783b */ /* 0x000fea0000004200 */
[----:B------:R-:W-:Y:S01]  /*add0*/  MUFU.EX2 R188, R109 ;  /* 0x0000006d00bc7308 */ /* 0x000fe20000000800 */
[----:B------:R-:W-:Y:S07]  /*ade0*/  FMUL.FTZ R28, R2, R160 ;  /* 0x000000a0021c7220 */ /* 0x000fee0000410000 */
[-C--:B------:R-:W-:Y:S02]  /*adf0*/  HMMA.16816.F32 R28, R64, R38.reuse, R28 ;  /* 0x00000026401c723c */ /* 0x080fe4000000181c */
[----:B------:R1:W-:Y:S01]  /*ae00*/  MUFU.EX2 R160, R60 ;  /* 0x0000003c00a07308 */ /* 0x0003e20000000800 */
[----:B------:R-:W-:Y:S01]  /*ae10*/  FMUL.FTZ R36, R68, R168 ;  /* 0x000000a844247220 */ /* 0x000fe20000410000 */
[----:B------:R-:W-:Y:S01]  /*ae20*/  MOV R168, R113 ;  /* 0x0000007100a87202 */ /* 0x000fe20000000f00 */
[--C-:B------:R-:W-:Y:S03]  /*ae30*/  FFMA.FTZ R113, R97, c[0x0][0x23c], -R75.reuse ;  /* 0x00008f0061717a23 */ /* 0x100fe6000001084b */
[C---:B------:R-:W-:Y:S04]  /*ae40*/  HMMA.16816.F32 R32, R76.reuse, R38, R32 ;  /* 0x000000264c20723c */ /* 0x040fe80000001820 */
[----:B------:R-:W-:Y:S01]  /*ae50*/  MUFU.EX2 R109, R106 ;  /* 0x0000006a006d7308 */ /* 0x000fe20000000800 */
[----:B------:R-:W-:Y:S02]  /*ae60*/  FFMA.FTZ R97, R172, c[0x0][0x23c], -R92 ;  /* 0x00008f00ac617a23 */ /* 0x000fe4000001085c */
[C---:B------:R-:W-:Y:S01]  /*ae70*/  FMUL.FTZ R38, R69.reuse, R170 ;  /* 0x000000aa45267220 */ /* 0x040fe20000410000 */
[----:B------:R-:W-:Y:S01]  /*ae80*/  MOV R170, R105 ;  /* 0x0000006900aa7202 */ /* 0x000fe20000000f00 */
[----:B------:R-:W-:Y:S03]  /*ae90*/  FMUL.FTZ R39, R69, R171 ;  /* 0x000000ab45277220 */ /* 0x000fe60000410000 */
[----:B------:R-:W-:Y:S01]  /*aea0*/  MOV R171, R101 ;  /* 0x0000006500ab7202 */ /* 0x000fe20000000f00 */
[--C-:B------:R-:W-:Y:S01]  /*aeb0*/  FFMA.FTZ R101, R219, c[0x0][0x23c], -R75.reuse ;  /* 0x00008f00db657a23 */ /* 0x100fe2000001084b */
[----:B------:R-:W-:Y:S01]  /*aec0*/  MUFU.EX2 R175, R97 ;  /* 0x0000006100af7308 */ /* 0x000fe20000000800 */
[----:B------:R-:W-:Y:S01]  /*aed0*/  MOV R172, R170 ;  /* 0x000000aa00ac7202 */ /* 0x000fe20000000f00 */
[-C--:B------:R-:W-:Y:S03]  /*aee0*/  HMMA.16816.F32 R36, R76, R52.reuse, R36 ;  /* 0x000000344c24723c */ /* 0x080fe60000001824 */
[----:B-1----:R-:W-:Y:S01]  /*aef0*/  FMUL.FTZ R60, R2, R192 ;  /* 0x000000c0023c7220 */ /* 0x002fe20000410000 */
[----:B------:R-:W-:Y:S01]  /*af00*/  MOV R219, R144 ;  /* 0x0000009000db7202 */ /* 0x000fe20000000f00 */
[----:B------:R-:W-:Y:S03]  /*af10*/  FFMA.FTZ R105, R208, c[0x0][0x23c], -R75 ;  /* 0x00008f00d0697a23 */ /* 0x000fe6000001084b */
[C---:B------:R-:W-:Y:S01]  /*af20*/  HMMA.16816.F32 R40, R64.reuse, R52, R40 ;  /* 0x000000344028723c */ /* 0x040fe20000001828 */
[----:B------:R-:W-:Y:S03]  /*af30*/  MUFU.EX2 R170, R95 ;  /* 0x0000005f00aa7308 */ /* 0x000fe60000000800 */
[----:B------:R-:W-:Y:S03]  /*af40*/  IADD3 R219, R219, -0x1, RZ ;  /* 0xffffffffdbdb7810 */ /* 0x000fe60007ffe0ff */
[--C-:B------:R-:W-:Y:S01]  /*af50*/  FFMA.FTZ R52, R140, c[0x0][0x23c], -R93.reuse ;  /* 0x00008f008c347a23 */ /* 0x100fe2000001085d */
[-C--:B------:R-:W-:Y:S03]  /*af60*/  HMMA.16816.F32 R44, R64, R54.reuse, R44 ;  /* 0x00000036402c723c */ /* 0x080fe6000000182c */
[----:B------:R1:W-:Y:S01]  /*af70*/  MUFU.EX2 R161, R52 ;  /* 0x0000003400a17308 */ /* 0x0003e20000000800 */
[----:B------:R-:W-:Y:S01]  /*af80*/  MOV R140, R85 ;  /* 0x00000055008c7202 */ /* 0x000fe20000000f00 */
[C---:B------:R-:W-:Y:S01]  /*af90*/  FMUL.FTZ R53, R68.reuse, R185 ;  /* 0x000000b944357220 */ /* 0x040fe20000410000 */
[----:B------:R-:W-:Y:S02]  /*afa0*/  MOV R185, R171 ;  /* 0x000000ab00b97202 */ /* 0x000fe40000000f00 */
[C---:B------:R-:W-:Y:S05]  /*afb0*/  HMMA.16816.F32 R48, R76.reuse, R54, R48 ;  /* 0x000000364c30723c */ /* 0x040fea0000001830 */
[----:B------:R-:W-:Y:S02]  /*afc0*/  MUFU.EX2 R208, R96 ;  /* 0x0000006000d07308 */ /* 0x000fe40000000800 */
[C---:B------:R-:W-:Y:S02]  /*afd0*/  FMUL.FTZ R54, R69.reuse, R186 ;  /* 0x000000ba45367220 */ /* 0x040fe40000410000 */
[----:B------:R-:W-:Y:S06]  /*afe0*/  FMUL.FTZ R55, R69, R187 ;  /* 0x000000bb45377220 */ /* 0x000fec0000410000 */
[----:B------:R1:W-:Y:S02]  /*aff0*/  MUFU.EX2 R190, R105 ;  /* 0x0000006900be7308 */ /* 0x0003e40000000800 */
[----:B-1----:R-:W-:Y:S08]  /*b000*/  FMUL.FTZ R52, R68, R184 ;  /* 0x000000b844347220 */ /* 0x002ff00000410000 */
[----:B------:R-:W-:Y:S01]  /*b010*/  MUFU.EX2 R187, R113 ;  /* 0x0000007100bb7308 */ /* 0x000fe20000000800 */
[-C--:B------:R-:W-:Y:S08]  /*b020*/  HMMA.16816.F32 R52, R76, R80.reuse, R52 ;  /* 0x000000504c34723c */ /* 0x080ff00000001834 */
[C---:B------:R-:W-:Y:S01]  /*b030*/  HMMA.16816.F32 R56, R64.reuse, R80, R56 ;  /* 0x000000504038723c */ /* 0x040fe20000001838 */
[----:B------:R-:W-:Y:S03]  /*b040*/  MUFU.EX2 R186, R110 ;  /* 0x0000006e00ba7308 */ /* 0x000fe60000000800 */
[----:B------:R-:W-:Y:S03]  /*b050*/  FFMA.FTZ R105, R165, c[0x0][0x23c], -R94 ;  /* 0x00008f00a5697a23 */ /* 0x000fe6000001085e */
[----:B------:R-:W-:Y:S01]  /*b060*/  FFMA.FTZ R80, R84, c[0x0][0x23c], -R93 ;  /* 0x00008f0054507a23 */ /* 0x000fe2000001085d */
[-C--:B------:R-:W-:Y:S01]  /*b070*/  HMMA.16816.F32 R60, R64, R82.reuse, R60 ;  /* 0x00000052403c723c */ /* 0x080fe2000000183c */
[----:B------:R-:W1:Y:S02]  /*b080*/  LDSM.16.MT88.4 R84, [R224+0x8800] ;  /* 0x00880000e054783b */ /* 0x000e640000004200 */
[----:B------:R1:W-:Y:S01]  /*b090*/  MUFU.EX2 R218, R80 ;  /* 0x0000005000da7308 */ /* 0x0003e20000000800 */
[--C-:B------:R-:W-:Y:S01]  /*b0a0*/  FFMA.FTZ R81, R137, c[0x0][0x23c], -R75.reuse ;  /* 0x00008f0089517a23 */ /* 0x100fe2000001084b */
[----:B------:R-:W-:Y:S01]  /*b0b0*/  MOV R137, R136 ;  /* 0x0000008800897202 */ /* 0x000fe20000000f00 */
[----:B------:R-:W-:Y:S02]  /*b0c0*/  FFMA.FTZ R136, R116, c[0x0][0x23c], -R75 ;  /* 0x00008f0074887a23 */ /* 0x000fe4000001084b */
[----:B------:R-:W-:Y:S01]  /*b0d0*/  FFMA.FTZ R64, R139, c[0x0][0x23c], -R93 ;  /* 0x00008f008b407a23 */ /* 0x000fe2000001085d */
[----:B------:R-:W-:Y:S03]  /*b0e0*/  MOV R139, R140 ;  /* 0x0000008c008b7202 */ /* 0x000fe60000000f00 */
[----:B------:R-:W-:Y:S01]  /*b0f0*/  FMUL.FTZ R65, R68, R197 ;  /* 0x000000c544417220 */ /* 0x000fe20000410000 */
[----:B------:R1:W-:Y:S01]  /*b100*/  MUFU.EX2 R216, R64 ;  /* 0x0000004000d87308 */ /* 0x0003e20000000800 */
[C---:B------:R-:W-:Y:S01]  /*b110*/  FMUL.FTZ R66, R69.reuse, R198 ;  /* 0x000000c645427220 */ /* 0x040fe20000410000 */
[----:B------:R-:W-:Y:S01]  /*b120*/  MOV R184, R139 ;  /* 0x0000008b00b87202 */ /* 0x000fe20000000f00 */
[----:B------:R-:W-:Y:S01]  /*b130*/  FMUL.FTZ R67, R69, R199 ;  /* 0x000000c745437220 */ /* 0x000fe20000410000 */
[----:B------:R-:W-:Y:S01]  /*b140*/  MOV R166, R137 ;  /* 0x0000008900a67202 */ /* 0x000fe20000000f00 */
[----:B------:R-:W-:Y:S01]  /*b150*/  FFMA.FTZ R140, R128, c[0x0][0x23c], -R75 ;  /* 0x00008f00808c7a23 */ /* 0x000fe2000001084b */
[----:B------:R-:W-:Y:S01]  /*b160*/  MOV R137, R104 ;  /* 0x0000006800897202 */ /* 0x000fe20000000f00 */
[--C-:B------:R-:W-:Y:S01]  /*b170*/  FFMA.FTZ R104, R220, c[0x0][0x23c], -R92.reuse ;  /* 0x00008f00dc687a23 */ /* 0x100fe2000001085c */
[----:B------:R-:W-:Y:S01]  /*b180*/  MOV R220, R157 ;  /* 0x0000009d00dc7202 */ /* 0x000fe20000000f00 */
[--C-:B------:R-:W-:Y:S01]  /*b190*/  FFMA.FTZ R128, R115, c[0x0][0x23c], -R92.reuse ;  /* 0x00008f0073807a23 */ /* 0x100fe2000001085c */
[----:B------:R-:W-:Y:S01]  /*b1a0*/  MUFU.EX2 R171, R81 ;  /* 0x0000005100ab7308 */ /* 0x000fe20000000800 */
[----:B------:R-:W-:Y:S02]  /*b1b0*/  FFMA.FTZ R139, R130, c[0x0][0x23c], -R92 ;  /* 0x00008f00828b7a23 */ /* 0x000fe4000001085c */
[----:B------:R-:W-:Y:S02]  /*b1c0*/  FFMA.FTZ R116, R135, c[0x0][0x23c], -R93 ;  /* 0x00008f0087747a23 */ /* 0x000fe4000001085d */
[----:B-1----:R-:W-:Y:S02]  /*b1d0*/  FFMA.FTZ R80, R138, c[0x0][0x23c], -R94 ;  /* 0x00008f008a507a23 */ /* 0x002fe4000001085e */
[----:B------:R-:W-:Y:S02]  /*b1e0*/  FFMA.FTZ R138, R117, c[0x0][0x23c], -R75 ;  /* 0x00008f00758a7a23 */ /* 0x000fe4000001084b */
[----:B------:R-:W-:Y:S01]  /*b1f0*/  FFMA.FTZ R117, R201, c[0x0][0x23c], -R92 ;  /* 0x00008f00c9757a23 */ /* 0x000fe2000001085c */
[----:B------:R-:W-:Y:S01]  /*b200*/  MUFU.EX2 R210, R80 ;  /* 0x0000005000d27308 */ /* 0x000fe20000000800 */
[--C-:B------:R-:W-:Y:S02]  /*b210*/  FFMA.FTZ R130, R107, c[0x0][0x23c], -R93.reuse ;  /* 0x00008f006b827a23 */ /* 0x100fe4000001085d */
[----:B------:R-:W-:Y:S02]  /*b220*/  FFMA.FTZ R135, R125, c[0x0][0x23c], -R93 ;  /* 0x00008f007d877a23 */ /* 0x000fe4000001085d */
[----:B------:R-:W-:Y:S02]  /*b230*/  FMUL.FTZ R64, R68, R196 ;  /* 0x000000c444407220 */ /* 0x000fe40000410000 */
[--C-:B------:R-:W-:Y:S02]  /*b240*/  FFMA.FTZ R115, R167, c[0x0][0x23c], -R94.reuse ;  /* 0x00008f00a7737a23 */ /* 0x100fe4000001085e */
[--C-:B------:R-:W-:Y:S01]  /*b250*/  FFMA.FTZ R124, R137, c[0x0][0x23c], -R94.reuse ;  /* 0x00008f00897c7a23 */ /* 0x100fe2000001085e */
[----:B------:R1:W-:Y:S01]  /*b260*/  MUFU.EX2 R201, R101 ;  /* 0x0000006500c97308 */ /* 0x0003e20000000800 */
[--C-:B------:R-:W-:Y:S01]  /*b270*/  FFMA.FTZ R125, R71, c[0x0][0x23c], -R94.reuse ;  /* 0x00008f00477d7a23 */ /* 0x100fe2000001085e */
[----:B------:R-:W-:Y:S04]  /*b280*/  HMMA.16816.F32 R64, R76, R82, R64 ;  /* 0x000000524c40723c */ /* 0x000fe80000001840 */
[--C-:B------:R-:W-:Y:S01]  /*b290*/  FFMA.FTZ R137, R70, c[0x0][0x23c], -R94.reuse ;  /* 0x00008f0046897a23 */ /* 0x100fe2000001085e */
[----:B------:R-:W-:Y:S01]  /*b2a0*/  F2FP.PACK_AB R70, R228, R143 ;  /* 0x0000008fe446723e */ /* 0x000fe200000000ff */
[----:B------:R-:W-:Y:S01]  /*b2b0*/  FFMA.FTZ R75, R129, c[0x0][0x23c], -R75 ;  /* 0x00008f00814b7a23 */ /* 0x000fe2000001084b */
[----:B------:R-:W-:Y:S01]  /*b2c0*/  F2FP.PACK_AB R79, R243, R3 ;  /* 0x00000003f34f723e */ /* 0x000fe200000000ff */
[----:B------:R-:W-:Y:S01]  /*b2d0*/  FFMA.FTZ R76, R173, c[0x0][0x23c], -R94 ;  /* 0x00008f00ad4c7a23 */ /* 0x000fe2000001085e */
[----:B------:R-:W-:Y:S01]  /*b2e0*/  F2FP.PACK_AB R82, R242, R72 ;  /* 0x00000048f252723e */ /* 0x000fe200000000ff */
[----:B------:R-:W-:Y:S02]  /*b2f0*/  MUFU.EX2 R189, R104 ;  /* 0x0000006800bd7308 */ /* 0x000fe40000000800 */
[----:B------:R-:W-:Y:S01]  /*b300*/  F2FP.PACK_AB R83, R241, R73 ;  /* 0x00000049f153723e */ /* 0x000fe200000000ff */
[--C-:B------:R-:W-:Y:S01]  /*b310*/  FFMA.FTZ R129, R111, c[0x0][0x23c], -R93.reuse ;  /* 0x00008f006f817a23 */ /* 0x100fe2000001085d */
[----:B------:R-:W-:Y:S02]  /*b320*/  MOV R173, R169 ;  /* 0x000000a900ad7202 */ /* 0x000fe40000000f00 */
[----:B------:R-:W-:Y:S01]  /*b330*/  MOV R169, R133 ;  /* 0x0000008500a97202 */ /* 0x000fe20000000f00 */
[----:B------:R-:W-:Y:S01]  /*b340*/  FFMA.FTZ R133, R118, c[0x0][0x23c], -R92 ;  /* 0x00008f0076857a23 */ /* 0x000fe2000001085c */
[----:B------:R-:W-:Y:S01]  /*b350*/  F2FP.PACK_AB R71, R145, R142 ;  /* 0x0000008e9147723e */ /* 0x000fe200000000ff */
[--C-:B------:R-:W-:Y:S01]  /*b360*/  FFMA.FTZ R92, R168, c[0x0][0x23c], -R94.reuse ;  /* 0x00008f00a85c7a23 */ /* 0x100fe2000001085e */
[----:B------:R-:W-:Y:S01]  /*b370*/  MUFU.EX2 R209, R76 ;  /* 0x0000004c00d17308 */ /* 0x000fe20000000800 */
[--C-:B------:R-:W-:Y:S01]  /*b380*/  FFMA.FTZ R118, R166, c[0x0][0x23c], -R94.reuse ;  /* 0x00008f00a6767a23 */ /* 0x100fe2000001085e */
[----:B-1----:R-:W2:Y:S04]  /*b390*/  LDL.LU R101, [R1+0x4c] ;  /* 0x00004c0001657983 */ /* 0x002ea80000300800 */
[----:B------:R-:W2:Y:S04]  /*b3a0*/  LDL.LU R98, [R1+0x54] ;  /* 0x0000540001627983 */ /* 0x000ea80000300800 */
[----:B------:R-:W2:Y:S01]  /*b3b0*/  LDL.LU R97, [R1+0x50] ;  /* 0x0000500001617983 */ /* 0x000ea20000300800 */
[----:B------:R1:W-:Y:S03]  /*b3c0*/  MUFU.EX2 R168, R92 ;  /* 0x0000005c00a87308 */ /* 0x0003e60000000800 */
[----:B------:R-:W-:Y:S07]  /*b3d0*/  LDSM.16.MT88.4 R164, [R227+0xb800] ;  /* 0x00b80000e3a4783b */ /* 0x000fee0000004200 */
[----:B------:R-:W-:Y:S10]  /*b3e0*/  MUFU.EX2 R117, R117 ;  /* 0x0000007500757308 */ /* 0x000ff40000000800 */
[----:B------:R-:W-:Y:S01]  /*b3f0*/  MUFU.EX2 R128, R128 ;  /* 0x0000008000807308 */ /* 0x000fe20000000800 */
[--C-:B-1----:R-:W-:Y:S09]  /*b400*/  FFMA.FTZ R92, R173, c[0x0][0x23c], -R94.reuse ;  /* 0x00008f00ad5c7a23 */ /* 0x102ff2000001085e */
[----:B------:R1:W-:Y:S10]  /*b410*/  MUFU.EX2 R173, R92 ;  /* 0x0000005c00ad7308 */ /* 0x0003f40000000800 */
[----:B------:R-:W-:Y:S10]  /*b420*/  MUFU.EX2 R116, R116 ;  /* 0x0000007400747308 */ /* 0x000ff40000000800 */
[----:B------:R-:W-:Y:S01]  /*b430*/  MUFU.EX2 R104, R138 ;  /* 0x0000008a00687308 */ /* 0x000fe20000000800 */
[--C-:B-1----:R-:W-:Y:S09]  /*b440*/  FFMA.FTZ R92, R172, c[0x0][0x23c], -R93.reuse ;  /* 0x00008f00ac5c7a23 */ /* 0x102ff2000001085d */
[----:B------:R-:W-:Y:S10]  /*b450*/  MUFU.EX2 R172, R92 ;  /* 0x0000005c00ac7308 */ /* 0x000ff40000000800 */
[----:B------:R-:W1:Y:S10]  /*b460*/  MUFU.EX2 R133, R133 ;  /* 0x0000008500857308 */ /* 0x000e740000000800 */
[----:B------:R-:W-:Y:S10]  /*b470*/  MUFU.EX2 R115, R115 ;  /* 0x0000007300737308 */ /* 0x000ff40000000800 */
[----:B------:R-:W-:Y:S01]  /*b480*/  MUFU.EX2 R118, R118 ;  /* 0x0000007600767308 */ /* 0x000fe20000000800 */
[----:B-1----:R-:W-:Y:S02]  /*b490*/  F2FP.PACK_AB R197, R134, R133 ;  /* 0x0000008586c5723e */ /* 0x002fe400000000ff */
[----:B----4-:R-:W-:Y:S07]  /*b4a0*/  F2FP.PACK_AB R76, R150, R247 ;  /* 0x000000f7964c723e */ /* 0x010fee00000000ff */
[----:B------:R-:W-:Y:S01]  /*b4b0*/  MUFU.EX2 R106, R105 ;  /* 0x00000069006a7308 */ /* 0x000fe20000000800 */
[----:B---3--:R-:W-:Y:S02]  /*b4c0*/  F2FP.PACK_AB R77, R149, R246 ;  /* 0x000000f6954d723e */ /* 0x008fe400000000ff */
[----:B------:R-:W-:Y:S02]  /*b4d0*/  F2FP.PACK_AB R80, R148, R152 ;  /* 0x000000989450723e */ /* 0x000fe400000000ff */
[----:B------:R-:W-:Y:S05]  /*b4e0*/  F2FP.PACK_AB R81, R147, R151 ;  /* 0x000000979351723e */ /* 0x000fea00000000ff */
[----:B------:R-:W1:Y:S01]  /*b4f0*/  MUFU.EX2 R105, R136 ;  /* 0x0000008800697308 */ /* 0x000e620000000800 */
[----:B------:R-:W-:Y:S07]  /*b500*/  F2FP.PACK_AB R78, R74, R146 ;  /* 0x000000924a4e723e */ /* 0x000fee00000000ff */
[-C--:B------:R-:W-:Y:S02]  /*b510*/  HMMA.16816.F32 R4, R76, R84.reuse, R4 ;  /* 0x000000544c04723c */ /* 0x080fe40000001804 */
[----:B------:R-:W-:Y:S06]  /*b520*/  MUFU.EX2 R124, R124 ;  /* 0x0000007c007c7308 */ /* 0x000fec0000000800 */
[C---:B------:R-:W-:Y:S04]  /*b530*/  HMMA.16816.F32 R8, R80.reuse, R84, R8 ;  /* 0x000000545008723c */ /* 0x040fe80000001808 */
[----:B-1----:R-:W-:Y:S04]  /*b540*/  F2FP.PACK_AB R196, R104, R105 ;  /* 0x0000006968c4723e */ /* 0x002fe800000000ff */
[-C--:B------:R-:W-:Y:S08]  /*b550*/  HMMA.16816.F32 R12, R80, R86.reuse, R12 ;  /* 0x00000056500c723c */ /* 0x080ff0000000180c */
[C---:B------:R-:W-:Y:S01]  /*b560*/  HMMA.16816.F32 R16, R76.reuse, R86, R16 ;  /* 0x000000564c10723c */ /* 0x040fe20000001810 */
[----:B------:R-:W1:Y:S07]  /*b570*/  LDSM.16.MT88.4 R84, [R225+0x8800] ;  /* 0x00880000e154783b */ /* 0x000e6e0000004200 */
[-C--:B------:R-:W-:Y:S08]  /*b580*/  HMMA.16816.F32 R20, R76, R88.reuse, R20 ;  /* 0x000000584c14723c */ /* 0x080ff00000001814 */
[C---:B------:R-:W-:Y:S07]  /*b590*/  HMMA.16816.F32 R24, R80.reuse, R88, R24 ;  /* 0x000000585018723c */ /* 0x040fee0000001818 */
[--C-:B------:R-:W-:Y:S01]  /*b5a0*/  FFMA.FTZ R88, R182, c[0x0][0x23c], -R93.reuse ;  /* 0x00008f00b6587a23 */ /* 0x100fe2000001085d */
[-C--:B------:R-:W-:Y:S04]  /*b5b0*/  HMMA.16816.F32 R28, R80, R90.reuse, R28 ;  /* 0x0000005a501c723c */ /* 0x080fe8000000181c */
[----:B------:R-:W-:Y:S02]  /*b5c0*/  MOV R182, R181 ;  /* 0x000000b500b67202 */ /* 0x000fe40000000f00 */
[----:B------:R-:W-:Y:S02]  /*b5d0*/  MOV R181, R180 ;  /* 0x000000b400b57202 */ /* 0x000fe40000000f00 */
[C---:B------:R-:W-:Y:S04]  /*b5e0*/  HMMA.16816.F32 R32, R76.reuse, R90, R32 ;  /* 0x0000005a4c20723c */ /* 0x040fe80000001820 */
[----:B------:R-:W-:Y:S02]  /*b5f0*/  MOV R180, R179 ;  /* 0x000000b300b47202 */ /* 0x000fe40000000f00 */
[----:B------:R-:W-:Y:S02]  /*b600*/  MOV R179, R176 ;  /* 0x000000b000b37202 */ /* 0x000fe40000000f00 */
[----:B------:R-:W-:Y:S01]  /*b610*/  MOV R176, R169 ;  /* 0x000000a900b07202 */ /* 0x000fe20000000f00 */
[-C--:B-1----:R-:W-:Y:S01]  /*b620*/  HMMA.16816.F32 R36, R76, R84.reuse, R36 ;  /* 0x000000544c24723c */ /* 0x082fe20000001824 */
[----:B------:R1:W-:Y:S03]  /*b630*/  MUFU.EX2 R169, R88 ;  /* 0x0000005800a97308 */ /* 0x0003e60000000800 */
[--C-:B------:R-:W-:Y:S04]  /*b640*/  FFMA.FTZ R111, R176, c[0x0][0x23c], -R94.reuse ;  /* 0x00008f00b06f7a23 */ /* 0x100fe8000001085e */
[C---:B------:R-:W-:Y:S03]  /*b650*/  HMMA.16816.F32 R40, R80.reuse, R84, R40 ;  /* 0x000000545028723c */ /* 0x040fe60000001828 */
[----:B------:R-:W-:Y:S04]  /*b660*/  MUFU.EX2 R176, R102 ;  /* 0x0000006600b07308 */ /* 0x000fe80000000800 */
[--C-:B------:R-:W-:Y:S01]  /*b670*/  FFMA.FTZ R84, R185, c[0x0][0x23c], -R93.reuse ;  /* 0x00008f00b9547a23 */ /* 0x100fe2000001085d */
[-C--:B------:R-:W-:Y:S05]  /*b680*/  HMMA.16816.F32 R44, R80, R86.reuse, R44 ;  /* 0x00000056502c723c */ /* 0x080fea000000182c */
[----:B------:R3:W-:Y:S03]  /*b690*/  MUFU.EX2 R191, R84 ;  /* 0x0000005400bf7308 */ /* 0x0007e60000000800 */
[C---:B------:R-:W-:Y:S04]  /*b6a0*/  HMMA.16816.F32 R48, R76.reuse, R86, R48 ;  /* 0x000000564c30723c */ /* 0x040fe80000001830 */
[--C-:B-1----:R-:W-:Y:S01]  /*b6b0*/  FFMA.FTZ R88, R184, c[0x0][0x23c], -R93.reuse ;  /* 0x00008f00b8587a23 */ /* 0x102fe2000001085d */
[----:B------:R-:W-:Y:S02]  /*b6c0*/  MOV R184, R183 ;  /* 0x000000b700b87202 */ /* 0x000fe40000000f00 */
[----:B------:R-:W-:Y:S01]  /*b6d0*/  MOV R183, R178 ;  /* 0x000000b200b77202 */ /* 0x000fe20000000f00 */
[----:B------:R-:W-:Y:S01]  /*b6e0*/  MUFU.EX2 R102, R75 ;  /* 0x0000004b00667308 */ /* 0x000fe20000000800 */
[----:B------:R-:W-:Y:S03]  /*b6f0*/  MOV R178, R177 ;  /* 0x000000b100b27202 */ /* 0x000fe60000000f00 */
[----:B------:R-:W-:Y:S01]  /*b700*/  MOV R177, R174 ;  /* 0x000000ae00b17202 */ /* 0x000fe20000000f00 */
[--C-:B------:R-:W-:Y:S02]  /*b710*/  FFMA.FTZ R96, R183, c[0x0][0x23c], -R93.reuse ;  /* 0x00008f00b7607a23 */ /* 0x100fe4000001085d */
[--C-:B------:R-:W-:Y:S02]  /*b720*/  FFMA.FTZ R100, R178, c[0x0][0x23c], -R93.reuse ;  /* 0x00008f00b2647a23 */ /* 0x100fe4000001085d */
[----:B------:R-:W-:Y:S01]  /*b730*/  FFMA.FTZ R114, R177, c[0x0][0x23c], -R93 ;  /* 0x00008f00b1727a23 */ /* 0x000fe2000001085d */
[----:B------:R1:W-:Y:S01]  /*b740*/  MUFU.EX2 R174, R88 ;  /* 0x0000005800ae7308 */ /* 0x0003e20000000800 */
[--C-:B---3--:R-:W-:Y:S01]  /*b750*/  FFMA.FTZ R84, R182, c[0x0][0x23c], -R94.reuse ;  /* 0x00008f00b6547a23 */ /* 0x108fe2000001085e */
[----:B------:R-:W-:Y:S02]  /*b760*/  MOV R182, R181 ;  /* 0x000000b500b67202 */ /* 0x000fe40000000f00 */
[----:B------:R-:W-:Y:S02]  /*b770*/  MOV R181, R180 ;  /* 0x000000b400b57202 */ /* 0x000fe40000000f00 */
[----:B------:R-:W-:Y:S01]  /*b780*/  MOV R180, R179 ;  /* 0x000000b300b47202 */ /* 0x000fe20000000f00 */
[--C-:B------:R-:W-:Y:S03]  /*b790*/  FFMA.FTZ R99, R182, c[0x0][0x23c], -R94.reuse ;  /* 0x00008f00b6637a23 */ /* 0x100fe6000001085e */
[----:B------:R3:W-:Y:S01]  /*b7a0*/  MUFU.EX2 R179, R84 ;  /* 0x0000005400b37308 */ /* 0x0007e20000000800 */
[--C-:B------:R-:W-:Y:S09]  /*b7b0*/  FFMA.FTZ R107, R180, c[0x0][0x23c], -R94.reuse ;  /* 0x00008f00b46b7a23 */ /* 0x100ff2000001085e */
[----:B------:R4:W-:Y:S01]  /*b7c0*/  MUFU.EX2 R177, R103 ;  /* 0x0000006700b17308 */ /* 0x0009e20000000800 */
[----:B-1----:R-:W1:Y:S09]  /*b7d0*/  LDSM.16.MT88.4 R88, [R226+0x8800] ;  /* 0x00880000e258783b */ /* 0x002e720000004200 */
[----:B------:R-:W-:Y:S01]  /*b7e0*/  MUFU.EX2 R185, R112 ;  /* 0x0000007000b97308 */ /* 0x000fe20000000800 */
[--C-:B---3--:R-:W-:Y:S09]  /*b7f0*/  FFMA.FTZ R84, R184, c[0x0][0x23c], -R94.reuse ;  /* 0x00008f00b8547a23 */ /* 0x108ff2000001085e */
[----:B------:R3:W-:Y:S01]  /*b800*/  MUFU.EX2 R178, R84 ;  /* 0x0000005400b27308 */ /* 0x0007e20000000800 */
[----:B----4-:R-:W-:Y:S02]  /*b810*/  FFMA.FTZ R103, R181, c[0x0][0x23c], -R94 ;  /* 0x00008f00b5677a23 */ /* 0x010fe4000001085e */
[----:B------:R-:W-:Y:S07]  /*b820*/  LDSM.16.MT88.4 R92, [R227+0x9000] ;  /* 0x00900000e35c783b */ /* 0x000fee0000004200 */
[----:B------:R4:W-:Y:S01]  /*b830*/  MUFU.EX2 R184, R96 ;  /* 0x0000006000b87308 */ /* 0x0009e20000000800 */
[----:B------:R-:W-:Y:S09]  /*b840*/  LDSM.16.MT88.4 R180, [R225+0xb800] ;  /* 0x00b80000e1b4783b */ /* 0x000ff20000004200 */
[----:B------:R-:W-:Y:S01]  /*b850*/  MUFU.EX2 R113, R100 ;  /* 0x0000006400717308 */ /* 0x000fe20000000800 */
[-C--:B-1----:R-:W-:Y:S01]  /*b860*/  HMMA.16816.F32 R52, R76, R88.reuse, R52 ;  /* 0x000000584c34723c */ /* 0x082fe20000001834 */
[----:B---3--:R-:W1:Y:S02]  /*b870*/  LDSM.16.MT88.4 R84, [R224+0x9000] ;  /* 0x00900000e054783b */ /* 0x008e640000004200 */
[----:B--2---:R-:W-:Y:S01]  /*b880*/  FFMA.FTZ R101, R68, R101, R205 ;  /* 0x0000006544657223 */ /* 0x004fe200000100cd */
[----:B------:R-:W-:Y:S01]  /*b890*/  F2FP.PACK_AB R68, R234, R238 ;  /* 0x000000eeea44723e */ /* 0x000fe200000000ff */
[----:B------:R-:W-:Y:S01]  /*b8a0*/  FFMA.FTZ R98, R69, R98, R206 ;  /* 0x0000006245627223 */ /* 0x000fe200000100ce */
[----:B------:R-:W-:Y:S03]  /*b8b0*/  MOV R206, R154 ;  /* 0x0000009a00ce7202 */ /* 0x000fe60000000f00 */
[----:B------:R-:W-:Y:S01]  /*b8c0*/  MUFU.EX2 R100, R141 ;  /* 0x0000008d00647308 */ /* 0x000fe20000000800 */
[C---:B------:R-:W-:Y:S04]  /*b8d0*/  HMMA.16816.F32 R56, R80.reuse, R88, R56 ;  /* 0x000000585038723c */ /* 0x040fe80000001838 */
[----:B------:R-:W-:Y:S01]  /*b8e0*/  FFMA.FTZ R97, R2, R97, R204 ;  /* 0x0000006102617223 */ /* 0x000fe200000100cc */
[----:B------:R-:W-:Y:S01]  /*b8f0*/  F2FP.PACK_AB R69, R233, R237 ;  /* 0x000000ede945723e */ /* 0x000fe200000000ff */
[----:B------:R-:W2:Y:S01]  /*b900*/  LDL.LU R2, [R1+0x58] ;  /* 0x0000580001027983 */ /* 0x000ea20000300800 */
[----:B------:R-:W-:Y:S01]  /*b910*/  MOV R204, R153 ;  /* 0x0000009900cc7202 */ /* 0x000fe20000000f00 */
[-C--:B------:R-:W-:Y:S01]  /*b920*/  HMMA.16816.F32 R60, R80, R90.reuse, R60 ;  /* 0x0000005a503c723c */ /* 0x080fe2000000183c */
[----:B------:R-:W-:Y:S01]  /*b930*/  MUFU.EX2 R112, R99 ;  /* 0x0000006300707308 */ /* 0x000fe20000000800 */
[----:B------:R-:W3:Y:S02]  /*b940*/  LDL.LU R154, [R1+0xc] ;  /* 0x00000c00019a7983 */ /* 0x000ee40000300800 */
[----:B------:R-:W-:Y:S01]  /*b950*/  MOV R205, R155 ;  /* 0x0000009b00cd7202 */ /* 0x000fe20000000f00 */
[----:B------:R-:W-:Y:S01]  /*b960*/  FADD.FTZ R97, R214, R97 ;  /* 0x00000061d6617221 */ /* 0x000fe20000010000 */
[----:B------:R-:W1:Y:S01]  /*b970*/  LDSM.16.MT88.4 R80, [R225+0x9000] ;  /* 0x00900000e150783b */ /* 0x000e620000004200 */
[----:B----4-:R-:W-:Y:S01]  /*b980*/  FADD.FTZ R96, R244, R101 ;  /* 0x00000065f4607221 */ /* 0x010fe20000010000 */
[----:B------:R-:W-:Y:S03]  /*b990*/  HMMA.16816.F32 R64, R76, R90, R64 ;  /* 0x0000005a4c40723c */ /* 0x000fe60000001840 */
[----:B------:R-:W-:Y:S01]  /*b9a0*/  MUFU.EX2 R110, R103 ;  /* 0x00000067006e7308 */ /* 0x000fe20000000800 */
[----:B------:R-:W-:Y:S02]  /*b9b0*/  FADD.FTZ R96, R223, R96 ;  /* 0x00000060df607221 */ /* 0x000fe40000010000 */
[----:B------:R-:W4:Y:S01]  /*b9c0*/  LDSM.16.MT88.4 R88, [R226+0x9000] ;  /* 0x00900000e258783b */ /* 0x000f220000004200 */
[----:B------:R-:W-:Y:S02]  /*b9d0*/  F2FP.PACK_AB R76, R236, R240 ;  /* 0x000000f0ec4c723e */ /* 0x000fe400000000ff */
[----:B------:R-:W-:Y:S03]  /*b9e0*/  F2FP.PACK_AB R77, R235, R239 ;  /* 0x000000efeb4d723e */ /* 0x000fe600000000ff */
[----:B------:R-:W-:Y:S01]  /*b9f0*/  F2FP.PACK_AB R78, R230, R232 ;  /* 0x000000e8e64e723e */ /* 0x000fe200000000ff */
[----:B------:R-:W1:Y:S01]  /*ba00*/  MUFU.EX2 R103, R140 ;  /* 0x0000008c00677308 */ /* 0x000e620000000800 */
[----:B------:R-:W-:Y:S01]  /*ba10*/  F2FP.PACK_AB R79, R229, R231 ;  /* 0x000000e7e54f723e */ /* 0x000fe200000000ff */
[----:B------:R-:W3:Y:S06]  /*ba20*/  LDL.LU R153, [R1+0x4] ;  /* 0x0000040001997983 */ /* 0x000eec0000300800 */
[-C--:B-1----:R-:W-:Y:S02]  /*ba30*/  HMMA.16816.F32 R4, R76, R84.reuse, R4 ;  /* 0x000000544c04723c */ /* 0x082fe40000001804 */
[----:B------:R-:W-:Y:S06]  /*ba40*/  MUFU.EX2 R107, R107 ;  /* 0x0000006b006b7308 */ /* 0x000fec0000000800 */
[C---:B------:R-:W-:Y:S04]  /*ba50*/  HMMA.16816.F32 R8, R68.reuse, R84, R8 ;  /* 0x000000544408723c */ /* 0x040fe80000001808 */
[----:B------:R-:W-:Y:S04]  /*ba60*/  MUFU.EX2 R111, R111 ;  /* 0x0000006f006f7308 */ /* 0x000fe80000000800 */
[-C--:B------:R-:W-:Y:S04]  /*ba70*/  HMMA.16816.F32 R12, R68, R86.reuse, R12 ;  /* 0x00000056440c723c */ /* 0x080fe8000000180c */
[----:B------:R-:W-:Y:S02]  /*ba80*/  F2FP.PACK_AB R198, R102, R103 ;  /* 0x0000006766c6723e */ /* 0x000fe400000000ff */
[----:B------:R-:W-:Y:S02]  /*ba90*/  MUFU.EX2 R114, R114 ;  /* 0x0000007200727308 */ /* 0x000fe40000000800 */
[C---:B------:R-:W-:Y:S01]  /*baa0*/  HMMA.16816.F32 R16, R76.reuse, R86, R16 ;  /* 0x000000564c10723c */ /* 0x040fe20000001810 */
[----:B------:R-:W1:Y:S07]  /*bab0*/  LDSM.16.MT88.4 R84, [R224+0x9800] ;  /* 0x00980000e054783b */ /* 0x000e6e0000004200 */
[-C--:B------:R-:W-:Y:S01]  /*bac0*/  HMMA.16816.F32 R20, R76, R92.reuse, R20 ;  /* 0x0000005c4c14723c */ /* 0x080fe20000001814 */
[----:B------:R-:W4:Y:S07]  /*bad0*/  MUFU.EX2 R101, R139 ;  /* 0x0000008b00657308 */ /* 0x000f2e0000000800 */
[C---:B------:R-:W-:Y:S03]  /*bae0*/  HMMA.16816.F32 R24, R68.reuse, R92, R24 ;  /* 0x0000005c4418723c */ /* 0x040fe60000001818 */
[----:B------:R-:W-:Y:S05]  /*baf0*/  MUFU.EX2 R99, R129 ;  /* 0x0000008100637308 */ /* 0x000fea0000000800 */
[-C--:B------:R-:W-:Y:S08]  /*bb00*/  HMMA.16816.F32 R28, R68, R94.reuse, R28 ;  /* 0x0000005e441c723c */ /* 0x080ff0000000181c */
[C---:B------:R-:W-:Y:S01]  /*bb10*/  HMMA.16816.F32 R32, R76.reuse, R94, R32 ;  /* 0x0000005e4c20723c */ /* 0x040fe20000001820 */
[----:B------:R-:W-:Y:S03]  /*bb20*/  LDSM.16.MT88.4 R92, [R225+0x9800] ;  /* 0x00980000e15c783b */ /* 0x000fe60000004200 */
[----:B----4-:R-:W-:Y:S04]  /*bb30*/  F2FP.PACK_AB R199, R100, R101 ;  /* 0x0000006564c7723e */ /* 0x010fe800000000ff */
[-C--:B------:R-:W-:Y:S08]  /*bb40*/  HMMA.16816.F32 R36, R76, R80.reuse, R36 ;  /* 0x000000504c24723c */ /* 0x080ff00000001824 */
[C---:B------:R-:W-:Y:S08]  /*bb50*/  HMMA.16816.F32 R40, R68.reuse, R80, R40 ;  /* 0x000000504428723c */ /* 0x040ff00000001828 */
[-C--:B------:R-:W-:Y:S08]  /*bb60*/  HMMA.16816.F32 R44, R68, R82.reuse, R44 ;  /* 0x00000052442c723c */ /* 0x080ff0000000182c */
[C---:B------:R-:W-:Y:S01]  /*bb70*/  HMMA.16816.F32 R48, R76.reuse, R82, R48 ;  /* 0x000000524c30723c */ /* 0x040fe20000001830 */
[----:B------:R-:W4:Y:S07]  /*bb80*/  LDSM.16.MT88.4 R80, [R227+0x9800] ;  /* 0x00980000e350783b */ /* 0x000f2e0000004200 */
[-C--:B------:R-:W-:Y:S08]  /*bb90*/  HMMA.16816.F32 R52, R76, R88.reuse, R52 ;  /* 0x000000584c34723c */ /* 0x080ff00000001834 */
[C---:B------:R-:W-:Y:S08]  /*bba0*/  HMMA.16816.F32 R56, R68.reuse, R88, R56 ;  /* 0x000000584438723c */ /* 0x040ff00000001838 */
[-C--:B------:R-:W-:Y:S07]  /*bbb0*/  HMMA.16816.F32 R60, R68, R90.reuse, R60 ;  /* 0x0000005a443c723c */ /* 0x080fee000000183c */
[----:B------:R-:W-:Y:S01]  /*bbc0*/  F2FP.PACK_AB R68, R206, R204 ;  /* 0x000000ccce44723e */ /* 0x000fe200000000ff */
[----:B------:R-:W-:Y:S01]  /*bbd0*/  HMMA.16816.F32 R64, R76, R90, R64 ;  /* 0x0000005a4c40723c */ /* 0x000fe20000001840 */
[----:B------:R-:W4:Y:S03]  /*bbe0*/  LDSM.16.MT88.4 R88, [R226+0x9800] ;  /* 0x00980000e258783b */ /* 0x000f260000004200 */
[----:B------:R-:W-:Y:S02]  /*bbf0*/  F2FP.PACK_AB R69, R162, R163 ;  /* 0x000000a3a245723e */ /* 0x000fe400000000ff */
[----:B------:R-:W-:Y:S02]  /*bc00*/  F2FP.PACK_AB R70, R250, R220 ;  /* 0x000000dcfa46723e */ /* 0x000fe400000000ff */
[----:B------:R-:W-:Y:S04]  /*bc10*/  F2FP.PACK_AB R71, R251, R221 ;  /* 0x000000ddfb47723e */ /* 0x000fe800000000ff */
[----:B------:R-:W-:Y:S02]  /*bc20*/  F2FP.PACK_AB R76, R205, R161 ;  /* 0x000000a1cd4c723e */ /* 0x000fe400000000ff */
[----:B------:R-:W-:Y:S01]  /*bc30*/  F2FP.PACK_AB R77, R252, R160 ;  /* 0x000000a0fc4d723e */ /* 0x000fe200000000ff */
[-C--:B-1----:R-:W-:Y:S05]  /*bc40*/  HMMA.16816.F32 R4, R68, R84.reuse, R4 ;  /* 0x000000544404723c */ /* 0x082fea0000001804 */
[----:B------:R-:W-:Y:S02]  /*bc50*/  F2FP.PACK_AB R78, R216, R218 ;  /* 0x000000dad84e723e */ /* 0x000fe400000000ff */
[----:B------:R-:W-:Y:S07]  /*bc60*/  F2FP.PACK_AB R79, R209, R210 ;  /* 0x000000d2d14f723e */ /* 0x000fee00000000ff */
[C---:B------:R-:W-:Y:S08]  /*bc70*/  HMMA.16816.F32 R8, R76.reuse, R84, R8 ;  /* 0x000000544c08723c */ /* 0x040ff00000001808 */
[-C--:B------:R-:W-:Y:S08]  /*bc80*/  HMMA.16816.F32 R12, R76, R86.reuse, R12 ;  /* 0x000000564c0c723c */ /* 0x080ff0000000180c */
[C---:B------:R-:W-:Y:S01]  /*bc90*/  HMMA.16816.F32 R16, R68.reuse, R86, R16 ;  /* 0x000000564410723c */ /* 0x040fe20000001810 */
[----:B------:R-:W-:Y:S07]  /*bca0*/  LDSM.16.MT88.4 R84, [R227+0xa000] ;  /* 0x00a00000e354783b */ /* 0x000fee0000004200 */
[-C--:B----4-:R-:W-:Y:S08]  /*bcb0*/  HMMA.16816.F32 R20, R68, R80.reuse, R20 ;  /* 0x000000504414723c */ /* 0x090ff00000001814 */
[C---:B------:R-:W-:Y:S08]  /*bcc0*/  HMMA.16816.F32 R24, R76.reuse, R80, R24 ;  /* 0x000000504c18723c */ /* 0x040ff00000001818 */
[-C--:B------:R-:W-:Y:S08]  /*bcd0*/  HMMA.16816.F32 R28, R76, R82.reuse, R28 ;  /* 0x000000524c1c723c */ /* 0x080ff0000000181c */
[C---:B------:R-:W-:Y:S01]  /*bce0*/  HMMA.16816.F32 R32, R68.reuse, R82, R32 ;  /* 0x000000524420723c */ /* 0x040fe20000001820 */
[----:B------:R-:W1:Y:S07]  /*bcf0*/  LDSM.16.MT88.4 R80, [R224+0xa000] ;  /* 0x00a00000e050783b */ /* 0x000e6e0000004200 */
        /* <DEDUP_REMOVED lines=11> */
[----:B------:R-:W-:Y:S01]  /*bdb0*/  FADD.FTZ R77, R249, R97 ;  /* 0x00000061f94d7221 */ /* 0x000fe20000010000 */
[----:B------:R-:W-:Y:S02]  /*bdc0*/  F2FP.PACK_AB R79, R178, R179 ;  /* 0x000000b3b24f723e */ /* 0x000fe400000000ff */
[----:B------:R-:W-:Y:S01]  /*bdd0*/  F2FP.PACK_AB R68, R208, R171 ;  /* 0x000000abd044723e */ /* 0x000fe200000000ff */
[----:B--2---:R-:W-:Y:S01]  /*bde0*/  FFMA.FTZ R0, R0, R2, R207 ;  /* 0x0000000200007223 */ /* 0x004fe200000100cf */
[----:B------:R-:W-:Y:S03]  /*bdf0*/  F2FP.PACK_AB R69, R175, R170 ;  /* 0x000000aaaf45723e */ /* 0x000fe600000000ff */
[----:B------:R-:W-:Y:S01]  /*be00*/  F2FP.PACK_AB R70, R203, R201 ;  /* 0x000000c9cb46723e */ /* 0x000fe200000000ff */
[----:B---3--:R-:W-:Y:S01]  /*be10*/  FADD.FTZ R76, R154, R96 ;  /* 0x000000609a4c7221 */ /* 0x008fe20000010000 */
[----:B------:R-:W-:Y:S01]  /*be20*/  F2FP.PACK_AB R71, R202, R200 ;  /* 0x000000c8ca47723e */ /* 0x000fe200000000ff */
[----:B------:R-:W-:Y:S01]  /*be30*/  FADD.FTZ R2, R215, R98 ;  /* 0x00000062d7027221 */ /* 0x000fe20000010000 */
[----:B------:R-:W-:Y:S01]  /*be40*/  MOV R207, R145 ;  /* 0x0000009100cf7202 */ /* 0x000fe20000000f00 */
[----:B------:R-:W-:Y:S01]  /*be50*/  FADD.FTZ R97, R247, R76 ;  /* 0x0000004cf7617221 */ /* 0x000fe20000010000 */
[----:B------:R-:W-:Y:S01]  /*be60*/  F2FP.PACK_AB R76, R174, R169 ;  /* 0x000000a9ae4c723e */ /* 0x000fe200000000ff */
[----:B------:R-:W-:Y:S01]  /*be70*/  FADD.FTZ R98, R248, R77 ;  /* 0x0000004df8627221 */ /* 0x000fe20000010000 */
[----:B------:R-:W-:Y:S01]  /*be80*/  F2FP.PACK_AB R77, R173, R168 ;  /* 0x000000a8ad4d723e */ /* 0x000fe200000000ff */
[-C--:B-1----:R-:W-:Y:S03]  /*be90*/  HMMA.16816.F32 R4, R68, R80.reuse, R4 ;  /* 0x000000504404723c */ /* 0x082fe60000001804 */
[----:B------:R-:W-:Y:S02]  /*bea0*/  FADD.FTZ R2, R217, R2 ;  /* 0x00000002d9027221 */ /* 0x000fe40000010000 */
[----:B------:R-:W-:Y:S03]  /*beb0*/  FADD.FTZ R0, R213, R0 ;  /* 0x00000000d5007221 */ /* 0x000fe60000010000 */
[C---:B------:R-:W-:Y:S04]  /*bec0*/  HMMA.16816.F32 R8, R76.reuse, R80, R8 ;  /* 0x000000504c08723c */ /* 0x040fe80000001808 */
[----:B------:R-:W-:Y:S02]  /*bed0*/  FADD.FTZ R2, R153, R2 ;  /* 0x0000000299027221 */ /* 0x000fe40000010000 */
[----:B------:R-:W-:Y:S02]  /*bee0*/  FADD.FTZ R0, R222, R0 ;  /* 0x00000000de007221 */ /* 0x000fe40000010000 */
[-C--:B------:R-:W-:Y:S04]  /*bef0*/  HMMA.16816.F32 R12, R76, R82.reuse, R12 ;  /* 0x000000524c0c723c */ /* 0x080fe8000000180c */
[----:B------:R-:W-:Y:S02]  /*bf00*/  FADD.FTZ R96, R246, R2 ;  /* 0x00000002f6607221 */ /* 0x000fe40000010000 */
[----:B------:R-:W-:Y:S02]  /*bf10*/  FADD.FTZ R0, R245, R0 ;  /* 0x00000000f5007221 */ /* 0x000fe40000010000 */
[C---:B------:R-:W-:Y:S01]  /*bf20*/  HMMA.16816.F32 R16, R68.reuse, R82, R16 ;  /* 0x000000524410723c */ /* 0x040fe20000001810 */
[----:B------:R-:W1:Y:S03]  /*bf30*/  LDSM.16.MT88.4 R80, [R224+0xa800] ;  /* 0x00a80000e050783b */ /* 0x000e660000004200 */
[----:B------:R-:W-:Y:S02]  /*bf40*/  FADD.FTZ R0, R151, R0 ;  /* 0x0000000097007221 */ /* 0x000fe40000010000 */
[----:B------:R-:W-:Y:S02]  /*bf50*/  FADD.FTZ R2, R152, R98 ;  /* 0x0000006298027221 */ /* 0x000fe40000010000 */
[-C--:B------:R-:W-:Y:S01]  /*bf60*/  HMMA.16816.F32 R20, R68, R84.reuse, R20 ;  /* 0x000000544414723c */ /* 0x080fe20000001814 */
[----:B------:R-:W2:Y:S03]  /*bf70*/  MUFU.EX2 R98, R130 ;  /* 0x0000008200627308 */ /* 0x000ea60000000800 */
        /* <DEDUP_REMOVED lines=8> */
[C---:B------:R-:W-:Y:S01]  /*c000*/  HMMA.16816.F32 R32, R68.reuse, R86, R32 ;  /* 0x000000564420723c */ /* 0x040fe20000001820 */
[----:B------:R-:W3:Y:S03]  /*c010*/  LDSM.16.MT88.4 R84, [R227+0xa800] ;  /* 0x00a80000e354783b */ /* 0x000ee60000004200 */
[----:B------:R-:W-:Y:S01]  /*c020*/  FADD.FTZ R2, R238, R2 ;  /* 0x00000002ee027221 */ /* 0x000fe20000010000 */
[----:B--2---:R-:W-:Y:S01]  /*c030*/  F2FP.PACK_AB R192, R98, R99 ;  /* 0x0000006362c0723e */ /* 0x004fe200000000ff */
[----:B------:R-:W-:Y:S02]  /*c040*/  FADD.FTZ R0, R237, R0 ;  /* 0x00000000ed007221 */ /* 0x000fe40000010000 */
[-C--:B----4-:R-:W-:Y:S04]  /*c050*/  HMMA.16816.F32 R36, R68, R92.reuse, R36 ;  /* 0x0000005c4424723c */ /* 0x090fe80000001824 */
[----:B------:R-:W-:Y:S02]  /*c060*/  FADD.FTZ R2, R234, R2 ;  /* 0x00000002ea027221 */ /* 0x000fe40000010000 */
[----:B------:R-:W-:Y:S02]  /*c070*/  FADD.FTZ R0, R233, R0 ;  /* 0x00000000e9007221 */ /* 0x000fe40000010000 */
[C---:B------:R-:W-:Y:S04]  /*c080*/  HMMA.16816.F32 R40, R76.reuse, R92, R40 ;  /* 0x0000005c4c28723c */ /* 0x040fe80000001828 */
[----:B------:R-:W-:Y:S04]  /*c090*/  FADD.FTZ R0, R142, R0 ;  /* 0x000000008e007221 */ /* 0x000fe80000010000 */
[-C--:B------:R-:W-:Y:S04]  /*c0a0*/  HMMA.16816.F32 R44, R76, R94.reuse, R44 ;  /* 0x0000005e4c2c723c */ /* 0x080fe8000000182c */
[----:B------:R-:W-:Y:S04]  /*c0b0*/  FADD.FTZ R0, R207, R0 ;  /* 0x00000000cf007221 */ /* 0x000fe80000010000 */
[C---:B------:R-:W-:Y:S01]  /*c0c0*/  HMMA.16816.F32 R48, R68.reuse, R94, R48 ;  /* 0x0000005e4430723c */ /* 0x040fe20000001830 */
[----:B------:R-:W2:Y:S03]  /*c0d0*/  LDSM.16.MT88.4 R92, [R225+0xa800] ;  /* 0x00a80000e15c783b */ /* 0x000ea60000004200 */
[----:B------:R-:W-:Y:S04]  /*c0e0*/  FADD.FTZ R0, R160, R0 ;  /* 0x00000000a0007221 */ /* 0x000fe80000010000 */
[-C--:B------:R-:W-:Y:S04]  /*c0f0*/  HMMA.16816.F32 R52, R68, R88.reuse, R52 ;  /* 0x000000584434723c */ /* 0x080fe80000001834 */
[----:B------:R-:W-:Y:S04]  /*c100*/  FADD.FTZ R0, R252, R0 ;  /* 0x00000000fc007221 */ /* 0x000fe80000010000 */
[C---:B------:R-:W-:Y:S04]  /*c110*/  HMMA.16816.F32 R56, R76.reuse, R88, R56 ;  /* 0x000000584c38723c */ /* 0x040fe80000001838 */
[----:B------:R-:W-:Y:S04]  /*c120*/  FADD.FTZ R0, R210, R0 ;  /* 0x00000000d2007221 */ /* 0x000fe80000010000 */
[-C--:B------:R-:W-:Y:S04]  /*c130*/  HMMA.16816.F32 R60, R76, R90.reuse, R60 ;  /* 0x0000005a4c3c723c */ /* 0x080fe8000000183c */
[----:B------:R-:W-:Y:S03]  /*c140*/  FADD.FTZ R0, R209, R0 ;  /* 0x00000000d1007221 */ /* 0x000fe60000010000 */
[----:B------:R-:W-:Y:S01]  /*c150*/  FADD.FTZ R77, R150, R97 ;  /* 0x00000061964d7221 */ /* 0x000fe20000010000 */
[----:B------:R-:W-:Y:S01]  /*c160*/  HMMA.16816.F32 R64, R68, R90, R64 ;  /* 0x0000005a4440723c */ /* 0x000fe20000001840 */
[----:B------:R-:W2:Y:S03]  /*c170*/  LDSM.16.MT88.4 R88, [R226+0xa800] ;  /* 0x00a80000e258783b */ /* 0x000ea60000004200 */
[----:B------:R-:W-:Y:S01]  /*c180*/  FADD.FTZ R76, R149, R96 ;  /* 0x00000060954c7221 */ /* 0x000fe20000010000 */
[----:B------:R-:W-:Y:S01]  /*c190*/  F2FP.PACK_AB R78, R108, R109 ;  /* 0x0000006d6c4e723e */ /* 0x000fe200000000ff */
[----:B------:R-:W-:Y:S01]  /*c1a0*/  FADD.FTZ R97, R146, R77 ;  /* 0x0000004d92617221 */ /* 0x000fe20000010000 */
[----:B------:R-:W-:Y:S01]  /*c1b0*/  F2FP.PACK_AB R68, R190, R177 ;  /* 0x000000b1be44723e */ /* 0x000fe200000000ff */
[----:B------:R-:W-:Y:S01]  /*c1c0*/  FADD.FTZ R96, R3, R76 ;  /* 0x0000004c03607221 */ /* 0x000fe20000010000 */
[----:B------:R-:W-:Y:S01]  /*c1d0*/  F2FP.PACK_AB R69, R189, R176 ;  /* 0x000000b0bd45723e */ /* 0x000fe200000000ff */
[----:B------:R-:W2:Y:S02]  /*c1e0*/  LDL.LU R3, [R1+0xc8] ;  /* 0x0000c80001037983 */ /* 0x000ea40000300800 */
[----:B------:R-:W-:Y:S01]  /*c1f0*/  F2FP.PACK_AB R70, R187, R188 ;  /* 0x000000bcbb46723e */ /* 0x000fe200000000ff */
[----:B------:R-:W-:Y:S01]  /*c200*/  FADD.FTZ R75, R243, R96 ;  /* 0x00000060f34b7221 */ /* 0x000fe20000010000 */
[----:B------:R-:W-:Y:S01]  /*c210*/  F2FP.PACK_AB R71, R185, R186 ;  /* 0x000000bab947723e */ /* 0x000fe200000000ff */
[----:B------:R-:W-:Y:S01]  /*c220*/  LDSM.16.MT88.4 R148, [R224+0xb800] ;  /* 0x00b80000e094783b */ /* 0x000fe20000004200 */
[----:B------:R-:W-:Y:S01]  /*c230*/  F2FP.PACK_AB R76, R113, R184 ;  /* 0x000000b8714c723e */ /* 0x000fe200000000ff */
[----:B------:R-:W-:Y:S01]  /*c240*/  FADD.FTZ R75, R239, R75 ;  /* 0x0000004bef4b7221 */ /* 0x000fe20000010000 */
[----:B------:R-:W-:Y:S02]  /*c250*/  F2FP.PACK_AB R77, R110, R112 ;  /* 0x000000706e4d723e */ /* 0x000fe400000000ff */
[----:B------:R-:W-:Y:S01]  /*c260*/  F2FP.PACK_AB R79, R111, R107 ;  /* 0x0000006b6f4f723e */ /* 0x000fe200000000ff */
[-C--:B-1----:R-:W-:Y:S02]  /*c270*/  HMMA.16816.F32 R4, R68, R80.reuse, R4 ;  /* 0x000000504404723c */ /* 0x082fe40000001804 */
[----:B------:R-:W2:Y:S01]  /*c280*/  LDL.LU R72, [R1+0xc4] ;  /* 0x0000c40001487983 */ /* 0x000ea20000300800 */
[----:B------:R-:W-:Y:S03]  /*c290*/  FADD.FTZ R75, R235, R75 ;  /* 0x0000004beb4b7221 */ /* 0x000fe60000010000 */
[----:B------:R-:W2:Y:S01]  /*c2a0*/  LDL.LU R73, [R1+0xc0] ;  /* 0x0000c00001497983 */ /* 0x000ea20000300800 */
[----:B------:R-:W-:Y:S01]  /*c2b0*/  FADD.FTZ R75, R231, R75 ;  /* 0x0000004be74b7221 */ /* 0x000fe20000010000 */
[C---:B------:R-:W-:Y:S08]  /*c2c0*/  HMMA.16816.F32 R8, R76.reuse, R80, R8 ;  /* 0x000000504c08723c */ /* 0x040ff00000001808 */
[-C--:B------:R-:W-:Y:S08]  /*c2d0*/  HMMA.16816.F32 R12, R76, R82.reuse, R12 ;  /* 0x000000524c0c723c */ /* 0x080ff0000000180c */
[C---:B------:R-:W-:Y:S01]  /*c2e0*/  HMMA.16816.F32 R16, R68.reuse, R82, R16 ;  /* 0x000000524410723c */ /* 0x040fe20000001810 */
[----:B------:R-:W1:Y:S07]  /*c2f0*/  LDSM.16.MT88.4 R80, [R224+0xb000] ;  /* 0x00b00000e050783b */ /* 0x000e6e0000004200 */
[-C--:B---3--:R-:W-:Y:S08]  /*c300*/  HMMA.16816.F32 R20, R68, R84.reuse, R20 ;  /* 0x000000544414723c */ /* 0x088ff00000001814 */
[C---:B------:R-:W-:Y:S08]  /*c310*/  HMMA.16816.F32 R24, R76.reuse, R84, R24 ;  /* 0x000000544c18723c */ /* 0x040ff00000001818 */
[-C--:B------:R-:W-:Y:S08]  /*c320*/  HMMA.16816.F32 R28, R76, R86.reuse, R28 ;  /* 0x000000564c1c723c */ /* 0x080ff0000000181c */
[C---:B------:R-:W-:Y:S01]  /*c330*/  HMMA.16816.F32 R32, R68.reuse, R86, R32 ;  /* 0x000000564420723c */ /* 0x040fe20000001820 */
[----:B------:R-:W3:Y:S07]  /*c340*/  LDSM.16.MT88.4 R84, [R227+0xb000] ;  /* 0x00b00000e354783b */ /* 0x000eee0000004200 */
[-C--:B--2---:R-:W-:Y:S08]  /*c350*/  HMMA.16816.F32 R36, R68, R92.reuse, R36 ;  /* 0x0000005c4424723c */ /* 0x084ff00000001824 */
[C---:B------:R-:W-:Y:S08]  /*c360*/  HMMA.16816.F32 R40, R76.reuse, R92, R40 ;  /* 0x0000005c4c28723c */ /* 0x040ff00000001828 */
[-C--:B------:R-:W-:Y:S08]  /*c370*/  HMMA.16816.F32 R44, R76, R94.reuse, R44 ;  /* 0x0000005e4c2c723c */ /* 0x080ff0000000182c */
[C---:B------:R-:W-:Y:S01]  /*c380*/  HMMA.16816.F32 R48, R68.reuse, R94, R48 ;  /* 0x0000005e4430723c */ /* 0x040fe20000001830 */
[----:B------:R-:W2:Y:S07]  /*c390*/  LDSM.16.MT88.4 R92, [R225+0xb000] ;  /* 0x00b00000e15c783b */ /* 0x000eae0000004200 */
[-C--:B------:R-:W-:Y:S08]  /*c3a0*/  HMMA.16816.F32 R52, R68, R88.reuse, R52 ;  /* 0x000000584434723c */ /* 0x080ff00000001834 */
[C---:B------:R-:W-:Y:S08]  /*c3b0*/  HMMA.16816.F32 R56, R76.reuse, R88, R56 ;  /* 0x000000584c38723c */ /* 0x040ff00000001838 */
[-C--:B------:R-:W-:Y:S07]  /*c3c0*/  HMMA.16816.F32 R60, R76, R90.reuse, R60 ;  /* 0x0000005a4c3c723c */ /* 0x080fee000000183c */
[----:B------:R-:W-:Y:S01]  /*c3d0*/  FADD.FTZ R76, R74, R97 ;  /* 0x000000614a4c7221 */ /* 0x000fe20000010000 */
[----:B------:R-:W-:Y:S01]  /*c3e0*/  HMMA.16816.F32 R64, R68, R90, R64 ;  /* 0x0000005a4440723c */ /* 0x000fe20000001840 */
[----:B------:R-:W2:Y:S01]  /*c3f0*/  LDSM.16.MT88.4 R88, [R226+0xb000] ;  /* 0x00b00000e258783b */ /* 0x000ea20000004200 */
[----:B------:R-:W-:Y:S02]  /*c400*/  MUFU.EX2 R97, R212 ;  /* 0x000000d400617308 */ /* 0x000fe40000000800 */
[----:B------:R-:W-:Y:S01]  /*c410*/  FADD.FTZ R96, R240, R76 ;  /* 0x0000004cf0607221 */ /* 0x000fe20000010000 */
[----:B------:R-:W-:Y:S02]  /*c420*/  F2FP.PACK_AB R76, R116, R114 ;  /* 0x00000072744c723e */ /* 0x000fe400000000ff */
[----:B------:R-:W-:Y:S02]  /*c430*/  F2FP.PACK_AB R68, R122, R120 ;  /* 0x000000787a44723e */ /* 0x000fe400000000ff */
[----:B------:R-:W-:Y:S01]  /*c440*/  F2FP.PACK_AB R69, R121, R117 ;  /* 0x000000757945723e */ /* 0x000fe200000000ff */
[----:B------:R-:W4:Y:S02]  /*c450*/  LDL.LU R74, [R1+0xbc] ;  /* 0x0000bc00014a7983 */ /* 0x000f240000300800 */
[----:B------:R-:W-:Y:S02]  /*c460*/  F2FP.PACK_AB R70, R132, R126 ;  /* 0x0000007e8446723e */ /* 0x000fe400000000ff */
[----:B------:R-:W-:Y:S01]  /*c470*/  F2FP.PACK_AB R71, R128, R127 ;  /* 0x0000007f8047723e */ /* 0x000fe200000000ff */
[----:B------:R2:W5:Y:S01]  /*c480*/  LDL.LU R243, [R1+0xb8] ;  /* 0x0000b80001f37983 */ /* 0x0005620000300800 */
[----:B------:R-:W-:Y:S02]  /*c490*/  F2FP.PACK_AB R77, R118, R115 ;  /* 0x00000073764d723e */ /* 0x000fe400000000ff */
[----:B------:R-:W-:Y:S01]  /*c4a0*/  F2FP.PACK_AB R78, R123, R119 ;  /* 0x000000777b4e723e */ /* 0x000fe200000000ff */
[----:B------:R2:W5:Y:S01]  /*c4b0*/  LDL.LU R242, [R1+0xb4] ;  /* 0x0000b40001f27983 */ /* 0x0005620000300800 */
[----:B------:R-:W-:Y:S01]  /*c4c0*/  F2FP.PACK_AB R79, R124, R106 ;  /* 0x0000006a7c4f723e */ /* 0x000fe200000000ff */
[-C--:B-1----:R-:W-:Y:S02]  /*c4d0*/  HMMA.16816.F32 R4, R68, R80.reuse, R4 ;  /* 0x000000504404723c */ /* 0x082fe40000001804 */
[----:B------:R1:W5:Y:S04]  /*c4e0*/  LDL.LU R241, [R1+0xb0] ;  /* 0x0000b00001f17983 */ /* 0x0003680000300800 */
[----:B------:R1:W5:Y:S02]  /*c4f0*/  LDL.LU R240, [R1+0xac] ;  /* 0x0000ac0001f07983 */ /* 0x0003640000300800 */
[C---:B------:R-:W-:Y:S01]  /*c500*/  HMMA.16816.F32 R8, R76.reuse, R80, R8 ;  /* 0x000000504c08723c */ /* 0x040fe20000001808 */
[----:B------:R-:W-:Y:S01]  /*c510*/  MUFU.EX2 R81, R137 ;  /* 0x0000008900517308 */ /* 0x000fe20000000800 */
[----:B------:R1:W5:Y:S04]  /*c520*/  LDL.LU R239, [R1+0xa8] ;  /* 0x0000a80001ef7983 */ /* 0x0003680000300800 */
[----:B------:R1:W5:Y:S01]  /*c530*/  LDL.LU R238, [R1+0xa4] ;  /* 0x0000a40001ee7983 */ /* 0x0003620000300800 */
[----:B------:R-:W-:Y:S01]  /*c540*/  FADD.FTZ R80, R236, R96 ;  /* 0x00000060ec507221 */ /* 0x000fe20000010000 */
[-C--:B------:R-:W-:Y:S02]  /*c550*/  HMMA.16816.F32 R12, R76, R82.reuse, R12 ;  /* 0x000000524c0c723c */ /* 0x080fe4000000180c */
[----:B------:R1:W5:Y:S04]  /*c560*/  LDL.LU R237, [R1+0xa0] ;  /* 0x0000a00001ed7983 */ /* 0x0003680000300800 */
[----:B------:R1:W5:Y:S02]  /*c570*/  LDL.LU R236, [R1+0x9c] ;  /* 0x00009c0001ec7983 */ /* 0x0003640000300800 */
[C---:B------:R-:W-:Y:S01]  /*c580*/  HMMA.16816.F32 R16, R68.reuse, R82, R16 ;  /* 0x000000524410723c */ /* 0x040fe20000001810 */
[----:B------:R-:W-:Y:S01]  /*c590*/  MUFU.EX2 R83, R135 ;  /* 0x0000008700537308 */ /* 0x000fe20000000800 */
[----:B------:R1:W5:Y:S04]  /*c5a0*/  LDL.LU R235, [R1+0x98] ;  /* 0x0000980001eb7983 */ /* 0x0003680000300800 */
[----:B------:R1:W5:Y:S02]  /*c5b0*/  LDL.LU R234, [R1+0x94] ;  /* 0x0000940001ea7983 */ /* 0x0003640000300800 */
[-C--:B---3--:R-:W-:Y:S02]  /*c5c0*/  HMMA.16816.F32 R20, R68, R84.reuse, R20 ;  /* 0x000000544414723c */ /* 0x088fe40000001814 */
[----:B------:R1:W5:Y:S01]  /*c5d0*/  LDL.LU R233, [R1+0x90] ;  /* 0x0000900001e97983 */ /* 0x0003620000300800 */
[----:B------:R-:W3:Y:S05]  /*c5e0*/  MUFU.EX2 R82, R125 ;  /* 0x0000007d00527308 */ /* 0x000eea0000000800 */
[C---:B------:R-:W-:Y:S05]  /*c5f0*/  HMMA.16816.F32 R24, R76.reuse, R84, R24 ;  /* 0x000000544c18723c */ /* 0x040fea0000001818 */
[----:B------:R-:W1:Y:S03]  /*c600*/  MUFU.EX2 R85, R211 ;  /* 0x000000d300557308 */ /* 0x000e660000000800 */
[-C--:B------:R-:W-:Y:S07]  /*c610*/  HMMA.16816.F32 R28, R76, R86.reuse, R28 ;  /* 0x000000564c1c723c */ /* 0x080fee000000181c */
[----:B------:R-:W2:Y:S01]  /*c620*/  MUFU.EX2 R84, R131 ;  /* 0x0000008300547308 */ /* 0x000ea20000000800 */
[C---:B------:R-:W-:Y:S04]  /*c630*/  HMMA.16816.F32 R32, R68.reuse, R86, R32 ;  /* 0x000000564420723c */ /* 0x040fe80000001820 */
[----:B---3--:R-:W-:Y:S04]  /*c640*/  F2FP.PACK_AB R195, R81, R82 ;  /* 0x0000005251c3723e */ /* 0x008fe800000000ff */
[-C--:B--2---:R-:W-:Y:S04]  /*c650*/  HMMA.16816.F32 R36, R68, R92.reuse, R36 ;  /* 0x0000005c4424723c */ /* 0x084fe80000001824 */
[----:B-1----:R-:W-:Y:S04]  /*c660*/  F2FP.PACK_AB R193, R85, R97 ;  /* 0x0000006155c1723e */ /* 0x002fe800000000ff */
[C---:B------:R-:W-:Y:S04]  /*c670*/  HMMA.16816.F32 R40, R76.reuse, R92, R40 ;  /* 0x0000005c4c28723c */ /* 0x040fe80000001828 */
[----:B------:R-:W-:Y:S04]  /*c680*/  F2FP.PACK_AB R194, R83, R84 ;  /* 0x0000005453c2723e */ /* 0x000fe800000000ff */
[-C--:B------:R-:W-:Y:S08]  /*c690*/  HMMA.16816.F32 R44, R76, R94.reuse, R44 ;  /* 0x0000005e4c2c723c */ /* 0x080ff0000000182c */
[C---:B------:R-:W-:Y:S08]  /*c6a0*/  HMMA.16816.F32 R48, R68.reuse, R94, R48 ;  /* 0x0000005e4430723c */ /* 0x040ff00000001830 */
[-C--:B------:R-:W-:Y:S08]  /*c6b0*/  HMMA.16816.F32 R52, R68, R88.reuse, R52 ;  /* 0x000000584434723c */ /* 0x080ff00000001834 */
[C---:B------:R-:W-:Y:S08]  /*c6c0*/  HMMA.16816.F32 R56, R76.reuse, R88, R56 ;  /* 0x000000584c38723c */ /* 0x040ff00000001838 */
[-C--:B------:R-:W-:Y:S07]  /*c6d0*/  HMMA.16816.F32 R60, R76, R90.reuse, R60 ;  /* 0x0000005a4c3c723c */ /* 0x080fee000000183c */
[----:B------:R-:W-:Y:S01]  /*c6e0*/  FADD.FTZ R76, R232, R80 ;  /* 0x00000050e84c7221 */ /* 0x000fe20000010000 */
[----:B------:R-:W-:Y:S01]  /*c6f0*/  HMMA.16816.F32 R64, R68, R90, R64 ;  /* 0x0000005a4440723c */ /* 0x000fe20000001840 */
[----:B------:R1:W5:Y:S03]  /*c700*/  LDL.LU R232, [R1+0x8c] ;  /* 0x00008c0001e87983 */ /* 0x0003660000300800 */
[----:B------:R-:W-:Y:S01]  /*c710*/  FADD.FTZ R77, R143, R2 ;  /* 0x000000028f4d7221 */ /* 0x000fe20000010000 */
[----:B------:R1:W5:Y:S01]  /*c720*/  LDL.LU R231, [R1+0x88] ;  /* 0x0000880001e77983 */ /* 0x0003620000300800 */
[----:B------:R-:W-:Y:S02]  /*c730*/  FADD.FTZ R76, R230, R76 ;  /* 0x0000004ce64c7221 */ /* 0x000fe40000010000 */
[----:B------:R-:W-:Y:S01]  /*c740*/  FADD.FTZ R2, R229, R75 ;  /* 0x0000004be5027221 */ /* 0x000fe20000010000 */
[-C--:B------:R-:W-:Y:S01]  /*c750*/  HMMA.16816.F32 R140, R196, R148.reuse, R4 ;  /* 0x00000094c48c723c */ /* 0x080fe20000001804 */
[----:B------:R1:W5:Y:S04]  /*c760*/  LDL.LU R230, [R1+0x84] ;  /* 0x0000840001e67983 */ /* 0x0003680000300800 */
[----:B------:R-:W-:Y:S01]  /*c770*/  FADD.FTZ R2, R163, R2 ;  /* 0x00000002a3027221 */ /* 0x000fe20000010000 */
[----:B------:R1:W5:Y:S01]  /*c780*/  LDL.LU R229, [R1+0x80] ;  /* 0x0000800001e57983 */ /* 0x0003620000300800 */
[----:B------:R-:W-:Y:S01]  /*c790*/  FADD.FTZ R5, R228, R77 ;  /* 0x0000004de4057221 */ /* 0x000fe20000010000 */
[C---:B------:R-:W-:Y:S02]  /*c7a0*/  HMMA.16816.F32 R136, R192.reuse, R148, R8 ;  /* 0x00000094c088723c */ /* 0x040fe40000001808 */
[----:B------:R1:W5:Y:S02]  /*c7b0*/  LDL.LU R228, [R1+0x7c] ;  /* 0x00007c0001e47983 */ /* 0x0003640000300800 */
[----:B------:R-:W-:Y:S02]  /*c7c0*/  FADD.FTZ R4, R204, R76 ;  /* 0x0000004ccc047221 */ /* 0x000fe40000010000 */
[----:B------:R-:W-:Y:S02]  /*c7d0*/  FADD.FTZ R5, R161, R5 ;  /* 0x00000005a1057221 */ /* 0x000fe40000010000 */
[----:B------:R-:W-:Y:S01]  /*c7e0*/  FADD.FTZ R4, R206, R4 ;  /* 0x00000004ce047221 */ /* 0x000fe20000010000 */
[-C--:B------:R-:W-:Y:S03]  /*c7f0*/  HMMA.16816.F32 R144, R192, R150.reuse, R12 ;  /* 0x00000096c090723c */ /* 0x080fe6000000180c */
[----:B------:R-:W-:Y:S01]  /*c800*/  FADD.FTZ R6, R162, R2 ;  /* 0x00000002a2067221 */ /* 0x000fe20000010000 */
[----:B------:R-:W-:Y:S01]  /*c810*/  MOV R135, R3 ;  /* 0x0000000300877202 */ /* 0x000fe20000000f00 */
[----:B------:R-:W-:Y:S02]  /*c820*/  FADD.FTZ R2, R205, R5 ;  /* 0x00000005cd027221 */ /* 0x000fe40000010000 */
[----:B------:R-:W-:Y:S01]  /*c830*/  FADD.FTZ R4, R220, R4 ;  /* 0x00000004dc047221 */ /* 0x000fe20000010000 */
[C---:B------:R-:W-:Y:S04]  /*c840*/  HMMA.16816.F32 R148, R196.reuse, R150, R16 ;  /* 0x00000096c494723c */ /* 0x040fe80000001810 */
[----:B------:R-:W-:Y:S02]  /*c850*/  FADD.FTZ R8, R221, R6 ;  /* 0x00000006dd087221 */ /* 0x000fe40000010000 */
[----:B------:R-:W-:Y:S02]  /*c860*/  FADD.FTZ R12, R250, R4 ;  /* 0x00000004fa0c7221 */ /* 0x000fe40000010000 */
[----:B------:R-:W-:Y:S01]  /*c870*/  FADD.FTZ R2, R218, R2 ;  /* 0x00000002da027221 */ /* 0x000fe20000010000 */
[-C--:B------:R-:W-:Y:S01]  /*c880*/  HMMA.16816.F32 R152, R196, R164.reuse, R20 ;  /* 0x000000a4c498723c */ /* 0x080fe20000001814 */
[----:B------:R-:W2:Y:S02]  /*c890*/  LDSM.16.MT88.4 R4, [R226+0xb800] ;  /* 0x00b80000e204783b */ /* 0x000ea40000004200 */
        /* <DEDUP_REMOVED lines=33> */
[----:B------:R-:W-:Y:S02]  /*cab0*/  FADD.FTZ R11, R185, R8 ;  /* 0x00000008b90b7221 */ /* 0x000fe40000010000 */
[-C--:B--2---:R-:W-:Y:S03]  /*cac0*/  HMMA.16816.F32 R184, R196, R4.reuse, R52 ;  /* 0x00000004c4b8723c */ /* 0x084fe60000001834 */
        /* <DEDUP_REMOVED lines=21> */
[----:B------:R-:W-:Y:S01]  /*cc20*/  FADD.FTZ R5, R119, R8 ;  /* 0x0000000877057221 */ /* 0x000fe20000010000 */
[----:B----4-:R-:W-:Y:S01]  /*cc30*/  MOV R132, R74 ;  /* 0x0000004a00847202 */ /* 0x010fe20000000f00 */
        /* <DEDUP_REMOVED lines=17> */
[----:B------:R1:W-:Y:S03]  /*cd50*/  STL [R1+0x4c], R6 ;  /* 0x00004c0601007387 */ /* 0x0003e60000100800 */
[----:B------:R-:W-:Y:S02]  /*cd60*/  FADD.FTZ R2, R84, R0 ;  /* 0x0000000054027221 */ /* 0x000fe40000010000 */
[----:B------:R-:W-:Y:S02]  /*cd70*/  FADD.FTZ R0, R82, R4 ;  /* 0x0000000452007221 */ /* 0x000fe40000010000 */
[----:B------:R-:W-:Y:S02]  /*cd80*/  FADD.FTZ R4, R100, R5 ;  /* 0x0000000564047221 */ /* 0x000fe40000010000 */
[----:B------:R-:W-:Y:S02]  /*cd90*/  FADD.FTZ R2, R83, R2 ;  /* 0x0000000253027221 */ /* 0x000fe40000010000 */
[----:B------:R-:W-:Y:S01]  /*cda0*/  FADD.FTZ R0, R81, R0 ;  /* 0x0000000051007221 */ /* 0x000fe20000010000 */
[----:B------:R1:W-:Y:S04]  /*cdb0*/  STL [R1+0x54], R4 ;  /* 0x0000540401007387 */ /* 0x0003e80000100800 */
[----:B------:R1:W-:Y:S04]  /*cdc0*/  STL [R1+0x50], R2 ;  /* 0x0000500201007387 */ /* 0x0003e80000100800 */
[----:B------:R1:W-:Y:S04]  /*cdd0*/  STL [R1+0x58], R0 ;  /* 0x0000580001007387 */ /* 0x0003e80000100800 */
[----:B------:R1:W-:Y:S02]  /*cde0*/  STL [R1+0x30], R219 ;  /* 0x000030db01007387 */ /* 0x0003e40000100800 */
[----:B-1---5:R-:W-:-:S05]  /*cdf0*/  @P0 BRA `(.L_x_96) ;  /* 0xffffa27000000947 */ /* 0x022fca000383ffff */
.L_x_95:
[----:B---3--:R-:W2:Y:S04]  /*ce00*/  LDL.LU R2, [R1+0x4c] ;  /* 0x00004c0001027983 */ /* 0x008ea80000300800 */
[----:B------:R-:W3:Y:S04]  /*ce10*/  LDL.LU R8, [R1+0x54] ;  /* 0x0000540001087983 */ /* 0x000ee80000300800 */
[----:B------:R-:W4:Y:S04]  /*ce20*/  LDL.LU R7, [R1+0x50] ;  /* 0x0000500001077983 */ /* 0x000f280000300800 */
[----:B------:R-:W4:Y:S01]  /*ce30*/  LDL.LU R9, [R1+0x58] ;  /* 0x0000580001097983 */ /* 0x000f220000300800 */
[----:B------:R-:W-:Y:S01]  /*ce40*/  ULDC.U8 UR4, c[0x0][0x329] ;  /* 0x0000ca4000047ab9 */ /* 0x000fe20000000000 */
[----:B------:R-:W-:Y:S01]  /*ce50*/  MOV R35, 0xfffffff0 ;  /* 0xfffffff000237802 */ /* 0x000fe20000000f00 */
[----:B------:R-:W-:Y:S01]  /*ce60*/  ULDC.U8 UR5, c[0x0][0x328] ;  /* 0x0000ca0000057ab9 */ /* 0x000fe20000000000 */
[----:B------:R-:W1:Y:S01]  /*ce70*/  S2R R59, SR_TID.X ;  /* 0x00000000003b7919 */ /* 0x000e620000002100 */
[----:B------:R-:W-:Y:S01]  /*ce80*/  ISETP.NE.AND P0, PT, RZ, UR4, PT ;  /* 0x00000004ff007c0c */ /* 0x000fe2000bf05270 */
[----:B------:R-:W-:Y:S01]  /*ce90*/  BSSY B0, `(.L_x_99) ;  /* 0x0000121000007945 */ /* 0x000fe20003800000 */
[----:B------:R-:W-:-:S02]  /*cea0*/  ISETP.NE.AND P3, PT, RZ, UR5, PT ;  /* 0x00000005ff007c0c */ /* 0x000fc4000bf65270 */
[----:B------:R-:W-:-:S09]  /*ceb0*/  MOV R32, 0x20 ;  /* 0x0000002000207802 */ /* 0x000fd20000000f00 */
[----:B------:R-:W-:-:S05]  /*cec0*/  @P0 MOV R58, c[0x0][0x210] ;  /* 0x00008400003a0a02 */ /* 0x000fca0000000f00 */
[----:B------:R-:W-:Y:S01]  /*ced0*/  @P0 IMAD R58, R58, c[0x0][0x214], RZ ;  /* 0x000085003a3a0a24 */ /* 0x000fe200078e02ff */
[----:B-1----:R-:W-:-:S04]  /*cee0*/  SHF.R.S32.HI R60, RZ, 0x1f, R59 ;  /* 0x0000001fff3c7819 */ /* 0x002fc8000001143b */
[CC--:B------:R-:W-:Y:S02]  /*cef0*/  LEA.HI R38, R60.reuse, R59.reuse, RZ, 0x2 ;  /* 0x0000003b3c267211 */ /* 0x0c0fe400078f10ff */
[----:B------:R-:W-:-:S04]  /*cf00*/  LEA.HI R27, R60, R59, RZ, 0x5 ;  /* 0x0000003b3c1b7211 */ /* 0x000fc800078f28ff */
[----:B------:R-:W-:Y:S01]  /*cf10*/  SHF.R.S32.HI R27, RZ, 0x5, R27 ;  /* 0x00000005ff1b7819 */ /* 0x000fe2000001141b */
[----:B--2---:R-:W1:Y:S04]  /*cf20*/  SHFL.BFLY PT, R0, R2, 0x2, 0x1f ;  /* 0x0c401f0002007f89 */ /* 0x004e6800000e0000 */
[----:B---3--:R-:W2:Y:S04]  /*cf30*/  SHFL.BFLY PT, R5, R8, 0x2, 0x1f ;  /* 0x0c401f0008057f89 */ /* 0x008ea800000e0000 */
[----:B----4-:R-:W3:Y:S01]  /*cf40*/  SHFL.BFLY PT, R4, R7, 0x2, 0x1f ;  /* 0x0c401f0007047f89 */ /* 0x010ee200000e0000 */
[----:B-1----:R-:W-:-:S03]  /*cf50*/  FADD.FTZ R0, R0, R2 ;  /* 0x0000000200007221 */ /* 0x002fc60000010000 */
[----:B------:R-:W1:Y:S01]  /*cf60*/  SHFL.BFLY PT, R2, R9, 0x2, 0x1f ;  /* 0x0c401f0009027f89 */ /* 0x000e6200000e0000 */
[----:B--2---:R-:W-:-:S03]  /*cf70*/  FADD.FTZ R5, R5, R8 ;  /* 0x0000000805057221 */ /* 0x004fc60000010000 */
[----:B------:R-:W2:Y:S01]  /*cf80*/  SHFL.BFLY PT, R6, R0, 0x1, 0x1f ;  /* 0x0c201f0000067f89 */ /* 0x000ea200000e0000 */
[----:B---3--:R-:W-:-:S03]  /*cf90*/  FADD.FTZ R4, R4, R7 ;  /* 0x0000000704047221 */ /* 0x008fc60000010000 */
[----:B------:R-:W3:Y:S04]  /*cfa0*/  SHFL.BFLY PT, R8, R5, 0x1, 0x1f ;  /* 0x0c201f0005087f89 */ /* 0x000ee800000e0000 */
[----:B------:R-:W4:Y:S01]  /*cfb0*/  SHFL.BFLY PT, R7, R4, 0x1, 0x1f ;  /* 0x0c201f0004077f89 */ /* 0x000f2200000e0000 */
[----:B-1----:R-:W-:Y:S02]  /*cfc0*/  FADD.FTZ R2, R2, R9 ;  /* 0x0000000902027221 */ /* 0x002fe40000010000 */
[----:B--2---:R-:W-:Y:S01]  /*cfd0*/  FADD.FTZ R36, R0, R6 ;  /* 0x0000000600247221 */ /* 0x004fe20000010000 */
[----:B------:R-:W-:Y:S02]  /*cfe0*/  MOV R0, 0x3f800000 ;  /* 0x3f80000000007802 */ /* 0x000fe40000000f00 */
[----:B------:R-:W1:Y:S01]  /*cff0*/  SHFL.BFLY PT, R6, R2, 0x1, 0x1f ;  /* 0x0c201f0002067f89 */ /* 0x000e6200000e0000 */
[----:B---3--:R-:W-:Y:S01]  /*d000*/  FADD.FTZ R37, R5, R8 ;  /* 0x0000000805257221 */ /* 0x008fe20000010000 */
[----:B------:R-:W-:-:S02]  /*d010*/  SHF.R.S32.HI R8, RZ, 0x2, R38 ;  /* 0x00000002ff087819 */ /* 0x000fc40000011426 */
[----:B------:R-:W-:Y:S01]  /*d020*/  SHF.R.S32.HI R5, RZ, 0x1f, R38 ;  /* 0x0000001fff057819 */ /* 0x000fe20000011426 */
[----:B----4-:R-:W-:Y:S01]  /*d030*/  FADD.FTZ R56, R4, R7 ;  /* 0x0000000704387221 */ /* 0x010fe20000010000 */
[----:B------:R-:W-:Y:S02]  /*d040*/  FSETP.NE.FTZ.AND P6, PT, R36, RZ, PT ;  /* 0x000000ff2400720b */ /* 0x000fe40003fd5000 */
[----:B------:R-:W-:Y:S02]  /*d050*/  LEA.HI R4, R5, R8, RZ, 0x3 ;  /* 0x0000000805047211 */ /* 0x000fe400078f18ff */
[----:B------:R-:W-:Y:S02]  /*d060*/  FSETP.NE.FTZ.AND P5, PT, R37, RZ, PT ;  /* 0x000000ff2500720b */ /* 0x000fe40003fb5000 */
[----:B------:R-:W-:Y:S01]  /*d070*/  LOP3.LUT R7, R4, 0xfffffff8, RZ, 0xc0, !PT ;  /* 0xfffffff804077812 */ /* 0x000fe200078ec0ff */
[----:B------:R-:W-:Y:S01]  /*d080*/  IMAD.MOV.U32 R4, RZ, RZ, 0x3f800000 ;  /* 0x3f800000ff047424 */ /* 0x000fe200078e00ff */
[----:B------:R-:W-:-:S02]  /*d090*/  FSETP.NE.FTZ.AND P4, PT, R56, RZ, PT ;  /* 0x000000ff3800720b */ /* 0x000fc40003f95000 */
        /* <DEDUP_REMOVED lines=212> */
[----:B------:R4:W1:Y:S01]  /*dde0*/  LDS.128 R32, [R243+0x3800] ;  /* 0x00380000f3207984 */ /* 0x0008620000000c00 */
        /* <DEDUP_REMOVED lines=43> */
.L_x_100:
[----:B------:R-:W-:Y:S05]  /*e0a0*/  BSYNC B0 ;  /* 0x0000000000007941 */ /* 0x000fea0003800000 */
.L_x_99:
        /* <DEDUP_REMOVED lines=35> */
[----:B--2---:R2:W-:Y:S01]  /*e2e0*/  STG.E.128 [R10.64], R36 ;  /* 0x000000240a007986 */ /* 0x0045e2000c101d08 */
[----:B------:R-:W-:Y:S02]  /*e2f0*/  IADD3.X R9, R11, UR5, RZ, P0, !PT ;  /* 0x000000050b097c10 */ /* 0x000fe400087fe4ff */
[----:B------:R-:W-:-:S03]  /*e300*/  IADD3 R6, P0, R8, UR7, RZ ;  /* 0x0000000708067c10 */ /* 0x000fc6000ff1e0ff */
[----:B------:R-:W-:Y:S01]  /*e310*/  STG.E.128 [R8.64], R52 ;  /* 0x0000003408007986 */ /* 0x000fe2000c101d08 */
[----:B------:R-:W-:Y:S02]  /*e320*/  IADD3.X R7, R9, UR5, RZ, P0, !PT ;  /* 0x0000000509077c10 */ /* 0x000fe400087fe4ff */
[----:B------:R-:W-:-:S03]  /*e330*/  IADD3 R4, P0, R6, UR7, RZ ;  /* 0x0000000706047c10 */ /* 0x000fc6000ff1e0ff */
[----:B------:R-:W-:Y:S01]  /*e340*/  STG.E.128 [R6.64], R48 ;  /* 0x0000003006007986 */ /* 0x000fe2000c101d08 */
[----:B------:R-:W-:-:S05]  /*e350*/  IADD3.X R5, R7, UR5, RZ, P0, !PT ;  /* 0x0000000507057c10 */ /* 0x000fca00087fe4ff */
[----:B-1----:R-:W-:Y:S01]  /*e360*/  STG.E.128 [R4.64], R44 ;  /* 0x0000002c04007986 */ /* 0x002fe2000c101d08 */
[----:B---3--:R-:W-:-:S04]  /*e370*/  IADD3 R2, P0, R4, UR7, RZ ;  /* 0x0000000704027c10 */ /* 0x008fc8000ff1e0ff */
[----:B------:R-:W-:Y:S02]  /*e380*/  IADD3.X R3, R5, UR5, RZ, P0, !PT ;  /* 0x0000000505037c10 */ /* 0x000fe400087fe4ff */
[----:B--2---:R-:W-:-:S03]  /*e390*/  IADD3 R10, P0, R2, UR7, RZ ;  /* 0x00000007020a7c10 */ /* 0x004fc6000ff1e0ff */
[----:B------:R-:W-:Y:S01]  /*e3a0*/  STG.E.128 [R2.64], R40 ;  /* 0x0000002802007986 */ /* 0x000fe2000c101d08 */
[----:B------:R-:W-:-:S05]  /*e3b0*/  IADD3.X R11, R3, UR5, RZ, P0, !PT ;  /* 0x00000005030b7c10 */ /* 0x000fca00087fe4ff */
[----:B------:R-:W-:Y:S01]  /*e3c0*/  STG.E.128 [R10.64], R32 ;  /* 0x000000200a007986 */ /* 0x000fe2000c101d08 */
[----:B------:R-:W-:Y:S05]  /*e3d0*/  EXIT ;  /* 0x000000000000794d */ /* 0x000fea0003800000 */
.L_x_101:
        /* <DEDUP_REMOVED lines=10> */
.L_x_2115:


//--------------------- .text._ZN5flash16flash_fwd_kernelI23Flash_fwd_kernel_traitsILi64ELi128ELi128ELi4ELb0ELb0EN7cutlass6half_tE19Flash_kernel_traitsILi64ELi128ELi128ELi4ES3_EELb0ELb0ELb0ELb0ELb0ELb0ELb0ELb0EEEvNS_16Flash_fwd_paramsE --------------------------
	.section	.text._ZN5flash16flash_fwd_kernelI23Flash_fwd_kernel_traitsILi64ELi128ELi128ELi4ELb0ELb0EN7cutlass6half_tE19Flash_kernel_traitsILi64ELi128ELi128ELi4ES3_EELb0ELb0ELb0ELb0ELb0ELb0ELb0ELb0EEEvNS_16Flash_fwd_paramsE,"ax",@progbits
	.sectioninfo	@"SHI_REGISTERS=255"
	.align	128
        .global         _ZN5flash16flash_fwd_kernelI23Flash_fwd_kernel_traitsILi64ELi128ELi128ELi4ELb0ELb0EN7cutlass6half_tE19Flash_kernel_traitsILi64ELi128ELi128ELi4ES3_EELb0ELb0ELb0ELb0ELb0ELb0ELb0ELb0EEEvNS_16Flash_fwd_paramsE
        .type           _ZN5flash16flash_fwd_kernelI23Flash_fwd_kernel_traitsILi64ELi128ELi128ELi4ELb0ELb0EN7cutlass6half_tE19Flash_kernel_traitsILi64ELi128ELi128ELi4ES3_EELb0ELb0ELb0ELb0ELb0ELb0ELb0ELb0EEEvNS_16Flash_fwd_paramsE,@function
        .size           _ZN5flash16flash_fwd_kernelI23Flash_fwd_kernel_traitsILi64ELi128ELi128ELi4ELb0ELb0EN7cutlass6half_tE19Flash_kernel_traitsILi64ELi128ELi128ELi4ES3_EELb0ELb0ELb0ELb0ELb0ELb0ELb0ELb0EEEvNS_16Flash_fwd_paramsE,(.L_x_2116 - _ZN5flash16flash_fwd_kernelI23Flash_fwd_kernel_traitsILi64ELi128ELi128ELi4ELb0ELb0EN7cutlass6half_tE19Flash_kernel_traitsILi64ELi128ELi128ELi4ES3_EELb0ELb0ELb0ELb0ELb0ELb0ELb0ELb0EEEvNS_16Flash_fwd_paramsE)
        .other          _ZN5flash16flash_fwd_kernelI23Flash_fwd_kernel_traitsILi64ELi128ELi128ELi4ELb0ELb0EN7cutlass6half_tE19Flash_kernel_traitsILi64ELi128ELi128ELi4ES3_EELb0ELb0ELb0ELb0ELb0ELb0ELb0ELb0EEEvNS_16Flash_fwd_paramsE,@"STO_CUDA_ENTRY STV_DEFAULT"
_ZN5flash16flash_fwd_kernelI23Flash_fwd_kernel_traitsILi64ELi128ELi128ELi4ELb0ELb0EN7cutlass6half_tE19Flash_kernel_traitsILi64ELi128ELi128ELi4ES3_EELb0ELb0ELb0ELb0ELb0ELb0ELb0ELb0EEEvNS_16Flash_fwd_paramsE:
.text._ZN5flash16flash_fwd_kernelI23Flash_fwd_kernel_traitsILi64ELi128ELi128ELi4ELb0ELb0EN7cutlass6half_tE19Flash_kernel_traitsILi64ELi128ELi128ELi4ES3_EELb0ELb0ELb0ELb0ELb0ELb0ELb0ELb0EEEvNS_16Flash_fwd_paramsE:
[----:B------:R-:W-:Y:S02]  /*0000*/  MOV R1, c[0x0][0x28] ;  /* 0x00000a0000017a02 */ /* 0x000fe40000000f00 */
[----:B------:R-:W1:Y:S01]  /*0010*/  S2UR UR11, SR_CTAID.Y ;  /* 0x00000000000b79c3 */ /* 0x000e620000002600 */
[----:B------:R-:W-:Y:S01]  /*0020*/  ULDC.64 UR4, c[0x0][0x240] ;  /* 0x0000900000047ab9 */ /* 0x000fe20000000a00 */
[----:B------:R-:W-:Y:S01]  /*0030*/  IADD3 R1, R1, -0xe8, RZ ;  /* 0xffffff1801017810 */ /* 0x000fe20007ffe0ff */
[----:B------:R-:W-:Y:S02]  /*0040*/  UISETP.NE.U32.AND UP2, UPT, URZ, UR4, UPT ;  /* 0x000000043f00728c */ /* 0x000fe4000bf45070 */
[----:B------:R-:W-:Y:S02]  /*0050*/  UMOV UR9, 0x4 ;  /* 0x0000000400097882 */ /* 0x000fe40000000000 */
[----:B------:R-:W-:Y:S02]  /*0060*/  UISETP.NE.AND.EX UP2, UPT, URZ, UR5, UPT, UP2 ;  /* 0x000000053f00728c */ /* 0x000fe4000bf45320 */
[----:B------:R-:W-:Y:S02]  /*0070*/  ULDC.64 UR12, c[0x0][0x240] ;  /* 0x00009000000c7ab9 */ /* 0x000fe40000000a00 */
[----:B------:R-:W-:-:S02]  /*0080*/  ULDC.64 UR4, c[0x0][0x250] ;  /* 0x0000940000047ab9 */ /* 0x000fc40000000a00 */
[----:B------:R-:W-:Y:S01]  /*0090*/  PLOP3.LUT P2, PT, PT, PT, UP2, 0x80, 0x0 ;  /* 0x000000000000781c */ /* 0x000fe20003f4f028 */
[----:B------:R-:W-:Y:S02]  /*00a0*/  UISETP.NE.U32.AND UP0, UPT, URZ, UR4, UPT ;  /* 0x000000043f00728c */ /* 0x000fe4000bf05070 */
[----:B------:R-:W-:Y:S02]  /*00b0*/  ULDC.64 UR18, c[0x0][0x118] ;  /* 0x0000460000127ab9 */ /* 0x000fe40000000a00 */
[----:B------:R-:W-:Y:S02]  /*00c0*/  UISETP.NE.AND.EX UP0, UPT, URZ, UR5, UPT, UP0 ;  /* 0x000000053f00728c */ /* 0x000fe4000bf05300 */
[----:B------:R-:W-:Y:S02]  /*00d0*/  ULDC.U8 UR8, c[0x0][0x312] ;  /* 0x0000c48000087ab9 */ /* 0x000fe40000000000 */
[----:B------:R-:W-:Y:S02]  /*00e0*/  ULDC.64 UR6, c[0x0][0x248] ;  /* 0x0000920000067ab9 */ /* 0x000fe40000000a00 */
[----:B-1----:R-:W-:Y:S01]  /*00f0*/  UIMAD.WIDE UR12, UR11, UR9, UR12 ;  /* 0x000000090b0c72a5 */ /* 0x002fe2000f8e020c */
[----:B------:R-:W-:Y:S01]  /*0100*/  PLOP3.LUT P0, PT, PT, PT, UP0, 0x80, 0x0 ;  /* 0x000000000000781c */ /* 0x000fe20003f0f008 */
[----:B------:R-:W-:-:S02]  /*0110*/  ULDC.64 UR4, c[0x0][0x250] ;  /* 0x0000940000047ab9 */ /* 0x000fc40000000a00 */
[----:B------:R-:W-:Y:S02]  /*0120*/  UISETP.NE.AND UP3, UPT, UR8, URZ, UPT ;  /* 0x0000003f0800728c */ /* 0x000fe4000bf65270 */
[----:B------:R-:W-:Y:S01]  /*0130*/  IMAD.U32 R2, RZ, RZ, UR12 ;  /* 0x0000000cff027e24 */ /* 0x000fe2000f8e00ff */
[----:B------:R-:W-:Y:S01]  /*0140*/  UISETP.EQ.U32.AND UP1, UPT, URZ, UR6, UPT ;  /* 0x000000063f00728c */ /* 0x000fe2000bf22070 */
[----:B------:R-:W-:Y:S01]  /*0150*/  IMAD.U32 R3, RZ, RZ, UR13 ;  /* 0x0000000dff037e24 */ /* 0x000fe2000f8e00ff */
[----:B------:R-:W-:Y:S02]  /*0160*/  @UP0 UIMAD.WIDE UR4, UR11, UR9, UR4 ;  /* 0x000000090b0402a5 */ /* 0x000fe4000f8e0204 */
[----:B------:R-:W-:Y:S02]  /*0170*/  UISETP.EQ.OR.EX UP1, UPT, URZ, UR7, !UP3, UP1 ;  /* 0x000000073f00728c */ /* 0x000fe4000df22710 */
[----:B------:R1:W2:Y:S01]  /*0180*/  @P2 LDG.E R7, [R2.64] ;  /* 0x0000001202072981 */ /* 0x0002a2000c1e1900 */
[----:B------:R-:W-:-:S03]  /*0190*/  ULDC.64 UR6, c[0x0][0x248] ;  /* 0x0000920000067ab9 */ /* 0x000fc60000000a00 */
[----:B------:R1:W3:Y:S01]  /*01a0*/  @P2 LDG.E R6, [R2.64+0x4] ;  /* 0x0000041202062981 */ /* 0x0002e2000c1e1900 */
[----:B------:R-:W-:Y:S02]  /*01b0*/  IMAD.U32 R4, RZ, RZ, UR4 ;  /* 0x00000004ff047e24 */ /* 0x000fe4000f8e00ff */
[----:B------:R-:W-:Y:S01]  /*01c0*/  IMAD.U32 R5, RZ, RZ, UR5 ;  /* 0x00000005ff057e24 */ /* 0x000fe2000f8e00ff */
[----:B------:R-:W-:-:S04]  /*01d0*/  PLOP3.LUT P1, PT, PT, PT, UP1, 0x80, 0x0 ;  /* 0x000000000000781c */ /* 0x000fc80003f2f018 */
[----:B------:R-:W4:Y:S01]  /*01e0*/  @P0 LDG.E R4, [R4.64] ;  /* 0x0000001204040981 */ /* 0x000f22000c1e1900 */
[----:B------:R-:W-:-:S06]  /*01f0*/  UIMAD.WIDE UR6, UR11, UR9, UR6 ;  /* 0x000000090b0672a5 */ /* 0x000fcc000f8e0206 */
[----:B-1----:R-:W-:Y:S02]  /*0200*/  IMAD.U32 R2, RZ, RZ, UR6 ;  /* 0x00000006ff027e24 */ /* 0x002fe4000f8e00ff */
[----:B------:R-:W-:-:S05]  /*0210*/  IMAD.U32 R3, RZ, RZ, UR7 ;  /* 0x00000007ff037e24 */ /* 0x000fca000f8e00ff */
[----:B------:R-:W5:Y:S01]  /*0220*/  @!P1 LDG.E R0, [R2.64] ;  /* 0x0000001202009981 */ /* 0x000f62000c1e1900 */
[----:B------:R-:W-:Y:S02]  /*0230*/  UMOV UR10, 0xffffffff ;  /* 0xffffffff000a7882 */ /* 0x000fe40000000000 */
[----:B------:R-:W-:Y:S01]  /*0240*/  UMOV UR15, URZ ;  /* 0x0000003f000f7c82 */ /* 0x000fe20008000000 */
[----:B------:R-:W1:Y:S01]  /*0250*/  S2R R219, SR_TID.X ;  /* 0x0000000000db7919 */ /* 0x000e620000002100 */
[----:B------:R-:W-:Y:S01]  /*0260*/  UMOV UR20, 0xffffffff ;  /* 0xffffffff00147882 */ /* 0x000fe20000000000 */
[----:B------:R-:W1:Y:S08]  /*0270*/  S2UR UR13, SR_CTAID.X ;  /* 0x00000000000d79c3 */ /* 0x000e700000002500 */
[----:B------:R-:W1:Y:S08]  /*0280*/  S2UR UR12, SR_CTAID.Z ;  /* 0x00000000000c79c3 */ /* 0x000e700000002700 */
[----:B--2---:R-:W2:Y:S08]  /*0290*/  @P2 R2UR UR10, R7 ;  /* 0x00000000070a23c2 */ /* 0x004eb000000e0000 */
[----:B---3--:R-:W2:Y:S08]  /*02a0*/  @P2 R2UR UR16, R6 ;  /* 0x00000000061023c2 */ /* 0x008eb000000e0000 */
[----:B----4-:R3:W4:Y:S01]  /*02b0*/  @P0 R2UR UR15, R4 ;  /* 0x00000000040f03c2 */ /* 0x01072200000e0000 */
[----:B------:R-:W-:-:S04]  /*02c0*/  ISETP.NE.U32.AND P0, PT, RZ, c[0x0][0x248], PT ;  /* 0x00009200ff007a0c */ /* 0x000fc80003f05070 */
[----:B------:R-:W-:Y:S01]  /*02d0*/  ISETP.NE.AND.EX P0, PT, RZ, c[0x0][0x24c], PT, P0 ;  /* 0x00009300ff007a0c */ /* 0x000fe20003f05300 */
[----:B--2---:R-:W-:Y:S02]  /*02e0*/  @UP2 UIADD3 UR16, UR16, -UR10, URZ ;  /* 0x8000000a10102290 */ /* 0x004fe4000fffe03f */
[----:B-----5:R3:W2:Y:S05]  /*02f0*/  @!P1 R2UR UR20, R0 ;  /* 0x00000000001493c2 */ /* 0x0206aa00000e0000 */
[----:B------:R-:W-:-:S05]  /*0300*/  @!UP2 ULDC UR16, c[0x0][0x214] ;  /* 0x000085000010aab9 */ /* 0x000fca0000000800 */
[----:B-1234-:R-:W-:Y:S05]  /*0310*/  @!P0 BRA `(.L_x_102) ;  /* 0x0000007000008947 */ /* 0x01efea0003800000 */
[----:B------:R-:W-:-:S13]  /*0320*/  PLOP3.LUT P0, PT, PT, PT, UP3, 0x80, 0x0 ;  /* 0x000000000000781c */ /* 0x000fda0003f0f038 */
[----:B------:R-:W2:Y:S04]  /*0330*/  @P0 LDG.E R0, [R2.64+0x4] ;  /* 0x0000041202000981 */ /* 0x000ea8000c1e1900 */
[----:B------:R-:W3:Y:S01]  /*0340*/  @!P0 LDG.E R2, [R2.64] ;  /* 0x0000001202028981 */ /* 0x000ee2000c1e1900 */
[----:B--2---:R-:W1:Y:S02]  /*0350*/  @P0 R2UR UR6, R0 ;  /* 0x00000000000603c2 */ /* 0x004e6400000e0000 */
[----:B-1----:R-:W-:-:S11]  /*0360*/  @UP3 UIADD3 UR6, UR6, -UR20, URZ ;  /* 0x8000001406063290 */ /* 0x002fd6000fffe03f */
[----:B---3--:R1:W2:Y:S02]  /*0370*/  @!P0 R2UR UR6, R2 ;  /* 0x00000000020683c2 */ /* 0x0082a400000e0000 */
[----:B-12---:R-:W-:Y:S05]  /*0380*/  BRA `(.L_x_103) ;  /* 0x0000001000007947 */ /* 0x006fea0003800000 */
.L_x_102:
[----:B------:R-:W-:Y:S02]  /*0390*/  ULDC UR6, c[0x0][0x218] ;  /* 0x0000860000067ab9 */ /* 0x000fe40000000800 */
.L_x_103:
[----:B------:R-:W-:Y:S02]  /*03a0*/  ULDC.64 UR4, c[0x0][0x258] ;  /* 0x0000960000047ab9 */ /* 0x000fe40000000a00 */
[----:B------:R-:W-:-:S04]  /*03b0*/  UISETP.NE.U32.AND UP2, UPT, URZ, UR4, UPT ;  /* 0x000000043f00728c */ /* 0x000fc8000bf45070 */
[----:B------:R-:W-:-:S03]  /*03c0*/  UISETP.NE.AND.EX UP2, UPT, URZ, UR5, UPT, UP2 ;  /* 0x000000053f00728c */ /* 0x000fc6000bf45320 */
[----:B------:R-:W-:-:S03]  /*03d0*/  ULDC.64 UR4, c[0x0][0x258] ;  /* 0x0000960000047ab9 */ /* 0x000fc60000000a00 */
[----:B------:R-:W-:-:S05]  /*03e0*/  PLOP3.LUT P0, PT, PT, PT, UP2, 0x80, 0x0 ;  /* 0x000000000000781c */ /* 0x000fca0003f0f028 */
[----:B------:R-:W-:-:S06]  /*03f0*/  @UP2 UIMAD.WIDE UR4, UR11, UR9, UR4 ;  /* 0x000000090b0422a5 */ /* 0x000fcc000f8e0204 */
[----:B------:R-:W-:Y:S02]  /*0400*/  IMAD.U32 R2, RZ, RZ, UR4 ;  /* 0x00000004ff027e24 */ /* 0x000fe4000f8e00ff */
[----:B------:R-:W-:Y:S01]  /*0410*/  IMAD.U32 R3, RZ, RZ, UR5 ;  /* 0x00000005ff037e24 */ /* 0x000fe2000f8e00ff */
[----:B------:R-:W-:Y:S02]  /*0420*/  USHF.L.U32 UR13, UR13, 0x7, URZ ;  /* 0x000000070d0d7899 */ /* 0x000fe4000800063f */
[----:B------:R-:W-:Y:S02]  /*0430*/  ULDC.64 UR4, c[0x0][0x268] ;  /* 0x00009a0000047ab9 */ /* 0x000fe40000000a00 */
[----:B------:R-:W2:Y:S01]  /*0440*/  @P0 LDG.E R0, [R2.64] ;  /* 0x0000001202000981 */ /* 0x000ea2000c1e1900 */
[----:B------:R-:W-:Y:S02]  /*0450*/  UISETP.GT.AND UP0, UPT, UR16, UR13, UPT ;  /* 0x0000000d1000728c */ /* 0x000fe4000bf04270 */
[----:B------:R-:W-:-:S03]  /*0460*/  @!UP2 UISETP.NE.U32.AND UP1, UPT, URZ, UR4, UPT ;  /* 0x000000043f00a28c */ /* 0x000fc6000bf25070 */
[----:B------:R-:W-:Y:S02]  /*0470*/  ULDC UR4, c[0x0][0x21c] ;  /* 0x0000870000047ab9 */ /* 0x000fe40000000800 */
[----:B------:R-:W-:-:S04]  /*0480*/  @!UP2 UISETP.NE.AND.EX UP1, UPT, URZ, UR5, UPT, UP1 ;  /* 0x000000053f00a28c */ /* 0x000fc8000bf25310 */
[----:B------:R-:W-:Y:S01]  /*0490*/  @!UP2 USEL UR4, URZ, UR4, !UP1 ;  /* 0x000000043f04a287 */ /* 0x000fe2000c800000 */
[----:B--2---:R-:W1:Y:S01]  /*04a0*/  @P0 R2UR UR14, R0 ;  /* 0x00000000000e03c2 */ /* 0x004e6200000e0000 */
[----:B------:R-:W-:Y:S01]  /*04b0*/  PLOP3.LUT P0, PT, PT, PT, UP0, 0x80, 0x0 ;  /* 0x000000000000781c */ /* 0x000fe20003f0f008 */
[----:B-1----:R-:W-:Y:S02]  /*04c0*/  @UP2 UIADD3 UR14, UR14, -UR15, URZ ;  /* 0x8000000f0e0e2290 */ /* 0x002fe4000fffe03f */
[----:B------:R-:W-:-:S10]  /*04d0*/  @!UP2 UIADD3 UR14, UR4, UR6, -UR15 ;  /* 0x00000006040ea290 */ /* 0x000fd4000fffe80f */
[----:B------:R-:W-:Y:S05]  /*04e0*/  @!P0 EXIT ;  /* 0x000000000000894d */ /* 0x000fea0003800000 */
[----:B------:R-:W-:Y:S02]  /*04f0*/  UISETP.GE.AND UP0, UPT, UR14, 0x1, UPT ;  /* 0x000000010e00788c */ /* 0x000fe4000bf06270 */
[----:B------:R-:W-:-:S04]  /*0500*/  UIADD3 UR4, UR14, 0x7f, URZ ;  /* 0x0000007f0e047890 */ /* 0x000fc8000fffe03f */
[----:B------:R-:W-:Y:S01]  /*0510*/  PLOP3.LUT P0, PT, PT, PT, UP0, 0x80, 0x0 ;  /* 0x000000000000781c */ /* 0x000fe20003f0f008 */
[----:B------:R-:W-:-:S04]  /*0520*/  USHF.R.S32.HI UR8, URZ, 0x1f, UR4 ;  /* 0x0000001f3f087899 */ /* 0x000fc80008011404 */
[----:B------:R-:W-:-:S08]  /*0530*/  ULEA.HI UR8, UR8, UR4, URZ, 0x7 ;  /* 0x0000000408087291 */ /* 0x000fd0000f8f383f */
[----:B------:R-:W-:Y:S05]  /*0540*/  @!P0 BRA `(.L_x_104) ;  /* 0x0000fd4000008947 */ /* 0x000fea0003800000 */
[----:B------:R-:W-:Y:S02]  /*0550*/  UISETP.NE.AND UP1, UPT, UR10, -0x1, UPT ;  /* 0xffffffff0a00788c */ /* 0x000fe4000bf25270 */
[----:B------:R-:W-:Y:S02]  /*0560*/  UISETP.NE.AND UP0, UPT, UR20, -0x1, UPT ;  /* 0xffffffff1400788c */ /* 0x000fe4000bf05270 */
[----:B------:R-:W-:Y:S02]  /*0570*/  ULDC.64 UR4, c[0x0][0x190] ;  /* 0x0000640000047ab9 */ /* 0x000fe40000000a00 */
[----:B------:R-:W-:Y:S02]  /*0580*/  ULDC.64 UR6, c[0x0][0x178] ;  /* 0x00005e0000067ab9 */ /* 0x000fe40000000a00 */
[----:B------:R-:W-:-:S03]  /*0590*/  PLOP3.LUT P0, PT, PT, PT, UP0, 0x80, 0x0 ;  /* 0x000000000000781c */ /* 0x000fc60003f0f008 */
[----:B------:R-:W-:Y:S02]  /*05a0*/  @UP1 UIMAD.WIDE.U32 UR26, UR10, UR4, URZ ;  /* 0x000000040a1a12a5 */ /* 0x000fe4000f8e003f */
[----:B------:R-:W-:Y:S02]  /*05b0*/  @!UP1 USHF.R.S32.HI UR21, URZ, 0x1f, UR11 ;  /* 0x0000001f3f159899 */ /* 0x000fe4000801140b */
[----:B------:R-:W-:Y:S02]  /*05c0*/  @UP0 UIADD3 UR24, UR15, UR20, URZ ;  /* 0x000000140f180290 */ /* 0x000fe4000fffe03f */
[----:B------:R-:W-:Y:S02]  /*05d0*/  @UP1 UIMAD UR17, UR10, UR5, UR27 ;  /* 0x000000050a1112a4 */ /* 0x000fe4000f8e021b */
[----:B------:R-:W-:Y:S02]  /*05e0*/  @!UP1 UIMAD.WIDE.U32 UR22, UR11, UR6, URZ ;  /* 0x000000060b1692a5 */ /* 0x000fe4000f8e003f */
[----:B------:R-:W-:-:S02]  /*05f0*/  ULDC.64 UR4, c[0x0][0x198] ;  /* 0x0000660000047ab9 */ /* 0x000fc40000000a00 */
[----:B------:R-:W-:Y:S02]  /*0600*/  @!UP1 UIMAD UR21, UR21, UR6, URZ ;  /* 0x00000006151592a4 */ /* 0x000fe4000f8e023f */
[----:B------:R-:W-:Y:S02]  /*0610*/  @UP0 UIMAD.WIDE.U32 UR28, UR24, UR4, URZ ;  /* 0x00000004181c02a5 */ /* 0x000fe4000f8e003f */
[----:B------:R-:W-:Y:S02]  /*0620*/  @!UP1 UIMAD UR21, UR11, UR7, UR21 ;  /* 0x000000070b1592a4 */ /* 0x000fe4000f8e0215 */
[----:B------:R-:W-:Y:S02]  /*0630*/  @UP1 UMOV UR6, UR26 ;  /* 0x0000001a00061c82 */ /* 0x000fe40008000000 */
[----:B------:R-:W-:Y:S02]  /*0640*/  @!UP1 UMOV UR6, UR22 ;  /* 0x0000001600069c82 */ /* 0x000fe40008000000 */
[----:B------:R-:W-:-:S02]  /*0650*/  @UP0 UIMAD UR7, UR24, UR5, UR29 ;  /* 0x00000005180702a4 */ /* 0x000fc4000f8e021d */
[----:B------:R-:W-:Y:S02]  /*0660*/  @!UP1 UIADD3 UR17, UR23, UR21, URZ ;  /* 0x0000001517119290 */ /* 0x000fe4000fffe03f */
[----:B------:R-:W-:Y:S01]  /*0670*/  @UP0 UMOV UR22, UR28 ;  /* 0x0000001c00160c82 */ /* 0x000fe20008000000 */
[----:B------:R-:W-:Y:S05]  /*0680*/  @P0 BRA `(.L_x_105) ;  /* 0x000000c000000947 */ /* 0x000fea0003800000 */
[----:B------:R-:W-:Y:S02]  /*0690*/  USHF.R.S32.HI UR21, URZ, 0x1f, UR15 ;  /* 0x0000001f3f157899 */ /* 0x000fe4000801140f */
[----:B------:R-:W-:Y:S02]  /*06a0*/  ULDC.64 UR4, c[0x0][0x198] ;  /* 0x0000660000047ab9 */ /* 0x000fe40000000a00 */
[----:B------:R-:W-:Y:S02]  /*06b0*/  UIMAD UR21, UR21, UR4, URZ ;  /* 0x00000004151572a4 */ /* 0x000fe4000f8e023f */
[----:B------:R-:W-:Y:S02]  /*06c0*/  UIMAD.WIDE.U32 UR22, UR15, UR4, URZ ;  /* 0x000000040f1672a5 */ /* 0x000fe4000f8e003f */
[----:B------:R-:W-:-:S02]  /*06d0*/  UIMAD UR21, UR15, UR5, UR21 ;  /* 0x000000050f1572a4 */ /* 0x000fc4000f8e0215 */
[----:B------:R-:W-:Y:S02]  /*06e0*/  USHF.R.S32.HI UR7, URZ, 0x1f, UR11 ;  /* 0x0000001f3f077899 */ /* 0x000fe4000801140b */
[----:B------:R-:W-:Y:S02]  /*06f0*/  ULDC.64 UR4, c[0x0][0x180] ;  /* 0x0000600000047ab9 */ /* 0x000fe40000000a00 */
[----:B------:R-:W-:Y:S02]  /*0700*/  UIADD3 UR23, UR23, UR21, URZ ;  /* 0x0000001517177290 */ /* 0x000fe4000fffe03f */
[----:B------:R-:W-:Y:S02]  /*0710*/  UIMAD UR7, UR7, UR4, URZ ;  /* 0x00000004070772a4 */ /* 0x000fe4000f8e023f */
[----:B------:R-:W-:Y:S02]  /*0720*/  UIMAD.WIDE.U32 UR22, UR11, UR4, UR22 ;  /* 0x000000040b1672a5 */ /* 0x000fe4000f8e0016 */
[----:B------:R-:W-:-:S04]  /*0730*/  UIMAD UR7, UR11, UR5, UR7 ;  /* 0x000000050b0772a4 */ /* 0x000fc8000f8e0207 */
[----:B------:R-:W-:Y:S02]  /*0740*/  UIADD3 UR7, UR23, UR7, URZ ;  /* 0x0000000717077290 */ /* 0x000fe4000fffe03f */
.L_x_105:
[----:B------:R-:W-:Y:S01]  /*0750*/  IABS R0, c[0x0][0x1c8] ;  /* 0x0000720000007a13 */ /* 0x000fe20000000000 */
[----:B------:R-:W1:Y:S01]  /*0760*/  S2R R5, SR_CTAID.Z ;  /* 0x0000000000057919 */ /* 0x000e620000002700 */
[----:B------:R-:W-:Y:S02]  /*0770*/  ULDC UR4, c[0x0][0x1c8] ;  /* 0x0000720000047ab9 */ /* 0x000fe40000000800 */
[----:B------:R-:W-:Y:S01]  /*0780*/  ULOP3.LUT UR4, UR12, UR4, URZ, 0x3c, !UPT ;  /* 0x000000040c047292 */ /* 0x000fe2000f8e3c3f */
[----:B------:R-:W-:Y:S01]  /*0790*/  IMAD.MOV.U32 R4, RZ, RZ, R0 ;  /* 0x000000ffff047224 */ /* 0x000fe200078e0000 */
[----:B------:R-:W-:-:S03]  /*07a0*/  @UP0 UIADD3 UR20, UR15, UR20, URZ ;  /* 0x000000140f140290 */ /* 0x000fc6000fffe03f */
[----:B------:R-:W2:Y:S01]  /*07b0*/  I2F.RP R2, R4 ;  /* 0x0000000400027306 */ /* 0x000ea20000209400 */
[----:B------:R-:W-:Y:S01]  /*07c0*/  ISETP.LE.AND P1, PT, RZ, UR4, PT ;  /* 0x00000004ff007c0c */ /* 0x000fe2000bf23270 */
[----:B------:R-:W-:Y:S02]  /*07d0*/  ULDC.64 UR4, c[0x0][0x1a0] ;  /* 0x0000680000047ab9 */ /* 0x000fe40000000a00 */
[----:B------:R-:W-:-:S04]  /*07e0*/  @UP0 UIMAD.WIDE.U32 UR24, UR20, UR4, URZ ;  /* 0x00000004141802a5 */ /* 0x000fc8000f8e003f */
[----:B------:R-:W-:Y:S02]  /*07f0*/  @UP0 UIMAD UR21, UR20, UR5, UR25 ;  /* 0x00000005141502a4 */ /* 0x000fe4000f8e0219 */
[----:B------:R-:W-:Y:S01]  /*0800*/  USHF.R.S32.HI UR20, URZ, 0x1f, UR12 ;  /* 0x0000001f3f147899 */ /* 0x000fe2000801140c */
[----:B--2---:R-:W2:Y:S01]  /*0810*/  MUFU.RCP R2, R2 ;  /* 0x0000000200027308 */ /* 0x004ea20000001000 */
[----:B-1----:R-:W-:Y:S02]  /*0820*/  IABS R5, R5 ;  /* 0x0000000500057213 */ /* 0x002fe40000000000 */
[----:B--2---:R-:W-:-:S05]  /*0830*/  IADD3 R2, R2, 0xffffffe, RZ ;  /* 0x0ffffffe02027810 */ /* 0x004fca0007ffe0ff */
[----:B------:R-:W1:Y:S02]  /*0840*/  F2I.FTZ.U32.TRUNC.NTZ R3, R2 ;  /* 0x0000000200037305 */ /* 0x000e64000021f000 */
[----:B-1----:R-:W-:Y:S02]  /*0850*/  IMAD.MOV R0, RZ, RZ, -R3 ;  /* 0x000000ffff007224 */ /* 0x002fe400078e0a03 */
[----:B------:R-:W-:Y:S02]  /*0860*/  IMAD.MOV.U32 R2, RZ, RZ, RZ ;  /* 0x000000ffff027224 */ /* 0x000fe400078e00ff */
[----:B------:R-:W-:-:S04]  /*0870*/  IMAD R0, R0, R4, RZ ;  /* 0x0000000400007224 */ /* 0x000fc800078e02ff */
[----:B------:R-:W-:-:S04]  /*0880*/  IMAD.HI.U32 R0, R3, R0, R2 ;  /* 0x0000000003007227 */ /* 0x000fc800078e0002 */
[----:B------:R-:W-:-:S04]  /*0890*/  IMAD.MOV.U32 R3, RZ, RZ, R5 ;  /* 0x000000ffff037224 */ /* 0x000fc800078e0005 */
[----:B------:R-:W-:-:S05]  /*08a0*/  IMAD.HI.U32 R0, R0, R3, RZ ;  /* 0x0000000300007227 */ /* 0x000fca00078e00ff */
[----:B------:R-:W-:-:S05]  /*08b0*/  IADD3 R2, -R0, RZ, RZ ;  /* 0x000000ff00027210 */ /* 0x000fca0007ffe1ff */
[----:B------:R-:W-:-:S05]  /*08c0*/  IMAD R2, R4, R2, R3 ;  /* 0x0000000204027224 */ /* 0x000fca00078e0203 */
[----:B------:R-:W-:-:S13]  /*08d0*/  ISETP.GT.U32.AND P2, PT, R4, R2, PT ;  /* 0x000000020400720c */ /* 0x000fda0003f44070 */
[----:B------:R-:W-:Y:S01]  /*08e0*/  @!P2 IMAD.IADD R2, R2, 0x1, -R4 ;  /* 0x000000010202a824 */ /* 0x000fe200078e0a04 */
[----:B------:R-:W-:Y:S02]  /*08f0*/  @!P2 IADD3 R0, R0, 0x1, RZ ;  /* 0x000000010000a810 */ /* 0x000fe40007ffe0ff */
[----:B------:R-:W-:Y:S02]  /*0900*/  ISETP.NE.AND P2, PT, RZ, c[0x0][0x1c8], PT ;  /* 0x00007200ff007a0c */ /* 0x000fe40003f45270 */
[----:B------:R-:W-:-:S13]  /*0910*/  ISETP.GE.U32.AND P3, PT, R2, R4, PT ;  /* 0x000000040200720c */ /* 0x000fda0003f66070 */
[----:B------:R-:W-:-:S05]  /*0920*/  @P3 IADD3 R0, R0, 0x1, RZ ;  /* 0x0000000100003810 */ /* 0x000fca0007ffe0ff */
[----:B------:R-:W-:-:S05]  /*0930*/  IMAD.MOV.U32 R10, RZ, RZ, R0 ;  /* 0x000000ffff0a7224 */ /* 0x000fca00078e0000 */
[----:B------:R-:W-:Y:S02]  /*0940*/  @!P1 IADD3 R10, -R10, RZ, RZ ;  /* 0x000000ff0a0a9210 */ /* 0x000fe40007ffe1ff */
[----:B------:R-:W-:Y:S01]  /*0950*/  @!P2 LOP3.LUT R10, RZ, c[0x0][0x1c8], RZ, 0x33, !PT ;  /* 0x00007200ff0aaa12 */ /* 0x000fe200078e33ff */
        /* <DEDUP_REMOVED lines=13> */
.L_x_106:
[----:B------:R-:W1:Y:S01]  /*0a30*/  S2R R5, SR_CTAID.X ;  /* 0x0000000000057919 */ /* 0x000e620000002500 */
[----:B------:R-:W-:Y:S01]  /*0a40*/  SHF.R.S32.HI R23, RZ, 0x1f, R219 ;  /* 0x0000001fff177819 */ /* 0x000fe200000114db */
[----:B------:R-:W-:Y:S01]  /*0a50*/  UIADD3 UR13, -UR13, UR16, URZ ;  /* 0x000000100d0d7290 */ /* 0x000fe2000fffe13f */
[----:B------:R-:W-:Y:S01]  /*0a60*/  BSSY B0, `(.L_x_107) ;  /* 0x000002e000007945 */ /* 0x000fe20003800000 */
[----:B------:R-:W2:Y:S01]  /*0a70*/  S2R R8, SR_CTAID.Z ;  /* 0x0000000000087919 */ /* 0x000ea20000002700 */
[CC--:B------:R-:W-:Y:S01]  /*0a80*/  LEA.HI R0, R23.reuse, R219.reuse, RZ, 0x3 ;  /* 0x000000db17007211 */ /* 0x0c0fe200078f18ff */
[----:B------:R-:W-:Y:S01]  /*0a90*/  ULDC.64 UR4, c[0x0][0x1a8] ;  /* 0x00006a0000047ab9 */ /* 0x000fe20000000a00 */
[-C--:B------:R-:W-:Y:S01]  /*0aa0*/  LEA.HI R4, R23, R219.reuse, RZ, 0x6 ;  /* 0x000000db17047211 */ /* 0x080fe200078f30ff */
[----:B------:R-:W-:Y:S01]  /*0ab0*/  UIMAD UR4, UR20, UR4, URZ ;  /* 0x00000004140472a4 */ /* 0x000fe2000f8e023f */
[----:B------:R-:W-:Y:S02]  /*0ac0*/  LOP3.LUT R2, R0, 0xfffffff8, RZ, 0xc0, !PT ;  /* 0xfffffff800027812 */ /* 0x000fe400078ec0ff */
[----:B------:R-:W-:Y:S01]  /*0ad0*/  SHF.R.S32.HI R14, RZ, 0x3, R0 ;  /* 0x00000003ff0e7819 */ /* 0x000fe20000011400 */
[----:B------:R-:W-:Y:S01]  /*0ae0*/  IMAD.SHL.U32 R4, R4, 0x8, RZ ;  /* 0x0000000804047824 */ /* 0x000fe200078e00ff */
[----:B------:R-:W-:Y:S01]  /*0af0*/  UIMAD UR4, UR12, UR5, UR4 ;  /* 0x000000050c0472a4 */ /* 0x000fe2000f8e0204 */
[----:B------:R-:W-:Y:S01]  /*0b00*/  IMAD.IADD R48, R219, 0x1, -R2 ;  /* 0x00000001db307824 */ /* 0x000fe200078e0a02 */
[----:B------:R-:W-:Y:S01]  /*0b10*/  SHF.R.S32.HI R15, RZ, 0x1f, R14 ;  /* 0x0000001fff0f7819 */ /* 0x000fe2000001140e */
[----:B------:R-:W-:Y:S01]  /*0b20*/  IMAD.SHL.U32 R0, R14, 0x40, RZ ;  /* 0x000000400e007824 */ /* 0x000fe200078e00ff */
[----:B------:R-:W-:Y:S01]  /*0b30*/  SHF.R.S32.HI R11, RZ, 0x1f, R10 ;  /* 0x0000001fff0b7819 */ /* 0x000fe2000001140a */
[----:B------:R-:W-:Y:S01]  /*0b40*/  IMAD.SHL.U32 R26, R48, 0x8, RZ ;  /* 0x00000008301a7824 */ /* 0x000fe200078e00ff */
[----:B------:R-:W-:-:S02]  /*0b50*/  LEA.HI R24, R23, R219, RZ, 0x5 ;  /* 0x000000db17187211 */ /* 0x000fc400078f28ff */
[----:B------:R-:W-:Y:S02]  /*0b60*/  LOP3.LUT R0, R0, 0x1c0, RZ, 0xc0, !PT ;  /* 0x000001c000007812 */ /* 0x000fe400078ec0ff */
[----:B------:R-:W-:Y:S01]  /*0b70*/  SHF.R.S32.HI R27, RZ, 0x1f, R26 ;  /* 0x0000001fff1b7819 */ /* 0x000fe2000001141a */
[----:B-1----:R-:W-:Y:S01]  /*0b80*/  IMAD.WIDE R12, R5, 0x80, R14 ;  /* 0x00000080050c7825 */ /* 0x002fe200078e020e */
[----:B------:R-:W-:Y:S02]  /*0b90*/  SHF.R.U32.HI R3, RZ, 0x3, R0 ;  /* 0x00000003ff037819 */ /* 0x000fe40000011600 */
[----:B------:R-:W-:Y:S01]  /*0ba0*/  LOP3.LUT R0, R0, 0x38, R26, 0xf8, !PT ;  /* 0x0000003800007812 */ /* 0x000fe200078ef81a */
[----:B------:R1:W-:Y:S01]  /*0bb0*/  STL.64 [R1+0x28], R26 ;  /* 0x0000281a01007387 */ /* 0x0003e20000100a00 */
[----:B------:R-:W-:Y:S02]  /*0bc0*/  IADD3 R2, P0, R26, UR6, RZ ;  /* 0x000000061a027c10 */ /* 0x000fe4000ff1e0ff */
[----:B------:R-:W-:Y:S01]  /*0bd0*/  LOP3.LUT R0, R0, R3, RZ, 0x3c, !PT ;  /* 0x0000000300007212 */ /* 0x000fe200078e3cff */
[----:B------:R1:W-:Y:S01]  /*0be0*/  STL.64 [R1+0x30], R12 ;  /* 0x0000300c01007387 */ /* 0x0003e20000100a00 */
[----:B------:R-:W-:-:S02]  /*0bf0*/  IADD3.X R3, R27, UR17, RZ, P0, !PT ;  /* 0x000000111b037c10 */ /* 0x000fc400087fe4ff */
[----:B------:R-:W-:Y:S02]  /*0c00*/  ISETP.GE.AND P0, PT, R14, UR13, PT ;  /* 0x0000000d0e007c0c */ /* 0x000fe4000bf06270 */
[----:B------:R-:W-:Y:S01]  /*0c10*/  LOP3.LUT R0, R0, 0xfffffe00, R4, 0xf8, !PT ;  /* 0xfffffe0000007812 */ /* 0x000fe200078ef804 */
[----:B--2---:R-:W-:-:S04]  /*0c20*/  IMAD.WIDE.U32 R8, R8, c[0x0][0x1a8], R2 ;  /* 0x00006a0008087a25 */ /* 0x004fc800078e0002 */
[----:B------:R-:W-:Y:S01]  /*0c30*/  IMAD.SHL.U32 R235, R0, 0x2, RZ ;  /* 0x0000000200eb7824 */ /* 0x000fe200078e00ff */
[----:B------:R-:W-:-:S05]  /*0c40*/  IADD3 R7, R9, UR4, RZ ;  /* 0x0000000409077c10 */ /* 0x000fca000fffe0ff */
[----:B------:R-:W-:Y:S05]  /*0c50*/  @P0 BRA `(.L_x_108) ;  /* 0x000000e000000947 */ /* 0x000fea0003800000 */
[----:B------:R-:W-:-:S13]  /*0c60*/  ISETP.GE.AND P0, PT, R26, c[0x0][0x220], PT ;  /* 0x000088001a007a0c */ /* 0x000fda0003f06270 */
[----:B------:R2:W-:Y:S01]  /*0c70*/  @P0 STS.128 [R235], RZ ;  /* 0x000000ffeb000388 */ /* 0x0005e20000000c00 */
        /* <DEDUP_REMOVED lines=8> */
[----:B------:R-:W-:Y:S01]  /*0d00*/  @!PT LDS RZ, [RZ] ;  /* 0x00000000fffff984 */ /* 0x000fe20000000800 */
[----:B------:R-:W-:Y:S01]  /*0d10*/  @!PT LDS RZ, [RZ] ;  /* 0x00000000fffff984 */ /* 0x000fe20000000800 */
[----:B------:R-:W-:Y:S01]  /*0d20*/  @!PT LDS RZ, [RZ] ;  /* 0x00000000fffff984 */ /* 0x000fe20000000800 */
[----:B------:R3:W-:Y:S02]  /*0d30*/  LDGSTS.E.BYPASS.LTC128B.128 [R235], [R4.64] ;  /* 0x0000000004eb7fae */ /* 0x0007e4000b901d52 */
.L_x_108:
[----:B------:R-:W-:Y:S05]  /*0d40*/  BSYNC B0 ;  /* 0x0000000000007941 */ /* 0x000fea0003800000 */
.L_x_107:
[----:B------:R-:W-:Y:S01]  /*0d50*/  IADD3 R22, R14, 0x10, RZ ;  /* 0x000000100e167810 */ /* 0x000fe20007ffe0ff */
[----:B------:R-:W-:Y:S03]  /*0d60*/  BSSY B0, `(.L_x_109) ;  /* 0x0000014000007945 */ /* 0x000fe60003800000 */
[----:B------:R-:W-:-:S13]  /*0d70*/  ISETP.GE.AND P0, PT, R22, UR13, PT ;  /* 0x0000000d16007c0c */ /* 0x000fda000bf06270 */
[----:B------:R-:W-:Y:S05]  /*0d80*/  @P0 BRA `(.L_x_110) ;  /* 0x0000011000000947 */ /* 0x000fea0003800000 */
[----:B------:R-:W-:-:S13]  /*0d90*/  ISETP.GE.AND P0, PT, R26, c[0x0][0x220], PT ;  /* 0x000088001a007a0c */ /* 0x000fda0003f06270 */
[----:B------:R4:W-:Y:S01]  /*0da0*/  @P0 STS.128 [R235+0x800], RZ ;  /* 0x000800ffeb000388 */ /* 0x0009e20000000c00 */
[----:B------:R-:W-:Y:S05]  /*0db0*/  @P0 BRA `(.L_x_110) ;  /* 0x000000e000000947 */ /* 0x000fea0003800000 */
[----:B---3--:R-:W-:Y:S01]  /*0dc0*/  IADD3 R4, P0, R12, 0x10, RZ ;  /* 0x000000100c047810 */ /* 0x008fe20007f1e0ff */
        /* <DEDUP_REMOVED lines=9> */
[----:B------:R-:W-:Y:S01]  /*0e60*/  @!PT LDS RZ, [RZ] ;  /* 0x00000000fffff984 */ /* 0x000fe20000000800 */
[----:B------:R-:W-:Y:S01]  /*0e70*/  @!PT LDS RZ, [RZ] ;  /* 0x00000000fffff984 */ /* 0x000fe20000000800 */
[----:B------:R-:W-:Y:S01]  /*0e80*/  @!PT LDS RZ, [RZ] ;  /* 0x00000000fffff984 */ /* 0x000fe20000000800 */
[----:B------:R3:W-:Y:S02]  /*0e90*/  LDGSTS.E.BYPASS.LTC128B.128 [R235+0x800], [R4.64] ;  /* 0x0080000004eb7fae */ /* 0x0007e4000b901d52 */
.L_x_110:
[----:B------:R-:W-:Y:S05]  /*0ea0*/  BSYNC B0 ;  /* 0x0000000000007941 */ /* 0x000fea0003800000 */
.L_x_109:
        /* <DEDUP_REMOVED lines=21> */
.L_x_112:
[----:B------:R-:W-:Y:S05]  /*1000*/  BSYNC B0 ;  /* 0x0000000000007941 */ /* 0x000fea0003800000 */
.L_x_111:
        /* <DEDUP_REMOVED lines=21> */
.L_x_114:
[----:B------:R-:W-:Y:S05]  /*1160*/  BSYNC B0 ;  /* 0x0000000000007941 */ /* 0x000fea0003800000 */
.L_x_113:
        /* <DEDUP_REMOVED lines=21> */
.L_x_116:
[----:B------:R-:W-:Y:S05]  /*12c0*/  BSYNC B0 ;  /* 0x0000000000007941 */ /* 0x000fea0003800000 */
.L_x_115:
        /* <DEDUP_REMOVED lines=21> */
.L_x_118:
[----:B------:R-:W-:Y:S05]  /*1420*/  BSYNC B0 ;  /* 0x0000000000007941 */ /* 0x000fea0003800000 */
.L_x_117:
        /* <DEDUP_REMOVED lines=21> */
.L_x_120:
[----:B------:R-:W-:Y:S05]  /*1580*/  BSYNC B0 ;  /* 0x0000000000007941 */ /* 0x000fea0003800000 */
.L_x_119:
[----:B------:R-:W-:Y:S01]  /*1590*/  IADD3 R16, R14, 0x70, RZ ;  /* 0x000000700e107810 */ /* 0x000fe20007ffe0ff */
[----:B------:R-:W-:Y:S01]  /*15a0*/  UMOV UR6, 0x7 ;  /* 0x0000000700067882 */ /* 0x000fe20000000000 */
[----:B------:R-:W-:Y:S01]  /*15b0*/  BSSY B0, `(.L_x_121) ;  /* 0x0000017000007945 */ /* 0x000fe20003800000 */
[----:B------:R-:W-:Y:S01]  /*15c0*/  ULDC.64 UR4, c[0x0][0x198] ;  /* 0x0000660000047ab9 */ /* 0x000fe20000000a00 */
[----:B------:R-:W-:Y:S01]  /*15d0*/  ISETP.GE.AND P0, PT, R16, UR13, PT ;  /* 0x0000000d10007c0c */ /* 0x000fe2000bf06270 */
[----:B------:R-:W-:Y:S02]  /*15e0*/  USHF.L.U64.HI UR5, UR4, UR6, UR5 ;  /* 0x0000000604057299 */ /* 0x000fe40008010205 */
[----:B------:R-:W-:-:S10]  /*15f0*/  USHF.L.U32 UR11, UR4, 0x7, URZ ;  /* 0x00000007040b7899 */ /* 0x000fd4000800063f */
[----:B------:R-:W-:Y:S05]  /*1600*/  @P0 BRA `(.L_x_122) ;  /* 0x0000011000000947 */ /* 0x000fea0003800000 */
[----:B------:R-:W-:-:S13]  /*1610*/  ISETP.GE.AND P0, PT, R26, c[0x0][0x220], PT ;  /* 0x000088001a007a0c */ /* 0x000fda0003f06270 */
[----:B------:R1:W-:Y:S01]  /*1620*/  @P0 STS.128 [R235+0x3800], RZ ;  /* 0x003800ffeb000388 */ /* 0x0003e20000000c00 */
[----:B------:R-:W-:Y:S05]  /*1630*/  @P0 BRA `(.L_x_122) ;  /* 0x000000e000000947 */ /* 0x000fea0003800000 */
[----:B------:R-:W-:Y:S01]  /*1640*/  IADD3 R6, P0, R12, 0x70, RZ ;  /* 0x000000700c067810 */ /* 0x000fe20007f1e0ff */
[----:B------:R-:W-:Y:S01]  /*1650*/  IMAD.MOV.U32 R2, RZ, RZ, R8 ;  /* 0x000000ffff027224 */ /* 0x000fe200078e0008 */
[----:B------:R-:W-:-:S03]  /*1660*/  MOV R3, R7 ;  /* 0x0000000700037202 */ /* 0x000fc60000000f00 */
[----:B------:R-:W-:Y:S02]  /*1670*/  IMAD.X R0, RZ, RZ, R13, P0 ;  /* 0x000000ffff007224 */ /* 0x000fe400000e060d */
[----:B---3--:R-:W-:-:S04]  /*1680*/  IMAD.WIDE.U32 R4, R6, c[0x0][0x190], R2 ;  /* 0x0000640006047a25 */ /* 0x008fc800078e0002 */
[----:B------:R-:W-:Y:S01]  /*1690*/  IMAD R0, R0, c[0x0][0x190], RZ ;  /* 0x0000640000007a24 */ /* 0x000fe200078e02ff */
[----:B------:R-:W-:-:S03]  /*16a0*/  LEA R2, P0, R4, c[0x0][0x160], 0x1 ;  /* 0x0000580004027a11 */ /* 0x000fc600078008ff */
[----:B------:R-:W-:-:S05]  /*16b0*/  IMAD R0, R6, c[0x0][0x194], R0 ;  /* 0x0000650006007a24 */ /* 0x000fca00078e0200 */
[----:B------:R-:W-:-:S04]  /*16c0*/  IADD3 R0, R5, R0, RZ ;  /* 0x0000000005007210 */ /* 0x000fc80007ffe0ff */
[----:B------:R-:W-:-:S05]  /*16d0*/  LEA.HI.X R3, R4, c[0x0][0x164], R0, 0x1, P0 ;  /* 0x0000590004037a11 */ /* 0x000fca00000f0c00 */
[----:B------:R-:W-:Y:S01]  /*16e0*/  @!PT LDS RZ, [RZ] ;  /* 0x00000000fffff984 */ /* 0x000fe20000000800 */
[----:B------:R-:W-:Y:S01]  /*16f0*/  @!PT LDS RZ, [RZ] ;  /* 0x00000000fffff984 */ /* 0x000fe20000000800 */
[----:B------:R-:W-:Y:S01]  /*1700*/  @!PT LDS RZ, [RZ] ;  /* 0x00000000fffff984 */ /* 0x000fe20000000800 */
[----:B------:R3:W-:Y:S02]  /*1710*/  LDGSTS.E.BYPASS.LTC128B.128 [R235+0x3800], [R2.64] ;  /* 0x0380000002eb7fae */ /* 0x0007e4000b901d52 */
.L_x_122:
[----:B------:R-:W-:Y:S05]  /*1720*/  BSYNC B0 ;  /* 0x0000000000007941 */ /* 0x000fea0003800000 */
.L_x_121:
[----:B------:R-:W-:Y:S01]  /*1730*/  IMAD R6, R15, c[0x0][0x198], RZ ;  /* 0x000066000f067a24 */ /* 0x000fe200078e02ff */
[----:B------:R-:W-:Y:S01]  /*1740*/  LEA.HI R23, R23, R219, RZ, 0x4 ;  /* 0x000000db17177211 */ /* 0x000fe200078f20ff */
[----:B------:R-:W-:Y:S01]  /*1750*/  IMAD R0, R15, c[0x0][0x1a0], RZ ;  /* 0x000068000f007a24 */ /* 0x000fe200078e02ff */
[----:B------:R-:W-:Y:S01]  /*1760*/  ULEA.HI.SX32 UR17, UR8, 0xffffffff, 0x19 ;  /* 0xffffffff08117891 */ /* 0x000fe2000f8fca3f */
[C-C-:B---3--:R-:W-:Y:S01]  /*1770*/  IMAD.WIDE.U32 R4, R14.reuse, c[0x0][0x198], R26.reuse ;  /* 0x000066000e047a25 */ /* 0x148fe200078e001a */
[----:B------:R-:W-:Y:S01]  /*1780*/  MOV R49, 0x20 ;  /* 0x0000002000317802 */ /* 0x000fe20000000f00 */
[----:B------:R-:W-:Y:S01]  /*1790*/  BSSY B0, `(.L_x_123) ;  /* 0x0000033000007945 */ /* 0x000fe20003800000 */
[----:B------:R-:W-:Y:S01]  /*17a0*/  UIMAD UR12, UR17, -0x80, UR14 ;  /* 0xffffff80110c78a4 */ /* 0x000fe2000f8e020e */
[----:B------:R-:W-:Y:S01]  /*17b0*/  IMAD.WIDE.U32 R2, R14, c[0x0][0x1a0], R26 ;  /* 0x000068000e027a25 */ /* 0x000fe200078e001a */
[----:B------:R-:W-:Y:S01]  /*17c0*/  IADD3 R4, P1, R4, UR22, RZ ;  /* 0x0000001604047c10 */ /* 0x000fe2000ff3e0ff */
[----:B------:R-:W-:-:S02]  /*17d0*/  USHF.R.S32.HI UR15, URZ, 0x1f, UR17 ;  /* 0x0000001f3f0f7899 */ /* 0x000fc40008011411 */
[C---:B------:R-:W-:Y:S01]  /*17e0*/  IMAD R7, R14.reuse, c[0x0][0x19c], R6 ;  /* 0x000067000e077a24 */ /* 0x040fe200078e0206 */
[----:B------:R-:W-:Y:S01]  /*17f0*/  LOP3.LUT R6, R23, 0xfffffff0, RZ, 0xc0, !PT ;  /* 0xfffffff017067812 */ /* 0x000fe200078ec0ff */
[----:B------:R-:W-:Y:S01]  /*1800*/  IMAD R0, R14, c[0x0][0x1a4], R0 ;  /* 0x000069000e007a24 */ /* 0x000fe200078e0200 */
[----:B------:R-:W-:Y:S01]  /*1810*/  IADD3 R2, P0, R2, UR24, RZ ;  /* 0x0000001802027c10 */ /* 0x000fe2000ff1e0ff */
[----:B------:R-:W-:Y:S01]  /*1820*/  UIMAD UR6, UR5, UR17, URZ ;  /* 0x00000011050672a4 */ /* 0x000fe2000f8e023f */
[----:B------:R-:W-:Y:S01]  /*1830*/  IADD3.X R5, R5, UR7, R7, P1, !PT ;  /* 0x0000000705057c10 */ /* 0x000fe20008ffe407 */
[----:B------:R-:W-:Y:S01]  /*1840*/  IMAD.IADD R6, R219, 0x1, -R6 ;  /* 0x00000001db067824 */ /* 0x000fe200078e0a06 */
[----:B------:R-:W-:Y:S01]  /*1850*/  IADD3.X R3, R3, UR21, R0, P0, !PT ;  /* 0x0000001503037c10 */ /* 0x000fe200087fe400 */
[C---:B------:R-:W-:Y:S01]  /*1860*/  IMAD R0, R11.reuse, c[0x0][0x1b0], RZ ;  /* 0x00006c000b007a24 */ /* 0x040fe200078e02ff */
[----:B------:R-:W-:Y:S01]  /*1870*/  ISETP.GE.AND P0, PT, R14, UR12, PT ;  /* 0x0000000c0e007c0c */ /* 0x000fe2000bf06270 */
[----:B------:R-:W-:Y:S01]  /*1880*/  IMAD R7, R11, c[0x0][0x1b8], RZ ;  /* 0x00006e000b077a24 */ /* 0x000fe200078e02ff */
[----:B------:R-:W-:Y:S01]  /*1890*/  SHF.R.S32.HI R9, RZ, 0x1f, R6 ;  /* 0x0000001fff097819 */ /* 0x000fe20000011406 */
[C---:B------:R-:W-:Y:S01]  /*18a0*/  IMAD R8, R10.reuse, c[0x0][0x1b4], R0 ;  /* 0x00006d000a087a24 */ /* 0x040fe200078e0200 */
[----:B------:R-:W-:Y:S01]  /*18b0*/  UIMAD UR6, UR15, UR11, UR6 ;  /* 0x0000000b0f0672a4 */ /* 0x000fe2000f8e0206 */
[----:B------:R-:W-:Y:S01]  /*18c0*/  IMAD.WIDE.U32 R30, R10, c[0x0][0x1b0], R4 ;  /* 0x00006c000a1e7a25 */ /* 0x000fe200078e0004 */
[----:B------:R-:W-:-:S03]  /*18d0*/  LEA.HI R0, R9, R6, RZ, 0x3 ;  /* 0x0000000609007211 */ /* 0x000fc600078f18ff */
[C---:B------:R-:W-:Y:S01]  /*18e0*/  IMAD R9, R10.reuse, c[0x0][0x1bc], R7 ;  /* 0x00006f000a097a24 */ /* 0x040fe200078e0207 */
[----:B-1----:R-:W-:Y:S01]  /*18f0*/  IADD3 R13, R31, R8, RZ ;  /* 0x000000081f0d7210 */ /* 0x002fe20007ffe0ff */
[----:B------:R-:W-:Y:S01]  /*1900*/  IMAD.WIDE.U32 R28, R10, c[0x0][0x1b8], R2 ;  /* 0x00006e000a1c7a25 */ /* 0x000fe200078e0002 */
[----:B------:R-:W-:Y:S01]  /*1910*/  MOV R12, R30 ;  /* 0x0000001e000c7202 */ /* 0x000fe20000000f00 */
[----:B------:R1:W-:Y:S01]  /*1920*/  STL.64 [R1+0x8], R30 ;  /* 0x0000081e01007387 */ /* 0x0003e20000100a00 */
[----:B------:R-:W-:Y:S01]  /*1930*/  LOP3.LUT R7, R0, 0xfffffff8, RZ, 0xc0, !PT ;  /* 0xfffffff800077812 */ /* 0x000fe200078ec0ff */
[----:B------:R-:W-:Y:S02]  /*1940*/  IMAD.IADD R25, R29, 0x1, R9 ;  /* 0x000000011d197824 */ /* 0x000fe400078e0209 */
[----:B------:R1:W-:Y:S01]  /*1950*/  STL.64 [R1+0x48], R28 ;  /* 0x0000481c01007387 */ /* 0x0003e20000100a00 */
[----:B------:R-:W-:Y:S01]  /*1960*/  IADD3 R5, R6, -R7, RZ ;  /* 0x8000000706057210 */ /* 0x000fe20007ffe0ff */
[----:B------:R-:W-:-:S02]  /*1970*/  IMAD.U32 R6, RZ, RZ, UR17 ;  /* 0x00000011ff067e24 */ /* 0x000fc4000f8e00ff */
[----:B------:R1:W-:Y:S01]  /*1980*/  STL.64 [R1], R12 ;  /* 0x0000000c01007387 */ /* 0x0003e20000100a00 */
[----:B------:R-:W-:Y:S01]  /*1990*/  IMAD.MOV.U32 R2, RZ, RZ, 0x10 ;  /* 0x00000010ff027424 */ /* 0x000fe200078e00ff */
[----:B------:R-:W-:Y:S01]  /*19a0*/  R2P PR, R5, 0x6 ;  /* 0x0000000605007804 */ /* 0x000fe20000000000 */
[----:B------:R-:W-:Y:S01]  /*19b0*/  IMAD.WIDE.U32 R6, R6, UR11, R12 ;  /* 0x0000000b06067c25 */ /* 0x000fe2000f8e000c */
[----:B------:R1:W-:Y:S03]  /*19c0*/  STL [R1+0x50], R25 ;  /* 0x0000501901007387 */ /* 0x0003e60000100800 */
[----:B------:R-:W-:Y:S01]  /*19d0*/  IMAD.SHL.U32 R0, R0, 0x40, RZ ;  /* 0x0000004000007824 */ /* 0x000fe200078e00ff */
[----:B------:R-:W-:Y:S02]  /*19e0*/  IADD3 R9, R7, UR6, RZ ;  /* 0x0000000607097c10 */ /* 0x000fe4000fffe0ff */
[----:B------:R-:W-:-:S02]  /*19f0*/  SEL R2, R2, 0xfffffff0, !P1 ;  /* 0xfffffff002027807 */ /* 0x000fc40004800000 */
[----:B------:R-:W-:Y:S02]  /*1a00*/  LOP3.LUT R218, R0, 0xfffffe00, RZ, 0xc0, !PT ;  /* 0xfffffe0000da7812 */ /* 0x000fe400078ec0ff */
[----:B------:R-:W-:Y:S01]  /*1a10*/  SEL R4, R49, 0xffffffe0, !P2 ;  /* 0xffffffe031047807 */ /* 0x000fe20005000000 */
[----:B------:R-:W-:Y:S05]  /*1a20*/  @P0 BRA `(.L_x_124) ;  /* 0x0000009000000947 */ /* 0x000fea0003800000 */
[----:B------:R-:W-:-:S13]  /*1a30*/  ISETP.GE.AND P0, PT, R26, c[0x0][0x220], PT ;  /* 0x000088001a007a0c */ /* 0x000fda0003f06270 */
[----:B------:R3:W-:Y:S01]  /*1a40*/  @P0 STS.128 [R235+0x4000], RZ ;  /* 0x004000ffeb000388 */ /* 0x0007e20000000c00 */
[----:B------:R-:W-:Y:S05]  /*1a50*/  @P0 BRA `(.L_x_124) ;  /* 0x0000006000000947 */ /* 0x000fea0003800000 */
[----:B------:R-:W-:-:S04]  /*1a60*/  LEA R10, P0, R6, c[0x0][0x168], 0x1 ;  /* 0x00005a00060a7a11 */ /* 0x000fc800078008ff */
[----:B------:R-:W-:-:S05]  /*1a70*/  LEA.HI.X R11, R6, c[0x0][0x16c], R9, 0x1, P0 ;  /* 0x00005b00060b7a11 */ /* 0x000fca00000f0c09 */
[----:B------:R-:W-:Y:S01]  /*1a80*/  @!PT LDS RZ, [RZ] ;  /* 0x00000000fffff984 */ /* 0x000fe20000000800 */
[----:B------:R-:W-:Y:S01]  /*1a90*/  @!PT LDS RZ, [RZ] ;  /* 0x00000000fffff984 */ /* 0x000fe20000000800 */
[----:B------:R-:W-:Y:S01]  /*1aa0*/  @!PT LDS RZ, [RZ] ;  /* 0x00000000fffff984 */ /* 0x000fe20000000800 */
[----:B------:R1:W-:Y:S04]  /*1ab0*/  LDGSTS.E.BYPASS.LTC128B.128 [R235+0x4000], [R10.64] ;  /* 0x040000000aeb7fae */ /* 0x0003e8000b901d52 */
.L_x_124:
[----:B------:R-:W-:Y:S05]  /*1ac0*/  BSYNC B0 ;  /* 0x0000000000007941 */ /* 0x000fea0003800000 */
.L_x_123:
[----:B------:R-:W-:Y:S01]  /*1ad0*/  ISETP.GE.AND P0, PT, R22, UR12, PT ;  /* 0x0000000c16007c0c */ /* 0x000fe2000bf06270 */
[----:B------:R-:W-:Y:S01]  /*1ae0*/  ULDC UR6, c[0x0][0x19c] ;  /* 0x0000670000067ab9 */ /* 0x000fe20000000800 */
[----:B------:R-:W-:Y:S01]  /*1af0*/  BSSY B0, `(.L_x_125) ;  /* 0x000000f000007945 */ /* 0x000fe20003800000 */
[----:B------:R-:W-:Y:S02]  /*1b00*/  USHF.L.U32 UR20, UR4, 0x4, URZ ;  /* 0x0000000404147899 */ /* 0x000fe4000800063f */
[----:B------:R-:W-:-:S08]  /*1b10*/  USHF.L.U64.HI UR9, UR4, UR9, UR6 ;  /* 0x0000000904097299 */ /* 0x000fd00008010206 */
[----:B------:R-:W-:Y:S05]  /*1b20*/  @P0 BRA `(.L_x_126) ;  /* 0x000000b000000947 */ /* 0x000fea0003800000 */
[----:B------:R-:W-:-:S13]  /*1b30*/  ISETP.GE.AND P0, PT, R26, c[0x0][0x220], PT ;  /* 0x000088001a007a0c */ /* 0x000fda0003f06270 */
[----:B------:R1:W-:Y:S01]  /*1b40*/  @P0 STS.128 [R235+0x4800], RZ ;  /* 0x004800ffeb000388 */ /* 0x0003e20000000c00 */
[----:B------:R-:W-:Y:S05]  /*1b50*/  @P0 BRA `(.L_x_126) ;  /* 0x0000008000000947 */ /* 0x000fea0003800000 */
[----:B------:R-:W-:-:S04]  /*1b60*/  IADD3 R0, P0, R6, UR20, RZ ;  /* 0x0000001406007c10 */ /* 0x000fc8000ff1e0ff */
[----:B------:R-:W-:Y:S02]  /*1b70*/  IADD3.X R3, R9, UR9, RZ, P0, !PT ;  /* 0x0000000909037c10 */ /* 0x000fe400087fe4ff */
[----:B-1----:R-:W-:-:S04]  /*1b80*/  LEA R10, P0, R0, c[0x0][0x168], 0x1 ;  /* 0x00005a00000a7a11 */ /* 0x002fc800078008ff */
[----:B------:R-:W-:-:S05]  /*1b90*/  LEA.HI.X R11, R0, c[0x0][0x16c], R3, 0x1, P0 ;  /* 0x00005b00000b7a11 */ /* 0x000fca00000f0c03 */
[----:B------:R-:W-:Y:S01]  /*1ba0*/  @!PT LDS RZ, [RZ] ;  /* 0x00000000fffff984 */ /* 0x000fe20000000800 */
[----:B------:R-:W-:Y:S01]  /*1bb0*/  @!PT LDS RZ, [RZ] ;  /* 0x00000000fffff984 */ /* 0x000fe20000000800 */
[----:B------:R-:W-:Y:S01]  /*1bc0*/  @!PT LDS RZ, [RZ] ;  /* 0x00000000fffff984 */ /* 0x000fe20000000800 */
[----:B------:R1:W-:Y:S04]  /*1bd0*/  LDGSTS.E.BYPASS.LTC128B.128 [R235+0x4800], [R10.64] ;  /* 0x048000000aeb7fae */ /* 0x0003e8000b901d52 */
.L_x_126:
[----:B------:R-:W-:Y:S05]  /*1be0*/  BSYNC B0 ;  /* 0x0000000000007941 */ /* 0x000fea0003800000 */
.L_x_125:
[----:B------:R-:W-:Y:S01]  /*1bf0*/  ISETP.GE.AND P0, PT, R21, UR12, PT ;  /* 0x0000000c15007c0c */ /* 0x000fe2000bf06270 */
[----:B------:R-:W-:-:S12]  /*1c00*/  BSSY B0, `(.L_x_127) ;  /* 0x0000010000007945 */ /* 0x000fd80003800000 */
[----:B------:R-:W-:Y:S05]  /*1c10*/  @P0 BRA `(.L_x_128) ;  /* 0x000000e000000947 */ /* 0x000fea0003800000 */
[----:B------:R-:W-:-:S13]  /*1c20*/  ISETP.GE.AND P0, PT, R26, c[0x0][0x220], PT ;  /* 0x000088001a007a0c */ /* 0x000fda0003f06270 */
[----:B------:R1:W-:Y:S01]  /*1c30*/  @P0 STS.128 [R235+0x5000], RZ ;  /* 0x005000ffeb000388 */ /* 0x0003e20000000c00 */
[----:B------:R-:W-:Y:S05]  /*1c40*/  @P0 BRA `(.L_x_128) ;  /* 0x000000b000000947 */ /* 0x000fea0003800000 */
[----:B------:R-:W-:Y:S02]  /*1c50*/  IMAD.U32 R0, RZ, RZ, UR4 ;  /* 0x00000004ff007e24 */ /* 0x000fe4000f8e00ff */
[----:B-1----:R-:W-:Y:S02]  /*1c60*/  IMAD.MOV.U32 R10, RZ, RZ, c[0x0][0x19c] ;  /* 0x00006700ff0a7624 */ /* 0x002fe400078e00ff */
[----:B------:R-:W-:Y:S01]  /*1c70*/  IMAD.U32 R3, RZ, RZ, UR4 ;  /* 0x00000004ff037e24 */ /* 0x000fe2000f8e00ff */
[----:B------:R-:W-:-:S04]  /*1c80*/  LEA R0, P0, R0, R6, 0x5 ;  /* 0x0000000600007211 */ /* 0x000fc800078028ff */
[----:B------:R-:W-:Y:S02]  /*1c90*/  LEA.HI.X R3, R3, R9, R10, 0x5, P0 ;  /* 0x0000000903037211 */ /* 0x000fe400000f2c0a */
[----:B------:R-:W-:-:S04]  /*1ca0*/  LEA R10, P0, R0, c[0x0][0x168], 0x1 ;  /* 0x00005a00000a7a11 */ /* 0x000fc800078008ff */
[----:B------:R-:W-:-:S05]  /*1cb0*/  LEA.HI.X R11, R0, c[0x0][0x16c], R3, 0x1, P0 ;  /* 0x00005b00000b7a11 */ /* 0x000fca00000f0c03 */
[----:B------:R-:W-:Y:S01]  /*1cc0*/  @!PT LDS RZ, [RZ] ;  /* 0x00000000fffff984 */ /* 0x000fe20000000800 */
[----:B------:R-:W-:Y:S01]  /*1cd0*/  @!PT LDS RZ, [RZ] ;  /* 0x00000000fffff984 */ /* 0x000fe20000000800 */
[----:B------:R-:W-:Y:S01]  /*1ce0*/  @!PT LDS RZ, [RZ] ;  /* 0x00000000fffff984 */ /* 0x000fe20000000800 */
[----:B------:R1:W-:Y:S04]  /*1cf0*/  LDGSTS.E.BYPASS.LTC128B.128 [R235+0x5000], [R10.64] ;  /* 0x050000000aeb7fae */ /* 0x0003e8000b901d52 */
.L_x_128:
[----:B------:R-:W-:Y:S05]  /*1d00*/  BSYNC B0 ;  /* 0x0000000000007941 */ /* 0x000fea0003800000 */
.L_x_127:
[----:B------:R-:W-:Y:S01]  /*1d10*/  ISETP.GE.AND P0, PT, R20, UR12, PT ;  /* 0x0000000c14007c0c */ /* 0x000fe2000bf06270 */
[----:B------:R-:W-:-:S12]  /*1d20*/  BSSY B0, `(.L_x_129) ;  /* 0x0000011000007945 */ /* 0x000fd80003800000 */
[----:B------:R-:W-:Y:S05]  /*1d30*/  @P0 BRA `(.L_x_130) ;  /* 0x000000f000000947 */ /* 0x000fea0003800000 */
[----:B------:R-:W-:-:S13]  /*1d40*/  ISETP.GE.AND P0, PT, R26, c[0x0][0x220], PT ;  /* 0x000088001a007a0c */ /* 0x000fda0003f06270 */
[----:B------:R1:W-:Y:S01]  /*1d50*/  @P0 STS.128 [R235+0x5800], RZ ;  /* 0x005800ffeb000388 */ /* 0x0003e20000000c00 */
[----:B------:R-:W-:Y:S05]  /*1d60*/  @P0 BRA `(.L_x_130) ;  /* 0x000000c000000947 */ /* 0x000fea0003800000 */
[----:B-1----:R-:W-:Y:S01]  /*1d70*/  IMAD.U32 R12, RZ, RZ, UR4 ;  /* 0x00000004ff0c7e24 */ /* 0x002fe2000f8e00ff */
[----:B------:R-:W-:Y:S01]  /*1d80*/  ULDC UR6, c[0x0][0x19c] ;  /* 0x0000670000067ab9 */ /* 0x000fe20000000800 */
[----:B------:R-:W-:Y:S01]  /*1d90*/  IMAD.MOV.U32 R8, RZ, RZ, R6 ;  /* 0x000000ffff087224 */ /* 0x000fe200078e0006 */
[----:B------:R-:W-:-:S03]  /*1da0*/  UIMAD UR6, UR6, 0x30, URZ ;  /* 0x00000030060678a4 */ /* 0x000fc6000f8e023f */
[----:B------:R-:W-:-:S05]  /*1db0*/  IMAD.WIDE.U32 R12, R12, 0x30, R8 ;  /* 0x000000300c0c7825 */ /* 0x000fca00078e0008 */
[----:B------:R-:W-:Y:S02]  /*1dc0*/  IADD3 R0, R13, UR6, RZ ;  /* 0x000000060d007c10 */ /* 0x000fe4000fffe0ff */
[----:B------:R-:W-:-:S04]  /*1dd0*/  LEA R10, P0, R12, c[0x0][0x168], 0x1 ;  /* 0x00005a000c0a7a11 */ /* 0x000fc800078008ff */
[----:B------:R-:W-:-:S05]  /*1de0*/  LEA.HI.X R11, R12, c[0x0][0x16c], R0, 0x1, P0 ;  /* 0x00005b000c0b7a11 */ /* 0x000fca00000f0c00 */
[----:B------:R-:W-:Y:S01]  /*1df0*/  @!PT LDS RZ, [RZ] ;  /* 0x00000000fffff984 */ /* 0x000fe20000000800 */
[----:B------:R-:W-:Y:S01]  /*1e00*/  @!PT LDS RZ, [RZ] ;  /* 0x00000000fffff984 */ /* 0x000fe20000000800 */
[----:B------:R-:W-:Y:S01]  /*1e10*/  @!PT LDS RZ, [RZ] ;  /* 0x00000000fffff984 */ /* 0x000fe20000000800 */
[----:B------:R1:W-:Y:S04]  /*1e20*/  LDGSTS.E.BYPASS.LTC128B.128 [R235+0x5800], [R10.64] ;  /* 0x058000000aeb7fae */ /* 0x0003e8000b901d52 */
.L_x_130:
[----:B------:R-:W-:Y:S05]  /*1e30*/  BSYNC B0 ;  /* 0x0000000000007941 */ /* 0x000fea0003800000 */
.L_x_129:
        /* <DEDUP_REMOVED lines=17> */
.L_x_132:
[----:B------:R-:W-:Y:S05]  /*1f50*/  BSYNC B0 ;  /* 0x0000000000007941 */ /* 0x000fea0003800000 */
.L_x_131:
[----:B------:R-:W-:Y:S01]  /*1f60*/  ISETP.GE.AND P0, PT, R18, UR12, PT ;  /* 0x0000000c12007c0c */ /* 0x000fe2000bf06270 */
[----:B------:R-:W-:-:S12]  /*1f70*/  BSSY B0, `(.L_x_133) ;  /* 0x0000012000007945 */ /* 0x000fd80003800000 */
[----:B------:R-:W-:Y:S05]  /*1f80*/  @P0 BRA `(.L_x_134) ;  /* 0x0000010000000947 */ /* 0x000fea0003800000 */
[----:B------:R-:W-:-:S13]  /*1f90*/  ISETP.GE.AND P0, PT, R26, c[0x0][0x220], PT ;  /* 0x000088001a007a0c */ /* 0x000fda0003f06270 */
[----:B------:R1:W-:Y:S01]  /*1fa0*/  @P0 STS.128 [R235+0x6800], RZ ;  /* 0x006800ffeb000388 */ /* 0x0003e20000000c00 */
[----:B------:R-:W-:Y:S05]  /*1fb0*/  @P0 BRA `(.L_x_134) ;  /* 0x000000d000000947 */ /* 0x000fea0003800000 */
[----:B-1----:R-:W-:Y:S01]  /*1fc0*/  MOV R10, R6 ;  /* 0x00000006000a7202 */ /* 0x002fe20000000f00 */
[----:B------:R-:W-:Y:S01]  /*1fd0*/  IMAD.U32 R0, RZ, RZ, UR4 ;  /* 0x00000004ff007e24 */ /* 0x000fe2000f8e00ff */
        /* <DEDUP_REMOVED lines=11> */
.L_x_134:
[----:B------:R-:W-:Y:S05]  /*2090*/  BSYNC B0 ;  /* 0x0000000000007941 */ /* 0x000fea0003800000 */
.L_x_133:
        /* <DEDUP_REMOVED lines=19> */
.L_x_136:
[----:B------:R-:W-:Y:S05]  /*21d0*/  BSYNC B0 ;  /* 0x0000000000007941 */ /* 0x000fea0003800000 */
.L_x_135:
[----:B------:R-:W-:Y:S01]  /*21e0*/  ISETP.GE.AND P0, PT, R16, UR12, PT ;  /* 0x0000000c10007c0c */ /* 0x000fe2000bf06270 */
[----:B------:R-:W-:-:S12]  /*21f0*/  BSSY B0, `(.L_x_137) ;  /* 0x0000011000007945 */ /* 0x000fd80003800000 */
[----:B------:R-:W-:Y:S05]  /*2200*/  @P0 BRA `(.L_x_138) ;  /* 0x000000f000000947 */ /* 0x000fea0003800000 */
[----:B------:R-:W-:-:S13]  /*2210*/  ISETP.GE.AND P0, PT, R26, c[0x0][0x220], PT ;  /* 0x000088001a007a0c */ /* 0x000fda0003f06270 */
[----:B------:R1:W-:Y:S01]  /*2220*/  @P0 STS.128 [R235+0x7800], RZ ;  /* 0x007800ffeb000388 */ /* 0x0003e20000000c00 */
[----:B------:R-:W-:Y:S05]  /*2230*/  @P0 BRA `(.L_x_138) ;  /* 0x000000c000000947 */ /* 0x000fea0003800000 */
        /* <DEDUP_REMOVED lines=12> */
.L_x_138:
[----:B------:R-:W-:Y:S05]  /*2300*/  BSYNC B0 ;  /* 0x0000000000007941 */ /* 0x000fea0003800000 */
.L_x_137:
[----:B------:R-:W0:Y:S01]  /*2310*/  LDGDEPBAR ;  /* 0x00000000000079af */ /* 0x000e220000000000 */
[----:B------:R-:W-:Y:S01]  /*2320*/  ISETP.GE.AND P1, PT, R14, UR12, PT ;  /* 0x0000000c0e007c0c */ /* 0x000fe2000bf26270 */
[----:B------:R-:W-:Y:S01]  /*2330*/  ULDC.64 UR6, c[0x0][0x1a0] ;  /* 0x0000680000067ab9 */ /* 0x000fe20000000a00 */
[----:B------:R-:W-:Y:S01]  /*2340*/  BSSY B0, `(.L_x_139) ;  /* 0x0000017000007945 */ /* 0x000fe20003800000 */
[----:B------:R-:W-:Y:S02]  /*2350*/  UIMAD.WIDE.U32 UR22, UR17, UR6, URZ ;  /* 0x00000006111672a5 */ /* 0x000fe4000f8e003f */
[----:B------:R-:W-:-:S04]  /*2360*/  UIMAD UR6, UR15, UR6, URZ ;  /* 0x000000060f0672a4 */ /* 0x000fc8000f8e023f */
[----:B------:R-:W-:Y:S01]  /*2370*/  UIMAD UR6, UR17, UR7, UR6 ;  /* 0x00000007110672a4 */ /* 0x000fe2000f8e0206 */
[----:B------:R-:W-:Y:S02]  /*2380*/  IMAD.U32 R8, RZ, RZ, UR22 ;  /* 0x00000016ff087e24 */ /* 0x000fe4000f8e00ff */
[----:B------:R-:W-:Y:S01]  /*2390*/  IMAD.U32 R9, RZ, RZ, UR23 ;  /* 0x00000017ff097e24 */ /* 0x000fe2000f8e00ff */
[----:B------:R-:W-:Y:S02]  /*23a0*/  UIADD3 UR6, UR23, UR6, URZ ;  /* 0x0000000617067290 */ /* 0x000fe4000fffe03f */
[----:B-1----:R-:W-:-:S04]  /*23b0*/  LEA R6, P0, R8, R28, 0x7 ;  /* 0x0000001c08067211 */ /* 0x002fc800078038ff */
[----:B------:R-:W-:Y:S01]  /*23c0*/  IMAD.U32 R0, RZ, RZ, UR6 ;  /* 0x00000006ff007e24 */ /* 0x000fe2000f8e00ff */
[----:B------:R-:W-:-:S04]  /*23d0*/  DEPBAR.LE SB0, 0x0 ;  /* 0x000080000000791a */ /* 0x000fc80000000000 */
[----:B------:R-:W-:Y:S01]  /*23e0*/  BAR.SYNC.DEFER_BLOCKING 0x0 ;  /* 0x0000000000007b1d */ /* 0x000fe20000010000 */
[----:B------:R-:W-:-:S05]  /*23f0*/  LEA.HI.X R7, R8, R25, R0, 0x7, P0 ;  /* 0x0000001908077211 */ /* 0x000fca00000f3c00 */
[----:B------:R1:W-:Y:S01]  /*2400*/  @P1 STS.128 [R235+0x8000], RZ ;  /* 0x008000ffeb001388 */ /* 0x0003e20000000c00 */
        /* <DEDUP_REMOVED lines=10> */
.L_x_140:
[----:B------:R-:W-:Y:S05]  /*24b0*/  BSYNC B0 ;  /* 0x0000000000007941 */ /* 0x000fea0003800000 */
.L_x_139:
[----:B------:R-:W-:Y:S01]  /*24c0*/  ISETP.GE.AND P0, PT, R22, UR12, PT ;  /* 0x0000000c16007c0c */ /* 0x000fe2000bf06270 */
[----:B------:R-:W-:-:S12]  /*24d0*/  BSSY B0, `(.L_x_141) ;  /* 0x0000010000007945 */ /* 0x000fd80003800000 */
[----:B------:R1:W-:Y:S01]  /*24e0*/  @P0 STS.128 [R235+0x8800], RZ ;  /* 0x008800ffeb000388 */ /* 0x0003e20000000c00 */
[----:B------:R-:W-:Y:S05]  /*24f0*/  @P0 BRA `(.L_x_142) ;  /* 0x000000d000000947 */ /* 0x000fea0003800000 */
[----:B------:R-:W-:-:S13]  /*2500*/  ISETP.GE.AND P0, PT, R26, c[0x0][0x220], PT ;  /* 0x000088001a007a0c */ /* 0x000fda0003f06270 */
[----:B------:R1:W-:Y:S01]  /*2510*/  @P0 STS.128 [R235+0x8800], RZ ;  /* 0x008800ffeb000388 */ /* 0x0003e20000000c00 */
[----:B------:R-:W-:Y:S05]  /*2520*/  @P0 BRA `(.L_x_142) ;  /* 0x000000a000000947 */ /* 0x000fea0003800000 */
[----:B------:R-:W-:Y:S02]  /*2530*/  IMAD.MOV.U32 R3, RZ, RZ, c[0x0][0x1a0] ;  /* 0x00006800ff037624 */ /* 0x000fe400078e00ff */
[----:B-1----:R-:W-:-:S03]  /*2540*/  IMAD.MOV.U32 R8, RZ, RZ, c[0x0][0x1a4] ;  /* 0x00006900ff087624 */ /* 0x002fc600078e00ff */
        /* <DEDUP_REMOVED lines=8> */
.L_x_142:
[----:B------:R-:W-:Y:S05]  /*25d0*/  BSYNC B0 ;  /* 0x0000000000007941 */ /* 0x000fea0003800000 */
.L_x_141:
        /* <DEDUP_REMOVED lines=17> */
.L_x_144:
[----:B------:R-:W-:Y:S05]  /*26f0*/  BSYNC B0 ;  /* 0x0000000000007941 */ /* 0x000fea0003800000 */
.L_x_143:
[----:B------:R-:W-:Y:S01]  /*2700*/  ISETP.GE.AND P0, PT, R20, UR12, PT ;  /* 0x0000000c14007c0c */ /* 0x000fe2000bf06270 */
[----:B------:R-:W-:-:S12]  /*2710*/  BSSY B0, `(.L_x_145) ;  /* 0x0000011000007945 */ /* 0x000fd80003800000 */
[----:B------:R1:W-:Y:S01]  /*2720*/  @P0 STS.128 [R235+0x9800], RZ ;  /* 0x009800ffeb000388 */ /* 0x0003e20000000c00 */
[----:B------:R-:W-:Y:S05]  /*2730*/  @P0 BRA `(.L_x_146) ;  /* 0x000000e000000947 */ /* 0x000fea0003800000 */
[----:B------:R-:W-:-:S13]  /*2740*/  ISETP.GE.AND P0, PT, R26, c[0x0][0x220], PT ;  /* 0x000088001a007a0c */ /* 0x000fda0003f06270 */
[----:B------:R1:W-:Y:S01]  /*2750*/  @P0 STS.128 [R235+0x9800], RZ ;  /* 0x009800ffeb000388 */ /* 0x0003e20000000c00 */
[----:B------:R-:W-:Y:S05]  /*2760*/  @P0 BRA `(.L_x_146) ;  /* 0x000000b000000947 */ /* 0x000fea0003800000 */
[----:B------:R-:W-:Y:S01]  /*2770*/  IMAD.MOV.U32 R10, RZ, RZ, c[0x0][0x1a0] ;  /* 0x00006800ff0a7624 */ /* 0x000fe200078e00ff */
[----:B------:R-:W-:Y:S02]  /*2780*/  ULDC UR6, c[0x0][0x1a4] ;  /* 0x0000690000067ab9 */ /* 0x000fe40000000800 */
[----:B------:R-:W-:Y:S01]  /*2790*/  UIMAD UR6, UR6, 0x30, URZ ;  /* 0x00000030060678a4 */ /* 0x000fe2000f8e023f */
[----:B------:R-:W-:-:S05]  /*27a0*/  IMAD.WIDE.U32 R10, R10, 0x30, R6 ;  /* 0x000000300a0a7825 */ /* 0x000fca00078e0006 */
[----:B------:R-:W-:Y:S02]  /*27b0*/  IADD3 R0, R11, UR6, RZ ;  /* 0x000000060b007c10 */ /* 0x000fe4000fffe0ff */
[----:B-1----:R-:W-:-:S04]  /*27c0*/  LEA R8, P0, R10, c[0x0][0x170], 0x1 ;  /* 0x00005c000a087a11 */ /* 0x002fc800078008ff */
[----:B------:R-:W-:-:S05]  /*27d0*/  LEA.HI.X R9, R10, c[0x0][0x174], R0, 0x1, P0 ;  /* 0x00005d000a097a11 */ /* 0x000fca00000f0c00 */
[----:B------:R-:W-:Y:S01]  /*27e0*/  @!PT LDS RZ, [RZ] ;  /* 0x00000000fffff984 */ /* 0x000fe20000000800 */
[----:B------:R-:W-:Y:S01]  /*27f0*/  @!PT LDS RZ, [RZ] ;  /* 0x00000000fffff984 */ /* 0x000fe20000000800 */
[----:B------:R-:W-:Y:S01]  /*2800*/  @!PT LDS RZ, [RZ] ;  /* 0x00000000fffff984 */ /* 0x000fe20000000800 */
[----:B------:R1:W-:Y:S04]  /*2810*/  LDGSTS.E.BYPASS.LTC128B.128 [R235+0x9800], [R8.64] ;  /* 0x0980000008eb7fae */ /* 0x0003e8000b901d52 */
.L_x_146:
[----:B------:R-:W-:Y:S05]  /*2820*/  BSYNC B0 ;  /* 0x0000000000007941 */ /* 0x000fea0003800000 */
.L_x_145:
        /* <DEDUP_REMOVED lines=17> */
.L_x_148:
[----:B------:R-:W-:Y:S05]  /*2940*/  BSYNC B0 ;  /* 0x0000000000007941 */ /* 0x000fea0003800000 */
.L_x_147:
[----:B------:R-:W-:Y:S01]  /*2950*/  ISETP.GE.AND P0, PT, R18, UR12, PT ;  /* 0x0000000c12007c0c */ /* 0x000fe2000bf06270 */
[----:B------:R-:W-:-:S12]  /*2960*/  BSSY B0, `(.L_x_149) ;  /* 0x0000013000007945 */ /* 0x000fd80003800000 */
[----:B------:R1:W-:Y:S01]  /*2970*/  @P0 STS.128 [R235+0xa800], RZ ;  /* 0x00a800ffeb000388 */ /* 0x0003e20000000c00 */
[----:B------:R-:W-:Y:S05]  /*2980*/  @P0 BRA `(.L_x_150) ;  /* 0x0000010000000947 */ /* 0x000fea0003800000 */
[----:B------:R-:W-:-:S13]  /*2990*/  ISETP.GE.AND P0, PT, R26, c[0x0][0x220], PT ;  /* 0x000088001a007a0c */ /* 0x000fda0003f06270 */
[----:B------:R1:W-:Y:S01]  /*29a0*/  @P0 STS.128 [R235+0xa800], RZ ;  /* 0x00a800ffeb000388 */ /* 0x0003e20000000c00 */
[----:B------:R-:W-:Y:S05]  /*29b0*/  @P0 BRA `(.L_x_150) ;  /* 0x000000d000000947 */ /* 0x000fea0003800000 */
[----:B-1----:R-:W-:Y:S01]  /*29c0*/  MOV R8, R6 ;  /* 0x0000000600087202 */ /* 0x002fe20000000f00 */
[----:B------:R-:W-:Y:S01]  /*29d0*/  IMAD.MOV.U32 R0, RZ, RZ, c[0x0][0x1a0] ;  /* 0x00006800ff007624 */ /* 0x000fe200078e00ff */
        /* <DEDUP_REMOVED lines=11> */
.L_x_150:
[----:B------:R-:W-:Y:S05]  /*2a90*/  BSYNC B0 ;  /* 0x0000000000007941 */ /* 0x000fea0003800000 */
.L_x_149:
        /* <DEDUP_REMOVED lines=20> */
.L_x_152:
[----:B------:R-:W-:Y:S05]  /*2be0*/  BSYNC B0 ;  /* 0x0000000000007941 */ /* 0x000fea0003800000 */
.L_x_151:
[----:B------:R-:W-:Y:S01]  /*2bf0*/  ISETP.GE.AND P0, PT, R16, UR12, PT ;  /* 0x0000000c10007c0c */ /* 0x000fe2000bf06270 */
[----:B------:R-:W-:Y:S01]  /*2c00*/  BSSY B0, `(.L_x_153) ;  /* 0x0000012000007945 */ /* 0x000fe20003800000 */
[----:B-1----:R-:W-:-:S11]  /*2c10*/  SHF.R.S32.HI R10, RZ, 0x5, R24 ;  /* 0x00000005ff0a7819 */ /* 0x002fd60000011418 */
        /* <DEDUP_REMOVED lines=16> */
.L_x_154:
[----:B------:R-:W-:Y:S05]  /*2d20*/  BSYNC B0 ;  /* 0x0000000000007941 */ /* 0x000fea0003800000 */
.L_x_153:
[----:B-1----:R-:W-:Y:S01]  /*2d30*/  SHF.R.S32.HI R7, RZ, 0x4, R23 ;  /* 0x00000004ff077819 */ /* 0x002fe20000011417 */
[C---:B------:R-:W-:Y:S01]  /*2d40*/  IMAD.SHL.U32 R6, R48.reuse, 0x40, RZ ;  /* 0x0000004030067824 */ /* 0x040fe200078e00ff */
[----:B------:R-:W-:Y:S01]  /*2d50*/  R2P PR, R48, 0x6 ;  /* 0x0000000630007804 */ /* 0x000fe20000000000 */
[----:B------:R-:W-:Y:S01]  /*2d60*/  IMAD.SHL.U32 R3, R5, 0x40, RZ ;  /* 0x0000004005037824 */ /* 0x000fe200078e00ff */
[----:B------:R-:W-:Y:S01]  /*2d70*/  LEA.HI R0, R23, R7, RZ, 0x1 ;  /* 0x0000000717007211 */ /* 0x000fe200078f08ff */
[----:B------:R-:W-:Y:S01]  /*2d80*/  IMAD.SHL.U32 R5, R14, 0x8, RZ ;  /* 0x000000080e057824 */ /* 0x000fe200078e00ff */
[----:B------:R-:W0:Y:S01]  /*2d90*/  LDGDEPBAR ;  /* 0x00000000000079af */ /* 0x000e220000000000 */
[----:B------:R-:W-:Y:S01]  /*2da0*/  UISETP.GE.AND UP0, UPT, UR14, 0x81, UPT ;  /* 0x000000810e00788c */ /* 0x000fe2000bf06270 */
[----:B------:R-:W-:Y:S02]  /*2db0*/  LOP3.LUT R0, R0, 0xfffffffe, RZ, 0xc0, !PT ;  /* 0xfffffffe00007812 */ /* 0x000fe400078ec0ff */
[----:B------:R-:W-:-:S03]  /*2dc0*/  LOP3.LUT R3, R3, 0x1c0, RZ, 0xc0, !PT ;  /* 0x000001c003037812 */ /* 0x000fc600078ec0ff */
[----:B------:R-:W-:Y:S01]  /*2dd0*/  IMAD.IADD R7, R7, 0x1, -R0 ;  /* 0x0000000107077824 */ /* 0x000fe200078e0a00 */
[----:B------:R-:W-:-:S03]  /*2de0*/  LOP3.LUT R0, R6, 0x1c0, RZ, 0xc0, !PT ;  /* 0x000001c006007812 */ /* 0x000fc600078ec0ff */
[----:B------:R-:W-:Y:S01]  /*2df0*/  IMAD.SHL.U32 R6, R7, 0x8, RZ ;  /* 0x0000000807067824 */ /* 0x000fe200078e00ff */
[----:B------:R-:W-:Y:S02]  /*2e00*/  LOP3.LUT R8, R0, 0x8, R5, 0xf8, !PT ;  /* 0x0000000800087812 */ /* 0x000fe400078ef805 */
[----:B------:R-:W-:Y:S02]  /*2e10*/  SHF.R.U32.HI R0, RZ, 0x3, R0 ;  /* 0x00000003ff007819 */ /* 0x000fe40000011600 */
[----:B------:R-:W-:Y:S02]  /*2e20*/  LOP3.LUT R6, R3, 0x8, R6, 0xf8, !PT ;  /* 0x0000000803067812 */ /* 0x000fe400078ef806 */
[----:B------:R-:W-:Y:S01]  /*2e30*/  SHF.R.U32.HI R5, RZ, 0x3, R3 ;  /* 0x00000003ff057819 */ /* 0x000fe20000011603 */
[----:B------:R-:W-:Y:S01]  /*2e40*/  IMAD R3, R10, 0x400, R218 ;  /* 0x000004000a037824 */ /* 0x000fe200078e02da */
[----:B------:R-:W-:Y:S02]  /*2e50*/  LOP3.LUT R0, R8, R0, RZ, 0x3c, !PT ;  /* 0x0000000008007212 */ /* 0x000fe400078e3cff */
[----:B------:R-:W-:-:S03]  /*2e60*/  LOP3.LUT R217, R6, R5, RZ, 0x3c, !PT ;  /* 0x0000000506d97212 */ /* 0x000fc600078e3cff */
[----:B------:R-:W-:Y:S02]  /*2e70*/  IMAD R0, R7, 0x200, R0 ;  /* 0x0000020007007824 */ /* 0x000fe400078e0200 */
[----:B------:R-:W-:Y:S02]  /*2e80*/  IMAD.IADD R3, R217, 0x1, R3 ;  /* 0x00000001d9037824 */ /* 0x000fe400078e0203 */
[----:B------:R-:W-:Y:S01]  /*2e90*/  IMAD.SHL.U32 R216, R0, 0x2, RZ ;  /* 0x0000000200d87824 */ /* 0x000fe200078e00ff */
[----:B------:R-:W-:Y:S01]  /*2ea0*/  SEL R0, R49, 0xffffffe0, !P1 ;  /* 0xffffffe031007807 */ /* 0x000fe20004800000 */
[----:B------:R-:W-:-:S03]  /*2eb0*/  IMAD.SHL.U32 R223, R3, 0x2, RZ ;  /* 0x0000000203df7824 */ /* 0x000fc600078e00ff */
[----:B------:R-:W-:Y:S01]  /*2ec0*/  LDSM.16.M88.4 R16, [R216+0x4000] ;  /* 0x00400000d810783b */ /* 0x000fe20000000200 */
[C---:B------:R-:W-:Y:S01]  /*2ed0*/  IMAD.IADD R222, R216.reuse, 0x1, R0 ;  /* 0x00000001d8de7824 */ /* 0x040fe200078e0200 */
[----:B------:R-:W-:Y:S01]  /*2ee0*/  IADD3 R3, R216, 0x4000, RZ ;  /* 0x00004000d8037810 */ /* 0x000fe20007ffe0ff */
[--C-:B------:R-:W-:Y:S01]  /*2ef0*/  IMAD R226, R2, 0x2, R223.reuse ;  /* 0x0000000202e27824 */ /* 0x100fe200078e02df */
[----:B------:R-:W1:Y:S01]  /*2f00*/  LDSM.16.M88.4 R12, [R223] ;  /* 0x00000000df0c783b */ /* 0x000e620000000200 */
[----:B------:R-:W-:Y:S01]  /*2f10*/  IADD3 R227, R216, 0x4040, RZ ;  /* 0x00004040d8e37810 */ /* 0x000fe20007ffe0ff */
[----:B------:R-:W-:Y:S01]  /*2f20*/  IMAD R224, R4, 0x2, R223 ;  /* 0x0000000204e07824 */ /* 0x000fe200078e02df */
[----:B------:R-:W-:Y:S01]  /*2f30*/  @P2 IADD3 R227, R3, -0x40, RZ ;  /* 0xffffffc003e32810 */ /* 0x000fe20007ffe0ff */
[----:B------:R-:W5:Y:S01]  /*2f40*/  LDSM.16.M88.4 R8, [R223+0x2000] ;  /* 0x00200000df08783b */ /* 0x000f620000000200 */
[----:B------:R-:W-:Y:S02]  /*2f50*/  IMAD.SHL.U32 R3, R219, 0x2, RZ ;  /* 0x00000002db037824 */ /* 0x000fe400078e00ff */
[----:B------:R-:W-:Y:S01]  /*2f60*/  IMAD R225, R2, 0x2, R224 ;  /* 0x0000000202e17824 */ /* 0x000fe200078e02e0 */
[----:B------:R-:W2:Y:S01]  /*2f70*/  LDSM.16.M88.4 R20, [R216+0x7800] ;  /* 0x00780000d814783b */ /* 0x000ea20000000200 */
[----:B------:R-:W-:Y:S01]  /*2f80*/  IMAD.IADD R221, R0, 0x1, R227 ;  /* 0x0000000100dd7824 */ /* 0x000fe200078e02e3 */
[----:B------:R-:W-:Y:S01]  /*2f90*/  LOP3.LUT R3, R3, 0x6, RZ, 0xc0, !PT ;  /* 0x0000000603037812 */ /* 0x000fe200078ec0ff */
[----:B------:R-:W-:Y:S01]  /*2fa0*/  IMAD.U32 R0, RZ, RZ, UR17 ;  /* 0x00000011ff007e24 */ /* 0x000fe2000f8e00ff */
[----:B------:R-:W3:Y:S01]  /*2fb0*/  LDSM.16.M88.4 R24, [R216+0x7000] ;  /* 0x00700000d818783b */ /* 0x000ee20000000200 */
[----:B------:R-:W-:-:S02]  /*2fc0*/  IADD3 R234, R227, 0x800, RZ ;  /* 0x00000800e3ea7810 */ /* 0x000fc40007ffe0ff */
[----:B------:R-:W-:Y:S01]  /*2fd0*/  IMAD R0, R0, 0x80, R3 ;  /* 0x0000008000007824 */ /* 0x000fe200078e0203 */
[----:B------:R-:W4:Y:S01]  /*2fe0*/  LDSM.16.M88.4 R44, [R216+0x4800] ;  /* 0x00480000d82c783b */ /* 0x000f220000000200 */
[C---:B------:R-:W-:Y:S02]  /*2ff0*/  IADD3 R233, R227.reuse, 0x1000, RZ ;  /* 0x00001000e3e97810 */ /* 0x040fe40007ffe0ff */
[----:B------:R-:W-:Y:S01]  /*3000*/  IADD3 R232, R227, 0x1800, RZ ;  /* 0x00001800e3e87810 */ /* 0x000fe20007ffe0ff */
[----:B------:R-:W2:Y:S01]  /*3010*/  LDSM.16.M88.4 R40, [R216+0x5000] ;  /* 0x00500000d828783b */ /* 0x000ea20000000200 */
[C---:B------:R-:W-:Y:S02]  /*3020*/  IADD3 R3, R0.reuse, 0x1, RZ ;  /* 0x0000000100037810 */ /* 0x040fe40007ffe0ff */
[----:B------:R-:W-:Y:S01]  /*3030*/  ISETP.GE.AND P3, PT, R0, UR14, PT ;  /* 0x0000000e00007c0c */ /* 0x000fe2000bf66270 */
[----:B------:R-:W2:Y:S01]  /*3040*/  LDSM.16.M88.4 R36, [R216+0x5800] ;  /* 0x00580000d824783b */ /* 0x000ea20000000200 */
[----:B------:R-:W-:-:S02]  /*3050*/  ISETP.GE.AND P2, PT, R3, UR14, PT ;  /* 0x0000000e03007c0c */ /* 0x000fc4000bf46270 */
[C---:B------:R-:W-:Y:S01]  /*3060*/  IADD3 R3, R0.reuse, 0x10, RZ ;  /* 0x0000001000037810 */ /* 0x040fe20007ffe0ff */
[----:B------:R-:W2:Y:S03]  /*3070*/  LDSM.16.M88.4 R32, [R216+0x6000] ;  /* 0x00600000d820783b */ /* 0x000ea60000000200 */
[----:B------:R-:W-:Y:S01]  /*3080*/  ISETP.GE.AND P6, PT, R3, UR14, PT ;  /* 0x0000000e03007c0c */ /* 0x000fe2000bfc6270 */
[----:B------:R-:W2:Y:S01]  /*3090*/  LDSM.16.M88.4 R28, [R216+0x6800] ;  /* 0x00680000d81c783b */ /* 0x000ea20000000200 */
[----:B------:R-:W-:-:S03]  /*30a0*/  IADD3 R3, R0, 0x18, RZ ;  /* 0x0000001800037810 */ /* 0x000fc60007ffe0ff */
[----:B------:R-:W-:Y:S01]  /*30b0*/  LDSM.16.M88.4 R84, [R222+0x7800] ;  /* 0x00780000de54783b */ /* 0x000fe20000000200 */
[----:B------:R-:W-:Y:S02]  /*30c0*/  ISETP.GE.AND P4, PT, R3, UR14, PT ;  /* 0x0000000e03007c0c */ /* 0x000fe4000bf86270 */
[----:B------:R-:W-:Y:S01]  /*30d0*/  IADD3 R3, R0, 0x19, RZ ;  /* 0x0000001900037810 */ /* 0x000fe20007ffe0ff */
[C---:B-1----:R-:W-:Y:S01]  /*30e0*/  HMMA.16816.F32 R52, R12.reuse, R18, RZ ;  /* 0x000000120c34723c */ /* 0x042fe200000018ff */
[----:B------:R-:W-:Y:S04]  /*30f0*/  LDSM.16.M88.4 R88, [R222+0x7000] ;  /* 0x00700000de58783b */ /* 0x000fe80000000200 */
[----:B------:R-:W-:Y:S03]  /*3100*/  LDSM.16.M88.4 R112, [R222+0x4800] ;  /* 0x00480000de70783b */ /* 0x000fe60000000200 */
[-C--:B------:R-:W-:Y:S01]  /*3110*/  HMMA.16816.F32 R180, R12, R16.reuse, RZ ;  /* 0x000000100cb4723c */ /* 0x080fe200000018ff */
[----:B------:R-:W-:Y:S04]  /*3120*/  LDSM.16.M88.4 R108, [R222+0x4000] ;  /* 0x00400000de6c783b */ /* 0x000fe80000000200 */
[----:B------:R-:W-:Y:S03]  /*3130*/  LDSM.16.M88.4 R104, [R222+0x5000] ;  /* 0x00500000de68783b */ /* 0x000fe60000000200 */
[C---:B-----5:R-:W-:Y:S01]  /*3140*/  HMMA.16816.F32 R76, R8.reuse, R16, RZ ;  /* 0x00000010084c723c */ /* 0x060fe200000018ff */
[----:B------:R-:W-:Y:S04]  /*3150*/  LDSM.16.M88.4 R100, [R222+0x5800] ;  /* 0x00580000de64783b */ /* 0x000fe80000000200 */
[----:B------:R-:W-:Y:S03]  /*3160*/  LDSM.16.M88.4 R96, [R222+0x6000] ;  /* 0x00600000de60783b */ /* 0x000fe60000000200 */
[----:B------:R-:W-:Y:S01]  /*3170*/  HMMA.16816.F32 R80, R8, R18, RZ ;  /* 0x000000120850723c */ /* 0x000fe200000018ff */
[----:B------:R-:W1:Y:S01]  /*3180*/  LDSM.16.M88.4 R16, [R226+0x2000] ;  /* 0x00200000e210783b */ /* 0x000e620000000200 */
[----:B------:R-:W-:-:S02]  /*3190*/  IMAD.MOV.U32 R220, RZ, RZ, R52 ;  /* 0x000000ffffdc7224 */ /* 0x000fc400078e0034 */
[----:B------:R-:W-:Y:S01]  /*31a0*/  IMAD.MOV.U32 R7, RZ, RZ, R53 ;  /* 0x000000ffff077224 */ /* 0x000fe200078e0035 */
[----:B------:R-:W5:Y:S01]  /*31b0*/  LDSM.16.M88.4 R92, [R222+0x6800] ;  /* 0x00680000de5c783b */ /* 0x000f620000000200 */
[----:B------:R-:W-:Y:S02]  /*31c0*/  IMAD.MOV.U32 R6, RZ, RZ, R54 ;  /* 0x000000ffff067224 */ /* 0x000fe400078e0036 */
[----:B------:R-:W-:Y:S01]  /*31d0*/  IMAD.MOV.U32 R5, RZ, RZ, R55 ;  /* 0x000000ffff057224 */ /* 0x000fe200078e0037 */
[C---:B--2---:R-:W-:Y:S08]  /*31e0*/  HMMA.16816.F32 R48, R8.reuse, R20, RZ ;  /* 0x000000140830723c */ /* 0x044ff000000018ff */
[C---:B---3--:R-:W-:Y:S08]  /*31f0*/  HMMA.16816.F32 R52, R8.reuse, R24, RZ ;  /* 0x000000180834723c */ /* 0x048ff000000018ff */
[C---:B----4-:R-:W-:Y:S08]  /*3200*/  HMMA.16816.F32 R72, R8.reuse, R44, RZ ;  /* 0x0000002c0848723c */ /* 0x050ff000000018ff */
        /* <DEDUP_REMOVED lines=10> */
[----:B------:R-:W-:Y:S01]  /*32b0*/  HMMA.16816.F32 R156, R8, R22, RZ ;  /* 0x00000016089c723c */ /* 0x000fe200000018ff */
[----:B------:R-:W2:Y:S07]  /*32c0*/  LDSM.16.M88.4 R8, [R226] ;  /* 0x00000000e208783b */ /* 0x000eae0000000200 */
[C---:B------:R-:W-:Y:S08]  /*32d0*/  HMMA.16816.F32 R164, R12.reuse, R32, RZ ;  /* 0x000000200ca4723c */ /* 0x040ff000000018ff */
[C---:B------:R-:W-:Y:S01]  /*32e0*/  HMMA.16816.F32 R236, R12.reuse, R34, RZ ;  /* 0x000000220cec723c */ /* 0x040fe200000018ff */
[----:B------:R-:W-:Y:S07]  /*32f0*/  LDSM.16.M88.4 R32, [R227+0x800] ;  /* 0x00080000e320783b */ /* 0x000fee0000000200 */
[C---:B------:R-:W-:Y:S08]  /*3300*/  HMMA.16816.F32 R136, R12.reuse, R20, RZ ;  /* 0x000000140c88723c */ /* 0x040ff000000018ff */
[----:B------:R-:W-:Y:S01]  /*3310*/  HMMA.16816.F32 R208, R12, R22, RZ ;  /* 0x000000160cd0723c */ /* 0x000fe200000018ff */
[----:B------:R-:W3:Y:S07]  /*3320*/  LDSM.16.M88.4 R20, [R224+0x2000] ;  /* 0x00200000e014783b */ /* 0x000eee0000000200 */
[C---:B-1----:R-:W-:Y:S01]  /*3330*/  HMMA.16816.F32 R120, R16.reuse, R84, R48 ;  /* 0x000000541078723c */ /* 0x042fe20000001830 */
[----:B------:R-:W1:Y:S07]  /*3340*/  LDSM.16.M88.4 R48, [R227+0x2800] ;  /* 0x00280000e330783b */ /* 0x000e6e0000000200 */
[----:B------:R-:W-:Y:S01]  /*3350*/  HMMA.16816.F32 R124, R16, R88, R52 ;  /* 0x00000058107c723c */ /* 0x000fe20000001834 */
[----:B------:R-:W4:Y:S07]  /*3360*/  LDSM.16.M88.4 R52, [R227+0x2000] ;  /* 0x00200000e334783b */ /* 0x000f2e0000000200 */
[C---:B------:R-:W-:Y:S08]  /*3370*/  HMMA.16816.F32 R148, R12.reuse, R28, RZ ;  /* 0x0000001c0c94723c */ /* 0x040ff000000018ff */
[C---:B------:R-:W-:Y:S08]  /*3380*/  HMMA.16816.F32 R176, R12.reuse, R44, RZ ;  /* 0x0000002c0cb0723c */ /* 0x040ff000000018ff */
[C---:B------:R-:W-:Y:S01]  /*3390*/  HMMA.16816.F32 R248, R12.reuse, R46, RZ ;  /* 0x0000002e0cf8723c */ /* 0x040fe200000018ff */
[----:B------:R-:W1:Y:S07]  /*33a0*/  LDSM.16.M88.4 R44, [R227+0x3000] ;  /* 0x00300000e32c783b */ /* 0x000e6e0000000200 */
[----:B------:R-:W-:Y:S08]  /*33b0*/  HMMA.16816.F32 R172, R12, R40, RZ ;  /* 0x000000280cac723c */ /* 0x000ff000000018ff */
[----:B------:R-:W-:Y:S08]  /*33c0*/  HMMA.16816.F32 R200, R16, R112, R72 ;  /* 0x0000007010c8723c */ /* 0x000ff00000001848 */
[C---:B------:R-:W-:Y:S01]  /*33d0*/  HMMA.16816.F32 R244, R12.reuse, R42, RZ ;  /* 0x0000002a0cf4723c */ /* 0x040fe200000018ff */
[----:B------:R-:W-:Y:S07]  /*33e0*/  LDSM.16.M88.4 R40, [R227+0x3800] ;  /* 0x00380000e328783b */ /* 0x000fee0000000200 */
[C---:B------:R-:W-:Y:S08]  /*33f0*/  HMMA.16816.F32 R168, R12.reuse, R36, RZ ;  /* 0x000000240ca8723c */ /* 0x040ff000000018ff */
[C---:B------:R-:W-:Y:S01]  /*3400*/  HMMA.16816.F32 R240, R12.reuse, R38, RZ ;  /* 0x000000260cf0723c */ /* 0x040fe200000018ff */
[----:B------:R-:W-:Y:S07]  /*3410*/  LDSM.16.M88.4 R36, [R227] ;  /* 0x00000000e324783b */ /* 0x000fee0000000200 */
[C---:B------:R-:W-:Y:S01]  /*3420*/  HMMA.16816.F32 R228, R12.reuse, R30, RZ ;  /* 0x0000001e0ce4723c */ /* 0x040fe200000018ff */
[----:B------:R-:W1:Y:S07]  /*3430*/  LDSM.16.M88.4 R28, [R227+0x1000] ;  /* 0x00100000e31c783b */ /* 0x000e6e0000000200 */
[C---:B------:R-:W-:Y:S08]  /*3440*/  HMMA.16816.F32 R140, R12.reuse, R24, RZ ;  /* 0x000000180c8c723c */ /* 0x040ff000000018ff */
[----:B------:R-:W-:Y:S08]  /*3450*/  HMMA.16816.F32 R212, R12, R26, RZ ;  /* 0x0000001a0cd4723c */ /* 0x000ff000000018ff */
[C---:B------:R-:W-:Y:S08]  /*3460*/  HMMA.16816.F32 R204, R16.reuse, R108, R76 ;  /* 0x0000006c10cc723c */ /* 0x040ff0000000184c */
[C---:B------:R-:W-:Y:S08]  /*3470*/  HMMA.16816.F32 R196, R16.reuse, R104, R68 ;  /* 0x0000006810c4723c */ /* 0x040ff00000001844 */
[C---:B------:R-:W-:Y:S08]  /*3480*/  HMMA.16816.F32 R192, R16.reuse, R100, R64 ;  /* 0x0000006410c0723c */ /* 0x040ff00000001840 */
[C---:B------:R-:W-:Y:S08]  /*3490*/  HMMA.16816.F32 R188, R16.reuse, R96, R60 ;  /* 0x0000006010bc723c */ /* 0x040ff0000000183c */
[C---:B-----5:R-:W-:Y:S01]  /*34a0*/  HMMA.16816.F32 R184, R16.reuse, R92, R56 ;  /* 0x0000005c10b8723c */ /* 0x060fe20000001838 */
[----:B------:R-:W-:Y:S07]  /*34b0*/  LDSM.16.M88.4 R56, [R227+0x1800] ;  /* 0x00180000e338783b */ /* 0x000fee0000000200 */
[C---:B------:R-:W-:Y:S08]  /*34c0*/  HMMA.16816.F32 R72, R16.reuse, R110, R80 ;  /* 0x0000006e1048723c */ /* 0x040ff00000001850 */
[C---:B------:R-:W-:Y:S08]  /*34d0*/  HMMA.16816.F32 R68, R16.reuse, R114, R116 ;  /* 0x000000721044723c */ /* 0x040ff00000001874 */
[C---:B------:R-:W-:Y:S07]  /*34e0*/  HMMA.16816.F32 R64, R16.reuse, R106, R128 ;  /* 0x0000006a1040723c */ /* 0x040fee0000001880 */
[----:B------:R-:W-:Y:S01]  /*34f0*/  IMAD.MOV.U32 R128, RZ, RZ, R220 ;  /* 0x000000ffff807224 */ /* 0x000fe200078e00dc */
[----:B------:R-:W-:Y:S01]  /*3500*/  HMMA.16816.F32 R60, R16, R102, R132 ;  /* 0x00000066103c723c */ /* 0x000fe20000001884 */
[----:B------:R-:W-:-:S02]  /*3510*/  IMAD.MOV.U32 R129, RZ, RZ, R7 ;  /* 0x000000ffff817224 */ /* 0x000fc400078e0007 */
[----:B------:R-:W-:Y:S01]  /*3520*/  IMAD.MOV.U32 R130, RZ, RZ, R6 ;  /* 0x000000ffff827224 */ /* 0x000fe200078e0006 */
[C---:B------:R-:W-:Y:S01]  /*3530*/  IADD3 R6, R0.reuse, 0x8, RZ ;  /* 0x0000000800067810 */ /* 0x040fe20007ffe0ff */
[----:B------:R-:W-:Y:S01]  /*3540*/  IMAD.MOV.U32 R131, RZ, RZ, R5 ;  /* 0x000000ffff837224 */ /* 0x000fe200078e0005 */
[----:B------:R-:W-:Y:S02]  /*3550*/  IADD3 R5, R0, 0x9, RZ ;  /* 0x0000000900057810 */ /* 0x000fe40007ffe0ff */
[----:B------:R-:W-:Y:S01]  /*3560*/  HMMA.16816.F32 R24, R16, R98, R144 ;  /* 0x000000621018723c */ /* 0x000fe20000001890 */
[----:B------:R-:W-:Y:S02]  /*3570*/  ISETP.GE.AND P1, PT, R6, UR14, PT ;  /* 0x0000000e06007c0c */ /* 0x000fe4000bf26270 */
[----:B------:R-:W-:Y:S02]  /*3580*/  ISETP.GE.AND P0, PT, R5, UR14, PT ;  /* 0x0000000e05007c0c */ /* 0x000fe4000bf06270 */
[----:B------:R-:W-:-:S03]  /*3590*/  IADD3 R6, R0, 0x11, RZ ;  /* 0x0000001100067810 */ /* 0x000fc60007ffe0ff */
[----:B------:R-:W-:Y:S01]  /*35a0*/  HMMA.16816.F32 R12, R16, R94, R152 ;  /* 0x0000005e100c723c */ /* 0x000fe20000001898 */
[----:B------:R-:W-:-:S07]  /*35b0*/  ISETP.GE.AND P5, PT, R6, UR14, PT ;  /* 0x0000000e06007c0c */ /* 0x000fce000bfa6270 */
[C---:B------:R-:W-:Y:S08]  /*35c0*/  HMMA.16816.F32 R76, R16.reuse, R90, R160 ;  /* 0x0000005a104c723c */ /* 0x040ff000000018a0 */
[----:B------:R-:W-:Y:S01]  /*35d0*/  HMMA.16816.F32 R80, R16, R86, R156 ;  /* 0x000000561050723c */ /* 0x000fe2000000189c */
[----:B------:R-:W5:Y:S07]  /*35e0*/  LDSM.16.M88.4 R16, [R224] ;  /* 0x00000000e010783b */ /* 0x000f6e0000000200 */
[C---:B--2---:R-:W-:Y:S08]  /*35f0*/  HMMA.16816.F32 R116, R8.reuse, R108, R180 ;  /* 0x0000006c0874723c */ /* 0x044ff000000018b4 */
[C---:B------:R-:W-:Y:S08]  /*3600*/  HMMA.16816.F32 R160, R8.reuse, R92, R148 ;  /* 0x0000005c08a0723c */ /* 0x040ff00000001894 */
[----:B------:R-:W-:Y:S08]  /*3610*/  HMMA.16816.F32 R152, R8, R104, R172 ;  /* 0x000000680898723c */ /* 0x000ff000000018ac */
[----:B---3--:R-:W-:Y:S08]  /*3620*/  HMMA.16816.F32 R148, R20, R32, R200 ;  /* 0x000000201494723c */ /* 0x008ff000000018c8 */
[C---:B------:R-:W-:Y:S08]  /*3630*/  HMMA.16816.F32 R144, R8.reuse, R112, R176 ;  /* 0x000000700890723c */ /* 0x040ff000000018b0 */
[C---:B------:R-:W-:Y:S08]  /*3640*/  HMMA.16816.F32 R168, R8.reuse, R100, R168 ;  /* 0x0000006408a8723c */ /* 0x040ff000000018a8 */
[C---:B------:R-:W-:Y:S08]  /*3650*/  HMMA.16816.F32 R172, R8.reuse, R88, R140 ;  /* 0x0000005808ac723c */ /* 0x040ff0000000188c */
[C---:B------:R-:W-:Y:S08]  /*3660*/  HMMA.16816.F32 R156, R8.reuse, R84, R136 ;  /* 0x00000054089c723c */ /* 0x040ff00000001888 */
[----:B------:R-:W-:Y:S08]  /*3670*/  HMMA.16816.F32 R108, R8, R110, R128 ;  /* 0x0000006e086c723c */ /* 0x000ff00000001880 */
[----:B-1----:R-:W-:Y:S08]  /*3680*/  HMMA.16816.F32 R200, R20, R48, R184 ;  /* 0x0000003014c8723c */ /* 0x002ff000000018b8 */
        /* <DEDUP_REMOVED lines=8> */
[----:B------:R-:W-:Y:S07]  /*3710*/  LDSM.16.M88.4 R8, [R225+0x2000] ;  /* 0x00200000e108783b */ /* 0x000fee0000000200 */
[C---:B----4-:R-:W-:Y:S01]  /*3720*/  HMMA.16816.F32 R180, R20.reuse, R54, R24 ;  /* 0x0000003614b4723c */ /* 0x050fe20000001818 */
[----:B------:R-:W1:Y:S07]  /*3730*/  LDSM.16.M88.4 R24, [R221] ;  /* 0x00000000dd18783b */ /* 0x000e6e0000000200 */
[C---:B------:R-:W-:Y:S01]  /*3740*/  HMMA.16816.F32 R184, R20.reuse, R50, R12 ;  /* 0x0000003214b8723c */ /* 0x040fe2000000180c */
[----:B------:R-:W2:Y:S07]  /*3750*/  LDSM.16.M88.4 R12, [R225] ;  /* 0x00000000e10c783b */ /* 0x000eae0000000200 */
[C---:B------:R-:W-:Y:S08]  /*3760*/  HMMA.16816.F32 R212, R20.reuse, R44, R124 ;  /* 0x0000002c14d4723c */ /* 0x040ff0000000187c */
[C---:B------:R-:W-:Y:S08]  /*3770*/  HMMA.16816.F32 R124, R20.reuse, R30, R64 ;  /* 0x0000001e147c723c */ /* 0x040ff00000001840 */
[-C--:B------:R-:W-:Y:S08]  /*3780*/  HMMA.16816.F32 R96, R20, R36.reuse, R204 ;  /* 0x000000241460723c */ /* 0x080ff000000018cc */
[----:B-----5:R-:W-:Y:S08]  /*3790*/  HMMA.16816.F32 R64, R16, R36, R116 ;  /* 0x000000241040723c */ /* 0x020ff00000001874 */
[C---:B------:R-:W-:Y:S01]  /*37a0*/  HMMA.16816.F32 R176, R20.reuse, R58, R60 ;  /* 0x0000003a14b0723c */ /* 0x040fe2000000183c */
[----:B------:R-:W3:Y:S07]  /*37b0*/  LDSM.16.M88.4 R60, [R221+0x800] ;  /* 0x00080000dd3c783b */ /* 0x000eee0000000200 */
        /* <DEDUP_REMOVED lines=11> */
[C---:B------:R-:W-:Y:S01]  /*3870*/  HMMA.16816.F32 R84, R16.reuse, R30, R104 ;  /* 0x0000001e1054723c */ /* 0x040fe20000001868 */
[----:B------:R-:W5:Y:S07]  /*3880*/  LDSM.16.M88.4 R28, [R221+0x1800] ;  /* 0x00180000dd1c783b */ /* 0x000f6e0000000200 */
        /* <DEDUP_REMOVED lines=13> */
[-C--:B-1----:R-:W-:Y:S08]  /*3960*/  HMMA.16816.F32 R36, R8, R24.reuse, R96 ;  /* 0x000000180824723c */ /* 0x082ff00000001860 */
[----:B--2---:R-:W-:Y:S08]  /*3970*/  HMMA.16816.F32 R32, R12, R24, R64 ;  /* 0x000000180c20723c */ /* 0x004ff00000001840 */
[-C--:B------:R-:W-:Y:S08]  /*3980*/  HMMA.16816.F32 R48, R8, R26.reuse, R92 ;  /* 0x0000001a0830723c */ /* 0x080ff0000000185c */
[----:B------:R-:W-:Y:S01]  /*3990*/  HMMA.16816.F32 R40, R12, R26, R68 ;  /* 0x0000001a0c28723c */ /* 0x000fe20000001844 */
[----:B------:R-:W-:-:S02]  /*39a0*/  FSEL R118, R38, -INF , !P3 ;  /* 0xff80000026767808 */ /* 0x000fc40005800000 */
[----:B------:R-:W-:Y:S02]  /*39b0*/  FSEL R114, R36, -INF , !P3 ;  /* 0xff80000024727808 */ /* 0x000fe40005800000 */
[----:B------:R-:W-:Y:S02]  /*39c0*/  FSEL R115, R39, -INF , !P2 ;  /* 0xff80000027737808 */ /* 0x000fe40005000000 */
[----:B------:R-:W-:Y:S01]  /*39d0*/  FSEL R113, R37, -INF , !P2 ;  /* 0xff80000025717808 */ /* 0x000fe20005000000 */
[----:B---3--:R-:W-:Y:S01]  /*39e0*/  HMMA.16816.F32 R44, R12, R60, R72 ;  /* 0x0000003c0c2c723c */ /* 0x008fe20000001848 */
[----:B------:R-:W-:-:S07]  /*39f0*/  FSEL R112, R32, -INF , !P3 ;  /* 0xff80000020707808 */ /* 0x000fce0005800000 */
[----:B------:R-:W-:Y:S01]  /*3a00*/  HMMA.16816.F32 R24, R8, R60, R148 ;  /* 0x0000003c0818723c */ /* 0x000fe20000001894 */
[----:B------:R-:W-:-:S07]  /*3a10*/  FSEL R119, R50, -INF , !P1 ;  /* 0xff80000032777808 */ /* 0x000fce0004800000 */
[----:B----4-:R-:W-:Y:S01]  /*3a20*/  HMMA.16816.F32 R96, R8, R22, R124 ;  /* 0x000000160860723c */ /* 0x010fe2000000187c */
[----:B------:R-:W-:Y:S02]  /*3a30*/  FSEL R148, R42, -INF , !P1 ;  /* 0xff8000002a947808 */ /* 0x000fe40004800000 */
[----:B------:R-:W-:-:S04]  /*3a40*/  FSEL R147, R43, -INF , !P0 ;  /* 0xff8000002b937808 */ /* 0x000fc80004000000 */
[----:B------:R-:W-:Y:S01]  /*3a50*/  FSEL R126, R34, -INF , !P3 ;  /* 0xff800000227e7808 */ /* 0x000fe20005800000 */
[----:B-----5:R-:W-:Y:S01]  /*3a60*/  HMMA.16816.F32 R72, R12, R30, R100 ;  /* 0x0000001e0c48723c */ /* 0x020fe20000001864 */
[----:B------:R-:W-:Y:S02]  /*3a70*/  ISETP.GE.AND P3, PT, R3, UR14, PT ;  /* 0x0000000e03007c0c */ /* 0x000fe4000bf66270 */
[----:B------:R-:W-:Y:S02]  /*3a80*/  IADD3 R3, R0, 0x20, RZ ;  /* 0x0000002000037810 */ /* 0x000fe40007ffe0ff */
[----:B------:R-:W-:Y:S02]  /*3a90*/  FSEL R125, R35, -INF , !P2 ;  /* 0xff800000237d7808 */ /* 0x000fe40005000000 */
[----:B------:R-:W-:Y:S01]  /*3aa0*/  FSEL R100, R33, -INF , !P2 ;  /* 0xff80000021647808 */ /* 0x000fe20005000000 */
[----:B------:R-:W-:Y:S01]  /*3ab0*/  HMMA.16816.F32 R52, R8, R62, R120 ;  /* 0x0000003e0834723c */ /* 0x000fe20000001878 */
[----:B------:R-:W-:-:S02]  /*3ac0*/  ISETP.GE.AND P2, PT, R3, UR14, PT ;  /* 0x0000000e03007c0c */ /* 0x000fc4000bf46270 */
[----:B------:R-:W-:Y:S02]  /*3ad0*/  IADD3 R3, R0, 0x21, RZ ;  /* 0x0000002100037810 */ /* 0x000fe40007ffe0ff */
[----:B------:R-:W-:Y:S02]  /*3ae0*/  FSEL R103, R40, -INF , !P1 ;  /* 0xff80000028677808 */ /* 0x000fe40004800000 */
[----:B------:R-:W-:Y:S01]  /*3af0*/  FSEL R120, R51, -INF , !P0 ;  /* 0xff80000033787808 */ /* 0x000fe20004000000 */
[----:B------:R-:W-:Y:S01]  /*3b00*/  HMMA.16816.F32 R60, R12, R62, R76 ;  /* 0x0000003e0c3c723c */ /* 0x000fe2000000184c */
[----:B------:R-:W-:Y:S02]  /*3b10*/  FSEL R146, R46, -INF , !P6 ;  /* 0xff8000002e927808 */ /* 0x000fe40007000000 */
[----:B------:R-:W-:Y:S02]  /*3b20*/  FSEL R121, R26, -INF , !P6 ;  /* 0xff8000001a797808 */ /* 0x000fe40007000000 */
[----:B------:R-:W-:-:S02]  /*3b30*/  FSEL R102, R44, -INF , !P6 ;  /* 0xff8000002c667808 */ /* 0x000fc40007000000 */
[----:B------:R-:W-:Y:S01]  /*3b40*/  FSEL R122, R27, -INF , !P5 ;  /* 0xff8000001b7a7808 */ /* 0x000fe20006800000 */
[----:B------:R-:W-:Y:S01]  /*3b50*/  HMMA.16816.F32 R92, R12, R20, R80 ;  /* 0x000000140c5c723c */ /* 0x000fe20000001850 */
[----:B------:R-:W-:Y:S02]  /*3b60*/  FSEL R117, R25, -INF , !P5 ;  /* 0xff80000019757808 */ /* 0x000fe40006800000 */
[----:B------:R-:W-:Y:S02]  /*3b70*/  FSEL R145, R47, -INF , !P5 ;  /* 0xff8000002f917808 */ /* 0x000fe40006800000 */
[----:B------:R-:W-:-:S03]  /*3b80*/  FSEL R101, R45, -INF , !P5 ;  /* 0xff8000002d657808 */ /* 0x000fc60006800000 */
[----:B------:R-:W-:Y:S01]  /*3b90*/  HMMA.16816.F32 R56, R8, R20, R196 ;  /* 0x000000140838723c */ /* 0x000fe200000018c4 */
[----:B------:R-:W-:Y:S02]  /*3ba0*/  FSEL R123, R54, -INF , !P4 ;  /* 0xff800000367b7808 */ /* 0x000fe40006000000 */
[----:B------:R-:W-:Y:S02]  /*3bb0*/  FSEL R116, R52, -INF , !P4 ;  /* 0xff80000034747808 */ /* 0x000fe40006000000 */
[----:B------:R-:W-:-:S03]  /*3bc0*/  FSEL R124, R55, -INF , !P3 ;  /* 0xff800000377c7808 */ /* 0x000fc60005800000 */
[C---:B------:R-:W-:Y:S01]  /*3bd0*/  HMMA.16816.F32 R68, R12.reuse, R22, R84 ;  /* 0x000000160c44723c */ /* 0x040fe20000001854 */
[----:B------:R-:W1:Y:S01]  /*3be0*/  LDSM.16.M88.4 R20, [R221+0x2800] ;  /* 0x00280000dd14783b */ /* 0x000e620000000200 */
[----:B------:R-:W-:Y:S02]  /*3bf0*/  FSEL R144, R62, -INF , !P4 ;  /* 0xff8000003e907808 */ /* 0x000fe40006000000 */
[----:B------:R-:W-:Y:S02]  /*3c00*/  FSEL R60, R60, -INF , !P4 ;  /* 0xff8000003c3c7808 */ /* 0x000fe40006000000 */
[----:B------:R-:W-:Y:S02]  /*3c10*/  FSEL R62, R53, -INF , !P3 ;  /* 0xff800000353e7808 */ /* 0x000fe40005800000 */
[----:B------:R-:W-:Y:S01]  /*3c20*/  HMMA.16816.F32 R80, R12, R16, R104 ;  /* 0x000000100c50723c */ /* 0x000fe20000001868 */
[----:B------:R-:W-:Y:S02]  /*3c30*/  FSEL R127, R63, -INF , !P3 ;  /* 0xff8000003f7f7808 */ /* 0x000fe40005800000 */
[----:B------:R-:W-:-:S02]  /*3c40*/  FSEL R61, R61, -INF , !P3 ;  /* 0xff8000003d3d7808 */ /* 0x000fc40005800000 */
[----:B------:R-:W-:Y:S02]  /*3c50*/  FSEL R152, R94, -INF , !P2 ;  /* 0xff8000005e987808 */ /* 0x000fe40005000000 */
[----:B------:R-:W-:Y:S01]  /*3c60*/  FSEL R107, R48, -INF , !P1 ;  /* 0xff800000306b7808 */ /* 0x000fe20004800000 */
[-C--:B------:R-:W-:Y:S01]  /*3c70*/  HMMA.16816.F32 R88, R12, R28.reuse, R88 ;  /* 0x0000001c0c58723c */ /* 0x080fe20000001858 */
        /* <DEDUP_REMOVED lines=8> */
[----:B------:R-:W-:Y:S01]  /*3d00*/  ISETP.GE.AND P6, PT, R3, UR14, PT ;  /* 0x0000000e03007c0c */ /* 0x000fe2000bfc6270 */
[----:B------:R-:W-:Y:S01]  /*3d10*/  HMMA.16816.F32 R24, R12, R18, R140 ;  /* 0x000000120c18723c */ /* 0x000fe2000000188c */
[----:B------:R-:W-:Y:S02]  /*3d20*/  IADD3 R3, R0, 0x30, RZ ;  /* 0x0000003000037810 */ /* 0x000fe40007ffe0ff */
[----:B------:R-:W-:Y:S02]  /*3d30*/  FSEL R160, R58, -INF , !P2 ;  /* 0xff8000003aa07808 */ /* 0x000fe40005000000 */
[----:B------:R-:W-:-:S02]  /*3d40*/  ISETP.GE.AND P5, PT, R3, UR14, PT ;  /* 0x0000000e03007c0c */ /* 0x000fc4000bfa6270 */
[----:B------:R-:W-:Y:S01]  /*3d50*/  IADD3 R3, R0, 0x31, RZ ;  /* 0x0000003100037810 */ /* 0x000fe20007ffe0ff */
[C---:B------:R-:W-:Y:S01]  /*3d60*/  HMMA.16816.F32 R84, R8.reuse, R30, R176 ;  /* 0x0000001e0854723c */ /* 0x040fe200000018b0 */
[----:B------:R-:W-:Y:S02]  /*3d70*/  FSEL R154, R56, -INF , !P2 ;  /* 0xff800000389a7808 */ /* 0x000fe40005000000 */
[----:B------:R-:W-:Y:S02]  /*3d80*/  ISETP.GE.AND P4, PT, R3, UR14, PT ;  /* 0x0000000e03007c0c */ /* 0x000fe4000bf86270 */
[----:B------:R-:W-:Y:S02]  /*3d90*/  IADD3 R3, R0, 0x38, RZ ;  /* 0x0000003800037810 */ /* 0x000fe40007ffe0ff */
[----:B------:R-:W-:Y:S01]  /*3da0*/  FSEL R143, R92, -INF , !P2 ;  /* 0xff8000005c8f7808 */ /* 0x000fe20005000000 */
[----:B------:R-:W-:Y:S01]  /*3db0*/  HMMA.16816.F32 R28, R8, R16, R188 ;  /* 0x00000010081c723c */ /* 0x000fe200000018bc */
[----:B------:R-:W-:-:S02]  /*3dc0*/  ISETP.GE.AND P3, PT, R3, UR14, PT ;  /* 0x0000000e03007c0c */ /* 0x000fc4000bf66270 */
[C---:B------:R-:W-:Y:S02]  /*3dd0*/  IADD3 R3, R0.reuse, 0x39, RZ ;  /* 0x0000003900037810 */ /* 0x040fe40007ffe0ff */
[----:B------:R-:W-:Y:S02]  /*3de0*/  FSEL R155, R59, -INF , !P1 ;  /* 0xff8000003b9b7808 */ /* 0x000fe40004800000 */
[----:B------:R-:W-:Y:S01]  /*3df0*/  ISETP.GE.AND P2, PT, R3, UR14, PT ;  /* 0x0000000e03007c0c */ /* 0x000fe2000bf46270 */
[----:B------:R-:W-:Y:S01]  /*3e00*/  HMMA.16816.F32 R64, R8, R18, R180 ;  /* 0x000000120840723c */ /* 0x000fe200000018b4 */
[----:B------:R-:W-:Y:S01]  /*3e10*/  IADD3 R3, R0, 0x40, RZ ;  /* 0x0000004000037810 */ /* 0x000fe20007ffe0ff */
[----:B------:R-:W2:Y:S01]  /*3e20*/  LDSM.16.M88.4 R16, [R221+0x3000] ;  /* 0x00300000dd10783b */ /* 0x000ea20000000200 */
[----:B------:R-:W-:Y:S02]  /*3e30*/  FSEL R151, R57, -INF , !P1 ;  /* 0xff80000039977808 */ /* 0x000fe40004800000 */
[----:B------:R-:W-:-:S02]  /*3e40*/  FSEL R149, R95, -INF , !P1 ;  /* 0xff8000005f957808 */ /* 0x000fc40004800000 */
[----:B------:R-:W-:Y:S01]  /*3e50*/  FSEL R140, R93, -INF , !P1 ;  /* 0xff8000005d8c7808 */ /* 0x000fe20004800000 */
[-C--:B-1----:R-:W-:Y:S01]  /*3e60*/  HMMA.16816.F32 R44, R12, R20.reuse, R108 ;  /* 0x000000140c2c723c */ /* 0x082fe2000000186c */
[----:B------:R-:W-:Y:S02]  /*3e70*/  ISETP.GE.AND P1, PT, R3, UR14, PT ;  /* 0x0000000e03007c0c */ /* 0x000fe4000bf26270 */
[----:B------:R-:W-:Y:S02]  /*3e80*/  IADD3 R3, R0, 0x41, RZ ;  /* 0x0000004100037810 */ /* 0x000fe40007ffe0ff */
[----:B------:R-:W-:Y:S02]  /*3e90*/  FSEL R153, R98, -INF , !P0 ;  /* 0xff80000062997808 */ /* 0x000fe40004000000 */
[----:B------:R-:W-:Y:S01]  /*3ea0*/  FSEL R142, R96, -INF , !P0 ;  /* 0xff800000608e7808 */ /* 0x000fe20004000000 */
[----:B------:R-:W-:Y:S01]  /*3eb0*/  HMMA.16816.F32 R32, R8, R20, R200 ;  /* 0x000000140820723c */ /* 0x000fe200000018c8 */
[----:B------:R-:W-:-:S02]  /*3ec0*/  FSEL R111, R70, -INF , !P0 ;  /* 0xff800000466f7808 */ /* 0x000fc40004000000 */
[----:B------:R-:W-:Y:S02]  /*3ed0*/  FSEL R109, R68, -INF , !P0 ;  /* 0xff800000446d7808 */ /* 0x000fe40004000000 */
[----:B------:R-:W-:Y:S02]  /*3ee0*/  ISETP.GE.AND P0, PT, R3, UR14, PT ;  /* 0x0000000e03007c0c */ /* 0x000fe4000bf06270 */
[----:B------:R-:W-:Y:S01]  /*3ef0*/  IADD3 R3, R0, 0x48, RZ ;  /* 0x0000004800037810 */ /* 0x000fe20007ffe0ff */
[----:B------:R-:W-:Y:S01]  /*3f00*/  HMMA.16816.F32 R48, R8, R22, R184 ;  /* 0x000000160830723c */ /* 0x000fe200000018b8 */
[----:B------:R-:W-:Y:S02]  /*3f10*/  FSEL R150, R99, -INF , !P6 ;  /* 0xff80000063967808 */ /* 0x000fe40007000000 */
[----:B------:R-:W-:Y:S02]  /*3f20*/  FSEL R141, R97, -INF , !P6 ;  /* 0xff800000618d7808 */ /* 0x000fe40007000000 */
[----:B------:R-:W-:-:S02]  /*3f30*/  FSEL R110, R71, -INF , !P6 ;  /* 0xff800000476e7808 */ /* 0x000fc40007000000 */
[----:B------:R-:W-:Y:S01]  /*3f40*/  FSEL R108, R69, -INF , !P6 ;  /* 0xff800000456c7808 */ /* 0x000fe20007000000 */
[----:B------:R-:W-:Y:S01]  /*3f50*/  HMMA.16816.F32 R36, R12, R22, R136 ;  /* 0x000000160c24723c */ /* 0x000fe20000001888 */
[----:B------:R-:W-:Y:S01]  /*3f60*/  ISETP.GE.AND P6, PT, R3, UR14, PT ;  /* 0x0000000e03007c0c */ /* 0x000fe2000bfc6270 */
[----:B------:R-:W1:Y:S01]  /*3f70*/  LDSM.16.M88.4 R20, [R221+0x3800] ;  /* 0x00380000dd14783b */ /* 0x000e620000000200 */
[----:B------:R-:W-:Y:S01]  /*3f80*/  IADD3 R3, R0, 0x49, RZ ;  /* 0x0000004900037810 */ /* 0x000fe20007ffe0ff */
[----:B------:R-:W-:-:S04]  /*3f90*/  DEPBAR.LE SB0, 0x0 ;  /* 0x000080000000791a */ /* 0x000fc80000000000 */
[----:B------:R-:W-:Y:S02]  /*3fa0*/  FSEL R171, R90, -INF , !P5 ;  /* 0xff8000005aab7808 */ /* 0x000fe40006800000 */
[----:B------:R-:W-:Y:S01]  /*3fb0*/  FSEL R178, R78, -INF , !P5 ;  /* 0xff8000004eb27808 */ /* 0x000fe20006800000 */
[-C--:B--2---:R-:W-:Y:S01]  /*3fc0*/  HMMA.16816.F32 R56, R12, R16.reuse, R172 ;  /* 0x000000100c38723c */ /* 0x084fe200000018ac */
[----:B------:R-:W-:Y:S02]  /*3fd0*/  FSEL R177, R76, -INF , !P5 ;  /* 0xff8000004cb17808 */ /* 0x000fe40006800000 */
[----:B------:R-:W-:Y:S02]  /*3fe0*/  FSEL R169, R88, -INF , !P5 ;  /* 0xff80000058a97808 */ /* 0x000fe40006800000 */
[----:B------:R-:W-:Y:S02]  /*3ff0*/  ISETP.GE.AND P5, PT, R3, UR14, PT ;  /* 0x0000000e03007c0c */ /* 0x000fe4000bfa6270 */
[----:B------:R-:W-:Y:S01]  /*4000*/  IADD3 R3, R0, 0x50, RZ ;  /* 0x0000005000037810 */ /* 0x000fe20007ffe0ff */
[----:B------:R-:W-:Y:S01]  /*4010*/  HMMA.16816.F32 R40, R8, R16, R212 ;  /* 0x000000100828723c */ /* 0x000fe200000018d4 */
[----:B------:R-:W-:-:S02]  /*4020*/  FSEL R176, R79, -INF , !P4 ;  /* 0xff8000004fb07808 */ /* 0x000fc40006000000 */
[----:B------:R-:W-:Y:S02]  /*4030*/  FSEL R168, R77, -INF , !P4 ;  /* 0xff8000004da87808 */ /* 0x000fe40006000000 */
[----:B------:R-:W-:Y:S02]  /*4040*/  FSEL R166, R91, -INF , !P4 ;  /* 0xff8000005ba67808 */ /* 0x000fe40006000000 */
[----:B------:R-:W-:Y:S01]  /*4050*/  FSEL R163, R89, -INF , !P4 ;  /* 0xff80000059a37808 */ /* 0x000fe20006000000 */
[----:B------:R-:W-:Y:S01]  /*4060*/  HMMA.16816.F32 R52, R8, R18, R204 ;  /* 0x000000120834723c */ /* 0x000fe200000018cc */
[----:B------:R-:W-:Y:S02]  /*4070*/  ISETP.GE.AND P4, PT, R3, UR14, PT ;  /* 0x0000000e03007c0c */ /* 0x000fe4000bf86270 */
[----:B------:R-:W-:Y:S02]  /*4080*/  IADD3 R3, R0, 0x51, RZ ;  /* 0x0000005100037810 */ /* 0x000fe40007ffe0ff */
[----:B------:R-:W-:-:S02]  /*4090*/  FSEL R170, R86, -INF , !P3 ;  /* 0xff80000056aa7808 */ /* 0x000fc40005800000 */
[----:B------:R-:W-:Y:S02]  /*40a0*/  FSEL R165, R84, -INF , !P3 ;  /* 0xff80000054a57808 */ /* 0x000fe40005800000 */
[----:B------:R-:W-:Y:S02]  /*40b0*/  FSEL R162, R74, -INF , !P3 ;  /* 0xff8000004aa27808 */ /* 0x000fe40005800000 */
[----:B------:R-:W-:Y:S02]  /*40c0*/  FSEL R139, R72, -INF , !P3 ;  /* 0xff800000488b7808 */ /* 0x000fe40005800000 */
        /* <DEDUP_REMOVED lines=16> */
[----:B------:R-:W-:Y:S01]  /*41d0*/  FSEL R182, R83, -INF , !P0 ;  /* 0xff80000053b67808 */ /* 0x000fe20004000000 */
[----:B------:R-:W-:Y:S01]  /*41e0*/  HMMA.16816.F32 R28, R12, R18, R132 ;  /* 0x000000120c1c723c */ /* 0x000fe20000001884 */
[----:B------:R-:W-:Y:S02]  /*41f0*/  FSEL R175, R81, -INF , !P0 ;  /* 0xff80000051af7808 */ /* 0x000fe40004000000 */
[----:B------:R-:W-:Y:S02]  /*4200*/  ISETP.GE.AND P0, PT, R3, UR14, PT ;  /* 0x0000000e03007c0c */ /* 0x000fe4000bf06270 */
[----:B------:R-:W-:Y:S02]  /*4210*/  IADD3 R3, R0, 0x61, RZ ;  /* 0x0000006100037810 */ /* 0x000fe40007ffe0ff */
[----:B------:R-:W-:Y:S01]  /*4220*/  FSEL R184, R66, -INF , !P6 ;  /* 0xff80000042b87808 */ /* 0x000fe20007000000 */
[----:B-1----:R-:W-:Y:S01]  /*4230*/  HMMA.16816.F32 R16, R8, R20, R228 ;  /* 0x000000140810723c */ /* 0x002fe200000018e4 */
[----:B------:R-:W-:-:S02]  /*4240*/  FSEL R180, R64, -INF , !P6 ;  /* 0xff80000040b47808 */ /* 0x000fc40007000000 */
[----:B------:R-:W-:Y:S02]  /*4250*/  FSEL R174, R26, -INF , !P6 ;  /* 0xff8000001aae7808 */ /* 0x000fe40007000000 */
[----:B------:R-:W-:Y:S02]  /*4260*/  FSEL R172, R24, -INF , !P6 ;  /* 0xff80000018ac7808 */ /* 0x000fe40007000000 */
[----:B------:R-:W-:Y:S01]  /*4270*/  ISETP.GE.AND P6, PT, R3, UR14, PT ;  /* 0x0000000e03007c0c */ /* 0x000fe2000bfc6270 */
[----:B------:R-:W-:Y:S01]  /*4280*/  HMMA.16816.F32 R8, R8, R22, R208 ;  /* 0x000000160808723c */ /* 0x000fe200000018d0 */
[----:B------:R-:W-:Y:S02]  /*4290*/  IADD3 R3, R0, 0x68, RZ ;  /* 0x0000006800037810 */ /* 0x000fe40007ffe0ff */
[----:B------:R-:W-:Y:S02]  /*42a0*/  FSEL R179, R67, -INF , !P5 ;  /* 0xff80000043b37808 */ /* 0x000fe40006800000 */
        /* <DEDUP_REMOVED lines=8> */
[----:B------:R-:W-:Y:S01]  /*4330*/  FSEL R194, R32, -INF , !P4 ;  /* 0xff80000020c27808 */ /* 0x000fe20006000000 */
[----:B------:R-:W-:Y:S01]  /*4340*/  HMMA.16816.F32 R12, R12, R22, R128 ;  /* 0x000000160c0c723c */ /* 0x000fe20000001880 */
[----:B------:R-:W-:Y:S02]  /*4350*/  FSEL R212, R44, -INF , !P4 ;  /* 0xff8000002cd47808 */ /* 0x000fe40006000000 */
[----:B------:R-:W-:Y:S02]  /*4360*/  ISETP.GE.AND P4, PT, R3, UR14, PT ;  /* 0x0000000e03007c0c */ /* 0x000fe4000bf86270 */
[----:B------:R-:W-:Y:S02]  /*4370*/  IADD3 R3, R0, 0x70, RZ ;  /* 0x0000007000037810 */ /* 0x000fe40007ffe0ff */
[----:B------:R-:W-:Y:S02]  /*4380*/  FSEL R195, R35, -INF , !P3 ;  /* 0xff80000023c37808 */ /* 0x000fe40005800000 */
[----:B------:R-:W-:-:S02]  /*4390*/  FSEL R193, R33, -INF , !P3 ;  /* 0xff80000021c17808 */ /* 0x000fc40005800000 */
[----:B------:R-:W-:Y:S02]  /*43a0*/  FSEL R247, R47, -INF , !P3 ;  /* 0xff8000002ff77808 */ /* 0x000fe40005800000 */
        /* <DEDUP_REMOVED lines=8> */
[C---:B------:R-:W-:Y:S02]  /*4430*/  IADD3 R3, R0.reuse, 0x78, RZ ;  /* 0x0000007800037810 */ /* 0x040fe40007ffe0ff */
[----:B------:R-:W-:Y:S02]  /*4440*/  IADD3 R0, R0, 0x79, RZ ;  /* 0x0000007900007810 */ /* 0x000fe40007ffe0ff */
[----:B------:R-:W-:-:S02]  /*4450*/  FSEL R242, R58, -INF , !P0 ;  /* 0xff8000003af27808 */ /* 0x000fc40004000000 */
[----:B------:R-:W-:Y:S02]  /*4460*/  FSEL R245, R42, -INF , !P0 ;  /* 0xff8000002af57808 */ /* 0x000fe40004000000 */
[----:B------:R-:W-:Y:S02]  /*4470*/  FSEL R243, R40, -INF , !P0 ;  /* 0xff80000028f37808 */ /* 0x000fe40004000000 */
[----:B------:R-:W-:Y:S02]  /*4480*/  FSEL R191, R56, -INF , !P0 ;  /* 0xff80000038bf7808 */ /* 0x000fe40004000000 */
[----:B------:R-:W-:Y:S01]  /*4490*/  ISETP.GE.AND P0, PT, R0, UR14, PT ;  /* 0x0000000e00007c0c */ /* 0x000fe2000bf06270 */
[----:B------:R-:W-:Y:S01]  /*44a0*/  IMAD.IADD R0, R218, 0x1, R217 ;  /* 0x00000001da007824 */ /* 0x000fe200078e02d9 */
[----:B------:R-:W-:Y:S02]  /*44b0*/  FSEL R190, R51, -INF , !P1 ;  /* 0xff80000033be7808 */ /* 0x000fe40004800000 */
[----:B------:R-:W-:-:S02]  /*44c0*/  FSEL R211, R11, -INF , !P0 ;  /* 0xff8000000bd37808 */ /* 0x000fc40004000000 */
[----:B------:R-:W-:Y:S02]  /*44d0*/  FSEL R203, R9, -INF , !P0 ;  /* 0xff80000009cb7808 */ /* 0x000fe40004000000 */
[----:B------:R-:W-:Y:S02]  /*44e0*/  FSEL R200, R15, -INF , !P0 ;  /* 0xff8000000fc87808 */ /* 0x000fe40004000000 */
[----:B------:R-:W-:Y:S02]  /*44f0*/  FSEL R128, R13, -INF , !P0 ;  /* 0xff8000000d807808 */ /* 0x000fe40004000000 */
[----:B------:R-:W-:Y:S02]  /*4500*/  PLOP3.LUT P0, PT, PT, PT, UP0, 0x80, 0x0 ;  /* 0x000000000000781c */ /* 0x000fe40003f0f008 */
[----:B------:R-:W-:Y:S02]  /*4510*/  FSEL R159, R49, -INF , !P1 ;  /* 0xff800000319f7808 */ /* 0x000fe40004800000 */
[----:B------:R-:W-:-:S02]  /*4520*/  FSEL R244, R39, -INF , !P1 ;  /* 0xff80000027f47808 */ /* 0x000fc40004800000 */
[----:B------:R-:W-:Y:S02]  /*4530*/  FSEL R196, R37, -INF , !P1 ;  /* 0xff80000025c47808 */ /* 0x000fe40004800000 */
[----:B------:R-:W-:Y:S02]  /*4540*/  ISETP.GE.AND P1, PT, R3, UR14, PT ;  /* 0x0000000e03007c0c */ /* 0x000fe4000bf26270 */
        /* <DEDUP_REMOVED lines=24> */
[C---:B------:R-:W-:Y:S02]  /*46d0*/  IADD3 R231, R227.reuse, 0x2000, RZ ;  /* 0x00002000e3e77810 */ /* 0x040fe40007ffe0ff */
[C---:B------:R-:W-:Y:S02]  /*46e0*/  IADD3 R230, R227.reuse, 0x2800, RZ ;  /* 0x00002800e3e67810 */ /* 0x040fe40007ffe0ff */
[C---:B------:R-:W-:Y:S02]  /*46f0*/  IADD3 R229, R227.reuse, 0x3000, RZ ;  /* 0x00003000e3e57810 */ /* 0x040fe40007ffe0ff */
[----:B------:R-:W-:Y:S01]  /*4700*/  IADD3 R228, R227, 0x3800, RZ ;  /* 0x00003800e3e47810 */ /* 0x000fe20007ffe0ff */
[----:B------:R-:W-:Y:S06]  /*4710*/  BAR.SYNC.DEFER_BLOCKING 0x0 ;  /* 0x0000000000007b1d */ /* 0x000fec0000010000 */
[----:B------:R-:W-:Y:S05]  /*4720*/  @!P0 BRA `(.L_x_155) ;  /* 0x000006b000008947 */ /* 0x000fea0003800000 */
[----:B------:R-:W2:Y:S04]  /*4730*/  LDL.64 R6, [R1+0x28] ;  /* 0x0000280001067983 */ /* 0x000ea80000100a00 */
[----:B------:R-:W3:Y:S01]  /*4740*/  LDL.64 R250, [R1] ;  /* 0x0000000001fa7983 */ /* 0x000ee20000100a00 */
[----:B------:R-:W-:Y:S01]  /*4750*/  ULEA.HI.SX32 UR7, UR8, 0xfffffffe, 0x19 ;  /* 0xfffffffe08077891 */ /* 0x000fe2000f8fca3f */
[----:B------:R-:W-:Y:S01]  /*4760*/  IMAD.U32 R5, RZ, RZ, UR4 ;  /* 0x00000004ff057e24 */ /* 0x000fe2000f8e00ff */
[----:B------:R-:W-:Y:S01]  /*4770*/  BSSY B0, `(.L_x_156) ;  /* 0x0000065000007945 */ /* 0x000fe20003800000 */
[----:B------:R-:W-:Y:S01]  /*4780*/  IMAD.U32 R13, RZ, RZ, UR4 ;  /* 0x00000004ff0d7e24 */ /* 0x000fe2000f8e00ff */
[----:B------:R-:W-:Y:S01]  /*4790*/  USHF.R.S32.HI UR6, URZ, 0x1f, UR7 ;  /* 0x0000001f3f067899 */ /* 0x000fe20008011407 */
[----:B------:R-:W-:Y:S01]  /*47a0*/  IMAD.U32 R14, RZ, RZ, UR4 ;  /* 0x00000004ff0e7e24 */ /* 0x000fe2000f8e00ff */
[----:B------:R-:W-:Y:S01]  /*47b0*/  UIMAD UR5, UR5, UR7, URZ ;  /* 0x00000007050572a4 */ /* 0x000fe2000f8e023f */
[----:B------:R-:W-:-:S02]  /*47c0*/  IMAD.U32 R8, RZ, RZ, UR7 ;  /* 0x00000007ff087e24 */ /* 0x000fc4000f8e00ff */
[----:B------:R-:W-:Y:S01]  /*47d0*/  IMAD.U32 R17, RZ, RZ, UR4 ;  /* 0x00000004ff117e24 */ /* 0x000fe2000f8e00ff */
[----:B------:R-:W-:Y:S01]  /*47e0*/  UIMAD UR5, UR6, UR11, UR5 ;  /* 0x0000000b060572a4 */ /* 0x000fe2000f8e0205 */
[----:B--2---:R-:W-:Y:S01]  /*47f0*/  ISETP.GE.AND P1, PT, R6, c[0x0][0x220], PT ;  /* 0x0000880006007a0c */ /* 0x004fe20003f26270 */
[----:B------:R-:W-:Y:S02]  /*4800*/  IMAD.U32 R6, RZ, RZ, UR4 ;  /* 0x00000004ff067e24 */ /* 0x000fe4000f8e00ff */
[----:B---3--:R-:W-:-:S05]  /*4810*/  IMAD.WIDE.U32 R8, R8, UR11, R250 ;  /* 0x0000000b08087c25 */ /* 0x008fca000f8e00fa */
[----:B------:R-:W-:-:S05]  /*4820*/  IADD3 R7, R9, UR5, RZ ;  /* 0x0000000509077c10 */ /* 0x000fca000fffe0ff */
[----:B------:R-:W-:Y:S01]  /*4830*/  @!P1 MOV R11, c[0x0][0x19c] ;  /* 0x00006700000b9a02 */ /* 0x000fe20000000f00 */
[----:B------:R-:W-:Y:S01]  /*4840*/  @!P1 IMAD.MOV.U32 R12, RZ, RZ, c[0x0][0x19c] ;  /* 0x00006700ff0c9624 */ /* 0x000fe200078e00ff */
[-C--:B------:R-:W-:Y:S01]  /*4850*/  @!P1 LEA R5, P3, R5, R8.reuse, 0x5 ;  /* 0x0000000805059211 */ /* 0x080fe200078628ff */
[----:B------:R-:W-:Y:S01]  /*4860*/  @!P1 IMAD.MOV.U32 R16, RZ, RZ, c[0x0][0x19c] ;  /* 0x00006700ff109624 */ /* 0x000fe200078e00ff */
[----:B------:R-:W-:Y:S01]  /*4870*/  @!P1 IADD3 R3, P4, R8, UR20, RZ ;  /* 0x0000001408039c10 */ /* 0x000fe2000ff9e0ff */
[----:B------:R1:W-:Y:S01]  /*4880*/  @P1 STS.128 [R235+0x4000], RZ ;  /* 0x004000ffeb001388 */ /* 0x0003e20000000c00 */
[----:B------:R-:W-:Y:S01]  /*4890*/  @!P1 LEA R6, P2, R6, R8, 0x6 ;  /* 0x0000000806069211 */ /* 0x000fe200078430ff */
[----:B------:R-:W-:Y:S01]  /*48a0*/  @!P1 IMAD R16, R16, 0x60, RZ ;  /* 0x0000006010109824 */ /* 0x000fe200078e02ff */
[----:B------:R-:W-:Y:S01]  /*48b0*/  @!P1 LEA.HI.X R11, R13, R7, R11, 0x5, P3 ;  /* 0x000000070d0b9211 */ /* 0x000fe200018f2c0b */
[----:B------:R-:W-:Y:S01]  /*48c0*/  @!P1 IMAD.MOV.U32 R13, RZ, RZ, R7 ;  /* 0x000000ffff0d9224 */ /* 0x000fe200078e0007 */
[----:B------:R-:W-:-:S02]  /*48d0*/  @!P1 IADD3.X R10, R7, UR9, RZ, P4, !PT ;  /* 0x00000009070a9c10 */ /* 0x000fc4000a7fe4ff */
[----:B------:R-:W-:Y:S02]  /*48e0*/  @!P1 LEA.HI.X R12, R14, R7, R12, 0x6, P2 ;  /* 0x000000070e0c9211 */ /* 0x000fe400010f340c */
[C---:B------:R-:W-:Y:S02]  /*48f0*/  @!P1 LEA R24, P3, R6.reuse, c[0x0][0x168], 0x1 ;  /* 0x00005a0006189a11 */ /* 0x040fe400078608ff */
[C---:B------:R-:W-:Y:S02]  /*4900*/  @!P1 LEA R28, P4, R3.reuse, c[0x0][0x168], 0x1 ;  /* 0x00005a00031c9a11 */ /* 0x040fe400078808ff */
[----:B------:R-:W-:Y:S01]  /*4910*/  @!P1 LEA.HI.X R25, R6, c[0x0][0x16c], R12, 0x1, P3 ;  /* 0x00005b0006199a11 */ /* 0x000fe200018f0c0c */
[----:B------:R-:W-:Y:S01]  /*4920*/  @!P1 IMAD.MOV.U32 R6, RZ, RZ, R8 ;  /* 0x000000ffff069224 */ /* 0x000fe200078e0008 */
[----:B------:R-:W-:Y:S01]  /*4930*/  @!P1 LEA.HI.X R29, R3, c[0x0][0x16c], R10, 0x1, P4 ;  /* 0x00005b00031d9a11 */ /* 0x000fe200020f0c0a */
[----:B------:R-:W-:Y:S01]  /*4940*/  IMAD.U32 R3, RZ, RZ, UR4 ;  /* 0x00000004ff037e24 */ /* 0x000fe2000f8e00ff */
[----:B------:R-:W-:Y:S01]  /*4950*/  @!P1 MOV R12, R8 ;  /* 0x00000008000c9202 */ /* 0x000fe20000000f00 */
[----:B------:R-:W-:Y:S01]  /*4960*/  @!P1 IMAD.WIDE.U32 R14, R14, 0x30, R6 ;  /* 0x000000300e0e9825 */ /* 0x000fe200078e0006 */
[----:B------:R-:W-:-:S03]  /*4970*/  @!P1 LEA R26, P2, R5, c[0x0][0x168], 0x1 ;  /* 0x00005a00051a9a11 */ /* 0x000fc600078408ff */
[----:B------:R-:W-:Y:S01]  /*4980*/  @!P1 IMAD.WIDE.U32 R12, R3, 0x50, R12 ;  /* 0x00000050030c9825 */ /* 0x000fe200078e000c */
[----:B------:R-:W-:Y:S02]  /*4990*/  @!P1 LEA.HI.X R27, R5, c[0x0][0x16c], R11, 0x1, P2 ;  /* 0x00005b00051b9a11 */ /* 0x000fe400010f0c0b */
[----:B------:R-:W-:Y:S01]  /*49a0*/  @!P1 MOV R5, c[0x0][0x19c] ;  /* 0x0000670000059a02 */ /* 0x000fe20000000f00 */
[----:B------:R-:W-:Y:S01]  /*49b0*/  @!P1 IMAD.MOV.U32 R3, RZ, RZ, c[0x0][0x19c] ;  /* 0x00006700ff039624 */ /* 0x000fe200078e00ff */
[----:B------:R-:W-:Y:S01]  /*49c0*/  @!P1 LEA R22, P2, R8, c[0x0][0x168], 0x1 ;  /* 0x00005a0008169a11 */ /* 0x000fe200078408ff */
[----:B------:R-:W-:Y:S01]  /*49d0*/  @!P1 IMAD.MOV.U32 R10, RZ, RZ, R8 ;  /* 0x000000ffff0a9224 */ /* 0x000fe200078e0008 */
[----:B------:R-:W-:Y:S01]  /*49e0*/  @!P1 LEA R20, P4, R14, c[0x0][0x168], 0x1 ;  /* 0x00005a000e149a11 */ /* 0x000fe200078808ff */
[----:B------:R-:W-:Y:S01]  /*49f0*/  @!P1 IMAD R3, R3, 0x30, RZ ;  /* 0x0000003003039824 */ /* 0x000fe200078e02ff */
[--C-:B------:R-:W-:Y:S01]  /*4a00*/  @!P1 LEA.HI.X R23, R8, c[0x0][0x16c], R7.reuse, 0x1, P2 ;  /* 0x00005b0008179a11 */ /* 0x100fe200010f0c07 */
[----:B------:R-:W-:Y:S01]  /*4a10*/  @!P1 IMAD.MOV.U32 R11, RZ, RZ, R7 ;  /* 0x000000ffff0b9224 */ /* 0x000fe200078e0007 */
[----:B------:R-:W-:Y:S01]  /*4a20*/  @!P1 LEA R18, P3, R12, c[0x0][0x168], 0x1 ;  /* 0x00005a000c129a11 */ /* 0x000fe200078608ff */
[----:B------:R-:W-:Y:S01]  /*4a30*/  @!P1 IMAD R5, R5, 0x50, RZ ;  /* 0x0000005005059824 */ /* 0x000fe200078e02ff */
[----:B------:R-:W-:Y:S01]  /*4a40*/  @!P1 IADD3 R3, R3, R15, RZ ;  /* 0x0000000f03039210 */ /* 0x000fe20007ffe0ff */
[----:B------:R-:W-:Y:S01]  /*4a50*/  @!P1 IMAD.WIDE.U32 R10, R17, 0x60, R10 ;  /* 0x00000060110a9825 */ /* 0x000fe200078e000a */
[----:B------:R-:W-:Y:S01]  /*4a60*/  @!PT LDS RZ, [RZ] ;  /* 0x00000000fffff984 */ /* 0x000fe20000000800 */
[----:B------:R-:W-:Y:S01]  /*4a70*/  @!PT LDS RZ, [RZ] ;  /* 0x00000000fffff984 */ /* 0x000fe20000000800 */
[----:B------:R-:W-:Y:S01]  /*4a80*/  @!PT LDS RZ, [RZ] ;  /* 0x00000000fffff984 */ /* 0x000fe20000000800 */
[----:B------:R1:W-:Y:S02]  /*4a90*/  @!P1 LDGSTS.E.BYPASS.LTC128B.128 [R235+0x4000], [R22.64] ;  /* 0x0400000016eb9fae */ /* 0x0003e4000b901d52 */
[----:B------:R-:W-:Y:S01]  /*4aa0*/  @!P1 LEA.HI.X R21, R14, c[0x0][0x16c], R3, 0x1, P4 ;  /* 0x00005b000e159a11 */ /* 0x000fe200020f0c03 */
[----:B------:R-:W-:Y:S01]  /*4ab0*/  @!P1 IMAD.IADD R5, R5, 0x1, R13 ;  /* 0x0000000105059824 */ /* 0x000fe200078e020d */
[----:B------:R1:W-:Y:S01]  /*4ac0*/  @P1 STS.128 [R235+0x4800], RZ ;  /* 0x004800ffeb001388 */ /* 0x0003e20000000c00 */
[----:B------:R-:W-:Y:S01]  /*4ad0*/  @!P1 IMAD.IADD R11, R16, 0x1, R11 ;  /* 0x00000001100b9824 */ /* 0x000fe200078e020b */
[----:B------:R-:W-:-:S02]  /*4ae0*/  @!P1 LEA R16, P2, R10, c[0x0][0x168], 0x1 ;  /* 0x00005a000a109a11 */ /* 0x000fc400078408ff */
[----:B------:R-:W-:Y:S01]  /*4af0*/  @!PT LDS RZ, [RZ] ;  /* 0x00000000fffff984 */ /* 0x000fe20000000800 */
[----:B------:R-:W-:Y:S01]  /*4b00*/  @!PT LDS RZ, [RZ] ;  /* 0x00000000fffff984 */ /* 0x000fe20000000800 */
[----:B------:R-:W-:Y:S01]  /*4b10*/  @!PT LDS RZ, [RZ] ;  /* 0x00000000fffff984 */ /* 0x000fe20000000800 */
[----:B------:R1:W-:Y:S01]  /*4b20*/  @!P1 LDGSTS.E.BYPASS.LTC128B.128 [R235+0x4800], [R28.64] ;  /* 0x048000001ceb9fae */ /* 0x0003e2000b901d52 */
[----:B------:R-:W-:Y:S02]  /*4b30*/  @!P1 LEA.HI.X R19, R12, c[0x0][0x16c], R5, 0x1, P3 ;  /* 0x00005b000c139a11 */ /* 0x000fe400018f0c05 */
[----:B------:R-:W-:Y:S01]  /*4b40*/  @!P1 LEA.HI.X R17, R10, c[0x0][0x16c], R11, 0x1, P2 ;  /* 0x00005b000a119a11 */ /* 0x000fe200010f0c0b */
[----:B------:R1:W-:Y:S04]  /*4b50*/  @P1 STS.128 [R235+0x5000], RZ ;  /* 0x005000ffeb001388 */ /* 0x0003e80000000c00 */
[----:B------:R-:W-:Y:S01]  /*4b60*/  @!PT LDS RZ, [RZ] ;  /* 0x00000000fffff984 */ /* 0x000fe20000000800 */
[----:B------:R-:W-:Y:S01]  /*4b70*/  @!PT LDS RZ, [RZ] ;  /* 0x00000000fffff984 */ /* 0x000fe20000000800 */
[----:B------:R-:W-:Y:S01]  /*4b80*/  @!PT LDS RZ, [RZ] ;  /* 0x00000000fffff984 */ /* 0x000fe20000000800 */
[----:B------:R1:W-:Y:S04]  /*4b90*/  @!P1 LDGSTS.E.BYPASS.LTC128B.128 [R235+0x5000], [R26.64] ;  /* 0x050000001aeb9fae */ /* 0x0003e8000b901d52 */
        /* <DEDUP_REMOVED lines=34> */
.L_x_157:
[----:B------:R-:W-:Y:S05]  /*4dc0*/  BSYNC B0 ;  /* 0x0000000000007941 */ /* 0x000fea0003800000 */
.L_x_156:
[----:B------:R-:W0:Y:S02]  /*4dd0*/  LDGDEPBAR ;  /* 0x00000000000079af */ /* 0x000e240000000000 */
.L_x_155:
[----:B------:R-:W-:Y:S01]  /*4de0*/  FMNMX.FTZ R3, R112, R100, !PT ;  /* 0x0000006470037209 */ /* 0x000fe20007810000 */
[----:B------:R-:W-:Y:S01]  /*4df0*/  STL [R1+0xc8], R235 ;  /* 0x0000c8eb01007387 */ /* 0x000fe20000100800 */
[----:B------:R-:W-:Y:S02]  /*4e00*/  SHF.L.U32 R217, R0, 0x1, RZ ;  /* 0x0000000100d97819 */ /* 0x000fe400000006ff */
[----:B------:R-:W-:Y:S01]  /*4e10*/  FMNMX.FTZ R3, R103, R3, !PT ;  /* 0x0000000367037209 */ /* 0x000fe20007810000 */
[----:B------:R-:W-:Y:S01]  /*4e20*/  STL [R1+0xc4], R234 ;  /* 0x0000c4ea01007387 */ /* 0x000fe20000100800 */
[----:B------:R-:W-:Y:S02]  /*4e30*/  LEA R218, R4, R217, 0x1 ;  /* 0x000000d904da7211 */ /* 0x000fe400078e08ff */
[----:B------:R-:W-:Y:S01]  /*4e40*/  FMNMX.FTZ R3, R104, R3, !PT ;  /* 0x0000000368037209 */ /* 0x000fe20007810000 */
[----:B------:R-:W-:Y:S01]  /*4e50*/  STL [R1+0xc0], R233 ;  /* 0x0000c0e901007387 */ /* 0x000fe20000100800 */
[----:B------:R-:W-:-:S02]  /*4e60*/  LEA R220, R2, R217, 0x1 ;  /* 0x000000d902dc7211 */ /* 0x000fc400078e08ff */
[----:B------:R-:W-:Y:S01]  /*4e70*/  FMNMX.FTZ R3, R102, R3, !PT ;  /* 0x0000000366037209 */ /* 0x000fe20007810000 */
[----:B------:R-:W-:Y:S01]  /*4e80*/  STL [R1+0xbc], R232 ;  /* 0x0000bce801007387 */ /* 0x000fe20000100800 */
[----:B------:R-:W-:Y:S02]  /*4e90*/  LEA R219, R2, R218, 0x1 ;  /* 0x000000da02db7211 */ /* 0x000fe400078e08ff */
        /* <DEDUP_REMOVED lines=40> */
[----:B-1----:R-:W-:Y:S01]  /*5120*/  LDSM.16.MT88.4 R24, [R220+0x8800] ;  /* 0x00880000dc18783b */ /* 0x002fe20000004200 */
        /* <DEDUP_REMOVED lines=63> */
[----:B-1----:R-:W-:Y:S01]  /*5520*/  FMNMX.FTZ R137, R137, R7, !PT ;  /* 0x0000000789897209 */ /* 0x002fe20007810000 */
[----:B--2---:R-:W1:Y:S01]  /*5530*/  SHFL.BFLY PT, R8, R136, 0x2, 0x1f ;  /* 0x0c401f0088087f89 */ /* 0x004e6200000e0000 */
[----:B------:R-:W-:-:S02]  /*5540*/  FMNMX.FTZ R5, R147, R6, !PT ;  /* 0x0000000693057209 */ /* 0x000fc40007810000 */
[----:B------:R-:W-:Y:S01]  /*5550*/  FMNMX.FTZ R3, R192, R3, !PT ;  /* 0x00000003c0037209 */ /* 0x000fe20007810000 */
[C---:B------:R-:W-:Y:S01]  /*5560*/  FMUL.FTZ R6, R137.reuse, c[0x0][0x23c] ;  /* 0x00008f0089067a20 */ /* 0x040fe20000410000 */
[----:B------:R-:W-:Y:S01]  /*5570*/  FMNMX.FTZ R5, R146, R5, !PT ;  /* 0x0000000592057209 */ /* 0x000fe20007810000 */
[----:B------:R-:W-:Y:S01]  /*5580*/  STL [R1+0xcc], R137 ;  /* 0x0000cc8901007387 */ /* 0x000fe20000100800 */
[----:B------:R-:W-:Y:S02]  /*5590*/  FSETP.NEU.FTZ.AND P1, PT, R137, -INF , PT ;  /* 0xff8000008900780b */ /* 0x000fe40003f3d000 */
[----:B------:R-:W-:Y:S02]  /*55a0*/  FMNMX.FTZ R3, R190, R3, !PT ;  /* 0x00000003be037209 */ /* 0x000fe40007810000 */
[----:B------:R-:W-:Y:S02]  /*55b0*/  FMNMX.FTZ R5, R145, R5, !PT ;  /* 0x0000000591057209 */ /* 0x000fe40007810000 */
[----:B------:R-:W-:-:S02]  /*55c0*/  FSEL R6, R6, RZ, P1 ;  /* 0x000000ff06067208 */ /* 0x000fc40000800000 */
[----:B------:R-:W-:Y:S02]  /*55d0*/  FMNMX.FTZ R3, R245, R3, !PT ;  /* 0x00000003f5037209 */ /* 0x000fe40007810000 */
[----:B------:R-:W-:Y:S01]  /*55e0*/  FMNMX.FTZ R5, R144, R5, !PT ;  /* 0x0000000590057209 */ /* 0x000fe20007810000 */
[----:B------:R-:W-:Y:S01]  /*55f0*/  FFMA.FTZ R7, R112, c[0x0][0x23c], -R6 ;  /* 0x00008f0070077a23 */ /* 0x000fe20000010806 */
[----:B------:R-:W-:Y:S02]  /*5600*/  FMNMX.FTZ R3, R241, R3, !PT ;  /* 0x00000003f1037209 */ /* 0x000fe40007810000 */
[----:B------:R-:W-:Y:S01]  /*5610*/  FMNMX.FTZ R5, R127, R5, !PT ;  /* 0x000000057f057209 */ /* 0x000fe20007810000 */
[----:B------:R2:W-:Y:S01]  /*5620*/  MUFU.EX2 R250, R7 ;  /* 0x0000000700fa7308 */ /* 0x0005e20000000800 */
[----:B------:R-:W-:Y:S02]  /*5630*/  FMNMX.FTZ R3, R240, R3, !PT ;  /* 0x00000003f0037209 */ /* 0x000fe40007810000 */
[----:B------:R-:W-:-:S02]  /*5640*/  FMNMX.FTZ R5, R152, R5, !PT ;  /* 0x0000000598057209 */ /* 0x000fc40007810000 */
[----:B------:R-:W-:Y:S02]  /*5650*/  FMNMX.FTZ R3, R239, R3, !PT ;  /* 0x00000003ef037209 */ /* 0x000fe40007810000 */
[----:B------:R-:W-:Y:S02]  /*5660*/  FMNMX.FTZ R5, R149, R5, !PT ;  /* 0x0000000595057209 */ /* 0x000fe40007810000 */
[----:B-1----:R-:W-:Y:S02]  /*5670*/  FMNMX.FTZ R136, R136, R8, !PT ;  /* 0x0000000888887209 */ /* 0x002fe40007810000 */
[----:B------:R-:W-:Y:S02]  /*5680*/  FMNMX.FTZ R3, R215, R3, !PT ;  /* 0x00000003d7037209 */ /* 0x000fe40007810000 */
[----:B------:R-:W-:Y:S02]  /*5690*/  FMNMX.FTZ R5, R111, R5, !PT ;  /* 0x000000056f057209 */ /* 0x000fe40007810000 */
[----:B------:R-:W-:Y:S01]  /*56a0*/  FMNMX.FTZ R3, R214, R3, !PT ;  /* 0x00000003d6037209 */ /* 0x000fe20007810000 */
[----:B--2---:R-:W-:Y:S01]  /*56b0*/  FFMA.FTZ R7, R100, c[0x0][0x23c], -R6 ;  /* 0x00008f0064077a23 */ /* 0x004fe20000010806 */
[----:B------:R-:W-:-:S02]  /*56c0*/  FMNMX.FTZ R5, R110, R5, !PT ;  /* 0x000000056e057209 */ /* 0x000fc40007810000 */
[----:B------:R-:W-:Y:S01]  /*56d0*/  FMNMX.FTZ R134, R213, R3, !PT ;  /* 0x00000003d5867209 */ /* 0x000fe20007810000 */
[----:B------:R1:W-:Y:S01]  /*56e0*/  MUFU.EX2 R249, R7 ;  /* 0x0000000700f97308 */ /* 0x0003e20000000800 */
[----:B------:R-:W-:Y:S01]  /*56f0*/  FFMA.FTZ R3, R104, c[0x0][0x23c], -R6 ;  /* 0x00008f0068037a23 */ /* 0x000fe20000010806 */
[----:B------:R-:W-:Y:S02]  /*5700*/  FMNMX.FTZ R5, R171, R5, !PT ;  /* 0x00000005ab057209 */ /* 0x000fe40007810000 */
[----:B------:R-:W-:-:S04]  /*5710*/  FMNMX.FTZ R134, R211, R134, !PT ;  /* 0x00000086d3867209 */ /* 0x000fc80007810000 */
[----:B------:R2:W3:Y:S01]  /*5720*/  MUFU.EX2 R85, R3 ;  /* 0x0000000300557308 */ /* 0x0004e20000000800 */
[----:B------:R-:W4:Y:S01]  /*5730*/  SHFL.BFLY PT, R8, R134, 0x2, 0x1f ;  /* 0x0c401f0086087f89 */ /* 0x000f2200000e0000 */
[----:B-1----:R-:W-:-:S06]  /*5740*/  FFMA.FTZ R7, R103, c[0x0][0x23c], -R6 ;  /* 0x00008f0067077a23 */ /* 0x002fcc0000010806 */
[----:B------:R1:W-:Y:S01]  /*5750*/  MUFU.EX2 R11, R7 ;  /* 0x00000007000b7308 */ /* 0x0003e20000000800 */
[----:B--2---:R-:W-:Y:S01]  /*5760*/  FMNMX.FTZ R3, R166, R5, !PT ;  /* 0x00000005a6037209 */ /* 0x004fe20007810000 */
[----:B------:R-:W-:Y:S01]  /*5770*/  FFMA.FTZ R5, R102, c[0x0][0x23c], -R6 ;  /* 0x00008f0066057a23 */ /* 0x000fe20000010806 */
[----:B---3--:R-:W-:Y:S02]  /*5780*/  STL [R1+0x70], R85 ;  /* 0x0000705501007387 */ /* 0x008fe40000100800 */
[----:B------:R-:W-:-:S03]  /*5790*/  FMNMX.FTZ R3, R162, R3, !PT ;  /* 0x00000003a2037209 */ /* 0x000fc60007810000 */
[----:B------:R2:W3:Y:S01]  /*57a0*/  MUFU.EX2 R235, R5 ;  /* 0x0000000500eb7308 */ /* 0x0004e20000000800 */
[----:B------:R-:W-:Y:S02]  /*57b0*/  FMNMX.FTZ R3, R161, R3, !PT ;  /* 0x00000003a1037209 */ /* 0x000fe40007810000 */
[----:B----4-:R-:W-:Y:S01]  /*57c0*/  FMNMX.FTZ R134, R134, R8, !PT ;  /* 0x0000000886867209 */ /* 0x010fe20007810000 */
[----:B-1----:R-:W1:Y:S01]  /*57d0*/  SHFL.BFLY PT, R7, R136, 0x1, 0x1f ;  /* 0x0c201f0088077f89 */ /* 0x002e6200000e0000 */
[----:B------:R-:W-:-:S03]  /*57e0*/  FMNMX.FTZ R3, R185, R3, !PT ;  /* 0x00000003b9037209 */ /* 0x000fc60007810000 */
[----:B------:R-:W4:Y:S01]  /*57f0*/  SHFL.BFLY PT, R8, R134, 0x1, 0x1f ;  /* 0x0c201f0086087f89 */ /* 0x000f2200000e0000 */
[----:B------:R-:W-:Y:S01]  /*5800*/  FMNMX.FTZ R3, R182, R3, !PT ;  /* 0x00000003b6037209 */ /* 0x000fe20007810000 */
[----:B--2---:R-:W-:-:S03]  /*5810*/  FFMA.FTZ R5, R101, c[0x0][0x23c], -R6 ;  /* 0x00008f0065057a23 */ /* 0x004fc60000010806 */
[----:B------:R-:W-:Y:S01]  /*5820*/  FMNMX.FTZ R3, R174, R3, !PT ;  /* 0x00000003ae037209 */ /* 0x000fe20007810000 */
[----:B---3--:R-:W-:Y:S01]  /*5830*/  STL [R1+0x6c], R235 ;  /* 0x00006ceb01007387 */ /* 0x008fe20000100800 */
[----:B------:R2:W3:Y:S02]  /*5840*/  MUFU.EX2 R234, R5 ;  /* 0x0000000500ea7308 */ /* 0x0004e40000000800 */
[----:B------:R-:W-:-:S04]  /*5850*/  FMNMX.FTZ R3, R133, R3, !PT ;  /* 0x0000000385037209 */ /* 0x000fc80007810000 */
[----:B------:R-:W-:Y:S02]  /*5860*/  FMNMX.FTZ R3, R248, R3, !PT ;  /* 0x00000003f8037209 */ /* 0x000fe40007810000 */
[----:B-1----:R-:W-:-:S04]  /*5870*/  FMNMX.FTZ R136, R136, R7, !PT ;  /* 0x0000000788887209 */ /* 0x002fc80007810000 */
[----:B------:R-:W-:Y:S01]  /*5880*/  FSETP.NEU.FTZ.AND P1, PT, R136, -INF , PT ;  /* 0xff8000008800780b */ /* 0x000fe20003f3d000 */
[----:B--2---:R-:W-:Y:S01]  /*5890*/  FFMA.FTZ R5, R60, c[0x0][0x23c], -R6 ;  /* 0x00008f003c057a23 */ /* 0x004fe20000010806 */
[----:B---3--:R-:W-:Y:S01]  /*58a0*/  STL [R1+0x7c], R234 ;  /* 0x00007cea01007387 */ /* 0x008fe20000100800 */
[----:B----4-:R-:W-:Y:S02]  /*58b0*/  FMNMX.FTZ R134, R134, R8, !PT ;  /* 0x0000000886867209 */ /* 0x010fe40007810000 */
[----:B------:R-:W1:Y:S02]  /*58c0*/  MUFU.EX2 R7, R5 ;  /* 0x0000000500077308 */ /* 0x000e640000000800 */
[----:B-1----:R1:W-:Y:S01]  /*58d0*/  STL [R1+0x78], R7 ;  /* 0x0000780701007387 */ /* 0x0023e20000100800 */
[----:B------:R-:W-:-:S03]  /*58e0*/  FMUL.FTZ R5, R136, c[0x0][0x23c] ;  /* 0x00008f0088057a20 */ /* 0x000fc60000410000 */
[----:B------:R-:W-:Y:S02]  /*58f0*/  STL [R1+0xd0], R136 ;  /* 0x0000d08801007387 */ /* 0x000fe40000100800 */
[----:B------:R-:W-:Y:S02]  /*5900*/  FSEL R5, R5, RZ, P1 ;  /* 0x000000ff05057208 */ /* 0x000fe40000800000 */
[----:B------:R-:W-:-:S03]  /*5910*/  FSETP.NEU.FTZ.AND P1, PT, R134, -INF , PT ;  /* 0xff8000008600780b */ /* 0x000fc60003f3d000 */
[----:B------:R-:W-:-:S04]  /*5920*/  FFMA.FTZ R8, R105, c[0x0][0x23c], -R5 ;  /* 0x00008f0069087a23 */ /* 0x000fc80000010805 */
[----:B------:R-:W-:Y:S01]  /*5930*/  MUFU.EX2 R56, R8 ;  /* 0x0000000800387308 */ /* 0x000fe20000000800 */
[----:B-1----:R-:W-:-:S07]  /*5940*/  FFMA.FTZ R7, R61, c[0x0][0x23c], -R6 ;  /* 0x00008f003d077a23 */ /* 0x002fce0000010806 */
[----:B------:R1:W2:Y:S02]  /*5950*/  MUFU.EX2 R9, R7 ;  /* 0x0000000700097308 */ /* 0x0002a40000000800 */
[----:B-1----:R-:W-:Y:S01]  /*5960*/  FMNMX.FTZ R7, R247, R3, !PT ;  /* 0x00000003f7077209 */ /* 0x002fe20007810000 */
[----:B------:R-:W-:Y:S01]  /*5970*/  FFMA.FTZ R3, R114, c[0x0][0x23c], -R5 ;  /* 0x00008f0072037a23 */ /* 0x000fe20000010805 */
[----:B--2---:R1:W-:Y:S02]  /*5980*/  STL [R1+0x88], R9 ;  /* 0x0000880901007387 */ /* 0x0043e40000100800 */
[----:B------:R-:W-:Y:S02]  /*5990*/  FMNMX.FTZ R7, R246, R7, !PT ;  /* 0x00000007f6077209 */ /* 0x000fe40007810000 */
[----:B------:R2:W-:Y:S02]  /*59a0*/  MUFU.EX2 R252, R3 ;  /* 0x0000000300fc7308 */ /* 0x0005e40000000800 */
[----:B------:R-:W-:-:S04]  /*59b0*/  FMNMX.FTZ R7, R244, R7, !PT ;  /* 0x00000007f4077209 */ /* 0x000fc80007810000 */
[----:B------:R-:W-:-:S04]  /*59c0*/  FMNMX.FTZ R7, R242, R7, !PT ;  /* 0x00000007f2077209 */ /* 0x000fc80007810000 */
[----:B------:R-:W-:-:S04]  /*59d0*/  FMNMX.FTZ R7, R210, R7, !PT ;  /* 0x00000007d2077209 */ /* 0x000fc80007810000 */
[----:B------:R-:W-:Y:S01]  /*59e0*/  FMNMX.FTZ R7, R208, R7, !PT ;  /* 0x00000007d0077209 */ /* 0x000fe20007810000 */
[----:B--2---:R-:W-:-:S03]  /*59f0*/  FFMA.FTZ R3, R113, c[0x0][0x23c], -R5 ;  /* 0x00008f0071037a23 */ /* 0x004fc60000010805 */
[----:B------:R-:W-:Y:S01]  /*5a00*/  FMNMX.FTZ R7, R206, R7, !PT ;  /* 0x00000007ce077209 */ /* 0x000fe20007810000 */
[----:B------:R2:W3:Y:S03]  /*5a10*/  MUFU.EX2 R251, R3 ;  /* 0x0000000300fb7308 */ /* 0x0004e60000000800 */
[----:B------:R-:W-:-:S04]  /*5a20*/  FMNMX.FTZ R7, R204, R7, !PT ;  /* 0x00000007cc077209 */ /* 0x000fc80007810000 */
[----:B------:R-:W-:-:S04]  /*5a30*/  FMNMX.FTZ R7, R202, R7, !PT ;  /* 0x00000007ca077209 */ /* 0x000fc80007810000 */
[----:B------:R-:W-:-:S04]  /*5a40*/  FMNMX.FTZ R7, R201, R7, !PT ;  /* 0x00000007c9077209 */ /* 0x000fc80007810000 */
[----:B------:R-:W-:Y:S01]  /*5a50*/  FMNMX.FTZ R0, R200, R7, !PT ;  /* 0x00000007c8007209 */ /* 0x000fe20007810000 */
[----:B--2---:R-:W-:Y:S01]  /*5a60*/  FFMA.FTZ R3, R107, c[0x0][0x23c], -R5 ;  /* 0x00008f006b037a23 */ /* 0x004fe20000010805 */
[----:B---3--:R-:W-:-:S03]  /*5a70*/  F2FP.PACK_AB R12, R251, R252 ;  /* 0x000000fcfb0c723e */ /* 0x008fc600000000ff */
[----:B------:R2:W3:Y:S02]  /*5a80*/  MUFU.EX2 R13, R3 ;  /* 0x00000003000d7308 */ /* 0x0004e40000000800 */
[----:B--2---:R-:W-:Y:S01]  /*5a90*/  FFMA.FTZ R3, R106, c[0x0][0x23c], -R5 ;  /* 0x00008f006a037a23 */ /* 0x004fe20000010805 */
[----:B---3--:R-:W-:Y:S05]  /*5aa0*/  STL [R1+0x58], R13 ;  /* 0x0000580d01007387 */ /* 0x008fea0000100800 */
[----:B------:R2:W3:Y:S01]  /*5ab0*/  MUFU.EX2 R14, R3 ;  /* 0x00000003000e7308 */ /* 0x0004e20000000800 */
[----:B------:R-:W-:Y:S01]  /*5ac0*/  STL [R1+0xd4], R134 ;  /* 0x0000d48601007387 */ /* 0x000fe20000100800 */
[----:B--2---:R-:W-:-:S03]  /*5ad0*/  FMUL.FTZ R3, R134, c[0x0][0x23c] ;  /* 0x00008f0086037a20 */ /* 0x004fc60000410000 */
[----:B---3--:R2:W-:Y:S02]  /*5ae0*/  STL [R1+0x54], R14 ;  /* 0x0000540e01007387 */ /* 0x0085e40000100800 */
[----:B------:R-:W-:Y:S02]  /*5af0*/  FSEL R3, R3, RZ, P1 ;  /* 0x000000ff03037208 */ /* 0x000fe40000800000 */
[----:B------:R-:W-:Y:S03]  /*5b00*/  STL [R1+0x68], R56 ;  /* 0x0000683801007387 */ /* 0x000fe60000100800 */
[--C-:B------:R-:W-:Y:S02]  /*5b10*/  FFMA.FTZ R8, R118, c[0x0][0x23c], -R3.reuse ;  /* 0x00008f0076087a23 */ /* 0x100fe40000010803 */
[--C-:B------:R-:W-:Y:S02]  /*5b20*/  FFMA.FTZ R7, R115, c[0x0][0x23c], -R3.reuse ;  /* 0x00008f0073077a23 */ /* 0x100fe40000010803 */
[----:B-1----:R1:W3:Y:S01]  /*5b30*/  MUFU.EX2 R9, R8 ;  /* 0x0000000800097308 */ /* 0x0022e20000000800 */
[----:B------:R-:W-:-:S02]  /*5b40*/  FFMA.FTZ R4, R119, c[0x0][0x23c], -R3 ;  /* 0x00008f0077047a23 */ /* 0x000fc40000010803 */
[----:B------:R-:W-:-:S05]  /*5b50*/  FFMA.FTZ R2, R120, c[0x0][0x23c], -R3 ;  /* 0x00008f0078027a23 */ /* 0x000fca0000010803 */
[----:B------:R-:W4:Y:S01]  /*5b60*/  MUFU.EX2 R10, R7 ;  /* 0x00000007000a7308 */ /* 0x000f220000000800 */
[----:B--2---:R-:W-:Y:S01]  /*5b70*/  F2FP.PACK_AB R14, R14, R13 ;  /* 0x0000000d0e0e723e */ /* 0x004fe200000000ff */
[----:B-1----:R-:W1:Y:S06]  /*5b80*/  SHFL.BFLY PT, R8, R0, 0x2, 0x1f ;  /* 0x0c401f0000087f89 */ /* 0x002e6c00000e0000 */
[----:B------:R-:W2:Y:S01]  /*5b90*/  MUFU.EX2 R7, R4 ;  /* 0x0000000400077308 */ /* 0x000ea20000000800 */
[----:B---3--:R-:W-:Y:S01]  /*5ba0*/  MOV R120, R9 ;  /* 0x0000000900787202 */ /* 0x008fe20000000f00 */
[----:B----4-:R-:W-:-:S06]  /*5bb0*/  IMAD.MOV.U32 R119, RZ, RZ, R10 ;  /* 0x000000ffff777224 */ /* 0x010fcc00078e000a */
[----:B------:R3:W4:Y:S01]  /*5bc0*/  MUFU.EX2 R9, R2 ;  /* 0x0000000200097308 */ /* 0x0007220000000800 */
[----:B------:R-:W-:Y:S01]  /*5bd0*/  F2FP.PACK_AB R13, R119, R120 ;  /* 0x00000078770d723e */ /* 0x000fe200000000ff */
[----:B--2---:R-:W-:Y:S01]  /*5be0*/  STL [R1+0x24], R7 ;  /* 0x0000240701007387 */ /* 0x004fe20000100800 */
[----:B-1----:R-:W-:Y:S01]  /*5bf0*/  FMNMX.FTZ R0, R0, R8, !PT ;  /* 0x0000000800007209 */ /* 0x002fe20007810000 */
[--C-:B---3--:R-:W-:Y:S02]  /*5c00*/  FFMA.FTZ R2, R117, c[0x0][0x23c], -R5.reuse ;  /* 0x00008f0075027a23 */ /* 0x108fe40000010805 */
[----:B----4-:R-:W-:Y:S01]  /*5c10*/  STL [R1+0x3c], R9 ;  /* 0x00003c0901007387 */ /* 0x010fe20000100800 */
[----:B------:R-:W-:Y:S01]  /*5c20*/  F2FP.PACK_AB R15, R9, R7 ;  /* 0x00000007090f723e */ /* 0x000fe200000000ff */
[----:B------:R1:W2:Y:S02]  /*5c30*/  MUFU.EX2 R57, R2 ;  /* 0x0000000200397308 */ /* 0x0002a40000000800 */
[----:B------:R-:W3:Y:S04]  /*5c40*/  SHFL.BFLY PT, R4, R0, 0x1, 0x1f ;  /* 0x0c201f0000047f89 */ /* 0x000ee800000e0000 */
[C---:B------:R-:W-:Y:S08]  /*5c50*/  HMMA.16816.F32 R68, R12.reuse, R40, RZ ;  /* 0x000000280c44723c */ /* 0x040ff000000018ff */
[C---:B------:R-:W-:Y:S01]  /*5c60*/  HMMA.16816.F32 R64, R12.reuse, R36, RZ ;  /* 0x000000240c40723c */ /* 0x040fe200000018ff */
[----:B-1----:R-:W-:Y:S01]  /*5c70*/  FFMA.FTZ R2, R116, c[0x0][0x23c], -R5 ;  /* 0x00008f0074027a23 */ /* 0x002fe20000010805 */
[----:B--2---:R-:W-:Y:S03]  /*5c80*/  STL [R1+0x64], R57 ;  /* 0x0000643901007387 */ /* 0x004fe60000100800 */
[----:B------:R1:W2:Y:S03]  /*5c90*/  MUFU.EX2 R10, R2 ;  /* 0x00000002000a7308 */ /* 0x0002a60000000800 */
[----:B------:R-:W-:Y:S01]  /*5ca0*/  HMMA.16816.F32 R52, R12, R44, RZ ;  /* 0x0000002c0c34723c */ /* 0x000fe200000018ff */
[----:B---3--:R-:W-:Y:S01]  /*5cb0*/  FMNMX.FTZ R135, R0, R4, !PT ;  /* 0x0000000400877209 */ /* 0x008fe20007810000 */
[----:B------:R-:W-:-:S03]  /*5cc0*/  FFMA.FTZ R0, R123, c[0x0][0x23c], -R3 ;  /* 0x00008f007b007a23 */ /* 0x000fc60000010803 */
[C---:B------:R-:W-:Y:S01]  /*5cd0*/  FSETP.NEU.FTZ.AND P1, PT, R135.reuse, -INF , PT ;  /* 0xff8000008700780b */ /* 0x040fe20003f3d000 */
[----:B------:R-:W-:Y:S01]  /*5ce0*/  MUFU.EX2 R7, R0 ;  /* 0x0000000000077308 */ /* 0x000fe20000000800 */
[----:B------:R-:W-:Y:S02]  /*5cf0*/  FMUL.FTZ R4, R135, c[0x0][0x23c] ;  /* 0x00008f0087047a20 */ /* 0x000fe40000410000 */
[----:B-1----:R-:W-:Y:S01]  /*5d00*/  FFMA.FTZ R2, R62, c[0x0][0x23c], -R5 ;  /* 0x00008f003e027a23 */ /* 0x002fe20000010805 */
[----:B--2---:R1:W-:Y:S01]  /*5d10*/  STL [R1+0x84], R10 ;  /* 0x0000840a01007387 */ /* 0x0043e20000100800 */
[----:B------:R-:W-:Y:S01]  /*5d20*/  F2FP.PACK_AB R8, R57, R56 ;  /* 0x000000383908723e */ /* 0x000fe200000000ff */
[----:B------:R-:W-:Y:S02]  /*5d30*/  HMMA.16816.F32 R60, R12, R32, RZ ;  /* 0x000000200c3c723c */ /* 0x000fe400000018ff */
[----:B------:R2:W-:Y:S02]  /*5d40*/  MUFU.EX2 R136, R2 ;  /* 0x0000000200887308 */ /* 0x0005e40000000800 */
[----:B--2---:R-:W-:-:S06]  /*5d50*/  FFMA.FTZ R2, R121, c[0x0][0x23c], -R3 ;  /* 0x00008f0079027a23 */ /* 0x004fcc0000010803 */
[----:B------:R2:W3:Y:S02]  /*5d60*/  MUFU.EX2 R9, R2 ;  /* 0x0000000200097308 */ /* 0x0004e40000000800 */
[--C-:B--2---:R-:W-:Y:S01]  /*5d70*/  FFMA.FTZ R2, R122, c[0x0][0x23c], -R3.reuse ;  /* 0x00008f007a027a23 */ /* 0x104fe20000010803 */
[----:B------:R-:W-:Y:S01]  /*5d80*/  MOV R122, R11 ;  /* 0x0000000b007a7202 */ /* 0x000fe20000000f00 */
[----:B---3--:R-:W-:Y:S04]  /*5d90*/  STL [R1+0x5c], R9 ;  /* 0x00005c0901007387 */ /* 0x008fe80000100800 */
[----:B------:R-:W2:Y:S01]  /*5da0*/  MUFU.EX2 R11, R2 ;  /* 0x00000002000b7308 */ /* 0x000ea20000000800 */
[----:B-1----:R-:W-:Y:S01]  /*5db0*/  F2FP.PACK_AB R10, R136, R10 ;  /* 0x0000000a880a723e */ /* 0x002fe200000000ff */
[----:B--2---:R-:W-:Y:S04]  /*5dc0*/  STL [R1+0x60], R11 ;  /* 0x0000600b01007387 */ /* 0x004fe80000100800 */
[----:B------:R1:W-:Y:S04]  /*5dd0*/  STL [R1+0xd8], R135 ;  /* 0x0000d88701007387 */ /* 0x0003e80000100800 */
[----:B-1----:R-:W2:Y:S01]  /*5de0*/  LDL.LU R135, [R1+0x88] ;  /* 0x0000880001877983 */ /* 0x002ea20000300800 */
[----:B------:R-:W-:Y:S01]  /*5df0*/  FFMA.FTZ R2, R124, c[0x0][0x23c], -R3 ;  /* 0x00008f007c027a23 */ /* 0x000fe20000010803 */
[----:B------:R-:W-:Y:S01]  /*5e00*/  FSEL R0, R4, RZ, P1 ;  /* 0x000000ff04007208 */ /* 0x000fe20000800000 */
[----:B------:R-:W-:Y:S01]  /*5e10*/  HMMA.16816.F32 R48, R12, R42, RZ ;  /* 0x0000002a0c30723c */ /* 0x000fe200000018ff */
[----:B------:R-:W-:Y:S01]  /*5e20*/  STL [R1+0x80], R7 ;  /* 0x0000800701007387 */ /* 0x000fe20000100800 */
[----:B------:R1:W3:Y:S01]  /*5e30*/  MUFU.EX2 R137, R2 ;  /* 0x0000000200897308 */ /* 0x0002e20000000800 */
[----:B------:R-:W-:-:S02]  /*5e40*/  F2FP.PACK_AB R9, R11, R9 ;  /* 0x000000090b09723e */ /* 0x000fc400000000ff */
[----:B------:R4:W-:Y:S03]  /*5e50*/  STL [R1+0xdc], R136 ;  /* 0x0000dc8801007387 */ /* 0x0009e60000100800 */
[C---:B------:R-:W-:Y:S08]  /*5e60*/  HMMA.16816.F32 R76, R12.reuse, R38, RZ ;  /* 0x000000260c4c723c */ /* 0x040ff000000018ff */
[----:B------:R-:W-:Y:S01]  /*5e70*/  HMMA.16816.F32 R72, R12, R34, RZ ;  /* 0x000000220c48723c */ /* 0x000fe200000018ff */
[----:B-1----:R-:W-:-:S04]  /*5e80*/  FFMA.FTZ R2, R126, c[0x0][0x23c], -R0 ;  /* 0x00008f007e027a23 */ /* 0x002fc80000010800 */
[----:B------:R1:W-:Y:S01]  /*5e90*/  MUFU.EX2 R117, R2 ;  /* 0x0000000200757308 */ /* 0x0003e20000000800 */
[----:B----4-:R-:W2:Y:S01]  /*5ea0*/  LDL.LU R136, [R1+0x78] ;  /* 0x0000780001887983 */ /* 0x010ea20000300800 */
[----:B-1----:R-:W-:-:S06]  /*5eb0*/  FFMA.FTZ R2, R125, c[0x0][0x23c], -R0 ;  /* 0x00008f007d027a23 */ /* 0x002fcc0000010800 */
[----:B------:R1:W-:Y:S01]  /*5ec0*/  MUFU.EX2 R121, R2 ;  /* 0x0000000200797308 */ /* 0x0003e20000000800 */
[----:B------:R-:W-:Y:S01]  /*5ed0*/  HMMA.16816.F32 R56, R12, R46, RZ ;  /* 0x0000002e0c38723c */ /* 0x000fe200000018ff */
[----:B---3--:R-:W-:Y:S01]  /*5ee0*/  F2FP.PACK_AB R11, R137, R7 ;  /* 0x00000007890b723e */ /* 0x008fe200000000ff */
[----:B-1----:R-:W-:-:S05]  /*5ef0*/  FFMA.FTZ R2, R148, c[0x0][0x23c], -R0 ;  /* 0x00008f0094027a23 */ /* 0x002fca0000010800 */
[----:B------:R1:W3:Y:S01]  /*5f00*/  MUFU.EX2 R15, R2 ;  /* 0x00000002000f7308 */ /* 0x0002e20000000800 */
[----:B------:R4:W-:Y:S01]  /*5f10*/  STL [R1+0xe0], R137 ;  /* 0x0000e08901007387 */ /* 0x0009e20000100800 */
[----:B-1----:R-:W-:-:S06]  /*5f20*/  FFMA.FTZ R2, R147, c[0x0][0x23c], -R0 ;  /* 0x00008f0093027a23 */ /* 0x002fcc0000010800 */
[----:B------:R1:W1:Y:S02]  /*5f30*/  MUFU.EX2 R84, R2 ;  /* 0x0000000200547308 */ /* 0x0002640000000800 */
[----:B-1----:R-:W-:-:S06]  /*5f40*/  FFMA.FTZ R2, R146, c[0x0][0x23c], -R0 ;  /* 0x00008f0092027a23 */ /* 0x002fcc0000010800 */
[----:B------:R1:W1:Y:S02]  /*5f50*/  MUFU.EX2 R7, R2 ;  /* 0x0000000200077308 */ /* 0x0002640000000800 */
[----:B-1----:R-:W-:-:S06]  /*5f60*/  FFMA.FTZ R2, R145, c[0x0][0x23c], -R0 ;  /* 0x00008f0091027a23 */ /* 0x002fcc0000010800 */
[----:B----4-:R1:W4:Y:S01]  /*5f70*/  MUFU.EX2 R137, R2 ;  /* 0x0000000200897308 */ /* 0x0103220000000800 */
[----:B---3--:R3:W-:Y:S01]  /*5f80*/  STL [R1+0x10], R15 ;  /* 0x0000100f01007387 */ /* 0x0087e20000100800 */
[----:B-1----:R-:W-:-:S06]  /*5f90*/  FFMA.FTZ R2, R144, c[0x0][0x23c], -R0 ;  /* 0x00008f0090027a23 */ /* 0x002fcc0000010800 */
[----:B------:R1:W1:Y:S01]  /*5fa0*/  MUFU.EX2 R4, R2 ;  /* 0x0000000200047308 */ /* 0x0002620000000800 */
[----:B------:R-:W-:Y:S01]  /*5fb0*/  HMMA.16816.F32 R96, R8, R24, R64 ;  /* 0x000000180860723c */ /* 0x000fe20000001840 */
[----:B------:R4:W-:Y:S01]  /*5fc0*/  STL [R1+0x14], R84 ;  /* 0x0000145401007387 */ /* 0x0009e20000100800 */
[----:B------:R-:W-:Y:S01]  /*5fd0*/  F2FP.PACK_AB R14, R85, R122 ;  /* 0x0000007a550e723e */ /* 0x000fe200000000ff */
[----:B-1----:R-:W-:-:S04]  /*5fe0*/  FFMA.FTZ R2, R127, c[0x0][0x23c], -R0 ;  /* 0x00008f007f027a23 */ /* 0x002fc80000010800 */
[----:B------:R1:W1:Y:S01]  /*5ff0*/  MUFU.EX2 R134, R2 ;  /* 0x0000000200867308 */ /* 0x0002620000000800 */
[----:B---3--:R-:W-:Y:S01]  /*6000*/  F2FP.PACK_AB R15, R84, R15 ;  /* 0x0000000f540f723e */ /* 0x008fe200000000ff */
[----:B------:R-:W-:Y:S01]  /*6010*/  HMMA.16816.F32 R80, R8, R28, R68 ;  /* 0x0000001c0850723c */ /* 0x000fe20000001844 */
[----:B------:R3:W-:Y:S01]  /*6020*/  STL [R1+0x18], R7 ;  /* 0x0000180701007387 */ /* 0x0007e20000100800 */
[----:B-1----:R-:W-:-:S06]  /*6030*/  FFMA.FTZ R2, R143, c[0x0][0x23c], -R6 ;  /* 0x00008f008f027a23 */ /* 0x002fcc0000010806 */
[C---:B------:R-:W-:Y:S01]  /*6040*/  HMMA.16816.F32 R92, R8.reuse, R20, R60 ;  /* 0x00000014085c723c */ /* 0x040fe2000000183c */
[----:B------:R1:W-:Y:S07]  /*6050*/  MUFU.EX2 R143, R2 ;  /* 0x00000002008f7308 */ /* 0x0003ee0000000800 */
[C---:B------:R-:W-:Y:S08]  /*6060*/  HMMA.16816.F32 R112, R8.reuse, R16, R52 ;  /* 0x000000100870723c */ /* 0x040ff00000001834 */
[----:B------:R-:W-:Y:S01]  /*6070*/  HMMA.16816.F32 R64, R8, R30, R48 ;  /* 0x0000001e0840723c */ /* 0x000fe20000001830 */
[----:B-1----:R-:W-:-:S07]  /*6080*/  FFMA.FTZ R2, R140, c[0x0][0x23c], -R6 ;  /* 0x00008f008c027a23 */ /* 0x002fce0000010806 */
[C---:B------:R-:W-:Y:S08]  /*6090*/  HMMA.16816.F32 R88, R8.reuse, R26, R76 ;  /* 0x0000001a0858723c */ /* 0x040ff0000000184c */
[C---:B------:R-:W-:Y:S08]  /*60a0*/  HMMA.16816.F32 R72, R8.reuse, R22, R72 ;  /* 0x000000160848723c */ /* 0x040ff00000001848 */
[----:B----4-:R-:W-:Y:S07]  /*60b0*/  HMMA.16816.F32 R84, R8, R18, R56 ;  /* 0x000000120854723c */ /* 0x010fee0000001838 */
[----:B------:R-:W-:-:S02]  /*60c0*/  F2FP.PACK_AB R9, R137, R7 ;  /* 0x000000078909723e */ /* 0x000fc400000000ff */
[----:B---3--:R1:W3:Y:S01]  /*60d0*/  MUFU.EX2 R7, R2 ;  /* 0x0000000200077308 */ /* 0x0082e20000000800 */
[----:B------:R4:W-:Y:S01]  /*60e0*/  STL [R1+0x74], R4 ;  /* 0x0000740401007387 */ /* 0x0009e20000100800 */
[----:B------:R-:W-:Y:S01]  /*60f0*/  F2FP.PACK_AB R11, R134, R4 ;  /* 0x00000004860b723e */ /* 0x000fe200000000ff */
[----:B-1----:R-:W-:-:S05]  /*6100*/  FFMA.FTZ R2, R109, c[0x0][0x23c], -R6 ;  /* 0x00008f006d027a23 */ /* 0x002fca0000010806 */
[----:B------:R1:W-:Y:S02]  /*6110*/  MUFU.EX2 R144, R2 ;  /* 0x0000000200907308 */ /* 0x0003e40000000800 */
[----:B-1----:R-:W-:-:S06]  /*6120*/  FFMA.FTZ R2, R108, c[0x0][0x23c], -R6 ;  /* 0x00008f006c027a23 */ /* 0x002fcc0000010806 */
[----:B------:R1:W-:Y:S02]  /*6130*/  MUFU.EX2 R233, R2 ;  /* 0x0000000200e97308 */ /* 0x0003e40000000800 */
[----:B-1----:R-:W-:-:S06]  /*6140*/  FFMA.FTZ R2, R152, c[0x0][0x23c], -R0 ;  /* 0x00008f0098027a23 */ /* 0x002fcc0000010800 */
[----:B----4-:R1:W4:Y:S02]  /*6150*/  MUFU.EX2 R4, R2 ;  /* 0x0000000200047308 */ /* 0x0103240000000800 */
[----:B-1----:R-:W-:-:S06]  /*6160*/  FFMA.FTZ R2, R149, c[0x0][0x23c], -R0 ;  /* 0x00008f0095027a23 */ /* 0x002fcc0000010800 */
[----:B------:R1:W-:Y:S02]  /*6170*/  MUFU.EX2 R152, R2 ;  /* 0x0000000200987308 */ /* 0x0003e40000000800 */
[----:B-1----:R-:W-:-:S06]  /*6180*/  FFMA.FTZ R2, R111, c[0x0][0x23c], -R0 ;  /* 0x00008f006f027a23 */ /* 0x002fcc0000010800 */
[----:B------:R1:W-:Y:S02]  /*6190*/  MUFU.EX2 R146, R2 ;  /* 0x0000000200927308 */ /* 0x0003e40000000800 */
[----:B-1----:R-:W-:-:S06]  /*61a0*/  FFMA.FTZ R2, R110, c[0x0][0x23c], -R0 ;  /* 0x00008f006e027a23 */ /* 0x002fcc0000010800 */
[----:B------:R1:W-:Y:S01]  /*61b0*/  MUFU.EX2 R232, R2 ;  /* 0x0000000200e87308 */ /* 0x0003e20000000800 */
[----:B------:R-:W-:Y:S01]  /*61c0*/  F2FP.PACK_AB R8, R234, R235 ;  /* 0x000000ebea08723e */ /* 0x000fe200000000ff */
[----:B-1----:R-:W-:Y:S02]  /*61d0*/  FFMA.FTZ R2, R154, c[0x0][0x23c], -R5 ;  /* 0x00008f009a027a23 */ /* 0x002fe40000010805 */
[----:B---3--:R-:W-:-:S04]  /*61e0*/  IMAD.MOV.U32 R154, RZ, RZ, R7 ;  /* 0x000000ffff9a7224 */ /* 0x008fc800078e0007 */
[----:B------:R1:W-:Y:S02]  /*61f0*/  MUFU.EX2 R7, R2 ;  /* 0x0000000200077308 */ /* 0x0003e40000000800 */
[----:B-1----:R-:W-:-:S06]  /*6200*/  FFMA.FTZ R2, R151, c[0x0][0x23c], -R5 ;  /* 0x00008f0097027a23 */ /* 0x002fcc0000010805 */
        /* <DEDUP_REMOVED lines=10> */
[----:B------:R1:W-:Y:S01]  /*62b0*/  MUFU.EX2 R234, R2 ;  /* 0x0000000200ea7308 */ /* 0x0003e20000000800 */
[----:B------:R-:W-:Y:S02]  /*62c0*/  F2FP.PACK_AB R12, R249, R250 ;  /* 0x000000faf90c723e */ /* 0x000fe400000000ff */
[----:B------:R-:W-:Y:S01]  /*62d0*/  F2FP.PACK_AB R13, R121, R117 ;  /* 0x00000075790d723e */ /* 0x000fe200000000ff */
[----:B-1----:R-:W-:-:S04]  /*62e0*/  FFMA.FTZ R2, R150, c[0x0][0x23c], -R3 ;  /* 0x00008f0096027a23 */ /* 0x002fc80000010803 */
[----:B------:R1:W-:Y:S02]  /*62f0*/  MUFU.EX2 R230, R2 ;  /* 0x0000000200e67308 */ /* 0x0003e40000000800 */
[----:B------:R-:W-:Y:S01]  /*6300*/  HMMA.16816.F32 R48, R12, R40, RZ ;  /* 0x000000280c30723c */ /* 0x000fe200000018ff */
[----:B-1----:R-:W-:-:S05]  /*6310*/  FFMA.FTZ R2, R169, c[0x0][0x23c], -R6 ;  /* 0x00008f00a9027a23 */ /* 0x002fca0000010806 */
[----:B------:R1:W-:Y:S01]  /*6320*/  MUFU.EX2 R229, R2 ;  /* 0x0000000200e57308 */ /* 0x0003e20000000800 */
[----:B----4-:R-:W-:Y:S01]  /*6330*/  MOV R150, R4 ;  /* 0x0000000400967202 */ /* 0x010fe20000000f00 */
[----:B-1----:R-:W-:-:S06]  /*6340*/  FFMA.FTZ R2, R163, c[0x0][0x23c], -R6 ;  /* 0x00008f00a3027a23 */ /* 0x002fcc0000010806 */
[----:B------:R1:W-:Y:S02]  /*6350*/  MUFU.EX2 R225, R2 ;  /* 0x0000000200e17308 */ /* 0x0003e40000000800 */
[----:B-1----:R-:W-:-:S06]  /*6360*/  FFMA.FTZ R2, R139, c[0x0][0x23c], -R6 ;  /* 0x00008f008b027a23 */ /* 0x002fcc0000010806 */
[----:B------:R1:W-:Y:S01]  /*6370*/  MUFU.EX2 R221, R2 ;  /* 0x0000000200dd7308 */ /* 0x0003e20000000800 */
[----:B--2---:R-:W-:Y:S01]  /*6380*/  F2FP.PACK_AB R10, R135, R136 ;  /* 0x00000088870a723e */ /* 0x004fe200000000ff */
[----:B-1----:R-:W-:-:S06]  /*6390*/  FFMA.FTZ R2, R138, c[0x0][0x23c], -R6 ;  /* 0x00008f008a027a23 */ /* 0x002fcc0000010806 */
[----:B------:R1:W2:Y:S02]  /*63a0*/  MUFU.EX2 R4, R2 ;  /* 0x0000000200047308 */ /* 0x0002a40000000800 */
[----:B-1----:R-:W-:-:S06]  /*63b0*/  FFMA.FTZ R2, R171, c[0x0][0x23c], -R0 ;  /* 0x00008f00ab027a23 */ /* 0x002fcc0000010800 */
[----:B------:R1:W-:Y:S01]  /*63c0*/  MUFU.EX2 R228, R2 ;  /* 0x0000000200e47308 */ /* 0x0003e20000000800 */
[----:B------:R-:W-:Y:S01]  /*63d0*/  HMMA.16816.F32 R60, R8, R28, R48 ;  /* 0x0000001c083c723c */ /* 0x000fe20000001830 */
[----:B-1----:R-:W-:-:S06]  /*63e0*/  FFMA.FTZ R2, R166, c[0x0][0x23c], -R0 ;  /* 0x00008f00a6027a23 */ /* 0x002fcc0000010800 */
[----:B------:R1:W-:Y:S01]  /*63f0*/  MUFU.EX2 R224, R2 ;  /* 0x0000000200e07308 */ /* 0x0003e20000000800 */
[----:B------:R-:W-:Y:S01]  /*6400*/  HMMA.16816.F32 R56, R12, R42, RZ ;  /* 0x0000002a0c38723c */ /* 0x000fe200000018ff */
[----:B-1----:R-:W-:-:S06]  /*6410*/  FFMA.FTZ R2, R162, c[0x0][0x23c], -R0 ;  /* 0x00008f00a2027a23 */ /* 0x002fcc0000010800 */
[----:B------:R1:W-:Y:S01]  /*6420*/  MUFU.EX2 R216, R2 ;  /* 0x0000000200d87308 */ /* 0x0003e20000000800 */
[C---:B------:R-:W-:Y:S08]  /*6430*/  HMMA.16816.F32 R52, R12.reuse, R36, RZ ;  /* 0x000000240c34723c */ /* 0x040ff000000018ff */
[----:B------:R-:W-:Y:S01]  /*6440*/  HMMA.16816.F32 R48, R12, R38, RZ ;  /* 0x000000260c30723c */ /* 0x000fe200000018ff */
[----:B-1----:R-:W-:-:S07]  /*6450*/  FFMA.FTZ R2, R161, c[0x0][0x23c], -R0 ;  /* 0x00008f00a1027a23 */ /* 0x002fce0000010800 */
[C---:B------:R-:W-:Y:S01]  /*6460*/  HMMA.16816.F32 R40, R12.reuse, R32, RZ ;  /* 0x000000200c28723c */ /* 0x040fe200000018ff */
[----:B------:R1:W-:Y:S07]  /*6470*/  MUFU.EX2 R153, R2 ;  /* 0x0000000200997308 */ /* 0x0003ee0000000800 */
[C---:B------:R-:W-:Y:S08]  /*6480*/  HMMA.16816.F32 R36, R12.reuse, R34, RZ ;  /* 0x000000220c24723c */ /* 0x040ff000000018ff */
[----:B------:R-:W-:Y:S01]  /*6490*/  HMMA.16816.F32 R32, R12, R44, RZ ;  /* 0x0000002c0c20723c */ /* 0x000fe200000018ff */
[----:B-1----:R-:W-:-:S07]  /*64a0*/  FFMA.FTZ R2, R177, c[0x0][0x23c], -R5 ;  /* 0x00008f00b1027a23 */ /* 0x002fce0000010805 */
[----:B------:R-:W-:Y:S01]  /*64b0*/  HMMA.16816.F32 R12, R12, R46, RZ ;  /* 0x0000002e0c0c723c */ /* 0x000fe200000018ff */
[----:B------:R1:W-:Y:S01]  /*64c0*/  MUFU.EX2 R227, R2 ;  /* 0x0000000200e37308 */ /* 0x0003e20000000800 */
[----:B--2---:R-:W-:Y:S01]  /*64d0*/  MOV R177, R4 ;  /* 0x0000000400b17202 */ /* 0x004fe20000000f00 */
[----:B-1----:R-:W-:-:S06]  /*64e0*/  FFMA.FTZ R2, R168, c[0x0][0x23c], -R5 ;  /* 0x00008f00a8027a23 */ /* 0x002fcc0000010805 */
[----:B------:R1:W-:Y:S01]  /*64f0*/  MUFU.EX2 R223, R2 ;  /* 0x0000000200df7308 */ /* 0x0003e20000000800 */
[----:B------:R-:W-:Y:S01]  /*6500*/  HMMA.16816.F32 R56, R8, R30, R56 ;  /* 0x0000001e0838723c */ /* 0x000fe20000001838 */
[----:B------:R-:W2:Y:S01]  /*6510*/  LDSM.16.MT88.4 R28, [R217+0x9000] ;  /* 0x00900000d91c783b */ /* 0x000ea20000004200 */
[----:B-1----:R-:W-:-:S05]  /*6520*/  FFMA.FTZ R2, R165, c[0x0][0x23c], -R5 ;  /* 0x00008f00a5027a23 */ /* 0x002fca0000010805 */
[----:B------:R1:W3:Y:S01]  /*6530*/  MUFU.EX2 R4, R2 ;  /* 0x0000000200047308 */ /* 0x0002e20000000800 */
[C---:B------:R-:W-:Y:S08]  /*6540*/  HMMA.16816.F32 R52, R8.reuse, R24, R52 ;  /* 0x000000180834723c */ /* 0x040ff00000001834 */
[----:B------:R-:W-:Y:S01]  /*6550*/  HMMA.16816.F32 R48, R8, R26, R48 ;  /* 0x0000001a0830723c */ /* 0x000fe20000001830 */
[----:B------:R-:W4:Y:S01]  /*6560*/  LDSM.16.MT88.4 R24, [R220+0x9000] ;  /* 0x00900000dc18783b */ /* 0x000f220000004200 */
[----:B-1----:R-:W-:-:S04]  /*6570*/  FFMA.FTZ R2, R164, c[0x0][0x23c], -R5 ;  /* 0x00008f00a4027a23 */ /* 0x002fc80000010805 */
[----:B------:R1:W-:Y:S02]  /*6580*/  MUFU.EX2 R155, R2 ;  /* 0x00000002009b7308 */ /* 0x0003e40000000800 */
[C---:B------:R-:W-:Y:S08]  /*6590*/  HMMA.16816.F32 R44, R8.reuse, R20, R40 ;  /* 0x00000014082c723c */ /* 0x040ff00000001828 */
[----:B------:R-:W-:Y:S01]  /*65a0*/  HMMA.16816.F32 R36, R8, R22, R36 ;  /* 0x000000160824723c */ /* 0x000fe20000001824 */
[----:B------:R-:W2:Y:S01]  /*65b0*/  LDSM.16.MT88.4 R20, [R218+0x9000] ;  /* 0x00900000da14783b */ /* 0x000ea20000004200 */
[----:B-1----:R-:W-:-:S06]  /*65c0*/  FFMA.FTZ R2, R178, c[0x0][0x23c], -R3 ;  /* 0x00008f00b2027a23 */ /* 0x002fcc0000010803 */
[C---:B------:R-:W-:Y:S01]  /*65d0*/  HMMA.16816.F32 R68, R8.reuse, R16, R32 ;  /* 0x000000100844723c */ /* 0x040fe20000001820 */
[----:B------:R1:W-:Y:S07]  /*65e0*/  MUFU.EX2 R226, R2 ;  /* 0x0000000200e27308 */ /* 0x0003ee0000000800 */
[----:B------:R-:W-:Y:S01]  /*65f0*/  HMMA.16816.F32 R32, R8, R18, R12 ;  /* 0x000000120820723c */ /* 0x000fe2000000180c */
[----:B------:R-:W2:Y:S01]  /*6600*/  LDSM.16.MT88.4 R16, [R219+0x9000] ;  /* 0x00900000db10783b */ /* 0x000ea20000004200 */
[----:B-1----:R-:W-:-:S04]  /*6610*/  FFMA.FTZ R2, R176, c[0x0][0x23c], -R3 ;  /* 0x00008f00b0027a23 */ /* 0x002fc80000010803 */
[----:B------:R1:W-:Y:S01]  /*6620*/  MUFU.EX2 R222, R2 ;  /* 0x0000000200de7308 */ /* 0x0003e20000000800 */
[----:B------:R-:W-:Y:S01]  /*6630*/  MOV R160, R7 ;  /* 0x0000000700a07202 */ /* 0x000fe20000000f00 */
[----:B-1----:R-:W-:-:S06]  /*6640*/  FFMA.FTZ R2, R170, c[0x0][0x23c], -R3 ;  /* 0x00008f00aa027a23 */ /* 0x002fcc0000010803 */
[----:B------:R1:W-:Y:S01]  /*6650*/  MUFU.EX2 R178, R2 ;  /* 0x0000000200b27308 */ /* 0x0003e20000000800 */
[----:B---3--:R-:W-:Y:S02]  /*6660*/  IMAD.MOV.U32 R176, RZ, RZ, R4 ;  /* 0x000000ffffb07224 */ /* 0x008fe400078e0004 */
[----:B-1----:R-:W-:-:S05]  /*6670*/  FFMA.FTZ R2, R167, c[0x0][0x23c], -R3 ;  /* 0x00008f00a7027a23 */ /* 0x002fca0000010803 */
[----:B------:R1:W-:Y:S01]  /*6680*/  MUFU.EX2 R142, R2 ;  /* 0x00000002008e7308 */ /* 0x0003e20000000800 */
[----:B------:R-:W-:Y:S01]  /*6690*/  F2FP.PACK_AB R8, R140, R160 ;  /* 0x000000a08c08723e */ /* 0x000fe200000000ff */
[----:B-1----:R-:W-:-:S06]  /*66a0*/  FFMA.FTZ R2, R181, c[0x0][0x23c], -R6 ;  /* 0x00008f00b5027a23 */ /* 0x002fcc0000010806 */
[----:B------:R1:W3:Y:S01]  /*66b0*/  MUFU.EX2 R7, R2 ;  /* 0x0000000200077308 */ /* 0x0002e20000000800 */
[----:B------:R-:W-:Y:S02]  /*66c0*/  F2FP.PACK_AB R9, R151, R141 ;  /* 0x0000008d9709723e */ /* 0x000fe400000000ff */
[----:B------:R-:W-:Y:S02]  /*66d0*/  F2FP.PACK_AB R10, R231, R235 ;  /* 0x000000ebe70a723e */ /* 0x000fe400000000ff */
[----:B------:R-:W-:Y:S01]  /*66e0*/  F2FP.PACK_AB R11, R230, R234 ;  /* 0x000000eae60b723e */ /* 0x000fe200000000ff */
[----:B-1----:R-:W-:-:S04]  /*66f0*/  FFMA.FTZ R2, R175, c[0x0][0x23c], -R6 ;  /* 0x00008f00af027a23 */ /* 0x002fc80000010806 */
[----:B------:R1:W1:Y:S01]  /*6700*/  MUFU.EX2 R4, R2 ;  /* 0x0000000200047308 */ /* 0x0002620000000800 */
[----:B------:R-:W-:Y:S02]  /*6710*/  F2FP.PACK_AB R12, R154, R143 ;  /* 0x0000008f9a0c723e */ /* 0x000fe400000000ff */
[----:B------:R-:W-:Y:S02]  /*6720*/  F2FP.PACK_AB R13, R152, R150 ;  /* 0x00000096980d723e */ /* 0x000fe400000000ff */
[----:B------:R-:W-:Y:S02]  /*6730*/  F2FP.PACK_AB R14, R233, R144 ;  /* 0x00000090e90e723e */ /* 0x000fe400000000ff */
[----:B------:R-:W-:Y:S01]  /*6740*/  F2FP.PACK_AB R15, R232, R146 ;  /* 0x00000092e80f723e */ /* 0x000fe200000000ff */
[----:B-1----:R-:W-:-:S04]  /*6750*/  FFMA.FTZ R2, R172, c[0x0][0x23c], -R6 ;  /* 0x00008f00ac027a23 */ /* 0x002fc80000010806 */
[----:B------:R1:W-:Y:S01]  /*6760*/  MUFU.EX2 R145, R2 ;  /* 0x0000000200917308 */ /* 0x0003e20000000800 */
[----:B--2---:R-:W-:Y:S01]  /*6770*/  HMMA.16816.F32 R76, R8, R30, R64 ;  /* 0x0000001e084c723c */ /* 0x004fe20000001840 */
[----:B-1----:R-:W-:-:S06]  /*6780*/  FFMA.FTZ R2, R132, c[0x0][0x23c], -R6 ;  /* 0x00008f0084027a23 */ /* 0x002fcc0000010806 */
[----:B------:R1:W-:Y:S01]  /*6790*/  MUFU.EX2 R138, R2 ;  /* 0x00000002008a7308 */ /* 0x0003e20000000800 */
[C---:B----4-:R-:W-:Y:S08]  /*67a0*/  HMMA.16816.F32 R64, R12.reuse, R24, R52 ;  /* 0x000000180c40723c */ /* 0x050ff00000001834 */
[----:B------:R-:W-:Y:S01]  /*67b0*/  HMMA.16816.F32 R52, R12, R20, R44 ;  /* 0x000000140c34723c */ /* 0x000fe2000000182c */
[----:B-1----:R-:W-:-:S07]  /*67c0*/  FFMA.FTZ R2, R185, c[0x0][0x23c], -R0 ;  /* 0x00008f00b9027a23 */ /* 0x002fce0000010800 */
[----:B------:R-:W-:Y:S01]  /*67d0*/  HMMA.16816.F32 R40, R12, R28, R60 ;  /* 0x0000001c0c28723c */ /* 0x000fe2000000183c */
[----:B------:R1:W-:Y:S07]  /*67e0*/  MUFU.EX2 R168, R2 ;  /* 0x0000000200a87308 */ /* 0x0003ee0000000800 */
[-C--:B------:R-:W-:Y:S08]  /*67f0*/  HMMA.16816.F32 R108, R8, R22.reuse, R72 ;  /* 0x00000016086c723c */ /* 0x080ff00000001848 */
[----:B------:R-:W-:Y:S01]  /*6800*/  HMMA.16816.F32 R44, R12, R22, R36 ;  /* 0x000000160c2c723c */ /* 0x000fe20000001824 */
[----:B-1----:R-:W-:Y:S01]  /*6810*/  FFMA.FTZ R2, R182, c[0x0][0x23c], -R0 ;  /* 0x00008f00b6027a23 */ /* 0x002fe20000010800 */
[----:B---3--:R-:W-:-:S06]  /*6820*/  MOV R182, R7 ;  /* 0x0000000700b67202 */ /* 0x008fcc0000000f00 */
[C---:B------:R-:W-:Y:S01]  /*6830*/  HMMA.16816.F32 R60, R8.reuse, R28, R80 ;  /* 0x0000001c083c723c */ /* 0x040fe20000001850 */
[----:B------:R1:W-:Y:S07]  /*6840*/  MUFU.EX2 R7, R2 ;  /* 0x0000000200077308 */ /* 0x0003ee0000000800 */
[C---:B------:R-:W-:Y:S08]  /*6850*/  HMMA.16816.F32 R112, R8.reuse, R16, R112 ;  /* 0x000000100870723c */ /* 0x040ff00000001870 */
[----:B------:R-:W-:Y:S01]  /*6860*/  HMMA.16816.F32 R84, R8, R18, R84 ;  /* 0x000000120854723c */ /* 0x000fe20000001854 */
[----:B-1----:R-:W-:-:S07]  /*6870*/  FFMA.FTZ R2, R174, c[0x0][0x23c], -R0 ;  /* 0x00008f00ae027a23 */ /* 0x002fce0000010800 */
[C---:B------:R-:W-:Y:S01]  /*6880*/  HMMA.16816.F32 R72, R12.reuse, R30, R56 ;  /* 0x0000001e0c48723c */ /* 0x040fe20000001838 */
[----:B------:R-:W1:Y:S07]  /*6890*/  LDSM.16.MT88.4 R28, [R217+0x9800] ;  /* 0x00980000d91c783b */ /* 0x000e6e0000004200 */
[C---:B------:R-:W-:Y:S08]  /*68a0*/  HMMA.16816.F32 R36, R12.reuse, R16, R68 ;  /* 0x000000100c24723c */ /* 0x040ff00000001844 */
[----:B------:R-:W-:Y:S01]  /*68b0*/  HMMA.16816.F32 R32, R12, R18, R32 ;  /* 0x000000120c20723c */ /* 0x000fe20000001820 */
[----:B------:R-:W2:Y:S07]  /*68c0*/  LDSM.16.MT88.4 R16, [R219+0x9800] ;  /* 0x00980000db10783b */ /* 0x000eae0000004200 */
[C---:B------:R-:W-:Y:S01]  /*68d0*/  HMMA.16816.F32 R80, R8.reuse, R24, R96 ;  /* 0x000000180850723c */ /* 0x040fe20000001860 */
[----:B------:R3:W-:Y:S07]  /*68e0*/  MUFU.EX2 R139, R2 ;  /* 0x00000002008b7308 */ /* 0x0007ee0000000800 */
[-C--:B------:R-:W-:Y:S08]  /*68f0*/  HMMA.16816.F32 R88, R8, R26.reuse, R88 ;  /* 0x0000001a0858723c */ /* 0x080ff00000001858 */
[----:B------:R-:W-:Y:S01]  /*6900*/  HMMA.16816.F32 R56, R12, R26, R48 ;  /* 0x0000001a0c38723c */ /* 0x000fe20000001830 */
[----:B------:R-:W4:Y:S07]  /*6910*/  LDSM.16.MT88.4 R24, [R220+0x9800] ;  /* 0x00980000dc18783b */ /* 0x000f2e0000004200 */
[----:B------:R-:W-:Y:S01]  /*6920*/  HMMA.16816.F32 R92, R8, R20, R92 ;  /* 0x00000014085c723c */ /* 0x000fe2000000185c */
[----:B------:R-:W1:Y:S01]  /*6930*/  LDSM.16.MT88.4 R20, [R218+0x9800] ;  /* 0x00980000da14783b */ /* 0x000e620000004200 */
[----:B---3--:R-:W-:Y:S01]  /*6940*/  FFMA.FTZ R2, R133, c[0x0][0x23c], -R0 ;  /* 0x00008f0085027a23 */ /* 0x008fe20000010800 */
[----:B------:R-:W-:-:S03]  /*6950*/  MOV R174, R4 ;  /* 0x0000000400ae7202 */ /* 0x000fc60000000f00 */
[----:B------:R3:W1:Y:S01]  /*6960*/  MUFU.EX2 R4, R2 ;  /* 0x0000000200047308 */ /* 0x0006620000000800 */
[----:B------:R-:W-:Y:S02]  /*6970*/  F2FP.PACK_AB R8, R223, R227 ;  /* 0x000000e3df08723e */ /* 0x000fe400000000ff */
[----:B------:R-:W-:Y:S01]  /*6980*/  F2FP.PACK_AB R9, R222, R226 ;  /* 0x000000e2de09723e */ /* 0x000fe200000000ff */
[----:B---3--:R-:W-:-:S04]  /*6990*/  FFMA.FTZ R2, R186, c[0x0][0x23c], -R5 ;  /* 0x00008f00ba027a23 */ /* 0x008fc80000010805 */
[----:B------:R3:W-:Y:S01]  /*69a0*/  MUFU.EX2 R171, R2 ;  /* 0x0000000200ab7308 */ /* 0x0007e20000000800 */
[----:B------:R-:W-:Y:S02]  /*69b0*/  F2FP.PACK_AB R10, R155, R176 ;  /* 0x000000b09b0a723e */ /* 0x000fe400000000ff */
[----:B------:R-:W-:Y:S02]  /*69c0*/  F2FP.PACK_AB R11, R142, R178 ;  /* 0x000000b28e0b723e */ /* 0x000fe400000000ff */
[----:B------:R-:W-:Y:S02]  /*69d0*/  F2FP.PACK_AB R12, R225, R229 ;  /* 0x000000e5e10c723e */ /* 0x000fe400000000ff */
[----:B------:R-:W-:Y:S01]  /*69e0*/  F2FP.PACK_AB R13, R224, R228 ;  /* 0x000000e4e00d723e */ /* 0x000fe200000000ff */
[----:B---3--:R-:W-:Y:S01]  /*69f0*/  FFMA.FTZ R2, R183, c[0x0][0x23c], -R5 ;  /* 0x00008f00b7027a23 */ /* 0x008fe20000010805 */
[----:B-1----:R-:W-:-:S03]  /*6a00*/  MOV R183, R4 ;  /* 0x0000000400b77202 */ /* 0x002fc60000000f00 */
[----:B------:R1:W3:Y:S01]  /*6a10*/  MUFU.EX2 R4, R2 ;  /* 0x0000000200047308 */ /* 0x0002e20000000800 */
[----:B------:R-:W-:Y:S02]  /*6a20*/  F2FP.PACK_AB R14, R177, R221 ;  /* 0x000000ddb10e723e */ /* 0x000fe400000000ff */
[----:B------:R-:W-:Y:S01]  /*6a30*/  F2FP.PACK_AB R15, R153, R216 ;  /* 0x000000d8990f723e */ /* 0x000fe200000000ff */
[----:B------:R-:W-:Y:S01]  /*6a40*/  HMMA.16816.F32 R48, R8, R28, R60 ;  /* 0x0000001c0830723c */ /* 0x000fe2000000183c */
[----:B-1----:R-:W-:-:S04]  /*6a50*/  FFMA.FTZ R2, R180, c[0x0][0x23c], -R5 ;  /* 0x00008f00b4027a23 */ /* 0x002fc80000010805 */
[----:B------:R1:W-:Y:S03]  /*6a60*/  MUFU.EX2 R123, R2 ;  /* 0x00000002007b7308 */ /* 0x0003e60000000800 */
[----:B--2---:R-:W-:Y:S08]  /*6a70*/  HMMA.16816.F32 R104, R8, R18, R84 ;  /* 0x000000120868723c */ /* 0x004ff00000001854 */
[----:B------:R-:W-:Y:S01]  /*6a80*/  HMMA.16816.F32 R40, R12, R28, R40 ;  /* 0x0000001c0c28723c */ /* 0x000fe20000001828 */
[----:B-1----:R-:W-:-:S07]  /*6a90*/  FFMA.FTZ R2, R173, c[0x0][0x23c], -R5 ;  /* 0x00008f00ad027a23 */ /* 0x002fce0000010805 */
[C---:B------:R-:W-:Y:S01]  /*6aa0*/  HMMA.16816.F32 R60, R8.reuse, R30, R76 ;  /* 0x0000001e083c723c */ /* 0x040fe2000000184c */
[----:B------:R1:W-:Y:S07]  /*6ab0*/  MUFU.EX2 R162, R2 ;  /* 0x0000000200a27308 */ /* 0x0003ee0000000800 */
[C---:B----4-:R-:W-:Y:S08]  /*6ac0*/  HMMA.16816.F32 R80, R8.reuse, R24, R80 ;  /* 0x000000180850723c */ /* 0x050ff00000001850 */
[----:B------:R-:W-:Y:S01]  /*6ad0*/  HMMA.16816.F32 R88, R8, R26, R88 ;  /* 0x0000001a0858723c */ /* 0x000fe20000001858 */
[----:B-1----:R-:W-:-:S07]  /*6ae0*/  FFMA.FTZ R2, R188, c[0x0][0x23c], -R3 ;  /* 0x00008f00bc027a23 */ /* 0x002fce0000010803 */
[C---:B------:R-:W-:Y:S01]  /*6af0*/  HMMA.16816.F32 R100, R12.reuse, R30, R72 ;  /* 0x0000001e0c64723c */ /* 0x040fe20000001848 */
[----:B------:R-:W1:Y:S01]  /*6b00*/  LDSM.16.MT88.4 R28, [R217+0xa000] ;  /* 0x00a00000d91c783b */ /* 0x000e620000004200 */
[----:B------:R2:W-:Y:S06]  /*6b10*/  MUFU.EX2 R169, R2 ;  /* 0x0000000200a97308 */ /* 0x0005ec0000000800 */
[----:B------:R-:W-:Y:S01]  /*6b20*/  HMMA.16816.F32 R96, R12, R24, R64 ;  /* 0x000000180c60723c */ /* 0x000fe20000001840 */
[----:B---3--:R-:W-:-:S07]  /*6b30*/  MOV R188, R4 ;  /* 0x0000000400bc7202 */ /* 0x008fce0000000f00 */
[----:B------:R-:W-:Y:S01]  /*6b40*/  HMMA.16816.F32 R84, R12, R26, R56 ;  /* 0x0000001a0c54723c */ /* 0x000fe20000001838 */
[----:B------:R-:W3:Y:S01]  /*6b50*/  LDSM.16.MT88.4 R24, [R220+0xa000] ;  /* 0x00a00000dc18783b */ /* 0x000ee20000004200 */
[----:B--2---:R-:W-:-:S06]  /*6b60*/  FFMA.FTZ R2, R187, c[0x0][0x23c], -R3 ;  /* 0x00008f00bb027a23 */ /* 0x004fcc0000010803 */
[C---:B------:R-:W-:Y:S01]  /*6b70*/  HMMA.16816.F32 R92, R8.reuse, R20, R92 ;  /* 0x00000014085c723c */ /* 0x040fe2000000185c */
[----:B------:R2:W4:Y:S07]  /*6b80*/  MUFU.EX2 R4, R2 ;  /* 0x0000000200047308 */ /* 0x00052e0000000800 */
[----:B------:R-:W-:Y:S08]  /*6b90*/  HMMA.16816.F32 R108, R8, R22, R108 ;  /* 0x00000016086c723c */ /* 0x000ff0000000186c */
[C---:B------:R-:W-:Y:S08]  /*6ba0*/  HMMA.16816.F32 R76, R12.reuse, R20, R52 ;  /* 0x000000140c4c723c */ /* 0x040ff00000001834 */
[----:B------:R-:W-:Y:S01]  /*6bb0*/  HMMA.16816.F32 R72, R12, R22, R44 ;  /* 0x000000160c48723c */ /* 0x000fe2000000182c */
[----:B------:R-:W1:Y:S07]  /*6bc0*/  LDSM.16.MT88.4 R20, [R218+0xa000] ;  /* 0x00a00000da14783b */ /* 0x000e6e0000004200 */
[----:B------:R-:W-:Y:S01]  /*6bd0*/  HMMA.16816.F32 R112, R8, R16, R112 ;  /* 0x000000100870723c */ /* 0x000fe20000001870 */
[----:B--2---:R-:W-:-:S07]  /*6be0*/  FFMA.FTZ R2, R184, c[0x0][0x23c], -R3 ;  /* 0x00008f00b8027a23 */ /* 0x004fce0000010803 */
[C---:B------:R-:W-:Y:S08]  /*6bf0*/  HMMA.16816.F32 R68, R12.reuse, R16, R36 ;  /* 0x000000100c44723c */ /* 0x040ff00000001824 */
[----:B------:R-:W-:Y:S01]  /*6c00*/  HMMA.16816.F32 R32, R12, R18, R32 ;  /* 0x000000120c20723c */ /* 0x000fe20000001820 */
[----:B------:R-:W2:Y:S01]  /*6c10*/  LDSM.16.MT88.4 R16, [R219+0xa000] ;  /* 0x00a00000db10783b */ /* 0x000ea20000004200 */
[----:B------:R1:W-:Y:S02]  /*6c20*/  MUFU.EX2 R132, R2 ;  /* 0x0000000200847308 */ /* 0x0003e40000000800 */
[----:B-1----:R-:W-:-:S06]  /*6c30*/  FFMA.FTZ R2, R179, c[0x0][0x23c], -R3 ;  /* 0x00008f00b3027a23 */ /* 0x002fcc0000010803 */
[----:B------:R1:W1:Y:S01]  /*6c40*/  MUFU.EX2 R161, R2 ;  /* 0x0000000200a17308 */ /* 0x0002620000000800 */
[----:B------:R-:W-:Y:S01]  /*6c50*/  IMAD.MOV.U32 R173, RZ, RZ, R7 ;  /* 0x000000ffffad7224 */ /* 0x000fe200078e0007 */
[----:B----4-:R-:W-:Y:S02]  /*6c60*/  MOV R179, R4 ;  /* 0x0000000400b37202 */ /* 0x010fe40000000f00 */
[----:B------:R-:W-:Y:S02]  /*6c70*/  F2FP.PACK_AB R8, R188, R171 ;  /* 0x000000abbc08723e */ /* 0x000fe400000000ff */
[----:B------:R-:W-:Y:S02]  /*6c80*/  F2FP.PACK_AB R9, R179, R169 ;  /* 0x000000a9b309723e */ /* 0x000fe400000000ff */
[----:B------:R-:W-:Y:S01]  /*6c90*/  F2FP.PACK_AB R10, R162, R123 ;  /* 0x0000007ba20a723e */ /* 0x000fe200000000ff */
[----:B-1----:R-:W-:-:S04]  /*6ca0*/  FFMA.FTZ R2, R194, c[0x0][0x23c], -R5 ;  /* 0x00008f00c2027a23 */ /* 0x002fc80000010805 */
[----:B------:R1:W-:Y:S01]  /*6cb0*/  MUFU.EX2 R172, R2 ;  /* 0x0000000200ac7308 */ /* 0x0003e20000000800 */
[----:B------:R-:W-:Y:S02]  /*6cc0*/  F2FP.PACK_AB R11, R161, R132 ;  /* 0x00000084a10b723e */ /* 0x000fe400000000ff */
[----:B------:R-:W-:Y:S02]  /*6cd0*/  F2FP.PACK_AB R12, R174, R182 ;  /* 0x000000b6ae0c723e */ /* 0x000fe400000000ff */
[----:B------:R-:W-:Y:S02]  /*6ce0*/  F2FP.PACK_AB R13, R173, R168 ;  /* 0x000000a8ad0d723e */ /* 0x000fe400000000ff */
[----:B------:R-:W-:Y:S02]  /*6cf0*/  F2FP.PACK_AB R14, R138, R145 ;  /* 0x000000918a0e723e */ /* 0x000fe400000000ff */
[----:B------:R-:W-:Y:S01]  /*6d00*/  F2FP.PACK_AB R15, R183, R139 ;  /* 0x0000008bb70f723e */ /* 0x000fe200000000ff */
[----:B-1----:R-:W-:-:S04]  /*6d10*/  FFMA.FTZ R2, R193, c[0x0][0x23c], -R5 ;  /* 0x00008f00c1027a23 */ /* 0x002fc80000010805 */
[----:B------:R1:W4:Y:S01]  /*6d20*/  MUFU.EX2 R4, R2 ;  /* 0x0000000200047308 */ /* 0x0003220000000800 */
[C---:B------:R-:W-:Y:S08]  /*6d30*/  HMMA.16816.F32 R64, R8.reuse, R28, R48 ;  /* 0x0000001c0840723c */ /* 0x040ff00000001830 */
[----:B---3--:R-:W-:Y:S01]  /*6d40*/  HMMA.16816.F32 R56, R8, R24, R80 ;  /* 0x000000180838723c */ /* 0x008fe20000001850 */
[----:B-1----:R-:W-:-:S07]  /*6d50*/  FFMA.FTZ R2, R189, c[0x0][0x23c], -R5 ;  /* 0x00008f00bd027a23 */ /* 0x002fce0000010805 */
[----:B------:R-:W-:Y:S01]  /*6d60*/  HMMA.16816.F32 R48, R8, R20, R92 ;  /* 0x000000140830723c */ /* 0x000fe2000000185c */
[----:B------:R1:W-:Y:S07]  /*6d70*/  MUFU.EX2 R194, R2 ;  /* 0x0000000200c27308 */ /* 0x0003ee0000000800 */
[-C--:B------:R-:W-:Y:S08]  /*6d80*/  HMMA.16816.F32 R80, R12, R22.reuse, R72 ;  /* 0x000000160c50723c */ /* 0x080ff00000001848 */
[----:B------:R-:W-:Y:S01]  /*6d90*/  HMMA.16816.F32 R44, R8, R22, R108 ;  /* 0x00000016082c723c */ /* 0x000fe2000000186c */
[----:B-1----:R-:W-:-:S07]  /*6da0*/  FFMA.FTZ R2, R159, c[0x0][0x23c], -R5 ;  /* 0x00008f009f027a23 */ /* 0x002fce0000010805 */
[C---:B------:R-:W-:Y:S01]  /*6db0*/  HMMA.16816.F32 R92, R12.reuse, R26, R84 ;  /* 0x0000001a0c5c723c */ /* 0x040fe20000001854 */
[----:B------:R1:W-:Y:S07]  /*6dc0*/  MUFU.EX2 R181, R2 ;  /* 0x0000000200b57308 */ /* 0x0003ee0000000800 */
[C---:B--2---:R-:W-:Y:S08]  /*6dd0*/  HMMA.16816.F32 R72, R12.reuse, R16, R68 ;  /* 0x000000100c48723c */ /* 0x044ff00000001844 */
[----:B------:R-:W-:Y:S01]  /*6de0*/  HMMA.16816.F32 R124, R12, R28, R40 ;  /* 0x0000001c0c7c723c */ /* 0x000fe20000001828 */
[----:B-1----:R-:W-:-:S07]  /*6df0*/  FFMA.FTZ R2, R197, c[0x0][0x23c], -R3 ;  /* 0x00008f00c5027a23 */ /* 0x002fce0000010803 */
[C---:B------:R-:W-:Y:S01]  /*6e00*/  HMMA.16816.F32 R108, R12.reuse, R30, R100 ;  /* 0x0000001e0c6c723c */ /* 0x040fe20000001864 */
[----:B------:R1:W2:Y:S07]  /*6e10*/  MUFU.EX2 R133, R2 ;  /* 0x0000000200857308 */ /* 0x0002ae0000000800 */
[C---:B------:R-:W-:Y:S08]  /*6e20*/  HMMA.16816.F32 R96, R12.reuse, R24, R96 ;  /* 0x000000180c60723c */ /* 0x040ff00000001860 */
[C---:B------:R-:W-:Y:S01]  /*6e30*/  HMMA.16816.F32 R84, R12.reuse, R20, R76 ;  /* 0x000000140c54723c */ /* 0x040fe2000000184c */
[--C-:B-1----:R-:W-:Y:S01]  /*6e40*/  FFMA.FTZ R2, R195, c[0x0][0x23c], -R3.reuse ;  /* 0x00008f00c3027a23 */ /* 0x102fe20000010803 */
[----:B------:R-:W-:Y:S06]  /*6e50*/  LDSM.16.MT88.4 R20, [R217+0xa800] ;  /* 0x00a80000d914783b */ /* 0x000fec0000004200 */
[----:B------:R-:W-:Y:S01]  /*6e60*/  HMMA.16816.F32 R68, R12, R18, R32 ;  /* 0x000000120c44723c */ /* 0x000fe20000001820 */
[----:B------:R-:W1:Y:S01]  /*6e70*/  LDSM.16.MT88.4 R12, [R218+0xa800] ;  /* 0x00a80000da0c783b */ /* 0x000e620000004200 */
[----:B------:R3:W1:Y:S02]  /*6e80*/  MUFU.EX2 R195, R2 ;  /* 0x0000000200c37308 */ /* 0x0006640000000800 */
[--C-:B---3--:R-:W-:Y:S01]  /*6e90*/  FFMA.FTZ R2, R192, c[0x0][0x23c], -R3.reuse ;  /* 0x00008f00c0027a23 */ /* 0x108fe20000010803 */
[----:B----4-:R-:W-:Y:S01]  /*6ea0*/  MOV R192, R4 ;  /* 0x0000000400c07202 */ /* 0x010fe20000000f00 */
[----:B------:R-:W-:-:S04]  /*6eb0*/  FFMA.FTZ R4, R190, c[0x0][0x23c], -R3 ;  /* 0x00008f00be047a23 */ /* 0x000fc80000010803 */
[----:B------:R3:W-:Y:S08]  /*6ec0*/  MUFU.EX2 R180, R2 ;  /* 0x0000000200b47308 */ /* 0x0007f00000000800 */
[----:B------:R4:W1:Y:S01]  /*6ed0*/  MUFU.EX2 R170, R4 ;  /* 0x0000000400aa7308 */ /* 0x0008620000000800 */
[--C-:B------:R-:W-:Y:S02]  /*6ee0*/  FFMA.FTZ R118, R156, c[0x0][0x23c], -R6.reuse ;  /* 0x00008f009c767a23 */ /* 0x100fe40000010806 */
[----:B--2---:R-:W-:Y:S01]  /*6ef0*/  IMAD.MOV.U32 R156, RZ, RZ, R133 ;  /* 0x000000ffff9c7224 */ /* 0x004fe200078e0085 */
[----:B------:R-:W-:Y:S01]  /*6f00*/  HMMA.16816.F32 R60, R8, R30, R60 ;  /* 0x0000001e083c723c */ /* 0x000fe2000000183c */
[----:B---3--:R-:W-:-:S07]  /*6f10*/  FFMA.FTZ R2, R196, c[0x0][0x23c], -R6 ;  /* 0x00008f00c4027a23 */ /* 0x008fce0000010806 */
[C---:B------:R-:W-:Y:S08]  /*6f20*/  HMMA.16816.F32 R52, R8.reuse, R26, R88 ;  /* 0x0000001a0834723c */ /* 0x040ff00000001858 */
[----:B------:R-:W-:Y:S01]  /*6f30*/  HMMA.16816.F32 R40, R8, R16, R112 ;  /* 0x000000100828723c */ /* 0x000fe20000001870 */
[----:B----4-:R-:W-:-:S07]  /*6f40*/  FFMA.FTZ R4, R198, c[0x0][0x23c], -R6 ;  /* 0x00008f00c6047a23 */ /* 0x010fce0000010806 */
[----:B------:R-:W-:Y:S01]  /*6f50*/  HMMA.16816.F32 R36, R8, R18, R104 ;  /* 0x000000120824723c */ /* 0x000fe20000001868 */
[--C-:B------:R-:W-:Y:S01]  /*6f60*/  FFMA.FTZ R28, R212, c[0x0][0x23c], -R6.reuse ;  /* 0x00008f00d41c7a23 */ /* 0x100fe20000010806 */
[----:B------:R-:W-:Y:S01]  /*6f70*/  MOV R34, R139 ;  /* 0x0000008b00227202 */ /* 0x000fe20000000f00 */
[--C-:B------:R-:W-:Y:S01]  /*6f80*/  FFMA.FTZ R7, R199, c[0x0][0x23c], -R6.reuse ;  /* 0x00008f00c7077a23 */ /* 0x100fe20000010806 */
[----:B------:R-:W-:Y:S01]  /*6f90*/  MOV R33, R138 ;  /* 0x0000008a00217202 */ /* 0x000fe20000000f00 */
[--C-:B------:R-:W-:Y:S01]  /*6fa0*/  FFMA.FTZ R116, R157, c[0x0][0x23c], -R6.reuse ;  /* 0x00008f009d747a23 */ /* 0x100fe20000010806 */
[----:B------:R-:W4:Y:S01]  /*6fb0*/  LDSM.16.MT88.4 R16, [R220+0xa800] ;  /* 0x00a80000dc10783b */ /* 0x000f220000004200 */
[----:B------:R-:W-:Y:S02]  /*6fc0*/  F2FP.PACK_AB R8, R192, R172 ;  /* 0x000000acc008723e */ /* 0x000fe400000000ff */
[----:B-1----:R-:W-:Y:S01]  /*6fd0*/  F2FP.PACK_AB R9, R195, R156 ;  /* 0x0000009cc309723e */ /* 0x002fe200000000ff */
[--C-:B------:R-:W-:Y:S01]  /*6fe0*/  FFMA.FTZ R148, R129, c[0x0][0x23c], -R6.reuse ;  /* 0x00008f0081947a23 */ /* 0x100fe20000010806 */
[----:B------:R-:W-:Y:S01]  /*6ff0*/  F2FP.PACK_AB R10, R181, R194 ;  /* 0x000000c2b50a723e */ /* 0x000fe200000000ff */
[--C-:B------:R-:W-:Y:S01]  /*7000*/  FFMA.FTZ R149, R128, c[0x0][0x23c], -R6.reuse ;  /* 0x00008f0080957a23 */ /* 0x100fe20000010806 */
[----:B------:R-:W-:Y:S01]  /*7010*/  F2FP.PACK_AB R11, R170, R180 ;  /* 0x000000b4aa0b723e */ /* 0x000fe200000000ff */
[--C-:B------:R-:W-:Y:S01]  /*7020*/  FFMA.FTZ R104, R191, c[0x0][0x23c], -R6.reuse ;  /* 0x00008f00bf687a23 */ /* 0x100fe20000010806 */
[----:B------:R-:W-:Y:S01]  /*7030*/  MOV R191, R252 ;  /* 0x000000fc00bf7202 */ /* 0x000fe20000000f00 */
[----:B------:R-:W1:Y:S01]  /*7040*/  LDSM.16.MT88.4 R24, [R219+0xa800] ;  /* 0x00a80000db18783b */ /* 0x000e620000004200 */
[----:B------:R3:W-:Y:S01]  /*7050*/  MUFU.EX2 R252, R2 ;  /* 0x0000000200fc7308 */ /* 0x0007e20000000800 */
[----:B------:R-:W-:-:S02]  /*7060*/  FFMA.FTZ R106, R158, c[0x0][0x23c], -R6 ;  /* 0x00008f009e6a7a23 */ /* 0x000fc40000010806 */
[----:B------:R-:W-:Y:S01]  /*7070*/  HMMA.16816.F32 R76, R8, R14, R44 ;  /* 0x0000000e084c723c */ /* 0x000fe2000000182c */
[----:B------:R-:W-:Y:S02]  /*7080*/  IMAD.MOV.U32 R158, RZ, RZ, R251 ;  /* 0x000000ffff9e7224 */ /* 0x000fe400078e00fb */
[----:B------:R-:W-:Y:S02]  /*7090*/  FFMA.FTZ R138, R131, c[0x0][0x23c], -R6 ;  /* 0x00008f00838a7a23 */ /* 0x000fe40000010806 */
[----:B------:R4:W1:Y:S02]  /*70a0*/  MUFU.EX2 R251, R4 ;  /* 0x0000000400fb7308 */ /* 0x0008640000000800 */
[--C-:B------:R-:W-:Y:S02]  /*70b0*/  FFMA.FTZ R45, R210, c[0x0][0x23c], -R0.reuse ;  /* 0x00008f00d22d7a23 */ /* 0x100fe40000010800 */
[--C-:B------:R-:W-:Y:S01]  /*70c0*/  FFMA.FTZ R46, R242, c[0x0][0x23c], -R0.reuse ;  /* 0x00008f00f22e7a23 */ /* 0x100fe20000010800 */
[----:B------:R-:W2:Y:S01]  /*70d0*/  LDL.LU R210, [R1+0x10] ;  /* 0x0000100001d27983 */ /* 0x000ea20000300800 */
[----:B---3--:R-:W-:-:S03]  /*70e0*/  FFMA.FTZ R2, R248, c[0x0][0x23c], -R0 ;  /* 0x00008f00f8027a23 */ /* 0x008fc60000010800 */
[----:B------:R-:W3:Y:S01]  /*70f0*/  LDL.LU R242, [R1+0x58] ;  /* 0x0000580001f27983 */ /* 0x000ee20000300800 */
[----:B------:R-:W-:Y:S01]  /*7100*/  FFMA.FTZ R139, R130, c[0x0][0x23c], -R6 ;  /* 0x00008f00828b7a23 */ /* 0x000fe20000010806 */
[----:B------:R1:W-:Y:S01]  /*7110*/  MUFU.EX2 R212, R2 ;  /* 0x0000000200d47308 */ /* 0x0003e20000000800 */
[--C-:B------:R-:W-:Y:S02]  /*7120*/  FFMA.FTZ R6, R247, c[0x0][0x23c], -R0.reuse ;  /* 0x00008f00f7067a23 */ /* 0x100fe40000010800 */
[--C-:B----4-:R-:W-:Y:S02]  /*7130*/  FFMA.FTZ R4, R246, c[0x0][0x23c], -R0.reuse ;  /* 0x00008f00f6047a23 */ /* 0x110fe40000010800 */
[--C-:B-1----:R-:W-:Y:S02]  /*7140*/  FFMA.FTZ R2, R244, c[0x0][0x23c], -R0.reuse ;  /* 0x00008f00f4027a23 */ /* 0x102fe40000010800 */
[----:B------:R-:W3:Y:S04]  /*7150*/  LDL.LU R244, [R1+0x24] ;  /* 0x0000240001f47983 */ /* 0x000ee80000300800 */
[----:B------:R-:W3:Y:S04]  /*7160*/  LDL.LU R246, [R1+0x70] ;  /* 0x0000700001f67983 */ /* 0x000ee80000300800 */
[----:B------:R-:W3:Y:S04]  /*7170*/  LDL.LU R247, [R1+0x14] ;  /* 0x0000140001f77983 */ /* 0x000ee80000300800 */
[----:B------:R-:W3:Y:S01]  /*7180*/  LDL.LU R248, [R1+0x54] ;  /* 0x0000540001f87983 */ /* 0x000ee20000300800 */
[----:B------:R-:W-:Y:S01]  /*7190*/  MOV R129, R250 ;  /* 0x000000fa00817202 */ /* 0x000fe20000000f00 */
[--C-:B------:R-:W-:Y:S01]  /*71a0*/  FFMA.FTZ R44, R208, c[0x0][0x23c], -R0.reuse ;  /* 0x00008f00d02c7a23 */ /* 0x100fe20000010800 */
[----:B------:R-:W-:Y:S01]  /*71b0*/  MOV R128, R249 ;  /* 0x000000f900807202 */ /* 0x000fe20000000f00 */
[--C-:B------:R-:W-:Y:S01]  /*71c0*/  FFMA.FTZ R31, R206, c[0x0][0x23c], -R0.reuse ;  /* 0x00008f00ce1f7a23 */ /* 0x100fe20000010800 */
[----:B------:R1:W-:Y:S01]  /*71d0*/  MUFU.EX2 R249, R28 ;  /* 0x0000001c00f97308 */ /* 0x0003e20000000800 */
[----:B------:R-:W-:-:S07]  /*71e0*/  FFMA.FTZ R130, R204, c[0x0][0x23c], -R0 ;  /* 0x00008f00cc827a23 */ /* 0x000fce0000010800 */
[----:B------:R-:W1:Y:S08]  /*71f0*/  MUFU.EX2 R250, R7 ;  /* 0x0000000700fa7308 */ /* 0x000e700000000800 */
[----:B------:R1:W-:Y:S08]  /*7200*/  MUFU.EX2 R208, R6 ;  /* 0x0000000600d07308 */ /* 0x0003f00000000800 */
[----:B------:R1:W-:Y:S08]  /*7210*/  MUFU.EX2 R206, R4 ;  /* 0x0000000400ce7308 */ /* 0x0003f00000000800 */
[----:B------:R-:W1:Y:S01]  /*7220*/  MUFU.EX2 R204, R2 ;  /* 0x0000000200cc7308 */ /* 0x000e620000000800 */
[----:B------:R-:W-:Y:S01]  /*7230*/  MOV R175, R146 ;  /* 0x0000009200af7202 */ /* 0x000fe20000000f00 */
[----:B------:R-:W-:Y:S01]  /*7240*/  IMAD.MOV.U32 R163, RZ, RZ, R144 ;  /* 0x000000ffffa37224 */ /* 0x000fe200078e0090 */
[----:B------:R-:W-:Y:S01]  /*7250*/  MOV R35, R145 ;  /* 0x0000009100237202 */ /* 0x000fe20000000f00 */
[----:B------:R-:W-:Y:S01]  /*7260*/  HMMA.16816.F32 R196, R8, R20, R64 ;  /* 0x0000001408c4723c */ /* 0x000fe20000001840 */
[----:B------:R-:W-:Y:S01]  /*7270*/  MOV R157, R117 ;  /* 0x00000075009d7202 */ /* 0x000fe20000000f00 */
[--C-:B-1----:R-:W-:Y:S01]  /*7280*/  FFMA.FTZ R28, R243, c[0x0][0x23c], -R5.reuse ;  /* 0x00008f00f31c7a23 */ /* 0x102fe20000010805 */
[----:B------:R-:W-:Y:S01]  /*7290*/  F2FP.PACK_AB R6, R252, R251 ;  /* 0x000000fbfc06723e */ /* 0x000fe200000000ff */
[--C-:B------:R-:W-:Y:S01]  /*72a0*/  FFMA.FTZ R30, R209, c[0x0][0x23c], -R5.reuse ;  /* 0x00008f00d11e7a23 */ /* 0x100fe20000010805 */
[----:B------:R-:W-:Y:S01]  /*72b0*/  F2FP.PACK_AB R4, R250, R249 ;  /* 0x000000f9fa04723e */ /* 0x000fe200000000ff */
[----:B------:R-:W-:-:S02]  /*72c0*/  FFMA.FTZ R105, R207, c[0x0][0x23c], -R5 ;  /* 0x00008f00cf697a23 */ /* 0x000fc40000010805 */
[----:B------:R-:W-:Y:S01]  /*72d0*/  HMMA.16816.F32 R184, R8, R22, R60 ;  /* 0x0000001608b8723c */ /* 0x000fe2000000183c */
[--C-:B------:R-:W-:Y:S02]  /*72e0*/  FFMA.FTZ R107, R205, c[0x0][0x23c], -R5.reuse ;  /* 0x00008f00cd6b7a23 */ /* 0x100fe40000010805 */
[----:B------:R-:W-:Y:S01]  /*72f0*/  FFMA.FTZ R117, R203, c[0x0][0x23c], -R5 ;  /* 0x00008f00cb757a23 */ /* 0x000fe20000010805 */
[----:B------:R-:W-:-:S04]  /*7300*/  F2FP.PACK_AB R7, R204, R206 ;  /* 0x000000cecc07723e */ /* 0x000fc800000000ff */
[----:B------:R-:W-:Y:S01]  /*7310*/  HMMA.16816.F32 R164, R8, R16, R56 ;  /* 0x0000001008a4723c */ /* 0x000fe20000001838 */
[----:B------:R-:W-:Y:S01]  /*7320*/  MOV R32, R132 ;  /* 0x0000008400207202 */ /* 0x000fe20000000f00 */
[----:B------:R-:W-:Y:S01]  /*7330*/  IMAD.MOV.U32 R189, RZ, RZ, R122 ;  /* 0x000000ffffbd7224 */ /* 0x000fe200078e007a */
[----:B------:R-:W-:Y:S01]  /*7340*/  MOV R193, R123 ;  /* 0x0000007b00c17202 */ /* 0x000fe20000000f00 */
[----:B------:R-:W-:-:S04]  /*7350*/  FFMA.FTZ R131, R202, c[0x0][0x23c], -R0 ;  /* 0x00008f00ca837a23 */ /* 0x000fc80000010800 */
[----:B------:R-:W-:Y:S01]  /*7360*/  HMMA.16816.F32 R100, R8, R18, R52 ;  /* 0x000000120864723c */ /* 0x000fe20000001834 */
[----:B------:R-:W-:Y:S01]  /*7370*/  MOV R159, R120 ;  /* 0x00000078009f7202 */ /* 0x000fe20000000f00 */
[--C-:B------:R-:W-:Y:S01]  /*7380*/  FFMA.FTZ R132, R201, c[0x0][0x23c], -R0.reuse ;  /* 0x00008f00c9847a23 */ /* 0x100fe20000010800 */
[----:B------:R-:W-:Y:S01]  /*7390*/  MOV R190, R119 ;  /* 0x0000007700be7202 */ /* 0x000fe20000000f00 */
[----:B------:R-:W-:-:S04]  /*73a0*/  FFMA.FTZ R133, R200, c[0x0][0x23c], -R0 ;  /* 0x00008f00c8857a23 */ /* 0x000fc80000010800 */
[----:B------:R-:W-:Y:S01]  /*73b0*/  HMMA.16816.F32 R88, R8, R12, R48 ;  /* 0x0000000c0858723c */ /* 0x000fe20000001830 */
[--C-:B------:R-:W-:Y:S02]  /*73c0*/  FFMA.FTZ R0, R241, c[0x0][0x23c], -R3.reuse ;  /* 0x00008f00f1007a23 */ /* 0x100fe40000010803 */
[----:B------:R-:W-:-:S05]  /*73d0*/  FFMA.FTZ R2, R240, c[0x0][0x23c], -R3 ;  /* 0x00008f00f0027a23 */ /* 0x000fca0000010803 */
[----:B------:R-:W-:Y:S01]  /*73e0*/  HMMA.16816.F32 R144, R8, R24, R40 ;  /* 0x000000180890723c */ /* 0x000fe20000001828 */
[--C-:B------:R-:W-:Y:S02]  /*73f0*/  FFMA.FTZ R29, R239, c[0x0][0x23c], -R3.reuse ;  /* 0x00008f00ef1d7a23 */ /* 0x100fe40000010803 */
[----:B------:R-:W-:-:S05]  /*7400*/  FFMA.FTZ R119, R215, c[0x0][0x23c], -R3 ;  /* 0x00008f00d7777a23 */ /* 0x000fca0000010803 */
[----:B------:R-:W-:Y:S01]  /*7410*/  HMMA.16816.F32 R112, R8, R26, R36 ;  /* 0x0000001a0870723c */ /* 0x000fe20000001824 */
[--C-:B------:R-:W-:Y:S02]  /*7420*/  FFMA.FTZ R120, R214, c[0x0][0x23c], -R3.reuse ;  /* 0x00008f00d6787a23 */ /* 0x100fe40000010803 */
[----:B------:R-:W-:-:S04]  /*7430*/  FFMA.FTZ R122, R213, c[0x0][0x23c], -R3 ;  /* 0x00008f00d57a7a23 */ /* 0x000fc80000010803 */
[--C-:B------:R-:W-:Y:S02]  /*7440*/  FFMA.FTZ R11, R238, c[0x0][0x23c], -R5.reuse ;  /* 0x00008f00ee0b7a23 */ /* 0x100fe40000010805 */
[--C-:B------:R-:W-:Y:S02]  /*7450*/  FFMA.FTZ R10, R237, c[0x0][0x23c], -R5.reuse ;  /* 0x00008f00ed0a7a23 */ /* 0x100fe40000010805 */
[----:B------:R-:W-:Y:S01]  /*7460*/  FFMA.FTZ R9, R236, c[0x0][0x23c], -R5 ;  /* 0x00008f00ec097a23 */ /* 0x000fe20000010805 */
[----:B------:R-:W-:Y:S01]  /*7470*/  F2FP.PACK_AB R5, R208, R212 ;  /* 0x000000d4d005723e */ /* 0x000fe200000000ff */
[--C-:B------:R-:W-:Y:S02]  /*7480*/  FFMA.FTZ R8, R245, c[0x0][0x23c], -R3.reuse ;  /* 0x00008f00f5087a23 */ /* 0x100fe40000010803 */
[----:B------:R-:W-:Y:S02]  /*7490*/  FFMA.FTZ R123, R211, c[0x0][0x23c], -R3 ;  /* 0x00008f00d37b7a23 */ /* 0x000fe40000010803 */
[----:B------:R-:W-:-:S02]  /*74a0*/  FADD.FTZ R3, R129, R128 ;  /* 0x0000008081037221 */ /* 0x000fc40000010000 */
[----:B------:R-:W-:Y:S01]  /*74b0*/  FADD.FTZ R121, R157, R121 ;  /* 0x000000799d797221 */ /* 0x000fe20000010000 */
[C---:B------:R-:W-:Y:S01]  /*74c0*/  HMMA.16816.F32 R56, R4.reuse, R26, R68 ;  /* 0x0000001a0438723c */ /* 0x040fe20000001844 */
[----:B------:R-:W-:Y:S01]  /*74d0*/  FADD.FTZ R128, R191, R158 ;  /* 0x0000009ebf807221 */ /* 0x000fe20000010000 */
[----:B------:R2:W-:Y:S01]  /*74e0*/  MUFU.EX2 R69, R2 ;  /* 0x0000000200457308 */ /* 0x0005e20000000800 */
[----:B------:R-:W-:Y:S01]  /*74f0*/  FADD.FTZ R129, R159, R190 ;  /* 0x000000be9f817221 */ /* 0x000fe20000010000 */
[----:B------:R-:W-:Y:S01]  /*7500*/  MOV R159, R32 ;  /* 0x00000020009f7202 */ /* 0x000fe20000000f00 */
[----:B------:R-:W-:Y:S01]  /*7510*/  FADD.FTZ R47, R189, R3 ;  /* 0x00000003bd2f7221 */ /* 0x000fe20000010000 */
[----:B------:R-:W-:Y:S01]  /*7520*/  MOV R190, R34 ;  /* 0x0000002200be7202 */ /* 0x000fe20000000f00 */
[----:B------:R-:W-:Y:S01]  /*7530*/  IMAD.MOV.U32 R191, RZ, RZ, R193 ;  /* 0x000000ffffbf7224 */ /* 0x000fe200078e00c1 */
[----:B------:R-:W-:Y:S01]  /*7540*/  MOV R193, R33 ;  /* 0x0000002100c17202 */ /* 0x000fe20000000f00 */
[----:B------:R-:W-:Y:S01]  /*7550*/  IMAD.MOV.U32 R189, RZ, RZ, R35 ;  /* 0x000000ffffbd7224 */ /* 0x000fe200078e0023 */
[----:B------:R-:W4:Y:S01]  /*7560*/  LDL.LU R157, [R1+0x3c] ;  /* 0x00003c00019d7983 */ /* 0x000f220000300800 */
[C---:B------:R-:W-:Y:S03]  /*7570*/  HMMA.16816.F32 R64, R4.reuse, R20, R124 ;  /* 0x000000140440723c */ /* 0x040fe6000000187c */
[----:B------:R-:W4:Y:S05]  /*7580*/  LDL.LU R158, [R1+0x6c] ;  /* 0x00006c00019e7983 */ /* 0x000f2a0000300800 */
[C---:B------:R-:W-:Y:S01]  /*7590*/  HMMA.16816.F32 R52, R4.reuse, R22, R108 ;  /* 0x000000160434723c */ /* 0x040fe2000000186c */
[----:B------:R-:W1:Y:S07]  /*75a0*/  LDSM.16.MT88.4 R20, [R217+0xb000] ;  /* 0x00b00000d914783b */ /* 0x000e6e0000004200 */
[C---:B------:R-:W-:Y:S08]  /*75b0*/  HMMA.16816.F32 R40, R4.reuse, R16, R96 ;  /* 0x000000100428723c */ /* 0x040ff00000001860 */
[C---:B------:R-:W-:Y:S08]  /*75c0*/  HMMA.16816.F32 R36, R4.reuse, R18, R92 ;  /* 0x000000120424723c */ /* 0x040ff0000000185c */
[C---:B------:R-:W-:Y:S08]  /*75d0*/  HMMA.16816.F32 R32, R4.reuse, R12, R84 ;  /* 0x0000000c0420723c */ /* 0x040ff00000001854 */
[C---:B------:R-:W-:Y:S08]  /*75e0*/  HMMA.16816.F32 R48, R4.reuse, R14, R80 ;  /* 0x0000000e0430723c */ /* 0x040ff00000001850 */
[----:B------:R-:W-:Y:S01]  /*75f0*/  HMMA.16816.F32 R60, R4, R24, R72 ;  /* 0x00000018043c723c */ /* 0x000fe20000001848 */
[----:B------:R1:W-:Y:S01]  /*7600*/  MUFU.EX2 R72, R0 ;  /* 0x0000000000487308 */ /* 0x0003e20000000800 */
[----:B------:R-:W1:Y:S04]  /*7610*/  LDSM.16.MT88.4 R16, [R220+0xb000] ;  /* 0x00b00000dc10783b */ /* 0x000e680000004200 */
[----:B------:R-:W1:Y:S01]  /*7620*/  LDSM.16.MT88.4 R12, [R218+0xb000] ;  /* 0x00b00000da0c783b */ /* 0x000e620000004200 */
[----:B--2---:R-:W-:-:S02]  /*7630*/  FADD.FTZ R2, R210, R121 ;  /* 0x00000079d2027221 */ /* 0x004fc40000010000 */
[----:B---3--:R-:W-:Y:S02]  /*7640*/  FADD.FTZ R3, R242, R128 ;  /* 0x00000080f2037221 */ /* 0x008fe40000010000 */
[----:B------:R-:W-:Y:S02]  /*7650*/  FADD.FTZ R4, R244, R129 ;  /* 0x00000081f4047221 */ /* 0x000fe40000010000 */
[----:B------:R-:W2:Y:S01]  /*7660*/  LDL.LU R244, [R1+0x18] ;  /* 0x0000180001f47983 */ /* 0x000ea20000300800 */
[----:B-1----:R-:W-:-:S03]  /*7670*/  FADD.FTZ R0, R246, R47 ;  /* 0x0000002ff6007221 */ /* 0x002fc60000010000 */
[----:B------:R-:W3:Y:S01]  /*7680*/  LDL.LU R246, [R1+0x68] ;  /* 0x0000680001f67983 */ /* 0x000ee20000300800 */
[----:B------:R-:W-:-:S03]  /*7690*/  FADD.FTZ R2, R247, R2 ;  /* 0x00000002f7027221 */ /* 0x000fc60000010000 */
[----:B------:R-:W3:Y:S01]  /*76a0*/  LDL.LU R247, [R1+0x5c] ;  /* 0x00005c0001f77983 */ /* 0x000ee20000300800 */
[----:B------:R-:W-:-:S03]  /*76b0*/  FADD.FTZ R3, R248, R3 ;  /* 0x00000003f8037221 */ /* 0x000fc60000010000 */
[----:B------:R-:W3:Y:S01]  /*76c0*/  LDL.LU R248, [R1+0x7c] ;  /* 0x00007c0001f87983 */ /* 0x000ee20000300800 */
[----:B----4-:R-:W-:Y:S02]  /*76d0*/  FADD.FTZ R0, R158, R0 ;  /* 0x000000009e007221 */ /* 0x010fe40000010000 */
[----:B------:R-:W-:Y:S02]  /*76e0*/  FADD.FTZ R25, R157, R4 ;  /* 0x000000049d197221 */ /* 0x000fe40000010000 */
[----:B------:R-:W4:Y:S04]  /*76f0*/  LDL.LU R157, [R1+0x64] ;  /* 0x00006400019d7983 */ /* 0x000f280000300800 */
[----:B------:R-:W4:Y:S01]  /*7700*/  LDL.LU R158, [R1+0x60] ;  /* 0x00006000019e7983 */ /* 0x000f220000300800 */
[----:B--2---:R-:W-:-:S04]  /*7710*/  FADD.FTZ R24, R244, R2 ;  /* 0x00000002f4187221 */ /* 0x004fc80000010000 */
[----:B------:R-:W-:Y:S02]  /*7720*/  FADD.FTZ R26, R137, R24 ;  /* 0x00000018891a7221 */ /* 0x000fe40000010000 */
[----:B------:R-:W2:Y:S01]  /*7730*/  LDL.LU R137, [R1+0xe0] ;  /* 0x0000e00001897983 */ /* 0x000ea20000300800 */
[----:B---3--:R-:W-:-:S04]  /*7740*/  FADD.FTZ R0, R248, R0 ;  /* 0x00000000f8007221 */ /* 0x008fc80000010000 */
[----:B------:R-:W-:Y:S02]  /*7750*/  FADD.FTZ R27, R136, R0 ;  /* 0x00000000881b7221 */ /* 0x000fe40000010000 */
[----:B------:R-:W3:Y:S04]  /*7760*/  LDL.LU R136, [R1+0xdc] ;  /* 0x0000dc0001887983 */ /* 0x000ee80000300800 */
[----:B------:R-:W2:Y:S04]  /*7770*/  LDL.LU R236, [R1+0x74] ;  /* 0x0000740001ec7983 */ /* 0x000ea80000300800 */
[----:B------:R-:W3:Y:S04]  /*7780*/  LDL.LU R237, [R1+0x84] ;  /* 0x0000840001ed7983 */ /* 0x000ee80000300800 */
[----:B------:R-:W3:Y:S01]  /*7790*/  LDL.LU R238, [R1+0x80] ;  /* 0x0000800001ee7983 */ /* 0x000ee20000300800 */
[----:B------:R-:W-:Y:S08]  /*77a0*/  MUFU.EX2 R93, R11 ;  /* 0x0000000b005d7308 */ /* 0x000ff00000000800 */
[----:B------:R-:W-:Y:S08]  /*77b0*/  MUFU.EX2 R94, R10 ;  /* 0x0000000a005e7308 */ /* 0x000ff00000000800 */
[----:B------:R-:W-:Y:S08]  /*77c0*/  MUFU.EX2 R84, R9 ;  /* 0x0000000900547308 */ /* 0x000ff00000000800 */
[----:B------:R1:W-:Y:S02]  /*77d0*/  MUFU.EX2 R80, R8 ;  /* 0x0000000800507308 */ /* 0x0003e40000000800 */
[----:B-1----:R-:W1:Y:S06]  /*77e0*/  LDSM.16.MT88.4 R8, [R219+0xb000] ;  /* 0x00b00000db08783b */ /* 0x002e6c0000004200 */
[----:B------:R-:W1:Y:S08]  /*77f0*/  MUFU.EX2 R92, R28 ;  /* 0x0000001c005c7308 */ /* 0x000e700000000800 */
[----:B------:R-:W1:Y:S08]  /*7800*/  MUFU.EX2 R70, R29 ;  /* 0x0000001d00467308 */ /* 0x000e700000000800 */
[----:B------:R-:W-:Y:S08]  /*7810*/  MUFU.EX2 R68, R46 ;  /* 0x0000002e00447308 */ /* 0x000ff00000000800 */
[----:B------:R-:W-:Y:S08]  /*7820*/  MUFU.EX2 R47, R45 ;  /* 0x0000002d002f7308 */ /* 0x000ff00000000800 */
[----:B------:R-:W-:Y:S08]  /*7830*/  MUFU.EX2 R104, R104 ;  /* 0x0000006800687308 */ /* 0x000ff00000000800 */
[----:B------:R-:W1:Y:S08]  /*7840*/  MUFU.EX2 R106, R106 ;  /* 0x0000006a006a7308 */ /* 0x000e700000000800 */
[----:B------:R-:W-:Y:S08]  /*7850*/  MUFU.EX2 R116, R116 ;  /* 0x0000007400747308 */ /* 0x000ff00000000800 */
[----:B------:R-:W1:Y:S08]  /*7860*/  MUFU.EX2 R118, R118 ;  /* 0x0000007600767308 */ /* 0x000e700000000800 */
[----:B------:R-:W-:Y:S08]  /*7870*/  MUFU.EX2 R46, R44 ;  /* 0x0000002c002e7308 */ /* 0x000ff00000000800 */
[----:B------:R-:W4:Y:S01]  /*7880*/  MUFU.EX2 R45, R31 ;  /* 0x0000001f002d7308 */ /* 0x000f220000000800 */
[----:B-1----:R-:W-:-:S02]  /*7890*/  F2FP.PACK_AB R4, R93, R92 ;  /* 0x0000005c5d04723e */ /* 0x002fc400000000ff */
[----:B------:R-:W-:Y:S02]  /*78a0*/  F2FP.PACK_AB R5, R72, R80 ;  /* 0x000000504805723e */ /* 0x000fe400000000ff */
[----:B------:R-:W-:Y:S02]  /*78b0*/  F2FP.PACK_AB R6, R84, R94 ;  /* 0x0000005e5406723e */ /* 0x000fe400000000ff */
[----:B------:R-:W-:Y:S01]  /*78c0*/  F2FP.PACK_AB R7, R70, R69 ;  /* 0x000000454607723e */ /* 0x000fe200000000ff */
[----:B------:R-:W-:Y:S01]  /*78d0*/  FADD.FTZ R3, R246, R3 ;  /* 0x00000003f6037221 */ /* 0x000fe20000010000 */
[----:B------:R1:W-:Y:S01]  /*78e0*/  MUFU.EX2 R44, R30 ;  /* 0x0000001e002c7308 */ /* 0x0003e20000000800 */
[----:B------:R-:W-:Y:S02]  /*78f0*/  FADD.FTZ R2, R247, R25 ;  /* 0x00000019f7027221 */ /* 0x000fe40000010000 */
[----:B----4-:R-:W-:Y:S02]  /*7900*/  FADD.FTZ R25, R157, R3 ;  /* 0x000000039d197221 */ /* 0x010fe40000010000 */
[----:B------:R-:W-:Y:S01]  /*7910*/  HMMA.16816.F32 R196, R4, R20, R196 ;  /* 0x0000001404c4723c */ /* 0x000fe200000018c4 */
[----:B------:R-:W-:-:S07]  /*7920*/  FADD.FTZ R24, R158, R2 ;  /* 0x000000029e187221 */ /* 0x000fce0000010000 */
[C---:B------:R-:W-:Y:S08]  /*7930*/  HMMA.16816.F32 R184, R4.reuse, R22, R184 ;  /* 0x0000001604b8723c */ /* 0x040ff000000018b8 */
[C---:B------:R-:W-:Y:S08]  /*7940*/  HMMA.16816.F32 R164, R4.reuse, R16, R164 ;  /* 0x0000001004a4723c */ /* 0x040ff000000018a4 */
[C---:B------:R-:W-:Y:S08]  /*7950*/  HMMA.16816.F32 R100, R4.reuse, R18, R100 ;  /* 0x000000120464723c */ /* 0x040ff00000001864 */
[C---:B------:R-:W-:Y:S08]  /*7960*/  HMMA.16816.F32 R88, R4.reuse, R12, R88 ;  /* 0x0000000c0458723c */ /* 0x040ff00000001858 */
[C---:B------:R-:W-:Y:S08]  /*7970*/  HMMA.16816.F32 R76, R4.reuse, R14, R76 ;  /* 0x0000000e044c723c */ /* 0x040ff0000000184c */
[C---:B------:R-:W-:Y:S08]  /*7980*/  HMMA.16816.F32 R144, R4.reuse, R8, R144 ;  /* 0x000000080490723c */ /* 0x040ff00000001890 */
[----:B-1----:R-:W-:Y:S07]  /*7990*/  HMMA.16816.F32 R28, R4, R10, R112 ;  /* 0x0000000a041c723c */ /* 0x002fee0000001870 */
[----:B------:R-:W-:-:S02]  /*79a0*/  F2FP.PACK_AB R4, R106, R104 ;  /* 0x000000686a04723e */ /* 0x000fc400000000ff */
[----:B------:R-:W-:Y:S02]  /*79b0*/  F2FP.PACK_AB R5, R47, R68 ;  /* 0x000000442f05723e */ /* 0x000fe400000000ff */
[----:B------:R-:W-:Y:S02]  /*79c0*/  F2FP.PACK_AB R6, R118, R116 ;  /* 0x000000747606723e */ /* 0x000fe400000000ff */
[----:B------:R-:W-:Y:S02]  /*79d0*/  F2FP.PACK_AB R7, R45, R46 ;  /* 0x0000002e2d07723e */ /* 0x000fe400000000ff */
[----:B------:R-:W-:Y:S02]  /*79e0*/  MOV R214, R150 ;  /* 0x0000009600d67202 */ /* 0x000fe40000000f00 */
[----:B------:R-:W-:-:S03]  /*79f0*/  MOV R215, R160 ;  /* 0x000000a000d77202 */ /* 0x000fc60000000f00 */
[----:B------:R-:W-:Y:S01]  /*7a00*/  HMMA.16816.F32 R60, R4, R8, R60 ;  /* 0x00000008043c723c */ /* 0x000fe2000000183c */
[----:B------:R-:W-:Y:S01]  /*7a10*/  MOV R239, R141 ;  /* 0x0000008d00ef7202 */ /* 0x000fe20000000f00 */
[----:B------:R-:W-:Y:S01]  /*7a20*/  IMAD.MOV.U32 R246, RZ, RZ, R175 ;  /* 0x000000fffff67224 */ /* 0x000fe200078e00af */
[----:B------:R-:W-:-:S04]  /*7a30*/  MOV R241, R152 ;  /* 0x0000009800f17202 */ /* 0x000fc80000000f00 */
[----:B------:R-:W-:Y:S01]  /*7a40*/  FADD.FTZ R8, R135, R27 ;  /* 0x0000001b87087221 */ /* 0x000fe20000010000 */
[C---:B------:R-:W-:Y:S01]  /*7a50*/  HMMA.16816.F32 R64, R4.reuse, R20, R64 ;  /* 0x000000140440723c */ /* 0x040fe20000001840 */
[----:B------:R-:W-:Y:S01]  /*7a60*/  IMAD.MOV.U32 R240, RZ, RZ, R154 ;  /* 0x000000fffff07224 */ /* 0x000fe200078e009a */
[----:B------:R-:W-:Y:S02]  /*7a70*/  MOV R245, R140 ;  /* 0x0000008c00f57202 */ /* 0x000fe40000000f00 */
[----:B------:R-:W-:Y:S02]  /*7a80*/  MOV R203, R151 ;  /* 0x0000009700cb7202 */ /* 0x000fe40000000f00 */
[----:B------:R-:W-:Y:S01]  /*7a90*/  MOV R205, R163 ;  /* 0x000000a300cd7202 */ /* 0x000fe20000000f00 */
[----:B------:R-:W-:Y:S01]  /*7aa0*/  IMAD.MOV.U32 R158, RZ, RZ, R177 ;  /* 0x000000ffff9e7224 */ /* 0x000fe200078e00b1 */
[----:B------:R-:W-:Y:S01]  /*7ab0*/  HMMA.16816.F32 R52, R4, R22, R52 ;  /* 0x000000160434723c */ /* 0x000fe20000001834 */
[----:B------:R-:W-:-:S02]  /*7ac0*/  MOV R98, R246 ;  /* 0x000000f600627202 */ /* 0x000fc40000000f00 */
[----:B------:R-:W-:Y:S01]  /*7ad0*/  MOV R209, R183 ;  /* 0x000000b700d17202 */ /* 0x000fe20000000f00 */
[----:B------:R-:W-:-:S04]  /*7ae0*/  IMAD.MOV.U32 R202, RZ, RZ, R179 ;  /* 0x000000ffffca7224 */ /* 0x000fc800078e00b3 */
[C---:B------:R-:W-:Y:S08]  /*7af0*/  HMMA.16816.F32 R40, R4.reuse, R16, R40 ;  /* 0x000000100428723c */ /* 0x040ff00000001828 */
[C---:B------:R-:W-:Y:S08]  /*7b00*/  HMMA.16816.F32 R36, R4.reuse, R18, R36 ;  /* 0x000000120424723c */ /* 0x040ff00000001824 */
[C---:B------:R-:W-:Y:S08]  /*7b10*/  HMMA.16816.F32 R32, R4.reuse, R12, R32 ;  /* 0x0000000c0420723c */ /* 0x040ff00000001820 */
[C---:B------:R-:W-:Y:S08]  /*7b20*/  HMMA.16816.F32 R48, R4.reuse, R14, R48 ;  /* 0x0000000e0430723c */ /* 0x040ff00000001830 */
[----:B------:R-:W-:Y:S01]  /*7b30*/  HMMA.16816.F32 R56, R4, R10, R56 ;  /* 0x0000000a0438723c */ /* 0x000fe20000001838 */
[----:B------:R-:W-:Y:S01]  /*7b40*/  MOV R157, R178 ;  /* 0x000000b2009d7202 */ /* 0x000fe20000000f00 */
[----:B------:R-:W1:Y:S01]  /*7b50*/  MUFU.EX2 R138, R138 ;  /* 0x0000008a008a7308 */ /* 0x000e620000000800 */
[----:B------:R-:W-:Y:S01]  /*7b60*/  MOV R247, R176 ;  /* 0x000000b000f77202 */ /* 0x000fe20000000f00 */
[----:B------:R-:W-:Y:S01]  /*7b70*/  LDSM.16.MT88.4 R12, [R219+0xb800] ;  /* 0x00b80000db0c783b */ /* 0x000fe20000004200 */
[----:B--2---:R-:W-:-:S02]  /*7b80*/  FADD.FTZ R3, R236, R26 ;  /* 0x0000001aec037221 */ /* 0x004fc40000010000 */
[----:B---3--:R-:W-:Y:S02]  /*7b90*/  FADD.FTZ R2, R237, R25 ;  /* 0x00000019ed027221 */ /* 0x008fe40000010000 */
        /* <DEDUP_REMOVED lines=37> */
[----:B------:R-:W2:Y:S01]  /*7df0*/  MUFU.EX2 R130, R130 ;  /* 0x0000008200827308 */ /* 0x000ea20000000800 */
[----:B------:R-:W-:Y:S01]  /*7e00*/  FADD.FTZ R0, R230, R3 ;  /* 0x00000003e6007221 */ /* 0x000fe20000010000 */
[----:B------:R-:W-:Y:S01]  /*7e10*/  LDSM.16.MT88.4 R176, [R220+0xb800] ;  /* 0x00b80000dcb0783b */ /* 0x000fe20000004200 */
[----:B------:R-:W-:-:S02]  /*7e20*/  FADD.FTZ R5, R229, R5 ;  /* 0x00000005e5057221 */ /* 0x000fc40000010000 */
[----:B------:R-:W-:Y:S01]  /*7e30*/  FADD.FTZ R3, R228, R4 ;  /* 0x00000004e4037221 */ /* 0x000fe20000010000 */
[----:B------:R3:W5:Y:S01]  /*7e40*/  LDL.LU R135, [R1+0xd8] ;  /* 0x0000d80001877983 */ /* 0x0007620000300800 */
[----:B------:R-:W-:Y:S02]  /*7e50*/  FADD.FTZ R0, R226, R0 ;  /* 0x00000000e2007221 */ /* 0x000fe40000010000 */
[----:B------:R-:W-:Y:S02]  /*7e60*/  FADD.FTZ R2, R227, R2 ;  /* 0x00000002e3027221 */ /* 0x000fe40000010000 */
        /* <DEDUP_REMOVED lines=8> */
[----:B------:R-:W-:Y:S01]  /*7ef0*/  MOV R239, R202 ;  /* 0x000000ca00ef7202 */ /* 0x000fe20000000f00 */
[----:B------:R-:W-:-:S02]  /*7f00*/  FADD.FTZ R2, R223, R2 ;  /* 0x00000002df027221 */ /* 0x000fc40000010000 */
        /* <DEDUP_REMOVED lines=10> */
[----:B------:R-:W-:-:S02]  /*7fb0*/  FADD.FTZ R2, R99, R2 ;  /* 0x0000000263027221 */ /* 0x000fc40000010000 */
[----:B------:R-:W-:Y:S01]  /*7fc0*/  IMAD.MOV.U32 R236, RZ, RZ, R162 ;  /* 0x000000ffffec7224 */ /* 0x000fe200078e00a2 */
[----:B------:R-:W4:Y:S01]  /*7fd0*/  MUFU.EX2 R119, R119 ;  /* 0x0000007700777308 */ /* 0x000f220000000800 */
[----:B------:R-:W-:Y:S01]  /*7fe0*/  FADD.FTZ R4, R109, R4 ;  /* 0x000000046d047221 */ /* 0x000fe20000010000 */
[----:B------:R-:W1:Y:S01]  /*7ff0*/  LDSM.16.MT88.4 R188, [R217+0xb800] ;  /* 0x00b80000d9bc783b */ /* 0x000e620000004200 */
[----:B------:R-:W-:Y:S02]  /*8000*/  FADD.FTZ R3, R110, R3 ;  /* 0x000000036e037221 */ /* 0x000fe40000010000 */
[----:B------:R-:W-:Y:S01]  /*8010*/  FADD.FTZ R0, R124, R0 ;  /* 0x000000007c007221 */ /* 0x000fe20000010000 */
[----:B------:R-:W1:Y:S01]  /*8020*/  LDSM.16.MT88.4 R172, [R218+0xb800] ;  /* 0x00b80000daac783b */ /* 0x000e620000004200 */
[----:B------:R-:W-:Y:S02]  /*8030*/  FADD.FTZ R2, R111, R2 ;  /* 0x000000026f027221 */ /* 0x000fe40000010000 */
[----:B------:R-:W-:Y:S01]  /*8040*/  FADD.FTZ R4, R125, R4 ;  /* 0x000000047d047221 */ /* 0x000fe20000010000 */
[----:B------:R-:W1:Y:S01]  /*8050*/  MUFU.EX2 R139, R139 ;  /* 0x0000008b008b7308 */ /* 0x000e620000000800 */
[----:B------:R-:W-:Y:S01]  /*8060*/  FADD.FTZ R3, R126, R3 ;  /* 0x000000037e037221 */ /* 0x000fe20000010000 */
[----:B------:R3:W5:Y:S01]  /*8070*/  LDL.LU R134, [R1+0xd4] ;  /* 0x0000d40001867983 */ /* 0x0007620000300800 */
[----:B------:R-:W-:-:S02]  /*8080*/  FADD.FTZ R0, R211, R0 ;  /* 0x00000000d3007221 */ /* 0x000fc40000010000 */
[----:B------:R-:W-:Y:S02]  /*8090*/  FADD.FTZ R2, R127, R2 ;  /* 0x000000027f027221 */ /* 0x000fe40000010000 */
        /* <DEDUP_REMOVED lines=16> */
[----:B------:R-:W-:Y:S01]  /*81a0*/  MOV R248, R170 ;  /* 0x000000aa00f87202 */ /* 0x000fe20000000f00 */
        /* <DEDUP_REMOVED lines=24> */
[----:B------:R-:W-:Y:S01]  /*8330*/  IMAD.MOV.U32 R247, RZ, RZ, R181 ;  /* 0x000000fffff77224 */ /* 0x000fe200078e00b5 */
        /* <DEDUP_REMOVED lines=24> */
[----:B------:R-:W2:Y:S01]  /*84c0*/  MUFU.EX2 R7, R149 ;  /* 0x0000009500077308 */ /* 0x000ea20000000800 */
[----:B------:R-:W-:Y:S01]  /*84d0*/  FADD.FTZ R0, R69, R0 ;  /* 0x0000000045007221 */ /* 0x000fe20000010000 */
[----:B------:R3:W5:Y:S01]  /*84e0*/  LDL.LU R224, [R1+0x9c] ;  /* 0x00009c0001e07983 */ /* 0x0007620000300800 */
[----:B------:R-:W-:Y:S02]  /*84f0*/  FADD.FTZ R2, R94, R2 ;  /* 0x000000025e027221 */ /* 0x000fe40000010000 */
[----:B------:R-:W-:Y:S01]  /*8500*/  FADD.FTZ R4, R118, R4 ;  /* 0x0000000476047221 */ /* 0x000fe20000010000 */
[----:B------:R3:W5:Y:S01]  /*8510*/  LDL.LU R223, [R1+0x98] ;  /* 0x0000980001df7983 */ /* 0x0007620000300800 */
[----:B------:R-:W-:Y:S01]  /*8520*/  FADD.FTZ R3, R45, R3 ;  /* 0x000000032d037221 */ /* 0x000fe20000010000 */
[----:B------:R-:W3:Y:S01]  /*8530*/  MUFU.EX2 R133, R133 ;  /* 0x0000008500857308 */ /* 0x000ee20000000800 */
[----:B------:R-:W-:Y:S01]  /*8540*/  FADD.FTZ R0, R70, R0 ;  /* 0x0000000046007221 */ /* 0x000fe20000010000 */
[----:B------:R3:W5:Y:S01]  /*8550*/  LDL.LU R222, [R1+0x94] ;  /* 0x0000940001de7983 */ /* 0x0007620000300800 */
[----:B------:R-:W-:-:S02]  /*8560*/  FADD.FTZ R2, R84, R2 ;  /* 0x0000000254027221 */ /* 0x000fc40000010000 */
[----:B-1----:R-:W-:Y:S01]  /*8570*/  FADD.FTZ R4, R138, R4 ;  /* 0x000000048a047221 */ /* 0x002fe20000010000 */
[----:B------:R1:W5:Y:S02]  /*8580*/  LDL.LU R221, [R1+0x90] ;  /* 0x0000900001dd7983 */ /* 0x0003640000300800 */
[----:B------:R-:W1:Y:S01]  /*8590*/  MUFU.EX2 R123, R123 ;  /* 0x0000007b007b7308 */ /* 0x000e620000000800 */
[----:B--2---:R-:W-:Y:S01]  /*85a0*/  FADD.FTZ R3, R130, R3 ;  /* 0x0000000382037221 */ /* 0x004fe20000010000 */
[----:B------:R2:W5:Y:S01]  /*85b0*/  LDL.LU R216, [R1+0x8c] ;  /* 0x00008c0001d87983 */ /* 0x0005620000300800 */
[----:B----4-:R-:W-:-:S05]  /*85c0*/  FADD.FTZ R0, R119, R0 ;  /* 0x0000000077007221 */ /* 0x010fca0000010000 */
[----:B------:R-:W4:Y:S01]  /*85d0*/  MUFU.EX2 R117, R117 ;  /* 0x0000007500757308 */ /* 0x000f220000000800 */
        /* <DEDUP_REMOVED lines=10> */
[----:B---3--:R-:W-:Y:S02]  /*8680*/  FADD.FTZ R3, R133, R3 ;  /* 0x0000000385037221 */ /* 0x008fe40000010000 */
[----:B-1----:R-:W-:-:S02]  /*8690*/  FADD.FTZ R0, R123, R0 ;  /* 0x000000007b007221 */ /* 0x002fc40000010000 */
[----:B----4-:R-:W-:Y:S01]  /*86a0*/  FADD.FTZ R2, R117, R2 ;  /* 0x0000000275027221 */ /* 0x010fe20000010000 */
        /* <DEDUP_REMOVED lines=29> */
[----:B--2---:R-:W2:Y:S01]  /*8880*/  LDL.64 R246, [R1+0x28] ;  /* 0x0000280001f67983 */ /* 0x004ea20000100a00 */
[----:B------:R-:W-:Y:S01]  /*8890*/  MOV R0, c[0x0][0x1a4] ;  /* 0x0000690000007a02 */ /* 0x000fe20000000f00 */
[----:B------:R-:W-:Y:S01]  /*88a0*/  IMAD.MOV.U32 R2, RZ, RZ, c[0x0][0x1a4] ;  /* 0x00006900ff027624 */ /* 0x000fe200078e00ff */
[----:B------:R-:W-:Y:S01]  /*88b0*/  MOV R4, c[0x0][0x1a4] ;  /* 0x0000690000047a02 */ /* 0x000fe20000000f00 */
[----:B------:R-:W-:Y:S01]  /*88c0*/  ULDC.64 UR4, c[0x0][0x1a0] ;  /* 0x0000680000047ab9 */ /* 0x000fe20000000a00 */
[----:B------:R-:W-:Y:S01]  /*88d0*/  MOV R3, c[0x0][0x1a4] ;  /* 0x0000690000037a02 */ /* 0x000fe20000000f00 */
[----:B-----5:R-:W-:Y:S01]  /*88e0*/  IMAD.MOV.U32 R133, RZ, RZ, R136 ;  /* 0x000000ffff857224 */ /* 0x020fe200078e0088 */
[----:B------:R-:W-:Y:S01]  /*88f0*/  MOV R139, R135 ;  /* 0x00000087008b7202 */ /* 0x000fe20000000f00 */
[----:B------:R-:W-:Y:S01]  /*8900*/  USHF.L.U64.HI UR6, UR4, 0x4, UR5 ;  /* 0x0000000404067899 */ /* 0x000fe20008010205 */
[----:B------:R-:W-:Y:S01]  /*8910*/  MOV R132, R137 ;  /* 0x0000008900847202 */ /* 0x000fe20000000f00 */
[----:B------:R-:W-:Y:S01]  /*8920*/  USHF.L.U32 UR11, UR4, 0x4, URZ ;  /* 0x00000004040b7899 */ /* 0x000fe2000800063f */
[----:B------:R-:W-:Y:S01]  /*8930*/  MOV R138, R134 ;  /* 0x00000086008a7202 */ /* 0x000fe20000000f00 */
[----:B------:R-:W-:-:S02]  /*8940*/  ULEA.HI.SX32 UR8, UR8, 0xfffffffe, 0x19 ;  /* 0xfffffffe08087891 */ /* 0x000fc4000f8fca3f */
[----:B------:R-:W-:Y:S01]  /*8950*/  ULDC.64 UR4, c[0x0][0x1a0] ;  /* 0x0000680000047ab9 */ /* 0x000fe20000000a00 */
[----:B--2---:R-:W-:-:S13]  /*8960*/  ISETP.GE.AND P0, PT, R246, c[0x0][0x220], PT ;  /* 0x00008800f6007a0c */ /* 0x004fda0003f06270 */
[----:B------:R-:W-:Y:S02]  /*8970*/  @!P0 IMAD R0, R0, 0x30, RZ ;  /* 0x0000003000008824 */ /* 0x000fe400078e02ff */
[----:B------:R-:W-:-:S03]  /*8980*/  @!P0 IMAD R5, R2, 0x50, RZ ;  /* 0x0000005002058824 */ /* 0x000fc600078e02ff */
[----:B------:R1:W-:Y:S01]  /*8990*/  @!P0 STL [R1+0x44], R0 ;  /* 0x0000440001008387 */ /* 0x0003e20000100800 */
[----:B------:R-:W-:-:S03]  /*89a0*/  @!P0 IMAD R2, R3, 0x60, RZ ;  /* 0x0000006003028824 */ /* 0x000fc600078e02ff */
[----:B------:R2:W-:Y:S01]  /*89b0*/  @!P0 STL [R1+0x40], R5 ;  /* 0x0000400501008387 */ /* 0x0005e20000100800 */
[----:B-1----:R-:W-:-:S05]  /*89c0*/  @!P0 IMAD R0, R4, 0x70, RZ ;  /* 0x0000007004008824 */ /* 0x002fca00078e02ff */
[----:B------:R2:W-:Y:S04]  /*89d0*/  @!P0 STL [R1+0x38], R0 ;  /* 0x0000380001008387 */ /* 0x0005e80000100800 */
[----:B------:R2:W-:Y:S01]  /*89e0*/  @!P0 STL [R1+0x3c], R2 ;  /* 0x00003c0201008387 */ /* 0x0005e20000100800 */
[----:B------:R-:W-:Y:S05]  /*89f0*/  BRA `(.L_x_159) ;  /* 0x00000a2000007947 */ /* 0x000fea0003800000 */
.L_x_161:
[----:B------:R-:W-:Y:S01]  /*8a00*/  IMAD.U32 R0, RZ, RZ, UR8 ;  /* 0x00000008ff007e24 */ /* 0x000fe2000f8e00ff */
[----:B------:R-:W2:Y:S01]  /*8a10*/  LDL.64 R238, [R1+0x8] ;  /* 0x0000080001ee7983 */ /* 0x000ea20000100a00 */
[----:B------:R-:W-:Y:S03]  /*8a20*/  IMAD.U32 R2, RZ, RZ, UR8 ;  /* 0x00000008ff027e24 */ /* 0x000fe6000f8e00ff */
[----:B------:R-:W-:Y:S01]  /*8a30*/  @!P0 IADD3 R0, R0, -0x1, RZ ;  /* 0xffffffff00008810 */ /* 0x000fe20007ffe0ff */
[----:B------:R-:W3:Y:S01]  /*8a40*/  LDL.64 R236, [R1] ;  /* 0x0000000001ec7983 */ /* 0x000ee20000100a00 */
[----:B------:R-:W-:Y:S02]  /*8a50*/  @!P0 IADD3 R2, R2, -0x1, RZ ;  /* 0xffffffff02028810 */ /* 0x000fe40007ffe0ff */
[----:B------:R-:W-:Y:S01]  /*8a60*/  @!P0 SHF.R.S32.HI R3, RZ, 0x1f, R0 ;  /* 0x0000001fff038819 */ /* 0x000fe20000011400 */
[C---:B------:R-:W-:Y:S01]  /*8a70*/  @!P0 IMAD.WIDE.U32 R134, R0.reuse, c[0x0][0x198], RZ ;  /* 0x0000660000868a25 */ /* 0x040fe200078e00ff */
[----:B------:R1:W-:Y:S03]  /*8a80*/  @P0 STS.128 [R235+0x4000], RZ ;  /* 0x004000ffeb000388 */ /* 0x0003e60000000c00 */
[----:B------:R-:W-:Y:S01]  /*8a90*/  @!P0 IMAD R136, R3, c[0x0][0x198], RZ ;  /* 0x0000660003888a24 */ /* 0x000fe200078e02ff */
[----:B------:R-:W-:Y:S03]  /*8aa0*/  @!P0 SHF.R.S32.HI R3, RZ, 0x1f, R2 ;  /* 0x0000001fff038819 */ /* 0x000fe60000011402 */
[----:B------:R-:W-:Y:S02]  /*8ab0*/  @!P0 IMAD R136, R0, c[0x0][0x19c], R136 ;  /* 0x0000670000888a24 */ /* 0x000fe400078e0288 */
[----:B------:R-:W-:Y:S02]  /*8ac0*/  @!P0 IMAD R3, R3, c[0x0][0x198], RZ ;  /* 0x0000660003038a24 */ /* 0x000fe400078e02ff */
[----:B------:R-:W-:Y:S02]  /*8ad0*/  @!P0 IMAD.IADD R136, R135, 0x1, R136 ;  /* 0x0000000187888824 */ /* 0x000fe400078e0288 */
[C---:B------:R-:W-:Y:S02]  /*8ae0*/  @!P0 IMAD R135, R2.reuse, c[0x0][0x19c], R3 ;  /* 0x0000670002878a24 */ /* 0x040fe400078e0203 */
[----:B------:R-:W-:Y:S04]  /*8af0*/  @!P0 IMAD.WIDE.U32 R2, R2, c[0x0][0x198], RZ ;  /* 0x0000660002028a25 */ /* 0x000fe800078e00ff */
[----:B------:R-:W-:Y:S01]  /*8b00*/  @!P0 IMAD.IADD R135, R3, 0x1, R135 ;  /* 0x0000000103878824 */ /* 0x000fe200078e0287 */
[CC--:B--2---:R-:W-:Y:S04]  /*8b10*/  @!P0 LEA R0, P2, R134.reuse, R238.reuse, 0x7 ;  /* 0x000000ee86008211 */ /* 0x0c4fe800078438ff */
[-C--:B---3--:R-:W-:Y:S01]  /*8b20*/  @!P0 LEA.HI.X R136, R134, R237.reuse, R136, 0x7, P2 ;  /* 0x000000ed86888211 */ /* 0x088fe200010f3c88 */
[----:B------:R-:W-:Y:S01]  /*8b30*/  IMAD.U32 R134, RZ, RZ, UR8 ;  /* 0x00000008ff867e24 */ /* 0x000fe2000f8e00ff */
[----:B------:R-:W-:Y:S04]  /*8b40*/  @!P0 LEA R137, P2, R2, R238, 0x7 ;  /* 0x000000ee02898211 */ /* 0x000fe800078438ff */
[----:B------:R-:W-:Y:S02]  /*8b50*/  @!P0 IADD3 R3, R134, -0x1, RZ ;  /* 0xffffffff86038810 */ /* 0x000fe40007ffe0ff */
[-C--:B------:R-:W-:Y:S02]  /*8b60*/  @!P0 LEA.HI.X R204, R2, R237.reuse, R135, 0x7, P2 ;  /* 0x000000ed02cc8211 */ /* 0x080fe400010f3c87 */
[C---:B------:R-:W-:Y:S02]  /*8b70*/  @!P0 LEA R134, P2, R0.reuse, c[0x0][0x168], 0x1 ;  /* 0x00005a0000868a11 */ /* 0x040fe400078408ff */
[----:B------:R-:W-:Y:S02]  /*8b80*/  @!P0 SHF.R.S32.HI R2, RZ, 0x1f, R3 ;  /* 0x0000001fff028819 */ /* 0x000fe40000011403 */
[----:B------:R-:W-:Y:S03]  /*8b90*/  @!P0 LEA.HI.X R135, R0, c[0x0][0x16c], R136, 0x1, P2 ;  /* 0x00005b0000878a11 */ /* 0x000fe600010f0c88 */
[----:B------:R-:W-:Y:S02]  /*8ba0*/  @!P0 IMAD R2, R2, c[0x0][0x198], RZ ;  /* 0x0000660002028a24 */ /* 0x000fe400078e02ff */
[----:B------:R-:W-:Y:S01]  /*8bb0*/  @!PT LDS RZ, [RZ] ;  /* 0x00000000fffff984 */ /* 0x000fe20000000800 */
[----:B------:R-:W-:Y:S01]  /*8bc0*/  @!PT LDS RZ, [RZ] ;  /* 0x00000000fffff984 */ /* 0x000fe20000000800 */
[----:B------:R-:W-:Y:S01]  /*8bd0*/  @!PT LDS RZ, [RZ] ;  /* 0x00000000fffff984 */ /* 0x000fe20000000800 */
[----:B------:R2:W-:Y:S02]  /*8be0*/  @!P0 LDGSTS.E.BYPASS.LTC128B.128 [R235+0x4000], [R134.64] ;  /* 0x0400000086eb8fae */ /* 0x0005e4000b901d52 */
[C---:B------:R-:W-:Y:S02]  /*8bf0*/  @!P0 IMAD R0, R3.reuse, c[0x0][0x19c], R2 ;  /* 0x0000670003008a24 */ /* 0x040fe400078e0202 */
[----:B------:R-:W-:Y:S01]  /*8c00*/  @!P0 IMAD.WIDE.U32 R2, R3, c[0x0][0x198], RZ ;  /* 0x0000660003028a25 */ /* 0x000fe200078e00ff */
[----:B------:R1:W-:Y:S04]  /*8c10*/  @P0 STS.128 [R235+0x4800], RZ ;  /* 0x004800ffeb000388 */ /* 0x0003e80000000c00 */
[----:B------:R-:W-:Y:S02]  /*8c20*/  @!P0 IADD3 R0, R3, R0, RZ ;  /* 0x0000000003008210 */ /* 0x000fe40007ffe0ff */
[CC--:B--2---:R-:W-:Y:S04]  /*8c30*/  @!P0 LEA R134, P2, R2.reuse, R238.reuse, 0x7 ;  /* 0x000000ee02868211 */ /* 0x0c4fe800078438ff */
[-C--:B------:R-:W-:Y:S01]  /*8c40*/  @!P0 LEA.HI.X R135, R2, R237.reuse, R0, 0x7, P2 ;  /* 0x000000ed02878211 */ /* 0x080fe200010f3c00 */
[----:B------:R-:W-:Y:S02]  /*8c50*/  @!P0 IMAD.MOV.U32 R2, RZ, RZ, c[0x0][0x198] ;  /* 0x00006600ff028624 */ /* 0x000fe400078e00ff */
[----:B------:R-:W-:Y:S02]  /*8c60*/  @!P0 IMAD.MOV.U32 R0, RZ, RZ, c[0x0][0x19c] ;  /* 0x00006700ff008624 */ /* 0x000fe400078e00ff */
[----:B------:R-:W-:Y:S04]  /*8c70*/  @!P0 IMAD.WIDE.U32 R2, R2, 0x30, R134 ;  /* 0x0000003002028825 */ /* 0x000fe800078e0086 */
[----:B------:R-:W-:Y:S01]  /*8c80*/  @!P0 IMAD R0, R0, 0x30, RZ ;  /* 0x0000003000008824 */ /* 0x000fe200078e02ff */
[----:B------:R-:W-:Y:S01]  /*8c90*/  @!P0 LEA R136, P2, R2, c[0x0][0x168], 0x1 ;  /* 0x00005a0002888a11 */ /* 0x000fe200078408ff */
[----:B------:R-:W-:Y:S02]  /*8ca0*/  IMAD.U32 R134, RZ, RZ, UR8 ;  /* 0x00000008ff867e24 */ /* 0x000fe4000f8e00ff */
[----:B------:R-:W-:Y:S01]  /*8cb0*/  @!P0 IMAD.IADD R135, R0, 0x1, R3 ;  /* 0x0000000100878824 */ /* 0x000fe200078e0203 */
[----:B------:R-:W-:Y:S02]  /*8cc0*/  @!P0 IADD3 R0, P3, R137, UR20, RZ ;  /* 0x0000001489008c10 */ /* 0x000fe4000ff7e0ff */
[----:B------:R-:W-:Y:S02]  /*8cd0*/  @!P0 IADD3 R3, R134, -0x1, RZ ;  /* 0xffffffff86038810 */ /* 0x000fe40007ffe0ff */
[----:B------:R-:W-:Y:S02]  /*8ce0*/  @!P0 LEA.HI.X R137, R2, c[0x0][0x16c], R135, 0x1, P2 ;  /* 0x00005b0002898a11 */ /* 0x000fe400010f0c87 */
[----:B------:R-:W-:Y:S02]  /*8cf0*/  @!P0 LEA R134, P2, R0, c[0x0][0x168], 0x1 ;  /* 0x00005a0000868a11 */ /* 0x000fe400078408ff */
[----:B------:R-:W-:Y:S02]  /*8d00*/  @!P0 IADD3.X R135, R204, UR9, RZ, P3, !PT ;  /* 0x00000009cc878c10 */ /* 0x000fe40009ffe4ff */
        /* <DEDUP_REMOVED lines=10> */
[C---:B------:R-:W-:Y:S02]  /*8db0*/  @!P0 LEA R204, P2, R2.reuse, R238, 0x7 ;  /* 0x000000ee02cc8211 */ /* 0x040fe400078438ff */
[----:B------:R-:W-:Y:S01]  /*8dc0*/  @!P0 IADD3 R0, R3, R0, RZ ;  /* 0x0000000003008210 */ /* 0x000fe20007ffe0ff */
[----:B--2---:R-:W-:Y:S03]  /*8dd0*/  @!P0 IMAD.MOV.U32 R134, RZ, RZ, c[0x0][0x19c] ;  /* 0x00006700ff868624 */ /* 0x004fe600078e00ff */
[----:B------:R-:W-:Y:S01]  /*8de0*/  @!P0 LEA.HI.X R135, R2, R237, R0, 0x7, P2 ;  /* 0x000000ed02878211 */ /* 0x000fe200010f3c00 */
[----:B------:R-:W-:Y:S02]  /*8df0*/  @!P0 IMAD.MOV.U32 R0, RZ, RZ, c[0x0][0x198] ;  /* 0x00006600ff008624 */ /* 0x000fe400078e00ff */
[----:B------:R-:W-:Y:S03]  /*8e00*/  IMAD.U32 R2, RZ, RZ, UR8 ;  /* 0x00000008ff027e24 */ /* 0x000fe6000f8e00ff */
[----:B------:R-:W-:Y:S02]  /*8e10*/  @!P0 LEA R3, P2, R0, R204, 0x5 ;  /* 0x000000cc00038211 */ /* 0x000fe400078428ff */
[----:B------:R-:W-:Y:S02]  /*8e20*/  @!P0 IADD3 R2, R2, -0x1, RZ ;  /* 0xffffffff02028810 */ /* 0x000fe40007ffe0ff */
[----:B------:R-:W-:Y:S02]  /*8e30*/  @!P0 LEA.HI.X R135, R0, R135, R134, 0x5, P2 ;  /* 0x0000008700878211 */ /* 0x000fe400010f2c86 */
        /* <DEDUP_REMOVED lines=10> */
[----:B------:R1:W-:Y:S03]  /*8ee0*/  @P0 STS.128 [R235+0x5800], RZ ;  /* 0x005800ffeb000388 */ /* 0x0003e60000000c00 */
[----:B------:R-:W-:Y:S02]  /*8ef0*/  @!P0 IMAD.IADD R0, R3, 0x1, R0 ;  /* 0x0000000103008824 */ /* 0x000fe400078e0200 */
[----:B------:R-:W-:Y:S01]  /*8f00*/  @!PT LDS RZ, [RZ] ;  /* 0x00000000fffff984 */ /* 0x000fe20000000800 */
[----:B------:R-:W-:Y:S01]  /*8f10*/  @!PT LDS RZ, [RZ] ;  /* 0x00000000fffff984 */ /* 0x000fe20000000800 */
[----:B------:R-:W-:Y:S01]  /*8f20*/  @!PT LDS RZ, [RZ] ;  /* 0x00000000fffff984 */ /* 0x000fe20000000800 */
[----:B------:R3:W-:Y:S05]  /*8f30*/  @!P0 LDGSTS.E.BYPASS.LTC128B.128 [R235+0x5800], [R136.64] ;  /* 0x0580000088eb8fae */ /* 0x0007ea000b901d52 */
[----:B------:R1:W-:Y:S01]  /*8f40*/  @P0 STS.128 [R235+0x6000], RZ ;  /* 0x006000ffeb000388 */ /* 0x0003e20000000c00 */
[CC--:B--2---:R-:W-:Y:S04]  /*8f50*/  @!P0 LEA R134, P2, R2.reuse, R238.reuse, 0x7 ;  /* 0x000000ee02868211 */ /* 0x0c4fe800078438ff */
[-C--:B------:R-:W-:Y:S01]  /*8f60*/  @!P0 LEA.HI.X R135, R2, R237.reuse, R0, 0x7, P2 ;  /* 0x000000ed02878211 */ /* 0x080fe200010f3c00 */
[----:B------:R-:W-:Y:S01]  /*8f70*/  @!P0 IMAD.MOV.U32 R0, RZ, RZ, c[0x0][0x19c] ;  /* 0x00006700ff008624 */ /* 0x000fe200078e00ff */
[----:B------:R-:W-:Y:S03]  /*8f80*/  @!P0 MOV R2, c[0x0][0x198] ;  /* 0x0000660000028a02 */ /* 0x000fe60000000f00 */
[----:B------:R-:W-:Y:S02]  /*8f90*/  @!P0 IMAD R0, R0, 0x50, RZ ;  /* 0x0000005000008824 */ /* 0x000fe400078e02ff */
[----:B------:R-:W-:Y:S04]  /*8fa0*/  @!P0 IMAD.WIDE.U32 R2, R2, 0x50, R134 ;  /* 0x0000005002028825 */ /* 0x000fe800078e0086 */
[----:B------:R-:W-:Y:S01]  /*8fb0*/  IMAD.U32 R134, RZ, RZ, UR8 ;  /* 0x00000008ff867e24 */ /* 0x000fe2000f8e00ff */
[----:B------:R-:W-:Y:S01]  /*8fc0*/  @!P0 LEA R204, P2, R2, c[0x0][0x168], 0x1 ;  /* 0x00005a0002cc8a11 */ /* 0x000fe200078408ff */
[----:B------:R-:W-:Y:S03]  /*8fd0*/  @!P0 IMAD.IADD R0, R0, 0x1, R3 ;  /* 0x0000000100008824 */ /* 0x000fe600078e0203 */
[----:B------:R-:W-:Y:S02]  /*8fe0*/  @!P0 IADD3 R3, R134, -0x1, RZ ;  /* 0xffffffff86038810 */ /* 0x000fe40007ffe0ff */
[----:B------:R-:W-:Y:S02]  /*8ff0*/  @!P0 LEA.HI.X R205, R2, c[0x0][0x16c], R0, 0x1, P2 ;  /* 0x00005b0002cd8a11 */ /* 0x000fe400010f0c00 */
[----:B------:R-:W-:Y:S05]  /*9000*/  @!P0 SHF.R.S32.HI R0, RZ, 0x1f, R3 ;  /* 0x0000001fff008819 */ /* 0x000fea0000011403 */
[----:B------:R-:W-:Y:S04]  /*9010*/  @!P0 IMAD R0, R0, c[0x0][0x198], RZ ;  /* 0x0000660000008a24 */ /* 0x000fe800078e02ff */
[C---:B------:R-:W-:Y:S02]  /*9020*/  @!P0 IMAD R0, R3.reuse, c[0x0][0x19c], R0 ;  /* 0x0000670003008a24 */ /* 0x040fe400078e0200 */
[----:B------:R-:W-:Y:S04]  /*9030*/  @!P0 IMAD.WIDE.U32 R2, R3, c[0x0][0x198], RZ ;  /* 0x0000660003028a25 */ /* 0x000fe800078e00ff */
[----:B------:R-:W-:Y:S01]  /*9040*/  @!P0 IMAD.IADD R0, R3, 0x1, R0 ;  /* 0x0000000103008824 */ /* 0x000fe200078e0200 */
[CC--:B------:R-:W-:Y:S04]  /*9050*/  @!P0 LEA R134, P2, R2.reuse, R238.reuse, 0x7 ;  /* 0x000000ee02868211 */ /* 0x0c0fe800078438ff */
[-C--:B------:R-:W-:Y:S01]  /*9060*/  @!P0 LEA.HI.X R135, R2, R237.reuse, R0, 0x7, P2 ;  /* 0x000000ed02878211 */ /* 0x080fe200010f3c00 */
[----:B------:R-:W-:Y:S01]  /*9070*/  @!P0 IMAD.MOV.U32 R0, RZ, RZ, c[0x0][0x19c] ;  /* 0x00006700ff008624 */ /* 0x000fe200078e00ff */
[----:B------:R-:W-:Y:S03]  /*9080*/  @!P0 MOV R2, c[0x0][0x198] ;  /* 0x0000660000028a02 */ /* 0x000fe60000000f00 */
[----:B------:R-:W-:Y:S02]  /*9090*/  @!P0 IMAD R0, R0, 0x60, RZ ;  /* 0x0000006000008824 */ /* 0x000fe400078e02ff */
[----:B------:R-:W-:Y:S04]  /*90a0*/  @!P0 IMAD.WIDE.U32 R2, R2, 0x60, R134 ;  /* 0x0000006002028825 */ /* 0x000fe800078e0086 */
[----:B------:R-:W-:Y:S01]  /*90b0*/  IMAD.U32 R134, RZ, RZ, UR8 ;  /* 0x00000008ff867e24 */ /* 0x000fe2000f8e00ff */
[----:B---3--:R-:W-:Y:S01]  /*90c0*/  @!P0 LEA R136, P2, R2, c[0x0][0x168], 0x1 ;  /* 0x00005a0002888a11 */ /* 0x008fe200078408ff */
        /* <DEDUP_REMOVED lines=8> */
[C---:B------:R-:W-:Y:S01]  /*9150*/  @!P0 LEA R135, P2, R2.reuse, R238, 0x7 ;  /* 0x000000ee02878211 */ /* 0x040fe200078438ff */
[----:B------:R-:W-:Y:S03]  /*9160*/  @!P0 IMAD.MOV.U32 R3, RZ, RZ, c[0x0][0x19c] ;  /* 0x00006700ff038624 */ /* 0x000fe600078e00ff */
[----:B------:R-:W-:Y:S02]  /*9170*/  @!P0 LEA.HI.X R134, R2, R237, R0, 0x7, P2 ;  /* 0x000000ed02868211 */ /* 0x000fe400010f3c00 */
[----:B------:R-:W-:Y:S04]  /*9180*/  @!P0 MOV R0, c[0x0][0x198] ;  /* 0x0000660000008a02 */ /* 0x000fe80000000f00 */
[C---:B------:R-:W-:Y:S04]  /*9190*/  @!P0 LEA R2, P2, R0.reuse, R135, 0x6 ;  /* 0x0000008700028211 */ /* 0x040fe800078430ff */
[----:B------:R-:W-:Y:S02]  /*91a0*/  @!P0 LEA.HI.X R3, R0, R134, R3, 0x6, P2 ;  /* 0x0000008600038211 */ /* 0x000fe400010f3403 */
[C---:B------:R-:W-:Y:S04]  /*91b0*/  @!P0 LEA R134, P2, R2.reuse, c[0x0][0x168], 0x1 ;  /* 0x00005a0002868a11 */ /* 0x040fe800078408ff */
[----:B------:R-:W-:Y:S01]  /*91c0*/  @!P0 LEA.HI.X R135, R2, c[0x0][0x16c], R3, 0x1, P2 ;  /* 0x00005b0002878a11 */ /* 0x000fe200010f0c03 */
[----:B------:R-:W-:Y:S04]  /*91d0*/  IMAD.U32 R2, RZ, RZ, UR8 ;  /* 0x00000008ff027e24 */ /* 0x000fe8000f8e00ff */
[----:B------:R-:W-:Y:S01]  /*91e0*/  @!PT LDS RZ, [RZ] ;  /* 0x00000000fffff984 */ /* 0x000fe20000000800 */
[----:B------:R-:W-:Y:S01]  /*91f0*/  @!PT LDS RZ, [RZ] ;  /* 0x00000000fffff984 */ /* 0x000fe20000000800 */
[----:B------:R-:W-:Y:S01]  /*9200*/  @!PT LDS RZ, [RZ] ;  /* 0x00000000fffff984 */ /* 0x000fe20000000800 */
[----:B------:R2:W-:Y:S01]  /*9210*/  @!P0 LDGSTS.E.BYPASS.LTC128B.128 [R235+0x6000], [R134.64] ;  /* 0x0600000086eb8fae */ /* 0x0005e2000b901d52 */
[----:B------:R-:W-:Y:S04]  /*9220*/  @!P0 IADD3 R2, R2, -0x1, RZ ;  /* 0xffffffff02028810 */ /* 0x000fe80007ffe0ff */
[----:B------:R1:W-:Y:S01]  /*9230*/  @P0 STS.128 [R235+0x6800], RZ ;  /* 0x006800ffeb000388 */ /* 0x0003e20000000c00 */
[----:B------:R-:W-:Y:S04]  /*9240*/  @!P0 SHF.R.S32.HI R0, RZ, 0x1f, R2 ;  /* 0x0000001fff008819 */ /* 0x000fe80000011402 */
[----:B------:R-:W-:Y:S01]  /*9250*/  @!PT LDS RZ, [RZ] ;  /* 0x00000000fffff984 */ /* 0x000fe20000000800 */
[----:B------:R-:W-:Y:S01]  /*9260*/  @!PT LDS RZ, [RZ] ;  /* 0x00000000fffff984 */ /* 0x000fe20000000800 */
[----:B------:R-:W-:Y:S01]  /*9270*/  @!PT LDS RZ, [RZ] ;  /* 0x00000000fffff984 */ /* 0x000fe20000000800 */
[----:B------:R1:W-:Y:S01]  /*9280*/  @!P0 LDGSTS.E.BYPASS.LTC128B.128 [R235+0x6800], [R204.64] ;  /* 0x06800000cceb8fae */ /* 0x0003e2000b901d52 */
[----:B------:R-:W-:Y:S04]  /*9290*/  @!P0 IMAD R0, R0, c[0x0][0x198], RZ ;  /* 0x0000660000008a24 */ /* 0x000fe800078e02ff */
[----:B------:R1:W-:Y:S01]  /*92a0*/  @P0 STS.128 [R235+0x7000], RZ ;  /* 0x007000ffeb000388 */ /* 0x0003e20000000c00 */
[C---:B------:R-:W-:Y:S02]  /*92b0*/  @!P0 IMAD R0, R2.reuse, c[0x0][0x19c], R0 ;  /* 0x0000670002008a24 */ /* 0x040fe400078e0200 */
[----:B------:R-:W-:Y:S02]  /*92c0*/  @!P0 IMAD.WIDE.U32 R2, R2, c[0x0][0x198], RZ ;  /* 0x0000660002028a25 */ /* 0x000fe400078e00ff */
[----:B------:R-:W-:Y:S01]  /*92d0*/  @!PT LDS RZ, [RZ] ;  /* 0x00000000fffff984 */ /* 0x000fe20000000800 */
[----:B------:R-:W-:Y:S01]  /*92e0*/  @!PT LDS RZ, [RZ] ;  /* 0x00000000fffff984 */ /* 0x000fe20000000800 */
[----:B------:R-:W-:Y:S01]  /*92f0*/  @!PT LDS RZ, [RZ] ;  /* 0x00000000fffff984 */ /* 0x000fe20000000800 */
[----:B------:R1:W-:Y:S02]  /*9300*/  @!P0 LDGSTS.E.BYPASS.LTC128B.128 [R235+0x7000], [R136.64] ;  /* 0x0700000088eb8fae */ /* 0x0003e4000b901d52 */
[----:B------:R-:W-:Y:S03]  /*9310*/  @!P0 IMAD.IADD R0, R3, 0x1, R0 ;  /* 0x0000000103008824 */ /* 0x000fe600078e0200 */
[----:B------:R1:W-:Y:S01]  /*9320*/  @P0 STS.128 [R235+0x7800], RZ ;  /* 0x007800ffeb000388 */ /* 0x0003e20000000c00 */
[C---:B--2---:R-:W-:Y:S04]  /*9330*/  @!P0 LEA R134, P2, R2.reuse, R238, 0x7 ;  /* 0x000000ee02868211 */ /* 0x044fe800078438ff */
[----:B------:R-:W-:Y:S01]  /*9340*/  @!P0 LEA.HI.X R135, R2, R237, R0, 0x7, P2 ;  /* 0x000000ed02878211 */ /* 0x000fe200010f3c00 */
[----:B------:R-:W-:Y:S01]  /*9350*/  @!P0 IMAD.MOV.U32 R0, RZ, RZ, c[0x0][0x19c] ;  /* 0x00006700ff008624 */ /* 0x000fe200078e00ff */
[----:B------:R-:W-:Y:S03]  /*9360*/  @!P0 MOV R2, c[0x0][0x198] ;  /* 0x0000660000028a02 */ /* 0x000fe60000000f00 */
[----:B------:R-:W-:Y:S02]  /*9370*/  @!P0 IMAD R0, R0, 0x70, RZ ;  /* 0x0000007000008824 */ /* 0x000fe400078e02ff */
[----:B------:R-:W-:Y:S04]  /*9380*/  @!P0 IMAD.WIDE.U32 R2, R2, 0x70, R134 ;  /* 0x0000007002028825 */ /* 0x000fe800078e0086 */
[----:B------:R-:W-:Y:S01]  /*9390*/  @!P0 IMAD.IADD R0, R0, 0x1, R3 ;  /* 0x0000000100008824 */ /* 0x000fe200078e0203 */
[C---:B------:R-:W-:Y:S04]  /*93a0*/  @!P0 LEA R134, P2, R2.reuse, c[0x0][0x168], 0x1 ;  /* 0x00005a0002868a11 */ /* 0x040fe800078408ff */
[----:B------:R-:W-:Y:S05]  /*93b0*/  @!P0 LEA.HI.X R135, R2, c[0x0][0x16c], R0, 0x1, P2 ;  /* 0x00005b0002878a11 */ /* 0x000fea00010f0c00 */
[----:B------:R-:W-:Y:S01]  /*93c0*/  @!PT LDS RZ, [RZ] ;  /* 0x00000000fffff984 */ /* 0x000fe20000000800 */
[----:B------:R-:W-:Y:S01]  /*93d0*/  @!PT LDS RZ, [RZ] ;  /* 0x00000000fffff984 */ /* 0x000fe20000000800 */
[----:B------:R-:W-:Y:S01]  /*93e0*/  @!PT LDS RZ, [RZ] ;  /* 0x00000000fffff984 */ /* 0x000fe20000000800 */
[----:B------:R1:W-:Y:S05]  /*93f0*/  @!P0 LDGSTS.E.BYPASS.LTC128B.128 [R235+0x7800], [R134.64] ;  /* 0x0780000086eb8fae */ /* 0x0003ea000b901d52 */
[----:B------:R-:W0:Y:S01]  /*9400*/  LDGDEPBAR ;  /* 0x00000000000079af */ /* 0x000e220000000000 */
[----:B------:R-:W-:-:S05]  /*9410*/  BRA `(.L_x_160) ;  /* 0x0000110000007947 */ /* 0x000fca0003800000 */
.L_x_159:
[----:B--2---:R-:W2:Y:S01]  /*9420*/  LDL.64 R2, [R1+0x48] ;  /* 0x0000480001027983 */ /* 0x004ea20000100a00 */
[----:B------:R-:W-:Y:S01]  /*9430*/  USHF.R.S32.HI UR7, URZ, 0x1f, UR8 ;  /* 0x0000001f3f077899 */ /* 0x000fe20008011408 */
[----:B------:R-:W-:Y:S04]  /*9440*/  DEPBAR.LE SB0, 0x0 ;  /* 0x000080000000791a */ /* 0x000fe80000000000 */
[----:B------:R-:W3:Y:S01]  /*9450*/  LDL R7, [R1+0x50] ;  /* 0x0000500001077983 */ /* 0x000ee20000100800 */
[----:B------:R-:W-:Y:S01]  /*9460*/  UIMAD UR7, UR7, UR4, URZ ;  /* 0x00000004070772a4 */ /* 0x000fe2000f8e023f */
[----:B------:R-:W-:Y:S01]  /*9470*/  IMAD.MOV.U32 R8, RZ, RZ, c[0x0][0x1a0] ;  /* 0x00006800ff087624 */ /* 0x000fe200078e00ff */
[----:B------:R-:W-:Y:S01]  /*9480*/  UIMAD.WIDE.U32 UR14, UR8, UR4, URZ ;  /* 0x00000004080e72a5 */ /* 0x000fe2000f8e003f */
[----:B------:R-:W-:Y:S01]  /*9490*/  IMAD.MOV.U32 R9, RZ, RZ, c[0x0][0x1a0] ;  /* 0x00006800ff097624 */ /* 0x000fe200078e00ff */
[----:B------:R-:W-:Y:S01]  /*94a0*/  UIMAD UR7, UR8, UR5, UR7 ;  /* 0x00000005080772a4 */ /* 0x000fe2000f8e0207 */
[----:B------:R-:W4:Y:S01]  /*94b0*/  LDL R14, [R1+0x44] ;  /* 0x00004400010e7983 */ /* 0x000f220000100800 */
[----:B------:R-:W-:Y:S02]  /*94c0*/  IMAD.MOV.U32 R13, RZ, RZ, c[0x0][0x1a4] ;  /* 0x00006900ff0d7624 */ /* 0x000fe400078e00ff */
[----:B------:R-:W-:Y:S01]  /*94d0*/  UIADD3 UR7, UR15, UR7, URZ ;  /* 0x000000070f077290 */ /* 0x000fe2000fffe03f */
[----:B------:R-:W-:Y:S02]  /*94e0*/  IMAD.U32 R4, RZ, RZ, UR14 ;  /* 0x0000000eff047e24 */ /* 0x000fe4000f8e00ff */
[----:B------:R-:W5:Y:S01]  /*94f0*/  LDL R11, [R1+0x40] ;  /* 0x00004000010b7983 */ /* 0x000f620000100800 */
[----:B------:R-:W-:Y:S02]  /*9500*/  IMAD.U32 R5, RZ, RZ, UR15 ;  /* 0x0000000fff057e24 */ /* 0x000fe4000f8e00ff */
[----:B------:R-:W-:Y:S02]  /*9510*/  IMAD.MOV.U32 R12, RZ, RZ, c[0x0][0x1a4] ;  /* 0x00006900ff0c7624 */ /* 0x000fe400078e00ff */
[----:B------:R-:W-:Y:S01]  /*9520*/  IMAD.MOV.U32 R15, RZ, RZ, c[0x0][0x1a0] ;  /* 0x00006800ff0f7624 */ /* 0x000fe200078e00ff */
[----:B------:R-:W4:Y:S01]  /*9530*/  LDL R10, [R1+0x3c] ;  /* 0x00003c00010a7983 */ /* 0x000f220000100800 */
[----:B------:R-:W-:Y:S02]  /*9540*/  IMAD.MOV.U32 R16, RZ, RZ, c[0x0][0x1a0] ;  /* 0x00006800ff107624 */ /* 0x000fe400078e00ff */
[----:B------:R-:W-:Y:S03]  /*9550*/  IMAD.MOV.U32 R17, RZ, RZ, c[0x0][0x1a0] ;  /* 0x00006800ff117624 */ /* 0x000fe600078e00ff */
[----:B------:R-:W4:Y:S06]  /*9560*/  LDL R24, [R1+0x38] ;  /* 0x0000380001187983 */ /* 0x000f2c0000100800 */
[----:B------:R-:W-:Y:S06]  /*9570*/  BAR.SYNC.DEFER_BLOCKING 0x0 ;  /* 0x0000000000007b1d */ /* 0x000fec0000010000 */
[----:B------:R-:W-:Y:S01]  /*9580*/  @P0 STS.128 [R235+0x8000], RZ ;  /* 0x008000ffeb000388 */ /* 0x000fe20000000c00 */
[----:B--2---:R-:W-:Y:S01]  /*9590*/  IMAD.U32 R3, RZ, RZ, UR7 ;  /* 0x00000007ff037e24 */ /* 0x004fe2000f8e00ff */
[----:B------:R-:W-:Y:S04]  /*95a0*/  LEA R2, P1, R4, R2, 0x7 ;  /* 0x0000000204027211 */ /* 0x000fe800078238ff */
[-C--:B------:R-:W-:Y:S02]  /*95b0*/  @!P0 LEA R5, P4, R8, R2.reuse, 0x5 ;  /* 0x0000000208058211 */ /* 0x080fe400078828ff */
[----:B------:R-:W-:Y:S02]  /*95c0*/  @!P0 LEA R6, P2, R9, R2, 0x6 ;  /* 0x0000000209068211 */ /* 0x000fe400078430ff */
[----:B---3--:R-:W-:Y:S02]  /*95d0*/  LEA.HI.X R3, R4, R7, R3, 0x7, P1 ;  /* 0x0000000704037211 */ /* 0x008fe400008f3c03 */
[----:B------:R-:W-:Y:S02]  /*95e0*/  @!P0 LEA R20, P3, R5, c[0x0][0x170], 0x1 ;  /* 0x00005c0005148a11 */ /* 0x000fe400078608ff */
[-C--:B------:R-:W-:Y:S01]  /*95f0*/  @!P0 LEA.HI.X R8, R8, R3.reuse, R13, 0x5, P4 ;  /* 0x0000000308088211 */ /* 0x080fe200020f2c0d */
[----:B------:R-:W-:Y:S01]  /*9600*/  @!P0 IMAD.MOV.U32 R13, RZ, RZ, R3 ;  /* 0x000000ffff0d8224 */ /* 0x000fe200078e0003 */
[----:B------:R-:W-:Y:S01]  /*9610*/  @!P0 LEA.HI.X R9, R9, R3, R12, 0x6, P2 ;  /* 0x0000000309098211 */ /* 0x000fe200010f340c */
[----:B------:R-:W-:Y:S01]  /*9620*/  @!P0 IMAD.MOV.U32 R12, RZ, RZ, R2 ;  /* 0x000000ffff0c8224 */ /* 0x000fe200078e0002 */
[----:B------:R-:W-:Y:S02]  /*9630*/  @!P0 LEA R4, P2, R2, c[0x0][0x170], 0x1 ;  /* 0x00005c0002048a11 */ /* 0x000fe400078408ff */
[----:B------:R-:W-:Y:S01]  /*9640*/  @!P0 LEA.HI.X R21, R5, c[0x0][0x174], R8, 0x1, P3 ;  /* 0x00005d0005158a11 */ /* 0x000fe200018f0c08 */
[----:B------:R-:W-:Y:S01]  /*9650*/  @!P0 IMAD.WIDE.U32 R12, R16, 0x60, R12 ;  /* 0x00000060100c8825 */ /* 0x000fe200078e000c */
[C---:B------:R-:W-:Y:S02]  /*9660*/  @!P0 LEA.HI.X R5, R2.reuse, c[0x0][0x174], R3, 0x1, P2 ;  /* 0x00005d0002058a11 */ /* 0x040fe400010f0c03 */
[----:B------:R-:W-:Y:S01]  /*9670*/  @!P0 IADD3 R0, P6, R2, UR11, RZ ;  /* 0x0000000b02008c10 */ /* 0x000fe2000ffde0ff */
[----:B------:R-:W-:Y:S01]  /*9680*/  @!P0 IMAD.MOV.U32 R8, RZ, RZ, R2 ;  /* 0x000000ffff088224 */ /* 0x000fe200078e0002 */
[----:B------:R-:W-:Y:S01]  /*9690*/  @!P0 LEA R18, P1, R6, c[0x0][0x170], 0x1 ;  /* 0x00005c0006128a11 */ /* 0x000fe200078208ff */
[----:B------:R-:W-:Y:S01]  /*96a0*/  @!PT LDS RZ, [RZ] ;  /* 0x00000000fffff984 */ /* 0x000fe20000000800 */
[----:B------:R-:W-:Y:S01]  /*96b0*/  @!PT LDS RZ, [RZ] ;  /* 0x00000000fffff984 */ /* 0x000fe20000000800 */
[----:B------:R-:W-:Y:S01]  /*96c0*/  @!PT LDS RZ, [RZ] ;  /* 0x00000000fffff984 */ /* 0x000fe20000000800 */
[----:B------:R1:W-:Y:S01]  /*96d0*/  @!P0 LDGSTS.E.BYPASS.LTC128B.128 [R235+0x8000], [R4.64] ;  /* 0x0800000004eb8fae */ /* 0x0003e2000b901d52 */
[----:B------:R-:W-:Y:S02]  /*96e0*/  @!P0 LEA R22, P5, R0, c[0x0][0x170], 0x1 ;  /* 0x00005c0000168a11 */ /* 0x000fe400078a08ff */
[----:B------:R-:W-:Y:S02]  /*96f0*/  @!P0 IADD3.X R7, R3, UR6, RZ, P6, !PT ;  /* 0x0000000603078c10 */ /* 0x000fe4000b7fe4ff */
[----:B------:R-:W-:Y:S01]  /*9700*/  @!P0 LEA.HI.X R19, R6, c[0x0][0x174], R9, 0x1, P1 ;  /* 0x00005d0006138a11 */ /* 0x000fe200008f0c09 */
[----:B------:R-:W-:Y:S01]  /*9710*/  @P0 STS.128 [R235+0x8800], RZ ;  /* 0x008800ffeb000388 */ /* 0x000fe20000000c00 */
[----:B------:R-:W-:Y:S01]  /*9720*/  @!P0 LEA.HI.X R23, R0, c[0x0][0x174], R7, 0x1, P5 ;  /* 0x00005d0000178a11 */ /* 0x000fe200028f0c07 */
[----:B------:R-:W-:Y:S04]  /*9730*/  @!P0 IMAD.MOV.U32 R9, RZ, RZ, R3 ;  /* 0x000000ffff098224 */ /* 0x000fe800078e0003 */
[----:B------:R-:W-:Y:S01]  /*9740*/  @!PT LDS RZ, [RZ] ;  /* 0x00000000fffff984 */ /* 0x000fe20000000800 */
[----:B------:R-:W-:Y:S01]  /*9750*/  @!PT LDS RZ, [RZ] ;  /* 0x00000000fffff984 */ /* 0x000fe20000000800 */
[----:B------:R-:W-:Y:S01]  /*9760*/  @!PT LDS RZ, [RZ] ;  /* 0x00000000fffff984 */ /* 0x000fe20000000800 */
[----:B------:R2:W-:Y:S01]  /*9770*/  @!P0 LDGSTS.E.BYPASS.LTC128B.128 [R235+0x8800], [R22.64] ;  /* 0x0880000016eb8fae */ /* 0x0005e2000b901d52 */
[C---:B------:R-:W-:Y:S04]  /*9780*/  @!P0 IMAD.WIDE.U32 R8, R15.reuse, 0x70, R8 ;  /* 0x000000700f088825 */ /* 0x040fe800078e0008 */
[----:B----4-:R-:W-:Y:S01]  /*9790*/  @!P0 IMAD.IADD R7, R24, 0x1, R9 ;  /* 0x0000000118078824 */ /* 0x010fe200078e0209 */
[----:B------:R-:W-:Y:S01]  /*97a0*/  @P0 STS.128 [R235+0x9000], RZ ;  /* 0x009000ffeb000388 */ /* 0x000fe20000000c00 */
[C---:B------:R-:W-:Y:S04]  /*97b0*/  @!P0 LEA R6, P1, R8.reuse, c[0x0][0x170], 0x1 ;  /* 0x00005c0008068a11 */ /* 0x040fe800078208ff */
[----:B------:R-:W-:Y:S01]  /*97c0*/  @!P0 LEA.HI.X R7, R8, c[0x0][0x174], R7, 0x1, P1 ;  /* 0x00005d0008078a11 */ /* 0x000fe200008f0c07 */
[----:B------:R-:W-:Y:S01]  /*97d0*/  @!PT LDS RZ, [RZ] ;  /* 0x00000000fffff984 */ /* 0x000fe20000000800 */
[----:B------:R-:W-:Y:S01]  /*97e0*/  @!PT LDS RZ, [RZ] ;  /* 0x00000000fffff984 */ /* 0x000fe20000000800 */
[----:B------:R-:W-:Y:S01]  /*97f0*/  @!PT LDS RZ, [RZ] ;  /* 0x00000000fffff984 */ /* 0x000fe20000000800 */
[----:B------:R2:W-:Y:S01]  /*9800*/  @!P0 LDGSTS.E.BYPASS.LTC128B.128 [R235+0x9000], [R20.64] ;  /* 0x0900000014eb8fae */ /* 0x0005e2000b901d52 */
[----:B------:R-:W-:Y:S01]  /*9810*/  ISETP.LT.AND P1, PT, RZ, UR8, PT ;  /* 0x00000008ff007c0c */ /* 0x000fe2000bf21270 */
[----:B-1----:R-:W-:Y:S04]  /*9820*/  @!P0 IMAD.WIDE.U32 R4, R15, 0x30, R2 ;  /* 0x000000300f048825 */ /* 0x002fe800078e0002 */
[----:B------:R-:W-:Y:S01]  /*9830*/  @P0 STS.128 [R235+0x9800], RZ ;  /* 0x009800ffeb000388 */ /* 0x000fe20000000c00 */
[----:B------:R-:W-:Y:S01]  /*9840*/  @!P0 IMAD.IADD R0, R14, 0x1, R5 ;  /* 0x000000010e008824 */ /* 0x000fe200078e0205 */
[C---:B------:R-:W-:Y:S01]  /*9850*/  @!P0 LEA R16, P4, R4.reuse, c[0x0][0x170], 0x1 ;  /* 0x00005c0004108a11 */ /* 0x040fe200078808ff */
[----:B------:R-:W-:Y:S03]  /*9860*/  @!P0 IMAD.WIDE.U32 R2, R17, 0x50, R2 ;  /* 0x0000005011028825 */ /* 0x000fe600078e0002 */
[----:B------:R-:W-:Y:S01]  /*9870*/  @!P0 LEA.HI.X R17, R4, c[0x0][0x174], R0, 0x1, P4 ;  /* 0x00005d0004118a11 */ /* 0x000fe200020f0c00 */
[----:B-----5:R-:W-:Y:S01]  /*9880*/  @!P0 IMAD.IADD R3, R11, 0x1, R3 ;  /* 0x000000010b038824 */ /* 0x020fe200078e0203 */
[----:B------:R-:W-:Y:S01]  /*9890*/  @!P0 LEA R14, P3, R2, c[0x0][0x170], 0x1 ;  /* 0x00005c00020e8a11 */ /* 0x000fe200078608ff */
[----:B------:R-:W-:Y:S01]  /*98a0*/  @!P0 IMAD.IADD R5, R10, 0x1, R13 ;  /* 0x000000010a058824 */ /* 0x000fe200078e020d */
[----:B------:R-:W-:Y:S01]  /*98b0*/  @!P0 LEA R10, P2, R12, c[0x0][0x170], 0x1 ;  /* 0x00005c000c0a8a11 */ /* 0x000fe200078408ff */
[----:B------:R-:W-:Y:S01]  /*98c0*/  @!PT LDS RZ, [RZ] ;  /* 0x00000000fffff984 */ /* 0x000fe20000000800 */
[----:B------:R-:W-:Y:S01]  /*98d0*/  @!PT LDS RZ, [RZ] ;  /* 0x00000000fffff984 */ /* 0x000fe20000000800 */
[----:B------:R-:W-:Y:S01]  /*98e0*/  @!PT LDS RZ, [RZ] ;  /* 0x00000000fffff984 */ /* 0x000fe20000000800 */
[----:B------:R1:W-:Y:S01]  /*98f0*/  @!P0 LDGSTS.E.BYPASS.LTC128B.128 [R235+0x9800], [R16.64] ;  /* 0x0980000010eb8fae */ /* 0x0003e2000b901d52 */
[----:B------:R-:W-:Y:S02]  /*9900*/  @!P0 LEA.HI.X R15, R2, c[0x0][0x174], R3, 0x1, P3 ;  /* 0x00005d00020f8a11 */ /* 0x000fe400018f0c03 */
[----:B------:R-:W-:Y:S03]  /*9910*/  @!P0 LEA.HI.X R11, R12, c[0x0][0x174], R5, 0x1, P2 ;  /* 0x00005d000c0b8a11 */ /* 0x000fe600010f0c05 */
[----:B------:R-:W-:Y:S06]  /*9920*/  @P0 STS.128 [R235+0xa000], RZ ;  /* 0x00a000ffeb000388 */ /* 0x000fec0000000c00 */
[----:B------:R-:W-:Y:S01]  /*9930*/  @!PT LDS RZ, [RZ] ;  /* 0x00000000fffff984 */ /* 0x000fe20000000800 */
[----:B------:R-:W-:Y:S01]  /*9940*/  @!PT LDS RZ, [RZ] ;  /* 0x00000000fffff984 */ /* 0x000fe20000000800 */
[----:B------:R-:W-:Y:S01]  /*9950*/  @!PT LDS RZ, [RZ] ;  /* 0x00000000fffff984 */ /* 0x000fe20000000800 */
[----:B------:R1:W-:Y:S06]  /*9960*/  @!P0 LDGSTS.E.BYPASS.LTC128B.128 [R235+0xa000], [R18.64] ;  /* 0x0a00000012eb8fae */ /* 0x0003ec000b901d52 */
        /* <DEDUP_REMOVED lines=15> */
[----:B------:R-:W-:Y:S06]  /*9a60*/  LDSM.16.M88.4 R128, [R223] ;  /* 0x00000000df80783b */ /* 0x000fec0000000200 */
[----:B-1----:R-:W5:Y:S06]  /*9a70*/  LDSM.16.M88.4 R16, [R216+0x4000] ;  /* 0x00400000d810783b */ /* 0x002f6c0000000200 */
[----:B------:R-:W4:Y:S06]  /*9a80*/  LDSM.16.M88.4 R124, [R223+0x2000] ;  /* 0x00200000df7c783b */ /* 0x000f2c0000000200 */
[----:B------:R-:W2:Y:S06]  /*9a90*/  LDSM.16.M88.4 R32, [R216+0x4800] ;  /* 0x00480000d820783b */ /* 0x000eac0000000200 */
[----:B------:R-:W0:Y:S06]  /*9aa0*/  LDGDEPBAR ;  /* 0x00000000000079af */ /* 0x000e2c0000000000 */
[----:B------:R-:W1:Y:S06]  /*9ab0*/  LDSM.16.M88.4 R48, [R216+0x5000] ;  /* 0x00500000d830783b */ /* 0x000e6c0000000200 */
[----:B------:R-:W1:Y:S06]  /*9ac0*/  LDSM.16.M88.4 R64, [R216+0x5800] ;  /* 0x00580000d840783b */ /* 0x000e6c0000000200 */
[----:B------:R-:W1:Y:S01]  /*9ad0*/  LDSM.16.M88.4 R80, [R216+0x6000] ;  /* 0x00600000d850783b */ /* 0x000e620000000200 */
[-C--:B-----5:R-:W-:Y:S05]  /*9ae0*/  HMMA.16816.F32 R4, R128, R16.reuse, RZ ;  /* 0x000000108004723c */ /* 0x0a0fea00000018ff */
[----:B------:R-:W5:Y:S03]  /*9af0*/  LDSM.16.M88.4 R96, [R216+0x6800] ;  /* 0x00680000d860783b */ /* 0x000f660000000200 */
[C---:B----4-:R-:W-:Y:S03]  /*9b00*/  HMMA.16816.F32 R8, R124.reuse, R16, RZ ;  /* 0x000000107c08723c */ /* 0x050fe600000018ff */
[----:B------:R-:W4:Y:S06]  /*9b10*/  LDSM.16.M88.4 R112, [R216+0x7000] ;  /* 0x00700000d870783b */ /* 0x000f2c0000000200 */
[----:B------:R-:W1:Y:S01]  /*9b20*/  LDSM.16.M88.4 R204, [R216+0x7800] ;  /* 0x00780000d8cc783b */ /* 0x000e620000000200 */
[-C--:B---3--:R-:W-:Y:S05]  /*9b30*/  HMMA.16816.F32 R12, R124, R18.reuse, RZ ;  /* 0x000000127c0c723c */ /* 0x088fea00000018ff */
[----:B------:R-:W-:Y:S03]  /*9b40*/  LDSM.16.M88.4 R208, [R226] ;  /* 0x00000000e2d0783b */ /* 0x000fe60000000200 */
[C---:B------:R-:W-:Y:S03]  /*9b50*/  HMMA.16816.F32 R16, R128.reuse, R18, RZ ;  /* 0x000000128010723c */ /* 0x040fe600000018ff */
[----:B------:R-:W-:Y:S05]  /*9b60*/  LDSM.16.M88.4 R212, [R226+0x2000] ;  /* 0x00200000e2d4783b */ /* 0x000fea0000000200 */
        /* <DEDUP_REMOVED lines=19> */
[C---:B------:R-:W-:Y:S08]  /*9ca0*/  HMMA.16816.F32 R96, R128.reuse, R98, RZ ;  /* 0x000000628060723c */ /* 0x040ff000000018ff */
[-C--:B----4-:R-:W-:Y:S08]  /*9cb0*/  HMMA.16816.F32 R100, R128, R112.reuse, RZ ;  /* 0x000000708064723c */ /* 0x090ff000000018ff */
[C---:B------:R-:W-:Y:S08]  /*9cc0*/  HMMA.16816.F32 R104, R124.reuse, R112, RZ ;  /* 0x000000707c68723c */ /* 0x040ff000000018ff */
[-C--:B------:R-:W-:Y:S08]  /*9cd0*/  HMMA.16816.F32 R108, R124, R114.reuse, RZ ;  /* 0x000000727c6c723c */ /* 0x080ff000000018ff */
[C---:B------:R-:W-:Y:S08]  /*9ce0*/  HMMA.16816.F32 R112, R128.reuse, R114, RZ ;  /* 0x000000728070723c */ /* 0x040ff000000018ff */
[-C--:B------:R-:W-:Y:S08]  /*9cf0*/  HMMA.16816.F32 R116, R128, R204.reuse, RZ ;  /* 0x000000cc8074723c */ /* 0x080ff000000018ff */
        /* <DEDUP_REMOVED lines=44> */
[----:B------:R-:W-:Y:S06]  /*9fc0*/  LDSM.16.M88.4 R204, [R224] ;  /* 0x00000000e0cc783b */ /* 0x000fec0000000200 */
        /* <DEDUP_REMOVED lines=78> */
[----:B------:R-:W-:Y:S05]  /*a4b0*/  DEPBAR.LE SB0, 0x0 ;  /* 0x000080000000791a */ /* 0x000fea0000000000 */
[----:B------:R-:W-:Y:S01]  /*a4c0*/  BAR.SYNC.DEFER_BLOCKING 0x0 ;  /* 0x0000000000007b1d */ /* 0x000fe20000010000 */
[-C--:B-1----:R-:W-:Y:S08]  /*a4d0*/  HMMA.16816.F32 R116, R204, R208.reuse, R116 ;  /* 0x000000d0cc74723c */ /* 0x082ff00000001874 */
[C---:B------:R-:W-:Y:S08]  /*a4e0*/  HMMA.16816.F32 R120, R212.reuse, R208, R120 ;  /* 0x000000d0d478723c */ /* 0x040ff00000001878 */
[-C--:B------:R-:W-:Y:S08]  /*a4f0*/  HMMA.16816.F32 R124, R212, R210.reuse, R124 ;  /* 0x000000d2d47c723c */ /* 0x080ff0000000187c */
[----:B------:R-:W-:Y:S01]  /*a500*/  HMMA.16816.F32 R128, R204, R210, R128 ;  /* 0x000000d2cc80723c */ /* 0x000fe20000001880 */
[----:B------:R-:W-:-:S07]  /*a510*/  @P1 BRA `(.L_x_161) ;  /* 0xffffe4e000001947 */ /* 0x000fce000383ffff */
.L_x_160:
[----:B------:R-:W-:Y:S01]  /*a520*/  FMNMX.FTZ R2, R4, R132, !PT ;  /* 0x0000008404027209 */ /* 0x000fe20007810000 */
[----:B------:R-:W-:Y:S01]  /*a530*/  STL [R1+0xb4], R230 ;  /* 0x0000b4e601007387 */ /* 0x000fe20000100800 */
[----:B------:R-:W-:Y:S01]  /*a540*/  FMNMX.FTZ R0, R8, R133, !PT ;  /* 0x0000008508007209 */ /* 0x000fe20007810000 */
[----:B------:R-:W-:Y:S01]  /*a550*/  UIADD3 UR8, UR8, -0x1, URZ ;  /* 0xffffffff08087890 */ /* 0x000fe2000fffe03f */
        /* <DEDUP_REMOVED lines=12> */
[----:B-1----:R-:W-:Y:S01]  /*a620*/  FMNMX.FTZ R134, R21, R3, !PT ;  /* 0x0000000315867209 */ /* 0x002fe20007810000 */
        /* <DEDUP_REMOVED lines=124> */
[----:B--2---:R-:W-:Y:S01]  /*adf0*/  FMNMX.FTZ R134, R134, R136, !PT ;  /* 0x0000008886867209 */ /* 0x004fe20007810000 */
[----:B------:R-:W1:Y:S01]  /*ae00*/  SHFL.BFLY PT, R2, R0, 0x2, 0x1f ;  /* 0x0c401f0000027f89 */ /* 0x000e6200000e0000 */
[----:B------:R-:W-:Y:S04]  /*ae10*/  FMNMX.FTZ R3, R130, R3, !PT ;  /* 0x0000000382037209 */ /* 0x000fe80007810000 */
[----:B------:R-:W-:Y:S03]  /*ae20*/  FMNMX.FTZ R3, R131, R3, !PT ;  /* 0x0000000383037209 */ /* 0x000fe60007810000 */
[----:B------:R-:W2:Y:S08]  /*ae30*/  SHFL.BFLY PT, R136, R137, 0x1, 0x1f ;  /* 0x0c201f0089887f89 */ /* 0x000eb000000e0000 */
[----:B------:R-:W3:Y:S01]  /*ae40*/  SHFL.BFLY PT, R135, R3, 0x2, 0x1f ;  /* 0x0c401f0003877f89 */ /* 0x000ee200000e0000 */
[----:B-1----:R-:W-:Y:S07]  /*ae50*/  FMNMX.FTZ R2, R0, R2, !PT ;  /* 0x0000000200027209 */ /* 0x002fee0007810000 */
[----:B------:R-:W1:Y:S01]  /*ae60*/  SHFL.BFLY PT, R204, R134, 0x1, 0x1f ;  /* 0x0c201f0086cc7f89 */ /* 0x000e6200000e0000 */
[----:B--2---:R-:W-:Y:S04]  /*ae70*/  FMNMX.FTZ R137, R137, R136, !PT ;  /* 0x0000008889897209 */ /* 0x004fe80007810000 */
[C---:B------:R-:W-:Y:S01]  /*ae80*/  FSETP.NEU.FTZ.AND P4, PT, R137.reuse, -INF , PT ;  /* 0xff8000008900780b */ /* 0x040fe20003f9d000 */
[----:B------:R-:W-:Y:S01]  /*ae90*/  FADD.FTZ R0, -R137, R132 ;  /* 0x0000008489007221 */ /* 0x000fe20000010100 */
[----:B---3--:R-:W-:Y:S03]  /*aea0*/  FMNMX.FTZ R135, R3, R135, !PT ;  /* 0x0000008703877209 */ /* 0x008fe60007810000 */
[----:B------:R-:W-:Y:S01]  /*aeb0*/  FMUL.FTZ R0, R0, c[0x0][0x23c] ;  /* 0x00008f0000007a20 */ /* 0x000fe20000410000 */
[----:B------:R-:W2:Y:S03]  /*aec0*/  SHFL.BFLY PT, R3, R2, 0x1, 0x1f ;  /* 0x0c201f0002037f89 */ /* 0x000ea600000e0000 */
[----:B------:R3:W4:Y:S01]  /*aed0*/  MUFU.EX2 R132, R0 ;  /* 0x0000000000847308 */ /* 0x0007220000000800 */
[----:B-1----:R-:W-:Y:S04]  /*aee0*/  FMNMX.FTZ R136, R134, R204, !PT ;  /* 0x000000cc86887209 */ /* 0x002fe80007810000 */
[----:B------:R-:W1:Y:S01]  /*aef0*/  SHFL.BFLY PT, R205, R135, 0x1, 0x1f ;  /* 0x0c201f0087cd7f89 */ /* 0x000e6200000e0000 */
[----:B------:R-:W-:Y:S01]  /*af00*/  FMUL.FTZ R204, R137, c[0x0][0x23c] ;  /* 0x00008f0089cc7a20 */ /* 0x000fe20000410000 */
[----:B------:R-:W-:Y:S04]  /*af10*/  FSETP.NEU.FTZ.AND P3, PT, R136, -INF , PT ;  /* 0xff8000008800780b */ /* 0x000fe80003f7d000 */
[----:B------:R-:W-:Y:S05]  /*af20*/  FSEL R204, R204, RZ, P4 ;  /* 0x000000ffcccc7208 */ /* 0x000fea0002000000 */
[--C-:B------:R-:W-:Y:S02]  /*af30*/  FFMA.FTZ R229, R69, c[0x0][0x23c], -R204.reuse ;  /* 0x00008f0045e57a23 */ /* 0x100fe400000108cc */
[--C-:B------:R-:W-:Y:S02]  /*af40*/  FFMA.FTZ R5, R5, c[0x0][0x23c], -R204.reuse ;  /* 0x00008f0005057a23 */ /* 0x100fe400000108cc */
[--C-:B------:R-:W-:Y:S01]  /*af50*/  FFMA.FTZ R216, R101, c[0x0][0x23c], -R204.reuse ;  /* 0x00008f0065d87a23 */ /* 0x100fe200000108cc */
[----:B--2---:R-:W-:Y:S01]  /*af60*/  FMNMX.FTZ R134, R2, R3, !PT ;  /* 0x0000000302867209 */ /* 0x004fe20007810000 */
[----:B------:R4:W2:Y:S01]  /*af70*/  MUFU.EX2 R227, R5 ;  /* 0x0000000500e37308 */ /* 0x0008a20000000800 */
[--C-:B------:R-:W-:Y:S02]  /*af80*/  FFMA.FTZ R17, R17, c[0x0][0x23c], -R204.reuse ;  /* 0x00008f0011117a23 */ /* 0x100fe400000108cc */
[----:B---3--:R-:W-:Y:S01]  /*af90*/  FADD.FTZ R0, -R136, R133 ;  /* 0x0000008588007221 */ /* 0x008fe20000010100 */
[----:B------:R-:W-:Y:S01]  /*afa0*/  FSETP.NEU.FTZ.AND P2, PT, R134, -INF , PT ;  /* 0xff8000008600780b */ /* 0x000fe20003f5d000 */
[----:B------:R-:W-:Y:S02]  /*afb0*/  FFMA.FTZ R243, R65, c[0x0][0x23c], -R204 ;  /* 0x00008f0041f37a23 */ /* 0x000fe400000108cc */
[----:B------:R-:W-:Y:S01]  /*afc0*/  FMUL.FTZ R2, R0, c[0x0][0x23c] ;  /* 0x00008f0000027a20 */ /* 0x000fe20000410000 */
[----:B-1----:R-:W-:Y:S01]  /*afd0*/  FMNMX.FTZ R135, R135, R205, !PT ;  /* 0x000000cd87877209 */ /* 0x002fe20007810000 */
[C---:B------:R-:W-:Y:S02]  /*afe0*/  FADD.FTZ R0, -R134.reuse, R138 ;  /* 0x0000008a86007221 */ /* 0x040fe40000010100 */
[----:B------:R1:W-:Y:S01]  /*aff0*/  MUFU.EX2 R133, R2 ;  /* 0x0000000200857308 */ /* 0x0003e20000000800 */
[----:B------:R-:W-:Y:S02]  /*b000*/  FMUL.FTZ R138, R134, c[0x0][0x23c] ;  /* 0x00008f00868a7a20 */ /* 0x000fe40000410000 */
[----:B------:R-:W-:Y:S02]  /*b010*/  FMUL.FTZ R0, R0, c[0x0][0x23c] ;  /* 0x00008f0000007a20 */ /* 0x000fe40000410000 */
[--C-:B------:R-:W-:Y:S01]  /*b020*/  FFMA.FTZ R224, R80, c[0x0][0x23c], -R204.reuse ;  /* 0x00008f0050e07a23 */ /* 0x100fe200000108cc */
[----:B------:R-:W-:Y:S01]  /*b030*/  FSEL R138, R138, RZ, P2 ;  /* 0x000000ff8a8a7208 */ /* 0x000fe20001000000 */
[--C-:B------:R-:W-:Y:S01]  /*b040*/  FFMA.FTZ R252, R81, c[0x0][0x23c], -R204.reuse ;  /* 0x00008f0051fc7a23 */ /* 0x100fe200000108cc */
[----:B------:R-:W-:Y:S01]  /*b050*/  FSETP.NEU.FTZ.AND P2, PT, R135, -INF , PT ;  /* 0xff8000008700780b */ /* 0x000fe20003f5d000 */
[----:B------:R-:W-:Y:S01]  /*b060*/  FFMA.FTZ R221, R85, c[0x0][0x23c], -R204 ;  /* 0x00008f0055dd7a23 */ /* 0x000fe200000108cc */
[----:B------:R3:W-:Y:S01]  /*b070*/  MUFU.EX2 R3, R0 ;  /* 0x0000000000037308 */ /* 0x0007e20000000800 */
[--C-:B------:R-:W-:Y:S02]  /*b080*/  FFMA.FTZ R11, R11, c[0x0][0x23c], -R138.reuse ;  /* 0x00008f000b0b7a23 */ /* 0x100fe4000001088a */
[----:B----4-:R-:W-:Y:S02]  /*b090*/  FMUL.FTZ R5, R132, R201 ;  /* 0x000000c984057220 */ /* 0x010fe40000410000 */
[--C-:B------:R-:W-:Y:S02]  /*b0a0*/  FFMA.FTZ R10, R10, c[0x0][0x23c], -R138.reuse ;  /* 0x00008f000a0a7a23 */ /* 0x100fe4000001088a */
[--C-:B------:R-:W-:Y:S02]  /*b0b0*/  FFMA.FTZ R81, R42, c[0x0][0x23c], -R138.reuse ;  /* 0x00008f002a517a23 */ /* 0x100fe4000001088a */
[----:B------:R-:W-:Y:S01]  /*b0c0*/  FFMA.FTZ R80, R43, c[0x0][0x23c], -R138 ;  /* 0x00008f002b507a23 */ /* 0x000fe2000001088a */
[----:B------:R-:W4:Y:S01]  /*b0d0*/  MUFU.EX2 R228, R10 ;  /* 0x0000000a00e47308 */ /* 0x000f220000000800 */
        /* <DEDUP_REMOVED lines=8> */
[----:B------:R-:W-:Y:S02]  /*b160*/  FFMA.FTZ R53, R68, c[0x0][0x23c], -R204 ;  /* 0x00008f0044357a23 */ /* 0x000fe400000108cc */
[----:B---3--:R-:W-:Y:S02]  /*b170*/  FMUL.FTZ R0, R2, c[0x0][0x23c] ;  /* 0x00008f0002007a20 */ /* 0x008fe40000410000 */
[----:B------:R-:W-:Y:S02]  /*b180*/  FMUL.FTZ R2, R135, c[0x0][0x23c] ;  /* 0x00008f0087027a20 */ /* 0x000fe40000410000 */
[--C-:B------:R-:W-:Y:S01]  /*b190*/  FFMA.FTZ R8, R8, c[0x0][0x23c], -R139.reuse ;  /* 0x00008f0008087a23 */ /* 0x100fe2000001088b */
[----:B------:R-:W-:Y:S01]  /*b1a0*/  MUFU.EX2 R68, R4 ;  /* 0x0000000400447308 */ /* 0x000fe20000000800 */
[--C-:B------:R-:W-:Y:S01]  /*b1b0*/  FFMA.FTZ R214, R72, c[0x0][0x23c], -R139.reuse ;  /* 0x00008f0048d67a23 */ /* 0x100fe2000001088b */
[----:B------:R-:W-:Y:S01]  /*b1c0*/  FSEL R2, R2, RZ, P2 ;  /* 0x000000ff02027208 */ /* 0x000fe20001000000 */
[--C-:B------:R-:W-:Y:S01]  /*b1d0*/  FFMA.FTZ R213, R73, c[0x0][0x23c], -R139.reuse ;  /* 0x00008f0049d57a23 */ /* 0x100fe2000001088b */
[----:B--2---:R-:W-:Y:S01]  /*b1e0*/  MOV R72, R227 ;  /* 0x000000e300487202 */ /* 0x004fe20000000f00 */
[--C-:B------:R-:W-:Y:S01]  /*b1f0*/  FFMA.FTZ R227, R105, c[0x0][0x23c], -R139.reuse ;  /* 0x00008f0069e37a23 */ /* 0x100fe2000001088b */
[----:B----4-:R-:W-:Y:S01]  /*b200*/  MOV R73, R228 ;  /* 0x000000e400497202 */ /* 0x010fe20000000f00 */
[--C-:B------:R-:W-:Y:S02]  /*b210*/  FFMA.FTZ R6, R6, c[0x0][0x23c], -R2.reuse ;  /* 0x00008f0006067a23 */ /* 0x100fe40000010802 */
[--C-:B------:R-:W-:Y:S01]  /*b220*/  FFMA.FTZ R18, R18, c[0x0][0x23c], -R2.reuse ;  /* 0x00008f0012127a23 */ /* 0x100fe20000010802 */
[----:B------:R-:W-:Y:S01]  /*b230*/  MUFU.EX2 R8, R8 ;  /* 0x0000000800087308 */ /* 0x000fe20000000800 */
[----:B------:R-:W-:Y:S02]  /*b240*/  FFMA.FTZ R251, R86, c[0x0][0x23c], -R2 ;  /* 0x00008f0056fb7a23 */ /* 0x000fe40000010802 */
[----:B------:R-:W-:Y:S02]  /*b250*/  FFMA.FTZ R86, R26, c[0x0][0x23c], -R138 ;  /* 0x00008f001a567a23 */ /* 0x000fe4000001088a */
[----:B------:R-:W2:Y:S01]  /*b260*/  LDL.LU R26, [R1+0x18] ;  /* 0x00001800011a7983 */ /* 0x000ea20000300800 */
[--C-:B------:R-:W-:Y:S02]  /*b270*/  FFMA.FTZ R225, R87, c[0x0][0x23c], -R2.reuse ;  /* 0x00008f0057e17a23 */ /* 0x100fe40000010802 */
[--C-:B------:R-:W-:Y:S02]  /*b280*/  FFMA.FTZ R223, R102, c[0x0][0x23c], -R2.reuse ;  /* 0x00008f0066df7a23 */ /* 0x100fe40000010802 */
[----:B------:R1:W-:Y:S01]  /*b290*/  MUFU.EX2 R69, R6 ;  /* 0x0000000600457308 */ /* 0x0003e20000000800 */
[--C-:B------:R-:W-:Y:S02]  /*b2a0*/  FFMA.FTZ R211, R55, c[0x0][0x23c], -R2.reuse ;  /* 0x00008f0037d37a23 */ /* 0x100fe40000010802 */
[--C-:B------:R-:W-:Y:S02]  /*b2b0*/  FFMA.FTZ R226, R114, c[0x0][0x23c], -R2.reuse ;  /* 0x00008f0072e27a23 */ /* 0x100fe40000010802 */
[--C-:B------:R-:W-:Y:S02]  /*b2c0*/  FFMA.FTZ R222, R115, c[0x0][0x23c], -R2.reuse ;  /* 0x00008f0073de7a23 */ /* 0x100fe40000010802 */
[----:B------:R-:W-:Y:S02]  /*b2d0*/  FFMA.FTZ R230, R130, c[0x0][0x23c], -R2 ;  /* 0x00008f0082e67a23 */ /* 0x000fe40000010802 */
        /* <DEDUP_REMOVED lines=8> */
[--C-:B------:R-:W-:Y:S02]  /*b360*/  FFMA.FTZ R210, R66, c[0x0][0x23c], -R2.reuse ;  /* 0x00008f0042d27a23 */ /* 0x100fe40000010802 */
[----:B------:R-:W-:Y:S02]  /*b370*/  FFMA.FTZ R66, R99, c[0x0][0x23c], -R2 ;  /* 0x00008f0063427a23 */ /* 0x000fe40000010802 */
[--C-:B------:R-:W-:Y:S02]  /*b380*/  FFMA.FTZ R99, R29, c[0x0][0x23c], -R139.reuse ;  /* 0x00008f001d637a23 */ /* 0x100fe4000001088b */
[--C-:B-1----:R-:W-:Y:S02]  /*b390*/  FFMA.FTZ R6, R123, c[0x0][0x23c], -R138.reuse ;  /* 0x00008f007b067a23 */ /* 0x102fe4000001088a */
[----:B------:R-:W-:Y:S01]  /*b3a0*/  FFMA.FTZ R82, R31, c[0x0][0x23c], -R138 ;  /* 0x00008f001f527a23 */ /* 0x000fe2000001088a */
[----:B------:R1:W-:Y:S01]  /*b3b0*/  MUFU.EX2 R29, R17 ;  /* 0x00000011001d7308 */ /* 0x0003e20000000800 */
[--C-:B------:R-:W-:Y:S01]  /*b3c0*/  FFMA.FTZ R19, R19, c[0x0][0x23c], -R2.reuse ;  /* 0x00008f0013137a23 */ /* 0x100fe20000010802 */
[----:B------:R-:W-:Y:S01]  /*b3d0*/  MOV R201, R6 ;  /* 0x0000000600c97202 */ /* 0x000fe20000000f00 */
[--C-:B------:R-:W-:Y:S02]  /*b3e0*/  FFMA.FTZ R7, R7, c[0x0][0x23c], -R2.reuse ;  /* 0x00008f0007077a23 */ /* 0x100fe40000010802 */
[--C-:B------:R-:W-:Y:S02]  /*b3f0*/  FFMA.FTZ R10, R119, c[0x0][0x23c], -R2.reuse ;  /* 0x00008f00770a7a23 */ /* 0x100fe40000010802 */
[--C-:B------:R-:W-:Y:S02]  /*b400*/  FFMA.FTZ R119, R77, c[0x0][0x23c], -R139.reuse ;  /* 0x00008f004d777a23 */ /* 0x100fe4000001088b */
[----:B------:R-:W-:Y:S01]  /*b410*/  FFMA.FTZ R247, R83, c[0x0][0x23c], -R2 ;  /* 0x00008f0053f77a23 */ /* 0x000fe20000010802 */
[----:B------:R-:W4:Y:S01]  /*b420*/  MUFU.EX2 R64, R7 ;  /* 0x0000000700407308 */ /* 0x000f220000000800 */
[--C-:B------:R-:W-:Y:S02]  /*b430*/  FFMA.FTZ R83, R30, c[0x0][0x23c], -R138.reuse ;  /* 0x00008f001e537a23 */ /* 0x100fe4000001088a */
[--C-:B------:R-:W-:Y:S01]  /*b440*/  FFMA.FTZ R12, R12, c[0x0][0x23c], -R139.reuse ;  /* 0x00008f000c0c7a23 */ /* 0x100fe2000001088b */
[----:B---3--:R-:W3:Y:S01]  /*b450*/  LDL.LU R11, [R1+0x1c] ;  /* 0x00001c00010b7983 */ /* 0x008ee20000300800 */
[--C-:B------:R-:W-:Y:S02]  /*b460*/  FFMA.FTZ R101, R25, c[0x0][0x23c], -R139.reuse ;  /* 0x00008f0019657a23 */ /* 0x100fe4000001088b */
[----:B------:R-:W-:Y:S01]  /*b470*/  FMUL.FTZ R4, R132, R200 ;  /* 0x000000c884047220 */ /* 0x000fe20000410000 */
[----:B------:R-:W3:Y:S01]  /*b480*/  LDL.LU R6, [R1+0x20] ;  /* 0x0000200001067983 */ /* 0x000ee20000300800 */
[----:B------:R-:W-:Y:S01]  /*b490*/  FFMA.FTZ R120, R90, c[0x0][0x23c], -R138 ;  /* 0x00008f005a787a23 */ /* 0x000fe2000001088a */
[----:B------:R-:W4:Y:S01]  /*b4a0*/  MUFU.EX2 R77, R19 ;  /* 0x00000013004d7308 */ /* 0x000f220000000800 */
[--C-:B------:R-:W-:Y:S02]  /*b4b0*/  FFMA.FTZ R65, R97, c[0x0][0x23c], -R204.reuse ;  /* 0x00008f0061417a23 */ /* 0x100fe400000108cc */
[----:B------:R-:W-:Y:S02]  /*b4c0*/  FFMA.FTZ R241, R21, c[0x0][0x23c], -R204 ;  /* 0x00008f0015f17a23 */ /* 0x000fe400000108cc */
[----:B-1----:R-:W-:Y:S01]  /*b4d0*/  FMUL.FTZ R17, R132, R189 ;  /* 0x000000bd84117220 */ /* 0x002fe20000410000 */
[----:B------:R-:W-:Y:S01]  /*b4e0*/  MOV R189, R70 ;  /* 0x0000004600bd7202 */ /* 0x000fe20000000f00 */
[----:B------:R-:W-:Y:S01]  /*b4f0*/  FFMA.FTZ R21, R98, c[0x0][0x23c], -R2 ;  /* 0x00008f0062157a23 */ /* 0x000fe20000010802 */
[----:B------:R-:W3:Y:S01]  /*b500*/  LDL.LU R70, [R1+0x24] ;  /* 0x0000240001467983 */ /* 0x000ee20000300800 */
[--C-:B------:R-:W-:Y:S01]  /*b510*/  FFMA.FTZ R240, R32, c[0x0][0x23c], -R204.reuse ;  /* 0x00008f0020f07a23 */ /* 0x100fe200000108cc */
[----:B------:R-:W-:Y:S01]  /*b520*/  MUFU.EX2 R0, R0 ;  /* 0x0000000000007308 */ /* 0x000fe20000000800 */
[--C-:B------:R-:W-:Y:S02]  /*b530*/  FFMA.FTZ R32, R117, c[0x0][0x23c], -R204.reuse ;  /* 0x00008f0075207a23 */ /* 0x100fe400000108cc */
[--C-:B------:R-:W-:Y:S01]  /*b540*/  FFMA.FTZ R239, R33, c[0x0][0x23c], -R204.reuse ;  /* 0x00008f0021ef7a23 */ /* 0x100fe200000108cc */
[----:B----4-:R-:W-:Y:S01]  /*b550*/  MOV R25, R64 ;  /* 0x0000004000197202 */ /* 0x010fe20000000f00 */
[--C-:B------:R-:W-:Y:S02]  /*b560*/  FFMA.FTZ R33, R113, c[0x0][0x23c], -R204.reuse ;  /* 0x00008f0071217a23 */ /* 0x100fe400000108cc */
[----:B------:R-:W-:Y:S01]  /*b570*/  FFMA.FTZ R238, R36, c[0x0][0x23c], -R204 ;  /* 0x00008f0024ee7a23 */ /* 0x000fe200000108cc */
[----:B------:R-:W-:Y:S01]  /*b580*/  MOV R47, R25 ;  /* 0x00000019002f7202 */ /* 0x000fe20000000f00 */
[----:B------:R-:W-:Y:S01]  /*b590*/  FFMA.FTZ R36, R118, c[0x0][0x23c], -R2 ;  /* 0x00008f0076247a23 */ /* 0x000fe20000010802 */
        /* <DEDUP_REMOVED lines=16> */
[--C-:B------:R-:W-:Y:S02]  /*b6a0*/  FFMA.FTZ R96, R44, c[0x0][0x23c], -R139.reuse ;  /* 0x00008f002c607a23 */ /* 0x100fe4000001088b */
[----:B------:R-:W-:Y:S02]  /*b6b0*/  FMUL.FTZ R36, R132, R180 ;  /* 0x000000b484247220 */ /* 0x000fe40000410000 */
[----:B------:R-:W-:Y:S01]  /*b6c0*/  FFMA.FTZ R204, R129, c[0x0][0x23c], -R204 ;  /* 0x00008f0081cc7a23 */ /* 0x000fe200000108cc */
[----:B------:R-:W-:Y:S01]  /*b6d0*/  MUFU.EX2 R240, R240 ;  /* 0x000000f000f07308 */ /* 0x000fe20000000800 */
[--C-:B------:R-:W-:Y:S01]  /*b6e0*/  FFMA.FTZ R208, R22, c[0x0][0x23c], -R2.reuse ;  /* 0x00008f0016d07a23 */ /* 0x100fe20000010802 */
[----:B------:R-:W-:Y:S01]  /*b6f0*/  MOV R22, R49 ;  /* 0x0000003100167202 */ /* 0x000fe20000000f00 */
[----:B------:R-:W-:Y:S02]  /*b700*/  FMUL.FTZ R49, R132, R173 ;  /* 0x000000ad84317220 */ /* 0x000fe40000410000 */
[--C-:B------:R-:W-:Y:S01]  /*b710*/  FFMA.FTZ R207, R23, c[0x0][0x23c], -R2.reuse ;  /* 0x00008f0017cf7a23 */ /* 0x100fe20000010802 */
[----:B------:R-:W-:Y:S01]  /*b720*/  MOV R23, R52 ;  /* 0x0000003400177202 */ /* 0x000fe20000000f00 */
[--C-:B------:R-:W-:Y:S02]  /*b730*/  FFMA.FTZ R206, R34, c[0x0][0x23c], -R2.reuse ;  /* 0x00008f0022ce7a23 */ /* 0x100fe40000010802 */
[--C-:B------:R-:W-:Y:S01]  /*b740*/  FFMA.FTZ R34, R89, c[0x0][0x23c], -R139.reuse ;  /* 0x00008f0059227a23 */ /* 0x100fe2000001088b */
[----:B------:R-:W-:Y:S01]  /*b750*/  MUFU.EX2 R208, R208 ;  /* 0x000000d000d07308 */ /* 0x000fe20000000800 */
[--C-:B------:R-:W-:Y:S01]  /*b760*/  FFMA.FTZ R205, R35, c[0x0][0x23c], -R2.reuse ;  /* 0x00008f0023cd7a23 */ /* 0x100fe20000010802 */
[----:B------:R-:W-:Y:S01]  /*b770*/  MOV R35, R221 ;  /* 0x000000dd00237202 */ /* 0x000fe20000000f00 */
[--C-:B------:R-:W-:Y:S02]  /*b780*/  FFMA.FTZ R129, R38, c[0x0][0x23c], -R2.reuse ;  /* 0x00008f0026817a23 */ /* 0x100fe40000010802 */
[--C-:B------:R-:W-:Y:S02]  /*b790*/  FFMA.FTZ R38, R88, c[0x0][0x23c], -R139.reuse ;  /* 0x00008f0058267a23 */ /* 0x100fe4000001088b */
[--C-:B------:R-:W-:Y:S01]  /*b7a0*/  FFMA.FTZ R117, R50, c[0x0][0x23c], -R2.reuse ;  /* 0x00008f0032757a23 */ /* 0x100fe20000010802 */
[----:B------:R-:W-:Y:S01]  /*b7b0*/  MOV R50, R32 ;  /* 0x0000002000327202 */ /* 0x000fe20000000f00 */
[----:B------:R-:W-:Y:S01]  /*b7c0*/  FMUL.FTZ R32, R132, R176 ;  /* 0x000000b084207220 */ /* 0x000fe20000410000 */
[----:B------:R-:W-:Y:S01]  /*b7d0*/  MUFU.EX2 R207, R207 ;  /* 0x000000cf00cf7308 */ /* 0x000fe20000000800 */
[----:B------:R-:W-:Y:S02]  /*b7e0*/  FFMA.FTZ R116, R51, c[0x0][0x23c], -R2 ;  /* 0x00008f0033747a23 */ /* 0x000fe40000010802 */
[--C-:B------:R-:W-:Y:S02]  /*b7f0*/  FFMA.FTZ R51, R104, c[0x0][0x23c], -R139.reuse ;  /* 0x00008f0068337a23 */ /* 0x100fe4000001088b */
        /* <DEDUP_REMOVED lines=9> */
[----:B------:R-:W-:Y:S02]  /*b890*/  FFMA.FTZ R108, R74, c[0x0][0x23c], -R138 ;  /* 0x00008f004a6c7a23 */ /* 0x000fe4000001088a */
[----:B------:R-:W-:Y:S01]  /*b8a0*/  FMUL.FTZ R37, R132, R181 ;  /* 0x000000b584257220 */ /* 0x000fe20000410000 */
[----:B------:R-:W-:Y:S01]  /*b8b0*/  MUFU.EX2 R206, R206 ;  /* 0x000000ce00ce7308 */ /* 0x000fe20000000800 */
[--C-:B------:R-:W-:Y:S01]  /*b8c0*/  FFMA.FTZ R118, R60, c[0x0][0x23c], -R139.reuse ;  /* 0x00008f003c767a23 */ /* 0x100fe2000001088b */
[----:B------:R-:W-:Y:S01]  /*b8d0*/  MOV R60, R21 ;  /* 0x00000015003c7202 */ /* 0x000fe20000000f00 */
[----:B------:R-:W-:Y:S02]  /*b8e0*/  FMUL.FTZ R21, R132, R193 ;  /* 0x000000c184157220 */ /* 0x000fe40000410000 */
[--C-:B------:R-:W-:Y:S01]  /*b8f0*/  FFMA.FTZ R130, R76, c[0x0][0x23c], -R139.reuse ;  /* 0x00008f004c827a23 */ /* 0x100fe2000001088b */
[----:B------:R-:W-:Y:S01]  /*b900*/  MOV R76, R8 ;  /* 0x00000008004c7202 */ /* 0x000fe20000000f00 */
[--C-:B------:R-:W-:Y:S01]  /*b910*/  FFMA.FTZ R8, R92, c[0x0][0x23c], -R139.reuse ;  /* 0x00008f005c087a23 */ /* 0x100fe2000001088b */
[----:B------:R-:W-:Y:S01]  /*b920*/  MOV R30, R60 ;  /* 0x0000003c001e7202 */ /* 0x000fe20000000f00 */
[--C-:B------:R-:W-:Y:S01]  /*b930*/  FFMA.FTZ R7, R121, c[0x0][0x23c], -R139.reuse ;  /* 0x00008f0079077a23 */ /* 0x100fe2000001088b */
[----:B------:R-:W-:Y:S01]  /*b940*/  MUFU.EX2 R92, R9 ;  /* 0x00000009005c7308 */ /* 0x000fe20000000800 */
[C---:B------:R-:W-:Y:S01]  /*b950*/  FMUL.FTZ R52, R132.reuse, R168 ;  /* 0x000000a884347220 */ /* 0x040fe20000410000 */
[----:B------:R-:W-:Y:S01]  /*b960*/  MOV R60, R29 ;  /* 0x0000001d003c7202 */ /* 0x000fe20000000f00 */
[C---:B------:R-:W-:Y:S01]  /*b970*/  FMUL.FTZ R53, R132.reuse, R169 ;  /* 0x000000a984357220 */ /* 0x040fe20000410000 */
[----:B------:R-:W-:Y:S01]  /*b980*/  MOV R42, R8 ;  /* 0x00000008002a7202 */ /* 0x000fe20000000f00 */
[----:B------:R-:W-:Y:S01]  /*b990*/  FMUL.FTZ R64, R132, R156 ;  /* 0x0000009c84407220 */ /* 0x000fe20000410000 */
[----:B------:R-:W-:Y:S01]  /*b9a0*/  MOV R169, R34 ;  /* 0x0000002200a97202 */ /* 0x000fe20000000f00 */
[--C-:B------:R-:W-:Y:S02]  /*b9b0*/  FFMA.FTZ R128, R39, c[0x0][0x23c], -R2.reuse ;  /* 0x00008f0027807a23 */ /* 0x100fe40000010802 */
[--C-:B------:R-:W-:Y:S01]  /*b9c0*/  FFMA.FTZ R39, R109, c[0x0][0x23c], -R139.reuse ;  /* 0x00008f006d277a23 */ /* 0x100fe2000001088b */
[----:B------:R-:W-:Y:S01]  /*b9d0*/  MUFU.EX2 R205, R205 ;  /* 0x000000cd00cd7308 */ /* 0x000fe20000000800 */
[----:B------:R-:W-:Y:S02]  /*b9e0*/  FFMA.FTZ R212, R54, c[0x0][0x23c], -R2 ;  /* 0x00008f0036d47a23 */ /* 0x000fe40000010802 */
[----:B------:R-:W-:Y:S02]  /*b9f0*/  IMAD.MOV.U32 R54, RZ, RZ, R20 ;  /* 0x000000ffff367224 */ /* 0x000fe400078e0014 */
[C---:B------:R-:W-:Y:S02]  /*ba00*/  FMUL.FTZ R20, R132.reuse, R192 ;  /* 0x000000c084147220 */ /* 0x040fe40000410000 */
[----:B------:R-:W-:Y:S02]  /*ba10*/  FFMA.FTZ R209, R67, c[0x0][0x23c], -R2 ;  /* 0x00008f0043d17a23 */ /* 0x000fe40000010802 */
[----:B------:R-:W-:Y:S01]  /*ba20*/  IMAD.MOV.U32 R67, RZ, RZ, R48 ;  /* 0x000000ffff437224 */ /* 0x000fe200078e0030 */
[----:B------:R-:W-:Y:S01]  /*ba30*/  MUFU.EX2 R100, R100 ;  /* 0x0000006400647308 */ /* 0x000fe20000000800 */
[C---:B------:R-:W-:Y:S02]  /*ba40*/  FMUL.FTZ R48, R132.reuse, R172 ;  /* 0x000000ac84307220 */ /* 0x040fe40000410000 */
[--C-:B------:R-:W-:Y:S01]  /*ba50*/  FFMA.FTZ R249, R71, c[0x0][0x23c], -R2.reuse ;  /* 0x00008f0047f97a23 */ /* 0x100fe20000010802 */
[----:B------:R-:W-:Y:S01]  /*ba60*/  MOV R71, R33 ;  /* 0x0000002100477202 */ /* 0x000fe20000000f00 */
[----:B------:R-:W-:Y:S02]  /*ba70*/  FMUL.FTZ R33, R132, R177 ;  /* 0x000000b184217220 */ /* 0x000fe40000410000 */
[----:B------:R-:W-:Y:S02]  /*ba80*/  FFMA.FTZ R2, R131, c[0x0][0x23c], -R2 ;  /* 0x00008f0083027a23 */ /* 0x000fe40000010802 */
[--C-:B------:R-:W-:Y:S01]  /*ba90*/  FFMA.FTZ R131, R61, c[0x0][0x23c], -R139.reuse ;  /* 0x00008f003d837a23 */ /* 0x100fe2000001088b */
[----:B------:R-:W-:Y:S01]  /*baa0*/  MUFU.EX2 R238, R238 ;  /* 0x000000ee00ee7308 */ /* 0x000fe20000000800 */
[--C-:B------:R-:W-:Y:S01]  /*bab0*/  FFMA.FTZ R102, R24, c[0x0][0x23c], -R139.reuse ;  /* 0x00008f0018667a23 */ /* 0x100fe2000001088b */
[----:B------:R-:W-:Y:S01]  /*bac0*/  MOV R24, R65 ;  /* 0x0000004100187202 */ /* 0x000fe20000000f00 */
[C---:B------:R-:W-:Y:S01]  /*bad0*/  FMUL.FTZ R65, R132.reuse, R157 ;  /* 0x0000009d84417220 */ /* 0x040fe20000410000 */
[----:B------:R-:W-:Y:S01]  /*bae0*/  MOV R61, R224 ;  /* 0x000000e0003d7202 */ /* 0x000fe20000000f00 */
[--C-:B------:R-:W-:Y:S01]  /*baf0*/  FFMA.FTZ R103, R45, c[0x0][0x23c], -R139.reuse ;  /* 0x00008f002d677a23 */ /* 0x100fe2000001088b */
[----:B------:R-:W-:Y:S01]  /*bb00*/  MOV R45, R16 ;  /* 0x00000010002d7202 */ /* 0x000fe20000000f00 */
[----:B------:R-:W-:Y:S01]  /*bb10*/  FMUL.FTZ R16, R132, R188 ;  /* 0x000000bc84107220 */ /* 0x000fe20000410000 */
[----:B------:R-:W-:Y:S01]  /*bb20*/  MOV R157, R38 ;  /* 0x00000026009d7202 */ /* 0x000fe20000000f00 */
[--C-:B------:R-:W-:Y:S01]  /*bb30*/  FFMA.FTZ R113, R57, c[0x0][0x23c], -R139.reuse ;  /* 0x00008f0039717a23 */ /* 0x100fe2000001088b */
[----:B------:R-:W-:Y:S01]  /*bb40*/  MUFU.EX2 R102, R102 ;  /* 0x0000006600667308 */ /* 0x000fe20000000800 */
[--C-:B------:R-:W-:Y:S02]  /*bb50*/  FFMA.FTZ R57, R124, c[0x0][0x23c], -R139.reuse ;  /* 0x00008f007c397a23 */ /* 0x100fe4000001088b */
[--C-:B------:R-:W-:Y:S02]  /*bb60*/  FFMA.FTZ R44, R93, c[0x0][0x23c], -R139.reuse ;  /* 0x00008f005d2c7a23 */ /* 0x100fe4000001088b */
[----:B------:R-:W-:Y:S02]  /*bb70*/  FFMA.FTZ R139, R125, c[0x0][0x23c], -R139 ;  /* 0x00008f007d8b7a23 */ /* 0x000fe4000001088b */
        /* <DEDUP_REMOVED lines=13> */
[----:B------:R1:W-:Y:S01]  /*bc50*/  MUFU.EX2 R110, R15 ;  /* 0x0000000f006e7308 */ /* 0x0003e20000000800 */
[--C-:B------:R-:W-:Y:S02]  /*bc60*/  FFMA.FTZ R14, R14, c[0x0][0x23c], -R138.reuse ;  /* 0x00008f000e0e7a23 */ /* 0x100fe4000001088a */
[--C-:B------:R-:W-:Y:S02]  /*bc70*/  FFMA.FTZ R124, R94, c[0x0][0x23c], -R138.reuse ;  /* 0x00008f005e7c7a23 */ /* 0x100fe4000001088a */
[--C-:B------:R-:W-:Y:S02]  /*bc80*/  FFMA.FTZ R114, R62, c[0x0][0x23c], -R138.reuse ;  /* 0x00008f003e727a23 */ /* 0x100fe4000001088a */
[--C-:B------:R-:W-:Y:S02]  /*bc90*/  FFMA.FTZ R62, R111, c[0x0][0x23c], -R138.reuse ;  /* 0x00008f006f3e7a23 */ /* 0x100fe4000001088a */
[----:B------:R-:W-:Y:S01]  /*bca0*/  FFMA.FTZ R85, R27, c[0x0][0x23c], -R138 ;  /* 0x00008f001b557a23 */ /* 0x000fe2000001088a */
[----:B------:R4:W-:Y:S01]  /*bcb0*/  MUFU.EX2 R111, R13 ;  /* 0x0000000d006f7308 */ /* 0x0009e20000000800 */
[----:B------:R-:W-:Y:S01]  /*bcc0*/  IMAD.MOV.U32 R58, RZ, RZ, R60 ;  /* 0x000000ffff3a7224 */ /* 0x000fe200078e003c */
[----:B------:R-:W-:Y:S01]  /*bcd0*/  MOV R27, R61 ;  /* 0x0000003d001b7202 */ /* 0x000fe20000000f00 */
[----:B------:R-:W-:Y:S01]  /*bce0*/  IMAD.MOV.U32 R61, RZ, RZ, R28 ;  /* 0x000000ffff3d7224 */ /* 0x000fe200078e001c */
[----:B------:R-:W-:Y:S01]  /*bcf0*/  MOV R200, R62 ;  /* 0x0000003e00c87202 */ /* 0x000fe20000000f00 */
[----:B------:R-:W-:Y:S01]  /*bd00*/  FMUL.FTZ R40, R133, R152 ;  /* 0x0000009885287220 */ /* 0x000fe20000410000 */
[----:B------:R-:W-:Y:S01]  /*bd10*/  MOV R176, R58 ;  /* 0x0000003a00b07202 */ /* 0x000fe20000000f00 */
[--C-:B------:R-:W-:Y:S01]  /*bd20*/  FFMA.FTZ R109, R63, c[0x0][0x23c], -R138.reuse ;  /* 0x00008f003f6d7a23 */ /* 0x100fe2000001088a */
[----:B------:R-:W-:Y:S01]  /*bd30*/  MOV R63, R57 ;  /* 0x00000039003f7202 */ /* 0x000fe20000000f00 */
[--C-:B------:R-:W-:Y:S01]  /*bd40*/  FFMA.FTZ R121, R91, c[0x0][0x23c], -R138.reuse ;  /* 0x00008f005b797a23 */ /* 0x100fe2000001088a */
[----:B------:R4:W4:Y:S01]  /*bd50*/  MUFU.EX2 R94, R14 ;  /* 0x0000000e005e7308 */ /* 0x0009220000000800 */
[----:B------:R-:W-:Y:S01]  /*bd60*/  MOV R91, R18 ;  /* 0x00000012005b7202 */ /* 0x000fe20000000f00 */
[----:B------:R-:W-:Y:S01]  /*bd70*/  FMUL.FTZ R57, R133, R145 ;  /* 0x0000009185397220 */ /* 0x000fe20000410000 */
[----:B------:R-:W-:Y:S01]  /*bd80*/  MOV R145, R47 ;  /* 0x0000002f00917202 */ /* 0x000fe20000000f00 */
[--C-:B------:R-:W-:Y:S01]  /*bd90*/  FFMA.FTZ R93, R59, c[0x0][0x23c], -R138.reuse ;  /* 0x00008f003b5d7a23 */ /* 0x100fe2000001088a */
[----:B------:R-:W-:Y:S01]  /*bda0*/  MOV R47, R42 ;  /* 0x0000002a002f7202 */ /* 0x000fe20000000f00 */
[----:B-1----:R-:W-:Y:S01]  /*bdb0*/  FMUL.FTZ R15, R3, R187 ;  /* 0x000000bb030f7220 */ /* 0x002fe20000410000 */
[----:B------:R-:W-:Y:S01]  /*bdc0*/  MOV R59, R61 ;  /* 0x0000003d003b7202 */ /* 0x000fe20000000f00 */
[--C-:B------:R-:W-:Y:S01]  /*bdd0*/  FFMA.FTZ R43, R107, c[0x0][0x23c], -R138.reuse ;  /* 0x00008f006b2b7a23 */ /* 0x100fe2000001088a */
[----:B------:R-:W-:Y:S01]  /*bde0*/  MOV R42, R31 ;  /* 0x0000001f002a7202 */ /* 0x000fe20000000f00 */
[--C-:B------:R-:W-:Y:S01]  /*bdf0*/  FFMA.FTZ R104, R78, c[0x0][0x23c], -R138.reuse ;  /* 0x00008f004e687a23 */ /* 0x100fe2000001088a */
[----:B------:R-:W-:Y:S01]  /*be00*/  MOV R31, R30 ;  /* 0x0000001e001f7202 */ /* 0x000fe20000000f00 */
[--C-:B------:R-:W-:Y:S01]  /*be10*/  FFMA.FTZ R115, R79, c[0x0][0x23c], -R138.reuse ;  /* 0x00008f004f737a23 */ /* 0x100fe2000001088a */
[----:B------:R-:W-:Y:S01]  /*be20*/  MOV R30, R27 ;  /* 0x0000001b001e7202 */ /* 0x000fe20000000f00 */
[----:B------:R-:W-:Y:S01]  /*be30*/  FFMA.FTZ R19, R122, c[0x0][0x23c], -R138 ;  /* 0x00008f007a137a23 */ /* 0x000fe2000001088a */
[----:B------:R-:W-:Y:S01]  /*be40*/  MOV R27, R10 ;  /* 0x0000000a001b7202 */ /* 0x000fe20000000f00 */
[C---:B------:R-:W-:Y:S01]  /*be50*/  FMUL.FTZ R8, R133.reuse, R196 ;  /* 0x000000c485087220 */ /* 0x040fe20000410000 */
[----:B------:R-:W-:Y:S01]  /*be60*/  MOV R79, R56 ;  /* 0x00000038004f7202 */ /* 0x000fe20000000f00 */
[C---:B------:R-:W-:Y:S01]  /*be70*/  FMUL.FTZ R9, R133.reuse, R197 ;  /* 0x000000c585097220 */ /* 0x040fe20000410000 */
[----:B------:R-:W-:Y:S01]  /*be80*/  MOV R192, R27 ;  /* 0x0000001b00c07202 */ /* 0x000fe20000000f00 */
[C---:B------:R-:W-:Y:S01]  /*be90*/  FMUL.FTZ R12, R133.reuse, R184 ;  /* 0x000000b8850c7220 */ /* 0x040fe20000410000 */
[----:B------:R-:W-:Y:S01]  /*bea0*/  MOV R18, R44 ;  /* 0x0000002c00127202 */ /* 0x000fe20000000f00 */
[C---:B----4-:R-:W-:Y:S01]  /*beb0*/  FMUL.FTZ R13, R133.reuse, R185 ;  /* 0x000000b9850d7220 */ /* 0x050fe20000410000 */
[----:B------:R-:W-:Y:S01]  /*bec0*/  MOV R78, R41 ;  /* 0x00000029004e7202 */ /* 0x000fe20000000f00 */
[----:B------:R-:W-:Y:S01]  /*bed0*/  FMUL.FTZ R24, R133, R164 ;  /* 0x000000a485187220 */ /* 0x000fe20000410000 */
[----:B------:R-:W-:Y:S01]  /*bee0*/  MOV R188, R59 ;  /* 0x0000003b00bc7202 */ /* 0x000fe20000000f00 */
[----:B------:R-:W-:Y:S01]  /*bef0*/  FMUL.FTZ R59, R3, R147 ;  /* 0x00000093033b7220 */ /* 0x000fe20000410000 */
        /* <DEDUP_REMOVED lines=39> */
[----:B--2---:R-:W-:Y:S01]  /*c170*/  FFMA.FTZ R132, R132, R26, R68 ;  /* 0x0000001a84847223 */ /* 0x004fe20000010044 */
[----:B------:R-:W-:Y:S01]  /*c180*/  MOV R192, R51 ;  /* 0x0000003300c07202 */ /* 0x000fe20000000f00 */
[----:B------:R-:W-:Y:S01]  /*c190*/  IMAD.MOV.U32 R26, RZ, RZ, R72 ;  /* 0x000000ffff1a7224 */ /* 0x000fe200078e0048 */
[----:B------:R-:W-:Y:S01]  /*c1a0*/  MOV R161, R67 ;  /* 0x0000004300a17202 */ /* 0x000fe20000000f00 */
[----:B------:R-:W1:Y:S01]  /*c1b0*/  LDSM.16.MT88.4 R72, [R217+0x8000] ;  /* 0x00800000d948783b */ /* 0x000e620000004200 */
[----:B------:R-:W-:Y:S01]  /*c1c0*/  FMUL.FTZ R43, R3, R155 ;  /* 0x0000009b032b7220 */ /* 0x000fe20000410000 */
[----:B------:R-:W-:Y:S01]  /*c1d0*/  MOV R196, R66 ;  /* 0x0000004200c47202 */ /* 0x000fe20000000f00 */
[--C-:B------:R-:W-:Y:S01]  /*c1e0*/  FFMA.FTZ R126, R126, c[0x0][0x23c], -R138.reuse ;  /* 0x00008f007e7e7a23 */ /* 0x100fe2000001088a */
[----:B------:R-:W-:Y:S01]  /*c1f0*/  MOV R152, R26 ;  /* 0x0000001a00987202 */ /* 0x000fe20000000f00 */
[----:B------:R-:W-:Y:S01]  /*c200*/  IMAD.MOV.U32 R26, RZ, RZ, R45 ;  /* 0x000000ffff1a7224 */ /* 0x000fe200078e002d */
[----:B------:R-:W-:Y:S01]  /*c210*/  MOV R160, R55 ;  /* 0x0000003700a07202 */ /* 0x000fe20000000f00 */
[----:B------:R-:W-:Y:S01]  /*c220*/  FMUL.FTZ R45, R133, R149 ;  /* 0x00000095852d7220 */ /* 0x000fe20000410000 */
[----:B------:R-:W-:Y:S01]  /*c230*/  F2FP.PACK_AB R68, R152, R68 ;  /* 0x000000449844723e */ /* 0x000fe200000000ff */
[----:B------:R-:W-:Y:S01]  /*c240*/  FFMA.FTZ R138, R127, c[0x0][0x23c], -R138 ;  /* 0x00008f007f8a7a23 */ /* 0x000fe2000001088a */
[----:B------:R-:W-:Y:S01]  /*c250*/  MOV R187, R26 ;  /* 0x0000001a00bb7202 */ /* 0x000fe20000000f00 */
[C---:B------:R-:W-:Y:S01]  /*c260*/  FMUL.FTZ R26, R3.reuse, R166 ;  /* 0x000000a6031a7220 */ /* 0x040fe20000410000 */
[----:B------:R-:W-:Y:S01]  /*c270*/  MOV R166, R91 ;  /* 0x0000005b00a67202 */ /* 0x000fe20000000f00 */
[----:B------:R-:W-:Y:S01]  /*c280*/  IMAD.MOV.U32 R91, RZ, RZ, R63 ;  /* 0x000000ffff5b7224 */ /* 0x000fe200078e003f */
[----:B------:R-:W-:Y:S01]  /*c290*/  MOV R127, R31 ;  /* 0x0000001f007f7202 */ /* 0x000fe20000000f00 */
[C---:B------:R-:W-:Y:S01]  /*c2a0*/  FMUL.FTZ R31, R3.reuse, R163 ;  /* 0x000000a3031f7220 */ /* 0x040fe20000410000 */
[----:B------:R-:W-:Y:S01]  /*c2b0*/  MOV R185, R54 ;  /* 0x0000003600b97202 */ /* 0x000fe20000000f00 */
[----:B------:R-:W-:Y:S01]  /*c2c0*/  FMUL.FTZ R63, R3, R143 ;  /* 0x0000008f033f7220 */ /* 0x000fe20000410000 */
[----:B------:R-:W-:Y:S01]  /*c2d0*/  MOV R144, R165 ;  /* 0x000000a500907202 */ /* 0x000fe20000000f00 */
[----:B------:R-:W-:Y:S01]  /*c2e0*/  IMAD.MOV.U32 R188, RZ, RZ, R19 ;  /* 0x000000ffffbc7224 */ /* 0x000fe200078e0013 */
        /* <DEDUP_REMOVED lines=12> */
[----:B------:R-:W-:Y:S01]  /*c3b0*/  MUFU.EX2 R99, R83 ;  /* 0x0000005300637308 */ /* 0x000fe20000000800 */
[----:B------:R-:W-:Y:S01]  /*c3c0*/  IMAD.MOV.U32 R173, RZ, RZ, R50 ;  /* 0x000000ffffad7224 */ /* 0x000fe200078e0032 */
[----:B------:R-:W-:Y:S01]  /*c3d0*/  MOV R167, R186 ;  /* 0x000000ba00a77202 */ /* 0x000fe20000000f00 */
[C---:B------:R-:W-:Y:S01]  /*c3e0*/  FMUL.FTZ R50, R0.reuse, R174 ;  /* 0x000000ae00327220 */ /* 0x040fe20000410000 */
[----:B------:R-:W-:Y:S01]  /*c3f0*/  MOV R186, R193 ;  /* 0x000000c100ba7202 */ /* 0x000fe20000000f00 */
[C---:B------:R-:W-:Y:S01]  /*c400*/  FMUL.FTZ R51, R0.reuse, R175 ;  /* 0x000000af00337220 */ /* 0x040fe20000410000 */
[----:B------:R-:W-:Y:S01]  /*c410*/  MOV R193, R230 ;  /* 0x000000e600c17202 */ /* 0x000fe20000000f00 */
[C---:B------:R-:W-:Y:S01]  /*c420*/  FMUL.FTZ R54, R0.reuse, R170 ;  /* 0x000000aa00367220 */ /* 0x040fe20000410000 */
[----:B------:R2:W5:Y:S01]  /*c430*/  LDL.LU R230, [R1+0xb4] ;  /* 0x0000b40001e67983 */ /* 0x0005620000300800 */
[C---:B------:R-:W-:Y:S01]  /*c440*/  FMUL.FTZ R55, R0.reuse, R171 ;  /* 0x000000ab00377220 */ /* 0x040fe20000410000 */
[----:B------:R-:W-:Y:S01]  /*c450*/  MUFU.EX2 R142, R87 ;  /* 0x00000057008e7308 */ /* 0x000fe20000000800 */
[----:B------:R-:W-:Y:S01]  /*c460*/  FMUL.FTZ R66, R0, R158 ;  /* 0x0000009e00427220 */ /* 0x000fe20000410000 */
[----:B------:R-:W-:Y:S01]  /*c470*/  MOV R154, R163 ;  /* 0x000000a3009a7202 */ /* 0x000fe20000000f00 */
[----:B---3--:R-:W-:Y:S01]  /*c480*/  FFMA.FTZ R133, R133, R11, R76 ;  /* 0x0000000b85857223 */ /* 0x008fe2000001004c */
[----:B------:R-:W-:Y:S01]  /*c490*/  F2FP.PACK_AB R76, R92, R76 ;  /* 0x0000004c5c4c723e */ /* 0x000fe200000000ff */
[C---:B------:R-:W-:Y:S01]  /*c4a0*/  FMUL.FTZ R11, R3.reuse, R199 ;  /* 0x000000c7030b7220 */ /* 0x040fe20000410000 */
[----:B------:R-:W-:Y:S01]  /*c4b0*/  MOV R185, R184 ;  /* 0x000000b800b97202 */ /* 0x000fe20000000f00 */
[----:B------:R-:W-:Y:S01]  /*c4c0*/  FFMA.FTZ R84, R3, R6, R77 ;  /* 0x0000000603547223 */ /* 0x000fe2000001004d */
[----:B------:R-:W-:Y:S01]  /*c4d0*/  F2FP.PACK_AB R77, R166, R77 ;  /* 0x0000004da64d723e */ /* 0x000fe200000000ff */
        /* <DEDUP_REMOVED lines=8> */
[C---:B------:R-:W-:Y:S01]  /*c560*/  FFMA.FTZ R3, R0.reuse, R70, R69 ;  /* 0x0000004600037223 */ /* 0x040fe20000010045 */
[----:B------:R-:W-:Y:S01]  /*c570*/  MOV R78, R7 ;  /* 0x00000007004e7202 */ /* 0x000fe20000000f00 */
[----:B------:R-:W-:Y:S01]  /*c580*/  FMUL.FTZ R7, R0, R203 ;  /* 0x000000cb00077220 */ /* 0x000fe20000410000 */
[----:B------:R-:W-:Y:S01]  /*c590*/  F2FP.PACK_AB R69, R145, R69 ;  /* 0x000000459145723e */ /* 0x000fe200000000ff */
[----:B------:R-:W-:Y:S01]  /*c5a0*/  IMAD.MOV.U32 R180, RZ, RZ, R176 ;  /* 0x000000ffffb47224 */ /* 0x000fe200078e00b0 */
[----:B------:R-:W-:Y:S01]  /*c5b0*/  F2FP.PACK_AB R70, R202, R187 ;  /* 0x000000bbca46723e */ /* 0x000fe200000000ff */
[----:B------:R-:W3:Y:S01]  /*c5c0*/  MUFU.EX2 R106, R101 ;  /* 0x00000065006a7308 */ /* 0x000ee20000000800 */
[----:B------:R-:W-:Y:S01]  /*c5d0*/  MOV R176, R23 ;  /* 0x0000001700b07202 */ /* 0x000fe20000000f00 */
[----:B------:R-:W-:Y:S01]  /*c5e0*/  FMUL.FTZ R23, R0, R195 ;  /* 0x000000c300177220 */ /* 0x000fe20000410000 */
[----:B------:R-:W-:Y:S01]  /*c5f0*/  MOV R197, R189 ;  /* 0x000000bd00c57202 */ /* 0x000fe20000000f00 */
[----:B------:R-:W-:Y:S01]  /*c600*/  FADD.FTZ R133, R92, R133 ;  /* 0x000000855c857221 */ /* 0x000fe20000010000 */
[----:B------:R-:W-:Y:S01]  /*c610*/  MOV R189, R78 ;  /* 0x0000004e00bd7202 */ /* 0x000fe20000000f00 */
[-C--:B-1----:R-:W-:Y:S04]  /*c620*/  HMMA.16816.F32 R4, R68, R72.reuse, R4 ;  /* 0x000000484404723c */ /* 0x082fe80000001804 */
[----:B------:R-:W-:Y:S01]  /*c630*/  MUFU.EX2 R101, R86 ;  /* 0x0000005600657308 */ /* 0x000fe20000000800 */
[----:B------:R-:W-:Y:S01]  /*c640*/  F2FP.PACK_AB R78, R111, R90 ;  /* 0x0000005a6f4e723e */ /* 0x000fe200000000ff */
[----:B------:R-:W-:Y:S01]  /*c650*/  IMAD.MOV.U32 R199, RZ, RZ, R157 ;  /* 0x000000ffffc77224 */ /* 0x000fe200078e009d */
[----:B------:R-:W-:Y:S02]  /*c660*/  MOV R168, R91 ;  /* 0x0000005b00a87202 */ /* 0x000fe40000000f00 */
[----:B------:R-:W-:Y:S03]  /*c670*/  MOV R91, R22 ;  /* 0x00000016005b7202 */ /* 0x000fe60000000f00 */
[C---:B------:R-:W-:Y:S02]  /*c680*/  HMMA.16816.F32 R8, R76.reuse, R72, R8 ;  /* 0x000000484c08723c */ /* 0x040fe40000001808 */
[----:B------:R-:W-:Y:S02]  /*c690*/  MUFU.EX2 R98, R98 ;  /* 0x0000006200627308 */ /* 0x000fe40000000800 */
[----:B------:R-:W-:Y:S01]  /*c6a0*/  FMUL.FTZ R22, R0, R194 ;  /* 0x000000c200167220 */ /* 0x000fe20000410000 */
[----:B------:R-:W-:Y:S01]  /*c6b0*/  MOV R161, R123 ;  /* 0x0000007b00a17202 */ /* 0x000fe20000000f00 */
[----:B------:R-:W-:Y:S01]  /*c6c0*/  FADD.FTZ R0, R152, R132 ;  /* 0x0000008498007221 */ /* 0x000fe20000010000 */
[----:B------:R-:W-:Y:S01]  /*c6d0*/  MOV R149, R180 ;  /* 0x000000b400957202 */ /* 0x000fe20000000f00 */
[-C--:B------:R-:W-:Y:S04]  /*c6e0*/  HMMA.16816.F32 R12, R76, R74.reuse, R12 ;  /* 0x0000004a4c0c723c */ /* 0x080fe8000000180c */
[----:B------:R-:W-:Y:S01]  /*c6f0*/  MUFU.EX2 R123, R82 ;  /* 0x00000052007b7308 */ /* 0x000fe20000000800 */
[----:B------:R-:W-:Y:S01]  /*c700*/  MOV R152, R127 ;  /* 0x0000007f00987202 */ /* 0x000fe20000000f00 */
[----:B------:R-:W-:Y:S01]  /*c710*/  IMAD.MOV.U32 R180, RZ, RZ, R107 ;  /* 0x000000ffffb47224 */ /* 0x000fe200078e006b */
[----:B------:R-:W-:Y:S01]  /*c720*/  MOV R198, R153 ;  /* 0x0000009900c67202 */ /* 0x000fe20000000f00 */
[C---:B------:R-:W-:Y:S01]  /*c730*/  HMMA.16816.F32 R16, R68.reuse, R74, R16 ;  /* 0x0000004a4410723c */ /* 0x040fe20000001810 */
[----:B------:R-:W1:Y:S03]  /*c740*/  LDSM.16.MT88.4 R72, [R220+0x8000] ;  /* 0x00800000dc48783b */ /* 0x000e660000004200 */
[----:B------:R-:W-:Y:S01]  /*c750*/  MOV R162, R198 ;  /* 0x000000c600a27202 */ /* 0x000fe20000000f00 */
[----:B------:R-:W-:Y:S01]  /*c760*/  FADD.FTZ R92, R187, R0 ;  /* 0x00000000bb5c7221 */ /* 0x000fe20000010000 */
[----:B------:R-:W-:Y:S01]  /*c770*/  MUFU.EX2 R132, R80 ;  /* 0x0000005000847308 */ /* 0x000fe20000000800 */
[----:B------:R-:W-:Y:S02]  /*c780*/  MOV R198, R149 ;  /* 0x0000009500c67202 */ /* 0x000fe40000000f00 */
[----:B------:R-:W-:Y:S03]  /*c790*/  MOV R187, R180 ;  /* 0x000000b400bb7202 */ /* 0x000fe60000000f00 */
[----:B------:R-:W-:Y:S02]  /*c7a0*/  MOV R184, R156 ;  /* 0x0000009c00b87202 */ /* 0x000fe40000000f00 */
[----:B------:R-:W-:Y:S02]  /*c7b0*/  MOV R163, R162 ;  /* 0x000000a200a37202 */ /* 0x000fe40000000f00 */
[----:B------:R-:W-:Y:S01]  /*c7c0*/  MUFU.EX2 R149, R89 ;  /* 0x0000005900957308 */ /* 0x000fe20000000800 */
[----:B------:R-:W-:Y:S01]  /*c7d0*/  MOV R162, R167 ;  /* 0x000000a700a27202 */ /* 0x000fe20000000f00 */
[----:B------:R-:W-:Y:S01]  /*c7e0*/  IMAD.MOV.U32 R167, RZ, RZ, R199 ;  /* 0x000000ffffa77224 */ /* 0x000fe200078e00c7 */
[----:B------:R-:W-:Y:S02]  /*c7f0*/  MOV R199, R192 ;  /* 0x000000c000c77202 */ /* 0x000fe40000000f00 */
[----:B------:R-:W-:Y:S02]  /*c800*/  MOV R192, R228 ;  /* 0x000000e400c07202 */ /* 0x000fe40000000f00 */
[----:B------:R-:W-:Y:S02]  /*c810*/  MOV R203, R163 ;  /* 0x000000a300cb7202 */ /* 0x000fe40000000f00 */
[----:B------:R-:W-:Y:S01]  /*c820*/  MOV R163, R162 ;  /* 0x000000a200a37202 */ /* 0x000fe20000000f00 */
[----:B------:R-:W-:Y:S01]  /*c830*/  MUFU.EX2 R127, R97 ;  /* 0x00000061007f7308 */ /* 0x000fe20000000800 */
[----:B------:R-:W-:Y:S02]  /*c840*/  MOV R162, R167 ;  /* 0x000000a700a27202 */ /* 0x000fe40000000f00 */
[----:B------:R-:W-:Y:S01]  /*c850*/  MOV R167, R198 ;  /* 0x000000c600a77202 */ /* 0x000fe20000000f00 */
[----:B------:R-:W-:Y:S06]  /*c860*/  IMAD.MOV.U32 R198, RZ, RZ, R227 ;  /* 0x000000ffffc67224 */ /* 0x000fec00078e00e3 */
[----:B------:R4:W-:Y:S01]  /*c870*/  MUFU.EX2 R97, R81 ;  /* 0x0000005100617308 */ /* 0x0009e20000000800 */
[-C--:B-1----:R-:W-:Y:S09]  /*c880*/  HMMA.16816.F32 R20, R68, R72.reuse, R20 ;  /* 0x000000484414723c */ /* 0x082ff20000001814 */
[----:B------:R1:W1:Y:S01]  /*c890*/  MUFU.EX2 R107, R85 ;  /* 0x00000055006b7308 */ /* 0x0002620000000800 */
[C---:B------:R-:W-:Y:S09]  /*c8a0*/  HMMA.16816.F32 R24, R76.reuse, R72, R24 ;  /* 0x000000484c18723c */ /* 0x040ff20000001818 */
[----:B------:R-:W-:Y:S01]  /*c8b0*/  MUFU.EX2 R141, R96 ;  /* 0x00000060008d7308 */ /* 0x000fe20000000800 */
[-C--:B------:R-:W-:Y:S01]  /*c8c0*/  HMMA.16816.F32 R28, R76, R74.reuse, R28 ;  /* 0x0000004a4c1c723c */ /* 0x080fe2000000181c */
[----:B----4-:R-:W-:Y:S07]  /*c8d0*/  LDSM.16.MT88.4 R80, [R217+0x8800] ;  /* 0x00880000d950783b */ /* 0x010fee0000004200 */
[C---:B------:R-:W-:Y:S01]  /*c8e0*/  HMMA.16816.F32 R32, R68.reuse, R74, R32 ;  /* 0x0000004a4420723c */ /* 0x040fe20000001820 */
[----:B------:R-:W-:Y:S01]  /*c8f0*/  MUFU.EX2 R96, R88 ;  /* 0x0000005800607308 */ /* 0x000fe20000000800 */
[----:B------:R-:W4:Y:S02]  /*c900*/  LDSM.16.MT88.4 R72, [R218+0x8000] ;  /* 0x00800000da48783b */ /* 0x000f240000004200 */
[----:B-1----:R-:W-:Y:S01]  /*c910*/  FADD.FTZ R85, R145, R3 ;  /* 0x0000000391557221 */ /* 0x002fe20000010000 */
[----:B------:R-:W-:Y:S01]  /*c920*/  MOV R145, R144 ;  /* 0x0000009000917202 */ /* 0x000fe20000000f00 */
[----:B------:R-:W-:Y:S01]  /*c930*/  FADD.FTZ R3, R166, R84 ;  /* 0x00000054a6037221 */ /* 0x000fe20000010000 */
[----:B------:R-:W-:Y:S04]  /*c940*/  MOV R144, R160 ;  /* 0x000000a000907202 */ /* 0x000fe80000000f00 */
[----:B------:R-:W-:Y:S01]  /*c950*/  MUFU.EX2 R160, R243 ;  /* 0x000000f300a07308 */ /* 0x000fe20000000800 */
[----:B------:R-:W-:Y:S01]  /*c960*/  FADD.FTZ R0, R94, R3 ;  /* 0x000000035e007221 */ /* 0x000fe20000010000 */
[----:B------:R-:W-:Y:S01]  /*c970*/  MOV R166, R145 ;  /* 0x0000009100a67202 */ /* 0x000fe20000000f00 */
[----:B------:R-:W-:Y:S02]  /*c980*/  IMAD.MOV.U32 R145, RZ, RZ, R152 ;  /* 0x000000ffff917224 */ /* 0x000fe400078e0098 */
[----:B------:R-:W-:Y:S02]  /*c990*/  FADD.FTZ R3, R202, R92 ;  /* 0x0000005cca037221 */ /* 0x000fe40000010000 */
[----:B------:R-:W-:Y:S03]  /*c9a0*/  FADD.FTZ R92, R110, R0 ;  /* 0x000000006e5c7221 */ /* 0x000fe60000010000 */
[----:B------:R1:W-:Y:S10]  /*c9b0*/  MUFU.EX2 R243, R229 ;  /* 0x000000e500f37308 */ /* 0x0003f40000000800 */
[----:B------:R-:W-:Y:S10]  /*c9c0*/  MUFU.EX2 R204, R204 ;  /* 0x000000cc00cc7308 */ /* 0x000ff40000000800 */
[----:B------:R-:W-:Y:S01]  /*c9d0*/  MUFU.EX2 R139, R139 ;  /* 0x0000008b008b7308 */ /* 0x000fe20000000800 */
[-C--:B----4-:R-:W-:Y:S01]  /*c9e0*/  HMMA.16816.F32 R36, R68, R72.reuse, R36 ;  /* 0x000000484424723c */ /* 0x090fe20000001824 */
[----:B-1----:R2:W5:Y:S04]  /*c9f0*/  LDL.LU R229, [R1+0xb0] ;  /* 0x0000b00001e57983 */ /* 0x0025680000300800 */
[----:B------:R2:W5:Y:S03]  /*ca00*/  LDL.LU R228, [R1+0xac] ;  /* 0x0000ac0001e47983 */ /* 0x0005660000300800 */
[C---:B------:R-:W-:Y:S01]  /*ca10*/  HMMA.16816.F32 R40, R76.reuse, R72, R40 ;  /* 0x000000484c28723c */ /* 0x040fe20000001828 */
[----:B------:R-:W-:Y:S01]  /*ca20*/  MUFU.EX2 R138, R138 ;  /* 0x0000008a008a7308 */ /* 0x000fe20000000800 */
[----:B------:R2:W5:Y:S06]  /*ca30*/  LDL.LU R227, [R1+0xa8] ;  /* 0x0000a80001e37983 */ /* 0x00056c0000300800 */
[-C--:B------:R-:W-:Y:S03]  /*ca40*/  HMMA.16816.F32 R44, R76, R74.reuse, R44 ;  /* 0x0000004a4c2c723c */ /* 0x080fe6000000182c */
[----:B------:R-:W-:Y:S05]  /*ca50*/  MUFU.EX2 R129, R129 ;  /* 0x0000008100817308 */ /* 0x000fea0000000800 */
[C---:B------:R-:W-:Y:S01]  /*ca60*/  HMMA.16816.F32 R48, R68.reuse, R74, R48 ;  /* 0x0000004a4430723c */ /* 0x040fe20000001830 */
[----:B------:R-:W1:Y:S04]  /*ca70*/  LDSM.16.MT88.4 R72, [R219+0x8000] ;  /* 0x00800000db48783b */ /* 0x000e680000004200 */
[----:B------:R-:W-:Y:S10]  /*ca80*/  MUFU.EX2 R128, R128 ;  /* 0x0000008000807308 */ /* 0x000ff40000000800 */
[----:B------:R-:W-:Y:S10]  /*ca90*/  MUFU.EX2 R236, R236 ;  /* 0x000000ec00ec7308 */ /* 0x000ff40000000800 */
[----:B------:R-:W-:Y:S10]  /*caa0*/  MUFU.EX2 R215, R215 ;  /* 0x000000d700d77308 */ /* 0x000ff40000000800 */
[----:B------:R-:W-:Y:S01]  /*cab0*/  MUFU.EX2 R143, R117 ;  /* 0x00000075008f7308 */ /* 0x000fe20000000800 */
[-C--:B-1----:R-:W-:Y:S09]  /*cac0*/  HMMA.16816.F32 R52, R68, R72.reuse, R52 ;  /* 0x000000484434723c */ /* 0x082ff20000001834 */
[----:B------:R-:W-:Y:S01]  /*cad0*/  MUFU.EX2 R146, R116 ;  /* 0x0000007400927308 */ /* 0x000fe20000000800 */
[C---:B------:R-:W-:Y:S09]  /*cae0*/  HMMA.16816.F32 R56, R76.reuse, R72, R56 ;  /* 0x000000484c38723c */ /* 0x040ff20000001838 */
[----:B------:R-:W1:Y:S03]  /*caf0*/  MUFU.EX2 R140, R103 ;  /* 0x00000067008c7308 */ /* 0x000e660000000800 */
[----:B---3--:R-:W-:Y:S01]  /*cb00*/  F2FP.PACK_AB R72, R106, R102 ;  /* 0x000000666a48723e */ /* 0x008fe200000000ff */
[-C--:B------:R-:W-:Y:S01]  /*cb10*/  HMMA.16816.F32 R60, R76, R74.reuse, R60 ;  /* 0x0000004a4c3c723c */ /* 0x080fe2000000183c */
[----:B------:R-:W3:Y:S02]  /*cb20*/  LDSM.16.MT88.4 R76, [R220+0x8800] ;  /* 0x00880000dc4c783b */ /* 0x000ee40000004200 */
[----:B------:R-:W-:Y:S05]  /*cb30*/  F2FP.PACK_AB R73, R107, R101 ;  /* 0x000000656b49723e */ /* 0x000fea00000000ff */
[----:B------:R-:W-:Y:S01]  /*cb40*/  HMMA.16816.F32 R64, R68, R74, R64 ;  /* 0x0000004a4440723c */ /* 0x000fe20000001840 */
[----:B------:R4:W-:Y:S06]  /*cb50*/  MUFU.EX2 R170, R203 ;  /* 0x000000cb00aa7308 */ /* 0x0009ec0000000800 */
[----:B------:R-:W-:Y:S02]  /*cb60*/  F2FP.PACK_AB R68, R241, R242 ;  /* 0x000000f2f144723e */ /* 0x000fe400000000ff */
[----:B------:R-:W-:Y:S02]  /*cb70*/  F2FP.PACK_AB R69, R207, R208 ;  /* 0x000000d0cf45723e */ /* 0x000fe400000000ff */
[----:B------:R-:W-:Y:S01]  /*cb80*/  MUFU.EX2 R246, R246 ;  /* 0x000000f600f67308 */ /* 0x000fe20000000800 */
[----:B------:R-:W-:Y:S02]  /*cb90*/  F2FP.PACK_AB R70, R239, R240 ;  /* 0x000000f0ef46723e */ /* 0x000fe400000000ff */
[----:B------:R-:W-:Y:S02]  /*cba0*/  F2FP.PACK_AB R71, R205, R206 ;  /* 0x000000cecd47723e */ /* 0x000fe400000000ff */
[----:B------:R-:W-:Y:S02]  /*cbb0*/  F2FP.PACK_AB R74, R122, R100 ;  /* 0x000000647a4a723e */ /* 0x000fe400000000ff */
[----:B------:R-:W-:Y:S03]  /*cbc0*/  F2FP.PACK_AB R75, R123, R99 ;  /* 0x000000637b4b723e */ /* 0x000fe600000000ff */
[-C--:B------:R-:W-:Y:S01]  /*cbd0*/  HMMA.16816.F32 R4, R68, R80.reuse, R4 ;  /* 0x000000504404723c */ /* 0x080fe20000001804 */
[----:B------:R-:W-:Y:S02]  /*cbe0*/  MUFU.EX2 R156, R245 ;  /* 0x000000f5009c7308 */ /* 0x000fe40000000800 */
[----:B----4-:R-:W-:Y:S02]  /*cbf0*/  MOV R203, R163 ;  /* 0x000000a300cb7202 */ /* 0x010fe40000000f00 */
[----:B------:R-:W-:Y:S03]  /*cc00*/  MOV R163, R162 ;  /* 0x000000a200a37202 */ /* 0x000fe60000000f00 */
[C---:B------:R-:W-:Y:S03]  /*cc10*/  HMMA.16816.F32 R8, R72.reuse, R80, R8 ;  /* 0x000000504808723c */ /* 0x040fe60000001808 */
[----:B------:R-:W-:Y:S01]  /*cc20*/  MUFU.EX2 R245, R119 ;  /* 0x0000007700f57308 */ /* 0x000fe20000000800 */
[----:B------:R-:W-:Y:S02]  /*cc30*/  MOV R162, R167 ;  /* 0x000000a700a27202 */ /* 0x000fe40000000f00 */
[----:B------:R-:W-:Y:S02]  /*cc40*/  MOV R167, R187 ;  /* 0x000000bb00a77202 */ /* 0x000fe40000000f00 */
[-C--:B------:R-:W-:Y:S04]  /*cc50*/  HMMA.16816.F32 R12, R72, R82.reuse, R12 ;  /* 0x00000052480c723c */ /* 0x080fe8000000180c */
[----:B------:R-:W-:Y:S01]  /*cc60*/  MOV R187, R226 ;  /* 0x000000e200bb7202 */ /* 0x000fe20000000f00 */
[----:B------:R-:W-:Y:S01]  /*cc70*/  MUFU.EX2 R212, R212 ;  /* 0x000000d400d47308 */ /* 0x000fe20000000800 */
[----:B------:R2:W5:Y:S01]  /*cc80*/  LDL.LU R226, [R1+0xa4] ;  /* 0x0000a40001e27983 */ /* 0x0005620000300800 */
[----:B------:R-:W-:Y:S01]  /*cc90*/  MOV R202, R163 ;  /* 0x000000a300ca7202 */ /* 0x000fe20000000f00 */
[C---:B------:R-:W-:Y:S02]  /*cca0*/  HMMA.16816.F32 R16, R68.reuse, R82, R16 ;  /* 0x000000524410723c */ /* 0x040fe40000001810 */
[----:B------:R-:W4:Y:S02]  /*ccb0*/  LDSM.16.MT88.4 R80, [R218+0x8800] ;  /* 0x00880000da50783b */ /* 0x000f240000004200 */
[----:B------:R-:W-:Y:S02]  /*ccc0*/  MOV R163, R184 ;  /* 0x000000b800a37202 */ /* 0x000fe40000000f00 */
[----:B------:R-:W-:Y:S01]  /*ccd0*/  MOV R184, R169 ;  /* 0x000000a900b87202 */ /* 0x000fe20000000f00 */
[----:B------:R-:W-:Y:S01]  /*cce0*/  MUFU.EX2 R157, R211 ;  /* 0x000000d3009d7308 */ /* 0x000fe20000000800 */
[-C--:B---3--:R-:W-:Y:S08]  /*ccf0*/  HMMA.16816.F32 R20, R68, R76.reuse, R20 ;  /* 0x0000004c4414723c */ /* 0x088ff00000001814 */
[C---:B------:R-:W-:Y:S01]  /*cd00*/  HMMA.16816.F32 R24, R72.reuse, R76, R24 ;  /* 0x0000004c4818723c */ /* 0x040fe20000001818 */
[----:B------:R3:W-:Y:S07]  /*cd10*/  MUFU.EX2 R169, R225 ;  /* 0x000000e100a97308 */ /* 0x0007ee0000000800 */
[-C--:B------:R-:W-:Y:S03]  /*cd20*/  HMMA.16816.F32 R28, R72, R78.reuse, R28 ;  /* 0x0000004e481c723c */ /* 0x080fe6000000181c */
[----:B------:R-:W-:Y:S05]  /*cd30*/  MUFU.EX2 R159, R244 ;  /* 0x000000f4009f7308 */ /* 0x000fea0000000800 */
[C---:B------:R-:W-:Y:S01]  /*cd40*/  HMMA.16816.F32 R32, R68.reuse, R78, R32 ;  /* 0x0000004e4420723c */ /* 0x040fe20000001820 */
[----:B------:R-:W1:Y:S04]  /*cd50*/  LDSM.16.MT88.4 R76, [R219+0x8800] ;  /* 0x00880000db4c783b */ /* 0x000e680000004200 */
[----:B------:R-:W-:Y:S04]  /*cd60*/  MUFU.EX2 R158, R210 ;  /* 0x000000d2009e7308 */ /* 0x000fe80000000800 */
[----:B---3--:R2:W5:Y:S01]  /*cd70*/  LDL.LU R225, [R1+0xa0] ;  /* 0x0000a00001e17983 */ /* 0x0085620000300800 */
[-C--:B----4-:R-:W-:Y:S05]  /*cd80*/  HMMA.16816.F32 R36, R68, R80.reuse, R36 ;  /* 0x000000504424723c */ /* 0x090fea0000001824 */
[----:B------:R-:W-:Y:S03]  /*cd90*/  MUFU.EX2 R183, R209 ;  /* 0x000000d100b77308 */ /* 0x000fe60000000800 */
[C---:B------:R-:W-:Y:S07]  /*cda0*/  HMMA.16816.F32 R40, R72.reuse, R80, R40 ;  /* 0x000000504828723c */ /* 0x040fee0000001828 */
[----:B------:R3:W-:Y:S01]  /*cdb0*/  MUFU.EX2 R150, R93 ;  /* 0x0000005d00967308 */ /* 0x0007e20000000800 */
[-C--:B------:R-:W-:Y:S08]  /*cdc0*/  HMMA.16816.F32 R44, R72, R82.reuse, R44 ;  /* 0x00000052482c723c */ /* 0x080ff0000000182c */
[C---:B------:R-:W-:Y:S01]  /*cdd0*/  HMMA.16816.F32 R48, R68.reuse, R82, R48 ;  /* 0x000000524430723c */ /* 0x040fe20000001830 */
[----:B------:R-:W4:Y:S01]  /*cde0*/  LDSM.16.MT88.4 R80, [R217+0x9000] ;  /* 0x00900000d950783b */ /* 0x000f220000004200 */
[----:B------:R-:W-:Y:S06]  /*cdf0*/  MUFU.EX2 R153, R112 ;  /* 0x0000007000997308 */ /* 0x000fec0000000800 */
[-C--:B-1----:R-:W-:Y:S04]  /*ce00*/  HMMA.16816.F32 R52, R68, R76.reuse, R52 ;  /* 0x0000004c4434723c */ /* 0x082fe80000001834 */
[----:B------:R-:W-:Y:S01]  /*ce10*/  MUFU.EX2 R152, R113 ;  /* 0x0000007100987308 */ /* 0x000fe20000000800 */
[----:B---3--:R-:W-:Y:S03]  /*ce20*/  FADD.FTZ R93, R242, R3 ;  /* 0x00000003f25d7221 */ /* 0x008fe60000010000 */
[C---:B------:R-:W-:Y:S06]  /*ce30*/  HMMA.16816.F32 R56, R72.reuse, R76, R56 ;  /* 0x0000004c4838723c */ /* 0x040fec0000001838 */
[----:B------:R-:W-:Y:S01]  /*ce40*/  MUFU.EX2 R151, R118 ;  /* 0x0000007600977308 */ /* 0x000fe20000000800 */
[----:B------:R-:W-:Y:S01]  /*ce50*/  FADD.FTZ R77, R147, R85 ;  /* 0x00000055934d7221 */ /* 0x000fe20000010000 */
[-C--:B------:R-:W-:Y:S01]  /*ce60*/  HMMA.16816.F32 R60, R72, R78.reuse, R60 ;  /* 0x0000004e483c723c */ /* 0x080fe2000000183c */
[----:B------:R-:W1:Y:S03]  /*ce70*/  LDSM.16.MT88.4 R84, [R220+0x9000] ;  /* 0x00900000dc54783b */ /* 0x000e660000004200 */
[----:B------:R-:W-:Y:S01]  /*ce80*/  FADD.FTZ R76, R90, R133 ;  /* 0x000000855a4c7221 */ /* 0x000fe20000010000 */
[----:B------:R-:W-:Y:S01]  /*ce90*/  MOV R147, R167 ;  /* 0x000000a700937202 */ /* 0x000fe20000000f00 */
[----:B------:R-:W-:Y:S01]  /*cea0*/  FADD.FTZ R95, R95, R77 ;  /* 0x0000004d5f5f7221 */ /* 0x000fe20000010000 */
[----:B------:R-:W-:Y:S01]  /*ceb0*/  F2FP.PACK_AB R72, R127, R98 ;  /* 0x000000627f48723e */ /* 0x000fe200000000ff */
[----:B------:R-:W-:Y:S01]  /*cec0*/  HMMA.16816.F32 R64, R68, R78, R64 ;  /* 0x0000004e4440723c */ /* 0x000fe20000001840 */
[----:B------:R-:W3:Y:S03]  /*ced0*/  MUFU.EX2 R182, R131 ;  /* 0x0000008300b67308 */ /* 0x000ee60000000800 */
[----:B------:R-:W-:Y:S01]  /*cee0*/  F2FP.PACK_AB R73, R132, R97 ;  /* 0x000000618449723e */ /* 0x000fe200000000ff */
[----:B------:R-:W-:Y:S01]  /*cef0*/  IMAD.MOV.U32 R167, RZ, RZ, R144 ;  /* 0x000000ffffa77224 */ /* 0x000fe200078e0090 */
[----:B------:R-:W-:Y:S01]  /*cf00*/  F2FP.PACK_AB R74, R140, R141 ;  /* 0x0000008d8c4a723e */ /* 0x000fe200000000ff */
[----:B------:R-:W-:Y:S01]  /*cf10*/  FADD.FTZ R94, R111, R76 ;  /* 0x0000004c6f5e7221 */ /* 0x000fe20000010000 */
[----:B------:R-:W-:Y:S01]  /*cf20*/  F2FP.PACK_AB R68, R237, R238 ;  /* 0x000000eeed44723e */ /* 0x000fe200000000ff */
[----:B------:R-:W-:Y:S02]  /*cf30*/  LDSM.16.MT88.4 R76, [R219+0x9000] ;  /* 0x00900000db4c783b */ /* 0x000fe40000004200 */
[----:B------:R-:W-:Y:S01]  /*cf40*/  MUFU.EX2 R148, R114 ;  /* 0x0000007200947308 */ /* 0x000fe20000000800 */
[----:B------:R-:W-:Y:S01]  /*cf50*/  F2FP.PACK_AB R69, R128, R129 ;  /* 0x000000818045723e */ /* 0x000fe200000000ff */
[----:B------:R-:W-:Y:S01]  /*cf60*/  FADD.FTZ R0, R102, R94 ;  /* 0x0000005e66007221 */ /* 0x000fe20000010000 */
[----:B------:R-:W-:Y:S01]  /*cf70*/  F2FP.PACK_AB R70, R215, R236 ;  /* 0x000000ecd746723e */ /* 0x000fe200000000ff */
[----:B------:R-:W-:Y:S01]  /*cf80*/  FADD.FTZ R3, R208, R95 ;  /* 0x0000005fd0037221 */ /* 0x000fe20000010000 */
[----:B------:R-:W-:Y:S01]  /*cf90*/  F2FP.PACK_AB R71, R146, R143 ;  /* 0x0000008f9247723e */ /* 0x000fe200000000ff */
[----:B------:R-:W-:Y:S01]  /*cfa0*/  FADD.FTZ R0, R106, R0 ;  /* 0x000000006a007221 */ /* 0x000fe20000010000 */
[----:B------:R-:W-:Y:S01]  /*cfb0*/  F2FP.PACK_AB R75, R142, R96 ;  /* 0x000000608e4b723e */ /* 0x000fe200000000ff */
[----:B------:R-:W-:Y:S01]  /*cfc0*/  FADD.FTZ R3, R207, R3 ;  /* 0x00000003cf037221 */ /* 0x000fe20000010000 */
[----:B------:R-:W-:Y:S01]  /*cfd0*/  MOV R144, R196 ;  /* 0x000000c400907202 */ /* 0x000fe20000000f00 */
[----:B------:R-:W-:Y:S01]  /*cfe0*/  MUFU.EX2 R94, R189 ;  /* 0x000000bd005e7308 */ /* 0x000fe20000000800 */
[----:B------:R-:W-:Y:S01]  /*cff0*/  MOV R196, R91 ;  /* 0x0000005b00c47202 */ /* 0x000fe20000000f00 */
[-C--:B----4-:R-:W-:Y:S01]  /*d000*/  HMMA.16816.F32 R4, R68, R80.reuse, R4 ;  /* 0x000000504404723c */ /* 0x090fe20000001804 */
[----:B------:R-:W4:Y:S02]  /*d010*/  LDSM.16.MT88.4 R88, [R218+0x9000] ;  /* 0x00900000da58783b */ /* 0x000f240000004200 */
[----:B------:R-:W-:Y:S02]  /*d020*/  FADD.FTZ R0, R100, R0 ;  /* 0x0000000064007221 */ /* 0x000fe40000010000 */
[----:B------:R-:W-:Y:S02]  /*d030*/  FADD.FTZ R3, R206, R3 ;  /* 0x00000003ce037221 */ /* 0x000fe40000010000 */
[----:B------:R-:W-:Y:S01]  /*d040*/  FADD.FTZ R0, R122, R0 ;  /* 0x000000007a007221 */ /* 0x000fe20000010000 */
[C---:B------:R-:W-:Y:S01]  /*d050*/  HMMA.16816.F32 R8, R72.reuse, R80, R8 ;  /* 0x000000504808723c */ /* 0x040fe20000001808 */
[----:B------:R-:W-:Y:S03]  /*d060*/  MUFU.EX2 R100, R172 ;  /* 0x000000ac00647308 */ /* 0x000fe60000000800 */
[----:B------:R-:W-:Y:S02]  /*d070*/  FADD.FTZ R0, R98, R0 ;  /* 0x0000000062007221 */ /* 0x000fe40000010000 */
[----:B------:R-:W-:Y:S02]  /*d080*/  FADD.FTZ R3, R205, R3 ;  /* 0x00000003cd037221 */ /* 0x000fe40000010000 */
[-C--:B------:R-:W-:Y:S03]  /*d090*/  HMMA.16816.F32 R12, R72, R82.reuse, R12 ;  /* 0x00000052480c723c */ /* 0x080fe6000000180c */
[----:B------:R-:W-:Y:S01]  /*d0a0*/  MUFU.EX2 R98, R176 ;  /* 0x000000b000627308 */ /* 0x000fe20000000800 */
[----:B------:R-:W-:Y:S02]  /*d0b0*/  FADD.FTZ R0, R127, R0 ;  /* 0x000000007f007221 */ /* 0x000fe40000010000 */
[----:B------:R-:W-:Y:S02]  /*d0c0*/  FADD.FTZ R3, R129, R3 ;  /* 0x0000000381037221 */ /* 0x000fe40000010000 */
[C---:B------:R-:W-:Y:S01]  /*d0d0*/  HMMA.16816.F32 R16, R68.reuse, R82, R16 ;  /* 0x000000524410723c */ /* 0x040fe20000001810 */
[----:B------:R-:W2:Y:S03]  /*d0e0*/  LDSM.16.MT88.4 R80, [R217+0x9800] ;  /* 0x00980000d950783b */ /* 0x000ea60000004200 */
[----:B------:R-:W-:Y:S01]  /*d0f0*/  FADD.FTZ R0, R141, R0 ;  /* 0x000000008d007221 */ /* 0x000fe20000010000 */
[----:B------:R-:W2:Y:S01]  /*d100*/  MUFU.EX2 R180, R109 ;  /* 0x0000006d00b47308 */ /* 0x000ea20000000800 */
[----:B------:R-:W-:Y:S02]  /*d110*/  FADD.FTZ R3, R128, R3 ;  /* 0x0000000380037221 */ /* 0x000fe40000010000 */
[-C--:B-1----:R-:W-:Y:S04]  /*d120*/  HMMA.16816.F32 R20, R68, R84.reuse, R20 ;  /* 0x000000544414723c */ /* 0x082fe80000001814 */
[----:B------:R-:W-:Y:S03]  /*d130*/  FADD.FTZ R3, R143, R3 ;  /* 0x000000038f037221 */ /* 0x000fe60000010000 */
[----:B------:R-:W-:Y:S01]  /*d140*/  MUFU.EX2 R181, R181 ;  /* 0x000000b500b57308 */ /* 0x000fe20000000800 */
[C---:B------:R-:W-:Y:S08]  /*d150*/  HMMA.16816.F32 R24, R72.reuse, R84, R24 ;  /* 0x000000544818723c */ /* 0x040ff00000001818 */
[-C--:B------:R-:W-:Y:S01]  /*d160*/  HMMA.16816.F32 R28, R72, R86.reuse, R28 ;  /* 0x00000056481c723c */ /* 0x080fe2000000181c */
[----:B------:R-:W-:Y:S07]  /*d170*/  MUFU.EX2 R250, R250 ;  /* 0x000000fa00fa7308 */ /* 0x000fee0000000800 */
[C---:B------:R-:W-:Y:S01]  /*d180*/  HMMA.16816.F32 R32, R68.reuse, R86, R32 ;  /* 0x000000564420723c */ /* 0x040fe20000001820 */
[----:B------:R-:W1:Y:S02]  /*d190*/  LDSM.16.MT88.4 R84, [R220+0x9800] ;  /* 0x00980000dc54783b */ /* 0x000e640000004200 */
[----:B------:R-:W-:Y:S05]  /*d1a0*/  MUFU.EX2 R249, R249 ;  /* 0x000000f900f97308 */ /* 0x000fea0000000800 */
[-C--:B----4-:R-:W-:Y:S05]  /*d1b0*/  HMMA.16816.F32 R36, R68, R88.reuse, R36 ;  /* 0x000000584424723c */ /* 0x090fea0000001824 */
[----:B------:R-:W-:Y:S03]  /*d1c0*/  MUFU.EX2 R244, R154 ;  /* 0x0000009a00f47308 */ /* 0x000fe60000000800 */
[C---:B------:R-:W-:Y:S07]  /*d1d0*/  HMMA.16816.F32 R40, R72.reuse, R88, R40 ;  /* 0x000000584828723c */ /* 0x040fee0000001828 */
[----:B------:R-:W-:Y:S01]  /*d1e0*/  MUFU.EX2 R252, R252 ;  /* 0x000000fc00fc7308 */ /* 0x000fe20000000800 */
[-C--:B------:R-:W-:Y:S08]  /*d1f0*/  HMMA.16816.F32 R44, R72, R90.reuse, R44 ;  /* 0x0000005a482c723c */ /* 0x080ff0000000182c */
[C---:B------:R-:W-:Y:S01]  /*d200*/  HMMA.16816.F32 R48, R68.reuse, R90, R48 ;  /* 0x0000005a4430723c */ /* 0x040fe20000001830 */
[----:B------:R-:W4:Y:S01]  /*d210*/  LDSM.16.MT88.4 R88, [R218+0x9800] ;  /* 0x00980000da58783b */ /* 0x000f220000004200 */
[----:B------:R-:W-:Y:S06]  /*d220*/  MUFU.EX2 R248, R248 ;  /* 0x000000f800f87308 */ /* 0x000fec0000000800 */
[-C--:B------:R-:W-:Y:S04]  /*d230*/  HMMA.16816.F32 R52, R68, R76.reuse, R52 ;  /* 0x0000004c4434723c */ /* 0x080fe80000001834 */
[----:B------:R-:W-:Y:S04]  /*d240*/  MUFU.EX2 R247, R247 ;  /* 0x000000f700f77308 */ /* 0x000fe80000000800 */
[C---:B------:R-:W-:Y:S06]  /*d250*/  HMMA.16816.F32 R56, R72.reuse, R76, R56 ;  /* 0x0000004c4838723c */ /* 0x040fec0000001838 */
[----:B------:R-:W-:Y:S02]  /*d260*/  MUFU.EX2 R214, R214 ;  /* 0x000000d600d67308 */ /* 0x000fe40000000800 */
[-C--:B------:R-:W-:Y:S07]  /*d270*/  HMMA.16816.F32 R60, R72, R78.reuse, R60 ;  /* 0x0000004e483c723c */ /* 0x080fee000000183c */
[----:B------:R-:W-:Y:S01]  /*d280*/  FADD.FTZ R72, R101, R92 ;  /* 0x0000005c65487221 */ /* 0x000fe20000010000 */
[----:B------:R-:W-:Y:S01]  /*d290*/  HMMA.16816.F32 R64, R68, R78, R64 ;  /* 0x0000004e4440723c */ /* 0x000fe20000001840 */
[----:B------:R-:W1:Y:S01]  /*d2a0*/  LDSM.16.MT88.4 R76, [R219+0x9800] ;  /* 0x00980000db4c783b */ /* 0x000e620000004200 */
[----:B------:R4:W-:Y:S02]  /*d2b0*/  MUFU.EX2 R101, R173 ;  /* 0x000000ad00657308 */ /* 0x0009e40000000800 */
[----:B------:R-:W-:Y:S01]  /*d2c0*/  FADD.FTZ R73, R241, R93 ;  /* 0x0000005df1497221 */ /* 0x000fe20000010000 */
[----:B---3--:R-:W-:Y:S01]  /*d2d0*/  F2FP.PACK_AB R74, R182, R151 ;  /* 0x00000097b64a723e */ /* 0x008fe200000000ff */
[----:B------:R-:W-:Y:S01]  /*d2e0*/  FADD.FTZ R92, R107, R72 ;  /* 0x000000486b5c7221 */ /* 0x000fe20000010000 */
[----:B------:R-:W-:Y:S01]  /*d2f0*/  F2FP.PACK_AB R68, R156, R246 ;  /* 0x000000f69c44723e */ /* 0x000fe200000000ff */
[----:B------:R-:W-:Y:S01]  /*d300*/  FADD.FTZ R93, R240, R73 ;  /* 0x00000049f05d7221 */ /* 0x000fe20000010000 */
[----:B------:R-:W-:Y:S03]  /*d310*/  F2FP.PACK_AB R69, R157, R212 ;  /* 0x000000d49d45723e */ /* 0x000fe600000000ff */
[----:B------:R-:W-:Y:S01]  /*d320*/  F2FP.PACK_AB R70, R160, R159 ;  /* 0x0000009fa046723e */ /* 0x000fe200000000ff */
[----:B------:R-:W-:Y:S01]  /*d330*/  MUFU.EX2 R213, R213 ;  /* 0x000000d500d57308 */ /* 0x000fe20000000800 */
[----:B------:R-:W-:Y:S02]  /*d340*/  F2FP.PACK_AB R71, R183, R158 ;  /* 0x0000009eb747723e */ /* 0x000fe400000000ff */
[----:B------:R-:W-:Y:S02]  /*d350*/  F2FP.PACK_AB R72, R152, R153 ;  /* 0x000000999848723e */ /* 0x000fe400000000ff */
[----:B------:R-:W-:Y:S02]  /*d360*/  F2FP.PACK_AB R73, R150, R149 ;  /* 0x000000959649723e */ /* 0x000fe400000000ff */
[----:B--2---:R-:W-:Y:S01]  /*d370*/  F2FP.PACK_AB R75, R180, R148 ;  /* 0x00000094b44b723e */ /* 0x004fe200000000ff */
[-C--:B------:R-:W-:Y:S02]  /*d380*/  HMMA.16816.F32 R4, R68, R80.reuse, R4 ;  /* 0x000000504404723c */ /* 0x080fe40000001804 */
[----:B------:R-:W-:Y:S01]  /*d390*/  MUFU.EX2 R154, R108 ;  /* 0x0000006c009a7308 */ /* 0x000fe20000000800 */
[----:B----4-:R-:W-:Y:S05]  /*d3a0*/  LDSM.16.MT88.4 R172, [R218+0xb800] ;  /* 0x00b80000daac783b */ /* 0x010fea0000004200 */
[C---:B------:R-:W-:Y:S04]  /*d3b0*/  HMMA.16816.F32 R8, R72.reuse, R80, R8 ;  /* 0x000000504808723c */ /* 0x040fe80000001808 */
[----:B------:R-:W-:Y:S04]  /*d3c0*/  MUFU.EX2 R155, R105 ;  /* 0x00000069009b7308 */ /* 0x000fe80000000800 */
[-C--:B------:R-:W-:Y:S06]  /*d3d0*/  HMMA.16816.F32 R12, R72, R82.reuse, R12 ;  /* 0x00000052480c723c */ /* 0x080fec000000180c */
[----:B------:R-:W2:Y:S02]  /*d3e0*/  MUFU.EX2 R210, R130 ;  /* 0x0000008200d27308 */ /* 0x000ea40000000800 */
[C---:B------:R-:W-:Y:S01]  /*d3f0*/  HMMA.16816.F32 R16, R68.reuse, R82, R16 ;  /* 0x000000524410723c */ /* 0x040fe20000001810 */
[----:B------:R-:W3:Y:S07]  /*d400*/  LDSM.16.MT88.4 R80, [R217+0xa000] ;  /* 0x00a00000d950783b */ /* 0x000eee0000004200 */
[-C--:B-1----:R-:W-:Y:S01]  /*d410*/  HMMA.16816.F32 R20, R68, R84.reuse, R20 ;  /* 0x000000544414723c */ /* 0x082fe20000001814 */
[----:B------:R-:W-:Y:S07]  /*d420*/  MUFU.EX2 R130, R120 ;  /* 0x0000007800827308 */ /* 0x000fee0000000800 */
[C---:B------:R-:W-:Y:S03]  /*d430*/  HMMA.16816.F32 R24, R72.reuse, R84, R24 ;  /* 0x000000544818723c */ /* 0x040fe60000001818 */
[----:B------:R-:W-:Y:S05]  /*d440*/  MUFU.EX2 R211, R104 ;  /* 0x0000006800d37308 */ /* 0x000fea0000000800 */
[-C--:B------:R-:W-:Y:S05]  /*d450*/  HMMA.16816.F32 R28, R72, R86.reuse, R28 ;  /* 0x00000056481c723c */ /* 0x080fea000000181c */
[----:B------:R-:W1:Y:S03]  /*d460*/  MUFU.EX2 R209, R115 ;  /* 0x0000007300d17308 */ /* 0x000e660000000800 */
[C---:B------:R-:W-:Y:S01]  /*d470*/  HMMA.16816.F32 R32, R68.reuse, R86, R32 ;  /* 0x000000564420723c */ /* 0x040fe20000001820 */
[----:B------:R-:W4:Y:S06]  /*d480*/  LDSM.16.MT88.4 R84, [R220+0xa000] ;  /* 0x00a00000dc54783b */ /* 0x000f2c0000004200 */
[----:B------:R1:W-:Y:S01]  /*d490*/  MUFU.EX2 R171, R203 ;  /* 0x000000cb00ab7308 */ /* 0x0003e20000000800 */
[-C--:B------:R-:W-:Y:S08]  /*d4a0*/  HMMA.16816.F32 R36, R68, R88.reuse, R36 ;  /* 0x000000584424723c */ /* 0x080ff00000001824 */
[C---:B------:R-:W-:Y:S01]  /*d4b0*/  HMMA.16816.F32 R40, R72.reuse, R88, R40 ;  /* 0x000000584828723c */ /* 0x040fe20000001828 */
[----:B------:R-:W-:Y:S07]  /*d4c0*/  MUFU.EX2 R251, R251 ;  /* 0x000000fb00fb7308 */ /* 0x000fee0000000800 */
[-C--:B------:R-:W-:Y:S03]  /*d4d0*/  HMMA.16816.F32 R44, R72, R90.reuse, R44 ;  /* 0x0000005a482c723c */ /* 0x080fe6000000182c */
[----:B------:R-:W-:Y:S01]  /*d4e0*/  MUFU.EX2 R168, R168 ;  /* 0x000000a800a87308 */ /* 0x000fe20000000800 */
[----:B-1----:R-:W-:Y:S04]  /*d4f0*/  MOV R203, R202 ;  /* 0x000000ca00cb7202 */ /* 0x002fe80000000f00 */
[C---:B------:R-:W-:Y:S01]  /*d500*/  HMMA.16816.F32 R48, R68.reuse, R90, R48 ;  /* 0x0000005a4430723c */ /* 0x040fe20000001830 */
[----:B------:R-:W1:Y:S03]  /*d510*/  LDSM.16.MT88.4 R88, [R218+0xa000] ;  /* 0x00a00000da58783b */ /* 0x000e660000004200 */
[----:B------:R-:W-:Y:S01]  /*d520*/  MOV R202, R163 ;  /* 0x000000a300ca7202 */ /* 0x000fe20000000f00 */
[----:B------:R-:W-:Y:S01]  /*d530*/  IMAD.MOV.U32 R163, RZ, RZ, R184 ;  /* 0x000000ffffa37224 */ /* 0x000fe200078e00b8 */
[----:B------:R-:W-:Y:S01]  /*d540*/  MOV R184, R224 ;  /* 0x000000e000b87202 */ /* 0x000fe20000000f00 */
[----:B------:R-:W-:Y:S01]  /*d550*/  MUFU.EX2 R147, R147 ;  /* 0x0000009300937308 */ /* 0x000fe20000000800 */
[-C--:B------:R-:W-:Y:S01]  /*d560*/  HMMA.16816.F32 R52, R68, R76.reuse, R52 ;  /* 0x0000004c4434723c */ /* 0x080fe20000001834 */
[----:B------:R1:W5:Y:S03]  /*d570*/  LDL.LU R224, [R1+0x9c] ;  /* 0x00009c0001e07983 */ /* 0x0003660000300800 */
[----:B------:R-:W-:Y:S02]  /*d580*/  MOV R190, R203 ;  /* 0x000000cb00be7202 */ /* 0x000fe40000000f00 */
[----:B------:R-:W-:Y:S02]  /*d590*/  MOV R203, R202 ;  /* 0x000000ca00cb7202 */ /* 0x000fe40000000f00 */
[C---:B------:R-:W-:Y:S01]  /*d5a0*/  HMMA.16816.F32 R56, R72.reuse, R76, R56 ;  /* 0x0000004c4838723c */ /* 0x040fe20000001838 */
[----:B------:R-:W-:Y:S03]  /*d5b0*/  MUFU.EX2 R145, R145 ;  /* 0x0000009100917308 */ /* 0x000fe60000000800 */
[----:B------:R-:W-:Y:S02]  /*d5c0*/  MOV R202, R163 ;  /* 0x000000a300ca7202 */ /* 0x000fe40000000f00 */
[----:B------:R-:W-:Y:S02]  /*d5d0*/  MOV R163, R223 ;  /* 0x000000df00a37202 */ /* 0x000fe40000000f00 */
[-C--:B------:R-:W-:Y:S01]  /*d5e0*/  HMMA.16816.F32 R60, R72, R78.reuse, R60 ;  /* 0x0000004e483c723c */ /* 0x080fe2000000183c */
[----:B------:R1:W5:Y:S02]  /*d5f0*/  LDL.LU R223, [R1+0x98] ;  /* 0x0000980001df7983 */ /* 0x0003640000300800 */
[----:B------:R-:W-:Y:S01]  /*d600*/  MUFU.EX2 R118, R203 ;  /* 0x000000cb00767308 */ /* 0x000fe20000000800 */
[----:B------:R-:W-:Y:S02]  /*d610*/  MOV R191, R190 ;  /* 0x000000be00bf7202 */ /* 0x000fe40000000f00 */
[----:B------:R-:W-:Y:S01]  /*d620*/  MOV R190, R202 ;  /* 0x000000ca00be7202 */ /* 0x000fe20000000f00 */
[----:B------:R-:W-:Y:S01]  /*d630*/  FADD.FTZ R72, R99, R92 ;  /* 0x0000005c63487221 */ /* 0x000fe20000010000 */
[----:B------:R-:W-:Y:S01]  /*d640*/  HMMA.16816.F32 R64, R68, R78, R64 ;  /* 0x0000004e4440723c */ /* 0x000fe20000001840 */
[----:B------:R-:W1:Y:S03]  /*d650*/  LDSM.16.MT88.4 R76, [R219+0xa000] ;  /* 0x00a00000db4c783b */ /* 0x000e660000004200 */
[----:B------:R-:W-:Y:S01]  /*d660*/  FADD.FTZ R73, R239, R93 ;  /* 0x0000005def497221 */ /* 0x000fe20000010000 */
[----:B--2---:R-:W-:Y:S01]  /*d670*/  F2FP.PACK_AB R74, R245, R210 ;  /* 0x000000d2f54a723e */ /* 0x004fe200000000ff */
[----:B------:R-:W-:Y:S01]  /*d680*/  FADD.FTZ R92, R123, R72 ;  /* 0x000000487b5c7221 */ /* 0x000fe20000010000 */
[----:B------:R-:W-:Y:S01]  /*d690*/  F2FP.PACK_AB R68, R243, R181 ;  /* 0x000000b5f344723e */ /* 0x000fe200000000ff */
[----:B------:R-:W-:Y:S01]  /*d6a0*/  FADD.FTZ R93, R238, R73 ;  /* 0x00000049ee5d7221 */ /* 0x000fe20000010000 */
[----:B------:R-:W-:Y:S01]  /*d6b0*/  F2FP.PACK_AB R69, R249, R250 ;  /* 0x000000faf945723e */ /* 0x000fe200000000ff */
[----:B------:R2:W-:Y:S02]  /*d6c0*/  MUFU.EX2 R99, R177 ;  /* 0x000000b100637308 */ /* 0x0005e40000000800 */
[----:B------:R-:W-:Y:S01]  /*d6d0*/  F2FP.PACK_AB R70, R252, R244 ;  /* 0x000000f4fc46723e */ /* 0x000fe200000000ff */
[----:B------:R-:W-:Y:S01]  /*d6e0*/  IMAD.MOV.U32 R202, RZ, RZ, R186 ;  /* 0x000000ffffca7224 */ /* 0x000fe200078e00ba */
[----:B------:R-:W-:Y:S02]  /*d6f0*/  F2FP.PACK_AB R71, R247, R248 ;  /* 0x000000f8f747723e */ /* 0x000fe400000000ff */
[----:B------:R-:W-:Y:S02]  /*d700*/  MOV R186, R222 ;  /* 0x000000de00ba7202 */ /* 0x000fe40000000f00 */
[----:B------:R1:W5:Y:S01]  /*d710*/  LDL.LU R222, [R1+0x94] ;  /* 0x0000940001de7983 */ /* 0x0003620000300800 */
[----:B------:R-:W-:Y:S01]  /*d720*/  F2FP.PACK_AB R72, R213, R214 ;  /* 0x000000d6d548723e */ /* 0x000fe200000000ff */
[----:B------:R-:W-:Y:S01]  /*d730*/  MUFU.EX2 R144, R144 ;  /* 0x0000009000907308 */ /* 0x000fe20000000800 */
[-C--:B---3--:R-:W-:Y:S03]  /*d740*/  HMMA.16816.F32 R4, R68, R80.reuse, R4 ;  /* 0x000000504404723c */ /* 0x088fe60000001804 */
[----:B------:R-:W-:Y:S02]  /*d750*/  F2FP.PACK_AB R73, R155, R154 ;  /* 0x0000009a9b49723e */ /* 0x000fe400000000ff */
[----:B------:R-:W-:Y:S02]  /*d760*/  F2FP.PACK_AB R75, R209, R211 ;  /* 0x000000d3d14b723e */ /* 0x000fe400000000ff */
[----:B------:R-:W-:Y:S02]  /*d770*/  MOV R194, R191 ;  /* 0x000000bf00c27202 */ /* 0x000fe40000000f00 */
[----:B------:R-:W-:Y:S01]  /*d780*/  MOV R191, R190 ;  /* 0x000000be00bf7202 */ /* 0x000fe20000000f00 */
[----:B------:R-:W-:Y:S02]  /*d790*/  MUFU.EX2 R121, R121 ;  /* 0x0000007900797308 */ /* 0x000fe40000000800 */
[C---:B------:R-:W-:Y:S01]  /*d7a0*/  HMMA.16816.F32 R8, R72.reuse, R80, R8 ;  /* 0x000000504808723c */ /* 0x040fe20000001808 */
[----:B--2---:R-:W-:Y:S03]  /*d7b0*/  LDSM.16.MT88.4 R176, [R220+0xb800] ;  /* 0x00b80000dcb0783b */ /* 0x004fe60000004200 */
[----:B------:R-:W-:Y:S02]  /*d7c0*/  MOV R190, R202 ;  /* 0x000000ca00be7202 */ /* 0x000fe40000000f00 */
[----:B------:R-:W-:Y:S02]  /*d7d0*/  MOV R202, R161 ;  /* 0x000000a100ca7202 */ /* 0x000fe40000000f00 */
[-C--:B------:R-:W-:Y:S01]  /*d7e0*/  HMMA.16816.F32 R12, R72, R82.reuse, R12 ;  /* 0x00000052480c723c */ /* 0x080fe2000000180c */
[----:B------:R-:W-:Y:S03]  /*d7f0*/  MUFU.EX2 R124, R124 ;  /* 0x0000007c007c7308 */ /* 0x000fe60000000800 */
[----:B------:R-:W-:Y:S02]  /*d800*/  MOV R161, R221 ;  /* 0x000000dd00a17202 */ /* 0x000fe40000000f00 */
[----:B------:R2:W5:Y:S01]  /*d810*/  LDL.LU R221, [R1+0x90] ;  /* 0x0000900001dd7983 */ /* 0x0005620000300800 */
[----:B------:R-:W-:Y:S01]  /*d820*/  MOV R195, R194 ;  /* 0x000000c200c37202 */ /* 0x000fe20000000f00 */
[C---:B------:R-:W-:Y:S02]  /*d830*/  HMMA.16816.F32 R16, R68.reuse, R82, R16 ;  /* 0x000000524410723c */ /* 0x040fe40000001810 */
[----:B------:R-:W3:Y:S01]  /*d840*/  LDSM.16.MT88.4 R80, [R217+0xa800] ;  /* 0x00a80000d950783b */ /* 0x000ee20000004200 */
[----:B------:R-:W-:Y:S01]  /*d850*/  MUFU.EX2 R133, R195 ;  /* 0x000000c300857308 */ /* 0x000fe20000000800 */
[----:B------:R-:W-:Y:S01]  /*d860*/  IMAD.MOV.U32 R194, RZ, RZ, R191 ;  /* 0x000000ffffc27224 */ /* 0x000fe200078e00bf */
[----:B------:R-:W-:Y:S02]  /*d870*/  MOV R191, R190 ;  /* 0x000000be00bf7202 */ /* 0x000fe40000000f00 */
[----:B------:R-:W-:Y:S01]  /*d880*/  MOV R190, R202 ;  /* 0x000000ca00be7202 */ /* 0x000fe20000000f00 */
[-C--:B----4-:R-:W-:Y:S04]  /*d890*/  HMMA.16816.F32 R20, R68, R84.reuse, R20 ;  /* 0x000000544414723c */ /* 0x090fe80000001814 */
[----:B------:R-:W-:Y:S01]  /*d8a0*/  MOV R202, R216 ;  /* 0x000000d800ca7202 */ /* 0x000fe20000000f00 */
[----:B------:R-:W-:Y:S01]  /*d8b0*/  MUFU.EX2 R120, R191 ;  /* 0x000000bf00787308 */ /* 0x000fe20000000800 */
[----:B------:R2:W5:Y:S02]  /*d8c0*/  LDL.LU R216, [R1+0x8c] ;  /* 0x00008c0001d87983 */ /* 0x0005640000300800 */
[C---:B------:R-:W-:Y:S07]  /*d8d0*/  HMMA.16816.F32 R24, R72.reuse, R84, R24 ;  /* 0x000000544818723c */ /* 0x040fee0000001818 */
[----:B------:R-:W4:Y:S01]  /*d8e0*/  MUFU.EX2 R119, R190 ;  /* 0x000000be00777308 */ /* 0x000f220000000800 */
[-C--:B------:R-:W-:Y:S08]  /*d8f0*/  HMMA.16816.F32 R28, R72, R86.reuse, R28 ;  /* 0x00000056481c723c */ /* 0x080ff0000000181c */
[C---:B------:R-:W-:Y:S01]  /*d900*/  HMMA.16816.F32 R32, R68.reuse, R86, R32 ;  /* 0x000000564420723c */ /* 0x040fe20000001820 */
[----:B------:R-:W2:Y:S01]  /*d910*/  LDSM.16.MT88.4 R84, [R220+0xa800] ;  /* 0x00a80000dc54783b */ /* 0x000ea20000004200 */
[----:B------:R-:W-:Y:S06]  /*d920*/  MUFU.EX2 R117, R202 ;  /* 0x000000ca00757308 */ /* 0x000fec0000000800 */
[-C--:B-1----:R-:W-:Y:S04]  /*d930*/  HMMA.16816.F32 R36, R68, R88.reuse, R36 ;  /* 0x000000584424723c */ /* 0x082fe80000001824 */
[----:B------:R-:W-:Y:S04]  /*d940*/  MUFU.EX2 R131, R194 ;  /* 0x000000c200837308 */ /* 0x000fe80000000800 */
[C---:B------:R-:W-:Y:S06]  /*d950*/  HMMA.16816.F32 R40, R72.reuse, R88, R40 ;  /* 0x000000584828723c */ /* 0x040fec0000001828 */
[----:B------:R-:W1:Y:S02]  /*d960*/  MUFU.EX2 R125, R125 ;  /* 0x0000007d007d7308 */ /* 0x000e640000000800 */
[-C--:B------:R-:W-:Y:S08]  /*d970*/  HMMA.16816.F32 R44, R72, R90.reuse, R44 ;  /* 0x0000005a482c723c */ /* 0x080ff0000000182c */
[C---:B------:R-:W-:Y:S01]  /*d980*/  HMMA.16816.F32 R48, R68.reuse, R90, R48 ;  /* 0x0000005a4430723c */ /* 0x040fe20000001830 */
[----:B------:R-:W2:Y:S01]  /*d990*/  LDSM.16.MT88.4 R88, [R218+0xa800] ;  /* 0x00a80000da58783b */ /* 0x000ea20000004200 */
[----:B------:R-:W-:Y:S06]  /*d9a0*/  MUFU.EX2 R116, R163 ;  /* 0x000000a300747308 */ /* 0x000fec0000000800 */
[-C--:B------:R-:W-:Y:S04]  /*d9b0*/  HMMA.16816.F32 R52, R68, R76.reuse, R52 ;  /* 0x0000004c4434723c */ /* 0x080fe80000001834 */
[----:B------:R-:W-:Y:S04]  /*d9c0*/  MUFU.EX2 R114, R162 ;  /* 0x000000a200727308 */ /* 0x000fe80000000800 */
[C---:B------:R-:W-:Y:S06]  /*d9d0*/  HMMA.16816.F32 R56, R72.reuse, R76, R56 ;  /* 0x0000004c4838723c */ /* 0x040fec0000001838 */
[----:B------:R-:W-:Y:S02]  /*d9e0*/  MUFU.EX2 R115, R167 ;  /* 0x000000a700737308 */ /* 0x000fe40000000800 */
[-C--:B------:R-:W-:Y:S07]  /*d9f0*/  HMMA.16816.F32 R60, R72, R78.reuse, R60 ;  /* 0x0000004e483c723c */ /* 0x080fee000000183c */
[----:B----4-:R-:W-:Y:S01]  /*da00*/  F2FP.PACK_AB R74, R119, R120 ;  /* 0x00000078774a723e */ /* 0x010fe200000000ff */
[----:B------:R-:W-:Y:S01]  /*da10*/  HMMA.16816.F32 R64, R68, R78, R64 ;  /* 0x0000004e4440723c */ /* 0x000fe20000001840 */
[----:B------:R-:W4:Y:S01]  /*da20*/  LDSM.16.MT88.4 R76, [R219+0xa800] ;  /* 0x00a80000db4c783b */ /* 0x000f220000004200 */
[----:B------:R-:W-:Y:S02]  /*da30*/  MUFU.EX2 R113, R166 ;  /* 0x000000a600717308 */ /* 0x000fe40000000800 */
[----:B------:R-:W-:Y:S01]  /*da40*/  FADD.FTZ R72, R97, R92 ;  /* 0x0000005c61487221 */ /* 0x000fe20000010000 */
[----:B-1----:R-:W-:Y:S01]  /*da50*/  F2FP.PACK_AB R75, R125, R124 ;  /* 0x0000007c7d4b723e */ /* 0x002fe200000000ff */
[----:B------:R-:W-:Y:S01]  /*da60*/  FADD.FTZ R73, R237, R93 ;  /* 0x0000005ded497221 */ /* 0x000fe20000010000 */
[----:B------:R-:W-:Y:S01]  /*da70*/  F2FP.PACK_AB R68, R171, R170 ;  /* 0x000000aaab44723e */ /* 0x000fe200000000ff */
[----:B------:R-:W-:Y:S01]  /*da80*/  FADD.FTZ R92, R132, R72 ;  /* 0x00000048845c7221 */ /* 0x000fe20000010000 */
[----:B------:R-:W-:Y:S03]  /*da90*/  F2FP.PACK_AB R69, R169, R251 ;  /* 0x000000fba945723e */ /* 0x000fe600000000ff */
[----:B------:R-:W-:Y:S01]  /*daa0*/  F2FP.PACK_AB R70, R147, R168 ;  /* 0x000000a89346723e */ /* 0x000fe200000000ff */
[----:B------:R-:W-:Y:S01]  /*dab0*/  FADD.FTZ R93, R236, R73 ;  /* 0x00000049ec5d7221 */ /* 0x000fe20000010000 */
[----:B------:R-:W-:Y:S01]  /*dac0*/  F2FP.PACK_AB R71, R144, R145 ;  /* 0x000000919047723e */ /* 0x000fe200000000ff */
[----:B------:R-:W-:Y:S01]  /*dad0*/  MUFU.EX2 R112, R187 ;  /* 0x000000bb00707308 */ /* 0x000fe20000000800 */
[----:B------:R-:W-:Y:S02]  /*dae0*/  F2FP.PACK_AB R72, R131, R133 ;  /* 0x000000858348723e */ /* 0x000fe400000000ff */
[----:B------:R-:W-:Y:S02]  /*daf0*/  F2FP.PACK_AB R73, R121, R130 ;  /* 0x000000827949723e */ /* 0x000fe400000000ff */
[----:B------:R-:W-:Y:S01]  /*db00*/  MOV R132, R137 ;  /* 0x0000008900847202 */ /* 0x000fe20000000f00 */
[-C--:B---3--:R-:W-:Y:S04]  /*db10*/  HMMA.16816.F32 R4, R68, R80.reuse, R4 ;  /* 0x000000504404723c */ /* 0x088fe80000001804 */
[----:B------:R-:W-:Y:S04]  /*db20*/  MUFU.EX2 R111, R186 ;  /* 0x000000ba006f7308 */ /* 0x000fe80000000800 */
[C---:B------:R-:W-:Y:S06]  /*db30*/  HMMA.16816.F32 R8, R72.reuse, R80, R8 ;  /* 0x000000504808723c */ /* 0x040fec0000001808 */
[----:B------:R-:W-:Y:S02]  /*db40*/  MUFU.EX2 R102, R196 ;  /* 0x000000c400667308 */ /* 0x000fe40000000800 */
[-C--:B------:R-:W-:Y:S08]  /*db50*/  HMMA.16816.F32 R12, R72, R82.reuse, R12 ;  /* 0x00000052480c723c */ /* 0x080ff0000000180c */
[C---:B------:R-:W-:Y:S01]  /*db60*/  HMMA.16816.F32 R16, R68.reuse, R82, R16 ;  /* 0x000000524410723c */ /* 0x040fe20000001810 */
[----:B------:R-:W1:Y:S01]  /*db70*/  LDSM.16.MT88.4 R80, [R217+0xb000] ;  /* 0x00b00000d950783b */ /* 0x000e620000004200 */
[----:B------:R-:W-:Y:S06]  /*db80*/  MUFU.EX2 R97, R193 ;  /* 0x000000c100617308 */ /* 0x000fec0000000800 */
[-C--:B--2---:R-:W-:Y:S04]  /*db90*/  HMMA.16816.F32 R20, R68, R84.reuse, R20 ;  /* 0x000000544414723c */ /* 0x084fe80000001814 */
[----:B------:R-:W-:Y:S04]  /*dba0*/  MUFU.EX2 R110, R199 ;  /* 0x000000c7006e7308 */ /* 0x000fe80000000800 */
[C---:B------:R-:W-:Y:S06]  /*dbb0*/  HMMA.16816.F32 R24, R72.reuse, R84, R24 ;  /* 0x000000544818723c */ /* 0x040fec0000001818 */
[----:B------:R-:W-:Y:S02]  /*dbc0*/  MUFU.EX2 R109, R198 ;  /* 0x000000c6006d7308 */ /* 0x000fe40000000800 */
        /* <DEDUP_REMOVED lines=8> */
[-C--:B------:R-:W-:Y:S08]  /*dc50*/  HMMA.16816.F32 R44, R72, R90.reuse, R44 ;  /* 0x0000005a482c723c */ /* 0x080ff0000000182c */
[C---:B------:R-:W-:Y:S01]  /*dc60*/  HMMA.16816.F32 R48, R68.reuse, R90, R48 ;  /* 0x0000005a4430723c */ /* 0x040fe20000001830 */
[----:B------:R-:W3:Y:S01]  /*dc70*/  LDSM.16.MT88.4 R88, [R218+0xb000] ;  /* 0x00b00000da58783b */ /* 0x000ee20000004200 */
[----:B------:R-:W1:Y:S06]  /*dc80*/  MUFU.EX2 R106, R185 ;  /* 0x000000b9006a7308 */ /* 0x000e6c0000000800 */
[-C--:B----4-:R-:W-:Y:S04]  /*dc90*/  HMMA.16816.F32 R52, R68, R76.reuse, R52 ;  /* 0x0000004c4434723c */ /* 0x090fe80000001834 */
[----:B------:R-:W-:Y:S04]  /*dca0*/  MUFU.EX2 R104, R184 ;  /* 0x000000b800687308 */ /* 0x000fe80000000800 */
[C---:B------:R-:W-:Y:S06]  /*dcb0*/  HMMA.16816.F32 R56, R72.reuse, R76, R56 ;  /* 0x0000004c4838723c */ /* 0x040fec0000001838 */
[----:B------:R-:W4:Y:S02]  /*dcc0*/  MUFU.EX2 R103, R197 ;  /* 0x000000c500677308 */ /* 0x000f240000000800 */
[-C--:B------:R-:W-:Y:S07]  /*dcd0*/  HMMA.16816.F32 R60, R72, R78.reuse, R60 ;  /* 0x0000004e483c723c */ /* 0x080fee000000183c */
[----:B------:R-:W-:Y:S01]  /*dce0*/  FADD.FTZ R72, R96, R92 ;  /* 0x0000005c60487221 */ /* 0x000fe20000010000 */
[----:B------:R-:W-:Y:S01]  /*dcf0*/  HMMA.16816.F32 R64, R68, R78, R64 ;  /* 0x0000004e4440723c */ /* 0x000fe20000001840 */
[----:B------:R2:W2:Y:S01]  /*dd00*/  MUFU.EX2 R96, R2 ;  /* 0x0000000200607308 */ /* 0x0004a20000000800 */
[----:B------:R-:W3:Y:S02]  /*dd10*/  LDSM.16.MT88.4 R76, [R219+0xb000] ;  /* 0x00b00000db4c783b */ /* 0x000ee40000004200 */
[----:B------:R-:W-:Y:S01]  /*dd20*/  FADD.FTZ R73, R215, R93 ;  /* 0x0000005dd7497221 */ /* 0x000fe20000010000 */
[----:B-1----:R-:W-:Y:S01]  /*dd30*/  F2FP.PACK_AB R74, R106, R105 ;  /* 0x000000696a4a723e */ /* 0x002fe200000000ff */
[----:B------:R-:W-:Y:S01]  /*dd40*/  FADD.FTZ R93, R146, R3 ;  /* 0x00000003925d7221 */ /* 0x000fe20000010000 */
[----:B------:R-:W-:Y:S01]  /*dd50*/  F2FP.PACK_AB R68, R117, R118 ;  /* 0x000000767544723e */ /* 0x000fe200000000ff */
[----:B------:R-:W-:Y:S01]  /*dd60*/  FADD.FTZ R3, R142, R72 ;  /* 0x000000488e037221 */ /* 0x000fe20000010000 */
[----:B------:R-:W-:Y:S02]  /*dd70*/  F2FP.PACK_AB R69, R114, R116 ;  /* 0x000000747245723e */ /* 0x000fe400000000ff */
[----:B------:R-:W1:Y:S01]  /*dd80*/  MUFU.EX2 R95, R192 ;  /* 0x000000c0005f7308 */ /* 0x000e620000000800 */
[----:B------:R-:W-:Y:S01]  /*dd90*/  F2FP.PACK_AB R70, R113, R115 ;  /* 0x000000737146723e */ /* 0x000fe200000000ff */
[----:B------:R-:W-:Y:S01]  /*dda0*/  FADD.FTZ R92, R140, R0 ;  /* 0x000000008c5c7221 */ /* 0x000fe20000010000 */
[----:B------:R-:W-:Y:S01]  /*ddb0*/  F2FP.PACK_AB R71, R111, R112 ;  /* 0x000000706f47723e */ /* 0x000fe200000000ff */
[----:B------:R-:W-:Y:S01]  /*ddc0*/  FADD.FTZ R0, R212, R93 ;  /* 0x0000005dd4007221 */ /* 0x000fe20000010000 */
[----:B------:R-:W-:Y:S01]  /*ddd0*/  F2FP.PACK_AB R72, R109, R110 ;  /* 0x0000006e6d48723e */ /* 0x000fe200000000ff */
[----:B------:R-:W-:Y:S01]  /*dde0*/  FADD.FTZ R3, R149, R3 ;  /* 0x0000000395037221 */ /* 0x000fe20000010000 */
[----:B----4-:R-:W-:Y:S01]  /*ddf0*/  F2FP.PACK_AB R75, R103, R104 ;  /* 0x00000068674b723e */ /* 0x010fe200000000ff */
[----:B------:R-:W-:Y:S01]  /*de00*/  FADD.FTZ R0, R157, R0 ;  /* 0x000000009d007221 */ /* 0x000fe20000010000 */
[----:B------:R-:W-:Y:S01]  /*de10*/  F2FP.PACK_AB R157, R99, R100 ;  /* 0x00000064639d723e */ /* 0x000fe200000000ff */
[-C--:B------:R-:W-:Y:S03]  /*de20*/  HMMA.16816.F32 R4, R68, R80.reuse, R4 ;  /* 0x000000504404723c */ /* 0x080fe60000001804 */
[----:B------:R-:W-:Y:S02]  /*de30*/  FADD.FTZ R3, R150, R3 ;  /* 0x0000000396037221 */ /* 0x000fe40000010000 */
[----:B--2---:R-:W-:Y:S01]  /*de40*/  FADD.FTZ R2, R246, R73 ;  /* 0x00000049f6027221 */ /* 0x004fe20000010000 */
[----:B------:R-:W-:Y:S03]  /*de50*/  F2FP.PACK_AB R73, R108, R107 ;  /* 0x0000006b6c49723e */ /* 0x000fe600000000ff */
[----:B------:R-:W-:Y:S03]  /*de60*/  FADD.FTZ R2, R156, R2 ;  /* 0x000000029c027221 */ /* 0x000fe60000010000 */
[----:B------:R-:W-:Y:S01]  /*de70*/  F2FP.PACK_AB R156, R101, R102 ;  /* 0x00000066659c723e */ /* 0x000fe200000000ff */
[C---:B------:R-:W-:Y:S01]  /*de80*/  HMMA.16816.F32 R8, R72.reuse, R80, R8 ;  /* 0x000000504808723c */ /* 0x040fe20000001808 */
[----:B------:R-:W2:Y:S03]  /*de90*/  MUFU.EX2 R81, R200 ;  /* 0x000000c800517308 */ /* 0x000ea60000000800 */
[----:B------:R-:W-:Y:S01]  /*dea0*/  FADD.FTZ R2, R159, R2 ;  /* 0x000000029f027221 */ /* 0x000fe20000010000 */
[----:B------:R-:W-:Y:S02]  /*deb0*/  F2FP.PACK_AB R159, R96, R97 ;  /* 0x00000061609f723e */ /* 0x000fe400000000ff */
[----:B-1----:R-:W-:Y:S01]  /*dec0*/  F2FP.PACK_AB R140, R94, R95 ;  /* 0x0000005f5e8c723e */ /* 0x002fe200000000ff */
[-C--:B------:R-:W-:Y:S03]  /*ded0*/  HMMA.16816.F32 R12, R72, R82.reuse, R12 ;  /* 0x00000052480c723c */ /* 0x080fe6000000180c */
[----:B------:R-:W1:Y:S05]  /*dee0*/  MUFU.EX2 R80, R126 ;  /* 0x0000007e00507308 */ /* 0x000e6a0000000800 */
[C---:B------:R-:W-:Y:S05]  /*def0*/  HMMA.16816.F32 R16, R68.reuse, R82, R16 ;  /* 0x000000524410723c */ /* 0x040fea0000001810 */
[----:B------:R4:W-:Y:S03]  /*df00*/  MUFU.EX2 R83, R188 ;  /* 0x000000bc00537308 */ /* 0x0009e60000000800 */
[-C--:B------:R-:W-:Y:S04]  /*df10*/  HMMA.16816.F32 R20, R68, R84.reuse, R20 ;  /* 0x000000544414723c */ /* 0x080fe80000001814 */
[----:B--2---:R-:W-:Y:S03]  /*df20*/  F2FP.PACK_AB R142, R139, R81 ;  /* 0x000000518b8e723e */ /* 0x004fe600000000ff */
[----:B------:R-:W2:Y:S01]  /*df30*/  MUFU.EX2 R82, R201 ;  /* 0x000000c900527308 */ /* 0x000ea20000000800 */
[C---:B------:R-:W-:Y:S04]  /*df40*/  HMMA.16816.F32 R24, R72.reuse, R84, R24 ;  /* 0x000000544818723c */ /* 0x040fe80000001818 */
[----:B-1----:R-:W-:Y:S04]  /*df50*/  F2FP.PACK_AB R143, R138, R80 ;  /* 0x000000508a8f723e */ /* 0x002fe800000000ff */
[-C--:B------:R-:W-:Y:S01]  /*df60*/  HMMA.16816.F32 R28, R72, R86.reuse, R28 ;  /* 0x00000056481c723c */ /* 0x080fe2000000181c */
[----:B----4-:R-:W1:Y:S07]  /*df70*/  LDSM.16.MT88.4 R188, [R217+0xb800] ;  /* 0x00b80000d9bc783b */ /* 0x010e6e0000004200 */
[C---:B------:R-:W-:Y:S04]  /*df80*/  HMMA.16816.F32 R32, R68.reuse, R86, R32 ;  /* 0x000000564420723c */ /* 0x040fe80000001820 */
[----:B--2---:R-:W-:Y:S04]  /*df90*/  F2FP.PACK_AB R141, R82, R83 ;  /* 0x00000053528d723e */ /* 0x004fe800000000ff */
[-C--:B---3--:R-:W-:Y:S08]  /*dfa0*/  HMMA.16816.F32 R36, R68, R88.reuse, R36 ;  /* 0x000000584424723c */ /* 0x088ff00000001824 */
[C---:B------:R-:W-:Y:S08]  /*dfb0*/  HMMA.16816.F32 R40, R72.reuse, R88, R40 ;  /* 0x000000584828723c */ /* 0x040ff00000001828 */
[-C--:B------:R-:W-:Y:S08]  /*dfc0*/  HMMA.16816.F32 R44, R72, R90.reuse, R44 ;  /* 0x0000005a482c723c */ /* 0x080ff0000000182c */
[C---:B------:R-:W-:Y:S08]  /*dfd0*/  HMMA.16816.F32 R48, R68.reuse, R90, R48 ;  /* 0x0000005a4430723c */ /* 0x040ff00000001830 */
[-C--:B------:R-:W-:Y:S08]  /*dfe0*/  HMMA.16816.F32 R52, R68, R76.reuse, R52 ;  /* 0x0000004c4434723c */ /* 0x080ff00000001834 */
[C---:B------:R-:W-:Y:S07]  /*dff0*/  HMMA.16816.F32 R56, R72.reuse, R76, R56 ;  /* 0x0000004c4838723c */ /* 0x040fee0000001838 */
[----:B------:R-:W-:Y:S01]  /*e000*/  FADD.FTZ R76, R153, R92 ;  /* 0x0000005c994c7221 */ /* 0x000fe20000010000 */
[-C--:B------:R-:W-:Y:S04]  /*e010*/  HMMA.16816.F32 R60, R72, R78.reuse, R60 ;  /* 0x0000004e483c723c */ /* 0x080fe8000000183c */
[----:B------:R-:W-:Y:S03]  /*e020*/  FADD.FTZ R76, R152, R76 ;  /* 0x0000004c984c7221 */ /* 0x000fe60000010000 */
[----:B------:R-:W-:Y:S01]  /*e030*/  FADD.FTZ R72, R158, R0 ;  /* 0x000000009e487221 */ /* 0x000fe20000010000 */
[----:B------:R-:W-:Y:S04]  /*e040*/  HMMA.16816.F32 R64, R68, R78, R64 ;  /* 0x0000004e4440723c */ /* 0x000fe80000001840 */
[----:B------:R-:W-:Y:S01]  /*e050*/  FADD.FTZ R76, R151, R76 ;  /* 0x0000004c974c7221 */ /* 0x000fe20000010000 */
[----:B------:R-:W-:Y:S01]  /*e060*/  F2FP.PACK_AB R158, R204, R98 ;  /* 0x00000062cc9e723e */ /* 0x000fe200000000ff */
[----:B------:R-:W-:Y:S02]  /*e070*/  FADD.FTZ R0, R148, R3 ;  /* 0x0000000394007221 */ /* 0x000fe40000010000 */
[----:B------:R-:W-:Y:S04]  /*e080*/  FADD.FTZ R68, R160, R2 ;  /* 0x00000002a0447221 */ /* 0x000fe80000010000 */
[----:B------:R-:W-:Y:S01]  /*e090*/  FADD.FTZ R3, R183, R72 ;  /* 0x00000048b7037221 */ /* 0x000fe20000010000 */
[-C--:B-1----:R-:W-:Y:S01]  /*e0a0*/  HMMA.16816.F32 R200, R156, R188.reuse, R4 ;  /* 0x000000bc9cc8723c */ /* 0x082fe20000001804 */
[----:B------:R-:W1:Y:S04]  /*e0b0*/  LDSM.16.MT88.4 R4, [R219+0xb800] ;  /* 0x00b80000db04783b */ /* 0x000e680000004200 */
[----:B------:R-:W-:Y:S02]  /*e0c0*/  FADD.FTZ R2, R182, R76 ;  /* 0x0000004cb6027221 */ /* 0x000fe40000010000 */
[----:B------:R-:W-:Y:S01]  /*e0d0*/  FADD.FTZ R0, R180, R0 ;  /* 0x00000000b4007221 */ /* 0x000fe20000010000 */
[C---:B------:R-:W-:Y:S07]  /*e0e0*/  HMMA.16816.F32 R196, R140.reuse, R188, R8 ;  /* 0x000000bc8cc4723c */ /* 0x040fee0000001808 */
[----:B------:R-:W-:Y:S01]  /*e0f0*/  FADD.FTZ R11, R181, R68 ;  /* 0x00000044b50b7221 */ /* 0x000fe20000010000 */
        /* <DEDUP_REMOVED lines=74> */
[----:B------:R1:W-:Y:S01]  /*e5a0*/  STL [R1+0x18], R5 ;  /* 0x0000180501007387 */ /* 0x0003e20000100800 */
[----:B------:R-:W-:Y:S02]  /*e5b0*/  FADD.FTZ R0, R80, R3 ;  /* 0x0000000350007221 */ /* 0x000fe40000010000 */
[----:B------:R-:W-:Y:S02]  /*e5c0*/  FADD.FTZ R3, R96, R4 ;  /* 0x0000000460037221 */ /* 0x000fe40000010000 */
[----:B------:R-:W-:Y:S01]  /*e5d0*/  FADD.FTZ R2, R139, R2 ;  /* 0x000000028b027221 */ /* 0x000fe20000010000 */
[----:B------:R-:W-:Y:S01]  /*e5e0*/  MOV R139, R135 ;  /* 0x00000087008b7202 */ /* 0x000fe20000000f00 */
[----:B------:R-:W-:Y:S01]  /*e5f0*/  FADD.FTZ R0, R138, R0 ;  /* 0x000000008a007221 */ /* 0x000fe20000010000 */
[----:B------:R1:W-:Y:S01]  /*e600*/  STL [R1+0x24], R3 ;  /* 0x0000240301007387 */ /* 0x0003e20000100800 */
[----:B------:R-:W-:Y:S03]  /*e610*/  MOV R138, R134 ;  /* 0x00000086008a7202 */ /* 0x000fe60000000f00 */
[----:B------:R1:W-:Y:S04]  /*e620*/  STL [R1+0x1c], R2 ;  /* 0x00001c0201007387 */ /* 0x0003e80000100800 */
[----:B------:R1:W-:Y:S02]  /*e630*/  STL [R1+0x20], R0 ;  /* 0x0000200001007387 */ /* 0x0003e40000100800 */
[----:B-1---5:R-:W-:-:S05]  /*e640*/  @P1 BRA `(.L_x_159) ;  /* 0xffffadd000001947 */ /* 0x022fca000383ffff */
.L_x_158:
[----:B--2---:R-:W2:Y:S04]  /*e650*/  LDL.LU R2, [R1+0x18] ;  /* 0x0000180001027983 */ /* 0x004ea80000300800 */
[----:B------:R-:W1:Y:S01]  /*e660*/  S2R R42, SR_TID.X ;  /* 0x00000000002a7919 */ /* 0x000e620000002100 */
[----:B------:R-:W3:Y:S01]  /*e670*/  S2UR UR6, SR_CTAID.Y ;  /* 0x00000000000679c3 */ /* 0x000ee20000002600 */
[----:B------:R-:W-:-:S02]  /*e680*/  UISETP.NE.AND UP0, UPT, UR10, -0x1, UPT ;  /* 0xffffffff0a00788c */ /* 0x000fc4000bf05270 */
[----:B------:R-:W4:Y:S01]  /*e690*/  LDL.LU R7, [R1+0x24] ;  /* 0x0000240001077983 */ /* 0x000f220000300800 */
[----:B------:R-:W-:-:S03]  /*e6a0*/  ULDC.64 UR4, c[0x0][0x1e8] ;  /* 0x00007a0000047ab9 */ /* 0x000fc60000000a00 */
[----:B------:R-:W4:Y:S04]  /*e6b0*/  LDL.LU R8, [R1+0x1c] ;  /* 0x00001c0001087983 */ /* 0x000f280000300800 */
[----:B------:R-:W4:Y:S01]  /*e6c0*/  LDL.LU R6, [R1+0x20] ;  /* 0x0000200001067983 */ /* 0x000f220000300800 */
[----:B------:R-:W-:Y:S01]  /*e6d0*/  @UP0 UIMAD.WIDE.U32 UR14, UR10, UR4, URZ ;  /* 0x000000040a0e02a5 */ /* 0x000fe2000f8e003f */
[----:B------:R-:W3:Y:S01]  /*e6e0*/  S2UR UR9, SR_CTAID.X ;  /* 0x00000000000979c3 */ /* 0x000ee20000002500 */
[----:B------:R-:W-:Y:S01]  /*e6f0*/  ULDC UR8, c[0x0][0x214] ;  /* 0x0000850000087ab9 */ /* 0x000fe20000000800 */
[----:B------:R-:W-:Y:S01]  /*e700*/  BSSY B0, `(.L_x_162) ;  /* 0x000012c000007945 */ /* 0x000fe20003800000 */
[----:B------:R-:W-:Y:S02]  /*e710*/  @UP0 UIMAD UR7, UR10, UR5, UR15 ;  /* 0x000000050a0702a4 */ /* 0x000fe4000f8e020f */
[----:B------:R-:W-:-:S02]  /*e720*/  UMOV UR24, URZ ;  /* 0x0000003f00187c82 */ /* 0x000fc40008000000 */
[----:B------:R-:W-:Y:S01]  /*e730*/  ULDC.64 UR4, c[0x0][0x1e0] ;  /* 0x0000780000047ab9 */ /* 0x000fe20000000a00 */
[----:B------:R-:W3:Y:S01]  /*e740*/  S2UR UR11, SR_CTAID.Z ;  /* 0x00000000000b79c3 */ /* 0x000ee20000002700 */
[----:B------:R-:W-:Y:S01]  /*e750*/  UMOV UR25, URZ ;  /* 0x0000003f00197c82 */ /* 0x000fe20008000000 */
[----:B-1----:R-:W-:Y:S01]  /*e760*/  SHF.R.S32.HI R43, RZ, 0x1f, R42 ;  /* 0x0000001fff2b7819 */ /* 0x002fe2000001142a */
[----:B---3--:R-:W-:Y:S02]  /*e770*/  @!UP0 USHF.R.S32.HI UR12, URZ, 0x1f, UR6 ;  /* 0x0000001f3f0c8899 */ /* 0x008fe40008011406 */
[----:B------:R-:W-:Y:S01]  /*e780*/  @!UP0 UIMAD.WIDE.U32 UR22, UR6, UR4, URZ ;  /* 0x00000004061682a5 */ /* 0x000fe2000f8e003f */
[----:B------:R-:W-:Y:S01]  /*e790*/  LEA.HI R17, R43, R42, RZ, 0x5 ;  /* 0x0000002a2b117211 */ /* 0x000fe200078f28ff */
[----:B------:R-:W-:-:S03]  /*e7a0*/  @!UP0 UIMAD UR12, UR12, UR4, URZ ;  /* 0x000000040c0c82a4 */ /* 0x000fc6000f8e023f */
[----:B------:R-:W-:Y:S01]  /*e7b0*/  SHF.R.S32.HI R17, RZ, 0x5, R17 ;  /* 0x00000005ff117819 */ /* 0x000fe20000011411 */
[----:B------:R-:W-:Y:S02]  /*e7c0*/  ULDC.U8 UR4, c[0x0][0x329] ;  /* 0x0000ca4000047ab9 */ /* 0x000fe40000000000 */
[----:B------:R-:W-:Y:S02]  /*e7d0*/  UISETP.NE.AND UP1, UPT, UR4, URZ, UPT ;  /* 0x0000003f0400728c */ /* 0x000fe4000bf25270 */
[----:B------:R-:W-:Y:S02]  /*e7e0*/  @!UP0 UIMAD UR12, UR6, UR5, UR12 ;  /* 0x00000005060c82a4 */ /* 0x000fe4000f8e020c */
[----:B------:R-:W-:Y:S02]  /*e7f0*/  @!UP0 UMOV UR14, UR22 ;  /* 0x00000016000e8c82 */ /* 0x000fe40008000000 */
[----:B------:R-:W-:Y:S02]  /*e800*/  ULDC.U8 UR5, c[0x0][0x328] ;  /* 0x0000ca0000057ab9 */ /* 0x000fe40000000000 */
[----:B------:R-:W-:-:S02]  /*e810*/  UISETP.NE.AND UP2, UPT, UR5, URZ, UPT ;  /* 0x0000003f0500728c */ /* 0x000fc4000bf45270 */
[----:B------:R-:W-:Y:S02]  /*e820*/  @!UP0 UIADD3 UR7, UR23, UR12, URZ ;  /* 0x0000000c17078290 */ /* 0x000fe4000fffe03f */
[----:B------:R-:W-:Y:S02]  /*e830*/  UISETP.NE.OR UP3, UPT, UR4, URZ, !UP2 ;  /* 0x0000003f0400728c */ /* 0x000fe4000d765670 */
[----:B------:R-:W-:Y:S02]  /*e840*/  @UP1 ULDC UR15, c[0x0][0x210] ;  /* 0x00008400000f1ab9 */ /* 0x000fe40000000800 */
[----:B------:R-:W-:Y:S02]  /*e850*/  ULDC UR5, c[0x0][0x234] ;  /* 0x00008d0000057ab9 */ /* 0x000fe40000000800 */
[----:B------:R-:W-:Y:S02]  /*e860*/  @UP1 UIMAD UR15, UR15, UR8, URZ ;  /* 0x000000080f0f12a4 */ /* 0x000fe4000f8e023f */
[----:B------:R-:W-:-:S02]  /*e870*/  @!UP1 USEL UR15, UR8, UR5, !UP2 ;  /* 0x00000005080f9287 */ /* 0x000fc4000d000000 */
[----:B------:R-:W-:Y:S02]  /*e880*/  ULDC UR4, c[0x0][0x1c0] ;  /* 0x0000700000047ab9 */ /* 0x000fe40000000800 */
[----:B------:R-:W-:Y:S02]  /*e890*/  @UP1 UMOV UR17, 0x1 ;  /* 0x0000000100111882 */ /* 0x000fe40000000000 */
[----:B------:R-:W-:Y:S02]  /*e8a0*/  @!UP1 UIMAD UR17, UR15, UR4, URZ ;  /* 0x000000040f1192a4 */ /* 0x000fe4000f8e023f */
[----:B------:R-:W-:Y:S02]  /*e8b0*/  @!UP3 UIMAD UR21, UR6, UR8, URZ ;  /* 0x000000080615b2a4 */ /* 0x000fe4000f8e023f */
[----:B------:R-:W-:Y:S02]  /*e8c0*/  @UP1 ULDC UR20, c[0x0][0x210] ;  /* 0x0000840000141ab9 */ /* 0x000fe40000000800 */
[----:B------:R-:W-:-:S02]  /*e8d0*/  UIMAD UR5, UR6, UR17, URZ ;  /* 0x00000011060572a4 */ /* 0x000fc4000f8e023f */
[----:B------:R-:W-:Y:S02]  /*e8e0*/  @!UP1 UMOV UR20, 0x1 ;  /* 0x0000000100149882 */ /* 0x000fe40000000000 */
[----:B------:R-:W-:Y:S02]  /*e8f0*/  @!UP3 USEL UR21, UR21, UR10, !UP0 ;  /* 0x0000000a1515b287 */ /* 0x000fe4000c000000 */
[----:B------:R-:W-:Y:S02]  /*e900*/  UIMAD UR4, UR9, UR20, URZ ;  /* 0x00000014090472a4 */ /* 0x000fe4000f8e023f */
[----:B------:R-:W-:Y:S02]  /*e910*/  USEL UR5, UR5, URZ, UP3 ;  /* 0x0000003f05057287 */ /* 0x000fe40009800000 */
[----:B------:R-:W-:Y:S02]  /*e920*/  USHF.L.U32 UR4, UR4, 0x7, URZ ;  /* 0x0000000704047899 */ /* 0x000fe4000800063f */
[----:B------:R-:W-:-:S02]  /*e930*/  UIMAD UR15, UR11, UR15, UR5 ;  /* 0x0000000f0b0f72a4 */ /* 0x000fc4000f8e0205 */
[----:B------:R-:W-:Y:S02]  /*e940*/  @!UP3 UMOV UR24, UR21 ;  /* 0x000000150018bc82 */ /* 0x000fe40008000000 */
[----:B------:R-:W-:Y:S02]  /*e950*/  USHF.R.S32.HI UR5, URZ, 0x1f, UR4 ;  /* 0x0000001f3f057899 */ /* 0x000fe40008011404 */
[----:B------:R-:W-:Y:S02]  /*e960*/  @!UP3 USHF.R.S32.HI UR25, URZ, 0x1f, UR21 ;  /* 0x0000001f3f19b899 */ /* 0x000fe40008011415 */
[----:B------:R-:W-:Y:S02]  /*e970*/  USHF.R.S32.HI UR6, URZ, 0x1f, UR15 ;  /* 0x0000001f3f067899 */ /* 0x000fe4000801140f */
[----:B------:R-:W-:-:S04]  /*e980*/  UIADD3 UR4, UP2, UP1, UR4, UR24, UR15 ;  /* 0x0000001804047290 */ /* 0x000fc8000f95e00f */
[----:B------:R-:W-:Y:S01]  /*e990*/  UIADD3.X UR5, UR5, UR25, UR6, UP2, UP1 ;  /* 0x0000001905057290 */ /* 0x000fe200097e2406 */
[----:B--2---:R-:W1:Y:S04]  /*e9a0*/  SHFL.BFLY PT, R0, R2, 0x2, 0x1f ;  /* 0x0c401f0002007f89 */ /* 0x004e6800000e0000 */
[----:B----4-:R-:W2:Y:S04]  /*e9b0*/  SHFL.BFLY PT, R4, R7, 0x2, 0x1f ;  /* 0x0c401f0007047f89 */ /* 0x010ea800000e0000 */
[----:B------:R-:W3:Y:S01]  /*e9c0*/  SHFL.BFLY PT, R3, R8, 0x2, 0x1f ;  /* 0x0c401f0008037f89 */ /* 0x000ee200000e0000 */
[----:B-1----:R-:W-:-:S03]  /*e9d0*/  FADD.FTZ R0, R0, R2 ;  /* 0x0000000200007221 */ /* 0x002fc60000010000 */
[----:B------:R-:W1:Y:S04]  /*e9e0*/  SHFL.BFLY PT, R2, R6, 0x2, 0x1f ;  /* 0x0c401f0006027f89 */ /* 0x000e6800000e0000 */
[----:B------:R-:W4:Y:S01]  /*e9f0*/  SHFL.BFLY PT, R5, R0, 0x1, 0x1f ;  /* 0x0c201f0000057f89 */ /* 0x000f2200000e0000 */
[----:B--2---:R-:W-:Y:S02]  /*ea00*/  FADD.FTZ R4, R4, R7 ;  /* 0x0000000704047221 */ /* 0x004fe40000010000 */
[----:B---3--:R-:W-:-:S03]  /*ea10*/  FADD.FTZ R3, R3, R8 ;  /* 0x0000000803037221 */ /* 0x008fc60000010000 */
[----:B------:R-:W2:Y:S01]  /*ea20*/  SHFL.BFLY PT, R7, R4, 0x1, 0x1f ;  /* 0x0c201f0004077f89 */ /* 0x000ea200000e0000 */
[----:B-1----:R-:W-:Y:S02]  /*ea30*/  FADD.FTZ R2, R2, R6 ;  /* 0x0000000602027221 */ /* 0x002fe40000010000 */
[----:B----4-:R-:W-:-:S03]  /*ea40*/  FADD.FTZ R39, R0, R5 ;  /* 0x0000000500277221 */ /* 0x010fc60000010000 */
[----:B------:R-:W1:Y:S01]  /*ea50*/  SHFL.BFLY PT, R6, R2, 0x1, 0x1f ;  /* 0x0c201f0002067f89 */ /* 0x000e6200000e0000 */
[----:B------:R-:W-:-:S03]  /*ea60*/  MOV R0, 0x3f800000 ;  /* 0x3f80000000007802 */ /* 0x000fc60000000f00 */
[----:B------:R-:W3:Y:S01]  /*ea70*/  SHFL.BFLY PT, R5, R3, 0x1, 0x1f ;  /* 0x0c201f0003057f89 */ /* 0x000ee200000e0000 */
[----:B------:R-:W-:Y:S01]  /*ea80*/  FSETP.NE.FTZ.AND P5, PT, R39, RZ, PT ;  /* 0x000000ff2700720b */ /* 0x000fe20003fb5000 */
[----:B--2---:R-:W-:-:S05]  /*ea90*/  FADD.FTZ R38, R4, R7 ;  /* 0x0000000704267221 */ /* 0x004fca0000010000 */
[----:B------:R-:W-:-:S07]  /*eaa0*/  FSETP.NE.FTZ.AND P4, PT, R38, RZ, PT ;  /* 0x000000ff2600720b */ /* 0x000fce0003f95000 */
[----:B------:R-:W2:Y:S01]  /*eab0*/  @P5 MUFU.RCP R0, R39 ;  /* 0x0000002700005308 */ /* 0x000ea20000001000 */
[----:B-1----:R-:W-:Y:S01]  /*eac0*/  FADD.FTZ R41, R2, R6 ;  /* 0x0000000602297221 */ /* 0x002fe20000010000 */
[----:B------:R-:W-:Y:S01]  /*ead0*/  MOV R2, 0x3f800000 ;  /* 0x3f80000000027802 */ /* 0x000fe20000000f00 */
[----:B---3--:R-:W-:Y:S01]  /*eae0*/  FADD.FTZ R40, R3, R5 ;  /* 0x0000000503287221 */ /* 0x008fe20000010000 */
[----:B------:R-:W-:Y:S02]  /*eaf0*/  MOV R3, 0x3f800000 ;  /* 0x3f80000000037802 */ /* 0x000fe40000000f00 */
[----:B------:R-:W-:Y:S02]  /*eb00*/  FSETP.NE.FTZ.AND P0, PT, R41, RZ, PT ;  /* 0x000000ff2900720b */ /* 0x000fe40003f15000 */
[----:B------:R-:W-:Y:S01]  /*eb10*/  FSETP.NE.FTZ.AND P3, PT, R40, RZ, PT ;  /* 0x000000ff2800720b */ /* 0x000fe20003f75000 */
[C---:B--2---:R-:W-:Y:S01]  /*eb20*/  FMUL.FTZ R200, R0.reuse, R200 ;  /* 0x000000c800c87220 */ /* 0x044fe20000410000 */
[----:B------:R-:W1:Y:S01]  /*eb30*/  @P4 MUFU.RCP R3, R38 ;  /* 0x0000002600034308 */ /* 0x000e620000001000 */
[----:B------:R-:W-:-:S02]  /*eb40*/  FMUL.FTZ R9, R0, R201 ;  /* 0x000000c900097220 */ /* 0x000fc40000410000 */
[C---:B------:R-:W-:Y:S02]  /*eb50*/  FMUL.FTZ R188, R0.reuse, R188 ;  /* 0x000000bc00bc7220 */ /* 0x040fe40000410000 */
[C---:B------:R-:W-:Y:S01]  /*eb60*/  FMUL.FTZ R6, R0.reuse, R189 ;  /* 0x000000bd00067220 */ /* 0x040fe20000410000 */
[----:B------:R-:W-:Y:S01]  /*eb70*/  F2FP.PACK_AB R9, R9, R200 ;  /* 0x000000c80909723e */ /* 0x000fe200000000ff */
[C---:B------:R-:W-:Y:S02]  /*eb80*/  FMUL.FTZ R192, R0.reuse, R192 ;  /* 0x000000c000c07220 */ /* 0x040fe40000410000 */
[----:B------:R-:W-:Y:S01]  /*eb90*/  FMUL.FTZ R24, R0, R193 ;  /* 0x000000c100187220 */ /* 0x000fe20000410000 */
[----:B------:R-:W-:Y:S01]  /*eba0*/  F2FP.PACK_AB R6, R6, R188 ;  /* 0x000000bc0606723e */ /* 0x000fe200000000ff */
[----:B------:R-:W2:Y:S01]  /*ebb0*/  @P3 MUFU.RCP R2, R40 ;  /* 0x0000002800023308 */ /* 0x000ea20000001000 */
[C---:B------:R-:W-:Y:S02]  /*ebc0*/  FMUL.FTZ R176, R0.reuse, R176 ;  /* 0x000000b000b07220 */ /* 0x040fe40000410000 */
[----:B------:R-:W-:Y:S01]  /*ebd0*/  FMUL.FTZ R20, R0, R177 ;  /* 0x000000b100147220 */ /* 0x000fe20000410000 */
[----:B------:R-:W-:Y:S01]  /*ebe0*/  F2FP.PACK_AB R24, R24, R192 ;  /* 0x000000c01818723e */ /* 0x000fe200000000ff */
[----:B------:R-:W-:-:S02]  /*ebf0*/  FMUL.FTZ R180, R0, R180 ;  /* 0x000000b400b47220 */ /* 0x000fc40000410000 */
[----:B------:R-:W-:Y:S01]  /*ec00*/  FMUL.FTZ R35, R0, R181 ;  /* 0x000000b500237220 */ /* 0x000fe20000410000 */
        /* <DEDUP_REMOVED lines=9> */
[----:B------:R-:W-:Y:S01]  /*eca0*/  MOV R0, 0x3f800000 ;  /* 0x3f80000000007802 */ /* 0x000fe20000000f00 */
[C---:B-1----:R-:W-:Y:S01]  /*ecb0*/  FMUL.FTZ R202, R3.reuse, R202 ;  /* 0x000000ca03ca7220 */ /* 0x042fe20000410000 */
[----:B------:R-:W-:Y:S01]  /*ecc0*/  F2FP.PACK_AB R28, R28, R168 ;  /* 0x000000a81c1c723e */ /* 0x000fe200000000ff */
[----:B------:R-:W-:Y:S01]  /*ecd0*/  FMUL.FTZ R8, R3, R203 ;  /* 0x000000cb03087220 */ /* 0x000fe20000410000 */
[----:B------:R-:W-:Y:S01]  /*ece0*/  F2FP.PACK_AB R13, R13, R156 ;  /* 0x0000009c0d0d723e */ /* 0x000fe200000000ff */
[C---:B------:R-:W-:Y:S01]  /*ecf0*/  FMUL.FTZ R190, R3.reuse, R190 ;  /* 0x000000be03be7220 */ /* 0x040fe20000410000 */
[----:B------:R-:W1:Y:S01]  /*ed00*/  @P0 MUFU.RCP R0, R41 ;  /* 0x0000002900000308 */ /* 0x000e620000001000 */
        /* <DEDUP_REMOVED lines=19> */
[----:B------:R-:W-:Y:S01]  /*ee40*/  LEA.HI R3, R43, R42, RZ, 0x2 ;  /* 0x0000002a2b037211 */ /* 0x000fe200078f10ff */
[----:B--2---:R-:W-:Y:S01]  /*ee50*/  FMUL.FTZ R196, R2, R196 ;  /* 0x000000c402c47220 */ /* 0x004fe20000410000 */
[----:B------:R-:W-:Y:S01]  /*ee60*/  F2FP.PACK_AB R26, R26, R170 ;  /* 0x000000aa1a1a723e */ /* 0x000fe200000000ff */
[C---:B------:R-:W-:Y:S01]  /*ee70*/  FMUL.FTZ R7, R2.reuse, R197 ;  /* 0x000000c502077220 */ /* 0x040fe20000410000 */
[----:B------:R-:W-:Y:S01]  /*ee80*/  SHF.R.S32.HI R5, RZ, 0x2, R3 ;  /* 0x00000002ff057819 */ /* 0x000fe20000011403 */
[----:B------:R-:W-:Y:S01]  /*ee90*/  FMUL.FTZ R184, R2, R184 ;  /* 0x000000b802b87220 */ /* 0x000fe20000410000 */
        /* <DEDUP_REMOVED lines=21> */
[C---:B-1----:R-:W-:Y:S01]  /*eff0*/  FMUL.FTZ R199, R0.reuse, R199 ;  /* 0x000000c700c77220 */ /* 0x042fe20000410000 */
[----:B------:R-:W-:Y:S01]  /*f000*/  F2FP.PACK_AB R15, R15, R144 ;  /* 0x000000900f0f723e */ /* 0x000fe200000000ff */
[----:B------:R-:W-:Y:S01]  /*f010*/  FMUL.FTZ R16, R0, R198 ;  /* 0x000000c600107220 */ /* 0x000fe20000410000 */
[----:B------:R-:W-:Y:S01]  /*f020*/  LEA.HI R2, R2, R5, RZ, 0x3 ;  /* 0x0000000502027211 */ /* 0x000fe200078f18ff */
[----:B------:R-:W-:Y:S01]  /*f030*/  FMUL.FTZ R187, R0, R187 ;  /* 0x000000bb00bb7220 */ /* 0x000fe20000410000 */
[----:B------:R-:W-:Y:S01]  /*f040*/  F2FP.PACK_AB R10, R10, R140 ;  /* 0x0000008c0a0a723e */ /* 0x000fe200000000ff */
[----:B------:R-:W-:Y:S01]  /*f050*/  FMUL.FTZ R25, R0, R186 ;  /* 0x000000ba00197220 */ /* 0x000fe20000410000 */
[----:B------:R-:W-:Y:S01]  /*f060*/  LOP3.LUT R2, R2, 0xfffffff8, RZ, 0xc0, !PT ;  /* 0xfffffff802027812 */ /* 0x000fe200078ec0ff */
        /* <DEDUP_REMOVED lines=18> */
[----:B------:R-:W-:Y:S02]  /*f190*/  IADD3 R0, R5, -R2, RZ ;  /* 0x8000000205007210 */ /* 0x000fe40007ffe0ff */
[----:B------:R-:W-:Y:S02]  /*f1a0*/  LOP3.LUT R2, R3, 0x3ffffffc, RZ, 0xc0, !PT ;  /* 0x3ffffffc03027812 */ /* 0x000fe400078ec0ff */
[----:B------:R-:W-:Y:S02]  /*f1b0*/  SHF.L.U32 R3, R0, 0x6, RZ ;  /* 0x0000000600037819 */ /* 0x000fe400000006ff */
[----:B------:R-:W-:-:S02]  /*f1c0*/  IADD3 R2, -R2, R42, RZ ;  /* 0x0000002a02027210 */ /* 0x000fc40007ffe1ff */
[----:B------:R-:W-:Y:S02]  /*f1d0*/  LOP3.LUT R3, R3, 0x1c0, RZ, 0xc0, !PT ;  /* 0x000001c003037812 */ /* 0x000fe400078ec0ff */
[----:B------:R-:W-:Y:S02]  /*f1e0*/  LOP3.LUT R5, R0, 0x1, RZ, 0xc0, !PT ;  /* 0x0000000100057812 */ /* 0x000fe400078ec0ff */
[----:B------:R-:W-:Y:S02]  /*f1f0*/  LEA R2, R17, R2, 0x9 ;  /* 0x0000000211027211 */ /* 0x000fe400078e48ff */
[----:B------:R-:W-:Y:S02]  /*f200*/  LEA.HI R3, R3, R3, RZ, 0x1d ;  /* 0x0000000303037211 */ /* 0x000fe400078fe8ff */
[----:B------:R-:W-:Y:S02]  /*f210*/  ISETP.NE.U32.AND P1, PT, R5, 0x1, PT ;  /* 0x000000010500780c */ /* 0x000fe40003f25070 */
[----:B------:R-:W-:-:S02]  /*f220*/  MOV R5, 0xfffffff0 ;  /* 0xfffffff000057802 */ /* 0x000fc40000000f00 */
        /* <DEDUP_REMOVED lines=8> */
[----:B------:R-:W-:Y:S01]  /*f2b0*/  STS [R2+0x400], R8 ;  /* 0x0004000802007388 */ /* 0x000fe20000000800 */
[----:B------:R-:W-:-:S03]  /*f2c0*/  F2FP.PACK_AB R11, R143, R11 ;  /* 0x0000000b8f0b723e */ /* 0x000fc600000000ff */
[----:B------:R2:W-:Y:S02]  /*f2d0*/  STS [R3], R6 ;  /* 0x0000000603007388 */ /* 0x0005e40000000800 */
[----:B------:R-:W-:Y:S02]  /*f2e0*/  @P2 IADD3 R0, R2, -0x40, RZ ;  /* 0xffffffc002002810 */ /* 0x000fe40007ffe0ff */
[----:B------:R3:W-:Y:S04]  /*f2f0*/  STS [R3+0x400], R4 ;  /* 0x0004000403007388 */ /* 0x0007e80000000800 */
[----:B------:R-:W-:Y:S04]  /*f300*/  STS [R2+0x2000], R7 ;  /* 0x0020000702007388 */ /* 0x000fe80000000800 */
[----:B------:R4:W-:Y:S04]  /*f310*/  STS [R2+0x2400], R16 ;  /* 0x0024001002007388 */ /* 0x0009e80000000800 */
[----:B------:R-:W-:Y:S01]  /*f320*/  STS [R3+0x2000], R36 ;  /* 0x0020002403007388 */ /* 0x000fe20000000800 */
[----:B-1----:R-:W-:-:S03]  /*f330*/  MOV R9, 0x7f800000 ;  /* 0x7f80000000097802 */ /* 0x002fc60000000f00 */
[----:B------:R-:W-:Y:S01]  /*f340*/  STS [R3+0x2400], R25 ;  /* 0x0024001903007388 */ /* 0x000fe20000000800 */
[----:B--2---:R-:W-:-:S04]  /*f350*/  MOV R6, 0x20 ;  /* 0x0000002000067802 */ /* 0x004fc80000000f00 */
[----:B------:R-:W-:-:S04]  /*f360*/  SEL R6, R6, 0xffffffe0, !P1 ;  /* 0xffffffe006067807 */ /* 0x000fc80004800000 */
[-C--:B---3--:R-:W-:Y:S02]  /*f370*/  IADD3 R4, R2, R6.reuse, RZ ;  /* 0x0000000602047210 */ /* 0x088fe40007ffe0ff */
[----:B----4-:R-:W-:-:S03]  /*f380*/  IADD3 R2, R3, R6, RZ ;  /* 0x0000000603027210 */ /* 0x010fc60007ffe0ff */
[----:B------:R-:W-:Y:S04]  /*f390*/  STS [R4], R24 ;  /* 0x0000001804007388 */ /* 0x000fe80000000800 */
[----:B------:R-:W-:Y:S04]  /*f3a0*/  STS [R4+0x400], R23 ;  /* 0x0004001704007388 */ /* 0x000fe80000000800 */
[----:B------:R-:W-:Y:S04]  /*f3b0*/  STS [R2], R20 ;  /* 0x0000001402007388 */ /* 0x000fe80000000800 */
[----:B------:R-:W-:Y:S04]  /*f3c0*/  STS [R2+0x400], R19 ;  /* 0x0004001302007388 */ /* 0x000fe80000000800 */
[----:B------:R-:W-:Y:S04]  /*f3d0*/  STS [R4+0x2000], R22 ;  /* 0x0020001604007388 */ /* 0x000fe80000000800 */
[----:B------:R1:W-:Y:S04]  /*f3e0*/  STS [R4+0x2400], R21 ;  /* 0x0024001504007388 */ /* 0x0003e80000000800 */
[----:B------:R-:W-:Y:S04]  /*f3f0*/  STS [R2+0x2000], R18 ;  /* 0x0020001202007388 */ /* 0x000fe80000000800 */
[----:B------:R2:W-:Y:S04]  /*f400*/  STS [R2+0x2400], R27 ;  /* 0x0024001b02007388 */ /* 0x0005e80000000800 */
[----:B------:R-:W-:Y:S04]  /*f410*/  STS [R0], R35 ;  /* 0x0000002300007388 */ /* 0x000fe80000000800 */
[----:B------:R-:W-:Y:S01]  /*f420*/  STS [R0+0x400], R34 ;  /* 0x0004002200007388 */ /* 0x000fe20000000800 */
[----:B-1----:R-:W-:-:S04]  /*f430*/  IADD3 R4, R6, 0x400, R0 ;  /* 0x0000040006047810 */ /* 0x002fc80007ffe000 */
[C---:B------:R-:W-:Y:S02]  /*f440*/  IADD3 R4, R5.reuse, R4, RZ ;  /* 0x0000000405047210 */ /* 0x040fe40007ffe0ff */
[----:B--2---:R-:W-:Y:S02]  /*f450*/  IADD3 R2, R5, R0, RZ ;  /* 0x0000000005027210 */ /* 0x004fe40007ffe0ff */
[----:B------:R-:W1:Y:S02]  /*f460*/  @P5 MUFU.LG2 R5, R39 ;  /* 0x0000002700055308 */ /* 0x000e640000000c00 */
[----:B------:R-:W-:Y:S01]  /*f470*/  IADD3 R3, R6, R2, RZ ;  /* 0x0000000206037210 */ /* 0x000fe20007ffe0ff */
[----:B------:R-:W-:Y:S04]  /*f480*/  STS [R2], R31 ;  /* 0x0000001f02007388 */ /* 0x000fe80000000800 */
[----:B------:R-:W-:Y:S04]  /*f490*/  STS [R2+0x400], R30 ;  /* 0x0004001e02007388 */ /* 0x000fe80000000800 */
[----:B------:R-:W-:Y:S04]  /*f4a0*/  STS [R0+0x2000], R33 ;  /* 0x0020002100007388 */ /* 0x000fe80000000800 */
[----:B------:R2:W-:Y:S01]  /*f4b0*/  STS [R0+0x2400], R32 ;  /* 0x0024002000007388 */ /* 0x0005e20000000800 */
[----:B-1----:R-:W-:-:S03]  /*f4c0*/  @P5 FMUL.FTZ R5, R5, 0.69314718246459960938 ;  /* 0x3f31721805055820 */ /* 0x002fc60000410000 */
[----:B------:R-:W-:Y:S04]  /*f4d0*/  STS [R2+0x2000], R29 ;  /* 0x0020001d02007388 */ /* 0x000fe80000000800 */
[----:B------:R1:W-:Y:S01]  /*f4e0*/  STS [R2+0x2400], R37 ;  /* 0x0024002502007388 */ /* 0x0003e20000000800 */
[----:B--2---:R-:W-:Y:S02]  /*f4f0*/  IADD3 R0, R6, R0, RZ ;  /* 0x0000000006007210 */ /* 0x004fe40007ffe0ff */
[----:B------:R-:W-:Y:S03]  /*f500*/  @P0 MUFU.LG2 R6, R41 ;  /* 0x0000002900060308 */ /* 0x000fe60000000c00 */
[----:B------:R-:W-:Y:S04]  /*f510*/  STS [R0], R28 ;  /* 0x0000001c00007388 */ /* 0x000fe80000000800 */
[----:B------:R-:W-:Y:S01]  /*f520*/  STS [R0+0x400], R26 ;  /* 0x0004001a00007388 */ /* 0x000fe20000000800 */
[----:B-1----:R-:W1:Y:S03]  /*f530*/  @P4 MUFU.LG2 R2, R38 ;  /* 0x0000002600024308 */ /* 0x002e660000000c00 */
[----:B------:R2:W-:Y:S04]  /*f540*/  STS [R3], R13 ;  /* 0x0000000d03007388 */ /* 0x0005e80000000800 */
[----:B------:R3:W-:Y:S04]  /*f550*/  STS [R4], R12 ;  /* 0x0000000c04007388 */ /* 0x0007e80000000800 */
[----:B------:R4:W-:Y:S04]  /*f560*/  STS [R0+0x2000], R15 ;  /* 0x0020000f00007388 */ /* 0x0009e80000000800 */
[----:B------:R1:W-:Y:S04]  /*f570*/  STS [R0+0x2400], R14 ;  /* 0x0024000e00007388 */ /* 0x0003e80000000800 */
[----:B------:R1:W-:Y:S04]  /*f580*/  STS [R3+0x2000], R10 ;  /* 0x0020000a03007388 */ /* 0x0003e80000000800 */
[----:B------:R1:W-:Y:S04]  /*f590*/  STS [R4+0x2000], R11 ;  /* 0x0020000b04007388 */ /* 0x0003e80000000800 */
[----:B------:R-:W-:Y:S01]  /*f5a0*/  BAR.SYNC.DEFER_BLOCKING 0x0 ;  /* 0x0000000000007b1d */ /* 0x000fe20000010000 */
[----:B--2---:R-:W-:-:S02]  /*f5b0*/  MOV R13, 0x7f800000 ;  /* 0x7f800000000d7802 */ /* 0x004fc40000000f00 */
[----:B---3--:R-:W-:-:S03]  /*f5c0*/  MOV R12, 0x7f800000 ;  /* 0x7f800000000c7802 */ /* 0x008fc60000000f00 */
[----:B----4-:R-:W2:Y:S01]  /*f5d0*/  S2R R15, SR_TID.X ;  /* 0x00000000000f7919 */ /* 0x010ea20000002100 */
[----:B-1----:R-:W-:Y:S01]  /*f5e0*/  MOV R14, 0x7f800000 ;  /* 0x7f800000000e7802 */ /* 0x002fe20000000f00 */
[----:B-----5:R-:W-:Y:S01]  /*f5f0*/  @P5 FFMA.FTZ R14, R137, c[0x0][0x238], R5 ;  /* 0x00008e00890e5a23 */ /* 0x020fe20000010005 */
[----:B------:R-:W1:Y:S01]  /*f600*/  @P3 MUFU.LG2 R3, R40 ;  /* 0x0000002800033308 */ /* 0x000e620000000c00 */
[----:B------:R-:W-:Y:S02]  /*f610*/  @P4 FMUL.FTZ R4, R2, 0.69314718246459960938 ;  /* 0x3f31721802044820 */ /* 0x000fe40000410000 */
[----:B------:R-:W-:Y:S01]  /*f620*/  @P0 FMUL.FTZ R2, R6, 0.69314718246459960938 ;  /* 0x3f31721806020820 */ /* 0x000fe20000410000 */
[----:B------:R3:W4:Y:S01]  /*f630*/  LDS.128 R20, [R235] ;  /* 0x00000000eb147984 */ /* 0x0007220000000c00 */
[----:B------:R-:W-:Y:S02]  /*f640*/  @P4 FFMA.FTZ R13, R135, c[0x0][0x238], R4 ;  /* 0x00008e00870d4a23 */ /* 0x000fe40000010004 */
[----:B------:R-:W-:Y:S01]  /*f650*/  @P0 FFMA.FTZ R9, R134, c[0x0][0x238], R2 ;  /* 0x00008e0086090a23 */ /* 0x000fe20000010002 */
[----:B------:R3:W3:Y:S04]  /*f660*/  LDS.128 R24, [R235+0x800] ;  /* 0x00080000eb187984 */ /* 0x0006e80000000c00 */
[----:B------:R3:W3:Y:S01]  /*f670*/  LDS.128 R28, [R235+0x1000] ;  /* 0x00100000eb1c7984 */ /* 0x0006e20000000c00 */
[----:B--2---:R-:W-:Y:S01]  /*f680*/  SHF.R.S32.HI R16, RZ, 0x1f, R15 ;  /* 0x0000001fff107819 */ /* 0x004fe2000001140f */
[----:B-1----:R-:W-:-:S02]  /*f690*/  @P3 FMUL.FTZ R3, R3, 0.69314718246459960938 ;  /* 0x3f31721803033820 */ /* 0x002fc40000410000 */
[----:B------:R1:W2:Y:S01]  /*f6a0*/  LDS.128 R32, [R235+0x1800] ;  /* 0x00180000eb207984 */ /* 0x0002a20000000c00 */
[----:B------:R-:W-:Y:S01]  /*f6b0*/  LEA.HI R0, R16, R15, RZ, 0x5 ;  /* 0x0000000f10007211 */ /* 0x000fe200078f28ff */
[----:B------:R-:W-:Y:S02]  /*f6c0*/  @P3 FFMA.FTZ R12, R136, c[0x0][0x238], R3 ;  /* 0x00008e00880c3a23 */ /* 0x000fe40000010003 */
[----:B------:R1:W1:Y:S01]  /*f6d0*/  LDS.128 R36, [R235+0x2000] ;  /* 0x00200000eb247984 */ /* 0x0002620000000c00 */
[----:B------:R-:W-:-:S03]  /*f6e0*/  LOP3.LUT R0, R0, 0xffffffe0, RZ, 0xc0, !PT ;  /* 0xffffffe000007812 */ /* 0x000fc600078ec0ff */
[----:B------:R1:W1:Y:S01]  /*f6f0*/  LDS.128 R44, [R235+0x2800] ;  /* 0x00280000eb2c7984 */ /* 0x0002620000000c00 */
[----:B------:R-:W-:-:S03]  /*f700*/  IADD3 R0, -R0, R15, RZ ;  /* 0x0000000f00007210 */ /* 0x000fc60007ffe1ff */
[----:B------:R1:W1:Y:S01]  /*f710*/  LDS.128 R48, [R235+0x3000] ;  /* 0x00300000eb307984 */ /* 0x0002620000000c00 */
[----:B------:R-:W-:-:S03]  /*f720*/  LOP3.LUT P1, RZ, R0, 0x3, RZ, 0xc0, !PT ;  /* 0x0000000300ff7812 */ /* 0x000fc6000782c0ff */
[----:B------:R1:W1:Y:S10]  /*f730*/  LDS.128 R52, [R235+0x3800] ;  /* 0x00380000eb347984 */ /* 0x0002740000000c00 */
        /* <DEDUP_REMOVED lines=9> */
[C---:B------:R-:W-:Y:S02]  /*f7d0*/  ISETP.GE.AND P6, PT, R0.reuse, UR13, PT ;  /* 0x0000000d00007c0c */ /* 0x040fe4000bfc6270 */
[C---:B------:R-:W-:Y:S02]  /*f7e0*/  IADD3 R2, R0.reuse, 0x8, RZ ;  /* 0x0000000800027810 */ /* 0x040fe40007ffe0ff */
[----:B------:R-:W-:Y:S02]  /*f7f0*/  IADD3 R5, R0, 0x40, RZ ;  /* 0x0000004000057810 */ /* 0x000fe40007ffe0ff */
[----:B------:R-:W-:Y:S02]  /*f800*/  ISETP.GE.AND P5, PT, R2, UR13, PT ;  /* 0x0000000d02007c0c */ /* 0x000fe4000bfa6270 */
[----:B------:R-:W-:Y:S02]  /*f810*/  IADD3 R4, R0, 0x48, RZ ;  /* 0x0000004800047810 */ /* 0x000fe40007ffe0ff */
[----:B------:R-:W-:-:S02]  /*f820*/  ISETP.GE.AND P4, PT, R5, UR13, PT ;  /* 0x0000000d05007c0c */ /* 0x000fc4000bf86270 */
[----:B------:R-:W-:Y:S01]  /*f830*/  ISETP.GE.AND P3, PT, R4, UR13, PT ;  /* 0x0000000d04007c0c */ /* 0x000fe2000bf66270 */
[----:B------:R-:W-:-:S05]  /*f840*/  @!P6 IMAD R3, R0, UR20, RZ ;  /* 0x000000140003ec24 */ /* 0x000fca000f8e02ff */
[----:B------:R-:W-:Y:S01]  /*f850*/  @!P6 IADD3 R0, P0, R3, UR4, RZ ;  /* 0x000000040300ec10 */ /* 0x000fe2000ff1e0ff */
[----:B------:R-:W-:-:S03]  /*f860*/  @!P5 IMAD R2, R2, UR20, RZ ;  /* 0x000000140202dc24 */ /* 0x000fc6000f8e02ff */
[----:B------:R-:W-:Y:S01]  /*f870*/  @!P6 LEA.HI.X.SX32 R6, R3, UR5, 0x1, P0 ;  /* 0x000000050306ec11 */ /* 0x000fe200080f0eff */
[----:B------:R-:W-:Y:S01]  /*f880*/  @!P4 IMAD R5, R5, UR20, RZ ;  /* 0x000000140505cc24 */ /* 0x000fe2000f8e02ff */
[----:B------:R-:W-:Y:S01]  /*f890*/  @!P6 LEA R10, P1, R0, c[0x0][0x200], 0x2 ;  /* 0x00008000000aea11 */ /* 0x000fe200078210ff */
[----:B------:R-:W-:Y:S01]  /*f8a0*/  @!P3 IMAD R3, R4, UR20, RZ ;  /* 0x000000140403bc24 */ /* 0x000fe2000f8e02ff */
[----:B------:R-:W-:Y:S02]  /*f8b0*/  @!P5 IADD3 R7, P0, R2, UR4, RZ ;  /* 0x000000040207dc10 */ /* 0x000fe4000ff1e0ff */
[----:B------:R-:W-:Y:S02]  /*f8c0*/  @!P6 LEA.HI.X R11, R0, c[0x0][0x204], R6, 0x2, P1 ;  /* 0x00008100000bea11 */ /* 0x000fe400008f1406 */
[----:B------:R-:W-:Y:S02]  /*f8d0*/  @!P5 LEA.HI.X.SX32 R2, R2, UR5, 0x1, P0 ;  /* 0x000000050202dc11 */ /* 0x000fe400080f0eff */
[----:B------:R-:W-:Y:S01]  /*f8e0*/  @!P4 IADD3 R0, P1, R5, UR4, RZ ;  /* 0x000000040500cc10 */ /* 0x000fe2000ff3e0ff */
[----:B------:R4:W-:Y:S01]  /*f8f0*/  @!P6 STG.E [R10.64], R14 ;  /* 0x0000000e0a00e986 */ /* 0x0009e2000c101912 */
[----:B------:R-:W-:-:S02]  /*f900*/  @!P5 LEA R6, P2, R7, c[0x0][0x200], 0x2 ;  /* 0x000080000706da11 */ /* 0x000fc400078410ff */
[----:B------:R-:W-:Y:S02]  /*f910*/  @!P3 IADD3 R8, P0, R3, UR4, RZ ;  /* 0x000000040308bc10 */ /* 0x000fe4000ff1e0ff */
[----:B------:R-:W-:Y:S02]  /*f920*/  @!P4 LEA.HI.X.SX32 R5, R5, UR5, 0x1, P1 ;  /* 0x000000050505cc11 */ /* 0x000fe400088f0eff */
[----:B------:R-:W-:Y:S02]  /*f930*/  @!P5 LEA.HI.X R7, R7, c[0x0][0x204], R2, 0x2, P2 ;  /* 0x000081000707da11 */ /* 0x000fe400010f1402 */
[----:B------:R-:W-:Y:S02]  /*f940*/  @!P3 LEA.HI.X.SX32 R3, R3, UR5, 0x1, P0 ;  /* 0x000000050303bc11 */ /* 0x000fe400080f0eff */
[----:B------:R-:W-:Y:S01]  /*f950*/  @!P4 LEA R4, P1, R0, c[0x0][0x200], 0x2 ;  /* 0x000080000004ca11 */ /* 0x000fe200078210ff */
[----:B------:R4:W-:Y:S01]  /*f960*/  @!P5 STG.E [R6.64], R13 ;  /* 0x0000000d0600d986 */ /* 0x0009e2000c101912 */
[----:B------:R-:W-:-:S02]  /*f970*/  @!P3 LEA R2, P0, R8, c[0x0][0x200], 0x2 ;  /* 0x000080000802ba11 */ /* 0x000fc400078010ff */
[----:B------:R-:W-:Y:S02]  /*f980*/  @!P4 LEA.HI.X R5, R0, c[0x0][0x204], R5, 0x2, P1 ;  /* 0x000081000005ca11 */ /* 0x000fe400008f1405 */
[----:B------:R-:W-:-:S03]  /*f990*/  @!P3 LEA.HI.X R3, R8, c[0x0][0x204], R3, 0x2, P0 ;  /* 0x000081000803ba11 */ /* 0x000fc600000f1403 */
[----:B------:R4:W-:Y:S04]  /*f9a0*/  @!P4 STG.E [R4.64], R12 ;  /* 0x0000000c0400c986 */ /* 0x0009e8000c101912 */
[----:B------:R4:W-:Y:S02]  /*f9b0*/  @!P3 STG.E [R2.64], R9 ;  /* 0x000000090200b986 */ /* 0x0009e4000c101912 */
.L_x_163:
[----:B------:R-:W-:Y:S05]  /*f9c0*/  BSYNC B0 ;  /* 0x0000000000007941 */ /* 0x000fea0003800000 */
.L_x_162:
[----:B----4-:R-:W4:Y:S04]  /*f9d0*/  LDL.LU.64 R4, [R1+0x28] ;  /* 0x0000280001047983 */ /* 0x010f280000300a00 */
[----:B------:R-:W3:Y:S01]  /*f9e0*/  S2R R8, SR_CTAID.Z ;  /* 0x0000000000087919 */ /* 0x000ee20000002700 */
[----:B------:R-:W-:Y:S01]  /*f9f0*/  LEA.HI R10, R43, R42, RZ, 0x3 ;  /* 0x0000002a2b0a7211 */ /* 0x000fe200078f18ff */
[----:B------:R-:W-:-:S02]  /*fa00*/  UIMAD UR9, UR9, -0x80, UR16 ;  /* 0xffffff80090978a4 */ /* 0x000fc4000f8e0210 */
[----:B------:R2:W5:Y:S01]  /*fa10*/  LDL.64 R12, [R1+0x30] ;  /* 0x00003000010c7983 */ /* 0x0005620000100a00 */
[----:B------:R-:W-:Y:S01]  /*fa20*/  SHF.R.S32.HI R0, RZ, 0x3, R10 ;  /* 0x00000003ff007819 */ /* 0x000fe2000001140a */
[----:B------:R-:W-:Y:S01]  /*fa30*/  USHF.R.S32.HI UR6, URZ, 0x1f, UR11 ;  /* 0x0000001f3f067899 */ /* 0x000fe2000801140b */
[----:B------:R-:W-:Y:S01]  /*fa40*/  BSSY B0, `(.L_x_164) ;  /* 0x0000013000007945 */ /* 0x000fe20003800000 */
[----:B------:R-:W-:Y:S02]  /*fa50*/  ULDC.64 UR4, c[0x0][0x1f0] ;  /* 0x00007c0000047ab9 */ /* 0x000fe40000000a00 */
[----:B------:R-:W-:-:S04]  /*fa60*/  UIMAD UR4, UR6, UR4, URZ ;  /* 0x00000004060472a4 */ /* 0x000fc8000f8e023f */
[----:B------:R-:W-:Y:S01]  /*fa70*/  UIMAD UR4, UR11, UR5, UR4 ;  /* 0x000000050b0472a4 */ /* 0x000fe2000f8e0204 */
[C---:B----4-:R-:W-:Y:S02]  /*fa80*/  IADD3 R2, P0, R4.reuse, UR14, RZ ;  /* 0x0000000e04027c10 */ /* 0x050fe4000ff1e0ff */
[----:B------:R-:W-:Y:S02]  /*fa90*/  ISETP.GE.AND P1, PT, R4, c[0x0][0x220], PT ;  /* 0x0000880004007a0c */ /* 0x000fe40003f26270 */
[----:B------:R-:W-:Y:S02]  /*faa0*/  IADD3.X R3, R5, UR7, RZ, P0, !PT ;  /* 0x0000000705037c10 */ /* 0x000fe400087fe4ff */
[----:B------:R-:W-:-:S03]  /*fab0*/  ISETP.GE.OR P0, PT, R0, UR9, P1 ;  /* 0x0000000900007c0c */ /* 0x000fc60008f06670 */
[----:B---3--:R-:W-:-:S05]  /*fac0*/  IMAD.WIDE.U32 R8, R8, c[0x0][0x1f0], R2 ;  /* 0x00007c0008087a25 */ /* 0x008fca00078e0002 */
[----:B------:R-:W-:-:S05]  /*fad0*/  IADD3 R7, R9, UR4, RZ ;  /* 0x0000000409077c10 */ /* 0x000fca000fffe0ff */
[----:B------:R-:W-:Y:S05]  /*fae0*/  @P0 BRA `(.L_x_165) ;  /* 0x0000008000000947 */ /* 0x000fea0003800000 */
[----:B--2---:R-:W-:Y:S01]  /*faf0*/  MOV R6, R8 ;  /* 0x0000000800067202 */ /* 0x004fe20000000f00 */
[----:B-----5:R-:W-:-:S04]  /*fb00*/  IMAD R0, R13, c[0x0][0x1e8], RZ ;  /* 0x00007a000d007a24 */ /* 0x020fc800078e02ff */
[----:B------:R-:W-:-:S04]  /*fb10*/  IMAD.WIDE.U32 R2, R12, c[0x0][0x1e8], R6 ;  /* 0x00007a000c027a25 */ /* 0x000fc800078e0006 */
[----:B------:R-:W-:Y:S01]  /*fb20*/  IMAD R0, R12, c[0x0][0x1ec], R0 ;  /* 0x00007b000c007a24 */ /* 0x000fe200078e0200 */
[----:B------:R-:W-:-:S04]  /*fb30*/  LEA R4, P0, R2, c[0x0][0x1d0], 0x1 ;  /* 0x0000740002047a11 */ /* 0x000fc800078008ff */
[----:B------:R-:W-:-:S04]  /*fb40*/  IADD3 R0, R3, R0, RZ ;  /* 0x0000000003007210 */ /* 0x000fc80007ffe0ff */
[----:B------:R-:W-:-:S05]  /*fb50*/  LEA.HI.X R5, R2, c[0x0][0x1d4], R0, 0x1, P0 ;  /* 0x0000750002057a11 */ /* 0x000fca00000f0c00 */
[----:B------:R2:W-:Y:S02]  /*fb60*/  STG.E.128 [R4.64], R20 ;  /* 0x0000001404007986 */ /* 0x0005e4000c101d12 */
.L_x_165:
[----:B--2---:R-:W-:Y:S05]  /*fb70*/  BSYNC B0 ;  /* 0x0000000000007941 */ /* 0x004fea0003800000 */
.L_x_164:
[----:B------:R-:W-:Y:S01]  /*fb80*/  LEA.HI.SX32 R0, R10, 0x10, 0x1d ;  /* 0x000000100a007811 */ /* 0x000fe200078feaff */
[----:B------:R-:W-:Y:S03]  /*fb90*/  BSSY B0, `(.L_x_166) ;  /* 0x000000e000007945 */ /* 0x000fe60003800000 */
[----:B------:R-:W-:-:S13]  /*fba0*/  ISETP.GE.OR P0, PT, R0, UR9, P1 ;  /* 0x0000000900007c0c */ /* 0x000fda0008f06670 */
        /* <DEDUP_REMOVED lines=12> */
.L_x_167:
[----:B------:R-:W-:Y:S05]  /*fc70*/  BSYNC B0 ;  /* 0x0000000000007941 */ /* 0x000fea0003800000 */
.L_x_166:
[----:B------:R-:W-:Y:S01]  /*fc80*/  LEA.HI R0, R16, R15, RZ, 0x3 ;  /* 0x0000000f10007211 */ /* 0x000fe200078f18ff */
[----:B------:R-:W-:Y:S03]  /*fc90*/  BSSY B0, `(.L_x_168) ;  /* 0x0000010000007945 */ /* 0x000fe60003800000 */
[----:B------:R-:W-:-:S04]  /*fca0*/  SHF.R.S32.HI R10, RZ, 0x3, R0 ;  /* 0x00000003ff0a7819 */ /* 0x000fc80000011400 */
[----:B------:R-:W-:-:S04]  /*fcb0*/  IADD3 R0, R10, 0x20, RZ ;  /* 0x000000200a007810 */ /* 0x000fc80007ffe0ff */
[----:B------:R-:W-:-:S13]  /*fcc0*/  ISETP.GE.OR P0, PT, R0, UR13, P1 ;  /* 0x0000000d00007c0c */ /* 0x000fda0008f06670 */
[----:B------:R-:W-:Y:S05]  /*fcd0*/  @P0 BRA `(.L_x_169) ;  /* 0x000000b000000947 */ /* 0x000fea0003800000 */
[----:B--2--5:R-:W-:Y:S01]  /*fce0*/  IADD3 R4, P0, R12, 0x20, RZ ;  /* 0x000000200c047810 */ /* 0x024fe20007f1e0ff */
        /* <DEDUP_REMOVED lines=10> */
.L_x_169:
[----:B------:R-:W-:Y:S05]  /*fd90*/  BSYNC B0 ;  /* 0x0000000000007941 */ /* 0x000fea0003800000 */
.L_x_168:
[----:B------:R-:W-:Y:S01]  /*fda0*/  IADD3 R0, R10, 0x30, RZ ;  /* 0x000000300a007810 */ /* 0x000fe20007ffe0ff */
[----:B------:R-:W-:Y:S03]  /*fdb0*/  BSSY B0, `(.L_x_170) ;  /* 0x000000e000007945 */ /* 0x000fe60003800000 */
        /* <DEDUP_REMOVED lines=13> */
.L_x_171:
[----:B------:R-:W-:Y:S05]  /*fe90*/  BSYNC B0 ;  /* 0x0000000000007941 */ /* 0x000fea0003800000 */
.L_x_170:
        /* <DEDUP_REMOVED lines=14> */
[----:B-1----:R1:W-:Y:S02]  /*ff80*/  STG.E.128 [R4.64], R36 ;  /* 0x0000002404007986 */ /* 0x0023e4000c101d12 */
.L_x_173:
[----:B------:R-:W-:Y:S05]  /*ff90*/  BSYNC B0 ;  /* 0x0000000000007941 */ /* 0x000fea0003800000 */
.L_x_172:
[----:B------:R-:W-:Y:S01]  /*ffa0*/  IADD3 R0, R10, 0x50, RZ ;  /* 0x000000500a007810 */ /* 0x000fe20007ffe0ff */
[----:B------:R-:W-:Y:S03]  /*ffb0*/  BSSY B0, `(.L_x_174) ;  /* 0x000000e000007945 */ /* 0x000fe60003800000 */
[----:B------:R-:W-:-:S13]  /*ffc0*/  ISETP.GE.OR P0, PT, R0, UR13, P1 ;  /* 0x0000000d00007c0c */ /* 0x000fda0008f06670 */
[----:B------:R-:W-:Y:S05]  /*ffd0*/  @P0 BRA `(.L_x_175) ;  /* 0x000000b000000947 */ /* 0x000fea0003800000 */
[----:B-12--5:R-:W-:Y:S01]  /*ffe0*/  IADD3 R4, P0, R12, 0x50, RZ ;  /* 0x000000500c047810 */ /* 0x026fe20007f1e0ff */
        /* <DEDUP_REMOVED lines=10> */
.L_x_175:
[----:B------:R-:W-:Y:S05]  /*10090*/  BSYNC B0 ;  /* 0x0000000000007941 */ /* 0x000fea0003800000 */
.L_x_174:
        /* <DEDUP_REMOVED lines=15> */
.L_x_177:
[----:B------:R-:W-:Y:S05]  /*10190*/  BSYNC B0 ;  /* 0x0000000000007941 */ /* 0x000fea0003800000 */
.L_x_176:
[----:B------:R-:W-:-:S04]  /*101a0*/  IADD3 R0, R10, 0x70, RZ ;  /* 0x000000700a007810 */ /* 0x000fc80007ffe0ff */
[----:B------:R-:W-:-:S13]  /*101b0*/  ISETP.GE.OR P1, PT, R0, UR13, P1 ;  /* 0x0000000d00007c0c */ /* 0x000fda0008f26670 */
[----:B------:R-:W-:Y:S05]  /*101c0*/  @P1 EXIT ;  /* 0x000000000000194d */ /* 0x000fea0003800000 */
[----:B-----5:R-:W-:Y:S01]  /*101d0*/  IADD3 R6, P0, R12, 0x70, RZ ;  /* 0x000000700c067810 */ /* 0x020fe20007f1e0ff */
[----:B------:R-:W-:Y:S01]  /*101e0*/  IMAD.MOV.U32 R2, RZ, RZ, R8 ;  /* 0x000000ffff027224 */ /* 0x000fe200078e0008 */
[----:B------:R-:W-:-:S03]  /*101f0*/  MOV R3, R7 ;  /* 0x0000000700037202 */ /* 0x000fc60000000f00 */
[----:B------:R-:W-:Y:S02]  /*10200*/  IMAD.X R0, RZ, RZ, R13, P0 ;  /* 0x000000ffff007224 */ /* 0x000fe400000e060d */
[----:B-12---:R-:W-:-:S04]  /*10210*/  IMAD.WIDE.U32 R4, R6, c[0x0][0x1e8], R2 ;  /* 0x00007a0006047a25 */ /* 0x006fc800078e0002 */
[----:B------:R-:W-:Y:S01]  /*10220*/  IMAD R0, R0, c[0x0][0x1e8], RZ ;  /* 0x00007a0000007a24 */ /* 0x000fe200078e02ff */
[----:B------:R-:W-:-:S03]  /*10230*/  LEA R2, P0, R4, c[0x0][0x1d0], 0x1 ;  /* 0x0000740004027a11 */ /* 0x000fc600078008ff */
[----:B------:R-:W-:-:S05]  /*10240*/  IMAD R0, R6, c[0x0][0x1ec], R0 ;  /* 0x00007b0006007a24 */ /* 0x000fca00078e0200 */
[----:B------:R-:W-:-:S04]  /*10250*/  IADD3 R0, R5, R0, RZ ;  /* 0x0000000005007210 */ /* 0x000fc80007ffe0ff */
[----:B------:R-:W-:-:S05]  /*10260*/  LEA.HI.X R3, R4, c[0x0][0x1d4], R0, 0x1, P0 ;  /* 0x0000750004037a11 */ /* 0x000fca00000f0c00 */
[----:B------:R-:W-:Y:S01]  /*10270*/  STG.E.128 [R2.64], R52 ;  /* 0x0000003402007986 */ /* 0x000fe2000c101d12 */
[----:B------:R-:W-:Y:S05]  /*10280*/  EXIT ;  /* 0x000000000000794d */ /* 0x000fea0003800000 */
.L_x_104:
[----:B------:R-:W-:Y:S01]  /*10290*/  UISETP.NE.AND UP4, UPT, UR10, -0x1, UPT ;  /* 0xffffffff0a00788c */ /* 0x000fe2000bf85270 */
[----:B------:R-:W-:Y:S01]  /*102a0*/  SHF.R.S32.HI R4, RZ, 0x1f, R219 ;  /* 0x0000001fff047819 */ /* 0x000fe200000114db */
[----:B------:R-:W-:Y:S01]  /*102b0*/  ULDC.64 UR4, c[0x0][0x1e8] ;  /* 0x00007a0000047ab9 */ /* 0x000fe20000000a00 */
[----:B------:R-:W1:Y:S01]  /*102c0*/  S2R R8, SR_CTAID.Z ;  /* 0x0000000000087919 */ /* 0x000e620000002700 */
[----:B------:R-:W-:Y:S01]  /*102d0*/  USHF.R.S32.HI UR9, URZ, 0x1f, UR12 ;  /* 0x0000001f3f097899 */ /* 0x000fe2000801140c */
[----:B------:R-:W-:Y:S01]  /*102e0*/  LEA.HI R4, R4, R219, RZ, 0x3 ;  /* 0x000000db04047211 */ /* 0x000fe200078f18ff */
[----:B------:R-:W-:Y:S01]  /*102f0*/  ULDC.64 UR6, c[0x0][0x1e0] ;  /* 0x0000780000067ab9 */ /* 0x000fe20000000a00 */
[----:B------:R-:W2:Y:S01]  /*10300*/  S2R R6, SR_CTAID.X ;  /* 0x0000000000067919 */ /* 0x000ea20000002500 */
[----:B------:R-:W-:Y:S01]  /*10310*/  UIADD3 UR16, -UR13, UR16, URZ ;  /* 0x000000100d107290 */ /* 0x000fe2000fffe13f */
[----:B------:R-:W-:Y:S01]  /*10320*/  LOP3.LUT R0, R4, 0xfffffff8, RZ, 0xc0, !PT ;  /* 0xfffffff804007812 */ /* 0x000fe200078ec0ff */
[----:B------:R-:W-:Y:S01]  /*10330*/  UMOV UR22, URZ ;  /* 0x0000003f00167c82 */ /* 0x000fe20008000000 */
[----:B------:R-:W-:Y:S01]  /*10340*/  SHF.R.S32.HI R4, RZ, 0x3, R4 ;  /* 0x00000003ff047819 */ /* 0x000fe20000011404 */
[----:B------:R-:W-:Y:S01]  /*10350*/  @UP4 UIMAD.WIDE.U32 UR14, UR10, UR4, URZ ;  /* 0x000000040a0e42a5 */ /* 0x000fe2000f8e003f */
[----:B------:R-:W-:Y:S01]  /*10360*/  BSSY B0, `(.L_x_178) ;  /* 0x000003c000007945 */ /* 0x000fe20003800000 */
[----:B------:R-:W-:Y:S01]  /*10370*/  @!UP4 USHF.R.S32.HI UR17, URZ, 0x1f, UR11 ;  /* 0x0000001f3f11c899 */ /* 0x000fe2000801140b */
[----:B------:R-:W-:Y:S01]  /*10380*/  IMAD.IADD R14, R219, 0x1, -R0 ;  /* 0x00000001db0e7824 */ /* 0x000fe200078e0a00 */
[----:B------:R-:W-:Y:S01]  /*10390*/  @UP4 UIMAD UR8, UR10, UR5, UR15 ;  /* 0x000000050a0842a4 */ /* 0x000fe2000f8e020f */
[----:B------:R-:W-:Y:S01]  /*103a0*/  SHF.R.S32.HI R5, RZ, 0x1f, R4 ;  /* 0x0000001fff057819 */ /* 0x000fe20000011404 */
[----:B------:R-:W-:Y:S01]  /*103b0*/  @!UP4 UIMAD UR17, UR17, UR6, URZ ;  /* 0x000000061111c2a4 */ /* 0x000fe2000f8e023f */
[----:B------:R-:W-:Y:S01]  /*103c0*/  IMAD.SHL.U32 R0, R14, 0x8, RZ ;  /* 0x000000080e007824 */ /* 0x000fe200078e00ff */
[----:B------:R-:W-:Y:S01]  /*103d0*/  ULDC.64 UR4, c[0x0][0x1f0] ;  /* 0x00007c0000047ab9 */ /* 0x000fe20000000a00 */
[----:B------:R-:W-:Y:S01]  /*103e0*/  ISETP.GE.AND P2, PT, R4, UR16, PT ;  /* 0x0000001004007c0c */ /* 0x000fe2000bf46270 */
[----:B------:R-:W-:-:S02]  /*103f0*/  UIMAD UR4, UR9, UR4, URZ ;  /* 0x00000004090472a4 */ /* 0x000fc4000f8e023f */
[----:B------:R-:W-:Y:S01]  /*10400*/  ULDC.U8 UR15, c[0x0][0x328] ;  /* 0x0000ca00000f7ab9 */ /* 0x000fe20000000000 */
[----:B------:R-:W-:Y:S01]  /*10410*/  ISETP.GE.AND P1, PT, R0, c[0x0][0x220], PT ;  /* 0x0000880000007a0c */ /* 0x000fe20003f26270 */
[----:B------:R-:W-:Y:S01]  /*10420*/  ULDC.U8 UR9, c[0x0][0x329] ;  /* 0x0000ca4000097ab9 */ /* 0x000fe20000000000 */
[----:B------:R-:W-:Y:S01]  /*10430*/  P2R R22, PR, RZ, 0x4 ;  /* 0x00000004ff167803 */ /* 0x000fe20000000000 */
[----:B------:R-:W-:Y:S02]  /*10440*/  UISETP.NE.AND UP1, UPT, UR9, URZ, UPT ;  /* 0x0000003f0900728c */ /* 0x000fe4000bf25270 */
[----:B------:R-:W-:Y:S02]  /*10450*/  UISETP.NE.AND UP3, UPT, UR15, URZ, UPT ;  /* 0x0000003f0f00728c */ /* 0x000fe4000bf65270 */
[----:B------:R-:W-:Y:S02]  /*10460*/  @!UP4 UIMAD UR17, UR11, UR7, UR17 ;  /* 0x000000070b11c2a4 */ /* 0x000fe4000f8e0211 */
[----:B------:R-:W-:-:S02]  /*10470*/  UISETP.NE.OR UP2, UPT, UR9, URZ, !UP3 ;  /* 0x0000003f0900728c */ /* 0x000fc4000df45670 */
[----:B------:R-:W-:Y:S02]  /*10480*/  @!UP4 UIMAD.WIDE.U32 UR20, UR11, UR6, URZ ;  /* 0x000000060b14c2a5 */ /* 0x000fe4000f8e003f */
[----:B------:R-:W-:Y:S02]  /*10490*/  ULDC UR7, c[0x0][0x214] ;  /* 0x0000850000077ab9 */ /* 0x000fe40000000800 */
[----:B------:R-:W-:Y:S02]  /*104a0*/  @UP1 ULDC UR9, c[0x0][0x210] ;  /* 0x0000840000091ab9 */ /* 0x000fe40000000800 */
[----:B------:R-:W-:Y:S02]  /*104b0*/  ULDC UR6, c[0x0][0x234] ;  /* 0x00008d0000067ab9 */ /* 0x000fe40000000800 */
[----:B------:R-:W-:Y:S02]  /*104c0*/  @UP1 UIMAD UR9, UR9, UR7, URZ ;  /* 0x00000007090912a4 */ /* 0x000fe4000f8e023f */
[----:B------:R-:W-:-:S02]  /*104d0*/  @!UP1 USEL UR9, UR7, UR6, !UP3 ;  /* 0x0000000607099287 */ /* 0x000fc4000d800000 */
[----:B------:R-:W-:Y:S02]  /*104e0*/  UIMAD UR5, UR12, UR5, UR4 ;  /* 0x000000050c0572a4 */ /* 0x000fe4000f8e0204 */
[----:B------:R-:W-:Y:S02]  /*104f0*/  UISETP.NE.OR UP0, UPT, UR10, -0x1, UP2 ;  /* 0xffffffff0a00788c */ /* 0x000fe40009705670 */
[----:B------:R-:W-:Y:S02]  /*10500*/  ULDC UR4, c[0x0][0x1c0] ;  /* 0x0000700000047ab9 */ /* 0x000fe40000000800 */
[----:B------:R-:W-:Y:S02]  /*10510*/  @UP1 UMOV UR15, 0x1 ;  /* 0x00000001000f1882 */ /* 0x000fe40000000000 */
[----:B------:R-:W-:Y:S02]  /*10520*/  @!UP1 UIMAD UR15, UR9, UR4, URZ ;  /* 0x00000004090f92a4 */ /* 0x000fe4000f8e023f */
[----:B------:R-:W-:-:S02]  /*10530*/  @!UP4 UMOV UR14, UR20 ;  /* 0x00000014000ecc82 */ /* 0x000fc40008000000 */
[----:B------:R-:W-:Y:S01]  /*10540*/  @!UP4 UIADD3 UR8, UR21, UR17, URZ ;  /* 0x000000111508c290 */ /* 0x000fe2000fffe03f */
[C---:B------:R-:W-:Y:S01]  /*10550*/  IADD3 R2, P0, R0.reuse, UR14, RZ ;  /* 0x0000000e00027c10 */ /* 0x040fe2000ff1e0ff */
[----:B------:R-:W-:Y:S02]  /*10560*/  UIMAD UR15, UR11, UR15, URZ ;  /* 0x0000000f0b0f72a4 */ /* 0x000fe4000f8e023f */
[----:B------:R-:W-:Y:S02]  /*10570*/  @!UP0 UIMAD UR10, UR11, UR7, URZ ;  /* 0x000000070b0a82a4 */ /* 0x000fe4000f8e023f */
[----:B------:R-:W-:Y:S01]  /*10580*/  LEA.HI.X.SX32 R3, R0, UR8, 0x1, P0 ;  /* 0x0000000800037c11 */ /* 0x000fe200080f0eff */
[----:B------:R-:W-:Y:S01]  /*10590*/  USEL UR15, UR15, URZ, UP2 ;  /* 0x0000003f0f0f7287 */ /* 0x000fe20009000000 */
[----:B------:R-:W-:Y:S01]  /*105a0*/  ISETP.GE.OR P0, PT, R4, UR16, P1 ;  /* 0x0000001004007c0c */ /* 0x000fe20008f06670 */
[----:B------:R-:W-:Y:S02]  /*105b0*/  @UP1 ULDC UR24, c[0x0][0x210] ;  /* 0x0000840000181ab9 */ /* 0x000fe40000000800 */
[----:B------:R-:W-:Y:S01]  /*105c0*/  @!UP1 UMOV UR24, 0x1 ;  /* 0x0000000100189882 */ /* 0x000fe20000000000 */
[----:B-1----:R-:W-:Y:S01]  /*105d0*/  IMAD.WIDE.U32 R8, R8, c[0x0][0x1f0], R2 ;  /* 0x00007c0008087a25 */ /* 0x002fe200078e0002 */
[----:B------:R-:W-:-:S02]  /*105e0*/  UIMAD UR9, UR12, UR9, UR15 ;  /* 0x000000090c0972a4 */ /* 0x000fc4000f8e020f */
[----:B------:R-:W-:Y:S01]  /*105f0*/  UIMAD UR13, UR13, UR24, URZ ;  /* 0x000000180d0d72a4 */ /* 0x000fe2000f8e023f */
[----:B--2---:R-:W-:Y:S01]  /*10600*/  IMAD.WIDE R2, R6, 0x80, R4 ;  /* 0x0000008006027825 */ /* 0x004fe200078e0204 */
[----:B------:R-:W-:Y:S01]  /*10610*/  @!UP2 UMOV UR22, UR10 ;  /* 0x0000000a0016ac82 */ /* 0x000fe20008000000 */
[----:B------:R-:W-:Y:S01]  /*10620*/  IADD3 R7, R9, UR5, RZ ;  /* 0x0000000509077c10 */ /* 0x000fe2000fffe0ff */
[----:B------:R-:W-:Y:S02]  /*10630*/  UMOV UR23, URZ ;  /* 0x0000003f00177c82 */ /* 0x000fe40008000000 */
[----:B------:R-:W-:Y:S02]  /*10640*/  USHF.R.S32.HI UR6, URZ, 0x1f, UR9 ;  /* 0x0000001f3f067899 */ /* 0x000fe40008011409 */
[----:B------:R-:W-:Y:S02]  /*10650*/  @!UP2 USHF.R.S32.HI UR23, URZ, 0x1f, UR10 ;  /* 0x0000001f3f17a899 */ /* 0x000fe4000801140a */
[----:B------:R-:W-:-:S02]  /*10660*/  USHF.R.S32.HI UR4, URZ, 0x1f, UR13 ;  /* 0x0000001f3f047899 */ /* 0x000fc4000801140d */
[----:B------:R-:W-:-:S04]  /*10670*/  UIADD3 UR9, UP1, UP0, UR13, UR22, UR9 ;  /* 0x000000160d097290 */ /* 0x000fc8000f83e009 */
[----:B------:R-:W-:Y:S01]  /*10680*/  UIADD3.X UR4, UR4, UR23, UR6, UP1, UP0 ;  /* 0x0000001704047290 */ /* 0x000fe20008fe0406 */
[----:B------:R-:W-:Y:S06]  /*10690*/  @P0 BRA `(.L_x_179) ;  /* 0x0000008000000947 */ /* 0x000fec0003800000 */
        /* <DEDUP_REMOVED lines=8> */
.L_x_179:
[----:B------:R-:W-:Y:S05]  /*10720*/  BSYNC B0 ;  /* 0x0000000000007941 */ /* 0x000fea0003800000 */
.L_x_178:
[----:B------:R-:W-:Y:S01]  /*10730*/  IADD3 R20, R4, 0x10, RZ ;  /* 0x0000001004147810 */ /* 0x000fe20007ffe0ff */
[----:B------:R-:W-:Y:S03]  /*10740*/  BSSY B0, `(.L_x_180) ;  /* 0x0000010000007945 */ /* 0x000fe60003800000 */
[C---:B------:R-:W-:Y:S02]  /*10750*/  ISETP.GE.OR P0, PT, R20.reuse, UR16, P1 ;  /* 0x0000001014007c0c */ /* 0x040fe40008f06670 */
[----:B------:R-:W-:-:S04]  /*10760*/  ISETP.GE.AND P2, PT, R20, UR16, PT ;  /* 0x0000001014007c0c */ /* 0x000fc8000bf46270 */
[----:B------:R-:W-:-:S07]  /*10770*/  P2R R21, PR, RZ, 0x4 ;  /* 0x00000004ff157803 */ /* 0x000fce0000000000 */
        /* <DEDUP_REMOVED lines=12> */
.L_x_181:
[----:B------:R-:W-:Y:S05]  /*10840*/  BSYNC B0 ;  /* 0x0000000000007941 */ /* 0x000fea0003800000 */
.L_x_180:
[----:B------:R-:W-:Y:S01]  /*10850*/  IADD3 R19, R4, 0x20, RZ ;  /* 0x0000002004137810 */ /* 0x000fe20007ffe0ff */
[----:B------:R-:W-:Y:S03]  /*10860*/  BSSY B0, `(.L_x_182) ;  /* 0x000000f000007945 */ /* 0x000fe60003800000 */
[C---:B------:R-:W-:Y:S02]  /*10870*/  ISETP.GE.OR P0, PT, R19.reuse, UR16, P1 ;  /* 0x0000001013007c0c */ /* 0x040fe40008f06670 */
[----:B------:R-:W-:-:S11]  /*10880*/  ISETP.GE.AND P6, PT, R19, UR16, PT ;  /* 0x0000001013007c0c */ /* 0x000fd6000bfc6270 */
        /* <DEDUP_REMOVED lines=12> */
.L_x_183:
[----:B------:R-:W-:Y:S05]  /*10950*/  BSYNC B0 ;  /* 0x0000000000007941 */ /* 0x000fea0003800000 */
.L_x_182:
        /* <DEDUP_REMOVED lines=16> */
.L_x_185:
[----:B------:R-:W-:Y:S05]  /*10a60*/  BSYNC B0 ;  /* 0x0000000000007941 */ /* 0x000fea0003800000 */
.L_x_184:
        /* <DEDUP_REMOVED lines=16> */
.L_x_187:
[----:B------:R-:W-:Y:S05]  /*10b70*/  BSYNC B0 ;  /* 0x0000000000007941 */ /* 0x000fea0003800000 */
.L_x_186:
        /* <DEDUP_REMOVED lines=16> */
.L_x_189:
[----:B------:R-:W-:Y:S05]  /*10c80*/  BSYNC B0 ;  /* 0x0000000000007941 */ /* 0x000fea0003800000 */
.L_x_188:
        /* <DEDUP_REMOVED lines=16> */
.L_x_191:
[----:B------:R-:W-:Y:S05]  /*10d90*/  BSYNC B0 ;  /* 0x0000000000007941 */ /* 0x000fea0003800000 */
.L_x_190:
[----:B-1----:R-:W-:Y:S01]  /*10da0*/  IADD3 R13, R4, 0x70, RZ ;  /* 0x00000070040d7810 */ /* 0x002fe20007ffe0ff */
[----:B------:R-:W-:Y:S03]  /*10db0*/  BSSY B0, `(.L_x_192) ;  /* 0x000000e000007945 */ /* 0x000fe60003800000 */
[C---:B------:R-:W-:Y:S02]  /*10dc0*/  ISETP.GE.OR P0, PT, R13.reuse, UR16, P1 ;  /* 0x000000100d007c0c */ /* 0x040fe40008f06670 */
[----:B------:R-:W-:-:S11]  /*10dd0*/  ISETP.GE.AND P1, PT, R13, UR16, PT ;  /* 0x000000100d007c0c */ /* 0x000fd6000bf26270 */
[----:B------:R-:W-:Y:S05]  /*10de0*/  @P0 BRA `(.L_x_193) ;  /* 0x000000a000000947 */ /* 0x000fea0003800000 */
[----:B------:R-:W-:Y:S02]  /*10df0*/  IADD3 R0, P0, R2, 0x70, RZ ;  /* 0x0000007002007810 */ /* 0x000fe40007f1e0ff */
[----:B------:R-:W-:Y:S02]  /*10e00*/  MOV R6, R8 ;  /* 0x0000000800067202 */ /* 0x000fe40000000f00 */
[----:B------:R-:W-:-:S03]  /*10e10*/  IADD3.X R2, RZ, R3, RZ, P0, !PT ;  /* 0x00000003ff027210 */ /* 0x000fc600007fe4ff */
[----:B------:R-:W-:-:S04]  /*10e20*/  IMAD.WIDE.U32 R6, R0, c[0x0][0x1e8], R6 ;  /* 0x00007a0000067a25 */ /* 0x000fc800078e0006 */
[----:B------:R-:W-:-:S04]  /*10e30*/  IMAD R2, R2, c[0x0][0x1e8], RZ ;  /* 0x00007a0002027a24 */ /* 0x000fc800078e02ff */
[----:B------:R-:W-:Y:S01]  /*10e40*/  IMAD R0, R0, c[0x0][0x1ec], R2 ;  /* 0x00007b0000007a24 */ /* 0x000fe200078e0202 */
[----:B------:R-:W-:-:S04]  /*10e50*/  LEA R2, P0, R6, c[0x0][0x1d0], 0x1 ;  /* 0x0000740006027a11 */ /* 0x000fc800078008ff */
[----:B------:R-:W-:-:S04]  /*10e60*/  IADD3 R0, R0, R7, RZ ;  /* 0x0000000700007210 */ /* 0x000fc80007ffe0ff */
[----:B------:R-:W-:-:S05]  /*10e70*/  LEA.HI.X R3, R6, c[0x0][0x1d4], R0, 0x1, P0 ;  /* 0x0000750006037a11 */ /* 0x000fca00000f0c00 */
[----:B------:R1:W-:Y:S02]  /*10e80*/  STG.E.128 [R2.64], RZ ;  /* 0x000000ff02007986 */ /* 0x0003e4000c101d12 */
.L_x_193:
[----:B------:R-:W-:Y:S05]  /*10e90*/  BSYNC B0 ;  /* 0x0000000000007941 */ /* 0x000fea0003800000 */
.L_x_192:
[----:B------:R-:W-:Y:S02]  /*10ea0*/  ISETP.NE.AND P0, PT, R22, RZ, PT ;  /* 0x000000ff1600720c */ /* 0x000fe40003f05270 */
[----:B------:R-:W-:Y:S02]  /*10eb0*/  P2R R7, PR, RZ, 0x2 ;  /* 0x00000002ff077803 */ /* 0x000fe40000000000 */
[C---:B------:R-:W-:Y:S02]  /*10ec0*/  ISETP.NE.OR P0, PT, R14.reuse, RZ, P0 ;  /* 0x000000ff0e00720c */ /* 0x040fe40000705670 */
[----:B------:R-:W-:Y:S02]  /*10ed0*/  P2R R6, PR, RZ, 0x4 ;  /* 0x00000004ff067803 */ /* 0x000fe40000000000 */
[----:B------:R-:W-:Y:S02]  /*10ee0*/  ISETP.NE.AND P2, PT, R21, RZ, PT ;  /* 0x000000ff1500720c */ /* 0x000fe40003f45270 */
[----:B------:R-:W-:-:S02]  /*10ef0*/  ISETP.NE.OR P6, PT, R14, RZ, P6 ;  /* 0x000000ff0e00720c */ /* 0x000fc400037c5670 */
[C---:B------:R-:W-:Y:S02]  /*10f00*/  ISETP.NE.OR P5, PT, R14.reuse, RZ, P5 ;  /* 0x000000ff0e00720c */ /* 0x040fe40002fa5670 */
[C---:B------:R-:W-:Y:S02]  /*10f10*/  ISETP.NE.OR P4, PT, R14.reuse, RZ, P4 ;  /* 0x000000ff0e00720c */ /* 0x040fe40002785670 */
[----:B------:R-:W-:Y:S01]  /*10f20*/  ISETP.NE.OR P3, PT, R14, RZ, P3 ;  /* 0x000000ff0e00720c */ /* 0x000fe20001f65670 */
[----:B------:R-:W-:-:S05]  /*10f30*/  @!P0 IMAD R4, R4, UR24, RZ ;  /* 0x0000001804048c24 */ /* 0x000fca000f8e02ff */
[----:B-1----:R-:W-:Y:S01]  /*10f40*/  @!P0 IADD3 R2, P1, R4, UR9, RZ ;  /* 0x0000000904028c10 */ /* 0x002fe2000ff3e0ff */
[----:B------:R-:W-:-:S03]  /*10f50*/  @!P6 IMAD.MOV.U32 R12, RZ, RZ, 0x7f800000 ;  /* 0x7f800000ff0ce424 */ /* 0x000fc600078e00ff */
[----:B------:R-:W-:Y:S02]  /*10f60*/  @!P0 LEA.HI.X.SX32 R5, R4, UR4, 0x1, P1 ;  /* 0x0000000404058c11 */ /* 0x000fe400088f0eff */
[----:B------:R-:W-:-:S13]  /*10f70*/  ISETP.NE.OR P1, PT, R14, RZ, P2 ;  /* 0x000000ff0e00720c */ /* 0x000fda0001725670 */
[----:B------:R-:W-:-:S05]  /*10f80*/  @!P1 IMAD R0, R20, UR24, RZ ;  /* 0x0000001814009c24 */ /* 0x000fca000f8e02ff */
[----:B------:R-:W-:-:S04]  /*10f90*/  @!P1 IADD3 R3, P2, R0, UR9, RZ ;  /* 0x0000000900039c10 */ /* 0x000fc8000ff5e0ff */
[----:B------:R-:W-:Y:S02]  /*10fa0*/  @!P1 LEA.HI.X.SX32 R0, R0, UR4, 0x1, P2 ;  /* 0x0000000400009c11 */ /* 0x000fe400090f0eff */
[----:B------:R-:W-:-:S04]  /*10fb0*/  @!P0 LEA R4, P2, R2, c[0x0][0x200], 0x2 ;  /* 0x0000800002048a11 */ /* 0x000fc800078410ff */
[----:B------:R-:W-:Y:S02]  /*10fc0*/  @!P0 LEA.HI.X R5, R2, c[0x0][0x204], R5, 0x2, P2 ;  /* 0x0000810002058a11 */ /* 0x000fe400010f1405 */
[----:B------:R-:W-:-:S04]  /*10fd0*/  @!P1 LEA R2, P2, R3, c[0x0][0x200], 0x2 ;  /* 0x0000800003029a11 */ /* 0x000fc800078410ff */
[----:B------:R-:W-:Y:S01]  /*10fe0*/  @!P1 LEA.HI.X R3, R3, c[0x0][0x204], R0, 0x2, P2 ;  /* 0x0000810003039a11 */ /* 0x000fe200010f1400 */
[----:B------:R-:W-:Y:S01]  /*10ff0*/  @!P0 IMAD.MOV.U32 R0, RZ, RZ, 0x7f800000 ;  /* 0x7f800000ff008424 */ /* 0x000fe200078e00ff */
[----:B------:R-:W-:-:S04]  /*11000*/  ISETP.NE.AND P2, PT, R6, RZ, PT ;  /* 0x000000ff0600720c */ /* 0x000fc80003f45270 */
[----:B------:R1:W-:Y:S01]  /*11010*/  @!P0 STG.E [R4.64], R0 ;  /* 0x0000000004008986 */ /* 0x0003e2000c101912 */
[----:B------:R-:W-:Y:S01]  /*11020*/  ISETP.NE.OR P2, PT, R14, RZ, P2 ;  /* 0x000000ff0e00720c */ /* 0x000fe20001745670 */
[----:B-1----:R-:W-:Y:S02]  /*11030*/  @!P1 IMAD.MOV.U32 R0, RZ, RZ, 0x7f800000 ;  /* 0x7f800000ff009424 */ /* 0x002fe400078e00ff */
[----:B------:R-:W-:-:S03]  /*11040*/  @!P6 IMAD R4, R19, UR24, RZ ;  /* 0x000000181304ec24 */ /* 0x000fc6000f8e02ff */
[----:B------:R1:W-:Y:S01]  /*11050*/  @!P1 STG.E [R2.64], R0 ;  /* 0x0000000002009986 */ /* 0x0003e2000c101912 */
[----:B------:R-:W-:-:S04]  /*11060*/  ISETP.NE.AND P1, PT, R7, RZ, PT ;  /* 0x000000ff0700720c */ /* 0x000fc80003f25270 */
[----:B------:R-:W-:Y:S02]  /*11070*/  ISETP.NE.OR P1, PT, R14, RZ, P1 ;  /* 0x000000ff0e00720c */ /* 0x000fe40000f25670 */
[----:B-1----:R-:W-:Y:S01]  /*11080*/  @!P6 IADD3 R0, P0, R4, UR9, RZ ;  /* 0x000000090400ec10 */ /* 0x002fe2000ff1e0ff */
[----:B------:R-:W-:-:S03]  /*11090*/  @!P5 IMAD R2, R18, UR24, RZ ;  /* 0x000000181202dc24 */ /* 0x000fc6000f8e02ff */
[----:B------:R-:W-:Y:S02]  /*110a0*/  @!P6 LEA.HI.X.SX32 R3, R4, UR4, 0x1, P0 ;  /* 0x000000040403ec11 */ /* 0x000fe400080f0eff */
[----:B------:R-:W-:-:S04]  /*110b0*/  @!P6 LEA R10, P0, R0, c[0x0][0x200], 0x2 ;  /* 0x00008000000aea11 */ /* 0x000fc800078010ff */
[----:B------:R-:W-:Y:S02]  /*110c0*/  @!P6 LEA.HI.X R11, R0, c[0x0][0x204], R3, 0x2, P0 ;  /* 0x00008100000bea11 */ /* 0x000fe400000f1403 */
[----:B------:R-:W-:-:S03]  /*110d0*/  @!P5 IADD3 R0, P0, R2, UR9, RZ ;  /* 0x000000090200dc10 */ /* 0x000fc6000ff1e0ff */
[----:B------:R1:W-:Y:S01]  /*110e0*/  @!P6 STG.E [R10.64], R12 ;  /* 0x0000000c0a00e986 */ /* 0x0003e2000c101912 */
[----:B------:R-:W-:Y:S01]  /*110f0*/  @!P5 LEA.HI.X.SX32 R3, R2, UR4, 0x1, P0 ;  /* 0x000000040203dc11 */ /* 0x000fe200080f0eff */
[----:B------:R-:W-:Y:S01]  /*11100*/  @!P4 IMAD R2, R17, UR24, RZ ;  /* 0x000000181102cc24 */ /* 0x000fe2000f8e02ff */
[----:B------:R-:W-:-:S04]  /*11110*/  @!P5 LEA R8, P0, R0, c[0x0][0x200], 0x2 ;  /* 0x000080000008da11 */ /* 0x000fc800078010ff */
[----:B------:R-:W-:Y:S01]  /*11120*/  @!P5 LEA.HI.X R9, R0, c[0x0][0x204], R3, 0x2, P0 ;  /* 0x000081000009da11 */ /* 0x000fe200000f1403 */
[----:B------:R-:W-:Y:S01]  /*11130*/  @!P3 IMAD R3, R16, UR24, RZ ;  /* 0x000000181003bc24 */ /* 0x000fe2000f8e02ff */
[----:B------:R-:W-:-:S04]  /*11140*/  @!P4 IADD3 R0, P0, R2, UR9, RZ ;  /* 0x000000090200cc10 */ /* 0x000fc8000ff1e0ff */
[----:B------:R-:W-:Y:S02]  /*11150*/  @!P4 LEA.HI.X.SX32 R2, R2, UR4, 0x1, P0 ;  /* 0x000000040202cc11 */ /* 0x000fe400080f0eff */
[----:B------:R-:W-:-:S04]  /*11160*/  @!P4 LEA R6, P0, R0, c[0x0][0x200], 0x2 ;  /* 0x000080000006ca11 */ /* 0x000fc800078010ff */
[----:B------:R-:W-:Y:S01]  /*11170*/  @!P4 LEA.HI.X R7, R0, c[0x0][0x204], R2, 0x2, P0 ;  /* 0x000081000007ca11 */ /* 0x000fe200000f1402 */
[----:B------:R-:W-:Y:S01]  /*11180*/  @!P2 IMAD R2, R15, UR24, RZ ;  /* 0x000000180f02ac24 */ /* 0x000fe2000f8e02ff */
[----:B------:R-:W-:-:S04]  /*11190*/  @!P3 IADD3 R0, P0, R3, UR9, RZ ;  /* 0x000000090300bc10 */ /* 0x000fc8000ff1e0ff */
[----:B------:R-:W-:Y:S02]  /*111a0*/  @!P3 LEA.HI.X.SX32 R3, R3, UR4, 0x1, P0 ;  /* 0x000000040303bc11 */ /* 0x000fe400080f0eff */
[----:B------:R-:W-:Y:S01]  /*111b0*/  @!P3 LEA R4, P0, R0, c[0x0][0x200], 0x2 ;  /* 0x000080000004ba11 */ /* 0x000fe200078010ff */
[----:B-1----:R-:W-:-:S03]  /*111c0*/  @!P4 IMAD.MOV.U32 R10, RZ, RZ, 0x7f800000 ;  /* 0x7f800000ff0ac424 */ /* 0x002fc600078e00ff */
[----:B------:R-:W-:Y:S02]  /*111d0*/  @!P3 LEA.HI.X R5, R0, c[0x0][0x204], R3, 0x2, P0 ;  /* 0x000081000005ba11 */ /* 0x000fe400000f1403 */
[----:B------:R-:W-:-:S04]  /*111e0*/  @!P2 IADD3 R0, P0, R2, UR9, RZ ;  /* 0x000000090200ac10 */ /* 0x000fc8000ff1e0ff */
[----:B------:R-:W-:Y:S02]  /*111f0*/  @!P2 LEA.HI.X.SX32 R3, R2, UR4, 0x1, P0 ;  /* 0x000000040203ac11 */ /* 0x000fe400080f0eff */
        /* <DEDUP_REMOVED lines=10> */
[----:B--2---:R-:W-:-:S05]  /*112a0*/  IMAD R0, R13, UR24, RZ ;  /* 0x000000180d007c24 */ /* 0x004fca000f8e02ff */
[----:B------:R-:W-:-:S04]  /*112b0*/  IADD3 R3, P0, R0, UR9, RZ ;  /* 0x0000000900037c10 */ /* 0x000fc8000ff1e0ff */
[----:B------:R-:W-:Y:S02]  /*112c0*/  LEA.HI.X.SX32 R0, R0, UR4, 0x1, P0 ;  /* 0x0000000400007c11 */ /* 0x000fe400080f0eff */
[----:B------:R-:W-:-:S04]  /*112d0*/  LEA R2, P0, R3, c[0x0][0x200], 0x2 ;  /* 0x0000800003027a11 */ /* 0x000fc800078010ff */
[----:B------:R-:W-:Y:S01]  /*112e0*/  LEA.HI.X R3, R3, c[0x0][0x204], R0, 0x2, P0 ;  /* 0x0000810003037a11 */ /* 0x000fe200000f1400 */
[----:B------:R-:W-:-:S05]  /*112f0*/  IMAD.MOV.U32 R0, RZ, RZ, 0x7f800000 ;  /* 0x7f800000ff007424 */ /* 0x000fca00078e00ff */
[----:B------:R-:W-:Y:S01]  /*11300*/  STG.E [R2.64], R0 ;  /* 0x0000000002007986 */ /* 0x000fe2000c101912 */
[----:B------:R-:W-:Y:S05]  /*11310*/  EXIT ;  /* 0x000000000000794d */ /* 0x000fea0003800000 */
.L_x_194:
        /* <DEDUP_REMOVED lines=14> */
.L_x_2116:


//--------------------- .text._ZN5flash16flash_fwd_kernelI23Flash_fwd_kernel_traitsILi64ELi128ELi128ELi4ELb0ELb0EN7cutlass6half_tE19Flash_kernel_traitsILi64ELi128ELi128ELi4ES3_EELb0ELb0ELb0ELb0ELb0ELb0ELb1ELb0EEEvNS_16Flash_fwd_paramsE --------------------------
	.section	.text._ZN5flash16flash_fwd_kernelI23Flash_fwd_kernel_traitsILi64ELi128ELi128ELi4ELb0ELb0EN7cutlass6half_tE19Flash_kernel_traitsILi64ELi128ELi128ELi4ES3_EELb0ELb0ELb0ELb0ELb0ELb0ELb1ELb0EEEvNS_16Flash_fwd_paramsE,"ax",@progbits
	.sectioninfo	@"SHI_REGISTERS=255"
	.align	128
        .global         _ZN5flash16flash_fwd_kernelI23Flash_fwd_kernel_traitsILi64ELi128ELi128ELi4ELb0ELb0EN7cutlass6half_tE19Flash_kernel_traitsILi64ELi128ELi128ELi4ES3_EELb0ELb0ELb0ELb0ELb0ELb0ELb1ELb0EEEvNS_16Flash_fwd_paramsE
        .type           _ZN5flash16flash_fwd_kernelI23Flash_fwd_kernel_traitsILi64ELi128ELi128ELi4ELb0ELb0EN7cutlass6half_tE19Flash_kernel_traitsILi64ELi128ELi128ELi4ES3_EELb0ELb0ELb0ELb0ELb0ELb0ELb1ELb0EEEvNS_16Flash_fwd_paramsE,@function
        .size           _ZN5flash16flash_fwd_kernelI23Flash_fwd_kernel_traitsILi64ELi128ELi128ELi4ELb0ELb0EN7cutlass6half_tE19Flash_kernel_traitsILi64ELi128ELi128ELi4ES3_EELb0ELb0ELb0ELb0ELb0ELb0ELb1ELb0EEEvNS_16Flash_fwd_paramsE,(.L_x_2117 - _ZN5flash16flash_fwd_kernelI23Flash_fwd_kernel_traitsILi64ELi128ELi128ELi4ELb0ELb0EN7cutlass6half_tE19Flash_kernel_traitsILi64ELi128ELi128ELi4ES3_EELb0ELb0ELb0ELb0ELb0ELb0ELb1ELb0EEEvNS_16Flash_fwd_paramsE)
        .other          _ZN5flash16flash_fwd_kernelI23Flash_fwd_kernel_traitsILi64ELi128ELi128ELi4ELb0ELb0EN7cutlass6half_tE19Flash_kernel_traitsILi64ELi128ELi128ELi4ES3_EELb0ELb0ELb0ELb0ELb0ELb0ELb1ELb0EEEvNS_16Flash_fwd_paramsE,@"STO_CUDA_ENTRY STV_DEFAULT"
_ZN5flash16flash_fwd_kernelI23Flash_fwd_kernel_traitsILi64ELi128ELi128ELi4ELb0ELb0EN7cutlass6half_tE19Flash_kernel_traitsILi64ELi128ELi128ELi4ES3_EELb0ELb0ELb0ELb0ELb0ELb0ELb1ELb0EEEvNS_16Flash_fwd_paramsE:
.text._ZN5flash16flash_fwd_kernelI23Flash_fwd_kernel_traitsILi64ELi128ELi128ELi4ELb0ELb0EN7cutlass6half_tE19Flash_kernel_traitsILi64ELi128ELi128ELi4ES3_EELb0ELb0ELb0ELb0ELb0ELb0ELb1ELb0EEEvNS_16Flash_fwd_paramsE:
        /* <DEDUP_REMOVED lines=24> */
[----:B------:R-:W2:Y:S01]  /*0180*/  @P2 LDG.E R7, [R10.64] ;  /* 0x000000120a072981 */ /* 0x000ea2000c1e1900 */
[----:B------:R-:W-:-:S03]  /*0190*/  ULDC.64 UR6, c[0x0][0x248] ;  /* 0x0000920000067ab9 */ /* 0x000fc60000000a00 */
[----:B------:R-:W3:Y:S01]  /*01a0*/  @P2 LDG.E R0, [R10.64+0x4] ;  /* 0x000004120a002981 */ /* 0x000ee2000c1e1900 */
[----:B------:R-:W-:Y:S02]  /*01b0*/  IMAD.U32 R8, RZ, RZ, UR4 ;  /* 0x00000004ff087e24 */ /* 0x000fe4000f8e00ff */
[----:B------:R-:W-:Y:S01]  /*01c0*/  IMAD.U32 R9, RZ, RZ, UR5 ;  /* 0x00000005ff097e24 */ /* 0x000fe2000f8e00ff */
[----:B------:R-:W-:-:S04]  /*01d0*/  PLOP3.LUT P1, PT, PT, PT, UP1, 0x80, 0x0 ;  /* 0x000000000000781c */ /* 0x000fc80003f2f018 */
[----:B------:R-:W4:Y:S01]  /*01e0*/  @P0 LDG.E R4, [R8.64] ;  /* 0x0000001208040981 */ /* 0x000f22000c1e1900 */
[----:B------:R-:W-:-:S06]  /*01f0*/  UIMAD.WIDE UR6, UR11, UR9, UR6 ;  /* 0x000000090b0672a5 */ /* 0x000fcc000f8e0206 */
[----:B------:R-:W-:Y:S02]  /*0200*/  IMAD.U32 R2, RZ, RZ, UR6 ;  /* 0x00000006ff027e24 */ /* 0x000fe4000f8e00ff */
        /* <DEDUP_REMOVED lines=24> */
.L_x_195:
[----:B------:R-:W-:Y:S02]  /*0390*/  ULDC UR6, c[0x0][0x218] ;  /* 0x0000860000067ab9 */ /* 0x000fe40000000800 */
.L_x_196:
        /* <DEDUP_REMOVED lines=59> */
.L_x_198:
[----:B------:R-:W-:Y:S01]  /*0750*/  IABS R3, c[0x0][0x1c8] ;  /* 0x0000720000037a13 */ /* 0x000fe20000000000 */
[----:B------:R-:W1:Y:S01]  /*0760*/  S2R R0, SR_CTAID.Z ;  /* 0x0000000000007919 */ /* 0x000e620000002700 */
[----:B------:R-:W-:Y:S02]  /*0770*/  ULDC UR4, c[0x0][0x1c8] ;  /* 0x0000720000047ab9 */ /* 0x000fe40000000800 */
[----:B------:R-:W2:Y:S01]  /*0780*/  I2F.RP R7, R3 ;  /* 0x0000000300077306 */ /* 0x000ea20000209400 */
[----:B------:R-:W-:Y:S02]  /*0790*/  ULOP3.LUT UR4, UR12, UR4, URZ, 0x3c, !UPT ;  /* 0x000000040c047292 */ /* 0x000fe4000f8e3c3f */
[----:B------:R-:W-:-:S04]  /*07a0*/  @UP0 UIADD3 UR20, UR15, UR20, URZ ;  /* 0x000000140f140290 */ /* 0x000fc8000fffe03f */
[----:B------:R-:W-:Y:S01]  /*07b0*/  ISETP.LE.AND P1, PT, RZ, UR4, PT ;  /* 0x00000004ff007c0c */ /* 0x000fe2000bf23270 */
[----:B------:R-:W-:Y:S02]  /*07c0*/  ULDC.64 UR4, c[0x0][0x1a0] ;  /* 0x0000680000047ab9 */ /* 0x000fe40000000a00 */
[----:B------:R-:W-:-:S04]  /*07d0*/  @UP0 UIMAD.WIDE.U32 UR24, UR20, UR4, URZ ;  /* 0x00000004141802a5 */ /* 0x000fc8000f8e003f */
[----:B------:R-:W-:Y:S01]  /*07e0*/  @UP0 UIMAD UR21, UR20, UR5, UR25 ;  /* 0x00000005141502a4 */ /* 0x000fe2000f8e0219 */
[----:B--2---:R-:W2:Y:S01]  /*07f0*/  MUFU.RCP R4, R7 ;  /* 0x0000000700047308 */ /* 0x004ea20000001000 */
[----:B------:R-:W-:Y:S01]  /*0800*/  USHF.R.S32.HI UR20, URZ, 0x1f, UR12 ;  /* 0x0000001f3f147899 */ /* 0x000fe2000801140c */
[----:B-1----:R-:W-:Y:S02]  /*0810*/  IABS R0, R0 ;  /* 0x0000000000007213 */ /* 0x002fe40000000000 */
[----:B--2---:R-:W-:-:S04]  /*0820*/  IADD3 R4, R4, 0xffffffe, RZ ;  /* 0x0ffffffe04047810 */ /* 0x004fc80007ffe0ff */
[----:B------:R-:W1:Y:S02]  /*0830*/  F2I.FTZ.U32.TRUNC.NTZ R5, R4 ;  /* 0x0000000400057305 */ /* 0x000e64000021f000 */
[----:B-1----:R-:W-:Y:S02]  /*0840*/  IMAD.MOV R2, RZ, RZ, -R5 ;  /* 0x000000ffff027224 */ /* 0x002fe400078e0a05 */
[----:B------:R-:W-:Y:S02]  /*0850*/  IMAD.MOV.U32 R4, RZ, RZ, RZ ;  /* 0x000000ffff047224 */ /* 0x000fe400078e00ff */
[----:B------:R-:W-:-:S04]  /*0860*/  IMAD R2, R2, R3, RZ ;  /* 0x0000000302027224 */ /* 0x000fc800078e02ff */
[----:B------:R-:W-:-:S04]  /*0870*/  IMAD.HI.U32 R5, R5, R2, R4 ;  /* 0x0000000205057227 */ /* 0x000fc800078e0004 */
[----:B------:R-:W-:-:S04]  /*0880*/  IMAD.MOV.U32 R2, RZ, RZ, R0 ;  /* 0x000000ffff027224 */ /* 0x000fc800078e0000 */
[----:B------:R-:W-:-:S04]  /*0890*/  IMAD.HI.U32 R5, R5, R2, RZ ;  /* 0x0000000205057227 */ /* 0x000fc800078e00ff */
[----:B------:R-:W-:-:S04]  /*08a0*/  IMAD.MOV R0, RZ, RZ, -R5 ;  /* 0x000000ffff007224 */ /* 0x000fc800078e0a05 */
[----:B------:R-:W-:-:S05]  /*08b0*/  IMAD R0, R3, R0, R2 ;  /* 0x0000000003007224 */ /* 0x000fca00078e0202 */
[----:B------:R-:W-:-:S13]  /*08c0*/  ISETP.GT.U32.AND P2, PT, R3, R0, PT ;  /* 0x000000000300720c */ /* 0x000fda0003f44070 */
[----:B------:R-:W-:Y:S01]  /*08d0*/  @!P2 IMAD.IADD R0, R0, 0x1, -R3 ;  /* 0x000000010000a824 */ /* 0x000fe200078e0a03 */
[----:B------:R-:W-:Y:S02]  /*08e0*/  @!P2 IADD3 R5, R5, 0x1, RZ ;  /* 0x000000010505a810 */ /* 0x000fe40007ffe0ff */
[----:B------:R-:W-:Y:S02]  /*08f0*/  ISETP.NE.AND P2, PT, RZ, c[0x0][0x1c8], PT ;  /* 0x00007200ff007a0c */ /* 0x000fe40003f45270 */
[----:B------:R-:W-:-:S13]  /*0900*/  ISETP.GE.U32.AND P3, PT, R0, R3, PT ;  /* 0x000000030000720c */ /* 0x000fda0003f66070 */
[----:B------:R-:W-:-:S05]  /*0910*/  @P3 IADD3 R5, R5, 0x1, RZ ;  /* 0x0000000105053810 */ /* 0x000fca0007ffe0ff */
[----:B------:R-:W-:Y:S01]  /*0920*/  @!P1 IMAD.MOV R5, RZ, RZ, -R5 ;  /* 0x000000ffff059224 */ /* 0x000fe200078e0a05 */
        /* <DEDUP_REMOVED lines=14> */
.L_x_199:
[----:B------:R-:W-:Y:S01]  /*0a10*/  SHF.R.S32.HI R7, RZ, 0x1f, R6 ;  /* 0x0000001fff077819 */ /* 0x000fe20000011406 */
[----:B------:R-:W1:Y:S01]  /*0a20*/  S2R R3, SR_CTAID.X ;  /* 0x0000000000037919 */ /* 0x000e620000002500 */
[----:B------:R-:W-:Y:S01]  /*0a30*/  UIADD3 UR13, -UR13, UR16, URZ ;  /* 0x000000100d0d7290 */ /* 0x000fe2000fffe13f */
[----:B------:R-:W-:Y:S01]  /*0a40*/  BSSY B0, `(.L_x_200) ;  /* 0x000002f000007945 */ /* 0x000fe20003800000 */
[CC--:B------:R-:W-:Y:S01]  /*0a50*/  LEA.HI R9, R7.reuse, R6.reuse, RZ, 0x3 ;  /* 0x0000000607097211 */ /* 0x0c0fe200078f18ff */
[----:B------:R-:W2:Y:S01]  /*0a60*/  S2R R10, SR_CTAID.Z ;  /* 0x00000000000a7919 */ /* 0x000ea20000002700 */
[----:B------:R-:W-:Y:S01]  /*0a70*/  LEA.HI R2, R7, R6, RZ, 0x6 ;  /* 0x0000000607027211 */ /* 0x000fe200078f30ff */
[----:B------:R-:W-:Y:S01]  /*0a80*/  ULDC.64 UR4, c[0x0][0x1a8] ;  /* 0x00006a0000047ab9 */ /* 0x000fe20000000a00 */
[----:B------:R-:W-:Y:S01]  /*0a90*/  SHF.R.S32.HI R24, RZ, 0x3, R9 ;  /* 0x00000003ff187819 */ /* 0x000fe20000011409 */
[----:B------:R-:W-:Y:S01]  /*0aa0*/  UIMAD UR4, UR20, UR4, URZ ;  /* 0x00000004140472a4 */ /* 0x000fe2000f8e023f */
[----:B------:R-:W-:-:S02]  /*0ab0*/  LOP3.LUT R9, R9, 0xfffffff8, RZ, 0xc0, !PT ;  /* 0xfffffff809097812 */ /* 0x000fc400078ec0ff */
[----:B------:R-:W-:Y:S01]  /*0ac0*/  SHF.R.S32.HI R25, RZ, 0x1f, R24 ;  /* 0x0000001fff197819 */ /* 0x000fe20000011418 */
[----:B------:R-:W-:Y:S01]  /*0ad0*/  IMAD.SHL.U32 R11, R24, 0x40, RZ ;  /* 0x00000040180b7824 */ /* 0x000fe200078e00ff */
[----:B------:R-:W-:Y:S01]  /*0ae0*/  UIMAD UR4, UR12, UR5, UR4 ;  /* 0x000000050c0472a4 */ /* 0x000fe2000f8e0204 */
[----:B------:R-:W-:Y:S01]  /*0af0*/  IMAD.IADD R9, R6, 0x1, -R9 ;  /* 0x0000000106097824 */ /* 0x000fe200078e0a09 */
[----:B------:R-:W-:Y:S02]  /*0b00*/  LEA.HI R19, R7, R6, RZ, 0x5 ;  /* 0x0000000607137211 */ /* 0x000fe400078f28ff */
[----:B------:R-:W-:Y:S01]  /*0b10*/  LOP3.LUT R11, R11, 0x1c0, RZ, 0xc0, !PT ;  /* 0x000001c00b0b7812 */ /* 0x000fe200078ec0ff */
[----:B------:R-:W-:-:S03]  /*0b20*/  IMAD.SHL.U32 R242, R9, 0x8, RZ ;  /* 0x0000000809f27824 */ /* 0x000fc600078e00ff */
[----:B------:R-:W-:Y:S02]  /*0b30*/  SHF.R.U32.HI R0, RZ, 0x3, R11 ;  /* 0x00000003ff007819 */ /* 0x000fe4000001160b */
[----:B------:R-:W-:Y:S01]  /*0b40*/  LOP3.LUT R11, R11, 0x38, R242, 0xf8, !PT ;  /* 0x000000380b0b7812 */ /* 0x000fe200078ef8f2 */
[----:B-1----:R-:W-:Y:S01]  /*0b50*/  IMAD.WIDE R28, R3, 0x80, R24 ;  /* 0x00000080031c7825 */ /* 0x002fe200078e0218 */
[----:B------:R-:W-:Y:S02]  /*0b60*/  SHF.R.S32.HI R243, RZ, 0x1f, R242 ;  /* 0x0000001ffff37819 */ /* 0x000fe400000114f2 */
[----:B------:R-:W-:Y:S01]  /*0b70*/  LOP3.LUT R0, R11, R0, RZ, 0x3c, !PT ;  /* 0x000000000b007212 */ /* 0x000fe200078e3cff */
[----:B------:R-:W-:Y:S01]  /*0b80*/  IMAD.SHL.U32 R11, R2, 0x8, RZ ;  /* 0x00000008020b7824 */ /* 0x000fe200078e00ff */
[----:B------:R-:W-:Y:S01]  /*0b90*/  IADD3 R12, P0, R242, UR6, RZ ;  /* 0x00000006f20c7c10 */ /* 0x000fe2000ff1e0ff */
[----:B------:R1:W-:Y:S03]  /*0ba0*/  STL.64 [R1+0x38], R242 ;  /* 0x000038f201007387 */ /* 0x0003e60000100a00 */
[----:B------:R-:W-:Y:S01]  /*0bb0*/  LOP3.LUT R2, R0, 0xfffffe00, R11, 0xf8, !PT ;  /* 0xfffffe0000027812 */ /* 0x000fe200078ef80b */
[----:B------:R1:W-:Y:S01]  /*0bc0*/  STL.64 [R1+0x40], R28 ;  /* 0x0000401c01007387 */ /* 0x0003e20000100a00 */
[----:B------:R-:W-:-:S02]  /*0bd0*/  IADD3.X R13, R243, UR17, RZ, P0, !PT ;  /* 0x00000011f30d7c10 */ /* 0x000fc400087fe4ff */
[----:B------:R-:W-:Y:S01]  /*0be0*/  ISETP.GE.AND P0, PT, R24, UR13, PT ;  /* 0x0000000d18007c0c */ /* 0x000fe2000bf06270 */
[----:B------:R-:W-:Y:S01]  /*0bf0*/  IMAD.SHL.U32 R182, R2, 0x2, RZ ;  /* 0x0000000202b67824 */ /* 0x000fe200078e00ff */
[----:B------:R-:W-:Y:S01]  /*0c00*/  SHF.R.S32.HI R0, RZ, 0x1f, R5 ;  /* 0x0000001fff007819 */ /* 0x000fe20000011405 */
[----:B--2---:R-:W-:-:S03]  /*0c10*/  IMAD.WIDE.U32 R10, R10, c[0x0][0x1a8], R12 ;  /* 0x00006a000a0a7a25 */ /* 0x004fc600078e000c */
[----:B------:R1:W-:Y:S02]  /*0c20*/  STL [R1+0x1c], R182 ;  /* 0x00001cb601007387 */ /* 0x0003e40000100800 */
        /* <DEDUP_REMOVED lines=16> */
.L_x_201:
[----:B------:R-:W-:Y:S05]  /*0d30*/  BSYNC B0 ;  /* 0x0000000000007941 */ /* 0x000fea0003800000 */
.L_x_200:
[----:B------:R-:W-:Y:S01]  /*0d40*/  IADD3 R18, R24, 0x10, RZ ;  /* 0x0000001018127810 */ /* 0x000fe20007ffe0ff */
[----:B------:R-:W-:Y:S03]  /*0d50*/  BSSY B0, `(.L_x_202) ;  /* 0x0000014000007945 */ /* 0x000fe60003800000 */
[----:B------:R-:W-:-:S13]  /*0d60*/  ISETP.GE.AND P0, PT, R18, UR13, PT ;  /* 0x0000000d12007c0c */ /* 0x000fda000bf06270 */
        /* <DEDUP_REMOVED lines=8> */
[----:B------:R-:W-:-:S04]  /*0df0*/  IMAD.WIDE.U32 R12, R3, c[0x0][0x190], R12 ;  /* 0x00006400030c7a25 */ /* 0x000fc800078e000c */
[----:B------:R-:W-:Y:S01]  /*0e00*/  IMAD R2, R2, c[0x0][0x190], RZ ;  /* 0x0000640002027a24 */ /* 0x000fe200078e02ff */
[----:B---3--:R-:W-:-:S03]  /*0e10*/  LEA R14, P0, R12, c[0x0][0x160], 0x1 ;  /* 0x000058000c0e7a11 */ /* 0x008fc600078008ff */
[----:B------:R-:W-:-:S05]  /*0e20*/  IMAD R2, R3, c[0x0][0x194], R2 ;  /* 0x0000650003027a24 */ /* 0x000fca00078e0202 */
[----:B------:R-:W-:-:S04]  /*0e30*/  IADD3 R2, R13, R2, RZ ;  /* 0x000000020d027210 */ /* 0x000fc80007ffe0ff */
[----:B------:R-:W-:-:S05]  /*0e40*/  LEA.HI.X R15, R12, c[0x0][0x164], R2, 0x1, P0 ;  /* 0x000059000c0f7a11 */ /* 0x000fca00000f0c02 */
[----:B------:R-:W-:Y:S01]  /*0e50*/  @!PT LDS RZ, [RZ] ;  /* 0x00000000fffff984 */ /* 0x000fe20000000800 */
[----:B------:R-:W-:Y:S01]  /*0e60*/  @!PT LDS RZ, [RZ] ;  /* 0x00000000fffff984 */ /* 0x000fe20000000800 */
[----:B------:R-:W-:Y:S01]  /*0e70*/  @!PT LDS RZ, [RZ] ;  /* 0x00000000fffff984 */ /* 0x000fe20000000800 */
[----:B------:R3:W-:Y:S02]  /*0e80*/  LDGSTS.E.BYPASS.LTC128B.128 [R182+0x800], [R14.64] ;  /* 0x008000000eb67fae */ /* 0x0007e4000b901d52 */
.L_x_203:
[----:B------:R-:W-:Y:S05]  /*0e90*/  BSYNC B0 ;  /* 0x0000000000007941 */ /* 0x000fea0003800000 */
.L_x_202:
        /* <DEDUP_REMOVED lines=21> */
.L_x_205:
[----:B------:R-:W-:Y:S05]  /*0ff0*/  BSYNC B0 ;  /* 0x0000000000007941 */ /* 0x000fea0003800000 */
.L_x_204:
        /* <DEDUP_REMOVED lines=21> */
.L_x_207:
[----:B------:R-:W-:Y:S05]  /*1150*/  BSYNC B0 ;  /* 0x0000000000007941 */ /* 0x000fea0003800000 */
.L_x_206:
[----:B---3--:R-:W-:Y:S01]  /*1160*/  IADD3 R15, R24, 0x40, RZ ;  /* 0x00000040180f7810 */ /* 0x008fe20007ffe0ff */
        /* <DEDUP_REMOVED lines=20> */
.L_x_209:
[----:B------:R-:W-:Y:S05]  /*12b0*/  BSYNC B0 ;  /* 0x0000000000007941 */ /* 0x000fea0003800000 */
.L_x_208:
        /* <DEDUP_REMOVED lines=17> */
[----:B------:R-:W-:Y:S01]  /*13d0*/  @!PT LDS RZ, [RZ] ;  /* 0x00000000fffff984 */ /* 0x000fe20000000800 */
[----:B------:R-:W-:Y:S01]  /*13e0*/  @!PT LDS RZ, [RZ] ;  /* 0x00000000fffff984 */ /* 0x000fe20000000800 */
[----:B------:R-:W-:Y:S01]  /*13f0*/  @!PT LDS RZ, [RZ] ;  /* 0x00000000fffff984 */ /* 0x000fe20000000800 */
[----:B------:R1:W-:Y:S02]  /*1400*/  LDGSTS.E.BYPASS.LTC128B.128 [R182+0x2800], [R22.64] ;  /* 0x0280000016b67fae */ /* 0x0003e4000b901d52 */
.L_x_211:
[----:B------:R-:W-:Y:S05]  /*1410*/  BSYNC B0 ;  /* 0x0000000000007941 */ /* 0x000fea0003800000 */
.L_x_210:
        /* <DEDUP_REMOVED lines=21> */
.L_x_213:
[----:B------:R-:W-:Y:S05]  /*1570*/  BSYNC B0 ;  /* 0x0000000000007941 */ /* 0x000fea0003800000 */
.L_x_212:
        /* <DEDUP_REMOVED lines=24> */
.L_x_215:
[----:B------:R-:W-:Y:S05]  /*1700*/  BSYNC B0 ;  /* 0x0000000000007941 */ /* 0x000fea0003800000 */
.L_x_214:
[----:B------:R-:W-:Y:S01]  /*1710*/  LEA.HI R10, R7, R6, RZ, 0x4 ;  /* 0x00000006070a7211 */ /* 0x000fe200078f20ff */
[C---:B------:R-:W-:Y:S01]  /*1720*/  IMAD R7, R25.reuse, c[0x0][0x198], RZ ;  /* 0x0000660019077a24 */ /* 0x040fe200078e02ff */
[----:B------:R-:W-:Y:S01]  /*1730*/  ULEA.HI.SX32 UR17, UR8, 0xffffffff, 0x19 ;  /* 0xffffffff08117891 */ /* 0x000fe2000f8fca3f */
[----:B------:R-:W-:Y:S01]  /*1740*/  IMAD R3, R25, c[0x0][0x1a0], RZ ;  /* 0x0000680019037a24 */ /* 0x000fe200078e02ff */
[----:B------:R-:W-:Y:S01]  /*1750*/  MOV R8, 0x20 ;  /* 0x0000002000087802 */ /* 0x000fe20000000f00 */
[C-C-:B-1----:R-:W-:Y:S01]  /*1760*/  IMAD.WIDE.U32 R22, R24.reuse, c[0x0][0x198], R242.reuse ;  /* 0x0000660018167a25 */ /* 0x142fe200078e00f2 */
[----:B------:R-:W-:Y:S01]  /*1770*/  UIMAD UR12, UR17, -0x80, UR14 ;  /* 0xffffff80110c78a4 */ /* 0x000fe2000f8e020e */
[----:B------:R-:W-:Y:S01]  /*1780*/  BSSY B0, `(.L_x_216) ;  /* 0x0000032000007945 */ /* 0x000fe20003800000 */
[----:B------:R-:W-:Y:S01]  /*1790*/  USHF.R.S32.HI UR15, URZ, 0x1f, UR17 ;  /* 0x0000001f3f0f7899 */ /* 0x000fe20008011411 */
[----:B------:R-:W-:Y:S01]  /*17a0*/  IMAD.WIDE.U32 R20, R24, c[0x0][0x1a0], R242 ;  /* 0x0000680018147a25 */ /* 0x000fe200078e00f2 */
[----:B------:R-:W-:Y:S01]  /*17b0*/  IADD3 R22, P1, R22, UR22, RZ ;  /* 0x0000001616167c10 */ /* 0x000fe2000ff3e0ff */
[----:B------:R-:W-:-:S02]  /*17c0*/  UIMAD UR6, UR5, UR17, URZ ;  /* 0x00000011050672a4 */ /* 0x000fc4000f8e023f */
[----:B------:R-:W-:Y:S01]  /*17d0*/  IMAD R4, R24, c[0x0][0x19c], R7 ;  /* 0x0000670018047a24 */ /* 0x000fe200078e0207 */
[----:B------:R-:W-:Y:S01]  /*17e0*/  IADD3 R20, P0, R20, UR24, RZ ;  /* 0x0000001814147c10 */ /* 0x000fe2000ff1e0ff */
[----:B------:R-:W-:Y:S01]  /*17f0*/  IMAD R2, R24, c[0x0][0x1a4], R3 ;  /* 0x0000690018027a24 */ /* 0x000fe200078e0203 */
[----:B------:R-:W-:Y:S01]  /*1800*/  LOP3.LUT R3, R10, 0xfffffff0, RZ, 0xc0, !PT ;  /* 0xfffffff00a037812 */ /* 0x000fe200078ec0ff */
[----:B------:R-:W-:Y:S01]  /*1810*/  UIMAD UR6, UR15, UR11, UR6 ;  /* 0x0000000b0f0672a4 */ /* 0x000fe2000f8e0206 */
[----:B------:R-:W-:Y:S02]  /*1820*/  IADD3.X R23, R23, UR7, R4, P1, !PT ;  /* 0x0000000717177c10 */ /* 0x000fe40008ffe404 */
[----:B------:R-:W-:Y:S01]  /*1830*/  IADD3.X R21, R21, UR21, R2, P0, !PT ;  /* 0x0000001515157c10 */ /* 0x000fe200087fe402 */
[----:B------:R-:W-:Y:S01]  /*1840*/  IMAD R2, R0, c[0x0][0x1b0], RZ ;  /* 0x00006c0000027a24 */ /* 0x000fe200078e02ff */
[----:B------:R-:W-:Y:S01]  /*1850*/  ISETP.GE.AND P0, PT, R24, UR12, PT ;  /* 0x0000000c18007c0c */ /* 0x000fe2000bf06270 */
[----:B------:R-:W-:-:S02]  /*1860*/  IMAD R0, R0, c[0x0][0x1b8], RZ ;  /* 0x00006e0000007a24 */ /* 0x000fc400078e02ff */
[C---:B------:R-:W-:Y:S02]  /*1870*/  IMAD R2, R5.reuse, c[0x0][0x1b4], R2 ;  /* 0x00006d0005027a24 */ /* 0x040fe400078e0202 */
[----:B------:R-:W-:-:S04]  /*1880*/  IMAD.WIDE.U32 R26, R5, c[0x0][0x1b0], R22 ;  /* 0x00006c00051a7a25 */ /* 0x000fc800078e0016 */
[----:B------:R-:W-:Y:S01]  /*1890*/  IMAD R0, R5, c[0x0][0x1bc], R0 ;  /* 0x00006f0005007a24 */ /* 0x000fe200078e0200 */
[----:B------:R-:W-:Y:S01]  /*18a0*/  IADD3 R187, R27, R2, RZ ;  /* 0x000000021bbb7210 */ /* 0x000fe20007ffe0ff */
[----:B------:R-:W-:Y:S01]  /*18b0*/  IMAD.WIDE.U32 R32, R5, c[0x0][0x1b8], R20 ;  /* 0x00006e0005207a25 */ /* 0x000fe200078e0014 */
[----:B------:R-:W-:Y:S01]  /*18c0*/  MOV R186, R26 ;  /* 0x0000001a00ba7202 */ /* 0x000fe20000000f00 */
[----:B------:R1:W-:Y:S02]  /*18d0*/  STL.64 [R1+0x28], R26 ;  /* 0x0000281a01007387 */ /* 0x0003e40000100a00 */
[----:B------:R-:W-:Y:S02]  /*18e0*/  IMAD.IADD R3, R6, 0x1, -R3 ;  /* 0x0000000106037824 */ /* 0x000fe400078e0a03 */
[----:B------:R-:W-:Y:S01]  /*18f0*/  IMAD.IADD R30, R33, 0x1, R0 ;  /* 0x00000001211e7824 */ /* 0x000fe200078e0200 */
[----:B------:R1:W-:Y:S01]  /*1900*/  STL.64 [R1+0x20], R32 ;  /* 0x0000202001007387 */ /* 0x0003e20000100a00 */
[----:B------:R-:W-:Y:S01]  /*1910*/  IMAD.U32 R20, RZ, RZ, UR17 ;  /* 0x00000011ff147e24 */ /* 0x000fe2000f8e00ff */
[----:B------:R-:W-:-:S02]  /*1920*/  SHF.R.S32.HI R4, RZ, 0x1f, R3 ;  /* 0x0000001fff047819 */ /* 0x000fc40000011403 */
[----:B------:R1:W-:Y:S01]  /*1930*/  STL.64 [R1+0x30], R186 ;  /* 0x000030ba01007387 */ /* 0x0003e20000100a00 */
[----:B------:R-:W-:Y:S01]  /*1940*/  IMAD.WIDE.U32 R20, R20, UR11, R186 ;  /* 0x0000000b14147c25 */ /* 0x000fe2000f8e00ba */
[----:B------:R-:W-:Y:S02]  /*1950*/  LEA.HI R7, R4, R3, RZ, 0x3 ;  /* 0x0000000304077211 */ /* 0x000fe400078f18ff */
[----:B------:R1:W-:Y:S02]  /*1960*/  STL [R1+0x18], R30 ;  /* 0x0000181e01007387 */ /* 0x0003e40000100800 */
[C---:B------:R-:W-:Y:S01]  /*1970*/  LOP3.LUT R4, R7.reuse, 0xfffffff8, RZ, 0xc0, !PT ;  /* 0xfffffff807047812 */ /* 0x040fe200078ec0ff */
[----:B------:R-:W-:Y:S01]  /*1980*/  IMAD.SHL.U32 R7, R7, 0x40, RZ ;  /* 0x0000004007077824 */ /* 0x000fe200078e00ff */
[----:B------:R-:W-:Y:S02]  /*1990*/  IADD3 R23, R21, UR6, RZ ;  /* 0x0000000615177c10 */ /* 0x000fe4000fffe0ff */
[----:B------:R-:W-:Y:S01]  /*19a0*/  IADD3 R4, R3, -R4, RZ ;  /* 0x8000000403047210 */ /* 0x000fe20007ffe0ff */
[----:B------:R-:W-:Y:S01]  /*19b0*/  IMAD.MOV.U32 R3, RZ, RZ, 0x10 ;  /* 0x00000010ff037424 */ /* 0x000fe200078e00ff */
[----:B------:R-:W-:-:S02]  /*19c0*/  LOP3.LUT R7, R7, 0xfffffe00, RZ, 0xc0, !PT ;  /* 0xfffffe0007077812 */ /* 0x000fc400078ec0ff */
[----:B------:R-:W-:-:S05]  /*19d0*/  R2P PR, R4, 0x6 ;  /* 0x0000000604007804 */ /* 0x000fca0000000000 */
[----:B------:R-:W-:Y:S02]  /*19e0*/  SEL R3, R3, 0xfffffff0, !P1 ;  /* 0xfffffff003037807 */ /* 0x000fe40004800000 */
[----:B------:R-:W-:Y:S01]  /*19f0*/  SEL R5, R8, 0xffffffe0, !P2 ;  /* 0xffffffe008057807 */ /* 0x000fe20005000000 */
[----:B------:R-:W-:Y:S05]  /*1a00*/  @P0 BRA `(.L_x_217) ;  /* 0x0000009000000947 */ /* 0x000fea0003800000 */
[----:B------:R-:W-:-:S13]  /*1a10*/  ISETP.GE.AND P0, PT, R242, c[0x0][0x220], PT ;  /* 0x00008800f2007a0c */ /* 0x000fda0003f06270 */
[----:B------:R1:W-:Y:S01]  /*1a20*/  @P0 STS.128 [R182+0x4000], RZ ;  /* 0x004000ffb6000388 */ /* 0x0003e20000000c00 */
[----:B------:R-:W-:Y:S05]  /*1a30*/  @P0 BRA `(.L_x_217) ;  /* 0x0000006000000947 */ /* 0x000fea0003800000 */
[----:B-1----:R-:W-:-:S04]  /*1a40*/  LEA R26, P0, R20, c[0x0][0x168], 0x1 ;  /* 0x00005a00141a7a11 */ /* 0x002fc800078008ff */
[----:B------:R-:W-:-:S05]  /*1a50*/  LEA.HI.X R27, R20, c[0x0][0x16c], R23, 0x1, P0 ;  /* 0x00005b00141b7a11 */ /* 0x000fca00000f0c17 */
[----:B------:R-:W-:Y:S01]  /*1a60*/  @!PT LDS RZ, [RZ] ;  /* 0x00000000fffff984 */ /* 0x000fe20000000800 */
[----:B------:R-:W-:Y:S01]  /*1a70*/  @!PT LDS RZ, [RZ] ;  /* 0x00000000fffff984 */ /* 0x000fe20000000800 */
[----:B------:R-:W-:Y:S01]  /*1a80*/  @!PT LDS RZ, [RZ] ;  /* 0x00000000fffff984 */ /* 0x000fe20000000800 */
[----:B------:R1:W-:Y:S04]  /*1a90*/  LDGSTS.E.BYPASS.LTC128B.128 [R182+0x4000], [R26.64] ;  /* 0x040000001ab67fae */ /* 0x0003e8000b901d52 */
.L_x_217:
[----:B------:R-:W-:Y:S05]  /*1aa0*/  BSYNC B0 ;  /* 0x0000000000007941 */ /* 0x000fea0003800000 */
.L_x_216:
        /* <DEDUP_REMOVED lines=17> */
.L_x_219:
[----:B------:R-:W-:Y:S05]  /*1bc0*/  BSYNC B0 ;  /* 0x0000000000007941 */ /* 0x000fea0003800000 */
.L_x_218:
[----:B------:R-:W-:Y:S01]  /*1bd0*/  ISETP.GE.AND P0, PT, R17, UR12, PT ;  /* 0x0000000c11007c0c */ /* 0x000fe2000bf06270 */
[----:B------:R-:W-:-:S12]  /*1be0*/  BSSY B0, `(.L_x_220) ;  /* 0x0000010000007945 */ /* 0x000fd80003800000 */
[----:B------:R-:W-:Y:S05]  /*1bf0*/  @P0 BRA `(.L_x_221) ;  /* 0x000000e000000947 */ /* 0x000fea0003800000 */
[----:B------:R-:W-:-:S13]  /*1c00*/  ISETP.GE.AND P0, PT, R242, c[0x0][0x220], PT ;  /* 0x00008800f2007a0c */ /* 0x000fda0003f06270 */
[----:B------:R1:W-:Y:S01]  /*1c10*/  @P0 STS.128 [R182+0x5000], RZ ;  /* 0x005000ffb6000388 */ /* 0x0003e20000000c00 */
[----:B------:R-:W-:Y:S05]  /*1c20*/  @P0 BRA `(.L_x_221) ;  /* 0x000000b000000947 */ /* 0x000fea0003800000 */
[----:B------:R-:W-:Y:S02]  /*1c30*/  IMAD.U32 R2, RZ, RZ, UR4 ;  /* 0x00000004ff027e24 */ /* 0x000fe4000f8e00ff */
[----:B------:R-:W-:Y:S02]  /*1c40*/  IMAD.MOV.U32 R11, RZ, RZ, c[0x0][0x19c] ;  /* 0x00006700ff0b7624 */ /* 0x000fe400078e00ff */
[----:B------:R-:W-:Y:S01]  /*1c50*/  IMAD.U32 R0, RZ, RZ, UR4 ;  /* 0x00000004ff007e24 */ /* 0x000fe2000f8e00ff */
[----:B------:R-:W-:-:S04]  /*1c60*/  LEA R2, P0, R2, R20, 0x5 ;  /* 0x0000001402027211 */ /* 0x000fc800078028ff */
[----:B------:R-:W-:Y:S02]  /*1c70*/  LEA.HI.X R11, R0, R23, R11, 0x5, P0 ;  /* 0x00000017000b7211 */ /* 0x000fe400000f2c0b */
[----:B-1----:R-:W-:-:S04]  /*1c80*/  LEA R26, P0, R2, c[0x0][0x168], 0x1 ;  /* 0x00005a00021a7a11 */ /* 0x002fc800078008ff */
[----:B------:R-:W-:-:S05]  /*1c90*/  LEA.HI.X R27, R2, c[0x0][0x16c], R11, 0x1, P0 ;  /* 0x00005b00021b7a11 */ /* 0x000fca00000f0c0b */
[----:B------:R-:W-:Y:S01]  /*1ca0*/  @!PT LDS RZ, [RZ] ;  /* 0x00000000fffff984 */ /* 0x000fe20000000800 */
[----:B------:R-:W-:Y:S01]  /*1cb0*/  @!PT LDS RZ, [RZ] ;  /* 0x00000000fffff984 */ /* 0x000fe20000000800 */
[----:B------:R-:W-:Y:S01]  /*1cc0*/  @!PT LDS RZ, [RZ] ;  /* 0x00000000fffff984 */ /* 0x000fe20000000800 */
[----:B------:R1:W-:Y:S04]  /*1cd0*/  LDGSTS.E.BYPASS.LTC128B.128 [R182+0x5000], [R26.64] ;  /* 0x050000001ab67fae */ /* 0x0003e8000b901d52 */
.L_x_221:
[----:B------:R-:W-:Y:S05]  /*1ce0*/  BSYNC B0 ;  /* 0x0000000000007941 */ /* 0x000fea0003800000 */
.L_x_220:
        /* <DEDUP_REMOVED lines=18> */
.L_x_223:
[----:B------:R-:W-:Y:S05]  /*1e10*/  BSYNC B0 ;  /* 0x0000000000007941 */ /* 0x000fea0003800000 */
.L_x_222:
        /* <DEDUP_REMOVED lines=17> */
.L_x_225:
[----:B------:R-:W-:Y:S05]  /*1f30*/  BSYNC B0 ;  /* 0x0000000000007941 */ /* 0x000fea0003800000 */
.L_x_224:
[----:B------:R-:W-:Y:S01]  /*1f40*/  ISETP.GE.AND P0, PT, R14, UR12, PT ;  /* 0x0000000c0e007c0c */ /* 0x000fe2000bf06270 */
[----:B------:R-:W-:-:S12]  /*1f50*/  BSSY B0, `(.L_x_226) ;  /* 0x0000012000007945 */ /* 0x000fd80003800000 */
[----:B------:R-:W-:Y:S05]  /*1f60*/  @P0 BRA `(.L_x_227) ;  /* 0x0000010000000947 */ /* 0x000fea0003800000 */
[----:B------:R-:W-:-:S13]  /*1f70*/  ISETP.GE.AND P0, PT, R242, c[0x0][0x220], PT ;  /* 0x00008800f2007a0c */ /* 0x000fda0003f06270 */
[----:B------:R1:W-:Y:S01]  /*1f80*/  @P0 STS.128 [R182+0x6800], RZ ;  /* 0x006800ffb6000388 */ /* 0x0003e20000000c00 */
[----:B------:R-:W-:Y:S05]  /*1f90*/  @P0 BRA `(.L_x_227) ;  /* 0x000000d000000947 */ /* 0x000fea0003800000 */
[----:B------:R-:W-:Y:S01]  /*1fa0*/  MOV R28, R20 ;  /* 0x00000014001c7202 */ /* 0x000fe20000000f00 */
        /* <DEDUP_REMOVED lines=12> */
.L_x_227:
[----:B------:R-:W-:Y:S05]  /*2070*/  BSYNC B0 ;  /* 0x0000000000007941 */ /* 0x000fea0003800000 */
.L_x_226:
        /* <DEDUP_REMOVED lines=19> */
.L_x_229:
[----:B------:R-:W-:Y:S05]  /*21b0*/  BSYNC B0 ;  /* 0x0000000000007941 */ /* 0x000fea0003800000 */
.L_x_228:
        /* <DEDUP_REMOVED lines=18> */
.L_x_231:
[----:B------:R-:W-:Y:S05]  /*22e0*/  BSYNC B0 ;  /* 0x0000000000007941 */ /* 0x000fea0003800000 */
.L_x_230:
        /* <DEDUP_REMOVED lines=26> */
.L_x_233:
[----:B------:R-:W-:Y:S05]  /*2490*/  BSYNC B0 ;  /* 0x0000000000007941 */ /* 0x000fea0003800000 */
.L_x_232:
        /* <DEDUP_REMOVED lines=8> */
[----:B------:R-:W-:-:S03]  /*2520*/  IMAD.MOV.U32 R0, RZ, RZ, c[0x0][0x1a4] ;  /* 0x00006900ff007624 */ /* 0x000fc600078e00ff */
        /* <DEDUP_REMOVED lines=8> */
.L_x_235:
[----:B------:R-:W-:Y:S05]  /*25b0*/  BSYNC B0 ;  /* 0x0000000000007941 */ /* 0x000fea0003800000 */
.L_x_234:
        /* <DEDUP_REMOVED lines=17> */
.L_x_237:
[----:B------:R-:W-:Y:S05]  /*26d0*/  BSYNC B0 ;  /* 0x0000000000007941 */ /* 0x000fea0003800000 */
.L_x_236:
        /* <DEDUP_REMOVED lines=10> */
[----:B-1----:R-:W-:-:S05]  /*2780*/  IMAD.WIDE.U32 R22, R11, 0x30, R20 ;  /* 0x000000300b167825 */ /* 0x002fca00078e0014 */
[----:B------:R-:W-:Y:S02]  /*2790*/  IADD3 R0, R23, UR6, RZ ;  /* 0x0000000617007c10 */ /* 0x000fe4000fffe0ff */
[----:B------:R-:W-:-:S04]  /*27a0*/  LEA R16, P0, R22, c[0x0][0x170], 0x1 ;  /* 0x00005c0016107a11 */ /* 0x000fc800078008ff */
[----:B------:R-:W-:-:S05]  /*27b0*/  LEA.HI.X R17, R22, c[0x0][0x174], R0, 0x1, P0 ;  /* 0x00005d0016117a11 */ /* 0x000fca00000f0c00 */
[----:B------:R-:W-:Y:S01]  /*27c0*/  @!PT LDS RZ, [RZ] ;  /* 0x00000000fffff984 */ /* 0x000fe20000000800 */
[----:B------:R-:W-:Y:S01]  /*27d0*/  @!PT LDS RZ, [RZ] ;  /* 0x00000000fffff984 */ /* 0x000fe20000000800 */
[----:B------:R-:W-:Y:S01]  /*27e0*/  @!PT LDS RZ, [RZ] ;  /* 0x00000000fffff984 */ /* 0x000fe20000000800 */
[----:B------:R1:W-:Y:S04]  /*27f0*/  LDGSTS.E.BYPASS.LTC128B.128 [R182+0x9800], [R16.64] ;  /* 0x0980000010b67fae */ /* 0x0003e8000b901d52 */
.L_x_239:
[----:B------:R-:W-:Y:S05]  /*2800*/  BSYNC B0 ;  /* 0x0000000000007941 */ /* 0x000fea0003800000 */
.L_x_238:
        /* <DEDUP_REMOVED lines=17> */
.L_x_241:
[----:B------:R-:W-:Y:S05]  /*2920*/  BSYNC B0 ;  /* 0x0000000000007941 */ /* 0x000fea0003800000 */
.L_x_240:
        /* <DEDUP_REMOVED lines=20> */
.L_x_243:
[----:B------:R-:W-:Y:S05]  /*2a70*/  BSYNC B0 ;  /* 0x0000000000007941 */ /* 0x000fea0003800000 */
.L_x_242:
        /* <DEDUP_REMOVED lines=20> */
.L_x_245:
[----:B------:R-:W-:Y:S05]  /*2bc0*/  BSYNC B0 ;  /* 0x0000000000007941 */ /* 0x000fea0003800000 */
.L_x_244:
[----:B------:R-:W-:Y:S01]  /*2bd0*/  ISETP.GE.AND P0, PT, R12, UR12, PT ;  /* 0x0000000c0c007c0c */ /* 0x000fe2000bf06270 */
[----:B------:R-:W-:Y:S01]  /*2be0*/  BSSY B0, `(.L_x_246) ;  /* 0x0000014000007945 */ /* 0x000fe20003800000 */
[----:B------:R-:W-:-:S11]  /*2bf0*/  SHF.R.S32.HI R2, RZ, 0x5, R19 ;  /* 0x00000005ff027819 */ /* 0x000fd60000011413 */
        /* <DEDUP_REMOVED lines=18> */
.L_x_247:
[----:B------:R-:W-:Y:S05]  /*2d20*/  BSYNC B0 ;  /* 0x0000000000007941 */ /* 0x000fea0003800000 */
.L_x_246:
[----:B------:R-:W-:Y:S01]  /*2d30*/  SHF.R.S32.HI R11, RZ, 0x4, R10 ;  /* 0x00000004ff0b7819 */ /* 0x000fe2000001140a */
[C---:B------:R-:W-:Y:S01]  /*2d40*/  IMAD.SHL.U32 R0, R9.reuse, 0x40, RZ ;  /* 0x0000004009007824 */ /* 0x040fe200078e00ff */
[----:B------:R-:W-:Y:S01]  /*2d50*/  R2P PR, R9, 0x6 ;  /* 0x0000000609007804 */ /* 0x000fe20000000000 */
[----:B------:R-:W-:Y:S01]  /*2d60*/  IMAD.SHL.U32 R4, R4, 0x40, RZ ;  /* 0x0000004004047824 */ /* 0x000fe200078e00ff */
[----:B------:R-:W-:Y:S01]  /*2d70*/  LEA.HI R10, R10, R11, RZ, 0x1 ;  /* 0x0000000b0a0a7211 */ /* 0x000fe200078f08ff */
[----:B------:R-:W-:Y:S01]  /*2d80*/  IMAD.SHL.U32 R24, R24, 0x8, RZ ;  /* 0x0000000818187824 */ /* 0x000fe200078e00ff */
[----:B------:R-:W0:Y:S01]  /*2d90*/  LDGDEPBAR ;  /* 0x00000000000079af */ /* 0x000e220000000000 */
[----:B-1----:R-:W-:Y:S01]  /*2da0*/  IMAD R15, R2, 0x400, R7 ;  /* 0x00000400020f7824 */ /* 0x002fe200078e0207 */
[----:B------:R-:W-:Y:S01]  /*2db0*/  LOP3.LUT R10, R10, 0xfffffffe, RZ, 0xc0, !PT ;  /* 0xfffffffe0a0a7812 */ /* 0x000fe200078ec0ff */
[----:B------:R-:W-:Y:S01]  /*2dc0*/  IMAD.SHL.U32 R6, R6, 0x2, RZ ;  /* 0x0000000206067824 */ /* 0x000fe200078e00ff */
[----:B------:R-:W-:Y:S01]  /*2dd0*/  LOP3.LUT R13, R4, 0x1c0, RZ, 0xc0, !PT ;  /* 0x000001c0040d7812 */ /* 0x000fe200078ec0ff */
[----:B------:R-:W-:Y:S01]  /*2de0*/  IMAD.U32 R173, RZ, RZ, UR17 ;  /* 0x00000011ffad7e24 */ /* 0x000fe2000f8e00ff */
[----:B------:R-:W-:Y:S01]  /*2df0*/  UISETP.GE.AND UP0, UPT, UR14, 0x81, UPT ;  /* 0x000000810e00788c */ /* 0x000fe2000bf06270 */
[----:B------:R-:W-:Y:S01]  /*2e00*/  IMAD.IADD R10, R11, 0x1, -R10 ;  /* 0x000000010b0a7824 */ /* 0x000fe200078e0a0a */
[----:B------:R-:W-:-:S02]  /*2e10*/  LOP3.LUT R11, R0, 0x1c0, RZ, 0xc0, !PT ;  /* 0x000001c0000b7812 */ /* 0x000fc400078ec0ff */
[----:B------:R-:W-:Y:S01]  /*2e20*/  LOP3.LUT R6, R6, 0x6, RZ, 0xc0, !PT ;  /* 0x0000000606067812 */ /* 0x000fe200078ec0ff */
[----:B------:R-:W-:Y:S01]  /*2e30*/  IMAD.SHL.U32 R0, R10, 0x8, RZ ;  /* 0x000000080a007824 */ /* 0x000fe200078e00ff */
[----:B------:R-:W-:Y:S02]  /*2e40*/  LOP3.LUT R24, R11, 0x8, R24, 0xf8, !PT ;  /* 0x000000080b187812 */ /* 0x000fe400078ef818 */
[----:B------:R-:W-:Y:S01]  /*2e50*/  SHF.R.U32.HI R11, RZ, 0x3, R11 ;  /* 0x00000003ff0b7819 */ /* 0x000fe2000001160b */
[----:B------:R-:W-:Y:S01]  /*2e60*/  IMAD R173, R173, 0x80, R6 ;  /* 0x00000080adad7824 */ /* 0x000fe200078e0206 */
[----:B------:R-:W-:Y:S02]  /*2e70*/  LOP3.LUT R0, R13, 0x8, R0, 0xf8, !PT ;  /* 0x000000080d007812 */ /* 0x000fe400078ef800 */
[----:B------:R-:W-:Y:S02]  /*2e80*/  SHF.R.U32.HI R13, RZ, 0x3, R13 ;  /* 0x00000003ff0d7819 */ /* 0x000fe4000001160d */
[----:B------:R-:W-:-:S02]  /*2e90*/  LOP3.LUT R11, R24, R11, RZ, 0x3c, !PT ;  /* 0x0000000b180b7212 */ /* 0x000fc400078e3cff */
[----:B------:R-:W-:Y:S02]  /*2ea0*/  LOP3.LUT R4, R0, R13, RZ, 0x3c, !PT ;  /* 0x0000000d00047212 */ /* 0x000fe400078e3cff */
[C---:B------:R-:W-:Y:S01]  /*2eb0*/  IADD3 R6, R173.reuse, 0x1, RZ ;  /* 0x00000001ad067810 */ /* 0x040fe20007ffe0ff */
[----:B------:R-:W-:Y:S01]  /*2ec0*/  IMAD R2, R10, 0x200, R11 ;  /* 0x000002000a027824 */ /* 0x000fe200078e020b */
[C---:B------:R-:W-:Y:S01]  /*2ed0*/  ISETP.GE.AND P4, PT, R173.reuse, UR14, PT ;  /* 0x0000000ead007c0c */ /* 0x040fe2000bf86270 */
[----:B------:R-:W-:Y:S01]  /*2ee0*/  IMAD.IADD R0, R4, 0x1, R15 ;  /* 0x0000000104007824 */ /* 0x000fe200078e020f */
[----:B------:R-:W-:Y:S01]  /*2ef0*/  ISETP.GE.AND P3, PT, R6, UR14, PT ;  /* 0x0000000e06007c0c */ /* 0x000fe2000bf66270 */
[----:B------:R-:W-:Y:S01]  /*2f00*/  IMAD.SHL.U32 R152, R2, 0x2, RZ ;  /* 0x0000000202987824 */ /* 0x000fe200078e00ff */
[----:B------:R-:W-:Y:S01]  /*2f10*/  IADD3 R6, R173, 0x9, RZ ;  /* 0x00000009ad067810 */ /* 0x000fe20007ffe0ff */
[----:B------:R-:W-:Y:S01]  /*2f20*/  IMAD.SHL.U32 R12, R0, 0x2, RZ ;  /* 0x00000002000c7824 */ /* 0x000fe200078e00ff */
[----:B------:R-:W-:Y:S01]  /*2f30*/  SEL R0, R8, 0xffffffe0, !P1 ;  /* 0xffffffe008007807 */ /* 0x000fe20004800000 */
[----:B------:R-:W-:Y:S01]  /*2f40*/  IMAD.IADD R252, R7, 0x1, R4 ;  /* 0x0000000107fc7824 */ /* 0x000fe200078e0204 */
[----:B------:R-:W-:Y:S01]  /*2f50*/  LDSM.16.M88.4 R52, [R152+0x4000] ;  /* 0x004000009834783b */ /* 0x000fe20000000200 */
[----:B------:R-:W-:Y:S01]  /*2f60*/  IMAD R14, R3, 0x2, R12 ;  /* 0x00000002030e7824 */ /* 0x000fe200078e020c */
[C---:B------:R-:W-:Y:S01]  /*2f70*/  IADD3 R2, R152.reuse, 0x4000, RZ ;  /* 0x0000400098027810 */ /* 0x040fe20007ffe0ff */
[C---:B------:R-:W-:Y:S01]  /*2f80*/  IMAD.IADD R251, R152.reuse, 0x1, R0 ;  /* 0x0000000198fb7824 */ /* 0x040fe200078e0200 */
[----:B------:R-:W1:Y:S01]  /*2f90*/  LDSM.16.M88.4 R32, [R12] ;  /* 0x000000000c20783b */ /* 0x000e620000000200 */
[----:B------:R-:W-:Y:S01]  /*2fa0*/  IADD3 R184, R152, 0x4040, RZ ;  /* 0x0000404098b87810 */ /* 0x000fe20007ffe0ff */
[----:B------:R-:W-:Y:S01]  /*2fb0*/  IMAD R8, R5, 0x2, R12 ;  /* 0x0000000205087824 */ /* 0x000fe200078e020c */
[----:B------:R-:W-:Y:S01]  /*2fc0*/  @P2 IADD3 R184, R2, -0x40, RZ ;  /* 0xffffffc002b82810 */ /* 0x000fe20007ffe0ff */
[----:B------:R-:W5:Y:S01]  /*2fd0*/  LDSM.16.M88.4 R28, [R12+0x2000] ;  /* 0x002000000c1c783b */ /* 0x000f620000000200 */
[----:B------:R-:W-:Y:S01]  /*2fe0*/  ISETP.GE.AND P1, PT, R6, UR14, PT ;  /* 0x0000000e06007c0c */ /* 0x000fe2000bf26270 */
[----:B------:R-:W-:Y:S01]  /*2ff0*/  IMAD R2, R3, 0x2, R8 ;  /* 0x0000000203027824 */ /* 0x000fe200078e0208 */
[----:B------:R-:W-:Y:S01]  /*3000*/  IADD3 R6, R173, 0x18, RZ ;  /* 0x00000018ad067810 */ /* 0x000fe20007ffe0ff */
[----:B------:R-:W-:Y:S01]  /*3010*/  LDSM.16.M88.4 R36, [R251+0x4000] ;  /* 0x00400000fb24783b */ /* 0x000fe20000000200 */
[----:B------:R-:W-:Y:S01]  /*3020*/  IMAD.IADD R198, R0, 0x1, R184 ;  /* 0x0000000100c67824 */ /* 0x000fe200078e02b8 */
[----:B------:R-:W-:-:S02]  /*3030*/  IADD3 R247, R184, 0x800, RZ ;  /* 0x00000800b8f77810 */ /* 0x000fc40007ffe0ff */
[----:B------:R-:W2:Y:S01]  /*3040*/  LDSM.16.M88.4 R24, [R14] ;  /* 0x000000000e18783b */ /* 0x000ea20000000200 */
[----:B------:R-:W-:Y:S02]  /*3050*/  ISETP.GE.AND P5, PT, R6, UR14, PT ;  /* 0x0000000e06007c0c */ /* 0x000fe4000bfa6270 */
[C---:B------:R-:W-:Y:S01]  /*3060*/  IADD3 R246, R184.reuse, 0x1000, RZ ;  /* 0x00001000b8f67810 */ /* 0x040fe20007ffe0ff */
[----:B------:R-:W3:Y:S01]  /*3070*/  LDSM.16.M88.4 R20, [R14+0x2000] ;  /* 0x002000000e14783b */ /* 0x000ee20000000200 */
[C---:B------:R-:W-:Y:S02]  /*3080*/  IADD3 R245, R184.reuse, 0x1800, RZ ;  /* 0x00001800b8f57810 */ /* 0x040fe40007ffe0ff */
[C---:B------:R-:W-:Y:S01]  /*3090*/  IADD3 R244, R184.reuse, 0x2000, RZ ;  /* 0x00002000b8f47810 */ /* 0x040fe20007ffe0ff */
[----:B------:R-:W-:Y:S01]  /*30a0*/  LDSM.16.M88.4 R76, [R184] ;  /* 0x00000000b84c783b */ /* 0x000fe20000000200 */
[C---:B------:R-:W-:Y:S02]  /*30b0*/  IADD3 R203, R184.reuse, 0x2800, RZ ;  /* 0x00002800b8cb7810 */ /* 0x040fe40007ffe0ff */
[C---:B------:R-:W-:Y:S01]  /*30c0*/  IADD3 R202, R184.reuse, 0x3000, RZ ;  /* 0x00003000b8ca7810 */ /* 0x040fe20007ffe0ff */
[----:B------:R-:W4:Y:S01]  /*30d0*/  LDSM.16.M88.4 R16, [R8] ;  /* 0x000000000810783b */ /* 0x000f220000000200 */
[----:B------:R-:W-:-:S03]  /*30e0*/  IADD3 R200, R184, 0x3800, RZ ;  /* 0x00003800b8c87810 */ /* 0x000fc60007ffe0ff */
[----:B------:R-:W-:Y:S04]  /*30f0*/  STL [R1+0x10], R152 ;  /* 0x0000109801007387 */ /* 0x000fe80000100800 */
[----:B------:R-:W-:Y:S04]  /*3100*/  STL [R1+0x14], R12 ;  /* 0x0000140c01007387 */ /* 0x000fe80000100800 */
[----:B------:R-:W-:Y:S01]  /*3110*/  STL [R1+0xc], R14 ;  /* 0x00000c0e01007387 */ /* 0x000fe20000100800 */
[-C--:B-1----:R-:W-:Y:S03]  /*3120*/  HMMA.16816.F32 R72, R32, R52.reuse, RZ ;  /* 0x000000342048723c */ /* 0x082fe600000018ff */
[----:B------:R-:W1:Y:S04]  /*3130*/  LDSM.16.M88.4 R12, [R8+0x2000] ;  /* 0x00200000080c783b */ /* 0x000e680000000200 */
[----:B------:R-:W-:Y:S01]  /*3140*/  LDSM.16.M88.4 R40, [R198] ;  /* 0x00000000c628783b */ /* 0x000fe20000000200 */
[----:B-----5:R-:W-:Y:S03]  /*3150*/  HMMA.16816.F32 R48, R28, R52, RZ ;  /* 0x000000341c30723c */ /* 0x020fe600000018ff */
[----:B------:R-:W5:Y:S04]  /*3160*/  LDSM.16.M88.4 R44, [R2] ;  /* 0x00000000022c783b */ /* 0x000f680000000200 */
[----:B------:R-:W1:Y:S01]  /*3170*/  LDSM.16.M88.4 R64, [R152+0x4800] ;  /* 0x004800009840783b */ /* 0x000e620000000200 */
[----:B------:R-:W-:Y:S03]  /*3180*/  HMMA.16816.F32 R56, R32, R54, RZ ;  /* 0x000000362038723c */ /* 0x000fe600000018ff */
[----:B------:R-:W-:Y:S04]  /*3190*/  STL [R1+0x4], R184 ;  /* 0x000004b801007387 */ /* 0x000fe80000100800 */
[----:B------:R-:W-:Y:S01]  /*31a0*/  STL [R1+0x8], R8 ;  /* 0x0000080801007387 */ /* 0x000fe20000100800 */
[----:B--2---:R-:W-:Y:S03]  /*31b0*/  HMMA.16816.F32 R72, R24, R36, R72 ;  /* 0x000000241848723c */ /* 0x004fe60000001848 */
[----:B------:R-:W2:Y:S04]  /*31c0*/  LDSM.16.M88.4 R8, [R2+0x2000] ;  /* 0x002000000208783b */ /* 0x000ea80000000200 */
[----:B------:R-:W1:Y:S01]  /*31d0*/  LDSM.16.M88.4 R60, [R251+0x4800] ;  /* 0x00480000fb3c783b */ /* 0x000e620000000200 */
[----:B------:R-:W-:Y:S03]  /*31e0*/  HMMA.16816.F32 R52, R28, R54, RZ ;  /* 0x000000361c34723c */ /* 0x000fe600000018ff */
[----:B------:R-:W2:Y:S04]  /*31f0*/  LDSM.16.M88.4 R80, [R184+0x800] ;  /* 0x00080000b850783b */ /* 0x000ea80000000200 */
[----:B------:R1:W-:Y:S01]  /*3200*/  STL [R1], R2 ;  /* 0x0000000201007387 */ /* 0x0003e20000100800 */
[----:B---3--:R-:W-:Y:S08]  /*3210*/  HMMA.16816.F32 R48, R20, R36, R48 ;  /* 0x000000241430723c */ /* 0x008ff00000001830 */
[----:B----4-:R-:W-:Y:S08]  /*3220*/  HMMA.16816.F32 R72, R16, R76, R72 ;  /* 0x0000004c1048723c */ /* 0x010ff00000001848 */
[-C--:B------:R-:W-:Y:S08]  /*3230*/  HMMA.16816.F32 R56, R24, R38.reuse, R56 ;  /* 0x000000261838723c */ /* 0x080ff00000001838 */
[----:B------:R-:W-:Y:S08]  /*3240*/  HMMA.16816.F32 R52, R20, R38, R52 ;  /* 0x000000261434723c */ /* 0x000ff00000001834 */
[----:B-1----:R-:W-:Y:S08]  /*3250*/  HMMA.16816.F32 R48, R12, R76, R48 ;  /* 0x0000004c0c30723c */ /* 0x002ff00000001830 */
        /* <DEDUP_REMOVED lines=8> */
[----:B------:R-:W1:Y:S01]  /*32e0*/  MUFU.TANH R95, R72 ;  /* 0x00000048005f7308 */ /* 0x000e620000002400 */
[----:B------:R-:W-:Y:S01]  /*32f0*/  FMUL.FTZ R75, R75, c[0x0][0x2ec] ;  /* 0x0000bb004b4b7a20 */ /* 0x000fe20000410000 */
[----:B------:R-:W-:Y:S06]  /*3300*/  HMMA.16816.F32 R36, R28, R64, RZ ;  /* 0x000000401c24723c */ /* 0x000fec00000018ff */
[----:B------:R-:W3:Y:S02]  /*3310*/  MUFU.TANH R94, R73 ;  /* 0x00000049005e7308 */ /* 0x000ee40000002400 */
[----:B--2---:R-:W-:Y:S06]  /*3320*/  HMMA.16816.F32 R48, R8, R40, R48 ;  /* 0x000000280830723c */ /* 0x004fec0000001830 */
[----:B------:R-:W2:Y:S01]  /*3330*/  MUFU.TANH R93, R74 ;  /* 0x0000004a005d7308 */ /* 0x000ea20000002400 */
[----:B-1----:R-:W-:Y:S01]  /*3340*/  FSEL R163, R95, -INF , !P4 ;  /* 0xff8000005fa37808 */ /* 0x002fe20006000000 */
[----:B------:R-:W-:Y:S06]  /*3350*/  HMMA.16816.F32 R68, R24, R60, R68 ;  /* 0x0000003c1844723c */ /* 0x000fec0000001844 */
[----:B------:R1:W-:Y:S01]  /*3360*/  MUFU.TANH R92, R75 ;  /* 0x0000004b005c7308 */ /* 0x0003e20000002400 */
[----:B---3--:R-:W-:Y:S01]  /*3370*/  FSEL R160, R94, -INF , !P3 ;  /* 0xff8000005ea07808 */ /* 0x008fe20005800000 */
[----:B------:R-:W-:Y:S01]  /*3380*/  HMMA.16816.F32 R56, R44, R42, R56 ;  /* 0x0000002a2c38723c */ /* 0x000fe20000001838 */
[----:B--2---:R-:W-:-:S07]  /*3390*/  FSEL R6, R93, -INF , !P4 ;  /* 0xff8000005d067808 */ /* 0x004fce0006000000 */
[----:B------:R-:W-:Y:S01]  /*33a0*/  HMMA.16816.F32 R52, R8, R42, R52 ;  /* 0x0000002a0834723c */ /* 0x000fe20000001834 */
[----:B------:R-:W-:Y:S02]  /*33b0*/  FMUL.FTZ R48, R48, c[0x0][0x2ec] ;  /* 0x0000bb0030307a20 */ /* 0x000fe40000410000 */
[----:B------:R-:W-:Y:S02]  /*33c0*/  FMUL.FTZ R49, R49, c[0x0][0x2ec] ;  /* 0x0000bb0031317a20 */ /* 0x000fe40000410000 */
[----:B------:R-:W2:Y:S01]  /*33d0*/  MUFU.TANH R91, R48 ;  /* 0x00000030005b7308 */ /* 0x000ea20000002400 */
[----:B-1----:R-:W1:Y:S01]  /*33e0*/  LDSM.16.M88.4 R72, [R152+0x5000] ;  /* 0x005000009848783b */ /* 0x002e620000000200 */
[----:B------:R-:W-:Y:S01]  /*33f0*/  FMUL.FTZ R89, R50, c[0x0][0x2ec] ;  /* 0x0000bb0032597a20 */ /* 0x000fe20000410000 */
[----:B------:R-:W-:Y:S01]  /*3400*/  HMMA.16816.F32 R36, R20, R60, R36 ;  /* 0x0000003c1424723c */ /* 0x000fe20000001824 */
[----:B------:R-:W-:-:S04]  /*3410*/  FMUL.FTZ R88, R51, c[0x0][0x2ec] ;  /* 0x0000bb0033587a20 */ /* 0x000fc80000410000 */
[----:B------:R3:W4:Y:S03]  /*3420*/  MUFU.TANH R90, R49 ;  /* 0x00000031005a7308 */ /* 0x0007260000002400 */
[----:B------:R-:W-:Y:S01]  /*3430*/  HMMA.16816.F32 R40, R32, R66, RZ ;  /* 0x000000422028723c */ /* 0x000fe200000018ff */
[----:B------:R-:W-:Y:S02]  /*3440*/  FMUL.FTZ R56, R56, c[0x0][0x2ec] ;  /* 0x0000bb0038387a20 */ /* 0x000fe40000410000 */
[----:B------:R-:W-:Y:S02]  /*3450*/  FMUL.FTZ R57, R57, c[0x0][0x2ec] ;  /* 0x0000bb0039397a20 */ /* 0x000fe40000410000 */
[----:B------:R-:W-:Y:S01]  /*3460*/  FMUL.FTZ R58, R58, c[0x0][0x2ec] ;  /* 0x0000bb003a3a7a20 */ /* 0x000fe20000410000 */
[----:B------:R-:W-:Y:S01]  /*3470*/  MUFU.TANH R87, R56 ;  /* 0x0000003800577308 */ /* 0x000fe20000002400 */
[----:B------:R-:W-:Y:S01]  /*3480*/  FMUL.FTZ R59, R59, c[0x0][0x2ec] ;  /* 0x0000bb003b3b7a20 */ /* 0x000fe20000410000 */
[----:B------:R-:W-:Y:S01]  /*3490*/  HMMA.16816.F32 R68, R16, R80, R68 ;  /* 0x000000501044723c */ /* 0x000fe20000001844 */
[----:B------:R-:W-:Y:S01]  /*34a0*/  FMUL.FTZ R2, R52, c[0x0][0x2ec] ;  /* 0x0000bb0034027a20 */ /* 0x000fe20000410000 */
[----:B--2---:R-:W-:Y:S01]  /*34b0*/  FSEL R158, R91, -INF , !P4 ;  /* 0xff8000005b9e7808 */ /* 0x004fe20006000000 */
[----:B------:R-:W-:-:S02]  /*34c0*/  FMUL.FTZ R0, R53, c[0x0][0x2ec] ;  /* 0x0000bb0035007a20 */ /* 0x000fc40000410000 */
[----:B------:R-:W-:Y:S01]  /*34d0*/  FMUL.FTZ R97, R54, c[0x0][0x2ec] ;  /* 0x0000bb0036617a20 */ /* 0x000fe20000410000 */
[----:B------:R-:W2:Y:S01]  /*34e0*/  MUFU.TANH R86, R57 ;  /* 0x0000003900567308 */ /* 0x000ea20000002400 */
[----:B------:R-:W-:Y:S01]  /*34f0*/  FMUL.FTZ R96, R55, c[0x0][0x2ec] ;  /* 0x0000bb0037607a20 */ /* 0x000fe20000410000 */
[----:B---3--:R-:W-:Y:S01]  /*3500*/  HMMA.16816.F32 R48, R28, R66, RZ ;  /* 0x000000421c30723c */ /* 0x008fe200000018ff */
[----:B------:R-:W3:Y:S01]  /*3510*/  LDSM.16.M88.4 R64, [R251+0x5000] ;  /* 0x00500000fb40783b */ /* 0x000ee20000000200 */
[----:B----4-:R-:W-:-:S03]  /*3520*/  FSEL R159, R90, -INF , !P3 ;  /* 0xff8000005a9f7808 */ /* 0x010fc60005800000 */
[----:B------:R-:W4:Y:S01]  /*3530*/  LDSM.16.M88.4 R52, [R184+0x1000] ;  /* 0x00100000b834783b */ /* 0x000f220000000200 */
[----:B------:R-:W-:Y:S02]  /*3540*/  MUFU.TANH R85, R58 ;  /* 0x0000003a00557308 */ /* 0x000fe40000002400 */
[----:B------:R-:W-:Y:S06]  /*3550*/  HMMA.16816.F32 R36, R12, R80, R36 ;  /* 0x000000500c24723c */ /* 0x000fec0000001824 */
[----:B------:R-:W-:Y:S01]  /*3560*/  MUFU.TANH R84, R59 ;  /* 0x0000003b00547308 */ /* 0x000fe20000002400 */
[----:B--2---:R-:W-:Y:S01]  /*3570*/  FSEL R179, R86, -INF , !P1 ;  /* 0xff80000056b37808 */ /* 0x004fe20004800000 */
[-C--:B------:R-:W-:Y:S06]  /*3580*/  HMMA.16816.F32 R40, R24, R62.reuse, R40 ;  /* 0x0000003e1828723c */ /* 0x080fec0000001828 */
[----:B------:R-:W2:Y:S02]  /*3590*/  MUFU.TANH R0, R0 ;  /* 0x0000000000007308 */ /* 0x000ea40000002400 */
[----:B------:R-:W-:Y:S06]  /*35a0*/  HMMA.16816.F32 R48, R20, R62, R48 ;  /* 0x0000003e1430723c */ /* 0x000fec0000001830 */
[----:B------:R-:W5:Y:S02]  /*35b0*/  MUFU.TANH R96, R96 ;  /* 0x0000006000607308 */ /* 0x000f640000002400 */
[----:B-1----:R-:W-:Y:S06]  /*35c0*/  HMMA.16816.F32 R60, R32, R72, RZ ;  /* 0x00000048203c723c */ /* 0x002fec00000018ff */
[----:B------:R-:W1:Y:S01]  /*35d0*/  MUFU.TANH R89, R89 ;  /* 0x0000005900597308 */ /* 0x000e620000002400 */
[----:B--2---:R-:W-:Y:S01]  /*35e0*/  FSEL R162, R0, -INF , !P1 ;  /* 0xff80000000a27808 */ /* 0x004fe20004800000 */
[----:B------:R-:W-:Y:S06]  /*35f0*/  HMMA.16816.F32 R68, R44, R76, R68 ;  /* 0x0000004c2c44723c */ /* 0x000fec0000001844 */
[----:B------:R-:W2:Y:S01]  /*3600*/  MUFU.TANH R88, R88 ;  /* 0x0000005800587308 */ /* 0x000ea20000002400 */
[----:B-----5:R-:W-:Y:S01]  /*3610*/  FSEL R169, R96, -INF , !P1 ;  /* 0xff80000060a97808 */ /* 0x020fe20004800000 */
[----:B------:R-:W-:Y:S06]  /*3620*/  HMMA.16816.F32 R56, R28, R72, RZ ;  /* 0x000000481c38723c */ /* 0x000fec00000018ff */
[----:B------:R-:W-:Y:S01]  /*3630*/  MUFU.TANH R2, R2 ;  /* 0x0000000200027308 */ /* 0x000fe20000002400 */
[----:B-1----:R-:W-:Y:S01]  /*3640*/  FSEL R155, R89, -INF , !P4 ;  /* 0xff800000599b7808 */ /* 0x002fe20006000000 */
[----:B------:R-:W-:Y:S06]  /*3650*/  HMMA.16816.F32 R36, R8, R76, R36 ;  /* 0x0000004c0824723c */ /* 0x000fec0000001824 */
[----:B------:R-:W-:Y:S01]  /*3660*/  MUFU.TANH R97, R97 ;  /* 0x0000006100617308 */ /* 0x000fe20000002400 */
[----:B--2---:R-:W-:Y:S01]  /*3670*/  FSEL R156, R88, -INF , !P3 ;  /* 0xff800000589c7808 */ /* 0x004fe20005800000 */
        /* <DEDUP_REMOVED lines=9> */
[----:B---3--:R-:W-:Y:S01]  /*3710*/  HMMA.16816.F32 R60, R24, R64, R60 ;  /* 0x00000040183c723c */ /* 0x008fe2000000183c */
[----:B------:R-:W-:-:S02]  /*3720*/  FMUL.FTZ R36, R36, c[0x0][0x2ec] ;  /* 0x0000bb0024247a20 */ /* 0x000fc40000410000 */
[----:B------:R-:W-:Y:S02]  /*3730*/  FMUL.FTZ R103, R37, c[0x0][0x2ec] ;  /* 0x0000bb0025677a20 */ /* 0x000fe40000410000 */
[----:B------:R-:W-:Y:S01]  /*3740*/  FMUL.FTZ R104, R38, c[0x0][0x2ec] ;  /* 0x0000bb0026687a20 */ /* 0x000fe20000410000 */
[----:B------:R2:W-:Y:S01]  /*3750*/  MUFU.TANH R102, R36 ;  /* 0x0000002400667308 */ /* 0x0005e20000002400 */
[----:B------:R-:W-:Y:S01]  /*3760*/  FMUL.FTZ R105, R39, c[0x0][0x2ec] ;  /* 0x0000bb0027697a20 */ /* 0x000fe20000410000 */
[----:B------:R-:W-:Y:S01]  /*3770*/  HMMA.16816.F32 R56, R20, R64, R56 ;  /* 0x000000401438723c */ /* 0x000fe20000001838 */
[----:B-1----:R-:W1:Y:S05]  /*3780*/  LDSM.16.M88.4 R68, [R198+0x1000] ;  /* 0x00100000c644783b */ /* 0x002e6a0000000200 */
[----:B------:R-:W-:Y:S02]  /*3790*/  MUFU.TANH R100, R100 ;  /* 0x0000006400647308 */ /* 0x000fe40000002400 */
[-C--:B------:R-:W-:Y:S01]  /*37a0*/  HMMA.16816.F32 R40, R44, R78.reuse, R40 ;  /* 0x0000004e2c28723c */ /* 0x080fe20000001828 */
[----:B--2---:R-:W2:Y:S05]  /*37b0*/  LDSM.16.M88.4 R36, [R152+0x5800] ;  /* 0x005800009824783b */ /* 0x004eaa0000000200 */
[----:B------:R-:W-:Y:S02]  /*37c0*/  MUFU.TANH R104, R104 ;  /* 0x0000006800687308 */ /* 0x000fe40000002400 */
[----:B------:R-:W-:Y:S06]  /*37d0*/  HMMA.16816.F32 R48, R8, R78, R48 ;  /* 0x0000004e0830723c */ /* 0x000fec0000001830 */
[----:B------:R-:W-:Y:S02]  /*37e0*/  MUFU.TANH R101, R101 ;  /* 0x0000006500657308 */ /* 0x000fe40000002400 */
[----:B----4-:R-:W-:Y:S06]  /*37f0*/  HMMA.16816.F32 R60, R16, R52, R60 ;  /* 0x00000034103c723c */ /* 0x010fec000000183c */
[----:B------:R-:W-:Y:S02]  /*3800*/  MUFU.TANH R103, R103 ;  /* 0x0000006700677308 */ /* 0x000fe40000002400 */
[----:B------:R-:W-:Y:S01]  /*3810*/  HMMA.16816.F32 R76, R32, R74, RZ ;  /* 0x0000004a204c723c */ /* 0x000fe200000018ff */
[----:B------:R-:W-:-:S02]  /*3820*/  FMUL.FTZ R40, R40, c[0x0][0x2ec] ;  /* 0x0000bb0028287a20 */ /* 0x000fc40000410000 */
[----:B------:R-:W-:Y:S02]  /*3830*/  FMUL.FTZ R107, R41, c[0x0][0x2ec] ;  /* 0x0000bb00296b7a20 */ /* 0x000fe40000410000 */
[----:B------:R-:W-:Y:S01]  /*3840*/  FMUL.FTZ R108, R42, c[0x0][0x2ec] ;  /* 0x0000bb002a6c7a20 */ /* 0x000fe20000410000 */
[----:B------:R3:W4:Y:S02]  /*3850*/  MUFU.TANH R106, R40 ;  /* 0x00000028006a7308 */ /* 0x0007240000002400 */
[----:B------:R-:W-:Y:S01]  /*3860*/  HMMA.16816.F32 R72, R28, R74, RZ ;  /* 0x0000004a1c48723c */ /* 0x000fe200000018ff */
[----:B------:R-:W-:Y:S02]  /*3870*/  FMUL.FTZ R109, R43, c[0x0][0x2ec] ;  /* 0x0000bb002b6d7a20 */ /* 0x000fe40000410000 */
[----:B------:R-:W-:Y:S02]  /*3880*/  FMUL.FTZ R48, R48, c[0x0][0x2ec] ;  /* 0x0000bb0030307a20 */ /* 0x000fe40000410000 */
[----:B------:R-:W-:-:S02]  /*3890*/  FMUL.FTZ R111, R49, c[0x0][0x2ec] ;  /* 0x0000bb00316f7a20 */ /* 0x000fc40000410000 */
[----:B------:R-:W5:Y:S01]  /*38a0*/  MUFU.TANH R110, R48 ;  /* 0x00000030006e7308 */ /* 0x000f620000002400 */
[----:B------:R-:W-:Y:S01]  /*38b0*/  HMMA.16816.F32 R56, R12, R52, R56 ;  /* 0x000000340c38723c */ /* 0x000fe20000001838 */
[----:B------:R-:W-:Y:S02]  /*38c0*/  FMUL.FTZ R112, R50, c[0x0][0x2ec] ;  /* 0x0000bb0032707a20 */ /* 0x000fe40000410000 */
[----:B------:R-:W-:Y:S01]  /*38d0*/  FMUL.FTZ R113, R51, c[0x0][0x2ec] ;  /* 0x0000bb0033717a20 */ /* 0x000fe20000410000 */
[----:B---3--:R-:W3:Y:S04]  /*38e0*/  LDSM.16.M88.4 R40, [R251+0x5800] ;  /* 0x00580000fb28783b */ /* 0x008ee80000000200 */
[----:B-1----:R-:W-:Y:S01]  /*38f0*/  HMMA.16816.F32 R60, R44, R68, R60 ;  /* 0x000000442c3c723c */ /* 0x002fe2000000183c */
[----:B------:R-:W-:Y:S01]  /*3900*/  MUFU.TANH R105, R105 ;  /* 0x0000006900697308 */ /* 0x000fe20000002400 */
[----:B----4-:R-:W-:-:S02]  /*3910*/  FSEL R185, R106, -INF , !P5 ;  /* 0xff8000006ab97808 */ /* 0x010fc40006800000 */
[----:B-----5:R-:W-:-:S04]  /*3920*/  FSEL R172, R110, -INF , !P5 ;  /* 0xff8000006eac7808 */ /* 0x020fc80006800000 */
[-C--:B------:R-:W-:Y:S01]  /*3930*/  HMMA.16816.F32 R72, R20, R66.reuse, R72 ;  /* 0x000000421448723c */ /* 0x080fe20000001848 */
[----:B------:R-:W1:Y:S07]  /*3940*/  MUFU.TANH R108, R108 ;  /* 0x0000006c006c7308 */ /* 0x000e6e0000002400 */
[----:B------:R-:W-:Y:S01]  /*3950*/  HMMA.16816.F32 R76, R24, R66, R76 ;  /* 0x00000042184c723c */ /* 0x000fe2000000184c */
[----:B------:R-:W4:Y:S07]  /*3960*/  MUFU.TANH R112, R112 ;  /* 0x0000007000707308 */ /* 0x000f2e0000002400 */
[----:B------:R-:W-:Y:S01]  /*3970*/  HMMA.16816.F32 R56, R8, R68, R56 ;  /* 0x000000440838723c */ /* 0x000fe20000001838 */
[----:B------:R-:W-:Y:S01]  /*3980*/  FMUL.FTZ R60, R60, c[0x0][0x2ec] ;  /* 0x0000bb003c3c7a20 */ /* 0x000fe20000410000 */
[----:B------:R-:W5:Y:S01]  /*3990*/  MUFU.TANH R113, R113 ;  /* 0x0000007100717308 */ /* 0x000f620000002400 */
[----:B------:R-:W-:Y:S01]  /*39a0*/  FMUL.FTZ R61, R61, c[0x0][0x2ec] ;  /* 0x0000bb003d3d7a20 */ /* 0x000fe20000410000 */
[----:B-1----:R-:W-:Y:S01]  /*39b0*/  FSEL R164, R108, -INF , !P5 ;  /* 0xff8000006ca47808 */ /* 0x002fe20006800000 */
[----:B------:R-:W-:-:S02]  /*39c0*/  FMUL.FTZ R62, R62, c[0x0][0x2ec] ;  /* 0x0000bb003e3e7a20 */ /* 0x000fc40000410000 */
[----:B------:R-:W-:Y:S01]  /*39d0*/  FMUL.FTZ R63, R63, c[0x0][0x2ec] ;  /* 0x0000bb003f3f7a20 */ /* 0x000fe20000410000 */
[-C--:B--2---:R-:W-:Y:S01]  /*39e0*/  HMMA.16816.F32 R64, R32, R36.reuse, RZ ;  /* 0x000000242040723c */ /* 0x084fe200000018ff */
[----:B----4-:R-:W-:Y:S01]  /*39f0*/  FSEL R165, R112, -INF , !P5 ;  /* 0xff80000070a57808 */ /* 0x010fe20006800000 */
[----:B------:R-:W-:Y:S06]  /*3a00*/  MUFU.TANH R114, R60 ;  /* 0x0000003c00727308 */ /* 0x000fec0000002400 */
[----:B------:R-:W-:Y:S02]  /*3a10*/  HMMA.16816.F32 R48, R28, R36, RZ ;  /* 0x000000241c30723c */ /* 0x000fe400000018ff */
        /* <DEDUP_REMOVED lines=16> */
[----:B------:R-:W-:Y:S06]  /*3b20*/  MUFU.TANH R109, R109 ;  /* 0x0000006d006d7308 */ /* 0x000fec0000002400 */
[----:B------:R-:W-:Y:S02]  /*3b30*/  HMMA.16816.F32 R36, R28, R38, RZ ;  /* 0x000000261c24723c */ /* 0x000fe400000018ff */
[----:B------:R-:W2:Y:S06]  /*3b40*/  MUFU.TANH R111, R111 ;  /* 0x0000006f006f7308 */ /* 0x000eac0000002400 */
[----:B------:R-:W-:Y:S02]  /*3b50*/  HMMA.16816.F32 R72, R8, R70, R72 ;  /* 0x000000460848723c */ /* 0x000fe40000001848 */
[----:B------:R-:W3:Y:S06]  /*3b60*/  MUFU.TANH R120, R120 ;  /* 0x0000007800787308 */ /* 0x000eec0000002400 */
[-C--:B------:R-:W-:Y:S02]  /*3b70*/  HMMA.16816.F32 R60, R24, R42.reuse, R60 ;  /* 0x0000002a183c723c */ /* 0x080fe4000000183c */
[----:B------:R-:W-:Y:S06]  /*3b80*/  MUFU.TANH R119, R119 ;  /* 0x0000007700777308 */ /* 0x000fec0000002400 */
[----:B------:R-:W-:Y:S02]  /*3b90*/  HMMA.16816.F32 R36, R20, R42, R36 ;  /* 0x0000002a1424723c */ /* 0x000fe40000001824 */
[----:B------:R-:W4:Y:S06]  /*3ba0*/  MUFU.TANH R121, R121 ;  /* 0x0000007900797308 */ /* 0x000f2c0000002400 */
        /* <DEDUP_REMOVED lines=21> */
[----:B------:R-:W-:Y:S02]  /*3d00*/  MUFU.TANH R124, R78 ;  /* 0x0000004e007c7308 */ /* 0x000fe40000002400 */
[-C--:B------:R-:W-:Y:S06]  /*3d10*/  HMMA.16816.F32 R64, R44, R52.reuse, R64 ;  /* 0x000000342c40723c */ /* 0x080fec0000001840 */
[----:B------:R1:W-:Y:S02]  /*3d20*/  MUFU.TANH R125, R79 ;  /* 0x0000004f007d7308 */ /* 0x0003e40000002400 */
[----:B------:R-:W-:Y:S06]  /*3d30*/  HMMA.16816.F32 R48, R8, R52, R48 ;  /* 0x000000340830723c */ /* 0x000fec0000001830 */
[----:B------:R-:W2:Y:S02]  /*3d40*/  MUFU.TANH R129, R129 ;  /* 0x0000008100817308 */ /* 0x000ea40000002400 */
        /* <DEDUP_REMOVED lines=34> */
[----:B------:R-:W1:Y:S01]  /*3f70*/  MUFU.TANH R139, R139 ;  /* 0x0000008b008b7308 */ /* 0x000e620000002400 */
[----:B------:R-:W-:Y:S07]  /*3f80*/  HMMA.16816.F32 R52, R24, R70, R52 ;  /* 0x000000461834723c */ /* 0x000fee0000001834 */
[----:B------:R-:W-:Y:S01]  /*3f90*/  MUFU.TANH R133, R133 ;  /* 0x0000008500857308 */ /* 0x000fe20000002400 */
[----:B------:R-:W-:Y:S07]  /*3fa0*/  HMMA.16816.F32 R40, R16, R76, R40 ;  /* 0x0000004c1028723c */ /* 0x000fee0000001828 */
[----:B------:R-:W1:Y:S01]  /*3fb0*/  MUFU.TANH R135, R135 ;  /* 0x0000008700877308 */ /* 0x000e620000002400 */
        /* <DEDUP_REMOVED lines=15> */
[----:B------:R-:W-:Y:S01]  /*40b0*/  MUFU.TANH R143, R143 ;  /* 0x0000008f008f7308 */ /* 0x000fe20000002400 */
[----:B------:R-:W-:Y:S01]  /*40c0*/  HMMA.16816.F32 R56, R12, R78, R56 ;  /* 0x0000004e0c38723c */ /* 0x000fe20000001838 */
[----:B--2---:R-:W2:Y:S07]  /*40d0*/  LDSM.16.M88.4 R72, [R152+0x7000] ;  /* 0x007000009848783b */ /* 0x004eae0000000200 */
[----:B-1----:R-:W-:Y:S01]  /*40e0*/  HMMA.16816.F32 R68, R24, R60, R68 ;  /* 0x0000003c1844723c */ /* 0x002fe20000001844 */
[----:B------:R-:W-:Y:S01]  /*40f0*/  FMUL.FTZ R40, R40, c[0x0][0x2ec] ;  /* 0x0000bb0028287a20 */ /* 0x000fe20000410000 */
[----:B------:R-:W1:Y:S01]  /*4100*/  MUFU.TANH R147, R147 ;  /* 0x0000009300937308 */ /* 0x000e620000002400 */
        /* <DEDUP_REMOVED lines=8> */
[----:B------:R-:W-:Y:S06]  /*4190*/  MUFU.TANH R146, R146 ;  /* 0x0000009200927308 */ /* 0x000fec0000002400 */
[----:B------:R-:W-:Y:S01]  /*41a0*/  HMMA.16816.F32 R64, R32, R50, RZ ;  /* 0x000000322040723c */ /* 0x000fe200000018ff */
[----:B------:R-:W-:Y:S01]  /*41b0*/  FMUL.FTZ R52, R52, c[0x0][0x2ec] ;  /* 0x0000bb0034347a20 */ /* 0x000fe20000410000 */
[----:B---3--:R-:W3:Y:S01]  /*41c0*/  LDSM.16.M88.4 R40, [R198+0x2800] ;  /* 0x00280000c628783b */ /* 0x008ee20000000200 */
[----:B------:R-:W-:Y:S01]  /*41d0*/  FMUL.FTZ R151, R53, c[0x0][0x2ec] ;  /* 0x0000bb0035977a20 */ /* 0x000fe20000410000 */
[----:B------:R-:W-:Y:S01]  /*41e0*/  MUFU.TANH R148, R148 ;  /* 0x0000009400947308 */ /* 0x000fe20000002400 */
[----:B------:R-:W-:-:S02]  /*41f0*/  FMUL.FTZ R222, R54, c[0x0][0x2ec] ;  /* 0x0000bb0036de7a20 */ /* 0x000fc40000410000 */
[----:B------:R-:W-:Y:S01]  /*4200*/  FMUL.FTZ R230, R55, c[0x0][0x2ec] ;  /* 0x0000bb0037e67a20 */ /* 0x000fe20000410000 */
[----:B------:R-:W-:Y:S04]  /*4210*/  HMMA.16816.F32 R48, R28, R50, RZ ;  /* 0x000000321c30723c */ /* 0x000fe800000018ff */
[----:B------:R1:W-:Y:S04]  /*4220*/  MUFU.TANH R153, R52 ;  /* 0x0000003400997308 */ /* 0x0003e80000002400 */
[----:B------:R-:W-:Y:S01]  /*4230*/  HMMA.16816.F32 R68, R16, R80, R68 ;  /* 0x000000501044723c */ /* 0x000fe20000001844 */
[----:B------:R-:W-:-:S02]  /*4240*/  FMUL.FTZ R56, R56, c[0x0][0x2ec] ;  /* 0x0000bb0038387a20 */ /* 0x000fc40000410000 */
[----:B------:R-:W-:Y:S01]  /*4250*/  FMUL.FTZ R57, R57, c[0x0][0x2ec] ;  /* 0x0000bb0039397a20 */ /* 0x000fe20000410000 */
[----:B------:R-:W-:Y:S01]  /*4260*/  MUFU.TANH R222, R222 ;  /* 0x000000de00de7308 */ /* 0x000fe20000002400 */
[----:B------:R-:W-:Y:S02]  /*4270*/  FMUL.FTZ R229, R58, c[0x0][0x2ec] ;  /* 0x0000bb003ae57a20 */ /* 0x000fe40000410000 */
[----:B------:R-:W-:Y:S01]  /*4280*/  FMUL.FTZ R213, R59, c[0x0][0x2ec] ;  /* 0x0000bb003bd57a20 */ /* 0x000fe20000410000 */
[----:B------:R-:W-:Y:S01]  /*4290*/  HMMA.16816.F32 R36, R12, R80, R36 ;  /* 0x000000500c24723c */ /* 0x000fe20000001824 */
[----:B-1----:R-:W1:Y:S03]  /*42a0*/  LDSM.16.M88.4 R52, [R251+0x7000] ;  /* 0x00700000fb34783b */ /* 0x002e660000000200 */
[----:B------:R-:W-:Y:S04]  /*42b0*/  MUFU.TANH R216, R56 ;  /* 0x0000003800d87308 */ /* 0x000fe80000002400 */
[-C--:B------:R-:W-:Y:S04]  /*42c0*/  HMMA.16816.F32 R64, R24, R62.reuse, R64 ;  /* 0x0000003e1840723c */ /* 0x080fe80000001840 */
[----:B------:R3:W-:Y:S04]  /*42d0*/  MUFU.TANH R214, R57 ;  /* 0x0000003900d67308 */ /* 0x0007e80000002400 */
[----:B------:R-:W-:Y:S04]  /*42e0*/  HMMA.16816.F32 R48, R20, R62, R48 ;  /* 0x0000003e1430723c */ /* 0x000fe80000001830 */
[----:B------:R-:W1:Y:S04]  /*42f0*/  MUFU.TANH R229, R229 ;  /* 0x000000e500e57308 */ /* 0x000e680000002400 */
[----:B--2---:R-:W-:Y:S01]  /*4300*/  HMMA.16816.F32 R60, R32, R72, RZ ;  /* 0x00000048203c723c */ /* 0x004fe200000018ff */
[----:B---3--:R-:W2:Y:S03]  /*4310*/  LDSM.16.M88.4 R56, [R184+0x3000] ;  /* 0x00300000b838783b */ /* 0x008ea60000000200 */
[----:B------:R-:W-:Y:S04]  /*4320*/  MUFU.TANH R151, R151 ;  /* 0x0000009700977308 */ /* 0x000fe80000002400 */
[-C--:B------:R-:W-:Y:S04]  /*4330*/  HMMA.16816.F32 R68, R44, R40.reuse, R68 ;  /* 0x000000282c44723c */ /* 0x080fe80000001844 */
[----:B------:R-:W-:Y:S04]  /*4340*/  MUFU.TANH R230, R230 ;  /* 0x000000e600e67308 */ /* 0x000fe80000002400 */
[----:B------:R-:W-:Y:S04]  /*4350*/  HMMA.16816.F32 R36, R8, R40, R36 ;  /* 0x000000280824723c */ /* 0x000fe80000001824 */
[----:B------:R-:W3:Y:S04]  /*4360*/  MUFU.TANH R213, R213 ;  /* 0x000000d500d57308 */ /* 0x000ee80000002400 */
[----:B-1----:R-:W-:Y:S04]  /*4370*/  HMMA.16816.F32 R60, R24, R52, R60 ;  /* 0x00000034183c723c */ /* 0x002fe8000000183c */
[----:B------:R-:W-:Y:S04]  /*4380*/  MUFU.TANH R231, R231 ;  /* 0x000000e700e77308 */ /* 0x000fe80000002400 */
[----:B------:R-:W-:Y:S01]  /*4390*/  FMUL.FTZ R68, R68, c[0x0][0x2ec] ;  /* 0x0000bb0044447a20 */ /* 0x000fe20000410000 */
[----:B------:R-:W-:Y:S01]  /*43a0*/  HMMA.16816.F32 R64, R16, R82, R64 ;  /* 0x000000521040723c */ /* 0x000fe20000001840 */
[----:B------:R-:W-:-:S02]  /*43b0*/  FMUL.FTZ R69, R69, c[0x0][0x2ec] ;  /* 0x0000bb0045457a20 */ /* 0x000fc40000410000 */
[----:B------:R-:W-:Y:S01]  /*43c0*/  FMUL.FTZ R80, R70, c[0x0][0x2ec] ;  /* 0x0000bb0046507a20 */ /* 0x000fe20000410000 */
[----:B------:R-:W-:Y:S01]  /*43d0*/  MUFU.TANH R201, R68 ;  /* 0x0000004400c97308 */ /* 0x000fe20000002400 */
[----:B------:R-:W-:-:S03]  /*43e0*/  FMUL.FTZ R81, R71, c[0x0][0x2ec] ;  /* 0x0000bb0047517a20 */ /* 0x000fc60000410000 */
[----:B------:R-:W-:Y:S01]  /*43f0*/  HMMA.16816.F32 R48, R12, R82, R48 ;  /* 0x000000520c30723c */ /* 0x000fe20000001830 */
[----:B------:R-:W-:Y:S02]  /*4400*/  FMUL.FTZ R36, R36, c[0x0][0x2ec] ;  /* 0x0000bb0024247a20 */ /* 0x000fe40000410000 */
[----:B------:R-:W-:Y:S01]  /*4410*/  FMUL.FTZ R210, R37, c[0x0][0x2ec] ;  /* 0x0000bb0025d27a20 */ /* 0x000fe20000410000 */
[----:B------:R1:W-:Y:S01]  /*4420*/  MUFU.TANH R199, R69 ;  /* 0x0000004500c77308 */ /* 0x0003e20000002400 */
[----:B------:R-:W-:Y:S02]  /*4430*/  FMUL.FTZ R211, R38, c[0x0][0x2ec] ;  /* 0x0000bb0026d37a20 */ /* 0x000fe40000410000 */
[----:B------:R-:W-:Y:S01]  /*4440*/  FSEL R83, R92, -INF , !P3 ;  /* 0xff8000005c537808 */ /* 0x000fe20005800000 */
[----:B------:R-:W-:Y:S01]  /*4450*/  HMMA.16816.F32 R76, R28, R72, RZ ;  /* 0x000000481c4c723c */ /* 0x000fe200000018ff */
[----:B------:R-:W-:-:S03]  /*4460*/  FMUL.FTZ R209, R39, c[0x0][0x2ec] ;  /* 0x0000bb0027d17a20 */ /* 0x000fc60000410000 */
[----:B------:R3:W-:Y:S04]  /*4470*/  MUFU.TANH R212, R36 ;  /* 0x0000002400d47308 */ /* 0x0007e80000002400 */
[----:B--2---:R-:W-:Y:S01]  /*4480*/  HMMA.16816.F32 R60, R16, R56, R60 ;  /* 0x00000038103c723c */ /* 0x004fe2000000183c */
[----:B-1----:R-:W1:Y:S03]  /*4490*/  LDSM.16.M88.4 R68, [R198+0x3000] ;  /* 0x00300000c644783b */ /* 0x002e660000000200 */
[----:B------:R-:W-:Y:S04]  /*44a0*/  MUFU.TANH R80, R80 ;  /* 0x0000005000507308 */ /* 0x000fe80000002400 */
[----:B------:R-:W-:Y:S04]  /*44b0*/  HMMA.16816.F32 R64, R44, R42, R64 ;  /* 0x0000002a2c40723c */ /* 0x000fe80000001840 */
[----:B------:R-:W2:Y:S04]  /*44c0*/  MUFU.TANH R211, R211 ;  /* 0x000000d300d37308 */ /* 0x000ea80000002400 */
[-C--:B---3--:R-:W-:Y:S04]  /*44d0*/  HMMA.16816.F32 R36, R28, R74.reuse, RZ ;  /* 0x0000004a1c24723c */ /* 0x088fe800000018ff */
[----:B------:R-:W-:Y:S04]  /*44e0*/  MUFU.TANH R81, R81 ;  /* 0x0000005100517308 */ /* 0x000fe80000002400 */
[----:B------:R-:W-:Y:S04]  /*44f0*/  HMMA.16816.F32 R72, R32, R74, RZ ;  /* 0x0000004a2048723c */ /* 0x000fe800000018ff */
[----:B------:R-:W-:Y:S04]  /*4500*/  MUFU.TANH R210, R210 ;  /* 0x000000d200d27308 */ /* 0x000fe80000002400 */
[----:B------:R-:W-:Y:S01]  /*4510*/  HMMA.16816.F32 R48, R8, R42, R48 ;  /* 0x0000002a0830723c */ /* 0x000fe20000001830 */
[----:B------:R3:W2:Y:S01]  /*4520*/  LDSM.16.M88.4 R40, [R152+0x7800] ;  /* 0x007800009828783b */ /* 0x0006a20000000200 */
[----:B------:R-:W-:-:S02]  /*4530*/  FMUL.FTZ R64, R64, c[0x0][0x2ec] ;  /* 0x0000bb0040407a20 */ /* 0x000fc40000410000 */
[----:B------:R-:W-:Y:S02]  /*4540*/  FMUL.FTZ R65, R65, c[0x0][0x2ec] ;  /* 0x0000bb0041417a20 */ /* 0x000fe40000410000 */
[----:B------:R-:W-:Y:S01]  /*4550*/  FMUL.FTZ R66, R66, c[0x0][0x2ec] ;  /* 0x0000bb0042427a20 */ /* 0x000fe20000410000 */
[----:B------:R-:W-:Y:S01]  /*4560*/  MUFU.TANH R197, R64 ;  /* 0x0000004000c57308 */ /* 0x000fe20000002400 */
[----:B------:R-:W-:Y:S01]  /*4570*/  HMMA.16816.F32 R76, R20, R52, R76 ;  /* 0x00000034144c723c */ /* 0x000fe2000000184c */
[----:B------:R-:W-:-:S06]  /*4580*/  FMUL.FTZ R67, R67, c[0x0][0x2ec] ;  /* 0x0000bb0043437a20 */ /* 0x000fcc0000410000 */
[----:B------:R-:W-:Y:S01]  /*4590*/  MUFU.TANH R196, R65 ;  /* 0x0000004100c47308 */ /* 0x000fe20000002400 */
[----:B-1----:R-:W-:Y:S07]  /*45a0*/  HMMA.16816.F32 R60, R44, R68, R60 ;  /* 0x000000442c3c723c */ /* 0x002fee000000183c */
[----:B------:R-:W-:Y:S01]  /*45b0*/  MUFU.TANH R157, R66 ;  /* 0x00000042009d7308 */ /* 0x000fe20000002400 */
[----:B------:R-:W-:Y:S01]  /*45c0*/  HMMA.16816.F32 R36, R20, R54, R36 ;  /* 0x000000361424723c */ /* 0x000fe20000001824 */
[----:B------:R-:W-:Y:S01]  /*45d0*/  FMUL.FTZ R208, R48, c[0x0][0x2ec] ;  /* 0x0000bb0030d07a20 */ /* 0x000fe20000410000 */
[----:B---3--:R-:W-:Y:S01]  /*45e0*/  FSEL R152, R84, -INF , !P1 ;  /* 0xff80000054987808 */ /* 0x008fe20004800000 */
[----:B------:R-:W-:-:S02]  /*45f0*/  FMUL.FTZ R206, R49, c[0x0][0x2ec] ;  /* 0x0000bb0031ce7a20 */ /* 0x000fc40000410000 */
[----:B------:R-:W-:Y:S02]  /*4600*/  FMUL.FTZ R207, R50, c[0x0][0x2ec] ;  /* 0x0000bb0032cf7a20 */ /* 0x000fe40000410000 */
[----:B------:R-:W-:Y:S01]  /*4610*/  FMUL.FTZ R205, R51, c[0x0][0x2ec] ;  /* 0x0000bb0033cd7a20 */ /* 0x000fe20000410000 */
[----:B------:R-:W-:Y:S01]  /*4620*/  HMMA.16816.F32 R72, R24, R54, R72 ;  /* 0x000000361848723c */ /* 0x000fe20000001848 */
[----:B------:R-:W1:Y:S01]  /*4630*/  LDSM.16.M88.4 R48, [R251+0x7800] ;  /* 0x00780000fb30783b */ /* 0x000e620000000200 */
[----:B------:R-:W3:Y:S06]  /*4640*/  MUFU.TANH R209, R209 ;  /* 0x000000d100d17308 */ /* 0x000eec0000002400 */
[----:B------:R-:W-:Y:S01]  /*4650*/  HMMA.16816.F32 R76, R12, R56, R76 ;  /* 0x000000380c4c723c */ /* 0x000fe2000000184c */
[----:B------:R-:W-:Y:S01]  /*4660*/  FMUL.FTZ R60, R60, c[0x0][0x2ec] ;  /* 0x0000bb003c3c7a20 */ /* 0x000fe20000410000 */
[----:B------:R-:W-:Y:S01]  /*4670*/  MUFU.TANH R208, R208 ;  /* 0x000000d000d07308 */ /* 0x000fe20000002400 */
[----:B------:R-:W-:Y:S01]  /*4680*/  FMUL.FTZ R170, R61, c[0x0][0x2ec] ;  /* 0x0000bb003daa7a20 */ /* 0x000fe20000410000 */
[----:B------:R-:W-:Y:S01]  /*4690*/  IADD3 R61, R173, 0x10, RZ ;  /* 0x00000010ad3d7810 */ /* 0x000fe20007ffe0ff */
[----:B------:R-:W-:-:S02]  /*46a0*/  FMUL.FTZ R62, R62, c[0x0][0x2ec] ;  /* 0x0000bb003e3e7a20 */ /* 0x000fc40000410000 */
[----:B------:R-:W-:Y:S01]  /*46b0*/  IADD3 R56, R173, 0x8, RZ ;  /* 0x00000008ad387810 */ /* 0x000fe20007ffe0ff */
[----:B--2---:R-:W-:Y:S01]  /*46c0*/  HMMA.16816.F32 R52, R32, R40, RZ ;  /* 0x000000282034723c */ /* 0x004fe200000018ff */
[----:B------:R-:W-:Y:S01]  /*46d0*/  FMUL.FTZ R63, R63, c[0x0][0x2ec] ;  /* 0x0000bb003f3f7a20 */ /* 0x000fe20000410000 */
[----:B------:R2:W-:Y:S01]  /*46e0*/  MUFU.TANH R171, R60 ;  /* 0x0000003c00ab7308 */ /* 0x0005e20000002400 */
[----:B------:R-:W-:Y:S02]  /*46f0*/  ISETP.GE.AND P2, PT, R56, UR14, PT ;  /* 0x0000000e38007c0c */ /* 0x000fe4000bf46270 */
[----:B------:R-:W-:Y:S02]  /*4700*/  ISETP.GE.AND P0, PT, R61, UR14, PT ;  /* 0x0000000e3d007c0c */ /* 0x000fe4000bf06270 */
[----:B------:R-:W-:Y:S01]  /*4710*/  FSEL R161, R97, -INF , !P2 ;  /* 0xff80000061a17808 */ /* 0x000fe20005000000 */
[----:B------:R-:W-:Y:S01]  /*4720*/  HMMA.16816.F32 R36, R12, R58, R36 ;  /* 0x0000003a0c24723c */ /* 0x000fe20000001824 */
[----:B------:R-:W-:Y:S01]  /*4730*/  FSEL R82, R85, -INF , !P2 ;  /* 0xff80000055527808 */ /* 0x000fe20005000000 */
[----:B------:R-:W-:Y:S01]  /*4740*/  MUFU.TANH R178, R62 ;  /* 0x0000003e00b27308 */ /* 0x000fe20000002400 */
[----:B------:R-:W-:-:S02]  /*4750*/  FSEL R175, R87, -INF , !P2 ;  /* 0xff80000057af7808 */ /* 0x000fc40005000000 */
[----:B------:R-:W-:Y:S02]  /*4760*/  FSEL R176, R102, -INF , !P0 ;  /* 0xff80000066b07808 */ /* 0x000fe40004000000 */
[----:B------:R-:W-:Y:S01]  /*4770*/  FSEL R154, R100, -INF , !P0 ;  /* 0xff800000649a7808 */ /* 0x000fe20004000000 */
[----:B------:R-:W-:Y:S01]  /*4780*/  HMMA.16816.F32 R72, R16, R58, R72 ;  /* 0x0000003a1048723c */ /* 0x000fe20000001848 */
[----:B------:R-:W-:Y:S01]  /*4790*/  FSEL R181, R98, -INF , !P0 ;  /* 0xff80000062b57808 */ /* 0x000fe20004000000 */
[----:B------:R1:W-:Y:S01]  /*47a0*/  MUFU.TANH R177, R63 ;  /* 0x0000003f00b17308 */ /* 0x0003e20000002400 */
[----:B--2---:R-:W-:-:S04]  /*47b0*/  IADD3 R60, R173, 0x11, RZ ;  /* 0x00000011ad3c7810 */ /* 0x004fc80007ffe0ff */
[----:B------:R-:W-:Y:S01]  /*47c0*/  ISETP.GE.AND P6, PT, R60, UR14, PT ;  /* 0x0000000e3c007c0c */ /* 0x000fe2000bfc6270 */
[----:B------:R-:W-:Y:S02]  /*47d0*/  HMMA.16816.F32 R32, R32, R42, RZ ;  /* 0x0000002a2020723c */ /* 0x000fe400000018ff */
[----:B------:R-:W2:Y:S01]  /*47e0*/  MUFU.TANH R207, R207 ;  /* 0x000000cf00cf7308 */ /* 0x000ea20000002400 */
[----:B------:R-:W-:Y:S02]  /*47f0*/  FSEL R167, R105, -INF , !P6 ;  /* 0xff80000069a77808 */ /* 0x000fe40007000000 */
[----:B------:R-:W-:Y:S02]  /*4800*/  FSEL R168, R103, -INF , !P6 ;  /* 0xff80000067a87808 */ /* 0x000fe40007000000 */
[----:B------:R-:W-:Y:S01]  /*4810*/  FSEL R183, R99, -INF , !P6 ;  /* 0xff80000063b77808 */ /* 0x000fe20007000000 */
[C---:B------:R-:W-:Y:S01]  /*4820*/  HMMA.16816.F32 R56, R28.reuse, R40, RZ ;  /* 0x000000281c38723c */ /* 0x040fe200000018ff */
[----:B-1----:R-:W1:Y:S01]  /*4830*/  LDSM.16.M88.4 R60, [R184+0x3800] ;  /* 0x00380000b83c783b */ /* 0x002e620000000200 */
[----:B------:R-:W-:Y:S05]  /*4840*/  MUFU.TANH R170, R170 ;  /* 0x000000aa00aa7308 */ /* 0x000fea0000002400 */
[C---:B------:R-:W-:Y:S01]  /*4850*/  IADD3 R40, R173.reuse, 0x19, RZ ;  /* 0x00000019ad287810 */ /* 0x040fe20007ffe0ff */
[----:B------:R-:W-:Y:S03]  /*4860*/  HMMA.16816.F32 R28, R28, R42, RZ ;  /* 0x0000002a1c1c723c */ /* 0x000fe600000018ff */
[----:B------:R-:W-:Y:S01]  /*4870*/  ISETP.GE.AND P4, PT, R40, UR14, PT ;  /* 0x0000000e28007c0c */ /* 0x000fe2000bf86270 */
[----:B------:R-:W-:Y:S01]  /*4880*/  MUFU.TANH R149, R149 ;  /* 0x0000009500957308 */ /* 0x000fe20000002400 */
[----:B------:R-:W-:-:S02]  /*4890*/  IADD3 R40, R173, 0x20, RZ ;  /* 0x00000020ad287810 */ /* 0x000fc40007ffe0ff */
[----:B------:R-:W-:Y:S01]  /*48a0*/  FSEL R42, R101, -INF , !P6 ;  /* 0xff800000652a7808 */ /* 0x000fe20007000000 */
[----:B------:R-:W-:Y:S01]  /*48b0*/  HMMA.16816.F32 R52, R24, R48, R52 ;  /* 0x000000301834723c */ /* 0x000fe20000001834 */
[----:B------:R-:W-:Y:S02]  /*48c0*/  ISETP.GE.AND P3, PT, R40, UR14, PT ;  /* 0x0000000e28007c0c */ /* 0x000fe4000bf66270 */
[----:B------:R-:W-:Y:S01]  /*48d0*/  IADD3 R40, R173, 0x21, RZ ;  /* 0x00000021ad287810 */ /* 0x000fe20007ffe0ff */
[----:B------:R-:W-:Y:S01]  /*48e0*/  MUFU.TANH R218, R218 ;  /* 0x000000da00da7308 */ /* 0x000fe20000002400 */
[----:B-----5:R-:W-:Y:S02]  /*48f0*/  FSEL R43, R113, -INF , !P4 ;  /* 0xff800000712b7808 */ /* 0x020fe40006000000 */
[----:B------:R-:W-:Y:S01]  /*4900*/  FSEL R174, R111, -INF , !P4 ;  /* 0xff8000006fae7808 */ /* 0x000fe20006000000 */
[----:B------:R-:W-:Y:S01]  /*4910*/  HMMA.16816.F32 R76, R8, R68, R76 ;  /* 0x00000044084c723c */ /* 0x000fe2000000184c */
[----:B------:R-:W-:-:S02]  /*4920*/  FSEL R166, R109, -INF , !P4 ;  /* 0xff8000006da67808 */ /* 0x000fc40006000000 */
[----:B------:R-:W-:Y:S01]  /*4930*/  FSEL R113, R107, -INF , !P4 ;  /* 0xff8000006b717808 */ /* 0x000fe20006000000 */
[----:B------:R-:W-:Y:S04]  /*4940*/  MUFU.TANH R215, R215 ;  /* 0x000000d700d77308 */ /* 0x000fe80000002400 */
[----:B------:R-:W-:Y:S04]  /*4950*/  HMMA.16816.F32 R72, R44, R70, R72 ;  /* 0x000000462c48723c */ /* 0x000fe80000001848 */
[----:B------:R-:W-:Y:S04]  /*4960*/  MUFU.TANH R67, R67 ;  /* 0x0000004300437308 */ /* 0x000fe80000002400 */
[----:B------:R-:W-:Y:S04]  /*4970*/  HMMA.16816.F32 R24, R24, R50, R32 ;  /* 0x000000321818723c */ /* 0x000fe80000001820 */
[----:B------:R-:W-:Y:S03]  /*4980*/  MUFU.TANH R206, R206 ;  /* 0x000000ce00ce7308 */ /* 0x000fe60000002400 */
[----:B------:R-:W-:Y:S01]  /*4990*/  IADD3 R34, R173, 0x39, RZ ;  /* 0x00000039ad227810 */ /* 0x000fe20007ffe0ff */
[----:B------:R-:W-:Y:S01]  /*49a0*/  HMMA.16816.F32 R56, R20, R48, R56 ;  /* 0x000000301438723c */ /* 0x000fe20000001838 */
[----:B------:R-:W-:Y:S01]  /*49b0*/  FSEL R35, R120, -INF , !P3 ;  /* 0xff80000078237808 */ /* 0x000fe20005800000 */
[----:B------:R-:W-:Y:S01]  /*49c0*/  FMUL.FTZ R76, R76, c[0x0][0x2ec] ;  /* 0x0000bb004c4c7a20 */ /* 0x000fe20000410000 */
[----:B------:R-:W-:Y:S01]  /*49d0*/  FSEL R32, R116, -INF , !P3 ;  /* 0xff80000074207808 */ /* 0x000fe20005800000 */
[----:B------:R-:W-:Y:S01]  /*49e0*/  FMUL.FTZ R77, R77, c[0x0][0x2ec] ;  /* 0x0000bb004d4d7a20 */ /* 0x000fe20000410000 */
[----:B------:R-:W-:Y:S01]  /*49f0*/  FSEL R33, R114, -INF , !P3 ;  /* 0xff80000072217808 */ /* 0x000fe20005800000 */
[----:B------:R-:W-:Y:S01]  /*4a00*/  FMUL.FTZ R78, R78, c[0x0][0x2ec] ;  /* 0x0000bb004e4e7a20 */ /* 0x000fe20000410000 */
[----:B------:R-:W-:Y:S01]  /*4a10*/  FSEL R48, R2, -INF , !P2 ;  /* 0xff80000002307808 */ /* 0x000fe20005000000 */
[----:B------:R-:W-:Y:S01]  /*4a20*/  HMMA.16816.F32 R68, R8, R70, R36 ;  /* 0x000000460844723c */ /* 0x000fe20000001824 */
[----:B------:R-:W-:Y:S01]  /*4a30*/  ISETP.GE.AND P2, PT, R40, UR14, PT ;  /* 0x0000000e28007c0c */ /* 0x000fe2000bf46270 */
[----:B------:R-:W-:Y:S01]  /*4a40*/  FMUL.FTZ R79, R79, c[0x0][0x2ec] ;  /* 0x0000bb004f4f7a20 */ /* 0x000fe20000410000 */
[----:B------:R-:W-:Y:S01]  /*4a50*/  IADD3 R40, R173, 0x29, RZ ;  /* 0x00000029ad287810 */ /* 0x000fe20007ffe0ff */
[----:B------:R-:W-:Y:S01]  /*4a60*/  FMUL.FTZ R73, R73, c[0x0][0x2ec] ;  /* 0x0000bb0049497a20 */ /* 0x000fe20000410000 */
[----:B------:R-:W-:Y:S01]  /*4a70*/  FSEL R49, R104, -INF , !P0 ;  /* 0xff80000068317808 */ /* 0x000fe20004000000 */
[----:B------:R-:W-:Y:S01]  /*4a80*/  FMUL.FTZ R74, R74, c[0x0][0x2ec] ;  /* 0x0000bb004a4a7a20 */ /* 0x000fe20000410000 */
[----:B------:R-:W-:Y:S01]  /*4a90*/  IADD3 R36, R173, 0x28, RZ ;  /* 0x00000028ad247810 */ /* 0x000fe20007ffe0ff */
[----:B------:R-:W-:Y:S01]  /*4aa0*/  HMMA.16816.F32 R28, R20, R50, R28 ;  /* 0x00000032141c723c */ /* 0x000fe2000000181c */
[----:B------:R-:W-:Y:S01]  /*4ab0*/  ISETP.GE.AND P0, PT, R40, UR14, PT ;  /* 0x0000000e28007c0c */ /* 0x000fe2000bf06270 */
[----:B------:R-:W-:Y:S01]  /*4ac0*/  FMUL.FTZ R75, R75, c[0x0][0x2ec] ;  /* 0x0000bb004b4b7a20 */ /* 0x000fe20000410000 */
[----:B------:R-:W-:Y:S01]  /*4ad0*/  ISETP.GE.AND P1, PT, R36, UR14, PT ;  /* 0x0000000e24007c0c */ /* 0x000fe2000bf26270 */
[----:B------:R-:W-:Y:S01]  /*4ae0*/  MUFU.TANH R180, R76 ;  /* 0x0000004c00b47308 */ /* 0x000fe20000002400 */
[----:B------:R-:W5:Y:S01]  /*4af0*/  LDSM.16.M88.4 R36, [R198+0x3800] ;  /* 0x00380000c624783b */ /* 0x000f620000000200 */
[----:B------:R-:W-:Y:S01]  /*4b00*/  IADD3 R40, R173, 0x30, RZ ;  /* 0x00000030ad287810 */ /* 0x000fe20007ffe0ff */
[----:B------:R-:W-:Y:S01]  /*4b10*/  FMUL.FTZ R0, R72, c[0x0][0x2ec] ;  /* 0x0000bb0048007a20 */ /* 0x000fe20000410000 */
[----:B-1----:R-:W-:Y:S01]  /*4b20*/  HMMA.16816.F32 R24, R16, R62, R24 ;  /* 0x0000003e1018723c */ /* 0x002fe20000001818 */
[----:B----4-:R-:W-:Y:S01]  /*4b30*/  FSEL R65, R121, -INF , !P2 ;  /* 0xff80000079417808 */ /* 0x010fe20005000000 */
[----:B------:R-:W-:-:S04]  /*4b40*/  DEPBAR.LE SB0, 0x0 ;  /* 0x000080000000791a */ /* 0x000fc80000000000 */
[----:B------:R-:W-:Y:S01]  /*4b50*/  ISETP.GE.AND P6, PT, R40, UR14, PT ;  /* 0x0000000e28007c0c */ /* 0x000fe2000bfc6270 */
[----:B------:R-:W-:Y:S01]  /*4b60*/  MUFU.TANH R89, R77 ;  /* 0x0000004d00597308 */ /* 0x000fe20000002400 */
[-C--:B------:R-:W-:Y:S01]  /*4b70*/  HMMA.16816.F32 R52, R16, R60.reuse, R52 ;  /* 0x0000003c1034723c */ /* 0x080fe20000001834 */
[----:B------:R-:W-:Y:S01]  /*4b80*/  IADD3 R40, R173, 0x31, RZ ;  /* 0x00000031ad287810 */ /* 0x000fe20007ffe0ff */
[----:B------:R-:W-:Y:S01]  /*4b90*/  FMUL.FTZ R68, R68, c[0x0][0x2ec] ;  /* 0x0000bb0044447a20 */ /* 0x000fe20000410000 */
[----:B------:R-:W-:Y:S01]  /*4ba0*/  FSEL R64, R119, -INF , !P2 ;  /* 0xff80000077407808 */ /* 0x000fe20005000000 */
[----:B------:R-:W-:Y:S01]  /*4bb0*/  FMUL.FTZ R69, R69, c[0x0][0x2ec] ;  /* 0x0000bb0045457a20 */ /* 0x000fe20000410000 */
[----:B------:R-:W-:Y:S01]  /*4bc0*/  ISETP.GE.AND P5, PT, R40, UR14, PT ;  /* 0x0000000e28007c0c */ /* 0x000fe2000bfa6270 */
[----:B------:R-:W-:Y:S01]  /*4bd0*/  FMUL.FTZ R70, R70, c[0x0][0x2ec] ;  /* 0x0000bb0046467a20 */ /* 0x000fe20000410000 */
[----:B------:R-:W-:Y:S01]  /*4be0*/  IADD3 R40, R173, 0x38, RZ ;  /* 0x00000038ad287810 */ /* 0x000fe20007ffe0ff */
[----:B------:R-:W-:Y:S01]  /*4bf0*/  HMMA.16816.F32 R56, R12, R60, R56 ;  /* 0x0000003c0c38723c */ /* 0x000fe20000001838 */
[----:B------:R-:W-:Y:S01]  /*4c00*/  FSEL R66, R117, -INF , !P2 ;  /* 0xff80000075427808 */ /* 0x000fe20005000000 */
[----:B------:R-:W-:Y:S01]  /*4c10*/  MUFU.TANH R88, R78 ;  /* 0x0000004e00587308 */ /* 0x000fe20000002400 */
[----:B------:R-:W-:Y:S01]  /*4c20*/  ISETP.GE.AND P4, PT, R40, UR14, PT ;  /* 0x0000000e28007c0c */ /* 0x000fe2000bf86270 */
[----:B------:R-:W-:Y:S01]  /*4c30*/  FMUL.FTZ R71, R71, c[0x0][0x2ec] ;  /* 0x0000bb0047477a20 */ /* 0x000fe20000410000 */
[----:B------:R-:W-:-:S02]  /*4c40*/  FSEL R40, R118, -INF , !P3 ;  /* 0xff80000076287808 */ /* 0x000fc40005800000 */
[----:B------:R-:W-:Y:S01]  /*4c50*/  ISETP.GE.AND P3, PT, R34, UR14, PT ;  /* 0x0000000e22007c0c */ /* 0x000fe2000bf66270 */
[----:B------:R-:W-:Y:S01]  /*4c60*/  HMMA.16816.F32 R28, R12, R62, R28 ;  /* 0x0000003e0c1c723c */ /* 0x000fe2000000181c */
[----:B------:R-:W-:Y:S01]  /*4c70*/  IADD3 R34, R173, 0x40, RZ ;  /* 0x00000040ad227810 */ /* 0x000fe20007ffe0ff */
[----:B------:R1:W4:Y:S01]  /*4c80*/  MUFU.TANH R2, R79 ;  /* 0x0000004f00027308 */ /* 0x0003220000002400 */
[----:B------:R-:W-:Y:S02]  /*4c90*/  FSEL R41, R115, -INF , !P2 ;  /* 0xff80000073297808 */ /* 0x000fe40005000000 */
[----:B------:R-:W-:Y:S02]  /*4ca0*/  ISETP.GE.AND P2, PT, R34, UR14, PT ;  /* 0x0000000e22007c0c */ /* 0x000fe4000bf46270 */
[----:B------:R-:W-:Y:S02]  /*4cb0*/  IADD3 R34, R173, 0x41, RZ ;  /* 0x00000041ad227810 */ /* 0x000fe40007ffe0ff */
[----:B------:R-:W-:Y:S01]  /*4cc0*/  FSEL R233, R128, -INF , !P1 ;  /* 0xff80000080e97808 */ /* 0x000fe20004800000 */
[----:B------:R-:W-:Y:S01]  /*4cd0*/  MUFU.TANH R84, R73 ;  /* 0x0000004900547308 */ /* 0x000fe20000002400 */
[----:B------:R-:W-:Y:S01]  /*4ce0*/  FSEL R238, R126, -INF , !P1 ;  /* 0xff8000007eee7808 */ /* 0x000fe20004800000 */
[----:B-----5:R-:W-:Y:S01]  /*4cf0*/  HMMA.16816.F32 R24, R44, R38, R24 ;  /* 0x000000262c18723c */ /* 0x020fe20000001818 */
[----:B------:R-:W-:-:S02]  /*4d00*/  FSEL R235, R129, -INF , !P0 ;  /* 0xff80000081eb7808 */ /* 0x000fc40004000000 */
[----:B------:R-:W-:-:S03]  /*4d10*/  FSEL R236, R127, -INF , !P0 ;  /* 0xff8000007fec7808 */ /* 0x000fc60004000000 */
[----:B------:R-:W-:Y:S01]  /*4d20*/  MUFU.TANH R99, R74 ;  /* 0x0000004a00637308 */ /* 0x000fe20000002400 */
[----:B------:R-:W-:Y:S01]  /*4d30*/  FSEL R240, R125, -INF , !P0 ;  /* 0xff8000007df07808 */ /* 0x000fe20004000000 */
[----:B-1----:R-:W-:Y:S01]  /*4d40*/  HMMA.16816.F32 R76, R8, R36, R56 ;  /* 0x00000024084c723c */ /* 0x002fe20000001838 */
[----:B------:R-:W-:Y:S02]  /*4d50*/  FSEL R237, R123, -INF , !P0 ;  /* 0xff8000007bed7808 */ /* 0x000fe40004000000 */
[----:B------:R-:W-:-:S03]  /*4d60*/  IADD3 R20, R173, 0x49, RZ ;  /* 0x00000049ad147810 */ /* 0x000fc60007ffe0ff */
[----:B------:R1:W-:Y:S01]  /*4d70*/  MUFU.TANH R96, R75 ;  /* 0x0000004b00607308 */ /* 0x0003e20000002400 */
[----:B------:R-:W-:Y:S01]  /*4d80*/  FSEL R51, R139, -INF , !P6 ;  /* 0xff8000008b337808 */ /* 0x000fe20007000000 */
[----:B------:R-:W-:Y:S01]  /*4d90*/  HMMA.16816.F32 R28, R8, R38, R28 ;  /* 0x00000026081c723c */ /* 0x000fe2000000181c */
[----:B------:R-:W-:Y:S02]  /*4da0*/  FSEL R58, R132, -INF , !P6 ;  /* 0xff800000843a7808 */ /* 0x000fe40007000000 */
[----:B------:R-:W-:Y:S02]  /*4db0*/  IADD3 R16, R173, 0x50, RZ ;  /* 0x00000050ad107810 */ /* 0x000fe40007ffe0ff */
[----:B------:R-:W-:Y:S01]  /*4dc0*/  FSEL R56, R135, -INF , !P5 ;  /* 0xff80000087387808 */ /* 0x000fe20006800000 */
[----:B------:R-:W5:Y:S01]  /*4dd0*/  MUFU.TANH R205, R205 ;  /* 0x000000cd00cd7308 */ /* 0x000f620000002400 */
[----:B------:R-:W-:Y:S01]  /*4de0*/  IADD3 R8, R173, 0x61, RZ ;  /* 0x00000061ad087810 */ /* 0x000fe20007ffe0ff */
[----:B------:R-:W-:Y:S01]  /*4df0*/  FMUL.FTZ R4, R27, c[0x0][0x2ec] ;  /* 0x0000bb001b047a20 */ /* 0x000fe20000410000 */
[----:B------:R-:W-:Y:S01]  /*4e00*/  FSEL R228, R133, -INF , !P5 ;  /* 0xff80000085e47808 */ /* 0x000fe20006800000 */
[----:B------:R-:W-:Y:S01]  /*4e10*/  FMUL.FTZ R24, R24, c[0x0][0x2ec] ;  /* 0x0000bb0018187a20 */ /* 0x000fe20000410000 */
[----:B------:R-:W-:Y:S01]  /*4e20*/  FSEL R59, R130, -INF , !P5 ;  /* 0xff800000823b7808 */ /* 0x000fe20006800000 */
[----:B------:R-:W-:Y:S01]  /*4e30*/  FMUL.FTZ R26, R26, c[0x0][0x2ec] ;  /* 0x0000bb001a1a7a20 */ /* 0x000fe20000410000 */
[----:B-1----:R-:W-:Y:S01]  /*4e40*/  HMMA.16816.F32 R72, R44, R36, R52 ;  /* 0x000000242c48723c */ /* 0x002fe20000001834 */
        /* <DEDUP_REMOVED lines=10> */
[----:B------:R-:W-:Y:S01]  /*4ef0*/  ISETP.GE.AND P1, PT, R34, UR14, PT ;  /* 0x0000000e22007c0c */ /* 0x000fe2000bf26270 */
[----:B------:R-:W-:Y:S01]  /*4f00*/  FMUL.FTZ R28, R28, c[0x0][0x2ec] ;  /* 0x0000bb001c1c7a20 */ /* 0x000fe20000410000 */
[----:B------:R-:W-:Y:S01]  /*4f10*/  IADD3 R34, R173, 0x48, RZ ;  /* 0x00000048ad227810 */ /* 0x000fe20007ffe0ff */
[----:B------:R-:W-:Y:S01]  /*4f20*/  FMUL.FTZ R30, R30, c[0x0][0x2ec] ;  /* 0x0000bb001e1e7a20 */ /* 0x000fe20000410000 */
[----:B------:R-:W-:Y:S01]  /*4f30*/  FSEL R52, R134, -INF , !P6 ;  /* 0xff80000086347808 */ /* 0x000fe20007000000 */
[----:B------:R-:W-:Y:S01]  /*4f40*/  FMUL.FTZ R29, R29, c[0x0][0x2ec] ;  /* 0x0000bb001d1d7a20 */ /* 0x000fe20000410000 */
[----:B------:R-:W-:Y:S01]  /*4f50*/  ISETP.GE.AND P0, PT, R34, UR14, PT ;  /* 0x0000000e22007c0c */ /* 0x000fe2000bf06270 */
[----:B------:R-:W-:Y:S01]  /*4f60*/  FMUL.FTZ R31, R31, c[0x0][0x2ec] ;  /* 0x0000bb001f1f7a20 */ /* 0x000fe20000410000 */
[----:B------:R-:W-:Y:S01]  /*4f70*/  FSEL R55, R131, -INF , !P6 ;  /* 0xff80000083377808 */ /* 0x000fe20007000000 */
[----:B------:R-:W-:Y:S01]  /*4f80*/  MUFU.TANH R0, R0 ;  /* 0x0000000000007308 */ /* 0x000fe20000002400 */
[----:B------:R-:W-:-:S02]  /*4f90*/  FSEL R229, R229, -INF , !P0 ;  /* 0xff800000e5e57808 */ /* 0x000fc40004000000 */
        /* <DEDUP_REMOVED lines=8> */
[----:B------:R-:W-:Y:S01]  /*5020*/  ISETP.GE.AND P0, PT, R8, UR14, PT ;  /* 0x0000000e08007c0c */ /* 0x000fe2000bf06270 */
        /* <DEDUP_REMOVED lines=8> */
[----:B------:R-:W-:-:S02]  /*50b0*/  ISETP.GE.AND P5, PT, R16, UR14, PT ;  /* 0x0000000e10007c0c */ /* 0x000fc4000bfa6270 */
[----:B------:R-:W-:Y:S01]  /*50c0*/  ISETP.GE.AND P6, PT, R8, UR14, PT ;  /* 0x0000000e08007c0c */ /* 0x000fe2000bfc6270 */
[----:B------:R-:W1:Y:S01]  /*50d0*/  MUFU.TANH R101, R70 ;  /* 0x0000004600657308 */ /* 0x000e620000002400 */
[C---:B------:R-:W-:Y:S02]  /*50e0*/  IADD3 R8, R173.reuse, 0x69, RZ ;  /* 0x00000069ad087810 */ /* 0x040fe40007ffe0ff */
[----:B------:R-:W-:Y:S02]  /*50f0*/  IADD3 R16, R173, 0x51, RZ ;  /* 0x00000051ad107810 */ /* 0x000fe40007ffe0ff */
[----:B------:R-:W-:Y:S02]  /*5100*/  FSEL R211, R211, -INF , !P5 ;  /* 0xff800000d3d37808 */ /* 0x000fe40006800000 */
[----:B------:R-:W-:Y:S01]  /*5110*/  FSEL R212, R212, -INF , !P5 ;  /* 0xff800000d4d47808 */ /* 0x000fe20006800000 */
[----:B------:R-:W1:Y:S01]  /*5120*/  MUFU.TANH R98, R71 ;  /* 0x0000004700627308 */ /* 0x000e620000002400 */
[----:B------:R-:W-:-:S02]  /*5130*/  FSEL R111, R80, -INF , !P5 ;  /* 0xff800000506f7808 */ /* 0x000fc40006800000 */
        /* <DEDUP_REMOVED lines=9> */
[----:B------:R-:W-:Y:S02]  /*51d0*/  ISETP.GE.AND P5, PT, R8, UR14, PT ;  /* 0x0000000e08007c0c */ /* 0x000fe4000bfa6270 */
[----:B------:R-:W-:Y:S02]  /*51e0*/  ISETP.GE.AND P4, PT, R16, UR14, PT ;  /* 0x0000000e10007c0c */ /* 0x000fe4000bf86270 */
[----:B------:R-:W-:Y:S02]  /*51f0*/  ISETP.GE.AND P3, PT, R12, UR14, PT ;  /* 0x0000000e0c007c0c */ /* 0x000fe4000bf66270 */
[C---:B------:R-:W-:Y:S01]  /*5200*/  IADD3 R8, R173.reuse, 0x70, RZ ;  /* 0x00000070ad087810 */ /* 0x040fe20007ffe0ff */
[----:B------:R-:W-:Y:S01]  /*5210*/  MUFU.TANH R94, R76 ;  /* 0x0000004c005e7308 */ /* 0x000fe20000002400 */
[----:B------:R-:W-:-:S02]  /*5220*/  IADD3 R9, R173, 0x71, RZ ;  /* 0x00000071ad097810 */ /* 0x000fc40007ffe0ff */
[----:B------:R-:W-:Y:S02]  /*5230*/  IADD3 R12, R173, 0x59, RZ ;  /* 0x00000059ad0c7810 */ /* 0x000fe40007ffe0ff */
[----:B---3--:R-:W-:Y:S02]  /*5240*/  FSEL R209, R209, -INF , !P4 ;  /* 0xff800000d1d17808 */ /* 0x008fe40006000000 */
[----:B------:R-:W-:Y:S01]  /*5250*/  FSEL R210, R210, -INF , !P4 ;  /* 0xff800000d2d27808 */ /* 0x000fe20006000000 */
[----:B------:R-:W3:Y:S01]  /*5260*/  MUFU.TANH R95, R78 ;  /* 0x0000004e005f7308 */ /* 0x000ee20000002400 */
[----:B------:R-:W-:Y:S02]  /*5270*/  FSEL R110, R81, -INF , !P4 ;  /* 0xff800000516e7808 */ /* 0x000fe40006000000 */
[----:B------:R-:W-:Y:S02]  /*5280*/  FSEL R199, R199, -INF , !P4 ;  /* 0xff800000c7c77808 */ /* 0x000fe40006000000 */
[----:B--2---:R-:W-:-:S02]  /*5290*/  FSEL R207, R207, -INF , !P3 ;  /* 0xff800000cfcf7808 */ /* 0x004fc40005800000 */
[----:B------:R-:W-:Y:S01]  /*52a0*/  FSEL R208, R208, -INF , !P3 ;  /* 0xff800000d0d07808 */ /* 0x000fe20005800000 */
[----:B------:R-:W-:Y:S01]  /*52b0*/  MUFU.TANH R126, R73 ;  /* 0x00000049007e7308 */ /* 0x000fe20000002400 */
[----:B------:R-:W-:Y:S02]  /*52c0*/  FSEL R109, R157, -INF , !P3 ;  /* 0xff8000009d6d7808 */ /* 0x000fe40005800000 */
[----:B------:R-:W-:Y:S02]  /*52d0*/  FSEL R197, R197, -INF , !P3 ;  /* 0xff800000c5c57808 */ /* 0x000fe40005800000 */
[----:B------:R-:W-:Y:S02]  /*52e0*/  ISETP.GE.AND P4, PT, R8, UR14, PT ;  /* 0x0000000e08007c0c */ /* 0x000fe4000bf86270 */
[----:B------:R-:W-:Y:S01]  /*52f0*/  ISETP.GE.AND P3, PT, R9, UR14, PT ;  /* 0x0000000e09007c0c */ /* 0x000fe2000bf66270 */
[----:B------:R-:W-:Y:S01]  /*5300*/  MUFU.TANH R90, R75 ;  /* 0x0000004b005a7308 */ /* 0x000fe20000002400 */
[----:B----4-:R-:W-:-:S02]  /*5310*/  FSEL R104, R2, -INF , !P0 ;  /* 0xff80000002687808 */ /* 0x010fc40004000000 */
        /* <DEDUP_REMOVED lines=8> */
[----:B------:R-:W2:Y:S01]  /*53a0*/  MUFU.TANH R92, R79 ;  /* 0x0000004f005c7308 */ /* 0x000ea20000002400 */
[----:B------:R-:W-:Y:S02]  /*53b0*/  PLOP3.LUT P0, PT, PT, PT, UP0, 0x80, 0x0 ;  /* 0x000000000000781c */ /* 0x000fe40003f0f008 */
[----:B------:R-:W-:Y:S02]  /*53c0*/  ISETP.GE.AND P2, PT, R12, UR14, PT ;  /* 0x0000000e0c007c0c */ /* 0x000fe4000bf46270 */
[----:B------:R-:W-:Y:S02]  /*53d0*/  IADD3 R12, R173, 0x60, RZ ;  /* 0x00000060ad0c7810 */ /* 0x000fe40007ffe0ff */
[----:B------:R-:W-:Y:S01]  /*53e0*/  FSEL R215, R215, -INF , !P1 ;  /* 0xff800000d7d77808 */ /* 0x000fe20004800000 */
[----:B------:R-:W-:Y:S01]  /*53f0*/  MUFU.TANH R125, R24 ;  /* 0x00000018007d7308 */ /* 0x000fe20000002400 */
[----:B------:R-:W-:-:S02]  /*5400*/  FSEL R218, R218, -INF , !P1 ;  /* 0xff800000dada7808 */ /* 0x000fc40004800000 */
[----:B------:R-:W-:Y:S02]  /*5410*/  FSEL R232, R149, -INF , !P1 ;  /* 0xff80000095e87808 */ /* 0x000fe40004800000 */
[----:B------:R-:W-:Y:S02]  /*5420*/  FSEL R221, R144, -INF , !P1 ;  /* 0xff80000090dd7808 */ /* 0x000fe40004800000 */
[----:B------:R-:W-:Y:S01]  /*5430*/  ISETP.GE.AND P1, PT, R12, UR14, PT ;  /* 0x0000000e0c007c0c */ /* 0x000fe2000bf26270 */
[----:B------:R-:W-:Y:S01]  /*5440*/  MUFU.TANH R87, R26 ;  /* 0x0000001a00577308 */ /* 0x000fe20000002400 */
[C---:B------:R-:W-:Y:S02]  /*5450*/  IADD3 R10, R173.reuse, 0x78, RZ ;  /* 0x00000078ad0a7810 */ /* 0x040fe40007ffe0ff */
[----:B------:R-:W-:Y:S02]  /*5460*/  IADD3 R173, R173, 0x79, RZ ;  /* 0x00000079adad7810 */ /* 0x000fe40007ffe0ff */
[----:B-----5:R-:W-:-:S02]  /*5470*/  FSEL R205, R205, -INF , !P2 ;  /* 0xff800000cdcd7808 */ /* 0x020fc40005000000 */
[----:B------:R-:W-:Y:S01]  /*5480*/  FSEL R206, R206, -INF , !P2 ;  /* 0xff800000cece7808 */ /* 0x000fe20005000000 */
[----:B------:R-:W-:Y:S01]  /*5490*/  MUFU.TANH R8, R28 ;  /* 0x0000001c00087308 */ /* 0x000fe20000002400 */
[----:B------:R-:W-:Y:S02]  /*54a0*/  FSEL R108, R67, -INF , !P2 ;  /* 0xff800000436c7808 */ /* 0x000fe40005000000 */
[----:B------:R-:W-:Y:S02]  /*54b0*/  FSEL R196, R196, -INF , !P2 ;  /* 0xff800000c4c47808 */ /* 0x000fe40005000000 */
[----:B------:R-:W-:Y:S02]  /*54c0*/  FSEL R107, R88, -INF , !P1 ;  /* 0xff800000586b7808 */ /* 0x000fe40004800000 */
[----:B------:R-:W-:Y:S01]  /*54d0*/  FSEL R106, R180, -INF , !P1 ;  /* 0xff800000b46a7808 */ /* 0x000fe20004800000 */
[----:B------:R-:W4:Y:S01]  /*54e0*/  MUFU.TANH R9, R30 ;  /* 0x0000001e00097308 */ /* 0x000f220000002400 */
[----:B------:R-:W-:-:S02]  /*54f0*/  FSEL R105, R178, -INF , !P1 ;  /* 0xff800000b2697808 */ /* 0x000fc40004800000 */
[----:B------:R-:W-:Y:S02]  /*5500*/  FSEL R131, R171, -INF , !P1 ;  /* 0xff800000ab837808 */ /* 0x000fe40004800000 */
[----:B------:R-:W-:Y:S02]  /*5510*/  ISETP.GE.AND P2, PT, R10, UR14, PT ;  /* 0x0000000e0a007c0c */ /* 0x000fe4000bf46270 */
[----:B------:R-:W-:Y:S01]  /*5520*/  ISETP.GE.AND P1, PT, R173, UR14, PT ;  /* 0x0000000ead007c0c */ /* 0x000fe2000bf26270 */
[----:B------:R-:W-:Y:S01]  /*5530*/  MUFU.TANH R124, R25 ;  /* 0x00000019007c7308 */ /* 0x000fe20000002400 */
[----:B------:R-:W-:Y:S02]  /*5540*/  FSEL R128, R84, -INF , !P5 ;  /* 0xff80000054807808 */ /* 0x000fe40006800000 */
[----:B-1----:R-:W-:Y:S02]  /*5550*/  FSEL R101, R101, -INF , !P6 ;  /* 0xff80000065657808 */ /* 0x002fe40007000000 */
[----:B------:R-:W-:-:S02]  /*5560*/  FSEL R100, R100, -INF , !P6 ;  /* 0xff80000064647808 */ /* 0x000fc40007000000 */
[----:B------:R-:W-:Y:S01]  /*5570*/  FSEL R99, R99, -INF , !P6 ;  /* 0xff80000063637808 */ /* 0x000fe20007000000 */
[----:B------:R-:W-:Y:S01]  /*5580*/  MUFU.TANH R4, R4 ;  /* 0x0000000400047308 */ /* 0x000fe20000002400 */
[----:B------:R-:W-:Y:S02]  /*5590*/  FSEL R129, R0, -INF , !P6 ;  /* 0xff80000000817808 */ /* 0x000fe40007000000 */
[----:B------:R-:W-:Y:S02]  /*55a0*/  FSEL R98, R98, -INF , !P5 ;  /* 0xff80000062627808 */ /* 0x000fe40006800000 */
[----:B------:R-:W-:Y:S02]  /*55b0*/  FSEL R97, R97, -INF , !P5 ;  /* 0xff80000061617808 */ /* 0x000fe40006800000 */
[----:B------:R-:W-:Y:S01]  /*55c0*/  FSEL R96, R96, -INF , !P5 ;  /* 0xff80000060607808 */ /* 0x000fe20006800000 */
[----:B------:R-:W-:Y:S01]  /*55d0*/  MUFU.TANH R85, R29 ;  /* 0x0000001d00557308 */ /* 0x000fe20000002400 */
[----:B---3--:R-:W-:-:S02]  /*55e0*/  FSEL R95, R95, -INF , !P4 ;  /* 0xff8000005f5f7808 */ /* 0x008fc40006000000 */
[----:B------:R-:W-:Y:S02]  /*55f0*/  FSEL R94, R94, -INF , !P4 ;  /* 0xff8000005e5e7808 */ /* 0x000fe40006000000 */
[----:B------:R-:W-:Y:S02]  /*5600*/  FSEL R93, R93, -INF , !P4 ;  /* 0xff8000005d5d7808 */ /* 0x000fe40006000000 */
[----:B------:R-:W-:Y:S01]  /*5610*/  FSEL R127, R127, -INF , !P4 ;  /* 0xff8000007f7f7808 */ /* 0x000fe20006000000 */
[----:B------:R-:W1:Y:S01]  /*5620*/  MUFU.TANH R86, R31 ;  /* 0x0000001f00567308 */ /* 0x000e620000002400 */
[----:B--2---:R-:W-:Y:S02]  /*5630*/  FSEL R92, R92, -INF , !P3 ;  /* 0xff8000005c5c7808 */ /* 0x004fe40005800000 */
[----:B------:R-:W-:Y:S02]  /*5640*/  FSEL R91, R91, -INF , !P3 ;  /* 0xff8000005b5b7808 */ /* 0x000fe40005800000 */
[----:B------:R-:W-:-:S02]  /*5650*/  FSEL R90, R90, -INF , !P3 ;  /* 0xff8000005a5a7808 */ /* 0x000fc40005800000 */
[----:B------:R-:W-:Y:S02]  /*5660*/  FSEL R126, R126, -INF , !P3 ;  /* 0xff8000007e7e7808 */ /* 0x000fe40005800000 */
[----:B----4-:R-:W-:Y:S02]  /*5670*/  FSEL R89, R9, -INF , !P2 ;  /* 0xff80000009597808 */ /* 0x010fe40005000000 */
[----:B------:R-:W-:Y:S02]  /*5680*/  FSEL R88, R8, -INF , !P2 ;  /* 0xff80000008587808 */ /* 0x000fe40005000000 */
[----:B------:R-:W-:Y:S02]  /*5690*/  FSEL R87, R87, -INF , !P2 ;  /* 0xff80000057577808 */ /* 0x000fe40005000000 */
[----:B------:R-:W-:Y:S02]  /*56a0*/  FSEL R125, R125, -INF , !P2 ;  /* 0xff8000007d7d7808 */ /* 0x000fe40005000000 */
[----:B-1----:R-:W-:-:S02]  /*56b0*/  FSEL R86, R86, -INF , !P1 ;  /* 0xff80000056567808 */ /* 0x002fc40004800000 */
[----:B------:R-:W-:Y:S02]  /*56c0*/  FSEL R85, R85, -INF , !P1 ;  /* 0xff80000055557808 */ /* 0x000fe40004800000 */
[----:B------:R-:W-:Y:S02]  /*56d0*/  FSEL R84, R4, -INF , !P1 ;  /* 0xff80000004547808 */ /* 0x000fe40004800000 */
[----:B------:R-:W-:Y:S01]  /*56e0*/  FSEL R124, R124, -INF , !P1 ;  /* 0xff8000007c7c7808 */ /* 0x000fe20004800000 */
[----:B------:R-:W-:Y:S06]  /*56f0*/  BAR.SYNC.DEFER_BLOCKING 0x0 ;  /* 0x0000000000007b1d */ /* 0x000fec0000010000 */
[----:B------:R-:W-:Y:S05]  /*5700*/  @!P0 BRA `(.L_x_248) ;  /* 0x0000068000008947 */ /* 0x000fea0003800000 */
[----:B------:R-:W-:Y:S01]  /*5710*/  ULEA.HI.SX32 UR7, UR8, 0xfffffffe, 0x19 ;  /* 0xfffffffe08077891 */ /* 0x000fe2000f8fca3f */
[----:B------:R-:W-:Y:S01]  /*5720*/  ISETP.GE.AND P1, PT, R242, c[0x0][0x220], PT ;  /* 0x00008800f2007a0c */ /* 0x000fe20003f26270 */
[----:B------:R-:W-:Y:S01]  /*5730*/  IMAD.U32 R19, RZ, RZ, UR4 ;  /* 0x00000004ff137e24 */ /* 0x000fe2000f8e00ff */
[----:B------:R-:W-:Y:S01]  /*5740*/  BSSY B0, `(.L_x_249) ;  /* 0x0000063000007945 */ /* 0x000fe20003800000 */
[----:B------:R-:W-:Y:S01]  /*5750*/  USHF.R.S32.HI UR6, URZ, 0x1f, UR7 ;  /* 0x0000001f3f067899 */ /* 0x000fe20008011407 */
[----:B------:R-:W-:Y:S01]  /*5760*/  IMAD.U32 R17, RZ, RZ, UR4 ;  /* 0x00000004ff117e24 */ /* 0x000fe2000f8e00ff */
[----:B------:R-:W-:Y:S01]  /*5770*/  UIMAD UR5, UR5, UR7, URZ ;  /* 0x00000007050572a4 */ /* 0x000fe2000f8e023f */
[----:B------:R-:W-:-:S02]  /*5780*/  IMAD.U32 R12, RZ, RZ, UR7 ;  /* 0x00000007ff0c7e24 */ /* 0x000fc4000f8e00ff */
[----:B------:R-:W-:Y:S01]  /*5790*/  IMAD.U32 R2, RZ, RZ, UR4 ;  /* 0x00000004ff027e24 */ /* 0x000fe2000f8e00ff */
[----:B------:R-:W-:Y:S01]  /*57a0*/  UIMAD UR5, UR6, UR11, UR5 ;  /* 0x0000000b060572a4 */ /* 0x000fe2000f8e0205 */
[----:B------:R-:W-:-:S03]  /*57b0*/  IMAD.WIDE.U32 R12, R12, UR11, R186 ;  /* 0x0000000b0c0c7c25 */ /* 0x000fc6000f8e00ba */
[----:B------:R-:W-:Y:S01]  /*57c0*/  @!P1 MOV R7, c[0x0][0x19c] ;  /* 0x0000670000079a02 */ /* 0x000fe20000000f00 */
[----:B------:R-:W-:Y:S01]  /*57d0*/  @!P1 IMAD.MOV.U32 R9, RZ, RZ, c[0x0][0x19c] ;  /* 0x00006700ff099624 */ /* 0x000fe200078e00ff */
[----:B------:R-:W-:Y:S01]  /*57e0*/  IADD3 R15, R13, UR5, RZ ;  /* 0x000000050d0f7c10 */ /* 0x000fe2000fffe0ff */
[----:B------:R-:W-:Y:S01]  /*57f0*/  IMAD.U32 R0, RZ, RZ, UR4 ;  /* 0x00000004ff007e24 */ /* 0x000fe2000f8e00ff */
[-C--:B------:R-:W-:Y:S01]  /*5800*/  @!P1 LEA R8, P3, R19, R12.reuse, 0x5 ;  /* 0x0000000c13089211 */ /* 0x080fe200078628ff */
[--C-:B------:R-:W-:Y:S01]  /*5810*/  @!P1 IMAD.MOV.U32 R14, RZ, RZ, R12.reuse ;  /* 0x000000ffff0e9224 */ /* 0x100fe200078e000c */
[----:B------:R-:W-:Y:S01]  /*5820*/  @!P1 IADD3 R11, P4, R12, UR20, RZ ;  /* 0x000000140c0b9c10 */ /* 0x000fe2000ff9e0ff */
[----:B------:R-:W-:Y:S01]  /*5830*/  @!P1 IMAD.MOV.U32 R24, RZ, RZ, R12 ;  /* 0x000000ffff189224 */ /* 0x000fe200078e000c */
[----:B------:R-:W-:Y:S01]  /*5840*/  @!P1 LEA R10, P2, R17, R12, 0x6 ;  /* 0x0000000c110a9211 */ /* 0x000fe200078430ff */
[----:B------:R-:W-:Y:S01]  /*5850*/  @!P1 IMAD.MOV.U32 R25, RZ, RZ, R15 ;  /* 0x000000ffff199224 */ /* 0x000fe200078e000f */
[-C--:B------:R-:W-:Y:S01]  /*5860*/  @!P1 LEA.HI.X R9, R2, R15.reuse, R9, 0x5, P3 ;  /* 0x0000000f02099211 */ /* 0x080fe200018f2c09 */
[----:B------:R1:W-:Y:S01]  /*5870*/  @P1 STS.128 [R182+0x4000], RZ ;  /* 0x004000ffb6001388 */ /* 0x0003e20000000c00 */
[----:B------:R-:W-:Y:S01]  /*5880*/  @!P1 IADD3.X R4, R15, UR9, RZ, P4, !PT ;  /* 0x000000090f049c10 */ /* 0x000fe2000a7fe4ff */
[C---:B------:R-:W-:Y:S01]  /*5890*/  @!P1 IMAD.WIDE.U32 R24, R0.reuse, 0x60, R24 ;  /* 0x0000006000189825 */ /* 0x040fe200078e0018 */
[----:B------:R-:W-:-:S02]  /*58a0*/  @!P1 LEA.HI.X R7, R0, R15, R7, 0x6, P2 ;  /* 0x0000000f00079211 */ /* 0x000fc400010f3407 */
[----:B------:R-:W-:Y:S02]  /*58b0*/  @!P1 LEA R20, P3, R10, c[0x0][0x168], 0x1 ;  /* 0x00005a000a149a11 */ /* 0x000fe400078608ff */
[C---:B------:R-:W-:Y:S02]  /*58c0*/  @!P1 LEA R16, P4, R11.reuse, c[0x0][0x168], 0x1 ;  /* 0x00005a000b109a11 */ /* 0x040fe400078808ff */
[----:B------:R-:W-:Y:S02]  /*58d0*/  @!P1 LEA R18, P2, R8, c[0x0][0x168], 0x1 ;  /* 0x00005a0008129a11 */ /* 0x000fe400078408ff */
[----:B------:R-:W-:Y:S01]  /*58e0*/  @!P1 LEA.HI.X R21, R10, c[0x0][0x16c], R7, 0x1, P3 ;  /* 0x00005b000a159a11 */ /* 0x000fe200018f0c07 */
[----:B------:R-:W-:Y:S01]  /*58f0*/  @!P1 IMAD.MOV.U32 R7, RZ, RZ, c[0x0][0x19c] ;  /* 0x00006700ff079624 */ /* 0x000fe200078e00ff */
[----:B------:R-:W-:Y:S01]  /*5900*/  @!P1 LEA.HI.X R17, R11, c[0x0][0x16c], R4, 0x1, P4 ;  /* 0x00005b000b119a11 */ /* 0x000fe200020f0c04 */
[----:B------:R-:W-:Y:S01]  /*5910*/  @!P1 IMAD.MOV.U32 R10, RZ, RZ, R12 ;  /* 0x000000ffff0a9224 */ /* 0x000fe200078e000c */
[----:B------:R-:W-:Y:S01]  /*5920*/  @!P1 LEA.HI.X R19, R8, c[0x0][0x16c], R9, 0x1, P2 ;  /* 0x00005b0008139a11 */ /* 0x000fe200010f0c09 */
[--C-:B------:R-:W-:Y:S01]  /*5930*/  @!P1 IMAD.MOV.U32 R11, RZ, RZ, R15.reuse ;  /* 0x000000ffff0b9224 */ /* 0x100fe200078e000f */
[----:B------:R-:W-:Y:S01]  /*5940*/  @!P1 MOV R4, c[0x0][0x19c] ;  /* 0x0000670000049a02 */ /* 0x000fe20000000f00 */
[----:B------:R-:W-:Y:S01]  /*5950*/  @!P1 IMAD.WIDE.U32 R8, R0, 0x30, R14 ;  /* 0x0000003000089825 */ /* 0x000fe200078e000e */
[----:B------:R-:W-:-:S03]  /*5960*/  @!P1 LEA R22, P2, R12, c[0x0][0x168], 0x1 ;  /* 0x00005a000c169a11 */ /* 0x000fc600078408ff */
[----:B------:R-:W-:Y:S01]  /*5970*/  @!P1 IMAD R7, R7, 0x30, RZ ;  /* 0x0000003007079824 */ /* 0x000fe200078e02ff */
[----:B------:R-:W-:Y:S01]  /*5980*/  @!P1 LEA.HI.X R23, R12, c[0x0][0x16c], R15, 0x1, P2 ;  /* 0x00005b000c179a11 */ /* 0x000fe200010f0c0f */
[----:B------:R-:W-:Y:S01]  /*5990*/  @!P1 IMAD.WIDE.U32 R10, R2, 0x50, R10 ;  /* 0x00000050020a9825 */ /* 0x000fe200078e000a */
[----:B------:R-:W-:Y:S02]  /*59a0*/  @!P1 LEA R30, P4, R8, c[0x0][0x168], 0x1 ;  /* 0x00005a00081e9a11 */ /* 0x000fe400078808ff */
[----:B------:R-:W-:Y:S01]  /*59b0*/  @!P1 IADD3 R7, R7, R9, RZ ;  /* 0x0000000907079210 */ /* 0x000fe20007ffe0ff */
[----:B------:R-:W-:Y:S01]  /*59c0*/  @!P1 IMAD.MOV.U32 R2, RZ, RZ, c[0x0][0x19c] ;  /* 0x00006700ff029624 */ /* 0x000fe200078e00ff */
[----:B------:R-:W-:Y:S01]  /*59d0*/  @!PT LDS RZ, [RZ] ;  /* 0x00000000fffff984 */ /* 0x000fe20000000800 */
[----:B------:R-:W-:Y:S01]  /*59e0*/  @!PT LDS RZ, [RZ] ;  /* 0x00000000fffff984 */ /* 0x000fe20000000800 */
[----:B------:R-:W-:Y:S01]  /*59f0*/  @!PT LDS RZ, [RZ] ;  /* 0x00000000fffff984 */ /* 0x000fe20000000800 */
[----:B------:R1:W-:Y:S01]  /*5a00*/  @!P1 LDGSTS.E.BYPASS.LTC128B.128 [R182+0x4000], [R22.64] ;  /* 0x0400000016b69fae */ /* 0x0003e2000b901d52 */
[----:B------:R-:W-:Y:S01]  /*5a10*/  @!P1 IMAD R4, R4, 0x50, RZ ;  /* 0x0000005004049824 */ /* 0x000fe200078e02ff */
[----:B------:R-:W-:Y:S01]  /*5a20*/  @!P1 LEA R28, P3, R10, c[0x0][0x168], 0x1 ;  /* 0x00005a000a1c9a11 */ /* 0x000fe200078608ff */
[----:B------:R-:W-:Y:S01]  /*5a30*/  @!P1 IMAD R2, R2, 0x60, RZ ;  /* 0x0000006002029824 */ /* 0x000fe200078e02ff */
        /* <DEDUP_REMOVED lines=51> */
.L_x_250:
[----:B------:R-:W-:Y:S05]  /*5d70*/  BSYNC B0 ;  /* 0x0000000000007941 */ /* 0x000fea0003800000 */
.L_x_249:
[----:B------:R-:W0:Y:S02]  /*5d80*/  LDGDEPBAR ;  /* 0x00000000000079af */ /* 0x000e240000000000 */
.L_x_248:
        /* <DEDUP_REMOVED lines=42> */
[----:B--2---:R-:W-:Y:S02]  /*6030*/  FMNMX.FTZ R9, R197, R0, !PT ;  /* 0x00000000c5097209 */ /* 0x004fe40007810000 */
        /* <DEDUP_REMOVED lines=19> */
[----:B------:R-:W-:Y:S01]  /*6170*/  FMNMX.FTZ R7, R208, R7, !PT ;  /* 0x00000007d0077209 */ /* 0x000fe20007810000 */
[----:B------:R-:W2:Y:S01]  /*6180*/  SHFL.BFLY PT, R11, R4, 0x2, 0x1f ;  /* 0x0c401f00040b7f89 */ /* 0x000ea200000e0000 */
        /* <DEDUP_REMOVED lines=12> */
[----:B--2---:R-:W-:Y:S02]  /*6250*/  FMNMX.FTZ R11, R4, R11, !PT ;  /* 0x0000000b040b7209 */ /* 0x004fe40007810000 */
        /* <DEDUP_REMOVED lines=16> */
[----:B------:R-:W3:Y:S01]  /*6360*/  SHFL.BFLY PT, R2, R7, 0x2, 0x1f ;  /* 0x0c401f0007027f89 */ /* 0x000ee200000e0000 */
[----:B--2---:R-:W-:-:S02]  /*6370*/  FMNMX.FTZ R68, R11, R68, !PT ;  /* 0x000000440b447209 */ /* 0x004fc40007810000 */
[----:B------:R-:W-:Y:S02]  /*6380*/  FMNMX.FTZ R11, R107, R0, !PT ;  /* 0x000000006b0b7209 */ /* 0x000fe40007810000 */
[----:B------:R-:W-:Y:S01]  /*6390*/  FMNMX.FTZ R9, R164, R9, !PT ;  /* 0x00000009a4097209 */ /* 0x000fe20007810000 */
[----:B------:R-:W-:Y:S01]  /*63a0*/  FMUL.FTZ R204, R68, c[0x0][0x23c] ;  /* 0x00008f0044cc7a20 */ /* 0x000fe20000410000 */
        /* <DEDUP_REMOVED lines=10> */
[----:B---3--:R-:W-:Y:S02]  /*6450*/  FMNMX.FTZ R2, R7, R2, !PT ;  /* 0x0000000207027209 */ /* 0x008fe40007810000 */
[----:B------:R-:W-:Y:S02]  /*6460*/  FMNMX.FTZ R11, R58, R11, !PT ;  /* 0x0000000b3a0b7209 */ /* 0x000fe40007810000 */
[----:B------:R-:W-:Y:S01]  /*6470*/  FMNMX.FTZ R7, R89, R0, !PT ;  /* 0x0000000059077209 */ /* 0x000fe20007810000 */
[----:B------:R-:W2:Y:S01]  /*6480*/  SHFL.BFLY PT, R9, R2, 0x1, 0x1f ;  /* 0x0c201f0002097f89 */ /* 0x000ea200000e0000 */
[----:B------:R-:W-:Y:S02]  /*6490*/  FMNMX.FTZ R11, R228, R11, !PT ;  /* 0x0000000be40b7209 */ /* 0x000fe40007810000 */
[----:B------:R-:W-:Y:S02]  /*64a0*/  FMNMX.FTZ R0, R86, R7, !PT ;  /* 0x0000000756007209 */ /* 0x000fe40007810000 */
[----:B------:R-:W-:-:S02]  /*64b0*/  FMNMX.FTZ R11, R60, R11, !PT ;  /* 0x0000000b3c0b7209 */ /* 0x000fc40007810000 */
[----:B------:R-:W-:Y:S01]  /*64c0*/  SHF.L.U32 R252, R252, 0x1, RZ ;  /* 0x00000001fcfc7819 */ /* 0x000fe200000006ff */
[----:B------:R-:W3:Y:S01]  /*64d0*/  SHFL.BFLY PT, R7, R0, 0x2, 0x1f ;  /* 0x0c401f0000077f89 */ /* 0x000ee200000e0000 */
[----:B------:R-:W-:Y:S02]  /*64e0*/  FMNMX.FTZ R11, R234, R11, !PT ;  /* 0x0000000bea0b7209 */ /* 0x000fe40007810000 */
[-C--:B------:R-:W-:Y:S01]  /*64f0*/  LEA R249, R5, R252.reuse, 0x1 ;  /* 0x000000fc05f97211 */ /* 0x080fe200078e08ff */
[----:B------:R-:W-:Y:S01]  /*6500*/  LDSM.16.MT88.4 R144, [R252+0x8000] ;  /* 0x00800000fc90783b */ /* 0x000fe20000004200 */
[----:B------:R-:W-:Y:S02]  /*6510*/  FMNMX.FTZ R11, R224, R11, !PT ;  /* 0x0000000be00b7209 */ /* 0x000fe40007810000 */
[----:B------:R-:W-:Y:S01]  /*6520*/  LEA R250, R3, R252, 0x1 ;  /* 0x000000fc03fa7211 */ /* 0x000fe200078e08ff */
[----:B-1----:R-:W-:Y:S01]  /*6530*/  LDSM.16.MT88.4 R24, [R252+0x8800] ;  /* 0x00880000fc18783b */ /* 0x002fe20000004200 */
[----:B------:R-:W-:-:S02]  /*6540*/  FMNMX.FTZ R11, R232, R11, !PT ;  /* 0x0000000be80b7209 */ /* 0x000fc40007810000 */
[----:B------:R-:W-:Y:S01]  /*6550*/  LEA R248, R3, R249, 0x1 ;  /* 0x000000f903f87211 */ /* 0x000fe200078e08ff */
[----:B------:R-:W-:Y:S01]  /*6560*/  LDSM.16.MT88.4 R16, [R250+0x8800] ;  /* 0x00880000fa10783b */ /* 0x000fe20000004200 */
[----:B------:R-:W-:Y:S02]  /*6570*/  FMNMX.FTZ R11, R222, R11, !PT ;  /* 0x0000000bde0b7209 */ /* 0x000fe40007810000 */
[----:B------:R-:W-:Y:S01]  /*6580*/  FSETP.NEU.FTZ.AND P1, PT, R68, -INF , PT ;  /* 0xff8000004400780b */ /* 0x000fe20003f3d000 */
[----:B------:R-:W-:Y:S01]  /*6590*/  LDSM.16.MT88.4 R20, [R248+0x8000] ;  /* 0x00800000f814783b */ /* 0x000fe20000004200 */
[----:B------:R-:W-:Y:S02]  /*65a0*/  FMNMX.FTZ R4, R230, R11, !PT ;  /* 0x0000000be6047209 */ /* 0x000fe40007810000 */
[----:B--2---:R-:W-:Y:S01]  /*65b0*/  FMNMX.FTZ R2, R2, R9, !PT ;  /* 0x0000000902027209 */ /* 0x004fe20007810000 */
[----:B------:R-:W-:Y:S01]  /*65c0*/  LDSM.16.MT88.4 R12, [R249+0x8800] ;  /* 0x00880000f90c783b */ /* 0x000fe20000004200 */
[----:B------:R-:W-:-:S02]  /*65d0*/  FMNMX.FTZ R9, R111, R4, !PT ;  /* 0x000000046f097209 */ /* 0x000fc40007810000 */
[----:B------:R-:W-:Y:S01]  /*65e0*/  FSEL R204, R204, RZ, P1 ;  /* 0x000000ffcccc7208 */ /* 0x000fe20000800000 */
[----:B------:R-:W-:Y:S01]  /*65f0*/  FMUL.FTZ R115, R2, c[0x0][0x23c] ;  /* 0x00008f0002737a20 */ /* 0x000fe20000410000 */
[----:B---3--:R-:W-:Y:S02]  /*6600*/  FMNMX.FTZ R0, R0, R7, !PT ;  /* 0x0000000700007209 */ /* 0x008fe40007810000 */
[----:B------:R-:W-:Y:S01]  /*6610*/  FMNMX.FTZ R4, R110, R9, !PT ;  /* 0x000000096e047209 */ /* 0x000fe20007810000 */
[--C-:B------:R-:W-:Y:S01]  /*6620*/  FFMA.FTZ R44, R113, c[0x0][0x23c], -R204.reuse ;  /* 0x00008f00712c7a23 */ /* 0x100fe200000108cc */
[----:B------:R-:W-:Y:S01]  /*6630*/  FSETP.NEU.FTZ.AND P1, PT, R2, -INF , PT ;  /* 0xff8000000200780b */ /* 0x000fe20003f3d000 */
[----:B------:R-:W1:Y:S01]  /*6640*/  SHFL.BFLY PT, R7, R0, 0x1, 0x1f ;  /* 0x0c201f0000077f89 */ /* 0x000e6200000e0000 */
[----:B------:R-:W-:Y:S01]  /*6650*/  FMNMX.FTZ R9, R109, R4, !PT ;  /* 0x000000046d097209 */ /* 0x000fe20007810000 */
[--C-:B------:R-:W-:Y:S01]  /*6660*/  FFMA.FTZ R118, R163, c[0x0][0x23c], -R204.reuse ;  /* 0x00008f00a3767a23 */ /* 0x100fe200000108cc */
[----:B------:R-:W-:Y:S01]  /*6670*/  FSEL R115, R115, RZ, P1 ;  /* 0x000000ff73737208 */ /* 0x000fe20000800000 */
[--C-:B------:R-:W-:Y:S01]  /*6680*/  FFMA.FTZ R117, R160, c[0x0][0x23c], -R204.reuse ;  /* 0x00008f00a0757a23 */ /* 0x100fe200000108cc */
[----:B------:R-:W-:Y:S01]  /*6690*/  FMNMX.FTZ R4, R108, R9, !PT ;  /* 0x000000096c047209 */ /* 0x000fe20007810000 */
[----:B------:R-:W-:Y:S01]  /*66a0*/  FFMA.FTZ R116, R175, c[0x0][0x23c], -R204 ;  /* 0x00008f00af747a23 */ /* 0x000fe200000108cc */
[----:B------:R-:W-:Y:S01]  /*66b0*/  MUFU.EX2 R44, R44 ;  /* 0x0000002c002c7308 */ /* 0x000fe20000000800 */
[--C-:B------:R-:W-:Y:S01]  /*66c0*/  FFMA.FTZ R114, R158, c[0x0][0x23c], -R115.reuse ;  /* 0x00008f009e727a23 */ /* 0x100fe20000010873 */
[----:B------:R-:W-:Y:S01]  /*66d0*/  FMNMX.FTZ R9, R105, R4, !PT ;  /* 0x0000000469097209 */ /* 0x000fe20007810000 */
[----:B------:R-:W-:-:S02]  /*66e0*/  FFMA.FTZ R113, R159, c[0x0][0x23c], -R115 ;  /* 0x00008f009f717a23 */ /* 0x000fc40000010873 */
[--C-:B------:R-:W-:Y:S01]  /*66f0*/  FFMA.FTZ R76, R162, c[0x0][0x23c], -R115.reuse ;  /* 0x00008f00a24c7a23 */ /* 0x100fe20000010873 */
[----:B------:R-:W-:Y:S01]  /*6700*/  FMNMX.FTZ R4, R102, R9, !PT ;  /* 0x0000000966047209 */ /* 0x000fe20007810000 */
[--C-:B------:R-:W-:Y:S01]  /*6710*/  FFMA.FTZ R77, R48, c[0x0][0x23c], -R115.reuse ;  /* 0x00008f00304d7a23 */ /* 0x100fe20000010873 */
[----:B------:R-:W-:Y:S01]  /*6720*/  MUFU.EX2 R114, R114 ;  /* 0x0000007200727308 */ /* 0x000fe20000000800 */
[--C-:B------:R-:W-:Y:S01]  /*6730*/  FFMA.FTZ R79, R179, c[0x0][0x23c], -R204.reuse ;  /* 0x00008f00b34f7a23 */ /* 0x100fe200000108cc */
[----:B------:R-:W-:Y:S01]  /*6740*/  FMNMX.FTZ R9, R99, R4, !PT ;  /* 0x0000000463097209 */ /* 0x000fe20007810000 */
[--C-:B------:R-:W-:Y:S02]  /*6750*/  FFMA.FTZ R75, R176, c[0x0][0x23c], -R115.reuse ;  /* 0x00008f00b04b7a23 */ /* 0x100fe40000010873 */
[--C-:B------:R-:W-:Y:S01]  /*6760*/  FFMA.FTZ R72, R168, c[0x0][0x23c], -R115.reuse ;  /* 0x00008f00a8487a23 */ /* 0x100fe20000010873 */
[----:B------:R-:W-:Y:S01]  /*6770*/  FMNMX.FTZ R4, R96, R9, !PT ;  /* 0x0000000960047209 */ /* 0x000fe20007810000 */
[--C-:B------:R-:W-:Y:S01]  /*6780*/  FFMA.FTZ R48, R172, c[0x0][0x23c], -R115.reuse ;  /* 0x00008f00ac307a23 */ /* 0x100fe20000010873 */
[----:B------:R-:W2:Y:S01]  /*6790*/  MUFU.EX2 R113, R113 ;  /* 0x0000007100717308 */ /* 0x000ea20000000800 */
[----:B-1----:R-:W-:Y:S01]  /*67a0*/  FMNMX.FTZ R0, R0, R7, !PT ;  /* 0x0000000700007209 */ /* 0x002fe20007810000 */
[----:B------:R-:W-:Y:S01]  /*67b0*/  LDSM.16.MT88.4 R8, [R248+0x8800] ;  /* 0x00880000f808783b */ /* 0x000fe20000004200 */
[----:B------:R-:W-:Y:S01]  /*67c0*/  FMNMX.FTZ R7, R93, R4, !PT ;  /* 0x000000045d077209 */ /* 0x000fe20007810000 */
[----:B------:R-:W-:Y:S01]  /*67d0*/  FFMA.FTZ R47, R174, c[0x0][0x23c], -R115 ;  /* 0x00008f00ae2f7a23 */ /* 0x000fe20000010873 */
[C---:B------:R-:W-:Y:S01]  /*67e0*/  FSETP.NEU.FTZ.AND P1, PT, R0.reuse, -INF , PT ;  /* 0xff8000000000780b */ /* 0x040fe20003f3d000 */
[----:B------:R-:W-:Y:S01]  /*67f0*/  FMUL.FTZ R112, R0, c[0x0][0x23c] ;  /* 0x00008f0000707a20 */ /* 0x000fe20000410000 */
[----:B------:R-:W-:Y:S01]  /*6800*/  FMNMX.FTZ R4, R90, R7, !PT ;  /* 0x000000075a047209 */ /* 0x000fe20007810000 */
[----:B------:R-:W-:Y:S01]  /*6810*/  MUFU.EX2 R77, R77 ;  /* 0x0000004d004d7308 */ /* 0x000fe20000000800 */
[----:B------:R-:W-:-:S02]  /*6820*/  FFMA.FTZ R78, R181, c[0x0][0x23c], -R204 ;  /* 0x00008f00b54e7a23 */ /* 0x000fc400000108cc */
[----:B------:R-:W-:Y:S01]  /*6830*/  FMNMX.FTZ R7, R87, R4, !PT ;  /* 0x0000000457077209 */ /* 0x000fe20007810000 */
[--C-:B------:R-:W-:Y:S01]  /*6840*/  FFMA.FTZ R69, R183, c[0x0][0x23c], -R204.reuse ;  /* 0x00008f00b7457a23 */ /* 0x100fe200000108cc */
[----:B------:R-:W-:Y:S01]  /*6850*/  FSEL R112, R112, RZ, P1 ;  /* 0x000000ff70707208 */ /* 0x000fe20000800000 */
[----:B------:R-:W-:Y:S01]  /*6860*/  FFMA.FTZ R67, R185, c[0x0][0x23c], -R204 ;  /* 0x00008f00b9437a23 */ /* 0x000fe200000108cc */
[----:B------:R-:W-:Y:S01]  /*6870*/  FMNMX.FTZ R4, R84, R7, !PT ;  /* 0x0000000754047209 */ /* 0x000fe20007810000 */
[----:B------:R-:W1:Y:S01]  /*6880*/  MUFU.EX2 R76, R76 ;  /* 0x0000004c004c7308 */ /* 0x000e620000000800 */
[----:B--2---:R-:W-:Y:S01]  /*6890*/  F2FP.PACK_AB R192, R113, R114 ;  /* 0x0000007271c0723e */ /* 0x004fe200000000ff */
[--C-:B------:R-:W-:Y:S02]  /*68a0*/  FFMA.FTZ R119, R156, c[0x0][0x23c], -R112.reuse ;  /* 0x00008f009c777a23 */ /* 0x100fe40000010870 */
[----:B------:R-:W2:Y:S01]  /*68b0*/  SHFL.BFLY PT, R7, R4, 0x2, 0x1f ;  /* 0x0c401f0004077f89 */ /* 0x000ea200000e0000 */
[----:B------:R-:W-:-:S02]  /*68c0*/  FFMA.FTZ R80, R161, c[0x0][0x23c], -R112 ;  /* 0x00008f00a1507a23 */ /* 0x000fc40000010870 */
[--C-:B------:R-:W-:Y:S01]  /*68d0*/  FFMA.FTZ R120, R155, c[0x0][0x23c], -R112.reuse ;  /* 0x00008f009b787a23 */ /* 0x100fe20000010870 */
[----:B------:R-:W-:Y:S01]  /*68e0*/  LDSM.16.MT88.4 R156, [R250+0x8000] ;  /* 0x00800000fa9c783b */ /* 0x000fe20000004200 */
[--C-:B------:R-:W-:Y:S01]  /*68f0*/  FFMA.FTZ R81, R169, c[0x0][0x23c], -R112.reuse ;  /* 0x00008f00a9517a23 */ /* 0x100fe20000010870 */
[----:B------:R-:W-:Y:S01]  /*6900*/  MUFU.EX2 R119, R119 ;  /* 0x0000007700777308 */ /* 0x000fe20000000800 */
[--C-:B------:R-:W-:Y:S01]  /*6910*/  FFMA.FTZ R71, R49, c[0x0][0x23c], -R112.reuse ;  /* 0x00008f0031477a23 */ /* 0x100fe20000010870 */
[----:B------:R-:W-:Y:S01]  /*6920*/  LDSM.16.MT88.4 R160, [R249+0x8000] ;  /* 0x00800000f9a0783b */ /* 0x000fe20000004200 */
[--C-:B------:R-:W-:Y:S02]  /*6930*/  FFMA.FTZ R70, R167, c[0x0][0x23c], -R112.reuse ;  /* 0x00008f00a7467a23 */ /* 0x100fe40000010870 */
[--C-:B------:R-:W-:Y:S01]  /*6940*/  FFMA.FTZ R46, R165, c[0x0][0x23c], -R112.reuse ;  /* 0x00008f00a52e7a23 */ /* 0x100fe20000010870 */
[----:B-1----:R-:W-:Y:S01]  /*6950*/  F2FP.PACK_AB R194, R76, R77 ;  /* 0x0000004d4cc2723e */ /* 0x002fe200000000ff */
[----:B------:R-:W-:Y:S01]  /*6960*/  FFMA.FTZ R45, R43, c[0x0][0x23c], -R112 ;  /* 0x00008f002b2d7a23 */ /* 0x000fe20000010870 */
[----:B------:R-:W1:Y:S01]  /*6970*/  MUFU.EX2 R120, R120 ;  /* 0x0000007800787308 */ /* 0x000e620000000800 */
[----:B------:R-:W-:-:S02]  /*6980*/  FFMA.FTZ R38, R41, c[0x0][0x23c], -R204 ;  /* 0x00008f0029267a23 */ /* 0x000fc400000108cc */
[--C-:B------:R-:W-:Y:S02]  /*6990*/  FFMA.FTZ R43, R33, c[0x0][0x23c], -R204.reuse ;  /* 0x00008f00212b7a23 */ /* 0x100fe400000108cc */
[--C-:B------:R-:W-:Y:S02]  /*69a0*/  FFMA.FTZ R41, R40, c[0x0][0x23c], -R115.reuse ;  /* 0x00008f0028297a23 */ /* 0x100fe40000010873 */
[----:B------:R-:W-:Y:S01]  /*69b0*/  FFMA.FTZ R39, R37, c[0x0][0x23c], -R204 ;  /* 0x00008f0025277a23 */ /* 0x000fe200000108cc */
[----:B------:R-:W-:Y:S01]  /*69c0*/  MUFU.EX2 R80, R80 ;  /* 0x0000005000507308 */ /* 0x000fe20000000800 */
[----:B------:R-:W-:Y:S01]  /*69d0*/  FFMA.FTZ R40, R35, c[0x0][0x23c], -R112 ;  /* 0x00008f0023287a23 */ /* 0x000fe20000010870 */
[----:B--2---:R-:W-:Y:S01]  /*69e0*/  FMNMX.FTZ R3, R4, R7, !PT ;  /* 0x0000000704037209 */ /* 0x004fe20007810000 */
[----:B------:R-:W-:Y:S02]  /*69f0*/  FFMA.FTZ R34, R237, c[0x0][0x23c], -R204 ;  /* 0x00008f00ed227a23 */ /* 0x000fe400000108cc */
[----:B------:R-:W-:-:S02]  /*6a00*/  FFMA.FTZ R31, R238, c[0x0][0x23c], -R115 ;  /* 0x00008f00ee1f7a23 */ /* 0x000fc40000010873 */
[----:B------:R-:W2:Y:S01]  /*6a10*/  SHFL.BFLY PT, R4, R3, 0x1, 0x1f ;  /* 0x0c201f0003047f89 */ /* 0x000ea200000e0000 */
[----:B------:R-:W3:Y:S01]  /*6a20*/  MUFU.EX2 R81, R81 ;  /* 0x0000005100517308 */ /* 0x000ee20000000800 */
[----:B-1----:R-:W-:Y:S01]  /*6a30*/  F2FP.PACK_AB R193, R119, R120 ;  /* 0x0000007877c1723e */ /* 0x002fe200000000ff */
[----:B------:R-:W-:Y:S02]  /*6a40*/  FFMA.FTZ R30, R236, c[0x0][0x23c], -R115 ;  /* 0x00008f00ec1e7a23 */ /* 0x000fe40000010873 */
[--C-:B------:R-:W-:Y:S02]  /*6a50*/  FFMA.FTZ R35, R65, c[0x0][0x23c], -R112.reuse ;  /* 0x00008f0041237a23 */ /* 0x100fe40000010870 */
[--C-:B------:R-:W-:Y:S02]  /*6a60*/  FFMA.FTZ R29, R233, c[0x0][0x23c], -R112.reuse ;  /* 0x00008f00e91d7a23 */ /* 0x100fe40000010870 */
[----:B------:R-:W-:Y:S01]  /*6a70*/  MUFU.EX2 R118, R118 ;  /* 0x0000007600767308 */ /* 0x000fe20000000800 */
[----:B------:R-:W-:-:S02]  /*6a80*/  FFMA.FTZ R28, R235, c[0x0][0x23c], -R112 ;  /* 0x00008f00eb1c7a23 */ /* 0x000fc40000010870 */
[--C-:B------:R-:W-:Y:S02]  /*6a90*/  FFMA.FTZ R65, R59, c[0x0][0x23c], -R204.reuse ;  /* 0x00008f003b417a23 */ /* 0x100fe400000108cc */
[----:B------:R-:W-:Y:S02]  /*6aa0*/  FFMA.FTZ R63, R61, c[0x0][0x23c], -R204 ;  /* 0x00008f003d3f7a23 */ /* 0x000fe400000108cc */
[--C-:B------:R-:W-:Y:S01]  /*6ab0*/  FFMA.FTZ R53, R53, c[0x0][0x23c], -R112.reuse ;  /* 0x00008f0035357a23 */ /* 0x100fe20000010870 */
[----:B------:R-:W1:Y:S01]  /*6ac0*/  MUFU.EX2 R117, R117 ;  /* 0x0000007500757308 */ /* 0x000e620000000800 */
[----:B---3--:R-:W-:Y:S01]  /*6ad0*/  F2FP.PACK_AB R195, R81, R80 ;  /* 0x0000005051c3723e */ /* 0x008fe200000000ff */
[--C-:B------:R-:W-:Y:S02]  /*6ae0*/  FFMA.FTZ R220, R220, c[0x0][0x23c], -R115.reuse ;  /* 0x00008f00dcdc7a23 */ /* 0x100fe40000010873 */
[--C-:B------:R-:W-:Y:S02]  /*6af0*/  FFMA.FTZ R215, R215, c[0x0][0x23c], -R112.reuse ;  /* 0x00008f00d7d77a23 */ /* 0x100fe40000010870 */
[----:B------:R-:W-:Y:S01]  /*6b00*/  FFMA.FTZ R213, R213, c[0x0][0x23c], -R112 ;  /* 0x00008f00d5d57a23 */ /* 0x000fe20000010870 */
[----:B--2---:R-:W-:Y:S01]  /*6b10*/  FMNMX.FTZ R3, R3, R4, !PT ;  /* 0x0000000403037209 */ /* 0x004fe20007810000 */
[----:B------:R-:W-:Y:S01]  /*6b20*/  MUFU.EX2 R116, R116 ;  /* 0x0000007400747308 */ /* 0x000fe20000000800 */
[----:B------:R-:W-:Y:S01]  /*6b30*/  HMMA.16816.F32 R140, R192, R144, RZ ;  /* 0x00000090c08c723c */ /* 0x000fe200000018ff */
[----:B------:R-:W-:Y:S01]  /*6b40*/  FFMA.FTZ R212, R212, c[0x0][0x23c], -R115 ;  /* 0x00008f00d4d47a23 */ /* 0x000fe20000010873 */
[C---:B------:R-:W-:Y:S01]  /*6b50*/  FSETP.NEU.FTZ.AND P1, PT, R3.reuse, -INF , PT ;  /* 0xff8000000300780b */ /* 0x040fe20003f3d000 */
[----:B------:R-:W-:-:S02]  /*6b60*/  FMUL.FTZ R123, R3, c[0x0][0x23c] ;  /* 0x00008f00037b7a20 */ /* 0x000fc40000410000 */
[----:B------:R-:W-:Y:S02]  /*6b70*/  FFMA.FTZ R208, R208, c[0x0][0x23c], -R115 ;  /* 0x00008f00d0d07a23 */ /* 0x000fe40000010873 */
[----:B------:R-:W2:Y:S01]  /*6b80*/  MUFU.EX2 R79, R79 ;  /* 0x0000004f004f7308 */ /* 0x000ea20000000800 */
[----:B------:R-:W-:Y:S01]  /*6b90*/  FSEL R123, R123, RZ, P1 ;  /* 0x000000ff7b7b7208 */ /* 0x000fe20000800000 */
[C---:B------:R-:W-:Y:S01]  /*6ba0*/  HMMA.16816.F32 R168, R192.reuse, R156, RZ ;  /* 0x0000009cc0a8723c */ /* 0x040fe200000018ff */
[----:B-1----:R-:W-:Y:S01]  /*6bb0*/  F2FP.PACK_AB R176, R117, R118 ;  /* 0x0000007675b0723e */ /* 0x002fe200000000ff */
[----:B------:R-:W-:Y:S02]  /*6bc0*/  FFMA.FTZ R209, R209, c[0x0][0x23c], -R112 ;  /* 0x00008f00d1d17a23 */ /* 0x000fe40000010870 */
[--C-:B------:R-:W-:Y:S02]  /*6bd0*/  FFMA.FTZ R121, R83, c[0x0][0x23c], -R123.reuse ;  /* 0x00008f0053797a23 */ /* 0x100fe4000001087b */
[--C-:B------:R-:W-:Y:S01]  /*6be0*/  FFMA.FTZ R83, R82, c[0x0][0x23c], -R123.reuse ;  /* 0x00008f0052537a23 */ /* 0x100fe2000001087b */
[----:B------:R-:W-:Y:S01]  /*6bf0*/  MUFU.EX2 R75, R75 ;  /* 0x0000004b004b7308 */ /* 0x000fe20000000800 */
[--C-:B------:R-:W-:Y:S01]  /*6c00*/  FFMA.FTZ R122, R6, c[0x0][0x23c], -R123.reuse ;  /* 0x00008f00067a7a23 */ /* 0x100fe2000001087b */
[----:B------:R-:W-:Y:S01]  /*6c10*/  HMMA.16816.F32 R180, R192, R160, RZ ;  /* 0x000000a0c0b4723c */ /* 0x000fe200000018ff */
[----:B------:R-:W-:-:S02]  /*6c20*/  FFMA.FTZ R82, R152, c[0x0][0x23c], -R123 ;  /* 0x00008f0098527a23 */ /* 0x000fc4000001087b */
[--C-:B------:R-:W-:Y:S01]  /*6c30*/  FFMA.FTZ R74, R154, c[0x0][0x23c], -R123.reuse ;  /* 0x00008f009a4a7a23 */ /* 0x100fe2000001087b */
[----:B--2---:R-:W-:Y:S02]  /*6c40*/  F2FP.PACK_AB R178, R79, R116 ;  /* 0x000000744fb2723e */ /* 0x004fe400000000ff */
[----:B------:R-:W-:Y:S01]  /*6c50*/  MUFU.EX2 R122, R122 ;  /* 0x0000007a007a7308 */ /* 0x000fe20000000800 */
[--C-:B------:R-:W-:Y:S01]  /*6c60*/  FFMA.FTZ R73, R42, c[0x0][0x23c], -R123.reuse ;  /* 0x00008f002a497a23 */ /* 0x100fe2000001087b */
[C---:B------:R-:W-:Y:S01]  /*6c70*/  HMMA.16816.F32 R188, R192.reuse, R20, RZ ;  /* 0x00000014c0bc723c */ /* 0x040fe200000018ff */
[--C-:B------:R-:W-:Y:S02]  /*6c80*/  FFMA.FTZ R50, R164, c[0x0][0x23c], -R123.reuse ;  /* 0x00008f00a4327a23 */ /* 0x100fe4000001087b */
[--C-:B------:R-:W-:Y:S02]  /*6c90*/  FFMA.FTZ R49, R166, c[0x0][0x23c], -R123.reuse ;  /* 0x00008f00a6317a23 */ /* 0x100fe4000001087b */
[--C-:B------:R-:W-:Y:S01]  /*6ca0*/  FFMA.FTZ R42, R32, c[0x0][0x23c], -R123.reuse ;  /* 0x00008f00202a7a23 */ /* 0x100fe2000001087b */
[----:B------:R-:W1:Y:S01]  /*6cb0*/  MUFU.EX2 R121, R121 ;  /* 0x0000007900797308 */ /* 0x000e620000000800 */
[--C-:B------:R-:W-:Y:S01]  /*6cc0*/  FFMA.FTZ R33, R36, c[0x0][0x23c], -R123.reuse ;  /* 0x00008f0024217a23 */ /* 0x100fe2000001087b */
[----:B------:R-:W-:Y:S01]  /*6cd0*/  HMMA.16816.F32 R148, R192, R146, RZ ;  /* 0x00000092c094723c */ /* 0x000fe200000018ff */
[----:B------:R-:W-:-:S02]  /*6ce0*/  FFMA.FTZ R37, R66, c[0x0][0x23c], -R123 ;  /* 0x00008f0042257a23 */ /* 0x000fc4000001087b */
[----:B------:R-:W-:Y:S02]  /*6cf0*/  FFMA.FTZ R32, R240, c[0x0][0x23c], -R123 ;  /* 0x00008f00f0207a23 */ /* 0x000fe4000001087b */
[--C-:B------:R-:W-:Y:S01]  /*6d00*/  FFMA.FTZ R36, R64, c[0x0][0x23c], -R115.reuse ;  /* 0x00008f0040247a23 */ /* 0x100fe20000010873 */
[----:B------:R-:W-:Y:S01]  /*6d10*/  MUFU.EX2 R83, R83 ;  /* 0x0000005300537308 */ /* 0x000fe20000000800 */
[--C-:B------:R-:W-:Y:S01]  /*6d20*/  FFMA.FTZ R64, R57, c[0x0][0x23c], -R204.reuse ;  /* 0x00008f0039407a23 */ /* 0x100fe200000108cc */
[C---:B------:R-:W-:Y:S01]  /*6d30*/  HMMA.16816.F32 R172, R192.reuse, R158, RZ ;  /* 0x0000009ec0ac723c */ /* 0x040fe200000018ff */
[----:B------:R-:W-:Y:S02]  /*6d40*/  FFMA.FTZ R57, R56, c[0x0][0x23c], -R115 ;  /* 0x00008f0038397a23 */ /* 0x000fe40000010873 */
[----:B------:R-:W-:Y:S02]  /*6d50*/  FFMA.FTZ R62, R58, c[0x0][0x23c], -R123 ;  /* 0x00008f003a3e7a23 */ /* 0x000fe4000001087b */
[----:B------:R-:W-:Y:S01]  /*6d60*/  FFMA.FTZ R56, R54, c[0x0][0x23c], -R115 ;  /* 0x00008f0036387a23 */ /* 0x000fe20000010873 */
[----:B------:R-:W2:Y:S01]  /*6d70*/  MUFU.EX2 R82, R82 ;  /* 0x0000005200527308 */ /* 0x000ea20000000800 */
[----:B-1----:R-:W-:Y:S01]  /*6d80*/  F2FP.PACK_AB R177, R121, R122 ;  /* 0x0000007a79b1723e */ /* 0x002fe200000000ff */
[----:B------:R-:W-:Y:S01]  /*6d90*/  HMMA.16816.F32 R184, R192, R162, RZ ;  /* 0x000000a2c0b8723c */ /* 0x000fe200000018ff */
[----:B------:R-:W-:-:S02]  /*6da0*/  FFMA.FTZ R66, R55, c[0x0][0x23c], -R204 ;  /* 0x00008f0037427a23 */ /* 0x000fc400000108cc */
[----:B------:R-:W-:Y:S02]  /*6db0*/  FFMA.FTZ R58, R52, c[0x0][0x23c], -R115 ;  /* 0x00008f00343a7a23 */ /* 0x000fe40000010873 */
[--C-:B------:R-:W-:Y:S01]  /*6dc0*/  FFMA.FTZ R54, R51, c[0x0][0x23c], -R112.reuse ;  /* 0x00008f0033367a23 */ /* 0x100fe20000010870 */
[----:B------:R-:W1:Y:S01]  /*6dd0*/  MUFU.EX2 R72, R72 ;  /* 0x0000004800487308 */ /* 0x000e620000000800 */
[--C-:B------:R-:W-:Y:S01]  /*6de0*/  FFMA.FTZ R61, R228, c[0x0][0x23c], -R123.reuse ;  /* 0x00008f00e43d7a23 */ /* 0x100fe2000001087b */
[----:B------:R-:W-:Y:S01]  /*6df0*/  HMMA.16816.F32 R192, R192, R22, RZ ;  /* 0x00000016c0c0723c */ /* 0x000fe200000018ff */
[--C-:B------:R-:W-:Y:S02]  /*6e00*/  FFMA.FTZ R60, R60, c[0x0][0x23c], -R123.reuse ;  /* 0x00008f003c3c7a23 */ /* 0x100fe4000001087b */
[----:B------:R-:W-:Y:S02]  /*6e10*/  FFMA.FTZ R59, R234, c[0x0][0x23c], -R123 ;  /* 0x00008f00ea3b7a23 */ /* 0x000fe4000001087b */
[----:B------:R-:W-:Y:S01]  /*6e20*/  FFMA.FTZ R55, R226, c[0x0][0x23c], -R115 ;  /* 0x00008f00e2377a23 */ /* 0x000fe20000010873 */
[----:B--2---:R-:W-:Y:S01]  /*6e30*/  F2FP.PACK_AB R179, R82, R83 ;  /* 0x0000005352b3723e */ /* 0x004fe200000000ff */
[----:B------:R-:W-:Y:S01]  /*6e40*/  MUFU.EX2 R48, R48 ;  /* 0x0000003000307308 */ /* 0x000fe20000000800 */
[----:B------:R-:W-:-:S02]  /*6e50*/  FFMA.FTZ R52, R225, c[0x0][0x23c], -R112 ;  /* 0x00008f00e1347a23 */ /* 0x000fc40000010870 */
[----:B------:R-:W-:Y:S02]  /*6e60*/  FFMA.FTZ R51, R227, c[0x0][0x23c], -R112 ;  /* 0x00008f00e3337a23 */ /* 0x000fe40000010870 */
[--C-:B------:R-:W-:Y:S01]  /*6e70*/  FFMA.FTZ R226, R219, c[0x0][0x23c], -R204.reuse ;  /* 0x00008f00dbe27a23 */ /* 0x100fe200000108cc */
[C---:B------:R-:W-:Y:S01]  /*6e80*/  HMMA.16816.F32 R132, R176.reuse, R144, RZ ;  /* 0x00000090b084723c */ /* 0x040fe200000018ff */
[----:B-1----:R-:W-:Y:S01]  /*6e90*/  F2FP.PACK_AB R4, R72, R75 ;  /* 0x0000004b4804723e */ /* 0x002fe200000000ff */
[----:B------:R-:W1:Y:S01]  /*6ea0*/  MUFU.EX2 R47, R47 ;  /* 0x0000002f002f7308 */ /* 0x000e620000000800 */
[--C-:B------:R-:W-:Y:S02]  /*6eb0*/  FFMA.FTZ R225, R217, c[0x0][0x23c], -R204.reuse ;  /* 0x00008f00d9e17a23 */ /* 0x100fe400000108cc */
[--C-:B------:R-:W-:Y:S02]  /*6ec0*/  FFMA.FTZ R219, R218, c[0x0][0x23c], -R115.reuse ;  /* 0x00008f00dadb7a23 */ /* 0x100fe40000010873 */
[--C-:B------:R-:W-:Y:S01]  /*6ed0*/  FFMA.FTZ R228, R223, c[0x0][0x23c], -R204.reuse ;  /* 0x00008f00dfe47a23 */ /* 0x100fe200000108cc */
[----:B------:R-:W-:Y:S01]  /*6ee0*/  HMMA.16816.F32 R136, R176, R156, RZ ;  /* 0x0000009cb088723c */ /* 0x000fe200000018ff */
[----:B------:R-:W-:Y:S01]  /*6ef0*/  FFMA.FTZ R227, R221, c[0x0][0x23c], -R204 ;  /* 0x00008f00dde37a23 */ /* 0x000fe200000108cc */
[----:B------:R-:W-:Y:S01]  /*6f00*/  MUFU.EX2 R71, R71 ;  /* 0x0000004700477308 */ /* 0x000fe20000000800 */
[----:B------:R-:W-:-:S02]  /*6f10*/  FFMA.FTZ R218, R216, c[0x0][0x23c], -R115 ;  /* 0x00008f00d8da7a23 */ /* 0x000fc40000010873 */
[----:B------:R-:W-:Y:S02]  /*6f20*/  FFMA.FTZ R217, R214, c[0x0][0x23c], -R115 ;  /* 0x00008f00d6d97a23 */ /* 0x000fe40000010873 */
[--C-:B------:R-:W-:Y:S01]  /*6f30*/  FFMA.FTZ R224, R224, c[0x0][0x23c], -R123.reuse ;  /* 0x00008f00e0e07a23 */ /* 0x100fe2000001087b */
[C---:B------:R-:W-:Y:S01]  /*6f40*/  HMMA.16816.F32 R152, R176.reuse, R160, RZ ;  /* 0x000000a0b098723c */ /* 0x040fe200000018ff */
[--C-:B------:R-:W-:Y:S01]  /*6f50*/  FFMA.FTZ R223, R232, c[0x0][0x23c], -R123.reuse ;  /* 0x00008f00e8df7a23 */ /* 0x100fe2000001087b */
[----:B------:R-:W2:Y:S01]  /*6f60*/  MUFU.EX2 R70, R70 ;  /* 0x0000004600467308 */ /* 0x000ea20000000800 */
[----:B-1----:R-:W-:Y:S01]  /*6f70*/  F2FP.PACK_AB R6, R47, R48 ;  /* 0x000000302f06723e */ /* 0x002fe200000000ff */
[--C-:B------:R-:W-:Y:S02]  /*6f80*/  FFMA.FTZ R222, R222, c[0x0][0x23c], -R123.reuse ;  /* 0x00008f00dede7a23 */ /* 0x100fe4000001087b */
[----:B------:R-:W-:Y:S02]  /*6f90*/  FFMA.FTZ R221, R230, c[0x0][0x23c], -R123 ;  /* 0x00008f00e6dd7a23 */ /* 0x000fe4000001087b */
[----:B------:R-:W-:Y:S01]  /*6fa0*/  HMMA.16816.F32 R144, R176, R146, RZ ;  /* 0x00000092b090723c */ /* 0x000fe200000018ff */
[--C-:B------:R-:W-:Y:S01]  /*6fb0*/  FFMA.FTZ R216, R231, c[0x0][0x23c], -R112.reuse ;  /* 0x00008f00e7d87a23 */ /* 0x100fe20000010870 */
[----:B------:R-:W-:Y:S01]  /*6fc0*/  MUFU.EX2 R46, R46 ;  /* 0x0000002e002e7308 */ /* 0x000fe20000000800 */
[----:B------:R-:W-:-:S02]  /*6fd0*/  FFMA.FTZ R214, R229, c[0x0][0x23c], -R112 ;  /* 0x00008f00e5d67a23 */ /* 0x000fc40000010870 */
[--C-:B------:R-:W-:Y:S02]  /*6fe0*/  FFMA.FTZ R229, R210, c[0x0][0x23c], -R115.reuse ;  /* 0x00008f00d2e57a23 */ /* 0x100fe40000010873 */
[----:B------:R-:W-:Y:S01]  /*6ff0*/  FFMA.FTZ R231, R206, c[0x0][0x23c], -R115 ;  /* 0x00008f00cee77a23 */ /* 0x000fe20000010873 */
[C---:B------:R-:W-:Y:S01]  /*7000*/  HMMA.16816.F32 R156, R176.reuse, R158, RZ ;  /* 0x0000009eb09c723c */ /* 0x040fe200000018ff */
[--C-:B------:R-:W-:Y:S01]  /*7010*/  FFMA.FTZ R206, R211, c[0x0][0x23c], -R112.reuse ;  /* 0x00008f00d3ce7a23 */ /* 0x100fe20000010870 */
[----:B------:R-:W1:Y:S01]  /*7020*/  MUFU.EX2 R45, R45 ;  /* 0x0000002d002d7308 */ /* 0x000e620000000800 */
[----:B--2---:R-:W-:Y:S01]  /*7030*/  F2FP.PACK_AB R5, R70, R71 ;  /* 0x000000474605723e */ /* 0x004fe200000000ff */
[--C-:B------:R-:W-:Y:S02]  /*7040*/  FFMA.FTZ R210, R207, c[0x0][0x23c], -R112.reuse ;  /* 0x00008f00cfd27a23 */ /* 0x100fe40000010870 */
[----:B------:R-:W-:Y:S02]  /*7050*/  FFMA.FTZ R205, R205, c[0x0][0x23c], -R112 ;  /* 0x00008f00cdcd7a23 */ /* 0x000fe40000010870 */
[----:B------:R-:W-:Y:S01]  /*7060*/  HMMA.16816.F32 R160, R176, R162, RZ ;  /* 0x000000a2b0a0723c */ /* 0x000fe200000018ff */
[----:B------:R-:W-:Y:S01]  /*7070*/  FFMA.FTZ R111, R111, c[0x0][0x23c], -R123 ;  /* 0x00008f006f6f7a23 */ /* 0x000fe2000001087b */
[----:B------:R-:W-:Y:S01]  /*7080*/  MUFU.EX2 R78, R78 ;  /* 0x0000004e004e7308 */ /* 0x000fe20000000800 */
[----:B------:R-:W-:-:S02]  /*7090*/  FFMA.FTZ R201, R201, c[0x0][0x23c], -R204 ;  /* 0x00008f00c9c97a23 */ /* 0x000fc400000108cc */
[--C-:B------:R-:W-:Y:S02]  /*70a0*/  FFMA.FTZ R93, R93, c[0x0][0x23c], -R123.reuse ;  /* 0x00008f005d5d7a23 */ /* 0x100fe4000001087b */
[--C-:B------:R-:W-:Y:S01]  /*70b0*/  FFMA.FTZ R90, R90, c[0x0][0x23c], -R123.reuse ;  /* 0x00008f005a5a7a23 */ /* 0x100fe2000001087b */
[C---:B------:R-:W-:Y:S01]  /*70c0*/  HMMA.16816.F32 R164, R176.reuse, R20, RZ ;  /* 0x00000014b0a4723c */ /* 0x040fe200000018ff */
[----:B------:R-:W-:Y:S01]  /*70d0*/  FFMA.FTZ R87, R87, c[0x0][0x23c], -R123 ;  /* 0x00008f0057577a23 */ /* 0x000fe2000001087b */
[----:B------:R-:W2:Y:S01]  /*70e0*/  MUFU.EX2 R69, R69 ;  /* 0x0000004500457308 */ /* 0x000ea20000000800 */
[----:B-1----:R-:W-:Y:S01]  /*70f0*/  F2FP.PACK_AB R7, R45, R46 ;  /* 0x0000002e2d07723e */ /* 0x002fe200000000ff */
[----:B------:R-:W-:Y:S02]  /*7100*/  FFMA.FTZ R106, R106, c[0x0][0x23c], -R115 ;  /* 0x00008f006a6a7a23 */ /* 0x000fe40000010873 */
[--C-:B------:R-:W-:Y:S02]  /*7110*/  FFMA.FTZ R107, R107, c[0x0][0x23c], -R112.reuse ;  /* 0x00008f006b6b7a23 */ /* 0x100fe40000010870 */
[----:B------:R-:W-:Y:S01]  /*7120*/  HMMA.16816.F32 R176, R176, R22, RZ ;  /* 0x00000016b0b0723c */ /* 0x000fe200000018ff */
[----:B------:R-:W-:Y:S01]  /*7130*/  FFMA.FTZ R104, R104, c[0x0][0x23c], -R112 ;  /* 0x00008f0068687a23 */ /* 0x000fe20000010870 */
[----:B------:R-:W-:Y:S01]  /*7140*/  MUFU.EX2 R67, R67 ;  /* 0x0000004300437308 */ /* 0x000fe20000000800 */
[----:B------:R-:W-:-:S02]  /*7150*/  FADD.FTZ R117, R118, R117 ;  /* 0x0000007576757221 */ /* 0x000fc40000010000 */
[----:B------:R-:W-:Y:S02]  /*7160*/  FADD.FTZ R122, R122, R121 ;  /* 0x000000797a7a7221 */ /* 0x000fe40000010000 */
[----:B------:R-:W-:Y:S01]  /*7170*/  FADD.FTZ R116, R116, R117 ;  /* 0x0000007574747221 */ /* 0x000fe20000010000 */
[----:B------:R-:W-:Y:S01]  /*7180*/  HMMA.16816.F32 R140, R4, R24, R140 ;  /* 0x00000018048c723c */ /* 0x000fe2000000188c */
[----:B------:R-:W-:Y:S01]  /*7190*/  FADD.FTZ R114, R114, R113 ;  /* 0x0000007172727221 */ /* 0x000fe20000010000 */
[----:B------:R-:W-:Y:S01]  /*71a0*/  MUFU.EX2 R74, R74 ;  /* 0x0000004a004a7308 */ /* 0x000fe20000000800 */
[----:B------:R-:W-:Y:S02]  /*71b0*/  FADD.FTZ R119, R120, R119 ;  /* 0x0000007778777221 */ /* 0x000fe40000010000 */
[----:B------:R-:W-:-:S03]  /*71c0*/  FADD.FTZ R79, R79, R116 ;  /* 0x000000744f4f7221 */ /* 0x000fc60000010000 */
[C---:B------:R-:W-:Y:S02]  /*71d0*/  HMMA.16816.F32 R168, R4.reuse, R16, R168 ;  /* 0x0000001004a8723c */ /* 0x040fe400000018a8 */
[----:B------:R-:W1:Y:S06]  /*71e0*/  MUFU.EX2 R73, R73 ;  /* 0x0000004900497308 */ /* 0x000e6c0000000800 */
[C---:B------:R-:W-:Y:S02]  /*71f0*/  HMMA.16816.F32 R180, R4.reuse, R12, R180 ;  /* 0x0000000c04b4723c */ /* 0x040fe400000018b4 */
[----:B------:R-:W-:Y:S06]  /*7200*/  MUFU.EX2 R50, R50 ;  /* 0x0000003200327308 */ /* 0x000fec0000000800 */
[C---:B------:R-:W-:Y:S02]  /*7210*/  HMMA.16816.F32 R188, R4.reuse, R8, R188 ;  /* 0x0000000804bc723c */ /* 0x040fe400000018bc */
[----:B------:R-:W3:Y:S06]  /*7220*/  MUFU.EX2 R49, R49 ;  /* 0x0000003100317308 */ /* 0x000eec0000000800 */
[C---:B------:R-:W-:Y:S02]  /*7230*/  HMMA.16816.F32 R148, R4.reuse, R26, R148 ;  /* 0x0000001a0494723c */ /* 0x040fe40000001894 */
[----:B------:R-:W-:Y:S06]  /*7240*/  MUFU.EX2 R43, R43 ;  /* 0x0000002b002b7308 */ /* 0x000fec0000000800 */
[C---:B------:R-:W-:Y:S02]  /*7250*/  HMMA.16816.F32 R172, R4.reuse, R18, R172 ;  /* 0x0000001204ac723c */ /* 0x040fe400000018ac */
[----:B------:R-:W-:Y:S06]  /*7260*/  MUFU.EX2 R38, R38 ;  /* 0x0000002600267308 */ /* 0x000fec0000000800 */
[C---:B------:R-:W-:Y:S02]  /*7270*/  HMMA.16816.F32 R184, R4.reuse, R14, R184 ;  /* 0x0000000e04b8723c */ /* 0x040fe400000018b8 */
[----:B------:R-:W-:Y:S06]  /*7280*/  MUFU.EX2 R39, R39 ;  /* 0x0000002700277308 */ /* 0x000fec0000000800 */
[----:B------:R-:W-:Y:S02]  /*7290*/  HMMA.16816.F32 R192, R4, R10, R192 ;  /* 0x0000000a04c0723c */ /* 0x000fe400000018c0 */
[----:B------:R-:W-:Y:S05]  /*72a0*/  MUFU.EX2 R34, R34 ;  /* 0x0000002200227308 */ /* 0x000fea0000000800 */
[----:B--2---:R-:W-:-:S02]  /*72b0*/  F2FP.PACK_AB R4, R69, R78 ;  /* 0x0000004e4504723e */ /* 0x004fc400000000ff */
[----:B-1----:R-:W-:Y:S01]  /*72c0*/  F2FP.PACK_AB R5, R73, R74 ;  /* 0x0000004a4905723e */ /* 0x002fe200000000ff */
[----:B------:R-:W-:Y:S01]  /*72d0*/  MUFU.EX2 R42, R42 ;  /* 0x0000002a002a7308 */ /* 0x000fe20000000800 */
[----:B------:R-:W-:Y:S02]  /*72e0*/  F2FP.PACK_AB R6, R44, R67 ;  /* 0x000000432c06723e */ /* 0x000fe400000000ff */
[----:B---3--:R-:W-:-:S05]  /*72f0*/  F2FP.PACK_AB R7, R49, R50 ;  /* 0x000000323107723e */ /* 0x008fca00000000ff */
[----:B------:R-:W-:Y:S02]  /*7300*/  MUFU.EX2 R37, R37 ;  /* 0x0000002500257308 */ /* 0x000fe40000000800 */
[C---:B------:R-:W-:Y:S06]  /*7310*/  HMMA.16816.F32 R132, R4.reuse, R24, R132 ;  /* 0x000000180484723c */ /* 0x040fec0000001884 */
[----:B------:R-:W-:Y:S02]  /*7320*/  MUFU.EX2 R33, R33 ;  /* 0x0000002100217308 */ /* 0x000fe40000000800 */
[C---:B------:R-:W-:Y:S06]  /*7330*/  HMMA.16816.F32 R136, R4.reuse, R16, R136 ;  /* 0x000000100488723c */ /* 0x040fec0000001888 */
[----:B------:R-:W-:Y:S02]  /*7340*/  MUFU.EX2 R32, R32 ;  /* 0x0000002000207308 */ /* 0x000fe40000000800 */
[C---:B------:R-:W-:Y:S06]  /*7350*/  HMMA.16816.F32 R152, R4.reuse, R12, R152 ;  /* 0x0000000c0498723c */ /* 0x040fec0000001898 */
[----:B------:R-:W-:Y:S02]  /*7360*/  MUFU.EX2 R41, R41 ;  /* 0x0000002900297308 */ /* 0x000fe40000000800 */
[C---:B------:R-:W-:Y:S06]  /*7370*/  HMMA.16816.F32 R164, R4.reuse, R8, R164 ;  /* 0x0000000804a4723c */ /* 0x040fec00000018a4 */
[----:B------:R-:W1:Y:S02]  /*7380*/  MUFU.EX2 R36, R36 ;  /* 0x0000002400247308 */ /* 0x000e640000000800 */
[C---:B------:R-:W-:Y:S01]  /*7390*/  HMMA.16816.F32 R144, R4.reuse, R26, R144 ;  /* 0x0000001a0490723c */ /* 0x040fe20000001890 */
[----:B------:R-:W2:Y:S05]  /*73a0*/  LDSM.16.MT88.4 R24, [R252+0x9000] ;  /* 0x00900000fc18783b */ /* 0x000eaa0000004200 */
[----:B------:R-:W-:Y:S02]  /*73b0*/  MUFU.EX2 R31, R31 ;  /* 0x0000001f001f7308 */ /* 0x000fe40000000800 */
[C---:B------:R-:W-:Y:S01]  /*73c0*/  HMMA.16816.F32 R156, R4.reuse, R18, R156 ;  /* 0x00000012049c723c */ /* 0x040fe2000000189c */
[----:B------:R-:W3:Y:S05]  /*73d0*/  LDSM.16.MT88.4 R16, [R250+0x9000] ;  /* 0x00900000fa10783b */ /* 0x000eea0000004200 */
[----:B------:R-:W4:Y:S01]  /*73e0*/  MUFU.EX2 R30, R30 ;  /* 0x0000001e001e7308 */ /* 0x000f220000000800 */
[----:B-1----:R-:W-:Y:S01]  /*73f0*/  F2FP.PACK_AB R20, R36, R41 ;  /* 0x000000292414723e */ /* 0x002fe200000000ff */
[C---:B------:R-:W-:Y:S01]  /*7400*/  HMMA.16816.F32 R160, R4.reuse, R14, R160 ;  /* 0x0000000e04a0723c */ /* 0x040fe200000018a0 */
[----:B------:R-:W1:Y:S05]  /*7410*/  LDSM.16.MT88.4 R12, [R249+0x9000] ;  /* 0x00900000f90c783b */ /* 0x000e6a0000004200 */
[----:B------:R-:W-:Y:S02]  /*7420*/  MUFU.EX2 R40, R40 ;  /* 0x0000002800287308 */ /* 0x000fe40000000800 */
[----:B------:R-:W-:Y:S01]  /*7430*/  HMMA.16816.F32 R176, R4, R10, R176 ;  /* 0x0000000a04b0723c */ /* 0x000fe200000018b0 */
[----:B------:R-:W5:Y:S05]  /*7440*/  LDSM.16.MT88.4 R8, [R248+0x9000] ;  /* 0x00900000f808783b */ /* 0x000f6a0000004200 */
[----:B------:R-:W2:Y:S01]  /*7450*/  MUFU.EX2 R35, R35 ;  /* 0x0000002300237308 */ /* 0x000ea20000000800 */
[----:B------:R-:W-:-:S02]  /*7460*/  F2FP.PACK_AB R4, R38, R43 ;  /* 0x0000002b2604723e */ /* 0x000fc400000000ff */
[----:B------:R-:W-:Y:S02]  /*7470*/  F2FP.PACK_AB R5, R37, R42 ;  /* 0x0000002a2505723e */ /* 0x000fe400000000ff */
[----:B------:R-:W-:Y:S02]  /*7480*/  F2FP.PACK_AB R6, R34, R39 ;  /* 0x000000272206723e */ /* 0x000fe400000000ff */
[----:B------:R-:W-:Y:S01]  /*7490*/  F2FP.PACK_AB R7, R32, R33 ;  /* 0x000000212007723e */ /* 0x000fe200000000ff */
[----:B------:R-:W-:Y:S01]  /*74a0*/  MUFU.EX2 R29, R29 ;  /* 0x0000001d001d7308 */ /* 0x000fe20000000800 */
[----:B----4-:R-:W-:-:S05]  /*74b0*/  F2FP.PACK_AB R22, R30, R31 ;  /* 0x0000001f1e16723e */ /* 0x010fca00000000ff */
[----:B--2---:R-:W-:Y:S02]  /*74c0*/  HMMA.16816.F32 R132, R4, R24, R132 ;  /* 0x000000180484723c */ /* 0x004fe40000001884 */
[----:B------:R-:W2:Y:S01]  /*74d0*/  MUFU.EX2 R28, R28 ;  /* 0x0000001c001c7308 */ /* 0x000ea20000000800 */
[----:B------:R-:W-:-:S05]  /*74e0*/  F2FP.PACK_AB R21, R35, R40 ;  /* 0x000000282315723e */ /* 0x000fca00000000ff */
[C---:B------:R-:W-:Y:S02]  /*74f0*/  HMMA.16816.F32 R144, R4.reuse, R26, R144 ;  /* 0x0000001a0490723c */ /* 0x040fe40000001890 */
[----:B------:R-:W-:Y:S06]  /*7500*/  MUFU.EX2 R66, R66 ;  /* 0x0000004200427308 */ /* 0x000fec0000000800 */
[C---:B---3--:R-:W-:Y:S01]  /*7510*/  HMMA.16816.F32 R136, R4.reuse, R16, R136 ;  /* 0x000000100488723c */ /* 0x048fe20000001888 */
[----:B--2---:R-:W-:Y:S01]  /*7520*/  F2FP.PACK_AB R23, R28, R29 ;  /* 0x0000001d1c17723e */ /* 0x004fe200000000ff */
[----:B------:R-:W-:Y:S06]  /*7530*/  MUFU.EX2 R65, R65 ;  /* 0x0000004100417308 */ /* 0x000fec0000000800 */
[----:B------:R-:W-:Y:S02]  /*7540*/  HMMA.16816.F32 R156, R4, R18, R156 ;  /* 0x00000012049c723c */ /* 0x000fe4000000189c */
[----:B------:R-:W-:Y:S06]  /*7550*/  MUFU.EX2 R64, R64 ;  /* 0x0000004000407308 */ /* 0x000fec0000000800 */
[C---:B------:R-:W-:Y:S02]  /*7560*/  HMMA.16816.F32 R140, R20.reuse, R24, R140 ;  /* 0x00000018148c723c */ /* 0x040fe4000000188c */
[----:B------:R-:W-:Y:S06]  /*7570*/  MUFU.EX2 R63, R63 ;  /* 0x0000003f003f7308 */ /* 0x000fec0000000800 */
[C---:B------:R-:W-:Y:S02]  /*7580*/  HMMA.16816.F32 R168, R20.reuse, R16, R168 ;  /* 0x0000001014a8723c */ /* 0x040fe400000018a8 */
[----:B------:R-:W-:Y:S06]  /*7590*/  MUFU.EX2 R62, R62 ;  /* 0x0000003e003e7308 */ /* 0x000fec0000000800 */
[C---:B-1----:R-:W-:Y:S02]  /*75a0*/  HMMA.16816.F32 R180, R20.reuse, R12, R180 ;  /* 0x0000000c14b4723c */ /* 0x042fe400000018b4 */
[----:B------:R-:W-:Y:S06]  /*75b0*/  MUFU.EX2 R61, R61 ;  /* 0x0000003d003d7308 */ /* 0x000fec0000000800 */
[C---:B-----5:R-:W-:Y:S02]  /*75c0*/  HMMA.16816.F32 R188, R20.reuse, R8, R188 ;  /* 0x0000000814bc723c */ /* 0x060fe400000018bc */
[----:B------:R-:W-:Y:S06]  /*75d0*/  MUFU.EX2 R60, R60 ;  /* 0x0000003c003c7308 */ /* 0x000fec0000000800 */
[C---:B------:R-:W-:Y:S01]  /*75e0*/  HMMA.16816.F32 R148, R20.reuse, R26, R148 ;  /* 0x0000001a1494723c */ /* 0x040fe20000001894 */
[----:B------:R-:W1:Y:S01]  /*75f0*/  LDSM.16.MT88.4 R24, [R252+0x9800] ;  /* 0x00980000fc18783b */ /* 0x000e620000004200 */
[----:B------:R-:W-:Y:S06]  /*7600*/  MUFU.EX2 R59, R59 ;  /* 0x0000003b003b7308 */ /* 0x000fec0000000800 */
[C---:B------:R-:W-:Y:S01]  /*7610*/  HMMA.16816.F32 R172, R20.reuse, R18, R172 ;  /* 0x0000001214ac723c */ /* 0x040fe200000018ac */
[----:B------:R-:W2:Y:S01]  /*7620*/  LDSM.16.MT88.4 R16, [R250+0x9800] ;  /* 0x00980000fa10783b */ /* 0x000ea20000004200 */
[----:B------:R-:W-:Y:S06]  /*7630*/  MUFU.EX2 R58, R58 ;  /* 0x0000003a003a7308 */ /* 0x000fec0000000800 */
[C---:B------:R-:W-:Y:S02]  /*7640*/  HMMA.16816.F32 R184, R20.reuse, R14, R184 ;  /* 0x0000000e14b8723c */ /* 0x040fe400000018b8 */
[----:B------:R-:W3:Y:S06]  /*7650*/  MUFU.EX2 R57, R57 ;  /* 0x0000003900397308 */ /* 0x000eec0000000800 */
[----:B------:R-:W-:Y:S02]  /*7660*/  HMMA.16816.F32 R192, R20, R10, R192 ;  /* 0x0000000a14c0723c */ /* 0x000fe400000018c0 */
[----:B------:R-:W-:Y:S06]  /*7670*/  MUFU.EX2 R56, R56 ;  /* 0x0000003800387308 */ /* 0x000fec0000000800 */
[----:B------:R-:W-:Y:S02]  /*7680*/  HMMA.16816.F32 R152, R4, R12, R152 ;  /* 0x0000000c0498723c */ /* 0x000fe40000001898 */
[----:B------:R-:W4:Y:S01]  /*7690*/  MUFU.EX2 R55, R55 ;  /* 0x0000003700377308 */ /* 0x000f220000000800 */
[----:B---3--:R-:W-:-:S05]  /*76a0*/  F2FP.PACK_AB R20, R57, R58 ;  /* 0x0000003a3914723e */ /* 0x008fca00000000ff */
[C---:B------:R-:W-:Y:S01]  /*76b0*/  HMMA.16816.F32 R160, R4.reuse, R14, R160 ;  /* 0x0000000e04a0723c */ /* 0x040fe200000018a0 */
[----:B------:R-:W3:Y:S01]  /*76c0*/  LDSM.16.MT88.4 R12, [R249+0x9800] ;  /* 0x00980000f90c783b */ /* 0x000ee20000004200 */
[----:B------:R-:W-:Y:S06]  /*76d0*/  MUFU.EX2 R54, R54 ;  /* 0x0000003600367308 */ /* 0x000fec0000000800 */
[----:B------:R-:W-:Y:S02]  /*76e0*/  HMMA.16816.F32 R164, R4, R8, R164 ;  /* 0x0000000804a4723c */ /* 0x000fe400000018a4 */
[----:B------:R-:W5:Y:S01]  /*76f0*/  MUFU.EX2 R53, R53 ;  /* 0x0000003500357308 */ /* 0x000f620000000800 */
[----:B----4-:R-:W-:-:S05]  /*7700*/  F2FP.PACK_AB R22, R55, R56 ;  /* 0x000000383716723e */ /* 0x010fca00000000ff */
[----:B------:R-:W-:Y:S01]  /*7710*/  HMMA.16816.F32 R176, R4, R10, R176 ;  /* 0x0000000a04b0723c */ /* 0x000fe200000018b0 */
[----:B------:R-:W4:Y:S01]  /*7720*/  LDSM.16.MT88.4 R8, [R248+0x9800] ;  /* 0x00980000f808783b */ /* 0x000f220000004200 */
[----:B------:R-:W-:Y:S05]  /*7730*/  MUFU.EX2 R52, R52 ;  /* 0x0000003400347308 */ /* 0x000fea0000000800 */
[----:B------:R-:W-:Y:S02]  /*7740*/  F2FP.PACK_AB R4, R65, R66 ;  /* 0x000000424104723e */ /* 0x000fe400000000ff */
[----:B------:R-:W-:Y:S01]  /*7750*/  F2FP.PACK_AB R5, R61, R62 ;  /* 0x0000003e3d05723e */ /* 0x000fe200000000ff */
[----:B------:R-:W2:Y:S01]  /*7760*/  MUFU.EX2 R51, R51 ;  /* 0x0000003300337308 */ /* 0x000ea20000000800 */
[----:B------:R-:W-:-:S02]  /*7770*/  F2FP.PACK_AB R6, R63, R64 ;  /* 0x000000403f06723e */ /* 0x000fc400000000ff */
[----:B------:R-:W-:Y:S02]  /*7780*/  F2FP.PACK_AB R7, R59, R60 ;  /* 0x0000003c3b07723e */ /* 0x000fe400000000ff */
[----:B-----5:R-:W-:-:S03]  /*7790*/  F2FP.PACK_AB R21, R53, R54 ;  /* 0x000000363515723e */ /* 0x020fc600000000ff */
[----:B------:R-:W-:Y:S02]  /*77a0*/  MUFU.EX2 R228, R228 ;  /* 0x000000e400e47308 */ /* 0x000fe40000000800 */
[----:B-1----:R-:W-:Y:S01]  /*77b0*/  HMMA.16816.F32 R132, R4, R24, R132 ;  /* 0x000000180484723c */ /* 0x002fe20000001884 */
[----:B--2---:R-:W-:-:S05]  /*77c0*/  F2FP.PACK_AB R23, R51, R52 ;  /* 0x000000343317723e */ /* 0x004fca00000000ff */
[----:B------:R-:W-:Y:S02]  /*77d0*/  MUFU.EX2 R227, R227 ;  /* 0x000000e300e37308 */ /* 0x000fe40000000800 */
[----:B------:R-:W-:Y:S06]  /*77e0*/  HMMA.16816.F32 R144, R4, R26, R144 ;  /* 0x0000001a0490723c */ /* 0x000fec0000001890 */
[----:B------:R-:W-:Y:S02]  /*77f0*/  MUFU.EX2 R226, R226 ;  /* 0x000000e200e27308 */ /* 0x000fe40000000800 */
[C---:B------:R-:W-:Y:S06]  /*7800*/  HMMA.16816.F32 R140, R20.reuse, R24, R140 ;  /* 0x00000018148c723c */ /* 0x040fec000000188c */
[----:B------:R-:W-:Y:S02]  /*7810*/  MUFU.EX2 R225, R225 ;  /* 0x000000e100e17308 */ /* 0x000fe40000000800 */
[C---:B------:R-:W-:Y:S01]  /*7820*/  HMMA.16816.F32 R148, R20.reuse, R26, R148 ;  /* 0x0000001a1494723c */ /* 0x040fe20000001894 */
[----:B------:R-:W-:Y:S05]  /*7830*/  LDSM.16.MT88.4 R24, [R252+0xa000] ;  /* 0x00a00000fc18783b */ /* 0x000fea0000004200 */
[----:B------:R-:W-:Y:S02]  /*7840*/  MUFU.EX2 R224, R224 ;  /* 0x000000e000e07308 */ /* 0x000fe40000000800 */
[C---:B------:R-:W-:Y:S06]  /*7850*/  HMMA.16816.F32 R168, R20.reuse, R16, R168 ;  /* 0x0000001014a8723c */ /* 0x040fec00000018a8 */
[----:B------:R-:W-:Y:S02]  /*7860*/  MUFU.EX2 R223, R223 ;  /* 0x000000df00df7308 */ /* 0x000fe40000000800 */
[C---:B------:R-:W-:Y:S06]  /*7870*/  HMMA.16816.F32 R172, R20.reuse, R18, R172 ;  /* 0x0000001214ac723c */ /* 0x040fec00000018ac */
[----:B------:R-:W-:Y:S02]  /*7880*/  MUFU.EX2 R222, R222 ;  /* 0x000000de00de7308 */ /* 0x000fe40000000800 */
[C---:B---3--:R-:W-:Y:S06]  /*7890*/  HMMA.16816.F32 R180, R20.reuse, R12, R180 ;  /* 0x0000000c14b4723c */ /* 0x048fec00000018b4 */
[----:B------:R-:W-:Y:S02]  /*78a0*/  MUFU.EX2 R221, R221 ;  /* 0x000000dd00dd7308 */ /* 0x000fe40000000800 */
[C---:B------:R-:W-:Y:S06]  /*78b0*/  HMMA.16816.F32 R184, R20.reuse, R14, R184 ;  /* 0x0000000e14b8723c */ /* 0x040fec00000018b8 */
[----:B------:R-:W-:Y:S02]  /*78c0*/  MUFU.EX2 R220, R220 ;  /* 0x000000dc00dc7308 */ /* 0x000fe40000000800 */
[C---:B----4-:R-:W-:Y:S06]  /*78d0*/  HMMA.16816.F32 R188, R20.reuse, R8, R188 ;  /* 0x0000000814bc723c */ /* 0x050fec00000018bc */
[----:B------:R-:W1:Y:S02]  /*78e0*/  MUFU.EX2 R219, R219 ;  /* 0x000000db00db7308 */ /* 0x000e640000000800 */
[----:B------:R-:W-:Y:S06]  /*78f0*/  HMMA.16816.F32 R192, R20, R10, R192 ;  /* 0x0000000a14c0723c */ /* 0x000fec00000018c0 */
[----:B------:R-:W-:Y:S02]  /*7900*/  MUFU.EX2 R218, R218 ;  /* 0x000000da00da7308 */ /* 0x000fe40000000800 */
[C---:B------:R-:W-:Y:S06]  /*7910*/  HMMA.16816.F32 R136, R4.reuse, R16, R136 ;  /* 0x000000100488723c */ /* 0x040fec0000001888 */
[----:B------:R-:W2:Y:S02]  /*7920*/  MUFU.EX2 R217, R217 ;  /* 0x000000d900d97308 */ /* 0x000ea40000000800 */
[----:B------:R-:W-:Y:S01]  /*7930*/  HMMA.16816.F32 R156, R4, R18, R156 ;  /* 0x00000012049c723c */ /* 0x000fe2000000189c */
[----:B------:R-:W3:Y:S01]  /*7940*/  LDSM.16.MT88.4 R16, [R250+0xa000] ;  /* 0x00a00000fa10783b */ /* 0x000ee20000004200 */
[----:B-1----:R-:W-:-:S04]  /*7950*/  F2FP.PACK_AB R20, R219, R220 ;  /* 0x000000dcdb14723e */ /* 0x002fc800000000ff */
[----:B------:R-:W-:Y:S02]  /*7960*/  MUFU.EX2 R216, R216 ;  /* 0x000000d800d87308 */ /* 0x000fe40000000800 */
[C---:B------:R-:W-:Y:S06]  /*7970*/  HMMA.16816.F32 R152, R4.reuse, R12, R152 ;  /* 0x0000000c0498723c */ /* 0x040fec0000001898 */
[----:B------:R-:W1:Y:S02]  /*7980*/  MUFU.EX2 R215, R215 ;  /* 0x000000d700d77308 */ /* 0x000e640000000800 */
[----:B------:R-:W-:Y:S01]  /*7990*/  HMMA.16816.F32 R160, R4, R14, R160 ;  /* 0x0000000e04a0723c */ /* 0x000fe200000018a0 */
[----:B------:R-:W4:Y:S01]  /*79a0*/  LDSM.16.MT88.4 R12, [R249+0xa000] ;  /* 0x00a00000f90c783b */ /* 0x000f220000004200 */
[----:B--2---:R-:W-:-:S04]  /*79b0*/  F2FP.PACK_AB R22, R217, R218 ;  /* 0x000000dad916723e */ /* 0x004fc800000000ff */
[----:B------:R-:W-:Y:S02]  /*79c0*/  MUFU.EX2 R214, R214 ;  /* 0x000000d600d67308 */ /* 0x000fe40000000800 */
[C---:B------:R-:W-:Y:S06]  /*79d0*/  HMMA.16816.F32 R164, R4.reuse, R8, R164 ;  /* 0x0000000804a4723c */ /* 0x040fec00000018a4 */
[----:B------:R-:W2:Y:S02]  /*79e0*/  MUFU.EX2 R213, R213 ;  /* 0x000000d500d57308 */ /* 0x000ea40000000800 */
[----:B------:R-:W-:Y:S01]  /*79f0*/  HMMA.16816.F32 R176, R4, R10, R176 ;  /* 0x0000000a04b0723c */ /* 0x000fe200000018b0 */
[----:B------:R-:W5:Y:S01]  /*7a00*/  LDSM.16.MT88.4 R8, [R248+0xa000] ;  /* 0x00a00000f808783b */ /* 0x000f620000004200 */
[----:B-1----:R-:W-:-:S05]  /*7a10*/  F2FP.PACK_AB R21, R215, R216 ;  /* 0x000000d8d715723e */ /* 0x002fca00000000ff */
[----:B------:R-:W-:Y:S01]  /*7a20*/  F2FP.PACK_AB R4, R227, R228 ;  /* 0x000000e4e304723e */ /* 0x000fe200000000ff */
[----:B------:R-:W-:Y:S01]  /*7a30*/  MUFU.EX2 R212, R212 ;  /* 0x000000d400d47308 */ /* 0x000fe20000000800 */
[----:B------:R-:W-:Y:S02]  /*7a40*/  F2FP.PACK_AB R5, R223, R224 ;  /* 0x000000e0df05723e */ /* 0x000fe400000000ff */
[----:B------:R-:W-:Y:S02]  /*7a50*/  F2FP.PACK_AB R6, R225, R226 ;  /* 0x000000e2e106723e */ /* 0x000fe400000000ff */
[----:B------:R-:W-:Y:S02]  /*7a60*/  F2FP.PACK_AB R7, R221, R222 ;  /* 0x000000dedd07723e */ /* 0x000fe400000000ff */
[----:B--2---:R-:W-:Y:S01]  /*7a70*/  F2FP.PACK_AB R23, R213, R214 ;  /* 0x000000d6d517723e */ /* 0x004fe200000000ff */
[----:B------:R-:W1:Y:S04]  /*7a80*/  MUFU.EX2 R229, R229 ;  /* 0x000000e500e57308 */ /* 0x000e680000000800 */
[----:B---3--:R-:W-:Y:S04]  /*7a90*/  HMMA.16816.F32 R136, R4, R16, R136 ;  /* 0x000000100488723c */ /* 0x008fe80000001888 */
[----:B------:R-:W-:Y:S04]  /*7aa0*/  MUFU.EX2 R208, R208 ;  /* 0x000000d000d07308 */ /* 0x000fe80000000800 */
[C---:B------:R-:W-:Y:S04]  /*7ab0*/  HMMA.16816.F32 R140, R20.reuse, R24, R140 ;  /* 0x00000018148c723c */ /* 0x040fe8000000188c */
[----:B------:R-:W-:Y:S04]  /*7ac0*/  MUFU.EX2 R231, R231 ;  /* 0x000000e700e77308 */ /* 0x000fe80000000800 */
[C---:B------:R-:W-:Y:S04]  /*7ad0*/  HMMA.16816.F32 R148, R20.reuse, R26, R148 ;  /* 0x0000001a1494723c */ /* 0x040fe80000001894 */
[----:B------:R-:W-:Y:S04]  /*7ae0*/  MUFU.EX2 R206, R206 ;  /* 0x000000ce00ce7308 */ /* 0x000fe80000000800 */
[C---:B------:R-:W-:Y:S04]  /*7af0*/  HMMA.16816.F32 R168, R20.reuse, R16, R168 ;  /* 0x0000001014a8723c */ /* 0x040fe800000018a8 */
[----:B------:R-:W2:Y:S04]  /*7b00*/  MUFU.EX2 R209, R209 ;  /* 0x000000d100d17308 */ /* 0x000ea80000000800 */
[C---:B------:R-:W-:Y:S04]  /*7b10*/  HMMA.16816.F32 R172, R20.reuse, R18, R172 ;  /* 0x0000001214ac723c */ /* 0x040fe800000018ac */
[----:B------:R-:W-:Y:S04]  /*7b20*/  MUFU.EX2 R210, R210 ;  /* 0x000000d200d27308 */ /* 0x000fe80000000800 */
[C---:B----4-:R-:W-:Y:S04]  /*7b30*/  HMMA.16816.F32 R180, R20.reuse, R12, R180 ;  /* 0x0000000c14b4723c */ /* 0x050fe800000018b4 */
[----:B------:R-:W3:Y:S04]  /*7b40*/  MUFU.EX2 R205, R205 ;  /* 0x000000cd00cd7308 */ /* 0x000ee80000000800 */
[C---:B------:R-:W-:Y:S04]  /*7b50*/  HMMA.16816.F32 R184, R20.reuse, R14, R184 ;  /* 0x0000000e14b8723c */ /* 0x040fe800000018b8 */
[----:B------:R-:W-:Y:S04]  /*7b60*/  MUFU.EX2 R111, R111 ;  /* 0x0000006f006f7308 */ /* 0x000fe80000000800 */
[C---:B-----5:R-:W-:Y:S04]  /*7b70*/  HMMA.16816.F32 R188, R20.reuse, R8, R188 ;  /* 0x0000000814bc723c */ /* 0x060fe800000018bc */
[----:B------:R-:W-:Y:S04]  /*7b80*/  MUFU.EX2 R93, R93 ;  /* 0x0000005d005d7308 */ /* 0x000fe80000000800 */
[----:B------:R-:W-:Y:S01]  /*7b90*/  HMMA.16816.F32 R192, R20, R10, R192 ;  /* 0x0000000a14c0723c */ /* 0x000fe200000018c0 */
[----:B------:R-:W4:Y:S03]  /*7ba0*/  LDSM.16.MT88.4 R20, [R252+0xa800] ;  /* 0x00a80000fc14783b */ /* 0x000f260000004200 */
[----:B------:R-:W-:Y:S04]  /*7bb0*/  MUFU.EX2 R90, R90 ;  /* 0x0000005a005a7308 */ /* 0x000fe80000000800 */
[C---:B------:R-:W-:Y:S01]  /*7bc0*/  HMMA.16816.F32 R156, R4.reuse, R18, R156 ;  /* 0x00000012049c723c */ /* 0x040fe2000000189c */
[----:B------:R-:W5:Y:S03]  /*7bd0*/  LDSM.16.MT88.4 R16, [R250+0xa800] ;  /* 0x00a80000fa10783b */ /* 0x000f660000004200 */
[----:B------:R-:W-:Y:S04]  /*7be0*/  MUFU.EX2 R87, R87 ;  /* 0x0000005700577308 */ /* 0x000fe80000000800 */
[C---:B------:R-:W-:Y:S08]  /*7bf0*/  HMMA.16816.F32 R152, R4.reuse, R12, R152 ;  /* 0x0000000c0498723c */ /* 0x040ff00000001898 */
[C---:B------:R-:W-:Y:S01]  /*7c00*/  HMMA.16816.F32 R160, R4.reuse, R14, R160 ;  /* 0x0000000e04a0723c */ /* 0x040fe200000018a0 */
[----:B------:R-:W2:Y:S07]  /*7c10*/  LDSM.16.MT88.4 R12, [R249+0xa800] ;  /* 0x00a80000f90c783b */ /* 0x000eae0000004200 */
[C---:B------:R-:W-:Y:S08]  /*7c20*/  HMMA.16816.F32 R164, R4.reuse, R8, R164 ;  /* 0x0000000804a4723c */ /* 0x040ff000000018a4 */
[C---:B------:R-:W-:Y:S01]  /*7c30*/  HMMA.16816.F32 R176, R4.reuse, R10, R176 ;  /* 0x0000000a04b0723c */ /* 0x040fe200000018b0 */
[----:B------:R-:W5:Y:S07]  /*7c40*/  LDSM.16.MT88.4 R8, [R248+0xa800] ;  /* 0x00a80000f808783b */ /* 0x000f6e0000004200 */
[C---:B------:R-:W-:Y:S07]  /*7c50*/  HMMA.16816.F32 R132, R4.reuse, R24, R132 ;  /* 0x000000180484723c */ /* 0x040fee0000001884 */
[--C-:B------:R-:W-:Y:S01]  /*7c60*/  FFMA.FTZ R25, R197, c[0x0][0x23c], -R204.reuse ;  /* 0x00008f00c5197a23 */ /* 0x100fe200000108cc */
[----:B------:R-:W-:Y:S01]  /*7c70*/  HMMA.16816.F32 R144, R4, R26, R144 ;  /* 0x0000001a0490723c */ /* 0x000fe20000001890 */
[----:B------:R-:W-:-:S02]  /*7c80*/  FFMA.FTZ R24, R196, c[0x0][0x23c], -R204 ;  /* 0x00008f00c4187a23 */ /* 0x000fc400000108cc */
[--C-:B------:R-:W-:Y:S02]  /*7c90*/  FFMA.FTZ R197, R130, c[0x0][0x23c], -R204.reuse ;  /* 0x00008f0082c57a23 */ /* 0x100fe400000108cc */
[--C-:B------:R-:W-:Y:S02]  /*7ca0*/  FFMA.FTZ R196, R129, c[0x0][0x23c], -R204.reuse ;  /* 0x00008f0081c47a23 */ /* 0x100fe400000108cc */
[----:B-1----:R-:W-:Y:S01]  /*7cb0*/  F2FP.PACK_AB R4, R229, R212 ;  /* 0x000000d4e504723e */ /* 0x002fe200000000ff */
[--C-:B------:R-:W-:Y:S01]  /*7cc0*/  FFMA.FTZ R26, R199, c[0x0][0x23c], -R204.reuse ;  /* 0x00008f00c71a7a23 */ /* 0x100fe200000108cc */
[----:B--2---:R-:W-:Y:S01]  /*7cd0*/  F2FP.PACK_AB R5, R209, R206 ;  /* 0x000000ced105723e */ /* 0x004fe200000000ff */
[--C-:B------:R-:W-:Y:S01]  /*7ce0*/  FFMA.FTZ R199, R131, c[0x0][0x23c], -R204.reuse ;  /* 0x00008f0083c77a23 */ /* 0x100fe200000108cc */
[----:B------:R-:W-:Y:S01]  /*7cf0*/  F2FP.PACK_AB R6, R231, R208 ;  /* 0x000000d0e706723e */ /* 0x000fe200000000ff */
[--C-:B------:R-:W-:Y:S01]  /*7d00*/  FFMA.FTZ R131, R128, c[0x0][0x23c], -R204.reuse ;  /* 0x00008f0080837a23 */ /* 0x100fe200000108cc */
[----:B---3--:R-:W-:Y:S01]  /*7d10*/  F2FP.PACK_AB R7, R205, R210 ;  /* 0x000000d2cd07723e */ /* 0x008fe200000000ff */
[----:B------:R-:W-:-:S02]  /*7d20*/  FFMA.FTZ R130, R127, c[0x0][0x23c], -R204 ;  /* 0x00008f007f827a23 */ /* 0x000fc400000108cc */
[--C-:B------:R-:W-:Y:S01]  /*7d30*/  FFMA.FTZ R129, R126, c[0x0][0x23c], -R204.reuse ;  /* 0x00008f007e817a23 */ /* 0x100fe200000108cc */
[----:B------:R-:W-:Y:S01]  /*7d40*/  MUFU.EX2 R127, R201 ;  /* 0x000000c9007f7308 */ /* 0x000fe20000000800 */
[--C-:B------:R-:W-:Y:S02]  /*7d50*/  FFMA.FTZ R128, R125, c[0x0][0x23c], -R204.reuse ;  /* 0x00008f007d807a23 */ /* 0x100fe400000108cc */
[----:B----4-:R-:W-:Y:S01]  /*7d60*/  HMMA.16816.F32 R140, R4, R20, R140 ;  /* 0x00000014048c723c */ /* 0x010fe2000000188c */
[----:B------:R-:W-:-:S04]  /*7d70*/  FFMA.FTZ R204, R124, c[0x0][0x23c], -R204 ;  /* 0x00008f007ccc7a23 */ /* 0x000fc800000108cc */
[----:B------:R1:W-:Y:S03]  /*7d80*/  MUFU.EX2 R126, R26 ;  /* 0x0000001a007e7308 */ /* 0x0003e60000000800 */
[C---:B------:R-:W-:Y:S05]  /*7d90*/  HMMA.16816.F32 R148, R4.reuse, R22, R148 ;  /* 0x000000160494723c */ /* 0x040fea0000001894 */
[----:B------:R2:W-:Y:S03]  /*7da0*/  MUFU.EX2 R125, R25 ;  /* 0x00000019007d7308 */ /* 0x0005e60000000800 */
[----:B-----5:R-:W-:Y:S05]  /*7db0*/  HMMA.16816.F32 R168, R4, R16, R168 ;  /* 0x0000001004a8723c */ /* 0x020fea00000018a8 */
[----:B------:R3:W4:Y:S01]  /*7dc0*/  MUFU.EX2 R124, R24 ;  /* 0x00000018007c7308 */ /* 0x0007220000000800 */
[----:B-1----:R-:W-:-:S02]  /*7dd0*/  FFMA.FTZ R26, R103, c[0x0][0x23c], -R115 ;  /* 0x00008f00671a7a23 */ /* 0x002fc40000010873 */
[C---:B------:R-:W-:Y:S01]  /*7de0*/  HMMA.16816.F32 R172, R4.reuse, R18, R172 ;  /* 0x0000001204ac723c */ /* 0x040fe200000018ac */
[--C-:B------:R-:W-:Y:S02]  /*7df0*/  FFMA.FTZ R103, R94, c[0x0][0x23c], -R115.reuse ;  /* 0x00008f005e677a23 */ /* 0x100fe40000010873 */
[--C-:B------:R-:W-:Y:S02]  /*7e00*/  FFMA.FTZ R94, R101, c[0x0][0x23c], -R112.reuse ;  /* 0x00008f00655e7a23 */ /* 0x100fe40000010870 */
[--C-:B--2---:R-:W-:Y:S01]  /*7e10*/  FFMA.FTZ R25, R100, c[0x0][0x23c], -R115.reuse ;  /* 0x00008f0064197a23 */ /* 0x104fe20000010873 */
[----:B------:R-:W-:Y:S01]  /*7e20*/  MUFU.EX2 R131, R131 ;  /* 0x0000008300837308 */ /* 0x000fe20000000800 */
[----:B------:R-:W-:Y:S01]  /*7e30*/  FFMA.FTZ R100, R91, c[0x0][0x23c], -R115 ;  /* 0x00008f005b647a23 */ /* 0x000fe20000010873 */
[----:B------:R-:W-:Y:S01]  /*7e40*/  HMMA.16816.F32 R180, R4, R12, R180 ;  /* 0x0000000c04b4723c */ /* 0x000fe200000018b4 */
[--C-:B------:R-:W-:Y:S02]  /*7e50*/  FFMA.FTZ R101, R98, c[0x0][0x23c], -R112.reuse ;  /* 0x00008f0062657a23 */ /* 0x100fe40000010870 */
[----:B------:R-:W-:-:S02]  /*7e60*/  FFMA.FTZ R98, R95, c[0x0][0x23c], -R112 ;  /* 0x00008f005f627a23 */ /* 0x000fc40000010870 */
[----:B---3--:R-:W-:Y:S01]  /*7e70*/  FFMA.FTZ R24, R97, c[0x0][0x23c], -R115 ;  /* 0x00008f0061187a23 */ /* 0x008fe20000010873 */
[----:B------:R-:W-:Y:S01]  /*7e80*/  MUFU.EX2 R95, R104 ;  /* 0x00000068005f7308 */ /* 0x000fe20000000800 */
[----:B------:R-:W-:Y:S01]  /*7e90*/  FFMA.FTZ R97, R92, c[0x0][0x23c], -R112 ;  /* 0x00008f005c617a23 */ /* 0x000fe20000010870 */
[C---:B------:R-:W-:Y:S06]  /*7ea0*/  HMMA.16816.F32 R184, R4.reuse, R14, R184 ;  /* 0x0000000e04b8723c */ /* 0x040fec00000018b8 */
[----:B------:R-:W-:Y:S02]  /*7eb0*/  MUFU.EX2 R91, R24 ;  /* 0x00000018005b7308 */ /* 0x000fe40000000800 */
[C---:B------:R-:W-:Y:S06]  /*7ec0*/  HMMA.16816.F32 R188, R4.reuse, R8, R188 ;  /* 0x0000000804bc723c */ /* 0x040fec00000018bc */
[----:B------:R-:W-:Y:S02]  /*7ed0*/  MUFU.EX2 R92, R107 ;  /* 0x0000006b005c7308 */ /* 0x000fe40000000800 */
[----:B------:R-:W-:Y:S06]  /*7ee0*/  HMMA.16816.F32 R192, R4, R10, R192 ;  /* 0x0000000a04c0723c */ /* 0x000fec00000018c0 */
[----:B------:R-:W-:Y:S01]  /*7ef0*/  MUFU.EX2 R94, R94 ;  /* 0x0000005e005e7308 */ /* 0x000fe20000000800 */
[----:B------:R-:W-:-:S02]  /*7f00*/  FFMA.FTZ R6, R110, c[0x0][0x23c], -R123 ;  /* 0x00008f006e067a23 */ /* 0x000fc4000001087b */
[--C-:B------:R-:W-:Y:S02]  /*7f10*/  FFMA.FTZ R5, R109, c[0x0][0x23c], -R123.reuse ;  /* 0x00008f006d057a23 */ /* 0x100fe4000001087b */
[--C-:B------:R-:W-:Y:S02]  /*7f20*/  FFMA.FTZ R4, R108, c[0x0][0x23c], -R123.reuse ;  /* 0x00008f006c047a23 */ /* 0x100fe4000001087b */
[--C-:B------:R-:W-:Y:S01]  /*7f30*/  FFMA.FTZ R110, R105, c[0x0][0x23c], -R123.reuse ;  /* 0x00008f00696e7a23 */ /* 0x100fe2000001087b */
[----:B------:R-:W-:Y:S01]  /*7f40*/  MUFU.EX2 R98, R98 ;  /* 0x0000006200627308 */ /* 0x000fe20000000800 */
[--C-:B------:R-:W-:Y:S02]  /*7f50*/  FFMA.FTZ R108, R99, c[0x0][0x23c], -R123.reuse ;  /* 0x00008f00636c7a23 */ /* 0x100fe4000001087b */
[--C-:B------:R-:W-:Y:S02]  /*7f60*/  FFMA.FTZ R109, R102, c[0x0][0x23c], -R123.reuse ;  /* 0x00008f00666d7a23 */ /* 0x100fe4000001087b */
[----:B------:R-:W-:-:S02]  /*7f70*/  FFMA.FTZ R105, R96, c[0x0][0x23c], -R123 ;  /* 0x00008f0060697a23 */ /* 0x000fc4000001087b */
[----:B------:R-:W-:Y:S01]  /*7f80*/  FFMA.FTZ R99, R88, c[0x0][0x23c], -R115 ;  /* 0x00008f0058637a23 */ /* 0x000fe20000010873 */
[----:B------:R4:W1:Y:S01]  /*7f90*/  MUFU.EX2 R102, R6 ;  /* 0x0000000600667308 */ /* 0x0008620000000800 */
[----:B------:R-:W-:Y:S02]  /*7fa0*/  FFMA.FTZ R123, R84, c[0x0][0x23c], -R123 ;  /* 0x00008f00547b7a23 */ /* 0x000fe4000001087b */
[----:B------:R-:W-:Y:S02]  /*7fb0*/  FFMA.FTZ R115, R85, c[0x0][0x23c], -R115 ;  /* 0x00008f0055737a23 */ /* 0x000fe40000010873 */
[--C-:B------:R-:W-:Y:S02]  /*7fc0*/  FFMA.FTZ R96, R89, c[0x0][0x23c], -R112.reuse ;  /* 0x00008f0059607a23 */ /* 0x100fe40000010870 */
[----:B------:R-:W-:Y:S01]  /*7fd0*/  FFMA.FTZ R112, R86, c[0x0][0x23c], -R112 ;  /* 0x00008f0056707a23 */ /* 0x000fe20000010870 */
[----:B------:R1:W-:Y:S08]  /*7fe0*/  MUFU.EX2 R84, R5 ;  /* 0x0000000500547308 */ /* 0x0003f00000000800 */
[----:B------:R2:W3:Y:S01]  /*7ff0*/  MUFU.EX2 R85, R4 ;  /* 0x0000000400557308 */ /* 0x0004e20000000800 */
[----:B----4-:R-:W-:-:S02]  /*8000*/  F2FP.PACK_AB R6, R124, R125 ;  /* 0x0000007d7c06723e */ /* 0x010fc400000000ff */
[----:B-1----:R-:W-:-:S05]  /*8010*/  F2FP.PACK_AB R5, R102, R111 ;  /* 0x0000006f6605723e */ /* 0x002fca00000000ff */
[----:B------:R-:W-:Y:S01]  /*8020*/  MUFU.EX2 R88, R26 ;  /* 0x0000001a00587308 */ /* 0x000fe20000000800 */
[----:B--2---:R-:W-:-:S07]  /*8030*/  F2FP.PACK_AB R4, R126, R127 ;  /* 0x0000007f7e04723e */ /* 0x004fce00000000ff */
[----:B------:R1:W-:Y:S01]  /*8040*/  MUFU.EX2 R86, R25 ;  /* 0x0000001900567308 */ /* 0x0003e20000000800 */
[----:B---3--:R-:W-:-:S07]  /*8050*/  F2FP.PACK_AB R7, R85, R84 ;  /* 0x000000545507723e */ /* 0x008fce00000000ff */
[C---:B------:R-:W-:Y:S01]  /*8060*/  HMMA.16816.F32 R136, R4.reuse, R16, R136 ;  /* 0x000000100488723c */ /* 0x040fe20000001888 */
[----:B------:R-:W2:Y:S07]  /*8070*/  MUFU.EX2 R89, R106 ;  /* 0x0000006a00597308 */ /* 0x000eae0000000800 */
[C---:B------:R-:W-:Y:S01]  /*8080*/  HMMA.16816.F32 R156, R4.reuse, R18, R156 ;  /* 0x00000012049c723c */ /* 0x040fe2000000189c */
[----:B------:R-:W3:Y:S01]  /*8090*/  LDSM.16.MT88.4 R16, [R252+0xb000] ;  /* 0x00b00000fc10783b */ /* 0x000ee20000004200 */
[----:B------:R-:W-:Y:S03]  /*80a0*/  MUFU.EX2 R99, R99 ;  /* 0x0000006300637308 */ /* 0x000fe60000000800 */
[----:B-1----:R-:W-:Y:S03]  /*80b0*/  LDSM.16.MT88.4 R24, [R248+0xb000] ;  /* 0x00b00000f818783b */ /* 0x002fe60000004200 */
[C---:B------:R-:W-:Y:S02]  /*80c0*/  HMMA.16816.F32 R152, R4.reuse, R12, R152 ;  /* 0x0000000c0498723c */ /* 0x040fe40000001898 */
[----:B------:R-:W-:Y:S06]  /*80d0*/  MUFU.EX2 R97, R97 ;  /* 0x0000006100617308 */ /* 0x000fec0000000800 */
[C---:B------:R-:W-:Y:S01]  /*80e0*/  HMMA.16816.F32 R160, R4.reuse, R14, R160 ;  /* 0x0000000e04a0723c */ /* 0x040fe200000018a0 */
[----:B------:R-:W1:Y:S01]  /*80f0*/  LDSM.16.MT88.4 R12, [R250+0xb000] ;  /* 0x00b00000fa0c783b */ /* 0x000e620000004200 */
[----:B------:R-:W-:Y:S06]  /*8100*/  MUFU.EX2 R96, R96 ;  /* 0x0000006000607308 */ /* 0x000fec0000000800 */
[C---:B------:R-:W-:Y:S02]  /*8110*/  HMMA.16816.F32 R164, R4.reuse, R8, R164 ;  /* 0x0000000804a4723c */ /* 0x040fe400000018a4 */
[----:B------:R-:W-:Y:S06]  /*8120*/  MUFU.EX2 R130, R130 ;  /* 0x0000008200827308 */ /* 0x000fec0000000800 */
[C---:B------:R-:W-:Y:S01]  /*8130*/  HMMA.16816.F32 R176, R4.reuse, R10, R176 ;  /* 0x0000000a04b0723c */ /* 0x040fe200000018b0 */
[----:B------:R-:W4:Y:S01]  /*8140*/  LDSM.16.MT88.4 R8, [R249+0xb000] ;  /* 0x00b00000f908783b */ /* 0x000f220000004200 */
[----:B------:R-:W-:Y:S06]  /*8150*/  MUFU.EX2 R129, R129 ;  /* 0x0000008100817308 */ /* 0x000fec0000000800 */
[C---:B------:R-:W-:Y:S02]  /*8160*/  HMMA.16816.F32 R132, R4.reuse, R20, R132 ;  /* 0x000000140484723c */ /* 0x040fe40000001884 */
[----:B------:R-:W-:Y:S05]  /*8170*/  MUFU.EX2 R128, R128 ;  /* 0x0000008000807308 */ /* 0x000fea0000000800 */
[----:B------:R-:W-:Y:S01]  /*8180*/  FADD.FTZ R21, R83, R122 ;  /* 0x0000007a53157221 */ /* 0x000fe20000010000 */
[----:B------:R-:W-:Y:S01]  /*8190*/  HMMA.16816.F32 R144, R4, R22, R144 ;  /* 0x000000160490723c */ /* 0x000fe20000001890 */
[----:B------:R-:W-:Y:S01]  /*81a0*/  FADD.FTZ R20, R80, R119 ;  /* 0x0000007750147221 */ /* 0x000fe20000010000 */
[----:B------:R-:W5:Y:S01]  /*81b0*/  MUFU.EX2 R83, R101 ;  /* 0x0000006500537308 */ /* 0x000f620000000800 */
[----:B------:R-:W-:-:S02]  /*81c0*/  FADD.FTZ R21, R82, R21 ;  /* 0x0000001552157221 */ /* 0x000fc40000010000 */
[----:B------:R-:W-:Y:S02]  /*81d0*/  FADD.FTZ R20, R81, R20 ;  /* 0x0000001451147221 */ /* 0x000fe40000010000 */
[----:B------:R-:W-:Y:S01]  /*81e0*/  FADD.FTZ R5, R77, R114 ;  /* 0x000000724d057221 */ /* 0x000fe20000010000 */
[----:B--2---:R-:W-:Y:S01]  /*81f0*/  F2FP.PACK_AB R4, R88, R89 ;  /* 0x000000595804723e */ /* 0x004fe200000000ff */
[----:B------:R-:W-:Y:S01]  /*8200*/  FADD.FTZ R22, R78, R79 ;  /* 0x0000004f4e167221 */ /* 0x000fe20000010000 */
[----:B------:R-:W-:Y:S01]  /*8210*/  MUFU.EX2 R77, R199 ;  /* 0x000000c7004d7308 */ /* 0x000fe20000000800 */
[----:B------:R-:W-:Y:S01]  /*8220*/  FADD.FTZ R104, R76, R5 ;  /* 0x000000054c687221 */ /* 0x000fe20000010000 */
[----:B------:R-:W-:Y:S01]  /*8230*/  F2FP.PACK_AB R5, R95, R92 ;  /* 0x0000005c5f05723e */ /* 0x000fe200000000ff */
[----:B------:R-:W-:Y:S01]  /*8240*/  FADD.FTZ R106, R74, R21 ;  /* 0x000000154a6a7221 */ /* 0x000fe20000010000 */
[----:B------:R-:W-:Y:S01]  /*8250*/  F2FP.PACK_AB R6, R91, R86 ;  /* 0x000000565b06723e */ /* 0x000fe200000000ff */
[----:B------:R-:W-:-:S02]  /*8260*/  FADD.FTZ R75, R75, R104 ;  /* 0x000000684b4b7221 */ /* 0x000fc40000010000 */
[----:B------:R-:W-:Y:S01]  /*8270*/  FADD.FTZ R21, R71, R20 ;  /* 0x0000001447157221 */ /* 0x000fe20000010000 */
[----:B------:R-:W2:Y:S01]  /*8280*/  MUFU.EX2 R76, R197 ;  /* 0x000000c5004c7308 */ /* 0x000ea20000000800 */
[----:B-----5:R-:W-:Y:S01]  /*8290*/  F2FP.PACK_AB R7, R83, R94 ;  /* 0x0000005e5307723e */ /* 0x020fe200000000ff */
[----:B------:R-:W-:Y:S02]  /*82a0*/  FADD.FTZ R22, R69, R22 ;  /* 0x0000001645167221 */ /* 0x000fe40000010000 */
[----:B------:R-:W-:Y:S02]  /*82b0*/  FADD.FTZ R71, R72, R75 ;  /* 0x0000004b48477221 */ /* 0x000fe40000010000 */
[----:B------:R-:W-:Y:S02]  /*82c0*/  FADD.FTZ R75, R70, R21 ;  /* 0x00000015464b7221 */ /* 0x000fe40000010000 */
[----:B------:R-:W-:Y:S01]  /*82d0*/  MUFU.EX2 R78, R196 ;  /* 0x000000c4004e7308 */ /* 0x000fe20000000800 */
[----:B---3--:R-:W-:Y:S01]  /*82e0*/  HMMA.16816.F32 R140, R4, R16, R140 ;  /* 0x00000010048c723c */ /* 0x008fe2000000188c */
[----:B------:R-:W-:-:S02]  /*82f0*/  FADD.FTZ R101, R67, R22 ;  /* 0x0000001643657221 */ /* 0x000fc40000010000 */
[----:B------:R-:W3:Y:S01]  /*8300*/  LDSM.16.MT88.4 R20, [R252+0xb800] ;  /* 0x00b80000fc14783b */ /* 0x000ee20000004200 */
[----:B------:R-:W-:Y:S02]  /*8310*/  FADD.FTZ R73, R73, R106 ;  /* 0x0000006a49497221 */ /* 0x000fe40000010000 */
[----:B------:R-:W-:Y:S01]  /*8320*/  FADD.FTZ R44, R44, R101 ;  /* 0x000000652c2c7221 */ /* 0x000fe20000010000 */
[----:B------:R-:W-:Y:S01]  /*8330*/  MUFU.EX2 R79, R110 ;  /* 0x0000006e004f7308 */ /* 0x000fe20000000800 */
[----:B------:R-:W-:Y:S01]  /*8340*/  HMMA.16816.F32 R148, R4, R18, R148 ;  /* 0x000000120494723c */ /* 0x000fe20000001894 */
[----:B------:R-:W-:Y:S02]  /*8350*/  FADD.FTZ R50, R50, R73 ;  /* 0x0000004932327221 */ /* 0x000fe40000010000 */
[----:B------:R-:W-:Y:S02]  /*8360*/  FADD.FTZ R46, R46, R75 ;  /* 0x0000004b2e2e7221 */ /* 0x000fe40000010000 */
[----:B------:R-:W-:-:S02]  /*8370*/  FADD.FTZ R43, R43, R44 ;  /* 0x0000002c2b2b7221 */ /* 0x000fc40000010000 */
[----:B------:R-:W5:Y:S01]  /*8380*/  MUFU.EX2 R80, R109 ;  /* 0x0000006d00507308 */ /* 0x000f620000000800 */
[C---:B-1----:R-:W-:Y:S01]  /*8390*/  HMMA.16816.F32 R168, R4.reuse, R12, R168 ;  /* 0x0000000c04a8723c */ /* 0x042fe200000018a8 */
[----:B------:R-:W-:Y:S02]  /*83a0*/  FADD.FTZ R49, R49, R50 ;  /* 0x0000003231317221 */ /* 0x000fe40000010000 */
[----:B------:R-:W-:Y:S02]  /*83b0*/  FADD.FTZ R45, R45, R46 ;  /* 0x0000002e2d2d7221 */ /* 0x000fe40000010000 */
[----:B------:R-:W-:Y:S02]  /*83c0*/  FADD.FTZ R42, R42, R49 ;  /* 0x000000312a2a7221 */ /* 0x000fe40000010000 */
[----:B------:R-:W-:Y:S01]  /*83d0*/  MUFU.EX2 R81, R108 ;  /* 0x0000006c00517308 */ /* 0x000fe20000000800 */
[----:B------:R-:W-:Y:S01]  /*83e0*/  HMMA.16816.F32 R172, R4, R14, R172 ;  /* 0x0000000e04ac723c */ /* 0x000fe200000018ac */
[----:B------:R-:W-:-:S06]  /*83f0*/  FADD.FTZ R40, R40, R45 ;  /* 0x0000002d28287221 */ /* 0x000fcc0000010000 */
[----:B------:R-:W1:Y:S01]  /*8400*/  MUFU.EX2 R82, R105 ;  /* 0x0000006900527308 */ /* 0x000e620000000800 */
[C---:B----4-:R-:W-:Y:S07]  /*8410*/  HMMA.16816.F32 R180, R4.reuse, R8, R180 ;  /* 0x0000000804b4723c */ /* 0x050fee00000018b4 */
[----:B------:R-:W-:Y:S01]  /*8420*/  MUFU.EX2 R74, R103 ;  /* 0x00000067004a7308 */ /* 0x000fe20000000800 */
[C---:B------:R-:W-:Y:S07]  /*8430*/  HMMA.16816.F32 R184, R4.reuse, R10, R184 ;  /* 0x0000000a04b8723c */ /* 0x040fee00000018b8 */
[----:B------:R-:W4:Y:S01]  /*8440*/  MUFU.EX2 R67, R100 ;  /* 0x0000006400437308 */ /* 0x000f220000000800 */
[C---:B------:R-:W-:Y:S07]  /*8450*/  HMMA.16816.F32 R188, R4.reuse, R24, R188 ;  /* 0x0000001804bc723c */ /* 0x040fee00000018bc */
[----:B------:R-:W3:Y:S01]  /*8460*/  MUFU.EX2 R70, R115 ;  /* 0x0000007300467308 */ /* 0x000ee20000000800 */
[----:B------:R-:W-:Y:S07]  /*8470*/  HMMA.16816.F32 R192, R4, R26, R192 ;  /* 0x0000001a04c0723c */ /* 0x000fee00000018c0 */
[----:B--2---:R-:W-:Y:S01]  /*8480*/  F2FP.PACK_AB R4, R76, R77 ;  /* 0x0000004d4c04723e */ /* 0x004fe200000000ff */
[----:B------:R-:W2:Y:S01]  /*8490*/  MUFU.EX2 R69, R112 ;  /* 0x0000007000457308 */ /* 0x000ea20000000800 */
[----:B-----5:R-:W-:-:S02]  /*84a0*/  F2FP.PACK_AB R5, R80, R79 ;  /* 0x0000004f5005723e */ /* 0x020fc400000000ff */
[----:B------:R-:W-:Y:S02]  /*84b0*/  F2FP.PACK_AB R6, R131, R78 ;  /* 0x0000004e8306723e */ /* 0x000fe400000000ff */
[----:B-1----:R-:W-:-:S07]  /*84c0*/  F2FP.PACK_AB R7, R82, R81 ;  /* 0x000000515207723e */ /* 0x002fce00000000ff */
[C---:B------:R-:W-:Y:S08]  /*84d0*/  HMMA.16816.F32 R132, R4.reuse, R16, R132 ;  /* 0x000000100484723c */ /* 0x040ff00000001884 */
[C---:B------:R-:W-:Y:S01]  /*84e0*/  HMMA.16816.F32 R144, R4.reuse, R18, R144 ;  /* 0x000000120490723c */ /* 0x040fe20000001890 */
[----:B------:R-:W1:Y:S07]  /*84f0*/  LDSM.16.MT88.4 R16, [R250+0xb800] ;  /* 0x00b80000fa10783b */ /* 0x000e6e0000004200 */
[C---:B------:R-:W-:Y:S08]  /*8500*/  HMMA.16816.F32 R136, R4.reuse, R12, R136 ;  /* 0x0000000c0488723c */ /* 0x040ff00000001888 */
[C---:B------:R-:W-:Y:S01]  /*8510*/  HMMA.16816.F32 R156, R4.reuse, R14, R156 ;  /* 0x0000000e049c723c */ /* 0x040fe2000000189c */
[----:B------:R-:W5:Y:S07]  /*8520*/  LDSM.16.MT88.4 R12, [R249+0xb800] ;  /* 0x00b80000f90c783b */ /* 0x000f6e0000004200 */
[C---:B------:R-:W-:Y:S08]  /*8530*/  HMMA.16816.F32 R152, R4.reuse, R8, R152 ;  /* 0x000000080498723c */ /* 0x040ff00000001898 */
[C---:B------:R-:W-:Y:S01]  /*8540*/  HMMA.16816.F32 R160, R4.reuse, R10, R160 ;  /* 0x0000000a04a0723c */ /* 0x040fe200000018a0 */
[----:B------:R-:W1:Y:S07]  /*8550*/  LDSM.16.MT88.4 R8, [R248+0xb800] ;  /* 0x00b80000f808783b */ /* 0x000e6e0000004200 */
[C---:B------:R-:W-:Y:S01]  /*8560*/  HMMA.16816.F32 R164, R4.reuse, R24, R164 ;  /* 0x0000001804a4723c */ /* 0x040fe200000018a4 */
[----:B------:R-:W1:Y:S06]  /*8570*/  MUFU.EX2 R25, R204 ;  /* 0x000000cc00197308 */ /* 0x000e6c0000000800 */
[----:B------:R-:W-:Y:S01]  /*8580*/  FADD.FTZ R24, R48, R71 ;  /* 0x0000004730187221 */ /* 0x000fe20000010000 */
[----:B------:R-:W-:Y:S01]  /*8590*/  HMMA.16816.F32 R176, R4, R26, R176 ;  /* 0x0000001a04b0723c */ /* 0x000fe200000018b0 */
[----:B------:R-:W1:Y:S02]  /*85a0*/  MUFU.EX2 R26, R123 ;  /* 0x0000007b001a7308 */ /* 0x000e640000000800 */
[----:B------:R-:W-:-:S04]  /*85b0*/  FADD.FTZ R24, R47, R24 ;  /* 0x000000182f187221 */ /* 0x000fc80000010000 */
[----:B----4-:R-:W-:Y:S01]  /*85c0*/  F2FP.PACK_AB R4, R67, R74 ;  /* 0x0000004a4304723e */ /* 0x010fe200000000ff */
[----:B------:R-:W-:Y:S01]  /*85d0*/  FADD.FTZ R41, R41, R24 ;  /* 0x0000001829297221 */ /* 0x000fe20000010000 */
[----:B------:R-:W-:Y:S01]  /*85e0*/  F2FP.PACK_AB R5, R97, R98 ;  /* 0x000000626105723e */ /* 0x000fe200000000ff */
[----:B------:R-:W-:Y:S01]  /*85f0*/  FADD.FTZ R24, R37, R42 ;  /* 0x0000002a25187221 */ /* 0x000fe20000010000 */
[----:B---3--:R-:W-:Y:S01]  /*8600*/  F2FP.PACK_AB R6, R70, R99 ;  /* 0x000000634606723e */ /* 0x008fe200000000ff */
        /* <DEDUP_REMOVED lines=11> */
[----:B------:R-:W-:Y:S02]  /*86c0*/  FADD.FTZ R57, R57, R58 ;  /* 0x0000003a39397221 */ /* 0x000fe40000010000 */
[----:B------:R-:W-:-:S02]  /*86d0*/  FADD.FTZ R60, R60, R61 ;  /* 0x0000003d3c3c7221 */ /* 0x000fc40000010000 */
[----:B------:R-:W-:Y:S02]  /*86e0*/  FADD.FTZ R56, R56, R57 ;  /* 0x0000003938387221 */ /* 0x000fe40000010000 */
[----:B------:R-:W-:Y:S01]  /*86f0*/  FADD.FTZ R59, R59, R60 ;  /* 0x0000003c3b3b7221 */ /* 0x000fe20000010000 */
[C---:B-1----:R-:W-:Y:S01]  /*8700*/  HMMA.16816.F32 R168, R4.reuse, R16, R168 ;  /* 0x0000001004a8723c */ /* 0x042fe200000018a8 */
        /* <DEDUP_REMOVED lines=9> */
[----:B-----5:R-:W-:Y:S01]  /*87a0*/  HMMA.16816.F32 R180, R4, R12, R180 ;  /* 0x0000000c04b4723c */ /* 0x020fe200000018b4 */
        /* <DEDUP_REMOVED lines=18> */
[----:B------:R-:W-:Y:S01]  /*88d0*/  FADD.FTZ R4, R38, R43 ;  /* 0x0000002b26047221 */ /* 0x000fe20000010000 */
[----:B------:R-:W-:Y:S01]  /*88e0*/  F2FP.PACK_AB R5, R90, R93 ;  /* 0x0000005d5a05723e */ /* 0x000fe200000000ff */
[----:B------:R-:W-:Y:S01]  /*88f0*/  FADD.FTZ R38, R35, R40 ;  /* 0x0000002823267221 */ /* 0x000fe20000010000 */
[----:B------:R-:W-:Y:S01]  /*8900*/  F2FP.PACK_AB R6, R25, R128 ;  /* 0x000000801906723e */ /* 0x000fe200000000ff */
[----:B------:R-:W-:Y:S01]  /*8910*/  FADD.FTZ R39, R39, R4 ;  /* 0x0000000427277221 */ /* 0x000fe20000010000 */
[----:B------:R-:W-:Y:S01]  /*8920*/  F2FP.PACK_AB R4, R129, R130 ;  /* 0x000000828104723e */ /* 0x000fe200000000ff */
[----:B------:R-:W-:Y:S01]  /*8930*/  FADD.FTZ R29, R29, R38 ;  /* 0x000000261d1d7221 */ /* 0x000fe20000010000 */
[----:B------:R-:W-:Y:S01]  /*8940*/  F2FP.PACK_AB R7, R26, R87 ;  /* 0x000000571a07723e */ /* 0x000fe200000000ff */
[----:B------:R-:W-:Y:S02]  /*8950*/  FADD.FTZ R39, R34, R39 ;  /* 0x0000002722277221 */ /* 0x000fe40000010000 */
[----:B------:R-:W-:-:S02]  /*8960*/  FADD.FTZ R29, R28, R29 ;  /* 0x0000001d1c1d7221 */ /* 0x000fc40000010000 */
[----:B------:R-:W-:Y:S02]  /*8970*/  FADD.FTZ R66, R66, R39 ;  /* 0x0000002742427221 */ /* 0x000fe40000010000 */
        /* <DEDUP_REMOVED lines=52> */
[----:B------:R-:W-:Y:S01]  /*8cc0*/  FADD.FTZ R96, R96, R97 ;  /* 0x0000006160607221 */ /* 0x000fe20000010000 */
[----:B------:R1:W-:Y:S01]  /*8cd0*/  STL [R1+0x64], R4 ;  /* 0x0000640401007387 */ /* 0x0003e20000100800 */
[----:B------:R-:W-:Y:S02]  /*8ce0*/  FADD.FTZ R99, R99, R74 ;  /* 0x0000004a63637221 */ /* 0x000fe40000010000 */
[----:B------:R-:W-:Y:S02]  /*8cf0*/  FADD.FTZ R6, R26, R87 ;  /* 0x000000571a067221 */ /* 0x000fe40000010000 */
[----:B------:R-:W-:-:S03]  /*8d00*/  FADD.FTZ R5, R70, R99 ;  /* 0x0000006346057221 */ /* 0x000fc60000010000 */
[----:B------:R2:W-:Y:S01]  /*8d10*/  STL [R1+0x58], R6 ;  /* 0x0000580601007387 */ /* 0x0005e20000100800 */
[----:B-1----:R-:W-:-:S05]  /*8d20*/  FADD.FTZ R4, R69, R96 ;  /* 0x0000006045047221 */ /* 0x002fca0000010000 */
[----:B------:R2:W-:Y:S04]  /*8d30*/  STL [R1+0x5c], R4 ;  /* 0x00005c0401007387 */ /* 0x0005e80000100800 */
[----:B------:R2:W-:Y:S01]  /*8d40*/  STL [R1+0x60], R5 ;  /* 0x0000600501007387 */ /* 0x0005e20000100800 */
[----:B------:R-:W-:Y:S05]  /*8d50*/  @!P0 BRA `(.L_x_251) ;  /* 0x0000660000008947 */ /* 0x000fea0003800000 */
[----:B------:R-:W-:Y:S01]  /*8d60*/  ISETP.GE.AND P0, PT, R242, c[0x0][0x220], PT ;  /* 0x00008800f2007a0c */ /* 0x000fe20003f06270 */
[----:B------:R-:W-:Y:S01]  /*8d70*/  IMAD.MOV.U32 R199, RZ, RZ, R2 ;  /* 0x000000ffffc77224 */ /* 0x000fe200078e0002 */
[----:B--2---:R-:W-:Y:S01]  /*8d80*/  MOV R4, c[0x0][0x1a4] ;  /* 0x0000690000047a02 */ /* 0x004fe20000000f00 */
[----:B------:R-:W-:Y:S01]  /*8d90*/  ULDC.64 UR4, c[0x0][0x1a0] ;  /* 0x0000680000047ab9 */ /* 0x000fe20000000a00 */
[----:B------:R-:W-:Y:S01]  /*8da0*/  MOV R196, R3 ;  /* 0x0000000300c47202 */ /* 0x000fe20000000f00 */
[----:B------:R-:W-:Y:S01]  /*8db0*/  IMAD.MOV.U32 R3, RZ, RZ, c[0x0][0x1a4] ;  /* 0x00006900ff037624 */ /* 0x000fe200078e00ff */
[----:B------:R-:W-:Y:S01]  /*8dc0*/  MOV R197, R0 ;  /* 0x0000000000c57202 */ /* 0x000fe20000000f00 */
[----:B------:R-:W-:Y:S01]  /*8dd0*/  USHF.L.U64.HI UR6, UR4, 0x4, UR5 ;  /* 0x0000000404067899 */ /* 0x000fe20008010205 */
[----:B------:R-:W-:Y:S01]  /*8de0*/  MOV R0, c[0x0][0x1a4] ;  /* 0x0000690000007a02 */ /* 0x000fe20000000f00 */
[----:B------:R-:W-:Y:S01]  /*8df0*/  USHF.L.U32 UR11, UR4, 0x4, URZ ;  /* 0x00000004040b7899 */ /* 0x000fe2000800063f */
[----:B------:R-:W-:Y:S01]  /*8e00*/  MOV R2, c[0x0][0x1a4] ;  /* 0x0000690000027a02 */ /* 0x000fe20000000f00 */
[----:B------:R-:W-:Y:S01]  /*8e10*/  ULEA.HI.SX32 UR8, UR8, 0xfffffffe, 0x19 ;  /* 0xfffffffe08087891 */ /* 0x000fe2000f8fca3f */
[----:B------:R-:W-:Y:S01]  /*8e20*/  MOV R201, R68 ;  /* 0x0000004400c97202 */ /* 0x000fe20000000f00 */
[----:B------:R-:W-:Y:S01]  /*8e30*/  @!P0 IMAD R4, R4, 0x30, RZ ;  /* 0x0000003004048824 */ /* 0x000fe200078e02ff */
[----:B------:R-:W-:Y:S01]  /*8e40*/  ULDC.64 UR4, c[0x0][0x1a0] ;  /* 0x0000680000047ab9 */ /* 0x000fe20000000a00 */
[----:B------:R-:W-:-:S02]  /*8e50*/  @!P0 IMAD R3, R3, 0x50, RZ ;  /* 0x0000005003038824 */ /* 0x000fc400078e02ff */
[----:B------:R-:W-:Y:S01]  /*8e60*/  @!P0 IMAD R0, R0, 0x70, RZ ;  /* 0x0000007000008824 */ /* 0x000fe200078e02ff */
[----:B------:R1:W-:Y:S01]  /*8e70*/  @!P0 STL [R1+0x54], R4 ;  /* 0x0000540401008387 */ /* 0x0003e20000100800 */
[----:B------:R-:W-:-:S03]  /*8e80*/  @!P0 IMAD R2, R2, 0x60, RZ ;  /* 0x0000006002028824 */ /* 0x000fc600078e02ff */
[----:B------:R1:W-:Y:S04]  /*8e90*/  @!P0 STL [R1+0x50], R3 ;  /* 0x0000500301008387 */ /* 0x0003e80000100800 */
[----:B------:R1:W-:Y:S04]  /*8ea0*/  @!P0 STL [R1+0x48], R0 ;  /* 0x0000480001008387 */ /* 0x0003e80000100800 */
[----:B------:R1:W-:Y:S01]  /*8eb0*/  @!P0 STL [R1+0x4c], R2 ;  /* 0x00004c0201008387 */ /* 0x0003e20000100800 */
[----:B------:R-:W-:Y:S05]  /*8ec0*/  BRA `(.L_x_252) ;  /* 0x00000a3000007947 */ /* 0x000fea0003800000 */
.L_x_254:
[----:B------:R-:W-:Y:S01]  /*8ed0*/  IMAD.U32 R2, RZ, RZ, UR8 ;  /* 0x00000008ff027e24 */ /* 0x000fe2000f8e00ff */
[----:B------:R-:W2:Y:S01]  /*8ee0*/  LDL.64 R212, [R1+0x28] ;  /* 0x0000280001d47983 */ /* 0x000ea20000100a00 */
[----:B------:R-:W-:Y:S02]  /*8ef0*/  IMAD.U32 R3, RZ, RZ, UR8 ;  /* 0x00000008ff037e24 */ /* 0x000fe4000f8e00ff */
[----:B------:R-:W-:Y:S01]  /*8f00*/  IMAD.U32 R6, RZ, RZ, UR8 ;  /* 0x00000008ff067e24 */ /* 0x000fe2000f8e00ff */
[----:B------:R-:W-:Y:S01]  /*8f10*/  @!P0 IADD3 R2, R2, -0x1, RZ ;  /* 0xffffffff02028810 */ /* 0x000fe20007ffe0ff */
[----:B------:R-:W3:Y:S01]  /*8f20*/  LDL.64 R214, [R1+0x30] ;  /* 0x0000300001d67983 */ /* 0x000ee20000100a00 */
[----:B------:R-:W-:Y:S02]  /*8f30*/  @!P0 IADD3 R3, R3, -0x1, RZ ;  /* 0xffffffff03038810 */ /* 0x000fe40007ffe0ff */
[----:B------:R-:W-:Y:S01]  /*8f40*/  @!P0 SHF.R.S32.HI R7, RZ, 0x1f, R2 ;  /* 0x0000001fff078819 */ /* 0x000fe20000011402 */
[----:B------:R-:W-:Y:S01]  /*8f50*/  @!P0 IMAD.WIDE.U32 R68, R2, c[0x0][0x198], RZ ;  /* 0x0000660002448a25 */ /* 0x000fe200078e00ff */
[----:B------:R-:W4:Y:S01]  /*8f60*/  LDL R216, [R1+0x1c] ;  /* 0x00001c0001d87983 */ /* 0x000f220000100800 */
[----:B------:R-:W-:Y:S02]  /*8f70*/  @!P0 SHF.R.S32.HI R0, RZ, 0x1f, R3 ;  /* 0x0000001fff008819 */ /* 0x000fe40000011403 */
[----:B------:R-:W-:Y:S01]  /*8f80*/  @!P0 IMAD R7, R7, c[0x0][0x198], RZ ;  /* 0x0000660007078a24 */ /* 0x000fe200078e02ff */
[----:B------:R-:W-:Y:S01]  /*8f90*/  @!P0 IADD3 R6, R6, -0x1, RZ ;  /* 0xffffffff06068810 */ /* 0x000fe20007ffe0ff */
[----:B------:R-:W-:Y:S04]  /*8fa0*/  @!P0 IMAD.WIDE.U32 R86, R3, c[0x0][0x198], RZ ;  /* 0x0000660003568a25 */ /* 0x000fe800078e00ff */
[----:B------:R-:W-:Y:S02]  /*8fb0*/  @!P0 IMAD R7, R2, c[0x0][0x19c], R7 ;  /* 0x0000670002078a24 */ /* 0x000fe400078e0207 */
[----:B------:R-:W-:Y:S02]  /*8fc0*/  @!P0 IMAD R0, R0, c[0x0][0x198], RZ ;  /* 0x0000660000008a24 */ /* 0x000fe400078e02ff */
[----:B------:R-:W-:Y:S02]  /*8fd0*/  @!P0 IMAD.IADD R7, R69, 0x1, R7 ;  /* 0x0000000145078824 */ /* 0x000fe400078e0207 */
[----:B------:R-:W-:Y:S01]  /*8fe0*/  @!P0 IMAD R0, R3, c[0x0][0x19c], R0 ;  /* 0x0000670003008a24 */ /* 0x000fe200078e0200 */
[----:B------:R-:W-:Y:S03]  /*8ff0*/  @!P0 SHF.R.S32.HI R3, RZ, 0x1f, R6 ;  /* 0x0000001fff038819 */ /* 0x000fe60000011406 */
[----:B------:R-:W-:Y:S02]  /*9000*/  @!P0 IMAD.IADD R0, R87, 0x1, R0 ;  /* 0x0000000157008824 */ /* 0x000fe400078e0200 */
[----:B------:R-:W-:Y:S04]  /*9010*/  @!P0 IMAD R3, R3, c[0x0][0x198], RZ ;  /* 0x0000660003038a24 */ /* 0x000fe800078e02ff */
[----:B------:R-:W-:Y:S01]  /*9020*/  @!P0 IMAD R3, R6, c[0x0][0x19c], R3 ;  /* 0x0000670006038a24 */ /* 0x000fe200078e0203 */
[----:B----4-:R1:W-:Y:S01]  /*9030*/  @P0 STS.128 [R216+0x4000], RZ ;  /* 0x004000ffd8000388 */ /* 0x0103e20000000c00 */
[CC--:B--2---:R-:W-:Y:S04]  /*9040*/  @!P0 LEA R8, P2, R68.reuse, R212.reuse, 0x7 ;  /* 0x000000d444088211 */ /* 0x0c4fe800078438ff */
[-C--:B---3--:R-:W-:Y:S02]  /*9050*/  @!P0 LEA.HI.X R7, R68, R215.reuse, R7, 0x7, P2 ;  /* 0x000000d744078211 */ /* 0x088fe400010f3c07 */
[CC--:B------:R-:W-:Y:S04]  /*9060*/  @!P0 LEA R2, P2, R86.reuse, R212.reuse, 0x7 ;  /* 0x000000d456028211 */ /* 0x0c0fe800078438ff */
[----:B------:R-:W-:Y:S02]  /*9070*/  @!P0 LEA.HI.X R0, R86, R215, R0, 0x7, P2 ;  /* 0x000000d756008211 */ /* 0x000fe400010f3c00 */
[----:B------:R-:W-:Y:S02]  /*9080*/  @!P0 LEA R68, P2, R8, c[0x0][0x168], 0x1 ;  /* 0x00005a0008448a11 */ /* 0x000fe400078408ff */
[----:B------:R-:W-:Y:S02]  /*9090*/  @!P0 IADD3 R2, P3, R2, UR20, RZ ;  /* 0x0000001402028c10 */ /* 0x000fe4000ff7e0ff */
[----:B------:R-:W-:Y:S01]  /*90a0*/  @!P0 LEA.HI.X R69, R8, c[0x0][0x16c], R7, 0x1, P2 ;  /* 0x00005b0008458a11 */ /* 0x000fe200010f0c07 */
[----:B------:R-:W-:Y:S04]  /*90b0*/  @!P0 IMAD.WIDE.U32 R6, R6, c[0x0][0x198], RZ ;  /* 0x0000660006068a25 */ /* 0x000fe800078e00ff */
[----:B------:R-:W-:Y:S01]  /*90c0*/  @!PT LDS RZ, [RZ] ;  /* 0x00000000fffff984 */ /* 0x000fe20000000800 */
[----:B------:R-:W-:Y:S01]  /*90d0*/  @!PT LDS RZ, [RZ] ;  /* 0x00000000fffff984 */ /* 0x000fe20000000800 */
[----:B------:R-:W-:Y:S01]  /*90e0*/  @!PT LDS RZ, [RZ] ;  /* 0x00000000fffff984 */ /* 0x000fe20000000800 */
[----:B------:R2:W-:Y:S01]  /*90f0*/  @!P0 LDGSTS.E.BYPASS.LTC128B.128 [R216+0x4000], [R68.64] ;  /* 0x0400000044d88fae */ /* 0x0005e2000b901d52 */
[-C--:B------:R-:W-:Y:S02]  /*9100*/  @!P0 LEA R8, P2, R6, R212.reuse, 0x7 ;  /* 0x000000d406088211 */ /* 0x080fe400078438ff */
[----:B------:R-:W-:Y:S02]  /*9110*/  @!P0 IADD3 R3, R7, R3, RZ ;  /* 0x0000000307038210 */ /* 0x000fe40007ffe0ff */
[----:B------:R-:W-:Y:S01]  /*9120*/  @!P0 IADD3.X R7, R0, UR9, RZ, P3, !PT ;  /* 0x0000000900078c10 */ /* 0x000fe20009ffe4ff */
[----:B------:R-:W-:Y:S01]  /*9130*/  IMAD.U32 R0, RZ, RZ, UR8 ;  /* 0x00000008ff007e24 */ /* 0x000fe2000f8e00ff */
[-C--:B------:R-:W-:Y:S01]  /*9140*/  @!P0 LEA.HI.X R9, R6, R215.reuse, R3, 0x7, P2 ;  /* 0x000000d706098211 */ /* 0x080fe200010f3c03 */
[----:B------:R-:W-:Y:S01]  /*9150*/  @!P0 IMAD.MOV.U32 R3, RZ, RZ, c[0x0][0x198] ;  /* 0x00006600ff038624 */ /* 0x000fe200078e00ff */
[----:B------:R1:W-:Y:S01]  /*9160*/  @P0 STS.128 [R216+0x4800], RZ ;  /* 0x004800ffd8000388 */ /* 0x0003e20000000c00 */
[----:B------:R-:W-:Y:S01]  /*9170*/  @!P0 IMAD.MOV.U32 R6, RZ, RZ, c[0x0][0x19c] ;  /* 0x00006700ff068624 */ /* 0x000fe200078e00ff */
[----:B------:R-:W-:Y:S01]  /*9180*/  @!P0 IADD3 R0, R0, -0x1, RZ ;  /* 0xffffffff00008810 */ /* 0x000fe20007ffe0ff */
[----:B------:R-:W-:Y:S04]  /*9190*/  @!P0 IMAD.WIDE.U32 R8, R3, 0x30, R8 ;  /* 0x0000003003088825 */ /* 0x000fe800078e0008 */
[----:B------:R-:W-:Y:S01]  /*91a0*/  @!P0 IMAD R6, R6, 0x30, RZ ;  /* 0x0000003006068824 */ /* 0x000fe200078e02ff */
[----:B------:R-:W-:Y:S01]  /*91b0*/  @!P0 LEA R86, P2, R8, c[0x0][0x168], 0x1 ;  /* 0x00005a0008568a11 */ /* 0x000fe200078408ff */
[----:B------:R-:W-:Y:S02]  /*91c0*/  IMAD.U32 R3, RZ, RZ, UR8 ;  /* 0x00000008ff037e24 */ /* 0x000fe4000f8e00ff */
[----:B------:R-:W-:Y:S03]  /*91d0*/  @!P0 IMAD.IADD R6, R6, 0x1, R9 ;  /* 0x0000000106068824 */ /* 0x000fe600078e0209 */
[----:B------:R-:W-:Y:S02]  /*91e0*/  @!P0 IADD3 R3, R3, -0x1, RZ ;  /* 0xffffffff03038810 */ /* 0x000fe40007ffe0ff */
[----:B------:R-:W-:Y:S02]  /*91f0*/  @!P0 LEA.HI.X R87, R8, c[0x0][0x16c], R6, 0x1, P2 ;  /* 0x00005b0008578a11 */ /* 0x000fe400010f0c06 */
[C---:B--2---:R-:W-:Y:S02]  /*9200*/  @!P0 LEA R68, P2, R2.reuse, c[0x0][0x168], 0x1 ;  /* 0x00005a0002448a11 */ /* 0x044fe400078408ff */
        /* <DEDUP_REMOVED lines=12> */
[----:B------:R-:W-:Y:S03]  /*92d0*/  @!P0 IMAD.MOV.U32 R3, RZ, RZ, c[0x0][0x198] ;  /* 0x00006600ff038624 */ /* 0x000fe600078e00ff */
[-C--:B------:R-:W-:Y:S01]  /*92e0*/  @!P0 LEA.HI.X R6, R2, R215.reuse, R6, 0x7, P2 ;  /* 0x000000d702068211 */ /* 0x080fe200010f3c06 */
[----:B------:R-:W-:Y:S01]  /*92f0*/  @!P0 IMAD.MOV.U32 R2, RZ, RZ, c[0x0][0x19c] ;  /* 0x00006700ff028624 */ /* 0x000fe200078e00ff */
[C---:B------:R-:W-:Y:S04]  /*9300*/  @!P0 LEA R7, P2, R3.reuse, R8, 0x5 ;  /* 0x0000000803078211 */ /* 0x040fe800078428ff */
[----:B------:R-:W-:Y:S02]  /*9310*/  @!P0 LEA.HI.X R2, R3, R6, R2, 0x5, P2 ;  /* 0x0000000603028211 */ /* 0x000fe400010f2c02 */
[----:B------:R-:W-:Y:S02]  /*9320*/  @!P0 SHF.R.S32.HI R3, RZ, 0x1f, R0 ;  /* 0x0000001fff038819 */ /* 0x000fe40000011400 */
[C---:B------:R-:W-:Y:S01]  /*9330*/  @!P0 LEA R8, P2, R7.reuse, c[0x0][0x168], 0x1 ;  /* 0x00005a0007088a11 */ /* 0x040fe200078408ff */
[----:B--2---:R-:W-:Y:S03]  /*9340*/  @!P0 IMAD.WIDE.U32 R68, R0, c[0x0][0x198], RZ ;  /* 0x0000660000448a25 */ /* 0x004fe600078e00ff */
[----:B------:R-:W-:Y:S01]  /*9350*/  @!P0 LEA.HI.X R9, R7, c[0x0][0x16c], R2, 0x1, P2 ;  /* 0x00005b0007098a11 */ /* 0x000fe200010f0c02 */
[----:B------:R-:W-:Y:S01]  /*9360*/  @!P0 IMAD R3, R3, c[0x0][0x198], RZ ;  /* 0x0000660003038a24 */ /* 0x000fe200078e02ff */
[-C--:B------:R-:W-:Y:S01]  /*9370*/  @!P0 LEA R6, P2, R68, R212.reuse, 0x7 ;  /* 0x000000d444068211 */ /* 0x080fe200078438ff */
[----:B------:R-:W-:Y:S02]  /*9380*/  @!P0 IMAD.MOV.U32 R2, RZ, RZ, c[0x0][0x19c] ;  /* 0x00006700ff028624 */ /* 0x000fe400078e00ff */
[----:B------:R-:W-:Y:S01]  /*9390*/  @!PT LDS RZ, [RZ] ;  /* 0x00000000fffff984 */ /* 0x000fe20000000800 */
[----:B------:R-:W-:Y:S01]  /*93a0*/  @!PT LDS RZ, [RZ] ;  /* 0x00000000fffff984 */ /* 0x000fe20000000800 */
[----:B------:R-:W-:Y:S01]  /*93b0*/  @!PT LDS RZ, [RZ] ;  /* 0x00000000fffff984 */ /* 0x000fe20000000800 */
[----:B------:R2:W-:Y:S01]  /*93c0*/  @!P0 LDGSTS.E.BYPASS.LTC128B.128 [R216+0x5000], [R8.64] ;  /* 0x0500000008d88fae */ /* 0x0005e2000b901d52 */
[----:B------:R-:W-:Y:S01]  /*93d0*/  @!P0 IMAD R3, R0, c[0x0][0x19c], R3 ;  /* 0x0000670000038a24 */ /* 0x000fe200078e0203 */
[----:B------:R-:W-:Y:S01]  /*93e0*/  @!P0 MOV R0, c[0x0][0x198] ;  /* 0x0000660000008a02 */ /* 0x000fe20000000f00 */
[----:B------:R-:W-:Y:S02]  /*93f0*/  @!P0 IMAD R2, R2, 0x50, RZ ;  /* 0x0000005002028824 */ /* 0x000fe400078e02ff */
[----:B------:R-:W-:Y:S01]  /*9400*/  @!P0 IMAD.IADD R3, R69, 0x1, R3 ;  /* 0x0000000145038824 */ /* 0x000fe200078e0203 */
[----:B------:R1:W-:Y:S04]  /*9410*/  @P0 STS.128 [R216+0x5800], RZ ;  /* 0x005800ffd8000388 */ /* 0x0003e80000000c00 */
[-C--:B------:R-:W-:Y:S01]  /*9420*/  @!P0 LEA.HI.X R7, R68, R215.reuse, R3, 0x7, P2 ;  /* 0x000000d744078211 */ /* 0x080fe200010f3c03 */
[----:B------:R-:W-:Y:S01]  /*9430*/  IMAD.U32 R3, RZ, RZ, UR8 ;  /* 0x00000008ff037e24 */ /* 0x000fe2000f8e00ff */
[----:B------:R-:W-:Y:S01]  /*9440*/  @!PT LDS RZ, [RZ] ;  /* 0x00000000fffff984 */ /* 0x000fe20000000800 */
[----:B------:R-:W-:Y:S01]  /*9450*/  @!PT LDS RZ, [RZ] ;  /* 0x00000000fffff984 */ /* 0x000fe20000000800 */
[----:B------:R-:W-:Y:S01]  /*9460*/  @!PT LDS RZ, [RZ] ;  /* 0x00000000fffff984 */ /* 0x000fe20000000800 */
[----:B------:R3:W-:Y:S03]  /*9470*/  @!P0 LDGSTS.E.BYPASS.LTC128B.128 [R216+0x5800], [R86.64] ;  /* 0x0580000056d88fae */ /* 0x0007e6000b901d52 */
[----:B------:R-:W-:Y:S01]  /*9480*/  @!P0 IMAD.WIDE.U32 R6, R0, 0x50, R6 ;  /* 0x0000005000068825 */ /* 0x000fe200078e0006 */
[----:B------:R-:W-:Y:S01]  /*9490*/  @!P0 IADD3 R3, R3, -0x1, RZ ;  /* 0xffffffff03038810 */ /* 0x000fe20007ffe0ff */
[----:B------:R1:W-:Y:S02]  /*94a0*/  @P0 STS.128 [R216+0x6000], RZ ;  /* 0x006000ffd8000388 */ /* 0x0003e40000000c00 */
[----:B------:R-:W-:Y:S01]  /*94b0*/  IMAD.U32 R0, RZ, RZ, UR8 ;  /* 0x00000008ff007e24 */ /* 0x000fe2000f8e00ff */
[----:B------:R-:W-:Y:S01]  /*94c0*/  @!P0 LEA R68, P2, R6, c[0x0][0x168], 0x1 ;  /* 0x00005a0006448a11 */ /* 0x000fe200078408ff */
[----:B------:R-:W-:Y:S03]  /*94d0*/  @!P0 IMAD.IADD R2, R2, 0x1, R7 ;  /* 0x0000000102028824 */ /* 0x000fe600078e0207 */
[----:B------:R-:W-:Y:S02]  /*94e0*/  @!P0 IADD3 R0, R0, -0x1, RZ ;  /* 0xffffffff00008810 */ /* 0x000fe40007ffe0ff */
[----:B------:R-:W-:Y:S02]  /*94f0*/  @!P0 LEA.HI.X R69, R6, c[0x0][0x16c], R2, 0x1, P2 ;  /* 0x00005b0006458a11 */ /* 0x000fe400010f0c02 */
[----:B------:R-:W-:Y:S01]  /*9500*/  @!P0 SHF.R.S32.HI R2, RZ, 0x1f, R0 ;  /* 0x0000001fff028819 */ /* 0x000fe20000011400 */
[----:B--2---:R-:W-:Y:S04]  /*9510*/  @!P0 IMAD.WIDE.U32 R8, R0, c[0x0][0x198], RZ ;  /* 0x0000660000088a25 */ /* 0x004fe800078e00ff */
[----:B------:R-:W-:Y:S01]  /*9520*/  @!P0 IMAD R2, R2, c[0x0][0x198], RZ ;  /* 0x0000660002028a24 */ /* 0x000fe200078e02ff */
[-C--:B------:R-:W-:Y:S03]  /*9530*/  @!P0 LEA R6, P2, R8, R212.reuse, 0x7 ;  /* 0x000000d408068211 */ /* 0x080fe600078438ff */
[----:B------:R-:W-:Y:S02]  /*9540*/  @!P0 IMAD R2, R0, c[0x0][0x19c], R2 ;  /* 0x0000670000028a24 */ /* 0x000fe400078e0202 */
[----:B------:R-:W-:Y:S02]  /*9550*/  @!P0 IMAD.MOV.U32 R0, RZ, RZ, c[0x0][0x19c] ;  /* 0x00006700ff008624 */ /* 0x000fe400078e00ff */
[----:B------:R-:W-:Y:S02]  /*9560*/  @!P0 IMAD.IADD R2, R9, 0x1, R2 ;  /* 0x0000000109028824 */ /* 0x000fe400078e0202 */
[----:B------:R-:W-:Y:S03]  /*9570*/  @!P0 IMAD R0, R0, 0x60, RZ ;  /* 0x0000006000008824 */ /* 0x000fe600078e02ff */
[-C--:B------:R-:W-:Y:S02]  /*9580*/  @!P0 LEA.HI.X R7, R8, R215.reuse, R2, 0x7, P2 ;  /* 0x000000d708078211 */ /* 0x080fe400010f3c02 */
[----:B------:R-:W-:Y:S05]  /*9590*/  @!P0 MOV R2, c[0x0][0x198] ;  /* 0x0000660000028a02 */ /* 0x000fea0000000f00 */
[----:B------:R-:W-:Y:S04]  /*95a0*/  @!P0 IMAD.WIDE.U32 R6, R2, 0x60, R6 ;  /* 0x0000006002068825 */ /* 0x000fe800078e0006 */
[----:B------:R-:W-:Y:S01]  /*95b0*/  @!P0 IMAD.IADD R0, R0, 0x1, R7 ;  /* 0x0000000100008824 */ /* 0x000fe200078e0207 */
[C---:B------:R-:W-:Y:S04]  /*95c0*/  @!P0 LEA R8, P2, R6.reuse, c[0x0][0x168], 0x1 ;  /* 0x00005a0006088a11 */ /* 0x040fe800078408ff */
[----:B------:R-:W-:Y:S02]  /*95d0*/  @!P0 LEA.HI.X R9, R6, c[0x0][0x16c], R0, 0x1, P2 ;  /* 0x00005b0006098a11 */ /* 0x000fe400010f0c00 */
[----:B------:R-:W-:Y:S05]  /*95e0*/  @!P0 SHF.R.S32.HI R0, RZ, 0x1f, R3 ;  /* 0x0000001fff008819 */ /* 0x000fea0000011403 */
[----:B------:R-:W-:Y:S04]  /*95f0*/  @!P0 IMAD R0, R0, c[0x0][0x198], RZ ;  /* 0x0000660000008a24 */ /* 0x000fe800078e02ff */
[C---:B------:R-:W-:Y:S02]  /*9600*/  @!P0 IMAD R0, R3.reuse, c[0x0][0x19c], R0 ;  /* 0x0000670003008a24 */ /* 0x040fe400078e0200 */
[----:B------:R-:W-:Y:S04]  /*9610*/  @!P0 IMAD.WIDE.U32 R2, R3, c[0x0][0x198], RZ ;  /* 0x0000660003028a25 */ /* 0x000fe800078e00ff */
[----:B------:R-:W-:Y:S01]  /*9620*/  @!P0 IMAD.IADD R0, R3, 0x1, R0 ;  /* 0x0000000103008824 */ /* 0x000fe200078e0200 */
[C---:B------:R-:W-:Y:S02]  /*9630*/  @!P0 LEA R6, P2, R2.reuse, R212, 0x7 ;  /* 0x000000d402068211 */ /* 0x040fe400078438ff */
[----:B------:R-:W-:Y:S02]  /*9640*/  @!P0 MOV R3, c[0x0][0x198] ;  /* 0x0000660000038a02 */ /* 0x000fe40000000f00 */
[-C--:B------:R-:W-:Y:S01]  /*9650*/  @!P0 LEA.HI.X R2, R2, R215.reuse, R0, 0x7, P2 ;  /* 0x000000d702028211 */ /* 0x080fe200010f3c00 */
[----:B------:R-:W-:Y:S01]  /*9660*/  @!P0 IMAD.MOV.U32 R0, RZ, RZ, c[0x0][0x19c] ;  /* 0x00006700ff008624 */ /* 0x000fe200078e00ff */
[C---:B------:R-:W-:Y:S04]  /*9670*/  @!P0 LEA R6, P2, R3.reuse, R6, 0x6 ;  /* 0x0000000603068211 */ /* 0x040fe800078430ff */
[----:B------:R-:W-:Y:S02]  /*9680*/  @!P0 LEA.HI.X R3, R3, R2, R0, 0x6, P2 ;  /* 0x0000000203038211 */ /* 0x000fe400010f3400 */
[C---:B---3--:R-:W-:Y:S04]  /*9690*/  @!P0 LEA R86, P2, R6.reuse, c[0x0][0x168], 0x1 ;  /* 0x00005a0006568a11 */ /* 0x048fe800078408ff */
        /* <DEDUP_REMOVED lines=21> */
[----:B------:R-:W-:Y:S01]  /*97f0*/  @!P0 IMAD.IADD R0, R3, 0x1, R0 ;  /* 0x0000000103008824 */ /* 0x000fe200078e0200 */
[C---:B------:R-:W-:Y:S02]  /*9800*/  @!P0 LEA R6, P2, R2.reuse, R212, 0x7 ;  /* 0x000000d402068211 */ /* 0x040fe400078438ff */
[----:B------:R1:W-:Y:S02]  /*9810*/  @P0 STS.128 [R216+0x7800], RZ ;  /* 0x007800ffd8000388 */ /* 0x0003e40000000c00 */
[----:B------:R-:W-:Y:S01]  /*9820*/  @!P0 LEA.HI.X R7, R2, R215, R0, 0x7, P2 ;  /* 0x000000d702078211 */ /* 0x000fe200010f3c00 */
[----:B------:R-:W-:Y:S01]  /*9830*/  @!P0 IMAD.MOV.U32 R0, RZ, RZ, c[0x0][0x19c] ;  /* 0x00006700ff008624 */ /* 0x000fe200078e00ff */
[----:B------:R-:W-:Y:S03]  /*9840*/  @!P0 MOV R2, c[0x0][0x198] ;  /* 0x0000660000028a02 */ /* 0x000fe60000000f00 */
[----:B------:R-:W-:Y:S02]  /*9850*/  @!P0 IMAD R0, R0, 0x70, RZ ;  /* 0x0000007000008824 */ /* 0x000fe400078e02ff */
[----:B------:R-:W-:Y:S04]  /*9860*/  @!P0 IMAD.WIDE.U32 R6, R2, 0x70, R6 ;  /* 0x0000007002068825 */ /* 0x000fe800078e0006 */
[----:B------:R-:W-:Y:S01]  /*9870*/  @!P0 IMAD.IADD R0, R0, 0x1, R7 ;  /* 0x0000000100008824 */ /* 0x000fe200078e0207 */
[C---:B--2---:R-:W-:Y:S04]  /*9880*/  @!P0 LEA R86, P2, R6.reuse, c[0x0][0x168], 0x1 ;  /* 0x00005a0006568a11 */ /* 0x044fe800078408ff */
[----:B------:R-:W-:Y:S05]  /*9890*/  @!P0 LEA.HI.X R87, R6, c[0x0][0x16c], R0, 0x1, P2 ;  /* 0x00005b0006578a11 */ /* 0x000fea00010f0c00 */
[----:B------:R-:W-:Y:S01]  /*98a0*/  @!PT LDS RZ, [RZ] ;  /* 0x00000000fffff984 */ /* 0x000fe20000000800 */
[----:B------:R-:W-:Y:S01]  /*98b0*/  @!PT LDS RZ, [RZ] ;  /* 0x00000000fffff984 */ /* 0x000fe20000000800 */
[----:B------:R-:W-:Y:S01]  /*98c0*/  @!PT LDS RZ, [RZ] ;  /* 0x00000000fffff984 */ /* 0x000fe20000000800 */
[----:B------:R1:W-:Y:S05]  /*98d0*/  @!P0 LDGSTS.E.BYPASS.LTC128B.128 [R216+0x7800], [R86.64] ;  /* 0x0780000056d88fae */ /* 0x0003ea000b901d52 */
[----:B------:R-:W0:Y:S01]  /*98e0*/  LDGDEPBAR ;  /* 0x00000000000079af */ /* 0x000e220000000000 */
[----:B------:R-:W-:-:S05]  /*98f0*/  BRA `(.L_x_253) ;  /* 0x0000216000007947 */ /* 0x000fca0003800000 */
.L_x_252:
[----:B------:R-:W2:Y:S01]  /*9900*/  LDL.64 R8, [R1+0x20] ;  /* 0x0000200001087983 */ /* 0x000ea20000100a00 */
[----:B------:R-:W-:Y:S01]  /*9910*/  UIMAD.WIDE.U32 UR14, UR8, UR4, URZ ;  /* 0x00000004080e72a5 */ /* 0x000fe2000f8e003f */
[----:B-1----:R-:W-:Y:S01]  /*9920*/  MOV R4, c[0x0][0x1a0] ;  /* 0x0000680000047a02 */ /* 0x002fe20000000f00 */
[----:B------:R-:W-:Y:S01]  /*9930*/  USHF.R.S32.HI UR7, URZ, 0x1f, UR8 ;  /* 0x0000001f3f077899 */ /* 0x000fe20008011408 */
[----:B------:R-:W-:Y:S04]  /*9940*/  DEPBAR.LE SB0, 0x0 ;  /* 0x000080000000791a */ /* 0x000fe80000000000 */
[----:B------:R-:W3:Y:S01]  /*9950*/  LDL R5, [R1+0x18] ;  /* 0x0000180001057983 */ /* 0x000ee20000100800 */
[----:B------:R-:W-:Y:S01]  /*9960*/  MOV R2, UR14 ;  /* 0x0000000e00027c02 */ /* 0x000fe20008000f00 */
[----:B------:R-:W-:Y:S01]  /*9970*/  UIMAD UR7, UR7, UR4, URZ ;  /* 0x00000004070772a4 */ /* 0x000fe2000f8e023f */
[----:B------:R-:W-:Y:S01]  /*9980*/  MOV R3, UR15 ;  /* 0x0000000f00037c02 */ /* 0x000fe20008000f00 */
[----:B------:R-:W4:Y:S01]  /*9990*/  LDL R6, [R1+0x1c] ;  /* 0x00001c0001067983 */ /* 0x000f220000100800 */
[----:B------:R-:W-:Y:S01]  /*99a0*/  MOV R11, c[0x0][0x1a0] ;  /* 0x00006800000b7a02 */ /* 0x000fe20000000f00 */
[----:B------:R-:W-:Y:S01]  /*99b0*/  UIMAD UR7, UR8, UR5, UR7 ;  /* 0x00000005080772a4 */ /* 0x000fe2000f8e0207 */
[----:B------:R-:W-:Y:S01]  /*99c0*/  MOV R12, c[0x0][0x1a4] ;  /* 0x00006900000c7a02 */ /* 0x000fe20000000f00 */
[----:B------:R-:W5:Y:S02]  /*99d0*/  LDL R10, [R1+0x54] ;  /* 0x00005400010a7983 */ /* 0x000f640000100800 */
[----:B------:R-:W-:Y:S02]  /*99e0*/  UIADD3 UR7, UR15, UR7, URZ ;  /* 0x000000070f077290 */ /* 0x000fe4000fffe03f */
[----:B------:R-:W5:Y:S04]  /*99f0*/  LDL R7, [R1+0x48] ;  /* 0x0000480001077983 */ /* 0x000f680000100800 */
[----:B------:R-:W-:Y:S01]  /*9a00*/  MOV R0, UR7 ;  /* 0x0000000700007c02 */ /* 0x000fe20008000f00 */
[----:B------:R-:W-:Y:S08]  /*9a10*/  BAR.SYNC.DEFER_BLOCKING 0x0 ;  /* 0x0000000000007b1d */ /* 0x000ff00000010000 */
[----:B--2---:R-:W2:Y:S01]  /*9a20*/  LDL R9, [R1+0x50] ;  /* 0x0000500001097983 */ /* 0x004ea20000100800 */
[----:B------:R-:W-:Y:S03]  /*9a30*/  LEA R46, P1, R2, R8, 0x7 ;  /* 0x00000008022e7211 */ /* 0x000fe600078238ff */
[----:B------:R-:W2:Y:S01]  /*9a40*/  LDL R8, [R1+0x4c] ;  /* 0x00004c0001087983 */ /* 0x000ea20000100800 */
[-C--:B------:R-:W-:Y:S02]  /*9a50*/  @!P0 LEA R39, P2, R4, R46.reuse, 0x6 ;  /* 0x0000002e04278211 */ /* 0x080fe400078430ff */
[-C--:B------:R-:W-:Y:S02]  /*9a60*/  @!P0 MOV R54, R46.reuse ;  /* 0x0000002e00368202 */ /* 0x080fe40000000f00 */
[----:B---3--:R-:W-:Y:S02]  /*9a70*/  LEA.HI.X R47, R2, R5, R0, 0x7, P1 ;  /* 0x00000005022f7211 */ /* 0x008fe400008f3c00 */
[----:B------:R-:W-:Y:S01]  /*9a80*/  MOV R5, c[0x0][0x1a4] ;  /* 0x0000690000057a02 */ /* 0x000fe20000000f00 */
[----:B----4-:R-:W-:Y:S01]  /*9a90*/  @P0 STS.128 [R6+0x8000], RZ ;  /* 0x008000ff06000388 */ /* 0x010fe20000000c00 */
[-C--:B------:R-:W-:Y:S02]  /*9aa0*/  @!P0 MOV R55, R47.reuse ;  /* 0x0000002f00378202 */ /* 0x080fe40000000f00 */
[CC--:B------:R-:W-:Y:S02]  /*9ab0*/  @!P0 LEA.HI.X R36, R4.reuse, R47.reuse, R5, 0x6, P2 ;  /* 0x0000002f04248211 */ /* 0x0c0fe400010f3405 */
[----:B------:R-:W-:Y:S01]  /*9ac0*/  MOV R5, c[0x0][0x1a0] ;  /* 0x0000680000057a02 */ /* 0x000fe20000000f00 */
[----:B------:R-:W-:Y:S01]  /*9ad0*/  @!P0 IMAD.WIDE.U32 R54, R4, 0x50, R54 ;  /* 0x0000005004368825 */ /* 0x000fe200078e0036 */
[C---:B------:R-:W-:Y:S01]  /*9ae0*/  @!P0 LEA R44, P2, R46.reuse, c[0x0][0x170], 0x1 ;  /* 0x00005c002e2c8a11 */ /* 0x040fe200078408ff */
[----:B------:R-:W3:Y:S01]  /*9af0*/  LDL R4, [R1+0x10] ;  /* 0x0000100001047983 */ /* 0x000ee20000100800 */
[C---:B------:R-:W-:Y:S01]  /*9b00*/  @!P0 IADD3 R3, P6, R46.reuse, UR11, RZ ;  /* 0x0000000b2e038c10 */ /* 0x040fe2000ffde0ff */
[----:B------:R-:W-:Y:S01]  /*9b10*/  @!P0 IMAD.WIDE.U32 R58, R5, 0x30, R46 ;  /* 0x00000030053a8825 */ /* 0x000fe200078e002e */
[--C-:B------:R-:W-:Y:S01]  /*9b20*/  @!P0 LEA.HI.X R45, R46, c[0x0][0x174], R47.reuse, 0x1, P2 ;  /* 0x00005d002e2d8a11 */ /* 0x100fe200010f0c2f */
[----:B------:R-:W4:Y:S01]  /*9b30*/  LDL R5, [R1+0x14] ;  /* 0x0000140001057983 */ /* 0x000f220000100800 */
[----:B------:R-:W-:Y:S02]  /*9b40*/  @!P0 LEA R42, P5, R3, c[0x0][0x170], 0x1 ;  /* 0x00005c00032a8a11 */ /* 0x000fe400078a08ff */
[----:B------:R-:W-:Y:S01]  /*9b50*/  @!P0 IADD3.X R0, R47, UR6, RZ, P6, !PT ;  /* 0x000000062f008c10 */ /* 0x000fe2000b7fe4ff */
[----:B------:R-:W-:Y:S01]  /*9b60*/  @!PT LDS RZ, [RZ] ;  /* 0x00000000fffff984 */ /* 0x000fe20000000800 */
[----:B------:R-:W-:Y:S01]  /*9b70*/  @!PT LDS RZ, [RZ] ;  /* 0x00000000fffff984 */ /* 0x000fe20000000800 */
[----:B------:R-:W-:Y:S01]  /*9b80*/  @!PT LDS RZ, [RZ] ;  /* 0x00000000fffff984 */ /* 0x000fe20000000800 */
[----:B------:R1:W-:Y:S01]  /*9b90*/  @!P0 LDGSTS.E.BYPASS.LTC128B.128 [R6+0x8000], [R44.64] ;  /* 0x080000002c068fae */ /* 0x0003e2000b901d52 */
[-C--:B------:R-:W-:Y:S02]  /*9ba0*/  @!P0 LEA R37, P4, R11, R46.reuse, 0x5 ;  /* 0x0000002e0b258211 */ /* 0x080fe400078828ff */
[----:B------:R-:W-:Y:S02]  /*9bb0*/  @!P0 LEA.HI.X R43, R3, c[0x0][0x174], R0, 0x1, P5 ;  /* 0x00005d00032b8a11 */ /* 0x000fe400028f0c00 */
[----:B------:R-:W-:Y:S02]  /*9bc0*/  @!P0 LEA R40, P3, R37, c[0x0][0x170], 0x1 ;  /* 0x00005c0025288a11 */ /* 0x000fe400078608ff */
[----:B------:R-:W-:Y:S01]  /*9bd0*/  @!P0 LEA.HI.X R2, R11, R47, R12, 0x5, P4 ;  /* 0x0000002f0b028211 */ /* 0x000fe200020f2c0c */
[----:B------:R-:W-:Y:S01]  /*9be0*/  @P0 STS.128 [R6+0x8800], RZ ;  /* 0x008800ff06000388 */ /* 0x000fe20000000c00 */
[----:B-----5:R-:W-:Y:S02]  /*9bf0*/  @!P0 IADD3 R0, R10, R59, RZ ;  /* 0x0000003b0a008210 */ /* 0x020fe40007ffe0ff */
[----:B------:R-:W-:Y:S02]  /*9c00*/  @!P0 LEA.HI.X R41, R37, c[0x0][0x174], R2, 0x1, P3 ;  /* 0x00005d0025298a11 */ /* 0x000fe400018f0c02 */
[C---:B------:R-:W-:Y:S02]  /*9c10*/  @!P0 LEA R56, P4, R58.reuse, c[0x0][0x170], 0x1 ;  /* 0x00005c003a388a11 */ /* 0x040fe400078808ff */
[C---:B------:R-:W-:Y:S01]  /*9c20*/  @!P0 LEA R38, P1, R39.reuse, c[0x0][0x170], 0x1 ;  /* 0x00005c0027268a11 */ /* 0x040fe200078208ff */
[----:B------:R-:W-:Y:S01]  /*9c30*/  @!PT LDS RZ, [RZ] ;  /* 0x00000000fffff984 */ /* 0x000fe20000000800 */
[----:B------:R-:W-:Y:S01]  /*9c40*/  @!PT LDS RZ, [RZ] ;  /* 0x00000000fffff984 */ /* 0x000fe20000000800 */
[----:B------:R-:W-:Y:S01]  /*9c50*/  @!PT LDS RZ, [RZ] ;  /* 0x00000000fffff984 */ /* 0x000fe20000000800 */
[----:B------:R5:W-:Y:S01]  /*9c60*/  @!P0 LDGSTS.E.BYPASS.LTC128B.128 [R6+0x8800], [R42.64] ;  /* 0x088000002a068fae */ /* 0x000be2000b901d52 */
[----:B------:R-:W-:Y:S02]  /*9c70*/  @!P0 LEA.HI.X R57, R58, c[0x0][0x174], R0, 0x1, P4 ;  /* 0x00005d003a398a11 */ /* 0x000fe400020f0c00 */
[----:B------:R-:W-:Y:S02]  /*9c80*/  @!P0 LEA.HI.X R39, R39, c[0x0][0x174], R36, 0x1, P1 ;  /* 0x00005d0027278a11 */ /* 0x000fe400008f0c24 */
[----:B------:R-:W-:Y:S02]  /*9c90*/  @!P0 LEA R52, P3, R54, c[0x0][0x170], 0x1 ;  /* 0x00005c0036348a11 */ /* 0x000fe400078608ff */
[----:B------:R-:W-:Y:S01]  /*9ca0*/  MOV R12, c[0x0][0x1a0] ;  /* 0x00006800000c7a02 */ /* 0x000fe20000000f00 */
[----:B------:R-:W-:Y:S01]  /*9cb0*/  @P0 STS.128 [R6+0x9000], RZ ;  /* 0x009000ff06000388 */ /* 0x000fe20000000c00 */
[----:B------:R-:W-:Y:S02]  /*9cc0*/  @!P0 MOV R50, R46 ;  /* 0x0000002e00328202 */ /* 0x000fe40000000f00 */
[----:B------:R-:W-:Y:S01]  /*9cd0*/  @!P0 MOV R51, R47 ;  /* 0x0000002f00338202 */ /* 0x000fe20000000f00 */
[----:B------:R-:W-:Y:S04]  /*9ce0*/  @!P0 IMAD.WIDE.U32 R46, R11, 0x70, R46 ;  /* 0x000000700b2e8825 */ /* 0x000fe800078e002e */
[----:B------:R-:W-:Y:S01]  /*9cf0*/  @!PT LDS RZ, [RZ] ;  /* 0x00000000fffff984 */ /* 0x000fe20000000800 */
[----:B------:R-:W-:Y:S01]  /*9d00*/  @!PT LDS RZ, [RZ] ;  /* 0x00000000fffff984 */ /* 0x000fe20000000800 */
[----:B------:R-:W-:Y:S01]  /*9d10*/  @!PT LDS RZ, [RZ] ;  /* 0x00000000fffff984 */ /* 0x000fe20000000800 */
[----:B------:R5:W-:Y:S01]  /*9d20*/  @!P0 LDGSTS.E.BYPASS.LTC128B.128 [R6+0x9000], [R40.64] ;  /* 0x0900000028068fae */ /* 0x000be2000b901d52 */
[----:B------:R-:W-:Y:S01]  /*9d30*/  @!P0 IMAD.WIDE.U32 R50, R12, 0x60, R50 ;  /* 0x000000600c328825 */ /* 0x000fe200078e0032 */
[----:B-1----:R-:W-:Y:S02]  /*9d40*/  @!P0 LEA R44, P1, R46, c[0x0][0x170], 0x1 ;  /* 0x00005c002e2c8a11 */ /* 0x002fe400078208ff */
[----:B------:R-:W-:Y:S02]  /*9d50*/  @!P0 IADD3 R36, R7, R47, RZ ;  /* 0x0000002f07248210 */ /* 0x000fe40007ffe0ff */
[----:B------:R-:W-:Y:S02]  /*9d60*/  @!P0 LEA R48, P2, R50, c[0x0][0x170], 0x1 ;  /* 0x00005c0032308a11 */ /* 0x000fe400078408ff */
[----:B------:R-:W-:Y:S01]  /*9d70*/  @P0 STS.128 [R6+0x9800], RZ ;  /* 0x009800ff06000388 */ /* 0x000fe20000000c00 */
[----:B------:R-:W-:Y:S02]  /*9d80*/  @!P0 LEA.HI.X R45, R46, c[0x0][0x174], R36, 0x1, P1 ;  /* 0x00005d002e2d8a11 */ /* 0x000fe400008f0c24 */
[----:B------:R-:W-:Y:S05]  /*9d90*/  ISETP.LT.AND P1, PT, RZ, UR8, PT ;  /* 0x00000008ff007c0c */ /* 0x000fea000bf21270 */
[----:B------:R-:W-:Y:S01]  /*9da0*/  @!PT LDS RZ, [RZ] ;  /* 0x00000000fffff984 */ /* 0x000fe20000000800 */
[----:B------:R-:W-:Y:S01]  /*9db0*/  @!PT LDS RZ, [RZ] ;  /* 0x00000000fffff984 */ /* 0x000fe20000000800 */
[----:B------:R-:W-:Y:S01]  /*9dc0*/  @!PT LDS RZ, [RZ] ;  /* 0x00000000fffff984 */ /* 0x000fe20000000800 */
[----:B------:R5:W-:Y:S08]  /*9dd0*/  @!P0 LDGSTS.E.BYPASS.LTC128B.128 [R6+0x9800], [R56.64] ;  /* 0x0980000038068fae */ /* 0x000bf0000b901d52 */
[----:B------:R-:W-:Y:S08]  /*9de0*/  @P0 STS.128 [R6+0xa000], RZ ;  /* 0x00a000ff06000388 */ /* 0x000ff00000000c00 */
[----:B------:R-:W-:Y:S01]  /*9df0*/  @!PT LDS RZ, [RZ] ;  /* 0x00000000fffff984 */ /* 0x000fe20000000800 */
[----:B------:R-:W-:Y:S01]  /*9e00*/  @!PT LDS RZ, [RZ] ;  /* 0x00000000fffff984 */ /* 0x000fe20000000800 */
[----:B------:R-:W-:Y:S01]  /*9e10*/  @!PT LDS RZ, [RZ] ;  /* 0x00000000fffff984 */ /* 0x000fe20000000800 */
[----:B------:R5:W-:Y:S08]  /*9e20*/  @!P0 LDGSTS.E.BYPASS.LTC128B.128 [R6+0xa000], [R38.64] ;  /* 0x0a00000026068fae */ /* 0x000bf0000b901d52 */
[----:B------:R-:W-:Y:S08]  /*9e30*/  @P0 STS.128 [R6+0xa800], RZ ;  /* 0x00a800ff06000388 */ /* 0x000ff00000000c00 */
[----:B------:R-:W5:Y:S01]  /*9e40*/  LDL R0, [R1+0xc] ;  /* 0x00000c0001007983 */ /* 0x000f620000100800 */
[----:B--2---:R-:W-:Y:S04]  /*9e50*/  @!P0 IADD3 R2, R9, R55, RZ ;  /* 0x0000003709028210 */ /* 0x004fe80007ffe0ff */
[----:B------:R-:W-:Y:S02]  /*9e60*/  @!P0 LEA.HI.X R53, R54, c[0x0][0x174], R2, 0x1, P3 ;  /* 0x00005d0036358a11 */ /* 0x000fe400018f0c02 */
[----:B------:R-:W-:Y:S01]  /*9e70*/  @!P0 IADD3 R3, R8, R51, RZ ;  /* 0x0000003308038210 */ /* 0x000fe20007ffe0ff */
[----:B------:R-:W2:Y:S03]  /*9e80*/  LDL R2, [R1+0x4] ;  /* 0x0000040001027983 */ /* 0x000ea60000100800 */
[----:B------:R-:W-:Y:S01]  /*9e90*/  @!P0 LEA.HI.X R49, R50, c[0x0][0x174], R3, 0x1, P2 ;  /* 0x00005d0032318a11 */ /* 0x000fe200010f0c03 */
        /* <DEDUP_REMOVED lines=14> */
[----:B----4-:R-:W-:Y:S08]  /*9f80*/  LDSM.16.M88.4 R204, [R5] ;  /* 0x0000000005cc783b */ /* 0x010ff00000000200 */
[----:B---3--:R-:W5:Y:S08]  /*9f90*/  LDSM.16.M88.4 R208, [R4+0x4000] ;  /* 0x0040000004d0783b */ /* 0x008f700000000200 */
[----:B------:R-:W1:Y:S08]  /*9fa0*/  LDSM.16.M88.4 R212, [R5+0x2000] ;  /* 0x0020000005d4783b */ /* 0x000e700000000200 */
[----:B------:R-:W3:Y:S08]  /*9fb0*/  LDSM.16.M88.4 R216, [R4+0x4800] ;  /* 0x0048000004d8783b */ /* 0x000ef00000000200 */
[----:B------:R-:W4:Y:S08]  /*9fc0*/  LDSM.16.M88.4 R220, [R4+0x5000] ;  /* 0x0050000004dc783b */ /* 0x000f300000000200 */
[----:B------:R-:W1:Y:S08]  /*9fd0*/  LDSM.16.M88.4 R224, [R4+0x5800] ;  /* 0x0058000004e0783b */ /* 0x000e700000000200 */
[----:B------:R-:W1:Y:S08]  /*9fe0*/  LDSM.16.M88.4 R228, [R4+0x6000] ;  /* 0x0060000004e4783b */ /* 0x000e700000000200 */
[----:B------:R-:W1:Y:S08]  /*9ff0*/  LDSM.16.M88.4 R232, [R4+0x6800] ;  /* 0x0068000004e8783b */ /* 0x000e700000000200 */
[----:B------:R-:W2:Y:S08]  /*a000*/  LDSM.16.M88.4 R236, [R4+0x7000] ;  /* 0x0070000004ec783b */ /* 0x000eb00000000200 */
[----:B------:R5:W2:Y:S08]  /*a010*/  LDSM.16.M88.4 R240, [R4+0x7800] ;  /* 0x0078000004f0783b */ /* 0x000ab00000000200 */
[----:B------:R-:W0:Y:S01]  /*a020*/  LDGDEPBAR ;  /* 0x00000000000079af */ /* 0x000e220000000000 */
[-C--:B-----5:R-:W-:Y:S08]  /*a030*/  HMMA.16816.F32 R4, R204, R208.reuse, RZ ;  /* 0x000000d0cc04723c */ /* 0x0a0ff000000018ff */
[C---:B-1----:R-:W-:Y:S08]  /*a040*/  HMMA.16816.F32 R8, R212.reuse, R208, RZ ;  /* 0x000000d0d408723c */ /* 0x042ff000000018ff */
[-C--:B------:R-:W-:Y:S08]  /*a050*/  HMMA.16816.F32 R12, R212, R210.reuse, RZ ;  /* 0x000000d2d40c723c */ /* 0x080ff000000018ff */
[C---:B------:R-:W-:Y:S01]  /*a060*/  HMMA.16816.F32 R16, R204.reuse, R210, RZ ;  /* 0x000000d2cc10723c */ /* 0x040fe200000018ff */
[----:B------:R-:W-:Y:S07]  /*a070*/  LDSM.16.M88.4 R208, [R0] ;  /* 0x0000000000d0783b */ /* 0x000fee0000000200 */
[-C--:B---3--:R-:W-:Y:S08]  /*a080*/  HMMA.16816.F32 R20, R204, R216.reuse, RZ ;  /* 0x000000d8cc14723c */ /* 0x088ff000000018ff */
        /* <DEDUP_REMOVED lines=19> */
[-C--:B--2---:R-:W-:Y:S08]  /*a1c0*/  HMMA.16816.F32 R100, R204, R236.reuse, RZ ;  /* 0x000000eccc64723c */ /* 0x084ff000000018ff */
[C---:B------:R-:W-:Y:S08]  /*a1d0*/  HMMA.16816.F32 R104, R212.reuse, R236, RZ ;  /* 0x000000ecd468723c */ /* 0x040ff000000018ff */
        /* <DEDUP_REMOVED lines=121> */
[----:B------:R-:W3:Y:S03]  /*a970*/  MUFU.TANH R231, R17 ;  /* 0x0000001100e77308 */ /* 0x000ee60000002400 */
        /* <DEDUP_REMOVED lines=8> */
[----:B------:R-:W1:Y:S01]  /*aa00*/  MUFU.TANH R237, R21 ;  /* 0x0000001500ed7308 */ /* 0x000e620000002400 */
[----:B------:R-:W-:Y:S02]  /*aa10*/  FMUL.FTZ R22, R27, c[0x0][0x2ec] ;  /* 0x0000bb001b167a20 */ /* 0x000fe40000410000 */
[----:B------:R-:W-:Y:S02]  /*aa20*/  FMUL.FTZ R235, R20, c[0x0][0x2ec] ;  /* 0x0000bb0014eb7a20 */ /* 0x000fe40000410000 */
[----:B------:R-:W-:Y:S05]  /*aa30*/  FMUL.FTZ R13, R24, c[0x0][0x2ec] ;  /* 0x0000bb00180d7a20 */ /* 0x000fea0000410000 */
[----:B------:R1:W1:Y:S01]  /*aa40*/  MUFU.TANH R17, R0 ;  /* 0x0000000000117308 */ /* 0x0002620000002400 */
[----:B-----5:R-:W-:Y:S09]  /*aa50*/  FMUL.FTZ R3, R23, c[0x0][0x2ec] ;  /* 0x0000bb0017037a20 */ /* 0x020ff20000410000 */
[----:B------:R5:W3:Y:S01]  /*aa60*/  MUFU.TANH R23, R3 ;  /* 0x0000000300177308 */ /* 0x000ae20000002400 */
[-C--:B--2---:R-:W-:Y:S09]  /*aa70*/  HMMA.16816.F32 R36, R204, R208.reuse, R36 ;  /* 0x000000d0cc24723c */ /* 0x084ff20000001824 */
[----:B------:R2:W2:Y:S03]  /*aa80*/  MUFU.TANH R14, R2 ;  /* 0x00000002000e7308 */ /* 0x0004a60000002400 */
[----:B-1----:R-:W-:Y:S02]  /*aa90*/  FMUL.FTZ R0, R31, c[0x0][0x2ec] ;  /* 0x0000bb001f007a20 */ /* 0x002fe40000410000 */
[----:B------:R-:W-:Y:S01]  /*aaa0*/  FMUL.FTZ R31, R33, c[0x0][0x2ec] ;  /* 0x0000bb00211f7a20 */ /* 0x000fe20000410000 */
[C---:B------:R-:W-:Y:S04]  /*aab0*/  HMMA.16816.F32 R40, R212.reuse, R208, R40 ;  /* 0x000000d0d428723c */ /* 0x040fe80000001828 */
[----:B------:R-:W1:Y:S01]  /*aac0*/  MUFU.TANH R223, R223 ;  /* 0x000000df00df7308 */ /* 0x000e620000002400 */
[----:B-----5:R-:W-:Y:S03]  /*aad0*/  FMUL.FTZ R3, R29, c[0x0][0x2ec] ;  /* 0x0000bb001d037a20 */ /* 0x020fe60000410000 */
[-C--:B------:R-:W-:Y:S04]  /*aae0*/  HMMA.16816.F32 R44, R212, R210.reuse, R44 ;  /* 0x000000d2d42c723c */ /* 0x080fe8000000182c */
[----:B------:R-:W-:Y:S02]  /*aaf0*/  FMUL.FTZ R29, R32, c[0x0][0x2ec] ;  /* 0x0000bb00201d7a20 */ /* 0x000fe40000410000 */
[----:B------:R5:W1:Y:S01]  /*ab00*/  MUFU.TANH R21, R3 ;  /* 0x0000000300157308 */ /* 0x000a620000002400 */
[----:B------:R-:W-:Y:S01]  /*ab10*/  FMUL.FTZ R241, R36, c[0x0][0x2ec] ;  /* 0x0000bb0024f17a20 */ /* 0x000fe20000410000 */
[C---:B------:R-:W-:Y:S04]  /*ab20*/  HMMA.16816.F32 R48, R204.reuse, R210, R48 ;  /* 0x000000d2cc30723c */ /* 0x040fe80000001830 */
[----:B------:R-:W-:Y:S02]  /*ab30*/  FMUL.FTZ R239, R37, c[0x0][0x2ec] ;  /* 0x0000bb0025ef7a20 */ /* 0x000fe40000410000 */
[----:B------:R-:W-:Y:S02]  /*ab40*/  FMUL.FTZ R33, R38, c[0x0][0x2ec] ;  /* 0x0000bb0026217a20 */ /* 0x000fe40000410000 */
[----:B------:R-:W1:Y:S01]  /*ab50*/  MUFU.TANH R225, R225 ;  /* 0x000000e100e17308 */ /* 0x000e620000002400 */
[----:B--2---:R-:W-:Y:S03]  /*ab60*/  FMUL.FTZ R2, R19, c[0x0][0x2ec] ;  /* 0x0000bb0013027a20 */ /* 0x004fe60000410000 */
[----:B------:R-:W-:Y:S02]  /*ab70*/  FMUL.FTZ R19, R28, c[0x0][0x2ec] ;  /* 0x0000bb001c137a20 */ /* 0x000fe40000410000 */
[----:B------:R-:W-:Y:S02]  /*ab80*/  FMUL.FTZ R41, R41, c[0x0][0x2ec] ;  /* 0x0000bb0029297a20 */ /* 0x000fe40000410000 */
[----:B------:R-:W-:Y:S02]  /*ab90*/  FMUL.FTZ R45, R45, c[0x0][0x2ec] ;  /* 0x0000bb002d2d7a20 */ /* 0x000fe40000410000 */
[----:B------:R2:W1:Y:S01]  /*aba0*/  MUFU.TANH R229, R2 ;  /* 0x0000000200e57308 */ /* 0x0004620000002400 */
[----:B-----5:R-:W-:Y:S05]  /*abb0*/  FMUL.FTZ R3, R34, c[0x0][0x2ec] ;  /* 0x0000bb0022037a20 */ /* 0x020fea0000410000 */
[----:B------:R-:W-:Y:S02]  /*abc0*/  FMUL.FTZ R48, R48, c[0x0][0x2ec] ;  /* 0x0000bb0030307a20 */ /* 0x000fe40000410000 */
[----:B------:R-:W-:Y:S02]  /*abd0*/  FMUL.FTZ R51, R51, c[0x0][0x2ec] ;  /* 0x0000bb0033337a20 */ /* 0x000fe40000410000 */
[----:B------:R5:W1:Y:S10]  /*abe0*/  MUFU.TANH R25, R3 ;  /* 0x0000000300197308 */ /* 0x000a740000002400 */
[----:B------:R-:W1:Y:S01]  /*abf0*/  MUFU.TANH R209, R48 ;  /* 0x0000003000d17308 */ /* 0x000e620000002400 */
[----:B--2---:R-:W-:Y:S09]  /*ac00*/  FMUL.FTZ R2, R30, c[0x0][0x2ec] ;  /* 0x0000bb001e027a20 */ /* 0x004ff20000410000 */
[----:B------:R2:W1:Y:S01]  /*ac10*/  MUFU.TANH R30, R0 ;  /* 0x00000000001e7308 */ /* 0x0004620000002400 */
[----:B-----5:R-:W-:Y:S02]  /*ac20*/  FMUL.FTZ R3, R39, c[0x0][0x2ec] ;  /* 0x0000bb0027037a20 */ /* 0x020fe40000410000 */
[----:B------:R-:W5:Y:S07]  /*ac30*/  LDSM.16.M88.4 R36, [R198+0x1800] ;  /* 0x00180000c624783b */ /* 0x000f6e0000000200 */
[----:B------:R1:W1:Y:S10]  /*ac40*/  MUFU.TANH R26, R2 ;  /* 0x00000002001a7308 */ /* 0x0002740000002400 */
[----:B------:R-:W3:Y:S01]  /*ac50*/  MUFU.TANH R221, R221 ;  /* 0x000000dd00dd7308 */ /* 0x000ee20000002400 */
[----:B--2---:R-:W-:Y:S02]  /*ac60*/  FMUL.FTZ R0, R40, c[0x0][0x2ec] ;  /* 0x0000bb0028007a20 */ /* 0x004fe40000410000 */
[----:B------:R-:W-:Y:S02]  /*ac70*/  FMUL.FTZ R40, R42, c[0x0][0x2ec] ;  /* 0x0000bb002a287a20 */ /* 0x000fe40000410000 */
[----:B------:R-:W-:Y:S05]  /*ac80*/  FMUL.FTZ R42, R43, c[0x0][0x2ec] ;  /* 0x0000bb002b2a7a20 */ /* 0x000fea0000410000 */
[----:B------:R2:W2:Y:S01]  /*ac90*/  MUFU.TANH R34, R0 ;  /* 0x0000000000227308 */ /* 0x0004a20000002400 */
[----:B------:R-:W-:Y:S02]  /*aca0*/  FMUL.FTZ R43, R44, c[0x0][0x2ec] ;  /* 0x0000bb002c2b7a20 */ /* 0x000fe40000410000 */
[----:B------:R-:W-:Y:S02]  /*acb0*/  FMUL.FTZ R44, R46, c[0x0][0x2ec] ;  /* 0x0000bb002e2c7a20 */ /* 0x000fe40000410000 */
[----:B-1----:R-:W-:Y:S02]  /*acc0*/  FMUL.FTZ R2, R35, c[0x0][0x2ec] ;  /* 0x0000bb0023027a20 */ /* 0x002fe40000410000 */
[----:B------:R-:W-:Y:S03]  /*acd0*/  FMUL.FTZ R46, R47, c[0x0][0x2ec] ;  /* 0x0000bb002f2e7a20 */ /* 0x000fe60000410000 */
[----:B------:R1:W1:Y:S01]  /*ace0*/  MUFU.TANH R27, R2 ;  /* 0x00000002001b7308 */ /* 0x0002620000002400 */
[-C--:B-----5:R-:W-:Y:S09]  /*acf0*/  HMMA.16816.F32 R52, R204, R36.reuse, R52 ;  /* 0x00000024cc34723c */ /* 0x0a0ff20000001834 */
[----:B------:R-:W1:Y:S01]  /*ad00*/  MUFU.TANH R226, R226 ;  /* 0x000000e200e27308 */ /* 0x000e620000002400 */
[C---:B------:R-:W-:Y:S04]  /*ad10*/  HMMA.16816.F32 R56, R212.reuse, R36, R56 ;  /* 0x00000024d438723c */ /* 0x040fe80000001838 */
[----:B--2---:R-:W-:Y:S05]  /*ad20*/  FMUL.FTZ R0, R49, c[0x0][0x2ec] ;  /* 0x0000bb0031007a20 */ /* 0x004fea0000410000 */
[----:B------:R-:W2:Y:S03]  /*ad30*/  MUFU.TANH R10, R10 ;  /* 0x0000000a000a7308 */ /* 0x000ea60000002400 */
[----:B------:R-:W-:Y:S01]  /*ad40*/  FMUL.FTZ R49, R50, c[0x0][0x2ec] ;  /* 0x0000bb0032317a20 */ /* 0x000fe20000410000 */
[-C--:B------:R-:W-:Y:S06]  /*ad50*/  HMMA.16816.F32 R60, R212, R38.reuse, R60 ;  /* 0x00000026d43c723c */ /* 0x080fec000000183c */
[----:B------:R-:W2:Y:S02]  /*ad60*/  MUFU.TANH R243, R0 ;  /* 0x0000000000f37308 */ /* 0x000ea40000002400 */
[C---:B------:R-:W-:Y:S01]  /*ad70*/  HMMA.16816.F32 R64, R204.reuse, R38, R64 ;  /* 0x00000026cc40723c */ /* 0x040fe20000001840 */
[----:B------:R-:W5:Y:S03]  /*ad80*/  LDSM.16.M88.4 R36, [R198+0x2000] ;  /* 0x00200000c624783b */ /* 0x000f660000000200 */
[----:B------:R-:W-:Y:S02]  /*ad90*/  FMUL.FTZ R52, R52, c[0x0][0x2ec] ;  /* 0x0000bb0034347a20 */ /* 0x000fe40000410000 */
[----:B------:R-:W-:Y:S02]  /*ada0*/  FMUL.FTZ R54, R54, c[0x0][0x2ec] ;  /* 0x0000bb0036367a20 */ /* 0x000fe40000410000 */
[----:B-1----:R-:W-:Y:S01]  /*adb0*/  FMUL.FTZ R2, R53, c[0x0][0x2ec] ;  /* 0x0000bb0035027a20 */ /* 0x002fe20000410000 */
[----:B------:R1:W1:Y:S03]  /*adc0*/  MUFU.TANH R217, R52 ;  /* 0x0000003400d97308 */ /* 0x0002660000002400 */
[----:B------:R-:W-:Y:S02]  /*add0*/  FMUL.FTZ R53, R55, c[0x0][0x2ec] ;  /* 0x0000bb0037357a20 */ /* 0x000fe40000410000 */
[----:B------:R-:W-:Y:S02]  /*ade0*/  FMUL.FTZ R47, R56, c[0x0][0x2ec] ;  /* 0x0000bb00382f7a20 */ /* 0x000fe40000410000 */
[----:B------:R-:W-:Y:S02]  /*adf0*/  FMUL.FTZ R56, R57, c[0x0][0x2ec] ;  /* 0x0000bb0039387a20 */ /* 0x000fe40000410000 */
[----:B------:R-:W-:Y:S01]  /*ae00*/  FMUL.FTZ R50, R58, c[0x0][0x2ec] ;  /* 0x0000bb003a327a20 */ /* 0x000fe20000410000 */
[----:B------:R2:W2:Y:S01]  /*ae10*/  MUFU.TANH R210, R54 ;  /* 0x0000003600d27308 */ /* 0x0004a20000002400 */
[----:B------:R-:W-:Y:S02]  /*ae20*/  FMUL.FTZ R48, R59, c[0x0][0x2ec] ;  /* 0x0000bb003b307a20 */ /* 0x000fe40000410000 */
[----:B------:R-:W-:Y:S02]  /*ae30*/  FMUL.FTZ R60, R60, c[0x0][0x2ec] ;  /* 0x0000bb003c3c7a20 */ /* 0x000fe40000410000 */
[----:B------:R-:W-:Y:S02]  /*ae40*/  FMUL.FTZ R64, R64, c[0x0][0x2ec] ;  /* 0x0000bb0040407a20 */ /* 0x000fe40000410000 */
[----:B------:R-:W-:Y:S02]  /*ae50*/  FMUL.FTZ R65, R65, c[0x0][0x2ec] ;  /* 0x0000bb0041417a20 */ /* 0x000fe40000410000 */
[----:B------:R-:W-:Y:S01]  /*ae60*/  FMUL.FTZ R58, R61, c[0x0][0x2ec] ;  /* 0x0000bb003d3a7a20 */ /* 0x000fe20000410000 */
[----:B------:R-:W3:Y:S01]  /*ae70*/  MUFU.TANH R218, R64 ;  /* 0x0000004000da7308 */ /* 0x000ee20000002400 */
[----:B------:R-:W-:Y:S02]  /*ae80*/  FMUL.FTZ R59, R66, c[0x0][0x2ec] ;  /* 0x0000bb00423b7a20 */ /* 0x000fe40000410000 */
[----:B------:R-:W-:Y:S02]  /*ae90*/  FMUL.FTZ R61, R67, c[0x0][0x2ec] ;  /* 0x0000bb00433d7a20 */ /* 0x000fe40000410000 */
[----:B-1----:R-:W-:Y:S05]  /*aea0*/  FMUL.FTZ R52, R63, c[0x0][0x2ec] ;  /* 0x0000bb003f347a20 */ /* 0x002fea0000410000 */
[----:B------:R1:W1:Y:S01]  /*aeb0*/  MUFU.TANH R219, R65 ;  /* 0x0000004100db7308 */ /* 0x0002620000002400 */
[-C--:B-----5:R-:W-:Y:S03]  /*aec0*/  HMMA.16816.F32 R68, R204, R36.reuse, R68 ;  /* 0x00000024cc44723c */ /* 0x0a0fe60000001844 */
[----:B--2---:R-:W-:Y:S06]  /*aed0*/  FMUL.FTZ R54, R62, c[0x0][0x2ec] ;  /* 0x0000bb003e367a20 */ /* 0x004fec0000410000 */
[----:B------:R-:W2:Y:S01]  /*aee0*/  MUFU.TANH R242, R242 ;  /* 0x000000f200f27308 */ /* 0x000ea20000002400 */
[C---:B------:R-:W-:Y:S08]  /*aef0*/  HMMA.16816.F32 R72, R212.reuse, R36, R72 ;  /* 0x00000024d448723c */ /* 0x040ff00000001848 */
[-C--:B------:R-:W-:Y:S01]  /*af00*/  HMMA.16816.F32 R76, R212, R38.reuse, R76 ;  /* 0x00000026d44c723c */ /* 0x080fe2000000184c */
[----:B------:R-:W2:Y:S05]  /*af10*/  MUFU.TANH R227, R227 ;  /* 0x000000e300e37308 */ /* 0x000eaa0000002400 */
[----:B-1----:R-:W-:Y:S02]  /*af20*/  FMUL.FTZ R65, R70, c[0x0][0x2ec] ;  /* 0x0000bb0046417a20 */ /* 0x002fe40000410000 */
[C---:B------:R-:W-:Y:S01]  /*af30*/  HMMA.16816.F32 R80, R204.reuse, R38, R80 ;  /* 0x00000026cc50723c */ /* 0x040fe20000001850 */
[----:B------:R-:W1:Y:S02]  /*af40*/  LDSM.16.M88.4 R36, [R198+0x2800] ;  /* 0x00280000c624783b */ /* 0x000e640000000200 */
        /* <DEDUP_REMOVED lines=11> */
[----:B------:R-:W2:Y:S01]  /*b000*/  MUFU.TANH R13, R13 ;  /* 0x0000000d000d7308 */ /* 0x000ea20000002400 */
[----:B------:R-:W-:Y:S02]  /*b010*/  FMUL.FTZ R80, R80, c[0x0][0x2ec] ;  /* 0x0000bb0050507a20 */ /* 0x000fe40000410000 */
[----:B------:R-:W-:Y:S02]  /*b020*/  FMUL.FTZ R81, R81, c[0x0][0x2ec] ;  /* 0x0000bb0051517a20 */ /* 0x000fe40000410000 */
[----:B------:R-:W-:Y:S02]  /*b030*/  FMUL.FTZ R82, R82, c[0x0][0x2ec] ;  /* 0x0000bb0052527a20 */ /* 0x000fe40000410000 */
[----:B------:R-:W-:Y:S02]  /*b040*/  FMUL.FTZ R66, R79, c[0x0][0x2ec] ;  /* 0x0000bb004f427a20 */ /* 0x000fe40000410000 */
[----:B------:R-:W-:Y:S01]  /*b050*/  FMUL.FTZ R83, R83, c[0x0][0x2ec] ;  /* 0x0000bb0053537a20 */ /* 0x000fe20000410000 */
[----:B------:R5:W2:Y:S01]  /*b060*/  MUFU.TANH R32, R80 ;  /* 0x0000005000207308 */ /* 0x000aa20000002400 */
[----:B------:R-:W-:Y:S01]  /*b070*/  FMUL.FTZ R69, R69, c[0x0][0x2ec] ;  /* 0x0000bb0045457a20 */ /* 0x000fe20000410000 */
[-C--:B-1----:R-:W-:Y:S08]  /*b080*/  HMMA.16816.F32 R84, R204, R36.reuse, R84 ;  /* 0x00000024cc54723c */ /* 0x082ff00000001854 */
[----:B------:R-:W1:Y:S01]  /*b090*/  MUFU.TANH R28, R81 ;  /* 0x00000051001c7308 */ /* 0x000e620000002400 */
[C---:B------:R-:W-:Y:S09]  /*b0a0*/  HMMA.16816.F32 R88, R212.reuse, R36, R88 ;  /* 0x00000024d458723c */ /* 0x040ff20000001858 */
[----:B------:R1:W1:Y:S01]  /*b0b0*/  MUFU.TANH R12, R82 ;  /* 0x00000052000c7308 */ /* 0x0002620000002400 */
[-C--:B------:R-:W-:Y:S09]  /*b0c0*/  HMMA.16816.F32 R92, R212, R38.reuse, R92 ;  /* 0x00000026d45c723c */ /* 0x080ff2000000185c */
[----:B------:R-:W1:Y:S01]  /*b0d0*/  MUFU.TANH R18, R18 ;  /* 0x0000001200127308 */ /* 0x000e620000002400 */
[C---:B------:R-:W-:Y:S01]  /*b0e0*/  HMMA.16816.F32 R96, R204.reuse, R38, R96 ;  /* 0x00000026cc60723c */ /* 0x040fe20000001860 */
[----:B------:R-:W2:Y:S03]  /*b0f0*/  LDSM.16.M88.4 R36, [R198+0x3000] ;  /* 0x00300000c624783b */ /* 0x000ea60000000200 */
[----:B------:R-:W-:Y:S02]  /*b100*/  FMUL.FTZ R0, R84, c[0x0][0x2ec] ;  /* 0x0000bb0054007a20 */ /* 0x000fe40000410000 */
[----:B------:R-:W-:Y:S03]  /*b110*/  FMUL.FTZ R84, R87, c[0x0][0x2ec] ;  /* 0x0000bb0057547a20 */ /* 0x000fe60000410000 */
[----:B------:R-:W2:Y:S03]  /*b120*/  MUFU.TANH R22, R22 ;  /* 0x0000001600167308 */ /* 0x000ea60000002400 */
[----:B------:R-:W-:Y:S02]  /*b130*/  FMUL.FTZ R75, R88, c[0x0][0x2ec] ;  /* 0x0000bb00584b7a20 */ /* 0x000fe40000410000 */
[----:B------:R-:W-:Y:S02]  /*b140*/  FMUL.FTZ R73, R89, c[0x0][0x2ec] ;  /* 0x0000bb0059497a20 */ /* 0x000fe40000410000 */
[----:B-----5:R-:W-:Y:S02]  /*b150*/  FMUL.FTZ R80, R90, c[0x0][0x2ec] ;  /* 0x0000bb005a507a20 */ /* 0x020fe40000410000 */
[----:B------:R-:W-:Y:S01]  /*b160*/  FMUL.FTZ R78, R91, c[0x0][0x2ec] ;  /* 0x0000bb005b4e7a20 */ /* 0x000fe20000410000 */
[----:B------:R-:W3:Y:S01]  /*b170*/  MUFU.TANH R19, R19 ;  /* 0x0000001300137308 */ /* 0x000ee20000002400 */
[----:B------:R-:W-:Y:S02]  /*b180*/  FMUL.FTZ R92, R92, c[0x0][0x2ec] ;  /* 0x0000bb005c5c7a20 */ /* 0x000fe40000410000 */
[----:B------:R-:W-:Y:S02]  /*b190*/  FMUL.FTZ R90, R93, c[0x0][0x2ec] ;  /* 0x0000bb005d5a7a20 */ /* 0x000fe40000410000 */
[----:B------:R-:W-:Y:S02]  /*b1a0*/  FMUL.FTZ R57, R94, c[0x0][0x2ec] ;  /* 0x0000bb005e397a20 */ /* 0x000fe40000410000 */
[----:B------:R-:W-:Y:S02]  /*b1b0*/  FMUL.FTZ R96, R96, c[0x0][0x2ec] ;  /* 0x0000bb0060607a20 */ /* 0x000fe40000410000 */
[----:B-1----:R-:W-:Y:S01]  /*b1c0*/  FMUL.FTZ R82, R95, c[0x0][0x2ec] ;  /* 0x0000bb005f527a20 */ /* 0x002fe20000410000 */
[----:B------:R-:W1:Y:S01]  /*b1d0*/  MUFU.TANH R29, R29 ;  /* 0x0000001d001d7308 */ /* 0x000e620000002400 */
[----:B------:R-:W-:Y:S02]  /*b1e0*/  FMUL.FTZ R88, R97, c[0x0][0x2ec] ;  /* 0x0000bb0061587a20 */ /* 0x000fe40000410000 */
[----:B------:R-:W-:Y:S02]  /*b1f0*/  FMUL.FTZ R91, R98, c[0x0][0x2ec] ;  /* 0x0000bb00625b7a20 */ /* 0x000fe40000410000 */
[----:B------:R-:W-:Y:S02]  /*b200*/  FMUL.FTZ R93, R99, c[0x0][0x2ec] ;  /* 0x0000bb00635d7a20 */ /* 0x000fe40000410000 */
[----:B------:R-:W-:Y:S02]  /*b210*/  FMUL.FTZ R85, R85, c[0x0][0x2ec] ;  /* 0x0000bb0055557a20 */ /* 0x000fe40000410000 */
[----:B------:R-:W-:Y:S01]  /*b220*/  FMUL.FTZ R86, R86, c[0x0][0x2ec] ;  /* 0x0000bb0056567a20 */ /* 0x000fe20000410000 */
[----:B------:R5:W1:Y:S01]  /*b230*/  MUFU.TANH R228, R96 ;  /* 0x0000006000e47308 */ /* 0x000a620000002400 */
[-C--:B--2---:R-:W-:Y:S09]  /*b240*/  HMMA.16816.F32 R100, R204, R36.reuse, R100 ;  /* 0x00000024cc64723c */ /* 0x084ff20000001864 */
[----:B------:R-:W2:Y:S01]  /*b250*/  MUFU.TANH R31, R31 ;  /* 0x0000001f001f7308 */ /* 0x000ea20000002400 */
[C---:B------:R-:W-:Y:S08]  /*b260*/  HMMA.16816.F32 R104, R212.reuse, R36, R104 ;  /* 0x00000024d468723c */ /* 0x040ff00000001868 */
[-C--:B------:R-:W-:Y:S01]  /*b270*/  HMMA.16816.F32 R108, R212, R38.reuse, R108 ;  /* 0x00000026d46c723c */ /* 0x080fe2000000186c */
[----:B------:R-:W1:Y:S07]  /*b280*/  MUFU.TANH R241, R241 ;  /* 0x000000f100f17308 */ /* 0x000e6e0000002400 */
[C---:B------:R-:W-:Y:S01]  /*b290*/  HMMA.16816.F32 R112, R204.reuse, R38, R112 ;  /* 0x00000026cc70723c */ /* 0x040fe20000001870 */
[----:B------:R-:W1:Y:S01]  /*b2a0*/  LDSM.16.M88.4 R36, [R198+0x3800] ;  /* 0x00380000c624783b */ /* 0x000e620000000200 */
        /* <DEDUP_REMOVED lines=8> */
[----:B-----5:R-:W-:Y:S02]  /*b330*/  FMUL.FTZ R96, R104, c[0x0][0x2ec] ;  /* 0x0000bb0068607a20 */ /* 0x020fe40000410000 */
        /* <DEDUP_REMOVED lines=10> */
[----:B------:R-:W-:Y:S02]  /*b3e0*/  FMUL.FTZ R106, R114, c[0x0][0x2ec] ;  /* 0x0000bb00726a7a20 */ /* 0x000fe40000410000 */
[----:B------:R-:W-:Y:S01]  /*b3f0*/  FMUL.FTZ R114, R115, c[0x0][0x2ec] ;  /* 0x0000bb0073727a20 */ /* 0x000fe20000410000 */
[-C--:B-1----:R-:W-:Y:S06]  /*b400*/  HMMA.16816.F32 R116, R204, R36.reuse, R116 ;  /* 0x00000024cc74723c */ /* 0x082fec0000001874 */
        /* <DEDUP_REMOVED lines=99> */
[----:B------:R-:W1:Y:S02]  /*ba40*/  MUFU.TANH R120, R120 ;  /* 0x0000007800787308 */ /* 0x000e640000002400 */
[----:B-1234-:R-:W-:-:S05]  /*ba50*/  @P1 BRA `(.L_x_254) ;  /* 0xffffd47000001947 */ /* 0x01efca000383ffff */
.L_x_253:
[----:B------:R-:W-:Y:S01]  /*ba60*/  FMNMX.FTZ R0, R223, R201, !PT ;  /* 0x000000c9df007209 */ /* 0x000fe20007810000 */
[----:B------:R-:W-:Y:S01]  /*ba70*/  UIADD3 UR8, UR8, -0x1, URZ ;  /* 0xffffffff08087890 */ /* 0x000fe2000fffe03f */
        /* <DEDUP_REMOVED lines=127> */
[----:B------:R-:W-:Y:S04]  /*c270*/  FMNMX.FTZ R7, R5, R0, !PT ;  /* 0x0000000005077209 */ /* 0x000fe80007810000 */
[----:B------:R-:W-:Y:S05]  /*c280*/  FMNMX.FTZ R3, R4, R7, !PT ;  /* 0x0000000704037209 */ /* 0x000fea0007810000 */
[----:B------:R-:W1:Y:S02]  /*c290*/  SHFL.BFLY PT, R0, R3, 0x2, 0x1f ;  /* 0x0c401f0003007f89 */ /* 0x000e6400000e0000 */
[----:B-1----:R-:W-:Y:S02]  /*c2a0*/  FMNMX.FTZ R9, R3, R0, !PT ;  /* 0x0000000003097209 */ /* 0x002fe40007810000 */
[----:B------:R-:W-:Y:S04]  /*c2b0*/  FMNMX.FTZ R71, R6, R71, !PT ;  /* 0x0000004706477209 */ /* 0x000fe80007810000 */
[----:B------:R-:W1:Y:S01]  /*c2c0*/  SHFL.BFLY PT, R6, R85, 0x2, 0x1f ;  /* 0x0c401f0055067f89 */ /* 0x000e6200000e0000 */
[----:B------:R-:W-:Y:S07]  /*c2d0*/  FMNMX.FTZ R69, R2, R69, !PT ;  /* 0x0000004502457209 */ /* 0x000fee0007810000 */
[----:B------:R-:W2:Y:S08]  /*c2e0*/  SHFL.BFLY PT, R68, R71, 0x1, 0x1f ;  /* 0x0c201f0047447f89 */ /* 0x000eb000000e0000 */
[----:B------:R-:W3:Y:S01]  /*c2f0*/  SHFL.BFLY PT, R2, R69, 0x1, 0x1f ;  /* 0x0c201f0045027f89 */ /* 0x000ee200000e0000 */
[----:B-1----:R-:W-:Y:S07]  /*c300*/  FMNMX.FTZ R67, R85, R6, !PT ;  /* 0x0000000655437209 */ /* 0x002fee0007810000 */
[----:B------:R-:W1:Y:S01]  /*c310*/  SHFL.BFLY PT, R0, R9, 0x1, 0x1f ;  /* 0x0c201f0009007f89 */ /* 0x000e6200000e0000 */
[----:B--2---:R-:W-:Y:S07]  /*c320*/  FMNMX.FTZ R68, R71, R68, !PT ;  /* 0x0000004447447209 */ /* 0x004fee0007810000 */
[----:B------:R-:W2:Y:S01]  /*c330*/  SHFL.BFLY PT, R6, R67, 0x1, 0x1f ;  /* 0x0c201f0043067f89 */ /* 0x000ea200000e0000 */
[C---:B------:R-:W-:Y:S01]  /*c340*/  FSETP.NEU.FTZ.AND P4, PT, R68.reuse, -INF , PT ;  /* 0xff8000004400780b */ /* 0x040fe20003f9d000 */
[C---:B------:R-:W-:Y:S02]  /*c350*/  FADD.FTZ R3, -R68.reuse, R201 ;  /* 0x000000c944037221 */ /* 0x040fe40000010100 */
[----:B------:R-:W-:Y:S01]  /*c360*/  FMUL.FTZ R104, R68, c[0x0][0x23c] ;  /* 0x00008f0044687a20 */ /* 0x000fe20000410000 */
[----:B---3--:R-:W-:Y:S01]  /*c370*/  FMNMX.FTZ R2, R69, R2, !PT ;  /* 0x0000000245027209 */ /* 0x008fe20007810000 */
[----:B------:R-:W-:Y:S03]  /*c380*/  FMUL.FTZ R8, R3, c[0x0][0x23c] ;  /* 0x00008f0003087a20 */ /* 0x000fe60000410000 */
[----:B------:R-:W-:Y:S01]  /*c390*/  FSEL R104, R104, RZ, P4 ;  /* 0x000000ff68687208 */ /* 0x000fe20002000000 */
[C---:B------:R-:W-:Y:S01]  /*c3a0*/  FADD.FTZ R3, -R2.reuse, R199 ;  /* 0x000000c702037221 */ /* 0x040fe20000010100 */
[C---:B------:R-:W-:Y:S01]  /*c3b0*/  FSETP.NEU.FTZ.AND P3, PT, R2.reuse, -INF , PT ;  /* 0xff8000000200780b */ /* 0x040fe20003f7d000 */
[----:B------:R-:W-:Y:S01]  /*c3c0*/  MUFU.EX2 R8, R8 ;  /* 0x0000000800087308 */ /* 0x000fe20000000800 */
[----:B------:R-:W-:Y:S01]  /*c3d0*/  FMUL.FTZ R71, R2, c[0x0][0x23c] ;  /* 0x00008f0002477a20 */ /* 0x000fe20000410000 */
[----:B-1----:R-:W-:Y:S01]  /*c3e0*/  FMNMX.FTZ R0, R9, R0, !PT ;  /* 0x0000000009007209 */ /* 0x002fe20007810000 */
[----:B------:R-:W-:Y:S02]  /*c3f0*/  FMUL.FTZ R7, R3, c[0x0][0x23c] ;  /* 0x00008f0003077a20 */ /* 0x000fe40000410000 */
[--C-:B------:R-:W-:Y:S01]  /*c400*/  FFMA.FTZ R121, R223, c[0x0][0x23c], -R104.reuse ;  /* 0x00008f00df797a23 */ /* 0x100fe20000010868 */
[C---:B------:R-:W-:Y:S01]  /*c410*/  FSETP.NEU.FTZ.AND P2, PT, R0.reuse, -INF , PT ;  /* 0xff8000000000780b */ /* 0x040fe20003f5d000 */
[----:B------:R-:W-:Y:S01]  /*c420*/  FMUL.FTZ R69, R0, c[0x0][0x23c] ;  /* 0x00008f0000457a20 */ /* 0x000fe20000410000 */
[----:B------:R-:W-:Y:S01]  /*c430*/  FSEL R71, R71, RZ, P3 ;  /* 0x000000ff47477208 */ /* 0x000fe20001800000 */
[--C-:B------:R-:W-:Y:S01]  /*c440*/  FFMA.FTZ R223, R101, c[0x0][0x23c], -R104.reuse ;  /* 0x00008f0065df7a23 */ /* 0x100fe20000010868 */
[----:B------:R-:W-:Y:S01]  /*c450*/  MUFU.EX2 R199, R121 ;  /* 0x0000007900c77308 */ /* 0x000fe20000000800 */
[----:B--2---:R-:W-:Y:S01]  /*c460*/  FMNMX.FTZ R3, R67, R6, !PT ;  /* 0x0000000643037209 */ /* 0x004fe20007810000 */
[--C-:B------:R-:W-:Y:S01]  /*c470*/  FFMA.FTZ R110, R225, c[0x0][0x23c], -R104.reuse ;  /* 0x00008f00e16e7a23 */ /* 0x100fe20000010868 */
[----:B------:R-:W-:Y:S01]  /*c480*/  FSEL R69, R69, RZ, P2 ;  /* 0x000000ff45457208 */ /* 0x000fe20001000000 */
[----:B------:R-:W-:Y:S01]  /*c490*/  FFMA.FTZ R119, R227, c[0x0][0x23c], -R104 ;  /* 0x00008f00e3777a23 */ /* 0x000fe20000010868 */
[C---:B------:R-:W-:Y:S01]  /*c4a0*/  FSETP.NEU.FTZ.AND P2, PT, R3.reuse, -INF , PT ;  /* 0xff8000000300780b */ /* 0x040fe20003f5d000 */
[C---:B------:R-:W-:Y:S02]  /*c4b0*/  FADD.FTZ R9, -R3.reuse, R196 ;  /* 0x000000c403097221 */ /* 0x040fe40000010100 */
[----:B------:R-:W-:Y:S02]  /*c4c0*/  FMUL.FTZ R101, R3, c[0x0][0x23c] ;  /* 0x00008f0003657a20 */ /* 0x000fe40000410000 */
[----:B------:R-:W1:Y:S01]  /*c4d0*/  MUFU.EX2 R127, R110 ;  /* 0x0000006e007f7308 */ /* 0x000e620000000800 */
[----:B------:R-:W-:Y:S02]  /*c4e0*/  FMUL.FTZ R9, R9, c[0x0][0x23c] ;  /* 0x00008f0009097a20 */ /* 0x000fe40000410000 */
[----:B------:R-:W-:Y:S01]  /*c4f0*/  FFMA.FTZ R11, R11, c[0x0][0x23c], -R71 ;  /* 0x00008f000b0b7a23 */ /* 0x000fe20000010847 */
[----:B------:R-:W-:Y:S01]  /*c500*/  FSEL R101, R101, RZ, P2 ;  /* 0x000000ff65657208 */ /* 0x000fe20001000000 */
[--C-:B------:R-:W-:Y:S02]  /*c510*/  FFMA.FTZ R87, R239, c[0x0][0x23c], -R104.reuse ;  /* 0x00008f00ef577a23 */ /* 0x100fe40000010868 */
[--C-:B------:R-:W-:Y:S02]  /*c520*/  FFMA.FTZ R86, R209, c[0x0][0x23c], -R104.reuse ;  /* 0x00008f00d1567a23 */ /* 0x100fe40000010868 */
[--C-:B------:R-:W-:Y:S01]  /*c530*/  FFMA.FTZ R85, R243, c[0x0][0x23c], -R104.reuse ;  /* 0x00008f00f3557a23 */ /* 0x100fe20000010868 */
[----:B------:R2:W-:Y:S01]  /*c540*/  MUFU.EX2 R67, R9 ;  /* 0x0000000900437308 */ /* 0x0005e20000000800 */
[--C-:B------:R-:W-:Y:S02]  /*c550*/  FFMA.FTZ R124, R16, c[0x0][0x23c], -R104.reuse ;  /* 0x00008f00107c7a23 */ /* 0x100fe40000010868 */
[----:B------:R-:W-:Y:S02]  /*c560*/  FFMA.FTZ R16, R222, c[0x0][0x23c], -R101 ;  /* 0x00008f00de107a23 */ /* 0x000fe40000010865 */
[--C-:B------:R-:W-:Y:S02]  /*c570*/  FFMA.FTZ R225, R236, c[0x0][0x23c], -R104.reuse ;  /* 0x00008f00ece17a23 */ /* 0x100fe40000010868 */
[----:B------:R-:W-:Y:S02]  /*c580*/  FFMA.FTZ R196, R79, c[0x0][0x23c], -R69 ;  /* 0x00008f004fc47a23 */ /* 0x000fe40000010845 */
        /* <DEDUP_REMOVED lines=9> */
[--C-:B------:R-:W-:Y:S02]  /*c620*/  FFMA.FTZ R111, R111, c[0x0][0x23c], -R104.reuse ;  /* 0x00008f006f6f7a23 */ /* 0x100fe40000010868 */
[--C-:B--2---:R-:W-:Y:S02]  /*c630*/  FFMA.FTZ R9, R229, c[0x0][0x23c], -R101.reuse ;  /* 0x00008f00e5097a23 */ /* 0x104fe40000010865 */
[--C-:B------:R-:W-:Y:S02]  /*c640*/  FFMA.FTZ R229, R84, c[0x0][0x23c], -R101.reuse ;  /* 0x00008f0054e57a23 */ /* 0x100fe40000010865 */
[--C-:B------:R-:W-:Y:S01]  /*c650*/  FFMA.FTZ R15, R15, c[0x0][0x23c], -R101.reuse ;  /* 0x00008f000f0f7a23 */ /* 0x100fe20000010865 */
[----:B------:R2:W-:Y:S01]  /*c660*/  MUFU.EX2 R84, R16 ;  /* 0x0000001000547308 */ /* 0x0005e20000000800 */
[--C-:B------:R-:W-:Y:S02]  /*c670*/  FFMA.FTZ R25, R25, c[0x0][0x23c], -R101.reuse ;  /* 0x00008f0019197a23 */ /* 0x100fe40000010865 */
[--C-:B------:R-:W-:Y:S02]  /*c680*/  FFMA.FTZ R29, R27, c[0x0][0x23c], -R101.reuse ;  /* 0x00008f001b1d7a23 */ /* 0x100fe40000010865 */
[----:B------:R-:W-:Y:S02]  /*c690*/  FFMA.FTZ R126, R210, c[0x0][0x23c], -R101 ;  /* 0x00008f00d27e7a23 */ /* 0x000fe40000010865 */
[----:B------:R-:W-:Y:S02]  /*c6a0*/  FFMA.FTZ R210, R75, c[0x0][0x23c], -R71 ;  /* 0x00008f004bd27a23 */ /* 0x000fe40000010847 */
[----:B------:R-:W-:Y:S01]  /*c6b0*/  FFMA.FTZ R207, R93, c[0x0][0x23c], -R101 ;  /* 0x00008f005dcf7a23 */ /* 0x000fe20000010865 */
[----:B------:R-:W-:Y:S01]  /*c6c0*/  MUFU.EX2 R124, R124 ;  /* 0x0000007c007c7308 */ /* 0x000fe20000000800 */
[----:B------:R-:W-:Y:S01]  /*c6d0*/  FFMA.FTZ R93, R60, c[0x0][0x23c], -R71 ;  /* 0x00008f003c5d7a23 */ /* 0x000fe20000010847 */
[----:B------:R-:W-:Y:S01]  /*c6e0*/  MOV R60, R208 ;  /* 0x000000d0003c7202 */ /* 0x000fe20000000f00 */
[----:B------:R-:W-:Y:S01]  /*c6f0*/  FFMA.FTZ R222, R95, c[0x0][0x23c], -R101 ;  /* 0x00008f005fde7a23 */ /* 0x000fe20000010865 */
[----:B------:R-:W5:Y:S01]  /*c700*/  LDL.LU R75, [R1+0x64] ;  /* 0x00006400014b7983 */ /* 0x000f620000300800 */
[--C-:B------:R-:W-:Y:S02]  /*c710*/  FFMA.FTZ R13, R13, c[0x0][0x23c], -R71.reuse ;  /* 0x00008f000d0d7a23 */ /* 0x100fe40000010847 */
[--C-:B---3--:R-:W-:Y:S01]  /*c720*/  FFMA.FTZ R119, R76, c[0x0][0x23c], -R71.reuse ;  /* 0x00008f004c777a23 */ /* 0x108fe20000010847 */
[----:B-1----:R-:W-:Y:S01]  /*c730*/  MOV R76, R127 ;  /* 0x0000007f004c7202 */ /* 0x002fe20000000f00 */
[--C-:B------:R-:W-:Y:S01]  /*c740*/  FFMA.FTZ R208, R94, c[0x0][0x23c], -R71.reuse ;  /* 0x00008f005ed07a23 */ /* 0x100fe20000010847 */
[----:B------:R-:W-:Y:S01]  /*c750*/  MUFU.EX2 R126, R126 ;  /* 0x0000007e007e7308 */ /* 0x000fe20000000800 */
[--C-:B------:R-:W-:Y:S02]  /*c760*/  FFMA.FTZ R38, R234, c[0x0][0x23c], -R71.reuse ;  /* 0x00008f00ea267a23 */ /* 0x100fe40000010847 */
[--C-:B------:R-:W-:Y:S02]  /*c770*/  FFMA.FTZ R241, R241, c[0x0][0x23c], -R104.reuse ;  /* 0x00008f00f1f17a23 */ /* 0x100fe40000010868 */
[--C-:B------:R-:W-:Y:S02]  /*c780*/  FFMA.FTZ R108, R219, c[0x0][0x23c], -R104.reuse ;  /* 0x00008f00db6c7a23 */ /* 0x100fe40000010868 */
[----:B------:R-:W-:Y:S02]  /*c790*/  FFMA.FTZ R219, R90, c[0x0][0x23c], -R71 ;  /* 0x00008f005adb7a23 */ /* 0x000fe40000010847 */
        /* <DEDUP_REMOVED lines=11> */
[----:B------:R-:W-:Y:S01]  /*c850*/  FFMA.FTZ R242, R45, c[0x0][0x23c], -R71 ;  /* 0x00008f002df27a23 */ /* 0x000fe20000010847 */
[----:B------:R-:W-:Y:S01]  /*c860*/  MOV R45, R215 ;  /* 0x000000d7002d7202 */ /* 0x000fe20000000f00 */
[----:B------:R-:W-:Y:S01]  /*c870*/  FFMA.FTZ R233, R24, c[0x0][0x23c], -R101 ;  /* 0x00008f0018e97a23 */ /* 0x000fe20000010865 */
[----:B------:R-:W1:Y:S01]  /*c880*/  MUFU.EX2 R23, R221 ;  /* 0x000000dd00177308 */ /* 0x000e620000000800 */
[--C-:B--2---:R-:W-:Y:S02]  /*c890*/  FFMA.FTZ R16, R230, c[0x0][0x23c], -R71.reuse ;  /* 0x00008f00e6107a23 */ /* 0x104fe40000010847 */
        /* <DEDUP_REMOVED lines=20> */
[----:B------:R-:W-:Y:S01]  /*c9e0*/  FFMA.FTZ R211, R73, c[0x0][0x23c], -R71 ;  /* 0x00008f0049d37a23 */ /* 0x000fe20000010847 */
[----:B------:R-:W-:Y:S01]  /*c9f0*/  MOV R73, R60 ;  /* 0x0000003c00497202 */ /* 0x000fe20000000f00 */
        /* <DEDUP_REMOVED lines=8> */
[----:B------:R-:W-:Y:S01]  /*ca80*/  FFMA.FTZ R103, R61, c[0x0][0x23c], -R101 ;  /* 0x00008f003d677a23 */ /* 0x000fe20000010865 */
[----:B------:R-:W-:Y:S01]  /*ca90*/  MOV R61, R216 ;  /* 0x000000d8003d7202 */ /* 0x000fe20000000f00 */
[----:B------:R-:W-:Y:S01]  /*caa0*/  FFMA.FTZ R216, R92, c[0x0][0x23c], -R71 ;  /* 0x00008f005cd87a23 */ /* 0x000fe20000010847 */
[----:B------:R-:W-:Y:S01]  /*cab0*/  MUFU.EX2 R113, R113 ;  /* 0x0000007100717308 */ /* 0x000fe20000000800 */
[--C-:B------:R-:W-:Y:S02]  /*cac0*/  FFMA.FTZ R125, R109, c[0x0][0x23c], -R104.reuse ;  /* 0x00008f006d7d7a23 */ /* 0x100fe40000010868 */
[----:B------:R-:W-:Y:S02]  /*cad0*/  FFMA.FTZ R109, R53, c[0x0][0x23c], -R101 ;  /* 0x00008f00356d7a23 */ /* 0x000fe40000010865 */
[--C-:B------:R-:W-:Y:S02]  /*cae0*/  FFMA.FTZ R105, R115, c[0x0][0x23c], -R104.reuse ;  /* 0x00008f0073697a23 */ /* 0x100fe40000010868 */
[----:B------:R-:W-:Y:S02]  /*caf0*/  FFMA.FTZ R104, R39, c[0x0][0x23c], -R104 ;  /* 0x00008f0027687a23 */ /* 0x000fe40000010868 */
[----:B------:R-:W-:Y:S01]  /*cb00*/  FFMA.FTZ R39, R226, c[0x0][0x23c], -R69 ;  /* 0x00008f00e2277a23 */ /* 0x000fe20000010845 */
[----:B------:R-:W-:Y:S01]  /*cb10*/  MUFU.EX2 R109, R109 ;  /* 0x0000006d006d7308 */ /* 0x000fe20000000800 */
[--C-:B------:R-:W-:Y:S02]  /*cb20*/  FFMA.FTZ R226, R91, c[0x0][0x23c], -R101.reuse ;  /* 0x00008f005be27a23 */ /* 0x100fe40000010865 */
[----:B------:R-:W-:Y:S02]  /*cb30*/  FFMA.FTZ R115, R83, c[0x0][0x23c], -R101 ;  /* 0x00008f0053737a23 */ /* 0x000fe40000010865 */
[----:B------:R-:W-:Y:S02]  /*cb40*/  FFMA.FTZ R83, R41, c[0x0][0x23c], -R71 ;  /* 0x00008f0029537a23 */ /* 0x000fe40000010847 */
[--C-:B------:R-:W-:Y:S02]  /*cb50*/  FFMA.FTZ R243, R51, c[0x0][0x23c], -R101.reuse ;  /* 0x00008f0033f37a23 */ /* 0x100fe40000010865 */
[----:B------:R-:W-:Y:S01]  /*cb60*/  FFMA.FTZ R110, R59, c[0x0][0x23c], -R101 ;  /* 0x00008f003b6e7a23 */ /* 0x000fe20000010865 */
[----:B------:R2:W-:Y:S01]  /*cb70*/  MUFU.EX2 R91, R15 ;  /* 0x0000000f005b7308 */ /* 0x0005e20000000800 */
[----:B------:R-:W-:Y:S02]  /*cb80*/  FFMA.FTZ R59, R19, c[0x0][0x23c], -R71 ;  /* 0x00008f00133b7a23 */ /* 0x000fe40000010847 */
[----:B------:R-:W-:Y:S02]  /*cb90*/  FFMA.FTZ R121, R63, c[0x0][0x23c], -R101 ;  /* 0x00008f003f797a23 */ /* 0x000fe40000010865 */
[----:B------:R-:W-:Y:S02]  /*cba0*/  FFMA.FTZ R63, R21, c[0x0][0x23c], -R71 ;  /* 0x00008f00153f7a23 */ /* 0x000fe40000010847 */
[--C-:B------:R-:W-:Y:S02]  /*cbb0*/  FFMA.FTZ R213, R106, c[0x0][0x23c], -R101.reuse ;  /* 0x00008f006ad57a23 */ /* 0x100fe40000010865 */
[----:B------:R-:W-:Y:S01]  /*cbc0*/  FFMA.FTZ R212, R114, c[0x0][0x23c], -R101 ;  /* 0x00008f0072d47a23 */ /* 0x000fe20000010865 */
[----:B------:R-:W-:Y:S01]  /*cbd0*/  MUFU.EX2 R39, R39 ;  /* 0x0000002700277308 */ /* 0x000fe20000000800 */
[----:B------:R-:W-:Y:S02]  /*cbe0*/  FFMA.FTZ R114, R74, c[0x0][0x23c], -R71 ;  /* 0x00008f004a727a23 */ /* 0x000fe40000010847 */
[--C-:B------:R-:W-:Y:S02]  /*cbf0*/  FFMA.FTZ R107, R107, c[0x0][0x23c], -R101.reuse ;  /* 0x00008f006b6b7a23 */ /* 0x100fe40000010865 */
[----:B------:R-:W-:Y:S02]  /*cc00*/  FFMA.FTZ R106, R99, c[0x0][0x23c], -R101 ;  /* 0x00008f00636a7a23 */ /* 0x000fe40000010865 */
[----:B------:R-:W-:Y:S02]  /*cc10*/  FFMA.FTZ R99, R112, c[0x0][0x23c], -R71 ;  /* 0x00008f0070637a23 */ /* 0x000fe40000010847 */
[--C-:B------:R-:W-:Y:S01]  /*cc20*/  FFMA.FTZ R102, R128, c[0x0][0x23c], -R101.reuse ;  /* 0x00008f0080667a23 */ /* 0x100fe20000010865 */
[----:B------:R-:W3:Y:S01]  /*cc30*/  MUFU.EX2 R74, R16 ;  /* 0x00000010004a7308 */ /* 0x000ee20000000800 */
[----:B------:R-:W-:Y:S02]  /*cc40*/  FFMA.FTZ R101, R120, c[0x0][0x23c], -R101 ;  /* 0x00008f0078657a23 */ /* 0x000fe40000010865 */
[--C-:B------:R-:W-:Y:S01]  /*cc50*/  FFMA.FTZ R120, R72, c[0x0][0x23c], -R71.reuse ;  /* 0x00008f0048787a23 */ /* 0x100fe20000010847 */
[----:B------:R-:W-:Y:S01]  /*cc60*/  MOV R72, R199 ;  /* 0x000000c700487202 */ /* 0x000fe20000000f00 */
[--C-:B------:R-:W-:Y:S01]  /*cc70*/  FFMA.FTZ R199, R100, c[0x0][0x23c], -R71.reuse ;  /* 0x00008f0064c77a23 */ /* 0x100fe20000010847 */
[----:B--2---:R-:W-:Y:S01]  /*cc80*/  MOV R15, R205 ;  /* 0x000000cd000f7202 */ /* 0x004fe20000000f00 */
[--C-:B------:R-:W-:Y:S02]  /*cc90*/  FFMA.FTZ R100, R118, c[0x0][0x23c], -R71.reuse ;  /* 0x00008f0076647a23 */ /* 0x100fe40000010847 */
[----:B------:R-:W-:Y:S01]  /*cca0*/  FFMA.FTZ R71, R232, c[0x0][0x23c], -R71 ;  /* 0x00008f00e8477a23 */ /* 0x000fe20000010847 */
[----:B------:R-:W-:Y:S01]  /*ccb0*/  MUFU.EX2 R110, R110 ;  /* 0x0000006e006e7308 */ /* 0x000fe20000000800 */
[--C-:B------:R-:W-:Y:S01]  /*ccc0*/  FFMA.FTZ R95, R50, c[0x0][0x23c], -R69.reuse ;  /* 0x00008f00325f7a23 */ /* 0x100fe20000010845 */
[----:B------:R-:W-:Y:S01]  /*ccd0*/  MOV R50, R61 ;  /* 0x0000003d00327202 */ /* 0x000fe20000000f00 */
[--C-:B------:R-:W-:Y:S02]  /*cce0*/  FFMA.FTZ R94, R48, c[0x0][0x23c], -R69.reuse ;  /* 0x00008f00305e7a23 */ /* 0x100fe40000010845 */
[--C-:B------:R-:W-:Y:S02]  /*ccf0*/  FFMA.FTZ R90, R54, c[0x0][0x23c], -R69.reuse ;  /* 0x00008f00365a7a23 */ /* 0x100fe40000010845 */
[--C-:B------:R-:W-:Y:S02]  /*cd00*/  FFMA.FTZ R92, R66, c[0x0][0x23c], -R69.reuse ;  /* 0x00008f00425c7a23 */ /* 0x100fe40000010845 */
[--C-:B------:R-:W-:Y:S01]  /*cd10*/  FFMA.FTZ R215, R78, c[0x0][0x23c], -R69.reuse ;  /* 0x00008f004ed77a23 */ /* 0x100fe20000010845 */
[----:B------:R2:W1:Y:S01]  /*cd20*/  MUFU.EX2 R232, R11 ;  /* 0x0000000b00e87308 */ /* 0x0004620000000800 */
[--C-:B------:R-:W-:Y:S02]  /*cd30*/  FFMA.FTZ R10, R10, c[0x0][0x23c], -R69.reuse ;  /* 0x00008f000a0a7a23 */ /* 0x100fe40000010845 */
[--C-:B------:R-:W-:Y:S02]  /*cd40*/  FFMA.FTZ R19, R238, c[0x0][0x23c], -R69.reuse ;  /* 0x00008f00ee137a23 */ /* 0x100fe40000010845 */
[--C-:B------:R-:W-:Y:S02]  /*cd50*/  FFMA.FTZ R206, R77, c[0x0][0x23c], -R69.reuse ;  /* 0x00008f004dce7a23 */ /* 0x100fe40000010845 */
[C---:B----4-:R-:W-:Y:S02]  /*cd60*/  FMUL.FTZ R9, R7.reuse, R141 ;  /* 0x0000008d07097220 */ /* 0x050fe40000410000 */
[C---:B------:R-:W-:Y:S01]  /*cd70*/  FMUL.FTZ R12, R7.reuse, R148 ;  /* 0x00000094070c7220 */ /* 0x040fe20000410000 */
[----:B------:R4:W3:Y:S01]  /*cd80*/  MUFU.EX2 R238, R10 ;  /* 0x0000000a00ee7308 */ /* 0x0008e20000000800 */
[--C-:B------:R-:W-:Y:S01]  /*cd90*/  FFMA.FTZ R41, R44, c[0x0][0x23c], -R69.reuse ;  /* 0x00008f002c297a23 */ /* 0x100fe20000010845 */
[----:B------:R-:W-:Y:S01]  /*cda0*/  MOV R148, R83 ;  /* 0x0000005300947202 */ /* 0x000fe20000000f00 */
[--C-:B------:R-:W-:Y:S01]  /*cdb0*/  FFMA.FTZ R24, R46, c[0x0][0x23c], -R69.reuse ;  /* 0x00008f002e187a23 */ /* 0x100fe20000010845 */
[----:B------:R-:W-:Y:S01]  /*cdc0*/  MOV R46, R25 ;  /* 0x00000019002e7202 */ /* 0x000fe20000000f00 */
[C---:B------:R-:W-:Y:S01]  /*cdd0*/  FMUL.FTZ R25, R7.reuse, R169 ;  /* 0x000000a907197220 */ /* 0x040fe20000410000 */
[----:B------:R-:W-:Y:S01]  /*cde0*/  MOV R54, R41 ;  /* 0x0000002900367202 */ /* 0x000fe20000000f00 */
[C---:B------:R-:W-:Y:S02]  /*cdf0*/  FMUL.FTZ R41, R7.reuse, R181 ;  /* 0x000000b507297220 */ /* 0x040fe40000410000 */
[C---:B------:R-:W-:Y:S01]  /*ce00*/  FMUL.FTZ R44, R7.reuse, R184 ;  /* 0x000000b8072c7220 */ /* 0x040fe20000410000 */
[----:B------:R-:W-:Y:S01]  /*ce10*/  MUFU.EX2 R148, R148 ;  /* 0x0000009400947308 */ /* 0x000fe20000000800 */
[C---:B------:R-:W-:Y:S01]  /*ce20*/  FMUL.FTZ R60, R7.reuse, R192 ;  /* 0x000000c0073c7220 */ /* 0x040fe20000410000 */
[----:B------:R-:W-:Y:S01]  /*ce30*/  MOV R192, R73 ;  /* 0x0000004900c07202 */ /* 0x000fe20000000f00 */
[C---:B------:R-:W-:Y:S01]  /*ce40*/  FMUL.FTZ R61, R7.reuse, R193 ;  /* 0x000000c1073d7220 */ /* 0x040fe20000410000 */
[----:B--2---:R-:W2:Y:S01]  /*ce50*/  LDL.LU R11, [R1+0x60] ;  /* 0x00006000010b7983 */ /* 0x004ea20000300800 */
[--C-:B------:R-:W-:Y:S01]  /*ce60*/  FFMA.FTZ R55, R40, c[0x0][0x23c], -R69.reuse ;  /* 0x00008f0028377a23 */ /* 0x100fe20000010845 */
[----:B-1----:R-:W-:Y:S01]  /*ce70*/  F2FP.PACK_AB R73, R84, R23 ;  /* 0x000000175449723e */ /* 0x002fe200000000ff */
[----:B------:R-:W-:Y:S02]  /*ce80*/  FMUL.FTZ R40, R7, R180 ;  /* 0x000000b407287220 */ /* 0x000fe40000410000 */
[--C-:B------:R-:W-:Y:S01]  /*ce90*/  FFMA.FTZ R221, R57, c[0x0][0x23c], -R69.reuse ;  /* 0x00008f0039dd7a23 */ /* 0x100fe20000010845 */
[----:B------:R-:W-:Y:S01]  /*cea0*/  MUFU.EX2 R103, R103 ;  /* 0x0000006700677308 */ /* 0x000fe20000000800 */
[C---:B------:R-:W-:Y:S01]  /*ceb0*/  FMUL.FTZ R57, R7.reuse, R189 ;  /* 0x000000bd07397220 */ /* 0x040fe20000410000 */
[----:B------:R-:W-:Y:S01]  /*cec0*/  MOV R189, R50 ;  /* 0x0000003200bd7202 */ /* 0x000fe20000000f00 */
[C---:B------:R-:W-:Y:S01]  /*ced0*/  FMUL.FTZ R16, R8.reuse, R144 ;  /* 0x0000009008107220 */ /* 0x040fe20000410000 */
[----:B----4-:R-:W-:Y:S01]  /*cee0*/  MOV R10, R24 ;  /* 0x00000018000a7202 */ /* 0x010fe20000000f00 */
[C---:B------:R-:W-:Y:S01]  /*cef0*/  FMUL.FTZ R24, R7.reuse, R168 ;  /* 0x000000a807187220 */ /* 0x040fe20000410000 */
[----:B------:R-:W-:Y:S01]  /*cf00*/  MOV R144, R31 ;  /* 0x0000001f00907202 */ /* 0x000fe20000000f00 */
[C---:B------:R-:W-:Y:S01]  /*cf10*/  FMUL.FTZ R17, R8.reuse, R145 ;  /* 0x0000009108117220 */ /* 0x040fe20000410000 */
[----:B------:R-:W-:Y:S01]  /*cf20*/  MOV R66, R10 ;  /* 0x0000000a00427202 */ /* 0x000fe20000000f00 */
[C---:B------:R-:W-:Y:S01]  /*cf30*/  FMUL.FTZ R20, R8.reuse, R136 ;  /* 0x0000008808147220 */ /* 0x040fe20000410000 */
[----:B------:R-:W-:Y:S01]  /*cf40*/  MUFU.EX2 R130, R130 ;  /* 0x0000008200827308 */ /* 0x000fe20000000800 */
[C---:B------:R-:W-:Y:S01]  /*cf50*/  FMUL.FTZ R21, R8.reuse, R137 ;  /* 0x0000008908157220 */ /* 0x040fe20000410000 */
[----:B------:R-:W-:Y:S01]  /*cf60*/  MOV R137, R76 ;  /* 0x0000004c00897202 */ /* 0x000fe20000000f00 */
[C---:B------:R-:W-:Y:S01]  /*cf70*/  FMUL.FTZ R32, R8.reuse, R156 ;  /* 0x0000009c08207220 */ /* 0x040fe20000410000 */
[----:B------:R-:W1:Y:S01]  /*cf80*/  LDSM.16.MT88.4 R76, [R252+0x8000] ;  /* 0x00800000fc4c783b */ /* 0x000e620000004200 */
        /* <DEDUP_REMOVED lines=8> */
[----:B------:R-:W-:Y:S01]  /*d010*/  FMUL.FTZ R65, R8, R177 ;  /* 0x000000b108417220 */ /* 0x000fe20000410000 */
[----:B------:R-:W-:Y:S01]  /*d020*/  MOV R168, R144 ;  /* 0x0000009000a87202 */ /* 0x000fe20000000f00 */
[--C-:B------:R-:W-:Y:S02]  /*d030*/  FFMA.FTZ R14, R14, c[0x0][0x23c], -R69.reuse ;  /* 0x00008f000e0e7a23 */ /* 0x100fe40000010845 */
[--C-:B------:R-:W-:Y:S01]  /*d040*/  FFMA.FTZ R27, R18, c[0x0][0x23c], -R69.reuse ;  /* 0x00008f00121b7a23 */ /* 0x100fe20000010845 */
[----:B------:R-:W-:Y:S01]  /*d050*/  MOV R18, R56 ;  /* 0x0000003800127202 */ /* 0x000fe20000000f00 */
[C---:B------:R-:W-:Y:S01]  /*d060*/  FMUL.FTZ R56, R7.reuse, R188 ;  /* 0x000000bc07387220 */ /* 0x040fe20000410000 */
[----:B------:R-:W-:Y:S01]  /*d070*/  MUFU.EX2 R168, R168 ;  /* 0x000000a800a87308 */ /* 0x000fe20000000800 */
[--C-:B------:R-:W-:Y:S01]  /*d080*/  FFMA.FTZ R43, R22, c[0x0][0x23c], -R69.reuse ;  /* 0x00008f00162b7a23 */ /* 0x100fe20000010845 */
[----:B------:R-:W-:Y:S01]  /*d090*/  MOV R22, R45 ;  /* 0x0000002d00167202 */ /* 0x000fe20000000f00 */
[C---:B------:R-:W-:Y:S01]  /*d0a0*/  FMUL.FTZ R45, R7.reuse, R185 ;  /* 0x000000b9072d7220 */ /* 0x040fe20000410000 */
        /* <DEDUP_REMOVED lines=8> */
[C---:B------:R-:W-:Y:S01]  /*d130*/  FMUL.FTZ R29, R7.reuse, R173 ;  /* 0x000000ad071d7220 */ /* 0x040fe20000410000 */
[----:B------:R-:W-:Y:S01]  /*d140*/  MOV R157, R30 ;  /* 0x0000001e009d7202 */ /* 0x000fe20000000f00 */
[--C-:B------:R-:W-:Y:S01]  /*d150*/  FFMA.FTZ R128, R52, c[0x0][0x23c], -R69.reuse ;  /* 0x00008f0034807a23 */ /* 0x100fe20000010845 */
[----:B------:R-:W-:Y:S01]  /*d160*/  MOV R161, R26 ;  /* 0x0000001a00a17202 */ /* 0x000fe20000000f00 */
[----:B------:R-:W-:Y:S01]  /*d170*/  FMUL.FTZ R52, R8, R164 ;  /* 0x000000a408347220 */ /* 0x000fe20000410000 */
[----:B---3--:R-:W-:Y:S01]  /*d180*/  MOV R164, R74 ;  /* 0x0000004a00a47202 */ /* 0x008fe20000000f00 */
[--C-:B------:R-:W-:Y:S01]  /*d190*/  FFMA.FTZ R127, R64, c[0x0][0x23c], -R69.reuse ;  /* 0x00008f00407f7a23 */ /* 0x100fe20000010845 */
[----:B------:R-:W-:Y:S01]  /*d1a0*/  MOV R74, R15 ;  /* 0x0000000f004a7202 */ /* 0x000fe20000000f00 */
[----:B------:R-:W-:Y:S01]  /*d1b0*/  FMUL.FTZ R64, R8, R176 ;  /* 0x000000b008407220 */ /* 0x000fe20000410000 */
[----:B------:R-:W-:Y:S01]  /*d1c0*/  MOV R15, R13 ;  /* 0x0000000d000f7202 */ /* 0x000fe20000000f00 */
[----:B------:R-:W-:Y:S01]  /*d1d0*/  FMUL.FTZ R13, R7, R149 ;  /* 0x00000095070d7220 */ /* 0x000fe20000410000 */
[----:B------:R-:W-:Y:S01]  /*d1e0*/  MUFU.EX2 R176, R14 ;  /* 0x0000000e00b07308 */ /* 0x000fe20000000800 */
[--C-:B------:R-:W-:Y:S01]  /*d1f0*/  FFMA.FTZ R118, R62, c[0x0][0x23c], -R69.reuse ;  /* 0x00008f003e767a23 */ /* 0x100fe20000010845 */
[----:B------:R-:W-:Y:S01]  /*d200*/  MOV R177, R74 ;  /* 0x0000004a00b17202 */ /* 0x000fe20000000f00 */
[--C-:B------:R-:W-:Y:S01]  /*d210*/  FFMA.FTZ R214, R80, c[0x0][0x23c], -R69.reuse ;  /* 0x00008f0050d67a23 */ /* 0x100fe20000010845 */
[----:B------:R-:W-:Y:S01]  /*d220*/  MOV R80, R46 ;  /* 0x0000002e00507202 */ /* 0x000fe20000000f00 */
[--C-:B------:R-:W-:Y:S01]  /*d230*/  FFMA.FTZ R224, R82, c[0x0][0x23c], -R69.reuse ;  /* 0x00008f0052e07a23 */ /* 0x100fe20000010845 */
[----:B------:R-:W-:Y:S01]  /*d240*/  MOV R82, R42 ;  /* 0x0000002a00527202 */ /* 0x000fe20000000f00 */
[----:B------:R-:W-:Y:S01]  /*d250*/  FFMA.FTZ R97, R36, c[0x0][0x23c], -R69 ;  /* 0x00008f0024617a23 */ /* 0x000fe20000010845 */
[----:B------:R-:W-:Y:S01]  /*d260*/  F2FP.PACK_AB R74, R231, R236 ;  /* 0x000000ece74a723e */ /* 0x000fe200000000ff */
[----:B------:R-:W-:Y:S01]  /*d270*/  FMUL.FTZ R36, R8, R152 ;  /* 0x0000009808247220 */ /* 0x000fe20000410000 */
[----:B------:R-:W3:Y:S01]  /*d280*/  MUFU.EX2 R173, R19 ;  /* 0x0000001300ad7308 */ /* 0x000ee20000000800 */
[----:B------:R-:W-:Y:S01]  /*d290*/  FADD.FTZ R6, -R0, R197 ;  /* 0x000000c500067221 */ /* 0x000fe20000010100 */
[----:B------:R-:W-:Y:S01]  /*d2a0*/  MOV R152, R43 ;  /* 0x0000002b00987202 */ /* 0x000fe20000000f00 */
[--C-:B------:R-:W-:Y:S01]  /*d2b0*/  FFMA.FTZ R197, R81, c[0x0][0x23c], -R69.reuse ;  /* 0x00008f0051c57a23 */ /* 0x100fe20000010845 */
[----:B------:R-:W-:Y:S01]  /*d2c0*/  MOV R81, R15 ;  /* 0x0000000f00517202 */ /* 0x000fe20000000f00 */
[--C-:B------:R-:W-:Y:S01]  /*d2d0*/  FFMA.FTZ R112, R70, c[0x0][0x23c], -R69.reuse ;  /* 0x00008f0046707a23 */ /* 0x100fe20000010845 */
[----:B------:R-:W-:Y:S01]  /*d2e0*/  MOV R160, R82 ;  /* 0x0000005200a07202 */ /* 0x000fe20000000f00 */
[--C-:B------:R-:W-:Y:S01]  /*d2f0*/  FFMA.FTZ R70, R5, c[0x0][0x23c], -R69.reuse ;  /* 0x00008f0005467a23 */ /* 0x100fe20000010845 */
[----:B------:R-:W-:Y:S01]  /*d300*/  F2FP.PACK_AB R82, R232, R89 ;  /* 0x00000059e852723e */ /* 0x000fe200000000ff */
[----:B------:R-:W-:Y:S01]  /*d310*/  FMUL.FTZ R5, R8, R133 ;  /* 0x0000008508057220 */ /* 0x000fe20000410000 */
[----:B------:R-:W-:Y:S01]  /*d320*/  MOV R188, R81 ;  /* 0x0000005100bc7202 */ /* 0x000fe20000000f00 */
[--C-:B------:R-:W-:Y:S01]  /*d330*/  FFMA.FTZ R205, R98, c[0x0][0x23c], -R69.reuse ;  /* 0x00008f0062cd7a23 */ /* 0x100fe20000010845 */
[----:B------:R-:W-:Y:S01]  /*d340*/  F2FP.PACK_AB R81, R238, R39 ;  /* 0x00000027ee51723e */ /* 0x000fe200000000ff */
[--C-:B------:R-:W-:Y:S01]  /*d350*/  FFMA.FTZ R98, R37, c[0x0][0x23c], -R69.reuse ;  /* 0x00008f0025627a23 */ /* 0x100fe20000010845 */
[----:B------:R-:W-:Y:S01]  /*d360*/  MOV R180, R161 ;  /* 0x000000a100b47202 */ /* 0x000fe20000000f00 */
[----:B------:R-:W-:Y:S01]  /*d370*/  FMUL.FTZ R37, R8, R153 ;  /* 0x0000009908257220 */ /* 0x000fe20000410000 */
[----:B------:R-:W-:Y:S01]  /*d380*/  MOV R153, R47 ;  /* 0x0000002f00997202 */ /* 0x000fe20000000f00 */
[----:B------:R-:W-:Y:S01]  /*d390*/  FFMA.FTZ R69, R4, c[0x0][0x23c], -R69 ;  /* 0x00008f0004457a23 */ /* 0x000fe20000010845 */
[----:B------:R-:W-:Y:S01]  /*d3a0*/  MOV R161, R80 ;  /* 0x0000005000a17202 */ /* 0x000fe20000000f00 */
[----:B------:R-:W-:Y:S01]  /*d3b0*/  FMUL.FTZ R4, R8, R132 ;  /* 0x0000008408047220 */ /* 0x000fe20000410000 */
[----:B------:R-:W-:Y:S01]  /*d3c0*/  F2FP.PACK_AB R80, R164, R38 ;  /* 0x00000026a450723e */ /* 0x000fe200000000ff */
[----:B------:R-:W-:Y:S01]  /*d3d0*/  FMUL.FTZ R6, R6, c[0x0][0x23c] ;  /* 0x00008f0006067a20 */ /* 0x000fe20000410000 */
[----:B------:R-:W-:Y:S01]  /*d3e0*/  MOV R149, R34 ;  /* 0x0000002200957202 */ /* 0x000fe20000000f00 */
[----:B------:R-:W-:Y:S01]  /*d3f0*/  FMUL.FTZ R22, R67, R138 ;  /* 0x0000008a43167220 */ /* 0x000fe20000410000 */
[----:B---3--:R-:W-:Y:S01]  /*d400*/  F2FP.PACK_AB R83, R173, R176 ;  /* 0x000000b0ad53723e */ /* 0x008fe200000000ff */
[C---:B------:R-:W-:Y:S01]  /*d410*/  FMUL.FTZ R19, R67.reuse, R147 ;  /* 0x0000009343137220 */ /* 0x040fe20000410000 */
[----:B------:R-:W-:Y:S01]  /*d420*/  MOV R144, R51 ;  /* 0x0000003300907202 */ /* 0x000fe20000000f00 */
[----:B------:R-:W3:Y:S01]  /*d430*/  MUFU.EX2 R6, R6 ;  /* 0x0000000600067308 */ /* 0x000ee20000000800 */
        /* <DEDUP_REMOVED lines=8> */
[----:B------:R-:W-:Y:S10]  /*d4c0*/  MUFU.EX2 R147, R242 ;  /* 0x000000f200937308 */ /* 0x000ff40000000800 */
[----:B------:R-:W-:Y:S01]  /*d4d0*/  MUFU.EX2 R162, R189 ;  /* 0x000000bd00a27308 */ /* 0x000fe20000000800 */
[C---:B---3--:R-:W-:Y:S02]  /*d4e0*/  FMUL.FTZ R10, R6.reuse, R142 ;  /* 0x0000008e060a7220 */ /* 0x048fe40000410000 */
[C---:B------:R-:W-:Y:S02]  /*d4f0*/  FMUL.FTZ R14, R6.reuse, R150 ;  /* 0x00000096060e7220 */ /* 0x040fe40000410000 */
[C---:B------:R-:W-:Y:S02]  /*d500*/  FMUL.FTZ R15, R6.reuse, R151 ;  /* 0x00000097060f7220 */ /* 0x040fe40000410000 */
[C---:B------:R-:W-:Y:S03]  /*d510*/  FMUL.FTZ R26, R6.reuse, R170 ;  /* 0x000000aa061a7220 */ /* 0x040fe60000410000 */
[----:B------:R-:W-:Y:S01]  /*d520*/  MUFU.EX2 R161, R161 ;  /* 0x000000a100a17308 */ /* 0x000fe20000000800 */
[----:B------:R-:W-:Y:S02]  /*d530*/  FMUL.FTZ R27, R6, R171 ;  /* 0x000000ab061b7220 */ /* 0x000fe40000410000 */
[----:B-----5:R-:W-:Y:S01]  /*d540*/  FFMA.FTZ R136, R8, R75, R72 ;  /* 0x0000004b08887223 */ /* 0x020fe20000010048 */
        /* <DEDUP_REMOVED lines=19> */
[C---:B------:R-:W-:Y:S02]  /*d680*/  FMUL.FTZ R59, R6.reuse, R191 ;  /* 0x000000bf063b7220 */ /* 0x040fe40000410000 */
[C---:B------:R-:W-:Y:S02]  /*d690*/  FMUL.FTZ R62, R6.reuse, R194 ;  /* 0x000000c2063e7220 */ /* 0x040fe40000410000 */
[----:B------:R-:W-:Y:S02]  /*d6a0*/  FMUL.FTZ R63, R6, R195 ;  /* 0x000000c3063f7220 */ /* 0x000fe40000410000 */
[C---:B------:R-:W-:Y:S02]  /*d6b0*/  FMUL.FTZ R18, R67.reuse, R146 ;  /* 0x0000009243127220 */ /* 0x040fe40000410000 */
[----:B------:R-:W-:Y:S01]  /*d6c0*/  FMUL.FTZ R35, R67, R159 ;  /* 0x0000009f43237220 */ /* 0x000fe20000410000 */
[----:B------:R-:W-:Y:S01]  /*d6d0*/  MUFU.EX2 R146, R86 ;  /* 0x0000005600927308 */ /* 0x000fe20000000800 */
[----:B------:R-:W-:Y:S04]  /*d6e0*/  FADD.FTZ R137, R137, R136 ;  /* 0x0000008889897221 */ /* 0x000fe80000010000 */
[----:B------:R-:W-:Y:S04]  /*d6f0*/  FADD.FTZ R236, R236, R137 ;  /* 0x00000089ecec7221 */ /* 0x000fe80000010000 */
[----:B------:R-:W-:Y:S01]  /*d700*/  FADD.FTZ R236, R231, R236 ;  /* 0x000000ece7ec7221 */ /* 0x000fe20000010000 */
        /* <DEDUP_REMOVED lines=14> */
[----:B--2---:R-:W-:Y:S02]  /*d7f0*/  FFMA.FTZ R132, R7, R11, R38 ;  /* 0x0000000b07847223 */ /* 0x004fe40000010026 */
[----:B------:R-:W2:Y:S01]  /*d800*/  LDL.LU R7, [R1+0x5c] ;  /* 0x00005c0001077983 */ /* 0x000ea20000300800 */
[----:B------:R-:W-:Y:S02]  /*d810*/  FMUL.FTZ R11, R6, R143 ;  /* 0x0000008f060b7220 */ /* 0x000fe40000410000 */
[C---:B------:R-:W-:Y:S01]  /*d820*/  FMUL.FTZ R38, R67.reuse, R154 ;  /* 0x0000009a43267220 */ /* 0x040fe20000410000 */
[----:B------:R-:W3:Y:S01]  /*d830*/  LDL.LU R140, [R1+0x58] ;  /* 0x00005800018c7983 */ /* 0x000ee20000300800 */
[----:B------:R-:W-:Y:S02]  /*d840*/  FADD.FTZ R178, R164, R132 ;  /* 0x00000084a4b27221 */ /* 0x000fe40000010000 */
[----:B------:R-:W-:Y:S10]  /*d850*/  MUFU.EX2 R154, R87 ;  /* 0x00000057009a7308 */ /* 0x000ff40000000800 */
[----:B------:R-:W-:Y:S10]  /*d860*/  MUFU.EX2 R143, R85 ;  /* 0x00000055008f7308 */ /* 0x000ff40000000800 */
[----:B------:R-:W-:Y:S10]  /*d870*/  MUFU.EX2 R177, R177 ;  /* 0x000000b100b17308 */ /* 0x000ff40000000800 */
[----:B------:R-:W-:Y:S10]  /*d880*/  MUFU.EX2 R174, R193 ;  /* 0x000000c100ae7308 */ /* 0x000ff40000000800 */
[----:B------:R-:W-:Y:S10]  /*d890*/  MUFU.EX2 R175, R192 ;  /* 0x000000c000af7308 */ /* 0x000ff40000000800 */
[----:B------:R-:W-:Y:S10]  /*d8a0*/  MUFU.EX2 R172, R172 ;  /* 0x000000ac00ac7308 */ /* 0x000ff40000000800 */
[----:B------:R-:W-:Y:S10]  /*d8b0*/  MUFU.EX2 R169, R169 ;  /* 0x000000a900a97308 */ /* 0x000ff40000000800 */
[----:B------:R-:W4:Y:S10]  /*d8c0*/  MUFU.EX2 R171, R188 ;  /* 0x000000bc00ab7308 */ /* 0x000f340000000800 */
[----:B------:R-:W5:Y:S10]  /*d8d0*/  MUFU.EX2 R170, R185 ;  /* 0x000000b900aa7308 */ /* 0x000f740000000800 */
[----:B------:R-:W-:Y:S10]  /*d8e0*/  MUFU.EX2 R150, R141 ;  /* 0x0000008d00967308 */ /* 0x000ff40000000800 */
[----:B------:R1:W-:Y:S10]  /*d8f0*/  MUFU.EX2 R142, R201 ;  /* 0x000000c9008e7308 */ /* 0x0003f40000000800 */
[----:B------:R-:W-:Y:S10]  /*d900*/  MUFU.EX2 R141, R243 ;  /* 0x000000f3008d7308 */ /* 0x000ff40000000800 */
[----:B------:R-:W-:Y:S01]  /*d910*/  MUFU.EX2 R138, R240 ;  /* 0x000000f0008a7308 */ /* 0x000fe20000000800 */
[----:B-1----:R-:W-:Y:S09]  /*d920*/  MOV R201, R68 ;  /* 0x0000004400c97202 */ /* 0x002ff20000000f00 */
        /* <DEDUP_REMOVED lines=18> */
[C---:B------:R-:W-:Y:S02]  /*da50*/  FMUL.FTZ R6, R67.reuse, R134 ;  /* 0x0000008643067220 */ /* 0x040fe40000410000 */
[C---:B------:R-:W-:Y:S02]  /*da60*/  FMUL.FTZ R7, R67.reuse, R135 ;  /* 0x0000008743077220 */ /* 0x040fe40000410000 */
[C---:B---3--:R-:W-:Y:S03]  /*da70*/  FFMA.FTZ R135, R67.reuse, R140, R23 ;  /* 0x0000008c43877223 */ /* 0x048fe60000010017 */
[----:B------:R-:W-:Y:S01]  /*da80*/  MUFU.EX2 R134, R94 ;  /* 0x0000005e00867308 */ /* 0x000fe20000000800 */
[----:B------:R-:W-:Y:S01]  /*da90*/  FMUL.FTZ R23, R67, R139 ;  /* 0x0000008b43177220 */ /* 0x000fe20000410000 */
[----:B------:R-:W-:Y:S01]  /*daa0*/  MOV R140, R55 ;  /* 0x00000037008c7202 */ /* 0x000fe20000000f00 */
[----:B------:R-:W-:Y:S01]  /*dab0*/  FADD.FTZ R166, R84, R135 ;  /* 0x0000008754a67221 */ /* 0x000fe20000010000 */
[-C--:B------:R-:W-:Y:S01]  /*dac0*/  HMMA.16816.F32 R4, R72, R76.reuse, R4 ;  /* 0x0000004c4804723c */ /* 0x080fe20000001804 */
[----:B------:R-:W-:Y:S04]  /*dad0*/  LDSM.16.MT88.4 R84, [R252+0x8800] ;  /* 0x00880000fc54783b */ /* 0x000fe80000004200 */
[----:B------:R-:W-:Y:S01]  /*dae0*/  FADD.FTZ R181, R91, R166 ;  /* 0x000000a65bb57221 */ /* 0x000fe20000010000 */
[----:B------:R-:W-:Y:S01]  /*daf0*/  MUFU.EX2 R139, R90 ;  /* 0x0000005a008b7308 */ /* 0x000fe20000000800 */
[C---:B------:R-:W-:Y:S01]  /*db00*/  FMUL.FTZ R39, R67.reuse, R155 ;  /* 0x0000009b43277220 */ /* 0x040fe20000410000 */
[C---:B------:R-:W-:Y:S04]  /*db10*/  HMMA.16816.F32 R8, R80.reuse, R76, R8 ;  /* 0x0000004c5008723c */ /* 0x040fe80000001808 */
[C---:B------:R-:W-:Y:S02]  /*db20*/  FMUL.FTZ R55, R67.reuse, R167 ;  /* 0x000000a743377220 */ /* 0x040fe40000410000 */
[----:B------:R-:W-:Y:S02]  /*db30*/  FMUL.FTZ R67, R67, R179 ;  /* 0x000000b343437220 */ /* 0x000fe40000410000 */
[-C--:B------:R-:W-:Y:S01]  /*db40*/  HMMA.16816.F32 R12, R80, R78.reuse, R12 ;  /* 0x0000004e500c723c */ /* 0x080fe2000000180c */
[----:B------:R-:W-:Y:S03]  /*db50*/  MUFU.EX2 R135, R95 ;  /* 0x0000005f00877308 */ /* 0x000fe60000000800 */
[----:B------:R-:W-:Y:S02]  /*db60*/  FADD.FTZ R179, R238, R133 ;  /* 0x00000085eeb37221 */ /* 0x000fe40000010000 */
[----:B------:R-:W-:Y:S02]  /*db70*/  FADD.FTZ R230, R230, R181 ;  /* 0x000000b5e6e67221 */ /* 0x000fe40000010000 */
[C---:B------:R-:W-:Y:S01]  /*db80*/  HMMA.16816.F32 R16, R72.reuse, R78, R16 ;  /* 0x0000004e4810723c */ /* 0x040fe20000001810 */
[----:B------:R-:W1:Y:S02]  /*db90*/  LDSM.16.MT88.4 R76, [R250+0x8000] ;  /* 0x00800000fa4c783b */ /* 0x000e640000004200 */
[----:B------:R-:W2:Y:S01]  /*dba0*/  MUFU.EX2 R155, R157 ;  /* 0x0000009d009b7308 */ /* 0x000ea20000000800 */
[----:B------:R-:W-:Y:S04]  /*dbb0*/  FADD.FTZ R176, R176, R179 ;  /* 0x000000b3b0b07221 */ /* 0x000fe80000010000 */
[----:B------:R-:W-:Y:S05]  /*dbc0*/  FADD.FTZ R173, R173, R176 ;  /* 0x000000b0adad7221 */ /* 0x000fea0000010000 */
[----:B------:R-:W-:Y:S10]  /*dbd0*/  MUFU.EX2 R157, R241 ;  /* 0x000000f1009d7308 */ /* 0x000ff40000000800 */
[----:B------:R-:W-:Y:S10]  /*dbe0*/  MUFU.EX2 R149, R140 ;  /* 0x0000008c00957308 */ /* 0x000ff40000000800 */
[----:B------:R-:W-:Y:S01]  /*dbf0*/  MUFU.EX2 R140, R165 ;  /* 0x000000a5008c7308 */ /* 0x000fe20000000800 */
[-C--:B-1----:R-:W-:Y:S09]  /*dc00*/  HMMA.16816.F32 R20, R72, R76.reuse, R20 ;  /* 0x0000004c4814723c */ /* 0x082ff20000001814 */
[----:B------:R1:W-:Y:S01]  /*dc10*/  MUFU.EX2 R165, R92 ;  /* 0x0000005c00a57308 */ /* 0x0003e20000000800 */
[C---:B------:R-:W-:Y:S09]  /*dc20*/  HMMA.16816.F32 R24, R80.reuse, R76, R24 ;  /* 0x0000004c5018723c */ /* 0x040ff20000001818 */
[----:B------:R-:W-:Y:S01]  /*dc30*/  MUFU.EX2 R133, R237 ;  /* 0x000000ed00857308 */ /* 0x000fe20000000800 */
[-C--:B------:R-:W-:Y:S09]  /*dc40*/  HMMA.16816.F32 R28, R80, R78.reuse, R28 ;  /* 0x0000004e501c723c */ /* 0x080ff2000000181c */
[----:B------:R-:W-:Y:S01]  /*dc50*/  MUFU.EX2 R167, R235 ;  /* 0x000000eb00a77308 */ /* 0x000fe20000000800 */
[C---:B------:R-:W-:Y:S01]  /*dc60*/  HMMA.16816.F32 R32, R72.reuse, R78, R32 ;  /* 0x0000004e4820723c */ /* 0x040fe20000001820 */
[----:B------:R-:W3:Y:S08]  /*dc70*/  LDSM.16.MT88.4 R76, [R249+0x8000] ;  /* 0x00800000f94c783b */ /* 0x000ef00000004200 */
[----:B------:R-:W-:Y:S01]  /*dc80*/  MUFU.EX2 R166, R233 ;  /* 0x000000e900a67308 */ /* 0x000fe20000000800 */
[----:B-1----:R-:W-:Y:S09]  /*dc90*/  LDSM.16.MT88.4 R92, [R249+0x9000] ;  /* 0x00900000f95c783b */ /* 0x002ff20000004200 */
[----:B------:R-:W-:Y:S10]  /*dca0*/  MUFU.EX2 R191, R227 ;  /* 0x000000e300bf7308 */ /* 0x000ff40000000800 */
[----:B------:R-:W-:Y:S10]  /*dcb0*/  MUFU.EX2 R190, R226 ;  /* 0x000000e200be7308 */ /* 0x000ff40000000800 */
[----:B------:R-:W-:Y:S01]  /*dcc0*/  MUFU.EX2 R207, R207 ;  /* 0x000000cf00cf7308 */ /* 0x000fe20000000800 */
[-C--:B---3--:R-:W-:Y:S09]  /*dcd0*/  HMMA.16816.F32 R36, R72, R76.reuse, R36 ;  /* 0x0000004c4824723c */ /* 0x088ff20000001824 */
[----:B------:R-:W-:Y:S01]  /*dce0*/  MUFU.EX2 R210, R210 ;  /* 0x000000d200d27308 */ /* 0x000fe20000000800 */
[C---:B------:R-:W-:Y:S08]  /*dcf0*/  HMMA.16816.F32 R40, R80.reuse, R76, R40 ;  /* 0x0000004c5028723c */ /* 0x040ff00000001828 */
[-C--:B------:R-:W-:Y:S01]  /*dd00*/  HMMA.16816.F32 R44, R80, R78.reuse, R44 ;  /* 0x0000004e502c723c */ /* 0x080fe2000000182c */
[----:B------:R-:W-:Y:S07]  /*dd10*/  MUFU.EX2 R211, R211 ;  /* 0x000000d300d37308 */ /* 0x000fee0000000800 */
[C---:B------:R-:W-:Y:S01]  /*dd20*/  HMMA.16816.F32 R48, R72.reuse, R78, R48 ;  /* 0x0000004e4830723c */ /* 0x040fe20000001830 */
[----:B------:R-:W1:Y:S02]  /*dd30*/  LDSM.16.MT88.4 R76, [R248+0x8000] ;  /* 0x00800000f84c783b */ /* 0x000e640000004200 */
[----:B------:R-:W-:Y:S10]  /*dd40*/  MUFU.EX2 R214, R214 ;  /* 0x000000d600d67308 */ /* 0x000ff40000000800 */
[----:B------:R-:W-:Y:S10]  /*dd50*/  MUFU.EX2 R215, R215 ;  /* 0x000000d700d77308 */ /* 0x000ff40000000800 */
[----:B------:R-:W-:Y:S10]  /*dd60*/  MUFU.EX2 R216, R216 ;  /* 0x000000d800d87308 */ /* 0x000ff40000000800 */
[----:B------:R-:W-:Y:S01]  /*dd70*/  MUFU.EX2 R219, R219 ;  /* 0x000000db00db7308 */ /* 0x000fe20000000800 */
[-C--:B-1----:R-:W-:Y:S09]  /*dd80*/  HMMA.16816.F32 R52, R72, R76.reuse, R52 ;  /* 0x0000004c4834723c */ /* 0x082ff20000001834 */
[----:B------:R-:W-:Y:S01]  /*dd90*/  MUFU.EX2 R221, R221 ;  /* 0x000000dd00dd7308 */ /* 0x000fe20000000800 */
[C---:B------:R-:W-:Y:S09]  /*dda0*/  HMMA.16816.F32 R56, R80.reuse, R76, R56 ;  /* 0x0000004c5038723c */ /* 0x040ff20000001838 */
[----:B------:R-:W-:Y:S03]  /*ddb0*/  MUFU.EX2 R224, R224 ;  /* 0x000000e000e07308 */ /* 0x000fe60000000800 */
[----:B----4-:R-:W-:Y:S01]  /*ddc0*/  F2FP.PACK_AB R76, R168, R171 ;  /* 0x000000aba84c723e */ /* 0x010fe200000000ff */
[-C--:B------:R-:W-:Y:S01]  /*ddd0*/  HMMA.16816.F32 R60, R80, R78.reuse, R60 ;  /* 0x0000004e503c723c */ /* 0x080fe2000000183c */
[----:B------:R-:W1:Y:S02]  /*dde0*/  LDSM.16.MT88.4 R80, [R250+0x8800] ;  /* 0x00880000fa50783b */ /* 0x000e640000004200 */
[C---:B-----5:R-:W-:Y:S01]  /*ddf0*/  F2FP.PACK_AB R77, R163.reuse, R170 ;  /* 0x000000aaa34d723e */ /* 0x060fe200000000ff */
[----:B------:R-:W-:Y:S02]  /*de00*/  FADD.FTZ R170, R170, R173 ;  /* 0x000000adaaaa7221 */ /* 0x000fe40000010000 */
[----:B------:R-:W-:Y:S02]  /*de10*/  MUFU.EX2 R225, R225 ;  /* 0x000000e100e17308 */ /* 0x000fe40000000800 */
[----:B------:R-:W-:Y:S04]  /*de20*/  HMMA.16816.F32 R64, R72, R78, R64 ;  /* 0x0000004e4840723c */ /* 0x000fe80000001840 */
[----:B------:R-:W-:Y:S03]  /*de30*/  FADD.FTZ R163, R163, R170 ;  /* 0x000000aaa3a37221 */ /* 0x000fe60000010000 */
[----:B------:R-:W-:Y:S01]  /*de40*/  F2FP.PACK_AB R72, R174, R177 ;  /* 0x000000b1ae48723e */ /* 0x000fe200000000ff */
[----:B------:R-:W-:Y:S01]  /*de50*/  MUFU.EX2 R226, R223 ;  /* 0x000000df00e27308 */ /* 0x000fe20000000800 */
[----:B------:R-:W-:Y:S03]  /*de60*/  F2FP.PACK_AB R73, R172, R175 ;  /* 0x000000afac49723e */ /* 0x000fe600000000ff */
[----:B------:R-:W-:Y:S01]  /*de70*/  F2FP.PACK_AB R74, R162, R169 ;  /* 0x000000a9a24a723e */ /* 0x000fe200000000ff */
[----:B------:R-:W-:Y:S01]  /*de80*/  FADD.FTZ R177, R177, R236 ;  /* 0x000000ecb1b17221 */ /* 0x000fe20000010000 */
[----:B------:R-:W-:Y:S01]  /*de90*/  F2FP.PACK_AB R75, R160, R161 ;  /* 0x000000a1a04b723e */ /* 0x000fe200000000ff */
[----:B------:R-:W-:Y:S01]  /*dea0*/  FADD.FTZ R175, R175, R230 ;  /* 0x000000e6afaf7221 */ /* 0x000fe20000010000 */
[----:B------:R-:W-:Y:S01]  /*deb0*/  F2FP.PACK_AB R78, R156, R159 ;  /* 0x0000009f9c4e723e */ /* 0x000fe200000000ff */
[----:B------:R-:W-:Y:S01]  /*dec0*/  FADD.FTZ R174, R174, R177 ;  /* 0x000000b1aeae7221 */ /* 0x000fe20000010000 */
[C---:B--2---:R-:W-:Y:S01]  /*ded0*/  F2FP.PACK_AB R79, R155.reuse, R158 ;  /* 0x0000009e9b4f723e */ /* 0x044fe200000000ff */
[----:B------:R-:W-:Y:S01]  /*dee0*/  FADD.FTZ R158, R158, R163 ;  /* 0x000000a39e9e7221 */ /* 0x000fe20000010000 */
[----:B------:R-:W-:Y:S01]  /*def0*/  MUFU.EX2 R222, R222 ;  /* 0x000000de00de7308 */ /* 0x000fe20000000800 */
[-C--:B------:R-:W-:Y:S03]  /*df00*/  HMMA.16816.F32 R4, R72, R84.reuse, R4 ;  /* 0x000000544804723c */ /* 0x080fe60000001804 */
        /* <DEDUP_REMOVED lines=9> */
[----:B------:R-:W-:Y:S04]  /*dfa0*/  FADD.FTZ R160, R160, R161 ;  /* 0x000000a1a0a07221 */ /* 0x000fe80000010000 */
[C---:B------:R-:W-:Y:S01]  /*dfb0*/  HMMA.16816.F32 R16, R72.reuse, R86, R16 ;  /* 0x000000564810723c */ /* 0x040fe20000001810 */
[----:B------:R-:W2:Y:S04]  /*dfc0*/  LDSM.16.MT88.4 R84, [R249+0x8800] ;  /* 0x00880000f954783b */ /* 0x000ea80000004200 */
[----:B------:R-:W-:Y:S03]  /*dfd0*/  MUFU.EX2 R218, R218 ;  /* 0x000000da00da7308 */ /* 0x000fe60000000800 */
[-C--:B-1----:R-:W-:Y:S07]  /*dfe0*/  HMMA.16816.F32 R20, R72, R80.reuse, R20 ;  /* 0x000000504814723c */ /* 0x082fee0000001814 */
[----:B------:R-:W-:Y:S01]  /*dff0*/  MUFU.EX2 R217, R217 ;  /* 0x000000d900d97308 */ /* 0x000fe20000000800 */
[C---:B------:R-:W-:Y:S08]  /*e000*/  HMMA.16816.F32 R24, R76.reuse, R80, R24 ;  /* 0x000000504c18723c */ /* 0x040ff00000001818 */
[-C--:B------:R-:W-:Y:S01]  /*e010*/  HMMA.16816.F32 R28, R76, R82.reuse, R28 ;  /* 0x000000524c1c723c */ /* 0x080fe2000000181c */
[----:B------:R-:W-:Y:S07]  /*e020*/  MUFU.EX2 R213, R213 ;  /* 0x000000d500d57308 */ /* 0x000fee0000000800 */
[C---:B------:R-:W-:Y:S01]  /*e030*/  HMMA.16816.F32 R32, R72.reuse, R82, R32 ;  /* 0x000000524820723c */ /* 0x040fe20000001820 */
[----:B------:R-:W1:Y:S02]  /*e040*/  LDSM.16.MT88.4 R80, [R248+0x8800] ;  /* 0x00880000f850783b */ /* 0x000e640000004200 */
[----:B------:R-:W-:Y:S05]  /*e050*/  MUFU.EX2 R212, R212 ;  /* 0x000000d400d47308 */ /* 0x000fea0000000800 */
[-C--:B--2---:R-:W-:Y:S05]  /*e060*/  HMMA.16816.F32 R36, R72, R84.reuse, R36 ;  /* 0x000000544824723c */ /* 0x084fea0000001824 */
[----:B------:R-:W2:Y:S03]  /*e070*/  MUFU.EX2 R125, R125 ;  /* 0x0000007d007d7308 */ /* 0x000ea60000000800 */
[C---:B------:R-:W-:Y:S07]  /*e080*/  HMMA.16816.F32 R40, R76.reuse, R84, R40 ;  /* 0x000000544c28723c */ /* 0x040fee0000001828 */
[----:B------:R-:W-:Y:S01]  /*e090*/  MUFU.EX2 R107, R107 ;  /* 0x0000006b006b7308 */ /* 0x000fe20000000800 */
[-C--:B------:R-:W-:Y:S08]  /*e0a0*/  HMMA.16816.F32 R44, R76, R86.reuse, R44 ;  /* 0x000000564c2c723c */ /* 0x080ff0000000182c */
[C---:B------:R-:W-:Y:S01]  /*e0b0*/  HMMA.16816.F32 R48, R72.reuse, R86, R48 ;  /* 0x000000564830723c */ /* 0x040fe20000001830 */
[----:B------:R-:W3:Y:S01]  /*e0c0*/  LDSM.16.MT88.4 R84, [R252+0x9000] ;  /* 0x00900000fc54783b */ /* 0x000ee20000004200 */
[----:B------:R-:W4:Y:S02]  /*e0d0*/  MUFU.EX2 R106, R106 ;  /* 0x0000006a006a7308 */ /* 0x000f240000000800 */
[----:B--2---:R-:W-:Y:S04]  /*e0e0*/  F2FP.PACK_AB R176, R220, R125 ;  /* 0x0000007ddcb0723e */ /* 0x004fe800000000ff */
[-C--:B-1----:R-:W-:Y:S04]  /*e0f0*/  HMMA.16816.F32 R52, R72, R80.reuse, R52 ;  /* 0x000000504834723c */ /* 0x082fe80000001834 */
[----:B------:R-:W1:Y:S04]  /*e100*/  MUFU.EX2 R105, R105 ;  /* 0x0000006900697308 */ /* 0x000e680000000800 */
[C---:B------:R-:W-:Y:S06]  /*e110*/  HMMA.16816.F32 R56, R76.reuse, R80, R56 ;  /* 0x000000504c38723c */ /* 0x040fec0000001838 */
[----:B------:R-:W2:Y:S01]  /*e120*/  MUFU.EX2 R102, R102 ;  /* 0x0000006600667308 */ /* 0x000ea20000000800 */
[----:B------:R-:W-:Y:S01]  /*e130*/  FADD.FTZ R81, R89, R178 ;  /* 0x000000b259517221 */ /* 0x000fe20000010000 */
[-C--:B------:R-:W-:Y:S01]  /*e140*/  HMMA.16816.F32 R60, R76, R82.reuse, R60 ;  /* 0x000000524c3c723c */ /* 0x080fe2000000183c */
[----:B------:R-:W5:Y:S03]  /*e150*/  LDSM.16.MT88.4 R88, [R250+0x9000] ;  /* 0x00900000fa58783b */ /* 0x000f660000004200 */
[----:B------:R-:W-:Y:S01]  /*e160*/  FADD.FTZ R232, R232, R81 ;  /* 0x00000051e8e87221 */ /* 0x000fe20000010000 */
[----:B----4-:R-:W-:Y:S02]  /*e170*/  F2FP.PACK_AB R177, R106, R107 ;  /* 0x0000006b6ab1723e */ /* 0x010fe400000000ff */
[----:B------:R-:W-:Y:S01]  /*e180*/  F2FP.PACK_AB R78, R147, R140 ;  /* 0x0000008c934e723e */ /* 0x000fe200000000ff */
[----:B------:R-:W-:Y:S01]  /*e190*/  HMMA.16816.F32 R64, R72, R82, R64 ;  /* 0x000000524840723c */ /* 0x000fe20000001840 */
[----:B------:R-:W4:Y:S01]  /*e1a0*/  LDSM.16.MT88.4 R80, [R248+0x9000] ;  /* 0x00900000f850783b */ /* 0x000f220000004200 */
[----:B------:R-:W2:Y:S02]  /*e1b0*/  MUFU.EX2 R96, R96 ;  /* 0x0000006000607308 */ /* 0x000ea40000000800 */
[----:B------:R-:W-:Y:S01]  /*e1c0*/  F2FP.PACK_AB R76, R148, R151 ;  /* 0x00000097944c723e */ /* 0x000fe200000000ff */
[----:B------:R-:W-:Y:S01]  /*e1d0*/  FADD.FTZ R171, R171, R232 ;  /* 0x000000e8abab7221 */ /* 0x000fe20000010000 */
[----:B------:R-:W-:Y:S02]  /*e1e0*/  F2FP.PACK_AB R77, R144, R149 ;  /* 0x00000095904d723e */ /* 0x000fe400000000ff */
[----:B------:R-:W-:Y:S01]  /*e1f0*/  F2FP.PACK_AB R72, R154, R157 ;  /* 0x0000009d9a48723e */ /* 0x000fe200000000ff */
[----:B------:R-:W-:Y:S03]  /*e200*/  FADD.FTZ R157, R157, R162 ;  /* 0x000000a29d9d7221 */ /* 0x000fe60000010000 */
[----:B------:R-:W-:Y:S01]  /*e210*/  F2FP.PACK_AB R73, R150, R153 ;  /* 0x000000999649723e */ /* 0x000fe200000000ff */
[----:B------:R-:W-:Y:S01]  /*e220*/  FADD.FTZ R157, R154, R157 ;  /* 0x0000009d9a9d7221 */ /* 0x000fe20000010000 */
[----:B------:R-:W-:Y:S01]  /*e230*/  F2FP.PACK_AB R74, R143, R146 ;  /* 0x000000928f4a723e */ /* 0x000fe200000000ff */
[----:B------:R-:W-:Y:S01]  /*e240*/  FADD.FTZ R153, R153, R160 ;  /* 0x000000a099997221 */ /* 0x000fe20000010000 */
[----:B------:R-:W-:Y:S01]  /*e250*/  F2FP.PACK_AB R75, R141, R142 ;  /* 0x0000008e8d4b723e */ /* 0x000fe200000000ff */
[----:B------:R-:W-:Y:S01]  /*e260*/  LDSM.16.MT88.4 R160, [R249+0xb800] ;  /* 0x00b80000f9a0783b */ /* 0x000fe20000004200 */
[----:B------:R-:W-:Y:S01]  /*e270*/  FADD.FTZ R146, R146, R157 ;  /* 0x0000009d92927221 */ /* 0x000fe20000010000 */
[----:B------:R-:W-:Y:S01]  /*e280*/  F2FP.PACK_AB R79, R136, R145 ;  /* 0x00000091884f723e */ /* 0x000fe200000000ff */
[----:B------:R-:W-:Y:S01]  /*e290*/  FADD.FTZ R168, R168, R171 ;  /* 0x000000aba8a87221 */ /* 0x000fe20000010000 */
[----:B-1----:R-:W-:Y:S01]  /*e2a0*/  F2FP.PACK_AB R178, R104, R105 ;  /* 0x0000006968b2723e */ /* 0x002fe200000000ff */
[----:B------:R-:W-:Y:S01]  /*e2b0*/  FADD.FTZ R143, R143, R146 ;  /* 0x000000928f8f7221 */ /* 0x000fe20000010000 */
[-C--:B---3--:R-:W-:Y:S01]  /*e2c0*/  HMMA.16816.F32 R4, R72, R84.reuse, R4 ;  /* 0x000000544804723c */ /* 0x088fe20000001804 */
[----:B------:R-:W1:Y:S02]  /*e2d0*/  MUFU.EX2 R70, R70 ;  /* 0x0000004600467308 */ /* 0x000e640000000800 */
[----:B------:R-:W-:Y:S01]  /*e2e0*/  FADD.FTZ R159, R159, R168 ;  /* 0x000000a89f9f7221 */ /* 0x000fe20000010000 */
[----:B--2---:R-:W-:Y:S02]  /*e2f0*/  F2FP.PACK_AB R179, R101, R102 ;  /* 0x0000006665b3723e */ /* 0x004fe400000000ff */
[----:B------:R-:W-:Y:S01]  /*e300*/  F2FP.PACK_AB R194, R71, R96 ;  /* 0x0000006047c2723e */ /* 0x000fe200000000ff */
[----:B------:R-:W-:Y:S01]  /*e310*/  FADD.FTZ R156, R156, R159 ;  /* 0x0000009f9c9c7221 */ /* 0x000fe20000010000 */
[C---:B------:R-:W-:Y:S03]  /*e320*/  HMMA.16816.F32 R8, R76.reuse, R84, R8 ;  /* 0x000000544c08723c */ /* 0x040fe60000001808 */
[----:B------:R-:W-:Y:S01]  /*e330*/  MUFU.EX2 R100, R100 ;  /* 0x0000006400647308 */ /* 0x000fe20000000800 */
[----:B------:R-:W-:Y:S04]  /*e340*/  FADD.FTZ R151, R151, R156 ;  /* 0x0000009c97977221 */ /* 0x000fe80000010000 */
[-C--:B------:R-:W-:Y:S04]  /*e350*/  HMMA.16816.F32 R12, R76, R86.reuse, R12 ;  /* 0x000000564c0c723c */ /* 0x080fe8000000180c */
[----:B------:R-:W-:Y:S01]  /*e360*/  FADD.FTZ R151, R148, R151 ;  /* 0x0000009794977221 */ /* 0x000fe20000010000 */
[----:B------:R-:W2:Y:S03]  /*e370*/  MUFU.EX2 R99, R99 ;  /* 0x0000006300637308 */ /* 0x000ea60000000800 */
[C---:B------:R-:W-:Y:S01]  /*e380*/  HMMA.16816.F32 R16, R72.reuse, R86, R16 ;  /* 0x000000564810723c */ /* 0x040fe20000001810 */
[----:B------:R-:W3:Y:S03]  /*e390*/  LDSM.16.MT88.4 R84, [R252+0x9800] ;  /* 0x00980000fc54783b */ /* 0x000ee60000004200 */
[----:B------:R-:W-:Y:S01]  /*e3a0*/  FADD.FTZ R140, R140, R151 ;  /* 0x000000978c8c7221 */ /* 0x000fe20000010000 */
[----:B-1----:R-:W-:Y:S02]  /*e3b0*/  F2FP.PACK_AB R195, R69, R70 ;  /* 0x0000004645c3723e */ /* 0x002fe400000000ff */
[----:B------:R-:W-:Y:S01]  /*e3c0*/  MUFU.EX2 R98, R98 ;  /* 0x0000006200627308 */ /* 0x000fe20000000800 */
[-C--:B-----5:R-:W-:Y:S04]  /*e3d0*/  HMMA.16816.F32 R20, R72, R88.reuse, R20 ;  /* 0x000000584814723c */ /* 0x0a0fe80000001814 */
        /* <DEDUP_REMOVED lines=8> */
[----:B------:R-:W5:Y:S03]  /*e460*/  MUFU.EX2 R208, R208 ;  /* 0x000000d000d07308 */ /* 0x000f660000000800 */
[-C--:B------:R-:W-:Y:S04]  /*e470*/  HMMA.16816.F32 R36, R72, R92.reuse, R36 ;  /* 0x0000005c4824723c */ /* 0x080fe80000001824 */
[----:B-1----:R-:W-:Y:S03]  /*e480*/  F2FP.PACK_AB R193, R97, R98 ;  /* 0x0000006261c1723e */ /* 0x002fe600000000ff */
[----:B------:R-:W-:Y:S01]  /*e490*/  MUFU.EX2 R206, R206 ;  /* 0x000000ce00ce7308 */ /* 0x000fe20000000800 */
[C---:B------:R-:W-:Y:S08]  /*e4a0*/  HMMA.16816.F32 R40, R76.reuse, R92, R40 ;  /* 0x0000005c4c28723c */ /* 0x040ff00000001828 */
[-C--:B------:R-:W-:Y:S01]  /*e4b0*/  HMMA.16816.F32 R44, R76, R94.reuse, R44 ;  /* 0x0000005e4c2c723c */ /* 0x080fe2000000182c */
[----:B------:R-:W1:Y:S07]  /*e4c0*/  MUFU.EX2 R205, R205 ;  /* 0x000000cd00cd7308 */ /* 0x000e6e0000000800 */
[C---:B------:R-:W-:Y:S01]  /*e4d0*/  HMMA.16816.F32 R48, R72.reuse, R94, R48 ;  /* 0x0000005e4830723c */ /* 0x040fe20000001830 */
[----:B------:R-:W1:Y:S02]  /*e4e0*/  LDSM.16.MT88.4 R92, [R249+0x9800] ;  /* 0x00980000f95c783b */ /* 0x000e640000004200 */
[----:B------:R-:W-:Y:S05]  /*e4f0*/  MUFU.EX2 R204, R204 ;  /* 0x000000cc00cc7308 */ /* 0x000fea0000000800 */
[-C--:B----4-:R-:W-:Y:S05]  /*e500*/  HMMA.16816.F32 R52, R72, R80.reuse, R52 ;  /* 0x000000504834723c */ /* 0x090fea0000001834 */
[----:B------:R-:W4:Y:S03]  /*e510*/  MUFU.EX2 R199, R199 ;  /* 0x000000c700c77308 */ /* 0x000f260000000800 */
[C---:B------:R-:W-:Y:S07]  /*e520*/  HMMA.16816.F32 R56, R76.reuse, R80, R56 ;  /* 0x000000504c38723c */ /* 0x040fee0000001838 */
[----:B------:R-:W-:Y:S01]  /*e530*/  MUFU.EX2 R197, R197 ;  /* 0x000000c500c57308 */ /* 0x000fe20000000800 */
[-C--:B------:R-:W-:Y:S07]  /*e540*/  HMMA.16816.F32 R60, R76, R82.reuse, R60 ;  /* 0x000000524c3c723c */ /* 0x080fee000000183c */
[----:B------:R-:W-:Y:S01]  /*e550*/  F2FP.PACK_AB R76, R133, R132 ;  /* 0x00000084854c723e */ /* 0x000fe200000000ff */
[----:B------:R-:W-:Y:S01]  /*e560*/  HMMA.16816.F32 R64, R72, R82, R64 ;  /* 0x000000524840723c */ /* 0x000fe20000001840 */
[----:B------:R-:W1:Y:S01]  /*e570*/  LDSM.16.MT88.4 R80, [R248+0x9800] ;  /* 0x00980000f850783b */ /* 0x000e620000004200 */
[----:B------:R-:W1:Y:S02]  /*e580*/  MUFU.EX2 R196, R196 ;  /* 0x000000c400c47308 */ /* 0x000e640000000800 */
[----:B------:R-:W-:Y:S01]  /*e590*/  F2FP.PACK_AB R77, R134, R135 ;  /* 0x00000087864d723e */ /* 0x000fe200000000ff */
[----:B------:R-:W-:Y:S01]  /*e5a0*/  FADD.FTZ R132, R132, R111 ;  /* 0x0000006f84847221 */ /* 0x000fe20000010000 */
[----:B------:R-:W-:Y:S02]  /*e5b0*/  F2FP.PACK_AB R78, R130, R137 ;  /* 0x00000089824e723e */ /* 0x000fe400000000ff */
[----:B------:R-:W-:Y:S01]  /*e5c0*/  F2FP.PACK_AB R72, R117, R138 ;  /* 0x0000008a7548723e */ /* 0x000fe200000000ff */
[----:B------:R-:W-:Y:S03]  /*e5d0*/  FADD.FTZ R132, R133, R132 ;  /* 0x0000008485847221 */ /* 0x000fe60000010000 */
[----:B------:R-:W-:Y:S01]  /*e5e0*/  F2FP.PACK_AB R73, R109, R126 ;  /* 0x0000007e6d49723e */ /* 0x000fe200000000ff */
[----:B------:R-:W-:Y:S01]  /*e5f0*/  FADD.FTZ R138, R138, R143 ;  /* 0x0000008f8a8a7221 */ /* 0x000fe20000010000 */
[----:B------:R-:W-:Y:S02]  /*e600*/  F2FP.PACK_AB R74, R108, R113 ;  /* 0x000000716c4a723e */ /* 0x000fe400000000ff */
[----:B------:R-:W-:Y:S01]  /*e610*/  F2FP.PACK_AB R75, R103, R110 ;  /* 0x0000006e674b723e */ /* 0x000fe200000000ff */
[----:B------:R-:W-:Y:S01]  /*e620*/  FADD.FTZ R138, R117, R138 ;  /* 0x0000008a758a7221 */ /* 0x000fe20000010000 */
[----:B------:R-:W-:Y:S03]  /*e630*/  F2FP.PACK_AB R79, R128, R139 ;  /* 0x0000008b804f723e */ /* 0x000fe600000000ff */
[----:B------:R-:W-:Y:S02]  /*e640*/  FADD.FTZ R113, R113, R138 ;  /* 0x0000008a71717221 */ /* 0x000fe40000010000 */
[-C--:B---3--:R-:W-:Y:S03]  /*e650*/  HMMA.16816.F32 R4, R72, R84.reuse, R4 ;  /* 0x000000544804723c */ /* 0x088fe60000001804 */
[----:B------:R-:W-:Y:S05]  /*e660*/  FADD.FTZ R108, R108, R113 ;  /* 0x000000716c6c7221 */ /* 0x000fea0000010000 */
        /* <DEDUP_REMOVED lines=14> */
[-C--:B------:R-:W-:Y:S08]  /*e750*/  HMMA.16816.F32 R52, R72, R80.reuse, R52 ;  /* 0x000000504834723c */ /* 0x080ff00000001834 */
[C---:B------:R-:W-:Y:S08]  /*e760*/  HMMA.16816.F32 R56, R76.reuse, R80, R56 ;  /* 0x000000504c38723c */ /* 0x040ff00000001838 */
[-C--:B------:R-:W-:Y:S07]  /*e770*/  HMMA.16816.F32 R60, R76, R82.reuse, R60 ;  /* 0x000000524c3c723c */ /* 0x080fee000000183c */
[----:B------:R-:W-:Y:S01]  /*e780*/  F2FP.PACK_AB R76, R120, R129 ;  /* 0x00000081784c723e */ /* 0x000fe200000000ff */
[----:B------:R-:W-:Y:S01]  /*e790*/  HMMA.16816.F32 R64, R72, R82, R64 ;  /* 0x000000524840723c */ /* 0x000fe20000001840 */
[----:B------:R-:W1:Y:S03]  /*e7a0*/  LDSM.16.MT88.4 R80, [R248+0xa000] ;  /* 0x00a00000f850783b */ /* 0x000e660000004200 */
[----:B------:R-:W-:Y:S02]  /*e7b0*/  F2FP.PACK_AB R77, R118, R127 ;  /* 0x0000007f764d723e */ /* 0x000fe400000000ff */
[----:B------:R-:W-:Y:S02]  /*e7c0*/  F2FP.PACK_AB R78, R114, R119 ;  /* 0x00000077724e723e */ /* 0x000fe400000000ff */
[C---:B------:R-:W-:Y:S01]  /*e7d0*/  F2FP.PACK_AB R72, R124.reuse, R131 ;  /* 0x000000837c48723e */ /* 0x040fe200000000ff */
[----:B------:R-:W-:Y:S03]  /*e7e0*/  FADD.FTZ R131, R131, R108 ;  /* 0x0000006c83837221 */ /* 0x000fe60000010000 */
[----:B------:R-:W-:Y:S01]  /*e7f0*/  F2FP.PACK_AB R73, R121, R152 ;  /* 0x000000987949723e */ /* 0x000fe200000000ff */
[----:B------:R-:W-:Y:S01]  /*e800*/  FADD.FTZ R124, R124, R131 ;  /* 0x000000837c7c7221 */ /* 0x000fe20000010000 */
[C---:B------:R-:W-:Y:S02]  /*e810*/  F2FP.PACK_AB R74, R116.reuse, R123 ;  /* 0x0000007b744a723e */ /* 0x040fe400000000ff */
[----:B------:R-:W-:Y:S01]  /*e820*/  F2FP.PACK_AB R75, R115, R122 ;  /* 0x0000007a734b723e */ /* 0x000fe200000000ff */
[----:B------:R-:W-:Y:S01]  /*e830*/  FADD.FTZ R123, R123, R124 ;  /* 0x0000007c7b7b7221 */ /* 0x000fe20000010000 */
[----:B------:R-:W-:Y:S03]  /*e840*/  F2FP.PACK_AB R79, R165, R112 ;  /* 0x00000070a54f723e */ /* 0x000fe600000000ff */
[----:B------:R-:W-:Y:S02]  /*e850*/  FADD.FTZ R116, R116, R123 ;  /* 0x0000007b74747221 */ /* 0x000fe40000010000 */
        /* <DEDUP_REMOVED lines=27> */
[----:B------:R-:W-:Y:S02]  /*ea10*/  LDSM.16.MT88.4 R156, [R250+0xb800] ;  /* 0x00b80000fa9c783b */ /* 0x000fe40000004200 */
[----:B------:R-:W-:Y:S01]  /*ea20*/  F2FP.PACK_AB R74, R191, R188 ;  /* 0x000000bcbf4a723e */ /* 0x000fe200000000ff */
[----:B------:R-:W-:Y:S01]  /*ea30*/  FADD.FTZ R136, R136, R145 ;  /* 0x0000009188887221 */ /* 0x000fe20000010000 */
[----:B------:R-:W-:Y:S01]  /*ea40*/  F2FP.PACK_AB R75, R207, R190 ;  /* 0x000000becf4b723e */ /* 0x000fe200000000ff */
[----:B------:R-:W-:Y:S01]  /*ea50*/  FADD.FTZ R142, R142, R149 ;  /* 0x000000958e8e7221 */ /* 0x000fe20000010000 */
[----:B------:R-:W-:Y:S01]  /*ea60*/  F2FP.PACK_AB R77, R215, R214 ;  /* 0x000000d6d74d723e */ /* 0x000fe200000000ff */
[----:B------:R-:W-:Y:S01]  /*ea70*/  FADD.FTZ R135, R135, R136 ;  /* 0x0000008887877221 */ /* 0x000fe20000010000 */
[----:B------:R-:W-:Y:S01]  /*ea80*/  LDSM.16.MT88.4 R144, [R252+0xb800] ;  /* 0x00b80000fc90783b */ /* 0x000fe20000004200 */
[----:B------:R-:W-:Y:S01]  /*ea90*/  F2FP.PACK_AB R78, R219, R216 ;  /* 0x000000d8db4e723e */ /* 0x000fe200000000ff */
[----:B------:R-:W-:Y:S01]  /*eaa0*/  FADD.FTZ R141, R141, R142 ;  /* 0x0000008e8d8d7221 */ /* 0x000fe20000010000 */
[-C--:B---3--:R-:W-:Y:S03]  /*eab0*/  HMMA.16816.F32 R4, R72, R84.reuse, R4 ;  /* 0x000000544804723c */ /* 0x088fe60000001804 */
[----:B------:R-:W-:Y:S01]  /*eac0*/  F2FP.PACK_AB R79, R224, R221 ;  /* 0x000000dde04f723e */ /* 0x000fe200000000ff */
[----:B------:R-:W-:Y:S02]  /*ead0*/  FADD.FTZ R134, R134, R135 ;  /* 0x0000008786867221 */ /* 0x000fe40000010000 */
        /* <DEDUP_REMOVED lines=10> */
[----:B------:R-:W-:Y:S02]  /*eb80*/  FADD.FTZ R188, R191, R188 ;  /* 0x000000bcbfbc7221 */ /* 0x000fe40000010000 */
[----:B------:R-:W-:Y:S02]  /*eb90*/  FADD.FTZ R103, R103, R110 ;  /* 0x0000006e67677221 */ /* 0x000fe40000010000 */
        /* <DEDUP_REMOVED lines=13> */
[----:B-----5:R-:W-:Y:S01]  /*ec70*/  F2FP.PACK_AB R76, R208, R209 ;  /* 0x000000d1d04c723e */ /* 0x020fe200000000ff */
[----:B------:R-:W-:Y:S01]  /*ec80*/  HMMA.16816.F32 R64, R72, R82, R64 ;  /* 0x000000524840723c */ /* 0x000fe20000001840 */
[----:B------:R-:W5:Y:S03]  /*ec90*/  LDSM.16.MT88.4 R80, [R248+0xb000] ;  /* 0x00b00000f850783b */ /* 0x000f660000004200 */
[----:B------:R-:W-:Y:S02]  /*eca0*/  F2FP.PACK_AB R77, R205, R206 ;  /* 0x000000cecd4d723e */ /* 0x000fe400000000ff */
[----:B----4-:R-:W-:Y:S02]  /*ecb0*/  F2FP.PACK_AB R78, R199, R204 ;  /* 0x000000ccc74e723e */ /* 0x010fe400000000ff */
        /* <DEDUP_REMOVED lines=9> */
[-C--:B---3--:R-:W-:Y:S03]  /*ed50*/  HMMA.16816.F32 R4, R72, R84.reuse, R4 ;  /* 0x000000544804723c */ /* 0x088fe60000001804 */
[----:B------:R-:W-:Y:S04]  /*ed60*/  FADD.FTZ R125, R125, R218 ;  /* 0x000000da7d7d7221 */ /* 0x000fe80000010000 */
[----:B------:R-:W-:Y:S01]  /*ed70*/  FADD.FTZ R220, R220, R125 ;  /* 0x0000007ddcdc7221 */ /* 0x000fe20000010000 */
[C---:B------:R-:W-:Y:S04]  /*ed80*/  HMMA.16816.F32 R8, R76.reuse, R84, R8 ;  /* 0x000000544c08723c */ /* 0x040fe80000001808 */
[----:B------:R-:W-:Y:S04]  /*ed90*/  FADD.FTZ R105, R105, R220 ;  /* 0x000000dc69697221 */ /* 0x000fe80000010000 */
        /* <DEDUP_REMOVED lines=10> */
[-C--:B-----5:R-:W-:Y:S08]  /*ee40*/  HMMA.16816.F32 R52, R72, R80.reuse, R52 ;  /* 0x000000504834723c */ /* 0x0a0ff00000001834 */
[C---:B------:R-:W-:Y:S08]  /*ee50*/  HMMA.16816.F32 R56, R76.reuse, R80, R56 ;  /* 0x000000504c38723c */ /* 0x040ff00000001838 */
[-C--:B------:R-:W-:Y:S08]  /*ee60*/  HMMA.16816.F32 R60, R76, R82.reuse, R60 ;  /* 0x000000524c3c723c */ /* 0x080ff0000000183c */
[----:B------:R-:W-:Y:S07]  /*ee70*/  HMMA.16816.F32 R64, R72, R82, R64 ;  /* 0x000000524840723c */ /* 0x000fee0000001840 */
[----:B------:R-:W-:Y:S02]  /*ee80*/  FADD.FTZ R73, R137, R132 ;  /* 0x0000008489497221 */ /* 0x000fe40000010000 */
[----:B------:R-:W-:Y:S02]  /*ee90*/  FADD.FTZ R75, R139, R134 ;  /* 0x000000868b4b7221 */ /* 0x000fe40000010000 */
        /* <DEDUP_REMOVED lines=57> */
[----:B------:R-:W-:Y:S01]  /*f230*/  FADD.FTZ R197, R196, R197 ;  /* 0x000000c5c4c57221 */ /* 0x000fe20000010000 */
[----:B------:R-:W-:Y:S01]  /*f240*/  MOV R196, R3 ;  /* 0x0000000300c47202 */ /* 0x000fe20000000f00 */
[----:B------:R-:W-:Y:S01]  /*f250*/  FADD.FTZ R100, R100, R199 ;  /* 0x000000c764647221 */ /* 0x000fe20000010000 */
[----:B------:R-:W-:Y:S01]  /*f260*/  MOV R199, R2 ;  /* 0x0000000200c77202 */ /* 0x000fe20000000f00 */
[----:B------:R-:W-:Y:S04]  /*f270*/  FADD.FTZ R107, R106, R107 ;  /* 0x0000006b6a6b7221 */ /* 0x000fe80000010000 */
[----:B------:R-:W-:Y:S01]  /*f280*/  FADD.FTZ R98, R98, R197 ;  /* 0x000000c562627221 */ /* 0x000fe20000010000 */
[----:B------:R-:W-:Y:S01]  /*f290*/  MOV R197, R0 ;  /* 0x0000000000c57202 */ /* 0x000fe20000000f00 */
[----:B------:R-:W-:Y:S02]  /*f2a0*/  FADD.FTZ R99, R99, R100 ;  /* 0x0000006463637221 */ /* 0x000fe40000010000 */
[----:B------:R-:W-:Y:S02]  /*f2b0*/  FADD.FTZ R102, R102, R107 ;  /* 0x0000006b66667221 */ /* 0x000fe40000010000 */
[----:B------:R-:W-:Y:S02]  /*f2c0*/  FADD.FTZ R96, R96, R99 ;  /* 0x0000006360607221 */ /* 0x000fe40000010000 */
[----:B------:R-:W-:Y:S02]  /*f2d0*/  FADD.FTZ R6, R101, R102 ;  /* 0x0000006665067221 */ /* 0x000fe40000010000 */
[----:B------:R-:W-:Y:S02]  /*f2e0*/  FADD.FTZ R97, R97, R98 ;  /* 0x0000006261617221 */ /* 0x000fe40000010000 */
[----:B------:R-:W-:Y:S01]  /*f2f0*/  FADD.FTZ R5, R71, R96 ;  /* 0x0000006047057221 */ /* 0x000fe20000010000 */
[----:B------:R2:W-:Y:S01]  /*f300*/  STL [R1+0x58], R6 ;  /* 0x0000580601007387 */ /* 0x0005e20000100800 */
[----:B------:R-:W-:Y:S03]  /*f310*/  FADD.FTZ R70, R70, R97 ;  /* 0x0000006146467221 */ /* 0x000fe60000010000 */
[----:B------:R2:W-:Y:S01]  /*f320*/  STL [R1+0x60], R5 ;  /* 0x0000600501007387 */ /* 0x0005e20000100800 */
[----:B-1----:R-:W-:Y:S05]  /*f330*/  FADD.FTZ R4, R69, R70 ;  /* 0x0000004645047221 */ /* 0x002fea0000010000 */
[----:B------:R2:W-:Y:S02]  /*f340*/  STL [R1+0x5c], R4 ;  /* 0x00005c0401007387 */ /* 0x0005e40000100800 */
[----:B--2---:R-:W-:-:S05]  /*f350*/  @P1 BRA `(.L_x_252) ;  /* 0xffffa5a000001947 */ /* 0x004fca000383ffff */
.L_x_251:
[----:B--2---:R-:W2:Y:S01]  /*f360*/  LDL.LU R4, [R1+0x64] ;  /* 0x0000640001047983 */ /* 0x004ea20000300800 */
[----:B------:R-:W-:Y:S01]  /*f370*/  MOV R10, 0x3f800000 ;  /* 0x3f800000000a7802 */ /* 0x000fe20000000f00 */
[----:B------:R-:W1:Y:S01]  /*f380*/  S2UR UR6, SR_CTAID.Y ;  /* 0x00000000000679c3 */ /* 0x000e620000002600 */
[----:B------:R-:W-:Y:S01]  /*f390*/  UISETP.NE.AND UP0, UPT, UR10, -0x1, UPT ;  /* 0xffffffff0a00788c */ /* 0x000fe2000bf05270 */
[----:B------:R-:W3:Y:S01]  /*f3a0*/  LDL.LU R8, [R1+0x58] ;  /* 0x0000580001087983 */ /* 0x000ee20000300800 */
[----:B------:R-:W-:-:S03]  /*f3b0*/  ULDC.64 UR4, c[0x0][0x1e8] ;  /* 0x00007a0000047ab9 */ /* 0x000fc60000000a00 */
[----:B------:R-:W4:Y:S04]  /*f3c0*/  LDL.LU R9, [R1+0x60] ;  /* 0x0000600001097983 */ /* 0x000f280000300800 */
[----:B------:R-:W5:Y:S04]  /*f3d0*/  LDL.LU R7, [R1+0x5c] ;  /* 0x00005c0001077983 */ /* 0x000f680000300800 */
[----:B------:R-:W5:Y:S01]  /*f3e0*/  LDL.LU R6, [R1+0x1c] ;  /* 0x00001c0001067983 */ /* 0x000f620000300800 */
[----:B------:R-:W-:Y:S01]  /*f3f0*/  @UP0 UIMAD.WIDE.U32 UR14, UR10, UR4, URZ ;  /* 0x000000040a0e02a5 */ /* 0x000fe2000f8e003f */
[----:B------:R-:W1:Y:S01]  /*f400*/  S2UR UR9, SR_CTAID.X ;  /* 0x00000000000979c3 */ /* 0x000e620000002500 */
[----:B------:R-:W-:Y:S01]  /*f410*/  ULDC UR8, c[0x0][0x214] ;  /* 0x0000850000087ab9 */ /* 0x000fe20000000800 */
[----:B------:R-:W-:Y:S01]  /*f420*/  BSSY B0, `(.L_x_255) ;  /* 0x000012d000007945 */ /* 0x000fe20003800000 */
[----:B------:R-:W-:Y:S01]  /*f430*/  @UP0 UIMAD UR7, UR10, UR5, UR15 ;  /* 0x000000050a0702a4 */ /* 0x000fe2000f8e020f */
[----:B------:R-:W-:Y:S01]  /*f440*/  MOV R48, 0x7f800000 ;  /* 0x7f80000000307802 */ /* 0x000fe20000000f00 */
[----:B------:R-:W-:Y:S01]  /*f450*/  UMOV UR24, URZ ;  /* 0x0000003f00187c82 */ /* 0x000fe20008000000 */
[----:B------:R-:W-:Y:S01]  /*f460*/  MOV R49, 0x7f800000 ;  /* 0x7f80000000317802 */ /* 0x000fe20000000f00 */
[----:B------:R-:W-:Y:S01]  /*f470*/  ULDC.64 UR4, c[0x0][0x1e0] ;  /* 0x0000780000047ab9 */ /* 0x000fe20000000a00 */
[----:B------:R-:W1:Y:S02]  /*f480*/  S2UR UR11, SR_CTAID.Z ;  /* 0x00000000000b79c3 */ /* 0x000e640000002700 */
[----:B-1----:R-:W-:-:S02]  /*f490*/  @!UP0 USHF.R.S32.HI UR12, URZ, 0x1f, UR6 ;  /* 0x0000001f3f0c8899 */ /* 0x002fc40008011406 */
[----:B------:R-:W-:Y:S02]  /*f4a0*/  @!UP0 UIMAD.WIDE.U32 UR22, UR6, UR4, URZ ;  /* 0x00000004061682a5 */ /* 0x000fe4000f8e003f */
[----:B------:R-:W-:Y:S02]  /*f4b0*/  @!UP0 UIMAD UR12, UR12, UR4, URZ ;  /* 0x000000040c0c82a4 */ /* 0x000fe4000f8e023f */
[----:B------:R-:W-:Y:S02]  /*f4c0*/  UMOV UR25, URZ ;  /* 0x0000003f00197c82 */ /* 0x000fe40008000000 */
[----:B------:R-:W-:Y:S02]  /*f4d0*/  ULDC.U8 UR4, c[0x0][0x329] ;  /* 0x0000ca4000047ab9 */ /* 0x000fe40000000000 */
[----:B------:R-:W-:Y:S02]  /*f4e0*/  UISETP.NE.AND UP1, UPT, UR4, URZ, UPT ;  /* 0x0000003f0400728c */ /* 0x000fe4000bf25270 */
[----:B------:R-:W-:-:S02]  /*f4f0*/  @!UP0 UIMAD UR12, UR6, UR5, UR12 ;  /* 0x00000005060c82a4 */ /* 0x000fc4000f8e020c */
[----:B------:R-:W-:Y:S02]  /*f500*/  @!UP0 UMOV UR14, UR22 ;  /* 0x00000016000e8c82 */ /* 0x000fe40008000000 */
[----:B------:R-:W-:Y:S02]  /*f510*/  ULDC.U8 UR5, c[0x0][0x328] ;  /* 0x0000ca0000057ab9 */ /* 0x000fe40000000000 */
[----:B------:R-:W-:Y:S02]  /*f520*/  UISETP.NE.AND UP2, UPT, UR5, URZ, UPT ;  /* 0x0000003f0500728c */ /* 0x000fe4000bf45270 */
[----:B------:R-:W-:Y:S02]  /*f530*/  @!UP0 UIADD3 UR7, UR23, UR12, URZ ;  /* 0x0000000c17078290 */ /* 0x000fe4000fffe03f */
[----:B------:R-:W-:Y:S02]  /*f540*/  UISETP.NE.OR UP3, UPT, UR4, URZ, !UP2 ;  /* 0x0000003f0400728c */ /* 0x000fe4000d765670 */
[----:B------:R-:W-:-:S02]  /*f550*/  @UP1 ULDC UR15, c[0x0][0x210] ;  /* 0x00008400000f1ab9 */ /* 0x000fc40000000800 */
[----:B------:R-:W-:Y:S02]  /*f560*/  ULDC UR5, c[0x0][0x234] ;  /* 0x00008d0000057ab9 */ /* 0x000fe40000000800 */
[----:B------:R-:W-:Y:S02]  /*f570*/  @UP1 UIMAD UR15, UR15, UR8, URZ ;  /* 0x000000080f0f12a4 */ /* 0x000fe4000f8e023f */
[----:B------:R-:W-:Y:S02]  /*f580*/  @!UP1 USEL UR15, UR8, UR5, !UP2 ;  /* 0x00000005080f9287 */ /* 0x000fe4000d000000 */
[----:B------:R-:W-:Y:S02]  /*f590*/  ULDC UR4, c[0x0][0x1c0] ;  /* 0x0000700000047ab9 */ /* 0x000fe40000000800 */
[----:B------:R-:W-:Y:S02]  /*f5a0*/  @UP1 UMOV UR17, 0x1 ;  /* 0x0000000100111882 */ /* 0x000fe40000000000 */
[----:B------:R-:W-:-:S02]  /*f5b0*/  @!UP1 UIMAD UR17, UR15, UR4, URZ ;  /* 0x000000040f1192a4 */ /* 0x000fc4000f8e023f */
[----:B------:R-:W-:Y:S02]  /*f5c0*/  @!UP3 UIMAD UR21, UR6, UR8, URZ ;  /* 0x000000080615b2a4 */ /* 0x000fe4000f8e023f */
[----:B------:R-:W-:Y:S02]  /*f5d0*/  @UP1 ULDC UR20, c[0x0][0x210] ;  /* 0x0000840000141ab9 */ /* 0x000fe40000000800 */
[----:B------:R-:W-:Y:S02]  /*f5e0*/  UIMAD UR5, UR6, UR17, URZ ;  /* 0x00000011060572a4 */ /* 0x000fe4000f8e023f */
[----:B------:R-:W-:Y:S02]  /*f5f0*/  @!UP1 UMOV UR20, 0x1 ;  /* 0x0000000100149882 */ /* 0x000fe40000000000 */
[----:B------:R-:W-:Y:S02]  /*f600*/  @!UP3 USEL UR21, UR21, UR10, !UP0 ;  /* 0x0000000a1515b287 */ /* 0x000fe4000c000000 */
[----:B------:R-:W-:-:S02]  /*f610*/  UIMAD UR4, UR9, UR20, URZ ;  /* 0x00000014090472a4 */ /* 0x000fc4000f8e023f */
[----:B------:R-:W-:Y:S02]  /*f620*/  USEL UR5, UR5, URZ, UP3 ;  /* 0x0000003f05057287 */ /* 0x000fe40009800000 */
[----:B------:R-:W-:Y:S02]  /*f630*/  USHF.L.U32 UR4, UR4, 0x7, URZ ;  /* 0x0000000704047899 */ /* 0x000fe4000800063f */
[----:B------:R-:W-:Y:S02]  /*f640*/  UIMAD UR15, UR11, UR15, UR5 ;  /* 0x0000000f0b0f72a4 */ /* 0x000fe4000f8e0205 */
[----:B------:R-:W-:Y:S02]  /*f650*/  @!UP3 UMOV UR24, UR21 ;  /* 0x000000150018bc82 */ /* 0x000fe40008000000 */
[----:B------:R-:W-:Y:S02]  /*f660*/  USHF.R.S32.HI UR5, URZ, 0x1f, UR4 ;  /* 0x0000001f3f057899 */ /* 0x000fe40008011404 */
[----:B------:R-:W-:-:S02]  /*f670*/  @!UP3 USHF.R.S32.HI UR25, URZ, 0x1f, UR21 ;  /* 0x0000001f3f19b899 */ /* 0x000fc40008011415 */
[----:B------:R-:W-:Y:S02]  /*f680*/  USHF.R.S32.HI UR6, URZ, 0x1f, UR15 ;  /* 0x0000001f3f067899 */ /* 0x000fe4000801140f */
[----:B------:R-:W-:-:S04]  /*f690*/  UIADD3 UR4, UP2, UP1, UR4, UR24, UR15 ;  /* 0x0000001804047290 */ /* 0x000fc8000f95e00f */
[----:B------:R-:W-:Y:S01]  /*f6a0*/  UIADD3.X UR5, UR5, UR25, UR6, UP2, UP1 ;  /* 0x0000001905057290 */ /* 0x000fe200097e2406 */
[----:B--2---:R-:W1:Y:S04]  /*f6b0*/  SHFL.BFLY PT, R13, R4, 0x2, 0x1f ;  /* 0x0c401f00040d7f89 */ /* 0x004e6800000e0000 */
[----:B---3--:R-:W2:Y:S04]  /*f6c0*/  SHFL.BFLY PT, R5, R8, 0x2, 0x1f ;  /* 0x0c401f0008057f89 */ /* 0x008ea800000e0000 */
[----:B----4-:R-:W3:Y:S04]  /*f6d0*/  SHFL.BFLY PT, R12, R9, 0x2, 0x1f ;  /* 0x0c401f00090c7f89 */ /* 0x010ee800000e0000 */
[----:B-----5:R-:W4:Y:S01]  /*f6e0*/  SHFL.BFLY PT, R11, R7, 0x2, 0x1f ;  /* 0x0c401f00070b7f89 */ /* 0x020f2200000e0000 */
[----:B------:R-:W-:Y:S01]  /*f6f0*/  MOV R44, R6 ;  /* 0x00000006002c7202 */ /* 0x000fe20000000f00 */
[----:B-1----:R-:W-:-:S02]  /*f700*/  FADD.FTZ R13, R13, R4 ;  /* 0x000000040d0d7221 */ /* 0x002fc40000010000 */
[----:B--2---:R-:W-:-:S03]  /*f710*/  FADD.FTZ R5, R5, R8 ;  /* 0x0000000805057221 */ /* 0x004fc60000010000 */
[----:B------:R-:W1:Y:S01]  /*f720*/  SHFL.BFLY PT, R4, R13, 0x1, 0x1f ;  /* 0x0c201f000d047f89 */ /* 0x000e6200000e0000 */
[----:B---3--:R-:W-:-:S03]  /*f730*/  FADD.FTZ R12, R12, R9 ;  /* 0x000000090c0c7221 */ /* 0x008fc60000010000 */
[----:B------:R-:W2:Y:S01]  /*f740*/  SHFL.BFLY PT, R8, R5, 0x1, 0x1f ;  /* 0x0c201f0005087f89 */ /* 0x000ea200000e0000 */
[----:B------:R-:W-:Y:S01]  /*f750*/  MOV R9, 0x3f800000 ;  /* 0x3f80000000097802 */ /* 0x000fe20000000f00 */
[----:B----4-:R-:W-:Y:S02]  /*f760*/  FADD.FTZ R11, R11, R7 ;  /* 0x000000070b0b7221 */ /* 0x010fe40000010000 */
[----:B------:R-:W3:Y:S04]  /*f770*/  SHFL.BFLY PT, R7, R12, 0x1, 0x1f ;  /* 0x0c201f000c077f89 */ /* 0x000ee800000e0000 */
[----:B------:R-:W4:Y:S01]  /*f780*/  SHFL.BFLY PT, R6, R11, 0x1, 0x1f ;  /* 0x0c201f000b067f89 */ /* 0x000f2200000e0000 */
[----:B-1----:R-:W-:Y:S02]  /*f790*/  FADD.FTZ R4, R13, R4 ;  /* 0x000000040d047221 */ /* 0x002fe40000010000 */
[----:B--2---:R-:W-:-:S03]  /*f7a0*/  FADD.FTZ R8, R5, R8 ;  /* 0x0000000805087221 */ /* 0x004fc60000010000 */
[----:B------:R-:W-:Y:S01]  /*f7b0*/  FSETP.NE.FTZ.AND P5, PT, R4, RZ, PT ;  /* 0x000000ff0400720b */ /* 0x000fe20003fb5000 */
[----:B------:R-:W1:Y:S01]  /*f7c0*/  S2R R5, SR_TID.X ;  /* 0x0000000000057919 */ /* 0x000e620000002100 */
[----:B------:R-:W-:Y:S01]  /*f7d0*/  FSETP.NE.FTZ.AND P4, PT, R8, RZ, PT ;  /* 0x000000ff0800720b */ /* 0x000fe20003f95000 */
[----:B---3--:R-:W-:Y:S01]  /*f7e0*/  FADD.FTZ R7, R12, R7 ;  /* 0x000000070c077221 */ /* 0x008fe20000010000 */
[----:B------:R-:W-:Y:S01]  /*f7f0*/  MOV R12, 0x3f800000 ;  /* 0x3f800000000c7802 */ /* 0x000fe20000000f00 */
[----:B----4-:R-:W-:Y:S01]  /*f800*/  FADD.FTZ R6, R11, R6 ;  /* 0x000000060b067221 */ /* 0x010fe20000010000 */
[----:B------:R-:W-:Y:S02]  /*f810*/  MOV R11, 0x3f800000 ;  /* 0x3f800000000b7802 */ /* 0x000fe40000000f00 */
[----:B------:R-:W-:Y:S02]  /*f820*/  FSETP.NE.FTZ.AND P3, PT, R7, RZ, PT ;  /* 0x000000ff0700720b */ /* 0x000fe40003f75000 */
[----:B------:R-:W-:-:S03]  /*f830*/  FSETP.NE.FTZ.AND P0, PT, R6, RZ, PT ;  /* 0x000000ff0600720b */ /* 0x000fc60003f15000 */
[----:B------:R-:W2:Y:S08]  /*f840*/  @P5 MUFU.RCP R9, R4 ;  /* 0x0000000400095308 */ /* 0x000eb00000001000 */
[----:B------:R-:W3:Y:S08]  /*f850*/  @P4 MUFU.RCP R10, R8 ;  /* 0x00000008000a4308 */ /* 0x000ef00000001000 */
[----:B------:R-:W4:Y:S01]  /*f860*/  @P3 MUFU.RCP R11, R7 ;  /* 0x00000007000b3308 */ /* 0x000f220000001000 */
[----:B--2---:R-:W-:-:S02]  /*f870*/  FMUL.FTZ R132, R9, R132 ;  /* 0x0000008409847220 */ /* 0x004fc40000410000 */
[C---:B------:R-:W-:Y:S02]  /*f880*/  FMUL.FTZ R133, R9.reuse, R133 ;  /* 0x0000008509857220 */ /* 0x040fe40000410000 */
[C---:B------:R-:W-:Y:S02]  /*f890*/  FMUL.FTZ R144, R9.reuse, R144 ;  /* 0x0000009009907220 */ /* 0x040fe40000410000 */
[----:B------:R-:W-:Y:S01]  /*f8a0*/  FMUL.FTZ R145, R9, R145 ;  /* 0x0000009109917220 */ /* 0x000fe20000410000 */
[----:B------:R-:W2:Y:S01]  /*f8b0*/  @P0 MUFU.RCP R12, R6 ;  /* 0x00000006000c0308 */ /* 0x000ea20000001000 */
[C---:B---3--:R-:W-:Y:S01]  /*f8c0*/  FMUL.FTZ R134, R10.reuse, R134 ;  /* 0x000000860a867220 */ /* 0x048fe20000410000 */
[----:B------:R-:W-:Y:S01]  /*f8d0*/  F2FP.PACK_AB R132, R133, R132 ;  /* 0x000000848584723e */ /* 0x000fe200000000ff */
[C---:B------:R-:W-:Y:S01]  /*f8e0*/  FMUL.FTZ R135, R10.reuse, R135 ;  /* 0x000000870a877220 */ /* 0x040fe20000410000 */
[----:B------:R-:W-:Y:S01]  /*f8f0*/  F2FP.PACK_AB R144, R145, R144 ;  /* 0x000000909190723e */ /* 0x000fe200000000ff */
[----:B------:R-:W-:-:S02]  /*f900*/  FMUL.FTZ R146, R10, R146 ;  /* 0x000000920a927220 */ /* 0x000fc40000410000 */
[C---:B------:R-:W-:Y:S01]  /*f910*/  FMUL.FTZ R147, R10.reuse, R147 ;  /* 0x000000930a937220 */ /* 0x040fe20000410000 */
[----:B------:R-:W-:Y:S01]  /*f920*/  F2FP.PACK_AB R134, R135, R134 ;  /* 0x000000868786723e */ /* 0x000fe200000000ff */
[C---:B------:R-:W-:Y:S01]  /*f930*/  FMUL.FTZ R138, R10.reuse, R138 ;  /* 0x0000008a0a8a7220 */ /* 0x040fe20000410000 */
[----:B------:R-:W3:Y:S01]  /*f940*/  @P5 MUFU.LG2 R4, R4 ;  /* 0x0000000400045308 */ /* 0x000ee20000000c00 */
[C---:B------:R-:W-:Y:S01]  /*f950*/  FMUL.FTZ R139, R10.reuse, R139 ;  /* 0x0000008b0a8b7220 */ /* 0x040fe20000410000 */
[----:B------:R-:W-:Y:S01]  /*f960*/  F2FP.PACK_AB R146, R147, R146 ;  /* 0x000000929392723e */ /* 0x000fe200000000ff */
[C---:B------:R-:W-:Y:S02]  /*f970*/  FMUL.FTZ R158, R10.reuse, R158 ;  /* 0x0000009e0a9e7220 */ /* 0x040fe40000410000 */
[C---:B------:R-:W-:Y:S01]  /*f980*/  FMUL.FTZ R159, R10.reuse, R159 ;  /* 0x0000009f0a9f7220 */ /* 0x040fe20000410000 */
[----:B------:R-:W-:Y:S01]  /*f990*/  F2FP.PACK_AB R138, R139, R138 ;  /* 0x0000008a8b8a723e */ /* 0x000fe200000000ff */
[C---:B------:R-:W-:Y:S01]  /*f9a0*/  FMUL.FTZ R154, R10.reuse, R154 ;  /* 0x0000009a0a9a7220 */ /* 0x040fe20000410000 */
[----:B------:R-:W5:Y:S01]  /*f9b0*/  @P4 MUFU.LG2 R8, R8 ;  /* 0x0000000800084308 */ /* 0x000f620000000c00 */
[C---:B------:R-:W-:Y:S01]  /*f9c0*/  FMUL.FTZ R155, R10.reuse, R155 ;  /* 0x0000009b0a9b7220 */ /* 0x040fe20000410000 */
[----:B------:R-:W-:Y:S01]  /*f9d0*/  F2FP.PACK_AB R158, R159, R158 ;  /* 0x0000009e9f9e723e */ /* 0x000fe200000000ff */
[----:B------:R-:W-:-:S02]  /*f9e0*/  FMUL.FTZ R162, R10, R162 ;  /* 0x000000a20aa27220 */ /* 0x000fc40000410000 */
[C---:B------:R-:W-:Y:S01]  /*f9f0*/  FMUL.FTZ R163, R10.reuse, R163 ;  /* 0x000000a30aa37220 */ /* 0x040fe20000410000 */
[----:B------:R-:W-:Y:S01]  /*fa00*/  F2FP.PACK_AB R154, R155, R154 ;  /* 0x0000009a9b9a723e */ /* 0x000fe200000000ff */
[C---:B------:R-:W-:Y:S01]  /*fa10*/  FMUL.FTZ R166, R10.reuse, R166 ;  /* 0x000000a60aa67220 */ /* 0x040fe20000410000 */
[----:B------:R-:W2:Y:S01]  /*fa20*/  @P3 MUFU.LG2 R7, R7 ;  /* 0x0000000700073308 */ /* 0x000ea20000000c00 */
[C---:B------:R-:W-:Y:S01]  /*fa30*/  FMUL.FTZ R167, R10.reuse, R167 ;  /* 0x000000a70aa77220 */ /* 0x040fe20000410000 */
[----:B------:R-:W-:Y:S01]  /*fa40*/  F2FP.PACK_AB R162, R163, R162 ;  /* 0x000000a2a3a2723e */ /* 0x000fe200000000ff */
[C---:B------:R-:W-:Y:S02]  /*fa50*/  FMUL.FTZ R178, R10.reuse, R178 ;  /* 0x000000b20ab27220 */ /* 0x040fe40000410000 */
[----:B------:R-:W-:Y:S01]  /*fa60*/  FMUL.FTZ R179, R10, R179 ;  /* 0x000000b30ab37220 */ /* 0x000fe20000410000 */
[----:B-1----:R-:W-:Y:S01]  /*fa70*/  SHF.R.S32.HI R10, RZ, 0x1f, R5 ;  /* 0x0000001fff0a7819 */ /* 0x002fe20000011405 */
[----:B----4-:R-:W-:Y:S01]  /*fa80*/  FMUL.FTZ R140, R11, R140 ;  /* 0x0000008c0b8c7220 */ /* 0x010fe20000410000 */
[----:B------:R-:W-:Y:S01]  /*fa90*/  F2FP.PACK_AB R166, R167, R166 ;  /* 0x000000a6a7a6723e */ /* 0x000fe200000000ff */
[C---:B------:R-:W-:Y:S01]  /*faa0*/  FMUL.FTZ R141, R11.reuse, R141 ;  /* 0x0000008d0b8d7220 */ /* 0x040fe20000410000 */
[----:B------:R-:W-:Y:S01]  /*fab0*/  LEA.HI R13, R10, R5, RZ, 0x2 ;  /* 0x000000050a0d7211 */ /* 0x000fe200078f10ff */
[----:B------:R-:W-:Y:S01]  /*fac0*/  FMUL.FTZ R148, R11, R148 ;  /* 0x000000940b947220 */ /* 0x000fe20000410000 */
[----:B------:R-:W-:Y:S01]  /*fad0*/  F2FP.PACK_AB R178, R179, R178 ;  /* 0x000000b2b3b2723e */ /* 0x000fe200000000ff */
[C---:B------:R-:W-:Y:S01]  /*fae0*/  FMUL.FTZ R149, R11.reuse, R149 ;  /* 0x000000950b957220 */ /* 0x040fe20000410000 */
[--C-:B------:R-:W-:Y:S01]  /*faf0*/  SHF.R.S32.HI R15, RZ, 0x2, R13.reuse ;  /* 0x00000002ff0f7819 */ /* 0x100fe2000001140d */
[C---:B------:R-:W-:Y:S01]  /*fb00*/  FMUL.FTZ R168, R11.reuse, R168 ;  /* 0x000000a80ba87220 */ /* 0x040fe20000410000 */
[----:B------:R-:W-:Y:S01]  /*fb10*/  SHF.R.S32.HI R14, RZ, 0x1f, R13 ;  /* 0x0000001fff0e7819 */ /* 0x000fe2000001140d */
[----:B------:R-:W-:Y:S01]  /*fb20*/  FMUL.FTZ R169, R11, R169 ;  /* 0x000000a90ba97220 */ /* 0x000fe20000410000 */
[----:B------:R-:W-:Y:S01]  /*fb30*/  LOP3.LUT R16, R13, 0x3ffffffc, RZ, 0xc0, !PT ;  /* 0x3ffffffc0d107812 */ /* 0x000fe200078ec0ff */
[C---:B------:R-:W-:Y:S01]  /*fb40*/  FMUL.FTZ R172, R11.reuse, R172 ;  /* 0x000000ac0bac7220 */ /* 0x040fe20000410000 */
[----:B------:R-:W-:Y:S01]  /*fb50*/  LEA.HI R14, R14, R15, RZ, 0x3 ;  /* 0x0000000f0e0e7211 */ /* 0x000fe200078f18ff */
[C---:B------:R-:W-:Y:S01]  /*fb60*/  FMUL.FTZ R173, R11.reuse, R173 ;  /* 0x000000ad0bad7220 */ /* 0x040fe20000410000 */
[----:B------:R-:W-:Y:S01]  /*fb70*/  IADD3 R16, -R16, R5, RZ ;  /* 0x0000000510107210 */ /* 0x000fe20007ffe1ff */
[C---:B------:R-:W-:Y:S01]  /*fb80*/  FMUL.FTZ R180, R11.reuse, R180 ;  /* 0x000000b40bb47220 */ /* 0x040fe20000410000 */
[----:B------:R-:W-:Y:S01]  /*fb90*/  LOP3.LUT R14, R14, 0xfffffff8, RZ, 0xc0, !PT ;  /* 0xfffffff80e0e7812 */ /* 0x000fe200078ec0ff */
[----:B------:R-:W-:Y:S01]  /*fba0*/  FMUL.FTZ R181, R11, R181 ;  /* 0x000000b50bb57220 */ /* 0x000fe20000410000 */
[----:B------:R-:W-:Y:S01]  /*fbb0*/  F2FP.PACK_AB R140, R141, R140 ;  /* 0x0000008c8d8c723e */ /* 0x000fe200000000ff */
[----:B------:R-:W-:Y:S01]  /*fbc0*/  FMUL.FTZ R184, R11, R184 ;  /* 0x000000b80bb87220 */ /* 0x000fe20000410000 */
[----:B------:R-:W-:Y:S01]  /*fbd0*/  IADD3 R14, R15, -R14, RZ ;  /* 0x8000000e0f0e7210 */ /* 0x000fe20007ffe0ff */
[C---:B------:R-:W-:Y:S01]  /*fbe0*/  FMUL.FTZ R185, R11.reuse, R185 ;  /* 0x000000b90bb97220 */ /* 0x040fe20000410000 */
[----:B------:R-:W-:Y:S01]  /*fbf0*/  LEA.HI R15, R10, R5, RZ, 0x5 ;  /* 0x000000050a0f7211 */ /* 0x000fe200078f28ff */
[C---:B------:R-:W-:Y:S01]  /*fc00*/  FMUL.FTZ R188, R11.reuse, R188 ;  /* 0x000000bc0bbc7220 */ /* 0x040fe20000410000 */
[C---:B------:R-:W-:Y:S01]  /*fc10*/  SHF.L.U32 R13, R14.reuse, 0x6, RZ ;  /* 0x000000060e0d7819 */ /* 0x040fe200000006ff */
[C---:B------:R-:W-:Y:S01]  /*fc20*/  FMUL.FTZ R189, R11.reuse, R189 ;  /* 0x000000bd0bbd7220 */ /* 0x040fe20000410000 */
[----:B------:R-:W-:Y:S01]  /*fc30*/  LOP3.LUT R17, R14, 0x1, RZ, 0xc0, !PT ;  /* 0x000000010e117812 */ /* 0x000fe200078ec0ff */
[C---:B------:R-:W-:Y:S01]  /*fc40*/  FMUL.FTZ R192, R11.reuse, R192 ;  /* 0x000000c00bc07220 */ /* 0x040fe20000410000 */
[----:B------:R-:W-:Y:S01]  /*fc50*/  SHF.R.S32.HI R15, RZ, 0x5, R15 ;  /* 0x00000005ff0f7819 */ /* 0x000fe2000001140f */
[----:B------:R-:W-:Y:S01]  /*fc60*/  FMUL.FTZ R11, R11, R193 ;  /* 0x000000c10b0b7220 */ /* 0x000fe20000410000 */
[----:B------:R-:W-:Y:S01]  /*fc70*/  LOP3.LUT R13, R13, 0x1c0, RZ, 0xc0, !PT ;  /* 0x000001c00d0d7812 */ /* 0x000fe200078ec0ff */
[C---:B--2---:R-:W-:Y:S01]  /*fc80*/  FMUL.FTZ R143, R12.reuse, R143 ;  /* 0x0000008f0c8f7220 */ /* 0x044fe20000410000 */
[----:B------:R-:W-:Y:S01]  /*fc90*/  ISETP.NE.U32.AND P1, PT, R17, 0x1, PT ;  /* 0x000000011100780c */ /* 0x000fe20003f25070 */
[C---:B------:R-:W-:Y:S01]  /*fca0*/  FMUL.FTZ R142, R12.reuse, R142 ;  /* 0x0000008e0c8e7220 */ /* 0x040fe20000410000 */
[----:B------:R-:W-:Y:S01]  /*fcb0*/  MOV R17, 0xfffffff0 ;  /* 0xfffffff000117802 */ /* 0x000fe20000000f00 */
[C---:B------:R-:W-:Y:S01]  /*fcc0*/  FMUL.FTZ R151, R12.reuse, R151 ;  /* 0x000000970c977220 */ /* 0x040fe20000410000 */
[----:B------:R-:W-:Y:S01]  /*fcd0*/  LEA R16, R15, R16, 0x9 ;  /* 0x000000100f107211 */ /* 0x000fe200078e48ff */
[----:B------:R-:W-:Y:S01]  /*fce0*/  FMUL.FTZ R150, R12, R150 ;  /* 0x000000960c967220 */ /* 0x000fe20000410000 */
[----:B------:R-:W-:Y:S01]  /*fcf0*/  LEA.HI R13, R13, R13, RZ, 0x1d ;  /* 0x0000000d0d0d7211 */ /* 0x000fe200078fe8ff */
[----:B------:R-:W-:Y:S01]  /*fd00*/  FMUL.FTZ R136, R9, R136 ;  /* 0x0000008809887220 */ /* 0x000fe20000410000 */
[----:B------:R-:W-:Y:S01]  /*fd10*/  SEL R17, R17, 0x10, !P1 ;  /* 0x0000001011117807 */ /* 0x000fe20004800000 */
[C---:B------:R-:W-:Y:S01]  /*fd20*/  FMUL.FTZ R137, R9.reuse, R137 ;  /* 0x0000008909897220 */ /* 0x040fe20000410000 */
[----:B------:R-:W-:Y:S01]  /*fd30*/  R2P PR, R14, 0x6 ;  /* 0x000000060e007804 */ /* 0x000fe20000000000 */
[C---:B------:R-:W-:Y:S01]  /*fd40*/  FMUL.FTZ R156, R9.reuse, R156 ;  /* 0x0000009c099c7220 */ /* 0x040fe20000410000 */
[----:B------:R-:W-:Y:S01]  /*fd50*/  LEA R13, R16, R13, 0x1 ;  /* 0x0000000d100d7211 */ /* 0x000fe200078e08ff */
[----:B------:R-:W-:Y:S01]  /*fd60*/  FMUL.FTZ R157, R9, R157 ;  /* 0x0000009d099d7220 */ /* 0x000fe20000410000 */
[----:B------:R-:W-:Y:S01]  /*fd70*/  F2FP.PACK_AB R192, R11, R192 ;  /* 0x000000c00bc0723e */ /* 0x000fe200000000ff */
[C---:B------:R-:W-:Y:S01]  /*fd80*/  FMUL.FTZ R171, R12.reuse, R171 ;  /* 0x000000ab0cab7220 */ /* 0x040fe20000410000 */
[----:B------:R-:W-:Y:S01]  /*fd90*/  MOV R11, 0x20 ;  /* 0x00000020000b7802 */ /* 0x000fe20000000f00 */
[----:B------:R-:W-:Y:S01]  /*fda0*/  IMAD.SHL.U32 R13, R13, 0x2, RZ ;  /* 0x000000020d0d7824 */ /* 0x000fe200078e00ff */
[----:B------:R-:W-:Y:S01]  /*fdb0*/  F2FP.PACK_AB R142, R143, R142 ;  /* 0x0000008e8f8e723e */ /* 0x000fe200000000ff */
[C---:B------:R-:W-:Y:S01]  /*fdc0*/  FMUL.FTZ R170, R12.reuse, R170 ;  /* 0x000000aa0caa7220 */ /* 0x040fe20000410000 */
[----:B------:R-:W-:Y:S01]  /*fdd0*/  SEL R14, R11, 0xffffffe0, !P1 ;  /* 0xffffffe00b0e7807 */ /* 0x000fe20004800000 */
[C---:B------:R-:W-:Y:S01]  /*fde0*/  FMUL.FTZ R175, R12.reuse, R175 ;  /* 0x000000af0caf7220 */ /* 0x040fe20000410000 */
[C---:B------:R-:W-:Y:S01]  /*fdf0*/  IADD3 R21, R13.reuse, 0x40, RZ ;  /* 0x000000400d157810 */ /* 0x040fe20007ffe0ff */
[C---:B------:R-:W-:Y:S01]  /*fe00*/  FMUL.FTZ R174, R12.reuse, R174 ;  /* 0x000000ae0cae7220 */ /* 0x040fe20000410000 */
[----:B------:R-:W-:Y:S01]  /*fe10*/  @P2 IADD3 R21, R13, -0x40, RZ ;  /* 0xffffffc00d152810 */ /* 0x000fe20007ffe0ff */
[----:B------:R-:W-:Y:S01]  /*fe20*/  FMUL.FTZ R152, R9, R152 ;  /* 0x0000009809987220 */ /* 0x000fe20000410000 */
[----:B------:R-:W-:Y:S01]  /*fe30*/  IADD3 R19, R13, R17, RZ ;  /* 0x000000110d137210 */ /* 0x000fe20007ffe0ff */
[----:B------:R-:W-:Y:S01]  /*fe40*/  FMUL.FTZ R153, R9, R153 ;  /* 0x0000009909997220 */ /* 0x000fe20000410000 */
[----:B------:R-:W-:Y:S01]  /*fe50*/  F2FP.PACK_AB R148, R149, R148 ;  /* 0x000000949594723e */ /* 0x000fe200000000ff */
[----:B------:R-:W-:Y:S01]  /*fe60*/  FMUL.FTZ R160, R9, R160 ;  /* 0x000000a009a07220 */ /* 0x000fe20000410000 */
[----:B------:R-:W-:Y:S01]  /*fe70*/  F2FP.PACK_AB R150, R151, R150 ;  /* 0x000000969796723e */ /* 0x000fe200000000ff */
[----:B------:R-:W-:Y:S01]  /*fe80*/  FMUL.FTZ R161, R9, R161 ;  /* 0x000000a109a17220 */ /* 0x000fe20000410000 */
[----:B------:R-:W-:Y:S01]  /*fe90*/  F2FP.PACK_AB R136, R137, R136 ;  /* 0x000000888988723e */ /* 0x000fe200000000ff */
[C---:B------:R-:W-:Y:S01]  /*fea0*/  FMUL.FTZ R183, R12.reuse, R183 ;  /* 0x000000b70cb77220 */ /* 0x040fe20000410000 */
[----:B------:R-:W-:Y:S01]  /*feb0*/  IADD3 R11, R13, R14, RZ ;  /* 0x0000000e0d0b7210 */ /* 0x000fe20007ffe0ff */
[----:B------:R-:W-:Y:S01]  /*fec0*/  FMUL.FTZ R182, R12, R182 ;  /* 0x000000b60cb67220 */ /* 0x000fe20000410000 */
[----:B------:R-:W-:Y:S01]  /*fed0*/  IADD3 R16, R14, 0x400, R21 ;  /* 0x000004000e107810 */ /* 0x000fe20007ffe015 */
[----:B------:R-:W-:Y:S01]  /*fee0*/  STS [R13], R132 ;  /* 0x000000840d007388 */ /* 0x000fe20000000800 */
[----:B------:R-:W-:Y:S01]  /*fef0*/  F2FP.PACK_AB R156, R157, R156 ;  /* 0x0000009c9d9c723e */ /* 0x000fe200000000ff */
[C---:B------:R-:W-:Y:S01]  /*ff00*/  FMUL.FTZ R187, R12.reuse, R187 ;  /* 0x000000bb0cbb7220 */ /* 0x040fe20000410000 */
[----:B------:R-:W-:Y:S01]  /*ff10*/  IADD3 R23, R19, R14, RZ ;  /* 0x0000000e13177210 */ /* 0x000fe20007ffe0ff */
[----:B------:R-:W-:Y:S01]  /*ff20*/  STS [R13+0x400], R134 ;  /* 0x000400860d007388 */ /* 0x000fe20000000800 */
[C---:B------:R-:W-:Y:S01]  /*ff30*/  FMUL.FTZ R186, R12.reuse, R186 ;  /* 0x000000ba0cba7220 */ /* 0x040fe20000410000 */
[----:B------:R-:W-:Y:S01]  /*ff40*/  F2FP.PACK_AB R168, R169, R168 ;  /* 0x000000a8a9a8723e */ /* 0x000fe200000000ff */
[----:B------:R-:W-:Y:S01]  /*ff50*/  FMUL.FTZ R164, R9, R164 ;  /* 0x000000a409a47220 */ /* 0x000fe20000410000 */
[----:B------:R-:W-:Y:S01]  /*ff60*/  F2FP.PACK_AB R170, R171, R170 ;  /* 0x000000aaabaa723e */ /* 0x000fe200000000ff */
[----:B------:R-:W-:Y:S01]  /*ff70*/  STS [R19], R144 ;  /* 0x0000009013007388 */ /* 0x000fe20000000800 */
[----:B------:R-:W-:Y:S01]  /*ff80*/  FMUL.FTZ R165, R9, R165 ;  /* 0x000000a509a57220 */ /* 0x000fe20000410000 */
[----:B------:R-:W-:Y:S01]  /*ff90*/  F2FP.PACK_AB R172, R173, R172 ;  /* 0x000000acadac723e */ /* 0x000fe200000000ff */
[----:B------:R-:W-:Y:S01]  /*ffa0*/  FMUL.FTZ R176, R9, R176 ;  /* 0x000000b009b07220 */ /* 0x000fe20000410000 */
[----:B------:R-:W-:Y:S01]  /*ffb0*/  STS [R19+0x400], R146 ;  /* 0x0004009213007388 */ /* 0x000fe20000000800 */
[----:B------:R-:W-:Y:S01]  /*ffc0*/  F2FP.PACK_AB R174, R175, R174 ;  /* 0x000000aeafae723e */ /* 0x000fe200000000ff */
[----:B------:R-:W-:Y:S01]  /*ffd0*/  FMUL.FTZ R9, R9, R177 ;  /* 0x000000b109097220 */ /* 0x000fe20000410000 */
[----:B------:R-:W-:Y:S01]  /*ffe0*/  F2FP.PACK_AB R152, R153, R152 ;  /* 0x000000989998723e */ /* 0x000fe200000000ff */
[----:B------:R-:W-:Y:S01]  /*fff0*/  STS [R13+0x2000], R140 ;  /* 0x0020008c0d007388 */ /* 0x000fe20000000800 */
[----:B------:R-:W-:Y:S01]  /*10000*/  F2FP.PACK_AB R160, R161, R160 ;  /* 0x000000a0a1a0723e */ /* 0x000fe200000000ff */
[C---:B------:R-:W-:Y:S01]  /*10010*/  FMUL.FTZ R191, R12.reuse, R191 ;  /* 0x000000bf0cbf7220 */ /* 0x040fe20000410000 */
[----:B------:R-:W-:Y:S01]  /*10020*/  F2FP.PACK_AB R180, R181, R180 ;  /* 0x000000b4b5b4723e */ /* 0x000fe200000000ff */
[----:B------:R1:W-:Y:S01]  /*10030*/  STS [R13+0x2400], R142 ;  /* 0x0024008e0d007388 */ /* 0x0003e20000000800 */
[C---:B------:R-:W-:Y:S01]  /*10040*/  FMUL.FTZ R190, R12.reuse, R190 ;  /* 0x000000be0cbe7220 */ /* 0x040fe20000410000 */
[----:B------:R-:W-:Y:S01]  /*10050*/  F2FP.PACK_AB R182, R183, R182 ;  /* 0x000000b6b7b6723e */ /* 0x000fe200000000ff */
[C---:B------:R-:W-:Y:S01]  /*10060*/  FMUL.FTZ R195, R12.reuse, R195 ;  /* 0x000000c30cc37220 */ /* 0x040fe20000410000 */
[----:B------:R-:W-:Y:S01]  /*10070*/  STS [R19+0x2000], R148 ;  /* 0x0020009413007388 */ /* 0x000fe20000000800 */
[----:B------:R-:W-:Y:S01]  /*10080*/  F2FP.PACK_AB R184, R185, R184 ;  /* 0x000000b8b9b8723e */ /* 0x000fe200000000ff */
[----:B------:R-:W-:Y:S01]  /*10090*/  FMUL.FTZ R12, R12, R194 ;  /* 0x000000c20c0c7220 */ /* 0x000fe20000410000 */
[----:B------:R-:W-:Y:S01]  /*100a0*/  F2FP.PACK_AB R186, R187, R186 ;  /* 0x000000babbba723e */ /* 0x000fe200000000ff */
[----:B------:R2:W-:Y:S01]  /*100b0*/  STS [R19+0x2400], R150 ;  /* 0x0024009613007388 */ /* 0x0005e20000000800 */
[----:B------:R-:W-:Y:S01]  /*100c0*/  F2FP.PACK_AB R164, R165, R164 ;  /* 0x000000a4a5a4723e */ /* 0x000fe200000000ff */
[----:B------:R-:W4:Y:S01]  /*100d0*/  @P0 MUFU.LG2 R6, R6 ;  /* 0x0000000600060308 */ /* 0x000f220000000c00 */
[----:B------:R-:W-:Y:S01]  /*100e0*/  F2FP.PACK_AB R9, R9, R176 ;  /* 0x000000b00909723e */ /* 0x000fe200000000ff */
[----:B------:R-:W-:Y:S01]  /*100f0*/  STS [R11], R136 ;  /* 0x000000880b007388 */ /* 0x000fe20000000800 */
[----:B------:R-:W-:Y:S01]  /*10100*/  F2FP.PACK_AB R188, R189, R188 ;  /* 0x000000bcbdbc723e */ /* 0x000fe200000000ff */
[----:B---3--:R-:W-:Y:S01]  /*10110*/  @P5 FMUL.FTZ R51, R4, 0.69314718246459960938 ;  /* 0x3f31721804335820 */ /* 0x008fe20000410000 */
[----:B------:R-:W-:Y:S01]  /*10120*/  F2FP.PACK_AB R190, R191, R190 ;  /* 0x000000bebfbe723e */ /* 0x000fe200000000ff */
[----:B------:R-:W-:Y:S01]  /*10130*/  STS [R11+0x400], R138 ;  /* 0x0004008a0b007388 */ /* 0x000fe20000000800 */
[----:B------:R-:W-:Y:S01]  /*10140*/  F2FP.PACK_AB R12, R195, R12 ;  /* 0x0000000cc30c723e */ /* 0x000fe200000000ff */
[----:B-----5:R-:W-:-:S02]  /*10150*/  @P4 FMUL.FTZ R8, R8, 0.69314718246459960938 ;  /* 0x3f31721808084820 */ /* 0x020fc40000410000 */
[----:B------:R-:W-:Y:S01]  /*10160*/  STS [R23], R156 ;  /* 0x0000009c17007388 */ /* 0x000fe20000000800 */
[----:B------:R-:W-:-:S03]  /*10170*/  @P3 FMUL.FTZ R7, R7, 0.69314718246459960938 ;  /* 0x3f31721807073820 */ /* 0x000fc60000410000 */
[----:B------:R-:W-:Y:S01]  /*10180*/  STS [R23+0x400], R158 ;  /* 0x0004009e17007388 */ /* 0x000fe20000000800 */
[C---:B-1----:R-:W-:Y:S01]  /*10190*/  IADD3 R13, R17.reuse, R16, RZ ;  /* 0x00000010110d7210 */ /* 0x042fe20007ffe0ff */
[----:B----4-:R-:W-:Y:S01]  /*101a0*/  @P0 FMUL.FTZ R53, R6, 0.69314718246459960938 ;  /* 0x3f31721806350820 */ /* 0x010fe20000410000 */
[----:B------:R-:W-:Y:S01]  /*101b0*/  IADD3 R17, R17, R21, RZ ;  /* 0x0000001511117210 */ /* 0x000fe20007ffe0ff */
[----:B------:R-:W-:Y:S01]  /*101c0*/  STS [R11+0x2000], R168 ;  /* 0x002000a80b007388 */ /* 0x000fe20000000800 */
[----:B------:R-:W-:Y:S02]  /*101d0*/  @P3 FFMA.FTZ R48, R2, c[0x0][0x238], R7 ;  /* 0x00008e0002303a23 */ /* 0x000fe40000010007 */
[----:B------:R-:W-:Y:S01]  /*101e0*/  @P0 FFMA.FTZ R49, R0, c[0x0][0x238], R53 ;  /* 0x00008e0000310a23 */ /* 0x000fe20000010035 */
[----:B------:R-:W-:Y:S01]  /*101f0*/  STS [R11+0x2400], R170 ;  /* 0x002400aa0b007388 */ /* 0x000fe20000000800 */
[C---:B--2---:R-:W-:Y:S01]  /*10200*/  IMAD.IADD R19, R14.reuse, 0x1, R21 ;  /* 0x000000010e137824 */ /* 0x044fe200078e0215 */
[----:B------:R-:W-:-:S02]  /*10210*/  IADD3 R14, R14, R17, RZ ;  /* 0x000000110e0e7210 */ /* 0x000fc40007ffe0ff */
[----:B------:R-:W-:Y:S04]  /*10220*/  STS [R23+0x2000], R172 ;  /* 0x002000ac17007388 */ /* 0x000fe80000000800 */
[----:B------:R-:W-:Y:S04]  /*10230*/  STS [R23+0x2400], R174 ;  /* 0x002400ae17007388 */ /* 0x000fe80000000800 */
[----:B------:R-:W-:Y:S04]  /*10240*/  STS [R21], R152 ;  /* 0x0000009815007388 */ /* 0x000fe80000000800 */
[----:B------:R-:W-:Y:S04]  /*10250*/  STS [R21+0x400], R154 ;  /* 0x0004009a15007388 */ /* 0x000fe80000000800 */
[----:B------:R-:W-:Y:S04]  /*10260*/  STS [R17], R160 ;  /* 0x000000a011007388 */ /* 0x000fe80000000800 */
[----:B------:R-:W-:Y:S04]  /*10270*/  STS [R17+0x400], R162 ;  /* 0x000400a211007388 */ /* 0x000fe80000000800 */
[----:B------:R-:W-:Y:S04]  /*10280*/  STS [R21+0x2000], R180 ;  /* 0x002000b415007388 */ /* 0x000fe80000000800 */
[----:B------:R-:W-:Y:S04]  /*10290*/  STS [R21+0x2400], R182 ;  /* 0x002400b615007388 */ /* 0x000fe80000000800 */
[----:B------:R-:W-:Y:S04]  /*102a0*/  STS [R17+0x2000], R184 ;  /* 0x002000b811007388 */ /* 0x000fe80000000800 */
[----:B------:R-:W-:Y:S04]  /*102b0*/  STS [R17+0x2400], R186 ;  /* 0x002400ba11007388 */ /* 0x000fe80000000800 */
[----:B------:R-:W-:Y:S04]  /*102c0*/  STS [R19], R164 ;  /* 0x000000a413007388 */ /* 0x000fe80000000800 */
[----:B------:R-:W-:Y:S04]  /*102d0*/  STS [R19+0x400], R166 ;  /* 0x000400a613007388 */ /* 0x000fe80000000800 */
[----:B------:R1:W-:Y:S04]  /*102e0*/  STS [R14], R9 ;  /* 0x000000090e007388 */ /* 0x0003e80000000800 */
[----:B------:R-:W-:Y:S04]  /*102f0*/  STS [R13], R178 ;  /* 0x000000b20d007388 */ /* 0x000fe80000000800 */
[----:B------:R-:W-:Y:S04]  /*10300*/  STS [R19+0x2000], R188 ;  /* 0x002000bc13007388 */ /* 0x000fe80000000800 */
[----:B------:R-:W-:Y:S04]  /*10310*/  STS [R19+0x2400], R190 ;  /* 0x002400be13007388 */ /* 0x000fe80000000800 */
[----:B------:R-:W-:Y:S04]  /*10320*/  STS [R14+0x2000], R192 ;  /* 0x002000c00e007388 */ /* 0x000fe80000000800 */
[----:B------:R2:W-:Y:S04]  /*10330*/  STS [R13+0x2000], R12 ;  /* 0x0020000c0d007388 */ /* 0x0005e80000000800 */
[----:B------:R-:W-:Y:S01]  /*10340*/  BAR.SYNC.DEFER_BLOCKING 0x0 ;  /* 0x0000000000007b1d */ /* 0x000fe20000010000 */
[----:B-1----:R-:W-:Y:S01]  /*10350*/  MOV R9, 0x7f800000 ;  /* 0x7f80000000097802 */ /* 0x002fe20000000f00 */
[----:B------:R-:W-:-:S04]  /*10360*/  @P5 FFMA.FTZ R9, R68, c[0x0][0x238], R51 ;  /* 0x00008e0044095a23 */ /* 0x000fc80000010033 */
[----:B------:R-:W1:Y:S01]  /*10370*/  S2R R11, SR_TID.X ;  /* 0x00000000000b7919 */ /* 0x000e620000002100 */
[----:B--2---:R-:W-:Y:S01]  /*10380*/  MOV R13, 0x7f800000 ;  /* 0x7f800000000d7802 */ /* 0x004fe20000000f00 */
[----:B------:R-:W-:Y:S02]  /*10390*/  @P4 FFMA.FTZ R13, R3, c[0x0][0x238], R8 ;  /* 0x00008e00030d4a23 */ /* 0x000fe40000010008 */
[----:B------:R2:W3:Y:S04]  /*103a0*/  LDS.128 R40, [R44] ;  /* 0x000000002c287984 */ /* 0x0004e80000000c00 */
[----:B------:R2:W4:Y:S01]  /*103b0*/  LDS.128 R36, [R44+0x800] ;  /* 0x000800002c247984 */ /* 0x0005220000000c00 */
[----:B-1----:R-:W-:-:S03]  /*103c0*/  SHF.R.S32.HI R12, RZ, 0x1f, R11 ;  /* 0x0000001fff0c7819 */ /* 0x002fc6000001140b */
[----:B------:R2:W1:Y:S01]  /*103d0*/  LDS.128 R32, [R44+0x1000] ;  /* 0x001000002c207984 */ /* 0x0004620000000c00 */
[----:B------:R-:W-:-:S03]  /*103e0*/  LEA.HI R14, R12, R11, RZ, 0x5 ;  /* 0x0000000b0c0e7211 */ /* 0x000fc600078f28ff */
[----:B------:R2:W1:Y:S01]  /*103f0*/  LDS.128 R28, [R44+0x1800] ;  /* 0x001800002c1c7984 */ /* 0x0004620000000c00 */
[----:B------:R-:W-:-:S03]  /*10400*/  LOP3.LUT R14, R14, 0xffffffe0, RZ, 0xc0, !PT ;  /* 0xffffffe00e0e7812 */ /* 0x000fc600078ec0ff */
[----:B------:R2:W1:Y:S01]  /*10410*/  LDS.128 R24, [R44+0x2000] ;  /* 0x002000002c187984 */ /* 0x0004620000000c00 */
[----:B------:R-:W-:-:S03]  /*10420*/  IADD3 R14, -R14, R11, RZ ;  /* 0x0000000b0e0e7210 */ /* 0x000fc60007ffe1ff */
[----:B------:R2:W1:Y:S01]  /*10430*/  LDS.128 R20, [R44+0x2800] ;  /* 0x002800002c147984 */ /* 0x0004620000000c00 */
[----:B------:R-:W-:-:S03]  /*10440*/  LOP3.LUT P1, RZ, R14, 0x3, RZ, 0xc0, !PT ;  /* 0x000000030eff7812 */ /* 0x000fc6000782c0ff */
[----:B------:R2:W1:Y:S04]  /*10450*/  LDS.128 R16, [R44+0x3000] ;  /* 0x003000002c107984 */ /* 0x0004680000000c00 */
[----:B------:R-:W1:Y:S06]  /*10460*/  LDS.128 R44, [R44+0x3800] ;  /* 0x003800002c2c7984 */ /* 0x000e6c0000000c00 */
        /* <DEDUP_REMOVED lines=21> */
[C---:B------:R-:W-:Y:S01]  /*105c0*/  @!P6 LEA R14, P1, R15.reuse, c[0x0][0x200], 0x2 ;  /* 0x000080000f0eea11 */ /* 0x040fe200078210ff */
[----:B------:R-:W-:Y:S01]  /*105d0*/  @!P3 IMAD R6, R6, UR20, RZ ;  /* 0x000000140606bc24 */ /* 0x000fe2000f8e02ff */
[C---:B------:R-:W-:Y:S02]  /*105e0*/  @!P5 IADD3 R3, P0, R2.reuse, UR4, RZ ;  /* 0x000000040203dc10 */ /* 0x040fe4000ff1e0ff */
[----:B------:R-:W-:Y:S02]  /*105f0*/  @!P6 LEA.HI.X R15, R15, c[0x0][0x204], R0, 0x2, P1 ;  /* 0x000081000f0fea11 */ /* 0x000fe400008f1400 */
[----:B------:R-:W-:Y:S02]  /*10600*/  @!P5 LEA.HI.X.SX32 R0, R2, UR5, 0x1, P0 ;  /* 0x000000050200dc11 */ /* 0x000fe400080f0eff */
[----:B------:R-:W-:Y:S01]  /*10610*/  @!P5 LEA R50, P2, R3, c[0x0][0x200], 0x2 ;  /* 0x000080000332da11 */ /* 0x000fe200078410ff */
[----:B------:R2:W-:Y:S01]  /*10620*/  @!P6 STG.E [R14.64], R9 ;  /* 0x000000090e00e986 */ /* 0x0005e2000c101912 */
[----:B------:R-:W-:-:S02]  /*10630*/  @!P4 IADD3 R2, P1, R7, UR4, RZ ;  /* 0x000000040702cc10 */ /* 0x000fc4000ff3e0ff */
[C---:B------:R-:W-:Y:S02]  /*10640*/  @!P3 IADD3 R4, P0, R6.reuse, UR4, RZ ;  /* 0x000000040604bc10 */ /* 0x040fe4000ff1e0ff */
[----:B------:R-:W-:Y:S02]  /*10650*/  @!P5 LEA.HI.X R51, R3, c[0x0][0x204], R0, 0x2, P2 ;  /* 0x000081000333da11 */ /* 0x000fe400010f1400 */
[----:B------:R-:W-:Y:S02]  /*10660*/  @!P4 LEA.HI.X.SX32 R7, R7, UR5, 0x1, P1 ;  /* 0x000000050707cc11 */ /* 0x000fe400088f0eff */
[----:B------:R-:W-:Y:S01]  /*10670*/  @!P3 LEA.HI.X.SX32 R3, R6, UR5, 0x1, P0 ;  /* 0x000000050603bc11 */ /* 0x000fe200080f0eff */
[----:B------:R2:W-:Y:S01]  /*10680*/  @!P5 STG.E [R50.64], R13 ;  /* 0x0000000d3200d986 */ /* 0x0005e2000c101912 */
[----:B------:R-:W-:Y:S02]  /*10690*/  @!P4 LEA R52, P1, R2, c[0x0][0x200], 0x2 ;  /* 0x000080000234ca11 */ /* 0x000fe400078210ff */
[----:B------:R-:W-:-:S02]  /*106a0*/  @!P3 LEA R6, P0, R4, c[0x0][0x200], 0x2 ;  /* 0x000080000406ba11 */ /* 0x000fc400078010ff */
[----:B------:R-:W-:Y:S02]  /*106b0*/  @!P4 LEA.HI.X R53, R2, c[0x0][0x204], R7, 0x2, P1 ;  /* 0x000081000235ca11 */ /* 0x000fe400008f1407 */
[----:B------:R-:W-:-:S03]  /*106c0*/  @!P3 LEA.HI.X R7, R4, c[0x0][0x204], R3, 0x2, P0 ;  /* 0x000081000407ba11 */ /* 0x000fc600000f1403 */
[----:B------:R2:W-:Y:S04]  /*106d0*/  @!P4 STG.E [R52.64], R48 ;  /* 0x000000303400c986 */ /* 0x0005e8000c101912 */
[----:B------:R2:W-:Y:S02]  /*106e0*/  @!P3 STG.E [R6.64], R49 ;  /* 0x000000310600b986 */ /* 0x0005e4000c101912 */
.L_x_256:
[----:B------:R-:W-:Y:S05]  /*106f0*/  BSYNC B0 ;  /* 0x0000000000007941 */ /* 0x000fea0003800000 */
.L_x_255:
[----:B--2---:R-:W2:Y:S04]  /*10700*/  LDL.LU.64 R2, [R1+0x38] ;  /* 0x0000380001027983 */ /* 0x004ea80000300a00 */
[----:B------:R-:W4:Y:S01]  /*10710*/  S2R R0, SR_CTAID.Z ;  /* 0x0000000000007919 */ /* 0x000f220000002700 */
[----:B------:R-:W-:Y:S01]  /*10720*/  LEA.HI R5, R10, R5, RZ, 0x3 ;  /* 0x000000050a057211 */ /* 0x000fe200078f18ff */
[----:B------:R-:W-:-:S02]  /*10730*/  UIMAD UR9, UR9, -0x80, UR16 ;  /* 0xffffff80090978a4 */ /* 0x000fc4000f8e0210 */
[----:B------:R3:W5:Y:S01]  /*10740*/  LDL.64 R48, [R1+0x40] ;  /* 0x0000400001307983 */ /* 0x0007620000100a00 */
[----:B------:R-:W-:Y:S01]  /*10750*/  USHF.R.S32.HI UR6, URZ, 0x1f, UR11 ;  /* 0x0000001f3f067899 */ /* 0x000fe2000801140b */
[----:B------:R-:W-:Y:S01]  /*10760*/  BSSY B0, `(.L_x_257) ;  /* 0x0000014000007945 */ /* 0x000fe20003800000 */
[----:B------:R-:W-:Y:S02]  /*10770*/  ULDC.64 UR4, c[0x0][0x1f0] ;  /* 0x00007c0000047ab9 */ /* 0x000fe40000000a00 */
[----:B------:R-:W-:-:S04]  /*10780*/  UIMAD UR4, UR6, UR4, URZ ;  /* 0x00000004060472a4 */ /* 0x000fc8000f8e023f */
[----:B------:R-:W-:Y:S01]  /*10790*/  UIMAD UR4, UR11, UR5, UR4 ;  /* 0x000000050b0472a4 */ /* 0x000fe2000f8e0204 */
[C---:B--2---:R-:W-:Y:S02]  /*107a0*/  IADD3 R6, P0, R2.reuse, UR14, RZ ;  /* 0x0000000e02067c10 */ /* 0x044fe4000ff1e0ff */
[----:B------:R-:W-:Y:S02]  /*107b0*/  ISETP.GE.AND P1, PT, R2, c[0x0][0x220], PT ;  /* 0x0000880002007a0c */ /* 0x000fe40003f26270 */
[----:B------:R-:W-:Y:S02]  /*107c0*/  SHF.R.S32.HI R2, RZ, 0x3, R5 ;  /* 0x00000003ff027819 */ /* 0x000fe40000011405 */
[----:B------:R-:W-:Y:S02]  /*107d0*/  IADD3.X R7, R3, UR7, RZ, P0, !PT ;  /* 0x0000000703077c10 */ /* 0x000fe400087fe4ff */
[----:B------:R-:W-:-:S03]  /*107e0*/  ISETP.GE.OR P0, PT, R2, UR9, P1 ;  /* 0x0000000902007c0c */ /* 0x000fc60008f06670 */
[----:B----4-:R-:W-:-:S05]  /*107f0*/  IMAD.WIDE.U32 R6, R0, c[0x0][0x1f0], R6 ;  /* 0x00007c0000067a25 */ /* 0x010fca00078e0006 */
[----:B------:R-:W-:-:S05]  /*10800*/  IADD3 R9, R7, UR4, RZ ;  /* 0x0000000407097c10 */ /* 0x000fca000fffe0ff */
[----:B------:R-:W-:Y:S05]  /*10810*/  @P0 BRA `(.L_x_258) ;  /* 0x0000008000000947 */ /* 0x000fea0003800000 */
[----:B---3--:R-:W-:Y:S01]  /*10820*/  MOV R8, R6 ;  /* 0x0000000600087202 */ /* 0x008fe20000000f00 */
[----:B-----5:R-:W-:-:S04]  /*10830*/  IMAD R0, R49, c[0x0][0x1e8], RZ ;  /* 0x00007a0031007a24 */ /* 0x020fc800078e02ff */
[----:B------:R-:W-:-:S04]  /*10840*/  IMAD.WIDE.U32 R2, R48, c[0x0][0x1e8], R8 ;  /* 0x00007a0030027a25 */ /* 0x000fc800078e0008 */
[----:B------:R-:W-:Y:S01]  /*10850*/  IMAD R0, R48, c[0x0][0x1ec], R0 ;  /* 0x00007b0030007a24 */ /* 0x000fe200078e0200 */
[----:B------:R-:W-:-:S04]  /*10860*/  LEA R14, P0, R2, c[0x0][0x1d0], 0x1 ;  /* 0x00007400020e7a11 */ /* 0x000fc800078008ff */
[----:B------:R-:W-:-:S04]  /*10870*/  IADD3 R0, R3, R0, RZ ;  /* 0x0000000003007210 */ /* 0x000fc80007ffe0ff */
[----:B------:R-:W-:-:S05]  /*10880*/  LEA.HI.X R15, R2, c[0x0][0x1d4], R0, 0x1, P0 ;  /* 0x00007500020f7a11 */ /* 0x000fca00000f0c00 */
[----:B------:R2:W-:Y:S02]  /*10890*/  STG.E.128 [R14.64], R40 ;  /* 0x000000280e007986 */ /* 0x0005e4000c101d12 */
.L_x_258:
[----:B---3--:R-:W-:Y:S05]  /*108a0*/  BSYNC B0 ;  /* 0x0000000000007941 */ /* 0x008fea0003800000 */
.L_x_257:
        /* <DEDUP_REMOVED lines=15> */
.L_x_260:
[----:B------:R-:W-:Y:S05]  /*109a0*/  BSYNC B0 ;  /* 0x0000000000007941 */ /* 0x000fea0003800000 */
.L_x_259:
[----:B------:R-:W-:Y:S01]  /*109b0*/  LEA.HI R0, R12, R11, RZ, 0x3 ;  /* 0x0000000b0c007211 */ /* 0x000fe200078f18ff */
[----:B------:R-:W-:Y:S03]  /*109c0*/  BSSY B0, `(.L_x_261) ;  /* 0x0000010000007945 */ /* 0x000fe60003800000 */
[----:B------:R-:W-:-:S04]  /*109d0*/  SHF.R.S32.HI R0, RZ, 0x3, R0 ;  /* 0x00000003ff007819 */ /* 0x000fc80000011400 */
[----:B---3--:R-:W-:-:S04]  /*109e0*/  IADD3 R2, R0, 0x20, RZ ;  /* 0x0000002000027810 */ /* 0x008fc80007ffe0ff */
[----:B------:R-:W-:-:S13]  /*109f0*/  ISETP.GE.OR P0, PT, R2, UR13, P1 ;  /* 0x0000000d02007c0c */ /* 0x000fda0008f06670 */
[----:B------:R-:W-:Y:S05]  /*10a00*/  @P0 BRA `(.L_x_262) ;  /* 0x000000b000000947 */ /* 0x000fea0003800000 */
[----:B-----5:R-:W-:Y:S01]  /*10a10*/  IADD3 R3, P0, R48, 0x20, RZ ;  /* 0x0000002030037810 */ /* 0x020fe20007f1e0ff */
        /* <DEDUP_REMOVED lines=9> */
[----:B-1----:R1:W-:Y:S02]  /*10ab0*/  STG.E.128 [R10.64], R32 ;  /* 0x000000200a007986 */ /* 0x0023e4000c101d12 */
.L_x_262:
[----:B------:R-:W-:Y:S05]  /*10ac0*/  BSYNC B0 ;  /* 0x0000000000007941 */ /* 0x000fea0003800000 */
.L_x_261:
[----:B------:R-:W-:Y:S01]  /*10ad0*/  IADD3 R2, R0, 0x30, RZ ;  /* 0x0000003000027810 */ /* 0x000fe20007ffe0ff */
        /* <DEDUP_REMOVED lines=13> */
[----:B------:R1:W-:Y:S02]  /*10bb0*/  STG.E.128 [R10.64], R28 ;  /* 0x0000001c0a007986 */ /* 0x0003e4000c101d12 */
.L_x_264:
[----:B------:R-:W-:Y:S05]  /*10bc0*/  BSYNC B0 ;  /* 0x0000000000007941 */ /* 0x000fea0003800000 */
.L_x_263:
        /* <DEDUP_REMOVED lines=15> */
.L_x_266:
[----:B------:R-:W-:Y:S05]  /*10cc0*/  BSYNC B0 ;  /* 0x0000000000007941 */ /* 0x000fea0003800000 */
.L_x_265:
        /* <DEDUP_REMOVED lines=15> */
.L_x_268:
[----:B------:R-:W-:Y:S05]  /*10dc0*/  BSYNC B0 ;  /* 0x0000000000007941 */ /* 0x000fea0003800000 */
.L_x_267:
        /* <DEDUP_REMOVED lines=15> */
.L_x_270:
[----:B------:R-:W-:Y:S05]  /*10ec0*/  BSYNC B0 ;  /* 0x0000000000007941 */ /* 0x000fea0003800000 */
.L_x_269:
[----:B------:R-:W-:-:S04]  /*10ed0*/  IADD3 R0, R0, 0x70, RZ ;  /* 0x0000007000007810 */ /* 0x000fc80007ffe0ff */
[----:B------:R-:W-:-:S13]  /*10ee0*/  ISETP.GE.OR P1, PT, R0, UR13, P1 ;  /* 0x0000000d00007c0c */ /* 0x000fda0008f26670 */
[----:B------:R-:W-:Y:S05]  /*10ef0*/  @P1 EXIT ;  /* 0x000000000000194d */ /* 0x000fea0003800000 */
        /* <DEDUP_REMOVED lines=10> */
[----:B-1----:R-:W-:Y:S01]  /*10fa0*/  STG.E.128 [R2.64], R44 ;  /* 0x0000002c02007986 */ /* 0x002fe2000c101d12 */
[----:B------:R-:W-:Y:S05]  /*10fb0*/  EXIT ;  /* 0x000000000000794d */ /* 0x000fea0003800000 */
.L_x_197:
        /* <DEDUP_REMOVED lines=28> */
[----:B------:R-:W-:Y:S01]  /*11180*/  UISETP.NE.AND UP3, UPT, UR15, URZ, UPT ;  /* 0x0000003f0f00728c */ /* 0x000fe2000bf65270 */
[----:B--2---:R-:W-:Y:S01]  /*11190*/  IMAD.WIDE R20, R21, 0x80, R14 ;  /* 0x0000008015147825 */ /* 0x004fe200078e020e */
        /* <DEDUP_REMOVED lines=25> */
[----:B------:R-:W-:Y:S02]  /*11330*/  UIMAD UR13, UR13, UR24, URZ ;  /* 0x000000180d0d72a4 */ /* 0x000fe4000f8e023f */
        /* <DEDUP_REMOVED lines=17> */
.L_x_272:
[----:B------:R-:W-:Y:S05]  /*11450*/  BSYNC B0 ;  /* 0x0000000000007941 */ /* 0x000fea0003800000 */
.L_x_271:
[----:B------:R-:W-:Y:S01]  /*11460*/  IADD3 R9, R14, 0x10, RZ ;  /* 0x000000100e097810 */ /* 0x000fe20007ffe0ff */
[----:B------:R-:W-:Y:S03]  /*11470*/  BSSY B0, `(.L_x_273) ;  /* 0x0000010000007945 */ /* 0x000fe60003800000 */
[C---:B------:R-:W-:Y:S02]  /*11480*/  ISETP.GE.OR P0, PT, R9.reuse, UR16, P1 ;  /* 0x0000001009007c0c */ /* 0x040fe40008f06670 */
[----:B------:R-:W-:-:S04]  /*11490*/  ISETP.GE.AND P2, PT, R9, UR16, PT ;  /* 0x0000001009007c0c */ /* 0x000fc8000bf46270 */
[----:B------:R-:W-:-:S07]  /*114a0*/  P2R R11, PR, RZ, 0x4 ;  /* 0x00000004ff0b7803 */ /* 0x000fce0000000000 */
[----:B------:R-:W-:Y:S05]  /*114b0*/  @P0 BRA `(.L_x_274) ;  /* 0x000000b000000947 */ /* 0x000fea0003800000 */
[----:B-1----:R-:W-:Y:S01]  /*114c0*/  IADD3 R3, P0, R20, 0x10, RZ ;  /* 0x0000001014037810 */ /* 0x002fe20007f1e0ff */
        /* <DEDUP_REMOVED lines=10> */
.L_x_274:
[----:B------:R-:W-:Y:S05]  /*11570*/  BSYNC B0 ;  /* 0x0000000000007941 */ /* 0x000fea0003800000 */
.L_x_273:
[----:B------:R-:W-:Y:S01]  /*11580*/  IADD3 R8, R14, 0x20, RZ ;  /* 0x000000200e087810 */ /* 0x000fe20007ffe0ff */
[----:B------:R-:W-:Y:S03]  /*11590*/  BSSY B0, `(.L_x_275) ;  /* 0x000000f000007945 */ /* 0x000fe60003800000 */
[C---:B------:R-:W-:Y:S02]  /*115a0*/  ISETP.GE.OR P0, PT, R8.reuse, UR16, P1 ;  /* 0x0000001008007c0c */ /* 0x040fe40008f06670 */
[----:B------:R-:W-:-:S11]  /*115b0*/  ISETP.GE.AND P6, PT, R8, UR16, PT ;  /* 0x0000001008007c0c */ /* 0x000fd6000bfc6270 */
        /* <DEDUP_REMOVED lines=12> */
.L_x_276:
[----:B------:R-:W-:Y:S05]  /*11680*/  BSYNC B0 ;  /* 0x0000000000007941 */ /* 0x000fea0003800000 */
.L_x_275:
        /* <DEDUP_REMOVED lines=16> */
.L_x_278:
[----:B------:R-:W-:Y:S05]  /*11790*/  BSYNC B0 ;  /* 0x0000000000007941 */ /* 0x000fea0003800000 */
.L_x_277:
        /* <DEDUP_REMOVED lines=16> */
.L_x_280:
[----:B------:R-:W-:Y:S05]  /*118a0*/  BSYNC B0 ;  /* 0x0000000000007941 */ /* 0x000fea0003800000 */
.L_x_279:
        /* <DEDUP_REMOVED lines=16> */
.L_x_282:
[----:B------:R-:W-:Y:S05]  /*119b0*/  BSYNC B0 ;  /* 0x0000000000007941 */ /* 0x000fea0003800000 */
.L_x_281:
        /* <DEDUP_REMOVED lines=16> */
.L_x_284:
[----:B------:R-:W-:Y:S05]  /*11ac0*/  BSYNC B0 ;  /* 0x0000000000007941 */ /* 0x000fea0003800000 */
.L_x_283:
        /* <DEDUP_REMOVED lines=15> */
.L_x_286:
[----:B------:R-:W-:Y:S05]  /*11bc0*/  BSYNC B0 ;  /* 0x0000000000007941 */ /* 0x000fea0003800000 */
.L_x_285:
[----:B------:R-:W-:Y:S02]  /*11bd0*/  ISETP.NE.AND P0, PT, R12, RZ, PT ;  /* 0x000000ff0c00720c */ /* 0x000fe40003f05270 */
[----:B------:R-:W-:Y:S02]  /*11be0*/  P2R R0, PR, RZ, 0x4 ;  /* 0x00000004ff007803 */ /* 0x000fe40000000000 */
[C---:B------:R-:W-:Y:S02]  /*11bf0*/  ISETP.NE.OR P0, PT, R10.reuse, RZ, P0 ;  /* 0x000000ff0a00720c */ /* 0x040fe40000705670 */
[----:B------:R-:W-:Y:S02]  /*11c00*/  ISETP.NE.AND P2, PT, R11, RZ, PT ;  /* 0x000000ff0b00720c */ /* 0x000fe40003f45270 */
[----:B------:R-:W-:Y:S02]  /*11c10*/  P2R R3, PR, RZ, 0x2 ;  /* 0x00000002ff037803 */ /* 0x000fe40000000000 */
[----:B------:R-:W-:-:S02]  /*11c20*/  ISETP.NE.OR P6, PT, R10, RZ, P6 ;  /* 0x000000ff0a00720c */ /* 0x000fc400037c5670 */
[C---:B------:R-:W-:Y:S02]  /*11c30*/  ISETP.NE.OR P5, PT, R10.reuse, RZ, P5 ;  /* 0x000000ff0a00720c */ /* 0x040fe40002fa5670 */
[C---:B------:R-:W-:Y:S02]  /*11c40*/  ISETP.NE.OR P4, PT, R10.reuse, RZ, P4 ;  /* 0x000000ff0a00720c */ /* 0x040fe40002785670 */
[----:B------:R-:W-:Y:S01]  /*11c50*/  ISETP.NE.OR P3, PT, R10, RZ, P3 ;  /* 0x000000ff0a00720c */ /* 0x000fe20001f65670 */
[----:B------:R-:W-:-:S05]  /*11c60*/  @!P0 IMAD R11, R14, UR24, RZ ;  /* 0x000000180e0b8c24 */ /* 0x000fca000f8e02ff */
[----:B------:R-:W-:Y:S01]  /*11c70*/  @!P0 IADD3 R12, P1, R11, UR9, RZ ;  /* 0x000000090b0c8c10 */ /* 0x000fe2000ff3e0ff */
[----:B------:R-:W-:Y:S02]  /*11c80*/  @!P6 IMAD R8, R8, UR24, RZ ;  /* 0x000000180808ec24 */ /* 0x000fe4000f8e02ff */
[----:B------:R-:W-:Y:S01]  /*11c90*/  @!P5 IMAD R7, R7, UR24, RZ ;  /* 0x000000180707dc24 */ /* 0x000fe2000f8e02ff */
[----:B------:R-:W-:Y:S01]  /*11ca0*/  @!P0 LEA.HI.X.SX32 R11, R11, UR4, 0x1, P1 ;  /* 0x000000040b0b8c11 */ /* 0x000fe200088f0eff */
[----:B------:R-:W-:Y:S01]  /*11cb0*/  @!P4 IMAD R6, R6, UR24, RZ ;  /* 0x000000180606cc24 */ /* 0x000fe2000f8e02ff */
[----:B------:R-:W-:Y:S01]  /*11cc0*/  ISETP.NE.OR P1, PT, R10, RZ, P2 ;  /* 0x000000ff0a00720c */ /* 0x000fe20001725670 */
[----:B------:R-:W-:-:S12]  /*11cd0*/  @!P3 IMAD.MOV.U32 R21, RZ, RZ, 0x7f800000 ;  /* 0x7f800000ff15b424 */ /* 0x000fd800078e00ff */
[----:B------:R-:W-:-:S05]  /*11ce0*/  @!P1 IMAD R9, R9, UR24, RZ ;  /* 0x0000001809099c24 */ /* 0x000fca000f8e02ff */
[----:B------:R-:W-:-:S04]  /*11cf0*/  @!P1 IADD3 R14, P2, R9, UR9, RZ ;  /* 0x00000009090e9c10 */ /* 0x000fc8000ff5e0ff */
[----:B------:R-:W-:Y:S02]  /*11d00*/  @!P1 LEA.HI.X.SX32 R9, R9, UR4, 0x1, P2 ;  /* 0x0000000409099c11 */ /* 0x000fe400090f0eff */
[----:B------:R-:W-:-:S04]  /*11d10*/  @!P0 LEA R16, P2, R12, c[0x0][0x200], 0x2 ;  /* 0x000080000c108a11 */ /* 0x000fc800078410ff */
[----:B------:R-:W-:Y:S01]  /*11d20*/  @!P0 LEA.HI.X R17, R12, c[0x0][0x204], R11, 0x2, P2 ;  /* 0x000081000c118a11 */ /* 0x000fe200010f140b */
[----:B------:R-:W-:Y:S01]  /*11d30*/  @!P1 IMAD.MOV.U32 R11, RZ, RZ, 0x7f800000 ;  /* 0x7f800000ff0b9424 */ /* 0x000fe200078e00ff */
[----:B------:R-:W-:-:S04]  /*11d40*/  @!P1 LEA R12, P2, R14, c[0x0][0x200], 0x2 ;  /* 0x000080000e0c9a11 */ /* 0x000fc800078410ff */
[----:B------:R-:W-:Y:S01]  /*11d50*/  @!P1 LEA.HI.X R13, R14, c[0x0][0x204], R9, 0x2, P2 ;  /* 0x000081000e0d9a11 */ /* 0x000fe200010f1409 */
[----:B------:R-:W-:Y:S01]  /*11d60*/  @!P0 IMAD.MOV.U32 R9, RZ, RZ, 0x7f800000 ;  /* 0x7f800000ff098424 */ /* 0x000fe200078e00ff */
[----:B------:R-:W-:-:S04]  /*11d70*/  ISETP.NE.AND P2, PT, R0, RZ, PT ;  /* 0x000000ff0000720c */ /* 0x000fc80003f45270 */
[----:B------:R2:W-:Y:S01]  /*11d80*/  @!P0 STG.E [R16.64], R9 ;  /* 0x0000000910008986 */ /* 0x0005e2000c101912 */
[----:B------:R-:W-:Y:S02]  /*11d90*/  @!P6 IADD3 R0, P0, R8, UR9, RZ ;  /* 0x000000090800ec10 */ /* 0x000fe4000ff1e0ff */
[----:B------:R-:W-:Y:S01]  /*11da0*/  ISETP.NE.OR P2, PT, R10, RZ, P2 ;  /* 0x000000ff0a00720c */ /* 0x000fe20001745670 */
[----:B------:R3:W-:Y:S01]  /*11db0*/  @!P1 STG.E [R12.64], R11 ;  /* 0x0000000b0c009986 */ /* 0x0007e2000c101912 */
[----:B------:R-:W-:Y:S02]  /*11dc0*/  ISETP.NE.AND P1, PT, R3, RZ, PT ;  /* 0x000000ff0300720c */ /* 0x000fe40003f25270 */
[----:B------:R-:W-:Y:S02]  /*11dd0*/  @!P6 LEA.HI.X.SX32 R3, R8, UR4, 0x1, P0 ;  /* 0x000000040803ec11 */ /* 0x000fe400080f0eff */
[----:B------:R-:W-:Y:S02]  /*11de0*/  @!P6 LEA R14, P0, R0, c[0x0][0x200], 0x2 ;  /* 0x00008000000eea11 */ /* 0x000fe400078010ff */
[----:B------:R-:W-:-:S02]  /*11df0*/  ISETP.NE.OR P1, PT, R10, RZ, P1 ;  /* 0x000000ff0a00720c */ /* 0x000fc40000f25670 */
[----:B------:R-:W-:Y:S02]  /*11e00*/  @!P6 LEA.HI.X R15, R0, c[0x0][0x204], R3, 0x2, P0 ;  /* 0x00008100000fea11 */ /* 0x000fe400000f1403 */
[C---:B------:R-:W-:Y:S01]  /*11e10*/  @!P5 IADD3 R3, P0, R7.reuse, UR9, RZ ;  /* 0x000000090703dc10 */ /* 0x040fe2000ff1e0ff */
[----:B------:R-:W-:Y:S02]  /*11e20*/  @!P2 IMAD R4, R4, UR24, RZ ;  /* 0x000000180404ac24 */ /* 0x000fe4000f8e02ff */
[----:B-1----:R-:W-:Y:S01]  /*11e30*/  @!P2 IMAD.MOV.U32 R19, RZ, RZ, 0x7f800000 ;  /* 0x7f800000ff13a424 */ /* 0x002fe200078e00ff */
[----:B------:R-:W-:Y:S02]  /*11e40*/  @!P5 LEA.HI.X.SX32 R0, R7, UR4, 0x1, P0 ;  /* 0x000000040700dc11 */ /* 0x000fe400080f0eff */
[----:B------:R-:W-:-:S04]  /*11e50*/  @!P5 LEA R8, P0, R3, c[0x0][0x200], 0x2 ;  /* 0x000080000308da11 */ /* 0x000fc800078010ff */
[----:B--2---:R-:W-:Y:S01]  /*11e60*/  @!P5 LEA.HI.X R9, R3, c[0x0][0x204], R0, 0x2, P0 ;  /* 0x000081000309da11 */ /* 0x004fe200000f1400 */
[----:B------:R-:W-:Y:S01]  /*11e70*/  @!P3 IMAD R3, R5, UR24, RZ ;  /* 0x000000180503bc24 */ /* 0x000fe2000f8e02ff */
[----:B------:R-:W-:Y:S01]  /*11e80*/  @!P4 IADD3 R0, P0, R6, UR9, RZ ;  /* 0x000000090600cc10 */ /* 0x000fe2000ff1e0ff */
[----:B---3--:R-:W-:-:S03]  /*11e90*/  @!P4 IMAD.MOV.U32 R11, RZ, RZ, 0x7f800000 ;  /* 0x7f800000ff0bc424 */ /* 0x008fc600078e00ff */
[----:B------:R-:W-:Y:S02]  /*11ea0*/  @!P4 LEA.HI.X.SX32 R5, R6, UR4, 0x1, P0 ;  /* 0x000000040605cc11 */ /* 0x000fe400080f0eff */
[----:B------:R-:W-:-:S04]  /*11eb0*/  @!P4 LEA R6, P0, R0, c[0x0][0x200], 0x2 ;  /* 0x000080000006ca11 */ /* 0x000fc800078010ff */
[----:B------:R-:W-:Y:S02]  /*11ec0*/  @!P4 LEA.HI.X R7, R0, c[0x0][0x204], R5, 0x2, P0 ;  /* 0x000081000007ca11 */ /* 0x000fe400000f1405 */
[----:B------:R-:W-:-:S04]  /*11ed0*/  @!P3 IADD3 R0, P0, R3, UR9, RZ ;  /* 0x000000090300bc10 */ /* 0x000fc8000ff1e0ff */
[----:B------:R-:W-:Y:S02]  /*11ee0*/  @!P3 LEA.HI.X.SX32 R3, R3, UR4, 0x1, P0 ;  /* 0x000000040303bc11 */ /* 0x000fe400080f0eff */
[----:B------:R-:W-:-:S04]  /*11ef0*/  @!P3 LEA R12, P0, R0, c[0x0][0x200], 0x2 ;  /* 0x00008000000cba11 */ /* 0x000fc800078010ff */
[----:B------:R-:W-:Y:S01]  /*11f00*/  @!P3 LEA.HI.X R13, R0, c[0x0][0x204], R3, 0x2, P0 ;  /* 0x00008100000dba11 */ /* 0x000fe200000f1403 */
[----:B------:R-:W-:Y:S01]  /*11f10*/  @!P6 IMAD.MOV.U32 R3, RZ, RZ, 0x7f800000 ;  /* 0x7f800000ff03e424 */ /* 0x000fe200078e00ff */
[----:B------:R-:W-:-:S04]  /*11f20*/  @!P2 IADD3 R0, P0, R4, UR9, RZ ;  /* 0x000000090400ac10 */ /* 0x000fc8000ff1e0ff */
[----:B------:R-:W-:Y:S01]  /*11f30*/  @!P2 LEA.HI.X.SX32 R5, R4, UR4, 0x1, P0 ;  /* 0x000000040405ac11 */ /* 0x000fe200080f0eff */
[----:B------:R1:W-:Y:S01]  /*11f40*/  @!P6 STG.E [R14.64], R3 ;  /* 0x000000030e00e986 */ /* 0x0003e2000c101912 */
[----:B------:R-:W-:-:S04]  /*11f50*/  @!P2 LEA R16, P0, R0, c[0x0][0x200], 0x2 ;  /* 0x000080000010aa11 */ /* 0x000fc800078010ff */
[----:B------:R-:W-:Y:S01]  /*11f60*/  @!P2 LEA.HI.X R17, R0, c[0x0][0x204], R5, 0x2, P0 ;  /* 0x000081000011aa11 */ /* 0x000fe200000f1405 */
[----:B------:R-:W-:-:S05]  /*11f70*/  @!P5 IMAD.MOV.U32 R5, RZ, RZ, 0x7f800000 ;  /* 0x7f800000ff05d424 */ /* 0x000fca00078e00ff */
[----:B------:R1:W-:Y:S04]  /*11f80*/  @!P5 STG.E [R8.64], R5 ;  /* 0x000000050800d986 */ /* 0x0003e8000c101912 */
[----:B------:R1:W-:Y:S04]  /*11f90*/  @!P4 STG.E [R6.64], R11 ;  /* 0x0000000b0600c986 */ /* 0x0003e8000c101912 */
[----:B------:R1:W-:Y:S04]  /*11fa0*/  @!P3 STG.E [R12.64], R21 ;  /* 0x000000150c00b986 */ /* 0x0003e8000c101912 */
[----:B------:R1:W-:Y:S01]  /*11fb0*/  @!P2 STG.E [R16.64], R19 ;  /* 0x000000131000a986 */ /* 0x0003e2000c101912 */
[----:B------:R-:W-:Y:S05]  /*11fc0*/  @P1 EXIT ;  /* 0x000000000000194d */ /* 0x000fea0003800000 */
[----:B------:R-:W-:Y:S02]  /*11fd0*/  IMAD R0, R2, UR24, RZ ;  /* 0x0000001802007c24 */ /* 0x000fe4000f8e02ff */
[----:B-1----:R-:W-:-:S03]  /*11fe0*/  IMAD.MOV.U32 R5, RZ, RZ, 0x7f800000 ;  /* 0x7f800000ff057424 */ /* 0x002fc600078e00ff */
[----:B------:R-:W-:-:S04]  /*11ff0*/  IADD3 R3, P0, R0, UR9, RZ ;  /* 0x0000000900037c10 */ /* 0x000fc8000ff1e0ff */
[----:B------:R-:W-:Y:S02]  /*12000*/  LEA.HI.X.SX32 R0, R0, UR4, 0x1, P0 ;  /* 0x0000000400007c11 */ /* 0x000fe400080f0eff */
[----:B------:R-:W-:-:S04]  /*12010*/  LEA R2, P0, R3, c[0x0][0x200], 0x2 ;  /* 0x0000800003027a11 */ /* 0x000fc800078010ff */
[----:B------:R-:W-:-:S05]  /*12020*/  LEA.HI.X R3, R3, c[0x0][0x204], R0, 0x2, P0 ;  /* 0x0000810003037a11 */ /* 0x000fca00000f1400 */
[----:B------:R-:W-:Y:S01]  /*12030*/  STG.E [R2.64], R5 ;  /* 0x0000000502007986 */ /* 0x000fe2000c101912 */
[----:B------:R-:W-:Y:S05]  /*12040*/  EXIT ;  /* 0x000000000000794d */ /* 0x000fea0003800000 */
.L_x_287:
        /* <DEDUP_REMOVED lines=11> */
.L_x_2117:


//--------------------- .text._ZN5flash16flash_fwd_kernelI23Flash_fwd_kernel_traitsILi64ELi128ELi128ELi4ELb0ELb0EN7cutlass6half_tE19Flash_kernel_traitsILi64ELi128ELi128ELi4ES3_EELb0ELb0ELb0ELb1ELb0ELb0ELb0ELb0EEEvNS_16Flash_fwd_paramsE --------------------------
	.section	.text._ZN5flash16flash_fwd_kernelI23Flash_fwd_kernel_traitsILi64ELi128ELi128ELi4ELb0ELb0EN7cutlass6half_tE19Flash_kernel_traitsILi64ELi128ELi128ELi4ES3_EELb0ELb0ELb0ELb1ELb0ELb0ELb0ELb0EEEvNS_16Flash_fwd_paramsE,"ax",@progbits
	.sectioninfo	@"SHI_REGISTERS=255"
	.align	128
        .global         _ZN5flash16flash_fwd_kernelI23Flash_fwd_kernel_traitsILi64ELi128ELi128ELi4ELb0ELb0EN7cutlass6half_tE19Flash_kernel_traitsILi64ELi128ELi128ELi4ES3_EELb0ELb0ELb0ELb1ELb0ELb0ELb0ELb0EEEvNS_16Flash_fwd_paramsE
        .type           _ZN5flash16flash_fwd_kernelI23Flash_fwd_kernel_traitsILi64ELi128ELi128ELi4ELb0ELb0EN7cutlass6half_tE19Flash_kernel_traitsILi64ELi128ELi128ELi4ES3_EELb0ELb0ELb0ELb1ELb0ELb0ELb0ELb0EEEvNS_16Flash_fwd_paramsE,@function
        .size           _ZN5flash16flash_fwd_kernelI23Flash_fwd_kernel_traitsILi64ELi128ELi128ELi4ELb0ELb0EN7cutlass6half_tE19Flash_kernel_traitsILi64ELi128ELi128ELi4ES3_EELb0ELb0ELb0ELb1ELb0ELb0ELb0ELb0EEEvNS_16Flash_fwd_paramsE,(.L_x_2118 - _ZN5flash16flash_fwd_kernelI23Flash_fwd_kernel_traitsILi64ELi128ELi128ELi4ELb0ELb0EN7cutlass6half_tE19Flash_kernel_traitsILi64ELi128ELi128ELi4ES3_EELb0ELb0ELb0ELb1ELb0ELb0ELb0ELb0EEEvNS_16Flash_fwd_paramsE)
        .other          _ZN5flash16flash_fwd_kernelI23Flash_fwd_kernel_traitsILi64ELi128ELi128ELi4ELb0ELb0EN7cutlass6half_tE19Flash_kernel_traitsILi64ELi128ELi128ELi4ES3_EELb0ELb0ELb0ELb1ELb0ELb0ELb0ELb0EEEvNS_16Flash_fwd_paramsE,@"STO_CUDA_ENTRY STV_DEFAULT"
_ZN5flash16flash_fwd_kernelI23Flash_fwd_kernel_traitsILi64ELi128ELi128ELi4ELb0ELb0EN7cutlass6half_tE19Flash_kernel_traitsILi64ELi128ELi128ELi4ES3_EELb0ELb0ELb0ELb1ELb0ELb0ELb0ELb0EEEvNS_16Flash_fwd_paramsE:
.text._ZN5flash16flash_fwd_kernelI23Flash_fwd_kernel_traitsILi64ELi128ELi128ELi4ELb0ELb0EN7cutlass6half_tE19Flash_kernel_traitsILi64ELi128ELi128ELi4ES3_EELb0ELb0ELb0ELb1ELb0ELb0ELb0ELb0EEEvNS_16Flash_fwd_paramsE:
        /* <DEDUP_REMOVED lines=57> */
.L_x_288:
[----:B------:R-:W-:Y:S02]  /*0390*/  ULDC UR7, c[0x0][0x218] ;  /* 0x0000860000077ab9 */ /* 0x000fe40000000800 */
.L_x_289:
        /* <DEDUP_REMOVED lines=21> */
[----:B------:R-:W-:-:S06]  /*04f0*/  UISETP.GE.AND UP0, UPT, UR12, 0x1, UPT ;  /* 0x000000010c00788c */ /* 0x000fcc000bf06270 */
[----:B------:R-:W-:-:S13]  /*0500*/  PLOP3.LUT P0, PT, PT, PT, UP0, 0x80, 0x0 ;  /* 0x000000000000781c */ /* 0x000fda0003f0f008 */
[----:B------:R-:W-:Y:S05]  /*0510*/  @!P0 BRA `(.L_x_290) ;  /* 0x0001474000008947 */ /* 0x000fea0003800000 */
[----:B------:R-:W-:Y:S02]  /*0520*/  UISETP.NE.AND UP1, UPT, UR10, -0x1, UPT ;  /* 0xffffffff0a00788c */ /* 0x000fe4000bf25270 */
[----:B------:R-:W-:Y:S02]  /*0530*/  UISETP.NE.AND UP0, UPT, UR22, -0x1, UPT ;  /* 0xffffffff1600788c */ /* 0x000fe4000bf05270 */
[----:B------:R-:W-:Y:S02]  /*0540*/  ULDC.64 UR20, c[0x0][0x190] ;  /* 0x0000640000147ab9 */ /* 0x000fe40000000a00 */
[----:B------:R-:W-:Y:S02]  /*0550*/  ULDC.64 UR8, c[0x0][0x178] ;  /* 0x00005e0000087ab9 */ /* 0x000fe40000000a00 */
[----:B------:R-:W-:Y:S01]  /*0560*/  PLOP3.LUT P0, PT, PT, PT, UP0, 0x80, 0x0 ;  /* 0x000000000000781c */ /* 0x000fe20003f0f008 */
[----:B------:R-:W-:Y:S02]  /*0570*/  ULDC.64 UR4, c[0x0][0x198] ;  /* 0x0000660000047ab9 */ /* 0x000fe40000000a00 */
[----:B------:R-:W-:-:S02]  /*0580*/  @!UP1 USHF.R.S32.HI UR7, URZ, 0x1f, UR14 ;  /* 0x0000001f3f079899 */ /* 0x000fc4000801140e */
[----:B------:R-:W-:Y:S02]  /*0590*/  @UP0 UIADD3 UR15, UR17, UR22, URZ ;  /* 0x00000016110f0290 */ /* 0x000fe4000fffe03f */
[----:B------:R-:W-:Y:S02]  /*05a0*/  @UP1 UIMAD.WIDE.U32 UR24, UR10, UR20, URZ ;  /* 0x000000140a1812a5 */ /* 0x000fe4000f8e003f */
[----:B------:R-:W-:Y:S02]  /*05b0*/  @!UP1 UIMAD UR7, UR7, UR8, URZ ;  /* 0x00000008070792a4 */ /* 0x000fe4000f8e023f */
[----:B------:R-:W-:Y:S02]  /*05c0*/  @UP0 UIMAD.WIDE.U32 UR26, UR15, UR4, URZ ;  /* 0x000000040f1a02a5 */ /* 0x000fe4000f8e003f */
[----:B------:R-:W-:Y:S02]  /*05d0*/  @!UP1 UIMAD.WIDE.U32 UR28, UR14, UR8, URZ ;  /* 0x000000080e1c92a5 */ /* 0x000fe4000f8e003f */
[----:B------:R-:W-:-:S02]  /*05e0*/  @!UP1 UIMAD UR9, UR14, UR9, UR7 ;  /* 0x000000090e0992a4 */ /* 0x000fc4000f8e0207 */
[----:B------:R-:W-:Y:S02]  /*05f0*/  @UP1 UIMAD UR21, UR10, UR21, UR25 ;  /* 0x000000150a1512a4 */ /* 0x000fe4000f8e0219 */
[----:B------:R-:W-:Y:S02]  /*0600*/  @UP0 UIMAD UR7, UR15, UR5, UR27 ;  /* 0x000000050f0702a4 */ /* 0x000fe4000f8e021b */
[----:B------:R-:W-:Y:S02]  /*0610*/  @UP1 UMOV UR8, UR24 ;  /* 0x0000001800081c82 */ /* 0x000fe40008000000 */
[----:B------:R-:W-:Y:S02]  /*0620*/  USHF.R.S32.HI UR15, URZ, 0x1f, UR16 ;  /* 0x0000001f3f0f7899 */ /* 0x000fe40008011410 */
[----:B------:R-:W-:Y:S02]  /*0630*/  @!UP1 UIADD3 UR21, UR29, UR9, URZ ;  /* 0x000000091d159290 */ /* 0x000fe4000fffe03f */
[----:B------:R-:W-:-:S02]  /*0640*/  @!UP1 UMOV UR8, UR28 ;  /* 0x0000001c00089c82 */ /* 0x000fc40008000000 */
[----:B------:R-:W-:Y:S01]  /*0650*/  @UP0 UMOV UR20, UR26 ;  /* 0x0000001a00140c82 */ /* 0x000fe20008000000 */
[----:B------:R-:W-:Y:S05]  /*0660*/  @P0 BRA `(.L_x_291) ;  /* 0x000000d000000947 */ /* 0x000fea0003800000 */
[----:B------:R-:W-:Y:S02]  /*0670*/  USHF.R.S32.HI UR9, URZ, 0x1f, UR17 ;  /* 0x0000001f3f097899 */ /* 0x000fe40008011411 */
[----:B------:R-:W-:Y:S02]  /*0680*/  ULDC.64 UR4, c[0x0][0x198] ;  /* 0x0000660000047ab9 */ /* 0x000fe40000000a00 */
[----:B------:R-:W-:Y:S02]  /*0690*/  UIMAD UR9, UR9, UR4, URZ ;  /* 0x00000004090972a4 */ /* 0x000fe4000f8e023f */
[----:B------:R-:W-:Y:S02]  /*06a0*/  USHF.R.S32.HI UR7, URZ, 0x1f, UR14 ;  /* 0x0000001f3f077899 */ /* 0x000fe4000801140e */
[----:B------:R-:W-:Y:S02]  /*06b0*/  UIMAD.WIDE.U32 UR24, UR17, UR4, URZ ;  /* 0x00000004111872a5 */ /* 0x000fe4000f8e003f */
[----:B------:R-:W-:-:S03]  /*06c0*/  UIMAD UR9, UR17, UR5, UR9 ;  /* 0x00000005110972a4 */ /* 0x000fc6000f8e0209 */
[----:B------:R-:W-:Y:S02]  /*06d0*/  ULDC.64 UR4, c[0x0][0x180] ;  /* 0x0000600000047ab9 */ /* 0x000fe40000000a00 */
[----:B------:R-:W-:Y:S02]  /*06e0*/  UIMAD UR7, UR7, UR4, URZ ;  /* 0x00000004070772a4 */ /* 0x000fe4000f8e023f */
[----:B------:R-:W-:Y:S02]  /*06f0*/  UIADD3 UR25, UR25, UR9, URZ ;  /* 0x0000000919197290 */ /* 0x000fe4000fffe03f */
[----:B------:R-:W-:Y:S02]  /*0700*/  UIMAD UR7, UR14, UR5, UR7 ;  /* 0x000000050e0772a4 */ /* 0x000fe4000f8e0207 */
[----:B------:R-:W-:-:S04]  /*0710*/  UIMAD.WIDE.U32 UR4, UR14, UR4, UR24 ;  /* 0x000000040e0472a5 */ /* 0x000fc8000f8e0018 */
[----:B------:R-:W-:-:S03]  /*0720*/  UIADD3 UR7, UR5, UR7, URZ ;  /* 0x0000000705077290 */ /* 0x000fc6000fffe03f */
[----:B------:R-:W-:Y:S02]  /*0730*/  UMOV UR20, UR4 ;  /* 0x0000000400147c82 */ /* 0x000fe40008000000 */
.L_x_291:
        /* <DEDUP_REMOVED lines=10> */
[----:B------:R-:W-:Y:S01]  /*07e0*/  @UP0 UIMAD UR23, UR22, UR5, UR25 ;  /* 0x00000005161702a4 */ /* 0x000fe2000f8e0219 */
        /* <DEDUP_REMOVED lines=34> */
.L_x_292:
        /* <DEDUP_REMOVED lines=9> */
[----:B------:R-:W-:Y:S02]  /*0aa0*/  SHF.R.S32.HI R12, RZ, 0x3, R0 ;  /* 0x00000003ff0c7819 */ /* 0x000fe40000011400 */
[----:B------:R-:W-:Y:S01]  /*0ab0*/  LOP3.LUT R2, R0, 0xfffffff8, RZ, 0xc0, !PT ;  /* 0xfffffff800027812 */ /* 0x000fe200078ec0ff */
[----:B------:R-:W-:Y:S01]  /*0ac0*/  IMAD.SHL.U32 R4, R4, 0x8, RZ ;  /* 0x0000000804047824 */ /* 0x000fe200078e00ff */
[----:B------:R-:W-:Y:S01]  /*0ad0*/  SHF.R.S32.HI R13, RZ, 0x1f, R12 ;  /* 0x0000001fff0d7819 */ /* 0x000fe2000001140c */
[----:B------:R-:W-:Y:S01]  /*0ae0*/  IMAD.SHL.U32 R0, R12, 0x40, RZ ;  /* 0x000000400c007824 */ /* 0x000fe200078e00ff */
[----:B------:R-:W-:Y:S01]  /*0af0*/  UIMAD UR4, UR16, UR5, UR4 ;  /* 0x00000005100472a4 */ /* 0x000fe2000f8e0204 */
[----:B------:R-:W-:Y:S01]  /*0b00*/  IMAD.IADD R23, R166, 0x1, -R2 ;  /* 0x00000001a6177824 */ /* 0x000fe200078e0a02 */
[----:B------:R-:W-:-:S02]  /*0b10*/  LEA.HI R24, R22, R166, RZ, 0x5 ;  /* 0x000000a616187211 */ /* 0x000fc400078f28ff */
[----:B------:R-:W-:Y:S01]  /*0b20*/  LOP3.LUT R0, R0, 0x1c0, RZ, 0xc0, !PT ;  /* 0x000001c000007812 */ /* 0x000fe200078ec0ff */
[----:B------:R-:W-:Y:S01]  /*0b30*/  IMAD.SHL.U32 R250, R23, 0x8, RZ ;  /* 0x0000000817fa7824 */ /* 0x000fe200078e00ff */
[----:B------:R-:W-:Y:S02]  /*0b40*/  SHF.R.S32.HI R11, RZ, 0x1f, R10 ;  /* 0x0000001fff0b7819 */ /* 0x000fe4000001140a */
[----:B------:R-:W-:Y:S01]  /*0b50*/  SHF.R.U32.HI R3, RZ, 0x3, R0 ;  /* 0x00000003ff037819 */ /* 0x000fe20000011600 */
[----:B-1----:R-:W-:Y:S01]  /*0b60*/  IMAD.WIDE R26, R5, 0x80, R12 ;  /* 0x00000080051a7825 */ /* 0x002fe200078e020c */
[--C-:B------:R-:W-:Y:S02]  /*0b70*/  LOP3.LUT R0, R0, 0x38, R250.reuse, 0xf8, !PT ;  /* 0x0000003800007812 */ /* 0x100fe400078ef8fa */
[----:B------:R-:W-:Y:S02]  /*0b80*/  SHF.R.S32.HI R251, RZ, 0x1f, R250 ;  /* 0x0000001ffffb7819 */ /* 0x000fe400000114fa */
[----:B------:R-:W-:Y:S01]  /*0b90*/  IADD3 R2, P0, R250, UR8, RZ ;  /* 0x00000008fa027c10 */ /* 0x000fe2000ff1e0ff */
[----:B------:R1:W-:Y:S01]  /*0ba0*/  STL.64 [R1], R26 ;  /* 0x0000001a01007387 */ /* 0x0003e20000100a00 */
[----:B------:R-:W-:-:S02]  /*0bb0*/  LOP3.LUT R0, R0, R3, RZ, 0x3c, !PT ;  /* 0x0000000300007212 */ /* 0x000fc400078e3cff */
[----:B------:R-:W-:Y:S02]  /*0bc0*/  IADD3.X R3, R251, UR21, RZ, P0, !PT ;  /* 0x00000015fb037c10 */ /* 0x000fe400087fe4ff */
[----:B------:R-:W-:Y:S02]  /*0bd0*/  ISETP.GE.AND P0, PT, R12, UR17, PT ;  /* 0x000000110c007c0c */ /* 0x000fe4000bf06270 */
[----:B------:R-:W-:Y:S01]  /*0be0*/  LOP3.LUT R0, R0, 0xfffffe00, R4, 0xf8, !PT ;  /* 0xfffffe0000007812 */ /* 0x000fe200078ef804 */
[----:B--2---:R-:W-:Y:S01]  /*0bf0*/  IMAD.WIDE.U32 R8, R8, c[0x0][0x1a8], R2 ;  /* 0x00006a0008087a25 */ /* 0x004fe200078e0002 */
[----:B------:R-:W-:-:S03]  /*0c00*/  SHF.R.S32.HI R164, RZ, 0x5, R24 ;  /* 0x00000005ffa47819 */ /* 0x000fc60000011418 */
        /* <DEDUP_REMOVED lines=17> */
.L_x_294:
[----:B------:R-:W-:Y:S05]  /*0d20*/  BSYNC B0 ;  /* 0x0000000000007941 */ /* 0x000fea0003800000 */
.L_x_293:
        /* <DEDUP_REMOVED lines=21> */
.L_x_296:
[----:B------:R-:W-:Y:S05]  /*0e80*/  BSYNC B0 ;  /* 0x0000000000007941 */ /* 0x000fea0003800000 */
.L_x_295:
        /* <DEDUP_REMOVED lines=21> */
.L_x_298:
[----:B------:R-:W-:Y:S05]  /*0fe0*/  BSYNC B0 ;  /* 0x0000000000007941 */ /* 0x000fea0003800000 */
.L_x_297:
        /* <DEDUP_REMOVED lines=21> */
.L_x_300:
[----:B------:R-:W-:Y:S05]  /*1140*/  BSYNC B0 ;  /* 0x0000000000007941 */ /* 0x000fea0003800000 */
.L_x_299:
        /* <DEDUP_REMOVED lines=21> */
.L_x_302:
[----:B------:R-:W-:Y:S05]  /*12a0*/  BSYNC B0 ;  /* 0x0000000000007941 */ /* 0x000fea0003800000 */
.L_x_301:
        /* <DEDUP_REMOVED lines=21> */
.L_x_304:
[----:B------:R-:W-:Y:S05]  /*1400*/  BSYNC B0 ;  /* 0x0000000000007941 */ /* 0x000fea0003800000 */
.L_x_303:
        /* <DEDUP_REMOVED lines=21> */
.L_x_306:
[----:B------:R-:W-:Y:S05]  /*1560*/  BSYNC B0 ;  /* 0x0000000000007941 */ /* 0x000fea0003800000 */
.L_x_305:
[----:B------:R-:W-:Y:S01]  /*1570*/  IADD3 R14, R12, 0x70, RZ ;  /* 0x000000700c0e7810 */ /* 0x000fe20007ffe0ff */
[----:B------:R-:W-:Y:S01]  /*1580*/  UIADD3 UR5, UR12, 0x7f, URZ ;  /* 0x0000007f0c057890 */ /* 0x000fe2000fffe03f */
[----:B------:R-:W-:Y:S01]  /*1590*/  BSSY B0, `(.L_x_307) ;  /* 0x000001a000007945 */ /* 0x000fe20003800000 */
[----:B------:R-:W-:Y:S01]  /*15a0*/  UMOV UR21, 0x7 ;  /* 0x0000000700157882 */ /* 0x000fe20000000000 */
[----:B------:R-:W-:Y:S01]  /*15b0*/  ISETP.GE.AND P0, PT, R14, UR17, PT ;  /* 0x000000110e007c0c */ /* 0x000fe2000bf06270 */
[----:B------:R-:W-:Y:S02]  /*15c0*/  USHF.R.S32.HI UR4, URZ, 0x1f, UR5 ;  /* 0x0000001f3f047899 */ /* 0x000fe40008011405 */
[----:B------:R-:W-:Y:S02]  /*15d0*/  ULDC.64 UR8, c[0x0][0x198] ;  /* 0x0000660000087ab9 */ /* 0x000fe40000000a00 */
[----:B------:R-:W-:Y:S02]  /*15e0*/  USHF.L.U64.HI UR21, UR8, UR21, UR9 ;  /* 0x0000001508157299 */ /* 0x000fe40008010209 */
[----:B------:R-:W-:-:S02]  /*15f0*/  USHF.L.U32 UR22, UR8, 0x7, URZ ;  /* 0x0000000708167899 */ /* 0x000fc4000800063f */
[----:B------:R-:W-:-:S04]  /*1600*/  ULEA.HI UR9, UR4, UR5, URZ, 0x7 ;  /* 0x0000000504097291 */ /* 0x000fc8000f8f383f */
        /* <DEDUP_REMOVED lines=18> */
.L_x_308:
[----:B------:R-:W-:Y:S05]  /*1730*/  BSYNC B0 ;  /* 0x0000000000007941 */ /* 0x000fea0003800000 */
.L_x_307:
[C---:B------:R-:W-:Y:S01]  /*1740*/  IMAD R6, R13.reuse, c[0x0][0x198], RZ ;  /* 0x000066000d067a24 */ /* 0x040fe200078e02ff */
[----:B------:R-:W-:Y:S01]  /*1750*/  LEA.HI R22, R22, R166, RZ, 0x4 ;  /* 0x000000a616167211 */ /* 0x000fe200078f20ff */
[----:B------:R-:W-:Y:S01]  /*1760*/  IMAD R0, R13, c[0x0][0x1a0], RZ ;  /* 0x000068000d007a24 */ /* 0x000fe200078e02ff */
[----:B------:R-:W-:Y:S01]  /*1770*/  BSSY B0, `(.L_x_309) ;  /* 0x0000036000007945 */ /* 0x000fe20003800000 */
[----:B---3--:R-:W-:Y:S01]  /*1780*/  IMAD.WIDE.U32 R2, R12, c[0x0][0x1a0], R250 ;  /* 0x000068000c027a25 */ /* 0x008fe200078e00fa */
[----:B------:R-:W-:-:S03]  /*1790*/  LOP3.LUT R7, R22, 0xfffffff0, RZ, 0xc0, !PT ;  /* 0xfffffff016077812 */ /* 0x000fc600078ec0ff */
[----:B------:R-:W-:Y:S01]  /*17a0*/  IMAD R8, R12, c[0x0][0x19c], R6 ;  /* 0x000067000c087a24 */ /* 0x000fe200078e0206 */
[----:B------:R-:W-:Y:S01]  /*17b0*/  IADD3 R2, P0, R2, UR24, RZ ;  /* 0x0000001802027c10 */ /* 0x000fe2000ff1e0ff */
[----:B------:R-:W-:Y:S02]  /*17c0*/  IMAD R6, R12, c[0x0][0x1a4], R0 ;  /* 0x000069000c067a24 */ /* 0x000fe400078e0200 */
[----:B------:R-:W-:Y:S02]  /*17d0*/  IMAD.IADD R0, R166, 0x1, -R7 ;  /* 0x00000001a6007824 */ /* 0x000fe400078e0a07 */
[----:B------:R-:W-:Y:S01]  /*17e0*/  IMAD R7, R11, c[0x0][0x1b8], RZ ;  /* 0x00006e000b077a24 */ /* 0x000fe200078e02ff */
[----:B------:R-:W-:Y:S01]  /*17f0*/  IADD3.X R3, R3, UR23, R6, P0, !PT ;  /* 0x0000001703037c10 */ /* 0x000fe200087fe406 */
[----:B------:R-:W-:Y:S01]  /*1800*/  IMAD.WIDE.U32 R4, R12, c[0x0][0x198], R250 ;  /* 0x000066000c047a25 */ /* 0x000fe200078e00fa */
[----:B------:R-:W-:Y:S01]  /*1810*/  SHF.R.S32.HI R6, RZ, 0x1f, R0 ;  /* 0x0000001fff067819 */ /* 0x000fe20000011400 */
[----:B------:R-:W-:-:S02]  /*1820*/  ULEA.HI.SX32 UR23, UR9, 0xffffffff, 0x19 ;  /* 0xffffffff09177891 */ /* 0x000fc4000f8fca3f */
[----:B------:R-:W-:Y:S01]  /*1830*/  IMAD R9, R10, c[0x0][0x1bc], R7 ;  /* 0x00006f000a097a24 */ /* 0x000fe200078e0207 */
[----:B------:R-:W-:Y:S01]  /*1840*/  IADD3 R4, P1, R4, UR20, RZ ;  /* 0x0000001404047c10 */ /* 0x000fe2000ff3e0ff */
[----:B-1----:R-:W-:Y:S01]  /*1850*/  IMAD.WIDE.U32 R26, R10, c[0x0][0x1b8], R2 ;  /* 0x00006e000a1a7a25 */ /* 0x002fe200078e0002 */
[----:B------:R-:W-:Y:S01]  /*1860*/  LEA.HI R6, R6, R0, RZ, 0x3 ;  /* 0x0000000006067211 */ /* 0x000fe200078f18ff */
[----:B------:R-:W-:Y:S01]  /*1870*/  UIMAD UR20, UR23, -0x80, UR12 ;  /* 0xffffff80171478a4 */ /* 0x000fe2000f8e020c */
[----:B------:R-:W-:Y:S01]  /*1880*/  IADD3.X R5, R5, UR7, R8, P1, !PT ;  /* 0x0000000705057c10 */ /* 0x000fe20008ffe408 */
[----:B------:R-:W-:Y:S01]  /*1890*/  IMAD.IADD R25, R27, 0x1, R9 ;  /* 0x000000011b197824 */ /* 0x000fe200078e0209 */
[----:B------:R1:W-:Y:S01]  /*18a0*/  STL.64 [R1+0x18], R26 ;  /* 0x0000181a01007387 */ /* 0x0003e20000100a00 */
[----:B------:R-:W-:Y:S01]  /*18b0*/  IMAD R8, R11, c[0x0][0x1b0], RZ ;  /* 0x00006c000b087a24 */ /* 0x000fe200078e02ff */
[----:B------:R-:W-:Y:S01]  /*18c0*/  LOP3.LUT R7, R6, 0xfffffff8, RZ, 0xc0, !PT ;  /* 0xfffffff806077812 */ /* 0x000fe200078ec0ff */
[----:B------:R-:W-:Y:S01]  /*18d0*/  IMAD.WIDE.U32 R246, R10, c[0x0][0x1b0], R4 ;  /* 0x00006c000af67a25 */ /* 0x000fe200078e0004 */
[----:B------:R1:W-:Y:S01]  /*18e0*/  STL [R1+0x20], R25 ;  /* 0x0000201901007387 */ /* 0x0003e20000100800 */
[----:B------:R-:W-:Y:S01]  /*18f0*/  ISETP.GE.AND P0, PT, R12, UR20, PT ;  /* 0x000000140c007c0c */ /* 0x000fe2000bf06270 */
[----:B------:R-:W-:Y:S01]  /*1900*/  USHF.R.S32.HI UR25, URZ, 0x1f, UR23 ;  /* 0x0000001f3f197899 */ /* 0x000fe20008011417 */
[----:B------:R-:W-:Y:S01]  /*1910*/  IMAD R8, R10, c[0x0][0x1b4], R8 ;  /* 0x00006d000a087a24 */ /* 0x000fe200078e0208 */
[----:B------:R-:W-:Y:S01]  /*1920*/  UIMAD UR4, UR21, UR23, URZ ;  /* 0x00000017150472a4 */ /* 0x000fe2000f8e023f */
[----:B------:R-:W-:Y:S01]  /*1930*/  IMAD.IADD R19, R0, 0x1, -R7 ;  /* 0x0000000100137824 */ /* 0x000fe200078e0a07 */
[----:B------:R-:W-:Y:S01]  /*1940*/  MOV R244, R246 ;  /* 0x000000f600f47202 */ /* 0x000fe20000000f00 */
[----:B------:R-:W-:Y:S01]  /*1950*/  IMAD.U32 R2, RZ, RZ, UR23 ;  /* 0x00000017ff027e24 */ /* 0x000fe2000f8e00ff */
[----:B------:R-:W-:Y:S01]  /*1960*/  IADD3 R245, R247, R8, RZ ;  /* 0x00000008f7f57210 */ /* 0x000fe20007ffe0ff */
[----:B------:R-:W-:Y:S01]  /*1970*/  UIMAD UR4, UR25, UR22, UR4 ;  /* 0x00000016190472a4 */ /* 0x000fe2000f8e0204 */
[----:B------:R-:W-:Y:S01]  /*1980*/  LOP3.LUT R0, R24, 0xffffffe0, RZ, 0xc0, !PT ;  /* 0xffffffe018007812 */ /* 0x000fe200078ec0ff */
[----:B------:R-:W-:Y:S01]  /*1990*/  IMAD.MOV.U32 R24, RZ, RZ, 0x20 ;  /* 0x00000020ff187424 */ /* 0x000fe200078e00ff */
[----:B------:R-:W-:Y:S01]  /*19a0*/  R2P PR, R19, 0x6 ;  /* 0x0000000613007804 */ /* 0x000fe20000000000 */
[----:B------:R-:W-:Y:S01]  /*19b0*/  IMAD.WIDE.U32 R2, R2, UR22, R244 ;  /* 0x0000001602027c25 */ /* 0x000fe2000f8e00f4 */
[----:B------:R-:W-:-:S02]  /*19c0*/  IADD3 R165, -R0, R166, RZ ;  /* 0x000000a600a57210 */ /* 0x000fc40007ffe1ff */
[----:B------:R-:W-:Y:S01]  /*19d0*/  MOV R4, 0x10 ;  /* 0x0000001000047802 */ /* 0x000fe20000000f00 */
[----:B------:R-:W-:Y:S01]  /*19e0*/  IMAD.SHL.U32 R0, R6, 0x40, RZ ;  /* 0x0000004006007824 */ /* 0x000fe200078e00ff */
[----:B------:R-:W-:-:S04]  /*19f0*/  IADD3 R7, R3, UR4, RZ ;  /* 0x0000000403077c10 */ /* 0x000fc8000fffe0ff */
[----:B------:R-:W-:Y:S02]  /*1a00*/  LOP3.LUT R248, R0, 0xfffffe00, RZ, 0xc0, !PT ;  /* 0xfffffe0000f87812 */ /* 0x000fe400078ec0ff */
[----:B------:R-:W-:Y:S02]  /*1a10*/  SEL R0, R4, 0xfffffff0, !P1 ;  /* 0xfffffff004007807 */ /* 0x000fe40004800000 */
[----:B------:R-:W-:Y:S01]  /*1a20*/  SEL R4, R24, 0xffffffe0, !P2 ;  /* 0xffffffe018047807 */ /* 0x000fe20005000000 */
[----:B------:R-:W-:Y:S05]  /*1a30*/  @P0 BRA `(.L_x_310) ;  /* 0x0000009000000947 */ /* 0x000fea0003800000 */
[----:B-1----:R-:W-:-:S13]  /*1a40*/  ISETP.GE.AND P0, PT, R250, c[0x0][0x220], PT ;  /* 0x00008800fa007a0c */ /* 0x002fda0003f06270 */
        /* <DEDUP_REMOVED lines=8> */
.L_x_310:
[----:B-1----:R-:W-:Y:S05]  /*1ad0*/  BSYNC B0 ;  /* 0x0000000000007941 */ /* 0x002fea0003800000 */
.L_x_309:
        /* <DEDUP_REMOVED lines=10> */
[----:B---3--:R-:W-:Y:S02]  /*1b80*/  IADD3.X R9, R7, UR26, RZ, P0, !PT ;  /* 0x0000001a07097c10 */ /* 0x008fe400087fe4ff */
[----:B------:R-:W-:-:S04]  /*1b90*/  LEA R8, P0, R5, c[0x0][0x168], 0x1 ;  /* 0x00005a0005087a11 */ /* 0x000fc800078008ff */
[----:B------:R-:W-:-:S05]  /*1ba0*/  LEA.HI.X R9, R5, c[0x0][0x16c], R9, 0x1, P0 ;  /* 0x00005b0005097a11 */ /* 0x000fca00000f0c09 */
[----:B------:R-:W-:Y:S01]  /*1bb0*/  @!PT LDS RZ, [RZ] ;  /* 0x00000000fffff984 */ /* 0x000fe20000000800 */
[----:B------:R-:W-:Y:S01]  /*1bc0*/  @!PT LDS RZ, [RZ] ;  /* 0x00000000fffff984 */ /* 0x000fe20000000800 */
[----:B------:R-:W-:Y:S01]  /*1bd0*/  @!PT LDS RZ, [RZ] ;  /* 0x00000000fffff984 */ /* 0x000fe20000000800 */
[----:B------:R3:W-:Y:S04]  /*1be0*/  LDGSTS.E.BYPASS.LTC128B.128 [R234+0x4800], [R8.64] ;  /* 0x0480000008ea7fae */ /* 0x0007e8000b901d52 */
.L_x_312:
[----:B------:R-:W-:Y:S05]  /*1bf0*/  BSYNC B0 ;  /* 0x0000000000007941 */ /* 0x000fea0003800000 */
.L_x_311:
[----:B------:R-:W-:Y:S01]  /*1c00*/  ISETP.GE.AND P0, PT, R20, UR20, PT ;  /* 0x0000001414007c0c */ /* 0x000fe2000bf06270 */
[----:B------:R-:W-:-:S12]  /*1c10*/  BSSY B0, `(.L_x_313) ;  /* 0x0000010000007945 */ /* 0x000fd80003800000 */
[----:B------:R-:W-:Y:S05]  /*1c20*/  @P0 BRA `(.L_x_314) ;  /* 0x000000e000000947 */ /* 0x000fea0003800000 */
[----:B------:R-:W-:-:S13]  /*1c30*/  ISETP.GE.AND P0, PT, R250, c[0x0][0x220], PT ;  /* 0x00008800fa007a0c */ /* 0x000fda0003f06270 */
[----:B------:R1:W-:Y:S01]  /*1c40*/  @P0 STS.128 [R234+0x5000], RZ ;  /* 0x005000ffea000388 */ /* 0x0003e20000000c00 */
[----:B------:R-:W-:Y:S05]  /*1c50*/  @P0 BRA `(.L_x_314) ;  /* 0x000000b000000947 */ /* 0x000fea0003800000 */
[----:B------:R-:W-:Y:S02]  /*1c60*/  IMAD.U32 R5, RZ, RZ, UR8 ;  /* 0x00000008ff057e24 */ /* 0x000fe4000f8e00ff */
[----:B---3--:R-:W-:Y:S02]  /*1c70*/  IMAD.MOV.U32 R8, RZ, RZ, c[0x0][0x19c] ;  /* 0x00006700ff087624 */ /* 0x008fe400078e00ff */
        /* <DEDUP_REMOVED lines=9> */
.L_x_314:
[----:B------:R-:W-:Y:S05]  /*1d10*/  BSYNC B0 ;  /* 0x0000000000007941 */ /* 0x000fea0003800000 */
.L_x_313:
        /* <DEDUP_REMOVED lines=12> */
[----:B---3--:R-:W-:-:S04]  /*1de0*/  LEA R8, P0, R10, c[0x0][0x168], 0x1 ;  /* 0x00005a000a087a11 */ /* 0x008fc800078008ff */
[----:B------:R-:W-:-:S05]  /*1df0*/  LEA.HI.X R9, R10, c[0x0][0x16c], R5, 0x1, P0 ;  /* 0x00005b000a097a11 */ /* 0x000fca00000f0c05 */
[----:B------:R-:W-:Y:S01]  /*1e00*/  @!PT LDS RZ, [RZ] ;  /* 0x00000000fffff984 */ /* 0x000fe20000000800 */
[----:B------:R-:W-:Y:S01]  /*1e10*/  @!PT LDS RZ, [RZ] ;  /* 0x00000000fffff984 */ /* 0x000fe20000000800 */
[----:B------:R-:W-:Y:S01]  /*1e20*/  @!PT LDS RZ, [RZ] ;  /* 0x00000000fffff984 */ /* 0x000fe20000000800 */
[----:B------:R3:W-:Y:S04]  /*1e30*/  LDGSTS.E.BYPASS.LTC128B.128 [R234+0x5800], [R8.64] ;  /* 0x0580000008ea7fae */ /* 0x0007e8000b901d52 */
.L_x_316:
[----:B------:R-:W-:Y:S05]  /*1e40*/  BSYNC B0 ;  /* 0x0000000000007941 */ /* 0x000fea0003800000 */
.L_x_315:
        /* <DEDUP_REMOVED lines=17> */
.L_x_318:
[----:B------:R-:W-:Y:S05]  /*1f60*/  BSYNC B0 ;  /* 0x0000000000007941 */ /* 0x000fea0003800000 */
.L_x_317:
[----:B------:R-:W-:Y:S01]  /*1f70*/  ISETP.GE.AND P0, PT, R16, UR20, PT ;  /* 0x0000001410007c0c */ /* 0x000fe2000bf06270 */
[----:B------:R-:W-:-:S12]  /*1f80*/  BSSY B0, `(.L_x_319) ;  /* 0x0000012000007945 */ /* 0x000fd80003800000 */
[----:B------:R-:W-:Y:S05]  /*1f90*/  @P0 BRA `(.L_x_320) ;  /* 0x0000010000000947 */ /* 0x000fea0003800000 */
[----:B------:R-:W-:-:S13]  /*1fa0*/  ISETP.GE.AND P0, PT, R250, c[0x0][0x220], PT ;  /* 0x00008800fa007a0c */ /* 0x000fda0003f06270 */
[----:B------:R1:W-:Y:S01]  /*1fb0*/  @P0 STS.128 [R234+0x6800], RZ ;  /* 0x006800ffea000388 */ /* 0x0003e20000000c00 */
[----:B------:R-:W-:Y:S05]  /*1fc0*/  @P0 BRA `(.L_x_320) ;  /* 0x000000d000000947 */ /* 0x000fea0003800000 */
[----:B---3--:R-:W-:Y:S01]  /*1fd0*/  MOV R8, R2 ;  /* 0x0000000200087202 */ /* 0x008fe20000000f00 */
        /* <DEDUP_REMOVED lines=12> */
.L_x_320:
[----:B------:R-:W-:Y:S05]  /*20a0*/  BSYNC B0 ;  /* 0x0000000000007941 */ /* 0x000fea0003800000 */
.L_x_319:
        /* <DEDUP_REMOVED lines=19> */
.L_x_322:
[----:B------:R-:W-:Y:S05]  /*21e0*/  BSYNC B0 ;  /* 0x0000000000007941 */ /* 0x000fea0003800000 */
.L_x_321:
        /* <DEDUP_REMOVED lines=18> */
.L_x_324:
[----:B------:R-:W-:Y:S05]  /*2310*/  BSYNC B0 ;  /* 0x0000000000007941 */ /* 0x000fea0003800000 */
.L_x_323:
[----:B------:R-:W-:Y:S01]  /*2320*/  ULDC.64 UR6, c[0x0][0x318] ;  /* 0x0000c60000067ab9 */ /* 0x000fe20000000a00 */
[----:B------:R-:W0:Y:S01]  /*2330*/  LDGDEPBAR ;  /* 0x00000000000079af */ /* 0x000e220000000000 */
[----:B------:R-:W-:Y:S02]  /*2340*/  UISETP.NE.U32.AND UP1, UPT, URZ, UR6, UPT ;  /* 0x000000063f00728c */ /* 0x000fe4000bf25070 */
[----:B------:R-:W-:Y:S02]  /*2350*/  ULDC.64 UR4, c[0x0][0x320] ;  /* 0x0000c80000047ab9 */ /* 0x000fe40000000a00 */
[----:B------:R-:W-:-:S06]  /*2360*/  UISETP.NE.AND.EX UP1, UPT, URZ, UR7, UPT, UP1 ;  /* 0x000000073f00728c */ /* 0x000fcc000bf25310 */
[----:B------:R-:W-:-:S05]  /*2370*/  PLOP3.LUT P0, PT, PT, PT, UP1, 0x80, 0x0 ;  /* 0x000000000000781c */ /* 0x000fca0003f0f018 */
[----:B------:R-:W-:Y:S02]  /*2380*/  @UP1 USHF.R.S32.HI UR27, URZ, 0x1f, UR14 ;  /* 0x0000001f3f1b1899 */ /* 0x000fe4000801140e */
[----:B------:R-:W-:Y:S02]  /*2390*/  @UP1 UMOV UR28, UR16 ;  /* 0x00000010001c1c82 */ /* 0x000fe40008000000 */
[----:B------:R-:W-:Y:S02]  /*23a0*/  @UP1 UIMAD UR27, UR27, UR4, URZ ;  /* 0x000000041b1b12a4 */ /* 0x000fe4000f8e023f */
[----:B------:R-:W-:Y:S02]  /*23b0*/  @UP1 UMOV UR29, UR15 ;  /* 0x0000000f001d1c82 */ /* 0x000fe40008000000 */
[----:B------:R-:W-:Y:S01]  /*23c0*/  @UP1 UIMAD.WIDE.U32 UR28, UR14, UR4, UR28 ;  /* 0x000000040e1c12a5 */ /* 0x000fe2000f8e001c */
[----:B------:R-:W-:-:S04]  /*23d0*/  DEPBAR.LE SB0, 0x0 ;  /* 0x000080000000791a */ /* 0x000fc80000000000 */
[----:B------:R-:W-:Y:S02]  /*23e0*/  @UP1 UIMAD UR5, UR14, UR5, UR27 ;  /* 0x000000050e0512a4 */ /* 0x000fe4000f8e021b */
[----:B------:R-:W-:Y:S02]  /*23f0*/  @UP1 ULEA UR6, UP0, UR28, UR6, 0x2 ;  /* 0x000000061c061291 */ /* 0x000fe4000f80103f */
[----:B------:R-:W-:-:S04]  /*2400*/  @UP1 UIADD3 UR5, UR29, UR5, URZ ;  /* 0x000000051d051290 */ /* 0x000fc8000fffe03f */
[----:B------:R-:W-:Y:S01]  /*2410*/  @UP1 ULEA.HI.X UR7, UR28, UR7, UR5, 0x2, UP0 ;  /* 0x000000071c071291 */ /* 0x000fe200080f1405 */
[----:B-1----:R-:W-:Y:S01]  /*2420*/  IMAD.U32 R2, RZ, RZ, UR6 ;  /* 0x00000006ff027e24 */ /* 0x002fe2000f8e00ff */
[----:B------:R-:W-:Y:S01]  /*2430*/  ISETP.GE.AND P1, PT, R12, UR20, PT ;  /* 0x000000140c007c0c */ /* 0x000fe2000bf26270 */
[----:B------:R-:W-:-:S03]  /*2440*/  ULDC.64 UR4, c[0x0][0x1a0] ;  /* 0x0000680000047ab9 */ /* 0x000fc60000000a00 */
[----:B------:R-:W-:-:S05]  /*2450*/  IMAD.U32 R3, RZ, RZ, UR7 ;  /* 0x00000007ff037e24 */ /* 0x000fca000f8e00ff */
[----:B------:R1:W5:Y:S01]  /*2460*/  @P0 LDG.E R2, [R2.64] ;  /* 0x0000001202020981 */ /* 0x000362000c1e1900 */
[----:B------:R-:W-:Y:S01]  /*2470*/  UIMAD.WIDE.U32 UR14, UR23, UR4, URZ ;  /* 0x00000004170e72a5 */ /* 0x000fe2000f8e003f */
[----:B------:R-:W-:Y:S01]  /*2480*/  BSSY B0, `(.L_x_325) ;  /* 0x000001a000007945 */ /* 0x000fe20003800000 */
[----:B------:R-:W-:Y:S01]  /*2490*/  UIMAD UR4, UR25, UR4, URZ ;  /* 0x00000004190472a4 */ /* 0x000fe2000f8e023f */
[----:B------:R-:W-:Y:S03]  /*24a0*/  BAR.SYNC.DEFER_BLOCKING 0x0 ;  /* 0x0000000000007b1d */ /* 0x000fe60000010000 */
[----:B------:R-:W-:Y:S01]  /*24b0*/  UIMAD UR4, UR23, UR5, UR4 ;  /* 0x00000005170472a4 */ /* 0x000fe2000f8e0204 */
[----:B------:R-:W-:Y:S01]  /*24c0*/  MOV R6, UR14 ;  /* 0x0000000e00067c02 */ /* 0x000fe20008000f00 */
[----:B------:R-:W-:Y:S02]  /*24d0*/  IMAD.U32 R7, RZ, RZ, UR15 ;  /* 0x0000000fff077e24 */ /* 0x000fe4000f8e00ff */
[----:B------:R-:W-:Y:S01]  /*24e0*/  UIADD3 UR4, UR15, UR4, URZ ;  /* 0x000000040f047290 */ /* 0x000fe2000fffe03f */
[----:B-1----:R-:W5:Y:S01]  /*24f0*/  @P0 MUFU.RCP R3, c[0x0][0x238] ;  /* 0x00008e0000030b08 */ /* 0x002f620000001000 */
[----:B------:R1:W-:Y:S01]  /*2500*/  @P1 STS.128 [R234+0x8000], RZ ;  /* 0x008000ffea001388 */ /* 0x0003e20000000c00 */
[----:B-----5:R-:W-:-:S03]  /*2510*/  @P0 FMUL.FTZ R2, R2, R3 ;  /* 0x0000000302020220 */ /* 0x020fc60000410000 */
[----:B------:R-:W-:Y:S01]  /*2520*/  MOV R3, UR4 ;  /* 0x0000000400037c02 */ /* 0x000fe20008000f00 */
[----:B------:R-:W-:Y:S01]  /*2530*/  UMOV UR4, URZ ;  /* 0x0000003f00047c82 */ /* 0x000fe20008000000 */
[----:B------:R5:W2:Y:S02]  /*2540*/  @P0 R2UR UR6, R2 ;  /* 0x00000000020603c2 */ /* 0x000aa400000e0000 */
[----:B-----5:R-:W-:Y:S01]  /*2550*/  LEA R2, P0, R6, R26, 0x7 ;  /* 0x0000001a06027211 */ /* 0x020fe200078038ff */
[----:B--2---:R-:W-:-:S03]  /*2560*/  @UP1 UMOV UR4, UR6 ;  /* 0x0000000600041c82 */ /* 0x004fc60008000000 */
[----:B------:R-:W-:Y:S01]  /*2570*/  LEA.HI.X R3, R6, R25, R3, 0x7, P0 ;  /* 0x0000001906037211 */ /* 0x000fe200000f3c03 */
        /* <DEDUP_REMOVED lines=10> */
.L_x_326:
[----:B-1----:R-:W-:Y:S05]  /*2620*/  BSYNC B0 ;  /* 0x0000000000007941 */ /* 0x002fea0003800000 */
.L_x_325:
[----:B------:R-:W-:Y:S01]  /*2630*/  ISETP.GE.AND P0, PT, R21, UR20, PT ;  /* 0x0000001415007c0c */ /* 0x000fe2000bf06270 */
[----:B------:R-:W-:-:S12]  /*2640*/  BSSY B0, `(.L_x_327) ;  /* 0x0000010000007945 */ /* 0x000fd80003800000 */
[----:B------:R1:W-:Y:S01]  /*2650*/  @P0 STS.128 [R234+0x8800], RZ ;  /* 0x008800ffea000388 */ /* 0x0003e20000000c00 */
[----:B------:R-:W-:Y:S05]  /*2660*/  @P0 BRA `(.L_x_328) ;  /* 0x000000d000000947 */ /* 0x000fea0003800000 */
[----:B------:R-:W-:-:S13]  /*2670*/  ISETP.GE.AND P0, PT, R250, c[0x0][0x220], PT ;  /* 0x00008800fa007a0c */ /* 0x000fda0003f06270 */
[----:B------:R1:W-:Y:S01]  /*2680*/  @P0 STS.128 [R234+0x8800], RZ ;  /* 0x008800ffea000388 */ /* 0x0003e20000000c00 */
[----:B------:R-:W-:Y:S05]  /*2690*/  @P0 BRA `(.L_x_328) ;  /* 0x000000a000000947 */ /* 0x000fea0003800000 */
[----:B--2---:R-:W-:Y:S02]  /*26a0*/  IMAD.MOV.U32 R7, RZ, RZ, c[0x0][0x1a0] ;  /* 0x00006800ff077624 */ /* 0x004fe400078e00ff */
[----:B------:R-:W-:-:S03]  /*26b0*/  IMAD.MOV.U32 R6, RZ, RZ, c[0x0][0x1a4] ;  /* 0x00006900ff067624 */ /* 0x000fc600078e00ff */
        /* <DEDUP_REMOVED lines=8> */
.L_x_328:
[----:B------:R-:W-:Y:S05]  /*2740*/  BSYNC B0 ;  /* 0x0000000000007941 */ /* 0x000fea0003800000 */
.L_x_327:
        /* <DEDUP_REMOVED lines=17> */
.L_x_330:
[----:B------:R-:W-:Y:S05]  /*2860*/  BSYNC B0 ;  /* 0x0000000000007941 */ /* 0x000fea0003800000 */
.L_x_329:
[----:B------:R-:W-:Y:S01]  /*2870*/  ISETP.GE.AND P0, PT, R18, UR20, PT ;  /* 0x0000001412007c0c */ /* 0x000fe2000bf06270 */
[----:B------:R-:W-:-:S12]  /*2880*/  BSSY B0, `(.L_x_331) ;  /* 0x0000011000007945 */ /* 0x000fd80003800000 */
[----:B------:R1:W-:Y:S01]  /*2890*/  @P0 STS.128 [R234+0x9800], RZ ;  /* 0x009800ffea000388 */ /* 0x0003e20000000c00 */
[----:B------:R-:W-:Y:S05]  /*28a0*/  @P0 BRA `(.L_x_332) ;  /* 0x000000e000000947 */ /* 0x000fea0003800000 */
[----:B------:R-:W-:-:S13]  /*28b0*/  ISETP.GE.AND P0, PT, R250, c[0x0][0x220], PT ;  /* 0x00008800fa007a0c */ /* 0x000fda0003f06270 */
[----:B------:R1:W-:Y:S01]  /*28c0*/  @P0 STS.128 [R234+0x9800], RZ ;  /* 0x009800ffea000388 */ /* 0x0003e20000000c00 */
[----:B------:R-:W-:Y:S05]  /*28d0*/  @P0 BRA `(.L_x_332) ;  /* 0x000000b000000947 */ /* 0x000fea0003800000 */
[----:B---3--:R-:W-:Y:S01]  /*28e0*/  IMAD.MOV.U32 R8, RZ, RZ, c[0x0][0x1a0] ;  /* 0x00006800ff087624 */ /* 0x008fe200078e00ff */
[----:B------:R-:W-:Y:S02]  /*28f0*/  ULDC UR5, c[0x0][0x1a4] ;  /* 0x0000690000057ab9 */ /* 0x000fe40000000800 */
[----:B------:R-:W-:Y:S01]  /*2900*/  UIMAD UR5, UR5, 0x30, URZ ;  /* 0x00000030050578a4 */ /* 0x000fe2000f8e023f */
[----:B------:R-:W-:-:S05]  /*2910*/  IMAD.WIDE.U32 R8, R8, 0x30, R2 ;  /* 0x0000003008087825 */ /* 0x000fca00078e0002 */
[----:B------:R-:W-:Y:S02]  /*2920*/  IADD3 R5, R9, UR5, RZ ;  /* 0x0000000509057c10 */ /* 0x000fe4000fffe0ff */
[----:B--2---:R-:W-:-:S04]  /*2930*/  LEA R6, P0, R8, c[0x0][0x170], 0x1 ;  /* 0x00005c0008067a11 */ /* 0x004fc800078008ff */
[----:B------:R-:W-:-:S05]  /*2940*/  LEA.HI.X R7, R8, c[0x0][0x174], R5, 0x1, P0 ;  /* 0x00005d0008077a11 */ /* 0x000fca00000f0c05 */
[----:B------:R-:W-:Y:S01]  /*2950*/  @!PT LDS RZ, [RZ] ;  /* 0x00000000fffff984 */ /* 0x000fe20000000800 */
[----:B------:R-:W-:Y:S01]  /*2960*/  @!PT LDS RZ, [RZ] ;  /* 0x00000000fffff984 */ /* 0x000fe20000000800 */
[----:B------:R-:W-:Y:S01]  /*2970*/  @!PT LDS RZ, [RZ] ;  /* 0x00000000fffff984 */ /* 0x000fe20000000800 */
[----:B------:R2:W-:Y:S04]  /*2980*/  LDGSTS.E.BYPASS.LTC128B.128 [R234+0x9800], [R6.64] ;  /* 0x0980000006ea7fae */ /* 0x0005e8000b901d52 */
.L_x_332:
[----:B------:R-:W-:Y:S05]  /*2990*/  BSYNC B0 ;  /* 0x0000000000007941 */ /* 0x000fea0003800000 */
.L_x_331:
        /* <DEDUP_REMOVED lines=17> */
.L_x_334:
[----:B------:R-:W-:Y:S05]  /*2ab0*/  BSYNC B0 ;  /* 0x0000000000007941 */ /* 0x000fea0003800000 */
.L_x_333:
[----:B------:R-:W-:Y:S01]  /*2ac0*/  ISETP.GE.AND P0, PT, R16, UR20, PT ;  /* 0x0000001410007c0c */ /* 0x000fe2000bf06270 */
[----:B------:R-:W-:-:S12]  /*2ad0*/  BSSY B0, `(.L_x_335) ;  /* 0x0000013000007945 */ /* 0x000fd80003800000 */
[----:B------:R1:W-:Y:S01]  /*2ae0*/  @P0 STS.128 [R234+0xa800], RZ ;  /* 0x00a800ffea000388 */ /* 0x0003e20000000c00 */
[----:B------:R-:W-:Y:S05]  /*2af0*/  @P0 BRA `(.L_x_336) ;  /* 0x0000010000000947 */ /* 0x000fea0003800000 */
[----:B------:R-:W-:-:S13]  /*2b00*/  ISETP.GE.AND P0, PT, R250, c[0x0][0x220], PT ;  /* 0x00008800fa007a0c */ /* 0x000fda0003f06270 */
[----:B------:R1:W-:Y:S01]  /*2b10*/  @P0 STS.128 [R234+0xa800], RZ ;  /* 0x00a800ffea000388 */ /* 0x0003e20000000c00 */
[----:B------:R-:W-:Y:S05]  /*2b20*/  @P0 BRA `(.L_x_336) ;  /* 0x000000d000000947 */ /* 0x000fea0003800000 */
[----:B--2---:R-:W-:Y:S01]  /*2b30*/  MOV R6, R2 ;  /* 0x0000000200067202 */ /* 0x004fe20000000f00 */
[----:B------:R-:W-:Y:S01]  /*2b40*/  IMAD.MOV.U32 R5, RZ, RZ, c[0x0][0x1a0] ;  /* 0x00006800ff057624 */ /* 0x000fe200078e00ff */
        /* <DEDUP_REMOVED lines=11> */
.L_x_336:
[----:B------:R-:W-:Y:S05]  /*2c00*/  BSYNC B0 ;  /* 0x0000000000007941 */ /* 0x000fea0003800000 */
.L_x_335:
        /* <DEDUP_REMOVED lines=20> */
.L_x_338:
[----:B------:R-:W-:Y:S05]  /*2d50*/  BSYNC B0 ;  /* 0x0000000000007941 */ /* 0x000fea0003800000 */
.L_x_337:
[----:B------:R-:W-:Y:S01]  /*2d60*/  ISETP.GE.AND P0, PT, R14, UR20, PT ;  /* 0x000000140e007c0c */ /* 0x000fe2000bf06270 */
[----:B------:R-:W-:-:S12]  /*2d70*/  BSSY B0, `(.L_x_339) ;  /* 0x0000011000007945 */ /* 0x000fd80003800000 */
[----:B------:R1:W-:Y:S01]  /*2d80*/  @P0 STS.128 [R234+0xb800], RZ ;  /* 0x00b800ffea000388 */ /* 0x0003e20000000c00 */
[----:B------:R-:W-:Y:S05]  /*2d90*/  @P0 BRA `(.L_x_340) ;  /* 0x000000e000000947 */ /* 0x000fea0003800000 */
[----:B------:R-:W-:-:S13]  /*2da0*/  ISETP.GE.AND P0, PT, R250, c[0x0][0x220], PT ;  /* 0x00008800fa007a0c */ /* 0x000fda0003f06270 */
[----:B------:R1:W-:Y:S01]  /*2db0*/  @P0 STS.128 [R234+0xb800], RZ ;  /* 0x00b800ffea000388 */ /* 0x0003e20000000c00 */
[----:B------:R-:W-:Y:S05]  /*2dc0*/  @P0 BRA `(.L_x_340) ;  /* 0x000000b000000947 */ /* 0x000fea0003800000 */
[----:B--2---:R-:W-:Y:S01]  /*2dd0*/  IMAD.MOV.U32 R6, RZ, RZ, c[0x0][0x1a0] ;  /* 0x00006800ff067624 */ /* 0x004fe200078e00ff */
        /* <DEDUP_REMOVED lines=10> */
.L_x_340:
[----:B------:R-:W-:Y:S05]  /*2e80*/  BSYNC B0 ;  /* 0x0000000000007941 */ /* 0x000fea0003800000 */
.L_x_339:
[----:B--2---:R-:W-:Y:S01]  /*2e90*/  SHF.R.S32.HI R7, RZ, 0x4, R22 ;  /* 0x00000004ff077819 */ /* 0x004fe20000011416 */
[----:B------:R-:W-:Y:S01]  /*2ea0*/  IMAD.SHL.U32 R6, R23, 0x40, RZ ;  /* 0x0000004017067824 */ /* 0x000fe200078e00ff */
[----:B------:R-:W-:Y:S01]  /*2eb0*/  SHF.L.U32 R5, R12, 0x3, RZ ;  /* 0x000000030c057819 */ /* 0x000fe200000006ff */
[----:B------:R-:W-:Y:S01]  /*2ec0*/  IMAD.SHL.U32 R3, R19, 0x40, RZ ;  /* 0x0000004013037824 */ /* 0x000fe200078e00ff */
[----:B------:R-:W-:Y:S01]  /*2ed0*/  LEA.HI R2, R22, R7, RZ, 0x1 ;  /* 0x0000000716027211 */ /* 0x000fe200078f08ff */
[----:B------:R-:W-:Y:S01]  /*2ee0*/  STL [R1+0x8c], R251 ;  /* 0x00008cfb01007387 */ /* 0x000fe20000100800 */
[----:B------:R-:W-:Y:S02]  /*2ef0*/  R2P PR, R23, 0x6 ;  /* 0x0000000617007804 */ /* 0x000fe40000000000 */
[----:B------:R-:W-:Y:S01]  /*2f00*/  LOP3.LUT R2, R2, 0xfffffffe, RZ, 0xc0, !PT ;  /* 0xfffffffe02027812 */ /* 0x000fe200078ec0ff */
[----:B------:R-:W-:Y:S01]  /*2f10*/  STL [R1+0x88], R250 ;  /* 0x000088fa01007387 */ /* 0x000fe20000100800 */
[----:B------:R-:W-:-:S03]  /*2f20*/  LOP3.LUT R3, R3, 0x1c0, RZ, 0xc0, !PT ;  /* 0x000001c003037812 */ /* 0x000fc600078ec0ff */
[----:B------:R-:W-:Y:S01]  /*2f30*/  IMAD.IADD R7, R7, 0x1, -R2 ;  /* 0x0000000107077824 */ /* 0x000fe200078e0a02 */
[----:B------:R-:W-:Y:S01]  /*2f40*/  LOP3.LUT R2, R6, 0x1c0, RZ, 0xc0, !PT ;  /* 0x000001c006027812 */ /* 0x000fe200078ec0ff */
[----:B------:R-:W-:Y:S02]  /*2f50*/  STL [R1+0x84], R247 ;  /* 0x000084f701007387 */ /* 0x000fe40000100800 */
[----:B------:R-:W-:Y:S01]  /*2f60*/  IMAD.SHL.U32 R6, R7, 0x8, RZ ;  /* 0x0000000807067824 */ /* 0x000fe200078e00ff */
[----:B---3--:R-:W-:Y:S01]  /*2f70*/  LOP3.LUT R8, R2, 0x8, R5, 0xf8, !PT ;  /* 0x0000000802087812 */ /* 0x008fe200078ef805 */
[----:B------:R-:W-:Y:S01]  /*2f80*/  STL [R1+0x80], R246 ;  /* 0x000080f601007387 */ /* 0x000fe20000100800 */
[----:B------:R-:W-:Y:S02]  /*2f90*/  SHF.R.U32.HI R2, RZ, 0x3, R2 ;  /* 0x00000003ff027819 */ /* 0x000fe40000011602 */
[----:B------:R-:W-:Y:S01]  /*2fa0*/  LOP3.LUT R6, R3, 0x8, R6, 0xf8, !PT ;  /* 0x0000000803067812 */ /* 0x000fe200078ef806 */
[----:B------:R-:W-:Y:S01]  /*2fb0*/  STL [R1+0x7c], R245 ;  /* 0x00007cf501007387 */ /* 0x000fe20000100800 */
[----:B------:R-:W-:Y:S01]  /*2fc0*/  SHF.R.U32.HI R5, RZ, 0x3, R3 ;  /* 0x00000003ff057819 */ /* 0x000fe20000011603 */
[----:B------:R-:W-:Y:S01]  /*2fd0*/  IMAD R3, R164, 0x400, R248 ;  /* 0x00000400a4037824 */ /* 0x000fe200078e02f8 */
[----:B------:R-:W-:Y:S01]  /*2fe0*/  LOP3.LUT R2, R8, R2, RZ, 0x3c, !PT ;  /* 0x0000000208027212 */ /* 0x000fe200078e3cff */
[----:B------:R-:W-:Y:S01]  /*2ff0*/  STL [R1+0x78], R244 ;  /* 0x000078f401007387 */ /* 0x000fe20000100800 */
[----:B------:R-:W-:-:S03]  /*3000*/  LOP3.LUT R200, R6, R5, RZ, 0x3c, !PT ;  /* 0x0000000506c87212 */ /* 0x000fc600078e3cff */
[----:B------:R-:W-:Y:S01]  /*3010*/  IMAD R2, R7, 0x200, R2 ;  /* 0x0000020007027824 */ /* 0x000fe200078e0202 */
[----:B------:R-:W-:Y:S01]  /*3020*/  IADD3 R3, R200, R3, RZ ;  /* 0x00000003c8037210 */ /* 0x000fe20007ffe0ff */
[----:B------:R-:W-:Y:S02]  /*3030*/  STL [R1+0x74], R234 ;  /* 0x000074ea01007387 */ /* 0x000fe40000100800 */
[----:B------:R-:W-:Y:S01]  /*3040*/  IMAD.SHL.U32 R203, R2, 0x2, RZ ;  /* 0x0000000202cb7824 */ /* 0x000fe200078e00ff */
[----:B------:R-:W-:Y:S01]  /*3050*/  SEL R2, R24, 0xffffffe0, !P1 ;  /* 0xffffffe018027807 */ /* 0x000fe20004800000 */
[----:B------:R-:W-:Y:S01]  /*3060*/  IMAD.SHL.U32 R222, R3, 0x2, RZ ;  /* 0x0000000203de7824 */ /* 0x000fe200078e00ff */
[----:B------:R-:W0:Y:S02]  /*3070*/  LDGDEPBAR ;  /* 0x00000000000079af */ /* 0x000e240000000000 */
[C---:B------:R-:W-:Y:S01]  /*3080*/  IADD3 R3, R203.reuse, 0x4000, RZ ;  /* 0x00004000cb037810 */ /* 0x040fe20007ffe0ff */
[C---:B------:R-:W-:Y:S01]  /*3090*/  IMAD.IADD R221, R203.reuse, 0x1, R2 ;  /* 0x00000001cbdd7824 */ /* 0x040fe200078e0202 */
[----:B------:R-:W-:Y:S01]  /*30a0*/  LDSM.16.M88.4 R8, [R203+0x4000] ;  /* 0x00400000cb08783b */ /* 0x000fe20000000200 */
[----:B------:R-:W-:Y:S01]  /*30b0*/  LEA R225, R0, R222, 0x1 ;  /* 0x000000de00e17211 */ /* 0x000fe200078e08ff */
[----:B------:R-:W-:Y:S01]  /*30c0*/  IMAD R223, R4, 0x2, R222 ;  /* 0x0000000204df7824 */ /* 0x000fe200078e02de */
[----:B------:R-:W-:Y:S01]  /*30d0*/  IADD3 R226, R203, 0x4040, RZ ;  /* 0x00004040cbe27810 */ /* 0x000fe20007ffe0ff */
[----:B------:R-:W2:Y:S01]  /*30e0*/  LDSM.16.M88.4 R16, [R222] ;  /* 0x00000000de10783b */ /* 0x000ea20000000200 */
[----:B------:R-:W-:Y:S01]  /*30f0*/  @P2 IADD3 R226, R3, -0x40, RZ ;  /* 0xffffffc003e22810 */ /* 0x000fe20007ffe0ff */
[----:B------:R-:W-:Y:S01]  /*3100*/  IMAD R224, R0, 0x2, R223 ;  /* 0x0000000200e07824 */ /* 0x000fe200078e02df */
[----:B------:R-:W-:Y:S01]  /*3110*/  SHF.R.S32.HI R3, RZ, 0x1f, R165 ;  /* 0x0000001fff037819 */ /* 0x000fe200000114a5 */
[----:B------:R-:W3:Y:S02]  /*3120*/  LDSM.16.M88.4 R12, [R222+0x2000] ;  /* 0x00200000de0c783b */ /* 0x000ee40000000200 */
[----:B------:R-:W-:Y:S01]  /*3130*/  IMAD.IADD R220, R2, 0x1, R226 ;  /* 0x0000000102dc7824 */ /* 0x000fe200078e02e2 */
[----:B------:R-:W-:Y:S01]  /*3140*/  LEA.HI R3, R3, R165, RZ, 0x2 ;  /* 0x000000a503037211 */ /* 0x000fe200078f10ff */
[----:B------:R-:W1:Y:S04]  /*3150*/  LDSM.16.M88.4 R56, [R203+0x4800] ;  /* 0x00480000cb38783b */ /* 0x000e680000000200 */
[----:B------:R-:W4:Y:S04]  /*3160*/  LDSM.16.M88.4 R52, [R203+0x5000] ;  /* 0x00500000cb34783b */ /* 0x000f280000000200 */
[----:B------:R-:W1:Y:S04]  /*3170*/  LDSM.16.M88.4 R48, [R203+0x5800] ;  /* 0x00580000cb30783b */ /* 0x000e680000000200 */
[----:B------:R-:W1:Y:S04]  /*3180*/  LDSM.16.M88.4 R44, [R203+0x6000] ;  /* 0x00600000cb2c783b */ /* 0x000e680000000200 */
[----:B------:R-:W1:Y:S04]  /*3190*/  LDSM.16.M88.4 R40, [R203+0x6800] ;  /* 0x00680000cb28783b */ /* 0x000e680000000200 */
[----:B------:R-:W1:Y:S04]  /*31a0*/  LDSM.16.M88.4 R32, [R203+0x7000] ;  /* 0x00700000cb20783b */ /* 0x000e680000000200 */
[----:B------:R-:W1:Y:S04]  /*31b0*/  LDSM.16.M88.4 R28, [R203+0x7800] ;  /* 0x00780000cb1c783b */ /* 0x000e680000000200 */
[----:B------:R-:W-:Y:S01]  /*31c0*/  LDSM.16.M88.4 R24, [R221+0x4000] ;  /* 0x00400000dd18783b */ /* 0x000fe20000000200 */
[-C--:B--2---:R-:W-:Y:S03]  /*31d0*/  HMMA.16816.F32 R156, R16, R8.reuse, RZ ;  /* 0x00000008109c723c */ /* 0x084fe600000018ff */
[----:B------:R-:W-:Y:S04]  /*31e0*/  LDSM.16.M88.4 R36, [R221+0x4800] ;  /* 0x00480000dd24783b */ /* 0x000fe80000000200 */
[----:B------:R-:W-:Y:S01]  /*31f0*/  LDSM.16.M88.4 R60, [R221+0x5000] ;  /* 0x00500000dd3c783b */ /* 0x000fe20000000200 */
[C---:B---3--:R-:W-:Y:S03]  /*3200*/  HMMA.16816.F32 R100, R12.reuse, R8, RZ ;  /* 0x000000080c64723c */ /* 0x048fe600000018ff */
[----:B------:R-:W-:Y:S04]  /*3210*/  LDSM.16.M88.4 R64, [R221+0x5800] ;  /* 0x00580000dd40783b */ /* 0x000fe80000000200 */
[----:B------:R-:W-:Y:S01]  /*3220*/  LDSM.16.M88.4 R80, [R221+0x6000] ;  /* 0x00600000dd50783b */ /* 0x000fe20000000200 */
[-C--:B------:R-:W-:Y:S03]  /*3230*/  HMMA.16816.F32 R96, R12, R10.reuse, RZ ;  /* 0x0000000a0c60723c */ /* 0x080fe600000018ff */
[----:B------:R-:W-:Y:S04]  /*3240*/  LDSM.16.M88.4 R76, [R221+0x6800] ;  /* 0x00680000dd4c783b */ /* 0x000fe80000000200 */
[----:B------:R-:W-:Y:S01]  /*3250*/  LDSM.16.M88.4 R72, [R221+0x7000] ;  /* 0x00700000dd48783b */ /* 0x000fe20000000200 */
[----:B------:R-:W-:Y:S03]  /*3260*/  HMMA.16816.F32 R152, R16, R10, RZ ;  /* 0x0000000a1098723c */ /* 0x000fe600000018ff */
[----:B------:R-:W2:Y:S04]  /*3270*/  LDSM.16.M88.4 R8, [R225+0x2000] ;  /* 0x00200000e108783b */ /* 0x000ea80000000200 */
[----:B------:R-:W3:Y:S01]  /*3280*/  LDSM.16.M88.4 R68, [R221+0x7800] ;  /* 0x00780000dd44783b */ /* 0x000ee20000000200 */
[C---:B-1----:R-:W-:Y:S03]  /*3290*/  HMMA.16816.F32 R92, R12.reuse, R56, RZ ;  /* 0x000000380c5c723c */ /* 0x042fe600000018ff */
[----:B------:R-:W1:Y:S04]  /*32a0*/  LDSM.16.M88.4 R20, [R225] ;  /* 0x00000000e114783b */ /* 0x000e680000000200 */
[----:B------:R-:W-:Y:S01]  /*32b0*/  STL [R1+0x90], R221 ;  /* 0x000090dd01007387 */ /* 0x000fe20000100800 */
[C---:B------:R-:W-:Y:S03]  /*32c0*/  HMMA.16816.F32 R88, R12.reuse, R58, RZ ;  /* 0x0000003a0c58723c */ /* 0x040fe600000018ff */
[----:B------:R-:W-:Y:S04]  /*32d0*/  STL [R1+0x94], R225 ;  /* 0x000094e101007387 */ /* 0x000fe80000100800 */
[----:B------:R-:W-:Y:S01]  /*32e0*/  STL [R1+0x98], R203 ;  /* 0x000098cb01007387 */ /* 0x000fe20000100800 */
[C---:B----4-:R-:W-:Y:S03]  /*32f0*/  HMMA.16816.F32 R104, R12.reuse, R54, RZ ;  /* 0x000000360c68723c */ /* 0x050fe600000018ff */
[----:B------:R-:W-:Y:S04]  /*3300*/  STL [R1+0xa0], R4 ;  /* 0x0000a00401007387 */ /* 0x000fe80000100800 */
[----:B------:R-:W-:Y:S01]  /*3310*/  STL [R1+0x9c], R222 ;  /* 0x00009cde01007387 */ /* 0x000fe20000100800 */
        /* <DEDUP_REMOVED lines=10> */
[----:B------:R-:W-:Y:S08]  /*33c0*/  HMMA.16816.F32 R140, R12, R30, RZ ;  /* 0x0000001e0c8c723c */ /* 0x000ff000000018ff */
        /* <DEDUP_REMOVED lines=12> */
[C---:B------:R-:W-:Y:S01]  /*3490*/  HMMA.16816.F32 R240, R16.reuse, R34, RZ ;  /* 0x0000002210f0723c */ /* 0x040fe200000018ff */
[----:B------:R-:W-:Y:S07]  /*34a0*/  LDSM.16.M88.4 R32, [R226+0x1000] ;  /* 0x00100000e220783b */ /* 0x000fee0000000200 */
[C---:B------:R-:W-:Y:S08]  /*34b0*/  HMMA.16816.F32 R204, R16.reuse, R28, RZ ;  /* 0x0000001c10cc723c */ /* 0x040ff000000018ff */
[----:B------:R-:W-:Y:S01]  /*34c0*/  HMMA.16816.F32 R212, R16, R30, RZ ;  /* 0x0000001e10d4723c */ /* 0x000fe200000018ff */
[----:B------:R-:W-:Y:S07]  /*34d0*/  LDSM.16.M88.4 R28, [R226+0x800] ;  /* 0x00080000e21c783b */ /* 0x000fee0000000200 */
[C---:B--2---:R-:W-:Y:S08]  /*34e0*/  HMMA.16816.F32 R236, R8.reuse, R24, R100 ;  /* 0x0000001808ec723c */ /* 0x044ff00000001864 */
        /* <DEDUP_REMOVED lines=12> */
[C---:B---3--:R-:W-:Y:S08]  /*35b0*/  HMMA.16816.F32 R100, R8.reuse, R68, R136 ;  /* 0x000000440864723c */ /* 0x048ff00000001888 */
[C---:B------:R-:W-:Y:S08]  /*35c0*/  HMMA.16816.F32 R108, R8.reuse, R74, R144 ;  /* 0x0000004a086c723c */ /* 0x040ff00000001890 */
[----:B------:R-:W-:Y:S01]  /*35d0*/  HMMA.16816.F32 R104, R8, R70, R140 ;  /* 0x000000460868723c */ /* 0x000fe2000000188c */
[----:B------:R-:W2:Y:S07]  /*35e0*/  LDSM.16.M88.4 R8, [R223+0x2000] ;  /* 0x00200000df08783b */ /* 0x000eae0000000200 */
[C---:B-1----:R-:W-:Y:S08]  /*35f0*/  HMMA.16816.F32 R120, R20.reuse, R36, R148 ;  /* 0x000000241478723c */ /* 0x042ff00000001894 */
[C---:B------:R-:W-:Y:S01]  /*3600*/  HMMA.16816.F32 R124, R20.reuse, R38, R160 ;  /* 0x00000026147c723c */ /* 0x040fe200000018a0 */
[----:B------:R-:W1:Y:S07]  /*3610*/  LDSM.16.M88.4 R36, [R226+0x1800] ;  /* 0x00180000e224783b */ /* 0x000e6e0000000200 */
[C---:B------:R-:W-:Y:S08]  /*3620*/  HMMA.16816.F32 R140, R20.reuse, R66, R180 ;  /* 0x00000042148c723c */ /* 0x040ff000000018b4 */
[C---:B------:R-:W-:Y:S08]  /*3630*/  HMMA.16816.F32 R112, R20.reuse, R24, R156 ;  /* 0x000000181470723c */ /* 0x040ff0000000189c */
[----:B------:R-:W-:Y:S01]  /*3640*/  HMMA.16816.F32 R116, R20, R26, R152 ;  /* 0x0000001a1474723c */ /* 0x000fe20000001898 */
[----:B------:R-:W-:Y:S07]  /*3650*/  LDSM.16.M88.4 R24, [R226] ;  /* 0x00000000e218783b */ /* 0x000fee0000000200 */
[----:B--2---:R-:W-:Y:S01]  /*3660*/  HMMA.16816.F32 R180, R8, R30, R44 ;  /* 0x0000001e08b4723c */ /* 0x004fe2000000182c */
[----:B------:R-:W2:Y:S07]  /*3670*/  LDSM.16.M88.4 R44, [R226+0x3000] ;  /* 0x00300000e22c783b */ /* 0x000eae0000000200 */
[----:B------:R-:W-:Y:S08]  /*3680*/  HMMA.16816.F32 R128, R20, R60, R168 ;  /* 0x0000003c1480723c */ /* 0x000ff000000018a8 */
[C---:B-1----:R-:W-:Y:S08]  /*3690*/  HMMA.16816.F32 R244, R8.reuse, R36, R12 ;  /* 0x0000002408f4723c */ /* 0x042ff0000000180c */
[----:B------:R-:W-:Y:S01]  /*36a0*/  HMMA.16816.F32 R4, R8, R38, R48 ;  /* 0x000000260804723c */ /* 0x000fe20000001830 */
[----:B------:R-:W-:Y:S07]  /*36b0*/  LDSM.16.M88.4 R48, [R226+0x3800] ;  /* 0x00380000e230783b */ /* 0x000fee0000000200 */
[C---:B------:R-:W-:Y:S07]  /*36c0*/  HMMA.16816.F32 R144, R20.reuse, R80, R184 ;  /* 0x000000501490723c */ /* 0x040fee00000018b8 */
[----:B------:R-:W-:Y:S01]  /*36d0*/  STL.64 [R1+0x48], R244 ;  /* 0x000048f401007387 */ /* 0x000fe20000100a00 */
[----:B------:R-:W-:Y:S01]  /*36e0*/  HMMA.16816.F32 R156, R20, R72, R208 ;  /* 0x00000048149c723c */ /* 0x000fe200000018d0 */
[----:B------:R-:W-:-:S02]  /*36f0*/  IMAD.MOV.U32 R202, RZ, RZ, R247 ;  /* 0x000000ffffca7224 */ /* 0x000fc400078e00f7 */
[----:B------:R-:W-:Y:S04]  /*3700*/  STL [R1+0x50], R246 ;  /* 0x000050f601007387 */ /* 0x000fe80000100800 */
[----:B------:R-:W-:Y:S01]  /*3710*/  STL.64 [R1+0x58], R4 ;  /* 0x0000580401007387 */ /* 0x000fe20000100a00 */
[C---:B------:R-:W-:Y:S03]  /*3720*/  HMMA.16816.F32 R132, R20.reuse, R62, R172 ;  /* 0x0000003e1484723c */ /* 0x040fe600000018ac */
[----:B------:R1:W-:Y:S05]  /*3730*/  STL.64 [R1+0x60], R6 ;  /* 0x0000600601007387 */ /* 0x0003ea0000100a00 */
[C---:B------:R-:W-:Y:S08]  /*3740*/  HMMA.16816.F32 R136, R20.reuse, R64, R176 ;  /* 0x000000401488723c */ /* 0x040ff000000018b0 */
[C---:B------:R-:W-:Y:S08]  /*3750*/  HMMA.16816.F32 R80, R20.reuse, R82, R188 ;  /* 0x000000521450723c */ /* 0x040ff000000018bc */
[C---:B------:R-:W-:Y:S08]  /*3760*/  HMMA.16816.F32 R148, R20.reuse, R76, R192 ;  /* 0x0000004c1494723c */ /* 0x040ff000000018c0 */
[C---:B------:R-:W-:Y:S08]  /*3770*/  HMMA.16816.F32 R152, R20.reuse, R78, R196 ;  /* 0x0000004e1498723c */ /* 0x040ff000000018c4 */
[C---:B------:R-:W-:Y:S08]  /*3780*/  HMMA.16816.F32 R160, R20.reuse, R68, R204 ;  /* 0x0000004414a0723c */ /* 0x040ff000000018cc */
[C---:B------:R-:W-:Y:S07]  /*3790*/  HMMA.16816.F32 R72, R20.reuse, R74, R240 ;  /* 0x0000004a1448723c */ /* 0x040fee00000018f0 */
[----:B------:R-:W-:Y:S01]  /*37a0*/  MOV R242, R200 ;  /* 0x000000c800f27202 */ /* 0x000fe20000000f00 */
[----:B------:R-:W-:Y:S01]  /*37b0*/  HMMA.16816.F32 R168, R20, R70, R212 ;  /* 0x0000004614a8723c */ /* 0x000fe200000018d4 */
[----:B------:R-:W3:Y:S01]  /*37c0*/  LDSM.16.M88.4 R20, [R226+0x2800] ;  /* 0x00280000e214783b */ /* 0x000ee20000000200 */
[----:B------:R-:W-:-:S06]  /*37d0*/  MOV R240, R248 ;  /* 0x000000f800f07202 */ /* 0x000fcc0000000f00 */
[C---:B-1----:R-:W-:Y:S08]  /*37e0*/  HMMA.16816.F32 R4, R8.reuse, R40, R52 ;  /* 0x000000280804723c */ /* 0x042ff00000001834 */
[C---:B--2---:R-:W-:Y:S08]  /*37f0*/  HMMA.16816.F32 R52, R8.reuse, R44, R96 ;  /* 0x0000002c0834723c */ /* 0x044ff00000001860 */
[C---:B------:R-:W-:Y:S08]  /*3800*/  HMMA.16816.F32 R176, R8.reuse, R26, R228 ;  /* 0x0000001a08b0723c */ /* 0x040ff000000018e4 */
[----:B------:R-:W-:Y:S01]  /*3810*/  HMMA.16816.F32 R228, R8, R34, R16 ;  /* 0x0000002208e4723c */ /* 0x000fe20000001810 */
[----:B------:R-:W-:Y:S01]  /*3820*/  IMAD.MOV.U32 R214, RZ, RZ, R7 ;  /* 0x000000ffffd67224 */ /* 0x000fe200078e0007 */
[----:B------:R-:W-:Y:S01]  /*3830*/  MOV R252, R5 ;  /* 0x0000000500fc7202 */ /* 0x000fe20000000f00 */
[----:B------:R-:W-:-:S02]  /*3840*/  IMAD.SHL.U32 R7, R166, 0x2, RZ ;  /* 0x00000002a6077824 */ /* 0x000fc400078e00ff */
[----:B------:R-:W-:Y:S02]  /*3850*/  IMAD.MOV.U32 R241, RZ, RZ, R6 ;  /* 0x000000fffff17224 */ /* 0x000fe400078e0006 */
[----:B------:R-:W-:Y:S01]  /*3860*/  IMAD.U32 R6, RZ, RZ, UR12 ;  /* 0x0000000cff067e24 */ /* 0x000fe2000f8e00ff */
[C---:B------:R-:W-:Y:S01]  /*3870*/  HMMA.16816.F32 R172, R8.reuse, R24, R236 ;  /* 0x0000001808ac723c */ /* 0x040fe200000018ec */
[----:B------:R-:W-:Y:S01]  /*3880*/  IMAD.MOV.U32 R246, RZ, RZ, R54 ;  /* 0x000000fffff67224 */ /* 0x000fe200078e0036 */
[----:B------:R-:W-:Y:S01]  /*3890*/  MOV R245, R55 ;  /* 0x0000003700f57202 */ /* 0x000fe20000000f00 */
[----:B------:R-:W-:Y:S01]  /*38a0*/  IMAD.MOV.U32 R244, RZ, RZ, R52 ;  /* 0x000000fffff47224 */ /* 0x000fe200078e0034 */
[----:B------:R-:W-:Y:S01]  /*38b0*/  LOP3.LUT R7, R7, 0x6, RZ, 0xc0, !PT ;  /* 0x0000000607077812 */ /* 0x000fe200078ec0ff */
[----:B------:R-:W-:Y:S02]  /*38c0*/  IMAD.MOV.U32 R234, RZ, RZ, R53 ;  /* 0x000000ffffea7224 */ /* 0x000fe400078e0035 */
[----:B------:R-:W-:Y:S01]  /*38d0*/  IMAD.MOV.U32 R239, RZ, RZ, R4 ;  /* 0x000000ffffef7224 */ /* 0x000fe200078e0004 */
[----:B---3--:R-:W-:Y:S01]  /*38e0*/  HMMA.16816.F32 R16, R8, R22, R92 ;  /* 0x000000160810723c */ /* 0x008fe2000000185c */
[----:B------:R-:W-:-:S02]  /*38f0*/  SHF.R.S32.HI R4, RZ, 0x2, R3 ;  /* 0x00000002ff047819 */ /* 0x000fc40000011403 */
[----:B------:R-:W-:-:S03]  /*3900*/  MOV R3, UR23 ;  /* 0x0000001700037c02 */ /* 0x000fc60008000f00 */
[----:B------:R-:W-:Y:S01]  /*3910*/  IMAD R5, R164, 0x10, R4 ;  /* 0x00000010a4057824 */ /* 0x000fe200078e0204 */
[----:B------:R1:W-:Y:S01]  /*3920*/  STL [R1+0x6c], R4 ;  /* 0x00006c0401007387 */ /* 0x0003e20000100800 */
[----:B------:R-:W-:Y:S01]  /*3930*/  HMMA.16816.F32 R12, R8, R42, R56 ;  /* 0x0000002a080c723c */ /* 0x000fe20000001838 */
[----:B------:R-:W-:-:S05]  /*3940*/  IMAD R7, R3, 0x80, R7 ;  /* 0x0000008003077824 */ /* 0x000fca00078e0207 */
[C---:B------:R-:W-:Y:S02]  /*3950*/  IADD3 R68, R7.reuse, 0x1, RZ ;  /* 0x0000000107447810 */ /* 0x040fe40007ffe0ff */
[C---:B------:R-:W-:Y:S01]  /*3960*/  HMMA.16816.F32 R52, R8.reuse, R48, R100 ;  /* 0x000000300834723c */ /* 0x040fe20000001864 */
[C---:B------:R-:W-:Y:S02]  /*3970*/  IADD3 R69, R7.reuse, 0x8, RZ ;  /* 0x0000000807457810 */ /* 0x040fe40007ffe0ff */
[C---:B------:R-:W-:Y:S02]  /*3980*/  IADD3 R70, R7.reuse, 0x9, RZ ;  /* 0x0000000907467810 */ /* 0x040fe40007ffe0ff */
[C---:B------:R-:W-:Y:S02]  /*3990*/  IADD3 R71, R7.reuse, 0x10, RZ ;  /* 0x0000001007477810 */ /* 0x040fe40007ffe0ff */
[C---:B------:R-:W-:Y:S01]  /*39a0*/  IADD3 R76, R7.reuse, 0x11, RZ ;  /* 0x00000011074c7810 */ /* 0x040fe20007ffe0ff */
[----:B------:R-:W-:Y:S01]  /*39b0*/  IMAD.MOV.U32 R233, RZ, RZ, R16 ;  /* 0x000000ffffe97224 */ /* 0x000fe200078e0010 */
[----:B------:R-:W-:Y:S01]  /*39c0*/  HMMA.16816.F32 R216, R8, R28, R216 ;  /* 0x0000001c08d8723c */ /* 0x000fe200000018d8 */
[C---:B------:R-:W-:Y:S01]  /*39d0*/  IADD3 R77, R7.reuse, 0x18, RZ ;  /* 0x00000018074d7810 */ /* 0x040fe20007ffe0ff */
[----:B------:R-:W-:Y:S01]  /*39e0*/  IMAD.MOV.U32 R232, RZ, RZ, R17 ;  /* 0x000000ffffe87224 */ /* 0x000fe200078e0011 */
[C---:B------:R-:W-:Y:S01]  /*39f0*/  IADD3 R78, R7.reuse, 0x19, RZ ;  /* 0x00000019074e7810 */ /* 0x040fe20007ffe0ff */
[----:B------:R-:W-:Y:S01]  /*3a00*/  IMAD.MOV.U32 R237, RZ, RZ, R18 ;  /* 0x000000ffffed7224 */ /* 0x000fe200078e0012 */
[----:B------:R-:W-:-:S02]  /*3a10*/  IADD3 R79, R7, 0x20, RZ ;  /* 0x00000020074f7810 */ /* 0x000fc40007ffe0ff */
[----:B-1----:R-:W-:Y:S01]  /*3a20*/  IADD3 R4, R5, UR11, RZ ;  /* 0x0000000b05047c10 */ /* 0x002fe2000fffe0ff */
[----:B------:R-:W-:Y:S01]  /*3a30*/  IMAD.MOV.U32 R227, RZ, RZ, R13 ;  /* 0x000000ffffe37224 */ /* 0x000fe200078e000d */
[----:B------:R-:W-:Y:S01]  /*3a40*/  MOV R212, R12 ;  /* 0x0000000c00d47202 */ /* 0x000fe20000000f00 */
[----:B------:R-:W-:Y:S01]  /*3a50*/  IMAD.MOV.U32 R249, RZ, RZ, R14 ;  /* 0x000000fffff97224 */ /* 0x000fe200078e000e */
[----:B------:R-:W-:Y:S01]  /*3a60*/  IADD3 R3, R6, -UR13, R4 ;  /* 0x8000000d06037c10 */ /* 0x000fe2000fffe004 */
[----:B------:R-:W-:Y:S01]  /*3a70*/  IMAD.MOV.U32 R243, RZ, RZ, R15 ;  /* 0x000000fffff37224 */ /* 0x000fe200078e000f */
[C---:B------:R-:W-:Y:S01]  /*3a80*/  HMMA.16816.F32 R184, R8.reuse, R32, R84 ;  /* 0x0000002008b8723c */ /* 0x040fe20000001854 */
[C---:B------:R-:W-:Y:S01]  /*3a90*/  IADD3 R92, R7.reuse, 0x31, RZ ;  /* 0x00000031075c7810 */ /* 0x040fe20007ffe0ff */
[----:B------:R-:W-:Y:S01]  /*3aa0*/  IMAD.MOV.U32 R98, RZ, RZ, R54 ;  /* 0x000000ffff627224 */ /* 0x000fe200078e0036 */
[----:B------:R-:W-:Y:S01]  /*3ab0*/  IADD3 R5, -R7, R3, RZ ;  /* 0x0000000307057210 */ /* 0x000fe20007ffe1ff */
[----:B------:R-:W-:Y:S01]  /*3ac0*/  IMAD.IADD R16, R3, 0x1, -R68 ;  /* 0x0000000103107824 */ /* 0x000fe200078e0a44 */
[----:B------:R-:W-:Y:S01]  /*3ad0*/  MOV R238, R52 ;  /* 0x0000003400ee7202 */ /* 0x000fe20000000f00 */
[----:B------:R-:W-:Y:S01]  /*3ae0*/  IMAD.MOV.U32 R97, RZ, RZ, R55 ;  /* 0x000000ffff617224 */ /* 0x000fe200078e0037 */
[----:B------:R-:W-:Y:S01]  /*3af0*/  IABS R5, R5 ;  /* 0x0000000500057213 */ /* 0x000fe20000000000 */
[----:B------:R-:W-:Y:S01]  /*3b00*/  IMAD.MOV.U32 R96, RZ, RZ, R53 ;  /* 0x000000ffff607224 */ /* 0x000fe200078e0035 */
[C---:B------:R-:W-:Y:S01]  /*3b10*/  HMMA.16816.F32 R12, R8.reuse, R20, R88 ;  /* 0x00000014080c723c */ /* 0x040fe20000001858 */
[----:B------:R-:W-:Y:S01]  /*3b20*/  IADD3 R84, R7, 0x21, RZ ;  /* 0x0000002107547810 */ /* 0x000fe20007ffe0ff */
[----:B------:R-:W-:Y:S01]  /*3b30*/  STL [R1+0x68], R4 ;  /* 0x0000680401007387 */ /* 0x000fe20000100800 */
[----:B------:R-:W-:Y:S01]  /*3b40*/  IMAD.MOV.U32 R6, RZ, RZ, R5 ;  /* 0x000000ffff067224 */ /* 0x000fe200078e0005 */
[----:B------:R-:W-:Y:S01]  /*3b50*/  IABS R5, R16 ;  /* 0x0000001000057213 */ /* 0x000fe20000000000 */
[----:B------:R-:W-:Y:S01]  /*3b60*/  IMAD.IADD R16, R3, 0x1, -R69 ;  /* 0x0000000103107824 */ /* 0x000fe200078e0a45 */
[C---:B------:R-:W-:Y:S01]  /*3b70*/  IADD3 R85, R7.reuse, 0x28, RZ ;  /* 0x0000002807557810 */ /* 0x040fe20007ffe0ff */
[----:B------:R1:W-:Y:S01]  /*3b80*/  I2F R165, R6 ;  /* 0x0000000600a57306 */ /* 0x0003e20000201400 */
[----:B------:R-:W-:Y:S01]  /*3b90*/  HMMA.16816.F32 R52, R8, R46, R108 ;  /* 0x0000002e0834723c */ /* 0x000fe2000000186c */
[----:B------:R-:W-:-:S02]  /*3ba0*/  IADD3 R86, R7, 0x29, RZ ;  /* 0x0000002907567810 */ /* 0x000fc40007ffe0ff */
[C---:B------:R-:W-:Y:S02]  /*3bb0*/  IADD3 R87, R7.reuse, 0x30, RZ ;  /* 0x0000003007577810 */ /* 0x040fe40007ffe0ff */
[C---:B------:R-:W-:Y:S02]  /*3bc0*/  IADD3 R93, R7.reuse, 0x38, RZ ;  /* 0x00000038075d7810 */ /* 0x040fe40007ffe0ff */
[C---:B------:R-:W-:Y:S01]  /*3bd0*/  IADD3 R94, R7.reuse, 0x39, RZ ;  /* 0x00000039075e7810 */ /* 0x040fe20007ffe0ff */
[----:B------:R-:W-:Y:S01]  /*3be0*/  HMMA.16816.F32 R8, R8, R50, R104 ;  /* 0x000000320808723c */ /* 0x000fe20000001868 */
[----:B------:R-:W-:Y:S02]  /*3bf0*/  MOV R215, R19 ;  /* 0x0000001300d77202 */ /* 0x000fe40000000f00 */
[C---:B------:R-:W-:Y:S02]  /*3c00*/  IADD3 R95, R7.reuse, 0x40, RZ ;  /* 0x00000040075f7810 */ /* 0x040fe40007ffe0ff */
[----:B------:R-:W-:-:S02]  /*3c10*/  IADD3 R100, R7, 0x41, RZ ;  /* 0x0000004107647810 */ /* 0x000fc40007ffe0ff */
[----:B-1----:R-:W-:Y:S01]  /*3c20*/  MOV R6, R5 ;  /* 0x0000000500067202 */ /* 0x002fe20000000f00 */
[----:B------:R-:W-:Y:S01]  /*3c30*/  IMAD.MOV.U32 R251, RZ, RZ, R14 ;  /* 0x000000fffffb7224 */ /* 0x000fe200078e000e */
[----:B------:R-:W-:Y:S01]  /*3c40*/  IABS R5, R16 ;  /* 0x0000001000057213 */ /* 0x000fe20000000000 */
[----:B------:R-:W-:Y:S01]  /*3c50*/  IMAD.IADD R16, R3, 0x1, -R70 ;  /* 0x0000000103107824 */ /* 0x000fe200078e0a46 */
[----:B------:R1:W-:Y:S01]  /*3c60*/  I2F R167, R6 ;  /* 0x0000000600a77306 */ /* 0x0003e20000201400 */
[----:B------:R-:W-:Y:S01]  /*3c70*/  MOV R221, R13 ;  /* 0x0000000d00dd7202 */ /* 0x000fe20000000f00 */
[----:B------:R-:W-:Y:S01]  /*3c80*/  IMAD.MOV.U32 R250, RZ, RZ, R15 ;  /* 0x000000fffffa7224 */ /* 0x000fe200078e000f */
[C---:B------:R-:W-:Y:S01]  /*3c90*/  IADD3 R108, R7.reuse, 0x48, RZ ;  /* 0x00000048076c7810 */ /* 0x040fe20007ffe0ff */
[----:B------:R-:W-:Y:S01]  /*3ca0*/  IMAD.MOV.U32 R247, RZ, RZ, R12 ;  /* 0x000000fffff77224 */ /* 0x000fe200078e000c */
[----:B------:R-:W-:Y:S01]  /*3cb0*/  IADD3 R109, R7, 0x49, RZ ;  /* 0x00000049076d7810 */ /* 0x000fe20007ffe0ff */
[----:B------:R-:W2:Y:S01]  /*3cc0*/  LDSM.16.M88.4 R12, [R223] ;  /* 0x00000000df0c783b */ /* 0x000ea20000000200 */
[----:B------:R-:W-:Y:S01]  /*3cd0*/  IMAD.IADD R2, R3, 0x1, -R95 ;  /* 0x0000000103027824 */ /* 0x000fe200078e0a5f */
[----:B------:R-:W-:Y:S01]  /*3ce0*/  IADD3 R111, R7, 0x50, RZ ;  /* 0x00000050076f7810 */ /* 0x000fe20007ffe0ff */
[----:B------:R-:W-:Y:S01]  /*3cf0*/  IMAD.MOV.U32 R91, RZ, RZ, R52 ;  /* 0x000000ffff5b7224 */ /* 0x000fe200078e0034 */
[----:B------:R-:W-:Y:S01]  /*3d00*/  MOV R90, R53 ;  /* 0x00000035005a7202 */ /* 0x000fe20000000f00 */
[----:B------:R-:W-:Y:S01]  /*3d10*/  IMAD.MOV.U32 R89, RZ, RZ, R54 ;  /* 0x000000ffff597224 */ /* 0x000fe200078e0036 */
[----:B------:R-:W-:Y:S01]  /*3d20*/  IABS R2, R2 ;  /* 0x0000000200027213 */ /* 0x000fe20000000000 */
[----:B------:R-:W-:Y:S01]  /*3d30*/  IMAD.MOV.U32 R201, RZ, RZ, R8 ;  /* 0x000000ffffc97224 */ /* 0x000fe200078e0008 */
[----:B------:R-:W-:Y:S01]  /*3d40*/  MOV R236, R9 ;  /* 0x0000000900ec7202 */ /* 0x000fe20000000f00 */
[----:B------:R-:W-:Y:S01]  /*3d50*/  IMAD.IADD R8, R3, 0x1, -R77 ;  /* 0x0000000103087824 */ /* 0x000fe200078e0a4d */
[----:B------:R-:W-:Y:S01]  /*3d60*/  ISETP.GE.AND P4, PT, R7, UR12, PT ;  /* 0x0000000c07007c0c */ /* 0x000fe2000bf86270 */
[----:B-1----:R-:W-:Y:S01]  /*3d70*/  IMAD.MOV.U32 R6, RZ, RZ, R5 ;  /* 0x000000ffff067224 */ /* 0x002fe200078e0005 */
[----:B------:R-:W-:Y:S01]  /*3d80*/  IABS R5, R16 ;  /* 0x0000001000057213 */ /* 0x000fe20000000000 */
[----:B------:R-:W-:Y:S01]  /*3d90*/  IMAD.MOV.U32 R235, RZ, RZ, R10 ;  /* 0x000000ffffeb7224 */ /* 0x000fe200078e000a */
[----:B------:R-:W-:Y:S01]  /*3da0*/  ISETP.GE.AND P3, PT, R68, UR12, PT ;  /* 0x0000000c44007c0c */ /* 0x000fe2000bf66270 */
[----:B------:R1:W3:Y:S01]  /*3db0*/  I2F R166, R6 ;  /* 0x0000000600a67306 */ /* 0x0002e20000201400 */
[----:B------:R-:W-:Y:S01]  /*3dc0*/  IMAD.MOV.U32 R213, RZ, RZ, R11 ;  /* 0x000000ffffd57224 */ /* 0x000fe200078e000b */
[----:B------:R-:W-:Y:S01]  /*3dd0*/  ISETP.GE.AND P2, PT, R69, UR12, PT ;  /* 0x0000000c45007c0c */ /* 0x000fe2000bf46270 */
[----:B------:R-:W-:Y:S01]  /*3de0*/  IMAD.MOV.U32 R88, RZ, RZ, R55 ;  /* 0x000000ffff587224 */ /* 0x000fe200078e0037 */
[----:B------:R-:W-:-:S02]  /*3df0*/  ISETP.GE.AND P1, PT, R70, UR12, PT ;  /* 0x0000000c46007c0c */ /* 0x000fc4000bf26270 */
[----:B------:R-:W-:Y:S02]  /*3e00*/  ISETP.GE.AND P0, PT, R71, UR12, PT ;  /* 0x0000000c47007c0c */ /* 0x000fe4000bf06270 */
[----:B------:R4:W2:Y:S01]  /*3e10*/  I2F R110, R5 ;  /* 0x00000005006e7306 */ /* 0x0008a20000201400 */
[----:B------:R-:W-:Y:S02]  /*3e20*/  ISETP.GE.AND P6, PT, R76, UR12, PT ;  /* 0x0000000c4c007c0c */ /* 0x000fe4000bfc6270 */
[----:B------:R-:W-:Y:S01]  /*3e30*/  ISETP.GE.AND P5, PT, R77, UR12, PT ;  /* 0x0000000c4d007c0c */ /* 0x000fe2000bfa6270 */
[----:B-1----:R-:W-:-:S05]  /*3e40*/  IMAD.IADD R6, R3, 0x1, -R71 ;  /* 0x0000000103067824 */ /* 0x002fca00078e0a47 */
[----:B------:R-:W-:Y:S01]  /*3e50*/  IABS R6, R6 ;  /* 0x0000000600067213 */ /* 0x000fe20000000000 */
[----:B----4-:R-:W-:-:S03]  /*3e60*/  IMAD.IADD R5, R3, 0x1, -R76 ;  /* 0x0000000103057824 */ /* 0x010fc600078e0a4c */
[----:B------:R1:W4:Y:S01]  /*3e70*/  I2F R103, R6 ;  /* 0x0000000600677306 */ /* 0x0003220000201400 */
[----:B--2---:R-:W-:Y:S01]  /*3e80*/  HMMA.16816.F32 R204, R12, R38, R140 ;  /* 0x000000260ccc723c */ /* 0x004fe2000000188c */
[----:B------:R-:W-:-:S06]  /*3e90*/  IABS R5, R5 ;  /* 0x0000000500057213 */ /* 0x000fcc0000000000 */
[----:B------:R-:W-:Y:S01]  /*3ea0*/  IMAD.MOV.U32 R141, RZ, RZ, R212 ;  /* 0x000000ffff8d7224 */ /* 0x000fe200078e00d4 */
[----:B------:R-:W-:Y:S01]  /*3eb0*/  HMMA.16816.F32 R208, R12, R40, R144 ;  /* 0x000000280cd0723c */ /* 0x000fe20000001890 */
[----:B------:R-:W-:Y:S01]  /*3ec0*/  MOV R142, R97 ;  /* 0x00000061008e7202 */ /* 0x000fe20000000f00 */
[----:B-1----:R-:W-:Y:S01]  /*3ed0*/  IMAD.MOV.U32 R6, RZ, RZ, R5 ;  /* 0x000000ffff067224 */ /* 0x002fe200078e0005 */
[----:B------:R-:W-:-:S05]  /*3ee0*/  IABS R5, R8 ;  /* 0x0000000800057213 */ /* 0x000fca0000000000 */
[C---:B------:R-:W-:Y:S01]  /*3ef0*/  HMMA.16816.F32 R16, R12.reuse, R42, R80 ;  /* 0x0000002a0c10723c */ /* 0x040fe20000001850 */
[----:B------:R-:W-:Y:S01]  /*3f00*/  IADD3 R8, R3, -R78, RZ ;  /* 0x8000004e03087210 */ /* 0x000fe20007ffe0ff */
[----:B------:R1:W2:Y:S06]  /*3f10*/  I2F R102, R6 ;  /* 0x0000000600667306 */ /* 0x0002ac0000201400 */
[C---:B------:R-:W-:Y:S07]  /*3f20*/  HMMA.16816.F32 R60, R12.reuse, R28, R120 ;  /* 0x0000001c0c3c723c */ /* 0x040fee0000001878 */
[C---:B------:R-:W-:Y:S01]  /*3f30*/  IADD3 R120, R7.reuse, 0x61, RZ ;  /* 0x0000006107787810 */ /* 0x040fe20007ffe0ff */
[C---:B------:R-:W-:Y:S01]  /*3f40*/  HMMA.16816.F32 R64, R12.reuse, R30, R124 ;  /* 0x0000001e0c40723c */ /* 0x040fe2000000187c */
[----:B------:R-:W-:Y:S01]  /*3f50*/  IADD3 R121, R7, 0x68, RZ ;  /* 0x0000006807797810 */ /* 0x000fe20007ffe0ff */
[----:B-1----:R-:W-:Y:S01]  /*3f60*/  IMAD.MOV.U32 R6, RZ, RZ, R5 ;  /* 0x000000ffff067224 */ /* 0x002fe200078e0005 */
[----:B------:R-:W-:Y:S01]  /*3f70*/  IABS R5, R8 ;  /* 0x0000000800057213 */ /* 0x000fe20000000000 */
[----:B------:R-:W-:Y:S01]  /*3f80*/  IMAD.IADD R8, R3, 0x1, -R79 ;  /* 0x0000000103087824 */ /* 0x000fe200078e0a4f */
[C---:B------:R-:W-:Y:S01]  /*3f90*/  IADD3 R122, R7.reuse, 0x69, RZ ;  /* 0x00000069077a7810 */ /* 0x040fe20007ffe0ff */
[----:B------:R1:W1:Y:S01]  /*3fa0*/  I2F R101, R6 ;  /* 0x0000000600657306 */ /* 0x0002620000201400 */
[C---:B------:R-:W-:Y:S01]  /*3fb0*/  IADD3 R123, R7.reuse, 0x70, RZ ;  /* 0x00000070077b7810 */ /* 0x040fe20007ffe0ff */
[----:B------:R-:W-:Y:S01]  /*3fc0*/  HMMA.16816.F32 R28, R12, R32, R128 ;  /* 0x000000200c1c723c */ /* 0x000fe20000001880 */
[----:B------:R-:W-:-:S02]  /*3fd0*/  IADD3 R127, R7, 0x71, RZ ;  /* 0x00000071077f7810 */ /* 0x000fc40007ffe0ff */
[C---:B------:R-:W-:Y:S02]  /*3fe0*/  IADD3 R126, R7.reuse, 0x78, RZ ;  /* 0x00000078077e7810 */ /* 0x040fe40007ffe0ff */
[----:B------:R-:W-:Y:S02]  /*3ff0*/  IADD3 R125, R7, 0x79, RZ ;  /* 0x00000079077d7810 */ /* 0x000fe40007ffe0ff */
[----:B------:R-:W-:Y:S01]  /*4000*/  IMAD.MOV.U32 R131, RZ, RZ, R18 ;  /* 0x000000ffff837224 */ /* 0x000fe200078e0012 */
[----:B------:R-:W-:Y:S01]  /*4010*/  HMMA.16816.F32 R192, R12, R34, R132 ;  /* 0x000000220cc0723c */ /* 0x000fe20000001884 */
[----:B------:R-:W-:Y:S02]  /*4020*/  IMAD.MOV.U32 R128, RZ, RZ, R19 ;  /* 0x000000ffff807224 */ /* 0x000fe400078e0013 */
[----:B------:R-:W-:Y:S02]  /*4030*/  IMAD.MOV.U32 R130, RZ, RZ, R91 ;  /* 0x000000ffff827224 */ /* 0x000fe400078e005b */
[----:B-1----:R-:W-:Y:S01]  /*4040*/  IMAD.MOV.U32 R6, RZ, RZ, R5 ;  /* 0x000000ffff067224 */ /* 0x002fe200078e0005 */
[----:B------:R-:W-:-:S02]  /*4050*/  IABS R5, R8 ;  /* 0x0000000800057213 */ /* 0x000fc40000000000 */
[C---:B------:R-:W-:Y:S01]  /*4060*/  HMMA.16816.F32 R196, R12.reuse, R36, R136 ;  /* 0x000000240cc4723c */ /* 0x040fe20000001888 */
[----:B------:R-:W-:Y:S01]  /*4070*/  IADD3 R8, R3, -R84, RZ ;  /* 0x8000005403087210 */ /* 0x000fe20007ffe0ff */
[----:B------:R1:W-:Y:S01]  /*4080*/  I2F R188, R6 ;  /* 0x0000000600bc7306 */ /* 0x0003e20000201400 */
[----:B------:R-:W-:Y:S01]  /*4090*/  MOV R134, R16 ;  /* 0x0000001000867202 */ /* 0x000fe20000000f00 */
[----:B------:R-:W-:Y:S01]  /*40a0*/  IMAD.MOV.U32 R133, RZ, RZ, R17 ;  /* 0x000000ffff857224 */ /* 0x000fe200078e0011 */
[----:B------:R-:W-:Y:S01]  /*40b0*/  LDSM.16.M88.4 R36, [R220+0x1000] ;  /* 0x00100000dc24783b */ /* 0x000fe20000000200 */
[----:B------:R-:W-:Y:S01]  /*40c0*/  IMAD.MOV.U32 R135, RZ, RZ, R90 ;  /* 0x000000ffff877224 */ /* 0x000fe200078e005a */
[----:B------:R-:W-:Y:S01]  /*40d0*/  MOV R139, R89 ;  /* 0x00000059008b7202 */ /* 0x000fe20000000f00 */
[----:B------:R-:W-:Y:S01]  /*40e0*/  HMMA.16816.F32 R56, R12, R26, R116 ;  /* 0x0000001a0c38723c */ /* 0x000fe20000001874 */
[----:B------:R-:W-:Y:S01]  /*40f0*/  LDSM.16.M88.4 R16, [R220] ;  /* 0x00000000dc10783b */ /* 0x000fe20000000200 */
[----:B------:R-:W-:-:S02]  /*4100*/  IMAD.MOV.U32 R132, RZ, RZ, R88 ;  /* 0x000000ffff847224 */ /* 0x000fc400078e0058 */
[----:B------:R-:W-:Y:S02]  /*4110*/  IMAD.MOV.U32 R138, RZ, RZ, R98 ;  /* 0x000000ffff8a7224 */ /* 0x000fe400078e0062 */
[----:B------:R-:W-:Y:S01]  /*4120*/  IMAD.MOV.U32 R136, RZ, RZ, R96 ;  /* 0x000000ffff887224 */ /* 0x000fe200078e0060 */
[C---:B------:R-:W-:Y:S01]  /*4130*/  IADD3 R116, R7.reuse, 0x51, RZ ;  /* 0x0000005107747810 */ /* 0x040fe20007ffe0ff */
[C---:B------:R-:W-:Y:S01]  /*4140*/  HMMA.16816.F32 R156, R12.reuse, R44, R156 ;  /* 0x0000002c0c9c723c */ /* 0x040fe2000000189c */
[----:B------:R-:W-:Y:S01]  /*4150*/  IADD3 R117, R7, 0x58, RZ ;  /* 0x0000005807757810 */ /* 0x000fe20007ffe0ff */
[----:B-1----:R-:W-:Y:S01]  /*4160*/  IMAD.MOV.U32 R6, RZ, RZ, R5 ;  /* 0x000000ffff067224 */ /* 0x002fe200078e0005 */
[----:B------:R-:W-:Y:S01]  /*4170*/  IABS R5, R8 ;  /* 0x0000000800057213 */ /* 0x000fe20000000000 */
[----:B------:R-:W-:Y:S01]  /*4180*/  IMAD.IADD R8, R3, 0x1, -R85 ;  /* 0x0000000103087824 */ /* 0x000fe200078e0a55 */
[C---:B------:R-:W-:Y:S01]  /*4190*/  IADD3 R118, R7.reuse, 0x59, RZ ;  /* 0x0000005907767810 */ /* 0x040fe20007ffe0ff */
[----:B------:R1:W-:Y:S01]  /*41a0*/  I2F R189, R6 ;  /* 0x0000000600bd7306 */ /* 0x0003e20000201400 */
[----:B------:R-:W-:Y:S01]  /*41b0*/  IMAD.MOV.U32 R44, RZ, RZ, R239 ;  /* 0x000000ffff2c7224 */ /* 0x000fe200078e00ef */
[----:B------:R-:W-:Y:S01]  /*41c0*/  HMMA.16816.F32 R52, R12, R24, R112 ;  /* 0x000000180c34723c */ /* 0x000fe20000001870 */
[----:B------:R-:W2:Y:S01]  /*41d0*/  LDSM.16.M88.4 R24, [R224+0x2000] ;  /* 0x00200000e018783b */ /* 0x000ea20000000200 */
[----:B------:R-:W-:-:S06]  /*41e0*/  IADD3 R119, R7, 0x60, RZ ;  /* 0x0000006007777810 */ /* 0x000fcc0007ffe0ff */
[----:B------:R-:W-:Y:S01]  /*41f0*/  HMMA.16816.F32 R168, R12, R50, R168 ;  /* 0x000000320ca8723c */ /* 0x000fe200000018a8 */
[----:B-1----:R-:W-:Y:S01]  /*4200*/  IMAD.MOV.U32 R6, RZ, RZ, R5 ;  /* 0x000000ffff067224 */ /* 0x002fe200078e0005 */
[----:B------:R-:W-:-:S06]  /*4210*/  IABS R5, R8 ;  /* 0x0000000800057213 */ /* 0x000fcc0000000000 */
[----:B------:R-:W-:Y:S01]  /*4220*/  HMMA.16816.F32 R160, R12, R48, R160 ;  /* 0x000000300ca0723c */ /* 0x000fe200000018a0 */
[C---:B------:R-:W-:Y:S01]  /*4230*/  IADD3 R8, R3.reuse, -R86, RZ ;  /* 0x8000005603087210 */ /* 0x040fe20007ffe0ff */
[----:B------:R1:W-:Y:S01]  /*4240*/  I2F R190, R6 ;  /* 0x0000000600be7306 */ /* 0x0003e20000201400 */
[----:B------:R-:W-:Y:S01]  /*4250*/  MOV R50, R44 ;  /* 0x0000002c00327202 */ /* 0x000fe20000000f00 */
[----:B-1----:R-:W-:Y:S01]  /*4260*/  IMAD.MOV.U32 R6, RZ, RZ, R5 ;  /* 0x000000ffff067224 */ /* 0x002fe200078e0005 */
[----:B------:R-:W-:Y:S01]  /*4270*/  IABS R5, R8 ;  /* 0x0000000800057213 */ /* 0x000fe20000000000 */
[----:B------:R-:W-:-:S04]  /*4280*/  IMAD.IADD R8, R3, 0x1, -R87 ;  /* 0x0000000103087824 */ /* 0x000fc800078e0a57 */
[----:B------:R1:W-:Y:S01]  /*4290*/  I2F R191, R6 ;  /* 0x0000000600bf7306 */ /* 0x0003e20000201400 */
[C---:B--2---:R-:W-:Y:S08]  /*42a0*/  HMMA.16816.F32 R80, R24.reuse, R18, R176 ;  /* 0x000000121850723c */ /* 0x044ff000000018b0 */
[----:B------:R-:W-:Y:S01]  /*42b0*/  HMMA.16816.F32 R112, R24, R36, R184 ;  /* 0x000000241870723c */ /* 0x000fe200000018b8 */
[----:B-1----:R-:W-:Y:S01]  /*42c0*/  IMAD.MOV.U32 R6, RZ, RZ, R5 ;  /* 0x000000ffff067224 */ /* 0x002fe200078e0005 */
[----:B------:R-:W-:-:S05]  /*42d0*/  IABS R5, R8 ;  /* 0x0000000800057213 */ /* 0x000fca0000000000 */
[----:B------:R-:W-:Y:S01]  /*42e0*/  IMAD.MOV.U32 R187, RZ, RZ, R213 ;  /* 0x000000ffffbb7224 */ /* 0x000fe200078e00d5 */
[C---:B------:R-:W-:Y:S01]  /*42f0*/  IADD3 R8, R3.reuse, -R92, RZ ;  /* 0x8000005c03087210 */ /* 0x040fe20007ffe0ff */
[----:B------:R1:W-:Y:S01]  /*4300*/  I2F R200, R6 ;  /* 0x0000000600c87306 */ /* 0x0003e20000201400 */
[----:B------:R-:W-:Y:S02]  /*4310*/  IMAD.MOV.U32 R184, RZ, RZ, R235 ;  /* 0x000000ffffb87224 */ /* 0x000fe400078e00eb */
[----:B-1----:R-:W-:Y:S01]  /*4320*/  IMAD.MOV.U32 R6, RZ, RZ, R5 ;  /* 0x000000ffff067224 */ /* 0x002fe200078e0005 */
[----:B------:R-:W-:Y:S01]  /*4330*/  IABS R5, R8 ;  /* 0x0000000800057213 */ /* 0x000fe20000000000 */
[----:B------:R-:W-:-:S03]  /*4340*/  IMAD.IADD R8, R3, 0x1, -R93 ;  /* 0x0000000103087824 */ /* 0x000fc600078e0a5d */
[----:B------:R1:W-:Y:S02]  /*4350*/  I2F R143, R6 ;  /* 0x00000006008f7306 */ /* 0x0003e40000201400 */
[----:B-1----:R-:W-:Y:S01]  /*4360*/  IMAD.MOV.U32 R6, RZ, RZ, R5 ;  /* 0x000000ffff067224 */ /* 0x002fe200078e0005 */
[----:B------:R-:W-:Y:S02]  /*4370*/  IABS R5, R8 ;  /* 0x0000000800057213 */ /* 0x000fe40000000000 */
[C---:B------:R-:W-:Y:S03]  /*4380*/  HMMA.16816.F32 R8, R12.reuse, R20, R148 ;  /* 0x000000140c08723c */ /* 0x040fe60000001894 */
[----:B------:R1:W-:Y:S04]  /*4390*/  I2F R144, R6 ;  /* 0x0000000600907306 */ /* 0x0003e80000201400 */
[----:B------:R-:W-:Y:S01]  /*43a0*/  IMAD.MOV.U32 R148, RZ, RZ, R242 ;  /* 0x000000ffff947224 */ /* 0x000fe200078e00f2 */
[----:B------:R-:W-:Y:S03]  /*43b0*/  HMMA.16816.F32 R20, R12, R22, R152 ;  /* 0x000000160c14723c */ /* 0x000fe60000001898 */
[----:B------:R2:W-:Y:S01]  /*43c0*/  I2F R145, R5 ;  /* 0x0000000500917306 */ /* 0x0005e20000201400 */
[----:B------:R-:W-:Y:S01]  /*43d0*/  MOV R150, R232 ;  /* 0x000000e800967202 */ /* 0x000fe20000000f00 */
[----:B------:R-:W-:-:S02]  /*43e0*/  IMAD.MOV.U32 R151, RZ, RZ, R227 ;  /* 0x000000ffff977224 */ /* 0x000fc400078e00e3 */
[----:B------:R-:W-:Y:S01]  /*43f0*/  IMAD.MOV.U32 R149, RZ, RZ, R233 ;  /* 0x000000ffff957224 */ /* 0x000fe200078e00e9 */
[----:B------:R-:W-:Y:S01]  /*4400*/  HMMA.16816.F32 R152, R12, R46, R72 ;  /* 0x0000002e0c98723c */ /* 0x000fe20000001848 */
[----:B-1----:R-:W-:-:S04]  /*4410*/  IADD3 R6, R3, -R94, RZ ;  /* 0x8000005e03067210 */ /* 0x002fc80007ffe0ff */
[----:B------:R-:W-:-:S03]  /*4420*/  IABS R6, R6 ;  /* 0x0000000600067213 */ /* 0x000fc60000000000 */
[----:B------:R-:W-:Y:S01]  /*4430*/  IMAD.MOV.U32 R4, RZ, RZ, R8 ;  /* 0x000000ffff047224 */ /* 0x000fe200078e0008 */
[----:B------:R-:W-:Y:S01]  /*4440*/  MOV R222, R9 ;  /* 0x0000000900de7202 */ /* 0x000fe20000000f00 */
[----:B--2---:R-:W-:Y:S01]  /*4450*/  IMAD.MOV.U32 R5, RZ, RZ, R6 ;  /* 0x000000ffff057224 */ /* 0x004fe200078e0006 */
[----:B------:R-:W-:Y:S01]  /*4460*/  HMMA.16816.F32 R72, R24, R16, R172 ;  /* 0x000000101848723c */ /* 0x000fe200000018ac */
[----:B------:R-:W-:Y:S02]  /*4470*/  IMAD.IADD R6, R3, 0x1, -R100 ;  /* 0x0000000103067824 */ /* 0x000fe400078e0a64 */
[----:B------:R1:W-:Y:S01]  /*4480*/  I2F R146, R5 ;  /* 0x0000000500927306 */ /* 0x0003e20000201400 */
[----:B------:R-:W-:Y:S01]  /*4490*/  IMAD.MOV.U32 R203, RZ, RZ, R10 ;  /* 0x000000ffffcb7224 */ /* 0x000fe200078e000a */
[----:B------:R-:W-:Y:S01]  /*44a0*/  MOV R242, R22 ;  /* 0x0000001600f27202 */ /* 0x000fe20000000f00 */
[----:B------:R-:W-:Y:S02]  /*44b0*/  IMAD.MOV.U32 R8, RZ, RZ, R21 ;  /* 0x000000ffff087224 */ /* 0x000fe400078e0015 */
[----:B------:R-:W-:-:S02]  /*44c0*/  IMAD.MOV.U32 R137, RZ, RZ, R23 ;  /* 0x000000ffff897224 */ /* 0x000fc400078e0017 */
[----:B------:R-:W-:Y:S02]  /*44d0*/  IMAD.MOV.U32 R129, RZ, RZ, R20 ;  /* 0x000000ffff817224 */ /* 0x000fe400078e0014 */
[----:B------:R-:W2:Y:S01]  /*44e0*/  LDSM.16.M88.4 R20, [R224] ;  /* 0x00000000e014783b */ /* 0x000ea20000000200 */
[----:B------:R-:W-:Y:S02]  /*44f0*/  IMAD.MOV.U32 R225, RZ, RZ, R11 ;  /* 0x000000ffffe17224 */ /* 0x000fe400078e000b */
[----:B------:R-:W-:Y:S02]  /*4500*/  IMAD.MOV.U32 R45, RZ, RZ, R8 ;  /* 0x000000ffff2d7224 */ /* 0x000fe400078e0008 */
[----:B------:R-:W3:Y:S01]  /*4510*/  LDSM.16.M88.4 R8, [R220+0x800] ;  /* 0x00080000dc08783b */ /* 0x000ee20000000200 */
[----:B------:R-:W-:Y:S01]  /*4520*/  IMAD.MOV.U32 R175, RZ, RZ, R50 ;  /* 0x000000ffffaf7224 */ /* 0x000fe200078e0032 */
[----:B-1----:R-:W-:Y:S01]  /*4530*/  MOV R5, R2 ;  /* 0x0000000200057202 */ /* 0x002fe20000000f00 */
[----:B------:R-:W-:Y:S01]  /*4540*/  IMAD.MOV.U32 R49, RZ, RZ, R45 ;  /* 0x000000ffff317224 */ /* 0x000fe200078e002d */
[----:B------:R-:W-:Y:S01]  /*4550*/  IABS R2, R6 ;  /* 0x0000000600027213 */ /* 0x000fe20000000000 */
[----:B------:R-:W-:Y:S01]  /*4560*/  IMAD.IADD R6, R3, 0x1, -R108 ;  /* 0x0000000103067824 */ /* 0x000fe200078e0a6c */
[----:B------:R1:W-:Y:S01]  /*4570*/  I2F R147, R5 ;  /* 0x0000000500937306 */ /* 0x0003e20000201400 */
[----:B------:R-:W-:Y:S01]  /*4580*/  MOV R50, R150 ;  /* 0x0000009600327202 */ /* 0x000fe20000000f00 */
[----:B------:R-:W-:-:S02]  /*4590*/  IMAD.MOV.U32 R150, RZ, RZ, R136 ;  /* 0x000000ffff967224 */ /* 0x000fc400078e0088 */
[----:B------:R-:W-:Y:S02]  /*45a0*/  IMAD.MOV.U32 R136, RZ, RZ, R135 ;  /* 0x000000ffff887224 */ /* 0x000fe400078e0087 */
[----:B------:R-:W-:Y:S02]  /*45b0*/  IMAD.MOV.U32 R174, RZ, RZ, R149 ;  /* 0x000000ffffae7224 */ /* 0x000fe400078e0095 */
[----:B------:R-:W-:Y:S02]  /*45c0*/  IMAD.MOV.U32 R149, RZ, RZ, R141 ;  /* 0x000000ffff957224 */ /* 0x000fe400078e008d */
[----:B------:R-:W-:Y:S01]  /*45d0*/  IMAD.MOV.U32 R141, RZ, RZ, R138 ;  /* 0x000000ffff8d7224 */ /* 0x000fe200078e008a */
[----:B------:R-:W-:Y:S01]  /*45e0*/  MOV R138, R139 ;  /* 0x0000008b008a7202 */ /* 0x000fe20000000f00 */
[----:B------:R-:W-:Y:S01]  /*45f0*/  IMAD.MOV.U32 R172, RZ, RZ, R50 ;  /* 0x000000ffffac7224 */ /* 0x000fe200078e0032 */
[----:B------:R-:W-:Y:S01]  /*4600*/  MOV R173, R174 ;  /* 0x000000ae00ad7202 */ /* 0x000fe20000000f00 */
[----:B------:R-:W-:-:S02]  /*4610*/  IMAD.MOV.U32 R50, RZ, RZ, R136 ;  /* 0x000000ffff327224 */ /* 0x000fc400078e0088 */
[----:B-1----:R-:W-:Y:S01]  /*4620*/  IMAD.MOV.U32 R5, RZ, RZ, R2 ;  /* 0x000000ffff057224 */ /* 0x002fe200078e0002 */
[----:B------:R-:W-:Y:S01]  /*4630*/  IABS R2, R6 ;  /* 0x0000000600027213 */ /* 0x000fe20000000000 */
[----:B------:R-:W-:Y:S01]  /*4640*/  IMAD.MOV.U32 R174, RZ, RZ, R130 ;  /* 0x000000ffffae7224 */ /* 0x000fe200078e0082 */
[----:B------:R-:W-:Y:S01]  /*4650*/  IADD3 R6, R3, -R109, RZ ;  /* 0x8000006d03067210 */ /* 0x000fe20007ffe0ff */
[----:B------:R1:W-:Y:S01]  /*4660*/  I2F R212, R5 ;  /* 0x0000000500d47306 */ /* 0x0003e20000201400 */
[----:B--2---:R-:W-:Y:S01]  /*4670*/  HMMA.16816.F32 R40, R20, R18, R56 ;  /* 0x000000121428723c */ /* 0x004fe20000001838 */
[----:B-1----:R-:W-:Y:S01]  /*4680*/  IMAD.MOV.U32 R5, RZ, RZ, R2 ;  /* 0x000000ffff057224 */ /* 0x002fe200078e0002 */
[----:B------:R-:W-:-:S06]  /*4690*/  IABS R2, R6 ;  /* 0x0000000600027213 */ /* 0x000fcc0000000000 */
[----:B---3--:R-:W-:Y:S01]  /*46a0*/  HMMA.16816.F32 R88, R24, R8, R216 ;  /* 0x000000081858723c */ /* 0x008fe200000018d8 */
[----:B------:R-:W-:Y:S01]  /*46b0*/  IADD3 R6, R3, -R117, RZ ;  /* 0x8000007503067210 */ /* 0x000fe20007ffe0ff */
[----:B------:R1:W-:Y:S01]  /*46c0*/  I2F R227, R5 ;  /* 0x0000000500e37306 */ /* 0x0003e20000201400 */
[----:B------:R-:W-:-:S05]  /*46d0*/  MOV R58, R201 ;  /* 0x000000c9003a7202 */ /* 0x000fca0000000f00 */
[----:B------:R-:W-:Y:S02]  /*46e0*/  HMMA.16816.F32 R60, R20, R8, R60 ;  /* 0x00000008143c723c */ /* 0x000fe4000000183c */
[----:B------:R2:W-:Y:S05]  /*46f0*/  I2F R232, R2 ;  /* 0x0000000200e87306 */ /* 0x0005ea0000201400 */
[C---:B------:R-:W-:Y:S01]  /*4700*/  IMAD.IADD R9, R3.reuse, 0x1, -R125 ;  /* 0x0000000103097824 */ /* 0x040fe200078e0a7d */
[----:B------:R-:W-:Y:S01]  /*4710*/  HMMA.16816.F32 R96, R24, R10, R180 ;  /* 0x0000000a1860723c */ /* 0x000fe200000018b4 */
[----:B------:R-:W-:Y:S02]  /*4720*/  FFMA.FTZ R46, R166, -UR4, R40 ;  /* 0x80000004a62e7c23 */ /* 0x000fe40008010028 */
[----:B-1----:R-:W-:-:S02]  /*4730*/  IMAD.IADD R5, R3, 0x1, -R111 ;  /* 0x0000000103057824 */ /* 0x002fc400078e0a6f */
[----:B------:R-:W-:Y:S02]  /*4740*/  FFMA.FTZ R47, R110, -UR4, R41 ;  /* 0x800000046e2f7c23 */ /* 0x000fe40008010029 */
[----:B------:R-:W-:Y:S01]  /*4750*/  IMAD.MOV.U32 R183, RZ, RZ, R148 ;  /* 0x000000ffffb77224 */ /* 0x000fe200078e0094 */
[----:B------:R-:W-:Y:S01]  /*4760*/  IABS R5, R5 ;  /* 0x0000000500057213 */ /* 0x000fe20000000000 */
[C---:B------:R-:W-:Y:S01]  /*4770*/  HMMA.16816.F32 R64, R20.reuse, R10, R64 ;  /* 0x0000000a1440723c */ /* 0x040fe20000001840 */
[----:B--2---:R-:W-:Y:S02]  /*4780*/  IMAD.IADD R2, R3, 0x1, -R116 ;  /* 0x0000000103027824 */ /* 0x004fe400078e0a74 */
[----:B------:R1:W-:Y:S01]  /*4790*/  I2F R233, R5 ;  /* 0x0000000500e97306 */ /* 0x0003e20000201400 */
[----:B------:R-:W-:Y:S02]  /*47a0*/  IMAD.MOV.U32 R148, RZ, RZ, R141 ;  /* 0x000000ffff947224 */ /* 0x000fe400078e008d */
[----:B------:R-:W-:Y:S01]  /*47b0*/  IABS R2, R2 ;  /* 0x0000000200027213 */ /* 0x000fe20000000000 */
[----:B----4-:R-:W-:Y:S01]  /*47c0*/  FFMA.FTZ R48, R103, -UR4, R60 ;  /* 0x8000000467307c23 */ /* 0x010fe2000801003c */
[----:B------:R-:W-:Y:S01]  /*47d0*/  HMMA.16816.F32 R32, R20, R16, R52 ;  /* 0x000000101420723c */ /* 0x000fe20000001834 */
[----:B------:R-:W-:Y:S01]  /*47e0*/  MOV R103, R142 ;  /* 0x0000008e00677202 */ /* 0x000fe20000000f00 */
[----:B------:R-:W-:-:S02]  /*47f0*/  IMAD.MOV.U32 R110, RZ, RZ, R238 ;  /* 0x000000ffff6e7224 */ /* 0x000fc400078e00ee */
[----:B------:R-:W-:-:S03]  /*4800*/  IMAD.MOV.U32 R180, RZ, RZ, R240 ;  /* 0x000000ffffb47224 */ /* 0x000fc600078e00f0 */
[----:B------:R-:W-:Y:S01]  /*4810*/  MOV R55, R50 ;  /* 0x0000003200377202 */ /* 0x000fe20000000f00 */
[----:B------:R-:W-:Y:S01]  /*4820*/  HMMA.16816.F32 R104, R20, R36, R28 ;  /* 0x000000241468723c */ /* 0x000fe2000000181c */
[----:B------:R-:W-:Y:S02]  /*4830*/  IMAD.MOV.U32 R54, RZ, RZ, R172 ;  /* 0x000000ffff367224 */ /* 0x000fe400078e00ac */
[----:B-1----:R-:W-:Y:S01]  /*4840*/  IMAD.MOV.U32 R5, RZ, RZ, R2 ;  /* 0x000000ffff057224 */ /* 0x002fe200078e0002 */
[----:B------:R-:W-:Y:S01]  /*4850*/  IABS R2, R6 ;  /* 0x0000000600027213 */ /* 0x000fe20000000000 */
[----:B------:R-:W-:Y:S01]  /*4860*/  IMAD.IADD R6, R3, 0x1, -R118 ;  /* 0x0000000103067824 */ /* 0x000fe200078e0a76 */
[----:B------:R-:W-:Y:S01]  /*4870*/  MOV R181, R54 ;  /* 0x0000003600b57202 */ /* 0x000fe20000000f00 */
[----:B------:R1:W-:Y:S01]  /*4880*/  I2F R239, R5 ;  /* 0x0000000500ef7306 */ /* 0x0003e20000201400 */
[----:B------:R-:W-:Y:S02]  /*4890*/  IMAD.MOV.U32 R172, RZ, RZ, R138 ;  /* 0x000000ffffac7224 */ /* 0x000fe400078e008a */
[----:B------:R-:W-:-:S02]  /*48a0*/  IMAD.MOV.U32 R53, RZ, RZ, R173 ;  /* 0x000000ffff357224 */ /* 0x000fc400078e00ad */
[----:B------:R-:W-:Y:S02]  /*48b0*/  IMAD.MOV.U32 R173, RZ, RZ, R132 ;  /* 0x000000ffffad7224 */ /* 0x000fe400078e0084 */
[----:B------:R-:W-:Y:S02]  /*48c0*/  IMAD.MOV.U32 R177, RZ, RZ, R55 ;  /* 0x000000ffffb17224 */ /* 0x000fe400078e0037 */
[----:B------:R-:W-:Y:S02]  /*48d0*/  FFMA.FTZ R44, R165, -UR4, R32 ;  /* 0x80000004a52c7c23 */ /* 0x000fe40008010020 */
[----:B------:R-:W-:Y:S02]  /*48e0*/  FFMA.FTZ R45, R167, -UR4, R33 ;  /* 0x80000004a72d7c23 */ /* 0x000fe40008010021 */
[----:B------:R-:W-:Y:S01]  /*48f0*/  IMAD.MOV.U32 R55, RZ, RZ, R49 ;  /* 0x000000ffff377224 */ /* 0x000fe200078e0031 */
[----:B------:R-:W-:Y:S01]  /*4900*/  MOV R49, R129 ;  /* 0x0000008100317202 */ /* 0x000fe20000000f00 */
[----:B------:R-:W-:-:S02]  /*4910*/  IMAD.MOV.U32 R182, RZ, RZ, R53 ;  /* 0x000000ffffb67224 */ /* 0x000fc400078e0035 */
[----:B-1----:R-:W-:Y:S01]  /*4920*/  IMAD.MOV.U32 R5, RZ, RZ, R2 ;  /* 0x000000ffff057224 */ /* 0x002fe200078e0002 */
[----:B------:R-:W-:Y:S01]  /*4930*/  IABS R2, R6 ;  /* 0x0000000600027213 */ /* 0x000fe20000000000 */
[----:B------:R-:W-:Y:S01]  /*4940*/  IMAD.MOV.U32 R179, RZ, RZ, R172 ;  /* 0x000000ffffb37224 */ /* 0x000fe200078e00ac */
[----:B------:R-:W-:Y:S01]  /*4950*/  IADD3 R6, R3, -R119, RZ ;  /* 0x8000007703067210 */ /* 0x000fe20007ffe0ff */
[----:B------:R-:W1:Y:S01]  /*4960*/  I2F R51, R5 ;  /* 0x0000000500337306 */ /* 0x000e620000201400 */
[----:B------:R-:W-:Y:S01]  /*4970*/  IMAD.MOV.U32 R172, RZ, RZ, R242 ;  /* 0x000000ffffac7224 */ /* 0x000fe200078e00f2 */
[----:B------:R-:W-:Y:S01]  /*4980*/  FSEL R242, R48, -INF , !P0 ;  /* 0xff80000030f27808 */ /* 0x000fe20004000000 */
[----:B------:R-:W-:Y:S02]  /*4990*/  FFMA.FTZ R52, R102, -UR4, R61 ;  /* 0x8000000466347c23 */ /* 0x000fe4000801003d */
[----:B------:R-:W-:Y:S01]  /*49a0*/  FFMA.FTZ R56, R101, -UR4, R64 ;  /* 0x8000000465387c23 */ /* 0x000fe20008010040 */
[----:B------:R-:W-:Y:S01]  /*49b0*/  MOV R101, R133 ;  /* 0x0000008500657202 */ /* 0x000fe20000000f00 */
[----:B------:R-:W-:Y:S01]  /*49c0*/  IMAD.MOV.U32 R178, RZ, RZ, R173 ;  /* 0x000000ffffb27224 */ /* 0x000fe200078e00ad */
[----:B------:R-:W-:Y:S01]  /*49d0*/  FSEL R213, R52, -INF , !P6 ;  /* 0xff80000034d57808 */ /* 0x000fe20007000000 */
[----:B------:R-:W-:Y:S01]  /*49e0*/  IMAD.MOV.U32 R173, RZ, RZ, R137 ;  /* 0x000000ffffad7224 */ /* 0x000fe200078e0089 */
[----:B------:R-:W-:Y:S01]  /*49f0*/  FSEL R186, R56, -INF , !P5 ;  /* 0xff80000038ba7808 */ /* 0x000fe20006800000 */
[----:B------:R-:W-:-:S02]  /*4a00*/  IMAD.MOV.U32 R165, RZ, RZ, R236 ;  /* 0x000000ffffa57224 */ /* 0x000fc400078e00ec */
[----:B------:R-:W-:Y:S02]  /*4a10*/  IMAD.MOV.U32 R64, RZ, RZ, R131 ;  /* 0x000000ffff407224 */ /* 0x000fe400078e0083 */
[----:B------:R-:W-:Y:S01]  /*4a20*/  IMAD.MOV.U32 R61, RZ, RZ, R172 ;  /* 0x000000ffff3d7224 */ /* 0x000fe200078e00ac */
[----:B-1----:R-:W-:Y:S01]  /*4a30*/  MOV R176, R51 ;  /* 0x0000003300b07202 */ /* 0x002fe20000000f00 */
[----:B------:R-:W-:Y:S01]  /*4a40*/  IMAD.MOV.U32 R5, RZ, RZ, R2 ;  /* 0x000000ffff057224 */ /* 0x000fe200078e0002 */
[----:B------:R-:W-:Y:S01]  /*4a50*/  IABS R2, R6 ;  /* 0x0000000600027213 */ /* 0x000fe20000000000 */
[----:B------:R-:W-:Y:S02]  /*4a60*/  IMAD.IADD R6, R3, 0x1, -R120 ;  /* 0x0000000103067824 */ /* 0x000fe400078e0a78 */
[----:B------:R1:W2:Y:S01]  /*4a70*/  I2F R124, R5 ;  /* 0x00000005007c7306 */ /* 0x0002a20000201400 */
[----:B------:R-:W-:Y:S02]  /*4a80*/  IMAD.MOV.U32 R172, RZ, RZ, R150 ;  /* 0x000000ffffac7224 */ /* 0x000fe400078e0096 */
[----:B------:R-:W-:-:S02]  /*4a90*/  IMAD.MOV.U32 R102, RZ, RZ, R128 ;  /* 0x000000ffff667224 */ /* 0x000fc400078e0080 */
[----:B------:R-:W-:Y:S02]  /*4aa0*/  IMAD.MOV.U32 R185, RZ, RZ, R173 ;  /* 0x000000ffffb97224 */ /* 0x000fe400078e00ad */
[----:B-1----:R-:W-:Y:S01]  /*4ab0*/  IMAD.MOV.U32 R5, RZ, RZ, R2 ;  /* 0x000000ffff057224 */ /* 0x002fe200078e0002 */
[----:B------:R-:W-:Y:S02]  /*4ac0*/  IABS R2, R6 ;  /* 0x0000000600027213 */ /* 0x000fe40000000000 */
[C---:B------:R-:W-:Y:S01]  /*4ad0*/  IADD3 R6, R3.reuse, -R121, RZ ;  /* 0x8000007903067210 */ /* 0x040fe20007ffe0ff */
[----:B------:R1:W-:Y:S01]  /*4ae0*/  I2F R59, R5 ;  /* 0x00000005003b7306 */ /* 0x0003e20000201400 */
[----:B--2---:R-:W-:Y:S01]  /*4af0*/  MOV R166, R124 ;  /* 0x0000007c00a67202 */ /* 0x004fe20000000f00 */
[----:B-1----:R-:W-:Y:S01]  /*4b00*/  IMAD.MOV.U32 R5, RZ, RZ, R2 ;  /* 0x000000ffff057224 */ /* 0x002fe200078e0002 */
[----:B------:R-:W-:Y:S01]  /*4b10*/  IABS R2, R6 ;  /* 0x0000000600027213 */ /* 0x000fe20000000000 */
[----:B------:R-:W-:-:S04]  /*4b20*/  IMAD.IADD R6, R3, 0x1, -R122 ;  /* 0x0000000103067824 */ /* 0x000fc800078e0a7a */
[----:B------:R1:W2:Y:S02]  /*4b30*/  I2F R140, R5 ;  /* 0x00000005008c7306 */ /* 0x0002a40000201400 */
[----:B-1----:R-:W-:Y:S01]  /*4b40*/  IMAD.MOV.U32 R5, RZ, RZ, R2 ;  /* 0x000000ffff057224 */ /* 0x002fe200078e0002 */
[----:B------:R-:W-:Y:S01]  /*4b50*/  IABS R2, R6 ;  /* 0x0000000600027213 */ /* 0x000fe20000000000 */
[----:B--2---:R-:W-:Y:S01]  /*4b60*/  IMAD.MOV.U32 R167, RZ, RZ, R140 ;  /* 0x000000ffffa77224 */ /* 0x004fe200078e008c */
[----:B------:R-:W-:-:S03]  /*4b70*/  IADD3 R6, R3, -R123, RZ ;  /* 0x8000007b03067210 */ /* 0x000fc60007ffe0ff */
[----:B------:R1:W-:Y:S02]  /*4b80*/  I2F R248, R5 ;  /* 0x0000000500f87306 */ /* 0x0003e40000201400 */
[----:B-1----:R-:W-:Y:S01]  /*4b90*/  IMAD.MOV.U32 R5, RZ, RZ, R2 ;  /* 0x000000ffff057224 */ /* 0x002fe200078e0002 */
[----:B------:R-:W-:Y:S01]  /*4ba0*/  IABS R2, R6 ;  /* 0x0000000600027213 */ /* 0x000fe20000000000 */
[----:B------:R-:W-:-:S04]  /*4bb0*/  IMAD.IADD R6, R3, 0x1, -R127 ;  /* 0x0000000103067824 */ /* 0x000fc800078e0a7f */
[----:B------:R1:W-:Y:S02]  /*4bc0*/  I2F R219, R5 ;  /* 0x0000000500db7306 */ /* 0x0003e40000201400 */
[----:B-1----:R-:W-:Y:S01]  /*4bd0*/  IMAD.MOV.U32 R5, RZ, RZ, R2 ;  /* 0x000000ffff057224 */ /* 0x002fe200078e0002 */
[----:B------:R-:W-:Y:S02]  /*4be0*/  IABS R2, R6 ;  /* 0x0000000600027213 */ /* 0x000fe40000000000 */
[----:B------:R-:W-:-:S03]  /*4bf0*/  SHF.R.S32.HI R6, RZ, 0x1f, R164 ;  /* 0x0000001fff067819 */ /* 0x000fc600000114a4 */
[----:B------:R1:W-:Y:S08]  /*4c00*/  I2F R218, R5 ;  /* 0x0000000500da7306 */ /* 0x0003f00000201400 */
[----:B------:R2:W-:Y:S01]  /*4c10*/  I2F R217, R2 ;  /* 0x0000000200d97306 */ /* 0x0005e20000201400 */
[----:B-1----:R-:W-:-:S04]  /*4c20*/  IADD3 R5, R3, -R126, RZ ;  /* 0x8000007e03057210 */ /* 0x002fc80007ffe0ff */
[----:B------:R-:W-:Y:S02]  /*4c30*/  IABS R5, R5 ;  /* 0x0000000500057213 */ /* 0x000fe40000000000 */
[----:B--2---:R-:W-:-:S03]  /*4c40*/  LEA.HI R2, R6, R164, RZ, 0x2 ;  /* 0x000000a406027211 */ /* 0x004fc600078f10ff */
[----:B------:R-:W-:Y:S01]  /*4c50*/  IMAD.MOV.U32 R8, RZ, RZ, R5 ;  /* 0x000000ffff087224 */ /* 0x000fe200078e0005 */
[----:B------:R-:W-:Y:S02]  /*4c60*/  IADD3 R6, R3, 0x8, RZ ;  /* 0x0000000803067810 */ /* 0x000fe40007ffe0ff */
[----:B------:R-:W-:Y:S01]  /*4c70*/  LOP3.LUT R5, R2, 0xfffffffc, RZ, 0xc0, !PT ;  /* 0xfffffffc02057812 */ /* 0x000fe200078ec0ff */
[----:B------:R1:W-:Y:S01]  /*4c80*/  I2F R216, R8 ;  /* 0x0000000800d87306 */ /* 0x0003e20000201400 */
[----:B------:R-:W-:-:S03]  /*4c90*/  IABS R2, R9 ;  /* 0x0000000900027213 */ /* 0x000fc60000000000 */
[----:B------:R-:W-:-:S04]  /*4ca0*/  IMAD.IADD R5, R164, 0x1, -R5 ;  /* 0x00000001a4057824 */ /* 0x000fc800078e0a05 */
[----:B------:R2:W-:Y:S01]  /*4cb0*/  I2F R164, R2 ;  /* 0x0000000200a47306 */ /* 0x0005e20000201400 */
[----:B------:R3:W-:Y:S01]  /*4cc0*/  STL [R1+0x70], R5 ;  /* 0x0000700501007387 */ /* 0x0007e20000100800 */
[----:B-1----:R-:W-:-:S05]  /*4cd0*/  IMAD.IADD R8, R6, 0x1, -R7 ;  /* 0x0000000106087824 */ /* 0x002fca00078e0a07 */
[----:B------:R-:W-:-:S04]  /*4ce0*/  IABS R8, R8 ;  /* 0x0000000800087213 */ /* 0x000fc80000000000 */
[----:B------:R-:W-:-:S04]  /*4cf0*/  MOV R9, R8 ;  /* 0x0000000800097202 */ /* 0x000fc80000000f00 */
[----:B------:R-:W1:Y:S01]  /*4d00*/  I2F R10, R9 ;  /* 0x00000009000a7306 */ /* 0x000e620000201400 */
[----:B---3--:R-:W-:-:S05]  /*4d10*/  IADD3 R5, R3, 0x40, RZ ;  /* 0x0000004003057810 */ /* 0x008fca0007ffe0ff */
[----:B--2---:R-:W-:-:S05]  /*4d20*/  IMAD.IADD R2, R5, 0x1, -R7 ;  /* 0x0000000105027824 */ /* 0x004fca00078e0a07 */
[----:B------:R-:W-:Y:S01]  /*4d30*/  IABS R8, R2 ;  /* 0x0000000200087213 */ /* 0x000fe20000000000 */
[----:B-1----:R-:W-:Y:S01]  /*4d40*/  FFMA.FTZ R16, R10, -UR4, R34 ;  /* 0x800000040a107c23 */ /* 0x002fe20008010022 */
[----:B------:R-:W-:Y:S02]  /*4d50*/  IADD3 R2, R3, 0x48, RZ ;  /* 0x0000004803027810 */ /* 0x000fe40007ffe0ff */
[----:B------:R1:W2:Y:S03]  /*4d60*/  I2F R9, R8 ;  /* 0x0000000800097306 */ /* 0x0002a60000201400 */
[----:B------:R-:W-:-:S05]  /*4d70*/  IMAD.IADD R3, R2, 0x1, -R7 ;  /* 0x0000000102037824 */ /* 0x000fca00078e0a07 */
[----:B------:R-:W-:-:S05]  /*4d80*/  IABS R3, R3 ;  /* 0x0000000300037213 */ /* 0x000fca0000000000 */
[----:B------:R-:W-:Y:S02]  /*4d90*/  IMAD.MOV.U32 R7, RZ, RZ, R3 ;  /* 0x000000ffff077224 */ /* 0x000fe400078e0003 */
[----:B-1----:R-:W-:Y:S02]  /*4da0*/  IMAD.IADD R8, R6, 0x1, -R68 ;  /* 0x0000000106087824 */ /* 0x002fe400078e0a44 */
[----:B------:R1:W3:Y:S01]  /*4db0*/  I2F R11, R7 ;  /* 0x00000007000b7306 */ /* 0x0002e20000201400 */
[----:B--2---:R-:W-:Y:S02]  /*4dc0*/  FFMA.FTZ R13, R9, -UR4, R72 ;  /* 0x80000004090d7c23 */ /* 0x004fe40008010048 */
[----:B------:R-:W-:Y:S01]  /*4dd0*/  IMAD.MOV.U32 R72, RZ, RZ, R101 ;  /* 0x000000ffff487224 */ /* 0x000fe200078e0065 */
[----:B------:R-:W-:Y:S02]  /*4de0*/  IABS R3, R8 ;  /* 0x0000000800037213 */ /* 0x000fe40000000000 */
[----:B------:R-:W-:-:S02]  /*4df0*/  IADD3 R8, -R68, R5, RZ ;  /* 0x0000000544087210 */ /* 0x000fc40007ffe1ff */
[----:B------:R-:W-:Y:S02]  /*4e00*/  FSEL R135, R13, -INF , !P4 ;  /* 0xff8000000d877808 */ /* 0x000fe40006000000 */
[----:B------:R-:W-:Y:S01]  /*4e10*/  MOV R101, R64 ;  /* 0x0000004000657202 */ /* 0x000fe20000000f00 */
[----:B-1----:R-:W-:Y:S01]  /*4e20*/  IMAD.MOV.U32 R7, RZ, RZ, R3 ;  /* 0x000000ffff077224 */ /* 0x002fe200078e0003 */
[----:B------:R-:W-:Y:S01]  /*4e30*/  IABS R3, R8 ;  /* 0x0000000800037213 */ /* 0x000fe20000000000 */
[----:B------:R-:W-:Y:S01]  /*4e40*/  IMAD.IADD R8, R2, 0x1, -R68 ;  /* 0x0000000102087824 */ /* 0x000fe200078e0a44 */
[----:B------:R-:W-:Y:S01]  /*4e50*/  MOV R68, R49 ;  /* 0x0000003100447202 */ /* 0x000fe20000000f00 */
[----:B------:R1:W2:Y:S01]  /*4e60*/  I2F R15, R7 ;  /* 0x00000007000f7306 */ /* 0x0002a20000201400 */
[----:B---3--:R-:W-:Y:S02]  /*4e70*/  FFMA.FTZ R10, R11, -UR4, R74 ;  /* 0x800000040b0a7c23 */ /* 0x008fe4000801004a */
[----:B------:R-:W-:-:S03]  /*4e80*/  IMAD.MOV.U32 R74, RZ, RZ, R175 ;  /* 0x000000ffff4a7224 */ /* 0x000fc600078e00af */
[----:B------:R-:W-:Y:S01]  /*4e90*/  FSEL R139, R10, -INF , !P4 ;  /* 0xff8000000a8b7808 */ /* 0x000fe20006000000 */
[----:B-1----:R-:W-:Y:S01]  /*4ea0*/  IMAD.MOV.U32 R7, RZ, RZ, R3 ;  /* 0x000000ffff077224 */ /* 0x002fe200078e0003 */
[----:B------:R-:W-:Y:S01]  /*4eb0*/  IABS R3, R8 ;  /* 0x0000000800037213 */ /* 0x000fe20000000000 */
[----:B--2---:R-:W-:Y:S01]  /*4ec0*/  FFMA.FTZ R15, R15, -UR4, R35 ;  /* 0x800000040f0f7c23 */ /* 0x004fe20008010023 */
[----:B------:R-:W-:Y:S01]  /*4ed0*/  IADD3 R8, -R69, R6, RZ ;  /* 0x0000000645087210 */ /* 0x000fe20007ffe1ff */
[----:B------:R1:W2:Y:S02]  /*4ee0*/  I2F R12, R7 ;  /* 0x00000007000c7306 */ /* 0x0002a40000201400 */
[----:B-1----:R-:W-:Y:S01]  /*4ef0*/  IMAD.MOV.U32 R7, RZ, RZ, R3 ;  /* 0x000000ffff077224 */ /* 0x002fe200078e0003 */
[----:B------:R-:W-:Y:S01]  /*4f00*/  IABS R3, R8 ;  /* 0x0000000800037213 */ /* 0x000fe20000000000 */
[----:B------:R-:W-:-:S04]  /*4f10*/  IMAD.IADD R8, R5, 0x1, -R69 ;  /* 0x0000000105087824 */ /* 0x000fc800078e0a45 */
[----:B------:R1:W3:Y:S01]  /*4f20*/  I2F R14, R7 ;  /* 0x00000007000e7306 */ /* 0x0002e20000201400 */
[----:B--2---:R-:W-:-:S05]  /*4f30*/  FFMA.FTZ R11, R12, -UR4, R73 ;  /* 0x800000040c0b7c23 */ /* 0x004fca0008010049 */
[----:B------:R-:W-:Y:S01]  /*4f40*/  FSEL R130, R11, -INF , !P3 ;  /* 0xff8000000b827808 */ /* 0x000fe20005800000 */
[----:B-1----:R-:W-:Y:S01]  /*4f50*/  IMAD.MOV.U32 R7, RZ, RZ, R3 ;  /* 0x000000ffff077224 */ /* 0x002fe200078e0003 */
[----:B------:R-:W-:Y:S01]  /*4f60*/  IABS R3, R8 ;  /* 0x0000000800037213 */ /* 0x000fe20000000000 */
[----:B---3--:R-:W-:Y:S01]  /*4f70*/  FFMA.FTZ R9, R14, -UR4, R75 ;  /* 0x800000040e097c23 */ /* 0x008fe2000801004b */
[----:B------:R-:W-:Y:S01]  /*4f80*/  IADD3 R8, -R69, R2, RZ ;  /* 0x0000000245087210 */ /* 0x000fe20007ffe1ff */
[----:B------:R1:W2:Y:S01]  /*4f90*/  I2F R17, R7 ;  /* 0x0000000700117306 */ /* 0x0002a20000201400 */
[----:B------:R-:W-:Y:S02]  /*4fa0*/  IMAD.MOV.U32 R69, RZ, RZ, R55 ;  /* 0x000000ffff457224 */ /* 0x000fe400078e0037 */
[----:B------:R-:W-:Y:S01]  /*4fb0*/  FSEL R136, R9, -INF , !P3 ;  /* 0xff80000009887808 */ /* 0x000fe20005800000 */
[----:B-1----:R-:W-:Y:S01]  /*4fc0*/  IMAD.MOV.U32 R7, RZ, RZ, R3 ;  /* 0x000000ffff077224 */ /* 0x002fe200078e0003 */
[----:B------:R-:W-:Y:S01]  /*4fd0*/  IABS R3, R8 ;  /* 0x0000000800037213 */ /* 0x000fe20000000000 */
[----:B------:R-:W-:-:S02]  /*4fe0*/  IMAD.IADD R8, R6, 0x1, -R70 ;  /* 0x0000000106087824 */ /* 0x000fc400078e0a46 */
[----:B------:R1:W3:Y:S01]  /*4ff0*/  I2F R18, R7 ;  /* 0x0000000700127306 */ /* 0x0002e20000201400 */
[----:B--2---:R-:W-:Y:S02]  /*5000*/  FFMA.FTZ R14, R17, -UR4, R42 ;  /* 0x80000004110e7c23 */ /* 0x004fe4000801002a */
[----:B-1----:R-:W-:Y:S01]  /*5010*/  IMAD.MOV.U32 R7, RZ, RZ, R3 ;  /* 0x000000ffff077224 */ /* 0x002fe200078e0003 */
[----:B------:R-:W-:Y:S01]  /*5020*/  IABS R3, R8 ;  /* 0x0000000800037213 */ /* 0x000fe20000000000 */
[----:B---3--:R-:W-:Y:S01]  /*5030*/  FFMA.FTZ R12, R18, -UR4, R80 ;  /* 0x80000004120c7c23 */ /* 0x008fe20008010050 */
[----:B------:R-:W-:Y:S02]  /*5040*/  IADD3 R8, -R70, R5, RZ ;  /* 0x0000000546087210 */ /* 0x000fe40007ffe1ff */
[----:B------:R1:W2:Y:S02]  /*5050*/  I2F R19, R7 ;  /* 0x0000000700137306 */ /* 0x0002a40000201400 */
[----:B------:R-:W-:Y:S01]  /*5060*/  FSEL R132, R12, -INF , !P2 ;  /* 0xff8000000c847808 */ /* 0x000fe20005000000 */
[----:B-1----:R-:W-:Y:S01]  /*5070*/  IMAD.MOV.U32 R7, RZ, RZ, R3 ;  /* 0x000000ffff077224 */ /* 0x002fe200078e0003 */
[----:B------:R-:W-:Y:S01]  /*5080*/  IABS R3, R8 ;  /* 0x0000000800037213 */ /* 0x000fe20000000000 */
[----:B------:R-:W-:-:S03]  /*5090*/  IMAD.IADD R8, R2, 0x1, -R70 ;  /* 0x0000000102087824 */ /* 0x000fc600078e0a46 */
[----:B------:R1:W3:Y:S01]  /*50a0*/  I2F R28, R7 ;  /* 0x00000007001c7306 */ /* 0x0002e20000201400 */
[----:B--2---:R-:W-:Y:S02]  /*50b0*/  FFMA.FTZ R10, R19, -UR4, R82 ;  /* 0x80000004130a7c23 */ /* 0x004fe40008010052 */
[----:B------:R-:W-:-:S03]  /*50c0*/  IMAD.MOV.U32 R70, RZ, RZ, R134 ;  /* 0x000000ffff467224 */ /* 0x000fc600078e0086 */
[----:B------:R-:W-:Y:S01]  /*50d0*/  FSEL R138, R10, -INF , !P2 ;  /* 0xff8000000a8a7808 */ /* 0x000fe20005000000 */
[----:B-1----:R-:W-:Y:S01]  /*50e0*/  IMAD.MOV.U32 R7, RZ, RZ, R3 ;  /* 0x000000ffff077224 */ /* 0x002fe200078e0003 */
[----:B------:R-:W-:Y:S01]  /*50f0*/  IABS R3, R8 ;  /* 0x0000000800037213 */ /* 0x000fe20000000000 */
[----:B---3--:R-:W-:Y:S01]  /*5100*/  FFMA.FTZ R13, R28, -UR4, R43 ;  /* 0x800000041c0d7c23 */ /* 0x008fe2000801002b */
        /* <DEDUP_REMOVED lines=15> */
[----:B------:R-:W-:Y:S02]  /*5200*/  IMAD.MOV.U32 R70, RZ, RZ, R61 ;  /* 0x000000ffff467224 */ /* 0x000fe400078e003d */
[----:B------:R-:W-:-:S02]  /*5210*/  IMAD.MOV.U32 R61, RZ, RZ, R185 ;  /* 0x000000ffff3d7224 */ /* 0x000fc400078e00b9 */
[----:B-1----:R-:W-:Y:S01]  /*5220*/  IMAD.MOV.U32 R7, RZ, RZ, R3 ;  /* 0x000000ffff077224 */ /* 0x002fe200078e0003 */
[----:B------:R-:W-:Y:S01]  /*5230*/  IABS R3, R8 ;  /* 0x0000000800037213 */ /* 0x000fe20000000000 */
[----:B------:R-:W-:Y:S02]  /*5240*/  IMAD.IADD R8, R6, 0x1, -R76 ;  /* 0x0000000106087824 */ /* 0x000fe400078e0a4c */
[----:B------:R1:W3:Y:S01]  /*5250*/  I2F R32, R7 ;  /* 0x0000000700207306 */ /* 0x0002e20000201400 */
[----:B--2---:R-:W-:Y:S02]  /*5260*/  FFMA.FTZ R12, R31, -UR4, R62 ;  /* 0x800000041f0c7c23 */ /* 0x004fe4000801003e */
[----:B-1----:R-:W-:Y:S01]  /*5270*/  IMAD.MOV.U32 R7, RZ, RZ, R3 ;  /* 0x000000ffff077224 */ /* 0x002fe200078e0003 */
[----:B------:R-:W-:Y:S01]  /*5280*/  IABS R3, R8 ;  /* 0x0000000800037213 */ /* 0x000fe20000000000 */
[----:B---3--:R-:W-:Y:S01]  /*5290*/  FFMA.FTZ R10, R32, -UR4, R88 ;  /* 0x80000004200a7c23 */ /* 0x008fe20008010058 */
[----:B------:R-:W-:-:S02]  /*52a0*/  IADD3 R8, -R76, R5, RZ ;  /* 0x000000054c087210 */ /* 0x000fc40007ffe1ff */
[----:B------:R1:W2:Y:S02]  /*52b0*/  I2F R34, R7 ;  /* 0x0000000700227306 */ /* 0x0002a40000201400 */
[----:B------:R-:W-:Y:S01]  /*52c0*/  FSEL R134, R10, -INF , !P0 ;  /* 0xff8000000a867808 */ /* 0x000fe20004000000 */
[----:B-1----:R-:W-:Y:S01]  /*52d0*/  IMAD.MOV.U32 R7, RZ, RZ, R3 ;  /* 0x000000ffff077224 */ /* 0x002fe200078e0003 */
[----:B------:R-:W-:Y:S01]  /*52e0*/  IABS R3, R8 ;  /* 0x0000000800037213 */ /* 0x000fe20000000000 */
[----:B------:R-:W-:-:S03]  /*52f0*/  IMAD.IADD R8, R2, 0x1, -R76 ;  /* 0x0000000102087824 */ /* 0x000fc600078e0a4c */
[----:B------:R1:W3:Y:S01]  /*5300*/  I2F R33, R7 ;  /* 0x0000000700217306 */ /* 0x0002e20000201400 */
[----:B--2---:R-:W-:-:S05]  /*5310*/  FFMA.FTZ R9, R34, -UR4, R90 ;  /* 0x8000000422097c23 */ /* 0x004fca000801005a */
[----:B------:R-:W-:Y:S01]  /*5320*/  FSEL R142, R9, -INF , !P0 ;  /* 0xff800000098e7808 */ /* 0x000fe20004000000 */
[----:B-1----:R-:W-:Y:S01]  /*5330*/  IMAD.MOV.U32 R7, RZ, RZ, R3 ;  /* 0x000000ffff077224 */ /* 0x002fe200078e0003 */
[----:B------:R-:W-:Y:S01]  /*5340*/  IABS R3, R8 ;  /* 0x0000000800037213 */ /* 0x000fe20000000000 */
[----:B---3--:R-:W-:Y:S01]  /*5350*/  FFMA.FTZ R11, R33, -UR4, R63 ;  /* 0x80000004210b7c23 */ /* 0x008fe2000801003f */
[----:B------:R-:W-:Y:S01]  /*5360*/  IADD3 R8, -R77, R6, RZ ;  /* 0x000000064d087210 */ /* 0x000fe20007ffe1ff */
[----:B------:R1:W2:Y:S03]  /*5370*/  I2F R36, R7 ;  /* 0x0000000700247306 */ /* 0x0002a60000201400 */
[----:B------:R-:W-:Y:S01]  /*5380*/  FSEL R236, R11, -INF , !P6 ;  /* 0xff8000000bec7808 */ /* 0x000fe20007000000 */
[----:B-1----:R-:W-:Y:S01]  /*5390*/  IMAD.MOV.U32 R7, RZ, RZ, R3 ;  /* 0x000000ffff077224 */ /* 0x002fe200078e0003 */
[----:B------:R-:W-:Y:S01]  /*53a0*/  IABS R3, R8 ;  /* 0x0000000800037213 */ /* 0x000fe20000000000 */
[----:B------:R-:W-:-:S02]  /*53b0*/  IMAD.IADD R8, R5, 0x1, -R77 ;  /* 0x0000000105087824 */ /* 0x000fc400078e0a4d */
        /* <DEDUP_REMOVED lines=8> */
[----:B------:R-:W-:Y:S02]  /*5440*/  FSEL R141, R9, -INF , !P6 ;  /* 0xff800000098d7808 */ /* 0x000fe40007000000 */
[----:B------:R-:W-:-:S02]  /*5450*/  MOV R83, R202 ;  /* 0x000000ca00537202 */ /* 0x000fc40000000f00 */
[----:B------:R-:W-:Y:S01]  /*5460*/  ISETP.GE.AND P6, PT, R87, UR12, PT ;  /* 0x0000000c57007c0c */ /* 0x000fe2000bfc6270 */
[----:B-1----:R-:W-:Y:S01]  /*5470*/  IMAD.MOV.U32 R7, RZ, RZ, R3 ;  /* 0x000000ffff077224 */ /* 0x002fe200078e0003 */
[----:B------:R-:W-:Y:S01]  /*5480*/  IABS R3, R8 ;  /* 0x0000000800037213 */ /* 0x000fe20000000000 */
[----:B------:R-:W-:Y:S02]  /*5490*/  IMAD.IADD R8, R6, 0x1, -R78 ;  /* 0x0000000106087824 */ /* 0x000fe400078e0a4e */
        /* <DEDUP_REMOVED lines=11> */
[----:B--2---:R-:W-:Y:S01]  /*5550*/  FFMA.FTZ R9, R17, -UR4, R98 ;  /* 0x8000000411097c23 */ /* 0x004fe20008010062 */
[----:B------:R-:W-:Y:S01]  /*5560*/  FSEL R8, R44, -INF , !P4 ;  /* 0xff8000002c087808 */ /* 0x000fe20006000000 */
[----:B------:R1:W2:Y:S03]  /*5570*/  I2F R41, R7 ;  /* 0x0000000700297306 */ /* 0x0002a60000201400 */
[----:B------:R-:W-:Y:S01]  /*5580*/  FSEL R140, R9, -INF , !P5 ;  /* 0xff800000098c7808 */ /* 0x000fe20006800000 */
[----:B------:R3:W-:Y:S01]  /*5590*/  STL [R1+0x3c], R8 ;  /* 0x00003c0801007387 */ /* 0x0007e20000100800 */
[----:B------:R-:W-:-:S02]  /*55a0*/  ISETP.GE.AND P5, PT, R92, UR12, PT ;  /* 0x0000000c5c007c0c */ /* 0x000fc4000bfa6270 */
[----:B-1----:R-:W-:Y:S01]  /*55b0*/  FSEL R7, R16, -INF , !P4 ;  /* 0xff80000010077808 */ /* 0x002fe20006000000 */
[----:B--2---:R-:W-:Y:S01]  /*55c0*/  FFMA.FTZ R11, R41, -UR4, R67 ;  /* 0x80000004290b7c23 */ /* 0x004fe20008010043 */
[----:B------:R-:W-:Y:S01]  /*55d0*/  ISETP.GE.AND P4, PT, R78, UR12, PT ;  /* 0x0000000c4e007c0c */ /* 0x000fe2000bf86270 */
[----:B------:R-:W-:Y:S02]  /*55e0*/  HMMA.16816.F32 R40, R24, R38, R228 ;  /* 0x000000261828723c */ /* 0x000fe400000018e4 */
[----:B------:R1:W-:Y:S01]  /*55f0*/  STL [R1+0x44], R7 ;  /* 0x0000440701007387 */ /* 0x0003e20000100800 */
[----:B------:R-:W-:Y:S01]  /*5600*/  FSEL R173, R11, -INF , !P4 ;  /* 0xff8000000bad7808 */ /* 0x000fe20006000000 */
[----:B---3--:R-:W-:Y:S02]  /*5610*/  IMAD.IADD R8, R2, 0x1, -R78 ;  /* 0x0000000102087824 */ /* 0x008fe400078e0a4e */
[----:B-1----:R-:W-:-:S03]  /*5620*/  IMAD.MOV.U32 R7, RZ, RZ, R3 ;  /* 0x000000ffff077224 */ /* 0x002fc600078e0003 */
[----:B------:R-:W-:Y:S02]  /*5630*/  IABS R3, R8 ;  /* 0x0000000800037213 */ /* 0x000fe40000000000 */
        /* <DEDUP_REMOVED lines=11> */
[----:B------:R-:W-:Y:S01]  /*56f0*/  FSEL R8, R45, -INF , !P3 ;  /* 0xff8000002d087808 */ /* 0x000fe20005800000 */
[----:B------:R1:W2:Y:S03]  /*5700*/  I2F R28, R7 ;  /* 0x00000007001c7306 */ /* 0x0002a60000201400 */
[----:B------:R-:W-:Y:S01]  /*5710*/  FSEL R133, R9, -INF , !P4 ;  /* 0xff80000009857808 */ /* 0x000fe20006000000 */
[----:B------:R3:W-:Y:S01]  /*5720*/  STL [R1+0x30], R8 ;  /* 0x0000300801007387 */ /* 0x0007e20000100800 */
[----:B-1----:R-:W-:Y:S01]  /*5730*/  FSEL R7, R15, -INF , !P3 ;  /* 0xff8000000f077808 */ /* 0x002fe20005800000 */
[----:B--2---:R-:W-:Y:S01]  /*5740*/  FFMA.FTZ R11, R28, -UR4, R106 ;  /* 0x800000041c0b7c23 */ /* 0x004fe2000801006a */
[----:B------:R-:W-:-:S03]  /*5750*/  ISETP.GE.AND P3, PT, R79, UR12, PT ;  /* 0x0000000c4f007c0c */ /* 0x000fc6000bf66270 */
[----:B------:R1:W-:Y:S01]  /*5760*/  STL [R1+0x38], R7 ;  /* 0x0000380701007387 */ /* 0x0003e20000100800 */
[----:B---3--:R-:W-:Y:S01]  /*5770*/  IADD3 R8, -R79, R2, RZ ;  /* 0x000000024f087210 */ /* 0x008fe20007ffe1ff */
[----:B------:R-:W-:Y:S01]  /*5780*/  HMMA.16816.F32 R28, R20, R38, R192 ;  /* 0x00000026141c723c */ /* 0x000fe200000018c0 */
[----:B------:R-:W-:Y:S01]  /*5790*/  FSEL R238, R11, -INF , !P3 ;  /* 0xff8000000bee7808 */ /* 0x000fe20005800000 */
[----:B-1----:R-:W-:Y:S01]  /*57a0*/  IMAD.MOV.U32 R7, RZ, RZ, R3 ;  /* 0x000000ffff077224 */ /* 0x002fe200078e0003 */
[----:B------:R-:W-:Y:S01]  /*57b0*/  IABS R3, R8 ;  /* 0x0000000800037213 */ /* 0x000fe20000000000 */
[----:B------:R-:W-:Y:S02]  /*57c0*/  IMAD.IADD R8, R6, 0x1, -R84 ;  /* 0x0000000106087824 */ /* 0x000fe400078e0a54 */
[----:B------:R1:W2:Y:S02]  /*57d0*/  I2F R15, R7 ;  /* 0x00000007000f7306 */ /* 0x0002a40000201400 */
[----:B-1----:R-:W-:Y:S01]  /*57e0*/  IMAD.MOV.U32 R7, RZ, RZ, R3 ;  /* 0x000000ffff077224 */ /* 0x002fe200078e0003 */
[----:B------:R-:W-:Y:S01]  /*57f0*/  IABS R3, R8 ;  /* 0x0000000800037213 */ /* 0x000fe20000000000 */
[----:B--2---:R-:W-:Y:S01]  /*5800*/  FFMA.FTZ R10, R15, -UR4, R112 ;  /* 0x800000040f0a7c23 */ /* 0x004fe20008010070 */
[----:B------:R-:W-:-:S03]  /*5810*/  IADD3 R8, -R84, R5, RZ ;  /* 0x0000000554087210 */ /* 0x000fc60007ffe1ff */
[----:B------:R1:W2:Y:S01]  /*5820*/  I2F R19, R7 ;  /* 0x0000000700137306 */ /* 0x0002a20000201400 */
[----:B------:R-:W-:Y:S01]  /*5830*/  FSEL R240, R10, -INF , !P3 ;  /* 0xff8000000af07808 */ /* 0x000fe20005800000 */
[----:B-1----:R-:W-:Y:S01]  /*5840*/  IMAD.MOV.U32 R7, RZ, RZ, R3 ;  /* 0x000000ffff077224 */ /* 0x002fe200078e0003 */
[----:B------:R-:W-:Y:S01]  /*5850*/  IABS R3, R8 ;  /* 0x0000000800037213 */ /* 0x000fe20000000000 */
[----:B--2---:R-:W-:Y:S01]  /*5860*/  FFMA.FTZ R9, R19, -UR4, R114 ;  /* 0x8000000413097c23 */ /* 0x004fe20008010072 */
[----:B------:R-:W-:-:S03]  /*5870*/  FSEL R8, R46, -INF , !P2 ;  /* 0xff8000002e087808 */ /* 0x000fc60005000000 */
[----:B------:R1:W2:Y:S01]  /*5880*/  I2F R45, R7 ;  /* 0x00000007002d7306 */ /* 0x0002a20000201400 */
[----:B------:R-:W3:Y:S04]  /*5890*/  LDSM.16.M88.4 R16, [R220+0x1800] ;  /* 0x00180000dc10783b */ /* 0x000ee80000000200 */
[----:B------:R4:W-:Y:S01]  /*58a0*/  STL [R1+0x34], R8 ;  /* 0x0000340801007387 */ /* 0x0009e20000100800 */
[----:B-1----:R-:W-:Y:S01]  /*58b0*/  FSEL R7, R14, -INF , !P2 ;  /* 0xff8000000e077808 */ /* 0x002fe20005000000 */
[----:B--2---:R-:W-:Y:S01]  /*58c0*/  FFMA.FTZ R11, R45, -UR4, R107 ;  /* 0x800000042d0b7c23 */ /* 0x004fe2000801006b */
[----:B------:R-:W-:-:S03]  /*58d0*/  ISETP.GE.AND P2, PT, R84, UR12, PT ;  /* 0x0000000c54007c0c */ /* 0x000fc6000bf46270 */
[----:B------:R1:W-:Y:S01]  /*58e0*/  STL [R1+0x40], R7 ;  /* 0x0000400701007387 */ /* 0x0003e20000100800 */
[----:B----4-:R-:W-:Y:S01]  /*58f0*/  IMAD.IADD R8, R2, 0x1, -R84 ;  /* 0x0000000102087824 */ /* 0x010fe200078e0a54 */
[----:B-1----:R-:W-:-:S04]  /*5900*/  MOV R7, R3 ;  /* 0x0000000300077202 */ /* 0x002fc80000000f00 */
[----:B------:R-:W-:Y:S01]  /*5910*/  IABS R3, R8 ;  /* 0x0000000800037213 */ /* 0x000fe20000000000 */
[----:B------:R-:W-:Y:S01]  /*5920*/  IMAD.IADD R8, R6, 0x1, -R85 ;  /* 0x0000000106087824 */ /* 0x000fe200078e0a55 */
[----:B------:R1:W2:Y:S03]  /*5930*/  I2F R14, R7 ;  /* 0x00000007000e7306 */ /* 0x0002a60000201400 */
[----:B-1----:R-:W-:Y:S01]  /*5940*/  IMAD.MOV.U32 R7, RZ, RZ, R3 ;  /* 0x000000ffff077224 */ /* 0x002fe200078e0003 */
[----:B------:R-:W-:Y:S01]  /*5950*/  IABS R3, R8 ;  /* 0x0000000800037213 */ /* 0x000fe20000000000 */
[----:B------:R-:W-:-:S03]  /*5960*/  IMAD.IADD R8, R5, 0x1, -R85 ;  /* 0x0000000105087824 */ /* 0x000fc600078e0a55 */
[----:B------:R1:W-:Y:S02]  /*5970*/  I2F R44, R7 ;  /* 0x00000007002c7306 */ /* 0x0003e40000201400 */
[----:B-1----:R-:W-:Y:S02]  /*5980*/  MOV R7, R3 ;  /* 0x0000000300077202 */ /* 0x002fe40000000f00 */
[----:B------:R-:W-:Y:S02]  /*5990*/  IABS R3, R8 ;  /* 0x0000000800037213 */ /* 0x000fe40000000000 */
[----:B------:R-:W-:Y:S02]  /*59a0*/  FSEL R8, R47, -INF , !P1 ;  /* 0xff8000002f087808 */ /* 0x000fe40004800000 */
[----:B------:R1:W4:Y:S03]  /*59b0*/  I2F R50, R7 ;  /* 0x0000000700327306 */ /* 0x0003260000201400 */
[----:B------:R3:W-:Y:S01]  /*59c0*/  STL [R1+0x28], R8 ;  /* 0x0000280801007387 */ /* 0x0007e20000100800 */
[----:B-1----:R-:W-:Y:S01]  /*59d0*/  FSEL R7, R13, -INF , !P1 ;  /* 0xff8000000d077808 */ /* 0x002fe20004800000 */
[----:B--2---:R-:W-:Y:S01]  /*59e0*/  FFMA.FTZ R10, R14, -UR4, R113 ;  /* 0x800000040e0a7c23 */ /* 0x004fe20008010071 */
[----:B------:R-:W-:-:S03]  /*59f0*/  ISETP.GE.AND P1, PT, R85, UR12, PT ;  /* 0x0000000c55007c0c */ /* 0x000fc6000bf26270 */
[----:B------:R1:W-:Y:S01]  /*5a00*/  STL [R1+0x2c], R7 ;  /* 0x00002c0701007387 */ /* 0x0003e20000100800 */
[----:B---3--:R-:W-:Y:S02]  /*5a10*/  IMAD.IADD R8, R2, 0x1, -R85 ;  /* 0x0000000102087824 */ /* 0x008fe400078e0a55 */
[----:B-1----:R-:W-:-:S03]  /*5a20*/  IMAD.MOV.U32 R7, RZ, RZ, R3 ;  /* 0x000000ffff077224 */ /* 0x002fc600078e0003 */
[----:B------:R-:W-:Y:S01]  /*5a30*/  IABS R3, R8 ;  /* 0x0000000800037213 */ /* 0x000fe20000000000 */
[--C-:B------:R-:W-:Y:S01]  /*5a40*/  IMAD.IADD R8, R6, 0x1, -R86.reuse ;  /* 0x0000000106087824 */ /* 0x100fe200078e0a56 */
[----:B------:R1:W-:Y:S02]  /*5a50*/  I2F R32, R7 ;  /* 0x0000000700207306 */ /* 0x0003e40000201400 */
[----:B-1----:R-:W-:Y:S02]  /*5a60*/  MOV R7, R3 ;  /* 0x0000000300077202 */ /* 0x002fe40000000f00 */
[----:B------:R-:W-:Y:S01]  /*5a70*/  IABS R3, R8 ;  /* 0x0000000800037213 */ /* 0x000fe20000000000 */
[----:B------:R-:W-:-:S03]  /*5a80*/  IMAD.IADD R8, R5, 0x1, -R86 ;  /* 0x0000000105087824 */ /* 0x000fc600078e0a56 */
[----:B------:R1:W-:Y:S02]  /*5a90*/  I2F R13, R7 ;  /* 0x00000007000d7306 */ /* 0x0003e40000201400 */
[----:B-1----:R-:W-:Y:S01]  /*5aa0*/  IMAD.MOV.U32 R7, RZ, RZ, R3 ;  /* 0x000000ffff077224 */ /* 0x002fe200078e0003 */
[----:B------:R-:W-:Y:S01]  /*5ab0*/  IABS R3, R8 ;  /* 0x0000000800037213 */ /* 0x000fe20000000000 */
[----:B------:R-:W-:-:S04]  /*5ac0*/  IMAD.IADD R8, R2, 0x1, -R86 ;  /* 0x0000000102087824 */ /* 0x000fc800078e0a56 */
[----:B------:R1:W2:Y:S02]  /*5ad0*/  I2F R51, R7 ;  /* 0x0000000700337306 */ /* 0x0002a40000201400 */
[----:B-1----:R-:W-:Y:S01]  /*5ae0*/  FSEL R7, R12, -INF , !P0 ;  /* 0xff8000000c077808 */ /* 0x002fe20004000000 */
[----:B------:R-:W-:Y:S01]  /*5af0*/  FFMA.FTZ R12, R188, -UR4, R65 ;  /* 0x80000004bc0c7c23 */ /* 0x000fe20008010041 */
[----:B------:R-:W-:Y:S01]  /*5b00*/  FSEL R192, R10, -INF , !P2 ;  /* 0xff8000000ac07808 */ /* 0x000fe20005000000 */
[----:B------:R-:W-:Y:S01]  /*5b10*/  HMMA.16816.F32 R36, R20, R16, R196 ;  /* 0x000000101424723c */ /* 0x000fe200000018c4 */
[----:B------:R-:W-:Y:S01]  /*5b20*/  ISETP.GE.AND P0, PT, R86, UR12, PT ;  /* 0x0000000c56007c0c */ /* 0x000fe2000bf06270 */
[----:B------:R1:W-:Y:S01]  /*5b30*/  STL [R1+0x24], R7 ;  /* 0x0000240701007387 */ /* 0x0003e20000100800 */
[----:B------:R-:W-:Y:S01]  /*5b40*/  FSEL R150, R12, -INF , !P4 ;  /* 0xff8000000c967808 */ /* 0x000fe20006000000 */
[----:B------:R-:W-:Y:S01]  /*5b50*/  FFMA.FTZ R12, R189, -UR4, R104 ;  /* 0x80000004bd0c7c23 */ /* 0x000fe20008010068 */
[----:B------:R-:W-:Y:S01]  /*5b60*/  ISETP.GE.AND P4, PT, R93, UR12, PT ;  /* 0x0000000c5d007c0c */ /* 0x000fe2000bf86270 */
[----:B-1----:R-:W-:Y:S01]  /*5b70*/  IMAD.MOV.U32 R7, RZ, RZ, R3 ;  /* 0x000000ffff077224 */ /* 0x002fe200078e0003 */
[----:B------:R-:W-:Y:S01]  /*5b80*/  IABS R3, R8 ;  /* 0x0000000800037213 */ /* 0x000fe20000000000 */
[----:B------:R-:W-:Y:S01]  /*5b90*/  IMAD.IADD R8, R6, 0x1, -R87 ;  /* 0x0000000106087824 */ /* 0x000fe200078e0a57 */
[----:B------:R-:W-:Y:S01]  /*5ba0*/  FSEL R235, R12, -INF , !P3 ;  /* 0xff8000000ceb7808 */ /* 0x000fe20005800000 */
[----:B------:R1:W3:Y:S02]  /*5bb0*/  I2F R49, R7 ;  /* 0x0000000700317306 */ /* 0x0002e40000201400 */
[----:B-1----:R-:W-:-:S02]  /*5bc0*/  MOV R7, R3 ;  /* 0x0000000300077202 */ /* 0x002fc40000000f00 */
[----:B------:R-:W-:Y:S01]  /*5bd0*/  IABS R3, R8 ;  /* 0x0000000800037213 */ /* 0x000fe20000000000 */
[----:B------:R-:W-:-:S03]  /*5be0*/  IMAD.IADD R8, R5, 0x1, -R87 ;  /* 0x0000000105087824 */ /* 0x000fc600078e0a57 */
[----:B------:R1:W1:Y:S02]  /*5bf0*/  I2F R46, R7 ;  /* 0x00000007002e7306 */ /* 0x0002640000201400 */
[----:B-1----:R-:W-:Y:S01]  /*5c00*/  IMAD.MOV.U32 R7, RZ, RZ, R3 ;  /* 0x000000ffff077224 */ /* 0x002fe200078e0003 */
[----:B------:R-:W-:Y:S01]  /*5c10*/  IABS R3, R8 ;  /* 0x0000000800037213 */ /* 0x000fe20000000000 */
[----:B------:R-:W-:-:S04]  /*5c20*/  IMAD.IADD R8, R2, 0x1, -R87 ;  /* 0x0000000102087824 */ /* 0x000fc800078e0a57 */
[----:B------:R1:W1:Y:S02]  /*5c30*/  I2F R53, R7 ;  /* 0x0000000700357306 */ /* 0x0002640000201400 */
[----:B-1----:R-:W-:Y:S02]  /*5c40*/  MOV R7, R3 ;  /* 0x0000000300077202 */ /* 0x002fe40000000f00 */
[----:B------:R-:W-:Y:S01]  /*5c50*/  IABS R3, R8 ;  /* 0x0000000800037213 */ /* 0x000fe20000000000 */
[----:B------:R-:W-:-:S03]  /*5c60*/  IMAD.IADD R8, R6, 0x1, -R92 ;  /* 0x0000000106087824 */ /* 0x000fc600078e0a5c */
[----:B------:R1:W-:Y:S02]  /*5c70*/  I2F R48, R7 ;  /* 0x0000000700307306 */ /* 0x0003e40000201400 */
[----:B-1----:R-:W-:Y:S01]  /*5c80*/  IMAD.MOV.U32 R7, RZ, RZ, R3 ;  /* 0x000000ffff077224 */ /* 0x002fe200078e0003 */
[----:B------:R-:W-:Y:S01]  /*5c90*/  IABS R3, R8 ;  /* 0x0000000800037213 */ /* 0x000fe20000000000 */
[----:B------:R-:W-:-:S04]  /*5ca0*/  IMAD.IADD R8, R5, 0x1, -R92 ;  /* 0x0000000105087824 */ /* 0x000fc800078e0a5c */
[----:B------:R1:W1:Y:S02]  /*5cb0*/  I2F R47, R7 ;  /* 0x00000007002f7306 */ /* 0x0002640000201400 */
[----:B-1----:R-:W-:Y:S02]  /*5cc0*/  MOV R7, R3 ;  /* 0x0000000300077202 */ /* 0x002fe40000000f00 */
        /* <DEDUP_REMOVED lines=35> */
[----:B------:R-:W-:-:S06]  /*5f00*/  IABS R8, R8 ;  /* 0x0000000800087213 */ /* 0x000fcc0000000000 */
[----:B------:R2:W-:Y:S01]  /*5f10*/  I2F R104, R3 ;  /* 0x0000000300687306 */ /* 0x0005e20000201400 */
[----:B-1----:R-:W-:-:S05]  /*5f20*/  IMAD.IADD R7, R2, 0x1, -R95 ;  /* 0x0000000102077824 */ /* 0x002fca00078e0a5f */
[----:B--2---:R-:W-:Y:S01]  /*5f30*/  IABS R3, R7 ;  /* 0x0000000700037213 */ /* 0x004fe20000000000 */
[----:B------:R-:W-:Y:S01]  /*5f40*/  IMAD.MOV.U32 R7, RZ, RZ, R8 ;  /* 0x000000ffff077224 */ /* 0x000fe200078e0008 */
[----:B------:R-:W-:Y:S02]  /*5f50*/  FSEL R189, R11, -INF , !P2 ;  /* 0xff8000000bbd7808 */ /* 0x000fe40005000000 */
[----:B------:R-:W-:Y:S01]  /*5f60*/  MOV R8, R3 ;  /* 0x0000000300087202 */ /* 0x000fe20000000f00 */
[----:B------:R1:W2:Y:S01]  /*5f70*/  I2F R93, R7 ;  /* 0x00000007005d7306 */ /* 0x0002a20000201400 */
[----:B------:R-:W-:Y:S01]  /*5f80*/  IMAD.IADD R3, R6, 0x1, -R100 ;  /* 0x0000000106037824 */ /* 0x000fe200078e0a64 */
[----:B-1----:R-:W-:-:S05]  /*5f90*/  FSEL R7, R9, -INF , !P3 ;  /* 0xff80000009077808 */ /* 0x002fca0005800000 */
[----:B------:R1:W-:Y:S04]  /*5fa0*/  STL [R1+0x10], R7 ;  /* 0x0000100701007387 */ /* 0x0003e80000100800 */
[----:B------:R-:W2:Y:S04]  /*5fb0*/  LDL.LU R80, [R1+0x48] ;  /* 0x0000480001507983 */ /* 0x000ea80000300800 */
[----:B------:R-:W2:Y:S04]  /*5fc0*/  LDL.LU R81, [R1+0x4c] ;  /* 0x00004c0001517983 */ /* 0x000ea80000300800 */
[----:B------:R-:W2:Y:S01]  /*5fd0*/  LDL.LU R82, [R1+0x50] ;  /* 0x0000500001527983 */ /* 0x000ea20000300800 */
[----:B------:R-:W-:Y:S01]  /*5fe0*/  FFMA.FTZ R12, R190, -UR4, R105 ;  /* 0x80000004be0c7c23 */ /* 0x000fe20008010069 */
[----:B------:R-:W-:Y:S01]  /*5ff0*/  IABS R3, R3 ;  /* 0x0000000300037213 */ /* 0x000fe20000000000 */
[----:B------:R-:W-:Y:S01]  /*6000*/  FFMA.FTZ R11, R191, -UR4, R28 ;  /* 0x80000004bf0b7c23 */ /* 0x000fe2000801001c */
[----:B------:R-:W2:Y:S01]  /*6010*/  LDL.LU R88, [R1+0x58] ;  /* 0x0000580001587983 */ /* 0x000ea20000300800 */
[----:B------:R3:W2:Y:S01]  /*6020*/  I2F R65, R8 ;  /* 0x0000000800417306 */ /* 0x0006a20000201400 */
[----:B------:R-:W-:Y:S01]  /*6030*/  FSEL R185, R12, -INF , !P2 ;  /* 0xff8000000cb97808 */ /* 0x000fe20005000000 */
[----:B----4-:R-:W-:Y:S01]  /*6040*/  FFMA.FTZ R10, R50, -UR4, R30 ;  /* 0x80000004320a7c23 */ /* 0x010fe2000801001e */
[----:B------:R-:W4:Y:S01]  /*6050*/  LDL.LU R89, [R1+0x5c] ;  /* 0x00005c0001597983 */ /* 0x000f220000300800 */
[----:B------:R-:W-:Y:S01]  /*6060*/  FSEL R113, R11, -INF , !P1 ;  /* 0xff8000000b717808 */ /* 0x000fe20004800000 */
[----:B------:R-:W-:Y:S01]  /*6070*/  FFMA.FTZ R9, R44, -UR4, R115 ;  /* 0x800000042c097c23 */ /* 0x000fe20008010073 */
[----:B------:R-:W-:Y:S01]  /*6080*/  ISETP.GE.AND P3, PT, R94, UR12, PT ;  /* 0x0000000c5e007c0c */ /* 0x000fe2000bf66270 */
[----:B------:R-:W4:Y:S01]  /*6090*/  LDL.LU R90, [R1+0x60] ;  /* 0x00006000015a7983 */ /* 0x000f220000300800 */
[----:B------:R-:W-:Y:S01]  /*60a0*/  FFMA.FTZ R12, R200, -UR4, R29 ;  /* 0x80000004c80c7c23 */ /* 0x000fe2000801001d */
[----:B------:R-:W-:Y:S01]  /*60b0*/  FSEL R114, R10, -INF , !P1 ;  /* 0xff8000000a727808 */ /* 0x000fe20004800000 */
[----:B-1----:R-:W-:Y:S01]  /*60c0*/  IMAD.MOV.U32 R7, RZ, RZ, R3 ;  /* 0x000000ffff077224 */ /* 0x002fe200078e0003 */
[----:B------:R-:W4:Y:S01]  /*60d0*/  LDL.LU R91, [R1+0x64] ;  /* 0x00006400015b7983 */ /* 0x000f220000300800 */
[----:B------:R-:W-:Y:S01]  /*60e0*/  FFMA.FTZ R11, R51, -UR4, R31 ;  /* 0x80000004330b7c23 */ /* 0x000fe2000801001f */
[----:B------:R-:W-:Y:S01]  /*60f0*/  FSEL R202, R9, -INF , !P2 ;  /* 0xff80000009ca7808 */ /* 0x000fe20005000000 */
[----:B------:R1:W-:Y:S01]  /*6100*/  I2F R94, R7 ;  /* 0x00000007005e7306 */ /* 0x0003e20000201400 */
[----:B------:R-:W2:Y:S01]  /*6110*/  LDSM.16.M88.4 R28, [R220+0x2000] ;  /* 0x00200000dc1c783b */ /* 0x000ea20000000200 */
[----:B---3--:R-:W-:Y:S01]  /*6120*/  IMAD.IADD R8, R5, 0x1, -R100 ;  /* 0x0000000105087824 */ /* 0x008fe200078e0a64 */
[----:B------:R-:W-:Y:S01]  /*6130*/  ISETP.GE.AND P2, PT, R95, UR12, PT ;  /* 0x0000000c5f007c0c */ /* 0x000fe2000bf46270 */
[----:B------:R-:W-:-:S03]  /*6140*/  FFMA.FTZ R9, R32, -UR4, R40 ;  /* 0x8000000420097c23 */ /* 0x000fc60008010028 */
[----:B------:R-:W-:Y:S01]  /*6150*/  IABS R3, R8 ;  /* 0x0000000800037213 */ /* 0x000fe20000000000 */
[----:B------:R-:W-:Y:S01]  /*6160*/  IMAD.IADD R8, R2, 0x1, -R100 ;  /* 0x0000000102087824 */ /* 0x000fe200078e0a64 */
[----:B------:R-:W-:Y:S02]  /*6170*/  FSEL R115, R9, -INF , !P1 ;  /* 0xff80000009737808 */ /* 0x000fe40004800000 */
[----:B-1----:R-:W-:Y:S02]  /*6180*/  MOV R7, R3 ;  /* 0x0000000300077202 */ /* 0x002fe40000000f00 */
[----:B------:R-:W-:Y:S01]  /*6190*/  IABS R3, R8 ;  /* 0x0000000800037213 */ /* 0x000fe20000000000 */
[--C-:B------:R-:W-:Y:S01]  /*61a0*/  IMAD.IADD R8, R6, 0x1, -R108.reuse ;  /* 0x0000000106087824 */ /* 0x100fe200078e0a6c */
[----:B------:R1:W-:Y:S03]  /*61b0*/  I2F R92, R7 ;  /* 0x00000007005c7306 */ /* 0x0003e60000201400 */
[----:B-1----:R-:W-:Y:S01]  /*61c0*/  IMAD.MOV.U32 R7, RZ, RZ, R3 ;  /* 0x000000ffff077224 */ /* 0x002fe200078e0003 */
[----:B------:R-:W-:Y:S01]  /*61d0*/  IABS R3, R8 ;  /* 0x0000000800037213 */ /* 0x000fe20000000000 */
[----:B------:R-:W-:-:S03]  /*61e0*/  IMAD.IADD R8, R5, 0x1, -R108 ;  /* 0x0000000105087824 */ /* 0x000fc600078e0a6c */
[----:B------:R1:W3:Y:S01]  /*61f0*/  I2F R75, R7 ;  /* 0x00000007004b7306 */ /* 0x0002e20000201400 */
[----:B------:R-:W-:Y:S02]  /*6200*/  FFMA.FTZ R10, R49, -UR4, R41 ;  /* 0x80000004310a7c23 */ /* 0x000fe40008010029 */
[----:B------:R-:W-:Y:S01]  /*6210*/  FFMA.FTZ R9, R46, -UR4, R43 ;  /* 0x800000042e097c23 */ /* 0x000fe2000801002b */
[----:B-1----:R-:W-:Y:S02]  /*6220*/  MOV R7, R3 ;  /* 0x0000000300077202 */ /* 0x002fe40000000f00 */
[----:B------:R-:W-:Y:S01]  /*6230*/  IABS R3, R8 ;  /* 0x0000000800037213 */ /* 0x000fe20000000000 */
[----:B------:R-:W-:Y:S01]  /*6240*/  IMAD.IADD R8, R2, 0x1, -R108 ;  /* 0x0000000102087824 */ /* 0x000fe200078e0a6c */
[----:B------:R1:W-:Y:S01]  /*6250*/  I2F R95, R7 ;  /* 0x00000007005f7306 */ /* 0x0003e20000201400 */
[----:B------:R-:W-:Y:S02]  /*6260*/  FSEL R107, R10, -INF , !P0 ;  /* 0xff8000000a6b7808 */ /* 0x000fe40004000000 */
[----:B-1----:R-:W-:Y:S01]  /*6270*/  IMAD.MOV.U32 R7, RZ, RZ, R3 ;  /* 0x000000ffff077224 */ /* 0x002fe200078e0003 */
[----:B------:R-:W-:-:S02]  /*6280*/  FSEL R105, R12, -INF , !P0 ;  /* 0xff8000000c697808 */ /* 0x000fc40004000000 */
[----:B------:R-:W-:Y:S02]  /*6290*/  FSEL R106, R11, -INF , !P0 ;  /* 0xff8000000b6a7808 */ /* 0x000fe40004000000 */
[----:B------:R1:W1:Y:S01]  /*62a0*/  I2F R87, R7 ;  /* 0x0000000700577306 */ /* 0x0002620000201400 */
[----:B------:R-:W-:Y:S01]  /*62b0*/  FFMA.FTZ R12, R53, -UR4, R38 ;  /* 0x80000004350c7c23 */ /* 0x000fe20008010026 */
[----:B------:R-:W-:Y:S02]  /*62c0*/  MOV R73, R4 ;  /* 0x0000000400497202 */ /* 0x000fe40000000f00 */
[----:B------:R2:W5:Y:S01]  /*62d0*/  LDL.LU R4, [R1+0xa0] ;  /* 0x0000a00001047983 */ /* 0x0005620000300800 */
[----:B------:R-:W-:Y:S01]  /*62e0*/  IABS R3, R8 ;  /* 0x0000000800037213 */ /* 0x000fe20000000000 */
[----:B------:R-:W-:Y:S02]  /*62f0*/  IMAD.IADD R8, R6, 0x1, -R109 ;  /* 0x0000000106087824 */ /* 0x000fe400078e0a6d */
[----:B-1----:R-:W-:-:S03]  /*6300*/  FFMA.FTZ R7, R13, -UR4, R42 ;  /* 0x800000040d077c23 */ /* 0x002fc6000801002a */
[----:B------:R-:W-:Y:S01]  /*6310*/  IABS R8, R8 ;  /* 0x0000000800087213 */ /* 0x000fe20000000000 */
[----:B------:R-:W-:Y:S01]  /*6320*/  IMAD.MOV.U32 R228, RZ, RZ, R73 ;  /* 0x000000ffffe47224 */ /* 0x000fe200078e0049 */
[----:B------:R1:W1:Y:S01]  /*6330*/  I2F R64, R3 ;  /* 0x0000000300407306 */ /* 0x0002620000201400 */
[----:B------:R-:W-:Y:S01]  /*6340*/  IMAD.MOV.U32 R73, RZ, RZ, R250 ;  /* 0x000000ffff497224 */ /* 0x000fe200078e00fa */
[----:B------:R-:W-:Y:S01]  /*6350*/  FSEL R175, R7, -INF , !P1 ;  /* 0xff80000007af7808 */ /* 0x000fe20004800000 */
[----:B------:R-:W-:Y:S01]  /*6360*/  IMAD.MOV.U32 R7, RZ, RZ, R8 ;  /* 0x000000ffff077224 */ /* 0x000fe200078e0008 */
[----:B------:R-:W-:Y:S01]  /*6370*/  FSEL R112, R9, -INF , !P0 ;  /* 0xff80000009707808 */ /* 0x000fe20004000000 */
[----:B------:R-:W-:Y:S01]  /*6380*/  IMAD.IADD R8, R2, 0x1, -R109 ;  /* 0x0000000102087824 */ /* 0x000fe200078e0a6d */
[----:B------:R-:W-:Y:S02]  /*6390*/  ISETP.GE.AND P1, PT, R100, UR12, PT ;  /* 0x0000000c64007c0c */ /* 0x000fe4000bf26270 */
[----:B------:R3:W-:Y:S01]  /*63a0*/  I2F R86, R7 ;  /* 0x0000000700567306 */ /* 0x0007e20000201400 */
[----:B-1----:R-:W-:-:S04]  /*63b0*/  IADD3 R3, -R109, R5, RZ ;  /* 0x000000056d037210 */ /* 0x002fc80007ffe1ff */
[----:B------:R-:W-:-:S05]  /*63c0*/  IABS R3, R3 ;  /* 0x0000000300037213 */ /* 0x000fca0000000000 */
[----:B---3--:R-:W-:Y:S01]  /*63d0*/  IMAD.MOV.U32 R7, RZ, RZ, R3 ;  /* 0x000000ffff077224 */ /* 0x008fe200078e0003 */
[----:B------:R-:W-:-:S03]  /*63e0*/  IABS R3, R8 ;  /* 0x0000000800037213 */ /* 0x000fc60000000000 */
[----:B------:R1:W-:Y:S01]  /*63f0*/  I2F R85, R7 ;  /* 0x0000000700557306 */ /* 0x0003e20000201400 */
[C---:B--2---:R-:W-:Y:S08]  /*6400*/  HMMA.16816.F32 R32, R24.reuse, R16, R80 ;  /* 0x000000101820723c */ /* 0x044ff00000001850 */
[----:B----4-:R-:W-:Y:S07]  /*6410*/  HMMA.16816.F32 R40, R24, R18, R88 ;  /* 0x000000121828723c */ /* 0x010fee0000001858 */
[----:B------:R-:W-:Y:S01]  /*6420*/  MOV R88, R74 ;  /* 0x0000004a00587202 */ /* 0x000fe20000000f00 */
[----:B------:R-:W-:-:S02]  /*6430*/  IMAD.MOV.U32 R89, RZ, RZ, R252 ;  /* 0x000000ffff597224 */ /* 0x000fc400078e00fc */
[----:B------:R-:W-:Y:S02]  /*6440*/  IMAD.MOV.U32 R90, RZ, RZ, R241 ;  /* 0x000000ffff5a7224 */ /* 0x000fe400078e00f1 */
[----:B------:R-:W-:-:S04]  /*6450*/  IMAD.MOV.U32 R91, RZ, RZ, R214 ;  /* 0x000000ffff5b7224 */ /* 0x000fc800078e00d6 */
[----:B------:R-:W-:Y:S02]  /*6460*/  FFMA.FTZ R10, R47, -UR4, R34 ;  /* 0x800000042f0a7c23 */ /* 0x000fe40008010022 */
[----:B------:R-:W-:Y:S01]  /*6470*/  FFMA.FTZ R11, R48, -UR4, R32 ;  /* 0x80000004300b7c23 */ /* 0x000fe20008010020 */
[----:B------:R-:W-:Y:S01]  /*6480*/  HMMA.16816.F32 R44, R24, R28, R88 ;  /* 0x0000001c182c723c */ /* 0x000fe20000001858 */
[----:B------:R-:W-:-:S06]  /*6490*/  FSEL R252, R12, -INF , !P6 ;  /* 0xff8000000cfc7808 */ /* 0x000fcc0007000000 */
[----:B------:R-:W-:Y:S01]  /*64a0*/  MOV R88, R71 ;  /* 0x0000004700587202 */ /* 0x000fe20000000f00 */
[----:B------:R-:W-:Y:S02]  /*64b0*/  IMAD.MOV.U32 R89, RZ, RZ, R72 ;  /* 0x000000ffff597224 */ /* 0x000fe400078e0048 */
[----:B------:R-:W-:Y:S02]  /*64c0*/  IMAD.MOV.U32 R90, RZ, RZ, R101 ;  /* 0x000000ffff5a7224 */ /* 0x000fe400078e0065 */
[----:B------:R-:W-:Y:S02]  /*64d0*/  IMAD.MOV.U32 R91, RZ, RZ, R102 ;  /* 0x000000ffff5b7224 */ /* 0x000fe400078e0066 */
[----:B------:R-:W-:Y:S01]  /*64e0*/  IMAD.MOV.U32 R72, RZ, RZ, R225 ;  /* 0x000000ffff487224 */ /* 0x000fe200078e00e1 */
[----:B------:R-:W-:Y:S01]  /*64f0*/  FSEL R198, R11, -INF , !P6 ;  /* 0xff8000000bc67808 */ /* 0x000fe20007000000 */
[----:B------:R-:W-:Y:S01]  /*6500*/  FFMA.FTZ R12, R55, -UR4, R39 ;  /* 0x80000004370c7c23 */ /* 0x000fe20008010027 */
[----:B------:R-:W-:Y:S01]  /*6510*/  FSEL R196, R10, -INF , !P6 ;  /* 0xff8000000ac47808 */ /* 0x000fe20007000000 */
[----:B------:R-:W-:-:S02]  /*6520*/  FFMA.FTZ R11, R54, -UR4, R33 ;  /* 0x80000004360b7c23 */ /* 0x000fc40008010021 */
[----:B------:R-:W-:Y:S02]  /*6530*/  FFMA.FTZ R10, R52, -UR4, R35 ;  /* 0x80000004340a7c23 */ /* 0x000fe40008010023 */
[----:B------:R-:W-:Y:S01]  /*6540*/  IMAD.MOV.U32 R74, RZ, RZ, R222 ;  /* 0x000000ffff4a7224 */ /* 0x000fe200078e00de */
[----:B------:R-:W-:Y:S01]  /*6550*/  HMMA.16816.F32 R52, R20, R30, R88 ;  /* 0x0000001e1434723c */ /* 0x000fe20000001858 */
[----:B------:R2:W5:Y:S01]  /*6560*/  LDL.LU R222, [R1+0x9c] ;  /* 0x00009c0001de7983 */ /* 0x0005620000300800 */
[----:B------:R-:W-:Y:S01]  /*6570*/  IMAD.MOV.U32 R71, RZ, RZ, R203 ;  /* 0x000000ffff477224 */ /* 0x000fe200078e00cb */
[----:B------:R-:W-:Y:S01]  /*6580*/  MOV R231, R72 ;  /* 0x0000004800e77202 */ /* 0x000fe20000000f00 */
[----:B------:R-:W-:Y:S01]  /*6590*/  IMAD.MOV.U32 R72, RZ, RZ, R247 ;  /* 0x000000ffff487224 */ /* 0x000fe200078e00f7 */
[----:B------:R2:W5:Y:S02]  /*65a0*/  LDL.LU R203, [R1+0x98] ;  /* 0x0000980001cb7983 */ /* 0x0005640000300800 */
[----:B------:R-:W-:Y:S01]  /*65b0*/  IMAD.MOV.U32 R91, RZ, RZ, R182 ;  /* 0x000000ffff5b7224 */ /* 0x000fe200078e00b6 */
[----:B------:R-:W-:Y:S01]  /*65c0*/  MOV R89, R176 ;  /* 0x000000b000597202 */ /* 0x000fe20000000f00 */
[----:B------:R2:W5:Y:S01]  /*65d0*/  LDL.LU R225, [R1+0x94] ;  /* 0x0000940001e17983 */ /* 0x0005620000300800 */
[----:B------:R-:W-:Y:S01]  /*65e0*/  MOV R88, R251 ;  /* 0x000000fb00587202 */ /* 0x000fe20000000f00 */
[----:B------:R-:W-:Y:S01]  /*65f0*/  IMAD.MOV.U32 R90, RZ, RZ, R221 ;  /* 0x000000ffff5a7224 */ /* 0x000fe200078e00dd */
[----:B------:R-:W-:Y:S01]  /*6600*/  MOV R102, R166 ;  /* 0x000000a600667202 */ /* 0x000fe20000000f00 */
[----:B------:R-:W-:Y:S01]  /*6610*/  IMAD.MOV.U32 R101, RZ, RZ, R58 ;  /* 0x000000ffff657224 */ /* 0x000fe200078e003a */
[----:B------:R2:W5:Y:S01]  /*6620*/  LDL.LU R221, [R1+0x90] ;  /* 0x0000900001dd7983 */ /* 0x0005620000300800 */
[----:B------:R-:W-:Y:S01]  /*6630*/  IMAD.MOV.U32 R15, RZ, RZ, R91 ;  /* 0x000000ffff0f7224 */ /* 0x000fe200078e005b */
[----:B------:R-:W-:-:S02]  /*6640*/  MOV R98, R88 ;  /* 0x0000005800627202 */ /* 0x000fc40000000f00 */
[----:B------:R2:W5:Y:S01]  /*6650*/  LDL.LU R251, [R1+0x8c] ;  /* 0x00008c0001fb7983 */ /* 0x0005620000300800 */
[----:B------:R-:W-:Y:S02]  /*6660*/  IMAD.MOV.U32 R99, RZ, RZ, R89 ;  /* 0x000000ffff637224 */ /* 0x000fe400078e0059 */
[----:B------:R-:W-:Y:S01]  /*6670*/  IMAD.MOV.U32 R91, RZ, RZ, R72 ;  /* 0x000000ffff5b7224 */ /* 0x000fe200078e0048 */
[----:B------:R2:W5:Y:S01]  /*6680*/  LDL.LU R250, [R1+0x88] ;  /* 0x0000880001fa7983 */ /* 0x0005620000300800 */
[----:B------:R-:W-:Y:S02]  /*6690*/  IMAD.MOV.U32 R88, RZ, RZ, R246 ;  /* 0x000000ffff587224 */ /* 0x000fe400078e00f6 */
[----:B------:R-:W-:Y:S01]  /*66a0*/  IMAD.MOV.U32 R97, RZ, RZ, R90 ;  /* 0x000000ffff617224 */ /* 0x000fe200078e005a */
[----:B------:R2:W5:Y:S01]  /*66b0*/  LDL.LU R247, [R1+0x84] ;  /* 0x0000840001f77983 */ /* 0x0005620000300800 */
[----:B------:R-:W-:Y:S01]  /*66c0*/  IMAD.MOV.U32 R89, RZ, RZ, R101 ;  /* 0x000000ffff597224 */ /* 0x000fe200078e0065 */
[----:B------:R-:W-:Y:S01]  /*66d0*/  MOV R90, R102 ;  /* 0x00000066005a7202 */ /* 0x000fe20000000f00 */
[----:B------:R-:W-:Y:S01]  /*66e0*/  IMAD.MOV.U32 R72, RZ, RZ, R245 ;  /* 0x000000ffff487224 */ /* 0x000fe200078e00f5 */
[----:B------:R2:W5:Y:S01]  /*66f0*/  LDL.LU R246, [R1+0x80] ;  /* 0x0000800001f67983 */ /* 0x0005620000300800 */
[----:B------:R-:W-:Y:S01]  /*6700*/  IMAD.MOV.U32 R101, RZ, RZ, R244 ;  /* 0x000000ffff657224 */ /* 0x000fe200078e00f4 */
[----:B------:R-:W-:-:S02]  /*6710*/  MOV R102, R234 ;  /* 0x000000ea00667202 */ /* 0x000fc40000000f00 */
[----:B------:R2:W5:Y:S04]  /*6720*/  LDL.LU R245, [R1+0x7c] ;  /* 0x00007c0001f57983 */ /* 0x0005680000300800 */
[----:B------:R2:W5:Y:S04]  /*6730*/  LDL.LU R244, [R1+0x78] ;  /* 0x0000780001f47983 */ /* 0x0005680000300800 */
[----:B------:R2:W5:Y:S01]  /*6740*/  LDL.LU R234, [R1+0x74] ;  /* 0x0000740001ea7983 */ /* 0x0005620000300800 */
[--C-:B-1----:R-:W-:Y:S01]  /*6750*/  IMAD.IADD R7, R5, 0x1, -R111.reuse ;  /* 0x0000000105077824 */ /* 0x102fe200078e0a6f */
[----:B------:R1:W3:Y:S01]  /*6760*/  I2F R83, R3 ;  /* 0x0000000300537306 */ /* 0x0002e20000201400 */
[----:B------:R-:W-:Y:S01]  /*6770*/  IADD3 R8, -R111, R6, RZ ;  /* 0x000000066f087210 */ /* 0x000fe20007ffe1ff */
[----:B------:R-:W-:Y:S01]  /*6780*/  IMAD.IADD R9, R2, 0x1, -R111 ;  /* 0x0000000102097824 */ /* 0x000fe200078e0a6f */
[----:B------:R-:W4:Y:S02]  /*6790*/  LDSM.16.M88.4 R32, [R220+0x2800] ;  /* 0x00280000dc20783b */ /* 0x000f240000000200 */
[----:B------:R-:W-:-:S02]  /*67a0*/  IABS R8, R8 ;  /* 0x0000000800087213 */ /* 0x000fc40000000000 */
[----:B-1----:R-:W-:-:S05]  /*67b0*/  IABS R3, R7 ;  /* 0x0000000700037213 */ /* 0x002fca0000000000 */
[----:B------:R-:W-:Y:S01]  /*67c0*/  IMAD.MOV.U32 R7, RZ, RZ, R3 ;  /* 0x000000ffff077224 */ /* 0x000fe200078e0003 */
[----:B------:R-:W-:-:S03]  /*67d0*/  IABS R3, R9 ;  /* 0x0000000900037213 */ /* 0x000fc60000000000 */
[----:B------:R1:W-:Y:S01]  /*67e0*/  I2F R82, R7 ;  /* 0x0000000700527306 */ /* 0x0003e20000201400 */
[----:B------:R-:W-:-:S07]  /*67f0*/  IMAD.IADD R9, R2, 0x1, -R116 ;  /* 0x0000000102097824 */ /* 0x000fce00078e0a74 */
[----:B------:R2:W-:Y:S01]  /*6800*/  I2F R84, R8 ;  /* 0x0000000800547306 */ /* 0x0005e20000201400 */
[----:B-1----:R-:W-:-:S07]  /*6810*/  IMAD.IADD R7, R5, 0x1, -R116 ;  /* 0x0000000105077824 */ /* 0x002fce00078e0a74 */
[----:B------:R1:W1:Y:S01]  /*6820*/  I2F R76, R3 ;  /* 0x00000003004c7306 */ /* 0x0002620000201400 */
[----:B--2---:R-:W-:-:S04]  /*6830*/  IADD3 R8, -R116, R6, RZ ;  /* 0x0000000674087210 */ /* 0x004fc80007ffe1ff */
[----:B------:R-:W-:Y:S02]  /*6840*/  IABS R8, R8 ;  /* 0x0000000800087213 */ /* 0x000fe40000000000 */
[----:B-1----:R-:W-:Y:S02]  /*6850*/  IABS R3, R7 ;  /* 0x0000000700037213 */ /* 0x002fe40000000000 */
[----:B------:R1:W-:Y:S03]  /*6860*/  I2F R81, R8 ;  /* 0x0000000800517306 */ /* 0x0003e60000201400 */
[----:B------:R-:W-:Y:S01]  /*6870*/  IMAD.MOV.U32 R7, RZ, RZ, R3 ;  /* 0x000000ffff077224 */ /* 0x000fe200078e0003 */
[----:B------:R-:W-:Y:S01]  /*6880*/  IABS R3, R9 ;  /* 0x0000000900037213 */ /* 0x000fe20000000000 */
[----:B------:R-:W-:Y:S03]  /*6890*/  HMMA.16816.F32 R16, R20, R18, R204 ;  /* 0x000000121410723c */ /* 0x000fe600000018cc */
[----:B------:R2:W-:Y:S01]  /*68a0*/  I2F R77, R7 ;  /* 0x00000007004d7306 */ /* 0x0005e20000201400 */
[----:B-1----:R-:W-:Y:S01]  /*68b0*/  IADD3 R8, -R117, R6, RZ ;  /* 0x0000000675087210 */ /* 0x002fe20007ffe1ff */
[----:B--2---:R-:W-:-:S03]  /*68c0*/  IMAD.MOV.U32 R7, RZ, RZ, R3 ;  /* 0x000000ffff077224 */ /* 0x004fc600078e0003 */
[----:B------:R-:W-:Y:S01]  /*68d0*/  IABS R3, R8 ;  /* 0x0000000800037213 */ /* 0x000fe20000000000 */
[----:B------:R-:W-:-:S03]  /*68e0*/  IMAD.IADD R8, R2, 0x1, -R117 ;  /* 0x0000000102087824 */ /* 0x000fc600078e0a75 */
[----:B------:R1:W-:Y:S01]  /*68f0*/  I2F R80, R3 ;  /* 0x0000000300507306 */ /* 0x0003e20000201400 */
[----:B------:R-:W-:Y:S02]  /*6900*/  FFMA.FTZ R13, R143, -UR4, R36 ;  /* 0x800000048f0d7c23 */ /* 0x000fe40008010024 */
[----:B------:R-:W-:-:S05]  /*6910*/  IMAD.MOV.U32 R229, RZ, RZ, R74 ;  /* 0x000000ffffe57224 */ /* 0x000fca00078e004a */
[----:B------:R2:W2:Y:S01]  /*6920*/  I2F R14, R7 ;  /* 0x00000007000e7306 */ /* 0x0004a20000201400 */
[----:B-1----:R-:W-:-:S04]  /*6930*/  IABS R3, R8 ;  /* 0x0000000800037213 */ /* 0x002fc80000000000 */
[----:B------:R-:W-:Y:S01]  /*6940*/  MOV R8, R3 ;  /* 0x0000000300087202 */ /* 0x000fe20000000f00 */
[----:B------:R-:W-:Y:S02]  /*6950*/  IMAD.IADD R3, R6, 0x1, -R118 ;  /* 0x0000000106037824 */ /* 0x000fe400078e0a76 */
[----:B--2---:R-:W-:Y:S01]  /*6960*/  IMAD.IADD R7, R5, 0x1, -R117 ;  /* 0x0000000105077824 */ /* 0x004fe200078e0a75 */
[----:B------:R-:W-:Y:S01]  /*6970*/  FSEL R241, R13, -INF , !P6 ;  /* 0xff8000000df17808 */ /* 0x000fe20007000000 */
[----:B------:R-:W-:Y:S01]  /*6980*/  FFMA.FTZ R13, R144, -UR4, R37 ;  /* 0x80000004900d7c23 */ /* 0x000fe20008010025 */
[----:B------:R-:W-:Y:S01]  /*6990*/  IABS R3, R3 ;  /* 0x0000000300037213 */ /* 0x000fe20000000000 */
[----:B------:R-:W-:Y:S01]  /*69a0*/  IMAD.MOV.U32 R230, RZ, RZ, R71 ;  /* 0x000000ffffe67224 */ /* 0x000fe200078e0047 */
[----:B------:R-:W-:Y:S01]  /*69b0*/  IABS R7, R7 ;  /* 0x0000000700077213 */ /* 0x000fe20000000000 */
[----:B------:R1:W-:Y:S01]  /*69c0*/  I2F R74, R8 ;  /* 0x00000008004a7306 */ /* 0x0003e20000201400 */
[----:B------:R-:W2:Y:S01]  /*69d0*/  LDSM.16.M88.4 R36, [R220+0x3000] ;  /* 0x00300000dc24783b */ /* 0x000ea20000000200 */
[----:B------:R-:W-:Y:S01]  /*69e0*/  IMAD.MOV.U32 R96, RZ, RZ, R181 ;  /* 0x000000ffff607224 */ /* 0x000fe200078e00b5 */
[----:B------:R-:W-:Y:S01]  /*69f0*/  HMMA.16816.F32 R48, R20, R28, R208 ;  /* 0x0000001c1430723c */ /* 0x000fe200000018d0 */
[----:B------:R-:W-:Y:S01]  /*6a00*/  FSEL R214, R10, -INF , !P5 ;  /* 0xff8000000ad67808 */ /* 0x000fe20006800000 */
[----:B------:R-:W-:-:S03]  /*6a10*/  IMAD.MOV.U32 R166, RZ, RZ, R165 ;  /* 0x000000ffffa67224 */ /* 0x000fc600078e00a5 */
[----:B------:R3:W-:Y:S01]  /*6a20*/  I2F R78, R7 ;  /* 0x00000007004e7306 */ /* 0x0007e20000201400 */
[----:B------:R-:W-:Y:S01]  /*6a30*/  FFMA.FTZ R9, R60, -UR4, R42 ;  /* 0x800000043c097c23 */ /* 0x000fe2000801002a */
[----:B------:R-:W-:Y:S01]  /*6a40*/  FSEL R208, R11, -INF , !P5 ;  /* 0xff8000000bd07808 */ /* 0x000fe20006800000 */
[----:B------:R-:W-:Y:S02]  /*6a50*/  IMAD.MOV.U32 R71, RZ, RZ, R61 ;  /* 0x000000ffff477224 */ /* 0x000fe400078e003d */
[----:B-1----:R-:W-:Y:S01]  /*6a60*/  IMAD.IADD R8, R5, 0x1, -R118 ;  /* 0x0000000105087824 */ /* 0x002fe200078e0a76 */
[----:B----4-:R-:W-:Y:S01]  /*6a70*/  HMMA.16816.F32 R60, R20, R32, R228 ;  /* 0x00000020143c723c */ /* 0x010fe200000018e4 */
[----:B------:R-:W-:Y:S02]  /*6a80*/  IMAD.MOV.U32 R165, RZ, RZ, R59 ;  /* 0x000000ffffa57224 */ /* 0x000fe400078e003b */
[----:B------:R-:W-:Y:S02]  /*6a90*/  FFMA.FTZ R11, R56, -UR4, R18 ;  /* 0x80000004380b7c23 */ /* 0x000fe40008010012 */
[----:B------:R-:W-:-:S02]  /*6aa0*/  FFMA.FTZ R10, R57, -UR4, R40 ;  /* 0x80000004390a7c23 */ /* 0x000fc40008010028 */
[----:B---3--:R-:W-:Y:S01]  /*6ab0*/  IMAD.MOV.U32 R7, RZ, RZ, R3 ;  /* 0x000000ffff077224 */ /* 0x008fe200078e0003 */
[----:B------:R-:W-:Y:S01]  /*6ac0*/  IABS R3, R8 ;  /* 0x0000000800037213 */ /* 0x000fe20000000000 */
[----:B------:R-:W1:Y:S01]  /*6ad0*/  LDSM.16.M88.4 R56, [R220+0x3800] ;  /* 0x00380000dc38783b */ /* 0x000e620000000200 */
[----:B------:R-:W-:Y:S01]  /*6ae0*/  MOV R231, R96 ;  /* 0x0000006000e77202 */ /* 0x000fe20000000f00 */
[----:B------:R-:W-:Y:S01]  /*6af0*/  IMAD.MOV.U32 R96, RZ, RZ, R73 ;  /* 0x000000ffff607224 */ /* 0x000fe200078e0049 */
[----:B------:R-:W-:Y:S01]  /*6b00*/  IADD3 R8, -R118, R2, RZ ;  /* 0x0000000276087210 */ /* 0x000fe20007ffe1ff */
[----:B------:R3:W-:Y:S01]  /*6b10*/  I2F R73, R7 ;  /* 0x0000000700497306 */ /* 0x0007e20000201400 */
[----:B------:R-:W-:Y:S01]  /*6b20*/  IMAD.MOV.U32 R190, RZ, RZ, R72 ;  /* 0x000000ffffbe7224 */ /* 0x000fe200078e0048 */
[----:B------:R-:W-:Y:S01]  /*6b30*/  FSEL R205, R12, -INF , !P5 ;  /* 0xff8000000ccd7808 */ /* 0x000fe20006800000 */
[----:B------:R-:W-:Y:S01]  /*6b40*/  IMAD.MOV.U32 R176, RZ, RZ, R179 ;  /* 0x000000ffffb07224 */ /* 0x000fe200078e00b3 */
[----:B------:R-:W-:Y:S01]  /*6b50*/  FSEL R179, R11, -INF , !P4 ;  /* 0xff8000000bb37808 */ /* 0x000fe20006000000 */
[----:B------:R-:W-:Y:S01]  /*6b60*/  FFMA.FTZ R12, R145, -UR4, R16 ;  /* 0x80000004910c7c23 */ /* 0x000fe20008010010 */
[----:B------:R-:W-:Y:S01]  /*6b70*/  FSEL R181, R10, -INF , !P4 ;  /* 0xff8000000ab57808 */ /* 0x000fe20006000000 */
[----:B------:R-:W-:Y:S01]  /*6b80*/  FFMA.FTZ R11, R146, -UR4, R17 ;  /* 0x80000004920b7c23 */ /* 0x000fe20008010011 */
[----:B------:R-:W-:-:S02]  /*6b90*/  FSEL R188, R9, -INF , !P4 ;  /* 0xff80000009bc7808 */ /* 0x000fc40006000000 */
[----:B------:R-:W-:Y:S01]  /*6ba0*/  MOV R206, R15 ;  /* 0x0000000f00ce7202 */ /* 0x000fe20000000f00 */
[----:B------:R-:W-:Y:S01]  /*6bb0*/  IMAD.MOV.U32 R193, RZ, RZ, R172 ;  /* 0x000000ffffc17224 */ /* 0x000fe200078e00ac */
[----:B------:R-:W-:Y:S01]  /*6bc0*/  MOV R18, R249 ;  /* 0x000000f900127202 */ /* 0x000fe20000000f00 */
[----:B------:R-:W-:Y:S02]  /*6bd0*/  IMAD.MOV.U32 R182, RZ, RZ, R177 ;  /* 0x000000ffffb67224 */ /* 0x000fe400078e00b1 */
[----:B------:R-:W-:Y:S02]  /*6be0*/  IMAD.MOV.U32 R211, RZ, RZ, R97 ;  /* 0x000000ffffd37224 */ /* 0x000fe400078e0061 */
[----:B------:R-:W-:Y:S02]  /*6bf0*/  IMAD.MOV.U32 R144, RZ, RZ, R98 ;  /* 0x000000ffff907224 */ /* 0x000fe400078e0062 */
[----:B------:R-:W-:Y:S01]  /*6c00*/  IMAD.MOV.U32 R210, RZ, RZ, R91 ;  /* 0x000000ffffd27224 */ /* 0x000fe200078e005b */
[----:B------:R-:W-:Y:S01]  /*6c10*/  MOV R191, R88 ;  /* 0x0000005800bf7202 */ /* 0x000fe20000000f00 */
[----:B---3--:R-:W-:Y:S01]  /*6c20*/  IMAD.MOV.U32 R7, RZ, RZ, R3 ;  /* 0x000000ffff077224 */ /* 0x008fe200078e0003 */
[----:B------:R-:W-:Y:S01]  /*6c30*/  IABS R3, R8 ;  /* 0x0000000800037213 */ /* 0x000fe20000000000 */
[----:B------:R-:W-:Y:S01]  /*6c40*/  IMAD.IADD R8, R6, 0x1, -R119 ;  /* 0x0000000106087824 */ /* 0x000fe200078e0a77 */
[----:B------:R-:W-:Y:S01]  /*6c50*/  FSEL R200, R13, -INF , !P5 ;  /* 0xff8000000dc87808 */ /* 0x000fe20006800000 */
[----:B------:R3:W-:Y:S01]  /*6c60*/  I2F R72, R7 ;  /* 0x0000000700487306 */ /* 0x0007e20000201400 */
[----:B------:R-:W-:Y:S01]  /*6c70*/  FFMA.FTZ R10, R66, -UR4, R19 ;  /* 0x80000004420a7c23 */ /* 0x000fe20008010013 */
[----:B------:R-:W-:Y:S01]  /*6c80*/  ISETP.GE.AND P0, PT, R108, UR12, PT ;  /* 0x0000000c6c007c0c */ /* 0x000fe2000bf06270 */
[----:B------:R-:W-:Y:S01]  /*6c90*/  FFMA.FTZ R9, R67, -UR4, R41 ;  /* 0x8000000443097c23 */ /* 0x000fe20008010029 */
[----:B------:R-:W-:Y:S01]  /*6ca0*/  ISETP.GE.AND P6, PT, R109, UR12, PT ;  /* 0x0000000c6d007c0c */ /* 0x000fe2000bfc6270 */
[----:B------:R-:W-:Y:S01]  /*6cb0*/  IMAD.MOV.U32 R16, RZ, RZ, R149 ;  /* 0x000000ffff107224 */ /* 0x000fe200078e0095 */
[----:B------:R-:W-:Y:S01]  /*6cc0*/  MOV R228, R103 ;  /* 0x0000006700e47202 */ /* 0x000fe20000000f00 */
[----:B------:R-:W-:Y:S01]  /*6cd0*/  IMAD.MOV.U32 R17, RZ, RZ, R151 ;  /* 0x000000ffff117224 */ /* 0x000fe200078e0097 */
[----:B------:R-:W-:Y:S01]  /*6ce0*/  HMMA.16816.F32 R68, R20, R34, R68 ;  /* 0x000000221444723c */ /* 0x000fe20000001844 */
[----:B------:R-:W-:Y:S01]  /*6cf0*/  IMAD.MOV.U32 R19, RZ, RZ, R243 ;  /* 0x000000ffff137224 */ /* 0x000fe200078e00f3 */
[----:B------:R-:W-:Y:S01]  /*6d00*/  UISETP.GE.AND UP0, UPT, UR12, 0x81, UPT ;  /* 0x000000810c00788c */ /* 0x000fe2000bf06270 */
[----:B------:R-:W-:Y:S01]  /*6d10*/  IMAD.MOV.U32 R229, RZ, RZ, R90 ;  /* 0x000000ffffe57224 */ /* 0x000fe200078e005a */
[----:B------:R-:W-:-:S04]  /*6d20*/  DEPBAR.LE SB0, 0x0 ;  /* 0x000080000000791a */ /* 0x000fc80000000000 */
[----:B---3--:R-:W-:Y:S02]  /*6d30*/  MOV R7, R3 ;  /* 0x0000000300077202 */ /* 0x008fe40000000f00 */
[----:B------:R-:W-:Y:S01]  /*6d40*/  IABS R3, R8 ;  /* 0x0000000800037213 */ /* 0x000fe20000000000 */
[----:B------:R-:W-:Y:S01]  /*6d50*/  IMAD.IADD R8, R5, 0x1, -R119 ;  /* 0x0000000105087824 */ /* 0x000fe200078e0a77 */
[----:B------:R3:W4:Y:S01]  /*6d60*/  I2F R67, R7 ;  /* 0x0000000700437306 */ /* 0x0007220000201400 */
[----:B------:R-:W-:-:S03]  /*6d70*/  FSEL R151, R9, -INF , !P3 ;  /* 0xff80000009977808 */ /* 0x000fc60005800000 */
[----:B------:R-:W-:-:S04]  /*6d80*/  IABS R8, R8 ;  /* 0x0000000800087213 */ /* 0x000fc80000000000 */
[----:B------:R1:W1:Y:S01]  /*6d90*/  I2F R15, R3 ;  /* 0x00000003000f7306 */ /* 0x0002620000201400 */
[----:B------:R-:W-:Y:S01]  /*6da0*/  IMAD.IADD R9, R6, 0x1, -R120 ;  /* 0x0000000106097824 */ /* 0x000fe200078e0a78 */
[----:B------:R-:W-:Y:S01]  /*6db0*/  HMMA.16816.F32 R16, R24, R30, R16 ;  /* 0x0000001e1810723c */ /* 0x000fe20000001810 */
[----:B---3--:R-:W-:-:S05]  /*6dc0*/  FFMA.FTZ R7, R79, -UR4, R43 ;  /* 0x800000044f077c23 */ /* 0x008fca000801002b */
[----:B------:R-:W-:Y:S01]  /*6dd0*/  FSEL R172, R7, -INF , !P3 ;  /* 0xff80000007ac7808 */ /* 0x000fe20005800000 */
[----:B-1----:R-:W-:Y:S01]  /*6de0*/  IMAD.IADD R3, R2, 0x1, -R119 ;  /* 0x0000000102037824 */ /* 0x002fe200078e0a77 */
[----:B------:R-:W-:Y:S01]  /*6df0*/  MOV R7, R8 ;  /* 0x0000000800077202 */ /* 0x000fe20000000f00 */
[----:B------:R-:W-:-:S03]  /*6e00*/  FFMA.FTZ R8, R93, -UR4, R44 ;  /* 0x800000045d087c23 */ /* 0x000fc6000801002c */
[----:B------:R-:W-:Y:S01]  /*6e10*/  IABS R3, R3 ;  /* 0x0000000300037213 */ /* 0x000fe20000000000 */
[----:B------:R1:W-:Y:S01]  /*6e20*/  I2F R29, R7 ;  /* 0x00000007001d7306 */ /* 0x0003e20000201400 */
[----:B------:R-:W-:Y:S02]  /*6e30*/  IABS R9, R9 ;  /* 0x0000000900097213 */ /* 0x000fe40000000000 */
[----:B------:R-:W-:-:S05]  /*6e40*/  FSEL R177, R12, -INF , !P4 ;  /* 0xff8000000cb17808 */ /* 0x000fca0006000000 */
[----:B------:R3:W2:Y:S01]  /*6e50*/  I2F R28, R3 ;  /* 0x00000003001c7306 */ /* 0x0006a20000201400 */
[----:B------:R-:W-:Y:S02]  /*6e60*/  ISETP.GE.AND P4, PT, R116, UR12, PT ;  /* 0x0000000c74007c0c */ /* 0x000fe4000bf86270 */
[----:B------:R-:W-:Y:S01]  /*6e70*/  MOV R204, R96 ;  /* 0x0000006000cc7202 */ /* 0x000fe20000000f00 */
[----:B-1----:R-:W-:Y:S01]  /*6e80*/  FFMA.FTZ R7, R65, -UR4, R46 ;  /* 0x8000000441077c23 */ /* 0x002fe2000801002e */
[----:B------:R-:W-:Y:S01]  /*6e90*/  FSEL R149, R10, -INF , !P3 ;  /* 0xff8000000a957808 */ /* 0x000fe20005800000 */
[----:B------:R-:W-:Y:S01]  /*6ea0*/  FFMA.FTZ R10, R104, -UR4, R50 ;  /* 0x80000004680a7c23 */ /* 0x000fe20008010032 */
[----:B------:R-:W-:Y:S01]  /*6eb0*/  FSEL R197, R8, -INF , !P2 ;  /* 0xff80000008c57808 */ /* 0x000fe20005000000 */
[----:B------:R-:W-:Y:S02]  /*6ec0*/  IMAD.MOV.U32 R8, RZ, RZ, R9 ;  /* 0x000000ffff087224 */ /* 0x000fe400078e0009 */
[----:B---3--:R-:W-:Y:S01]  /*6ed0*/  IMAD.IADD R3, R5, 0x1, -R120 ;  /* 0x0000000105037824 */ /* 0x008fe200078e0a78 */
[----:B------:R-:W-:Y:S01]  /*6ee0*/  FSEL R116, R7, -INF , !P2 ;  /* 0xff80000007747808 */ /* 0x000fe20005000000 */
[----:B------:R-:W-:Y:S01]  /*6ef0*/  IMAD.MOV.U32 R207, RZ, RZ, R231 ;  /* 0x000000ffffcf7224 */ /* 0x000fe200078e00e7 */
[----:B------:R-:W-:Y:S01]  /*6f00*/  IADD3 R9, -R120, R2, RZ ;  /* 0x0000000278097210 */ /* 0x000fe20007ffe1ff */
[----:B------:R-:W-:Y:S01]  /*6f10*/  IMAD.MOV.U32 R231, RZ, RZ, R89 ;  /* 0x000000ffffe77224 */ /* 0x000fe200078e0059 */
[----:B------:R-:W-:Y:S01]  /*6f20*/  IABS R7, R3 ;  /* 0x0000000300077213 */ /* 0x000fe20000000000 */
[----:B--2---:R-:W-:Y:S01]  /*6f30*/  HMMA.16816.F32 R88, R20, R36, R156 ;  /* 0x000000241458723c */ /* 0x004fe2000000189c */
[----:B------:R-:W-:Y:S01]  /*6f40*/  FSEL R249, R10, -INF , !P2 ;  /* 0xff8000000af97808 */ /* 0x000fe20005000000 */
[----:B------:R1:W2:Y:S01]  /*6f50*/  I2F R79, R8 ;  /* 0x00000008004f7306 */ /* 0x0002a20000201400 */
[----:B------:R-:W-:Y:S01]  /*6f60*/  IABS R3, R9 ;  /* 0x0000000900037213 */ /* 0x000fe20000000000 */
[----:B------:R-:W-:-:S03]  /*6f70*/  IMAD.IADD R10, R6, 0x1, -R121 ;  /* 0x00000001060a7824 */ /* 0x000fc600078e0a79 */
[----:B------:R-:W-:Y:S01]  /*6f80*/  IMAD.MOV.U32 R156, RZ, RZ, R210 ;  /* 0x000000ffff9c7224 */ /* 0x000fe200078e00d2 */
[----:B------:R-:W-:Y:S01]  /*6f90*/  MOV R157, R211 ;  /* 0x000000d3009d7202 */ /* 0x000fe20000000f00 */
[----:B------:R-:W-:Y:S02]  /*6fa0*/  IMAD.MOV.U32 R158, RZ, RZ, R144 ;  /* 0x000000ffff9e7224 */ /* 0x000fe400078e0090 */
[----:B------:R-:W-:Y:S01]  /*6fb0*/  IMAD.MOV.U32 R159, RZ, RZ, R204 ;  /* 0x000000ffff9f7224 */ /* 0x000fe200078e00cc */
[----:B------:R-:W-:Y:S01]  /*6fc0*/  ISETP.GE.AND P5, PT, R111, UR12, PT ;  /* 0x0000000c6f007c0c */ /* 0x000fe2000bfa6270 */
[----:B------:R-:W-:Y:S02]  /*6fd0*/  IMAD.MOV.U32 R230, RZ, RZ, R99 ;  /* 0x000000ffffe67224 */ /* 0x000fe400078e0063 */
[----:B------:R-:W-:Y:S02]  /*6fe0*/  IMAD.MOV.U32 R143, RZ, RZ, R101 ;  /* 0x000000ffff8f7224 */ /* 0x000fe400078e0065 */
[----:B-1----:R-:W-:Y:S01]  /*6ff0*/  IMAD.MOV.U32 R8, RZ, RZ, R7 ;  /* 0x000000ffff087224 */ /* 0x002fe200078e0007 */
[----:B------:R-:W-:Y:S01]  /*7000*/  MOV R7, R3 ;  /* 0x0000000300077202 */ /* 0x000fe20000000f00 */
[----:B------:R-:W-:Y:S01]  /*7010*/  IMAD.MOV.U32 R199, RZ, RZ, R102 ;  /* 0x000000ffffc77224 */ /* 0x000fe200078e0066 */
[----:B------:R-:W-:Y:S01]  /*7020*/  HMMA.16816.F32 R96, R20, R58, R168 ;  /* 0x0000003a1460723c */ /* 0x000fe200000018a8 */
[----:B------:R-:W-:-:S02]  /*7030*/  IMAD.MOV.U32 R195, RZ, RZ, R110 ;  /* 0x000000ffffc37224 */ /* 0x000fc400078e006e */
[----:B------:R-:W-:Y:S01]  /*7040*/  FFMA.FTZ R9, R75, -UR4, R47 ;  /* 0x800000044b097c23 */ /* 0x000fe2000801002f */
[----:B------:R-:W-:Y:S01]  /*7050*/  IABS R3, R10 ;  /* 0x0000000a00037213 */ /* 0x000fe20000000000 */
[----:B------:R1:W3:Y:S01]  /*7060*/  I2F R75, R8 ;  /* 0x00000008004b7306 */ /* 0x0002e20000201400 */
[----:B------:R-:W-:Y:S02]  /*7070*/  MOV R144, R206 ;  /* 0x000000ce00907202 */ /* 0x000fe40000000f00 */
[C---:B------:R-:W-:Y:S01]  /*7080*/  HMMA.16816.F32 R108, R20.reuse, R56, R160 ;  /* 0x00000038146c723c */ /* 0x040fe200000018a0 */
[----:B------:R-:W-:Y:S01]  /*7090*/  IMAD.MOV.U32 R204, RZ, RZ, R207 ;  /* 0x000000ffffcc7224 */ /* 0x000fe200078e00cf */
[----:B------:R-:W-:Y:S01]  /*70a0*/  MOV R207, R215 ;  /* 0x000000d700cf7202 */ /* 0x000fe20000000f00 */
[----:B------:R-:W-:Y:S01]  /*70b0*/  IMAD.MOV.U32 R206, RZ, RZ, R237 ;  /* 0x000000ffffce7224 */ /* 0x000fe200078e00ed */
[----:B------:R-:W-:Y:S01]  /*70c0*/  FSEL R237, R9, -INF , !P1 ;  /* 0xff80000009ed7808 */ /* 0x000fe20004800000 */
[----:B------:R2:W2:Y:S03]  /*70d0*/  I2F R66, R7 ;  /* 0x0000000700427306 */ /* 0x0004a60000201400 */
[----:B------:R-:W-:Y:S01]  /*70e0*/  HMMA.16816.F32 R100, R20, R38, R152 ;  /* 0x000000261464723c */ /* 0x000fe20000001898 */
[----:B------:R-:W-:Y:S01]  /*70f0*/  FFMA.FTZ R9, R87, -UR4, R16 ;  /* 0x8000000457097c23 */ /* 0x000fe20008010010 */
[----:B-1----:R-:W-:-:S06]  /*7100*/  IADD3 R8, -R121, R5, RZ ;  /* 0x0000000579087210 */ /* 0x002fcc0007ffe1ff */
[----:B------:R-:W-:Y:S01]  /*7110*/  HMMA.16816.F32 R20, R24, R32, R156 ;  /* 0x000000201814723c */ /* 0x000fe2000000189c */
[----:B------:R-:W-:Y:S01]  /*7120*/  IABS R8, R8 ;  /* 0x0000000800087213 */ /* 0x000fe20000000000 */
[----:B------:R1:W1:Y:S01]  /*7130*/  I2F R65, R3 ;  /* 0x0000000300417306 */ /* 0x0002620000201400 */
[----:B--2---:R-:W-:-:S04]  /*7140*/  FFMA.FTZ R7, R64, -UR4, R18 ;  /* 0x8000000440077c23 */ /* 0x004fc80008010012 */
[----:B------:R-:W-:Y:S01]  /*7150*/  IMAD.MOV.U32 R157, RZ, RZ, R204 ;  /* 0x000000ffff9d7224 */ /* 0x000fe200078e00cc */
[----:B------:R-:W-:Y:S01]  /*7160*/  MOV R158, R206 ;  /* 0x000000ce009e7202 */ /* 0x000fe20000000f00 */
[----:B------:R-:W-:Y:S01]  /*7170*/  IMAD.MOV.U32 R156, RZ, RZ, R144 ;  /* 0x000000ffff9c7224 */ /* 0x000fe200078e0090 */
[----:B------:R-:W-:Y:S01]  /*7180*/  MOV R204, R199 ;  /* 0x000000c700cc7202 */ /* 0x000fe20000000f00 */
[----:B------:R-:W-:Y:S01]  /*7190*/  IMAD.MOV.U32 R159, RZ, RZ, R207 ;  /* 0x000000ffff9f7224 */ /* 0x000fe200078e00cf */
[----:B------:R-:W-:Y:S01]  /*71a0*/  FSEL R206, R7, -INF , !P0 ;  /* 0xff80000007ce7808 */ /* 0x000fe20004000000 */
[----:B------:R-:W-:Y:S01]  /*71b0*/  IMAD.MOV.U32 R194, RZ, RZ, R148 ;  /* 0x000000ffffc27224 */ /* 0x000fe200078e0094 */
[----:B------:R-:W-:Y:S01]  /*71c0*/  FSEL R148, R11, -INF , !P3 ;  /* 0xff8000000b947808 */ /* 0x000fe20005800000 */
[----:B------:R-:W-:Y:S02]  /*71d0*/  IMAD.MOV.U32 R199, RZ, RZ, R195 ;  /* 0x000000ffffc77224 */ /* 0x000fe400078e00c3 */
[----:B-1----:R-:W-:Y:S01]  /*71e0*/  IMAD.IADD R3, R2, 0x1, -R121 ;  /* 0x0000000102037824 */ /* 0x002fe200078e0a79 */
[----:B------:R-:W-:Y:S01]  /*71f0*/  FSEL R195, R9, -INF , !P0 ;  /* 0xff80000009c37808 */ /* 0x000fe20004000000 */
[----:B------:R-:W-:Y:S01]  /*7200*/  IMAD.MOV.U32 R7, RZ, RZ, R8 ;  /* 0x000000ffff077224 */ /* 0x000fe200078e0008 */
[----:B------:R-:W-:Y:S01]  /*7210*/  IADD3 R8, -R122, R6, RZ ;  /* 0x000000067a087210 */ /* 0x000fe20007ffe1ff */
[----:B------:R-:W-:Y:S01]  /*7220*/  FFMA.FTZ R11, R147, -UR4, R48 ;  /* 0x80000004930b7c23 */ /* 0x000fe20008010030 */
[----:B------:R-:W-:Y:S01]  /*7230*/  IABS R3, R3 ;  /* 0x0000000300037213 */ /* 0x000fe20000000000 */
[----:B------:R-:W-:-:S02]  /*7240*/  IMAD.MOV.U32 R144, RZ, RZ, R143 ;  /* 0x000000ffff907224 */ /* 0x000fc400078e008f */
[----:B------:R-:W-:Y:S02]  /*7250*/  IMAD.MOV.U32 R207, RZ, RZ, R191 ;  /* 0x000000ffffcf7224 */ /* 0x000fe400078e00bf */
[----:B------:R-:W-:Y:S02]  /*7260*/  IMAD.IADD R9, R5, 0x1, -R122 ;  /* 0x0000000105097824 */ /* 0x000fe400078e0a7a */
[----:B------:R-:W-:Y:S01]  /*7270*/  IMAD.MOV.U32 R143, RZ, RZ, R190 ;  /* 0x000000ffff8f7224 */ /* 0x000fe200078e00be */
[----:B------:R1:W2:Y:S01]  /*7280*/  I2F R64, R7 ;  /* 0x0000000700407306 */ /* 0x0002a20000201400 */
[----:B------:R-:W-:Y:S01]  /*7290*/  FFMA.FTZ R12, R94, -UR4, R51 ;  /* 0x800000045e0c7c23 */ /* 0x000fe20008010033 */
[----:B------:R-:W-:Y:S01]  /*72a0*/  MOV R190, R193 ;  /* 0x000000c100be7202 */ /* 0x000fe20000000f00 */
[----:B------:R-:W-:Y:S01]  /*72b0*/  HMMA.16816.F32 R32, R24, R34, R156 ;  /* 0x000000221820723c */ /* 0x000fe2000000189c */
[----:B------:R-:W-:Y:S01]  /*72c0*/  FSEL R243, R11, -INF , !P2 ;  /* 0xff8000000bf37808 */ /* 0x000fe20005000000 */
[----:B------:R-:W-:-:S03]  /*72d0*/  IMAD.MOV.U32 R193, RZ, RZ, R194 ;  /* 0x000000ffffc17224 */ /* 0x000fc600078e00c2 */
[----:B------:R2:W2:Y:S01]  /*72e0*/  I2F R51, R3 ;  /* 0x0000000300337306 */ /* 0x0004a20000201400 */
[----:B------:R-:W-:Y:S01]  /*72f0*/  FFMA.FTZ R11, R92, -UR4, R45 ;  /* 0x800000045c0b7c23 */ /* 0x000fe2000801002d */
[----:B------:R-:W-:Y:S01]  /*7300*/  MOV R158, R207 ;  /* 0x000000cf009e7202 */ /* 0x000fe20000000f00 */
[----:B------:R-:W-:Y:S02]  /*7310*/  IMAD.MOV.U32 R156, RZ, RZ, R144 ;  /* 0x000000ffff9c7224 */ /* 0x000fe400078e0090 */
[----:B------:R-:W-:Y:S02]  /*7320*/  IMAD.MOV.U32 R157, RZ, RZ, R204 ;  /* 0x000000ffff9d7224 */ /* 0x000fe400078e00cc */
[----:B------:R-:W-:Y:S01]  /*7330*/  IMAD.MOV.U32 R159, RZ, RZ, R143 ;  /* 0x000000ffff9f7224 */ /* 0x000fe200078e008f */
[----:B-1----:R-:W-:Y:S01]  /*7340*/  IABS R7, R8 ;  /* 0x0000000800077213 */ /* 0x002fe20000000000 */
[----:B------:R-:W-:Y:S02]  /*7350*/  FFMA.FTZ R8, R83, -UR4, R19 ;  /* 0x8000000453087c23 */ /* 0x000fe40008010013 */
[----:B------:R-:W-:Y:S01]  /*7360*/  FFMA.FTZ R10, R95, -UR4, R54 ;  /* 0x800000045f0a7c23 */ /* 0x000fe20008010036 */
[----:B------:R-:W-:-:S02]  /*7370*/  MOV R204, R190 ;  /* 0x000000be00cc7202 */ /* 0x000fc40000000f00 */
[----:B--2---:R-:W-:Y:S01]  /*7380*/  IABS R3, R9 ;  /* 0x0000000900037213 */ /* 0x004fe20000000000 */
[----:B------:R-:W-:Y:S01]  /*7390*/  IMAD.MOV.U32 R144, RZ, RZ, R199 ;  /* 0x000000ffff907224 */ /* 0x000fe200078e00c7 */
[----:B------:R-:W-:Y:S01]  /*73a0*/  MOV R190, R182 ;  /* 0x000000b600be7202 */ /* 0x000fe20000000f00 */
[----:B------:R-:W-:Y:S01]  /*73b0*/  IMAD.MOV.U32 R207, RZ, RZ, R193 ;  /* 0x000000ffffcf7224 */ /* 0x000fe200078e00c1 */
[----:B------:R1:W2:Y:S01]  /*73c0*/  I2F R50, R7 ;  /* 0x0000000700327306 */ /* 0x0002a20000201400 */
[----:B------:R-:W-:Y:S01]  /*73d0*/  IMAD.MOV.U32 R143, RZ, RZ, R228 ;  /* 0x000000ffff8f7224 */ /* 0x000fe200078e00e4 */
[----:B------:R-:W-:Y:S01]  /*73e0*/  FSEL R182, R8, -INF , !P6 ;  /* 0xff80000008b67808 */ /* 0x000fe20007000000 */
[----:B------:R-:W-:Y:S01]  /*73f0*/  HMMA.16816.F32 R44, R24, R36, R156 ;  /* 0x00000024182c723c */ /* 0x000fe2000000189c */
[----:B------:R-:W-:Y:S01]  /*7400*/  FSEL R215, R11, -INF , !P1 ;  /* 0xff8000000bd77808 */ /* 0x000fe20004800000 */
[----:B------:R-:W-:Y:S01]  /*7410*/  FFMA.FTZ R11, R227, -UR4, R52 ;  /* 0x80000004e30b7c23 */ /* 0x000fe20008010034 */
[----:B------:R-:W-:Y:S01]  /*7420*/  FSEL R194, R10, -INF , !P0 ;  /* 0xff8000000ac27808 */ /* 0x000fe20004000000 */
[----:B------:R-:W-:Y:S01]  /*7430*/  FFMA.FTZ R10, R85, -UR4, R17 ;  /* 0x80000004550a7c23 */ /* 0x000fe20008010011 */
[----:B------:R-:W-:Y:S01]  /*7440*/  IADD3 R8, -R122, R2, RZ ;  /* 0x000000027a087210 */ /* 0x000fe20007ffe1ff */
[----:B------:R-:W-:Y:S01]  /*7450*/  FFMA.FTZ R13, R212, -UR4, R49 ;  /* 0x80000004d40d7c23 */ /* 0x000fe20008010031 */
[----:B------:R-:W-:Y:S01]  /*7460*/  MOV R157, R204 ;  /* 0x000000cc009d7202 */ /* 0x000fe20000000f00 */
[----:B------:R-:W-:-:S02]  /*7470*/  IMAD.MOV.U32 R156, RZ, RZ, R144 ;  /* 0x000000ffff9c7224 */ /* 0x000fc400078e0090 */
[----:B------:R-:W-:Y:S02]  /*7480*/  IMAD.MOV.U32 R158, RZ, RZ, R207 ;  /* 0x000000ffff9e7224 */ /* 0x000fe400078e00cf */
[----:B-1----:R-:W-:Y:S02]  /*7490*/  IMAD.MOV.U32 R7, RZ, RZ, R3 ;  /* 0x000000ffff077224 */ /* 0x002fe400078e0003 */
[----:B------:R-:W-:Y:S01]  /*74a0*/  IMAD.MOV.U32 R159, RZ, RZ, R143 ;  /* 0x000000ffff9f7224 */ /* 0x000fe200078e008f */
[----:B------:R-:W-:Y:S01]  /*74b0*/  IABS R3, R8 ;  /* 0x0000000800037213 */ /* 0x000fe20000000000 */
[----:B------:R-:W-:Y:S01]  /*74c0*/  FFMA.FTZ R9, R76, -UR4, R22 ;  /* 0x800000044c097c23 */ /* 0x000fe20008010016 */
[----:B------:R1:W1:Y:S01]  /*74d0*/  I2F R49, R7 ;  /* 0x0000000700317306 */ /* 0x0002620000201400 */
[----:B------:R-:W-:Y:S01]  /*74e0*/  IMAD.MOV.U32 R228, RZ, RZ, R178 ;  /* 0x000000ffffe47224 */ /* 0x000fe200078e00b2 */
[----:B------:R-:W-:Y:S01]  /*74f0*/  MOV R199, R174 ;  /* 0x000000ae00c77202 */ /* 0x000fe20000000f00 */
[----:B------:R-:W-:Y:S01]  /*7500*/  IMAD.MOV.U32 R193, RZ, RZ, R176 ;  /* 0x000000ffffc17224 */ /* 0x000fe200078e00b0 */
[----:B------:R-:W-:Y:S01]  /*7510*/  FSEL R191, R11, -INF , !P0 ;  /* 0xff8000000bbf7808 */ /* 0x000fe20004000000 */
[----:B------:R-:W-:Y:S01]  /*7520*/  FFMA.FTZ R11, R86, -UR4, R55 ;  /* 0x80000004560b7c23 */ /* 0x000fe20008010037 */
[----:B------:R-:W-:Y:S01]  /*7530*/  FSEL R178, R10, -INF , !P6 ;  /* 0xff8000000ab27808 */ /* 0x000fe20007000000 */
[----:B------:R-:W-:Y:S01]  /*7540*/  FFMA.FTZ R10, R82, -UR4, R20 ;  /* 0x80000004520a7c23 */ /* 0x000fe20008010014 */
[----:B------:R-:W-:Y:S01]  /*7550*/  IADD3 R8, -R123, R6, RZ ;  /* 0x000000067b087210 */ /* 0x000fe20007ffe1ff */
[----:B------:R2:W2:Y:S01]  /*7560*/  I2F R48, R3 ;  /* 0x0000000300307306 */ /* 0x0004a20000201400 */
[----:B------:R-:W-:Y:S01]  /*7570*/  FSEL R212, R12, -INF , !P1 ;  /* 0xff8000000cd47808 */ /* 0x000fe20004800000 */
[----:B------:R-:W-:Y:S01]  /*7580*/  FFMA.FTZ R12, R232, -UR4, R53 ;  /* 0x80000004e80c7c23 */ /* 0x000fe20008010035 */
[----:B------:R-:W-:Y:S01]  /*7590*/  FSEL R86, R9, -INF , !P5 ;  /* 0xff80000009567808 */ /* 0x000fe20006800000 */
[--C-:B-1----:R-:W-:Y:S01]  /*75a0*/  IMAD.IADD R7, R5, 0x1, -R123.reuse ;  /* 0x0000000105077824 */ /* 0x102fe200078e0a7b */
[----:B------:R-:W-:Y:S01]  /*75b0*/  HMMA.16816.F32 R52, R24, R56, R156 ;  /* 0x000000381834723c */ /* 0x000fe2000000189c */
[----:B------:R-:W-:Y:S01]  /*75c0*/  IMAD.IADD R9, R2, 0x1, -R123 ;  /* 0x0000000102097824 */ /* 0x000fe200078e0a7b */
[----:B------:R-:W-:-:S02]  /*75d0*/  IABS R8, R8 ;  /* 0x0000000800087213 */ /* 0x000fc40000000000 */
[----:B------:R-:W-:-:S03]  /*75e0*/  FSEL R87, R10, -INF , !P5 ;  /* 0xff8000000a577808 */ /* 0x000fc60006800000 */
[----:B------:R-:W-:Y:S01]  /*75f0*/  IMAD.MOV.U32 R156, RZ, RZ, R199 ;  /* 0x000000ffff9c7224 */ /* 0x000fe200078e00c7 */
[----:B--2---:R-:W-:Y:S01]  /*7600*/  IABS R3, R7 ;  /* 0x0000000700037213 */ /* 0x004fe20000000000 */
[----:B------:R-:W-:Y:S01]  /*7610*/  IMAD.MOV.U32 R158, RZ, RZ, R193 ;  /* 0x000000ffff9e7224 */ /* 0x000fe200078e00c1 */
[----:B------:R-:W-:Y:S01]  /*7620*/  MOV R157, R190 ;  /* 0x000000be009d7202 */ /* 0x000fe20000000f00 */
[----:B------:R-:W-:Y:S01]  /*7630*/  IMAD.MOV.U32 R159, RZ, RZ, R228 ;  /* 0x000000ffff9f7224 */ /* 0x000fe200078e00e4 */
[----:B------:R-:W-:Y:S01]  /*7640*/  MOV R7, R3 ;  /* 0x0000000300077202 */ /* 0x000fe20000000f00 */
[----:B------:R-:W-:Y:S01]  /*7650*/  FFMA.FTZ R10, R14, -UR4, R23 ;  /* 0x800000040e0a7c23 */ /* 0x000fe20008010017 */
[----:B------:R-:W-:Y:S01]  /*7660*/  IABS R3, R9 ;  /* 0x0000000900037213 */ /* 0x000fe20000000000 */
[----:B------:R1:W2:Y:S03]  /*7670*/  I2F R23, R8 ;  /* 0x0000000800177306 */ /* 0x0002a60000201400 */
[----:B------:R-:W-:Y:S05]  /*7680*/  HMMA.16816.F32 R40, R24, R38, R156 ;  /* 0x000000261828723c */ /* 0x000fea000000189c */
[----:B------:R2:W2:Y:S01]  /*7690*/  I2F R38, R7 ;  /* 0x0000000700267306 */ /* 0x0004a20000201400 */
[----:B-1----:R-:W-:Y:S01]  /*76a0*/  IMAD.IADD R8, R6, 0x1, -R127 ;  /* 0x0000000106087824 */ /* 0x002fe200078e0a7f */
[----:B------:R-:W-:Y:S01]  /*76b0*/  FSEL R176, R11, -INF , !P6 ;  /* 0xff8000000bb07808 */ /* 0x000fe20007000000 */
[----:B--2---:R-:W-:-:S03]  /*76c0*/  IMAD.MOV.U32 R7, RZ, RZ, R3 ;  /* 0x000000ffff077224 */ /* 0x004fc600078e0003 */
[----:B------:R-:W-:Y:S02]  /*76d0*/  IABS R3, R8 ;  /* 0x0000000800037213 */ /* 0x000fe40000000000 */
[----:B------:R1:W2:Y:S01]  /*76e0*/  I2F R37, R7 ;  /* 0x0000000700257306 */ /* 0x0002a20000201400 */
[----:B------:R-:W-:Y:S01]  /*76f0*/  IADD3 R8, -R126, R6, RZ ;  /* 0x000000067e087210 */ /* 0x000fe20007ffe1ff */
[----:B------:R-:W-:Y:S01]  /*7700*/  FFMA.FTZ R11, R84, -UR4, R62 ;  /* 0x80000004540b7c23 */ /* 0x000fe2000801003e */
[----:B------:R-:W-:Y:S01]  /*7710*/  FSEL R174, R12, -INF , !P6 ;  /* 0xff8000000cae7808 */ /* 0x000fe20007000000 */
[----:B------:R-:W-:-:S03]  /*7720*/  FFMA.FTZ R12, R233, -UR4, R60 ;  /* 0x80000004e90c7c23 */ /* 0x000fc6000801003c */
[----:B------:R-:W-:Y:S01]  /*7730*/  FSEL R85, R11, -INF , !P5 ;  /* 0xff8000000b557808 */ /* 0x000fe20006800000 */
[----:B------:R-:W-:Y:S02]  /*7740*/  FFMA.FTZ R11, R77, -UR4, R21 ;  /* 0x800000044d0b7c23 */ /* 0x000fe40008010015 */
[----:B-1----:R-:W-:Y:S01]  /*7750*/  IMAD.MOV.U32 R7, RZ, RZ, R3 ;  /* 0x000000ffff077224 */ /* 0x002fe200078e0003 */
[----:B------:R-:W-:-:S03]  /*7760*/  IABS R3, R8 ;  /* 0x0000000800037213 */ /* 0x000fc60000000000 */
[----:B------:R1:W1:Y:S01]  /*7770*/  I2F R22, R7 ;  /* 0x0000000700167306 */ /* 0x0002620000201400 */
[----:B------:R-:W-:Y:S01]  /*7780*/  FFMA.FTZ R17, R80, -UR4, R70 ;  /* 0x8000000450117c23 */ /* 0x000fe20008010046 */
[----:B------:R-:W-:Y:S01]  /*7790*/  ISETP.GE.AND P3, PT, R117, UR12, PT ;  /* 0x0000000c75007c0c */ /* 0x000fe2000bf66270 */
[----:B------:R-:W-:Y:S01]  /*77a0*/  IMAD.IADD R8, R5, 0x1, -R126 ;  /* 0x0000000105087824 */ /* 0x000fe200078e0a7e */
[----:B------:R-:W-:Y:S01]  /*77b0*/  MOV R228, R230 ;  /* 0x000000e600e47202 */ /* 0x000fe20000000f00 */
[----:B------:R-:W-:Y:S01]  /*77c0*/  IMAD.MOV.U32 R230, RZ, RZ, R165 ;  /* 0x000000ffffe67224 */ /* 0x000fe200078e00a5 */
[----:B------:R-:W-:Y:S02]  /*77d0*/  FSEL R210, R13, -INF , !P1 ;  /* 0xff8000000dd27808 */ /* 0x000fe40004800000 */
[----:B------:R2:W2:Y:S01]  /*77e0*/  I2F R21, R3 ;  /* 0x0000000300157306 */ /* 0x0004a20000201400 */
[----:B------:R-:W-:Y:S01]  /*77f0*/  FSEL R83, R12, -INF , !P5 ;  /* 0xff8000000c537808 */ /* 0x000fe20006800000 */
[----:B-1----:R-:W-:Y:S01]  /*7800*/  IMAD.IADD R7, R6, 0x1, -R125 ;  /* 0x0000000106077824 */ /* 0x002fe200078e0a7d */
[----:B------:R-:W-:Y:S01]  /*7810*/  IADD3 R6, -R127, R5, RZ ;  /* 0x000000057f067210 */ /* 0x000fe20007ffe1ff */
[----:B------:R-:W-:Y:S01]  /*7820*/  FFMA.FTZ R13, R239, -UR4, R61 ;  /* 0x80000004ef0d7c23 */ /* 0x000fe2000801003d */
[----:B------:R-:W-:-:S02]  /*7830*/  FSEL R60, R10, -INF , !P4 ;  /* 0xff8000000a3c7808 */ /* 0x000fc40006000000 */
[----:B------:R-:W-:Y:S01]  /*7840*/  IABS R7, R7 ;  /* 0x0000000700077213 */ /* 0x000fe20000000000 */
[----:B------:R-:W-:Y:S01]  /*7850*/  FFMA.FTZ R12, R81, -UR4, R63 ;  /* 0x80000004510c7c23 */ /* 0x000fe2000801003f */
[----:B------:R-:W-:Y:S01]  /*7860*/  IABS R6, R6 ;  /* 0x0000000600067213 */ /* 0x000fe20000000000 */
[----:B--2---:R-:W-:Y:S01]  /*7870*/  IMAD.IADD R3, R5, 0x1, -R125 ;  /* 0x0000000105037824 */ /* 0x004fe200078e0a7d */
[----:B------:R-:W-:Y:S01]  /*7880*/  ISETP.GE.AND P2, PT, R118, UR12, PT ;  /* 0x0000000c76007c0c */ /* 0x000fe2000bf46270 */
[----:B----4-:R-:W-:Y:S01]  /*7890*/  FFMA.FTZ R10, R67, -UR4, R35 ;  /* 0x80000004430a7c23 */ /* 0x010fe20008010023 */
[----:B------:R1:W2:Y:S01]  /*78a0*/  I2F R36, R7 ;  /* 0x0000000700247306 */ /* 0x0002a20000201400 */
[----:B------:R-:W-:Y:S01]  /*78b0*/  FSEL R207, R17, -INF , !P3 ;  /* 0xff80000011cf7808 */ /* 0x000fe20005800000 */
[----:B------:R-:W-:Y:S01]  /*78c0*/  FFMA.FTZ R18, R228, -UR4, R68 ;  /* 0x80000004e4127c23 */ /* 0x000fe20008010044 */
[----:B------:R-:W-:Y:S01]  /*78d0*/  IABS R5, R8 ;  /* 0x0000000800057213 */ /* 0x000fe20000000000 */
[----:B------:R-:W-:Y:S01]  /*78e0*/  FFMA.FTZ R19, R229, -UR4, R69 ;  /* 0x80000004e5137c23 */ /* 0x000fe20008010045 */
[----:B------:R-:W-:Y:S01]  /*78f0*/  IABS R3, R3 ;  /* 0x0000000300037213 */ /* 0x000fe20000000000 */
[----:B------:R-:W-:Y:S01]  /*7900*/  FFMA.FTZ R20, R230, -UR4, R88 ;  /* 0x80000004e6147c23 */ /* 0x000fe20008010058 */
[----:B------:R-:W-:Y:S01]  /*7910*/  MOV R228, R231 ;  /* 0x000000e700e47202 */ /* 0x000fe20000000f00 */
[----:B------:R4:W2:Y:S01]  /*7920*/  I2F R17, R6 ;  /* 0x0000000600117306 */ /* 0x0008a20000201400 */
[----:B------:R-:W-:Y:S01]  /*7930*/  FSEL R81, R13, -INF , !P4 ;  /* 0xff8000000d517808 */ /* 0x000fe20006000000 */
[----:B------:R-:W-:Y:S01]  /*7940*/  IMAD.MOV.U32 R229, RZ, RZ, R166 ;  /* 0x000000ffffe57224 */ /* 0x000fe200078e00a6 */
[----:B------:R-:W-:Y:S01]  /*7950*/  FSEL R82, R12, -INF , !P4 ;  /* 0xff8000000c527808 */ /* 0x000fe20006000000 */
[----:B------:R-:W-:Y:S01]  /*7960*/  IMAD.MOV.U32 R230, RZ, RZ, R184 ;  /* 0x000000ffffe67224 */ /* 0x000fe200078e00b8 */
[----:B------:R-:W-:Y:S01]  /*7970*/  MOV R231, R187 ;  /* 0x000000bb00e77202 */ /* 0x000fe20000000f00 */
[----:B-1----:R-:W-:Y:S01]  /*7980*/  IMAD.IADD R7, R2, 0x1, -R126 ;  /* 0x0000000102077824 */ /* 0x002fe200078e0a7e */
[----:B------:R-:W-:Y:S01]  /*7990*/  FSEL R209, R10, -INF , !P2 ;  /* 0xff8000000ad17808 */ /* 0x000fe20005000000 */
[----:B------:R-:W-:Y:S01]  /*79a0*/  FFMA.FTZ R13, R78, -UR4, R32 ;  /* 0x800000044e0d7c23 */ /* 0x000fe20008010020 */
[----:B------:R-:W-:Y:S01]  /*79b0*/  ISETP.GE.AND P1, PT, R119, UR12, PT ;  /* 0x0000000c77007c0c */ /* 0x000fe2000bf26270 */
[----:B------:R-:W-:Y:S01]  /*79c0*/  FFMA.FTZ R12, R74, -UR4, R34 ;  /* 0x800000044a0c7c23 */ /* 0x000fe20008010022 */
[----:B------:R1:W-:Y:S01]  /*79d0*/  I2F R10, R3 ;  /* 0x00000003000a7306 */ /* 0x0003e20000201400 */
[----:B------:R-:W-:Y:S01]  /*79e0*/  FFMA.FTZ R14, R72, -UR4, R33 ;  /* 0x80000004480e7c23 */ /* 0x000fe20008010021 */
[----:B----4-:R-:W-:Y:S01]  /*79f0*/  IADD3 R6, -R127, R2, RZ ;  /* 0x000000027f067210 */ /* 0x010fe20007ffe1ff */
[----:B------:R-:W-:-:S02]  /*7a00*/  FFMA.FTZ R15, R15, -UR4, R90 ;  /* 0x800000040f0f7c23 */ /* 0x000fc4000801005a */
[----:B------:R-:W-:-:S03]  /*7a10*/  FFMA.FTZ R9, R28, -UR4, R46 ;  /* 0x800000041c097c23 */ /* 0x000fc6000801002e */
[----:B------:R4:W2:Y:S01]  /*7a20*/  I2F R34, R5 ;  /* 0x0000000500227306 */ /* 0x0008a20000201400 */
[----:B------:R-:W-:Y:S01]  /*7a30*/  IMAD.MOV.U32 R143, RZ, RZ, R183 ;  /* 0x000000ffff8f7224 */ /* 0x000fe200078e00b7 */
[----:B------:R-:W-:Y:S02]  /*7a40*/  FSEL R187, R13, -INF , !P3 ;  /* 0xff8000000dbb7808 */ /* 0x000fe40005800000 */
[----:B------:R-:W-:Y:S02]  /*7a50*/  FSEL R211, R12, -INF , !P3 ;  /* 0xff8000000cd37808 */ /* 0x000fe40005800000 */
[----:B-1----:R-:W-:Y:S02]  /*7a60*/  IABS R3, R7 ;  /* 0x0000000700037213 */ /* 0x002fe40000000000 */
[----:B------:R-:W-:Y:S02]  /*7a70*/  FSEL R183, R14, -INF , !P2 ;  /* 0xff8000000eb77808 */ /* 0x000fe40005000000 */
[----:B------:R-:W-:-:S02]  /*7a80*/  FSEL R193, R15, -INF , !P1 ;  /* 0xff8000000fc17808 */ /* 0x000fc40004800000 */
[----:B----4-:R-:W-:Y:S01]  /*7a90*/  IABS R5, R6 ;  /* 0x0000000600057213 */ /* 0x010fe20000000000 */
[----:B------:R-:W-:Y:S01]  /*7aa0*/  IMAD.IADD R6, R2, 0x1, -R125 ;  /* 0x0000000102067824 */ /* 0x000fe200078e0a7d */
[----:B------:R-:W-:Y:S01]  /*7ab0*/  FSEL R239, R9, -INF , !P1 ;  /* 0xff80000009ef7808 */ /* 0x000fe20004800000 */
[----:B------:R-:W-:Y:S01]  /*7ac0*/  HMMA.16816.F32 R12, R24, R58, R228 ;  /* 0x0000003a180c723c */ /* 0x000fe200000018e4 */
[----:B------:R1:W4:Y:S01]  /*7ad0*/  I2F R9, R5 ;  /* 0x0000000500097306 */ /* 0x0003220000201400 */
[----:B------:R-:W-:Y:S01]  /*7ae0*/  FFMA.FTZ R8, R79, -UR4, R91 ;  /* 0x800000044f087c23 */ /* 0x000fe2000801005b */
[----:B------:R-:W-:Y:S01]  /*7af0*/  ISETP.GE.AND P0, PT, R120, UR12, PT ;  /* 0x0000000c78007c0c */ /* 0x000fe2000bf06270 */
[----:B---3--:R-:W-:-:S03]  /*7b00*/  FFMA.FTZ R7, R75, -UR4, R45 ;  /* 0x800000044b077c23 */ /* 0x008fc6000801002d */
[----:B------:R-:W-:Y:S02]  /*7b10*/  FFMA.FTZ R25, R167, -UR4, R89 ;  /* 0x80000004a7197c23 */ /* 0x000fe40008010059 */
[----:B-1----:R-:W-:Y:S01]  /*7b20*/  IMAD.MOV.U32 R5, RZ, RZ, R3 ;  /* 0x000000ffff057224 */ /* 0x002fe200078e0003 */
[----:B------:R-:W-:Y:S01]  /*7b30*/  IABS R3, R6 ;  /* 0x0000000600037213 */ /* 0x000fe20000000000 */
[----:B------:R-:W-:-:S04]  /*7b40*/  FFMA.FTZ R6, R66, -UR4, R47 ;  /* 0x8000000442067c23 */ /* 0x000fc8000801002f */
[----:B------:R-:W1:Y:S01]  /*7b50*/  I2F R5, R5 ;  /* 0x0000000500057306 */ /* 0x000e620000201400 */
[----:B------:R-:W-:Y:S02]  /*7b60*/  FSEL R152, R25, -INF , !P0 ;  /* 0xff80000019987808 */ /* 0x000fe40004000000 */
[----:B------:R-:W-:-:S05]  /*7b70*/  FSEL R157, R8, -INF , !P0 ;  /* 0xff800000089d7808 */ /* 0x000fca0004000000 */
[----:B------:R-:W3:Y:S01]  /*7b80*/  I2F R3, R3 ;  /* 0x0000000300037306 */ /* 0x000ee20000201400 */
[----:B------:R-:W-:Y:S02]  /*7b90*/  FSEL R168, R7, -INF , !P0 ;  /* 0xff80000007a87808 */ /* 0x000fe40004000000 */
[----:B------:R-:W-:Y:S02]  /*7ba0*/  FSEL R171, R6, -INF , !P0 ;  /* 0xff80000006ab7808 */ /* 0x000fe40004000000 */
[----:B------:R-:W-:Y:S01]  /*7bb0*/  PLOP3.LUT P0, PT, PT, PT, UP0, 0x80, 0x0 ;  /* 0x000000000000781c */ /* 0x000fe20003f0f008 */
[----:B------:R-:W-:Y:S01]  /*7bc0*/  IMAD.MOV.U32 R165, RZ, RZ, R248 ;  /* 0x000000ffffa57224 */ /* 0x000fe200078e00f8 */
[----:B------:R-:W-:Y:S01]  /*7bd0*/  FSEL R248, R11, -INF , !P4 ;  /* 0xff8000000bf87808 */ /* 0x000fe20006000000 */
[----:B------:R-:W-:Y:S02]  /*7be0*/  FFMA.FTZ R16, R73, -UR4, R71 ;  /* 0x8000000449107c23 */ /* 0x000fe40008010047 */
[----:B------:R-:W-:Y:S01]  /*7bf0*/  FFMA.FTZ R11, R29, -UR4, R44 ;  /* 0x800000041d0b7c23 */ /* 0x000fe2000801002c */
[----:B------:R-:W-:Y:S01]  /*7c00*/  FSEL R190, R18, -INF , !P3 ;  /* 0xff80000012be7808 */ /* 0x000fe20005800000 */
[----:B------:R-:W-:Y:S01]  /*7c10*/  IMAD.MOV.U32 R166, RZ, RZ, R180 ;  /* 0x000000ffffa67224 */ /* 0x000fe200078e00b4 */
[----:B------:R-:W-:Y:S01]  /*7c20*/  FSEL R184, R19, -INF , !P2 ;  /* 0xff80000013b87808 */ /* 0x000fe20005000000 */
[----:B------:R-:W-:Y:S01]  /*7c30*/  FFMA.FTZ R35, R165, -UR4, R100 ;  /* 0x80000004a5237c23 */ /* 0x000fe20008010064 */
[----:B------:R-:W-:Y:S01]  /*7c40*/  FSEL R199, R16, -INF , !P2 ;  /* 0xff80000010c77808 */ /* 0x000fe20005000000 */
[----:B------:R-:W-:Y:S01]  /*7c50*/  FFMA.FTZ R33, R219, -UR4, R101 ;  /* 0x80000004db217c23 */ /* 0x000fe20008010065 */
[----:B------:R-:W-:Y:S01]  /*7c60*/  FSEL R180, R20, -INF , !P1 ;  /* 0xff80000014b47808 */ /* 0x000fe20004800000 */
[----:B------:R-:W-:Y:S01]  /*7c70*/  FFMA.FTZ R32, R218, -UR4, R108 ;  /* 0x80000004da207c23 */ /* 0x000fe2000801006c */
[----:B------:R-:W-:Y:S01]  /*7c80*/  FSEL R204, R11, -INF , !P1 ;  /* 0xff8000000bcc7808 */ /* 0x000fe20004800000 */
[----:B------:R-:W-:Y:S01]  /*7c90*/  FFMA.FTZ R31, R217, -UR4, R109 ;  /* 0x80000004d91f7c23 */ /* 0x000fe2000801006d */
[----:B------:R-:W-:Y:S01]  /*7ca0*/  ISETP.GE.AND P6, PT, R121, UR12, PT ;  /* 0x0000000c79007c0c */ /* 0x000fe2000bfc6270 */
        /* <DEDUP_REMOVED lines=10> */
[----:B------:R-:W-:-:S02]  /*7d50*/  FFMA.FTZ R24, R50, -UR4, R103 ;  /* 0x8000000432187c23 */ /* 0x000fc40008010067 */
[----:B------:R-:W-:Y:S02]  /*7d60*/  FFMA.FTZ R19, R49, -UR4, R41 ;  /* 0x8000000431137c23 */ /* 0x000fe40008010029 */
[----:B------:R-:W-:Y:S02]  /*7d70*/  FFMA.FTZ R16, R48, -UR4, R43 ;  /* 0x8000000430107c23 */ /* 0x000fe4000801002b */
[----:B------:R-:W-:Y:S02]  /*7d80*/  FFMA.FTZ R23, R23, -UR4, R110 ;  /* 0x8000000417177c23 */ /* 0x000fe4000801006e */
[----:B------:R-:W-:Y:S02]  /*7d90*/  FFMA.FTZ R18, R38, -UR4, R52 ;  /* 0x8000000426127c23 */ /* 0x000fe40008010034 */
[----:B------:R-:W-:Y:S02]  /*7da0*/  FFMA.FTZ R11, R37, -UR4, R54 ;  /* 0x80000004250b7c23 */ /* 0x000fe40008010036 */
[----:B------:R-:W-:-:S02]  /*7db0*/  FFMA.FTZ R22, R22, -UR4, R111 ;  /* 0x8000000416167c23 */ /* 0x000fc4000801006f */
[----:B------:R-:W-:Y:S02]  /*7dc0*/  FFMA.FTZ R21, R21, -UR4, R98 ;  /* 0x8000000415157c23 */ /* 0x000fe40008010062 */
[----:B--2---:R-:W-:Y:S02]  /*7dd0*/  FFMA.FTZ R20, R36, -UR4, R99 ;  /* 0x8000000424147c23 */ /* 0x004fe40008010063 */
[----:B------:R-:W-:Y:S02]  /*7de0*/  FFMA.FTZ R17, R17, -UR4, R53 ;  /* 0x8000000411117c23 */ /* 0x000fe40008010035 */
[----:B------:R-:W-:Y:S02]  /*7df0*/  FFMA.FTZ R12, R34, -UR4, R12 ;  /* 0x80000004220c7c23 */ /* 0x000fe4000801000c */
[----:B------:R-:W-:Y:S02]  /*7e00*/  FFMA.FTZ R10, R10, -UR4, R13 ;  /* 0x800000040a0a7c23 */ /* 0x000fe4000801000d */
[----:B----4-:R-:W-:-:S02]  /*7e10*/  FFMA.FTZ R9, R9, -UR4, R55 ;  /* 0x8000000409097c23 */ /* 0x010fc40008010037 */
[----:B-1----:R-:W-:Y:S02]  /*7e20*/  FFMA.FTZ R5, R5, -UR4, R14 ;  /* 0x8000000405057c23 */ /* 0x002fe4000801000e */
[----:B---3--:R-:W-:Y:S01]  /*7e30*/  FFMA.FTZ R3, R3, -UR4, R15 ;  /* 0x8000000403037c23 */ /* 0x008fe2000801000f */
[----:B------:R-:W-:Y:S02]  /*7e40*/  IADD3 R2, R166, R143, RZ ;  /* 0x0000008fa6027210 */ /* 0x000fe40007ffe0ff */
[C---:B------:R-:W-:Y:S02]  /*7e50*/  IADD3 R233, R226.reuse, 0x800, RZ ;  /* 0x00000800e2e97810 */ /* 0x040fe40007ffe0ff */
[C---:B------:R-:W-:Y:S02]  /*7e60*/  IADD3 R232, R226.reuse, 0x1000, RZ ;  /* 0x00001000e2e87810 */ /* 0x040fe40007ffe0ff */
[C---:B------:R-:W-:Y:S02]  /*7e70*/  IADD3 R231, R226.reuse, 0x1800, RZ ;  /* 0x00001800e2e77810 */ /* 0x040fe40007ffe0ff */
[----:B------:R-:W-:-:S02]  /*7e80*/  IADD3 R230, R226, 0x2000, RZ ;  /* 0x00002000e2e67810 */ /* 0x000fc40007ffe0ff */
[C---:B------:R-:W-:Y:S02]  /*7e90*/  IADD3 R229, R226.reuse, 0x2800, RZ ;  /* 0x00002800e2e57810 */ /* 0x040fe40007ffe0ff */
[C---:B------:R-:W-:Y:S02]  /*7ea0*/  IADD3 R228, R226.reuse, 0x3000, RZ ;  /* 0x00003000e2e47810 */ /* 0x040fe40007ffe0ff */
[----:B------:R-:W-:Y:S02]  /*7eb0*/  IADD3 R227, R226, 0x3800, RZ ;  /* 0x00003800e2e37810 */ /* 0x000fe40007ffe0ff */
        /* <DEDUP_REMOVED lines=23> */
[----:B------:R-:W-:Y:S01]  /*8030*/  FSEL R161, R3, -INF , !P1 ;  /* 0xff80000003a17808 */ /* 0x000fe20004800000 */
[----:B------:R-:W-:Y:S06]  /*8040*/  BAR.SYNC.DEFER_BLOCKING 0x0 ;  /* 0x0000000000007b1d */ /* 0x000fec0000010000 */
[----:B------:R-:W-:Y:S05]  /*8050*/  @!P0 BRA `(.L_x_341) ;  /* 0x0000069000008947 */ /* 0x000fea0003800000 */
[----:B------:R-:W-:Y:S01]  /*8060*/  ULEA.HI.SX32 UR6, UR9, 0xfffffffe, 0x19 ;  /* 0xfffffffe09067891 */ /* 0x000fe2000f8fca3f */
[----:B-----5:R-:W-:Y:S01]  /*8070*/  ISETP.GE.AND P1, PT, R250, c[0x0][0x220], PT ;  /* 0x00008800fa007a0c */ /* 0x020fe20003f26270 */
[----:B------:R-:W-:Y:S01]  /*8080*/  IMAD.U32 R5, RZ, RZ, UR8 ;  /* 0x00000008ff057e24 */ /* 0x000fe2000f8e00ff */
[----:B------:R-:W-:Y:S01]  /*8090*/  BSSY B0, `(.L_x_342) ;  /* 0x0000064000007945 */ /* 0x000fe20003800000 */
[----:B------:R-:W-:Y:S01]  /*80a0*/  USHF.R.S32.HI UR5, URZ, 0x1f, UR6 ;  /* 0x0000001f3f057899 */ /* 0x000fe20008011406 */
[----:B------:R-:W-:-:S02]  /*80b0*/  IMAD.U32 R6, RZ, RZ, UR8 ;  /* 0x00000008ff067e24 */ /* 0x000fc4000f8e00ff */
[----:B------:R-:W-:Y:S01]  /*80c0*/  IMAD.U32 R8, RZ, RZ, UR6 ;  /* 0x00000006ff087e24 */ /* 0x000fe2000f8e00ff */
[----:B------:R-:W-:Y:S01]  /*80d0*/  UIMAD UR6, UR21, UR6, URZ ;  /* 0x00000006150672a4 */ /* 0x000fe2000f8e023f */
[----:B------:R-:W-:Y:S02]  /*80e0*/  IMAD.U32 R13, RZ, RZ, UR8 ;  /* 0x00000008ff0d7e24 */ /* 0x000fe4000f8e00ff */
[----:B------:R-:W-:Y:S01]  /*80f0*/  IMAD.WIDE.U32 R8, R8, UR22, R244 ;  /* 0x0000001608087c25 */ /* 0x000fe2000f8e00f4 */
[----:B------:R-:W-:Y:S02]  /*8100*/  UIMAD UR5, UR5, UR22, UR6 ;  /* 0x00000016050572a4 */ /* 0x000fe4000f8e0206 */
[----:B------:R-:W-:Y:S01]  /*8110*/  @!P1 MOV R11, c[0x0][0x19c] ;  /* 0x00006700000b9a02 */ /* 0x000fe20000000f00 */
[----:B------:R-:W-:Y:S01]  /*8120*/  IMAD.U32 R14, RZ, RZ, UR8 ;  /* 0x00000008ff0e7e24 */ /* 0x000fe2000f8e00ff */
[-C--:B------:R-:W-:Y:S01]  /*8130*/  @!P1 LEA R5, P3, R5, R8.reuse, 0x5 ;  /* 0x0000000805059211 */ /* 0x080fe200078628ff */
[----:B------:R-:W-:Y:S01]  /*8140*/  @!P1 IMAD.MOV.U32 R12, RZ, RZ, c[0x0][0x19c] ;  /* 0x00006700ff0c9624 */ /* 0x000fe200078e00ff */
[----:B------:R-:W-:Y:S01]  /*8150*/  IADD3 R7, R9, UR5, RZ ;  /* 0x0000000509077c10 */ /* 0x000fe2000fffe0ff */
[----:B------:R-:W-:Y:S01]  /*8160*/  IMAD.U32 R17, RZ, RZ, UR8 ;  /* 0x00000008ff117e24 */ /* 0x000fe2000f8e00ff */
[----:B------:R-:W-:Y:S01]  /*8170*/  @!P1 IADD3 R3, P4, R8, UR24, RZ ;  /* 0x0000001808039c10 */ /* 0x000fe2000ff9e0ff */
[----:B------:R-:W-:Y:S01]  /*8180*/  @!P1 IMAD.MOV.U32 R16, RZ, RZ, c[0x0][0x19c] ;  /* 0x00006700ff109624 */ /* 0x000fe200078e00ff */
[----:B------:R-:W-:Y:S01]  /*8190*/  @!P1 LEA R6, P2, R6, R8, 0x6 ;  /* 0x0000000806069211 */ /* 0x000fe200078430ff */
[----:B------:R1:W-:Y:S01]  /*81a0*/  @P1 STS.128 [R234+0x4000], RZ ;  /* 0x004000ffea001388 */ /* 0x0003e20000000c00 */
[-C--:B------:R-:W-:Y:S01]  /*81b0*/  @!P1 LEA.HI.X R11, R13, R7.reuse, R11, 0x5, P3 ;  /* 0x000000070d0b9211 */ /* 0x080fe200018f2c0b */
[----:B------:R-:W-:Y:S01]  /*81c0*/  @!P1 IMAD.MOV.U32 R13, RZ, RZ, R7 ;  /* 0x000000ffff0d9224 */ /* 0x000fe200078e0007 */
[----:B------:R-:W-:Y:S01]  /*81d0*/  @!P1 IADD3.X R10, R7, UR26, RZ, P4, !PT ;  /* 0x0000001a070a9c10 */ /* 0x000fe2000a7fe4ff */
[----:B------:R-:W-:Y:S01]  /*81e0*/  @!P1 IMAD R16, R16, 0x60, RZ ;  /* 0x0000006010109824 */ /* 0x000fe200078e02ff */
[----:B------:R-:W-:-:S02]  /*81f0*/  @!P1 LEA.HI.X R12, R14, R7, R12, 0x6, P2 ;  /* 0x000000070e0c9211 */ /* 0x000fc400010f340c */
        /* <DEDUP_REMOVED lines=77> */
.L_x_343:
[----:B------:R-:W-:Y:S05]  /*86d0*/  BSYNC B0 ;  /* 0x0000000000007941 */ /* 0x000fea0003800000 */
.L_x_342:
[----:B------:R-:W0:Y:S02]  /*86e0*/  LDGDEPBAR ;  /* 0x00000000000079af */ /* 0x000e240000000000 */
.L_x_341:
[----:B-----5:R-:W-:Y:S01]  /*86f0*/  STL [R1+0xc4], R250 ;  /* 0x0000c4fa01007387 */ /* 0x020fe20000100800 */
[----:B------:R-:W-:Y:S01]  /*8700*/  IMAD.MOV.U32 R108, RZ, RZ, R197 ;  /* 0x000000ffff6c7224 */ /* 0x000fe200078e00c5 */
[----:B------:R-:W-:Y:S01]  /*8710*/  MOV R104, R198 ;  /* 0x000000c600687202 */ /* 0x000fe20000000f00 */
[----:B------:R-:W-:Y:S01]  /*8720*/  IMAD.MOV.U32 R109, RZ, RZ, R87 ;  /* 0x000000ffff6d7224 */ /* 0x000fe200078e0057 */
[----:B------:R3:W-:Y:S01]  /*8730*/  STL [R1+0xc0], R247 ;  /* 0x0000c0f701007387 */ /* 0x0007e20000100800 */
[----:B------:R-:W-:Y:S01]  /*8740*/  IMAD.MOV.U32 R80, RZ, RZ, R116 ;  /* 0x000000ffff507224 */ /* 0x000fe200078e0074 */
[----:B------:R-:W-:Y:S02]  /*8750*/  MOV R110, R86 ;  /* 0x00000056006e7202 */ /* 0x000fe40000000f00 */
[----:B------:R-:W-:Y:S04]  /*8760*/  STL [R1+0xbc], R246 ;  /* 0x0000bcf601007387 */ /* 0x000fe80000100800 */
[----:B------:R-:W-:Y:S04]  /*8770*/  STL [R1+0xb8], R245 ;  /* 0x0000b8f501007387 */ /* 0x000fe80000100800 */
[----:B------:R-:W-:Y:S04]  /*8780*/  STL [R1+0xb4], R244 ;  /* 0x0000b4f401007387 */ /* 0x000fe80000100800 */
[----:B------:R-:W-:Y:S04]  /*8790*/  STL [R1+0xb0], R234 ;  /* 0x0000b0ea01007387 */ /* 0x000fe80000100800 */
[----:B------:R-:W-:Y:S04]  /*87a0*/  STL [R1+0xac], R233 ;  /* 0x0000ace901007387 */ /* 0x000fe80000100800 */
[----:B------:R-:W-:Y:S01]  /*87b0*/  STL [R1+0xa8], R232 ;  /* 0x0000a8e801007387 */ /* 0x000fe20000100800 */
[----:B------:R-:W-:-:S02]  /*87c0*/  FMNMX.FTZ R3, R135, R130, !PT ;  /* 0x0000008287037209 */ /* 0x000fc40007810000 */
[----:B---3--:R-:W-:Y:S01]  /*87d0*/  MOV R247, R60 ;  /* 0x0000003c00f77202 */ /* 0x008fe20000000f00 */
[----:B------:R3:W-:Y:S04]  /*87e0*/  STL [R1+0xa4], R231 ;  /* 0x0000a4e701007387 */ /* 0x0007e80000100800 */
[----:B---3--:R-:W3:Y:S04]  /*87f0*/  LDL.LU R231, [R1+0x10] ;  /* 0x0000100001e77983 */ /* 0x008ee80000300800 */
[----:B------:R-:W-:Y:S04]  /*8800*/  STL [R1+0xa0], R230 ;  /* 0x0000a0e601007387 */ /* 0x000fe80000100800 */
[----:B------:R4:W-:Y:S04]  /*8810*/  STL [R1+0x9c], R229 ;  /* 0x00009ce501007387 */ /* 0x0009e80000100800 */
[----:B--2---:R-:W2:Y:S04]  /*8820*/  LDL.LU R232, [R1+0x30] ;  /* 0x0000300001e87983 */ /* 0x004ea80000300800 */
[----:B------:R-:W2:Y:S04]  /*8830*/  LDL.LU R244, [R1+0x34] ;  /* 0x0000340001f47983 */ /* 0x000ea80000300800 */
[----:B------:R-:W2:Y:S04]  /*8840*/  LDL.LU R197, [R1+0x28] ;  /* 0x0000280001c57983 */ /* 0x000ea80000300800 */
[----:B------:R-:W2:Y:S04]  /*8850*/  LDL.LU R250, [R1+0x2c] ;  /* 0x00002c0001fa7983 */ /* 0x000ea80000300800 */
[----:B------:R1:W-:Y:S01]  /*8860*/  STL [R1+0x98], R228 ;  /* 0x000098e401007387 */ /* 0x0003e20000100800 */
[----:B------:R-:W-:-:S02]  /*8870*/  FMNMX.FTZ R3, R132, R3, !PT ;  /* 0x0000000384037209 */ /* 0x000fc40007810000 */
[----:B----4-:R-:W-:Y:S01]  /*8880*/  MOV R229, R196 ;  /* 0x000000c400e57202 */ /* 0x010fe20000000f00 */
[----:B-1----:R-:W2:Y:S04]  /*8890*/  LDL.LU R228, [R1+0x3c] ;  /* 0x00003c0001e47983 */ /* 0x002ea80000300800 */
[----:B------:R1:W-:Y:S04]  /*88a0*/  STL [R1+0x94], R227 ;  /* 0x000094e301007387 */ /* 0x0003e80000100800 */
[----:B-1----:R-:W4:Y:S04]  /*88b0*/  LDL.LU R227, [R1+0x24] ;  /* 0x0000240001e37983 */ /* 0x002f280000300800 */
[----:B------:R-:W-:Y:S04]  /*88c0*/  STL [R1+0x90], R226 ;  /* 0x000090e201007387 */ /* 0x000fe80000100800 */
[----:B------:R1:W-:Y:S04]  /*88d0*/  STL [R1+0x8c], R225 ;  /* 0x00008ce101007387 */ /* 0x0003e80000100800 */
[----:B-1----:R-:W2:Y:S04]  /*88e0*/  LDL.LU R225, [R1+0x40] ;  /* 0x0000400001e17983 */ /* 0x002ea80000300800 */
[----:B------:R-:W-:Y:S04]  /*88f0*/  STL [R1+0x88], R224 ;  /* 0x000088e001007387 */ /* 0x000fe80000100800 */
[----:B------:R-:W-:Y:S04]  /*8900*/  STL [R1+0x84], R223 ;  /* 0x000084df01007387 */ /* 0x000fe80000100800 */
[----:B------:R-:W-:Y:S04]  /*8910*/  STL [R1+0x80], R222 ;  /* 0x000080de01007387 */ /* 0x000fe80000100800 */
[----:B------:R1:W-:Y:S04]  /*8920*/  STL [R1+0x7c], R221 ;  /* 0x00007cdd01007387 */ /* 0x0003e80000100800 */
[----:B-1----:R-:W4:Y:S04]  /*8930*/  LDL.LU R221, [R1+0x38] ;  /* 0x0000380001dd7983 */ /* 0x002f280000300800 */
[----:B------:R1:W-:Y:S04]  /*8940*/  STL [R1+0x78], R220 ;  /* 0x000078dc01007387 */ /* 0x0003e80000100800 */
[----:B-1----:R-:W4:Y:S01]  /*8950*/  LDL.LU R220, [R1+0x44] ;  /* 0x0000440001dc7983 */ /* 0x002f220000300800 */
[----:B------:R-:W-:-:S04]  /*8960*/  FMNMX.FTZ R3, R129, R3, !PT ;  /* 0x0000000381037209 */ /* 0x000fc80007810000 */
[----:B------:R-:W-:-:S04]  /*8970*/  FMNMX.FTZ R3, R134, R3, !PT ;  /* 0x0000000386037209 */ /* 0x000fc80007810000 */
        /* <DEDUP_REMOVED lines=17> */
[----:B------:R-:W-:-:S04]  /*8a90*/  FMNMX.FTZ R6, R151, R6, !PT ;  /* 0x0000000697067209 */ /* 0x000fc80007810000 */
[----:B------:R-:W-:-:S04]  /*8aa0*/  FMNMX.FTZ R6, R108, R6, !PT ;  /* 0x000000066c067209 */ /* 0x000fc80007810000 */
[----:B------:R-:W-:-:S04]  /*8ab0*/  FMNMX.FTZ R6, R215, R6, !PT ;  /* 0x00000006d7067209 */ /* 0x000fc80007810000 */
[----:B------:R-:W-:-:S04]  /*8ac0*/  FMNMX.FTZ R6, R195, R6, !PT ;  /* 0x00000006c3067209 */ /* 0x000fc80007810000 */
[----:B------:R-:W-:-:S04]  /*8ad0*/  FMNMX.FTZ R6, R178, R6, !PT ;  /* 0x00000006b2067209 */ /* 0x000fc80007810000 */
[----:B------:R-:W-:-:S04]  /*8ae0*/  FMNMX.FTZ R6, R109, R6, !PT ;  /* 0x000000066d067209 */ /* 0x000fc80007810000 */
[----:B------:R-:W-:-:S04]  /*8af0*/  FMNMX.FTZ R6, R248, R6, !PT ;  /* 0x00000006f8067209 */ /* 0x000fc80007810000 */
[----:B------:R-:W-:-:S04]  /*8b00*/  FMNMX.FTZ R6, R187, R6, !PT ;  /* 0x00000006bb067209 */ /* 0x000fc80007810000 */
[----:B------:R-:W-:Y:S02]  /*8b10*/  FMNMX.FTZ R6, R183, R6, !PT ;  /* 0x00000006b7067209 */ /* 0x000fe40007810000 */
[----:B---3--:R-:W-:-:S04]  /*8b20*/  FMNMX.FTZ R3, R231, R3, !PT ;  /* 0x00000003e7037209 */ /* 0x008fc80007810000 */
[----:B------:R-:W-:-:S04]  /*8b30*/  FMNMX.FTZ R3, R202, R3, !PT ;  /* 0x00000003ca037209 */ /* 0x000fc80007810000 */
        /* <DEDUP_REMOVED lines=21> */
[----:B------:R-:W-:-:S04]  /*8c90*/  FMNMX.FTZ R3, R209, R3, !PT ;  /* 0x00000003d1037209 */ /* 0x000fc80007810000 */
[----:B------:R-:W-:Y:S01]  /*8ca0*/  FMNMX.FTZ R3, R239, R3, !PT ;  /* 0x00000003ef037209 */ /* 0x000fe20007810000 */
[----:B------:R-:W1:Y:S03]  /*8cb0*/  SHFL.BFLY PT, R5, R6, 0x2, 0x1f ;  /* 0x0c401f0006057f89 */ /* 0x000e6600000e0000 */
[----:B------:R-:W-:-:S04]  /*8cc0*/  FMNMX.FTZ R3, R171, R3, !PT ;  /* 0x00000003ab037209 */ /* 0x000fc80007810000 */
[----:B------:R-:W-:-:S04]  /*8cd0*/  FMNMX.FTZ R3, R170, R3, !PT ;  /* 0x00000003aa037209 */ /* 0x000fc80007810000 */
[----:B------:R-:W-:-:S04]  /*8ce0*/  FMNMX.FTZ R3, R169, R3, !PT ;  /* 0x00000003a9037209 */ /* 0x000fc80007810000 */
[----:B------:R-:W-:-:S04]  /*8cf0*/  FMNMX.FTZ R3, R167, R3, !PT ;  /* 0x00000003a7037209 */ /* 0x000fc80007810000 */
[----:B------:R-:W-:-:S04]  /*8d00*/  FMNMX.FTZ R3, R165, R3, !PT ;  /* 0x00000003a5037209 */ /* 0x000fc80007810000 */
[----:B------:R-:W-:Y:S02]  /*8d10*/  FMNMX.FTZ R3, R163, R3, !PT ;  /* 0x00000003a3037209 */ /* 0x000fe40007810000 */
[----:B-1----:R-:W-:Y:S02]  /*8d20*/  FMNMX.FTZ R6, R6, R5, !PT ;  /* 0x0000000506067209 */ /* 0x002fe40007810000 */
[----:B------:R-:W-:-:S03]  /*8d30*/  FMNMX.FTZ R3, R161, R3, !PT ;  /* 0x00000003a1037209 */ /* 0x000fc60007810000 */
[----:B------:R-:W1:Y:S04]  /*8d40*/  SHFL.BFLY PT, R7, R6, 0x1, 0x1f ;  /* 0x0c201f0006077f89 */ /* 0x000e6800000e0000 */
[----:B------:R-:W3:Y:S01]  /*8d50*/  SHFL.BFLY PT, R5, R3, 0x2, 0x1f ;  /* 0x0c401f0003057f89 */ /* 0x000ee200000e0000 */
[----:B-1----:R-:W-:Y:S02]  /*8d60*/  FMNMX.FTZ R6, R6, R7, !PT ;  /* 0x0000000706067209 */ /* 0x002fe40007810000 */
[----:B--2---:R-:W-:Y:S02]  /*8d70*/  FMNMX.FTZ R7, R228, R232, !PT ;  /* 0x000000e8e4077209 */ /* 0x004fe40007810000 */
[----:B---3--:R-:W-:Y:S01]  /*8d80*/  FMNMX.FTZ R3, R3, R5, !PT ;  /* 0x0000000503037209 */ /* 0x008fe20007810000 */
[----:B------:R-:W-:Y:S01]  /*8d90*/  FMUL.FTZ R5, R6, c[0x0][0x23c] ;  /* 0x00008f0006057a20 */ /* 0x000fe20000410000 */
[----:B------:R-:W-:-:S02]  /*8da0*/  FMNMX.FTZ R7, R244, R7, !PT ;  /* 0x00000007f4077209 */ /* 0x000fc40007810000 */
[----:B------:R-:W-:Y:S01]  /*8db0*/  FSETP.NEU.FTZ.AND P1, PT, R6, -INF , PT ;  /* 0xff8000000600780b */ /* 0x000fe20003f3d000 */
[----:B------:R-:W1:Y:S01]  /*8dc0*/  SHFL.BFLY PT, R196, R3, 0x1, 0x1f ;  /* 0x0c201f0003c47f89 */ /* 0x000e6200000e0000 */
[----:B------:R-:W-:Y:S02]  /*8dd0*/  FMNMX.FTZ R7, R197, R7, !PT ;  /* 0x00000007c5077209 */ /* 0x000fe40007810000 */
[----:B------:R-:W-:Y:S02]  /*8de0*/  FSEL R5, R5, RZ, P1 ;  /* 0x000000ff05057208 */ /* 0x000fe40000800000 */
[----:B------:R-:W-:-:S03]  /*8df0*/  FMNMX.FTZ R7, R242, R7, !PT ;  /* 0x00000007f2077209 */ /* 0x000fc60007810000 */
[----:B------:R-:W-:Y:S01]  /*8e00*/  FFMA.FTZ R8, R135, c[0x0][0x23c], -R5 ;  /* 0x00008f0087087a23 */ /* 0x000fe20000010805 */
[----:B------:R-:W-:-:S03]  /*8e10*/  FMNMX.FTZ R7, R213, R7, !PT ;  /* 0x00000007d5077209 */ /* 0x000fc60007810000 */
[----:B------:R2:W3:Y:S01]  /*8e20*/  MUFU.EX2 R9, R8 ;  /* 0x0000000800097308 */ /* 0x0004e20000000800 */
[----:B------:R-:W-:Y:S01]  /*8e30*/  FMNMX.FTZ R7, R186, R7, !PT ;  /* 0x00000007ba077209 */ /* 0x000fe20007810000 */
[----:B--2---:R-:W-:-:S06]  /*8e40*/  FFMA.FTZ R8, R130, c[0x0][0x23c], -R5 ;  /* 0x00008f0082087a23 */ /* 0x004fcc0000010805 */
[----:B------:R2:W-:Y:S01]  /*8e50*/  MUFU.EX2 R11, R8 ;  /* 0x00000008000b7308 */ /* 0x0005e20000000800 */
[----:B-1----:R-:W-:Y:S01]  /*8e60*/  FMNMX.FTZ R196, R3, R196, !PT ;  /* 0x000000c403c47209 */ /* 0x002fe20007810000 */
[--C-:B------:R-:W-:Y:S02]  /*8e70*/  FFMA.FTZ R3, R132, c[0x0][0x23c], -R5.reuse ;  /* 0x00008f0084037a23 */ /* 0x100fe40000010805 */
[----:B------:R-:W-:Y:S01]  /*8e80*/  IMAD.SHL.U32 R216, R2, 0x2, RZ ;  /* 0x0000000202d87824 */ /* 0x000fe200078e00ff */
[----:B--2---:R-:W-:Y:S01]  /*8e90*/  FMNMX.FTZ R8, R150, R7, !PT ;  /* 0x0000000796087209 */ /* 0x004fe20007810000 */
[----:B------:R-:W-:Y:S02]  /*8ea0*/  FFMA.FTZ R7, R129, c[0x0][0x23c], -R5 ;  /* 0x00008f0081077a23 */ /* 0x000fe40000010805 */
[----:B------:R1:W2:Y:S01]  /*8eb0*/  MUFU.EX2 R10, R3 ;  /* 0x00000003000a7308 */ /* 0x0002a20000000800 */
[----:B------:R-:W-:Y:S01]  /*8ec0*/  FSETP.NEU.FTZ.AND P1, PT, R196, -INF , PT ;  /* 0xff800000c400780b */ /* 0x000fe20003f3d000 */
[----:B------:R-:W-:Y:S01]  /*8ed0*/  IMAD R217, R4, 0x2, R216 ;  /* 0x0000000204d97824 */ /* 0x000fe200078e02d8 */
[----:B------:R-:W-:Y:S01]  /*8ee0*/  FMNMX.FTZ R8, R235, R8, !PT ;  /* 0x00000008eb087209 */ /* 0x000fe20007810000 */
[----:B------:R2:W-:Y:S04]  /*8ef0*/  STL [R1+0x74], R203 ;  /* 0x000074cb01007387 */ /* 0x0005e80000100800 */
[----:B------:R4:W2:Y:S01]  /*8f00*/  MUFU.EX2 R230, R7 ;  /* 0x0000000700e67308 */ /* 0x0008a20000000800 */
[----:B------:R-:W-:Y:S01]  /*8f10*/  FMNMX.FTZ R8, R185, R8, !PT ;  /* 0x00000008b9087209 */ /* 0x000fe20007810000 */
[----:B------:R-:W-:Y:S03]  /*8f20*/  LDSM.16.MT88.4 R68, [R216+0x8000] ;  /* 0x00800000d844783b */ /* 0x000fe60000004200 */
[----:B------:R-:W-:Y:S01]  /*8f30*/  FMNMX.FTZ R8, R113, R8, !PT ;  /* 0x0000000871087209 */ /* 0x000fe20007810000 */
[----:B------:R-:W-:Y:S01]  /*8f40*/  LDSM.16.MT88.4 R48, [R216+0x8800] ;  /* 0x00880000d830783b */ /* 0x000fe20000004200 */
[----:B-1----:R-:W-:Y:S01]  /*8f50*/  FMUL.FTZ R3, R196, c[0x0][0x23c] ;  /* 0x00008f00c4037a20 */ /* 0x002fe20000410000 */
[----:B------:R-:W-:Y:S01]  /*8f60*/  LEA R219, R0, R216, 0x1 ;  /* 0x000000d800db7211 */ /* 0x000fe200078e08ff */
[----:B---3--:R-:W-:Y:S01]  /*8f70*/  IMAD.MOV.U32 R129, RZ, RZ, R9 ;  /* 0x000000ffff817224 */ /* 0x008fe200078e0009 */
[----:B------:R-:W-:Y:S01]  /*8f80*/  MOV R111, R85 ;  /* 0x00000055006f7202 */ /* 0x000fe20000000f00 */
[----:B------:R-:W-:Y:S01]  /*8f90*/  LDSM.16.MT88.4 R72, [R217+0x8000] ;  /* 0x00800000d948783b */ /* 0x000fe20000004200 */
[----:B----4-:R-:W-:-:S03]  /*8fa0*/  FMNMX.FTZ R7, R220, R221, !PT ;  /* 0x000000dddc077209 */ /* 0x010fc60007810000 */
[----:B------:R-:W-:Y:S01]  /*8fb0*/  LDSM.16.MT88.4 R64, [R219+0x8000] ;  /* 0x00800000db40783b */ /* 0x000fe20000004200 */
[----:B------:R-:W-:-:S03]  /*8fc0*/  FMNMX.FTZ R2, R225, R7, !PT ;  /* 0x00000007e1027209 */ /* 0x000fc60007810000 */
[----:B------:R-:W-:Y:S01]  /*8fd0*/  LDSM.16.MT88.4 R40, [R219+0x8800] ;  /* 0x00880000db28783b */ /* 0x000fe20000004200 */
[----:B------:R-:W-:Y:S02]  /*8fe0*/  FMNMX.FTZ R8, R105, R8, !PT ;  /* 0x0000000869087209 */ /* 0x000fe40007810000 */
[----:B------:R-:W-:Y:S01]  /*8ff0*/  FMNMX.FTZ R7, R250, R2, !PT ;  /* 0x00000002fa077209 */ /* 0x000fe20007810000 */
[----:B------:R-:W-:Y:S01]  /*9000*/  LDSM.16.MT88.4 R52, [R217+0x8800] ;  /* 0x00880000d934783b */ /* 0x000fe20000004200 */
        /* <DEDUP_REMOVED lines=9> */
[----:B------:R-:W-:Y:S02]  /*90a0*/  LEA R218, R0, R217, 0x1 ;  /* 0x000000d900da7211 */ /* 0x000fe400078e08ff */
[----:B------:R-:W-:Y:S01]  /*90b0*/  FMNMX.FTZ R0, R173, R4, !PT ;  /* 0x00000004ad007209 */ /* 0x000fe20007810000 */
[--C-:B-1----:R-:W-:Y:S02]  /*90c0*/  FFMA.FTZ R2, R138, c[0x0][0x23c], -R3.reuse ;  /* 0x00008f008a027a23 */ /* 0x102fe40000010803 */
[----:B------:R-:W-:Y:S02]  /*90d0*/  LDSM.16.MT88.4 R76, [R218+0x8000] ;  /* 0x00800000da4c783b */ /* 0x000fe40000004200 */
[----:B------:R1:W-:Y:S01]  /*90e0*/  MUFU.EX2 R233, R2 ;  /* 0x0000000200e97308 */ /* 0x0003e20000000800 */
[----:B------:R-:W-:Y:S01]  /*90f0*/  FMNMX.FTZ R0, R238, R0, !PT ;  /* 0x00000000ee007209 */ /* 0x000fe20007810000 */
[----:B------:R-:W-:Y:S01]  /*9100*/  FFMA.FTZ R4, R137, c[0x0][0x23c], -R3 ;  /* 0x00008f0089047a23 */ /* 0x000fe20000010803 */
[----:B------:R-:W-:Y:S02]  /*9110*/  LDSM.16.MT88.4 R44, [R218+0x8800] ;  /* 0x00880000da2c783b */ /* 0x000fe40000004200 */
[----:B------:R-:W-:-:S02]  /*9120*/  FMNMX.FTZ R0, R189, R0, !PT ;  /* 0x00000000bd007209 */ /* 0x000fc40007810000 */
[----:B-1----:R-:W-:-:S04]  /*9130*/  FMNMX.FTZ R2, R148, R7, !PT ;  /* 0x0000000794027209 */ /* 0x002fc80007810000 */
[----:B------:R-:W-:Y:S01]  /*9140*/  FMNMX.FTZ R2, R243, R2, !PT ;  /* 0x00000002f3027209 */ /* 0x000fe20007810000 */
[----:B------:R1:W-:Y:S03]  /*9150*/  MUFU.EX2 R130, R4 ;  /* 0x0000000400827308 */ /* 0x0003e60000000800 */
[----:B------:R-:W-:Y:S02]  /*9160*/  FMNMX.FTZ R2, R210, R2, !PT ;  /* 0x00000002d2027209 */ /* 0x000fe40007810000 */
[----:B------:R-:W-:Y:S02]  /*9170*/  FMNMX.FTZ R0, R114, R0, !PT ;  /* 0x0000000072007209 */ /* 0x000fe40007810000 */
[----:B------:R-:W-:-:S04]  /*9180*/  FMNMX.FTZ R2, R191, R2, !PT ;  /* 0x00000002bf027209 */ /* 0x000fc80007810000 */
[----:B------:R-:W-:Y:S01]  /*9190*/  FMNMX.FTZ R2, R174, R2, !PT ;  /* 0x00000002ae027209 */ /* 0x000fe20007810000 */
[----:B-1----:R-:W-:-:S04]  /*91a0*/  FFMA.FTZ R4, R134, c[0x0][0x23c], -R5 ;  /* 0x00008f0086047a23 */ /* 0x002fc80000010805 */
[----:B------:R1:W-:Y:S01]  /*91b0*/  MUFU.EX2 R226, R4 ;  /* 0x0000000400e27308 */ /* 0x0003e20000000800 */
[----:B------:R-:W-:-:S04]  /*91c0*/  FMNMX.FTZ R2, R83, R2, !PT ;  /* 0x0000000253027209 */ /* 0x000fc80007810000 */
[----:B------:R-:W-:Y:S02]  /*91d0*/  FMNMX.FTZ R2, R81, R2, !PT ;  /* 0x0000000251027209 */ /* 0x000fe40007810000 */
[----:B-1----:R-:W-:Y:S01]  /*91e0*/  FMNMX.FTZ R4, R106, R0, !PT ;  /* 0x000000006a047209 */ /* 0x002fe20007810000 */
[----:B------:R-:W-:-:S04]  /*91f0*/  FFMA.FTZ R0, R131, c[0x0][0x23c], -R5 ;  /* 0x00008f0083007a23 */ /* 0x000fc80000010805 */
[----:B------:R1:W-:Y:S01]  /*9200*/  MUFU.EX2 R224, R0 ;  /* 0x0000000000e07308 */ /* 0x0003e20000000800 */
[----:B------:R-:W-:Y:S01]  /*9210*/  FMNMX.FTZ R2, R190, R2, !PT ;  /* 0x00000002be027209 */ /* 0x000fe20007810000 */
[----:B------:R-:W-:-:S03]  /*9220*/  FFMA.FTZ R9, R139, c[0x0][0x23c], -R3 ;  /* 0x00008f008b097a23 */ /* 0x000fc60000010803 */
[----:B------:R-:W-:Y:S02]  /*9230*/  FMNMX.FTZ R2, R184, R2, !PT ;  /* 0x00000002b8027209 */ /* 0x000fe40007810000 */
[----:B-1----:R-:W-:-:S04]  /*9240*/  FMNMX.FTZ R0, R252, R4, !PT ;  /* 0x00000004fc007209 */ /* 0x002fc80007810000 */
[----:B------:R-:W-:-:S04]  /*9250*/  FMNMX.FTZ R0, R205, R0, !PT ;  /* 0x00000000cd007209 */ /* 0x000fc80007810000 */
[----:B------:R-:W-:Y:S01]  /*9260*/  FMNMX.FTZ R0, R179, R0, !PT ;  /* 0x00000000b3007209 */ /* 0x000fe20007810000 */
[----:B------:R-:W-:Y:S01]  /*9270*/  FFMA.FTZ R4, R128, c[0x0][0x23c], -R5 ;  /* 0x00008f0080047a23 */ /* 0x000fe20000010805 */
[----:B------:R-:W-:Y:S02]  /*9280*/  FMNMX.FTZ R2, R180, R2, !PT ;  /* 0x00000002b4027209 */ /* 0x000fe40007810000 */
[----:B------:R-:W-:Y:S01]  /*9290*/  FMNMX.FTZ R0, R149, R0, !PT ;  /* 0x0000000095007209 */ /* 0x000fe20007810000 */
[----:B------:R-:W1:Y:S01]  /*92a0*/  MUFU.EX2 R245, R9 ;  /* 0x0000000900f57308 */ /* 0x000e620000000800 */
[----:B------:R-:W-:Y:S02]  /*92b0*/  FMNMX.FTZ R2, R152, R2, !PT ;  /* 0x0000000298027209 */ /* 0x000fe40007810000 */
[----:B------:R-:W-:Y:S02]  /*92c0*/  FMNMX.FTZ R0, R249, R0, !PT ;  /* 0x00000000f9007209 */ /* 0x000fe40007810000 */
[----:B------:R-:W-:-:S02]  /*92d0*/  FMNMX.FTZ R2, R146, R2, !PT ;  /* 0x0000000292027209 */ /* 0x000fc40007810000 */
[----:B------:R-:W-:Y:S01]  /*92e0*/  FMNMX.FTZ R0, R212, R0, !PT ;  /* 0x00000000d4007209 */ /* 0x000fe20007810000 */
[----:B------:R3:W4:Y:S01]  /*92f0*/  MUFU.EX2 R9, R4 ;  /* 0x0000000400097308 */ /* 0x0007220000000800 */
[----:B------:R-:W-:Y:S02]  /*9300*/  FMNMX.FTZ R2, R144, R2, !PT ;  /* 0x0000000290027209 */ /* 0x000fe40007810000 */
[----:B------:R-:W-:Y:S02]  /*9310*/  FMNMX.FTZ R0, R194, R0, !PT ;  /* 0x00000000c2007209 */ /* 0x000fe40007810000 */
[----:B------:R-:W-:Y:S02]  /*9320*/  FMNMX.FTZ R2, R143, R2, !PT ;  /* 0x000000028f027209 */ /* 0x000fe40007810000 */
[----:B------:R-:W-:Y:S01]  /*9330*/  FMNMX.FTZ R0, R176, R0, !PT ;  /* 0x00000000b0007209 */ /* 0x000fe20007810000 */
[----:B---3--:R-:W-:-:S04]  /*9340*/  FFMA.FTZ R4, R124, c[0x0][0x23c], -R5 ;  /* 0x00008f007c047a23 */ /* 0x008fc80000010805 */
[----:B--2---:R2:W-:Y:S01]  /*9350*/  MUFU.EX2 R203, R4 ;  /* 0x0000000400cb7308 */ /* 0x0045e20000000800 */
[----:B------:R-:W-:Y:S02]  /*9360*/  FMNMX.FTZ R0, R111, R0, !PT ;  /* 0x000000006f007209 */ /* 0x000fe40007810000 */
[----:B------:R-:W-:Y:S02]  /*9370*/  FMNMX.FTZ R2, R127, R2, !PT ;  /* 0x000000027f027209 */ /* 0x000fe40007810000 */
[----:B------:R-:W-:Y:S01]  /*9380*/  FMNMX.FTZ R0, R82, R0, !PT ;  /* 0x0000000052007209 */ /* 0x000fe20007810000 */
[----:B--2---:R-:W-:-:S04]  /*9390*/  FFMA.FTZ R4, R142, c[0x0][0x23c], -R3 ;  /* 0x00008f008e047a23 */ /* 0x004fc80000010803 */
[----:B------:R2:W-:Y:S01]  /*93a0*/  MUFU.EX2 R234, R4 ;  /* 0x0000000400ea7308 */ /* 0x0005e20000000800 */
[----:B------:R-:W-:Y:S01]  /*93b0*/  FMNMX.FTZ R7, R126, R2, !PT ;  /* 0x000000027e077209 */ /* 0x000fe20007810000 */
[--C-:B------:R-:W-:Y:S02]  /*93c0*/  FFMA.FTZ R2, R133, c[0x0][0x23c], -R3.reuse ;  /* 0x00008f0085027a23 */ /* 0x100fe40000010803 */
[----:B--2---:R-:W-:-:S04]  /*93d0*/  FFMA.FTZ R4, R141, c[0x0][0x23c], -R3 ;  /* 0x00008f008d047a23 */ /* 0x004fc80000010803 */
[----:B------:R2:W3:Y:S08]  /*93e0*/  MUFU.EX2 R223, R4 ;  /* 0x0000000400df7308 */ /* 0x0004f00000000800 */
[----:B------:R-:W-:Y:S01]  /*93f0*/  MUFU.EX2 R138, R2 ;  /* 0x00000002008a7308 */ /* 0x000fe20000000800 */
[----:B--2---:R-:W-:-:S07]  /*9400*/  FFMA.FTZ R4, R140, c[0x0][0x23c], -R3 ;  /* 0x00008f008c047a23 */ /* 0x004fce0000010803 */
[----:B------:R2:W1:Y:S02]  /*9410*/  MUFU.EX2 R137, R4 ;  /* 0x0000000400897308 */ /* 0x0004640000000800 */
[----:B--2---:R-:W-:Y:S02]  /*9420*/  FMNMX.FTZ R4, R207, R0, !PT ;  /* 0x00000000cf047209 */ /* 0x004fe40007810000 */
[----:B------:R-:W-:Y:S02]  /*9430*/  FMNMX.FTZ R0, R125, R7, !PT ;  /* 0x000000077d007209 */ /* 0x000fe40007810000 */
[----:B------:R-:W-:-:S03]  /*9440*/  FMNMX.FTZ R2, R199, R4, !PT ;  /* 0x00000004c7027209 */ /* 0x000fc60007810000 */
[----:B------:R-:W2:Y:S01]  /*9450*/  SHFL.BFLY PT, R4, R0, 0x2, 0x1f ;  /* 0x0c401f0000047f89 */ /* 0x000ea200000e0000 */
[----:B------:R-:W-:-:S04]  /*9460*/  FMNMX.FTZ R2, R193, R2, !PT ;  /* 0x00000002c1027209 */ /* 0x000fc80007810000 */
[----:B------:R-:W-:-:S04]  /*9470*/  FMNMX.FTZ R2, R157, R2, !PT ;  /* 0x000000029d027209 */ /* 0x000fc80007810000 */
[----:B------:R-:W-:-:S04]  /*9480*/  FMNMX.FTZ R2, R156, R2, !PT ;  /* 0x000000029c027209 */ /* 0x000fc80007810000 */
[----:B------:R-:W-:-:S04]  /*9490*/  FMNMX.FTZ R2, R155, R2, !PT ;  /* 0x000000029b027209 */ /* 0x000fc80007810000 */
[----:B------:R-:W-:Y:S01]  /*94a0*/  FMNMX.FTZ R2, R154, R2, !PT ;  /* 0x000000029a027209 */ /* 0x000fe20007810000 */
[----:B------:R-:W-:Y:S01]  /*94b0*/  IMAD.MOV.U32 R136, RZ, RZ, R10 ;  /* 0x000000ffff887224 */ /* 0x000fe200078e000a */
[----:B------:R-:W-:Y:S02]  /*94c0*/  MOV R139, R11 ;  /* 0x0000000b008b7202 */ /* 0x000fe40000000f00 */
[----:B------:R-:W-:Y:S02]  /*94d0*/  FMNMX.FTZ R2, R153, R2, !PT ;  /* 0x0000000299027209 */ /* 0x000fe40007810000 */
[----:B--2---:R-:W-:Y:S02]  /*94e0*/  FMNMX.FTZ R0, R0, R4, !PT ;  /* 0x0000000400007209 */ /* 0x004fe40007810000 */
[----:B------:R-:W-:Y:S02]  /*94f0*/  FMNMX.FTZ R2, R147, R2, !PT ;  /* 0x0000000293027209 */ /* 0x000fe40007810000 */
[----:B------:R-:W-:-:S02]  /*9500*/  F2FP.PACK_AB R12, R139, R129 ;  /* 0x000000818b0c723e */ /* 0x000fc400000000ff */
[----:B------:R-:W-:Y:S02]  /*9510*/  F2FP.PACK_AB R14, R230, R136 ;  /* 0x00000088e60e723e */ /* 0x000fe400000000ff */
[----:B-1----:R-:W-:Y:S02]  /*9520*/  F2FP.PACK_AB R13, R246, R245 ;  /* 0x000000f5f60d723e */ /* 0x002fe400000000ff */
[----:B------:R-:W-:Y:S01]  /*9530*/  F2FP.PACK_AB R15, R130, R233 ;  /* 0x000000e9820f723e */ /* 0x000fe200000000ff */
[----:B------:R-:W1:Y:S01]  /*9540*/  SHFL.BFLY PT, R7, R0, 0x1, 0x1f ;  /* 0x0c201f0000077f89 */ /* 0x000e6200000e0000 */
[----:B------:R-:W-:-:S05]  /*9550*/  FMNMX.FTZ R4, R145, R2, !PT ;  /* 0x0000000291047209 */ /* 0x000fca0007810000 */
        /* <DEDUP_REMOVED lines=8> */
[----:B------:R-:W2:Y:S01]  /*95e0*/  SHFL.BFLY PT, R12, R4, 0x2, 0x1f ;  /* 0x0c401f00040c7f89 */ /* 0x000ea200000e0000 */
[----:B-1----:R-:W-:-:S04]  /*95f0*/  FMNMX.FTZ R198, R0, R7, !PT ;  /* 0x0000000700c67209 */ /* 0x002fc80007810000 */
[C---:B------:R-:W-:Y:S01]  /*9600*/  FSETP.NEU.FTZ.AND P1, PT, R198.reuse, -INF , PT ;  /* 0xff800000c600780b */ /* 0x040fe20003f3d000 */
[----:B------:R-:W-:-:S05]  /*9610*/  FMUL.FTZ R2, R198, c[0x0][0x23c] ;  /* 0x00008f00c6027a20 */ /* 0x000fca0000410000 */
[----:B------:R-:W-:Y:S02]  /*9620*/  FSEL R2, R2, RZ, P1 ;  /* 0x000000ff02027208 */ /* 0x000fe40000800000 */
[----:B--2---:R-:W-:-:S05]  /*9630*/  FMNMX.FTZ R0, R4, R12, !PT ;  /* 0x0000000c04007209 */ /* 0x004fca0007810000 */
[----:B------:R-:W1:Y:S01]  /*9640*/  SHFL.BFLY PT, R7, R0, 0x1, 0x1f ;  /* 0x0c201f0000077f89 */ /* 0x000e6200000e0000 */
[----:B------:R-:W-:Y:S02]  /*9650*/  FFMA.FTZ R4, R228, c[0x0][0x23c], -R2 ;  /* 0x00008f00e4047a23 */ /* 0x000fe40000010802 */
[----:B----4-:R-:W-:Y:S02]  /*9660*/  IMAD.MOV.U32 R142, RZ, RZ, R9 ;  /* 0x000000ffff8e7224 */ /* 0x010fe400078e0009 */
[----:B------:R2:W-:Y:S01]  /*9670*/  MUFU.EX2 R124, R4 ;  /* 0x00000004007c7308 */ /* 0x0005e20000000800 */
[----:B------:R-:W-:Y:S02]  /*9680*/  F2FP.PACK_AB R8, R224, R226 ;  /* 0x000000e2e008723e */ /* 0x000fe400000000ff */
[----:B---3--:R-:W-:Y:S02]  /*9690*/  F2FP.PACK_AB R9, R223, R234 ;  /* 0x000000eadf09723e */ /* 0x008fe400000000ff */
[----:B------:R-:W-:-:S02]  /*96a0*/  F2FP.PACK_AB R10, R203, R142 ;  /* 0x0000008ecb0a723e */ /* 0x000fc400000000ff */
[----:B------:R-:W-:Y:S01]  /*96b0*/  F2FP.PACK_AB R11, R138, R137 ;  /* 0x000000898a0b723e */ /* 0x000fe200000000ff */
[----:B--2---:R-:W-:-:S04]  /*96c0*/  FFMA.FTZ R4, R232, c[0x0][0x23c], -R2 ;  /* 0x00008f00e8047a23 */ /* 0x004fc80000010802 */
[----:B------:R2:W3:Y:S02]  /*96d0*/  MUFU.EX2 R135, R4 ;  /* 0x0000000400877308 */ /* 0x0004e40000000800 */
[----:B------:R-:W-:Y:S01]  /*96e0*/  HMMA.16816.F32 R100, R8, R40, R56 ;  /* 0x000000280864723c */ /* 0x000fe20000001838 */
[----:B--2---:R-:W-:-:S05]  /*96f0*/  FFMA.FTZ R4, R244, c[0x0][0x23c], -R2 ;  /* 0x00008f00f4047a23 */ /* 0x004fca0000010802 */
[----:B------:R2:W-:Y:S02]  /*9700*/  MUFU.EX2 R244, R4 ;  /* 0x0000000400f47308 */ /* 0x0005e40000000800 */
[C---:B------:R-:W-:Y:S08]  /*9710*/  HMMA.16816.F32 R84, R8.reuse, R48, R60 ;  /* 0x000000300854723c */ /* 0x040ff0000000183c */
[----:B------:R-:W-:Y:S01]  /*9720*/  HMMA.16816.F32 R96, R8, R52, R36 ;  /* 0x000000340860723c */ /* 0x000fe20000001824 */
[----:B--2---:R-:W-:-:S07]  /*9730*/  FFMA.FTZ R4, R197, c[0x0][0x23c], -R2 ;  /* 0x00008f00c5047a23 */ /* 0x004fce0000010802 */
[----:B------:R-:W-:Y:S01]  /*9740*/  HMMA.16816.F32 R120, R8, R44, R32 ;  /* 0x0000002c0878723c */ /* 0x000fe20000001820 */
[----:B-1----:R-:W-:Y:S01]  /*9750*/  FMNMX.FTZ R197, R0, R7, !PT ;  /* 0x0000000700c57209 */ /* 0x002fe20007810000 */
[----:B------:R-:W-:-:S06]  /*9760*/  FFMA.FTZ R0, R213, c[0x0][0x23c], -R2 ;  /* 0x00008f00d5007a23 */ /* 0x000fcc0000010802 */
[C---:B------:R-:W-:Y:S08]  /*9770*/  HMMA.16816.F32 R56, R8.reuse, R50, R28 ;  /* 0x000000320838723c */ /* 0x040ff0000000181c */
[C---:B------:R-:W-:Y:S08]  /*9780*/  HMMA.16816.F32 R92, R8.reuse, R42, R24 ;  /* 0x0000002a085c723c */ /* 0x040ff00000001818 */
[C---:B------:R-:W-:Y:S08]  /*9790*/  HMMA.16816.F32 R88, R8.reuse, R54, R20 ;  /* 0x000000360858723c */ /* 0x040ff00000001814 */
[----:B------:R-:W-:Y:S01]  /*97a0*/  HMMA.16816.F32 R116, R8, R46, R16 ;  /* 0x0000002e0874723c */ /* 0x000fe20000001810 */
[----:B------:R1:W-:Y:S01]  /*97b0*/  MUFU.EX2 R8, R4 ;  /* 0x0000000400087308 */ /* 0x0003e20000000800 */
[----:B------:R-:W-:-:S07]  /*97c0*/  FSETP.NEU.FTZ.AND P1, PT, R197, -INF , PT ;  /* 0xff800000c500780b */ /* 0x000fce0003f3d000 */
[----:B------:R2:W-:Y:S01]  /*97d0*/  MUFU.EX2 R9, R0 ;  /* 0x0000000000097308 */ /* 0x0005e20000000800 */
[----:B-1----:R-:W-:-:S07]  /*97e0*/  FFMA.FTZ R4, R242, c[0x0][0x23c], -R2 ;  /* 0x00008f00f2047a23 */ /* 0x002fce0000010802 */
[----:B------:R1:W-:Y:S01]  /*97f0*/  MUFU.EX2 R228, R4 ;  /* 0x0000000400e47308 */ /* 0x0003e20000000800 */
[----:B--2---:R-:W-:-:S05]  /*9800*/  FMUL.FTZ R0, R197, c[0x0][0x23c] ;  /* 0x00008f00c5007a20 */ /* 0x004fca0000410000 */
[----:B------:R-:W-:Y:S01]  /*9810*/  FSEL R0, R0, RZ, P1 ;  /* 0x000000ff00007208 */ /* 0x000fe20000800000 */
[----:B-1----:R-:W-:-:S04]  /*9820*/  FFMA.FTZ R4, R186, c[0x0][0x23c], -R2 ;  /* 0x00008f00ba047a23 */ /* 0x002fc80000010802 */
[----:B------:R1:W-:Y:S02]  /*9830*/  MUFU.EX2 R222, R4 ;  /* 0x0000000400de7308 */ /* 0x0003e40000000800 */
[----:B-1----:R-:W-:-:S06]  /*9840*/  FFMA.FTZ R4, R150, c[0x0][0x23c], -R2 ;  /* 0x00008f0096047a23 */ /* 0x002fcc0000010802 */
[----:B------:R1:W-:Y:S02]  /*9850*/  MUFU.EX2 R232, R4 ;  /* 0x0000000400e87308 */ /* 0x0003e40000000800 */
[----:B-1----:R-:W-:-:S06]  /*9860*/  FFMA.FTZ R4, R220, c[0x0][0x23c], -R0 ;  /* 0x00008f00dc047a23 */ /* 0x002fcc0000010800 */
[----:B------:R1:W-:Y:S02]  /*9870*/  MUFU.EX2 R134, R4 ;  /* 0x0000000400867308 */ /* 0x0003e40000000800 */
[----:B-1----:R-:W-:-:S06]  /*9880*/  FFMA.FTZ R4, R221, c[0x0][0x23c], -R0 ;  /* 0x00008f00dd047a23 */ /* 0x002fcc0000010800 */
[----:B------:R1:W2:Y:S02]  /*9890*/  MUFU.EX2 R132, R4 ;  /* 0x0000000400847308 */ /* 0x0002a40000000800 */
[----:B-1----:R-:W-:-:S06]  /*98a0*/  FFMA.FTZ R4, R225, c[0x0][0x23c], -R0 ;  /* 0x00008f00e1047a23 */ /* 0x002fcc0000010800 */
[----:B------:R1:W-:Y:S02]  /*98b0*/  MUFU.EX2 R133, R4 ;  /* 0x0000000400857308 */ /* 0x0003e40000000800 */
[----:B-1----:R-:W-:-:S06]  /*98c0*/  FFMA.FTZ R4, R250, c[0x0][0x23c], -R0 ;  /* 0x00008f00fa047a23 */ /* 0x002fcc0000010800 */
[----:B------:R1:W4:Y:S02]  /*98d0*/  MUFU.EX2 R250, R4 ;  /* 0x0000000400fa7308 */ /* 0x0003240000000800 */
[----:B-1----:R-:W-:-:S06]  /*98e0*/  FFMA.FTZ R4, R227, c[0x0][0x23c], -R0 ;  /* 0x00008f00e3047a23 */ /* 0x002fcc0000010800 */
[----:B------:R1:W-:Y:S01]  /*98f0*/  MUFU.EX2 R227, R4 ;  /* 0x0000000400e37308 */ /* 0x0003e20000000800 */
[----:B---3--:R-:W-:Y:S01]  /*9900*/  F2FP.PACK_AB R12, R135, R124 ;  /* 0x0000007c870c723e */ /* 0x008fe200000000ff */
[----:B-1----:R-:W-:-:S06]  /*9910*/  FFMA.FTZ R4, R236, c[0x0][0x23c], -R0 ;  /* 0x00008f00ec047a23 */ /* 0x002fcc0000010800 */
[----:B------:R1:W3:Y:S01]  /*9920*/  MUFU.EX2 R140, R4 ;  /* 0x00000004008c7308 */ /* 0x0002e20000000800 */
[----:B--2---:R-:W-:Y:S02]  /*9930*/  F2FP.PACK_AB R13, R132, R134 ;  /* 0x00000086840d723e */ /* 0x004fe400000000ff */
[----:B----4-:R-:W-:Y:S01]  /*9940*/  F2FP.PACK_AB R15, R250, R133 ;  /* 0x00000085fa0f723e */ /* 0x010fe200000000ff */
[----:B-1----:R-:W-:Y:S02]  /*9950*/  FFMA.FTZ R4, R201, c[0x0][0x23c], -R0 ;  /* 0x00008f00c9047a23 */ /* 0x002fe40000010800 */
[----:B------:R-:W-:Y:S02]  /*9960*/  IMAD.MOV.U32 R201, RZ, RZ, R8 ;  /* 0x000000ffffc97224 */ /* 0x000fe400078e0008 */
[----:B------:R1:W-:Y:S03]  /*9970*/  MUFU.EX2 R221, R4 ;  /* 0x0000000400dd7308 */ /* 0x0003e60000000800 */
[----:B------:R-:W-:Y:S01]  /*9980*/  F2FP.PACK_AB R14, R201, R244 ;  /* 0x000000f4c90e723e */ /* 0x000fe200000000ff */
[----:B-1----:R-:W-:-:S04]  /*9990*/  FFMA.FTZ R4, R173, c[0x0][0x23c], -R0 ;  /* 0x00008f00ad047a23 */ /* 0x002fc80000010800 */
[----:B------:R1:W2:Y:S02]  /*99a0*/  MUFU.EX2 R220, R4 ;  /* 0x0000000400dc7308 */ /* 0x0002a40000000800 */
[----:B------:R-:W-:Y:S01]  /*99b0*/  HMMA.16816.F32 R20, R12, R68, RZ ;  /* 0x000000440c14723c */ /* 0x000fe200000018ff */
[----:B------:R-:W-:Y:S01]  /*99c0*/  MOV R213, R229 ;  /* 0x000000e500d57202 */ /* 0x000fe20000000f00 */
[----:B-1----:R-:W-:-:S04]  /*99d0*/  FFMA.FTZ R4, R235, c[0x0][0x23c], -R2 ;  /* 0x00008f00eb047a23 */ /* 0x002fc80000010802 */
[----:B------:R1:W-:Y:S02]  /*99e0*/  MUFU.EX2 R128, R4 ;  /* 0x0000000400807308 */ /* 0x0003e40000000800 */
[----:B------:R-:W-:Y:S01]  /*99f0*/  HMMA.16816.F32 R16, R12, R64, RZ ;  /* 0x000000400c10723c */ /* 0x000fe200000018ff */
[----:B-1----:R-:W-:-:S05]  /*9a00*/  FFMA.FTZ R4, R185, c[0x0][0x23c], -R2 ;  /* 0x00008f00b9047a23 */ /* 0x002fca0000010802 */
[----:B------:R1:W-:Y:S01]  /*9a10*/  MUFU.EX2 R185, R4 ;  /* 0x0000000400b97308 */ /* 0x0003e20000000800 */
[----:B------:R-:W-:Y:S01]  /*9a20*/  MOV R186, R9 ;  /* 0x0000000900ba7202 */ /* 0x000fe20000000f00 */
[----:B-1----:R-:W-:-:S06]  /*9a30*/  FFMA.FTZ R4, R113, c[0x0][0x23c], -R2 ;  /* 0x00008f0071047a23 */ /* 0x002fcc0000010802 */
[----:B------:R1:W-:Y:S01]  /*9a40*/  MUFU.EX2 R229, R4 ;  /* 0x0000000400e57308 */ /* 0x0003e20000000800 */
[----:B------:R-:W-:Y:S02]  /*9a50*/  F2FP.PACK_AB R8, R186, R228 ;  /* 0x000000e4ba08723e */ /* 0x000fe400000000ff */
[----:B---3--:R-:W-:Y:S02]  /*9a60*/  F2FP.PACK_AB R9, R140, R227 ;  /* 0x000000e38c09723e */ /* 0x008fe400000000ff */
[----:B------:R-:W-:Y:S02]  /*9a70*/  F2FP.PACK_AB R10, R232, R222 ;  /* 0x000000dee80a723e */ /* 0x000fe400000000ff */
[----:B--2---:R-:W-:Y:S01]  /*9a80*/  F2FP.PACK_AB R11, R220, R221 ;  /* 0x000000dddc0b723e */ /* 0x004fe200000000ff */
[----:B-1----:R-:W-:-:S04]  /*9a90*/  FFMA.FTZ R4, R105, c[0x0][0x23c], -R2 ;  /* 0x00008f0069047a23 */ /* 0x002fc80000010802 */
[----:B------:R1:W-:Y:S02]  /*9aa0*/  MUFU.EX2 R131, R4 ;  /* 0x0000000400837308 */ /* 0x0003e40000000800 */
[----:B------:R-:W-:Y:S01]  /*9ab0*/  HMMA.16816.F32 R36, R8, R48, R20 ;  /* 0x000000300824723c */ /* 0x000fe20000001814 */
[----:B------:R-:W-:Y:S01]  /*9ac0*/  IMAD.MOV.U32 R236, RZ, RZ, R81 ;  /* 0x000000ffffec7224 */ /* 0x000fe200078e0051 */
[----:B------:R-:W-:Y:S01]  /*9ad0*/  MOV R150, R83 ;  /* 0x0000005300967202 */ /* 0x000fe20000000f00 */
[----:B------:R-:W-:Y:S02]  /*9ae0*/  IMAD.MOV.U32 R242, RZ, RZ, R80 ;  /* 0x000000fffff27224 */ /* 0x000fe400078e0050 */
[----:B-1----:R-:W-:-:S04]  /*9af0*/  FFMA.FTZ R4, R238, c[0x0][0x23c], -R0 ;  /* 0x00008f00ee047a23 */ /* 0x002fc80000010800 */
[----:B------:R1:W-:Y:S01]  /*9b00*/  MUFU.EX2 R225, R4 ;  /* 0x0000000400e17308 */ /* 0x0003e20000000800 */
[----:B------:R-:W-:Y:S02]  /*9b10*/  MOV R49, R82 ;  /* 0x0000005200317202 */ /* 0x000fe40000000f00 */
[----:B------:R-:W-:Y:S01]  /*9b20*/  HMMA.16816.F32 R80, R8, R40, R16 ;  /* 0x000000280850723c */ /* 0x000fe20000001810 */
[----:B-1----:R-:W-:-:S04]  /*9b30*/  FFMA.FTZ R4, R189, c[0x0][0x23c], -R0 ;  /* 0x00008f00bd047a23 */ /* 0x002fc80000010800 */
[----:B------:R1:W-:Y:S03]  /*9b40*/  MUFU.EX2 R173, R4 ;  /* 0x0000000400ad7308 */ /* 0x0003e60000000800 */
[----:B------:R-:W-:Y:S01]  /*9b50*/  HMMA.16816.F32 R16, R12, R76, RZ ;  /* 0x0000004c0c10723c */ /* 0x000fe200000018ff */
[----:B------:R-:W-:Y:S02]  /*9b60*/  IMAD.MOV.U32 R40, RZ, RZ, R247 ;  /* 0x000000ffff287224 */ /* 0x000fe400078e00f7 */
[----:B-1----:R-:W-:-:S04]  /*9b70*/  FFMA.FTZ R4, R114, c[0x0][0x23c], -R0 ;  /* 0x00008f0072047a23 */ /* 0x002fc80000010800 */
[----:B------:R1:W-:Y:S02]  /*9b80*/  MUFU.EX2 R41, R4 ;  /* 0x0000000400297308 */ /* 0x0003e40000000800 */
[----:B-1----:R-:W-:-:S06]  /*9b90*/  FFMA.FTZ R4, R106, c[0x0][0x23c], -R0 ;  /* 0x00008f006a047a23 */ /* 0x002fcc0000010800 */
[----:B------:R1:W-:Y:S02]  /*9ba0*/  MUFU.EX2 R247, R4 ;  /* 0x0000000400f77308 */ /* 0x0003e40000000800 */
[----:B-1----:R-:W-:-:S06]  /*9bb0*/  FFMA.FTZ R4, R240, c[0x0][0x23c], -R5 ;  /* 0x00008f00f0047a23 */ /* 0x002fcc0000010805 */
[----:B------:R1:W-:Y:S01]  /*9bc0*/  MUFU.EX2 R141, R4 ;  /* 0x00000004008d7308 */ /* 0x0003e20000000800 */
[----:B------:R-:W-:Y:S01]  /*9bd0*/  HMMA.16816.F32 R32, R12, R70, RZ ;  /* 0x000000460c20723c */ /* 0x000fe200000018ff */
[----:B------:R-:W-:Y:S01]  /*9be0*/  MOV R77, R108 ;  /* 0x0000006c004d7202 */ /* 0x000fe20000000f00 */
[----:B-1----:R-:W-:-:S05]  /*9bf0*/  FFMA.FTZ R4, R192, c[0x0][0x23c], -R5 ;  /* 0x00008f00c0047a23 */ /* 0x002fca0000010805 */
[----:B------:R1:W2:Y:S01]  /*9c00*/  MUFU.EX2 R7, R4 ;  /* 0x0000000400077308 */ /* 0x0002a20000000800 */
[----:B------:R-:W-:Y:S01]  /*9c10*/  HMMA.16816.F32 R68, R8, R44, R16 ;  /* 0x0000002c0844723c */ /* 0x000fe20000001810 */
[----:B------:R-:W3:Y:S01]  /*9c20*/  LDSM.16.MT88.4 R16, [R216+0x9000] ;  /* 0x00900000d810783b */ /* 0x000ee20000004200 */
[----:B-1----:R-:W-:-:S05]  /*9c30*/  FFMA.FTZ R4, R115, c[0x0][0x23c], -R5 ;  /* 0x00008f0073047a23 */ /* 0x002fca0000010805 */
[----:B------:R1:W-:Y:S01]  /*9c40*/  MUFU.EX2 R48, R4 ;  /* 0x0000000400307308 */ /* 0x0003e20000000800 */
[----:B------:R-:W-:Y:S01]  /*9c50*/  HMMA.16816.F32 R28, R12, R66, RZ ;  /* 0x000000420c1c723c */ /* 0x000fe200000018ff */
[----:B-1----:R-:W-:-:S06]  /*9c60*/  FFMA.FTZ R4, R107, c[0x0][0x23c], -R5 ;  /* 0x00008f006b047a23 */ /* 0x002fcc0000010805 */
[----:B------:R1:W-:Y:S01]  /*9c70*/  MUFU.EX2 R108, R4 ;  /* 0x00000004006c7308 */ /* 0x0003e20000000800 */
[----:B------:R-:W-:Y:S01]  /*9c80*/  HMMA.16816.F32 R24, R12, R72, RZ ;  /* 0x000000480c18723c */ /* 0x000fe200000018ff */
[----:B-1----:R-:W-:-:S06]  /*9c90*/  FFMA.FTZ R4, R231, c[0x0][0x23c], -R3 ;  /* 0x00008f00e7047a23 */ /* 0x002fcc0000010803 */
[----:B------:R1:W-:Y:S01]  /*9ca0*/  MUFU.EX2 R189, R4 ;  /* 0x0000000400bd7308 */ /* 0x0003e20000000800 */
[C---:B------:R-:W-:Y:S08]  /*9cb0*/  HMMA.16816.F32 R20, R12.reuse, R74, RZ ;  /* 0x0000004a0c14723c */ /* 0x040ff000000018ff */
[----:B------:R-:W-:Y:S01]  /*9cc0*/  HMMA.16816.F32 R12, R12, R78, RZ ;  /* 0x0000004e0c0c723c */ /* 0x000fe200000018ff */
[----:B-1----:R-:W-:-:S04]  /*9cd0*/  FFMA.FTZ R4, R202, c[0x0][0x23c], -R3 ;  /* 0x00008f00ca047a23 */ /* 0x002fc80000010803 */
[----:B------:R1:W4:Y:S03]  /*9ce0*/  MUFU.EX2 R192, R4 ;  /* 0x0000000400c07308 */ /* 0x0003260000000800 */
[----:B------:R-:W-:Y:S01]  /*9cf0*/  HMMA.16816.F32 R32, R8, R50, R32 ;  /* 0x000000320820723c */ /* 0x000fe20000001820 */
[----:B-1----:R-:W-:-:S04]  /*9d00*/  FFMA.FTZ R4, R175, c[0x0][0x23c], -R3 ;  /* 0x00008f00af047a23 */ /* 0x002fc80000010803 */
[----:B------:R1:W-:Y:S01]  /*9d10*/  MUFU.EX2 R231, R4 ;  /* 0x0000000400e77308 */ /* 0x0003e20000000800 */
[----:B--2---:R-:W-:Y:S02]  /*9d20*/  IMAD.MOV.U32 R175, RZ, RZ, R7 ;  /* 0x000000ffffaf7224 */ /* 0x004fe400078e0007 */
[----:B-1----:R-:W-:-:S05]  /*9d30*/  FFMA.FTZ R4, R112, c[0x0][0x23c], -R3 ;  /* 0x00008f0070047a23 */ /* 0x002fca0000010803 */
[----:B------:R-:W1:Y:S01]  /*9d40*/  MUFU.EX2 R7, R4 ;  /* 0x0000000400077308 */ /* 0x000e620000000800 */
[C---:B------:R-:W-:Y:S08]  /*9d50*/  HMMA.16816.F32 R64, R8.reuse, R42, R28 ;  /* 0x0000002a0840723c */ /* 0x040ff0000000181c */
[C---:B------:R-:W-:Y:S01]  /*9d60*/  HMMA.16816.F32 R72, R8.reuse, R52, R24 ;  /* 0x000000340848723c */ /* 0x040fe20000001818 */
[----:B------:R-:W-:Y:S07]  /*9d70*/  LDSM.16.MT88.4 R24, [R219+0x9000] ;  /* 0x00900000db18783b */ /* 0x000fee0000004200 */
[C---:B------:R-:W-:Y:S01]  /*9d80*/  HMMA.16816.F32 R60, R8.reuse, R54, R20 ;  /* 0x00000036083c723c */ /* 0x040fe20000001814 */
[----:B------:R-:W2:Y:S07]  /*9d90*/  LDSM.16.MT88.4 R20, [R217+0x9000] ;  /* 0x00900000d914783b */ /* 0x000eae0000004200 */
[----:B------:R-:W-:Y:S07]  /*9da0*/  HMMA.16816.F32 R28, R8, R46, R12 ;  /* 0x0000002e081c723c */ /* 0x000fee000000180c */
[----:B------:R-:W-:-:S02]  /*9db0*/  F2FP.PACK_AB R8, R175, R141 ;  /* 0x0000008daf08723e */ /* 0x000fc400000000ff */
[----:B----4-:R-:W-:Y:S02]  /*9dc0*/  F2FP.PACK_AB R9, R192, R189 ;  /* 0x000000bdc009723e */ /* 0x010fe400000000ff */
[----:B------:R-:W-:Y:S02]  /*9dd0*/  F2FP.PACK_AB R10, R108, R48 ;  /* 0x000000306c0a723e */ /* 0x000fe400000000ff */
[----:B-1----:R-:W-:Y:S02]  /*9de0*/  F2FP.PACK_AB R11, R7, R231 ;  /* 0x000000e7070b723e */ /* 0x002fe400000000ff */
[----:B------:R-:W-:Y:S02]  /*9df0*/  F2FP.PACK_AB R12, R185, R128 ;  /* 0x00000080b90c723e */ /* 0x000fe400000000ff */
[----:B------:R-:W-:Y:S02]  /*9e00*/  F2FP.PACK_AB R13, R173, R225 ;  /* 0x000000e1ad0d723e */ /* 0x000fe400000000ff */
[----:B------:R-:W-:-:S02]  /*9e10*/  F2FP.PACK_AB R14, R131, R229 ;  /* 0x000000e5830e723e */ /* 0x000fc400000000ff */
[-C--:B------:R-:W-:Y:S01]  /*9e20*/  F2FP.PACK_AB R15, R247, R41.reuse ;  /* 0x00000029f70f723e */ /* 0x080fe200000000ff */
[-C--:B---3--:R-:W-:Y:S07]  /*9e30*/  HMMA.16816.F32 R44, R8, R16.reuse, R84 ;  /* 0x00000010082c723c */ /* 0x088fee0000001854 */
[----:B------:R-:W-:Y:S01]  /*9e40*/  IMAD.MOV.U32 R86, RZ, RZ, R40 ;  /* 0x000000ffff567224 */ /* 0x000fe200078e0028 */
[----:B------:R-:W-:Y:S01]  /*9e50*/  MOV R85, R41 ;  /* 0x0000002900557202 */ /* 0x000fe20000000f00 */
[----:B------:R-:W-:Y:S08]  /*9e60*/  HMMA.16816.F32 R36, R12, R16, R36 ;  /* 0x000000100c24723c */ /* 0x000ff00000001824 */
[-C--:B------:R-:W-:Y:S08]  /*9e70*/  HMMA.16816.F32 R40, R8, R18.reuse, R56 ;  /* 0x000000120828723c */ /* 0x080ff00000001838 */
[----:B------:R-:W-:Y:S01]  /*9e80*/  HMMA.16816.F32 R32, R12, R18, R32 ;  /* 0x000000120c20723c */ /* 0x000fe20000001820 */
[----:B------:R-:W1:Y:S01]  /*9e90*/  LDSM.16.MT88.4 R16, [R218+0x9000] ;  /* 0x00900000da10783b */ /* 0x000e620000004200 */
[----:B------:R-:W-:Y:S01]  /*9ea0*/  FFMA.FTZ R4, R241, c[0x0][0x23c], -R2 ;  /* 0x00008f00f1047a23 */ /* 0x000fe20000010802 */
[----:B------:R-:W-:Y:S01]  /*9eb0*/  MOV R202, R49 ;  /* 0x0000003100ca7202 */ /* 0x000fe20000000f00 */
[----:B------:R-:W-:-:S04]  /*9ec0*/  IMAD.MOV.U32 R84, RZ, RZ, R48 ;  /* 0x000000ffff547224 */ /* 0x000fc800078e0030 */
[----:B--2---:R-:W-:Y:S01]  /*9ed0*/  HMMA.16816.F32 R48, R8, R20, R96 ;  /* 0x000000140830723c */ /* 0x004fe20000001860 */
[----:B------:R2:W3:Y:S01]  /*9ee0*/  MUFU.EX2 R96, R4 ;  /* 0x0000000400607308 */ /* 0x0004e20000000800 */
[----:B------:R-:W-:Y:S01]  /*9ef0*/  MOV R87, R77 ;  /* 0x0000004d00577202 */ /* 0x000fe20000000f00 */
[----:B------:R-:W-:Y:S01]  /*9f00*/  IMAD.MOV.U32 R235, RZ, RZ, R213 ;  /* 0x000000ffffeb7224 */ /* 0x000fe200078e00d5 */
[----:B------:R-:W-:-:S04]  /*9f10*/  MOV R240, R111 ;  /* 0x0000006f00f07202 */ /* 0x000fc80000000f00 */
[----:B------:R-:W-:Y:S01]  /*9f20*/  HMMA.16816.F32 R56, R8, R24, R100 ;  /* 0x000000180838723c */ /* 0x000fe20000001864 */
[----:B------:R-:W-:Y:S01]  /*9f30*/  IMAD.MOV.U32 R238, RZ, RZ, R110 ;  /* 0x000000ffffee7224 */ /* 0x000fe200078e006e */
[----:B------:R-:W-:Y:S01]  /*9f40*/  MOV R213, R109 ;  /* 0x0000006d00d57202 */ /* 0x000fe20000000f00 */
[----:B--2---:R-:W-:-:S05]  /*9f50*/  FFMA.FTZ R4, R200, c[0x0][0x23c], -R2 ;  /* 0x00008f00c8047a23 */ /* 0x004fca0000010802 */
[----:B------:R-:W-:Y:S01]  /*9f60*/  HMMA.16816.F32 R52, R8, R26, R92 ;  /* 0x0000001a0834723c */ /* 0x000fe2000000185c */
[----:B------:R-:W-:-:S07]  /*9f70*/  IMAD.MOV.U32 R99, RZ, RZ, R108 ;  /* 0x000000ffff637224 */ /* 0x000fce00078e006c */
[C---:B------:R-:W-:Y:S08]  /*9f80*/  HMMA.16816.F32 R76, R8.reuse, R22, R88 ;  /* 0x00000016084c723c */ /* 0x040ff00000001858 */
[C---:B-1----:R-:W-:Y:S08]  /*9f90*/  HMMA.16816.F32 R120, R8.reuse, R16, R120 ;  /* 0x000000100878723c */ /* 0x042ff00000001878 */
[----:B------:R-:W-:Y:S01]  /*9fa0*/  HMMA.16816.F32 R116, R8, R18, R116 ;  /* 0x000000120874723c */ /* 0x000fe20000001874 */
[----:B------:R1:W2:Y:S07]  /*9fb0*/  MUFU.EX2 R10, R4 ;  /* 0x00000004000a7308 */ /* 0x0002ae0000000800 */
[----:B------:R-:W-:Y:S01]  /*9fc0*/  HMMA.16816.F32 R108, R12, R26, R64 ;  /* 0x0000001a0c6c723c */ /* 0x000fe20000001840 */
[----:B-1----:R-:W-:-:S04]  /*9fd0*/  FFMA.FTZ R4, R177, c[0x0][0x23c], -R2 ;  /* 0x00008f00b1047a23 */ /* 0x002fc80000010802 */
[----:B------:R1:W-:Y:S01]  /*9fe0*/  MUFU.EX2 R65, R4 ;  /* 0x0000000400417308 */ /* 0x0003e20000000800 */
[----:B------:R-:W-:Y:S01]  /*9ff0*/  MOV R98, R202 ;  /* 0x000000ca00627202 */ /* 0x000fe20000000f00 */
[----:B-1----:R-:W-:-:S06]  /*a000*/  FFMA.FTZ R4, R148, c[0x0][0x23c], -R2 ;  /* 0x00008f0094047a23 */ /* 0x002fcc0000010802 */
[----:B------:R1:W-:Y:S01]  /*a010*/  MUFU.EX2 R177, R4 ;  /* 0x0000000400b17308 */ /* 0x0003e20000000800 */
[----:B------:R-:W-:Y:S01]  /*a020*/  MOV R97, R104 ;  /* 0x0000006800617202 */ /* 0x000fe20000000f00 */
        /* <DEDUP_REMOVED lines=10> */
[----:B------:R-:W-:Y:S01]  /*a0d0*/  HMMA.16816.F32 R92, R12, R16, R68 ;  /* 0x000000100c5c723c */ /* 0x000fe20000001844 */
[----:B-1----:R-:W-:-:S06]  /*a0e0*/  FFMA.FTZ R4, R208, c[0x0][0x23c], -R5 ;  /* 0x00008f00d0047a23 */ /* 0x002fcc0000010805 */
[----:B------:R1:W4:Y:S01]  /*a0f0*/  MUFU.EX2 R8, R4 ;  /* 0x0000000400087308 */ /* 0x0003220000000800 */
[----:B------:R-:W-:Y:S01]  /*a100*/  HMMA.16816.F32 R28, R12, R18, R28 ;  /* 0x000000120c1c723c */ /* 0x000fe2000000181c */
[----:B------:R-:W2:Y:S01]  /*a110*/  LDSM.16.MT88.4 R16, [R216+0x9800] ;  /* 0x00980000d810783b */ /* 0x000ea20000004200 */
[----:B-1----:R-:W-:-:S05]  /*a120*/  FFMA.FTZ R4, R181, c[0x0][0x23c], -R5 ;  /* 0x00008f00b5047a23 */ /* 0x002fca0000010805 */
[----:B------:R1:W-:Y:S02]  /*a130*/  MUFU.EX2 R67, R4 ;  /* 0x0000000400437308 */ /* 0x0003e40000000800 */
[----:B-1----:R-:W-:-:S06]  /*a140*/  FFMA.FTZ R4, R151, c[0x0][0x23c], -R5 ;  /* 0x00008f0097047a23 */ /* 0x002fcc0000010805 */
[----:B------:R1:W-:Y:S02]  /*a150*/  MUFU.EX2 R181, R4 ;  /* 0x0000000400b57308 */ /* 0x0003e40000000800 */
[----:B-1----:R-:W-:-:S06]  /*a160*/  FFMA.FTZ R4, R235, c[0x0][0x23c], -R3 ;  /* 0x00008f00eb047a23 */ /* 0x002fcc0000010803 */
[----:B------:R1:W-:Y:S02]  /*a170*/  MUFU.EX2 R235, R4 ;  /* 0x0000000400eb7308 */ /* 0x0003e40000000800 */
[----:B-1----:R-:W-:-:S06]  /*a180*/  FFMA.FTZ R4, R214, c[0x0][0x23c], -R3 ;  /* 0x00008f00d6047a23 */ /* 0x002fcc0000010803 */
[----:B------:R1:W1:Y:S02]  /*a190*/  MUFU.EX2 R64, R4 ;  /* 0x0000000400407308 */ /* 0x0002640000000800 */
[----:B-1----:R-:W-:-:S06]  /*a1a0*/  FFMA.FTZ R4, R188, c[0x0][0x23c], -R3 ;  /* 0x00008f00bc047a23 */ /* 0x002fcc0000010803 */
[----:B------:R1:W-:Y:S01]  /*a1b0*/  MUFU.EX2 R252, R4 ;  /* 0x0000000400fc7308 */ /* 0x0003e20000000800 */
[----:B---3--:R-:W-:Y:S02]  /*a1c0*/  IMAD.MOV.U32 R200, RZ, RZ, R96 ;  /* 0x000000ffffc87224 */ /* 0x008fe400078e0060 */
[----:B--2---:R-:W-:Y:S02]  /*a1d0*/  IMAD.MOV.U32 R151, RZ, RZ, R10 ;  /* 0x000000ffff977224 */ /* 0x004fe400078e000a */
[----:B-1----:R-:W-:-:S04]  /*a1e0*/  FFMA.FTZ R4, R172, c[0x0][0x23c], -R3 ;  /* 0x00008f00ac047a23 */ /* 0x002fc80000010803 */
[----:B------:R-:W1:Y:S01]  /*a1f0*/  MUFU.EX2 R149, R4 ;  /* 0x0000000400957308 */ /* 0x000e620000000800 */
[----:B----4-:R-:W-:Y:S01]  /*a200*/  IMAD.MOV.U32 R188, RZ, RZ, R8 ;  /* 0x000000ffffbc7224 */ /* 0x010fe200078e0008 */
[----:B------:R-:W-:Y:S01]  /*a210*/  MOV R214, R9 ;  /* 0x0000000900d67202 */ /* 0x000fe20000000f00 */
[----:B------:R-:W-:Y:S01]  /*a220*/  HMMA.16816.F32 R112, R12, R24, R80 ;  /* 0x000000180c70723c */ /* 0x000fe20000001850 */
[----:B------:R-:W-:-:S07]  /*a230*/  F2FP.PACK_AB R9, R64, R235 ;  /* 0x000000eb4009723e */ /* 0x000fce00000000ff */
[----:B------:R-:W-:Y:S01]  /*a240*/  HMMA.16816.F32 R100, R12, R22, R60 ;  /* 0x000000160c64723c */ /* 0x000fe2000000183c */
[----:B------:R-:W-:Y:S01]  /*a250*/  F2FP.PACK_AB R8, R188, R214 ;  /* 0x000000d6bc08723e */ /* 0x000fe200000000ff */
[----:B------:R-:W-:Y:S01]  /*a260*/  IMAD.MOV.U32 R241, RZ, RZ, R98 ;  /* 0x000000fffff17224 */ /* 0x000fe200078e0062 */
[----:B------:R-:W-:Y:S01]  /*a270*/  F2FP.PACK_AB R10, R181, R67 ;  /* 0x00000043b50a723e */ /* 0x000fe200000000ff */
[----:B------:R-:W2:Y:S01]  /*a280*/  LDSM.16.MT88.4 R24, [R219+0x9800] ;  /* 0x00980000db18783b */ /* 0x000ea20000004200 */
[----:B-1----:R-:W-:-:S03]  /*a290*/  F2FP.PACK_AB R11, R149, R252 ;  /* 0x000000fc950b723e */ /* 0x002fc600000000ff */
[----:B------:R-:W-:Y:S01]  /*a2a0*/  HMMA.16816.F32 R104, R12, R20, R72 ;  /* 0x000000140c68723c */ /* 0x000fe20000001848 */
[----:B------:R-:W-:Y:S01]  /*a2b0*/  MOV R208, R99 ;  /* 0x0000006300d07202 */ /* 0x000fe20000000f00 */
[----:B------:R-:W-:Y:S01]  /*a2c0*/  IMAD.MOV.U32 R205, RZ, RZ, R85 ;  /* 0x000000ffffcd7224 */ /* 0x000fe200078e0055 */
[----:B------:R-:W-:Y:S01]  /*a2d0*/  MOV R172, R84 ;  /* 0x0000005400ac7202 */ /* 0x000fe20000000f00 */
[----:B------:R-:W1:Y:S03]  /*a2e0*/  LDSM.16.MT88.4 R20, [R217+0x9800] ;  /* 0x00980000d914783b */ /* 0x000e660000004200 */
[----:B------:R-:W-:Y:S02]  /*a2f0*/  F2FP.PACK_AB R12, R151, R200 ;  /* 0x000000c8970c723e */ /* 0x000fe400000000ff */
[----:B------:R-:W-:Y:S02]  /*a300*/  F2FP.PACK_AB R13, R202, R148 ;  /* 0x00000094ca0d723e */ /* 0x000fe400000000ff */
[----:B------:R-:W-:-:S02]  /*a310*/  F2FP.PACK_AB R14, R177, R65 ;  /* 0x00000041b10e723e */ /* 0x000fc400000000ff */
[----:B------:R-:W-:Y:S01]  /*a320*/  F2FP.PACK_AB R15, R179, R66 ;  /* 0x00000042b30f723e */ /* 0x000fe200000000ff */
[----:B------:R-:W-:Y:S01]  /*a330*/  HMMA.16816.F32 R88, R8, R16, R44 ;  /* 0x000000100858723c */ /* 0x000fe2000000182c */
[----:B------:R-:W-:-:S07]  /*a340*/  MOV R4, R86 ;  /* 0x0000005600047202 */ /* 0x000fce0000000f00 */
[C---:B------:R-:W-:Y:S07]  /*a350*/  HMMA.16816.F32 R96, R12.reuse, R16, R36 ;  /* 0x000000100c60723c */ /* 0x040fee0000001824 */
[----:B------:R-:W-:Y:S01]  /*a360*/  IMAD.MOV.U32 R39, RZ, RZ, R87 ;  /* 0x000000ffff277224 */ /* 0x000fe200078e0057 */
[-C--:B------:R-:W-:Y:S08]  /*a370*/  HMMA.16816.F32 R72, R12, R18.reuse, R32 ;  /* 0x000000120c48723c */ /* 0x080ff00000001820 */
[C---:B------:R-:W-:Y:S01]  /*a380*/  HMMA.16816.F32 R84, R8.reuse, R18, R40 ;  /* 0x000000120854723c */ /* 0x040fe20000001828 */
[----:B------:R-:W3:Y:S07]  /*a390*/  LDSM.16.MT88.4 R16, [R218+0x9800] ;  /* 0x00980000da10783b */ /* 0x000eee0000004200 */
[C---:B--2---:R-:W-:Y:S08]  /*a3a0*/  HMMA.16816.F32 R80, R8.reuse, R24, R56 ;  /* 0x000000180850723c */ /* 0x044ff00000001838 */
[----:B-1----:R-:W-:Y:S07]  /*a3b0*/  HMMA.16816.F32 R56, R8, R22, R76 ;  /* 0x000000160838723c */ /* 0x002fee000000184c */
[----:B------:R-:W-:Y:S01]  /*a3c0*/  MOV R76, R67 ;  /* 0x00000043004c7202 */ /* 0x000fe20000000f00 */
[----:B------:R-:W-:Y:S01]  /*a3d0*/  IMAD.MOV.U32 R77, RZ, RZ, R66 ;  /* 0x000000ffff4d7224 */ /* 0x000fe200078e0042 */
[----:B------:R-:W-:Y:S01]  /*a3e0*/  MOV R78, R65 ;  /* 0x00000041004e7202 */ /* 0x000fe20000000f00 */
[----:B------:R-:W-:-:S02]  /*a3f0*/  IMAD.MOV.U32 R79, RZ, RZ, R64 ;  /* 0x000000ffff4f7224 */ /* 0x000fc400078e0040 */
[----:B---3--:R-:W-:Y:S07]  /*a400*/  HMMA.16816.F32 R64, R8, R16, R120 ;  /* 0x000000100840723c */ /* 0x008fee0000001878 */
[----:B------:R-:W-:Y:S02]  /*a410*/  IMAD.MOV.U32 R122, RZ, RZ, R4 ;  /* 0x000000ffff7a7224 */ /* 0x000fe400078e0004 */
[----:B------:R-:W-:Y:S01]  /*a420*/  FFMA.FTZ R4, R243, c[0x0][0x23c], -R2 ;  /* 0x00008f00f3047a23 */ /* 0x000fe20000010802 */
[----:B------:R-:W-:-:S03]  /*a430*/  MOV R123, R252 ;  /* 0x000000fc007b7202 */ /* 0x000fc60000000f00 */
[----:B------:R1:W-:Y:S01]  /*a440*/  MUFU.EX2 R252, R4 ;  /* 0x0000000400fc7308 */ /* 0x0003e20000000800 */
[----:B------:R-:W-:Y:S01]  /*a450*/  HMMA.16816.F32 R68, R8, R26, R52 ;  /* 0x0000001a0844723c */ /* 0x000fe20000001834 */
[----:B-1----:R-:W-:-:S06]  /*a460*/  FFMA.FTZ R4, R210, c[0x0][0x23c], -R2 ;  /* 0x00008f00d2047a23 */ /* 0x002fcc0000010802 */
[----:B------:R1:W2:Y:S01]  /*a470*/  MUFU.EX2 R120, R4 ;  /* 0x0000000400787308 */ /* 0x0002a20000000800 */
[C---:B------:R-:W-:Y:S08]  /*a480*/  HMMA.16816.F32 R60, R8.reuse, R20, R48 ;  /* 0x00000014083c723c */ /* 0x040ff00000001830 */
[----:B------:R-:W-:Y:S01]  /*a490*/  HMMA.16816.F32 R52, R8, R18, R116 ;  /* 0x000000120834723c */ /* 0x000fe20000001874 */
[----:B-1----:R-:W-:-:S04]  /*a4a0*/  FFMA.FTZ R4, R191, c[0x0][0x23c], -R2 ;  /* 0x00008f00bf047a23 */ /* 0x002fc80000010802 */
[----:B------:R1:W-:Y:S01]  /*a4b0*/  MUFU.EX2 R8, R4 ;  /* 0x0000000400087308 */ /* 0x0003e20000000800 */
[----:B--2---:R-:W-:Y:S01]  /*a4c0*/  IMAD.MOV.U32 R191, RZ, RZ, R120 ;  /* 0x000000ffffbf7224 */ /* 0x004fe200078e0078 */
[----:B------:R-:W-:Y:S01]  /*a4d0*/  MOV R120, R123 ;  /* 0x0000007b00787202 */ /* 0x000fe20000000f00 */
[----:B------:R-:W-:Y:S01]  /*a4e0*/  IMAD.MOV.U32 R123, RZ, RZ, R78 ;  /* 0x000000ffff7b7224 */ /* 0x000fe200078e004e */
[----:B------:R-:W-:Y:S01]  /*a4f0*/  MOV R121, R39 ;  /* 0x0000002700797202 */ /* 0x000fe20000000f00 */
[----:B------:R-:W-:Y:S02]  /*a500*/  IMAD.MOV.U32 R78, RZ, RZ, R148 ;  /* 0x000000ffff4e7224 */ /* 0x000fe400078e0094 */
[----:B------:R-:W-:Y:S02]  /*a510*/  IMAD.MOV.U32 R148, RZ, RZ, R240 ;  /* 0x000000ffff947224 */ /* 0x000fe400078e00f0 */
[----:B-1----:R-:W-:-:S04]  /*a520*/  FFMA.FTZ R4, R174, c[0x0][0x23c], -R2 ;  /* 0x00008f00ae047a23 */ /* 0x002fc80000010802 */
[----:B------:R1:W2:Y:S01]  /*a530*/  MUFU.EX2 R9, R4 ;  /* 0x0000000400097308 */ /* 0x0002a20000000800 */
[----:B------:R-:W-:Y:S01]  /*a540*/  MOV R118, R121 ;  /* 0x0000007900767202 */ /* 0x000fe20000000f00 */
[----:B------:R-:W-:Y:S01]  /*a550*/  IMAD.MOV.U32 R121, RZ, RZ, R76 ;  /* 0x000000ffff797224 */ /* 0x000fe200078e004c */
[----:B------:R-:W-:Y:S01]  /*a560*/  MOV R76, R79 ;  /* 0x0000004f004c7202 */ /* 0x000fe20000000f00 */
[----:B------:R-:W-:Y:S01]  /*a570*/  IMAD.MOV.U32 R119, RZ, RZ, R122 ;  /* 0x000000ffff777224 */ /* 0x000fe200078e007a */
[----:B------:R-:W-:Y:S01]  /*a580*/  MOV R79, R241 ;  /* 0x000000f1004f7202 */ /* 0x000fe20000000f00 */
[----:B-1----:R-:W-:-:S04]  /*a590*/  FFMA.FTZ R4, R249, c[0x0][0x23c], -R0 ;  /* 0x00008f00f9047a23 */ /* 0x002fc80000010800 */
[----:B------:R1:W-:Y:S01]  /*a5a0*/  MUFU.EX2 R240, R4 ;  /* 0x0000000400f07308 */ /* 0x0003e20000000800 */
[----:B------:R-:W-:Y:S01]  /*a5b0*/  MOV R122, R77 ;  /* 0x0000004d007a7202 */ /* 0x000fe20000000f00 */
[----:B------:R-:W-:Y:S01]  /*a5c0*/  IMAD.MOV.U32 R77, RZ, RZ, R188 ;  /* 0x000000ffff4d7224 */ /* 0x000fe200078e00bc */
[----:B------:R-:W-:Y:S01]  /*a5d0*/  MOV R188, R208 ;  /* 0x000000d000bc7202 */ /* 0x000fe20000000f00 */
[----:B------:R-:W-:Y:S02]  /*a5e0*/  IMAD.MOV.U32 R208, RZ, RZ, R242 ;  /* 0x000000ffffd07224 */ /* 0x000fe400078e00f2 */
[----:B-1----:R-:W-:-:S04]  /*a5f0*/  FFMA.FTZ R4, R212, c[0x0][0x23c], -R0 ;  /* 0x00008f00d4047a23 */ /* 0x002fc80000010800 */
[----:B------:R1:W-:Y:S01]  /*a600*/  MUFU.EX2 R241, R4 ;  /* 0x0000000400f17308 */ /* 0x0003e20000000800 */
[----:B------:R-:W-:Y:S01]  /*a610*/  MOV R117, R119 ;  /* 0x0000007700757202 */ /* 0x000fe20000000f00 */
[----:B------:R-:W-:Y:S01]  /*a620*/  IMAD.MOV.U32 R119, RZ, RZ, R122 ;  /* 0x000000ffff777224 */ /* 0x000fe200078e007a */
[----:B------:R-:W-:Y:S01]  /*a630*/  MOV R122, R77 ;  /* 0x0000004d007a7202 */ /* 0x000fe20000000f00 */
[----:B-1----:R-:W-:-:S04]  /*a640*/  FFMA.FTZ R4, R194, c[0x0][0x23c], -R0 ;  /* 0x00008f00c2047a23 */ /* 0x002fc80000010800 */
[----:B------:R1:W-:Y:S01]  /*a650*/  MUFU.EX2 R242, R4 ;  /* 0x0000000400f27308 */ /* 0x0003e20000000800 */
[----:B------:R-:W-:Y:S02]  /*a660*/  IMAD.MOV.U32 R77, RZ, RZ, R214 ;  /* 0x000000ffff4d7224 */ /* 0x000fe400078e00d6 */
[----:B-1----:R-:W-:-:S05]  /*a670*/  FFMA.FTZ R4, R176, c[0x0][0x23c], -R0 ;  /* 0x00008f00b0047a23 */ /* 0x002fca0000010800 */
[----:B------:R1:W-:Y:S01]  /*a680*/  MUFU.EX2 R243, R4 ;  /* 0x0000000400f37308 */ /* 0x0003e20000000800 */
[----:B------:R-:W-:Y:S02]  /*a690*/  IMAD.MOV.U32 R116, RZ, RZ, R120 ;  /* 0x000000ffff747224 */ /* 0x000fe400078e0078 */
[----:B-1----:R-:W-:-:S05]  /*a6a0*/  FFMA.FTZ R4, R118, c[0x0][0x23c], -R5 ;  /* 0x00008f0076047a23 */ /* 0x002fca0000010805 */
[----:B------:R1:W-:Y:S01]  /*a6b0*/  MUFU.EX2 R214, R4 ;  /* 0x0000000400d67308 */ /* 0x0003e20000000800 */
[----:B------:R-:W-:Y:S01]  /*a6c0*/  MOV R118, R121 ;  /* 0x0000007900767202 */ /* 0x000fe20000000f00 */
[----:B------:R-:W-:Y:S01]  /*a6d0*/  IMAD.MOV.U32 R121, RZ, RZ, R76 ;  /* 0x000000ffff797224 */ /* 0x000fe200078e004c */
[----:B------:R-:W-:Y:S01]  /*a6e0*/  MOV R76, R79 ;  /* 0x0000004f004c7202 */ /* 0x000fe20000000f00 */
[----:B------:R-:W-:Y:S02]  /*a6f0*/  IMAD.MOV.U32 R79, RZ, RZ, R202 ;  /* 0x000000ffff4f7224 */ /* 0x000fe400078e00ca */
[----:B------:R-:W-:Y:S02]  /*a700*/  IMAD.MOV.U32 R202, RZ, RZ, R236 ;  /* 0x000000ffffca7224 */ /* 0x000fe400078e00ec */
[----:B-1----:R-:W-:-:S04]  /*a710*/  FFMA.FTZ R4, R215, c[0x0][0x23c], -R5 ;  /* 0x00008f00d7047a23 */ /* 0x002fc80000010805 */
[----:B------:R1:W3:Y:S01]  /*a720*/  MUFU.EX2 R215, R4 ;  /* 0x0000000400d77308 */ /* 0x0002e20000000800 */
[----:B------:R-:W-:Y:S01]  /*a730*/  MOV R120, R123 ;  /* 0x0000007b00787202 */ /* 0x000fe20000000f00 */
[----:B------:R-:W-:Y:S01]  /*a740*/  IMAD.MOV.U32 R123, RZ, RZ, R78 ;  /* 0x000000ffff7b7224 */ /* 0x000fe200078e004e */
[----:B------:R-:W-:Y:S02]  /*a750*/  MOV R78, R148 ;  /* 0x00000094004e7202 */ /* 0x000fe40000000f00 */
[----:B------:R-:W-:Y:S01]  /*a760*/  MOV R148, R238 ;  /* 0x000000ee00947202 */ /* 0x000fe20000000f00 */
[----:B-1----:R-:W-:-:S04]  /*a770*/  FFMA.FTZ R4, R195, c[0x0][0x23c], -R5 ;  /* 0x00008f00c3047a23 */ /* 0x002fc80000010805 */
[----:B------:R1:W-:Y:S01]  /*a780*/  MUFU.EX2 R236, R4 ;  /* 0x0000000400ec7308 */ /* 0x0003e20000000800 */
[C---:B------:R-:W-:Y:S08]  /*a790*/  HMMA.16816.F32 R32, R12.reuse, R16, R92 ;  /* 0x000000100c20723c */ /* 0x040ff0000000185c */
[----:B------:R-:W-:Y:S01]  /*a7a0*/  HMMA.16816.F32 R28, R12, R18, R28 ;  /* 0x000000120c1c723c */ /* 0x000fe2000000181c */
[----:B------:R-:W4:Y:S01]  /*a7b0*/  LDSM.16.MT88.4 R16, [R216+0xa000] ;  /* 0x00a00000d810783b */ /* 0x000f220000004200 */
[----:B-1----:R-:W-:-:S04]  /*a7c0*/  FFMA.FTZ R4, R178, c[0x0][0x23c], -R5 ;  /* 0x00008f00b2047a23 */ /* 0x002fc80000010805 */
[----:B------:R1:W-:Y:S02]  /*a7d0*/  MUFU.EX2 R238, R4 ;  /* 0x0000000400ee7308 */ /* 0x0003e40000000800 */
[----:B-1----:R-:W-:-:S06]  /*a7e0*/  FFMA.FTZ R4, R208, c[0x0][0x23c], -R3 ;  /* 0x00008f00d0047a23 */ /* 0x002fcc0000010803 */
[----:B------:R1:W-:Y:S01]  /*a7f0*/  MUFU.EX2 R208, R4 ;  /* 0x0000000400d07308 */ /* 0x0003e20000000800 */
[----:B------:R-:W-:Y:S01]  /*a800*/  HMMA.16816.F32 R44, R12, R26, R108 ;  /* 0x0000001a0c2c723c */ /* 0x000fe2000000186c */
[----:B-1----:R-:W-:-:S06]  /*a810*/  FFMA.FTZ R4, R237, c[0x0][0x23c], -R3 ;  /* 0x00008f00ed047a23 */ /* 0x002fcc0000010803 */
[----:B------:R1:W1:Y:S01]  /*a820*/  MUFU.EX2 R210, R4 ;  /* 0x0000000400d27308 */ /* 0x0002620000000800 */
[----:B------:R-:W-:Y:S02]  /*a830*/  IMAD.MOV.U32 R108, RZ, RZ, R202 ;  /* 0x000000ffff6c7224 */ /* 0x000fe400078e00ca */
[----:B------:R-:W-:Y:S02]  /*a840*/  IMAD.MOV.U32 R202, RZ, RZ, R213 ;  /* 0x000000ffffca7224 */ /* 0x000fe400078e00d5 */
[----:B-1----:R-:W-:-:S04]  /*a850*/  FFMA.FTZ R4, R206, c[0x0][0x23c], -R3 ;  /* 0x00008f00ce047a23 */ /* 0x002fc80000010803 */
[----:B------:R1:W-:Y:S02]  /*a860*/  MUFU.EX2 R212, R4 ;  /* 0x0000000400d47308 */ /* 0x0003e40000000800 */
[----:B-1----:R-:W-:-:S06]  /*a870*/  FFMA.FTZ R4, R182, c[0x0][0x23c], -R3 ;  /* 0x00008f00b6047a23 */ /* 0x002fcc0000010803 */
[----:B------:R-:W1:Y:S01]  /*a880*/  MUFU.EX2 R213, R4 ;  /* 0x0000000400d57308 */ /* 0x000e620000000800 */
[----:B--2---:R-:W-:Y:S02]  /*a890*/  MOV R249, R9 ;  /* 0x0000000900f97202 */ /* 0x004fe40000000f00 */
[----:B------:R-:W-:Y:S01]  /*a8a0*/  MOV R237, R8 ;  /* 0x0000000800ed7202 */ /* 0x000fe20000000f00 */
[----:B------:R-:W-:Y:S01]  /*a8b0*/  HMMA.16816.F32 R48, R12, R24, R112 ;  /* 0x000000180c30723c */ /* 0x000fe20000001870 */
[----:B---3--:R-:W-:Y:S01]  /*a8c0*/  F2FP.PACK_AB R8, R215, R214 ;  /* 0x000000d6d708723e */ /* 0x008fe200000000ff */
[----:B------:R-:W2:Y:S01]  /*a8d0*/  LDSM.16.MT88.4 R24, [R219+0xa000] ;  /* 0x00a00000db18783b */ /* 0x000ea20000004200 */
[----:B------:R-:W-:Y:S02]  /*a8e0*/  F2FP.PACK_AB R9, R210, R208 ;  /* 0x000000d0d209723e */ /* 0x000fe400000000ff */
[----:B------:R-:W-:-:S03]  /*a8f0*/  F2FP.PACK_AB R10, R238, R236 ;  /* 0x000000ecee0a723e */ /* 0x000fc600000000ff */
[----:B------:R-:W-:Y:S01]  /*a900*/  HMMA.16816.F32 R40, R12, R20, R104 ;  /* 0x000000140c28723c */ /* 0x000fe20000001868 */
[----:B-1----:R-:W-:-:S07]  /*a910*/  F2FP.PACK_AB R11, R213, R212 ;  /* 0x000000d4d50b723e */ /* 0x002fce00000000ff */
[----:B------:R-:W-:Y:S01]  /*a920*/  HMMA.16816.F32 R36, R12, R22, R100 ;  /* 0x000000160c24723c */ /* 0x000fe20000001864 */
[----:B------:R-:W1:Y:S06]  /*a930*/  LDSM.16.MT88.4 R20, [R217+0xa000] ;  /* 0x00a00000d914783b */ /* 0x000e6c0000004200 */
[----:B------:R-:W-:Y:S02]  /*a940*/  F2FP.PACK_AB R12, R191, R252 ;  /* 0x000000fcbf0c723e */ /* 0x000fe400000000ff */
[----:B------:R-:W-:Y:S02]  /*a950*/  F2FP.PACK_AB R13, R241, R240 ;  /* 0x000000f0f10d723e */ /* 0x000fe400000000ff */
[----:B------:R-:W-:-:S02]  /*a960*/  F2FP.PACK_AB R14, R249, R237 ;  /* 0x000000edf90e723e */ /* 0x000fc400000000ff */
[----:B------:R-:W-:Y:S01]  /*a970*/  F2FP.PACK_AB R15, R243, R242 ;  /* 0x000000f2f30f723e */ /* 0x000fe200000000ff */
[-C--:B----4-:R-:W-:Y:S08]  /*a980*/  HMMA.16816.F32 R88, R8, R16.reuse, R88 ;  /* 0x000000100858723c */ /* 0x090ff00000001858 */
[----:B------:R-:W-:Y:S08]  /*a990*/  HMMA.16816.F32 R104, R12, R16, R96 ;  /* 0x000000100c68723c */ /* 0x000ff00000001860 */
[-C--:B------:R-:W-:Y:S08]  /*a9a0*/  HMMA.16816.F32 R84, R8, R18.reuse, R84 ;  /* 0x000000120854723c */ /* 0x080ff00000001854 */
[----:B------:R-:W-:Y:S01]  /*a9b0*/  HMMA.16816.F32 R100, R12, R18, R72 ;  /* 0x000000120c64723c */ /* 0x000fe20000001848 */
[----:B------:R-:W3:Y:S01]  /*a9c0*/  LDSM.16.MT88.4 R16, [R218+0xa000] ;  /* 0x00a00000da10783b */ /* 0x000ee20000004200 */
[----:B------:R-:W-:-:S04]  /*a9d0*/  FFMA.FTZ R4, R202, c[0x0][0x23c], -R5 ;  /* 0x00008f00ca047a23 */ /* 0x000fc80000010805 */
[----:B------:R4:W-:Y:S01]  /*a9e0*/  MUFU.EX2 R202, R4 ;  /* 0x0000000400ca7308 */ /* 0x0009e20000000800 */
[----:B------:R-:W-:Y:S01]  /*a9f0*/  MOV R109, R119 ;  /* 0x00000077006d7202 */ /* 0x000fe20000000f00 */
[----:B------:R-:W-:Y:S01]  /*aa00*/  IMAD.MOV.U32 R110, RZ, RZ, R120 ;  /* 0x000000ffff6e7224 */ /* 0x000fe200078e0078 */
[----:B------:R-:W-:Y:S01]  /*aa10*/  MOV R119, R121 ;  /* 0x0000007900777202 */ /* 0x000fe20000000f00 */
[----:B------:R-:W-:Y:S01]  /*aa20*/  IMAD.MOV.U32 R120, RZ, RZ, R122 ;  /* 0x000000ffff787224 */ /* 0x000fe200078e007a */
[----:B------:R-:W-:Y:S01]  /*aa30*/  MOV R114, R76 ;  /* 0x0000004c00727202 */ /* 0x000fe20000000f00 */
[----:B------:R-:W-:Y:S01]  /*aa40*/  IMAD.MOV.U32 R174, RZ, RZ, R205 ;  /* 0x000000ffffae7224 */ /* 0x000fe200078e00cd */
[----:B------:R-:W-:Y:S01]  /*aa50*/  MOV R113, R78 ;  /* 0x0000004e00717202 */ /* 0x000fe20000000f00 */
[----:B----4-:R-:W-:-:S04]  /*aa60*/  FFMA.FTZ R4, R248, c[0x0][0x23c], -R5 ;  /* 0x00008f00f8047a23 */ /* 0x010fc80000010805 */
[----:B------:R4:W1:Y:S01]  /*aa70*/  MUFU.EX2 R206, R4 ;  /* 0x0000000400ce7308 */ /* 0x0008620000000800 */
[----:B------:R-:W-:Y:S01]  /*aa80*/  IMAD.MOV.U32 R122, RZ, RZ, R77 ;  /* 0x000000ffff7a7224 */ /* 0x000fe200078e004d */
[----:B------:R-:W-:Y:S01]  /*aa90*/  MOV R111, R148 ;  /* 0x00000094006f7202 */ /* 0x000fe20000000f00 */
[----:B------:R-:W-:Y:S01]  /*aaa0*/  IMAD.MOV.U32 R121, RZ, RZ, R79 ;  /* 0x000000ffff797224 */ /* 0x000fe200078e004f */
[----:B------:R-:W-:Y:S01]  /*aab0*/  MOV R95, R150 ;  /* 0x00000096005f7202 */ /* 0x000fe20000000f00 */
[----:B------:R-:W-:Y:S01]  /*aac0*/  IMAD.MOV.U32 R115, RZ, RZ, R118 ;  /* 0x000000ffff737224 */ /* 0x000fe200078e0076 */
[----:B--2---:R-:W-:Y:S01]  /*aad0*/  HMMA.16816.F32 R76, R8, R26, R68 ;  /* 0x0000001a084c723c */ /* 0x004fe20000001844 */
[----:B------:R-:W-:Y:S01]  /*aae0*/  MOV R118, R151 ;  /* 0x0000009700767202 */ /* 0x000fe20000000f00 */
[----:B------:R-:W-:Y:S02]  /*aaf0*/  IMAD.MOV.U32 R112, RZ, RZ, R149 ;  /* 0x000000ffff707224 */ /* 0x000fe400078e0095 */
[----:B----4-:R-:W-:-:S04]  /*ab00*/  FFMA.FTZ R4, R187, c[0x0][0x23c], -R5 ;  /* 0x00008f00bb047a23 */ /* 0x010fc80000010805 */
[----:B-1----:R-:W-:Y:S01]  /*ab10*/  HMMA.16816.F32 R68, R8, R22, R56 ;  /* 0x000000160844723c */ /* 0x002fe20000001838 */
[----:B------:R1:W-:Y:S01]  /*ab20*/  MUFU.EX2 R205, R4 ;  /* 0x0000000400cd7308 */ /* 0x0003e20000000800 */
[----:B------:R-:W-:Y:S02]  /*ab30*/  MOV R195, R117 ;  /* 0x0000007500c37202 */ /* 0x000fe40000000f00 */
[----:B------:R-:W-:-:S04]  /*ab40*/  MOV R176, R201 ;  /* 0x000000c900b07202 */ /* 0x000fc80000000f00 */
[----:B------:R-:W-:Y:S01]  /*ab50*/  HMMA.16816.F32 R80, R8, R24, R80 ;  /* 0x000000180850723c */ /* 0x000fe20000001850 */
[----:B------:R-:W-:Y:S02]  /*ab60*/  IMAD.MOV.U32 R194, RZ, RZ, R116 ;  /* 0x000000ffffc27224 */ /* 0x000fe400078e0074 */
[----:B------:R-:W-:-:S05]  /*ab70*/  FFMA.FTZ R92, R152, c[0x0][0x23c], -R2 ;  /* 0x00008f00985c7a23 */ /* 0x000fca0000010802 */
[----:B------:R-:W-:Y:S01]  /*ab80*/  HMMA.16816.F32 R148, R12, R24, R48 ;  /* 0x000000180c94723c */ /* 0x000fe20000001830 */
[----:B-1----:R-:W-:-:S07]  /*ab90*/  FFMA.FTZ R4, R183, c[0x0][0x23c], -R5 ;  /* 0x00008f00b7047a23 */ /* 0x002fce0000010805 */
[----:B------:R-:W-:Y:S01]  /*aba0*/  HMMA.16816.F32 R56, R12, R26, R44 ;  /* 0x0000001a0c38723c */ /* 0x000fe2000000182c */
[----:B------:R-:W1:Y:S01]  /*abb0*/  LDSM.16.MT88.4 R24, [R216+0xa800] ;  /* 0x00a80000d818783b */ /* 0x000e620000004200 */
[----:B------:R2:W-:Y:S01]  /*abc0*/  MUFU.EX2 R201, R4 ;  /* 0x0000000400c97308 */ /* 0x0005e20000000800 */
[--C-:B------:R-:W-:Y:S02]  /*abd0*/  FFMA.FTZ R93, R146, c[0x0][0x23c], -R2.reuse ;  /* 0x00008f00925d7a23 */ /* 0x100fe40000010802 */
[----:B------:R-:W-:-:S03]  /*abe0*/  FFMA.FTZ R94, R144, c[0x0][0x23c], -R2 ;  /* 0x00008f00905e7a23 */ /* 0x000fc60000010802 */
[----:B------:R-:W-:Y:S01]  /*abf0*/  HMMA.16816.F32 R72, R8, R20, R60 ;  /* 0x000000140848723c */ /* 0x000fe2000000183c */
[--C-:B------:R-:W-:Y:S02]  /*ac00*/  FFMA.FTZ R116, R127, c[0x0][0x23c], -R2.reuse ;  /* 0x00008f007f747a23 */ /* 0x100fe40000010802 */
[----:B------:R-:W-:-:S05]  /*ac10*/  FFMA.FTZ R117, R126, c[0x0][0x23c], -R2 ;  /* 0x00008f007e757a23 */ /* 0x000fca0000010802 */
[----:B------:R-:W-:Y:S01]  /*ac20*/  HMMA.16816.F32 R48, R12, R22, R36 ;  /* 0x000000160c30723c */ /* 0x000fe20000001824 */
[----:B--2---:R-:W-:Y:S02]  /*ac30*/  FFMA.FTZ R4, R111, c[0x0][0x23c], -R3 ;  /* 0x00008f006f047a23 */ /* 0x004fe40000010803 */
[----:B------:R-:W-:-:S04]  /*ac40*/  IMAD.MOV.U32 R111, RZ, RZ, R118 ;  /* 0x000000ffff6f7224 */ /* 0x000fc800078e0076 */
[--C-:B------:R-:W-:Y:S01]  /*ac50*/  FFMA.FTZ R36, R108, c[0x0][0x23c], -R2.reuse ;  /* 0x00008f006c247a23 */ /* 0x100fe20000010802 */
[----:B---3--:R-:W-:Y:S01]  /*ac60*/  HMMA.16816.F32 R60, R8, R18, R52 ;  /* 0x00000012083c723c */ /* 0x008fe20000001834 */
[----:B------:R-:W-:Y:S01]  /*ac70*/  MOV R108, R115 ;  /* 0x00000073006c7202 */ /* 0x000fe20000000f00 */
[--C-:B------:R-:W-:Y:S02]  /*ac80*/  FFMA.FTZ R37, R95, c[0x0][0x23c], -R2.reuse ;  /* 0x00008f005f257a23 */ /* 0x100fe40000010802 */
[--C-:B------:R-:W-:Y:S02]  /*ac90*/  FFMA.FTZ R39, R180, c[0x0][0x23c], -R2.reuse ;  /* 0x00008f00b4277a23 */ /* 0x100fe40000010802 */
[--C-:B------:R-:W-:Y:S02]  /*aca0*/  FFMA.FTZ R115, R143, c[0x0][0x23c], -R2.reuse ;  /* 0x00008f008f737a23 */ /* 0x100fe40000010802 */
[C---:B------:R-:W-:Y:S01]  /*acb0*/  HMMA.16816.F32 R52, R12.reuse, R20, R40 ;  /* 0x000000140c34723c */ /* 0x040fe20000001828 */
[----:B------:R-:W-:Y:S01]  /*acc0*/  FFMA.FTZ R118, R125, c[0x0][0x23c], -R2 ;  /* 0x00008f007d767a23 */ /* 0x000fe20000010802 */
[----:B------:R-:W2:Y:S06]  /*acd0*/  LDSM.16.MT88.4 R20, [R219+0xa800] ;  /* 0x00a80000db14783b */ /* 0x000eac0000004200 */
[----:B------:R-:W-:Y:S01]  /*ace0*/  HMMA.16816.F32 R44, R12, R16, R32 ;  /* 0x000000100c2c723c */ /* 0x000fe20000001820 */
[----:B------:R-:W-:-:S06]  /*acf0*/  FFMA.FTZ R95, R193, c[0x0][0x23c], -R0 ;  /* 0x00008f00c15f7a23 */ /* 0x000fcc0000010800 */
[--C-:B------:R-:W-:Y:S01]  /*ad00*/  FFMA.FTZ R35, R190, c[0x0][0x23c], -R2.reuse ;  /* 0x00008f00be237a23 */ /* 0x100fe20000010802 */
[----:B------:R-:W-:Y:S01]  /*ad10*/  HMMA.16816.F32 R40, R12, R18, R28 ;  /* 0x000000120c28723c */ /* 0x000fe2000000181c */
[----:B------:R-:W-:Y:S01]  /*ad20*/  FFMA.FTZ R34, R184, c[0x0][0x23c], -R2 ;  /* 0x00008f00b8227a23 */ /* 0x000fe20000010802 */
[----:B------:R-:W-:Y:S01]  /*ad30*/  LDSM.16.MT88.4 R12, [R218+0xa800] ;  /* 0x00a80000da0c783b */ /* 0x000fe20000004200 */
[----:B------:R-:W-:-:S04]  /*ad40*/  FFMA.FTZ R2, R195, c[0x0][0x23c], -R3 ;  /* 0x00008f00c3027a23 */ /* 0x000fc80000010803 */
[----:B------:R-:W-:Y:S02]  /*ad50*/  FFMA.FTZ R31, R114, c[0x0][0x23c], -R0 ;  /* 0x00008f00721f7a23 */ /* 0x000fe40000010800 */
[----:B------:R-:W-:Y:S01]  /*ad60*/  IMAD.MOV.U32 R114, RZ, RZ, R200 ;  /* 0x000000ffff727224 */ /* 0x000fe200078e00c8 */
[----:B------:R-:W-:Y:S01]  /*ad70*/  HMMA.16816.F32 R64, R8, R16, R64 ;  /* 0x000000100840723c */ /* 0x000fe20000001840 */
[----:B------:R3:W-:Y:S01]  /*ad80*/  MUFU.EX2 R200, R4 ;  /* 0x0000000400c87308 */ /* 0x0007e20000000800 */
[----:B------:R-:W-:Y:S01]  /*ad90*/  FFMA.FTZ R32, R113, c[0x0][0x23c], -R0 ;  /* 0x00008f0071207a23 */ /* 0x000fe20000010800 */
[----:B------:R-:W4:Y:S01]  /*ada0*/  LDSM.16.MT88.4 R16, [R217+0xa800] ;  /* 0x00a80000d910783b */ /* 0x000f220000004200 */
[----:B------:R-:W-:Y:S01]  /*adb0*/  MOV R113, R123 ;  /* 0x0000007b00717202 */ /* 0x000fe20000000f00 */
[----:B------:R-:W-:Y:S01]  /*adc0*/  IMAD.MOV.U32 R144, RZ, RZ, R120 ;  /* 0x000000ffff907224 */ /* 0x000fe200078e0078 */
[----:B------:R-:W-:Y:S01]  /*add0*/  MOV R123, R7 ;  /* 0x00000007007b7202 */ /* 0x000fe20000000f00 */
[--C-:B------:R-:W-:Y:S01]  /*ade0*/  FFMA.FTZ R7, R207, c[0x0][0x23c], -R0.reuse ;  /* 0x00008f00cf077a23 */ /* 0x100fe20000010800 */
[----:B------:R-:W-:Y:S01]  /*adf0*/  MOV R146, R119 ;  /* 0x0000007700927202 */ /* 0x000fe20000000f00 */
[--C-:B------:R-:W-:Y:S01]  /*ae00*/  FFMA.FTZ R96, R157, c[0x0][0x23c], -R0.reuse ;  /* 0x00008f009d607a23 */ /* 0x100fe20000010800 */
[----:B------:R-:W-:Y:S01]  /*ae10*/  MOV R193, R121 ;  /* 0x0000007900c17202 */ /* 0x000fe20000000f00 */
[----:B------:R-:W-:-:S02]  /*ae20*/  FFMA.FTZ R97, R156, c[0x0][0x23c], -R0 ;  /* 0x00008f009c617a23 */ /* 0x000fc40000010800 */
[--C-:B------:R-:W-:Y:S02]  /*ae30*/  FFMA.FTZ R98, R155, c[0x0][0x23c], -R0.reuse ;  /* 0x00008f009b627a23 */ /* 0x100fe40000010800 */
[--C-:B---3--:R-:W-:Y:S02]  /*ae40*/  FFMA.FTZ R4, R199, c[0x0][0x23c], -R0.reuse ;  /* 0x00008f00c7047a23 */ /* 0x108fe40000010800 */
[----:B------:R3:W1:Y:S01]  /*ae50*/  MUFU.EX2 R199, R2 ;  /* 0x0000000200c77308 */ /* 0x0006620000000800 */
[--C-:B------:R-:W-:Y:S02]  /*ae60*/  FFMA.FTZ R119, R154, c[0x0][0x23c], -R0.reuse ;  /* 0x00008f009a777a23 */ /* 0x100fe40000010800 */
[--C-:B------:R-:W-:Y:S02]  /*ae70*/  FFMA.FTZ R120, R153, c[0x0][0x23c], -R0.reuse ;  /* 0x00008f0099787a23 */ /* 0x100fe40000010800 */
[----:B------:R-:W-:Y:S01]  /*ae80*/  FFMA.FTZ R121, R147, c[0x0][0x23c], -R0 ;  /* 0x00008f0093797a23 */ /* 0x000fe20000010800 */
[----:B------:R-:W-:Y:S01]  /*ae90*/  MOV R153, R188 ;  /* 0x000000bc00997202 */ /* 0x000fe20000000f00 */
[----:B------:R-:W-:-:S02]  /*aea0*/  IMAD.MOV.U32 R188, RZ, RZ, R131 ;  /* 0x000000ffffbc7224 */ /* 0x000fc400078e0083 */
[----:B------:R-:W-:Y:S02]  /*aeb0*/  IMAD.MOV.U32 R195, RZ, RZ, R130 ;  /* 0x000000ffffc37224 */ /* 0x000fe400078e0082 */
[--C-:B---3--:R-:W-:Y:S01]  /*aec0*/  FFMA.FTZ R2, R211, c[0x0][0x23c], -R3.reuse ;  /* 0x00008f00d3027a23 */ /* 0x108fe20000010803 */
[----:B------:R-:W-:Y:S01]  /*aed0*/  MOV R211, R122 ;  /* 0x0000007a00d37202 */ /* 0x000fe20000000f00 */
[----:B------:R-:W-:Y:S02]  /*aee0*/  FFMA.FTZ R122, R145, c[0x0][0x23c], -R0 ;  /* 0x00008f00917a7a23 */ /* 0x000fe40000010800 */
[----:B------:R-:W-:Y:S01]  /*aef0*/  FFMA.FTZ R0, R209, c[0x0][0x23c], -R3 ;  /* 0x00008f00d1007a23 */ /* 0x000fe20000010803 */
[----:B------:R-:W-:Y:S08]  /*af00*/  MUFU.EX2 R131, R2 ;  /* 0x0000000200837308 */ /* 0x000ff00000000800 */
[----:B------:R-:W3:Y:S01]  /*af10*/  MUFU.EX2 R130, R0 ;  /* 0x0000000000827308 */ /* 0x000ee20000000800 */
[----:B------:R-:W-:-:S02]  /*af20*/  F2FP.PACK_AB R8, R206, R202 ;  /* 0x000000cace08723e */ /* 0x000fc400000000ff */
[----:B-1----:R-:W-:Y:S02]  /*af30*/  F2FP.PACK_AB R9, R199, R200 ;  /* 0x000000c8c709723e */ /* 0x002fe400000000ff */
[----:B------:R-:W-:Y:S01]  /*af40*/  F2FP.PACK_AB R10, R201, R205 ;  /* 0x000000cdc90a723e */ /* 0x000fe200000000ff */
[--C-:B------:R-:W-:Y:S01]  /*af50*/  FFMA.FTZ R30, R168, c[0x0][0x23c], -R5.reuse ;  /* 0x00008f00a81e7a23 */ /* 0x100fe20000010805 */
[----:B------:R-:W-:Y:S01]  /*af60*/  MOV R152, R137 ;  /* 0x0000008900987202 */ /* 0x000fe20000000f00 */
[--C-:B------:R-:W-:Y:S01]  /*af70*/  FFMA.FTZ R29, R166, c[0x0][0x23c], -R5.reuse ;  /* 0x00008f00a61d7a23 */ /* 0x100fe20000010805 */
[----:B------:R-:W-:Y:S01]  /*af80*/  MOV R248, R138 ;  /* 0x0000008a00f87202 */ /* 0x000fe20000000f00 */
[----:B------:R-:W-:Y:S01]  /*af90*/  IMAD.MOV.U32 R190, RZ, RZ, R176 ;  /* 0x000000ffffbe7224 */ /* 0x000fe200078e00b0 */
[----:B---3--:R-:W-:Y:S01]  /*afa0*/  F2FP.PACK_AB R11, R130, R131 ;  /* 0x00000083820b723e */ /* 0x008fe200000000ff */
[--C-:B------:R-:W-:Y:S01]  /*afb0*/  FFMA.FTZ R28, R164, c[0x0][0x23c], -R5.reuse ;  /* 0x00008f00a41c7a23 */ /* 0x100fe20000010805 */
[----:B------:R-:W-:Y:S01]  /*afc0*/  MOV R168, R136 ;  /* 0x0000008800a87202 */ /* 0x000fe20000000f00 */
[----:B------:R-:W-:Y:S01]  /*afd0*/  FFMA.FTZ R99, R162, c[0x0][0x23c], -R5 ;  /* 0x00008f00a2637a23 */ /* 0x000fe20000010805 */
[----:B------:R-:W-:Y:S01]  /*afe0*/  MOV R166, R139 ;  /* 0x0000008b00a67202 */ /* 0x000fe20000000f00 */
[----:B------:R-:W-:Y:S01]  /*aff0*/  IMAD.MOV.U32 R176, RZ, RZ, R128 ;  /* 0x000000ffffb07224 */ /* 0x000fe200078e0080 */
[----:B------:R-:W-:Y:S01]  /*b000*/  MOV R209, R123 ;  /* 0x0000007b00d17202 */ /* 0x000fe20000000f00 */
[----:B------:R-:W-:Y:S01]  /*b010*/  HMMA.16816.F32 R136, R8, R24, R88 ;  /* 0x000000180888723c */ /* 0x000fe20000001858 */
[----:B------:R-:W-:Y:S01]  /*b020*/  MOV R164, R129 ;  /* 0x0000008100a47202 */ /* 0x000fe20000000f00 */
[----:B------:R1:W-:Y:S01]  /*b030*/  MUFU.EX2 R126, R36 ;  /* 0x00000024007e7308 */ /* 0x0003e20000000800 */
[----:B------:R-:W-:Y:S01]  /*b040*/  MOV R162, R124 ;  /* 0x0000007c00a27202 */ /* 0x000fe20000000f00 */
[----:B------:R-:W-:Y:S01]  /*b050*/  IMAD.MOV.U32 R156, RZ, RZ, R140 ;  /* 0x000000ffff9c7224 */ /* 0x000fe200078e008c */
[----:B------:R-:W-:-:S05]  /*b060*/  MOV R178, R194 ;  /* 0x000000c200b27202 */ /* 0x000fca0000000f00 */
[----:B------:R-:W3:Y:S01]  /*b070*/  MUFU.EX2 R124, R37 ;  /* 0x00000025007c7308 */ /* 0x000ee20000000800 */
[----:B------:R-:W-:-:S07]  /*b080*/  MOV R194, R141 ;  /* 0x0000008d00c27202 */ /* 0x000fce0000000f00 */
[----:B------:R-:W-:Y:S01]  /*b090*/  MUFU.EX2 R128, R35 ;  /* 0x0000002300807308 */ /* 0x000fe20000000800 */
[----:B------:R-:W-:-:S07]  /*b0a0*/  MOV R157, R142 ;  /* 0x0000008e009d7202 */ /* 0x000fce0000000f00 */
[----:B------:R-:W-:Y:S01]  /*b0b0*/  MUFU.EX2 R129, R34 ;  /* 0x0000002200817308 */ /* 0x000fe20000000800 */
[----:B------:R-:W-:-:S07]  /*b0c0*/  IMAD.MOV.U32 R154, RZ, RZ, R185 ;  /* 0x000000ffff9a7224 */ /* 0x000fce00078e00b9 */
[----:B------:R-:W-:Y:S01]  /*b0d0*/  MUFU.EX2 R91, R32 ;  /* 0x00000020005b7308 */ /* 0x000fe20000000800 */
[----:B------:R-:W-:-:S07]  /*b0e0*/  MOV R155, R186 ;  /* 0x000000ba009b7202 */ /* 0x000fce0000000f00 */
[----:B------:R-:W1:Y:S01]  /*b0f0*/  MUFU.EX2 R123, R31 ;  /* 0x0000001f007b7308 */ /* 0x000e620000000800 */
[C---:B------:R-:W-:Y:S07]  /*b100*/  HMMA.16816.F32 R140, R8.reuse, R26, R84 ;  /* 0x0000001a088c723c */ /* 0x040fee0000001854 */
[----:B------:R-:W-:Y:S08]  /*b110*/  MUFU.EX2 R125, R7 ;  /* 0x00000007007d7308 */ /* 0x000ff00000000800 */
[----:B------:R1:W1:Y:S01]  /*b120*/  MUFU.EX2 R127, R4 ;  /* 0x00000004007f7308 */ /* 0x0002620000000800 */
[----:B--2---:R-:W-:Y:S01]  /*b130*/  HMMA.16816.F32 R80, R8, R20, R80 ;  /* 0x000000140850723c */ /* 0x004fe20000001850 */
[----:B------:R-:W-:-:S02]  /*b140*/  IMAD.MOV.U32 R182, RZ, RZ, R108 ;  /* 0x000000ffffb67224 */ /* 0x000fc400078e006c */
[----:B------:R-:W-:Y:S02]  /*b150*/  FFMA.FTZ R108, R160, c[0x0][0x23c], -R5 ;  /* 0x00008f00a06c7a23 */ /* 0x000fe40000010805 */
[----:B------:R-:W-:-:S03]  /*b160*/  IMAD.MOV.U32 R160, RZ, RZ, R166 ;  /* 0x000000ffffa07224 */ /* 0x000fc600078e00a6 */
[----:B------:R-:W-:Y:S01]  /*b170*/  HMMA.16816.F32 R76, R8, R22, R76 ;  /* 0x00000016084c723c */ /* 0x000fe2000000184c */
[----:B------:R-:W-:-:S07]  /*b180*/  MOV R166, R190 ;  /* 0x000000be00a67202 */ /* 0x000fce0000000f00 */
[C---:B----4-:R-:W-:Y:S08]  /*b190*/  HMMA.16816.F32 R72, R8.reuse, R16, R72 ;  /* 0x000000100848723c */ /* 0x050ff00000001848 */
[C---:B------:R-:W-:Y:S08]  /*b1a0*/  HMMA.16816.F32 R68, R8.reuse, R18, R68 ;  /* 0x000000120844723c */ /* 0x040ff00000001844 */
[C---:B------:R-:W-:Y:S08]  /*b1b0*/  HMMA.16816.F32 R184, R8.reuse, R12, R64 ;  /* 0x0000000c08b8723c */ /* 0x040ff00000001840 */
[----:B------:R-:W-:Y:S07]  /*b1c0*/  HMMA.16816.F32 R84, R8, R14, R60 ;  /* 0x0000000e0854723c */ /* 0x000fee000000183c */
[----:B------:R-:W-:Y:S01]  /*b1d0*/  FADD.FTZ R8, R162, R135 ;  /* 0x00000087a2087221 */ /* 0x000fe20000010000 */
[----:B------:R-:W-:-:S02]  /*b1e0*/  MOV R162, R164 ;  /* 0x000000a400a27202 */ /* 0x000fc40000000f00 */
[----:B------:R-:W-:Y:S01]  /*b1f0*/  MOV R164, R168 ;  /* 0x000000a800a47202 */ /* 0x000fe20000000f00 */
[----:B-1----:R-:W-:Y:S01]  /*b200*/  FADD.FTZ R36, R244, R8 ;  /* 0x00000008f4247221 */ /* 0x002fe20000010000 */
[----:B------:R-:W-:Y:S01]  /*b210*/  MOV R168, R250 ;  /* 0x000000fa00a87202 */ /* 0x000fe20000000f00 */
[----:B------:R-:W-:Y:S01]  /*b220*/  FADD.FTZ R4, R162, R160 ;  /* 0x000000a0a2047221 */ /* 0x000fe20000010000 */
[----:B---3--:R-:W-:Y:S01]  /*b230*/  F2FP.PACK_AB R8, R126, R124 ;  /* 0x0000007c7e08723e */ /* 0x008fe200000000ff */
[----:B------:R-:W-:Y:S01]  /*b240*/  IMAD.MOV.U32 R162, RZ, RZ, R164 ;  /* 0x000000ffffa27224 */ /* 0x000fe200078e00a4 */
[----:B------:R-:W-:Y:S01]  /*b250*/  F2FP.PACK_AB R9, R123, R91 ;  /* 0x0000005b7b09723e */ /* 0x000fe200000000ff */
[----:B------:R-:W-:Y:S01]  /*b260*/  FFMA.FTZ R33, R204, c[0x0][0x23c], -R5 ;  /* 0x00008f00cc217a23 */ /* 0x000fe20000010805 */
[----:B------:R-:W-:Y:S01]  /*b270*/  F2FP.PACK_AB R10, R129, R128 ;  /* 0x00000080810a723e */ /* 0x000fe200000000ff */
[----:B------:R-:W-:Y:S01]  /*b280*/  FFMA.FTZ R0, R171, c[0x0][0x23c], -R3 ;  /* 0x00008f00ab007a23 */ /* 0x000fe20000010803 */
[----:B------:R-:W-:Y:S01]  /*b290*/  F2FP.PACK_AB R11, R127, R125 ;  /* 0x0000007d7f0b723e */ /* 0x000fe200000000ff */
[----:B------:R-:W-:Y:S01]  /*b2a0*/  MUFU.EX2 R89, R30 ;  /* 0x0000001e00597308 */ /* 0x000fe20000000800 */
[----:B------:R-:W-:Y:S01]  /*b2b0*/  MOV R164, R166 ;  /* 0x000000a600a47202 */ /* 0x000fe20000000f00 */
[----:B------:R-:W-:Y:S01]  /*b2c0*/  IMAD.MOV.U32 R183, RZ, RZ, R110 ;  /* 0x000000ffffb77224 */ /* 0x000fe200078e006e */
[----:B------:R-:W-:Y:S01]  /*b2d0*/  MOV R166, R168 ;  /* 0x000000a800a67202 */ /* 0x000fe20000000f00 */
[----:B------:R-:W-:Y:S01]  /*b2e0*/  IMAD.MOV.U32 R168, RZ, RZ, R195 ;  /* 0x000000ffffa87224 */ /* 0x000fe200078e00c3 */
[----:B------:R-:W-:Y:S01]  /*b2f0*/  MOV R195, R234 ;  /* 0x000000ea00c37202 */ /* 0x000fe20000000f00 */
[----:B------:R-:W-:Y:S01]  /*b300*/  FADD.FTZ R4, R162, R4 ;  /* 0x00000004a2047221 */ /* 0x000fe20000010000 */
[----:B------:R-:W-:Y:S01]  /*b310*/  MOV R162, R164 ;  /* 0x000000a400a27202 */ /* 0x000fe20000000f00 */
[----:B------:R1:W2:Y:S01]  /*b320*/  MUFU.EX2 R88, R33 ;  /* 0x0000002100587308 */ /* 0x0002a20000000800 */
[----:B------:R-:W-:Y:S01]  /*b330*/  IMAD.MOV.U32 R164, RZ, RZ, R166 ;  /* 0x000000ffffa47224 */ /* 0x000fe200078e00a6 */
[----:B------:R-:W-:Y:S01]  /*b340*/  MOV R166, R168 ;  /* 0x000000a800a67202 */ /* 0x000fe20000000f00 */
[----:B------:R-:W-:Y:S01]  /*b350*/  FADD.FTZ R7, R134, R132 ;  /* 0x0000008486077221 */ /* 0x000fe20000010000 */
[----:B------:R-:W-:Y:S01]  /*b360*/  MOV R180, R109 ;  /* 0x0000006d00b47202 */ /* 0x000fe20000000f00 */
[----:B------:R-:W-:Y:S01]  /*b370*/  IMAD.MOV.U32 R207, RZ, RZ, R112 ;  /* 0x000000ffffcf7224 */ /* 0x000fe200078e0070 */
[----:B------:R-:W-:-:S02]  /*b380*/  MOV R168, R195 ;  /* 0x000000c300a87202 */ /* 0x000fc40000000f00 */
[----:B------:R-:W-:Y:S01]  /*b390*/  MUFU.EX2 R90, R29 ;  /* 0x0000001d005a7308 */ /* 0x000fe20000000800 */
[----:B------:R-:W-:Y:S01]  /*b3a0*/  MOV R147, R111 ;  /* 0x0000006f00937202 */ /* 0x000fe20000000f00 */
[----:B------:R-:W-:Y:S01]  /*b3b0*/  IMAD.MOV.U32 R204, RZ, RZ, R114 ;  /* 0x000000ffffcc7224 */ /* 0x000fe200078e0072 */
[----:B------:R-:W-:Y:S01]  /*b3c0*/  MOV R145, R113 ;  /* 0x0000007100917202 */ /* 0x000fe20000000f00 */
[--C-:B------:R-:W-:Y:S01]  /*b3d0*/  FFMA.FTZ R109, R159, c[0x0][0x23c], -R5.reuse ;  /* 0x00008f009f6d7a23 */ /* 0x100fe20000010805 */
[----:B------:R3:W5:Y:S01]  /*b3e0*/  LDL.LU R250, [R1+0xc4] ;  /* 0x0000c40001fa7983 */ /* 0x0007620000300800 */
[----:B-1----:R-:W-:Y:S02]  /*b3f0*/  HMMA.16816.F32 R32, R8, R16, R52 ;  /* 0x000000100820723c */ /* 0x002fe40000001834 */
[----:B------:R1:W-:Y:S01]  /*b400*/  MUFU.EX2 R53, R28 ;  /* 0x0000001c00357308 */ /* 0x0003e20000000800 */
[----:B------:R-:W-:Y:S02]  /*b410*/  FFMA.FTZ R110, R158, c[0x0][0x23c], -R5 ;  /* 0x00008f009e6e7a23 */ /* 0x000fe40000010805 */
[----:B------:R-:W-:-:S02]  /*b420*/  FFMA.FTZ R2, R239, c[0x0][0x23c], -R3 ;  /* 0x00008f00ef027a23 */ /* 0x000fc40000010803 */
[--C-:B------:R-:W-:Y:S02]  /*b430*/  FFMA.FTZ R5, R170, c[0x0][0x23c], -R3.reuse ;  /* 0x00008f00aa057a23 */ /* 0x100fe40000010803 */
[--C-:B------:R-:W-:Y:S02]  /*b440*/  FFMA.FTZ R38, R169, c[0x0][0x23c], -R3.reuse ;  /* 0x00008f00a9267a23 */ /* 0x100fe40000010803 */
[--C-:B------:R-:W-:Y:S02]  /*b450*/  FFMA.FTZ R111, R167, c[0x0][0x23c], -R3.reuse ;  /* 0x00008f00a76f7a23 */ /* 0x100fe40000010803 */
[--C-:B------:R-:W-:Y:S02]  /*b460*/  FFMA.FTZ R112, R165, c[0x0][0x23c], -R3.reuse ;  /* 0x00008f00a5707a23 */ /* 0x100fe40000010803 */
[--C-:B------:R-:W-:Y:S01]  /*b470*/  FFMA.FTZ R113, R163, c[0x0][0x23c], -R3.reuse ;  /* 0x00008f00a3717a23 */ /* 0x100fe20000010803 */
[----:B-1----:R-:W-:Y:S01]  /*b480*/  HMMA.16816.F32 R28, R8, R18, R48 ;  /* 0x00000012081c723c */ /* 0x002fe20000001830 */
[----:B------:R1:W-:Y:S01]  /*b490*/  MUFU.EX2 R51, R0 ;  /* 0x0000000000337308 */ /* 0x0003e20000000800 */
[----:B------:R-:W-:-:S02]  /*b4a0*/  FFMA.FTZ R114, R161, c[0x0][0x23c], -R3 ;  /* 0x00008f00a1727a23 */ /* 0x000fc40000010803 */
[----:B------:R-:W-:Y:S01]  /*b4b0*/  IMAD.MOV.U32 R190, RZ, RZ, R172 ;  /* 0x000000ffffbe7224 */ /* 0x000fe200078e00ac */
[----:B------:R-:W-:Y:S01]  /*b4c0*/  MOV R160, R175 ;  /* 0x000000af00a07202 */ /* 0x000fe20000000f00 */
[----:B------:R-:W-:Y:S01]  /*b4d0*/  FADD.FTZ R3, R245, R246 ;  /* 0x000000f6f5037221 */ /* 0x000fe20000010000 */
[----:B------:R-:W-:Y:S01]  /*b4e0*/  LDSM.16.MT88.4 R16, [R217+0xb000] ;  /* 0x00b00000d910783b */ /* 0x000fe20000004200 */
[----:B------:R-:W-:Y:S02]  /*b4f0*/  FADD.FTZ R37, R133, R7 ;  /* 0x0000000785257221 */ /* 0x000fe40000010000 */
[----:B------:R-:W-:Y:S02]  /*b500*/  FADD.FTZ R7, R233, R3 ;  /* 0x00000003e9077221 */ /* 0x000fe40000010000 */
[----:B-1----:R-:W-:Y:S01]  /*b510*/  FADD.FTZ R0, R162, R36 ;  /* 0x00000024a2007221 */ /* 0x002fe20000010000 */
[----:B------:R-:W-:Y:S02]  /*b520*/  MOV R162, R164 ;  /* 0x000000a400a27202 */ /* 0x000fe40000000f00 */
[----:B------:R-:W-:Y:S01]  /*b530*/  MOV R164, R166 ;  /* 0x000000a600a47202 */ /* 0x000fe20000000f00 */
        /* <DEDUP_REMOVED lines=9> */
[----:B------:R-:W-:-:S02]  /*b5d0*/  MOV R164, R166 ;  /* 0x000000a600a47202 */ /* 0x000fc40000000f00 */
[----:B------:R-:W-:Y:S01]  /*b5e0*/  MOV R166, R168 ;  /* 0x000000a800a67202 */ /* 0x000fe20000000f00 */
[----:B------:R-:W-:Y:S01]  /*b5f0*/  IMAD.MOV.U32 R168, RZ, RZ, R153 ;  /* 0x000000ffffa87224 */ /* 0x000fe200078e0099 */
[----:B------:R-:W-:Y:S02]  /*b600*/  MOV R152, R248 ;  /* 0x000000f800987202 */ /* 0x000fe40000000f00 */
[----:B------:R-:W-:Y:S02]  /*b610*/  MOV R153, R154 ;  /* 0x0000009a00997202 */ /* 0x000fe40000000f00 */
[----:B------:R-:W-:Y:S01]  /*b620*/  MOV R154, R155 ;  /* 0x0000009b009a7202 */ /* 0x000fe20000000f00 */
[----:B------:R-:W-:Y:S01]  /*b630*/  IMAD.MOV.U32 R155, RZ, RZ, R156 ;  /* 0x000000ffff9b7224 */ /* 0x000fe200078e009c */
[----:B------:R-:W-:Y:S01]  /*b640*/  MOV R156, R157 ;  /* 0x0000009d009c7202 */ /* 0x000fe20000000f00 */
        /* <DEDUP_REMOVED lines=8> */
[----:B------:R2:W-:Y:S01]  /*b6d0*/  MUFU.EX2 R49, R5 ;  /* 0x0000000500317308 */ /* 0x0005e20000000800 */
[----:B------:R-:W-:Y:S01]  /*b6e0*/  MOV R172, R247 ;  /* 0x000000f700ac7202 */ /* 0x000fe20000000f00 */
[----:B------:R-:W-:Y:S01]  /*b6f0*/  FADD.FTZ R7, R162, R7 ;  /* 0x00000007a2077221 */ /* 0x000fe20000010000 */
[----:B------:R-:W-:Y:S01]  /*b700*/  MOV R163, R157 ;  /* 0x0000009d00a37202 */ /* 0x000fe20000000f00 */
[----:B-1----:R-:W-:Y:S01]  /*b710*/  FADD.FTZ R2, R228, R0 ;  /* 0x00000000e4027221 */ /* 0x002fe20000010000 */
[----:B------:R-:W-:Y:S01]  /*b720*/  MOV R165, R152 ;  /* 0x0000009800a57202 */ /* 0x000fe20000000f00 */
[----:B------:R-:W-:Y:S01]  /*b730*/  IMAD.MOV.U32 R167, RZ, RZ, R174 ;  /* 0x000000ffffa77224 */ /* 0x000fe200078e00ae */
[----:B------:R-:W-:Y:S01]  /*b740*/  MOV R239, R172 ;  /* 0x000000ac00ef7202 */ /* 0x000fe20000000f00 */
[----:B--2---:R-:W-:Y:S01]  /*b750*/  FADD.FTZ R5, R230, R4 ;  /* 0x00000004e6057221 */ /* 0x004fe20000010000 */
        /* <DEDUP_REMOVED lines=12> */
[----:B------:R3:W5:Y:S01]  /*b820*/  LDL.LU R246, [R1+0xbc] ;  /* 0x0000bc0001f67983 */ /* 0x0007620000300800 */
        /* <DEDUP_REMOVED lines=16> */
[----:B------:R-:W-:Y:S01]  /*b930*/  IMAD.MOV.U32 R195, RZ, RZ, R232 ;  /* 0x000000ffffc37224 */ /* 0x000fe200078e00e8 */
[----:B------:R-:W-:Y:S01]  /*b940*/  MOV R248, R231 ;  /* 0x000000e700f87202 */ /* 0x000fe20000000f00 */
[----:B------:R-:W-:Y:S01]  /*b950*/  FADD.FTZ R0, R227, R3 ;  /* 0x00000003e3007221 */ /* 0x000fe20000010000 */
[----:B------:R3:W5:Y:S01]  /*b960*/  LDL.LU R232, [R1+0xa8] ;  /* 0x0000a80001e87983 */ /* 0x0007620000300800 */
[----:B------:R-:W-:Y:S01]  /*b970*/  FADD.FTZ R5, R226, R5 ;  /* 0x00000005e2057221 */ /* 0x000fe20000010000 */
[----:B------:R-:W-:Y:S01]  /*b980*/  MOV R146, R183 ;  /* 0x000000b700927202 */ /* 0x000fe20000000f00 */
[----:B------:R-:W-:Y:S01]  /*b990*/  IMAD.MOV.U32 R183, RZ, RZ, R180 ;  /* 0x000000ffffb77224 */ /* 0x000fe200078e00b4 */
[----:B------:R3:W5:Y:S01]  /*b9a0*/  LDL.LU R231, [R1+0xa4] ;  /* 0x0000a40001e77983 */ /* 0x0007620000300800 */
[----:B------:R-:W-:Y:S01]  /*b9b0*/  MOV R180, R182 ;  /* 0x000000b600b47202 */ /* 0x000fe20000000f00 */
[----:B------:R-:W-:Y:S01]  /*b9c0*/  FADD.FTZ R3, R134, R0 ;  /* 0x0000000086037221 */ /* 0x000fe20000010000 */
[----:B------:R-:W-:Y:S01]  /*b9d0*/  MOV R182, R178 ;  /* 0x000000b200b67202 */ /* 0x000fe20000000f00 */
[----:B------:R3:W5:Y:S01]  /*b9e0*/  LDL.LU R230, [R1+0xa0] ;  /* 0x0000a00001e67983 */ /* 0x0007620000300800 */
[----:B------:R-:W-:Y:S01]  /*b9f0*/  IMAD.MOV.U32 R178, RZ, RZ, R195 ;  /* 0x000000ffffb27224 */ /* 0x000fe200078e00c3 */
[----:B------:R-:W-:Y:S01]  /*ba00*/  MOV R195, R176 ;  /* 0x000000b000c37202 */ /* 0x000fe20000000f00 */
[----:B------:R-:W-:Y:S01]  /*ba10*/  FADD.FTZ R2, R224, R5 ;  /* 0x00000005e0027221 */ /* 0x000fe20000010000 */
[----:B------:R3:W5:Y:S01]  /*ba20*/  LDL.LU R229, [R1+0x9c] ;  /* 0x00009c0001e57983 */ /* 0x0007620000300800 */
[----:B------:R-:W-:-:S03]  /*ba30*/  MOV R176, R225 ;  /* 0x000000e100b07202 */ /* 0x000fc60000000f00 */
[----:B------:R3:W5:Y:S01]  /*ba40*/  LDL.LU R228, [R1+0x98] ;  /* 0x0000980001e47983 */ /* 0x0007620000300800 */
[----:B------:R-:W-:-:S03]  /*ba50*/  FADD.FTZ R3, R221, R3 ;  /* 0x00000003dd037221 */ /* 0x000fc60000010000 */
        /* <DEDUP_REMOVED lines=10> */
[----:B------:R3:W5:Y:S04]  /*bb00*/  LDL.LU R222, [R1+0x80] ;  /* 0x0000800001de7983 */ /* 0x0007680000300800 */
[----:B------:R3:W5:Y:S04]  /*bb10*/  LDL.LU R221, [R1+0x7c] ;  /* 0x00007c0001dd7983 */ /* 0x0007680000300800 */
[----:B------:R3:W5:Y:S04]  /*bb20*/  LDL.LU R220, [R1+0x78] ;  /* 0x0000780001dc7983 */ /* 0x0007680000300800 */
[----:B------:R3:W5:Y:S01]  /*bb30*/  LDL.LU R203, [R1+0x74] ;  /* 0x0000740001cb7983 */ /* 0x0007620000300800 */
[C---:B------:R-:W-:Y:S08]  /*bb40*/  HMMA.16816.F32 R148, R8.reuse, R20, R148 ;  /* 0x000000140894723c */ /* 0x040ff00000001894 */
[C---:B------:R-:W-:Y:S01]  /*bb50*/  HMMA.16816.F32 R56, R8.reuse, R22, R56 ;  /* 0x000000160838723c */ /* 0x040fe20000001838 */
[----:B------:R-:W1:Y:S07]  /*bb60*/  LDSM.16.MT88.4 R20, [R219+0xb000] ;  /* 0x00b00000db14783b */ /* 0x000e6e0000004200 */
[C---:B------:R-:W-:Y:S08]  /*bb70*/  HMMA.16816.F32 R64, R8.reuse, R24, R104 ;  /* 0x000000180840723c */ /* 0x040ff00000001868 */
[C---:B------:R-:W-:Y:S01]  /*bb80*/  HMMA.16816.F32 R60, R8.reuse, R26, R100 ;  /* 0x0000001a083c723c */ /* 0x040fe20000001864 */
[----:B------:R-:W2:Y:S07]  /*bb90*/  LDSM.16.MT88.4 R24, [R216+0xb000] ;  /* 0x00b00000d818783b */ /* 0x000eae0000004200 */
[C---:B------:R-:W-:Y:S08]  /*bba0*/  HMMA.16816.F32 R44, R8.reuse, R12, R44 ;  /* 0x0000000c082c723c */ /* 0x040ff0000000182c */
[----:B------:R-:W-:Y:S01]  /*bbb0*/  HMMA.16816.F32 R40, R8, R14, R40 ;  /* 0x0000000e0828723c */ /* 0x000fe20000001828 */
[----:B------:R-:W2:Y:S01]  /*bbc0*/  LDSM.16.MT88.4 R12, [R218+0xb000] ;  /* 0x00b00000da0c783b */ /* 0x000ea20000004200 */
[----:B------:R-:W1:Y:S05]  /*bbd0*/  MUFU.EX2 R50, R38 ;  /* 0x0000002600327308 */ /* 0x000e6a0000000800 */
[----:B------:R-:W-:-:S02]  /*bbe0*/  F2FP.PACK_AB R8, R89, R88 ;  /* 0x000000585908723e */ /* 0x000fc400000000ff */
[----:B----4-:R-:W-:Y:S01]  /*bbf0*/  F2FP.PACK_AB R9, R51, R52 ;  /* 0x000000343309723e */ /* 0x010fe200000000ff */
[----:B------:R4:W-:Y:S01]  /*bc00*/  MUFU.EX2 R48, R39 ;  /* 0x0000002700307308 */ /* 0x0009e20000000800 */
[----:B------:R-:W-:Y:S02]  /*bc10*/  F2FP.PACK_AB R10, R53, R90 ;  /* 0x0000005a350a723e */ /* 0x000fe400000000ff */
[----:B-1----:R-:W-:-:S05]  /*bc20*/  F2FP.PACK_AB R11, R50, R49 ;  /* 0x00000031320b723e */ /* 0x002fca00000000ff */
[----:B------:R-:W1:Y:S08]  /*bc30*/  MUFU.EX2 R92, R92 ;  /* 0x0000005c005c7308 */ /* 0x000e700000000800 */
[----:B------:R-:W-:Y:S01]  /*bc40*/  MUFU.EX2 R93, R93 ;  /* 0x0000005d005d7308 */ /* 0x000fe20000000800 */
[----:B------:R-:W-:Y:S07]  /*bc50*/  HMMA.16816.F32 R152, R8, R20, R80 ;  /* 0x000000140898723c */ /* 0x000fee0000001850 */
[----:B------:R-:W-:Y:S01]  /*bc60*/  MUFU.EX2 R94, R94 ;  /* 0x0000005e005e7308 */ /* 0x000fe20000000800 */
[----:B------:R-:W-:-:S07]  /*bc70*/  MOV R82, R178 ;  /* 0x000000b200527202 */ /* 0x000fce0000000f00 */
[----:B------:R-:W-:Y:S08]  /*bc80*/  MUFU.EX2 R95, R95 ;  /* 0x0000005f005f7308 */ /* 0x000ff00000000800 */
[----:B------:R-:W1:Y:S08]  /*bc90*/  MUFU.EX2 R96, R96 ;  /* 0x0000006000607308 */ /* 0x000e700000000800 */
[----:B------:R-:W-:Y:S08]  /*bca0*/  MUFU.EX2 R97, R97 ;  /* 0x0000006100617308 */ /* 0x000ff00000000800 */
[----:B------:R-:W1:Y:S01]  /*bcb0*/  MUFU.EX2 R98, R98 ;  /* 0x0000006200627308 */ /* 0x000e620000000800 */
[----:B------:R-:W-:Y:S01]  /*bcc0*/  MOV R55, R176 ;  /* 0x000000b000377202 */ /* 0x000fe20000000f00 */
[----:B------:R-:W-:Y:S01]  /*bcd0*/  FADD.FTZ R0, R135, R0 ;  /* 0x0000000087007221 */ /* 0x000fe20000010000 */
[----:B------:R-:W-:Y:S01]  /*bce0*/  MOV R100, R194 ;  /* 0x000000c200647202 */ /* 0x000fe20000000f00 */
[----:B------:R-:W-:Y:S01]  /*bcf0*/  IMAD.MOV.U32 R83, RZ, RZ, R161 ;  /* 0x000000ffff537224 */ /* 0x000fe200078e00a1 */
[----:B------:R-:W-:Y:S01]  /*bd00*/  MOV R102, R160 ;  /* 0x000000a000667202 */ /* 0x000fe20000000f00 */
[----:B------:R-:W-:-:S02]  /*bd10*/  IMAD.MOV.U32 R54, RZ, RZ, R195 ;  /* 0x000000ffff367224 */ /* 0x000fc400078e00c3 */
[----:B------:R-:W-:Y:S01]  /*bd20*/  FADD.FTZ R4, R82, R4 ;  /* 0x0000000452047221 */ /* 0x000fe20000010000 */
[----:B------:R-:W-:Y:S01]  /*bd30*/  MOV R103, R239 ;  /* 0x000000ef00677202 */ /* 0x000fe20000000f00 */
[----:B------:R-:W-:Y:S01]  /*bd40*/  IMAD.MOV.U32 R101, RZ, RZ, R162 ;  /* 0x000000ffff657224 */ /* 0x000fe200078e00a2 */
[C---:B--2---:R-:W-:Y:S01]  /*bd50*/  HMMA.16816.F32 R136, R8.reuse, R24, R136 ;  /* 0x000000180888723c */ /* 0x044fe20000001888 */
[----:B------:R-:W-:Y:S01]  /*bd60*/  MOV R105, R163 ;  /* 0x000000a300697202 */ /* 0x000fe20000000f00 */
[----:B------:R-:W-:Y:S01]  /*bd70*/  FADD.FTZ R0, R83, R0 ;  /* 0x0000000053007221 */ /* 0x000fe20000010000 */
[----:B------:R-:W-:Y:S01]  /*bd80*/  MOV R104, R165 ;  /* 0x000000a500687202 */ /* 0x000fe20000000f00 */
[----:B------:R-:W-:Y:S02]  /*bd90*/  FADD.FTZ R4, R54, R4 ;  /* 0x0000000436047221 */ /* 0x000fe40000010000 */
[----:B------:R-:W-:Y:S02]  /*bda0*/  FADD.FTZ R3, R55, R3 ;  /* 0x0000000337037221 */ /* 0x000fe40000010000 */
[----:B------:R-:W-:Y:S01]  /*bdb0*/  HMMA.16816.F32 R140, R8, R26, R140 ;  /* 0x0000001a088c723c */ /* 0x000fe2000000188c */
[----:B------:R-:W-:Y:S01]  /*bdc0*/  FADD.FTZ R2, R100, R2 ;  /* 0x0000000264027221 */ /* 0x000fe20000010000 */
[----:B------:R-:W-:Y:S01]  /*bdd0*/  MOV R55, R102 ;  /* 0x0000006600377202 */ /* 0x000fe20000000f00 */
[----:B------:R-:W-:Y:S01]  /*bde0*/  IMAD.MOV.U32 R54, RZ, RZ, R101 ;  /* 0x000000ffff367224 */ /* 0x000fe200078e0065 */
[----:B------:R-:W-:-:S04]  /*bdf0*/  MOV R100, R103 ;  /* 0x0000006700647202 */ /* 0x000fc80000000f00 */
        /* <DEDUP_REMOVED lines=10> */
[----:B------:R-:W-:-:S07]  /*bea0*/  IMAD.MOV.U32 R165, RZ, RZ, R211 ;  /* 0x000000ffffa57224 */ /* 0x000fce00078e00d3 */
[----:B----4-:R-:W-:Y:S01]  /*beb0*/  HMMA.16816.F32 R36, R8, R14, R84 ;  /* 0x0000000e0824723c */ /* 0x010fe20000001854 */
[----:B------:R-:W-:Y:S01]  /*bec0*/  IMAD.MOV.U32 R101, RZ, RZ, R104 ;  /* 0x000000ffff657224 */ /* 0x000fe200078e0068 */
[----:B------:R-:W-:Y:S01]  /*bed0*/  MOV R107, R164 ;  /* 0x000000a4006b7202 */ /* 0x000fe20000000f00 */
[----:B------:R-:W-:Y:S01]  /*bee0*/  IMAD.MOV.U32 R194, RZ, RZ, R181 ;  /* 0x000000ffffc27224 */ /* 0x000fe200078e00b5 */
[----:B------:R-:W-:Y:S01]  /*bef0*/  MOV R133, R166 ;  /* 0x000000a600857202 */ /* 0x000fe20000000f00 */
[----:B------:R-:W-:Y:S02]  /*bf00*/  LDSM.16.MT88.4 R160, [R219+0xb800] ;  /* 0x00b80000dba0783b */ /* 0x000fe40000004200 */
[----:B-1----:R-:W-:Y:S02]  /*bf10*/  F2FP.PACK_AB R8, R92, R48 ;  /* 0x000000305c08723e */ /* 0x002fe400000000ff */
[----:B------:R-:W-:Y:S02]  /*bf20*/  F2FP.PACK_AB R9, R96, R95 ;  /* 0x0000005f6009723e */ /* 0x000fe400000000ff */
[----:B------:R-:W-:-:S02]  /*bf30*/  F2FP.PACK_AB R10, R94, R93 ;  /* 0x0000005d5e0a723e */ /* 0x000fc400000000ff */
[----:B------:R-:W-:Y:S01]  /*bf40*/  F2FP.PACK_AB R11, R98, R97 ;  /* 0x00000061620b723e */ /* 0x000fe200000000ff */
[----:B------:R-:W-:Y:S01]  /*bf50*/  FADD.FTZ R4, R54, R4 ;  /* 0x0000000436047221 */ /* 0x000fe20000010000 */
[----:B------:R-:W-:Y:S01]  /*bf60*/  MOV R209, R183 ;  /* 0x000000b700d17202 */ /* 0x000fe20000000f00 */
[----:B------:R-:W-:Y:S01]  /*bf70*/  IMAD.MOV.U32 R204, RZ, RZ, R180 ;  /* 0x000000ffffcc7224 */ /* 0x000fe200078e00b4 */
[----:B------:R-:W-:Y:S01]  /*bf80*/  MOV R211, R182 ;  /* 0x000000b600d37202 */ /* 0x000fe20000000f00 */
[----:B------:R-:W-:Y:S01]  /*bf90*/  FADD.FTZ R3, R55, R3 ;  /* 0x0000000337037221 */ /* 0x000fe20000010000 */
[----:B------:R-:W-:Y:S01]  /*bfa0*/  MOV R103, R190 ;  /* 0x000000be00677202 */ /* 0x000fe20000000f00 */
[----:B------:R-:W-:Y:S01]  /*bfb0*/  HMMA.16816.F32 R180, R8, R12, R44 ;  /* 0x0000000c08b4723c */ /* 0x000fe2000000182c */
[----:B------:R-:W-:Y:S01]  /*bfc0*/  FADD.FTZ R2, R100, R2 ;  /* 0x0000000264027221 */ /* 0x000fe20000010000 */
[----:B------:R-:W-:Y:S01]  /*bfd0*/  MOV R81, R106 ;  /* 0x0000006a00517202 */ /* 0x000fe20000000f00 */
[----:B------:R-:W-:-:S02]  /*bfe0*/  IMAD.MOV.U32 R104, RZ, RZ, R248 ;  /* 0x000000ffff687224 */ /* 0x000fc400078e00f8 */
[----:B------:R-:W-:Y:S01]  /*bff0*/  FADD.FTZ R0, R192, R0 ;  /* 0x00000000c0007221 */ /* 0x000fe20000010000 */
[----:B------:R-:W-:Y:S01]  /*c000*/  MOV R135, R145 ;  /* 0x0000009100877202 */ /* 0x000fe20000000f00 */
[----:B------:R-:W-:Y:S01]  /*c010*/  IMAD.MOV.U32 R80, RZ, RZ, R105 ;  /* 0x000000ffff507224 */ /* 0x000fe200078e0069 */
[----:B------:R-:W-:Y:S01]  /*c020*/  HMMA.16816.F32 R64, R8, R24, R64 ;  /* 0x000000180840723c */ /* 0x000fe20000001840 */
[----:B------:R-:W-:Y:S01]  /*c030*/  FADD.FTZ R7, R102, R3 ;  /* 0x0000000366077221 */ /* 0x000fe20000010000 */
[----:B------:R-:W-:Y:S01]  /*c040*/  MOV R82, R107 ;  /* 0x0000006b00527202 */ /* 0x000fe20000000f00 */
[----:B------:R-:W-:Y:S01]  /*c050*/  FADD.FTZ R5, R103, R2 ;  /* 0x0000000267057221 */ /* 0x000fe20000010000 */
[----:B------:R-:W-:-:S04]  /*c060*/  MOV R54, R134 ;  /* 0x0000008600367202 */ /* 0x000fc80000000f00 */
[----:B------:R-:W-:Y:S01]  /*c070*/  HMMA.16816.F32 R60, R8, R26, R60 ;  /* 0x0000001a083c723c */ /* 0x000fe2000000183c */
[----:B------:R-:W-:Y:S01]  /*c080*/  IMAD.MOV.U32 R83, RZ, RZ, R133 ;  /* 0x000000ffff537224 */ /* 0x000fe200078e0085 */
[----:B------:R-:W-:-:S06]  /*c090*/  MOV R55, R132 ;  /* 0x0000008400377202 */ /* 0x000fcc0000000f00 */
[----:B------:R-:W-:Y:S01]  /*c0a0*/  HMMA.16816.F32 R148, R8, R20, R148 ;  /* 0x000000140894723c */ /* 0x000fe20000001894 */
[----:B------:R-:W-:-:S07]  /*c0b0*/  IMAD.MOV.U32 R164, RZ, RZ, R144 ;  /* 0x000000ffffa47224 */ /* 0x000fce00078e0090 */
[----:B------:R-:W-:Y:S01]  /*c0c0*/  HMMA.16816.F32 R56, R8, R22, R56 ;  /* 0x000000160838723c */ /* 0x000fe20000001838 */
[----:B------:R-:W-:-:S07]  /*c0d0*/  FADD.FTZ R2, R81, R7 ;  /* 0x0000000751027221 */ /* 0x000fce0000010000 */
[----:B------:R-:W-:Y:S01]  /*c0e0*/  HMMA.16816.F32 R32, R8, R16, R32 ;  /* 0x000000100820723c */ /* 0x000fe20000001820 */
[----:B------:R-:W-:-:S07]  /*c0f0*/  MOV R167, R147 ;  /* 0x0000009300a77202 */ /* 0x000fce0000000f00 */
[----:B------:R-:W-:Y:S01]  /*c100*/  HMMA.16816.F32 R28, R8, R18, R28 ;  /* 0x00000012081c723c */ /* 0x000fe2000000181c */
[----:B------:R-:W-:-:S07]  /*c110*/  MOV R239, R193 ;  /* 0x000000c100ef7202 */ /* 0x000fce0000000f00 */
[----:B------:R-:W-:Y:S01]  /*c120*/  HMMA.16816.F32 R12, R8, R14, R40 ;  /* 0x0000000e080c723c */ /* 0x000fe20000001828 */
[----:B------:R-:W-:Y:S01]  /*c130*/  IMAD.MOV.U32 R100, RZ, RZ, R135 ;  /* 0x000000ffff647224 */ /* 0x000fe200078e0087 */
[----:B------:R-:W-:Y:S01]  /*c140*/  MOV R166, R146 ;  /* 0x0000009200a67202 */ /* 0x000fe20000000f00 */
[----:B------:R-:W-:Y:S01]  /*c150*/  IMAD.MOV.U32 R103, RZ, RZ, R239 ;  /* 0x000000ffff677224 */ /* 0x000fe200078e00ef */
        /* <DEDUP_REMOVED lines=18> */
[----:B------:R-:W1:Y:S01]  /*c280*/  LDSM.16.MT88.4 R144, [R216+0xb800] ;  /* 0x00b80000d890783b */ /* 0x000e620000004200 */
[----:B------:R-:W-:-:S02]  /*c290*/  FADD.FTZ R0, R235, R4 ;  /* 0x00000004eb007221 */ /* 0x000fc40000010000 */
[----:B------:R-:W-:Y:S01]  /*c2a0*/  FADD.FTZ R4, R101, R5 ;  /* 0x0000000565047221 */ /* 0x000fe20000010000 */
[----:B------:R-:W2:Y:S01]  /*c2b0*/  LDSM.16.MT88.4 R176, [R217+0xb800] ;  /* 0x00b80000d9b0783b */ /* 0x000ea20000004200 */
[----:B------:R-:W-:Y:S02]  /*c2c0*/  FADD.FTZ R3, R102, R3 ;  /* 0x0000000366037221 */ /* 0x000fe40000010000 */
[----:B------:R-:W-:Y:S01]  /*c2d0*/  FADD.FTZ R2, R103, R2 ;  /* 0x0000000267027221 */ /* 0x000fe20000010000 */
[----:B------:R-:W4:Y:S01]  /*c2e0*/  LDSM.16.MT88.4 R16, [R218+0xb800] ;  /* 0x00b80000da10783b */ /* 0x000f220000004200 */
[----:B------:R-:W-:Y:S01]  /*c2f0*/  FADD.FTZ R0, R104, R0 ;  /* 0x0000000068007221 */ /* 0x000fe20000010000 */
[----:B------:R-:W-:Y:S01]  /*c300*/  MOV R204, R195 ;  /* 0x000000c300cc7202 */ /* 0x000fe20000000f00 */
[----:B------:R-:W-:Y:S01]  /*c310*/  IMAD.MOV.U32 R209, RZ, RZ, R193 ;  /* 0x000000ffffd17224 */ /* 0x000fe200078e00c1 */
        /* <DEDUP_REMOVED lines=41> */
[----:B------:R-:W-:Y:S01]  /*c5b0*/  MUFU.EX2 R99, R99 ;  /* 0x0000006300637308 */ /* 0x000fe20000000800 */
[----:B------:R-:W-:Y:S02]  /*c5c0*/  FADD.FTZ R3, R48, R3 ;  /* 0x0000000330037221 */ /* 0x000fe40000010000 */
[----:B------:R-:W-:Y:S02]  /*c5d0*/  FADD.FTZ R235, R95, R235 ;  /* 0x000000eb5feb7221 */ /* 0x000fe40000010000 */
[----:B------:R-:W-:-:S02]  /*c5e0*/  FADD.FTZ R2, R88, R2 ;  /* 0x0000000258027221 */ /* 0x000fc40000010000 */
[----:B------:R-:W-:Y:S01]  /*c5f0*/  FADD.FTZ R0, R52, R0 ;  /* 0x0000000034007221 */ /* 0x000fe20000010000 */
[----:B------:R-:W1:Y:S01]  /*c600*/  MUFU.EX2 R108, R108 ;  /* 0x0000006c006c7308 */ /* 0x000e620000000800 */
        /* <DEDUP_REMOVED lines=54> */
[C---:B--2---:R-:W-:Y:S08]  /*c970*/  HMMA.16816.F32 R168, R188.reuse, R176, R168 ;  /* 0x000000b0bca8723c */ /* 0x044ff000000018a8 */
[----:B------:R-:W-:Y:S08]  /*c980*/  HMMA.16816.F32 R172, R188, R178, R172 ;  /* 0x000000b2bcac723c */ /* 0x000ff000000018ac */
[C---:B------:R-:W-:Y:S08]  /*c990*/  HMMA.16816.F32 R132, R192.reuse, R144, R64 ;  /* 0x00000090c084723c */ /* 0x040ff00000001840 */
[C---:B------:R-:W-:Y:S08]  /*c9a0*/  HMMA.16816.F32 R148, R192.reuse, R160, R148 ;  /* 0x000000a0c094723c */ /* 0x040ff00000001894 */
[----:B------:R-:W-:Y:S08]  /*c9b0*/  HMMA.16816.F32 R164, R192, R176, R32 ;  /* 0x000000b0c0a4723c */ /* 0x000ff00000001820 */
[----:B----4-:R-:W-:Y:S08]  /*c9c0*/  HMMA.16816.F32 R184, R188, R16, R184 ;  /* 0x00000010bcb8723c */ /* 0x010ff000000018b8 */
[C---:B------:R-:W-:Y:S08]  /*c9d0*/  HMMA.16816.F32 R144, R192.reuse, R146, R60 ;  /* 0x00000092c090723c */ /* 0x040ff0000000183c */
[C---:B------:R-:W-:Y:S08]  /*c9e0*/  HMMA.16816.F32 R160, R192.reuse, R162, R56 ;  /* 0x000000a2c0a0723c */ /* 0x040ff00000001838 */
[C---:B------:R-:W-:Y:S08]  /*c9f0*/  HMMA.16816.F32 R176, R192.reuse, R178, R28 ;  /* 0x000000b2c0b0723c */ /* 0x040ff0000000181c */
[----:B------:R-:W-:Y:S08]  /*ca00*/  HMMA.16816.F32 R180, R192, R16, R180 ;  /* 0x00000010c0b4723c */ /* 0x000ff000000018b4 */
[-C--:B------:R-:W-:Y:S08]  /*ca10*/  HMMA.16816.F32 R188, R188, R18.reuse, R36 ;  /* 0x00000012bcbc723c */ /* 0x080ff00000001824 */
[----:B------:R-:W-:Y:S01]  /*ca20*/  HMMA.16816.F32 R192, R192, R18, R12 ;  /* 0x00000012c0c0723c */ /* 0x000fe2000000180c */
[----:B------:R-:W-:Y:S07]  /*ca30*/  @!P0 BRA `(.L_x_344) ;  /* 0x0000665000008947 */ /* 0x000fee0003800000 */
[----:B---3--:R-:W2:Y:S01]  /*ca40*/  LDL.LU R207, [R1+0x68] ;  /* 0x0000680001cf7983 */ /* 0x008ea20000300800 */
[----:B------:R-:W-:Y:S01]  /*ca50*/  MOV R0, UR12 ;  /* 0x0000000c00007c02 */ /* 0x000fe20008000f00 */
[----:B------:R-:W-:Y:S01]  /*ca60*/  ULDC.64 UR6, c[0x0][0x1a0] ;  /* 0x0000680000067ab9 */ /* 0x000fe20000000a00 */
[----:B-----5:R-:W-:Y:S01]  /*ca70*/  ISETP.GE.AND P0, PT, R250, c[0x0][0x220], PT ;  /* 0x00008800fa007a0c */ /* 0x020fe20003f06270 */
[----:B------:R-:W1:Y:S01]  /*ca80*/  S2R R237, SR_TID.X ;  /* 0x0000000000ed7919 */ /* 0x000e620000002100 */
[----:B------:R-:W-:Y:S01]  /*ca90*/  MOV R3, c[0x0][0x1a4] ;  /* 0x0000690000037a02 */ /* 0x000fe20000000f00 */
[----:B------:R-:W-:Y:S01]  /*caa0*/  IMAD.MOV.U32 R201, RZ, RZ, R198 ;  /* 0x000000ffffc97224 */ /* 0x000fe200078e00c6 */
[----:B------:R-:W-:Y:S01]  /*cab0*/  MOV R252, c[0x0][0x1a4] ;  /* 0x0000690000fc7a02 */ /* 0x000fe20000000f00 */
[----:B------:R-:W-:Y:S01]  /*cac0*/  IMAD.MOV.U32 R202, RZ, RZ, R6 ;  /* 0x000000ffffca7224 */ /* 0x000fe200078e0006 */
[----:B------:R-:W-:Y:S01]  /*cad0*/  MOV R199, R197 ;  /* 0x000000c500c77202 */ /* 0x000fe20000000f00 */
[----:B------:R-:W-:Y:S01]  /*cae0*/  USHF.L.U64.HI UR5, UR6, 0x4, UR7 ;  /* 0x0000000406057899 */ /* 0x000fe20008010207 */
[----:B------:R-:W-:Y:S01]  /*caf0*/  MOV R200, R196 ;  /* 0x000000c400c87202 */ /* 0x000fe20000000f00 */
[----:B------:R-:W-:-:S02]  /*cb00*/  USHF.L.U32 UR8, UR6, 0x4, URZ ;  /* 0x0000000406087899 */ /* 0x000fc4000800063f */
[----:B------:R-:W-:Y:S02]  /*cb10*/  ULEA.HI.SX32 UR11, UR9, 0xfffffffe, 0x19 ;  /* 0xfffffffe090b7891 */ /* 0x000fe4000f8fca3f */
[----:B------:R-:W-:Y:S01]  /*cb20*/  @!P0 IMAD R252, R252, 0x70, RZ ;  /* 0x00000070fcfc8824 */ /* 0x000fe200078e02ff */
[----:B------:R-:W-:Y:S01]  /*cb30*/  ULDC.64 UR6, c[0x0][0x1a0] ;  /* 0x0000680000067ab9 */ /* 0x000fe20000000a00 */
[----:B-1----:R-:W-:-:S05]  /*cb40*/  LOP3.LUT R237, R237, 0x3, RZ, 0xc0, !PT ;  /* 0x00000003eded7812 */ /* 0x002fca00078ec0ff */
[----:B--2---:R-:W-:-:S05]  /*cb50*/  IMAD R2, R237, -0x2, R207 ;  /* 0xfffffffeed027824 */ /* 0x004fca00078e02cf */
[----:B------:R-:W-:Y:S01]  /*cb60*/  IADD3 R0, R0, -UR13, R2 ;  /* 0x8000000d00007c10 */ /* 0x000fe2000fffe002 */
[----:B------:R-:W-:-:S04]  /*cb70*/  IMAD.MOV.U32 R2, RZ, RZ, c[0x0][0x1a4] ;  /* 0x00006900ff027624 */ /* 0x000fc800078e00ff */
[----:B------:R1:W-:Y:S01]  /*cb80*/  STL [R1+0x14], R0 ;  /* 0x0000140001007387 */ /* 0x0003e20000100800 */
[----:B------:R-:W-:Y:S01]  /*cb90*/  @!P0 IMAD R2, R2, 0x50, RZ ;  /* 0x0000005002028824 */ /* 0x000fe200078e02ff */
[----:B-1----:R-:W-:-:S05]  /*cba0*/  MOV R0, c[0x0][0x1a4] ;  /* 0x0000690000007a02 */ /* 0x002fca0000000f00 */
[----:B------:R-:W-:Y:S02]  /*cbb0*/  @!P0 IMAD R4, R0, 0x30, RZ ;  /* 0x0000003000048824 */ /* 0x000fe400078e02ff */
[----:B------:R-:W-:-:S03]  /*cbc0*/  @!P0 IMAD R0, R3, 0x60, RZ ;  /* 0x0000006003008824 */ /* 0x000fc600078e02ff */
[----:B------:R1:W-:Y:S04]  /*cbd0*/  @!P0 STL [R1+0x10], R4 ;  /* 0x0000100401008387 */ /* 0x0003e80000100800 */
[----:B------:R1:W-:Y:S04]  /*cbe0*/  @!P0 STL [R1+0xc], R2 ;  /* 0x00000c0201008387 */ /* 0x0003e80000100800 */
[----:B------:R1:W-:Y:S01]  /*cbf0*/  @!P0 STL [R1+0x8], R0 ;  /* 0x0000080001008387 */ /* 0x0003e20000100800 */
[----:B------:R-:W-:Y:S05]  /*cc00*/  BRA `(.L_x_345) ;  /* 0x00000a0000007947 */ /* 0x000fea0003800000 */
.L_x_347:
[----:B------:R-:W-:Y:S01]  /*cc10*/  IMAD.U32 R0, RZ, RZ, UR11 ;  /* 0x0000000bff007e24 */ /* 0x000fe2000f8e00ff */
[----:B------:R1:W-:Y:S04]  /*cc20*/  @P0 STS.128 [R234+0x4000], RZ ;  /* 0x004000ffea000388 */ /* 0x0003e80000000c00 */
[----:B------:R-:W-:Y:S04]  /*cc30*/  @!P0 IADD3 R0, R0, -0x1, RZ ;  /* 0xffffffff00008810 */ /* 0x000fe80007ffe0ff */
[----:B------:R-:W-:Y:S05]  /*cc40*/  @!P0 SHF.R.S32.HI R2, RZ, 0x1f, R0 ;  /* 0x0000001fff028819 */ /* 0x000fea0000011400 */
[----:B------:R-:W-:Y:S02]  /*cc50*/  @!P0 IMAD R196, R2, c[0x0][0x198], RZ ;  /* 0x0000660002c48a24 */ /* 0x000fe400078e02ff */
[C---:B------:R-:W-:Y:S04]  /*cc60*/  @!P0 IMAD.WIDE.U32 R2, R0.reuse, c[0x0][0x198], RZ ;  /* 0x0000660000028a25 */ /* 0x040fe800078e00ff */
[----:B------:R-:W-:Y:S01]  /*cc70*/  @!P0 IMAD R197, R0, c[0x0][0x19c], R196 ;  /* 0x0000670000c58a24 */ /* 0x000fe200078e02c4 */
[-C--:B------:R-:W-:Y:S01]  /*cc80*/  @!P0 LEA R0, P2, R2, R246.reuse, 0x7 ;  /* 0x000000f602008211 */ /* 0x080fe200078438ff */
[----:B------:R-:W-:Y:S02]  /*cc90*/  IMAD.U32 R196, RZ, RZ, UR11 ;  /* 0x0000000bffc47e24 */ /* 0x000fe4000f8e00ff */
[----:B------:R-:W-:Y:S03]  /*cca0*/  @!P0 IMAD.IADD R197, R3, 0x1, R197 ;  /* 0x0000000103c58824 */ /* 0x000fe600078e02c5 */
[----:B------:R-:W-:Y:S02]  /*ccb0*/  @!P0 IADD3 R3, R196, -0x1, RZ ;  /* 0xffffffffc4038810 */ /* 0x000fe40007ffe0ff */
[-C--:B------:R-:W-:Y:S02]  /*ccc0*/  @!P0 LEA.HI.X R197, R2, R245.reuse, R197, 0x7, P2 ;  /* 0x000000f502c58211 */ /* 0x080fe400010f3cc5 */
[----:B------:R-:W-:Y:S05]  /*ccd0*/  @!P0 SHF.R.S32.HI R2, RZ, 0x1f, R3 ;  /* 0x0000001fff028819 */ /* 0x000fea0000011403 */
[----:B------:R-:W-:Y:S04]  /*cce0*/  @!P0 IMAD R2, R2, c[0x0][0x198], RZ ;  /* 0x0000660002028a24 */ /* 0x000fe800078e02ff */
[C---:B------:R-:W-:Y:S02]  /*ccf0*/  @!P0 IMAD R196, R3.reuse, c[0x0][0x19c], R2 ;  /* 0x0000670003c48a24 */ /* 0x040fe400078e0202 */
[----:B------:R-:W-:Y:S04]  /*cd00*/  @!P0 IMAD.WIDE.U32 R2, R3, c[0x0][0x198], RZ ;  /* 0x0000660003028a25 */ /* 0x000fe800078e00ff */
[----:B------:R-:W-:Y:S01]  /*cd10*/  @!P0 IMAD.IADD R3, R3, 0x1, R196 ;  /* 0x0000000103038824 */ /* 0x000fe200078e02c4 */
[C---:B------:R-:W-:Y:S04]  /*cd20*/  @!P0 LEA R204, P2, R2.reuse, R246, 0x7 ;  /* 0x000000f602cc8211 */ /* 0x040fe800078438ff */
[-C--:B------:R-:W-:Y:S01]  /*cd30*/  @!P0 LEA.HI.X R198, R2, R245.reuse, R3, 0x7, P2 ;  /* 0x000000f502c68211 */ /* 0x080fe200010f3c03 */
[----:B------:R-:W-:Y:S01]  /*cd40*/  IMAD.U32 R2, RZ, RZ, UR11 ;  /* 0x0000000bff027e24 */ /* 0x000fe2000f8e00ff */
[C---:B------:R-:W-:Y:S04]  /*cd50*/  @!P0 LEA R196, P2, R0.reuse, c[0x0][0x168], 0x1 ;  /* 0x00005a0000c48a11 */ /* 0x040fe800078408ff */
[----:B------:R-:W-:Y:S02]  /*cd60*/  @!P0 LEA.HI.X R197, R0, c[0x0][0x16c], R197, 0x1, P2 ;  /* 0x00005b0000c58a11 */ /* 0x000fe400010f0cc5 */
[----:B------:R-:W-:Y:S02]  /*cd70*/  @!P0 IADD3 R0, P3, R204, UR24, RZ ;  /* 0x00000018cc008c10 */ /* 0x000fe4000ff7e0ff */
[----:B------:R-:W-:Y:S01]  /*cd80*/  @!P0 IADD3 R2, R2, -0x1, RZ ;  /* 0xffffffff02028810 */ /* 0x000fe20007ffe0ff */
[----:B------:R-:W-:Y:S01]  /*cd90*/  @!PT LDS RZ, [RZ] ;  /* 0x00000000fffff984 */ /* 0x000fe20000000800 */
[----:B------:R-:W-:Y:S01]  /*cda0*/  @!PT LDS RZ, [RZ] ;  /* 0x00000000fffff984 */ /* 0x000fe20000000800 */
[----:B------:R-:W-:Y:S01]  /*cdb0*/  @!PT LDS RZ, [RZ] ;  /* 0x00000000fffff984 */ /* 0x000fe20000000800 */
[----:B------:R2:W-:Y:S03]  /*cdc0*/  @!P0 LDGSTS.E.BYPASS.LTC128B.128 [R234+0x4000], [R196.64] ;  /* 0x04000000c4ea8fae */ /* 0x0005e6000b901d52 */
[----:B------:R-:W-:Y:S03]  /*cdd0*/  @!P0 SHF.R.S32.HI R3, RZ, 0x1f, R2 ;  /* 0x0000001fff038819 */ /* 0x000fe60000011402 */
[----:B------:R1:W-:Y:S02]  /*cde0*/  @P0 STS.128 [R234+0x4800], RZ ;  /* 0x004800ffea000388 */ /* 0x0003e40000000c00 */
[----:B------:R-:W-:Y:S01]  /*cdf0*/  @!P0 IMAD R3, R3, c[0x0][0x198], RZ ;  /* 0x0000660003038a24 */ /* 0x000fe200078e02ff */
[----:B--2---:R-:W-:Y:S02]  /*ce00*/  @!P0 LEA R196, P2, R0, c[0x0][0x168], 0x1 ;  /* 0x00005a0000c48a11 */ /* 0x004fe400078408ff */
[----:B------:R-:W-:Y:S01]  /*ce10*/  @!P0 IADD3.X R197, R198, UR26, RZ, P3, !PT ;  /* 0x0000001ac6c58c10 */ /* 0x000fe20009ffe4ff */
[----:B------:R-:W-:Y:S03]  /*ce20*/  @!P0 IMAD.MOV.U32 R198, RZ, RZ, c[0x0][0x19c] ;  /* 0x00006700ffc68624 */ /* 0x000fe600078e00ff */
[----:B------:R-:W-:Y:S01]  /*ce30*/  @!P0 LEA.HI.X R197, R0, c[0x0][0x16c], R197, 0x1, P2 ;  /* 0x00005b0000c58a11 */ /* 0x000fe200010f0cc5 */
[C---:B------:R-:W-:Y:S02]  /*ce40*/  @!P0 IMAD R0, R2.reuse, c[0x0][0x19c], R3 ;  /* 0x0000670002008a24 */ /* 0x040fe400078e0203 */
[----:B------:R-:W-:Y:S02]  /*ce50*/  @!P0 IMAD.WIDE.U32 R2, R2, c[0x0][0x198], RZ ;  /* 0x0000660002028a25 */ /* 0x000fe400078e00ff */
[----:B------:R-:W-:Y:S01]  /*ce60*/  @!PT LDS RZ, [RZ] ;  /* 0x00000000fffff984 */ /* 0x000fe20000000800 */
[----:B------:R-:W-:Y:S01]  /*ce70*/  @!PT LDS RZ, [RZ] ;  /* 0x00000000fffff984 */ /* 0x000fe20000000800 */
[----:B------:R-:W-:Y:S01]  /*ce80*/  @!PT LDS RZ, [RZ] ;  /* 0x00000000fffff984 */ /* 0x000fe20000000800 */
[----:B------:R2:W-:Y:S02]  /*ce90*/  @!P0 LDGSTS.E.BYPASS.LTC128B.128 [R234+0x4800], [R196.64] ;  /* 0x04800000c4ea8fae */ /* 0x0005e4000b901d52 */
[----:B------:R-:W-:Y:S01]  /*cea0*/  @!P0 IMAD R198, R198, 0x30, RZ ;  /* 0x00000030c6c68824 */ /* 0x000fe200078e02ff */
[----:B------:R-:W-:Y:S03]  /*ceb0*/  @!P0 IADD3 R0, R3, R0, RZ ;  /* 0x0000000003008210 */ /* 0x000fe60007ffe0ff */
[----:B------:R1:W-:Y:S01]  /*cec0*/  @P0 STS.128 [R234+0x5000], RZ ;  /* 0x005000ffea000388 */ /* 0x0003e20000000c00 */
[CC--:B--2---:R-:W-:Y:S04]  /*ced0*/  @!P0 LEA R196, P2, R2.reuse, R246.reuse, 0x7 ;  /* 0x000000f602c48211 */ /* 0x0c4fe800078438ff */
[-C--:B------:R-:W-:Y:S01]  /*cee0*/  @!P0 LEA.HI.X R197, R2, R245.reuse, R0, 0x7, P2 ;  /* 0x000000f502c58211 */ /* 0x080fe200010f3c00 */
[----:B------:R-:W-:Y:S02]  /*cef0*/  @!P0 IMAD.MOV.U32 R2, RZ, RZ, c[0x0][0x198] ;  /* 0x00006600ff028624 */ /* 0x000fe400078e00ff */
[----:B------:R-:W-:Y:S02]  /*cf00*/  IMAD.U32 R0, RZ, RZ, UR11 ;  /* 0x0000000bff007e24 */ /* 0x000fe4000f8e00ff */
[----:B------:R-:W-:Y:S04]  /*cf10*/  @!P0 IMAD.WIDE.U32 R2, R2, 0x30, R196 ;  /* 0x0000003002028825 */ /* 0x000fe800078e00c4 */
[----:B------:R-:W-:Y:S01]  /*cf20*/  @!P0 IMAD.IADD R198, R198, 0x1, R3 ;  /* 0x00000001c6c68824 */ /* 0x000fe200078e0203 */
[----:B------:R-:W-:Y:S02]  /*cf30*/  @!P0 IADD3 R3, R0, -0x1, RZ ;  /* 0xffffffff00038810 */ /* 0x000fe40007ffe0ff */
[C---:B------:R-:W-:Y:S02]  /*cf40*/  @!P0 LEA R204, P2, R2.reuse, c[0x0][0x168], 0x1 ;  /* 0x00005a0002cc8a11 */ /* 0x040fe400078408ff */
[----:B------:R-:W-:Y:S02]  /*cf50*/  @!P0 SHF.R.S32.HI R0, RZ, 0x1f, R3 ;  /* 0x0000001fff008819 */ /* 0x000fe40000011403 */
[----:B------:R-:W-:Y:S02]  /*cf60*/  @!P0 LEA.HI.X R205, R2, c[0x0][0x16c], R198, 0x1, P2 ;  /* 0x00005b0002cd8a11 */ /* 0x000fe400010f0cc6 */
[----:B------:R-:W-:Y:S01]  /*cf70*/  @!P0 MOV R198, c[0x0][0x19c] ;  /* 0x0000670000c68a02 */ /* 0x000fe20000000f00 */
[----:B------:R-:W-:Y:S04]  /*cf80*/  @!P0 IMAD R0, R0, c[0x0][0x198], RZ ;  /* 0x0000660000008a24 */ /* 0x000fe800078e02ff */
[C---:B------:R-:W-:Y:S02]  /*cf90*/  @!P0 IMAD R0, R3.reuse, c[0x0][0x19c], R0 ;  /* 0x0000670003008a24 */ /* 0x040fe400078e0200 */
[----:B------:R-:W-:Y:S04]  /*cfa0*/  @!P0 IMAD.WIDE.U32 R2, R3, c[0x0][0x198], RZ ;  /* 0x0000660003028a25 */ /* 0x000fe800078e00ff */
[----:B------:R-:W-:Y:S01]  /*cfb0*/  @!P0 IMAD R198, R198, 0x50, RZ ;  /* 0x00000050c6c68824 */ /* 0x000fe200078e02ff */
[C---:B------:R-:W-:Y:S02]  /*cfc0*/  @!P0 LEA R197, P2, R2.reuse, R246, 0x7 ;  /* 0x000000f602c58211 */ /* 0x040fe400078438ff */
[----:B------:R-:W-:Y:S01]  /*cfd0*/  @!P0 IADD3 R0, R3, R0, RZ ;  /* 0x0000000003008210 */ /* 0x000fe20007ffe0ff */
[----:B------:R-:W-:Y:S03]  /*cfe0*/  @!P0 IMAD.MOV.U32 R3, RZ, RZ, c[0x0][0x19c] ;  /* 0x00006700ff038624 */ /* 0x000fe600078e00ff */
[----:B------:R-:W-:Y:S01]  /*cff0*/  @!P0 LEA.HI.X R196, R2, R245, R0, 0x7, P2 ;  /* 0x000000f502c48211 */ /* 0x000fe200010f3c00 */
[----:B------:R-:W-:Y:S05]  /*d000*/  @!P0 IMAD.MOV.U32 R0, RZ, RZ, c[0x0][0x198] ;  /* 0x00006600ff008624 */ /* 0x000fea00078e00ff */
        /* <DEDUP_REMOVED lines=10> */
[----:B------:R-:W-:Y:S01]  /*d0b0*/  @!P0 SHF.R.S32.HI R0, RZ, 0x1f, R2 ;  /* 0x0000001fff008819 */ /* 0x000fe20000011402 */
[----:B------:R1:W-:Y:S04]  /*d0c0*/  @P0 STS.128 [R234+0x5800], RZ ;  /* 0x005800ffea000388 */ /* 0x0003e80000000c00 */
[----:B------:R-:W-:Y:S02]  /*d0d0*/  @!P0 IMAD R0, R0, c[0x0][0x198], RZ ;  /* 0x0000660000008a24 */ /* 0x000fe400078e02ff */
[----:B------:R-:W-:Y:S01]  /*d0e0*/  @!PT LDS RZ, [RZ] ;  /* 0x00000000fffff984 */ /* 0x000fe20000000800 */
[----:B------:R-:W-:Y:S01]  /*d0f0*/  @!PT LDS RZ, [RZ] ;  /* 0x00000000fffff984 */ /* 0x000fe20000000800 */
[----:B------:R-:W-:Y:S01]  /*d100*/  @!PT LDS RZ, [RZ] ;  /* 0x00000000fffff984 */ /* 0x000fe20000000800 */
[----:B------:R3:W-:Y:S02]  /*d110*/  @!P0 LDGSTS.E.BYPASS.LTC128B.128 [R234+0x5800], [R204.64] ;  /* 0x05800000ccea8fae */ /* 0x0007e4000b901d52 */
[C---:B------:R-:W-:Y:S02]  /*d120*/  @!P0 IMAD R0, R2.reuse, c[0x0][0x19c], R0 ;  /* 0x0000670002008a24 */ /* 0x040fe400078e0200 */
[----:B------:R-:W-:Y:S02]  /*d130*/  @!P0 IMAD.WIDE.U32 R2, R2, c[0x0][0x198], RZ ;  /* 0x0000660002028a25 */ /* 0x000fe400078e00ff */
[----:B------:R1:W-:Y:S02]  /*d140*/  @P0 STS.128 [R234+0x6000], RZ ;  /* 0x006000ffea000388 */ /* 0x0003e40000000c00 */
[----:B------:R-:W-:Y:S01]  /*d150*/  @!P0 IMAD.IADD R0, R3, 0x1, R0 ;  /* 0x0000000103008824 */ /* 0x000fe200078e0200 */
[CC--:B--2---:R-:W-:Y:S04]  /*d160*/  @!P0 LEA R196, P2, R2.reuse, R246.reuse, 0x7 ;  /* 0x000000f602c48211 */ /* 0x0c4fe800078438ff */
[-C--:B------:R-:W-:Y:S01]  /*d170*/  @!P0 LEA.HI.X R197, R2, R245.reuse, R0, 0x7, P2 ;  /* 0x000000f502c58211 */ /* 0x080fe200010f3c00 */
[----:B------:R-:W-:Y:S02]  /*d180*/  @!P0 IMAD.MOV.U32 R2, RZ, RZ, c[0x0][0x198] ;  /* 0x00006600ff028624 */ /* 0x000fe400078e00ff */
[----:B------:R-:W-:Y:S02]  /*d190*/  IMAD.U32 R0, RZ, RZ, UR11 ;  /* 0x0000000bff007e24 */ /* 0x000fe4000f8e00ff */
[----:B------:R-:W-:Y:S04]  /*d1a0*/  @!P0 IMAD.WIDE.U32 R2, R2, 0x50, R196 ;  /* 0x0000005002028825 */ /* 0x000fe800078e00c4 */
[----:B------:R-:W-:Y:S01]  /*d1b0*/  @!P0 IMAD.IADD R198, R198, 0x1, R3 ;  /* 0x00000001c6c68824 */ /* 0x000fe200078e0203 */
[----:B------:R-:W-:Y:S02]  /*d1c0*/  @!P0 IADD3 R3, R0, -0x1, RZ ;  /* 0xffffffff00038810 */ /* 0x000fe40007ffe0ff */
[C---:B---3--:R-:W-:Y:S02]  /*d1d0*/  @!P0 LEA R204, P2, R2.reuse, c[0x0][0x168], 0x1 ;  /* 0x00005a0002cc8a11 */ /* 0x048fe400078408ff */
[----:B------:R-:W-:Y:S02]  /*d1e0*/  @!P0 SHF.R.S32.HI R0, RZ, 0x1f, R3 ;  /* 0x0000001fff008819 */ /* 0x000fe40000011403 */
[----:B------:R-:W-:Y:S03]  /*d1f0*/  @!P0 LEA.HI.X R205, R2, c[0x0][0x16c], R198, 0x1, P2 ;  /* 0x00005b0002cd8a11 */ /* 0x000fe600010f0cc6 */
        /* <DEDUP_REMOVED lines=10> */
[----:B------:R-:W-:Y:S01]  /*d2a0*/  @!P0 IMAD.IADD R0, R0, 0x1, R3 ;  /* 0x0000000100008824 */ /* 0x000fe200078e0203 */
[C---:B------:R-:W-:Y:S04]  /*d2b0*/  @!P0 LEA R196, P2, R2.reuse, c[0x0][0x168], 0x1 ;  /* 0x00005a0002c48a11 */ /* 0x040fe800078408ff */
[----:B------:R-:W-:Y:S01]  /*d2c0*/  @!P0 LEA.HI.X R197, R2, c[0x0][0x16c], R0, 0x1, P2 ;  /* 0x00005b0002c58a11 */ /* 0x000fe200010f0c00 */
[----:B------:R-:W-:Y:S05]  /*d2d0*/  IMAD.U32 R2, RZ, RZ, UR11 ;  /* 0x0000000bff027e24 */ /* 0x000fea000f8e00ff */
[----:B------:R-:W-:Y:S04]  /*d2e0*/  @!P0 IADD3 R2, R2, -0x1, RZ ;  /* 0xffffffff02028810 */ /* 0x000fe80007ffe0ff */
[----:B------:R-:W-:Y:S05]  /*d2f0*/  @!P0 SHF.R.S32.HI R0, RZ, 0x1f, R2 ;  /* 0x0000001fff008819 */ /* 0x000fea0000011402 */
[----:B------:R-:W-:Y:S04]  /*d300*/  @!P0 IMAD R0, R0, c[0x0][0x198], RZ ;  /* 0x0000660000008a24 */ /* 0x000fe800078e02ff */
[C---:B------:R-:W-:Y:S02]  /*d310*/  @!P0 IMAD R0, R2.reuse, c[0x0][0x19c], R0 ;  /* 0x0000670002008a24 */ /* 0x040fe400078e0200 */
[----:B------:R-:W-:Y:S04]  /*d320*/  @!P0 IMAD.WIDE.U32 R2, R2, c[0x0][0x198], RZ ;  /* 0x0000660002028a25 */ /* 0x000fe800078e00ff */
[----:B------:R-:W-:Y:S01]  /*d330*/  @!P0 IMAD.IADD R0, R3, 0x1, R0 ;  /* 0x0000000103008824 */ /* 0x000fe200078e0200 */
[C---:B------:R-:W-:Y:S04]  /*d340*/  @!P0 LEA R206, P2, R2.reuse, R246, 0x7 ;  /* 0x000000f602ce8211 */ /* 0x040fe800078438ff */
[-C--:B------:R-:W-:Y:S01]  /*d350*/  @!P0 LEA.HI.X R198, R2, R245.reuse, R0, 0x7, P2 ;  /* 0x000000f502c68211 */ /* 0x080fe200010f3c00 */
[----:B------:R-:W-:Y:S01]  /*d360*/  @!P0 IMAD.MOV.U32 R2, RZ, RZ, c[0x0][0x19c] ;  /* 0x00006700ff028624 */ /* 0x000fe200078e00ff */
[----:B------:R-:W-:Y:S04]  /*d370*/  @!P0 MOV R0, c[0x0][0x198] ;  /* 0x0000660000008a02 */ /* 0x000fe80000000f00 */
[C---:B------:R-:W-:Y:S04]  /*d380*/  @!P0 LEA R3, P2, R0.reuse, R206, 0x6 ;  /* 0x000000ce00038211 */ /* 0x040fe800078430ff */
[----:B------:R-:W-:Y:S02]  /*d390*/  @!P0 LEA.HI.X R198, R0, R198, R2, 0x6, P2 ;  /* 0x000000c600c68211 */ /* 0x000fe400010f3402 */
[C---:B------:R-:W-:Y:S04]  /*d3a0*/  @!P0 LEA R2, P2, R3.reuse, c[0x0][0x168], 0x1 ;  /* 0x00005a0003028a11 */ /* 0x040fe800078408ff */
[----:B------:R-:W-:Y:S05]  /*d3b0*/  @!P0 LEA.HI.X R3, R3, c[0x0][0x16c], R198, 0x1, P2 ;  /* 0x00005b0003038a11 */ /* 0x000fea00010f0cc6 */
[----:B------:R-:W-:Y:S01]  /*d3c0*/  @!PT LDS RZ, [RZ] ;  /* 0x00000000fffff984 */ /* 0x000fe20000000800 */
[----:B------:R-:W-:Y:S01]  /*d3d0*/  @!PT LDS RZ, [RZ] ;  /* 0x00000000fffff984 */ /* 0x000fe20000000800 */
[----:B------:R-:W-:Y:S01]  /*d3e0*/  @!PT LDS RZ, [RZ] ;  /* 0x00000000fffff984 */ /* 0x000fe20000000800 */
[----:B------:R2:W-:Y:S06]  /*d3f0*/  @!P0 LDGSTS.E.BYPASS.LTC128B.128 [R234+0x6000], [R2.64] ;  /* 0x0600000002ea8fae */ /* 0x0005ec000b901d52 */
[----:B------:R1:W-:Y:S06]  /*d400*/  @P0 STS.128 [R234+0x6800], RZ ;  /* 0x006800ffea000388 */ /* 0x0003ec0000000c00 */
        /* <DEDUP_REMOVED lines=8> */
[----:B------:R3:W-:Y:S01]  /*d490*/  @!P0 LDGSTS.E.BYPASS.LTC128B.128 [R234+0x7000], [R196.64] ;  /* 0x07000000c4ea8fae */ /* 0x0007e2000b901d52 */
[----:B--2---:R-:W-:Y:S05]  /*d4a0*/  IMAD.U32 R2, RZ, RZ, UR11 ;  /* 0x0000000bff027e24 */ /* 0x004fea000f8e00ff */
[----:B------:R1:W-:Y:S01]  /*d4b0*/  @P0 STS.128 [R234+0x7800], RZ ;  /* 0x007800ffea000388 */ /* 0x0003e20000000c00 */
[----:B------:R-:W-:Y:S04]  /*d4c0*/  @!P0 IADD3 R2, R2, -0x1, RZ ;  /* 0xffffffff02028810 */ /* 0x000fe80007ffe0ff */
[----:B------:R-:W-:Y:S05]  /*d4d0*/  @!P0 SHF.R.S32.HI R0, RZ, 0x1f, R2 ;  /* 0x0000001fff008819 */ /* 0x000fea0000011402 */
[----:B------:R-:W-:Y:S04]  /*d4e0*/  @!P0 IMAD R0, R0, c[0x0][0x198], RZ ;  /* 0x0000660000008a24 */ /* 0x000fe800078e02ff */
[C---:B------:R-:W-:Y:S02]  /*d4f0*/  @!P0 IMAD R0, R2.reuse, c[0x0][0x19c], R0 ;  /* 0x0000670002008a24 */ /* 0x040fe400078e0200 */
[----:B------:R-:W-:Y:S04]  /*d500*/  @!P0 IMAD.WIDE.U32 R2, R2, c[0x0][0x198], RZ ;  /* 0x0000660002028a25 */ /* 0x000fe800078e00ff */
[----:B------:R-:W-:Y:S01]  /*d510*/  @!P0 IMAD.IADD R0, R3, 0x1, R0 ;  /* 0x0000000103008824 */ /* 0x000fe200078e0200 */
[C---:B---3--:R-:W-:Y:S02]  /*d520*/  @!P0 LEA R196, P2, R2.reuse, R246, 0x7 ;  /* 0x000000f602c48211 */ /* 0x048fe400078438ff */
[----:B------:R-:W-:Y:S02]  /*d530*/  @!P0 MOV R3, c[0x0][0x19c] ;  /* 0x0000670000038a02 */ /* 0x000fe40000000f00 */
[----:B------:R-:W-:Y:S01]  /*d540*/  @!P0 LEA.HI.X R197, R2, R245, R0, 0x7, P2 ;  /* 0x000000f502c58211 */ /* 0x000fe200010f3c00 */
[----:B------:R-:W-:Y:S02]  /*d550*/  @!P0 IMAD.MOV.U32 R2, RZ, RZ, c[0x0][0x198] ;  /* 0x00006600ff028624 */ /* 0x000fe400078e00ff */
        /* <DEDUP_REMOVED lines=8> */
[----:B------:R1:W-:Y:S06]  /*d5e0*/  @!P0 LDGSTS.E.BYPASS.LTC128B.128 [R234+0x7800], [R196.64] ;  /* 0x07800000c4ea8fae */ /* 0x0003ec000b901d52 */
[----:B------:R-:W0:Y:S01]  /*d5f0*/  LDGDEPBAR ;  /* 0x00000000000079af */ /* 0x000e220000000000 */
[----:B------:R-:W-:-:S05]  /*d600*/  BRA `(.L_x_346) ;  /* 0x000010f000007947 */ /* 0x000fca0003800000 */
.L_x_345:
[----:B-1----:R-:W2:Y:S01]  /*d610*/  LDL.64 R2, [R1+0x18] ;  /* 0x0000180001027983 */ /* 0x002ea20000100a00 */
        /* <DEDUP_REMOVED lines=53> */
[----:B------:R-:W-:Y:S01]  /*d970*/  @!P0 IMAD.IADD R7, R252, 0x1, R9 ;  /* 0x00000001fc078824 */ /* 0x000fe200078e0209 */
        /* <DEDUP_REMOVED lines=10> */
[----:B----4-:R-:W-:Y:S01]  /*da20*/  @!P0 IMAD.IADD R0, R14, 0x1, R5 ;  /* 0x000000010e008824 */ /* 0x010fe200078e0205 */
        /* <DEDUP_REMOVED lines=205> */
.L_x_346:
[----:B------:R-:W2:Y:S01]  /*e700*/  LDL R2, [R1+0x14] ;  /* 0x0000140001027983 */ /* 0x000ea20000100800 */
[----:B------:R-:W-:Y:S01]  /*e710*/  MOV R0, UR11 ;  /* 0x0000000b00007c02 */ /* 0x000fe20008000f00 */
[----:B------:R-:W-:Y:S04]  /*e720*/  UIADD3 UR11, UR11, -0x1, URZ ;  /* 0xffffffff0b0b7890 */ /* 0x000fe8000fffe03f */
[----:B--2---:R-:W-:Y:S05]  /*e730*/  IMAD R0, R0, -0x80, R2 ;  /* 0xffffff8000007824 */ /* 0x004fea00078e0202 */
[C---:B------:R-:W-:Y:S02]  /*e740*/  IADD3 R2, R0.reuse, 0x47, RZ ;  /* 0x0000004700027810 */ /* 0x040fe40007ffe0ff */
[----:B-1----:R-:W-:Y:S02]  /*e750*/  IADD3 R196, R0, -0x40, RZ ;  /* 0xffffffc000c47810 */ /* 0x002fe40007ffe0ff */
[----:B------:R-:W-:Y:S02]  /*e760*/  ISETP.GE.AND P2, PT, R2, RZ, PT ;  /* 0x000000ff0200720c */ /* 0x000fe40003f46270 */
[----:B------:R-:W-:Y:S02]  /*e770*/  ISETP.GE.AND P3, PT, R196, RZ, PT ;  /* 0x000000ffc400720c */ /* 0x000fe40003f66270 */
[C---:B------:R-:W-:Y:S09]  /*e780*/  IADD3 R3, R0.reuse, -0x41, RZ ;  /* 0xffffffbf00037810 */ /* 0x040ff20007ffe0ff */
[C---:B------:R-:W-:Y:S02]  /*e790*/  @!P2 IADD3 R2, -R0.reuse, -0x47, RZ ;  /* 0xffffffb90002a810 */ /* 0x040fe40007ffe1ff */
[C---:B------:R-:W-:Y:S02]  /*e7a0*/  @!P3 IADD3 R196, -R0.reuse, 0x40, RZ ;  /* 0x0000004000c4b810 */ /* 0x040fe40007ffe1ff */
[----:B------:R1:W2:Y:S01]  /*e7b0*/  I2F R204, R2 ;  /* 0x0000000200cc7306 */ /* 0x0002a20000201400 */
[----:B------:R-:W-:Y:S09]  /*e7c0*/  ISETP.GE.AND P2, PT, R3, RZ, PT ;  /* 0x000000ff0300720c */ /* 0x000ff20003f46270 */
[----:B------:R-:W3:Y:S04]  /*e7d0*/  I2F R197, R196 ;  /* 0x000000c400c57306 */ /* 0x000ee80000201400 */
[C---:B------:R-:W-:Y:S06]  /*e7e0*/  @!P2 IADD3 R3, -R0.reuse, 0x41, RZ ;  /* 0x000000410003a810 */ /* 0x040fec0007ffe1ff */
[----:B------:R4:W5:Y:S01]  /*e7f0*/  I2F R198, R3 ;  /* 0x0000000300c67306 */ /* 0x0009620000201400 */
[----:B-1----:R-:W-:Y:S01]  /*e800*/  IADD3 R2, R0, -0x48, RZ ;  /* 0xffffffb800027810 */ /* 0x002fe20007ffe0ff */
[----:B--2---:R-:W-:Y:S03]  /*e810*/  FFMA.FTZ R11, R204, -UR4, R11 ;  /* 0x80000004cc0b7c23 */ /* 0x004fe6000801000b */
[----:B------:R-:W-:Y:S01]  /*e820*/  ISETP.GE.AND P3, PT, R2, RZ, PT ;  /* 0x000000ff0200720c */ /* 0x000fe20003f66270 */
[C---:B---3--:R-:W-:Y:S01]  /*e830*/  FFMA.FTZ R68, R197.reuse, -UR4, R68 ;  /* 0x80000004c5447c23 */ /* 0x048fe20008010044 */
[----:B------:R-:W-:Y:S01]  /*e840*/  IADD3 R196, R0, -0x49, RZ ;  /* 0xffffffb700c47810 */ /* 0x000fe20007ffe0ff */
[----:B------:R-:W-:Y:S03]  /*e850*/  FFMA.FTZ R82, R197, -UR4, R82 ;  /* 0x80000004c5527c23 */ /* 0x000fe60008010052 */
[----:B------:R-:W-:Y:S07]  /*e860*/  ISETP.GE.AND P2, PT, R196, RZ, PT ;  /* 0x000000ffc400720c */ /* 0x000fee0003f46270 */
[C---:B------:R-:W-:Y:S02]  /*e870*/  @!P3 IADD3 R2, -R0.reuse, 0x48, RZ ;  /* 0x000000480002b810 */ /* 0x040fe40007ffe1ff */
[----:B----4-:R-:W-:Y:S02]  /*e880*/  IADD3 R3, R0, -0x50, RZ ;  /* 0xffffffb000037810 */ /* 0x010fe40007ffe0ff */
[----:B------:R1:W2:Y:S01]  /*e890*/  I2F R197, R2 ;  /* 0x0000000200c57306 */ /* 0x0002a20000201400 */
[C---:B-----5:R-:W-:Y:S02]  /*e8a0*/  FFMA.FTZ R69, R198.reuse, -UR4, R69 ;  /* 0x80000004c6457c23 */ /* 0x060fe40008010045 */
[----:B------:R-:W-:Y:S01]  /*e8b0*/  FFMA.FTZ R83, R198, -UR4, R83 ;  /* 0x80000004c6537c23 */ /* 0x000fe20008010053 */
[----:B------:R-:W-:Y:S02]  /*e8c0*/  ISETP.GE.AND P3, PT, R3, RZ, PT ;  /* 0x000000ff0300720c */ /* 0x000fe40003f66270 */
[C---:B------:R-:W-:Y:S06]  /*e8d0*/  @!P2 IADD3 R196, -R0.reuse, 0x49, RZ ;  /* 0x0000004900c4a810 */ /* 0x040fec0007ffe1ff */
[----:B------:R-:W3:Y:S05]  /*e8e0*/  I2F R196, R196 ;  /* 0x000000c400c47306 */ /* 0x000eea0000201400 */
[C---:B------:R-:W-:Y:S06]  /*e8f0*/  @!P3 IADD3 R3, -R0.reuse, 0x50, RZ ;  /* 0x000000500003b810 */ /* 0x040fec0007ffe1ff */
[----:B------:R-:W4:Y:S01]  /*e900*/  I2F R3, R3 ;  /* 0x0000000300037306 */ /* 0x000f220000201400 */
[----:B-1----:R-:W-:Y:S01]  /*e910*/  IADD3 R2, R0, -0x51, RZ ;  /* 0xffffffaf00027810 */ /* 0x002fe20007ffe0ff */
[C---:B--2---:R-:W-:Y:S02]  /*e920*/  FFMA.FTZ R80, R197.reuse, -UR4, R80 ;  /* 0x80000004c5507c23 */ /* 0x044fe40008010050 */
[----:B------:R-:W-:Y:S01]  /*e930*/  FFMA.FTZ R86, R197, -UR4, R86 ;  /* 0x80000004c5567c23 */ /* 0x000fe20008010056 */
[----:B------:R-:W-:Y:S01]  /*e940*/  ISETP.GE.AND P2, PT, R2, RZ, PT ;  /* 0x000000ff0200720c */ /* 0x000fe20003f46270 */
[C---:B---3--:R-:W-:Y:S02]  /*e950*/  FFMA.FTZ R81, R196.reuse, -UR4, R81 ;  /* 0x80000004c4517c23 */ /* 0x048fe40008010051 */
[----:B------:R-:W-:Y:S01]  /*e960*/  FFMA.FTZ R87, R196, -UR4, R87 ;  /* 0x80000004c4577c23 */ /* 0x000fe20008010057 */
[C---:B------:R-:W-:Y:S09]  /*e970*/  IADD3 R196, R0.reuse, -0x59, RZ ;  /* 0xffffffa700c47810 */ /* 0x040ff20007ffe0ff */
[----:B------:R-:W-:Y:S02]  /*e980*/  @!P2 IADD3 R2, -R0, 0x51, RZ ;  /* 0x000000510002a810 */ /* 0x000fe40007ffe1ff */
[----:B------:R-:W-:Y:S02]  /*e990*/  ISETP.GE.AND P2, PT, R196, RZ, PT ;  /* 0x000000ffc400720c */ /* 0x000fe40003f46270 */
[----:B------:R1:W2:Y:S01]  /*e9a0*/  I2F R198, R2 ;  /* 0x0000000200c67306 */ /* 0x0002a20000201400 */
[C---:B----4-:R-:W-:Y:S02]  /*e9b0*/  FFMA.FTZ R84, R3.reuse, -UR4, R84 ;  /* 0x8000000403547c23 */ /* 0x050fe40008010054 */
[----:B------:R-:W-:Y:S01]  /*e9c0*/  FFMA.FTZ R98, R3, -UR4, R98 ;  /* 0x8000000403627c23 */ /* 0x000fe20008010062 */
[C---:B------:R-:W-:Y:S07]  /*e9d0*/  IADD3 R3, R0.reuse, -0x60, RZ ;  /* 0xffffffa000037810 */ /* 0x040fee0007ffe0ff */
[C---:B------:R-:W-:Y:S06]  /*e9e0*/  @!P2 IADD3 R196, -R0.reuse, 0x59, RZ ;  /* 0x0000005900c4a810 */ /* 0x040fec0007ffe1ff */
[----:B------:R-:W3:Y:S01]  /*e9f0*/  I2F R196, R196 ;  /* 0x000000c400c47306 */ /* 0x000ee20000201400 */
[----:B-1----:R-:W-:Y:S01]  /*ea00*/  IADD3 R2, R0, -0x58, RZ ;  /* 0xffffffa800027810 */ /* 0x002fe20007ffe0ff */
[C---:B--2---:R-:W-:Y:S02]  /*ea10*/  FFMA.FTZ R85, R198.reuse, -UR4, R85 ;  /* 0x80000004c6557c23 */ /* 0x044fe40008010055 */
[----:B------:R-:W-:Y:S01]  /*ea20*/  FFMA.FTZ R99, R198, -UR4, R99 ;  /* 0x80000004c6637c23 */ /* 0x000fe20008010063 */
[----:B------:R-:W-:Y:S11]  /*ea30*/  ISETP.GE.AND P3, PT, R2, RZ, PT ;  /* 0x000000ff0200720c */ /* 0x000ff60003f66270 */
[----:B------:R-:W-:Y:S02]  /*ea40*/  @!UPT UIADD3 URZ, URZ, URZ, URZ ;  /* 0x0000003f3f3ff290 */ /* 0x000fe4000fffe03f */
[----:B------:R-:W-:Y:S01]  /*ea50*/  @!P3 IADD3 R2, -R0, 0x58, RZ ;  /* 0x000000580002b810 */ /* 0x000fe20007ffe1ff */
[C---:B---3--:R-:W-:Y:S01]  /*ea60*/  FFMA.FTZ R97, R196.reuse, -UR4, R97 ;  /* 0x80000004c4617c23 */ /* 0x048fe20008010061 */
[----:B------:R-:W-:Y:S01]  /*ea70*/  ISETP.GE.AND P3, PT, R3, RZ, PT ;  /* 0x000000ff0300720c */ /* 0x000fe20003f66270 */
[----:B------:R-:W-:Y:S01]  /*ea80*/  FFMA.FTZ R103, R196, -UR4, R103 ;  /* 0x80000004c4677c23 */ /* 0x000fe20008010067 */
[----:B------:R1:W2:Y:S01]  /*ea90*/  I2F R197, R2 ;  /* 0x0000000200c57306 */ /* 0x0002a20000201400 */
[C---:B------:R-:W-:Y:S10]  /*eaa0*/  IADD3 R196, R0.reuse, -0x69, RZ ;  /* 0xffffff9700c47810 */ /* 0x040ff40007ffe0ff */
[----:B------:R-:W-:Y:S02]  /*eab0*/  @!P3 IADD3 R3, -R0, 0x60, RZ ;  /* 0x000000600003b810 */ /* 0x000fe40007ffe1ff */
[----:B------:R-:W-:Y:S04]  /*eac0*/  ISETP.GE.AND P3, PT, R196, RZ, PT ;  /* 0x000000ffc400720c */ /* 0x000fe80003f66270 */
[----:B------:R-:W3:Y:S01]  /*ead0*/  I2F R3, R3 ;  /* 0x0000000300037306 */ /* 0x000ee20000201400 */
[C---:B-1----:R-:W-:Y:S01]  /*eae0*/  IADD3 R2, R0.reuse, -0x61, RZ ;  /* 0xffffff9f00027810 */ /* 0x042fe20007ffe0ff */
[C---:B--2---:R-:W-:Y:S07]  /*eaf0*/  FFMA.FTZ R102, R197.reuse, -UR4, R102 ;  /* 0x80000004c5667c23 */ /* 0x044fee0008010066 */
[----:B------:R-:W-:Y:S01]  /*eb00*/  @!P3 IADD3 R196, -R0, 0x69, RZ ;  /* 0x0000006900c4b810 */ /* 0x000fe20007ffe1ff */
[----:B------:R-:W-:Y:S01]  /*eb10*/  FFMA.FTZ R96, R197, -UR4, R96 ;  /* 0x80000004c5607c23 */ /* 0x000fe20008010060 */
[----:B------:R-:W-:Y:S02]  /*eb20*/  ISETP.GE.AND P2, PT, R2, RZ, PT ;  /* 0x000000ff0200720c */ /* 0x000fe40003f46270 */
[C---:B------:R-:W-:Y:S11]  /*eb30*/  IADD3 R197, R0.reuse, -0x68, RZ ;  /* 0xffffff9800c57810 */ /* 0x040ff60007ffe0ff */
[C---:B------:R-:W-:Y:S01]  /*eb40*/  @!P2 IADD3 R2, -R0.reuse, 0x61, RZ ;  /* 0x000000610002a810 */ /* 0x040fe20007ffe1ff */
[----:B---3--:R-:W-:Y:S01]  /*eb50*/  FFMA.FTZ R100, R3, -UR4, R100 ;  /* 0x8000000403647c23 */ /* 0x008fe20008010064 */
[----:B------:R-:W-:Y:S01]  /*eb60*/  ISETP.GE.AND P2, PT, R197, RZ, PT ;  /* 0x000000ffc500720c */ /* 0x000fe20003f46270 */
[----:B------:R-:W-:Y:S01]  /*eb70*/  FFMA.FTZ R114, R3, -UR4, R114 ;  /* 0x8000000403727c23 */ /* 0x000fe20008010072 */
[----:B------:R1:W2:Y:S01]  /*eb80*/  I2F R198, R2 ;  /* 0x0000000200c67306 */ /* 0x0002a20000201400 */
[C---:B------:R-:W-:Y:S10]  /*eb90*/  IADD3 R3, R0.reuse, -0x70, RZ ;  /* 0xffffff9000037810 */ /* 0x040ff40007ffe0ff */
[C---:B------:R-:W-:Y:S02]  /*eba0*/  @!P2 IADD3 R197, -R0.reuse, 0x68, RZ ;  /* 0x0000006800c5a810 */ /* 0x040fe40007ffe1ff */
[----:B------:R-:W-:Y:S02]  /*ebb0*/  ISETP.GE.AND P2, PT, R3, RZ, PT ;  /* 0x000000ff0300720c */ /* 0x000fe40003f46270 */
[----:B------:R-:W3:Y:S01]  /*ebc0*/  I2F R204, R197 ;  /* 0x000000c500cc7306 */ /* 0x000ee20000201400 */
[----:B-1----:R-:W-:Y:S09]  /*ebd0*/  IABS R2, R0 ;  /* 0x0000000000027213 */ /* 0x002ff20000000000 */
[----:B------:R-:W1:Y:S01]  /*ebe0*/  I2F R197, R196 ;  /* 0x000000c400c57306 */ /* 0x000e620000201400 */
[----:B------:R-:W-:Y:S01]  /*ebf0*/  @!P2 IADD3 R3, -R0, 0x70, RZ ;  /* 0x000000700003a810 */ /* 0x000fe20007ffe1ff */
[C---:B--2---:R-:W-:Y:S02]  /*ec00*/  FFMA.FTZ R101, R198.reuse, -UR4, R101 ;  /* 0x80000004c6657c23 */ /* 0x044fe40008010065 */
[----:B------:R-:W-:Y:S06]  /*ec10*/  FFMA.FTZ R115, R198, -UR4, R115 ;  /* 0x80000004c6737c23 */ /* 0x000fec0008010073 */
[----:B------:R-:W2:Y:S01]  /*ec20*/  I2F R2, R2 ;  /* 0x0000000200027306 */ /* 0x000ea20000201400 */
[C---:B---3--:R-:W-:Y:S02]  /*ec30*/  FFMA.FTZ R112, R204.reuse, -UR4, R112 ;  /* 0x80000004cc707c23 */ /* 0x048fe40008010070 */
[----:B------:R-:W-:Y:S07]  /*ec40*/  FFMA.FTZ R118, R204, -UR4, R118 ;  /* 0x80000004cc767c23 */ /* 0x000fee0008010076 */
[----:B------:R-:W3:Y:S01]  /*ec50*/  I2F R198, R3 ;  /* 0x0000000300c67306 */ /* 0x000ee20000201400 */
[C---:B-1----:R-:W-:Y:S01]  /*ec60*/  FFMA.FTZ R113, R197.reuse, -UR4, R113 ;  /* 0x80000004c5717c23 */ /* 0x042fe20008010071 */
[----:B------:R-:W-:Y:S01]  /*ec70*/  IADD3 R196, R0, -0x71, RZ ;  /* 0xffffff8f00c47810 */ /* 0x000fe20007ffe0ff */
[----:B------:R-:W-:Y:S03]  /*ec80*/  FFMA.FTZ R119, R197, -UR4, R119 ;  /* 0x80000004c5777c23 */ /* 0x000fe60008010077 */
[----:B------:R-:W-:Y:S01]  /*ec90*/  ISETP.GE.AND P2, PT, R196, RZ, PT ;  /* 0x000000ffc400720c */ /* 0x000fe20003f46270 */
[C---:B--2---:R-:W-:Y:S02]  /*eca0*/  FFMA.FTZ R4, R2.reuse, -UR4, R4 ;  /* 0x8000000402047c23 */ /* 0x044fe40008010004 */
[C---:B------:R-:W-:Y:S02]  /*ecb0*/  FFMA.FTZ R18, R2.reuse, -UR4, R18 ;  /* 0x8000000402127c23 */ /* 0x040fe40008010012 */
[C---:B------:R-:W-:Y:S02]  /*ecc0*/  FFMA.FTZ R78, R2.reuse, -UR4, R78 ;  /* 0x80000004024e7c23 */ /* 0x040fe4000801004e */
[----:B------:R-:W-:Y:S01]  /*ecd0*/  FFMA.FTZ R72, R2, -UR4, R72 ;  /* 0x8000000402487c23 */ /* 0x000fe20008010048 */
[C---:B------:R-:W-:Y:S05]  /*ece0*/  IADD3 R2, R0.reuse, 0x40, RZ ;  /* 0x0000004000027810 */ /* 0x040fea0007ffe0ff */
[----:B------:R-:W-:Y:S01]  /*ecf0*/  @!P2 IADD3 R196, -R0, 0x71, RZ ;  /* 0x0000007100c4a810 */ /* 0x000fe20007ffe1ff */
[----:B---3--:R-:W-:Y:S01]  /*ed00*/  FFMA.FTZ R116, R198, -UR4, R116 ;  /* 0x80000004c6747c23 */ /* 0x008fe20008010074 */
[----:B------:R-:W-:Y:S01]  /*ed10*/  ISETP.GE.AND P3, PT, R2, RZ, PT ;  /* 0x000000ff0200720c */ /* 0x000fe20003f66270 */
[----:B------:R-:W-:Y:S01]  /*ed20*/  FFMA.FTZ R130, R198, -UR4, R130 ;  /* 0x80000004c6827c23 */ /* 0x000fe20008010082 */
[C---:B------:R-:W-:Y:S02]  /*ed30*/  IADD3 R3, R0.reuse, 0x3f, RZ ;  /* 0x0000003f00037810 */ /* 0x040fe40007ffe0ff */
[----:B------:R-:W1:Y:S09]  /*ed40*/  I2F R196, R196 ;  /* 0x000000c400c47306 */ /* 0x000e720000201400 */
[C---:B------:R-:W-:Y:S02]  /*ed50*/  @!P3 IADD3 R2, -R0.reuse, -0x40, RZ ;  /* 0xffffffc00002b810 */ /* 0x040fe40007ffe1ff */
[----:B------:R-:W-:Y:S02]  /*ed60*/  ISETP.GE.AND P3, PT, R3, RZ, PT ;  /* 0x000000ff0300720c */ /* 0x000fe40003f66270 */
[----:B------:R2:W3:Y:S11]  /*ed70*/  I2F R197, R2 ;  /* 0x0000000200c57306 */ /* 0x0004f60000201400 */
[----:B------:R-:W-:Y:S01]  /*ed80*/  @!P3 IADD3 R3, -R0, -0x3f, RZ ;  /* 0xffffffc10003b810 */ /* 0x000fe20007ffe1ff */
[C---:B-1----:R-:W-:Y:S02]  /*ed90*/  FFMA.FTZ R117, R196.reuse, -UR4, R117 ;  /* 0x80000004c4757c23 */ /* 0x042fe40008010075 */
[----:B------:R-:W-:Y:S01]  /*eda0*/  FFMA.FTZ R131, R196, -UR4, R131 ;  /* 0x80000004c4837c23 */ /* 0x000fe20008010083 */
[----:B------:R1:W4:Y:S01]  /*edb0*/  I2F R198, R3 ;  /* 0x0000000300c67306 */ /* 0x0003220000201400 */
[C---:B------:R-:W-:Y:S02]  /*edc0*/  IADD3 R196, R0.reuse, 0x30, RZ ;  /* 0x0000003000c47810 */ /* 0x040fe40007ffe0ff */
[----:B--2---:R-:W-:Y:S01]  /*edd0*/  IADD3 R2, R0, 0x38, RZ ;  /* 0x0000003800027810 */ /* 0x004fe20007ffe0ff */
[C---:B---3--:R-:W-:Y:S02]  /*ede0*/  FFMA.FTZ R14, R197.reuse, -UR4, R14 ;  /* 0x80000004c50e7c23 */ /* 0x048fe4000801000e */
[----:B------:R-:W-:Y:S01]  /*edf0*/  FFMA.FTZ R8, R197, -UR4, R8 ;  /* 0x80000004c5087c23 */ /* 0x000fe20008010008 */
[----:B------:R-:W-:Y:S02]  /*ee00*/  ISETP.GE.AND P2, PT, R2, RZ, PT ;  /* 0x000000ff0200720c */ /* 0x000fe40003f46270 */
[----:B-1----:R-:W-:Y:S01]  /*ee10*/  IADD3 R3, R0, 0x37, RZ ;  /* 0x0000003700037810 */ /* 0x002fe20007ffe0ff */
[----:B----4-:R-:W-:Y:S10]  /*ee20*/  FFMA.FTZ R9, R198, -UR4, R9 ;  /* 0x80000004c6097c23 */ /* 0x010ff40008010009 */
[----:B------:R-:W-:Y:S01]  /*ee30*/  @!P2 IADD3 R2, -R0, -0x38, RZ ;  /* 0xffffffc80002a810 */ /* 0x000fe20007ffe1ff */
[----:B------:R-:W-:Y:S01]  /*ee40*/  FFMA.FTZ R15, R198, -UR4, R15 ;  /* 0x80000004c60f7c23 */ /* 0x000fe2000801000f */
[----:B------:R-:W-:Y:S02]  /*ee50*/  ISETP.GE.AND P3, PT, R3, RZ, PT ;  /* 0x000000ff0300720c */ /* 0x000fe40003f66270 */
[----:B------:R1:W2:Y:S01]  /*ee60*/  I2F R197, R2 ;  /* 0x0000000200c57306 */ /* 0x0002a20000201400 */
[----:B------:R-:W-:Y:S10]  /*ee70*/  ISETP.GE.AND P2, PT, R196, RZ, PT ;  /* 0x000000ffc400720c */ /* 0x000ff40003f46270 */
[C---:B------:R-:W-:Y:S03]  /*ee80*/  @!P3 IADD3 R3, -R0.reuse, -0x37, RZ ;  /* 0xffffffc90003b810 */ /* 0x040fe60007ffe1ff */
[C---:B------:R-:W-:Y:S01]  /*ee90*/  @!P2 IADD3 R196, -R0.reuse, -0x30, RZ ;  /* 0xffffffd000c4a810 */ /* 0x040fe20007ffe1ff */
[----:B------:R3:W4:Y:S01]  /*eea0*/  I2F R198, R3 ;  /* 0x0000000300c67306 */ /* 0x0007220000201400 */
[----:B-1----:R-:W-:Y:S09]  /*eeb0*/  IADD3 R2, R0, 0x2f, RZ ;  /* 0x0000002f00027810 */ /* 0x002ff20007ffe0ff */
[----:B------:R-:W1:Y:S01]  /*eec0*/  I2F R196, R196 ;  /* 0x000000c400c47306 */ /* 0x000e620000201400 */
[C---:B--2---:R-:W-:Y:S01]  /*eed0*/  FFMA.FTZ R26, R197.reuse, -UR4, R26 ;  /* 0x80000004c51a7c23 */ /* 0x044fe2000801001a */
[----:B------:R-:W-:Y:S01]  /*eee0*/  ISETP.GE.AND P3, PT, R2, RZ, PT ;  /* 0x000000ff0200720c */ /* 0x000fe20003f66270 */
[----:B------:R-:W-:Y:S01]  /*eef0*/  FFMA.FTZ R12, R197, -UR4, R12 ;  /* 0x80000004c50c7c23 */ /* 0x000fe2000801000c */
[----:B---3--:R-:W-:Y:S01]  /*ef00*/  IADD3 R3, R0, 0x28, RZ ;  /* 0x0000002800037810 */ /* 0x008fe20007ffe0ff */
[----:B----4-:R-:W-:Y:S10]  /*ef10*/  FFMA.FTZ R13, R198, -UR4, R13 ;  /* 0x80000004c60d7c23 */ /* 0x010ff4000801000d */
[----:B------:R-:W-:Y:S01]  /*ef20*/  @!P3 IADD3 R2, -R0, -0x2f, RZ ;  /* 0xffffffd10002b810 */ /* 0x000fe20007ffe1ff */
[----:B------:R-:W-:Y:S01]  /*ef30*/  FFMA.FTZ R27, R198, -UR4, R27 ;  /* 0x80000004c61b7c23 */ /* 0x000fe2000801001b */
[----:B------:R-:W-:Y:S02]  /*ef40*/  ISETP.GE.AND P2, PT, R3, RZ, PT ;  /* 0x000000ff0300720c */ /* 0x000fe40003f46270 */
[----:B------:R2:W3:Y:S01]  /*ef50*/  I2F R197, R2 ;  /* 0x0000000200c57306 */ /* 0x0004e20000201400 */
[C---:B-1----:R-:W-:Y:S02]  /*ef60*/  FFMA.FTZ R24, R196.reuse, -UR4, R24 ;  /* 0x80000004c4187c23 */ /* 0x042fe40008010018 */
[----:B------:R-:W-:Y:S01]  /*ef70*/  FFMA.FTZ R30, R196, -UR4, R30 ;  /* 0x80000004c41e7c23 */ /* 0x000fe2000801001e */
[C---:B------:R-:W-:Y:S07]  /*ef80*/  IADD3 R196, R0.reuse, 0x20, RZ ;  /* 0x0000002000c47810 */ /* 0x040fee0007ffe0ff */
[----:B------:R-:W-:Y:S02]  /*ef90*/  @!P2 IADD3 R3, -R0, -0x28, RZ ;  /* 0xffffffd80003a810 */ /* 0x000fe40007ffe1ff */
[----:B------:R-:W-:Y:S02]  /*efa0*/  ISETP.GE.AND P2, PT, R196, RZ, PT ;  /* 0x000000ffc400720c */ /* 0x000fe40003f46270 */
[----:B------:R1:W4:Y:S01]  /*efb0*/  I2F R198, R3 ;  /* 0x0000000300c67306 */ /* 0x0003220000201400 */
[C---:B--2---:R-:W-:Y:S01]  /*efc0*/  IADD3 R2, R0.reuse, 0x27, RZ ;  /* 0x0000002700027810 */ /* 0x044fe20007ffe0ff */
[C---:B---3--:R-:W-:Y:S09]  /*efd0*/  FFMA.FTZ R25, R197.reuse, -UR4, R25 ;  /* 0x80000004c5197c23 */ /* 0x048ff20008010019 */
[----:B------:R-:W-:Y:S01]  /*efe0*/  @!P2 IADD3 R196, -R0, -0x20, RZ ;  /* 0xffffffe000c4a810 */ /* 0x000fe20007ffe1ff */
[----:B------:R-:W-:Y:S01]  /*eff0*/  FFMA.FTZ R31, R197, -UR4, R31 ;  /* 0x80000004c51f7c23 */ /* 0x000fe2000801001f */
[----:B------:R-:W-:Y:S04]  /*f000*/  ISETP.GE.AND P3, PT, R2, RZ, PT ;  /* 0x000000ff0200720c */ /* 0x000fe80003f66270 */
[----:B------:R-:W2:Y:S01]  /*f010*/  I2F R196, R196 ;  /* 0x000000c400c47306 */ /* 0x000ea20000201400 */
[----:B-1----:R-:W-:Y:S01]  /*f020*/  IADD3 R3, R0, 0x8, RZ ;  /* 0x0000000800037810 */ /* 0x002fe20007ffe0ff */
[----:B----4-:R-:W-:Y:S07]  /*f030*/  FFMA.FTZ R28, R198, -UR4, R28 ;  /* 0x80000004c61c7c23 */ /* 0x010fee000801001c */
[----:B------:R-:W-:Y:S01]  /*f040*/  @!P3 IADD3 R2, -R0, -0x27, RZ ;  /* 0xffffffd90002b810 */ /* 0x000fe20007ffe1ff */
[----:B------:R-:W-:Y:S01]  /*f050*/  FFMA.FTZ R42, R198, -UR4, R42 ;  /* 0x80000004c62a7c23 */ /* 0x000fe2000801002a */
[----:B------:R-:W-:Y:S02]  /*f060*/  ISETP.GE.AND P3, PT, R3, RZ, PT ;  /* 0x000000ff0300720c */ /* 0x000fe40003f66270 */
[----:B------:R1:W3:Y:S11]  /*f070*/  I2F R197, R2 ;  /* 0x0000000200c57306 */ /* 0x0002f60000201400 */
[----:B------:R-:W-:Y:S01]  /*f080*/  @!P3 IADD3 R3, -R0, -0x8, RZ ;  /* 0xfffffff80003b810 */ /* 0x000fe20007ffe1ff */
[C---:B--2---:R-:W-:Y:S02]  /*f090*/  FFMA.FTZ R46, R196.reuse, -UR4, R46 ;  /* 0x80000004c42e7c23 */ /* 0x044fe4000801002e */
[----:B------:R-:W-:Y:S01]  /*f0a0*/  FFMA.FTZ R40, R196, -UR4, R40 ;  /* 0x80000004c4287c23 */ /* 0x000fe20008010028 */
[----:B------:R2:W4:Y:S01]  /*f0b0*/  I2F R204, R3 ;  /* 0x0000000300cc7306 */ /* 0x0005220000201400 */
[----:B------:R-:W-:Y:S04]  /*f0c0*/  IADD3 R196, R0, -0x1, RZ ;  /* 0xffffffff00c47810 */ /* 0x000fe80007ffe0ff */
[----:B------:R-:W-:Y:S02]  /*f0d0*/  ISETP.GE.AND P3, PT, R196, RZ, PT ;  /* 0x000000ffc400720c */ /* 0x000fe40003f66270 */
[----:B-1----:R-:W-:Y:S01]  /*f0e0*/  IADD3 R2, R0, 0x7, RZ ;  /* 0x0000000700027810 */ /* 0x002fe20007ffe0ff */
[C---:B---3--:R-:W-:Y:S02]  /*f0f0*/  FFMA.FTZ R43, R197.reuse, -UR4, R43 ;  /* 0x80000004c52b7c23 */ /* 0x048fe4000801002b */
[----:B------:R-:W-:Y:S01]  /*f100*/  FFMA.FTZ R29, R197, -UR4, R29 ;  /* 0x80000004c51d7c23 */ /* 0x000fe2000801001d */
[----:B------:R-:W-:Y:S07]  /*f110*/  ISETP.GE.AND P2, PT, R2, RZ, PT ;  /* 0x000000ff0200720c */ /* 0x000fee0003f46270 */
[C---:B------:R-:W-:Y:S06]  /*f120*/  @!P3 IADD3 R196, -R0.reuse, 0x1, RZ ;  /* 0x0000000100c4b810 */ /* 0x040fec0007ffe1ff */
[----:B------:R-:W1:Y:S01]  /*f130*/  I2F R196, R196 ;  /* 0x000000c400c47306 */ /* 0x000e620000201400 */
[----:B--2---:R-:W-:Y:S01]  /*f140*/  IADD3 R3, R0, 0x1f, RZ ;  /* 0x0000001f00037810 */ /* 0x004fe20007ffe0ff */
[----:B----4-:R-:W-:Y:S01]  /*f150*/  FFMA.FTZ R6, R204, -UR4, R6 ;  /* 0x80000004cc067c23 */ /* 0x010fe20008010006 */
[----:B------:R-:W-:Y:S01]  /*f160*/  @!P2 IADD3 R2, -R0, -0x7, RZ ;  /* 0xfffffff90002a810 */ /* 0x000fe20007ffe1ff */
[C---:B------:R-:W-:Y:S01]  /*f170*/  FFMA.FTZ R74, R204.reuse, -UR4, R74 ;  /* 0x80000004cc4a7c23 */ /* 0x040fe2000801004a */
[----:B------:R-:W-:Y:S01]  /*f180*/  ISETP.GE.AND P2, PT, R3, RZ, PT ;  /* 0x000000ff0300720c */ /* 0x000fe20003f46270 */
[----:B------:R-:W-:Y:S04]  /*f190*/  FFMA.FTZ R60, R204, -UR4, R60 ;  /* 0x80000004cc3c7c23 */ /* 0x000fe8000801003c */
[----:B------:R2:W3:Y:S08]  /*f1a0*/  I2F R198, R2 ;  /* 0x0000000200c67306 */ /* 0x0004f00000201400 */
[----:B------:R-:W-:Y:S04]  /*f1b0*/  @!P2 IADD3 R3, -R0, -0x1f, RZ ;  /* 0xffffffe10003a810 */ /* 0x000fe80007ffe1ff */
[----:B------:R4:W5:Y:S01]  /*f1c0*/  I2F R197, R3 ;  /* 0x0000000300c57306 */ /* 0x0009620000201400 */
[C---:B-1----:R-:W-:Y:S02]  /*f1d0*/  FFMA.FTZ R5, R196.reuse, -UR4, R5 ;  /* 0x80000004c4057c23 */ /* 0x042fe40008010005 */
[C---:B------:R-:W-:Y:S02]  /*f1e0*/  FFMA.FTZ R19, R196.reuse, -UR4, R19 ;  /* 0x80000004c4137c23 */ /* 0x040fe40008010013 */
[C---:B------:R-:W-:Y:S02]  /*f1f0*/  FFMA.FTZ R79, R196.reuse, -UR4, R79 ;  /* 0x80000004c44f7c23 */ /* 0x040fe4000801004f */
[----:B------:R-:W-:Y:S01]  /*f200*/  FFMA.FTZ R73, R196, -UR4, R73 ;  /* 0x80000004c4497c23 */ /* 0x000fe20008010049 */
[C---:B------:R-:W-:Y:S02]  /*f210*/  IADD3 R196, R0.reuse, -0x10, RZ ;  /* 0xfffffff000c47810 */ /* 0x040fe40007ffe0ff */
[----:B--2---:R-:W-:Y:S01]  /*f220*/  IADD3 R2, R0, -0x8, RZ ;  /* 0xfffffff800027810 */ /* 0x004fe20007ffe0ff */
[C---:B---3--:R-:W-:Y:S02]  /*f230*/  FFMA.FTZ R7, R198.reuse, -UR4, R7 ;  /* 0x80000004c6077c23 */ /* 0x048fe40008010007 */
[----:B------:R-:W-:Y:S01]  /*f240*/  FFMA.FTZ R75, R198, -UR4, R75 ;  /* 0x80000004c64b7c23 */ /* 0x000fe2000801004b */
[----:B------:R-:W-:Y:S01]  /*f250*/  ISETP.GE.AND P2, PT, R2, RZ, PT ;  /* 0x000000ff0200720c */ /* 0x000fe20003f46270 */
[----:B------:R-:W-:Y:S01]  /*f260*/  FFMA.FTZ R61, R198, -UR4, R61 ;  /* 0x80000004c63d7c23 */ /* 0x000fe2000801003d */
[C---:B----4-:R-:W-:Y:S01]  /*f270*/  IADD3 R3, R0.reuse, -0x9, RZ ;  /* 0xfffffff700037810 */ /* 0x050fe20007ffe0ff */
[C---:B-----5:R-:W-:Y:S02]  /*f280*/  FFMA.FTZ R47, R197.reuse, -UR4, R47 ;  /* 0x80000004c52f7c23 */ /* 0x060fe4000801002f */
[----:B------:R-:W-:Y:S01]  /*f290*/  FFMA.FTZ R41, R197, -UR4, R41 ;  /* 0x80000004c5297c23 */ /* 0x000fe20008010029 */
[----:B------:R-:W-:Y:S07]  /*f2a0*/  ISETP.GE.AND P3, PT, R3, RZ, PT ;  /* 0x000000ff0300720c */ /* 0x000fee0003f66270 */
[C---:B------:R-:W-:Y:S04]  /*f2b0*/  @!P2 IADD3 R2, -R0.reuse, 0x8, RZ ;  /* 0x000000080002a810 */ /* 0x040fe80007ffe1ff */
[----:B------:R1:W2:Y:S02]  /*f2c0*/  I2F R204, R2 ;  /* 0x0000000200cc7306 */ /* 0x0002a40000201400 */
[----:B------:R-:W-:Y:S02]  /*f2d0*/  @!P3 IADD3 R3, -R0, 0x9, RZ ;  /* 0x000000090003b810 */ /* 0x000fe40007ffe1ff */
[----:B------:R-:W-:Y:S06]  /*f2e0*/  ISETP.GE.AND P3, PT, R196, RZ, PT ;  /* 0x000000ffc400720c */ /* 0x000fec0003f66270 */
[----:B------:R3:W4:Y:S07]  /*f2f0*/  I2F R198, R3 ;  /* 0x0000000300c67306 */ /* 0x00072e0000201400 */
[C---:B------:R-:W-:Y:S02]  /*f300*/  @!P3 IADD3 R196, -R0.reuse, 0x10, RZ ;  /* 0x0000001000c4b810 */ /* 0x040fe40007ffe1ff */
[----:B-1----:R-:W-:Y:S01]  /*f310*/  IADD3 R2, R0, 0x18, RZ ;  /* 0x0000001800027810 */ /* 0x002fe20007ffe0ff */
[C---:B--2---:R-:W-:Y:S02]  /*f320*/  FFMA.FTZ R22, R204.reuse, -UR4, R22 ;  /* 0x80000004cc167c23 */ /* 0x044fe40008010016 */
[----:B------:R-:W-:Y:S01]  /*f330*/  FFMA.FTZ R16, R204, -UR4, R16 ;  /* 0x80000004cc107c23 */ /* 0x000fe20008010010 */
[----:B------:R-:W-:Y:S01]  /*f340*/  ISETP.GE.AND P2, PT, R2, RZ, PT ;  /* 0x000000ff0200720c */ /* 0x000fe20003f46270 */
[C---:B------:R-:W-:Y:S02]  /*f350*/  FFMA.FTZ R90, R204.reuse, -UR4, R90 ;  /* 0x80000004cc5a7c23 */ /* 0x040fe4000801005a */
[----:B------:R-:W-:Y:S01]  /*f360*/  FFMA.FTZ R76, R204, -UR4, R76 ;  /* 0x80000004cc4c7c23 */ /* 0x000fe2000801004c */
[----:B---3--:R-:W-:Y:S01]  /*f370*/  IADD3 R3, R0, -0x11, RZ ;  /* 0xffffffef00037810 */ /* 0x008fe20007ffe0ff */
[C---:B----4-:R-:W-:Y:S02]  /*f380*/  FFMA.FTZ R23, R198.reuse, -UR4, R23 ;  /* 0x80000004c6177c23 */ /* 0x050fe40008010017 */
[C---:B------:R-:W-:Y:S02]  /*f390*/  FFMA.FTZ R17, R198.reuse, -UR4, R17 ;  /* 0x80000004c6117c23 */ /* 0x040fe40008010011 */
[----:B------:R-:W-:Y:S04]  /*f3a0*/  FFMA.FTZ R91, R198, -UR4, R91 ;  /* 0x80000004c65b7c23 */ /* 0x000fe8000801005b */
[----:B------:R-:W-:Y:S01]  /*f3b0*/  @!P2 IADD3 R2, -R0, -0x18, RZ ;  /* 0xffffffe80002a810 */ /* 0x000fe20007ffe1ff */
[----:B------:R-:W-:Y:S01]  /*f3c0*/  FFMA.FTZ R77, R198, -UR4, R77 ;  /* 0x80000004c64d7c23 */ /* 0x000fe2000801004d */
[----:B------:R-:W-:Y:S01]  /*f3d0*/  ISETP.GE.AND P2, PT, R3, RZ, PT ;  /* 0x000000ff0300720c */ /* 0x000fe20003f46270 */
[----:B------:R-:W1:Y:S10]  /*f3e0*/  I2F R198, R196 ;  /* 0x000000c400c67306 */ /* 0x000e740000201400 */
[----:B------:R2:W3:Y:S02]  /*f3f0*/  I2F R197, R2 ;  /* 0x0000000200c57306 */ /* 0x0004e40000201400 */
[----:B------:R-:W-:Y:S08]  /*f400*/  @!P2 IADD3 R3, -R0, 0x11, RZ ;  /* 0x000000110003a810 */ /* 0x000ff00007ffe1ff */
[----:B------:R-:W4:Y:S01]  /*f410*/  I2F R196, R3 ;  /* 0x0000000300c47306 */ /* 0x000f220000201400 */
[C---:B-1----:R-:W-:Y:S02]  /*f420*/  FFMA.FTZ R20, R198.reuse, -UR4, R20 ;  /* 0x80000004c6147c23 */ /* 0x042fe40008010014 */
[C---:B------:R-:W-:Y:S02]  /*f430*/  FFMA.FTZ R34, R198.reuse, -UR4, R34 ;  /* 0x80000004c6227c23 */ /* 0x040fe40008010022 */
[C---:B------:R-:W-:Y:S02]  /*f440*/  FFMA.FTZ R94, R198.reuse, -UR4, R94 ;  /* 0x80000004c65e7c23 */ /* 0x040fe4000801005e */
[----:B------:R-:W-:Y:S01]  /*f450*/  FFMA.FTZ R88, R198, -UR4, R88 ;  /* 0x80000004c6587c23 */ /* 0x000fe20008010058 */
[----:B--2---:R-:W-:Y:S01]  /*f460*/  IADD3 R2, R0, -0x18, RZ ;  /* 0xffffffe800027810 */ /* 0x004fe20007ffe0ff */
[C---:B---3--:R-:W-:Y:S02]  /*f470*/  FFMA.FTZ R58, R197.reuse, -UR4, R58 ;  /* 0x80000004c53a7c23 */ /* 0x048fe4000801003a */
[----:B------:R-:W-:Y:S01]  /*f480*/  FFMA.FTZ R44, R197, -UR4, R44 ;  /* 0x80000004c52c7c23 */ /* 0x000fe2000801002c */
[----:B------:R-:W-:Y:S02]  /*f490*/  ISETP.GE.AND P3, PT, R2, RZ, PT ;  /* 0x000000ff0200720c */ /* 0x000fe40003f66270 */
[----:B------:R-:W-:Y:S04]  /*f4a0*/  IADD3 R197, R0, 0x17, RZ ;  /* 0x0000001700c57810 */ /* 0x000fe80007ffe0ff */
[----:B------:R-:W-:Y:S01]  /*f4b0*/  ISETP.GE.AND P2, PT, R197, RZ, PT ;  /* 0x000000ffc500720c */ /* 0x000fe20003f46270 */
[C---:B----4-:R-:W-:Y:S02]  /*f4c0*/  FFMA.FTZ R21, R196.reuse, -UR4, R21 ;  /* 0x80000004c4157c23 */ /* 0x050fe40008010015 */
[C---:B------:R-:W-:Y:S02]  /*f4d0*/  FFMA.FTZ R35, R196.reuse, -UR4, R35 ;  /* 0x80000004c4237c23 */ /* 0x040fe40008010023 */
[----:B------:R-:W-:Y:S02]  /*f4e0*/  FFMA.FTZ R95, R196, -UR4, R95 ;  /* 0x80000004c45f7c23 */ /* 0x000fe4000801005f */
[----:B------:R-:W-:Y:S01]  /*f4f0*/  @!P3 IADD3 R2, -R0, 0x18, RZ ;  /* 0x000000180002b810 */ /* 0x000fe20007ffe1ff */
[----:B------:R-:W-:Y:S01]  /*f500*/  FFMA.FTZ R89, R196, -UR4, R89 ;  /* 0x80000004c4597c23 */ /* 0x000fe20008010059 */
[----:B------:R-:W-:Y:S02]  /*f510*/  IADD3 R196, R0, -0x19, RZ ;  /* 0xffffffe700c47810 */ /* 0x000fe40007ffe0ff */
[----:B------:R1:W2:Y:S02]  /*f520*/  I2F R3, R2 ;  /* 0x0000000200037306 */ /* 0x0002a40000201400 */
[----:B------:R-:W-:Y:S02]  /*f530*/  ISETP.GE.AND P4, PT, R196, RZ, PT ;  /* 0x000000ffc400720c */ /* 0x000fe40003f86270 */
[C---:B------:R-:W-:Y:S06]  /*f540*/  @!P2 IADD3 R197, -R0.reuse, -0x17, RZ ;  /* 0xffffffe900c5a810 */ /* 0x040fec0007ffe1ff */
[----:B------:R-:W3:Y:S05]  /*f550*/  I2F R197, R197 ;  /* 0x000000c500c57306 */ /* 0x000eea0000201400 */
[C---:B------:R-:W-:Y:S05]  /*f560*/  @!P4 IADD3 R196, -R0.reuse, 0x19, RZ ;  /* 0x0000001900c4c810 */ /* 0x040fea0007ffe1ff */
[----:B------:R-:W4:Y:S01]  /*f570*/  I2F R198, R196 ;  /* 0x000000c400c67306 */ /* 0x000f220000201400 */
[----:B-1----:R-:W-:Y:S01]  /*f580*/  IADD3 R2, R0, 0x48, RZ ;  /* 0x0000004800027810 */ /* 0x002fe20007ffe0ff */
[C---:B--2---:R-:W-:Y:S02]  /*f590*/  FFMA.FTZ R32, R3.reuse, -UR4, R32 ;  /* 0x8000000403207c23 */ /* 0x044fe40008010020 */
[C---:B------:R-:W-:Y:S01]  /*f5a0*/  FFMA.FTZ R38, R3.reuse, -UR4, R38 ;  /* 0x8000000403267c23 */ /* 0x040fe20008010026 */
[----:B------:R-:W-:Y:S01]  /*f5b0*/  ISETP.GE.AND P3, PT, R2, RZ, PT ;  /* 0x000000ff0200720c */ /* 0x000fe20003f66270 */
[C---:B------:R-:W-:Y:S02]  /*f5c0*/  FFMA.FTZ R106, R3.reuse, -UR4, R106 ;  /* 0x80000004036a7c23 */ /* 0x040fe4000801006a */
[----:B------:R-:W-:Y:S01]  /*f5d0*/  FFMA.FTZ R92, R3, -UR4, R92 ;  /* 0x80000004035c7c23 */ /* 0x000fe2000801005c */
[C---:B------:R-:W-:Y:S01]  /*f5e0*/  IADD3 R3, R0.reuse, -0x20, RZ ;  /* 0xffffffe000037810 */ /* 0x040fe20007ffe0ff */
[C---:B---3--:R-:W-:Y:S02]  /*f5f0*/  FFMA.FTZ R59, R197.reuse, -UR4, R59 ;  /* 0x80000004c53b7c23 */ /* 0x048fe4000801003b */
[----:B------:R-:W-:Y:S01]  /*f600*/  FFMA.FTZ R45, R197, -UR4, R45 ;  /* 0x80000004c52d7c23 */ /* 0x000fe2000801002d */
[C---:B------:R-:W-:Y:S05]  /*f610*/  IADD3 R197, R0.reuse, 0x10, RZ ;  /* 0x0000001000c57810 */ /* 0x040fea0007ffe0ff */
[----:B------:R-:W-:Y:S02]  /*f620*/  @!P3 IADD3 R2, -R0, -0x48, RZ ;  /* 0xffffffb80002b810 */ /* 0x000fe40007ffe1ff */
[----:B------:R-:W-:Y:S01]  /*f630*/  ISETP.GE.AND P3, PT, R3, RZ, PT ;  /* 0x000000ff0300720c */ /* 0x000fe20003f66270 */
[C---:B----4-:R-:W-:Y:S01]  /*f640*/  FFMA.FTZ R33, R198.reuse, -UR4, R33 ;  /* 0x80000004c6217c23 */ /* 0x050fe20008010021 */
[----:B------:R1:W2:Y:S01]  /*f650*/  I2F R204, R2 ;  /* 0x0000000200cc7306 */ /* 0x0002a20000201400 */
[C---:B------:R-:W-:Y:S02]  /*f660*/  FFMA.FTZ R39, R198.reuse, -UR4, R39 ;  /* 0x80000004c6277c23 */ /* 0x040fe40008010027 */
[C---:B------:R-:W-:Y:S02]  /*f670*/  FFMA.FTZ R107, R198.reuse, -UR4, R107 ;  /* 0x80000004c66b7c23 */ /* 0x040fe4000801006b */
[----:B------:R-:W-:Y:S06]  /*f680*/  FFMA.FTZ R93, R198, -UR4, R93 ;  /* 0x80000004c65d7c23 */ /* 0x000fec000801005d */
[C---:B------:R-:W-:Y:S04]  /*f690*/  @!P3 IADD3 R3, -R0.reuse, 0x20, RZ ;  /* 0x000000200003b810 */ /* 0x040fe80007ffe1ff */
[----:B------:R-:W3:Y:S01]  /*f6a0*/  I2F R196, R3 ;  /* 0x0000000300c47306 */ /* 0x000ee20000201400 */
[----:B-1----:R-:W-:Y:S01]  /*f6b0*/  IADD3 R2, R0, -0x21, RZ ;  /* 0xffffffdf00027810 */ /* 0x002fe20007ffe0ff */
[----:B--2---:R-:W-:Y:S03]  /*f6c0*/  FFMA.FTZ R10, R204, -UR4, R10 ;  /* 0x80000004cc0a7c23 */ /* 0x004fe6000801000a */
[----:B------:R-:W-:Y:S01]  /*f6d0*/  ISETP.GE.AND P2, PT, R2, RZ, PT ;  /* 0x000000ff0200720c */ /* 0x000fe20003f46270 */
[----:B---3--:R-:W-:Y:S11]  /*f6e0*/  FFMA.FTZ R36, R196, -UR4, R36 ;  /* 0x80000004c4247c23 */ /* 0x008ff60008010024 */
[----:B------:R-:W-:Y:S01]  /*f6f0*/  @!UPT UIADD3 URZ, URZ, URZ, URZ ;  /* 0x0000003f3f3ff290 */ /* 0x000fe2000fffe03f */
[----:B------:R-:W-:Y:S01]  /*f700*/  @!P2 IADD3 R2, -R0, 0x21, RZ ;  /* 0x000000210002a810 */ /* 0x000fe20007ffe1ff */
[C---:B------:R-:W-:Y:S01]  /*f710*/  FFMA.FTZ R50, R196.reuse, -UR4, R50 ;  /* 0x80000004c4327c23 */ /* 0x040fe20008010032 */
[----:B------:R-:W-:Y:S01]  /*f720*/  ISETP.GE.AND P2, PT, R197, RZ, PT ;  /* 0x000000ffc500720c */ /* 0x000fe20003f46270 */
[C---:B------:R-:W-:Y:S01]  /*f730*/  FFMA.FTZ R110, R196.reuse, -UR4, R110 ;  /* 0x80000004c46e7c23 */ /* 0x040fe2000801006e */
[----:B------:R1:W2:Y:S01]  /*f740*/  I2F R3, R2 ;  /* 0x0000000200037306 */ /* 0x0002a20000201400 */
[----:B------:R-:W-:Y:S01]  /*f750*/  FFMA.FTZ R104, R196, -UR4, R104 ;  /* 0x80000004c4687c23 */ /* 0x000fe20008010068 */
[----:B------:R-:W-:Y:S04]  /*f760*/  IADD3 R196, R0, -0x28, RZ ;  /* 0xffffffd800c47810 */ /* 0x000fe80007ffe0ff */
[----:B------:R-:W-:Y:S05]  /*f770*/  ISETP.GE.AND P4, PT, R196, RZ, PT ;  /* 0x000000ffc400720c */ /* 0x000fea0003f86270 */
[C---:B------:R-:W-:Y:S06]  /*f780*/  @!P2 IADD3 R197, -R0.reuse, -0x10, RZ ;  /* 0xfffffff000c5a810 */ /* 0x040fec0007ffe1ff */
[----:B------:R-:W3:Y:S02]  /*f790*/  I2F R197, R197 ;  /* 0x000000c500c57306 */ /* 0x000ee40000201400 */
[C---:B------:R-:W-:Y:S02]  /*f7a0*/  @!P4 IADD3 R196, -R0.reuse, 0x28, RZ ;  /* 0x0000002800c4c810 */ /* 0x040fe40007ffe1ff */
[----:B-1----:R-:W-:Y:S01]  /*f7b0*/  IADD3 R2, R0, -0x78, RZ ;  /* 0xffffff8800027810 */ /* 0x002fe20007ffe0ff */
[C---:B--2---:R-:W-:Y:S05]  /*f7c0*/  FFMA.FTZ R37, R3.reuse, -UR4, R37 ;  /* 0x8000000403257c23 */ /* 0x044fea0008010025 */
[----:B------:R-:W1:Y:S01]  /*f7d0*/  I2F R196, R196 ;  /* 0x000000c400c47306 */ /* 0x000e620000201400 */
[----:B------:R-:W-:Y:S01]  /*f7e0*/  ISETP.GE.AND P3, PT, R2, RZ, PT ;  /* 0x000000ff0200720c */ /* 0x000fe20003f66270 */
[C---:B------:R-:W-:Y:S02]  /*f7f0*/  FFMA.FTZ R51, R3.reuse, -UR4, R51 ;  /* 0x8000000403337c23 */ /* 0x040fe40008010033 */
[C---:B------:R-:W-:Y:S02]  /*f800*/  FFMA.FTZ R111, R3.reuse, -UR4, R111 ;  /* 0x80000004036f7c23 */ /* 0x040fe4000801006f */
[----:B------:R-:W-:Y:S01]  /*f810*/  FFMA.FTZ R105, R3, -UR4, R105 ;  /* 0x8000000403697c23 */ /* 0x000fe20008010069 */
[C---:B------:R-:W-:Y:S07]  /*f820*/  IADD3 R3, R0.reuse, -0x29, RZ ;  /* 0xffffffd700037810 */ /* 0x040fee0007ffe0ff */
[C---:B------:R-:W-:Y:S01]  /*f830*/  @!P3 IADD3 R2, -R0.reuse, 0x78, RZ ;  /* 0x000000780002b810 */ /* 0x040fe20007ffe1ff */
[----:B---3--:R-:W-:Y:S01]  /*f840*/  FFMA.FTZ R62, R197, -UR4, R62 ;  /* 0x80000004c53e7c23 */ /* 0x008fe2000801003e */
[----:B------:R-:W-:Y:S01]  /*f850*/  ISETP.GE.AND P3, PT, R3, RZ, PT ;  /* 0x000000ff0300720c */ /* 0x000fe20003f66270 */
[----:B------:R-:W-:Y:S01]  /*f860*/  FFMA.FTZ R56, R197, -UR4, R56 ;  /* 0x80000004c5387c23 */ /* 0x000fe20008010038 */
[----:B------:R2:W3:Y:S01]  /*f870*/  I2F R198, R2 ;  /* 0x0000000200c67306 */ /* 0x0004e20000201400 */
[----:B------:R-:W-:Y:S04]  /*f880*/  IADD3 R197, R0, -0x39, RZ ;  /* 0xffffffc700c57810 */ /* 0x000fe80007ffe0ff */
[----:B------:R-:W-:Y:S01]  /*f890*/  ISETP.GE.AND P4, PT, R197, RZ, PT ;  /* 0x000000ffc500720c */ /* 0x000fe20003f86270 */
[C---:B-1----:R-:W-:Y:S02]  /*f8a0*/  FFMA.FTZ R48, R196.reuse, -UR4, R48 ;  /* 0x80000004c4307c23 */ /* 0x042fe40008010030 */
[C---:B------:R-:W-:Y:S02]  /*f8b0*/  FFMA.FTZ R54, R196.reuse, -UR4, R54 ;  /* 0x80000004c4367c23 */ /* 0x040fe40008010036 */
[----:B------:R-:W-:Y:S01]  /*f8c0*/  FFMA.FTZ R122, R196, -UR4, R122 ;  /* 0x80000004c47a7c23 */ /* 0x000fe2000801007a */
[----:B------:R-:W-:Y:S01]  /*f8d0*/  @!P3 IADD3 R3, -R0, 0x29, RZ ;  /* 0x000000290003b810 */ /* 0x000fe20007ffe1ff */
[----:B------:R-:W-:Y:S01]  /*f8e0*/  FFMA.FTZ R108, R196, -UR4, R108 ;  /* 0x80000004c46c7c23 */ /* 0x000fe2000801006c */
[----:B------:R-:W-:Y:S04]  /*f8f0*/  IADD3 R196, R0, -0x31, RZ ;  /* 0xffffffcf00c47810 */ /* 0x000fe80007ffe0ff */
[----:B------:R-:W1:Y:S01]  /*f900*/  I2F R3, R3 ;  /* 0x0000000300037306 */ /* 0x000e620000201400 */
[----:B------:R-:W-:Y:S02]  /*f910*/  ISETP.GE.AND P6, PT, R196, RZ, PT ;  /* 0x000000ffc400720c */ /* 0x000fe40003fc6270 */
[C---:B------:R-:W-:Y:S02]  /*f920*/  @!P4 IADD3 R197, -R0.reuse, 0x39, RZ ;  /* 0x0000003900c5c810 */ /* 0x040fe40007ffe1ff */
[----:B--2---:R-:W-:Y:S01]  /*f930*/  IADD3 R2, R0, -0x30, RZ ;  /* 0xffffffd000027810 */ /* 0x004fe20007ffe0ff */
[----:B---3--:R-:W-:Y:S01]  /*f940*/  FFMA.FTZ R128, R198, -UR4, R128 ;  /* 0x80000004c6807c23 */ /* 0x008fe20008010080 */
[----:B------:R-:W-:Y:S02]  /*f950*/  IADD3 R198, R0, -0x38, RZ ;  /* 0xffffffc800c67810 */ /* 0x000fe40007ffe0ff */
[----:B------:R-:W-:Y:S02]  /*f960*/  ISETP.GE.AND P2, PT, R2, RZ, PT ;  /* 0x000000ff0200720c */ /* 0x000fe40003f46270 */
[----:B------:R-:W-:Y:S03]  /*f970*/  ISETP.GE.AND P5, PT, R198, RZ, PT ;  /* 0x000000ffc600720c */ /* 0x000fe60003fa6270 */
[C---:B------:R-:W-:Y:S08]  /*f980*/  @!P6 IADD3 R196, -R0.reuse, 0x31, RZ ;  /* 0x0000003100c4e810 */ /* 0x040ff00007ffe1ff */
[C---:B------:R-:W-:Y:S01]  /*f990*/  @!P2 IADD3 R2, -R0.reuse, 0x30, RZ ;  /* 0x000000300002a810 */ /* 0x040fe20007ffe1ff */
[C---:B-1----:R-:W-:Y:S01]  /*f9a0*/  FFMA.FTZ R49, R3.reuse, -UR4, R49 ;  /* 0x8000000403317c23 */ /* 0x042fe20008010031 */
[C---:B------:R-:W-:Y:S01]  /*f9b0*/  @!P5 IADD3 R198, -R0.reuse, 0x38, RZ ;  /* 0x0000003800c6d810 */ /* 0x040fe20007ffe1ff */
[C---:B------:R-:W-:Y:S02]  /*f9c0*/  FFMA.FTZ R55, R3.reuse, -UR4, R55 ;  /* 0x8000000403377c23 */ /* 0x040fe40008010037 */
[C---:B------:R-:W-:Y:S01]  /*f9d0*/  FFMA.FTZ R123, R3.reuse, -UR4, R123 ;  /* 0x80000004037b7c23 */ /* 0x040fe2000801007b */
[----:B------:R-:W1:Y:S01]  /*f9e0*/  I2F R2, R2 ;  /* 0x0000000200027306 */ /* 0x000e620000201400 */
[----:B------:R-:W-:Y:S01]  /*f9f0*/  FFMA.FTZ R109, R3, -UR4, R109 ;  /* 0x80000004036d7c23 */ /* 0x000fe2000801006d */
[C---:B------:R-:W-:Y:S04]  /*fa00*/  IADD3 R3, R0.reuse, -0x79, RZ ;  /* 0xffffff8700037810 */ /* 0x040fe80007ffe0ff */
[----:B------:R-:W-:Y:S04]  /*fa10*/  ISETP.GE.AND P3, PT, R3, RZ, PT ;  /* 0x000000ff0300720c */ /* 0x000fe80003f66270 */
[----:B------:R-:W2:Y:S09]  /*fa20*/  I2F R198, R198 ;  /* 0x000000c600c67306 */ /* 0x000eb20000201400 */
[----:B------:R-:W-:Y:S01]  /*fa30*/  @!P3 IADD3 R3, -R0, 0x79, RZ ;  /* 0x000000790003b810 */ /* 0x000fe20007ffe1ff */
[C---:B-1----:R-:W-:Y:S05]  /*fa40*/  FFMA.FTZ R52, R2.reuse, -UR4, R52 ;  /* 0x8000000402347c23 */ /* 0x042fea0008010034 */
[----:B------:R-:W1:Y:S01]  /*fa50*/  I2F R3, R3 ;  /* 0x0000000300037306 */ /* 0x000e620000201400 */
[C---:B------:R-:W-:Y:S02]  /*fa60*/  FFMA.FTZ R66, R2.reuse, -UR4, R66 ;  /* 0x8000000402427c23 */ /* 0x040fe40008010042 */
[C---:B------:R-:W-:Y:S02]  /*fa70*/  FFMA.FTZ R126, R2.reuse, -UR4, R126 ;  /* 0x80000004027e7c23 */ /* 0x040fe4000801007e */
[----:B------:R-:W-:Y:S01]  /*fa80*/  FFMA.FTZ R120, R2, -UR4, R120 ;  /* 0x8000000402787c23 */ /* 0x000fe20008010078 */
[----:B------:R-:W-:Y:S01]  /*fa90*/  IADD3 R2, R0, 0xf, RZ ;  /* 0x0000000f00027810 */ /* 0x000fe20007ffe0ff */
[----:B--2---:R-:W-:Y:S03]  /*faa0*/  FFMA.FTZ R64, R198, -UR4, R64 ;  /* 0x80000004c6407c23 */ /* 0x004fe60008010040 */
[----:B------:R-:W-:Y:S01]  /*fab0*/  ISETP.GE.AND P2, PT, R2, RZ, PT ;  /* 0x000000ff0200720c */ /* 0x000fe20003f46270 */
[C---:B------:R-:W-:Y:S02]  /*fac0*/  FFMA.FTZ R70, R198.reuse, -UR4, R70 ;  /* 0x80000004c6467c23 */ /* 0x040fe40008010046 */
[----:B------:R-:W-:Y:S10]  /*fad0*/  FFMA.FTZ R124, R198, -UR4, R124 ;  /* 0x80000004c67c7c23 */ /* 0x000ff4000801007c */
[----:B------:R-:W-:Y:S01]  /*fae0*/  @!P2 IADD3 R2, -R0, -0xf, RZ ;  /* 0xfffffff10002a810 */ /* 0x000fe20007ffe1ff */
[----:B-1----:R-:W-:Y:S01]  /*faf0*/  FFMA.FTZ R129, R3, -UR4, R129 ;  /* 0x8000000403817c23 */ /* 0x002fe20008010081 */
[----:B------:R-:W-:Y:S04]  /*fb00*/  FMNMX.FTZ R0, R4, R201, !PT ;  /* 0x000000c904007209 */ /* 0x000fe80007810000 */
[----:B------:R-:W1:Y:S01]  /*fb10*/  I2F R2, R2 ;  /* 0x0000000200027306 */ /* 0x000e620000201400 */
[----:B------:R-:W-:Y:S04]  /*fb20*/  FMNMX.FTZ R0, R5, R0, !PT ;  /* 0x0000000005007209 */ /* 0x000fe80007810000 */
[----:B------:R-:W-:Y:S04]  /*fb30*/  FMNMX.FTZ R3, R16, R0, !PT ;  /* 0x0000000010037209 */ /* 0x000fe80007810000 */
[----:B------:R-:W-:Y:S01]  /*fb40*/  FMNMX.FTZ R3, R17, R3, !PT ;  /* 0x0000000311037209 */ /* 0x000fe20007810000 */
[----:B------:R-:W2:Y:S03]  /*fb50*/  I2F R0, R196 ;  /* 0x000000c400007306 */ /* 0x000ea60000201400 */
[----:B------:R-:W-:Y:S04]  /*fb60*/  FMNMX.FTZ R3, R20, R3, !PT ;  /* 0x0000000314037209 */ /* 0x000fe80007810000 */
[----:B------:R-:W-:Y:S03]  /*fb70*/  FMNMX.FTZ R3, R21, R3, !PT ;  /* 0x0000000315037209 */ /* 0x000fe60007810000 */
[----:B------:R-:W3:Y:S01]  /*fb80*/  I2F R196, R197 ;  /* 0x000000c500c47306 */ /* 0x000ee20000201400 */
[----:B------:R-:W-:Y:S01]  /*fb90*/  FMNMX.FTZ R3, R32, R3, !PT ;  /* 0x0000000320037209 */ /* 0x000fe20007810000 */
[C---:B-1----:R-:W-:Y:S03]  /*fba0*/  FFMA.FTZ R63, R2.reuse, -UR4, R63 ;  /* 0x80000004023f7c23 */ /* 0x042fe6000801003f */
[----:B------:R-:W-:Y:S01]  /*fbb0*/  FMNMX.FTZ R3, R33, R3, !PT ;  /* 0x0000000321037209 */ /* 0x000fe20007810000 */
[----:B------:R-:W-:Y:S01]  /*fbc0*/  FFMA.FTZ R57, R2, -UR4, R57 ;  /* 0x8000000402397c23 */ /* 0x000fe20008010039 */
[----:B------:R-:W-:Y:S02]  /*fbd0*/  FMNMX.FTZ R2, R6, R199, !PT ;  /* 0x000000c706027209 */ /* 0x000fe40007810000 */
[----:B------:R-:W-:Y:S02]  /*fbe0*/  FMNMX.FTZ R3, R36, R3, !PT ;  /* 0x0000000324037209 */ /* 0x000fe40007810000 */
[----:B------:R-:W-:Y:S02]  /*fbf0*/  FMNMX.FTZ R2, R7, R2, !PT ;  /* 0x0000000207027209 */ /* 0x000fe40007810000 */
[----:B------:R-:W-:Y:S01]  /*fc00*/  FMNMX.FTZ R3, R37, R3, !PT ;  /* 0x0000000325037209 */ /* 0x000fe20007810000 */
[----:B--2---:R-:W-:Y:S01]  /*fc10*/  FFMA.FTZ R53, R0, -UR4, R53 ;  /* 0x8000000400357c23 */ /* 0x004fe20008010035 */
[----:B------:R-:W-:Y:S01]  /*fc20*/  FMNMX.FTZ R2, R18, R2, !PT ;  /* 0x0000000212027209 */ /* 0x000fe20007810000 */
[----:B------:R-:W-:Y:S01]  /*fc30*/  FFMA.FTZ R67, R0, -UR4, R67 ;  /* 0x8000000400437c23 */ /* 0x000fe20008010043 */
[----:B------:R-:W-:Y:S01]  /*fc40*/  FMNMX.FTZ R3, R48, R3, !PT ;  /* 0x0000000330037209 */ /* 0x000fe20007810000 */
[C---:B------:R-:W-:Y:S01]  /*fc50*/  FFMA.FTZ R127, R0.reuse, -UR4, R127 ;  /* 0x80000004007f7c23 */ /* 0x040fe2000801007f */
[----:B------:R-:W-:Y:S01]  /*fc60*/  FMNMX.FTZ R2, R19, R2, !PT ;  /* 0x0000000213027209 */ /* 0x000fe20007810000 */
[----:B------:R-:W-:Y:S01]  /*fc70*/  FFMA.FTZ R121, R0, -UR4, R121 ;  /* 0x8000000400797c23 */ /* 0x000fe20008010079 */
[----:B------:R-:W-:Y:S02]  /*fc80*/  FMNMX.FTZ R3, R49, R3, !PT ;  /* 0x0000000331037209 */ /* 0x000fe40007810000 */
[----:B------:R-:W-:Y:S01]  /*fc90*/  FMNMX.FTZ R2, R22, R2, !PT ;  /* 0x0000000216027209 */ /* 0x000fe20007810000 */
[----:B---3--:R-:W-:Y:S01]  /*fca0*/  FFMA.FTZ R65, R196, -UR4, R65 ;  /* 0x80000004c4417c23 */ /* 0x008fe20008010041 */
[----:B------:R-:W-:Y:S01]  /*fcb0*/  FMNMX.FTZ R3, R52, R3, !PT ;  /* 0x0000000334037209 */ /* 0x000fe20007810000 */
[C---:B------:R-:W-:Y:S01]  /*fcc0*/  FFMA.FTZ R71, R196.reuse, -UR4, R71 ;  /* 0x80000004c4477c23 */ /* 0x040fe20008010047 */
[----:B------:R-:W-:Y:S01]  /*fcd0*/  FMNMX.FTZ R2, R23, R2, !PT ;  /* 0x0000000217027209 */ /* 0x000fe20007810000 */
[----:B------:R-:W-:Y:S01]  /*fce0*/  FFMA.FTZ R125, R196, -UR4, R125 ;  /* 0x80000004c47d7c23 */ /* 0x000fe2000801007d */
        /* <DEDUP_REMOVED lines=92> */
[----:B------:R-:W-:Y:S04]  /*102b0*/  FMNMX.FTZ R3, R45, R3, !PT ;  /* 0x000000032d037209 */ /* 0x000fe80007810000 */
[----:B------:R-:W-:Y:S04]  /*102c0*/  FMNMX.FTZ R3, R56, R3, !PT ;  /* 0x0000000338037209 */ /* 0x000fe80007810000 */
[----:B------:R-:W-:Y:S02]  /*102d0*/  FMNMX.FTZ R3, R57, R3, !PT ;  /* 0x0000000339037209 */ /* 0x000fe40007810000 */
[----:B-1----:R-:W-:Y:S02]  /*102e0*/  FMNMX.FTZ R0, R0, R2, !PT ;  /* 0x0000000200007209 */ /* 0x002fe40007810000 */
[----:B------:R-:W-:Y:S04]  /*102f0*/  FMNMX.FTZ R2, R60, R3, !PT ;  /* 0x000000033c027209 */ /* 0x000fe80007810000 */
[----:B------:R-:W-:Y:S02]  /*10300*/  FMNMX.FTZ R2, R61, R2, !PT ;  /* 0x000000023d027209 */ /* 0x000fe40007810000 */
[----:B--2---:R-:W-:Y:S02]  /*10310*/  FMNMX.FTZ R197, R197, R196, !PT ;  /* 0x000000c4c5c57209 */ /* 0x004fe40007810000 */
[----:B------:R-:W-:Y:S01]  /*10320*/  FMNMX.FTZ R2, R72, R2, !PT ;  /* 0x0000000248027209 */ /* 0x000fe20007810000 */
[----:B------:R-:W1:Y:S03]  /*10330*/  SHFL.BFLY PT, R196, R198, 0x1, 0x1f ;  /* 0x0c201f00c6c47f89 */ /* 0x000e6600000e0000 */
[----:B------:R-:W-:Y:S04]  /*10340*/  FMNMX.FTZ R2, R73, R2, !PT ;  /* 0x0000000249027209 */ /* 0x000fe80007810000 */
[----:B------:R-:W-:Y:S01]  /*10350*/  FMNMX.FTZ R2, R76, R2, !PT ;  /* 0x000000024c027209 */ /* 0x000fe20007810000 */
[----:B------:R-:W2:Y:S03]  /*10360*/  SHFL.BFLY PT, R3, R197, 0x1, 0x1f ;  /* 0x0c201f00c5037f89 */ /* 0x000ea600000e0000 */
        /* <DEDUP_REMOVED lines=9> */
[----:B------:R-:W1:Y:S01]  /*10400*/  SHFL.BFLY PT, R3, R0, 0x1, 0x1f ;  /* 0x0c201f0000037f89 */ /* 0x000e6200000e0000 */
[----:B------:R-:W-:Y:S02]  /*10410*/  FSETP.NEU.FTZ.AND P2, PT, R197, -INF , PT ;  /* 0xff800000c500780b */ /* 0x000fe40003f5d000 */
[----:B------:R-:W-:Y:S04]  /*10420*/  FMNMX.FTZ R2, R108, R2, !PT ;  /* 0x000000026c027209 */ /* 0x000fe80007810000 */
[----:B------:R-:W-:Y:S04]  /*10430*/  FMNMX.FTZ R2, R109, R2, !PT ;  /* 0x000000026d027209 */ /* 0x000fe80007810000 */
[----:B------:R-:W-:Y:S04]  /*10440*/  FMNMX.FTZ R2, R120, R2, !PT ;  /* 0x0000000278027209 */ /* 0x000fe80007810000 */
[----:B------:R-:W-:Y:S04]  /*10450*/  FMNMX.FTZ R2, R121, R2, !PT ;  /* 0x0000000279027209 */ /* 0x000fe80007810000 */
[----:B------:R-:W-:Y:S01]  /*10460*/  FMNMX.FTZ R204, R124, R2, !PT ;  /* 0x000000027ccc7209 */ /* 0x000fe20007810000 */
[C---:B------:R-:W-:Y:S02]  /*10470*/  FADD.FTZ R2, -R197.reuse, R199 ;  /* 0x000000c7c5027221 */ /* 0x040fe40000010100 */
[----:B------:R-:W-:Y:S01]  /*10480*/  FMUL.FTZ R199, R197, c[0x0][0x23c] ;  /* 0x00008f00c5c77a20 */ /* 0x000fe20000410000 */
[----:B------:R-:W-:Y:S01]  /*10490*/  FMNMX.FTZ R204, R125, R204, !PT ;  /* 0x000000cc7dcc7209 */ /* 0x000fe20007810000 */
[----:B------:R-:W-:Y:S01]  /*104a0*/  FMUL.FTZ R2, R2, c[0x0][0x23c] ;  /* 0x00008f0002027a20 */ /* 0x000fe20000410000 */
[----:B-1----:R-:W-:Y:S02]  /*104b0*/  FMNMX.FTZ R196, R0, R3, !PT ;  /* 0x0000000300c47209 */ /* 0x002fe40007810000 */
[----:B------:R-:W-:Y:S01]  /*104c0*/  FSEL R199, R199, RZ, P2 ;  /* 0x000000ffc7c77208 */ /* 0x000fe20001000000 */
[----:B------:R-:W1:Y:S01]  /*104d0*/  SHFL.BFLY PT, R0, R204, 0x2, 0x1f ;  /* 0x0c401f00cc007f89 */ /* 0x000e6200000e0000 */
[----:B------:R-:W-:Y:S01]  /*104e0*/  FSETP.NEU.FTZ.AND P2, PT, R196, -INF , PT ;  /* 0xff800000c400780b */ /* 0x000fe20003f5d000 */
[----:B------:R-:W2:Y:S02]  /*104f0*/  MUFU.EX2 R2, R2 ;  /* 0x0000000200027308 */ /* 0x000ea40000000800 */
[--C-:B------:R-:W-:Y:S02]  /*10500*/  FFMA.FTZ R6, R6, c[0x0][0x23c], -R199.reuse ;  /* 0x00008f0006067a23 */ /* 0x100fe400000108c7 */
[--C-:B------:R-:W-:Y:S02]  /*10510*/  FFMA.FTZ R22, R22, c[0x0][0x23c], -R199.reuse ;  /* 0x00008f0016167a23 */ /* 0x100fe400000108c7 */
[--C-:B------:R-:W-:Y:S02]  /*10520*/  FFMA.FTZ R23, R23, c[0x0][0x23c], -R199.reuse ;  /* 0x00008f0017177a23 */ /* 0x100fe400000108c7 */
[--C-:B------:R-:W-:Y:S02]  /*10530*/  FFMA.FTZ R19, R19, c[0x0][0x23c], -R199.reuse ;  /* 0x00008f0013137a23 */ /* 0x100fe400000108c7 */
[----:B------:R1:W3:Y:S01]  /*10540*/  MUFU.EX2 R205, R6 ;  /* 0x0000000600cd7308 */ /* 0x0002e20000000800 */
        /* <DEDUP_REMOVED lines=8> */
[C---:B--2---:R-:W-:Y:S02]  /*105d0*/  FMUL.FTZ R134, R2.reuse, R134 ;  /* 0x0000008602867220 */ /* 0x044fe40000410000 */
[C---:B------:R-:W-:Y:S02]  /*105e0*/  FMUL.FTZ R135, R2.reuse, R135 ;  /* 0x0000008702877220 */ /* 0x040fe40000410000 */
[C---:B------:R-:W-:Y:S01]  /*105f0*/  FMUL.FTZ R146, R2.reuse, R146 ;  /* 0x0000009202927220 */ /* 0x040fe20000410000 */
[----:B------:R-:W-:Y:S01]  /*10600*/  MUFU.EX2 R22, R22 ;  /* 0x0000001600167308 */ /* 0x000fe20000000800 */
[C---:B------:R-:W-:Y:S02]  /*10610*/  FMUL.FTZ R147, R2.reuse, R147 ;  /* 0x0000009302937220 */ /* 0x040fe40000410000 */
[----:B------:R-:W-:Y:S01]  /*10620*/  FMUL.FTZ R150, R2, R150 ;  /* 0x0000009602967220 */ /* 0x000fe20000410000 */
[----:B-1----:R-:W-:Y:S01]  /*10630*/  FMNMX.FTZ R6, R204, R0, !PT ;  /* 0x00000000cc067209 */ /* 0x002fe20007810000 */
[C---:B------:R-:W-:Y:S02]  /*10640*/  FADD.FTZ R0, -R196.reuse, R200 ;  /* 0x000000c8c4007221 */ /* 0x040fe40000010100 */
[----:B------:R-:W-:Y:S02]  /*10650*/  FMUL.FTZ R200, R196, c[0x0][0x23c] ;  /* 0x00008f00c4c87a20 */ /* 0x000fe40000410000 */
[----:B------:R-:W-:Y:S01]  /*10660*/  FMUL.FTZ R0, R0, c[0x0][0x23c] ;  /* 0x00008f0000007a20 */ /* 0x000fe20000410000 */
[----:B------:R-:W-:Y:S01]  /*10670*/  MUFU.EX2 R23, R23 ;  /* 0x0000001700177308 */ /* 0x000fe20000000800 */
[----:B------:R-:W-:Y:S01]  /*10680*/  FMUL.FTZ R151, R2, R151 ;  /* 0x0000009702977220 */ /* 0x000fe20000410000 */
[----:B------:R-:W-:Y:S01]  /*10690*/  FSEL R200, R200, RZ, P2 ;  /* 0x000000ffc8c87208 */ /* 0x000fe20001000000 */
[----:B------:R-:W-:Y:S01]  /*106a0*/  FMUL.FTZ R162, R2, R162 ;  /* 0x000000a202a27220 */ /* 0x000fe20000410000 */
[----:B------:R-:W-:Y:S01]  /*106b0*/  FSETP.NEU.FTZ.AND P2, PT, R198, -INF , PT ;  /* 0xff800000c600780b */ /* 0x000fe20003f5d000 */
[----:B------:R-:W-:Y:S01]  /*106c0*/  FMUL.FTZ R163, R2, R163 ;  /* 0x000000a302a37220 */ /* 0x000fe20000410000 */
[----:B------:R-:W1:Y:S01]  /*106d0*/  SHFL.BFLY PT, R3, R6, 0x1, 0x1f ;  /* 0x0c201f0006037f89 */ /* 0x000e6200000e0000 */
[--C-:B------:R-:W-:Y:S02]  /*106e0*/  FFMA.FTZ R10, R10, c[0x0][0x23c], -R200.reuse ;  /* 0x00008f000a0a7a23 */ /* 0x100fe400000108c8 */
[C---:B------:R-:W-:Y:S01]  /*106f0*/  FMUL.FTZ R166, R2.reuse, R166 ;  /* 0x000000a602a67220 */ /* 0x040fe20000410000 */
[----:B------:R-:W2:Y:S01]  /*10700*/  MUFU.EX2 R0, R0 ;  /* 0x0000000000007308 */ /* 0x000ea20000000800 */
[C---:B------:R-:W-:Y:S02]  /*10710*/  FMUL.FTZ R167, R2.reuse, R167 ;  /* 0x000000a702a77220 */ /* 0x040fe40000410000 */
[C---:B------:R-:W-:Y:S02]  /*10720*/  FMUL.FTZ R178, R2.reuse, R178 ;  /* 0x000000b202b27220 */ /* 0x040fe40000410000 */
[C---:B------:R-:W-:Y:S02]  /*10730*/  FMUL.FTZ R179, R2.reuse, R179 ;  /* 0x000000b302b37220 */ /* 0x040fe40000410000 */
[----:B---3--:R-:W-:Y:S02]  /*10740*/  FFMA.FTZ R204, R2, R235, R205 ;  /* 0x000000eb02cc7223 */ /* 0x008fe400000100cd */
[--C-:B------:R-:W-:Y:S01]  /*10750*/  FFMA.FTZ R14, R14, c[0x0][0x23c], -R200.reuse ;  /* 0x00008f000e0e7a23 */ /* 0x100fe200000108c8 */
[----:B------:R-:W3:Y:S01]  /*10760*/  MUFU.EX2 R10, R10 ;  /* 0x0000000a000a7308 */ /* 0x000ee20000000800 */
[C---:B------:R-:W-:Y:S02]  /*10770*/  FMUL.FTZ R182, R2.reuse, R182 ;  /* 0x000000b602b67220 */ /* 0x040fe40000410000 */
[C---:B------:R-:W-:Y:S02]  /*10780*/  FMUL.FTZ R183, R2.reuse, R183 ;  /* 0x000000b702b77220 */ /* 0x040fe40000410000 */
[C---:B------:R-:W-:Y:S02]  /*10790*/  FMUL.FTZ R194, R2.reuse, R194 ;  /* 0x000000c202c27220 */ /* 0x040fe40000410000 */
[----:B------:R-:W-:Y:S02]  /*107a0*/  FMUL.FTZ R195, R2, R195 ;  /* 0x000000c302c37220 */ /* 0x000fe40000410000 */
[----:B------:R-:W-:Y:S01]  /*107b0*/  FADD.FTZ R2, -R198, R201 ;  /* 0x000000c9c6027221 */ /* 0x000fe20000010100 */
[----:B------:R-:W-:Y:S01]  /*107c0*/  MUFU.EX2 R34, R34 ;  /* 0x0000002200227308 */ /* 0x000fe20000000800 */
[----:B-1----:R-:W-:Y:S01]  /*107d0*/  FMNMX.FTZ R6, R6, R3, !PT ;  /* 0x0000000306067209 */ /* 0x002fe20007810000 */
[----:B------:R-:W-:Y:S02]  /*107e0*/  FFMA.FTZ R15, R15, c[0x0][0x23c], -R200 ;  /* 0x00008f000f0f7a23 */ /* 0x000fe400000108c8 */
[C---:B--2---:R-:W-:Y:S02]  /*107f0*/  FMUL.FTZ R138, R0.reuse, R138 ;  /* 0x0000008a008a7220 */ /* 0x044fe40000410000 */
[C---:B------:R-:W-:Y:S02]  /*10800*/  FMUL.FTZ R139, R0.reuse, R139 ;  /* 0x0000008b008b7220 */ /* 0x040fe40000410000 */
[C---:B------:R-:W-:Y:S02]  /*10810*/  FMUL.FTZ R142, R0.reuse, R142 ;  /* 0x0000008e008e7220 */ /* 0x040fe40000410000 */
[----:B------:R-:W-:Y:S01]  /*10820*/  MUFU.EX2 R35, R35 ;  /* 0x0000002300237308 */ /* 0x000fe20000000800 */
[C---:B------:R-:W-:Y:S02]  /*10830*/  FMUL.FTZ R143, R0.reuse, R143 ;  /* 0x0000008f008f7220 */ /* 0x040fe40000410000 */
[C---:B------:R-:W-:Y:S02]  /*10840*/  FMUL.FTZ R154, R0.reuse, R154 ;  /* 0x0000009a009a7220 */ /* 0x040fe40000410000 */
[C---:B---3--:R-:W-:Y:S02]  /*10850*/  FFMA.FTZ R201, R0.reuse, R236, R10 ;  /* 0x000000ec00c97223 */ /* 0x048fe4000001000a */
[C---:B------:R-:W-:Y:S02]  /*10860*/  FMUL.FTZ R155, R0.reuse, R155 ;  /* 0x0000009b009b7220 */ /* 0x040fe40000410000 */
[C---:B------:R-:W-:Y:S01]  /*10870*/  FMUL.FTZ R158, R0.reuse, R158 ;  /* 0x0000009e009e7220 */ /* 0x040fe20000410000 */
[----:B------:R-:W-:Y:S01]  /*10880*/  MUFU.EX2 R38, R38 ;  /* 0x0000002600267308 */ /* 0x000fe20000000800 */
[C---:B------:R-:W-:Y:S02]  /*10890*/  FMUL.FTZ R159, R0.reuse, R159 ;  /* 0x0000009f009f7220 */ /* 0x040fe40000410000 */
[C---:B------:R-:W-:Y:S02]  /*108a0*/  FMUL.FTZ R170, R0.reuse, R170 ;  /* 0x000000aa00aa7220 */ /* 0x040fe40000410000 */
[C---:B------:R-:W-:Y:S02]  /*108b0*/  FMUL.FTZ R171, R0.reuse, R171 ;  /* 0x000000ab00ab7220 */ /* 0x040fe40000410000 */
[C---:B------:R-:W-:Y:S02]  /*108c0*/  FMUL.FTZ R174, R0.reuse, R174 ;  /* 0x000000ae00ae7220 */ /* 0x040fe40000410000 */
[C---:B------:R-:W-:Y:S01]  /*108d0*/  FMUL.FTZ R175, R0.reuse, R175 ;  /* 0x000000af00af7220 */ /* 0x040fe20000410000 */
[----:B------:R-:W-:Y:S01]  /*108e0*/  MUFU.EX2 R39, R39 ;  /* 0x0000002700277308 */ /* 0x000fe20000000800 */
[C---:B------:R-:W-:Y:S02]  /*108f0*/  FMUL.FTZ R186, R0.reuse, R186 ;  /* 0x000000ba00ba7220 */ /* 0x040fe40000410000 */
[C---:B------:R-:W-:Y:S02]  /*10900*/  FMUL.FTZ R187, R0.reuse, R187 ;  /* 0x000000bb00bb7220 */ /* 0x040fe40000410000 */
[C---:B------:R-:W-:Y:S02]  /*10910*/  FMUL.FTZ R190, R0.reuse, R190 ;  /* 0x000000be00be7220 */ /* 0x040fe40000410000 */
[----:B------:R-:W-:Y:S02]  /*10920*/  FMUL.FTZ R191, R0, R191 ;  /* 0x000000bf00bf7220 */ /* 0x000fe40000410000 */
[----:B------:R-:W-:Y:S01]  /*10930*/  FMUL.FTZ R0, R198, c[0x0][0x23c] ;  /* 0x00008f00c6007a20 */ /* 0x000fe20000410000 */
[----:B------:R-:W-:Y:S01]  /*10940*/  MUFU.EX2 R50, R50 ;  /* 0x0000003200327308 */ /* 0x000fe20000000800 */
[----:B------:R-:W-:Y:S02]  /*10950*/  FMUL.FTZ R2, R2, c[0x0][0x23c] ;  /* 0x00008f0002027a20 */ /* 0x000fe40000410000 */
[----:B------:R-:W-:Y:S01]  /*10960*/  FADD.FTZ R3, -R6, R202 ;  /* 0x000000ca06037221 */ /* 0x000fe20000010100 */
[----:B------:R-:W-:Y:S01]  /*10970*/  FSEL R0, R0, RZ, P2 ;  /* 0x000000ff00007208 */ /* 0x000fe20001000000 */
[--C-:B------:R-:W-:Y:S01]  /*10980*/  FFMA.FTZ R26, R26, c[0x0][0x23c], -R200.reuse ;  /* 0x00008f001a1a7a23 */ /* 0x100fe200000108c8 */
[----:B------:R-:W-:Y:S01]  /*10990*/  FSETP.NEU.FTZ.AND P2, PT, R6, -INF , PT ;  /* 0xff8000000600780b */ /* 0x000fe20003f5d000 */
[----:B------:R-:W-:Y:S02]  /*109a0*/  FFMA.FTZ R27, R27, c[0x0][0x23c], -R200 ;  /* 0x00008f001b1b7a23 */ /* 0x000fe400000108c8 */
[--C-:B------:R-:W-:Y:S01]  /*109b0*/  FFMA.FTZ R4, R4, c[0x0][0x23c], -R0.reuse ;  /* 0x00008f0004047a23 */ /* 0x100fe20000010800 */
[----:B------:R-:W1:Y:S01]  /*109c0*/  MUFU.EX2 R2, R2 ;  /* 0x0000000200027308 */ /* 0x000e620000000800 */
[--C-:B------:R-:W-:Y:S02]  /*109d0*/  FFMA.FTZ R20, R20, c[0x0][0x23c], -R0.reuse ;  /* 0x00008f0014147a23 */ /* 0x100fe40000010800 */
[--C-:B------:R-:W-:Y:S02]  /*109e0*/  FFMA.FTZ R21, R21, c[0x0][0x23c], -R0.reuse ;  /* 0x00008f0015157a23 */ /* 0x100fe40000010800 */
[--C-:B------:R-:W-:Y:S02]  /*109f0*/  FFMA.FTZ R32, R32, c[0x0][0x23c], -R0.reuse ;  /* 0x00008f0020207a23 */ /* 0x100fe40000010800 */
[----:B------:R-:W-:Y:S02]  /*10a00*/  FFMA.FTZ R33, R33, c[0x0][0x23c], -R0 ;  /* 0x00008f0021217a23 */ /* 0x000fe40000010800 */
[----:B------:R-:W-:Y:S01]  /*10a10*/  FFMA.FTZ R30, R30, c[0x0][0x23c], -R200 ;  /* 0x00008f001e1e7a23 */ /* 0x000fe200000108c8 */
[----:B------:R2:W-:Y:S01]  /*10a20*/  MUFU.EX2 R213, R4 ;  /* 0x0000000400d57308 */ /* 0x0005e20000000800 */
[--C-:B------:R-:W-:Y:S02]  /*10a30*/  FFMA.FTZ R5, R5, c[0x0][0x23c], -R0.reuse ;  /* 0x00008f0005057a23 */ /* 0x100fe40000010800 */
[----:B------:R-:W-:Y:S02]  /*10a40*/  FFMA.FTZ R17, R17, c[0x0][0x23c], -R0 ;  /* 0x00008f0011117a23 */ /* 0x000fe40000010800 */
[--C-:B------:R-:W-:Y:S02]  /*10a50*/  FFMA.FTZ R31, R31, c[0x0][0x23c], -R200.reuse ;  /* 0x00008f001f1f7a23 */ /* 0x100fe400000108c8 */
[----:B------:R-:W-:Y:S02]  /*10a60*/  FFMA.FTZ R43, R43, c[0x0][0x23c], -R200 ;  /* 0x00008f002b2b7a23 */ /* 0x000fe400000108c8 */
[--C-:B------:R-:W-:Y:S01]  /*10a70*/  FFMA.FTZ R16, R16, c[0x0][0x23c], -R0.reuse ;  /* 0x00008f0010107a23 */ /* 0x100fe20000010800 */
[----:B------:R3:W4:Y:S01]  /*10a80*/  MUFU.EX2 R242, R5 ;  /* 0x0000000500f27308 */ /* 0x0007220000000800 */
[--C-:B------:R-:W-:Y:S02]  /*10a90*/  FFMA.FTZ R36, R36, c[0x0][0x23c], -R0.reuse ;  /* 0x00008f0024247a23 */ /* 0x100fe40000010800 */
[----:B------:R-:W-:Y:S02]  /*10aa0*/  FFMA.FTZ R37, R37, c[0x0][0x23c], -R0 ;  /* 0x00008f0025257a23 */ /* 0x000fe40000010800 */
[C---:B-1----:R-:W-:Y:S02]  /*10ab0*/  FMUL.FTZ R132, R2.reuse, R132 ;  /* 0x0000008402847220 */ /* 0x042fe40000410000 */
[C---:B------:R-:W-:Y:S02]  /*10ac0*/  FMUL.FTZ R133, R2.reuse, R133 ;  /* 0x0000008502857220 */ /* 0x040fe40000410000 */
[C---:B------:R-:W-:Y:S01]  /*10ad0*/  FMUL.FTZ R144, R2.reuse, R144 ;  /* 0x0000009002907220 */ /* 0x040fe20000410000 */
[----:B------:R-:W-:Y:S01]  /*10ae0*/  MUFU.EX2 R243, R17 ;  /* 0x0000001100f37308 */ /* 0x000fe20000000800 */
[C---:B------:R-:W-:Y:S02]  /*10af0*/  FMUL.FTZ R145, R2.reuse, R145 ;  /* 0x0000009102917220 */ /* 0x040fe40000410000 */
[C---:B------:R-:W-:Y:S02]  /*10b00*/  FMUL.FTZ R148, R2.reuse, R148 ;  /* 0x0000009402947220 */ /* 0x040fe40000410000 */
[--C-:B--2---:R-:W-:Y:S02]  /*10b10*/  FFMA.FTZ R4, R7, c[0x0][0x23c], -R199.reuse ;  /* 0x00008f0007047a23 */ /* 0x104fe400000108c7 */
[C---:B------:R-:W-:Y:S02]  /*10b20*/  FMUL.FTZ R149, R2.reuse, R149 ;  /* 0x0000009502957220 */ /* 0x040fe40000410000 */
[C---:B------:R-:W-:Y:S01]  /*10b30*/  FMUL.FTZ R160, R2.reuse, R160 ;  /* 0x000000a002a07220 */ /* 0x040fe20000410000 */
[----:B------:R4:W1:Y:S01]  /*10b40*/  MUFU.EX2 R241, R16 ;  /* 0x0000001000f17308 */ /* 0x0008620000000800 */
[C---:B------:R-:W-:Y:S02]  /*10b50*/  FMUL.FTZ R161, R2.reuse, R161 ;  /* 0x000000a102a17220 */ /* 0x040fe40000410000 */
[C---:B------:R-:W-:Y:S02]  /*10b60*/  FMUL.FTZ R164, R2.reuse, R164 ;  /* 0x000000a402a47220 */ /* 0x040fe40000410000 */
[----:B---3--:R-:W-:Y:S02]  /*10b70*/  FFMA.FTZ R5, R11, c[0x0][0x23c], -R200 ;  /* 0x00008f000b057a23 */ /* 0x008fe400000108c8 */
[C---:B------:R-:W-:Y:S02]  /*10b80*/  FMUL.FTZ R165, R2.reuse, R165 ;  /* 0x000000a502a57220 */ /* 0x040fe40000410000 */
[----:B------:R-:W-:Y:S01]  /*10b90*/  FMUL.FTZ R176, R2, R176 ;  /* 0x000000b002b07220 */ /* 0x000fe20000410000 */
[----:B------:R-:W2:Y:S01]  /*10ba0*/  MUFU.EX2 R4, R4 ;  /* 0x0000000400047308 */ /* 0x000ea20000000800 */
[----:B------:R-:W-:Y:S02]  /*10bb0*/  FFMA.FTZ R7, R18, c[0x0][0x23c], -R199 ;  /* 0x00008f0012077a23 */ /* 0x000fe400000108c7 */
[C---:B------:R-:W-:Y:S02]  /*10bc0*/  FMUL.FTZ R177, R2.reuse, R177 ;  /* 0x000000b102b17220 */ /* 0x040fe40000410000 */
[C---:B------:R-:W-:Y:S02]  /*10bd0*/  FMUL.FTZ R180, R2.reuse, R180 ;  /* 0x000000b402b47220 */ /* 0x040fe40000410000 */
[C---:B------:R-:W-:Y:S02]  /*10be0*/  FMUL.FTZ R181, R2.reuse, R181 ;  /* 0x000000b502b57220 */ /* 0x040fe40000410000 */
[C---:B------:R-:W-:Y:S01]  /*10bf0*/  FMUL.FTZ R192, R2.reuse, R192 ;  /* 0x000000c002c07220 */ /* 0x040fe20000410000 */
[----:B------:R-:W-:Y:S01]  /*10c00*/  MUFU.EX2 R5, R5 ;  /* 0x0000000500057308 */ /* 0x000fe20000000800 */
[----:B------:R-:W-:Y:S02]  /*10c10*/  FMUL.FTZ R193, R2, R193 ;  /* 0x000000c102c17220 */ /* 0x000fe40000410000 */
[--C-:B------:R-:W-:Y:S01]  /*10c20*/  FFMA.FTZ R48, R48, c[0x0][0x23c], -R0.reuse ;  /* 0x00008f0030307a23 */ /* 0x100fe20000010800 */
[----:B----4-:R-:W-:Y:S01]  /*10c30*/  F2FP.PACK_AB R16, R242, R213 ;  /* 0x000000d5f210723e */ /* 0x010fe200000000ff */
[----:B------:R-:W-:Y:S01]  /*10c40*/  FFMA.FTZ R49, R49, c[0x0][0x23c], -R0 ;  /* 0x00008f0031317a23 */ /* 0x000fe20000010800 */
[----:B-1----:R-:W-:Y:S01]  /*10c50*/  F2FP.PACK_AB R18, R243, R241 ;  /* 0x000000f1f312723e */ /* 0x002fe200000000ff */
[--C-:B------:R-:W-:Y:S02]  /*10c60*/  FFMA.FTZ R42, R42, c[0x0][0x23c], -R200.reuse ;  /* 0x00008f002a2a7a23 */ /* 0x100fe400000108c8 */
[--C-:B------:R-:W-:Y:S01]  /*10c70*/  FFMA.FTZ R47, R47, c[0x0][0x23c], -R200.reuse ;  /* 0x00008f002f2f7a23 */ /* 0x100fe200000108c8 */
[----:B------:R-:W1:Y:S01]  /*10c80*/  MUFU.EX2 R7, R7 ;  /* 0x0000000700077308 */ /* 0x000e620000000800 */
[----:B------:R-:W-:Y:S02]  /*10c90*/  FMUL.FTZ R3, R3, c[0x0][0x23c] ;  /* 0x00008f0003037a20 */ /* 0x000fe40000410000 */
[----:B------:R-:W-:Y:S01]  /*10ca0*/  FFMA.FTZ R46, R46, c[0x0][0x23c], -R200 ;  /* 0x00008f002e2e7a23 */ /* 0x000fe200000108c8 */
[C---:B--2---:R-:W-:Y:S01]  /*10cb0*/  F2FP.PACK_AB R17, R4.reuse, R205 ;  /* 0x000000cd0411723e */ /* 0x044fe200000000ff */
[----:B------:R-:W-:Y:S02]  /*10cc0*/  FADD.FTZ R11, R4, R204 ;  /* 0x000000cc040b7221 */ /* 0x000fe40000010000 */
[----:B------:R-:W-:Y:S02]  /*10cd0*/  FMUL.FTZ R4, R6, c[0x0][0x23c] ;  /* 0x00008f0006047a20 */ /* 0x000fe40000410000 */
[--C-:B------:R-:W-:Y:S01]  /*10ce0*/  FFMA.FTZ R52, R52, c[0x0][0x23c], -R0.reuse ;  /* 0x00008f0034347a23 */ /* 0x100fe20000010800 */
[----:B------:R-:W2:Y:S01]  /*10cf0*/  MUFU.EX2 R3, R3 ;  /* 0x0000000300037308 */ /* 0x000ea20000000800 */
[--C-:B------:R-:W-:Y:S01]  /*10d00*/  FFMA.FTZ R53, R53, c[0x0][0x23c], -R0.reuse ;  /* 0x00008f0035357a23 */ /* 0x100fe20000010800 */
[----:B------:R-:W-:Y:S01]  /*10d10*/  FSEL R4, R4, RZ, P2 ;  /* 0x000000ff04047208 */ /* 0x000fe20001000000 */
[--C-:B------:R-:W-:Y:S02]  /*10d20*/  FFMA.FTZ R64, R64, c[0x0][0x23c], -R0.reuse ;  /* 0x00008f0040407a23 */ /* 0x100fe40000010800 */
[----:B------:R-:W-:Y:S02]  /*10d30*/  FFMA.FTZ R65, R65, c[0x0][0x23c], -R0 ;  /* 0x00008f0041417a23 */ /* 0x000fe40000010800 */
[--C-:B------:R-:W-:Y:S02]  /*10d40*/  FFMA.FTZ R8, R8, c[0x0][0x23c], -R4.reuse ;  /* 0x00008f0008087a23 */ /* 0x100fe40000010804 */
[--C-:B------:R-:W-:Y:S01]  /*10d50*/  FFMA.FTZ R9, R9, c[0x0][0x23c], -R4.reuse ;  /* 0x00008f0009097a23 */ /* 0x100fe20000010804 */
[----:B------:R-:W-:Y:S01]  /*10d60*/  MUFU.EX2 R202, R14 ;  /* 0x0000000e00ca7308 */ /* 0x000fe20000000800 */
[--C-:B------:R-:W-:Y:S02]  /*10d70*/  FFMA.FTZ R24, R24, c[0x0][0x23c], -R4.reuse ;  /* 0x00008f0018187a23 */ /* 0x100fe40000010804 */
[--C-:B------:R-:W-:Y:S01]  /*10d80*/  FFMA.FTZ R25, R25, c[0x0][0x23c], -R4.reuse ;  /* 0x00008f0019197a23 */ /* 0x100fe20000010804 */
[----:B-1----:R-:W-:Y:S01]  /*10d90*/  F2FP.PACK_AB R19, R206, R7 ;  /* 0x00000007ce13723e */ /* 0x002fe200000000ff */
[--C-:B------:R-:W-:Y:S02]  /*10da0*/  FFMA.FTZ R12, R12, c[0x0][0x23c], -R4.reuse ;  /* 0x00008f000c0c7a23 */ /* 0x100fe40000010804 */
[--C-:B------:R-:W-:Y:S02]  /*10db0*/  FFMA.FTZ R28, R28, c[0x0][0x23c], -R4.reuse ;  /* 0x00008f001c1c7a23 */ /* 0x100fe40000010804 */
[--C-:B------:R-:W-:Y:S01]  /*10dc0*/  FFMA.FTZ R29, R29, c[0x0][0x23c], -R4.reuse ;  /* 0x00008f001d1d7a23 */ /* 0x100fe20000010804 */
[----:B------:R1:W-:Y:S01]  /*10dd0*/  MUFU.EX2 R210, R8 ;  /* 0x0000000800d27308 */ /* 0x0003e20000000800 */
[--C-:B------:R-:W-:Y:S02]  /*10de0*/  FFMA.FTZ R40, R40, c[0x0][0x23c], -R4.reuse ;  /* 0x00008f0028287a23 */ /* 0x100fe40000010804 */
[--C-:B------:R-:W-:Y:S02]  /*10df0*/  FFMA.FTZ R41, R41, c[0x0][0x23c], -R4.reuse ;  /* 0x00008f0029297a23 */ /* 0x100fe40000010804 */
[C---:B--2---:R-:W-:Y:S02]  /*10e00*/  FMUL.FTZ R136, R3.reuse, R136 ;  /* 0x0000008803887220 */ /* 0x044fe40000410000 */
        /* <DEDUP_REMOVED lines=8> */
[----:B------:R-:W2:Y:S01]  /*10e90*/  MUFU.EX2 R204, R15 ;  /* 0x0000000f00cc7308 */ /* 0x000ea20000000800 */
[C---:B------:R-:W-:Y:S02]  /*10ea0*/  FMUL.FTZ R168, R3.reuse, R168 ;  /* 0x000000a803a87220 */ /* 0x040fe40000410000 */
[----:B------:R-:W-:Y:S02]  /*10eb0*/  FMUL.FTZ R169, R3, R169 ;  /* 0x000000a903a97220 */ /* 0x000fe40000410000 */
[--C-:B-1----:R-:W-:Y:S01]  /*10ec0*/  FFMA.FTZ R8, R13, c[0x0][0x23c], -R4.reuse ;  /* 0x00008f000d087a23 */ /* 0x102fe20000010804 */
[C---:B------:R-:W-:Y:S01]  /*10ed0*/  F2FP.PACK_AB R13, R5.reuse, R10 ;  /* 0x0000000a050d723e */ /* 0x040fe200000000ff */
[----:B------:R-:W-:Y:S02]  /*10ee0*/  FADD.FTZ R5, R5, R201 ;  /* 0x000000c905057221 */ /* 0x000fe40000010000 */
[----:B------:R-:W-:Y:S01]  /*10ef0*/  FADD.FTZ R201, R7, R11 ;  /* 0x0000000b07c97221 */ /* 0x000fe20000010000 */
[----:B------:R1:W-:Y:S01]  /*10f00*/  MUFU.EX2 R239, R8 ;  /* 0x0000000800ef7308 */ /* 0x0003e20000000800 */
[C---:B------:R-:W-:Y:S02]  /*10f10*/  FMUL.FTZ R172, R3.reuse, R172 ;  /* 0x000000ac03ac7220 */ /* 0x040fe40000410000 */
[C---:B------:R-:W-:Y:S02]  /*10f20*/  FMUL.FTZ R173, R3.reuse, R173 ;  /* 0x000000ad03ad7220 */ /* 0x040fe40000410000 */
[C---:B------:R-:W-:Y:S02]  /*10f30*/  FMUL.FTZ R184, R3.reuse, R184 ;  /* 0x000000b803b87220 */ /* 0x040fe40000410000 */
[C---:B------:R-:W-:Y:S02]  /*10f40*/  FMUL.FTZ R185, R3.reuse, R185 ;  /* 0x000000b903b97220 */ /* 0x040fe40000410000 */
[C---:B------:R-:W-:Y:S01]  /*10f50*/  FMUL.FTZ R188, R3.reuse, R188 ;  /* 0x000000bc03bc7220 */ /* 0x040fe20000410000 */
[----:B------:R3:W4:Y:S01]  /*10f60*/  MUFU.EX2 R240, R12 ;  /* 0x0000000c00f07308 */ /* 0x0007220000000800 */
[----:B------:R-:W-:Y:S02]  /*10f70*/  FMUL.FTZ R189, R3, R189 ;  /* 0x000000bd03bd7220 */ /* 0x000fe40000410000 */
[----:B------:R-:W-:Y:S01]  /*10f80*/  FADD.FTZ R7, R206, R201 ;  /* 0x000000c9ce077221 */ /* 0x000fe20000010000 */
[----:B--2---:R-:W-:Y:S01]  /*10f90*/  F2FP.PACK_AB R15, R204, R202 ;  /* 0x000000cacc0f723e */ /* 0x004fe200000000ff */
[----:B------:R-:W-:Y:S01]  /*10fa0*/  FADD.FTZ R5, R202, R5 ;  /* 0x00000005ca057221 */ /* 0x000fe20000010000 */
[----:B------:R-:W-:Y:S01]  /*10fb0*/  MOV R201, R198 ;  /* 0x000000c600c97202 */ /* 0x000fe20000000f00 */
[----:B------:R-:W-:Y:S02]  /*10fc0*/  FADD.FTZ R7, R22, R7 ;  /* 0x0000000716077221 */ /* 0x000fe40000010000 */
[----:B------:R-:W-:Y:S01]  /*10fd0*/  FADD.FTZ R5, R204, R5 ;  /* 0x00000005cc057221 */ /* 0x000fe20000010000 */
[----:B------:R-:W-:Y:S01]  /*10fe0*/  MUFU.EX2 R207, R20 ;  /* 0x0000001400cf7308 */ /* 0x000fe20000000800 */
[--C-:B------:R-:W-:Y:S02]  /*10ff0*/  FFMA.FTZ R44, R44, c[0x0][0x23c], -R4.reuse ;  /* 0x00008f002c2c7a23 */ /* 0x100fe40000010804 */
[----:B------:R-:W-:Y:S01]  /*11000*/  FFMA.FTZ R45, R45, c[0x0][0x23c], -R4 ;  /* 0x00008f002d2d7a23 */ /* 0x000fe20000010804 */
[----:B-1----:R-:W1:Y:S01]  /*11010*/  LDSM.16.MT88.4 R8, [R216+0x8000] ;  /* 0x00800000d808783b */ /* 0x002e620000004200 */
[--C-:B------:R-:W-:Y:S02]  /*11020*/  FFMA.FTZ R68, R68, c[0x0][0x23c], -R0.reuse ;  /* 0x00008f0044447a23 */ /* 0x100fe40000010800 */
[--C-:B------:R-:W-:Y:S02]  /*11030*/  FFMA.FTZ R69, R69, c[0x0][0x23c], -R0.reuse ;  /* 0x00008f0045457a23 */ /* 0x100fe40000010800 */
[--C-:B------:R-:W-:Y:S01]  /*11040*/  FFMA.FTZ R80, R80, c[0x0][0x23c], -R0.reuse ;  /* 0x00008f0050507a23 */ /* 0x100fe20000010800 */
[----:B------:R-:W-:Y:S01]  /*11050*/  MUFU.EX2 R209, R21 ;  /* 0x0000001500d17308 */ /* 0x000fe20000000800 */
[--C-:B------:R-:W-:Y:S02]  /*11060*/  FFMA.FTZ R81, R81, c[0x0][0x23c], -R0.reuse ;  /* 0x00008f0051517a23 */ /* 0x100fe40000010800 */
[--C-:B------:R-:W-:Y:S01]  /*11070*/  FFMA.FTZ R84, R84, c[0x0][0x23c], -R0.reuse ;  /* 0x00008f0054547a23 */ /* 0x100fe20000010800 */
[----:B---3--:R-:W-:Y:S01]  /*11080*/  F2FP.PACK_AB R12, R238, R210 ;  /* 0x000000d2ee0c723e */ /* 0x008fe200000000ff */
[--C-:B------:R-:W-:Y:S01]  /*11090*/  FFMA.FTZ R85, R85, c[0x0][0x23c], -R0.reuse ;  /* 0x00008f0055557a23 */ /* 0x100fe20000010800 */
[----:B----4-:R-:W-:Y:S01]  /*110a0*/  F2FP.PACK_AB R14, R239, R240 ;  /* 0x000000f0ef0e723e */ /* 0x010fe200000000ff */
        /* <DEDUP_REMOVED lines=11> */
[----:B------:R-:W-:Y:S02]  /*11160*/  FFMA.FTZ R0, R129, c[0x0][0x23c], -R0 ;  /* 0x00008f0081007a23 */ /* 0x000fe40000010800 */
[--C-:B------:R-:W-:Y:S02]  /*11170*/  FFMA.FTZ R55, R55, c[0x0][0x23c], -R199.reuse ;  /* 0x00008f0037377a23 */ /* 0x100fe400000108c7 */
[--C-:B------:R-:W-:Y:S01]  /*11180*/  FFMA.FTZ R66, R66, c[0x0][0x23c], -R199.reuse ;  /* 0x00008f0042427a23 */ /* 0x100fe200000108c7 */
[----:B------:R-:W3:Y:S01]  /*11190*/  MUFU.EX2 R27, R27 ;  /* 0x0000001b001b7308 */ /* 0x000ee20000000800 */
[----:B------:R-:W-:Y:S02]  /*111a0*/  FFMA.FTZ R67, R67, c[0x0][0x23c], -R199 ;  /* 0x00008f0043437a23 */ /* 0x000fe400000108c7 */
[--C-:B------:R-:W-:Y:S01]  /*111b0*/  FFMA.FTZ R58, R58, c[0x0][0x23c], -R200.reuse ;  /* 0x00008f003a3a7a23 */ /* 0x100fe200000108c8 */
[-C--:B-1----:R-:W-:Y:S05]  /*111c0*/  HMMA.16816.F32 R132, R16, R8.reuse, R132 ;  /* 0x000000081084723c */ /* 0x082fea0000001884 */
[--C-:B------:R-:W-:Y:S01]  /*111d0*/  FFMA.FTZ R59, R59, c[0x0][0x23c], -R200.reuse ;  /* 0x00008f003b3b7a23 */ /* 0x100fe200000108c8 */
[----:B------:R-:W-:Y:S01]  /*111e0*/  MUFU.EX2 R30, R30 ;  /* 0x0000001e001e7308 */ /* 0x000fe20000000800 */
[--C-:B------:R-:W-:Y:S01]  /*111f0*/  FFMA.FTZ R62, R62, c[0x0][0x23c], -R200.reuse ;  /* 0x00008f003e3e7a23 */ /* 0x100fe200000108c8 */
[C---:B------:R-:W-:Y:S04]  /*11200*/  HMMA.16816.F32 R136, R12.reuse, R8, R136 ;  /* 0x000000080c88723c */ /* 0x040fe80000001888 */
[----:B--2---:R-:W-:Y:S02]  /*11210*/  FADD.FTZ R5, R26, R5 ;  /* 0x000000051a057221 */ /* 0x004fe40000010000 */
[----:B------:R-:W-:Y:S02]  /*11220*/  FFMA.FTZ R63, R63, c[0x0][0x23c], -R200 ;  /* 0x00008f003f3f7a23 */ /* 0x000fe400000108c8 */
[-C--:B------:R-:W-:Y:S01]  /*11230*/  HMMA.16816.F32 R140, R12, R10.reuse, R140 ;  /* 0x0000000a0c8c723c */ /* 0x080fe2000000188c */
[----:B------:R-:W-:Y:S03]  /*11240*/  MUFU.EX2 R31, R31 ;  /* 0x0000001f001f7308 */ /* 0x000fe60000000800 */
[--C-:B------:R-:W-:Y:S02]  /*11250*/  FFMA.FTZ R56, R56, c[0x0][0x23c], -R4.reuse ;  /* 0x00008f0038387a23 */ /* 0x100fe40000010804 */
[--C-:B------:R-:W-:Y:S02]  /*11260*/  FFMA.FTZ R57, R57, c[0x0][0x23c], -R4.reuse ;  /* 0x00008f0039397a23 */ /* 0x100fe40000010804 */
[C---:B------:R-:W-:Y:S01]  /*11270*/  HMMA.16816.F32 R144, R16.reuse, R10, R144 ;  /* 0x0000000a1090723c */ /* 0x040fe20000001890 */
[----:B------:R-:W1:Y:S02]  /*11280*/  LDSM.16.MT88.4 R8, [R219+0x8000] ;  /* 0x00800000db08783b */ /* 0x000e640000004200 */
[----:B------:R-:W-:Y:S01]  /*11290*/  MUFU.EX2 R32, R24 ;  /* 0x0000001800207308 */ /* 0x000fe20000000800 */
[--C-:B------:R-:W-:Y:S02]  /*112a0*/  FFMA.FTZ R60, R60, c[0x0][0x23c], -R4.reuse ;  /* 0x00008f003c3c7a23 */ /* 0x100fe40000010804 */
[----:B------:R-:W-:Y:S02]  /*112b0*/  FFMA.FTZ R61, R61, c[0x0][0x23c], -R4 ;  /* 0x00008f003d3d7a23 */ /* 0x000fe40000010804 */
[--C-:B------:R-:W-:Y:S04]  /*112c0*/  FFMA.FTZ R70, R70, c[0x0][0x23c], -R199.reuse ;  /* 0x00008f0046467a23 */ /* 0x100fe800000108c7 */
[--C-:B------:R-:W-:Y:S01]  /*112d0*/  FFMA.FTZ R71, R71, c[0x0][0x23c], -R199.reuse ;  /* 0x00008f0047477a23 */ /* 0x100fe200000108c7 */
[----:B------:R-:W2:Y:S01]  /*112e0*/  MUFU.EX2 R237, R33 ;  /* 0x0000002100ed7308 */ /* 0x000ea20000000800 */
[--C-:B------:R-:W-:Y:S02]  /*112f0*/  FFMA.FTZ R82, R82, c[0x0][0x23c], -R199.reuse ;  /* 0x00008f0052527a23 */ /* 0x100fe400000108c7 */
[--C-:B------:R-:W-:Y:S02]  /*11300*/  FFMA.FTZ R83, R83, c[0x0][0x23c], -R199.reuse ;  /* 0x00008f0053537a23 */ /* 0x100fe400000108c7 */
[--C-:B------:R-:W-:Y:S02]  /*11310*/  FFMA.FTZ R74, R74, c[0x0][0x23c], -R200.reuse ;  /* 0x00008f004a4a7a23 */ /* 0x100fe400000108c8 */
[--C-:B------:R-:W-:Y:S02]  /*11320*/  FFMA.FTZ R75, R75, c[0x0][0x23c], -R200.reuse ;  /* 0x00008f004b4b7a23 */ /* 0x100fe400000108c8 */
[--C-:B------:R-:W-:Y:S01]  /*11330*/  FFMA.FTZ R78, R78, c[0x0][0x23c], -R200.reuse ;  /* 0x00008f004e4e7a23 */ /* 0x100fe200000108c8 */
[----:B------:R-:W4:Y:S01]  /*11340*/  MUFU.EX2 R33, R25 ;  /* 0x0000001900217308 */ /* 0x000f220000000800 */
[----:B------:R-:W-:Y:S02]  /*11350*/  FFMA.FTZ R79, R79, c[0x0][0x23c], -R200 ;  /* 0x00008f004f4f7a23 */ /* 0x000fe400000108c8 */
[--C-:B------:R-:W-:Y:S02]  /*11360*/  FFMA.FTZ R72, R72, c[0x0][0x23c], -R4.reuse ;  /* 0x00008f0048487a23 */ /* 0x100fe40000010804 */
[--C-:B------:R-:W-:Y:S02]  /*11370*/  FFMA.FTZ R73, R73, c[0x0][0x23c], -R4.reuse ;  /* 0x00008f0049497a23 */ /* 0x100fe40000010804 */
[--C-:B------:R-:W-:Y:S02]  /*11380*/  FFMA.FTZ R76, R76, c[0x0][0x23c], -R4.reuse ;  /* 0x00008f004c4c7a23 */ /* 0x100fe40000010804 */
[----:B------:R-:W-:Y:S01]  /*11390*/  FFMA.FTZ R77, R77, c[0x0][0x23c], -R4 ;  /* 0x00008f004d4d7a23 */ /* 0x000fe20000010804 */
[----:B------:R5:W-:Y:S01]  /*113a0*/  MUFU.EX2 R215, R28 ;  /* 0x0000001c00d77308 */ /* 0x000be20000000800 */
[--C-:B------:R-:W-:Y:S02]  /*113b0*/  FFMA.FTZ R86, R86, c[0x0][0x23c], -R199.reuse ;  /* 0x00008f0056567a23 */ /* 0x100fe400000108c7 */
[--C-:B------:R-:W-:Y:S02]  /*113c0*/  FFMA.FTZ R87, R87, c[0x0][0x23c], -R199.reuse ;  /* 0x00008f0057577a23 */ /* 0x100fe400000108c7 */
[--C-:B------:R-:W-:Y:S02]  /*113d0*/  FFMA.FTZ R98, R98, c[0x0][0x23c], -R199.reuse ;  /* 0x00008f0062627a23 */ /* 0x100fe400000108c7 */
[----:B------:R-:W-:Y:S01]  /*113e0*/  FFMA.FTZ R99, R99, c[0x0][0x23c], -R199 ;  /* 0x00008f0063637a23 */ /* 0x000fe200000108c7 */
[-C--:B-1----:R-:W-:Y:S02]  /*113f0*/  HMMA.16816.F32 R148, R16, R8.reuse, R148 ;  /* 0x000000081094723c */ /* 0x082fe40000001894 */
[----:B------:R-:W1:Y:S01]  /*11400*/  MUFU.EX2 R235, R29 ;  /* 0x0000001d00eb7308 */ /* 0x000e620000000800 */
[--C-:B------:R-:W-:Y:S02]  /*11410*/  FFMA.FTZ R90, R90, c[0x0][0x23c], -R200.reuse ;  /* 0x00008f005a5a7a23 */ /* 0x100fe400000108c8 */
[--C-:B------:R-:W-:Y:S02]  /*11420*/  FFMA.FTZ R91, R91, c[0x0][0x23c], -R200.reuse ;  /* 0x00008f005b5b7a23 */ /* 0x100fe400000108c8 */
[--C-:B------:R-:W-:Y:S01]  /*11430*/  FFMA.FTZ R94, R94, c[0x0][0x23c], -R200.reuse ;  /* 0x00008f005e5e7a23 */ /* 0x100fe200000108c8 */
[C---:B------:R-:W-:Y:S04]  /*11440*/  HMMA.16816.F32 R152, R12.reuse, R8, R152 ;  /* 0x000000080c98723c */ /* 0x040fe80000001898 */
[----:B------:R1:W-:Y:S01]  /*11450*/  MUFU.EX2 R29, R43 ;  /* 0x0000002b001d7308 */ /* 0x0003e20000000800 */
[----:B------:R-:W-:Y:S02]  /*11460*/  FFMA.FTZ R95, R95, c[0x0][0x23c], -R200 ;  /* 0x00008f005f5f7a23 */ /* 0x000fe400000108c8 */
[----:B------:R-:W-:Y:S01]  /*11470*/  FFMA.FTZ R88, R88, c[0x0][0x23c], -R4 ;  /* 0x00008f0058587a23 */ /* 0x000fe20000010804 */
[-C--:B------:R-:W-:Y:S04]  /*11480*/  HMMA.16816.F32 R156, R12, R10.reuse, R156 ;  /* 0x0000000a0c9c723c */ /* 0x080fe8000000189c */
[----:B-----5:R-:W-:Y:S02]  /*11490*/  FADD.FTZ R28, R23, R7 ;  /* 0x00000007171c7221 */ /* 0x020fe40000010000 */
[----:B---3--:R-:W-:Y:S01]  /*114a0*/  FADD.FTZ R7, R27, R5 ;  /* 0x000000051b077221 */ /* 0x008fe20000010000 */
[----:B------:R-:W3:Y:S01]  /*114b0*/  MUFU.EX2 R42, R42 ;  /* 0x0000002a002a7308 */ /* 0x000ee20000000800 */
[C---:B------:R-:W-:Y:S01]  /*114c0*/  HMMA.16816.F32 R160, R16.reuse, R10, R160 ;  /* 0x0000000a10a0723c */ /* 0x040fe200000018a0 */
[----:B------:R-:W5:Y:S03]  /*114d0*/  LDSM.16.MT88.4 R8, [R217+0x8000] ;  /* 0x00800000d908783b */ /* 0x000f660000004200 */
[----:B------:R-:W-:Y:S02]  /*114e0*/  FFMA.FTZ R5, R2, R249, R213 ;  /* 0x000000f902057223 */ /* 0x000fe400000100d5 */
[----:B------:R-:W-:Y:S02]  /*114f0*/  FADD.FTZ R2, R34, R28 ;  /* 0x0000001c22027221 */ /* 0x000fe40000010000 */
[--C-:B------:R-:W-:Y:S01]  /*11500*/  FFMA.FTZ R89, R89, c[0x0][0x23c], -R4.reuse ;  /* 0x00008f0059597a23 */ /* 0x100fe20000010804 */
[----:B------:R2:W-:Y:S03]  /*11510*/  MUFU.EX2 R214, R45 ;  /* 0x0000002d00d67308 */ /* 0x0005e60000000800 */
[--C-:B------:R-:W-:Y:S02]  /*11520*/  FFMA.FTZ R92, R92, c[0x0][0x23c], -R4.reuse ;  /* 0x00008f005c5c7a23 */ /* 0x100fe40000010804 */
[--C-:B------:R-:W-:Y:S02]  /*11530*/  FFMA.FTZ R93, R93, c[0x0][0x23c], -R4.reuse ;  /* 0x00008f005d5d7a23 */ /* 0x100fe40000010804 */
[--C-:B-1----:R-:W-:Y:S02]  /*11540*/  FFMA.FTZ R43, R115, c[0x0][0x23c], -R199.reuse ;  /* 0x00008f00732b7a23 */ /* 0x102fe400000108c7 */
[--C-:B------:R-:W-:Y:S01]  /*11550*/  FFMA.FTZ R104, R104, c[0x0][0x23c], -R4.reuse ;  /* 0x00008f0068687a23 */ /* 0x100fe20000010804 */
[----:B------:R-:W1:Y:S01]  /*11560*/  MUFU.EX2 R202, R36 ;  /* 0x0000002400ca7308 */ /* 0x000e620000000800 */
[--C-:B------:R-:W-:Y:S02]  /*11570*/  FFMA.FTZ R105, R105, c[0x0][0x23c], -R4.reuse ;  /* 0x00008f0069697a23 */ /* 0x100fe40000010804 */
[--C-:B------:R-:W-:Y:S02]  /*11580*/  FFMA.FTZ R108, R108, c[0x0][0x23c], -R4.reuse ;  /* 0x00008f006c6c7a23 */ /* 0x100fe40000010804 */
[----:B------:R-:W-:Y:S02]  /*11590*/  FFMA.FTZ R109, R109, c[0x0][0x23c], -R4 ;  /* 0x00008f006d6d7a23 */ /* 0x000fe40000010804 */
[--C-:B------:R-:W-:Y:S02]  /*115a0*/  FFMA.FTZ R106, R106, c[0x0][0x23c], -R200.reuse ;  /* 0x00008f006a6a7a23 */ /* 0x100fe400000108c8 */
[--C-:B------:R-:W-:Y:S01]  /*115b0*/  FFMA.FTZ R110, R110, c[0x0][0x23c], -R200.reuse ;  /* 0x00008f006e6e7a23 */ /* 0x100fe200000108c8 */
[----:B------:R1:W1:Y:S01]  /*115c0*/  MUFU.EX2 R36, R40 ;  /* 0x0000002800247308 */ /* 0x0002620000000800 */
[--C-:B------:R-:W-:Y:S02]  /*115d0*/  FFMA.FTZ R118, R118, c[0x0][0x23c], -R199.reuse ;  /* 0x00008f0076767a23 */ /* 0x100fe400000108c7 */
[--C-:B------:R-:W-:Y:S02]  /*115e0*/  FFMA.FTZ R130, R130, c[0x0][0x23c], -R199.reuse ;  /* 0x00008f0082827a23 */ /* 0x100fe400000108c7 */
[--C-:B--2---:R-:W-:Y:S02]  /*115f0*/  FFMA.FTZ R45, R103, c[0x0][0x23c], -R199.reuse ;  /* 0x00008f00672d7a23 */ /* 0x104fe400000108c7 */
[--C-:B------:R-:W-:Y:S02]  /*11600*/  FFMA.FTZ R122, R122, c[0x0][0x23c], -R200.reuse ;  /* 0x00008f007a7a7a23 */ /* 0x100fe400000108c8 */
[--C-:B------:R-:W-:Y:S01]  /*11610*/  FFMA.FTZ R123, R123, c[0x0][0x23c], -R200.reuse ;  /* 0x00008f007b7b7a23 */ /* 0x100fe200000108c8 */
[----:B------:R2:W2:Y:S01]  /*11620*/  MUFU.EX2 R205, R37 ;  /* 0x0000002500cd7308 */ /* 0x0004a20000000800 */
[----:B------:R-:W-:Y:S01]  /*11630*/  FFMA.FTZ R126, R126, c[0x0][0x23c], -R200 ;  /* 0x00008f007e7e7a23 */ /* 0x000fe200000108c8 */
[-C--:B-----5:R-:W-:Y:S03]  /*11640*/  HMMA.16816.F32 R164, R16, R8.reuse, R164 ;  /* 0x0000000810a4723c */ /* 0x0a0fe600000018a4 */
[--C-:B------:R-:W-:Y:S02]  /*11650*/  FFMA.FTZ R120, R120, c[0x0][0x23c], -R4.reuse ;  /* 0x00008f0078787a23 */ /* 0x100fe40000010804 */
[----:B------:R-:W-:Y:S02]  /*11660*/  FFMA.FTZ R121, R121, c[0x0][0x23c], -R4 ;  /* 0x00008f0079797a23 */ /* 0x000fe40000010804 */
[----:B------:R-:W-:Y:S01]  /*11670*/  FFMA.FTZ R3, R3, R248, R210 ;  /* 0x000000f803037223 */ /* 0x000fe200000100d2 */
[C---:B------:R-:W-:Y:S01]  /*11680*/  HMMA.16816.F32 R168, R12.reuse, R8, R168 ;  /* 0x000000080ca8723c */ /* 0x040fe200000018a8 */
[----:B------:R-:W-:Y:S03]  /*11690*/  MUFU.EX2 R208, R48 ;  /* 0x0000003000d07308 */ /* 0x000fe60000000800 */
[--C-:B-1----:R-:W-:Y:S04]  /*116a0*/  FFMA.FTZ R40, R111, c[0x0][0x23c], -R200.reuse ;  /* 0x00008f006f287a23 */ /* 0x102fe800000108c8 */
[-C--:B------:R-:W-:Y:S03]  /*116b0*/  HMMA.16816.F32 R172, R12, R10.reuse, R172 ;  /* 0x0000000a0cac723c */ /* 0x080fe600000018ac */
[----:B------:R1:W5:Y:S01]  /*116c0*/  MUFU.EX2 R48, R41 ;  /* 0x0000002900307308 */ /* 0x0003620000000800 */
[--C-:B--2---:R-:W-:Y:S04]  /*116d0*/  FFMA.FTZ R37, R119, c[0x0][0x23c], -R199.reuse ;  /* 0x00008f0077257a23 */ /* 0x104fe800000108c7 */
[C---:B------:R-:W-:Y:S01]  /*116e0*/  HMMA.16816.F32 R176, R16.reuse, R10, R176 ;  /* 0x0000000a10b0723c */ /* 0x040fe200000018b0 */
[----:B------:R-:W2:Y:S04]  /*116f0*/  LDSM.16.MT88.4 R8, [R218+0x8000] ;  /* 0x00800000da08783b */ /* 0x000ea80000004200 */
[----:B------:R-:W-:Y:S10]  /*11700*/  MUFU.EX2 R211, R49 ;  /* 0x0000003100d37308 */ /* 0x000ff40000000800 */
[----:B------:R3:W2:Y:S01]  /*11710*/  MUFU.EX2 R49, R46 ;  /* 0x0000002e00317308 */ /* 0x0006a20000000800 */
[--C-:B-1----:R-:W-:Y:S02]  /*11720*/  FFMA.FTZ R41, R107, c[0x0][0x23c], -R200.reuse ;  /* 0x00008f006b297a23 */ /* 0x102fe400000108c8 */
[----:B------:R-:W-:Y:S07]  /*11730*/  FFMA.FTZ R200, R127, c[0x0][0x23c], -R200 ;  /* 0x00008f007fc87a23 */ /* 0x000fee00000108c8 */
[----:B------:R-:W-:Y:S10]  /*11740*/  MUFU.EX2 R212, R51 ;  /* 0x0000003300d47308 */ /* 0x000ff40000000800 */
[----:B------:R-:W-:Y:S01]  /*11750*/  MUFU.EX2 R51, R47 ;  /* 0x0000002f00337308 */ /* 0x000fe20000000800 */
[--C-:B---3--:R-:W-:Y:S01]  /*11760*/  FFMA.FTZ R46, R102, c[0x0][0x23c], -R199.reuse ;  /* 0x00008f00662e7a23 */ /* 0x108fe200000108c7 */
[-C--:B--2---:R-:W-:Y:S08]  /*11770*/  HMMA.16816.F32 R180, R16, R8.reuse, R180 ;  /* 0x0000000810b4723c */ /* 0x084ff000000018b4 */
[----:B------:R1:W2:Y:S01]  /*11780*/  MUFU.EX2 R47, R44 ;  /* 0x0000002c002f7308 */ /* 0x0002a20000000800 */
[C---:B------:R-:W-:Y:S09]  /*11790*/  HMMA.16816.F32 R184, R12.reuse, R8, R184 ;  /* 0x000000080cb8723c */ /* 0x040ff200000018b8 */
[----:B------:R3:W-:Y:S03]  /*117a0*/  MUFU.EX2 R102, R0 ;  /* 0x0000000000667308 */ /* 0x0007e60000000800 */
[----:B------:R-:W-:Y:S01]  /*117b0*/  F2FP.PACK_AB R9, R23, R22 ;  /* 0x000000161709723e */ /* 0x000fe200000000ff */
[-C--:B------:R-:W-:Y:S01]  /*117c0*/  HMMA.16816.F32 R188, R12, R10.reuse, R188 ;  /* 0x0000000a0cbc723c */ /* 0x080fe200000018bc */
[----:B------:R-:W2:Y:S02]  /*117d0*/  LDSM.16.MT88.4 R12, [R216+0x8800] ;  /* 0x00880000d80c783b */ /* 0x000ea40000004200 */
[----:B------:R-:W-:Y:S05]  /*117e0*/  F2FP.PACK_AB R8, R209, R207 ;  /* 0x000000cfd108723e */ /* 0x000fea00000000ff */
[----:B------:R-:W-:Y:S01]  /*117f0*/  HMMA.16816.F32 R192, R16, R10, R192 ;  /* 0x0000000a10c0723c */ /* 0x000fe200000018c0 */
[----:B------:R-:W-:Y:S01]  /*11800*/  LDSM.16.MT88.4 R20, [R218+0x9800] ;  /* 0x00980000da14783b */ /* 0x000fe20000004200 */
[----:B------:R-:W2:Y:S02]  /*11810*/  MUFU.EX2 R52, R52 ;  /* 0x0000003400347308 */ /* 0x000ea40000000800 */
[--C-:B-1----:R-:W-:Y:S02]  /*11820*/  FFMA.FTZ R44, R114, c[0x0][0x23c], -R199.reuse ;  /* 0x00008f00722c7a23 */ /* 0x102fe400000108c7 */
[----:B------:R-:W-:Y:S01]  /*11830*/  FFMA.FTZ R199, R131, c[0x0][0x23c], -R199 ;  /* 0x00008f0083c77a23 */ /* 0x000fe200000108c7 */
[----:B------:R-:W-:Y:S02]  /*11840*/  F2FP.PACK_AB R10, R237, R236 ;  /* 0x000000eced0a723e */ /* 0x000fe400000000ff */
[----:B------:R-:W-:Y:S03]  /*11850*/  F2FP.PACK_AB R11, R35, R34 ;  /* 0x00000022230b723e */ /* 0x000fe600000000ff */
[----:B------:R-:W-:Y:S01]  /*11860*/  F2FP.PACK_AB R17, R27, R26 ;  /* 0x0000001a1b11723e */ /* 0x000fe200000000ff */
[----:B------:R-:W-:Y:S01]  /*11870*/  MUFU.EX2 R53, R53 ;  /* 0x0000003500357308 */ /* 0x000fe20000000800 */
[----:B------:R-:W-:Y:S01]  /*11880*/  LDSM.16.MT88.4 R24, [R219+0xa000] ;  /* 0x00a00000db18783b */ /* 0x000fe20000004200 */
[----:B------:R-:W-:Y:S01]  /*11890*/  F2FP.PACK_AB R19, R31, R30 ;  /* 0x0000001e1f13723e */ /* 0x000fe200000000ff */
[----:B---3--:R-:W-:Y:S01]  /*118a0*/  FADD.FTZ R0, R30, R7 ;  /* 0x000000071e007221 */ /* 0x008fe20000010000 */
[----:B----4-:R-:W-:Y:S01]  /*118b0*/  F2FP.PACK_AB R16, R33, R32 ;  /* 0x000000202110723e */ /* 0x010fe200000000ff */
[----:B------:R-:W-:Y:S01]  /*118c0*/  FADD.FTZ R7, R35, R2 ;  /* 0x0000000223077221 */ /* 0x000fe20000010000 */
[----:B------:R-:W-:Y:S01]  /*118d0*/  F2FP.PACK_AB R18, R235, R215 ;  /* 0x000000d7eb12723e */ /* 0x000fe200000000ff */
[----:B------:R-:W-:Y:S02]  /*118e0*/  FADD.FTZ R28, R31, R0 ;  /* 0x000000001f1c7221 */ /* 0x000fe40000010000 */
[----:B------:R-:W-:Y:S01]  /*118f0*/  FADD.FTZ R0, R242, R5 ;  /* 0x00000005f2007221 */ /* 0x000fe20000010000 */
[----:B------:R-:W-:Y:S01]  /*11900*/  MUFU.EX2 R64, R64 ;  /* 0x0000004000407308 */ /* 0x000fe20000000800 */
[----:B------:R-:W-:Y:S02]  /*11910*/  FADD.FTZ R2, R238, R3 ;  /* 0x00000003ee027221 */ /* 0x000fe40000010000 */
[----:B------:R-:W-:Y:S02]  /*11920*/  FADD.FTZ R3, R241, R0 ;  /* 0x00000000f1037221 */ /* 0x000fe40000010000 */
[----:B------:R-:W-:Y:S02]  /*11930*/  FADD.FTZ R0, R240, R2 ;  /* 0x00000002f0007221 */ /* 0x000fe40000010000 */
[----:B------:R-:W-:Y:S02]  /*11940*/  FADD.FTZ R2, R243, R3 ;  /* 0x00000003f3027221 */ /* 0x000fe40000010000 */
[----:B------:R-:W-:Y:S01]  /*11950*/  FADD.FTZ R0, R239, R0 ;  /* 0x00000000ef007221 */ /* 0x000fe20000010000 */
[-C--:B--2---:R-:W-:Y:S01]  /*11960*/  HMMA.16816.F32 R132, R8, R12.reuse, R132 ;  /* 0x0000000c0884723c */ /* 0x084fe20000001884 */
[----:B------:R-:W-:Y:S04]  /*11970*/  MUFU.EX2 R65, R65 ;  /* 0x0000004100417308 */ /* 0x000fe80000000800 */
[----:B------:R-:W-:Y:S02]  /*11980*/  FADD.FTZ R3, R207, R2 ;  /* 0x00000002cf037221 */ /* 0x000fe40000010000 */
[----:B------:R-:W-:Y:S01]  /*11990*/  FADD.FTZ R2, R32, R0 ;  /* 0x0000000020027221 */ /* 0x000fe20000010000 */
[C---:B------:R-:W-:Y:S03]  /*119a0*/  HMMA.16816.F32 R136, R16.reuse, R12, R136 ;  /* 0x0000000c1088723c */ /* 0x040fe60000001888 */
[----:B------:R-:W1:Y:S01]  /*119b0*/  MUFU.EX2 R54, R54 ;  /* 0x0000003600367308 */ /* 0x000e620000000800 */
[----:B------:R-:W-:Y:S02]  /*119c0*/  FADD.FTZ R0, R38, R7 ;  /* 0x0000000726007221 */ /* 0x000fe40000010000 */
[----:B------:R-:W-:Y:S02]  /*119d0*/  FADD.FTZ R5, R33, R2 ;  /* 0x0000000221057221 */ /* 0x000fe40000010000 */
[-C--:B------:R-:W-:Y:S04]  /*119e0*/  HMMA.16816.F32 R140, R16, R14.reuse, R140 ;  /* 0x0000000e108c723c */ /* 0x080fe8000000188c */
[----:B------:R-:W-:Y:S01]  /*119f0*/  FADD.FTZ R2, R42, R28 ;  /* 0x0000001c2a027221 */ /* 0x000fe20000010000 */
[----:B------:R-:W-:Y:S01]  /*11a00*/  MUFU.EX2 R55, R55 ;  /* 0x0000003700377308 */ /* 0x000fe20000000800 */
[----:B------:R-:W-:Y:S02]  /*11a10*/  FADD.FTZ R33, R39, R0 ;  /* 0x0000000027217221 */ /* 0x000fe40000010000 */
[C---:B------:R-:W-:Y:S01]  /*11a20*/  HMMA.16816.F32 R144, R8.reuse, R14, R144 ;  /* 0x0000000e0890723c */ /* 0x040fe20000001890 */
[----:B------:R-:W2:Y:S03]  /*11a30*/  LDSM.16.MT88.4 R12, [R219+0x8800] ;  /* 0x00880000db0c783b */ /* 0x000ea60000004200 */
[----:B------:R-:W-:Y:S02]  /*11a40*/  FADD.FTZ R7, R29, R2 ;  /* 0x000000021d077221 */ /* 0x000fe40000010000 */
[--C-:B------:R-:W-:Y:S01]  /*11a50*/  FFMA.FTZ R32, R124, c[0x0][0x23c], -R4.reuse ;  /* 0x00008f007c207a23 */ /* 0x100fe20000010804 */
[----:B------:R-:W-:Y:S01]  /*11a60*/  MUFU.EX2 R66, R66 ;  /* 0x0000004200427308 */ /* 0x000fe20000000800 */
[----:B------:R-:W-:Y:S04]  /*11a70*/  FFMA.FTZ R4, R125, c[0x0][0x23c], -R4 ;  /* 0x00008f007d047a23 */ /* 0x000fe80000010804 */
[----:B------:R-:W-:Y:S02]  /*11a80*/  FADD.FTZ R2, R215, R5 ;  /* 0x00000005d7027221 */ /* 0x000fe40000010000 */
[----:B------:R-:W-:Y:S02]  /*11a90*/  FADD.FTZ R5, R50, R33 ;  /* 0x0000002132057221 */ /* 0x000fe40000010000 */
[----:B------:R-:W-:Y:S01]  /*11aa0*/  FADD.FTZ R3, R209, R3 ;  /* 0x00000003d1037221 */ /* 0x000fe20000010000 */
[----:B------:R-:W-:Y:S03]  /*11ab0*/  MUFU.EX2 R67, R67 ;  /* 0x0000004300437308 */ /* 0x000fe60000000800 */
[----:B------:R-:W-:Y:S04]  /*11ac0*/  FADD.FTZ R0, R236, R3 ;  /* 0x00000003ec007221 */ /* 0x000fe80000010000 */
[----:B------:R-:W-:Y:S02]  /*11ad0*/  FADD.FTZ R3, R237, R0 ;  /* 0x00000000ed037221 */ /* 0x000fe40000010000 */
[----:B------:R-:W-:Y:S01]  /*11ae0*/  FADD.FTZ R0, R235, R2 ;  /* 0x00000002eb007221 */ /* 0x000fe20000010000 */
[----:B------:R-:W3:Y:S01]  /*11af0*/  MUFU.EX2 R58, R58 ;  /* 0x0000003a003a7308 */ /* 0x000ee20000000800 */
[----:B------:R-:W-:Y:S02]  /*11b00*/  FADD.FTZ R2, R202, R3 ;  /* 0x00000003ca027221 */ /* 0x000fe40000010000 */
[----:B------:R-:W-:Y:S02]  /*11b10*/  FADD.FTZ R0, R36, R0 ;  /* 0x0000000024007221 */ /* 0x000fe40000010000 */
[----:B------:R-:W-:Y:S02]  /*11b20*/  FADD.FTZ R2, R205, R2 ;  /* 0x00000002cd027221 */ /* 0x000fe40000010000 */
[----:B-----5:R-:W-:Y:S02]  /*11b30*/  FADD.FTZ R0, R48, R0 ;  /* 0x0000000030007221 */ /* 0x020fe40000010000 */
[----:B------:R-:W-:Y:S01]  /*11b40*/  FADD.FTZ R2, R208, R2 ;  /* 0x00000002d0027221 */ /* 0x000fe20000010000 */
[----:B------:R-:W-:Y:S01]  /*11b50*/  MUFU.EX2 R59, R59 ;  /* 0x0000003b003b7308 */ /* 0x000fe20000000800 */
[----:B------:R-:W-:Y:S02]  /*11b60*/  FADD.FTZ R3, R49, R7 ;  /* 0x0000000731037221 */ /* 0x000fe40000010000 */
[----:B------:R-:W-:Y:S01]  /*11b70*/  FADD.FTZ R7, R47, R0 ;  /* 0x000000002f077221 */ /* 0x000fe20000010000 */
[-C--:B--2---:R-:W-:Y:S03]  /*11b80*/  HMMA.16816.F32 R148, R8, R12.reuse, R148 ;  /* 0x0000000c0894723c */ /* 0x084fe60000001894 */
[----:B------:R-:W-:Y:S02]  /*11b90*/  FADD.FTZ R2, R211, R2 ;  /* 0x00000002d3027221 */ /* 0x000fe40000010000 */
[----:B------:R-:W-:Y:S01]  /*11ba0*/  FADD.FTZ R0, R212, R5 ;  /* 0x00000005d4007221 */ /* 0x000fe20000010000 */
[----:B------:R-:W-:Y:S01]  /*11bb0*/  MUFU.EX2 R62, R62 ;  /* 0x0000003e003e7308 */ /* 0x000fe20000000800 */
[----:B------:R-:W-:Y:S01]  /*11bc0*/  FADD.FTZ R3, R51, R3 ;  /* 0x0000000333037221 */ /* 0x000fe20000010000 */
[C---:B------:R-:W-:Y:S04]  /*11bd0*/  HMMA.16816.F32 R152, R16.reuse, R12, R152 ;  /* 0x0000000c1098723c */ /* 0x040fe80000001898 */
[----:B------:R-:W-:Y:S02]  /*11be0*/  FADD.FTZ R5, R214, R7 ;  /* 0x00000007d6057221 */ /* 0x000fe40000010000 */
[----:B------:R-:W-:Y:S02]  /*11bf0*/  FADD.FTZ R2, R52, R2 ;  /* 0x0000000234027221 */ /* 0x000fe40000010000 */
[-C--:B------:R-:W-:Y:S01]  /*11c00*/  HMMA.16816.F32 R156, R16, R14.reuse, R156 ;  /* 0x0000000e109c723c */ /* 0x080fe2000000189c */
[----:B------:R-:W-:Y:S03]  /*11c10*/  MUFU.EX2 R63, R63 ;  /* 0x0000003f003f7308 */ /* 0x000fe60000000800 */
[----:B-1----:R-:W-:Y:S02]  /*11c20*/  FADD.FTZ R0, R54, R0 ;  /* 0x0000000036007221 */ /* 0x002fe40000010000 */
[----:B---3--:R-:W-:Y:S02]  /*11c30*/  FADD.FTZ R3, R58, R3 ;  /* 0x000000033a037221 */ /* 0x008fe40000010000 */
[C---:B------:R-:W-:Y:S01]  /*11c40*/  HMMA.16816.F32 R160, R8.reuse, R14, R160 ;  /* 0x0000000e08a0723c */ /* 0x040fe200000018a0 */
[----:B------:R-:W1:Y:S02]  /*11c50*/  LDSM.16.MT88.4 R12, [R217+0x8800] ;  /* 0x00880000d90c783b */ /* 0x000e640000004200 */
[----:B------:R-:W2:Y:S01]  /*11c60*/  MUFU.EX2 R56, R56 ;  /* 0x0000003800387308 */ /* 0x000ea20000000800 */
[----:B------:R-:W-:Y:S09]  /*11c70*/  FADD.FTZ R7, R53, R2 ;  /* 0x0000000235077221 */ /* 0x000ff20000010000 */
[----:B------:R-:W3:Y:S10]  /*11c80*/  MUFU.EX2 R57, R57 ;  /* 0x0000003900397308 */ /* 0x000ef40000000800 */
[----:B------:R-:W4:Y:S01]  /*11c90*/  MUFU.EX2 R60, R60 ;  /* 0x0000003c003c7308 */ /* 0x000f220000000800 */
[----:B--2---:R-:W-:Y:S09]  /*11ca0*/  FADD.FTZ R5, R56, R5 ;  /* 0x0000000538057221 */ /* 0x004ff20000010000 */
[----:B------:R-:W2:Y:S01]  /*11cb0*/  MUFU.EX2 R61, R61 ;  /* 0x0000003d003d7308 */ /* 0x000ea20000000800 */
[----:B---3--:R-:W-:Y:S02]  /*11cc0*/  FADD.FTZ R2, R57, R5 ;  /* 0x0000000539027221 */ /* 0x008fe40000010000 */
[----:B------:R-:W-:Y:S01]  /*11cd0*/  FADD.FTZ R5, R64, R7 ;  /* 0x0000000740057221 */ /* 0x000fe20000010000 */
[-C--:B-1----:R-:W-:Y:S06]  /*11ce0*/  HMMA.16816.F32 R164, R8, R12.reuse, R164 ;  /* 0x0000000c08a4723c */ /* 0x082fec00000018a4 */
[----:B------:R-:W-:Y:S01]  /*11cf0*/  MUFU.EX2 R68, R68 ;  /* 0x0000004400447308 */ /* 0x000fe20000000800 */
[----:B------:R-:W-:Y:S02]  /*11d00*/  FADD.FTZ R5, R65, R5 ;  /* 0x0000000541057221 */ /* 0x000fe40000010000 */
[----:B----4-:R-:W-:Y:S01]  /*11d10*/  FADD.FTZ R7, R60, R2 ;  /* 0x000000023c077221 */ /* 0x010fe20000010000 */
[C---:B------:R-:W-:Y:S06]  /*11d20*/  HMMA.16816.F32 R168, R16.reuse, R12, R168 ;  /* 0x0000000c10a8723c */ /* 0x040fec00000018a8 */
[----:B------:R-:W-:Y:S02]  /*11d30*/  MUFU.EX2 R69, R69 ;  /* 0x0000004500457308 */ /* 0x000fe40000000800 */
[-C--:B------:R-:W-:Y:S08]  /*11d40*/  HMMA.16816.F32 R172, R16, R14.reuse, R172 ;  /* 0x0000000e10ac723c */ /* 0x080ff000000018ac */
[----:B------:R-:W-:Y:S01]  /*11d50*/  MUFU.EX2 R80, R80 ;  /* 0x0000005000507308 */ /* 0x000fe20000000800 */
[C---:B------:R-:W-:Y:S01]  /*11d60*/  HMMA.16816.F32 R176, R8.reuse, R14, R176 ;  /* 0x0000000e08b0723c */ /* 0x040fe200000018b0 */
[----:B------:R-:W1:Y:S08]  /*11d70*/  LDSM.16.MT88.4 R12, [R218+0x8800] ;  /* 0x00880000da0c783b */ /* 0x000e700000004200 */
[----:B------:R-:W-:Y:S10]  /*11d80*/  MUFU.EX2 R81, R81 ;  /* 0x0000005100517308 */ /* 0x000ff40000000800 */
[----:B------:R-:W-:Y:S10]  /*11d90*/  MUFU.EX2 R70, R70 ;  /* 0x0000004600467308 */ /* 0x000ff40000000800 */
[----:B------:R-:W-:Y:S10]  /*11da0*/  MUFU.EX2 R71, R71 ;  /* 0x0000004700477308 */ /* 0x000ff40000000800 */
[----:B------:R-:W-:Y:S01]  /*11db0*/  MUFU.EX2 R82, R82 ;  /* 0x0000005200527308 */ /* 0x000fe20000000800 */
[-C--:B-1----:R-:W-:Y:S09]  /*11dc0*/  HMMA.16816.F32 R180, R8, R12.reuse, R180 ;  /* 0x0000000c08b4723c */ /* 0x082ff200000018b4 */
[----:B------:R-:W-:Y:S01]  /*11dd0*/  MUFU.EX2 R83, R83 ;  /* 0x0000005300537308 */ /* 0x000fe20000000800 */
[C---:B------:R-:W-:Y:S08]  /*11de0*/  HMMA.16816.F32 R184, R16.reuse, R12, R184 ;  /* 0x0000000c10b8723c */ /* 0x040ff000000018b8 */
[-C--:B------:R-:W-:Y:S01]  /*11df0*/  HMMA.16816.F32 R188, R16, R14.reuse, R188 ;  /* 0x0000000e10bc723c */ /* 0x080fe200000018bc */
[----:B------:R-:W-:Y:S06]  /*11e00*/  MUFU.EX2 R74, R74 ;  /* 0x0000004a004a7308 */ /* 0x000fec0000000800 */
[----:B------:R-:W-:Y:S01]  /*11e10*/  F2FP.PACK_AB R17, R29, R42 ;  /* 0x0000002a1d11723e */ /* 0x000fe200000000ff */
[----:B------:R-:W-:Y:S01]  /*11e20*/  HMMA.16816.F32 R192, R8, R14, R192 ;  /* 0x0000000e08c0723c */ /* 0x000fe200000018c0 */
[----:B------:R-:W1:Y:S02]  /*11e30*/  LDSM.16.MT88.4 R12, [R216+0x9000] ;  /* 0x00900000d80c783b */ /* 0x000e640000004200 */
[----:B------:R-:W3:Y:S01]  /*11e40*/  MUFU.EX2 R75, R75 ;  /* 0x0000004b004b7308 */ /* 0x000ee20000000800 */
[----:B------:R-:W-:Y:S02]  /*11e50*/  F2FP.PACK_AB R19, R51, R49 ;  /* 0x000000313313723e */ /* 0x000fe400000000ff */
[----:B------:R-:W-:Y:S02]  /*11e60*/  F2FP.PACK_AB R16, R48, R36 ;  /* 0x000000243010723e */ /* 0x000fe400000000ff */
[----:B------:R-:W-:Y:S01]  /*11e70*/  F2FP.PACK_AB R8, R205, R202 ;  /* 0x000000cacd08723e */ /* 0x000fe200000000ff */
[----:B------:R-:W-:Y:S03]  /*11e80*/  LDSM.16.MT88.4 R28, [R217+0xb000] ;  /* 0x00b00000d91c783b */ /* 0x000fe60000004200 */
[----:B------:R-:W-:Y:S01]  /*11e90*/  F2FP.PACK_AB R10, R211, R208 ;  /* 0x000000d0d30a723e */ /* 0x000fe200000000ff */
[----:B------:R-:W-:Y:S01]  /*11ea0*/  MUFU.EX2 R78, R78 ;  /* 0x0000004e004e7308 */ /* 0x000fe20000000800 */
[----:B------:R-:W-:Y:S02]  /*11eb0*/  F2FP.PACK_AB R9, R39, R38 ;  /* 0x000000262709723e */ /* 0x000fe400000000ff */
[----:B------:R-:W-:Y:S02]  /*11ec0*/  F2FP.PACK_AB R11, R212, R50 ;  /* 0x00000032d40b723e */ /* 0x000fe400000000ff */
[----:B------:R-:W-:Y:S02]  /*11ed0*/  F2FP.PACK_AB R18, R214, R47 ;  /* 0x0000002fd612723e */ /* 0x000fe400000000ff */
[----:B------:R-:W-:Y:S03]  /*11ee0*/  MOV R202, R6 ;  /* 0x0000000600ca7202 */ /* 0x000fe60000000f00 */
[----:B------:R-:W4:Y:S10]  /*11ef0*/  MUFU.EX2 R79, R79 ;  /* 0x0000004f004f7308 */ /* 0x000f340000000800 */
[----:B------:R-:W-:Y:S01]  /*11f00*/  MUFU.EX2 R72, R72 ;  /* 0x0000004800487308 */ /* 0x000fe20000000800 */
[-C--:B-1----:R-:W-:Y:S09]  /*11f10*/  HMMA.16816.F32 R132, R8, R12.reuse, R132 ;  /* 0x0000000c0884723c */ /* 0x082ff20000001884 */
[----:B------:R-:W1:Y:S01]  /*11f20*/  MUFU.EX2 R73, R73 ;  /* 0x0000004900497308 */ /* 0x000e620000000800 */
[C---:B------:R-:W-:Y:S09]  /*11f30*/  HMMA.16816.F32 R136, R16.reuse, R12, R136 ;  /* 0x0000000c1088723c */ /* 0x040ff20000001888 */
[----:B------:R-:W-:Y:S01]  /*11f40*/  MUFU.EX2 R76, R76 ;  /* 0x0000004c004c7308 */ /* 0x000fe20000000800 */
[-C--:B------:R-:W-:Y:S09]  /*11f50*/  HMMA.16816.F32 R140, R16, R14.reuse, R140 ;  /* 0x0000000e108c723c */ /* 0x080ff2000000188c */
[----:B------:R-:W5:Y:S01]  /*11f60*/  MUFU.EX2 R77, R77 ;  /* 0x0000004d004d7308 */ /* 0x000f620000000800 */
        /* <DEDUP_REMOVED lines=16> */
[----:B------:R-:W2:Y:S01]  /*12070*/  MUFU.EX2 R91, R91 ;  /* 0x0000005b005b7308 */ /* 0x000ea20000000800 */
[-C--:B-1----:R-:W-:Y:S09]  /*12080*/  HMMA.16816.F32 R164, R8, R12.reuse, R164 ;  /* 0x0000000c08a4723c */ /* 0x082ff200000018a4 */
[----:B------:R-:W-:Y:S01]  /*12090*/  MUFU.EX2 R94, R94 ;  /* 0x0000005e005e7308 */ /* 0x000fe20000000800 */
[C---:B------:R-:W-:Y:S09]  /*120a0*/  HMMA.16816.F32 R168, R16.reuse, R12, R168 ;  /* 0x0000000c10a8723c */ /* 0x040ff200000018a8 */
[----:B------:R-:W1:Y:S01]  /*120b0*/  MUFU.EX2 R95, R95 ;  /* 0x0000005f005f7308 */ /* 0x000e620000000800 */
[-C--:B------:R-:W-:Y:S09]  /*120c0*/  HMMA.16816.F32 R172, R16, R14.reuse, R172 ;  /* 0x0000000e10ac723c */ /* 0x080ff200000018ac */
[----:B------:R-:W-:Y:S01]  /*120d0*/  MUFU.EX2 R88, R88 ;  /* 0x0000005800587308 */ /* 0x000fe20000000800 */
[C---:B------:R-:W-:Y:S01]  /*120e0*/  HMMA.16816.F32 R176, R8.reuse, R14, R176 ;  /* 0x0000000e08b0723c */ /* 0x040fe200000018b0 */
[----:B------:R-:W1:Y:S08]  /*120f0*/  LDSM.16.MT88.4 R12, [R218+0x9000] ;  /* 0x00900000da0c783b */ /* 0x000e700000004200 */
[----:B------:R-:W1:Y:S10]  /*12100*/  MUFU.EX2 R89, R89 ;  /* 0x0000005900597308 */ /* 0x000e740000000800 */
[----:B------:R-:W-:Y:S10]  /*12110*/  MUFU.EX2 R92, R92 ;  /* 0x0000005c005c7308 */ /* 0x000ff40000000800 */
[----:B------:R-:W2:Y:S10]  /*12120*/  MUFU.EX2 R93, R93 ;  /* 0x0000005d005d7308 */ /* 0x000eb40000000800 */
        /* <DEDUP_REMOVED lines=8> */
[----:B------:R-:W-:Y:S04]  /*121b0*/  F2FP.PACK_AB R12, R57, R56 ;  /* 0x00000038390c723e */ /* 0x000fe800000000ff */
        /* <DEDUP_REMOVED lines=8> */
[----:B--2---:R-:W-:Y:S07]  /*12240*/  F2FP.PACK_AB R14, R61, R60 ;  /* 0x0000003c3d0e723e */ /* 0x004fee00000000ff */
[----:B------:R-:W-:Y:S01]  /*12250*/  MUFU.EX2 R45, R45 ;  /* 0x0000002d002d7308 */ /* 0x000fe20000000800 */
[-C--:B-1----:R-:W-:Y:S09]  /*12260*/  HMMA.16816.F32 R132, R8, R16.reuse, R132 ;  /* 0x000000100884723c */ /* 0x082ff20000001884 */
[----:B------:R-:W-:Y:S01]  /*12270*/  MUFU.EX2 R44, R44 ;  /* 0x0000002c002c7308 */ /* 0x000fe20000000800 */
[C---:B------:R-:W-:Y:S09]  /*12280*/  HMMA.16816.F32 R136, R12.reuse, R16, R136 ;  /* 0x000000100c88723c */ /* 0x040ff20000001888 */
[----:B------:R-:W-:Y:S01]  /*12290*/  MUFU.EX2 R43, R43 ;  /* 0x0000002b002b7308 */ /* 0x000fe20000000800 */
[-C--:B------:R-:W-:Y:S09]  /*122a0*/  HMMA.16816.F32 R140, R12, R18.reuse, R140 ;  /* 0x000000120c8c723c */ /* 0x080ff2000000188c */
[----:B------:R-:W-:Y:S01]  /*122b0*/  MUFU.EX2 R42, R106 ;  /* 0x0000006a002a7308 */ /* 0x000fe20000000800 */
[C---:B------:R-:W-:Y:S01]  /*122c0*/  HMMA.16816.F32 R144, R8.reuse, R18, R144 ;  /* 0x000000120890723c */ /* 0x040fe20000001890 */
[----:B------:R-:W1:Y:S08]  /*122d0*/  LDSM.16.MT88.4 R16, [R219+0x9800] ;  /* 0x00980000db10783b */ /* 0x000e700000004200 */
[----:B------:R-:W2:Y:S10]  /*122e0*/  MUFU.EX2 R41, R41 ;  /* 0x0000002900297308 */ /* 0x000eb40000000800 */
[----:B------:R-:W-:Y:S10]  /*122f0*/  MUFU.EX2 R39, R110 ;  /* 0x0000006e00277308 */ /* 0x000ff40000000800 */
[----:B------:R-:W2:Y:S10]  /*12300*/  MUFU.EX2 R40, R40 ;  /* 0x0000002800287308 */ /* 0x000eb40000000800 */
[----:B------:R-:W-:Y:S01]  /*12310*/  MUFU.EX2 R104, R104 ;  /* 0x0000006800687308 */ /* 0x000fe20000000800 */
[-C--:B-1----:R-:W-:Y:S09]  /*12320*/  HMMA.16816.F32 R148, R8, R16.reuse, R148 ;  /* 0x000000100894723c */ /* 0x082ff20000001894 */
[----:B------:R-:W1:Y:S01]  /*12330*/  MUFU.EX2 R105, R105 ;  /* 0x0000006900697308 */ /* 0x000e620000000800 */
[C---:B------:R-:W-:Y:S08]  /*12340*/  HMMA.16816.F32 R152, R12.reuse, R16, R152 ;  /* 0x000000100c98723c */ /* 0x040ff00000001898 */
[-C--:B------:R-:W-:Y:S01]  /*12350*/  HMMA.16816.F32 R156, R12, R18.reuse, R156 ;  /* 0x000000120c9c723c */ /* 0x080fe2000000189c */
[----:B------:R-:W-:Y:S07]  /*12360*/  MUFU.EX2 R108, R108 ;  /* 0x0000006c006c7308 */ /* 0x000fee0000000800 */
[C---:B------:R-:W-:Y:S01]  /*12370*/  HMMA.16816.F32 R160, R8.reuse, R18, R160 ;  /* 0x0000001208a0723c */ /* 0x040fe200000018a0 */
[----:B------:R-:W1:Y:S02]  /*12380*/  LDSM.16.MT88.4 R16, [R217+0x9800] ;  /* 0x00980000d910783b */ /* 0x000e640000004200 */
[----:B------:R-:W1:Y:S10]  /*12390*/  MUFU.EX2 R109, R109 ;  /* 0x0000006d006d7308 */ /* 0x000e740000000800 */
[----:B------:R-:W-:Y:S10]  /*123a0*/  MUFU.EX2 R116, R116 ;  /* 0x0000007400747308 */ /* 0x000ff40000000800 */
[----:B------:R-:W-:Y:S10]  /*123b0*/  MUFU.EX2 R117, R117 ;  /* 0x0000007500757308 */ /* 0x000ff40000000800 */
        /* <DEDUP_REMOVED lines=8> */
[----:B------:R-:W1:Y:S07]  /*12440*/  LDSM.16.MT88.4 R16, [R216+0xa000] ;  /* 0x00a00000d810783b */ /* 0x000e6e0000004200 */
[-C--:B------:R-:W-:Y:S01]  /*12450*/  HMMA.16816.F32 R180, R8, R20.reuse, R180 ;  /* 0x0000001408b4723c */ /* 0x080fe200000018b4 */
[----:B------:R-:W-:Y:S07]  /*12460*/  MUFU.EX2 R199, R199 ;  /* 0x000000c700c77308 */ /* 0x000fee0000000800 */
[C---:B------:R-:W-:Y:S03]  /*12470*/  HMMA.16816.F32 R184, R12.reuse, R20, R184 ;  /* 0x000000140cb8723c */ /* 0x040fe600000018b8 */
[----:B------:R-:W-:Y:S05]  /*12480*/  MUFU.EX2 R35, R122 ;  /* 0x0000007a00237308 */ /* 0x000fea0000000800 */
[-C--:B------:R-:W-:Y:S05]  /*12490*/  HMMA.16816.F32 R188, R12, R22.reuse, R188 ;  /* 0x000000160cbc723c */ /* 0x080fea00000018bc */
[----:B------:R-:W1:Y:S02]  /*124a0*/  MUFU.EX2 R34, R123 ;  /* 0x0000007b00227308 */ /* 0x000e640000000800 */
[----:B---3--:R-:W-:Y:S01]  /*124b0*/  F2FP.PACK_AB R13, R75, R74 ;  /* 0x0000004a4b0d723e */ /* 0x008fe200000000ff */
[----:B------:R-:W-:Y:S01]  /*124c0*/  HMMA.16816.F32 R192, R8, R22, R192 ;  /* 0x0000001608c0723c */ /* 0x000fe200000018c0 */
[----:B------:R-:W3:Y:S03]  /*124d0*/  LDSM.16.MT88.4 R20, [R217+0xa000] ;  /* 0x00a00000d914783b */ /* 0x000ee60000004200 */
[----:B----4-:R-:W-:Y:S02]  /*124e0*/  F2FP.PACK_AB R15, R79, R78 ;  /* 0x0000004e4f0f723e */ /* 0x010fe400000000ff */
[----:B------:R-:W-:Y:S01]  /*124f0*/  F2FP.PACK_AB R12, R73, R72 ;  /* 0x00000048490c723e */ /* 0x000fe200000000ff */
[----:B------:R-:W-:Y:S01]  /*12500*/  MUFU.EX2 R33, R126 ;  /* 0x0000007e00217308 */ /* 0x000fe20000000800 */
[----:B------:R-:W-:Y:S04]  /*12510*/  F2FP.PACK_AB R8, R69, R68 ;  /* 0x000000444508723e */ /* 0x000fe800000000ff */
[----:B------:R-:W-:Y:S02]  /*12520*/  F2FP.PACK_AB R10, R81, R80 ;  /* 0x00000050510a723e */ /* 0x000fe400000000ff */
[----:B------:R-:W-:Y:S02]  /*12530*/  F2FP.PACK_AB R9, R71, R70 ;  /* 0x000000464709723e */ /* 0x000fe400000000ff */
[----:B------:R-:W-:Y:S01]  /*12540*/  F2FP.PACK_AB R11, R83, R82 ;  /* 0x00000052530b723e */ /* 0x000fe200000000ff */
[----:B------:R-:W4:Y:S01]  /*12550*/  MUFU.EX2 R200, R200 ;  /* 0x000000c800c87308 */ /* 0x000f220000000800 */
[----:B-----5:R-:W-:Y:S05]  /*12560*/  F2FP.PACK_AB R14, R77, R76 ;  /* 0x0000004c4d0e723e */ /* 0x020fea00000000ff */
[-C--:B-1----:R-:W-:Y:S04]  /*12570*/  HMMA.16816.F32 R132, R8, R16.reuse, R132 ;  /* 0x000000100884723c */ /* 0x082fe80000001884 */
[----:B------:R-:W-:Y:S04]  /*12580*/  MUFU.EX2 R120, R120 ;  /* 0x0000007800787308 */ /* 0x000fe80000000800 */
[C---:B------:R-:W-:Y:S06]  /*12590*/  HMMA.16816.F32 R136, R12.reuse, R16, R136 ;  /* 0x000000100c88723c */ /* 0x040fec0000001888 */
[----:B------:R-:W1:Y:S02]  /*125a0*/  MUFU.EX2 R121, R121 ;  /* 0x0000007900797308 */ /* 0x000e640000000800 */
[-C--:B------:R-:W-:Y:S08]  /*125b0*/  HMMA.16816.F32 R140, R12, R18.reuse, R140 ;  /* 0x000000120c8c723c */ /* 0x080ff0000000188c */
[C---:B------:R-:W-:Y:S01]  /*125c0*/  HMMA.16816.F32 R144, R8.reuse, R18, R144 ;  /* 0x000000120890723c */ /* 0x040fe20000001890 */
[----:B------:R-:W5:Y:S01]  /*125d0*/  LDSM.16.MT88.4 R16, [R218+0xa000] ;  /* 0x00a00000da10783b */ /* 0x000f620000004200 */
[----:B------:R-:W-:Y:S06]  /*125e0*/  MUFU.EX2 R32, R32 ;  /* 0x0000002000207308 */ /* 0x000fec0000000800 */
[-C--:B------:R-:W-:Y:S08]  /*125f0*/  HMMA.16816.F32 R148, R8, R24.reuse, R148 ;  /* 0x000000180894723c */ /* 0x080ff00000001894 */
[C---:B------:R-:W-:Y:S08]  /*12600*/  HMMA.16816.F32 R152, R12.reuse, R24, R152 ;  /* 0x000000180c98723c */ /* 0x040ff00000001898 */
[-C--:B------:R-:W-:Y:S08]  /*12610*/  HMMA.16816.F32 R156, R12, R26.reuse, R156 ;  /* 0x0000001a0c9c723c */ /* 0x080ff0000000189c */
[C---:B------:R-:W-:Y:S01]  /*12620*/  HMMA.16816.F32 R160, R8.reuse, R26, R160 ;  /* 0x0000001a08a0723c */ /* 0x040fe200000018a0 */
[----:B------:R-:W-:Y:S07]  /*12630*/  LDSM.16.MT88.4 R24, [R219+0xa800] ;  /* 0x00a80000db18783b */ /* 0x000fee0000004200 */
[-C--:B---3--:R-:W-:Y:S08]  /*12640*/  HMMA.16816.F32 R164, R8, R20.reuse, R164 ;  /* 0x0000001408a4723c */ /* 0x088ff000000018a4 */
[C---:B------:R-:W-:Y:S08]  /*12650*/  HMMA.16816.F32 R168, R12.reuse, R20, R168 ;  /* 0x000000140ca8723c */ /* 0x040ff000000018a8 */
[-C--:B------:R-:W-:Y:S08]  /*12660*/  HMMA.16816.F32 R172, R12, R22.reuse, R172 ;  /* 0x000000160cac723c */ /* 0x080ff000000018ac */
[C---:B------:R-:W-:Y:S01]  /*12670*/  HMMA.16816.F32 R176, R8.reuse, R22, R176 ;  /* 0x0000001608b0723c */ /* 0x040fe200000018b0 */
[----:B------:R-:W3:Y:S07]  /*12680*/  LDSM.16.MT88.4 R20, [R216+0xa800] ;  /* 0x00a80000d814783b */ /* 0x000eee0000004200 */
[-C--:B-----5:R-:W-:Y:S08]  /*12690*/  HMMA.16816.F32 R180, R8, R16.reuse, R180 ;  /* 0x0000001008b4723c */ /* 0x0a0ff000000018b4 */
[C---:B------:R-:W-:Y:S08]  /*126a0*/  HMMA.16816.F32 R184, R12.reuse, R16, R184 ;  /* 0x000000100cb8723c */ /* 0x040ff000000018b8 */
[-C--:B------:R-:W-:Y:S07]  /*126b0*/  HMMA.16816.F32 R188, R12, R18.reuse, R188 ;  /* 0x000000120cbc723c */ /* 0x080fee00000018bc */
[----:B------:R-:W-:Y:S01]  /*126c0*/  F2FP.PACK_AB R13, R91, R90 ;  /* 0x0000005a5b0d723e */ /* 0x000fe200000000ff */
[----:B------:R-:W-:Y:S01]  /*126d0*/  HMMA.16816.F32 R192, R8, R18, R192 ;  /* 0x0000001208c0723c */ /* 0x000fe200000018c0 */
[----:B------:R-:W5:Y:S03]  /*126e0*/  LDSM.16.MT88.4 R16, [R217+0xa800] ;  /* 0x00a80000d910783b */ /* 0x000f660000004200 */
[----:B------:R-:W-:Y:S02]  /*126f0*/  F2FP.PACK_AB R15, R95, R94 ;  /* 0x0000005e5f0f723e */ /* 0x000fe400000000ff */
[----:B------:R-:W-:Y:S02]  /*12700*/  F2FP.PACK_AB R12, R89, R88 ;  /* 0x00000058590c723e */ /* 0x000fe400000000ff */
[----:B------:R-:W-:Y:S04]  /*12710*/  F2FP.PACK_AB R8, R85, R84 ;  /* 0x000000545508723e */ /* 0x000fe800000000ff */
[----:B------:R-:W-:Y:S02]  /*12720*/  F2FP.PACK_AB R10, R97, R96 ;  /* 0x00000060610a723e */ /* 0x000fe400000000ff */
[----:B------:R-:W-:Y:S02]  /*12730*/  F2FP.PACK_AB R9, R87, R86 ;  /* 0x000000565709723e */ /* 0x000fe400000000ff */
[----:B------:R-:W-:Y:S02]  /*12740*/  F2FP.PACK_AB R11, R99, R98 ;  /* 0x00000062630b723e */ /* 0x000fe400000000ff */
[----:B------:R-:W-:Y:S05]  /*12750*/  F2FP.PACK_AB R14, R93, R92 ;  /* 0x0000005c5d0e723e */ /* 0x000fea00000000ff */
[-C--:B---3--:R-:W-:Y:S08]  /*12760*/  HMMA.16816.F32 R132, R8, R20.reuse, R132 ;  /* 0x000000140884723c */ /* 0x088ff00000001884 */
[C---:B------:R-:W-:Y:S08]  /*12770*/  HMMA.16816.F32 R136, R12.reuse, R20, R136 ;  /* 0x000000140c88723c */ /* 0x040ff00000001888 */
[-C--:B------:R-:W-:Y:S08]  /*12780*/  HMMA.16816.F32 R140, R12, R22.reuse, R140 ;  /* 0x000000160c8c723c */ /* 0x080ff0000000188c */
[C---:B------:R-:W-:Y:S01]  /*12790*/  HMMA.16816.F32 R144, R8.reuse, R22, R144 ;  /* 0x000000160890723c */ /* 0x040fe20000001890 */
[----:B------:R-:W3:Y:S07]  /*127a0*/  LDSM.16.MT88.4 R20, [R218+0xa800] ;  /* 0x00a80000da14783b */ /* 0x000eee0000004200 */
[-C--:B------:R-:W-:Y:S08]  /*127b0*/  HMMA.16816.F32 R148, R8, R24.reuse, R148 ;  /* 0x000000180894723c */ /* 0x080ff00000001894 */
[C---:B------:R-:W-:Y:S08]  /*127c0*/  HMMA.16816.F32 R152, R12.reuse, R24, R152 ;  /* 0x000000180c98723c */ /* 0x040ff00000001898 */
[-C--:B------:R-:W-:Y:S08]  /*127d0*/  HMMA.16816.F32 R156, R12, R26.reuse, R156 ;  /* 0x0000001a0c9c723c */ /* 0x080ff0000000189c */
[C---:B------:R-:W-:Y:S01]  /*127e0*/  HMMA.16816.F32 R160, R8.reuse, R26, R160 ;  /* 0x0000001a08a0723c */ /* 0x040fe200000018a0 */
[----:B------:R-:W-:Y:S07]  /*127f0*/  LDSM.16.MT88.4 R24, [R219+0xb000] ;  /* 0x00b00000db18783b */ /* 0x000fee0000004200 */
[-C--:B-----5:R-:W-:Y:S08]  /*12800*/  HMMA.16816.F32 R164, R8, R16.reuse, R164 ;  /* 0x0000001008a4723c */ /* 0x0a0ff000000018a4 */
[C---:B------:R-:W-:Y:S08]  /*12810*/  HMMA.16816.F32 R168, R12.reuse, R16, R168 ;  /* 0x000000100ca8723c */ /* 0x040ff000000018a8 */
[-C--:B------:R-:W-:Y:S08]  /*12820*/  HMMA.16816.F32 R172, R12, R18.reuse, R172 ;  /* 0x000000120cac723c */ /* 0x080ff000000018ac */
[C---:B------:R-:W-:Y:S01]  /*12830*/  HMMA.16816.F32 R176, R8.reuse, R18, R176 ;  /* 0x0000001208b0723c */ /* 0x040fe200000018b0 */
[----:B------:R-:W5:Y:S07]  /*12840*/  LDSM.16.MT88.4 R16, [R216+0xb000] ;  /* 0x00b00000d810783b */ /* 0x000f6e0000004200 */
[-C--:B---3--:R-:W-:Y:S08]  /*12850*/  HMMA.16816.F32 R180, R8, R20.reuse, R180 ;  /* 0x0000001408b4723c */ /* 0x088ff000000018b4 */
[C---:B------:R-:W-:Y:S08]  /*12860*/  HMMA.16816.F32 R184, R12.reuse, R20, R184 ;  /* 0x000000140cb8723c */ /* 0x040ff000000018b8 */
[-C--:B------:R-:W-:Y:S07]  /*12870*/  HMMA.16816.F32 R188, R12, R22.reuse, R188 ;  /* 0x000000160cbc723c */ /* 0x080fee00000018bc */
[----:B--2---:R-:W-:Y:S01]  /*12880*/  F2FP.PACK_AB R13, R41, R42 ;  /* 0x0000002a290d723e */ /* 0x004fe200000000ff */
[----:B------:R-:W-:Y:S01]  /*12890*/  HMMA.16816.F32 R192, R8, R22, R192 ;  /* 0x0000001608c0723c */ /* 0x000fe200000018c0 */
[----:B------:R-:W2:Y:S03]  /*128a0*/  LDSM.16.MT88.4 R20, [R218+0xb000] ;  /* 0x00b00000da14783b */ /* 0x000ea60000004200 */
[----:B------:R-:W-:Y:S02]  /*128b0*/  F2FP.PACK_AB R15, R40, R39 ;  /* 0x00000027280f723e */ /* 0x000fe400000000ff */
[----:B------:R-:W-:Y:S02]  /*128c0*/  F2FP.PACK_AB R12, R105, R104 ;  /* 0x00000068690c723e */ /* 0x000fe400000000ff */
[----:B------:R-:W-:Y:S04]  /*128d0*/  F2FP.PACK_AB R8, R101, R100 ;  /* 0x000000646508723e */ /* 0x000fe800000000ff */
[----:B------:R-:W-:Y:S02]  /*128e0*/  F2FP.PACK_AB R10, R113, R112 ;  /* 0x00000070710a723e */ /* 0x000fe400000000ff */
[----:B------:R-:W-:Y:S02]  /*128f0*/  F2FP.PACK_AB R9, R45, R46 ;  /* 0x0000002e2d09723e */ /* 0x000fe400000000ff */
[----:B------:R-:W-:Y:S02]  /*12900*/  F2FP.PACK_AB R11, R43, R44 ;  /* 0x0000002c2b0b723e */ /* 0x000fe400000000ff */
[----:B------:R-:W-:Y:S05]  /*12910*/  F2FP.PACK_AB R14, R109, R108 ;  /* 0x0000006c6d0e723e */ /* 0x000fea00000000ff */
[-C--:B-----5:R-:W-:Y:S08]  /*12920*/  HMMA.16816.F32 R132, R8, R16.reuse, R132 ;  /* 0x000000100884723c */ /* 0x0a0ff00000001884 */
        /* <DEDUP_REMOVED lines=8> */
[----:B------:R-:W5:Y:S07]  /*129b0*/  LDSM.16.MT88.4 R24, [R219+0xb800] ;  /* 0x00b80000db18783b */ /* 0x000f6e0000004200 */
[-C--:B------:R-:W-:Y:S08]  /*129c0*/  HMMA.16816.F32 R164, R8, R28.reuse, R164 ;  /* 0x0000001c08a4723c */ /* 0x080ff000000018a4 */
[C---:B------:R-:W-:Y:S08]  /*129d0*/  HMMA.16816.F32 R168, R12.reuse, R28, R168 ;  /* 0x0000001c0ca8723c */ /* 0x040ff000000018a8 */
[-C--:B------:R-:W-:Y:S08]  /*129e0*/  HMMA.16816.F32 R172, R12, R30.reuse, R172 ;  /* 0x0000001e0cac723c */ /* 0x080ff000000018ac */
[C---:B------:R-:W-:Y:S01]  /*129f0*/  HMMA.16816.F32 R176, R8.reuse, R30, R176 ;  /* 0x0000001e08b0723c */ /* 0x040fe200000018b0 */
[----:B------:R-:W3:Y:S07]  /*12a00*/  LDSM.16.MT88.4 R28, [R217+0xb800] ;  /* 0x00b80000d91c783b */ /* 0x000eee0000004200 */
[-C--:B--2---:R-:W-:Y:S08]  /*12a10*/  HMMA.16816.F32 R180, R8, R20.reuse, R180 ;  /* 0x0000001408b4723c */ /* 0x084ff000000018b4 */
[C---:B------:R-:W-:Y:S01]  /*12a20*/  HMMA.16816.F32 R184, R12.reuse, R20, R184 ;  /* 0x000000140cb8723c */ /* 0x040fe200000018b8 */
[----:B------:R2:W2:Y:S07]  /*12a30*/  MUFU.EX2 R20, R4 ;  /* 0x0000000400147308 */ /* 0x0004ae0000000800 */
[-C--:B------:R-:W-:Y:S07]  /*12a40*/  HMMA.16816.F32 R188, R12, R22.reuse, R188 ;  /* 0x000000160cbc723c */ /* 0x080fee00000018bc */
[----:B------:R-:W-:Y:S01]  /*12a50*/  F2FP.PACK_AB R13, R34, R35 ;  /* 0x00000023220d723e */ /* 0x000fe200000000ff */
[----:B------:R-:W-:Y:S04]  /*12a60*/  HMMA.16816.F32 R192, R8, R22, R192 ;  /* 0x0000001608c0723c */ /* 0x000fe800000018c0 */
[----:B----4-:R-:W-:Y:S02]  /*12a70*/  F2FP.PACK_AB R15, R200, R33 ;  /* 0x00000021c80f723e */ /* 0x010fe400000000ff */
[----:B-1----:R-:W-:Y:S02]  /*12a80*/  F2FP.PACK_AB R12, R121, R120 ;  /* 0x00000078790c723e */ /* 0x002fe400000000ff */
[----:B------:R-:W-:Y:S01]  /*12a90*/  F2FP.PACK_AB R8, R117, R116 ;  /* 0x000000747508723e */ /* 0x000fe200000000ff */
[----:B--2---:R-:W-:Y:S03]  /*12aa0*/  FADD.FTZ R4, R55, R0 ;  /* 0x0000000037047221 */ /* 0x004fe60000010000 */
        /* <DEDUP_REMOVED lines=9> */
[----:B------:R-:W-:Y:S02]  /*12b40*/  FADD.FTZ R0, R61, R7 ;  /* 0x000000073d007221 */ /* 0x000fe40000010000 */
[-C--:B---3--:R-:W-:Y:S03]  /*12b50*/  HMMA.16816.F32 R132, R8, R16.reuse, R132 ;  /* 0x000000100884723c */ /* 0x088fe60000001884 */
        /* <DEDUP_REMOVED lines=11> */
[C---:B------:R-:W-:Y:S01]  /*12c10*/  HMMA.16816.F32 R144, R8.reuse, R18, R144 ;  /* 0x000000120890723c */ /* 0x040fe20000001890 */
[----:B------:R-:W1:Y:S03]  /*12c20*/  LDSM.16.MT88.4 R16, [R218+0xb800] ;  /* 0x00b80000da10783b */ /* 0x000e660000004200 */
[----:B------:R-:W-:Y:S02]  /*12c30*/  FADD.FTZ R2, R82, R2 ;  /* 0x0000000252027221 */ /* 0x000fe40000010000 */
[----:B------:R-:W-:Y:S02]  /*12c40*/  FADD.FTZ R4, R78, R0 ;  /* 0x000000004e047221 */ /* 0x000fe40000010000 */
[----:B------:R-:W-:Y:S01]  /*12c50*/  FADD.FTZ R0, R76, R5 ;  /* 0x000000054c007221 */ /* 0x000fe20000010000 */
[-C--:B-----5:R-:W-:Y:S03]  /*12c60*/  HMMA.16816.F32 R148, R8, R24.reuse, R148 ;  /* 0x000000180894723c */ /* 0x0a0fe60000001894 */
        /* <DEDUP_REMOVED lines=62> */
[----:B------:R-:W-:Y:S01]  /*13050*/  FADD.FTZ R236, R200, R0 ;  /* 0x00000000c8ec7221 */ /* 0x000fe20000010000 */
[----:B------:R-:W-:Y:S01]  /*13060*/  MOV R200, R196 ;  /* 0x000000c400c87202 */ /* 0x000fe20000000f00 */
[----:B------:R-:W-:Y:S01]  /*13070*/  FADD.FTZ R248, R20, R2 ;  /* 0x0000000214f87221 */ /* 0x000fe20000010000 */
[----:B------:R-:W-:-:S05]  /*13080*/  @P1 BRA `(.L_x_345) ;  /* 0xffffa58000001947 */ /* 0x000fca000383ffff */
.L_x_344:
[----:B---3--:R-:W1:Y:S01]  /*13090*/  SHFL.BFLY PT, R2, R249, 0x2, 0x1f ;  /* 0x0c401f00f9027f89 */ /* 0x008e6200000e0000 */
[----:B------:R-:W2:Y:S01]  /*130a0*/  S2UR UR6, SR_CTAID.Y ;  /* 0x00000000000679c3 */ /* 0x000ea20000002600 */
[----:B------:R-:W-:Y:S01]  /*130b0*/  UISETP.NE.AND UP0, UPT, UR10, -0x1, UPT ;  /* 0xffffffff0a00788c */ /* 0x000fe2000bf05270 */
[----:B------:R-:W-:Y:S01]  /*130c0*/  BSSY B0, `(.L_x_348) ;  /* 0x0000128000007945 */ /* 0x000fe20003800000 */
[----:B------:R-:W3:Y:S01]  /*130d0*/  SHFL.BFLY PT, R0, R235, 0x2, 0x1f ;  /* 0x0c401f00eb007f89 */ /* 0x000ee200000e0000 */
[----:B------:R-:W-:-:S02]  /*130e0*/  ULDC.64 UR4, c[0x0][0x1e8] ;  /* 0x00007a0000047ab9 */ /* 0x000fc40000000a00 */
[----:B------:R-:W-:Y:S01]  /*130f0*/  ULDC UR8, c[0x0][0x214] ;  /* 0x0000850000087ab9 */ /* 0x000fe20000000800 */
[----:B------:R-:W4:Y:S01]  /*13100*/  SHFL.BFLY PT, R3, R248, 0x2, 0x1f ;  /* 0x0c401f00f8037f89 */ /* 0x000f2200000e0000 */
[----:B------:R-:W4:Y:S01]  /*13110*/  S2UR UR9, SR_CTAID.X ;  /* 0x00000000000979c3 */ /* 0x000f220000002500 */
[----:B------:R-:W-:Y:S02]  /*13120*/  UMOV UR24, URZ ;  /* 0x0000003f00187c82 */ /* 0x000fe40008000000 */
[----:B------:R-:W4:Y:S01]  /*13130*/  SHFL.BFLY PT, R4, R236, 0x2, 0x1f ;  /* 0x0c401f00ec047f89 */ /* 0x000f2200000e0000 */
[----:B------:R-:W-:Y:S02]  /*13140*/  @UP0 UIMAD.WIDE.U32 UR14, UR10, UR4, URZ ;  /* 0x000000040a0e02a5 */ /* 0x000fe4000f8e003f */
[----:B------:R-:W-:Y:S01]  /*13150*/  UMOV UR25, URZ ;  /* 0x0000003f00197c82 */ /* 0x000fe20008000000 */
[----:B------:R-:W4:Y:S01]  /*13160*/  S2R R43, SR_TID.X ;  /* 0x00000000002b7919 */ /* 0x000f220000002100 */
[----:B------:R-:W-:Y:S01]  /*13170*/  @UP0 UIMAD UR7, UR10, UR5, UR15 ;  /* 0x000000050a0702a4 */ /* 0x000fe2000f8e020f */
[----:B------:R-:W4:Y:S02]  /*13180*/  S2UR UR11, SR_CTAID.Z ;  /* 0x00000000000b79c3 */ /* 0x000f240000002700 */
[----:B------:R-:W-:Y:S01]  /*13190*/  ULDC.64 UR4, c[0x0][0x1e0] ;  /* 0x0000780000047ab9 */ /* 0x000fe20000000a00 */
[----:B-1----:R-:W-:Y:S01]  /*131a0*/  FADD.FTZ R2, R2, R249 ;  /* 0x000000f902027221 */ /* 0x002fe20000010000 */
[----:B--2---:R-:W-:-:S02]  /*131b0*/  @!UP0 USHF.R.S32.HI UR12, URZ, 0x1f, UR6 ;  /* 0x0000001f3f0c8899 */ /* 0x004fc40008011406 */
[----:B------:R-:W-:Y:S01]  /*131c0*/  @!UP0 UIMAD.WIDE.U32 UR22, UR6, UR4, URZ ;  /* 0x00000004061682a5 */ /* 0x000fe2000f8e003f */
[----:B---3--:R-:W-:Y:S01]  /*131d0*/  FADD.FTZ R0, R0, R235 ;  /* 0x000000eb00007221 */ /* 0x008fe20000010000 */
[----:B------:R-:W1:Y:S01]  /*131e0*/  SHFL.BFLY PT, R5, R2, 0x1, 0x1f ;  /* 0x0c201f0002057f89 */ /* 0x000e6200000e0000 */
[----:B------:R-:W-:Y:S01]  /*131f0*/  @!UP0 UIMAD UR12, UR12, UR4, URZ ;  /* 0x000000040c0c82a4 */ /* 0x000fe2000f8e023f */
[----:B----4-:R-:W-:Y:S02]  /*13200*/  FADD.FTZ R3, R3, R248 ;  /* 0x000000f803037221 */ /* 0x010fe40000010000 */
[----:B------:R-:W2:Y:S01]  /*13210*/  SHFL.BFLY PT, R38, R0, 0x1, 0x1f ;  /* 0x0c201f0000267f89 */ /* 0x000ea200000e0000 */
[----:B------:R-:W-:Y:S01]  /*13220*/  ULDC.U8 UR4, c[0x0][0x329] ;  /* 0x0000ca4000047ab9 */ /* 0x000fe20000000000 */
[----:B------:R-:W-:Y:S01]  /*13230*/  FADD.FTZ R4, R4, R236 ;  /* 0x000000ec04047221 */ /* 0x000fe20000010000 */
[----:B------:R-:W-:Y:S02]  /*13240*/  UISETP.NE.AND UP1, UPT, UR4, URZ, UPT ;  /* 0x0000003f0400728c */ /* 0x000fe4000bf25270 */
[----:B------:R-:W-:Y:S01]  /*13250*/  @!UP0 UIMAD UR12, UR6, UR5, UR12 ;  /* 0x00000005060c82a4 */ /* 0x000fe2000f8e020c */
[----:B------:R-:W-:Y:S01]  /*13260*/  SHF.R.S32.HI R48, RZ, 0x1f, R43 ;  /* 0x0000001fff307819 */ /* 0x000fe2000001142b */
[----:B------:R-:W-:-:S02]  /*13270*/  @!UP0 UMOV UR14, UR22 ;  /* 0x00000016000e8c82 */ /* 0x000fc40008000000 */
[----:B------:R-:W-:Y:S01]  /*13280*/  ULDC.U8 UR5, c[0x0][0x328] ;  /* 0x0000ca0000057ab9 */ /* 0x000fe20000000000 */
[CC--:B------:R-:W-:Y:S01]  /*13290*/  LEA.HI R15, R48.reuse, R43.reuse, RZ, 0x2 ;  /* 0x0000002b300f7211 */ /* 0x0c0fe200078f10ff */
[----:B------:R-:W-:Y:S01]  /*132a0*/  UISETP.NE.AND UP2, UPT, UR5, URZ, UPT ;  /* 0x0000003f0500728c */ /* 0x000fe2000bf45270 */
[----:B------:R-:W-:Y:S01]  /*132b0*/  LEA.HI R42, R48, R43, RZ, 0x5 ;  /* 0x0000002b302a7211 */ /* 0x000fe200078f28ff */
[----:B------:R-:W-:Y:S01]  /*132c0*/  @!UP0 UIADD3 UR7, UR23, UR12, URZ ;  /* 0x0000000c17078290 */ /* 0x000fe2000fffe03f */
[----:B------:R-:W-:Y:S01]  /*132d0*/  LOP3.LUT R7, R15, 0x3ffffffc, RZ, 0xc0, !PT ;  /* 0x3ffffffc0f077812 */ /* 0x000fe200078ec0ff */
[----:B------:R-:W-:Y:S01]  /*132e0*/  UISETP.NE.OR UP3, UPT, UR4, URZ, !UP2 ;  /* 0x0000003f0400728c */ /* 0x000fe2000d765670 */
[----:B------:R-:W-:Y:S01]  /*132f0*/  SHF.R.S32.HI R8, RZ, 0x5, R42 ;  /* 0x00000005ff087819 */ /* 0x000fe2000001142a */
[----:B------:R-:W-:Y:S01]  /*13300*/  @UP1 ULDC UR15, c[0x0][0x210] ;  /* 0x00008400000f1ab9 */ /* 0x000fe20000000800 */
[----:B-1----:R-:W-:Y:S01]  /*13310*/  FADD.FTZ R39, R2, R5 ;  /* 0x0000000502277221 */ /* 0x002fe20000010000 */
[----:B------:R-:W-:Y:S01]  /*13320*/  ULDC UR5, c[0x0][0x234] ;  /* 0x00008d0000057ab9 */ /* 0x000fe20000000800 */
[----:B------:R-:W1:Y:S01]  /*13330*/  SHFL.BFLY PT, R2, R3, 0x1, 0x1f ;  /* 0x0c201f0003027f89 */ /* 0x000e6200000e0000 */
[----:B------:R-:W-:Y:S01]  /*13340*/  @UP1 UIMAD UR15, UR15, UR8, URZ ;  /* 0x000000080f0f12a4 */ /* 0x000fe2000f8e023f */
[----:B--2---:R-:W-:Y:S01]  /*13350*/  FADD.FTZ R38, R0, R38 ;  /* 0x0000002600267221 */ /* 0x004fe20000010000 */
[----:B------:R-:W-:Y:S01]  /*13360*/  FSETP.NE.FTZ.AND P5, PT, R39, RZ, PT ;  /* 0x000000ff2700720b */ /* 0x000fe20003fb5000 */
[----:B------:R-:W2:Y:S01]  /*13370*/  SHFL.BFLY PT, R5, R4, 0x1, 0x1f ;  /* 0x0c201f0004057f89 */ /* 0x000ea200000e0000 */
[----:B------:R-:W-:Y:S01]  /*13380*/  MOV R0, 0x3f800000 ;  /* 0x3f80000000007802 */ /* 0x000fe20000000f00 */
[----:B------:R-:W-:Y:S01]  /*13390*/  @!UP1 USEL UR15, UR8, UR5, !UP2 ;  /* 0x00000005080f9287 */ /* 0x000fe2000d000000 */
[----:B------:R-:W-:Y:S01]  /*133a0*/  FSETP.NE.FTZ.AND P4, PT, R38, RZ, PT ;  /* 0x000000ff2600720b */ /* 0x000fe20003f95000 */
[----:B------:R-:W-:-:S02]  /*133b0*/  ULDC UR4, c[0x0][0x1c0] ;  /* 0x0000700000047ab9 */ /* 0x000fc40000000800 */
[----:B------:R-:W-:Y:S02]  /*133c0*/  @UP1 UMOV UR16, 0x1 ;  /* 0x0000000100101882 */ /* 0x000fe40000000000 */
[----:B------:R-:W-:Y:S02]  /*133d0*/  @!UP1 UIMAD UR16, UR15, UR4, URZ ;  /* 0x000000040f1092a4 */ /* 0x000fe4000f8e023f */
[----:B------:R-:W-:Y:S02]  /*133e0*/  @!UP3 UIMAD UR21, UR6, UR8, URZ ;  /* 0x000000080615b2a4 */ /* 0x000fe4000f8e023f */
[----:B------:R-:W3:Y:S01]  /*133f0*/  @P5 MUFU.RCP R0, R39 ;  /* 0x0000002700005308 */ /* 0x000ee20000001000 */
[----:B------:R-:W-:Y:S02]  /*13400*/  @UP1 ULDC UR20, c[0x0][0x210] ;  /* 0x0000840000141ab9 */ /* 0x000fe40000000800 */
[----:B------:R-:W-:Y:S02]  /*13410*/  UIMAD UR5, UR6, UR16, URZ ;  /* 0x00000010060572a4 */ /* 0x000fe4000f8e023f */
[----:B------:R-:W-:-:S02]  /*13420*/  @!UP1 UMOV UR20, 0x1 ;  /* 0x0000000100149882 */ /* 0x000fc40000000000 */
[----:B------:R-:W-:Y:S01]  /*13430*/  @!UP3 USEL UR21, UR21, UR10, !UP0 ;  /* 0x0000000a1515b287 */ /* 0x000fe2000c000000 */
[----:B-1----:R-:W-:Y:S01]  /*13440*/  FADD.FTZ R41, R3, R2 ;  /* 0x0000000203297221 */ /* 0x002fe20000010000 */
[----:B------:R-:W-:Y:S01]  /*13450*/  IADD3 R2, -R7, R43, RZ ;  /* 0x0000002b07027210 */ /* 0x000fe20007ffe1ff */
[----:B------:R-:W-:Y:S01]  /*13460*/  UIMAD UR4, UR9, UR20, URZ ;  /* 0x00000014090472a4 */ /* 0x000fe2000f8e023f */
[----:B------:R-:W-:Y:S01]  /*13470*/  MOV R3, 0x3f800000 ;  /* 0x3f80000000037802 */ /* 0x000fe20000000f00 */
[----:B--2---:R-:W-:Y:S01]  /*13480*/  FADD.FTZ R40, R4, R5 ;  /* 0x0000000504287221 */ /* 0x004fe20000010000 */
[----:B------:R-:W-:Y:S01]  /*13490*/  FSETP.NE.FTZ.AND P3, PT, R41, RZ, PT ;  /* 0x000000ff2900720b */ /* 0x000fe20003f75000 */
[----:B------:R-:W-:Y:S01]  /*134a0*/  USEL UR5, UR5, URZ, UP3 ;  /* 0x0000003f05057287 */ /* 0x000fe20009800000 */
[----:B------:R-:W-:Y:S01]  /*134b0*/  LEA R9, R8, R2, 0x9 ;  /* 0x0000000208097211 */ /* 0x000fe200078e48ff */
[----:B---3--:R-:W-:Y:S01]  /*134c0*/  FMUL.FTZ R132, R0, R132 ;  /* 0x0000008400847220 */ /* 0x008fe20000410000 */
[----:B------:R-:W-:Y:S01]  /*134d0*/  MOV R2, 0x3f800000 ;  /* 0x3f80000000027802 */ /* 0x000fe20000000f00 */
[----:B------:R-:W1:Y:S01]  /*134e0*/  @P4 MUFU.RCP R3, R38 ;  /* 0x0000002600034308 */ /* 0x000e620000001000 */
[----:B------:R-:W-:Y:S01]  /*134f0*/  FSETP.NE.FTZ.AND P0, PT, R40, RZ, PT ;  /* 0x000000ff2800720b */ /* 0x000fe20003f15000 */
[C---:B------:R-:W-:Y:S01]  /*13500*/  FMUL.FTZ R8, R0.reuse, R133 ;  /* 0x0000008500087220 */ /* 0x040fe20000410000 */
[----:B------:R-:W-:Y:S01]  /*13510*/  USHF.L.U32 UR4, UR4, 0x7, URZ ;  /* 0x0000000704047899 */ /* 0x000fe2000800063f */
[C---:B------:R-:W-:Y:S01]  /*13520*/  FMUL.FTZ R144, R0.reuse, R144 ;  /* 0x0000009000907220 */ /* 0x040fe20000410000 */
[----:B------:R-:W-:Y:S01]  /*13530*/  UIMAD UR15, UR11, UR15, UR5 ;  /* 0x0000000f0b0f72a4 */ /* 0x000fe2000f8e0205 */
[----:B------:R-:W-:Y:S01]  /*13540*/  FMUL.FTZ R5, R0, R145 ;  /* 0x0000009100057220 */ /* 0x000fe20000410000 */
[----:B------:R-:W-:Y:S01]  /*13550*/  F2FP.PACK_AB R8, R8, R132 ;  /* 0x000000840808723e */ /* 0x000fe200000000ff */
[----:B------:R-:W2:Y:S01]  /*13560*/  @P3 MUFU.RCP R2, R41 ;  /* 0x0000002900023308 */ /* 0x000ea20000001000 */
[C---:B------:R-:W-:Y:S01]  /*13570*/  FMUL.FTZ R148, R0.reuse, R148 ;  /* 0x0000009400947220 */ /* 0x040fe20000410000 */
[----:B------:R-:W-:Y:S01]  /*13580*/  @!UP3 UMOV UR24, UR21 ;  /* 0x000000150018bc82 */ /* 0x000fe20008000000 */
[C---:B------:R-:W-:Y:S01]  /*13590*/  FMUL.FTZ R18, R0.reuse, R149 ;  /* 0x0000009500127220 */ /* 0x040fe20000410000 */
[----:B------:R-:W-:Y:S01]  /*135a0*/  F2FP.PACK_AB R5, R5, R144 ;  /* 0x000000900505723e */ /* 0x000fe200000000ff */
[C---:B------:R-:W-:Y:S01]  /*135b0*/  FMUL.FTZ R160, R0.reuse, R160 ;  /* 0x000000a000a07220 */ /* 0x040fe20000410000 */
[----:B------:R-:W-:Y:S01]  /*135c0*/  USHF.R.S32.HI UR5, URZ, 0x1f, UR4 ;  /* 0x0000001f3f057899 */ /* 0x000fe20008011404 */
[----:B------:R-:W-:Y:S01]  /*135d0*/  FMUL.FTZ R14, R0, R161 ;  /* 0x000000a1000e7220 */ /* 0x000fe20000410000 */
[----:B------:R-:W-:Y:S01]  /*135e0*/  F2FP.PACK_AB R18, R18, R148 ;  /* 0x000000941212723e */ /* 0x000fe200000000ff */
[C---:B------:R-:W-:Y:S01]  /*135f0*/  FMUL.FTZ R164, R0.reuse, R164 ;  /* 0x000000a400a47220 */ /* 0x040fe20000410000 */
[----:B------:R-:W-:Y:S01]  /*13600*/  @!UP3 USHF.R.S32.HI UR25, URZ, 0x1f, UR21 ;  /* 0x0000001f3f19b899 */ /* 0x000fe20008011415 */
[----:B------:R-:W-:Y:S01]  /*13610*/  FMUL.FTZ R34, R0, R165 ;  /* 0x000000a500227220 */ /* 0x000fe20000410000 */
[----:B------:R-:W-:Y:S01]  /*13620*/  F2FP.PACK_AB R14, R14, R160 ;  /* 0x000000a00e0e723e */ /* 0x000fe200000000ff */
[C---:B------:R-:W-:Y:S01]  /*13630*/  FMUL.FTZ R176, R0.reuse, R176 ;  /* 0x000000b000b07220 */ /* 0x040fe20000410000 */
[----:B------:R-:W-:Y:S01]  /*13640*/  USHF.R.S32.HI UR6, URZ, 0x1f, UR15 ;  /* 0x0000001f3f067899 */ /* 0x000fe2000801140f */
[----:B------:R-:W-:Y:S01]  /*13650*/  FMUL.FTZ R30, R0, R177 ;  /* 0x000000b1001e7220 */ /* 0x000fe20000410000 */
[----:B------:R-:W-:Y:S01]  /*13660*/  F2FP.PACK_AB R34, R34, R164 ;  /* 0x000000a42222723e */ /* 0x000fe200000000ff */
[C---:B------:R-:W-:Y:S01]  /*13670*/  FMUL.FTZ R180, R0.reuse, R180 ;  /* 0x000000b400b47220 */ /* 0x040fe20000410000 */
[----:B------:R-:W-:Y:S01]  /*13680*/  UIADD3 UR4, UP2, UP1, UR4, UR24, UR15 ;  /* 0x0000001804047290 */ /* 0x000fe2000f95e00f */
[----:B------:R-:W-:Y:S01]  /*13690*/  FMUL.FTZ R36, R0, R181 ;  /* 0x000000b500247220 */ /* 0x000fe20000410000 */
[----:B------:R-:W-:Y:S01]  /*136a0*/  F2FP.PACK_AB R30, R30, R176 ;  /* 0x000000b01e1e723e */ /* 0x000fe200000000ff */
[C---:B------:R-:W-:Y:S01]  /*136b0*/  FMUL.FTZ R192, R0.reuse, R192 ;  /* 0x000000c000c07220 */ /* 0x040fe20000410000 */
[----:B------:R-:W-:Y:S01]  /*136c0*/  UIADD3.X UR5, UR5, UR25, UR6, UP2, UP1 ;  /* 0x0000001905057290 */ /* 0x000fe200097e2406 */
        /* <DEDUP_REMOVED lines=27> */
[----:B------:R-:W-:Y:S01]  /*13880*/  SHF.R.S32.HI R3, RZ, 0x2, R15 ;  /* 0x00000002ff037819 */ /* 0x000fe2000001140f */
[C---:B--2---:R-:W-:Y:S01]  /*13890*/  FMUL.FTZ R136, R2.reuse, R136 ;  /* 0x0000008802887220 */ /* 0x044fe20000410000 */
[----:B------:R-:W-:Y:S01]  /*138a0*/  F2FP.PACK_AB R35, R35, R182 ;  /* 0x000000b62323723e */ /* 0x000fe200000000ff */
        /* <DEDUP_REMOVED lines=50> */
[----:B------:R-:W-:Y:S02]  /*13bd0*/  F2FP.PACK_AB R24, R187, R24 ;  /* 0x00000018bb18723e */ /* 0x000fe400000000ff */
[C---:B------:R-:W-:Y:S02]  /*13be0*/  SHF.L.U32 R2, R0.reuse, 0x6, RZ ;  /* 0x0000000600027819 */ /* 0x040fe400000006ff */
[----:B------:R-:W-:-:S02]  /*13bf0*/  LOP3.LUT R3, R0, 0x1, RZ, 0xc0, !PT ;  /* 0x0000000100037812 */ /* 0x000fc400078ec0ff */
[----:B------:R-:W-:Y:S02]  /*13c00*/  LOP3.LUT R2, R2, 0x1c0, RZ, 0xc0, !PT ;  /* 0x000001c002027812 */ /* 0x000fe400078ec0ff */
[----:B------:R-:W-:Y:S02]  /*13c10*/  ISETP.NE.U32.AND P1, PT, R3, 0x1, PT ;  /* 0x000000010300780c */ /* 0x000fe40003f25070 */
[----:B------:R-:W-:Y:S02]  /*13c20*/  LEA.HI R2, R2, R2, RZ, 0x1d ;  /* 0x0000000202027211 */ /* 0x000fe400078fe8ff */
[----:B------:R-:W-:Y:S02]  /*13c30*/  MOV R3, 0xfffffff0 ;  /* 0xfffffff000037802 */ /* 0x000fe40000000f00 */
[----:B------:R-:W-:Y:S02]  /*13c40*/  LEA R2, R9, R2, 0x1 ;  /* 0x0000000209027211 */ /* 0x000fe400078e08ff */
[----:B------:R-:W-:-:S02]  /*13c50*/  SEL R9, R3, 0x10, !P1 ;  /* 0x0000001003097807 */ /* 0x000fc40004800000 */
[----:B------:R-:W-:Y:S02]  /*13c60*/  SHF.L.U32 R2, R2, 0x1, RZ ;  /* 0x0000000102027819 */ /* 0x000fe400000006ff */
[----:B------:R-:W-:Y:S02]  /*13c70*/  R2P PR, R0, 0x6 ;  /* 0x0000000600007804 */ /* 0x000fe40000000000 */
[----:B------:R-:W-:Y:S01]  /*13c80*/  IADD3 R3, R2, R9, RZ ;  /* 0x0000000902037210 */ /* 0x000fe20007ffe0ff */
[----:B------:R-:W-:Y:S01]  /*13c90*/  STS [R2], R8 ;  /* 0x0000000802007388 */ /* 0x000fe20000000800 */
[----:B------:R-:W-:Y:S02]  /*13ca0*/  MOV R0, 0x20 ;  /* 0x0000002000007802 */ /* 0x000fe40000000f00 */
[----:B------:R-:W-:Y:S01]  /*13cb0*/  F2FP.PACK_AB R21, R191, R21 ;  /* 0x00000015bf15723e */ /* 0x000fe200000000ff */
[----:B------:R-:W-:Y:S04]  /*13cc0*/  STS [R2+0x400], R7 ;  /* 0x0004000702007388 */ /* 0x000fe80000000800 */
[----:B------:R1:W-:Y:S04]  /*13cd0*/  STS [R3], R5 ;  /* 0x0000000503007388 */ /* 0x0003e80000000800 */
[----:B------:R2:W-:Y:S04]  /*13ce0*/  STS [R3+0x400], R4 ;  /* 0x0004000403007388 */ /* 0x0005e80000000800 */
[----:B------:R-:W-:Y:S04]  /*13cf0*/  STS [R2+0x2000], R10 ;  /* 0x0020000a02007388 */ /* 0x000fe80000000800 */
[----:B------:R3:W-:Y:S04]  /*13d00*/  STS [R2+0x2400], R11 ;  /* 0x0024000b02007388 */ /* 0x0007e80000000800 */
[----:B------:R-:W-:Y:S04]  /*13d10*/  STS [R3+0x2000], R20 ;  /* 0x0020001403007388 */ /* 0x000fe80000000800 */
[----:B------:R-:W-:Y:S01]  /*13d20*/  STS [R3+0x2400], R19 ;  /* 0x0024001303007388 */ /* 0x000fe20000000800 */
[----:B-1----:R-:W-:-:S02]  /*13d30*/  SEL R5, R0, 0xffffffe0, !P1 ;  /* 0xffffffe000057807 */ /* 0x002fc40004800000 */
[C---:B------:R-:W-:Y:S02]  /*13d40*/  IADD3 R0, R2.reuse, 0x40, RZ ;  /* 0x0000004002007810 */ /* 0x040fe40007ffe0ff */
[C---:B--2---:R-:W-:Y:S02]  /*13d50*/  IADD3 R4, R2.reuse, R5, RZ ;  /* 0x0000000502047210 */ /* 0x044fe40007ffe0ff */
[----:B------:R-:W-:-:S03]  /*13d60*/  @P2 IADD3 R0, R2, -0x40, RZ ;  /* 0xffffffc002002810 */ /* 0x000fc60007ffe0ff */
[----:B------:R-:W-:Y:S01]  /*13d70*/  STS [R4], R18 ;  /* 0x0000001204007388 */ /* 0x000fe20000000800 */
[----:B---3--:R-:W-:-:S03]  /*13d80*/  IADD3 R2, R3, R5, RZ ;  /* 0x0000000503027210 */ /* 0x008fc60007ffe0ff */
[----:B------:R-:W-:Y:S04]  /*13d90*/  STS [R4+0x400], R17 ;  /* 0x0004001104007388 */ /* 0x000fe80000000800 */
[----:B------:R1:W-:Y:S04]  /*13da0*/  STS [R2], R14 ;  /* 0x0000000e02007388 */ /* 0x0003e80000000800 */
[----:B------:R2:W-:Y:S04]  /*13db0*/  STS [R2+0x400], R13 ;  /* 0x0004000d02007388 */ /* 0x0005e80000000800 */
[----:B------:R-:W-:Y:S04]  /*13dc0*/  STS [R4+0x2000], R16 ;  /* 0x0020001004007388 */ /* 0x000fe80000000800 */
[----:B------:R3:W-:Y:S04]  /*13dd0*/  STS [R4+0x2400], R15 ;  /* 0x0024000f04007388 */ /* 0x0007e80000000800 */
[----:B------:R4:W-:Y:S04]  /*13de0*/  STS [R2+0x2000], R12 ;  /* 0x0020000c02007388 */ /* 0x0009e80000000800 */
[----:B------:R4:W-:Y:S04]  /*13df0*/  STS [R2+0x2400], R25 ;  /* 0x0024001902007388 */ /* 0x0009e80000000800 */
[----:B------:R-:W-:Y:S01]  /*13e00*/  STS [R0], R34 ;  /* 0x0000002200007388 */ /* 0x000fe20000000800 */
[----:B-1----:R-:W-:-:S03]  /*13e10*/  MOV R14, 0x7f800000 ;  /* 0x7f800000000e7802 */ /* 0x002fc60000000f00 */
[----:B------:R-:W-:Y:S01]  /*13e20*/  STS [R0+0x400], R33 ;  /* 0x0004002100007388 */ /* 0x000fe20000000800 */
[----:B--2---:R-:W-:Y:S02]  /*13e30*/  MOV R13, 0x7f800000 ;  /* 0x7f800000000d7802 */ /* 0x004fe40000000f00 */
[----:B---3--:R-:W-:-:S04]  /*13e40*/  IADD3 R4, R5, 0x400, R0 ;  /* 0x0000040005047810 */ /* 0x008fc80007ffe000 */
[C---:B------:R-:W-:Y:S02]  /*13e50*/  IADD3 R4, R9.reuse, R4, RZ ;  /* 0x0000000409047210 */ /* 0x040fe40007ffe0ff */
[----:B----4-:R-:W-:Y:S02]  /*13e60*/  MOV R12, 0x7f800000 ;  /* 0x7f800000000c7802 */ /* 0x010fe40000000f00 */
[----:B------:R-:W-:Y:S02]  /*13e70*/  IADD3 R2, R9, R0, RZ ;  /* 0x0000000009027210 */ /* 0x000fe40007ffe0ff */
[----:B------:R-:W-:Y:S02]  /*13e80*/  MOV R9, 0x7f800000 ;  /* 0x7f80000000097802 */ /* 0x000fe40000000f00 */
[C---:B------:R-:W-:Y:S01]  /*13e90*/  IADD3 R3, R5.reuse, R2, RZ ;  /* 0x0000000205037210 */ /* 0x040fe20007ffe0ff */
[----:B------:R-:W-:Y:S04]  /*13ea0*/  STS [R2], R30 ;  /* 0x0000001e02007388 */ /* 0x000fe80000000800 */
[----:B------:R-:W-:Y:S04]  /*13eb0*/  STS [R2+0x400], R29 ;  /* 0x0004001d02007388 */ /* 0x000fe80000000800 */
[----:B------:R-:W-:Y:S04]  /*13ec0*/  STS [R0+0x2000], R32 ;  /* 0x0020002000007388 */ /* 0x000fe80000000800 */
[----:B------:R1:W-:Y:S04]  /*13ed0*/  STS [R0+0x2400], R31 ;  /* 0x0024001f00007388 */ /* 0x0003e80000000800 */
[----:B------:R-:W-:Y:S04]  /*13ee0*/  STS [R2+0x2000], R28 ;  /* 0x0020001c02007388 */ /* 0x000fe80000000800 */
[----:B------:R2:W-:Y:S01]  /*13ef0*/  STS [R2+0x2400], R37 ;  /* 0x0024002502007388 */ /* 0x0005e20000000800 */
[----:B-1----:R-:W-:-:S02]  /*13f00*/  IADD3 R0, R5, R0, RZ ;  /* 0x0000000005007210 */ /* 0x002fc40007ffe0ff */
[----:B------:R-:W-:Y:S03]  /*13f10*/  @P5 MUFU.LG2 R5, R39 ;  /* 0x0000002700055308 */ /* 0x000fe60000000c00 */
[----:B------:R-:W-:Y:S04]  /*13f20*/  STS [R0], R36 ;  /* 0x0000002400007388 */ /* 0x000fe80000000800 */
[----:B------:R-:W-:Y:S01]  /*13f30*/  STS [R0+0x400], R35 ;  /* 0x0004002300007388 */ /* 0x000fe20000000800 */
[----:B--2---:R-:W1:Y:S03]  /*13f40*/  @P3 MUFU.LG2 R2, R41 ;  /* 0x0000002900023308 */ /* 0x004e660000000c00 */
[----:B------:R-:W-:Y:S04]  /*13f50*/  STS [R3], R23 ;  /* 0x0000001703007388 */ /* 0x000fe80000000800 */
[----:B------:R-:W-:Y:S04]  /*13f60*/  STS [R4], R22 ;  /* 0x0000001604007388 */ /* 0x000fe80000000800 */
[----:B------:R-:W-:Y:S04]  /*13f70*/  STS [R0+0x2000], R27 ;  /* 0x0020001b00007388 */ /* 0x000fe80000000800 */
[----:B------:R2:W-:Y:S01]  /*13f80*/  STS [R0+0x2400], R24 ;  /* 0x0024001800007388 */ /* 0x0005e20000000800 */
[----:B-1----:R-:W-:-:S03]  /*13f90*/  @P3 FMUL.FTZ R2, R2, 0.69314718246459960938 ;  /* 0x3f31721802023820 */ /* 0x002fc60000410000 */
[----:B------:R1:W-:Y:S01]  /*13fa0*/  STS [R3+0x2000], R26 ;  /* 0x0020001a03007388 */ /* 0x0003e20000000800 */
[----:B------:R-:W-:-:S03]  /*13fb0*/  @P3 FFMA.FTZ R9, R6, c[0x0][0x238], R2 ;  /* 0x00008e0006093a23 */ /* 0x000fc60000010002 */
[----:B------:R3:W-:Y:S04]  /*13fc0*/  STS [R4+0x2000], R21 ;  /* 0x0020001504007388 */ /* 0x0007e80000000800 */
[----:B------:R-:W-:Y:S01]  /*13fd0*/  BAR.SYNC.DEFER_BLOCKING 0x0 ;  /* 0x0000000000007b1d */ /* 0x000fe20000010000 */
[----:B--2---:R-:W-:-:S05]  /*13fe0*/  LOP3.LUT R0, R42, 0xffffffe0, RZ, 0xc0, !PT ;  /* 0xffffffe02a007812 */ /* 0x004fca00078ec0ff */
[----:B-1----:R-:W1:Y:S01]  /*13ff0*/  @P4 MUFU.LG2 R3, R38 ;  /* 0x0000002600034308 */ /* 0x002e620000000c00 */
[----:B------:R-:W-:Y:S01]  /*14000*/  IADD3 R0, -R0, R43, RZ ;  /* 0x0000002b00007210 */ /* 0x000fe20007ffe1ff */
[----:B---3--:R-:W-:-:S03]  /*14010*/  @P5 FMUL.FTZ R4, R5, 0.69314718246459960938 ;  /* 0x3f31721805045820 */ /* 0x008fc60000410000 */
[----:B------:R-:W-:Y:S01]  /*14020*/  LOP3.LUT P1, RZ, R0, 0x3, RZ, 0xc0, !PT ;  /* 0x0000000300ff7812 */ /* 0x000fe2000782c0ff */
[----:B-----5:R2:W3:Y:S02]  /*14030*/  LDS.128 R16, [R234] ;  /* 0x00000000ea107984 */ /* 0x0204e40000000c00 */
[----:B------:R-:W4:Y:S01]  /*14040*/  @P0 MUFU.LG2 R0, R40 ;  /* 0x0000002800000308 */ /* 0x000f220000000c00 */
[----:B------:R-:W-:Y:S01]  /*14050*/  @P5 FFMA.FTZ R13, R198, c[0x0][0x238], R4 ;  /* 0x00008e00c60d5a23 */ /* 0x000fe20000010004 */
[----:B------:R2:W2:Y:S04]  /*14060*/  LDS.128 R20, [R234+0x800] ;  /* 0x00080000ea147984 */ /* 0x0004a80000000c00 */
[----:B------:R2:W2:Y:S01]  /*14070*/  LDS.128 R24, [R234+0x1000] ;  /* 0x00100000ea187984 */ /* 0x0004a20000000c00 */
[----:B-1----:R-:W-:-:S03]  /*14080*/  @P4 FMUL.FTZ R3, R3, 0.69314718246459960938 ;  /* 0x3f31721803034820 */ /* 0x002fc60000410000 */
[----:B------:R1:W1:Y:S01]  /*14090*/  LDS.128 R28, [R234+0x1800] ;  /* 0x00180000ea1c7984 */ /* 0x0002620000000c00 */
[----:B------:R-:W-:-:S03]  /*140a0*/  @P4 FFMA.FTZ R14, R197, c[0x0][0x238], R3 ;  /* 0x00008e00c50e4a23 */ /* 0x000fc60000010003 */
[----:B------:R1:W1:Y:S01]  /*140b0*/  LDS.128 R32, [R234+0x2000] ;  /* 0x00200000ea207984 */ /* 0x0002620000000c00 */
[----:B----4-:R-:W-:-:S03]  /*140c0*/  @P0 FMUL.FTZ R0, R0, 0.69314718246459960938 ;  /* 0x3f31721800000820 */ /* 0x010fc60000410000 */
[----:B------:R4:W1:Y:S01]  /*140d0*/  LDS.128 R36, [R234+0x2800] ;  /* 0x00280000ea247984 */ /* 0x0008620000000c00 */
[----:B------:R-:W-:-:S03]  /*140e0*/  @P0 FFMA.FTZ R12, R196, c[0x0][0x238], R0 ;  /* 0x00008e00c40c0a23 */ /* 0x000fc60000010000 */
[----:B------:R4:W1:Y:S04]  /*140f0*/  LDS.128 R44, [R234+0x3000] ;  /* 0x00300000ea2c7984 */ /* 0x0008680000000c00 */
[----:B------:R-:W1:Y:S01]  /*14100*/  LDS.128 R232, [R234+0x3800] ;  /* 0x00380000eae87984 */ /* 0x000e620000000c00 */
[----:B------:R-:W-:Y:S05]  /*14110*/  @P1 BRA `(.L_x_349) ;  /* 0x0000022000001947 */ /* 0x000fea0003800000 */
[----:B------:R-:W5:Y:S04]  /*14120*/  LDL.LU R50, [R1+0x6c] ;  /* 0x00006c0001327983 */ /* 0x000f680000300800 */
[----:B------:R-:W5:Y:S02]  /*14130*/  LDL.LU R49, [R1+0x70] ;  /* 0x0000700001317983 */ /* 0x000f640000300800 */
[----:B-----5:R-:W-:-:S05]  /*14140*/  IMAD R0, R49, 0x10, R50 ;  /* 0x0000001031007824 */ /* 0x020fca00078e0232 */
        /* <DEDUP_REMOVED lines=31> */
.L_x_349:
[----:B------:R-:W-:Y:S05]  /*14340*/  BSYNC B0 ;  /* 0x0000000000007941 */ /* 0x000fea0003800000 */
.L_x_348:
[----:B----4-:R4:W5:Y:S01]  /*14350*/  LDL.64 R12, [R1] ;  /* 0x00000000010c7983 */ /* 0x0109620000100a00 */
[----:B------:R-:W-:Y:S01]  /*14360*/  LEA.HI R10, R48, R43, RZ, 0x3 ;  /* 0x0000002b300a7211 */ /* 0x000fe200078f18ff */
[----:B------:R-:W-:Y:S01]  /*14370*/  UIMAD UR9, UR9, -0x80, UR13 ;  /* 0xffffff80090978a4 */ /* 0x000fe2000f8e020d */
[----:B------:R-:W-:Y:S01]  /*14380*/  ISETP.GE.AND P1, PT, R250, c[0x0][0x220], PT ;  /* 0x00008800fa007a0c */ /* 0x000fe20003f26270 */
[----:B------:R-:W3:Y:S01]  /*14390*/  S2R R2, SR_TID.X ;  /* 0x0000000000027919 */ /* 0x000ee20000002100 */
[----:B------:R-:W-:Y:S01]  /*143a0*/  SHF.R.S32.HI R4, RZ, 0x3, R10 ;  /* 0x00000003ff047819 */ /* 0x000fe2000001140a */
[----:B------:R-:W-:Y:S01]  /*143b0*/  USHF.R.S32.HI UR6, URZ, 0x1f, UR11 ;  /* 0x0000001f3f067899 */ /* 0x000fe2000801140b */
[----:B------:R-:W-:Y:S01]  /*143c0*/  BSSY B0, `(.L_x_350) ;  /* 0x0000019000007945 */ /* 0x000fe20003800000 */
[----:B------:R-:W2:Y:S01]  /*143d0*/  S2R R8, SR_CTAID.Z ;  /* 0x0000000000087919 */ /* 0x000ea20000002700 */
[----:B------:R-:W-:-:S02]  /*143e0*/  ULDC.64 UR4, c[0x0][0x1f0] ;  /* 0x00007c0000047ab9 */ /* 0x000fc40000000a00 */
[----:B------:R-:W-:-:S04]  /*143f0*/  UIMAD UR4, UR6, UR4, URZ ;  /* 0x00000004060472a4 */ /* 0x000fc8000f8e023f */
[----:B------:R-:W-:Y:S01]  /*14400*/  UIMAD UR4, UR11, UR5, UR4 ;  /* 0x000000050b0472a4 */ /* 0x000fe2000f8e0204 */
[----:B---3--:R-:W-:-:S04]  /*14410*/  SHF.R.S32.HI R11, RZ, 0x1f, R2 ;  /* 0x0000001fff0b7819 */ /* 0x008fc80000011402 */
[----:B------:R-:W-:-:S04]  /*14420*/  LEA.HI R11, R11, R2, RZ, 0x3 ;  /* 0x000000020b0b7211 */ /* 0x000fc800078f18ff */
[----:B------:R-:W-:-:S05]  /*14430*/  LOP3.LUT R0, R11, 0xfffffff8, RZ, 0xc0, !PT ;  /* 0xfffffff80b007812 */ /* 0x000fca00078ec0ff */
[----:B------:R-:W-:Y:S01]  /*14440*/  IMAD.IADD R0, R2, 0x1, -R0 ;  /* 0x0000000102007824 */ /* 0x000fe200078e0a00 */
[----:B------:R-:W-:-:S03]  /*14450*/  IADD3 R2, P0, R250, UR14, RZ ;  /* 0x0000000efa027c10 */ /* 0x000fc6000ff1e0ff */
[----:B------:R-:W-:-:S05]  /*14460*/  IMAD.SHL.U32 R0, R0, 0x8, RZ ;  /* 0x0000000800007824 */ /* 0x000fca00078e00ff */
[----:B------:R-:W-:-:S04]  /*14470*/  SHF.R.S32.HI R0, RZ, 0x1f, R0 ;  /* 0x0000001fff007819 */ /* 0x000fc80000011400 */
[----:B------:R-:W-:Y:S02]  /*14480*/  IADD3.X R3, R0, UR7, RZ, P0, !PT ;  /* 0x0000000700037c10 */ /* 0x000fe400087fe4ff */
[----:B------:R-:W-:-:S03]  /*14490*/  ISETP.GE.OR P0, PT, R4, UR9, P1 ;  /* 0x0000000904007c0c */ /* 0x000fc60008f06670 */
[----:B--2---:R-:W-:-:S05]  /*144a0*/  IMAD.WIDE.U32 R8, R8, c[0x0][0x1f0], R2 ;  /* 0x00007c0008087a25 */ /* 0x004fca00078e0002 */
[----:B------:R-:W-:-:S05]  /*144b0*/  IADD3 R7, R9, UR4, RZ ;  /* 0x0000000409077c10 */ /* 0x000fca000fffe0ff */
[----:B------:R-:W-:Y:S05]  /*144c0*/  @P0 BRA `(.L_x_351) ;  /* 0x0000008000000947 */ /* 0x000fea0003800000 */
[----:B----4-:R-:W-:Y:S01]  /*144d0*/  MOV R6, R8 ;  /* 0x0000000800067202 */ /* 0x010fe20000000f00 */
[----:B-----5:R-:W-:-:S04]  /*144e0*/  IMAD R0, R13, c[0x0][0x1e8], RZ ;  /* 0x00007a000d007a24 */ /* 0x020fc800078e02ff */
[----:B------:R-:W-:-:S04]  /*144f0*/  IMAD.WIDE.U32 R2, R12, c[0x0][0x1e8], R6 ;  /* 0x00007a000c027a25 */ /* 0x000fc800078e0006 */
[----:B------:R-:W-:Y:S01]  /*14500*/  IMAD R0, R12, c[0x0][0x1ec], R0 ;  /* 0x00007b000c007a24 */ /* 0x000fe200078e0200 */
[----:B------:R-:W-:-:S04]  /*14510*/  LEA R4, P0, R2, c[0x0][0x1d0], 0x1 ;  /* 0x0000740002047a11 */ /* 0x000fc800078008ff */
[----:B------:R-:W-:-:S04]  /*14520*/  IADD3 R0, R3, R0, RZ ;  /* 0x0000000003007210 */ /* 0x000fc80007ffe0ff */
[----:B------:R-:W-:-:S05]  /*14530*/  LEA.HI.X R5, R2, c[0x0][0x1d4], R0, 0x1, P0 ;  /* 0x0000750002057a11 */ /* 0x000fca00000f0c00 */
[----:B------:R2:W-:Y:S02]  /*14540*/  STG.E.128 [R4.64], R16 ;  /* 0x0000001004007986 */ /* 0x0005e4000c101d12 */
.L_x_351:
[----:B----4-:R-:W-:Y:S05]  /*14550*/  BSYNC B0 ;  /* 0x0000000000007941 */ /* 0x010fea0003800000 */
.L_x_350:
[----:B------:R-:W-:Y:S01]  /*14560*/  LEA.HI.SX32 R0, R10, 0x10, 0x1d ;  /* 0x000000100a007811 */ /* 0x000fe200078feaff */
        /* <DEDUP_REMOVED lines=14> */
.L_x_353:
[----:B------:R-:W-:Y:S05]  /*14650*/  BSYNC B0 ;  /* 0x0000000000007941 */ /* 0x000fea0003800000 */
.L_x_352:
[----:B------:R-:W-:Y:S01]  /*14660*/  SHF.R.S32.HI R10, RZ, 0x3, R11 ;  /* 0x00000003ff0a7819 */ /* 0x000fe2000001140b */
[----:B------:R-:W-:Y:S03]  /*14670*/  BSSY B0, `(.L_x_354) ;  /* 0x000000f000007945 */ /* 0x000fe60003800000 */
        /* <DEDUP_REMOVED lines=14> */
.L_x_355:
[----:B------:R-:W-:Y:S05]  /*14760*/  BSYNC B0 ;  /* 0x0000000000007941 */ /* 0x000fea0003800000 */
.L_x_354:
        /* <DEDUP_REMOVED lines=15> */
.L_x_357:
[----:B------:R-:W-:Y:S05]  /*14860*/  BSYNC B0 ;  /* 0x0000000000007941 */ /* 0x000fea0003800000 */
.L_x_356:
        /* <DEDUP_REMOVED lines=15> */
.L_x_359:
[----:B------:R-:W-:Y:S05]  /*14960*/  BSYNC B0 ;  /* 0x0000000000007941 */ /* 0x000fea0003800000 */
.L_x_358:
        /* <DEDUP_REMOVED lines=15> */
.L_x_361:
[----:B------:R-:W-:Y:S05]  /*14a60*/  BSYNC B0 ;  /* 0x0000000000007941 */ /* 0x000fea0003800000 */
.L_x_360:
        /* <DEDUP_REMOVED lines=15> */
.L_x_363:
[----:B------:R-:W-:Y:S05]  /*14b60*/  BSYNC B0 ;  /* 0x0000000000007941 */ /* 0x000fea0003800000 */
.L_x_362:
        /* <DEDUP_REMOVED lines=15> */
.L_x_290:
[----:B------:R-:W1:Y:S01]  /*14c60*/  S2R R2, SR_TID.X ;  /* 0x0000000000027919 */ /* 0x000e620000002100 */
[----:B------:R-:W-:Y:S01]  /*14c70*/  UISETP.NE.AND UP4, UPT, UR10, -0x1, UPT ;  /* 0xffffffff0a00788c */ /* 0x000fe2000bf85270 */
[----:B------:R-:W-:Y:S01]  /*14c80*/  BSSY B0, `(.L_x_364) ;  /* 0x0000048000007945 */ /* 0x000fe20003800000 */
[----:B------:R-:W-:Y:S01]  /*14c90*/  ULDC.64 UR4, c[0x0][0x1e8] ;  /* 0x00007a0000047ab9 */ /* 0x000fe20000000a00 */
[----:B------:R-:W2:Y:S01]  /*14ca0*/  S2R R8, SR_CTAID.Z ;  /* 0x0000000000087919 */ /* 0x000ea20000002700 */
[----:B------:R-:W-:Y:S02]  /*14cb0*/  USHF.R.S32.HI UR9, URZ, 0x1f, UR16 ;  /* 0x0000001f3f097899 */ /* 0x000fe40008011410 */
[----:B------:R-:W-:Y:S01]  /*14cc0*/  ULDC.64 UR6, c[0x0][0x1e0] ;  /* 0x0000780000067ab9 */ /* 0x000fe20000000a00 */
[----:B------:R-:W3:Y:S01]  /*14cd0*/  S2R R6, SR_CTAID.X ;  /* 0x0000000000067919 */ /* 0x000ee20000002500 */
[----:B------:R-:W-:-:S02]  /*14ce0*/  ULDC.U8 UR12, c[0x0][0x328] ;  /* 0x0000ca00000c7ab9 */ /* 0x000fc40000000000 */
[----:B------:R-:W-:Y:S02]  /*14cf0*/  UISETP.NE.AND UP3, UPT, UR12, URZ, UPT ;  /* 0x0000003f0c00728c */ /* 0x000fe4000bf65270 */
[----:B------:R-:W-:Y:S02]  /*14d00*/  @UP4 UIMAD.WIDE.U32 UR20, UR10, UR4, URZ ;  /* 0x000000040a1442a5 */ /* 0x000fe4000f8e003f */
[----:B------:R-:W-:Y:S02]  /*14d10*/  @!UP4 USHF.R.S32.HI UR15, URZ, 0x1f, UR14 ;  /* 0x0000001f3f0fc899 */ /* 0x000fe4000801140e */
[----:B------:R-:W-:Y:S02]  /*14d20*/  @UP4 UIMAD UR8, UR10, UR5, UR21 ;  /* 0x000000050a0842a4 */ /* 0x000fe4000f8e0215 */
[----:B------:R-:W-:Y:S02]  /*14d30*/  @!UP4 UIMAD UR15, UR15, UR6, URZ ;  /* 0x000000060f0fc2a4 */ /* 0x000fe4000f8e023f */
[----:B------:R-:W-:-:S02]  /*14d40*/  ULDC.64 UR4, c[0x0][0x1f0] ;  /* 0x00007c0000047ab9 */ /* 0x000fc40000000a00 */
[----:B------:R-:W-:Y:S01]  /*14d50*/  UIMAD UR4, UR9, UR4, URZ ;  /* 0x00000004090472a4 */ /* 0x000fe2000f8e023f */
[----:B-1----:R-:W-:Y:S01]  /*14d60*/  SHF.R.S32.HI R4, RZ, 0x1f, R2 ;  /* 0x0000001fff047819 */ /* 0x002fe20000011402 */
[----:B------:R-:W-:Y:S02]  /*14d70*/  @!UP4 UIMAD UR15, UR14, UR7, UR15 ;  /* 0x000000070e0fc2a4 */ /* 0x000fe4000f8e020f */
[----:B------:R-:W-:Y:S01]  /*14d80*/  ULDC.U8 UR9, c[0x0][0x329] ;  /* 0x0000ca4000097ab9 */ /* 0x000fe20000000000 */
[----:B------:R-:W-:Y:S01]  /*14d90*/  LEA.HI R4, R4, R2, RZ, 0x3 ;  /* 0x0000000204047211 */ /* 0x000fe200078f18ff */
[----:B------:R-:W-:Y:S02]  /*14da0*/  UISETP.NE.AND UP1, UPT, UR9, URZ, UPT ;  /* 0x0000003f0900728c */ /* 0x000fe4000bf25270 */
[----:B------:R-:W-:Y:S01]  /*14db0*/  UISETP.NE.OR UP2, UPT, UR9, URZ, !UP3 ;  /* 0x0000003f0900728c */ /* 0x000fe2000df45670 */
[----:B------:R-:W-:Y:S01]  /*14dc0*/  LOP3.LUT R0, R4, 0xfffffff8, RZ, 0xc0, !PT ;  /* 0xfffffff804007812 */ /* 0x000fe200078ec0ff */
[----:B------:R-:W-:Y:S01]  /*14dd0*/  @!UP4 UIMAD.WIDE.U32 UR22, UR14, UR6, URZ ;  /* 0x000000060e16c2a5 */ /* 0x000fe2000f8e003f */
[----:B------:R-:W-:Y:S01]  /*14de0*/  SHF.R.S32.HI R4, RZ, 0x3, R4 ;  /* 0x00000003ff047819 */ /* 0x000fe20000011404 */
[----:B------:R-:W-:-:S02]  /*14df0*/  ULDC UR7, c[0x0][0x214] ;  /* 0x0000850000077ab9 */ /* 0x000fc40000000800 */
[----:B------:R-:W-:Y:S01]  /*14e00*/  ULDC UR6, c[0x0][0x234] ;  /* 0x00008d0000067ab9 */ /* 0x000fe20000000800 */
[----:B------:R-:W-:Y:S01]  /*14e10*/  IMAD.IADD R14, R2, 0x1, -R0 ;  /* 0x00000001020e7824 */ /* 0x000fe200078e0a00 */
[----:B------:R-:W-:Y:S01]  /*14e20*/  UIMAD UR5, UR16, UR5, UR4 ;  /* 0x00000005100572a4 */ /* 0x000fe2000f8e0204 */
[----:B------:R-:W-:Y:S01]  /*14e30*/  SHF.R.S32.HI R5, RZ, 0x1f, R4 ;  /* 0x0000001fff057819 */ /* 0x000fe20000011404 */
[----:B------:R-:W-:Y:S01]  /*14e40*/  @UP1 ULDC UR9, c[0x0][0x210] ;  /* 0x0000840000091ab9 */ /* 0x000fe20000000800 */
[----:B------:R-:W-:Y:S01]  /*14e50*/  IMAD.SHL.U32 R0, R14, 0x8, RZ ;  /* 0x000000080e007824 */ /* 0x000fe200078e00ff */
[----:B------:R-:W-:Y:S02]  /*14e60*/  @UP1 UIMAD UR9, UR9, UR7, URZ ;  /* 0x00000007090912a4 */ /* 0x000fe4000f8e023f */
[----:B------:R-:W-:Y:S02]  /*14e70*/  @!UP1 USEL UR9, UR7, UR6, !UP3 ;  /* 0x0000000607099287 */ /* 0x000fe4000d800000 */
[----:B------:R-:W-:Y:S01]  /*14e80*/  UISETP.NE.OR UP0, UPT, UR10, -0x1, UP2 ;  /* 0xffffffff0a00788c */ /* 0x000fe20009705670 */
[----:B------:R-:W-:Y:S01]  /*14e90*/  ISETP.GE.AND P1, PT, R0, c[0x0][0x220], PT ;  /* 0x0000880000007a0c */ /* 0x000fe20003f26270 */
[----:B------:R-:W-:-:S02]  /*14ea0*/  ULDC UR4, c[0x0][0x1c0] ;  /* 0x0000700000047ab9 */ /* 0x000fc40000000800 */
[----:B------:R-:W-:Y:S02]  /*14eb0*/  @UP1 UMOV UR12, 0x1 ;  /* 0x00000001000c1882 */ /* 0x000fe40000000000 */
[----:B------:R-:W-:Y:S02]  /*14ec0*/  @!UP1 UIMAD UR12, UR9, UR4, URZ ;  /* 0x00000004090c92a4 */ /* 0x000fe4000f8e023f */
[----:B------:R-:W-:Y:S02]  /*14ed0*/  @!UP4 UMOV UR20, UR22 ;  /* 0x000000160014cc82 */ /* 0x000fe40008000000 */
[----:B------:R-:W-:Y:S01]  /*14ee0*/  @!UP4 UIADD3 UR8, UR23, UR15, URZ ;  /* 0x0000000f1708c290 */ /* 0x000fe2000fffe03f */
[----:B------:R-:W-:Y:S01]  /*14ef0*/  IADD3 R2, P0, R0, UR20, RZ ;  /* 0x0000001400027c10 */ /* 0x000fe2000ff1e0ff */
[----:B------:R-:W-:Y:S02]  /*14f00*/  UIADD3 UR13, -UR11, UR13, URZ ;  /* 0x0000000d0b0d7290 */ /* 0x000fe4000fffe13f */
[----:B------:R-:W-:-:S02]  /*14f10*/  UIMAD UR12, UR14, UR12, URZ ;  /* 0x0000000c0e0c72a4 */ /* 0x000fc4000f8e023f */
[----:B------:R-:W-:Y:S01]  /*14f20*/  @!UP0 UIMAD UR10, UR14, UR7, URZ ;  /* 0x000000070e0a82a4 */ /* 0x000fe2000f8e023f */
[----:B------:R-:W-:Y:S01]  /*14f30*/  LEA.HI.X.SX32 R3, R0, UR8, 0x1, P0 ;  /* 0x0000000800037c11 */ /* 0x000fe200080f0eff */
[----:B------:R-:W-:Y:S01]  /*14f40*/  USEL UR12, UR12, URZ, UP2 ;  /* 0x0000003f0c0c7287 */ /* 0x000fe20009000000 */
[C---:B------:R-:W-:Y:S01]  /*14f50*/  ISETP.GE.OR P0, PT, R4.reuse, UR13, P1 ;  /* 0x0000000d04007c0c */ /* 0x040fe20008f06670 */
[----:B------:R-:W-:Y:S01]  /*14f60*/  @UP1 ULDC UR17, c[0x0][0x210] ;  /* 0x0000840000111ab9 */ /* 0x000fe20000000800 */
[----:B------:R-:W-:Y:S01]  /*14f70*/  ISETP.GE.AND P2, PT, R4, UR13, PT ;  /* 0x0000000d04007c0c */ /* 0x000fe2000bf46270 */
[----:B------:R-:W-:Y:S01]  /*14f80*/  @!UP1 UMOV UR17, 0x1 ;  /* 0x0000000100119882 */ /* 0x000fe20000000000 */
[----:B--2---:R-:W-:Y:S01]  /*14f90*/  IMAD.WIDE.U32 R8, R8, c[0x0][0x1f0], R2 ;  /* 0x00007c0008087a25 */ /* 0x004fe200078e0002 */
[----:B------:R-:W-:Y:S01]  /*14fa0*/  UIMAD UR9, UR16, UR9, UR12 ;  /* 0x00000009100972a4 */ /* 0x000fe2000f8e020c */
[----:B------:R-:W-:Y:S01]  /*14fb0*/  P2R R22, PR, RZ, 0x4 ;  /* 0x00000004ff167803 */ /* 0x000fe20000000000 */
[----:B------:R-:W-:Y:S01]  /*14fc0*/  UIMAD UR11, UR11, UR17, URZ ;  /* 0x000000110b0b72a4 */ /* 0x000fe2000f8e023f */
[----:B---3--:R-:W-:Y:S01]  /*14fd0*/  IMAD.WIDE R2, R6, 0x80, R4 ;  /* 0x0000008006027825 */ /* 0x008fe200078e0204 */
[----:B------:R-:W-:Y:S01]  /*14fe0*/  UMOV UR24, URZ ;  /* 0x0000003f00187c82 */ /* 0x000fe20008000000 */
[----:B------:R-:W-:Y:S01]  /*14ff0*/  IADD3 R7, R9, UR5, RZ ;  /* 0x0000000509077c10 */ /* 0x000fe2000fffe0ff */
[----:B------:R-:W-:-:S02]  /*15000*/  @!UP2 UMOV UR24, UR10 ;  /* 0x0000000a0018ac82 */ /* 0x000fc40008000000 */
[----:B------:R-:W-:Y:S02]  /*15010*/  UMOV UR25, URZ ;  /* 0x0000003f00197c82 */ /* 0x000fe40008000000 */
[----:B------:R-:W-:Y:S02]  /*15020*/  USHF.R.S32.HI UR6, URZ, 0x1f, UR9 ;  /* 0x0000001f3f067899 */ /* 0x000fe40008011409 */
[----:B------:R-:W-:Y:S02]  /*15030*/  @!UP2 USHF.R.S32.HI UR25, URZ, 0x1f, UR10 ;  /* 0x0000001f3f19a899 */ /* 0x000fe4000801140a */
[----:B------:R-:W-:Y:S02]  /*15040*/  USHF.R.S32.HI UR4, URZ, 0x1f, UR11 ;  /* 0x0000001f3f047899 */ /* 0x000fe4000801140b */
        /* <DEDUP_REMOVED lines=11> */
.L_x_365:
[----:B------:R-:W-:Y:S05]  /*15100*/  BSYNC B0 ;  /* 0x0000000000007941 */ /* 0x000fea0003800000 */
.L_x_364:
        /* <DEDUP_REMOVED lines=17> */
.L_x_367:
[----:B------:R-:W-:Y:S05]  /*15220*/  BSYNC B0 ;  /* 0x0000000000007941 */ /* 0x000fea0003800000 */
.L_x_366:
        /* <DEDUP_REMOVED lines=16> */
.L_x_369:
[----:B------:R-:W-:Y:S05]  /*15330*/  BSYNC B0 ;  /* 0x0000000000007941 */ /* 0x000fea0003800000 */
.L_x_368:
        /* <DEDUP_REMOVED lines=16> */
.L_x_371:
[----:B------:R-:W-:Y:S05]  /*15440*/  BSYNC B0 ;  /* 0x0000000000007941 */ /* 0x000fea0003800000 */
.L_x_370:
        /* <DEDUP_REMOVED lines=16> */
.L_x_373:
[----:B------:R-:W-:Y:S05]  /*15550*/  BSYNC B0 ;  /* 0x0000000000007941 */ /* 0x000fea0003800000 */
.L_x_372:
        /* <DEDUP_REMOVED lines=16> */
.L_x_375:
[----:B------:R-:W-:Y:S05]  /*15660*/  BSYNC B0 ;  /* 0x0000000000007941 */ /* 0x000fea0003800000 */
.L_x_374:
        /* <DEDUP_REMOVED lines=16> */
.L_x_377:
[----:B------:R-:W-:Y:S05]  /*15770*/  BSYNC B0 ;  /* 0x0000000000007941 */ /* 0x000fea0003800000 */
.L_x_376:
        /* <DEDUP_REMOVED lines=15> */
.L_x_379:
[----:B------:R-:W-:Y:S05]  /*15870*/  BSYNC B0 ;  /* 0x0000000000007941 */ /* 0x000fea0003800000 */
.L_x_378:
        /* <DEDUP_REMOVED lines=72> */
.L_x_380:
        /* <DEDUP_REMOVED lines=16> */
.L_x_2118:


//--------------------- .text._ZN5flash16flash_fwd_kernelI23Flash_fwd_kernel_traitsILi64ELi128ELi128ELi4ELb0ELb0EN7cutlass6half_tE19Flash_kernel_traitsILi64ELi128ELi128ELi4ES3_EELb0ELb0ELb0ELb1ELb0ELb0ELb1ELb0EEEvNS_16Flash_fwd_paramsE --------------------------
	.section	.text._ZN5flash16flash_fwd_kernelI23Flash_fwd_kernel_traitsILi64ELi128ELi128ELi4ELb0ELb0EN7cutlass6half_tE19Flash_kernel_traitsILi64ELi128ELi128ELi4ES3_EELb0ELb0ELb0ELb1ELb0ELb0ELb1ELb0EEEvNS_16Flash_fwd_paramsE,"ax",@progbits
	.sectioninfo	@"SHI_REGISTERS=255"
	.align	128
        .global         _ZN5flash16flash_fwd_kernelI23Flash_fwd_kernel_traitsILi64ELi128ELi128ELi4ELb0ELb0EN7cutlass6half_tE19Flash_kernel_traitsILi64ELi128ELi128ELi4ES3_EELb0ELb0ELb0ELb1ELb0ELb0ELb1ELb0EEEvNS_16Flash_fwd_paramsE
        .type           _ZN5flash16flash_fwd_kernelI23Flash_fwd_kernel_traitsILi64ELi128ELi128ELi4ELb0ELb0EN7cutlass6half_tE19Flash_kernel_traitsILi64ELi128ELi128ELi4ES3_EELb0ELb0ELb0ELb1ELb0ELb0ELb1ELb0EEEvNS_16Flash_fwd_paramsE,@function
        .size           _ZN5flash16flash_fwd_kernelI23Flash_fwd_kernel_traitsILi64ELi128ELi128ELi4ELb0ELb0EN7cutlass6half_tE19Flash_kernel_traitsILi64ELi128ELi128ELi4ES3_EELb0ELb0ELb0ELb1ELb0ELb0ELb1ELb0EEEvNS_16Flash_fwd_paramsE,(.L_x_2119 - _ZN5flash16flash_fwd_kernelI23Flash_fwd_kernel_traitsILi64ELi128ELi128ELi4ELb0ELb0EN7cutlass6half_tE19Flash_kernel_traitsILi64ELi128ELi128ELi4ES3_EELb0ELb0ELb0ELb1ELb0ELb0ELb1ELb0EEEvNS_16Flash_fwd_paramsE)
        .other          _ZN5flash16flash_fwd_kernelI23Flash_fwd_kernel_traitsILi64ELi128ELi128ELi4ELb0ELb0EN7cutlass6half_tE19Flash_kernel_traitsILi64ELi128ELi128ELi4ES3_EELb0ELb0ELb0ELb1ELb0ELb0ELb1ELb0EEEvNS_16Flash_fwd_paramsE,@"STO_CUDA_ENTRY STV_DEFAULT"
_ZN5flash16flash_fwd_kernelI23Flash_fwd_kernel_traitsILi64ELi128ELi128ELi4ELb0ELb0EN7cutlass6half_tE19Flash_kernel_traitsILi64ELi128ELi128ELi4ES3_EELb0ELb0ELb0ELb1ELb0ELb0ELb1ELb0EEEvNS_16Flash_fwd_paramsE:
.text._ZN5flash16flash_fwd_kernelI23Flash_fwd_kernel_traitsILi64ELi128ELi128ELi4ELb0ELb0EN7cutlass6half_tE19Flash_kernel_traitsILi64ELi128ELi128ELi4ES3_EELb0ELb0ELb0ELb1ELb0ELb0ELb1ELb0EEEvNS_16Flash_fwd_paramsE:
        /* <DEDUP_REMOVED lines=30> */
[----:B------:R1:W4:Y:S01]  /*01e0*/  @P0 LDG.E R5, [R4.64] ;  /* 0x0000001204050981 */ /* 0x000322000c1e1900 */
[----:B------:R-:W-:-:S06]  /*01f0*/  UIMAD.WIDE UR6, UR15, UR17, UR6 ;  /* 0x000000110f0672a5 */ /* 0x000fcc000f8e0206 */
[----:B------:R-:W-:Y:S02]  /*0200*/  IMAD.U32 R2, RZ, RZ, UR6 ;  /* 0x00000006ff027e24 */ /* 0x000fe4000f8e00ff */
[----:B------:R-:W-:-:S05]  /*0210*/  IMAD.U32 R3, RZ, RZ, UR7 ;  /* 0x00000007ff037e24 */ /* 0x000fca000f8e00ff */
[----:B------:R-:W5:Y:S01]  /*0220*/  @!P1 LDG.E R6, [R2.64] ;  /* 0x0000001202069981 */ /* 0x000f62000c1e1900 */
[----:B------:R-:W-:Y:S02]  /*0230*/  UMOV UR10, 0xffffffff ;  /* 0xffffffff000a7882 */ /* 0x000fe40000000000 */
[----:B------:R-:W-:Y:S01]  /*0240*/  UMOV UR9, URZ ;  /* 0x0000003f00097c82 */ /* 0x000fe20008000000 */
[----:B-1----:R-:W1:Y:S01]  /*0250*/  S2R R4, SR_TID.X ;  /* 0x0000000000047919 */ /* 0x002e620000002100 */
        /* <DEDUP_REMOVED lines=11> */
[----:B--234-:R-:W-:Y:S05]  /*0310*/  @!P0 BRA `(.L_x_381) ;  /* 0x0000007000008947 */ /* 0x01cfea0003800000 */
[----:B-1----:R-:W-:-:S13]  /*0320*/  PLOP3.LUT P0, PT, PT, PT, UP3, 0x80, 0x0 ;  /* 0x000000000000781c */ /* 0x002fda0003f0f038 */
[----:B------:R-:W2:Y:S04]  /*0330*/  @P0 LDG.E R0, [R2.64+0x4] ;  /* 0x0000041202000981 */ /* 0x000ea8000c1e1900 */
[----:B------:R-:W3:Y:S01]  /*0340*/  @!P0 LDG.E R5, [R2.64] ;  /* 0x0000001202058981 */ /* 0x000ee2000c1e1900 */
[----:B--2---:R-:W1:Y:S02]  /*0350*/  @P0 R2UR UR6, R0 ;  /* 0x00000000000603c2 */ /* 0x004e6400000e0000 */
[----:B-1----:R-:W-:-:S11]  /*0360*/  @UP3 UIADD3 UR6, UR6, -UR23, URZ ;  /* 0x8000001706063290 */ /* 0x002fd6000fffe03f */
[----:B---3--:R1:W2:Y:S02]  /*0370*/  @!P0 R2UR UR6, R5 ;  /* 0x00000000050683c2 */ /* 0x0082a400000e0000 */
[----:B-12---:R-:W-:Y:S05]  /*0380*/  BRA `(.L_x_382) ;  /* 0x0000001000007947 */ /* 0x006fea0003800000 */
.L_x_381:
[----:B-1----:R-:W-:Y:S02]  /*0390*/  ULDC UR6, c[0x0][0x218] ;  /* 0x0000860000067ab9 */ /* 0x002fe40000000800 */
.L_x_382:
        /* <DEDUP_REMOVED lines=28> */
[----:B------:R-:W-:-:S03]  /*0560*/  PLOP3.LUT P0, PT, PT, PT, UP0, 0x80, 0x0 ;  /* 0x000000000000781c */ /* 0x000fc60003f0f008 */
[----:B------:R-:W-:Y:S02]  /*0570*/  @UP1 UIMAD.WIDE.U32 UR20, UR10, UR4, URZ ;  /* 0x000000040a1412a5 */ /* 0x000fe4000f8e003f */
[----:B------:R-:W-:Y:S02]  /*0580*/  @UP0 UIADD3 UR22, UR9, UR23, URZ ;  /* 0x0000001709160290 */ /* 0x000fe4000fffe03f */
[----:B------:R-:W-:Y:S02]  /*0590*/  @UP1 UIMAD UR8, UR10, UR5, UR21 ;  /* 0x000000050a0812a4 */ /* 0x000fe4000f8e0215 */
[----:B------:R-:W-:Y:S02]  /*05a0*/  @!UP1 USHF.R.S32.HI UR21, URZ, 0x1f, UR15 ;  /* 0x0000001f3f159899 */ /* 0x000fe4000801140f */
[----:B------:R-:W-:Y:S02]  /*05b0*/  ULDC.64 UR4, c[0x0][0x198] ;  /* 0x0000660000047ab9 */ /* 0x000fe40000000a00 */
[----:B------:R-:W-:-:S02]  /*05c0*/  @!UP1 UIMAD UR21, UR21, UR6, URZ ;  /* 0x00000006151592a4 */ /* 0x000fc4000f8e023f */
[----:B------:R-:W-:Y:S02]  /*05d0*/  @UP0 UIMAD.WIDE.U32 UR24, UR22, UR4, URZ ;  /* 0x00000004161802a5 */ /* 0x000fe4000f8e003f */
[----:B------:R-:W-:Y:S02]  /*05e0*/  @!UP1 UIMAD.WIDE.U32 UR26, UR15, UR6, URZ ;  /* 0x000000060f1a92a5 */ /* 0x000fe4000f8e003f */
[----:B------:R-:W-:Y:S02]  /*05f0*/  @!UP1 UIMAD UR7, UR15, UR7, UR21 ;  /* 0x000000070f0792a4 */ /* 0x000fe4000f8e0215 */
[----:B------:R-:W-:Y:S02]  /*0600*/  @UP0 UIMAD UR6, UR22, UR5, UR25 ;  /* 0x00000005160602a4 */ /* 0x000fe4000f8e0219 */
[----:B------:R-:W-:Y:S02]  /*0610*/  USHF.R.S32.HI UR21, URZ, 0x1f, UR16 ;  /* 0x0000001f3f157899 */ /* 0x000fe40008011410 */
[----:B------:R-:W-:-:S02]  /*0620*/  @UP1 UMOV UR22, UR20 ;  /* 0x0000001400161c82 */ /* 0x000fc40008000000 */
[----:B------:R-:W-:Y:S02]  /*0630*/  @!UP1 UIADD3 UR8, UR27, UR7, URZ ;  /* 0x000000071b089290 */ /* 0x000fe4000fffe03f */
[----:B------:R-:W-:Y:S02]  /*0640*/  @!UP1 UMOV UR22, UR26 ;  /* 0x0000001a00169c82 */ /* 0x000fe40008000000 */
[----:B------:R-:W-:Y:S01]  /*0650*/  @UP0 UMOV UR20, UR24 ;  /* 0x0000001800140c82 */ /* 0x000fe20008000000 */
[----:B------:R-:W-:Y:S05]  /*0660*/  @P0 BRA `(.L_x_384) ;  /* 0x000000d000000947 */ /* 0x000fea0003800000 */
[----:B------:R-:W-:Y:S02]  /*0670*/  USHF.R.S32.HI UR7, URZ, 0x1f, UR9 ;  /* 0x0000001f3f077899 */ /* 0x000fe40008011409 */
[----:B------:R-:W-:Y:S02]  /*0680*/  ULDC.64 UR4, c[0x0][0x198] ;  /* 0x0000660000047ab9 */ /* 0x000fe40000000a00 */
[----:B------:R-:W-:Y:S02]  /*0690*/  UIMAD UR7, UR7, UR4, URZ ;  /* 0x00000004070772a4 */ /* 0x000fe4000f8e023f */
[----:B------:R-:W-:-:S02]  /*06a0*/  USHF.R.S32.HI UR6, URZ, 0x1f, UR15 ;  /* 0x0000001f3f067899 */ /* 0x000fc4000801140f */
        /* <DEDUP_REMOVED lines=9> */
.L_x_384:
        /* <DEDUP_REMOVED lines=43> */
.L_x_385:
[----:B------:R-:W-:Y:S01]  /*09f0*/  SHF.R.S32.HI R7, RZ, 0x1f, R4 ;  /* 0x0000001fff077819 */ /* 0x000fe20000011404 */
[----:B------:R-:W1:Y:S01]  /*0a00*/  S2R R8, SR_CTAID.Z ;  /* 0x0000000000087919 */ /* 0x000e620000002700 */
[----:B------:R-:W-:Y:S01]  /*0a10*/  ULDC.64 UR4, c[0x0][0x1a8] ;  /* 0x00006a0000047ab9 */ /* 0x000fe20000000a00 */
[----:B------:R-:W-:Y:S01]  /*0a20*/  IMAD.U32 R23, RZ, RZ, UR11 ;  /* 0x0000000bff177e24 */ /* 0x000fe2000f8e00ff */
[CC--:B------:R-:W-:Y:S01]  /*0a30*/  LEA.HI R13, R7.reuse, R4.reuse, RZ, 0x3 ;  /* 0x00000004070d7211 */ /* 0x0c0fe200078f18ff */
[----:B------:R-:W-:Y:S01]  /*0a40*/  UIMAD UR4, UR21, UR4, URZ ;  /* 0x00000004150472a4 */ /* 0x000fe2000f8e023f */
[----:B------:R-:W-:Y:S01]  /*0a50*/  LEA.HI R2, R7, R4, RZ, 0x6 ;  /* 0x0000000407027211 */ /* 0x000fe200078f30ff */
[----:B------:R-:W-:Y:S01]  /*0a60*/  BSSY B0, `(.L_x_386) ;  /* 0x000002b000007945 */ /* 0x000fe20003800000 */
[----:B------:R-:W-:Y:S01]  /*0a70*/  SHF.R.S32.HI R24, RZ, 0x3, R13 ;  /* 0x00000003ff187819 */ /* 0x000fe2000001140d */
[----:B------:R-:W-:Y:S01]  /*0a80*/  UIMAD UR4, UR16, UR5, UR4 ;  /* 0x00000005100472a4 */ /* 0x000fe2000f8e0204 */
[----:B------:R-:W-:-:S02]  /*0a90*/  LOP3.LUT R13, R13, 0xfffffff8, RZ, 0xc0, !PT ;  /* 0xfffffff80d0d7812 */ /* 0x000fc400078ec0ff */
[--C-:B------:R-:W-:Y:S01]  /*0aa0*/  SHF.R.S32.HI R25, RZ, 0x1f, R24.reuse ;  /* 0x0000001fff197819 */ /* 0x100fe20000011418 */
[----:B------:R-:W-:Y:S01]  /*0ab0*/  IMAD.SHL.U32 R3, R24, 0x40, RZ ;  /* 0x0000004018037824 */ /* 0x000fe200078e00ff */
[----:B------:R-:W-:Y:S01]  /*0ac0*/  LEA.HI R189, R7, R4, RZ, 0x5 ;  /* 0x0000000407bd7211 */ /* 0x000fe200078f28ff */
[----:B------:R-:W-:Y:S02]  /*0ad0*/  IMAD.IADD R13, R4, 0x1, -R13 ;  /* 0x00000001040d7824 */ /* 0x000fe400078e0a0d */
[----:B------:R-:W-:Y:S01]  /*0ae0*/  IMAD.WIDE R22, R23, 0x80, R24 ;  /* 0x0000008017167825 */ /* 0x000fe200078e0218 */
[----:B------:R-:W-:Y:S02]  /*0af0*/  LOP3.LUT R3, R3, 0x1c0, RZ, 0xc0, !PT ;  /* 0x000001c003037812 */ /* 0x000fe400078ec0ff */
[----:B------:R-:W-:Y:S01]  /*0b00*/  SHF.R.S32.HI R188, RZ, 0x5, R189 ;  /* 0x00000005ffbc7819 */ /* 0x000fe200000114bd */
[----:B------:R-:W-:Y:S01]  /*0b10*/  IMAD.SHL.U32 R32, R13, 0x8, RZ ;  /* 0x000000080d207824 */ /* 0x000fe200078e00ff */
[----:B------:R-:W-:-:S04]  /*0b20*/  SHF.R.U32.HI R0, RZ, 0x3, R3 ;  /* 0x00000003ff007819 */ /* 0x000fc80000011603 */
[--C-:B------:R-:W-:Y:S02]  /*0b30*/  LOP3.LUT R3, R3, 0x38, R32.reuse, 0xf8, !PT ;  /* 0x0000003803037812 */ /* 0x100fe400078ef820 */
[----:B------:R-:W-:Y:S02]  /*0b40*/  SHF.R.S32.HI R33, RZ, 0x1f, R32 ;  /* 0x0000001fff217819 */ /* 0x000fe40000011420 */
[----:B------:R-:W-:Y:S01]  /*0b50*/  LOP3.LUT R0, R3, R0, RZ, 0x3c, !PT ;  /* 0x0000000003007212 */ /* 0x000fe200078e3cff */
[----:B------:R-:W-:Y:S01]  /*0b60*/  IMAD.SHL.U32 R3, R2, 0x8, RZ ;  /* 0x0000000802037824 */ /* 0x000fe200078e00ff */
[----:B------:R-:W-:Y:S01]  /*0b70*/  IADD3 R10, P0, R32, UR22, RZ ;  /* 0x00000016200a7c10 */ /* 0x000fe2000ff1e0ff */
[----:B------:R2:W-:Y:S01]  /*0b80*/  STL.64 [R1+0x40], R32 ;  /* 0x0000402001007387 */ /* 0x0005e20000100a00 */
[----:B------:R-:W-:Y:S02]  /*0b90*/  UIADD3 UR22, -UR12, UR14, URZ ;  /* 0x0000000e0c167290 */ /* 0x000fe4000fffe13f */
[----:B------:R-:W-:-:S02]  /*0ba0*/  LOP3.LUT R2, R0, 0xfffffe00, R3, 0xf8, !PT ;  /* 0xfffffe0000027812 */ /* 0x000fc400078ef803 */
[----:B------:R-:W-:Y:S02]  /*0bb0*/  IADD3.X R11, R33, UR8, RZ, P0, !PT ;  /* 0x00000008210b7c10 */ /* 0x000fe400087fe4ff */
[----:B------:R-:W-:Y:S01]  /*0bc0*/  ISETP.GE.AND P0, PT, R24, UR22, PT ;  /* 0x0000001618007c0c */ /* 0x000fe2000bf06270 */
[----:B------:R-:W-:Y:S01]  /*0bd0*/  IMAD.SHL.U32 R30, R2, 0x2, RZ ;  /* 0x00000002021e7824 */ /* 0x000fe200078e00ff */
[----:B------:R-:W-:Y:S01]  /*0be0*/  SHF.R.S32.HI R0, RZ, 0x1f, R5 ;  /* 0x0000001fff007819 */ /* 0x000fe20000011405 */
[----:B-1----:R-:W-:-:S03]  /*0bf0*/  IMAD.WIDE.U32 R8, R8, c[0x0][0x1a8], R10 ;  /* 0x00006a0008087a25 */ /* 0x002fc600078e000a */
        /* <DEDUP_REMOVED lines=17> */
.L_x_387:
[----:B------:R-:W-:Y:S05]  /*0d10*/  BSYNC B0 ;  /* 0x0000000000007941 */ /* 0x000fea0003800000 */
.L_x_386:
        /* <DEDUP_REMOVED lines=21> */
.L_x_389:
[----:B------:R-:W-:Y:S05]  /*0e70*/  BSYNC B0 ;  /* 0x0000000000007941 */ /* 0x000fea0003800000 */
.L_x_388:
        /* <DEDUP_REMOVED lines=21> */
.L_x_391:
[----:B------:R-:W-:Y:S05]  /*0fd0*/  BSYNC B0 ;  /* 0x0000000000007941 */ /* 0x000fea0003800000 */
.L_x_390:
        /* <DEDUP_REMOVED lines=21> */
.L_x_393:
[----:B------:R-:W-:Y:S05]  /*1130*/  BSYNC B0 ;  /* 0x0000000000007941 */ /* 0x000fea0003800000 */
.L_x_392:
        /* <DEDUP_REMOVED lines=21> */
.L_x_395:
[----:B------:R-:W-:Y:S05]  /*1290*/  BSYNC B0 ;  /* 0x0000000000007941 */ /* 0x000fea0003800000 */
.L_x_394:
        /* <DEDUP_REMOVED lines=21> */
.L_x_397:
[----:B------:R-:W-:Y:S05]  /*13f0*/  BSYNC B0 ;  /* 0x0000000000007941 */ /* 0x000fea0003800000 */
.L_x_396:
        /* <DEDUP_REMOVED lines=21> */
.L_x_399:
[----:B------:R-:W-:Y:S05]  /*1550*/  BSYNC B0 ;  /* 0x0000000000007941 */ /* 0x000fea0003800000 */
.L_x_398:
        /* <DEDUP_REMOVED lines=27> */
.L_x_401:
[----:B------:R-:W-:Y:S05]  /*1710*/  BSYNC B0 ;  /* 0x0000000000007941 */ /* 0x000fea0003800000 */
.L_x_400:
[-C--:B------:R-:W-:Y:S01]  /*1720*/  LEA.HI R8, R7, R4.reuse, RZ, 0x4 ;  /* 0x0000000407087211 */ /* 0x080fe200078f20ff */
[C---:B------:R-:W-:Y:S01]  /*1730*/  IMAD R3, R25.reuse, c[0x0][0x198], RZ ;  /* 0x0000660019037a24 */ /* 0x040fe200078e02ff */
[----:B------:R-:W-:Y:S01]  /*1740*/  ULEA.HI.SX32 UR25, UR9, 0xffffffff, 0x19 ;  /* 0xffffffff09197891 */ /* 0x000fe2000f8fca3f */
[----:B------:R-:W-:Y:S01]  /*1750*/  IMAD R7, R25, c[0x0][0x1a0], RZ ;  /* 0x0000680019077a24 */ /* 0x000fe200078e02ff */
[----:B------:R-:W-:Y:S01]  /*1760*/  LOP3.LUT R189, R189, 0xffffffe0, RZ, 0xc0, !PT ;  /* 0xffffffe0bdbd7812 */ /* 0x000fe200078ec0ff */
[C-C-:B------:R-:W-:Y:S01]  /*1770*/  IMAD.WIDE.U32 R22, R24.reuse, c[0x0][0x198], R32.reuse ;  /* 0x0000660018167a25 */ /* 0x140fe200078e0020 */
[----:B------:R-:W-:Y:S01]  /*1780*/  USHF.R.S32.HI UR27, URZ, 0x1f, UR25 ;  /* 0x0000001f3f1b7899 */ /* 0x000fe20008011419 */
[----:B------:R-:W-:Y:S01]  /*1790*/  BSSY B0, `(.L_x_402) ;  /* 0x0000034000007945 */ /* 0x000fe20003800000 */
[----:B------:R-:W-:Y:S01]  /*17a0*/  UIMAD UR4, UR23, UR25, URZ ;  /* 0x00000019170472a4 */ /* 0x000fe2000f8e023f */
[----:B-1----:R-:W-:Y:S01]  /*17b0*/  IMAD.WIDE.U32 R20, R24, c[0x0][0x1a0], R32 ;  /* 0x0000680018147a25 */ /* 0x002fe200078e0020 */
[----:B------:R-:W-:Y:S01]  /*17c0*/  IADD3 R22, P1, R22, UR20, RZ ;  /* 0x0000001416167c10 */ /* 0x000fe2000ff3e0ff */
[----:B------:R-:W-:Y:S01]  /*17d0*/  UIMAD UR20, UR25, -0x80, UR13 ;  /* 0xffffff80191478a4 */ /* 0x000fe2000f8e020d */
[----:B------:R-:W-:Y:S01]  /*17e0*/  IADD3 R189, -R189, R4, RZ ;  /* 0x00000004bdbd7210 */ /* 0x000fe20007ffe1ff */
[----:B------:R-:W-:Y:S01]  /*17f0*/  IMAD R6, R24, c[0x0][0x19c], R3 ;  /* 0x0000670018067a24 */ /* 0x000fe200078e0203 */
[----:B------:R-:W-:Y:S01]  /*1800*/  IADD3 R20, P0, R20, UR26, RZ ;  /* 0x0000001a14147c10 */ /* 0x000fe2000ff1e0ff */
[----:B------:R-:W-:Y:S01]  /*1810*/  IMAD R2, R24, c[0x0][0x1a4], R7 ;  /* 0x0000690018027a24 */ /* 0x000fe200078e0207 */
[----:B------:R-:W-:Y:S01]  /*1820*/  LOP3.LUT R3, R8, 0xfffffff0, RZ, 0xc0, !PT ;  /* 0xfffffff008037812 */ /* 0x000fe200078ec0ff */
[----:B------:R-:W-:Y:S01]  /*1830*/  UIMAD UR4, UR27, UR24, UR4 ;  /* 0x000000181b0472a4 */ /* 0x000fe2000f8e0204 */
[----:B------:R-:W-:Y:S01]  /*1840*/  IADD3.X R23, R23, UR6, R6, P1, !PT ;  /* 0x0000000617177c10 */ /* 0x000fe20008ffe406 */
[----:B------:R-:W-:Y:S01]  /*1850*/  IMAD.MOV.U32 R12, RZ, RZ, 0x20 ;  /* 0x00000020ff0c7424 */ /* 0x000fe200078e00ff */
        /* <DEDUP_REMOVED lines=22> */
[----:B------:R-:W-:-:S03]  /*19c0*/  IADD3 R23, R21, UR4, RZ ;  /* 0x0000000415177c10 */ /* 0x000fc6000fffe0ff */
[----:B------:R-:W-:Y:S01]  /*19d0*/  IMAD.IADD R6, R3, 0x1, -R6 ;  /* 0x0000000103067824 */ /* 0x000fe200078e0a06 */
[----:B------:R-:W-:Y:S02]  /*19e0*/  MOV R3, 0x10 ;  /* 0x0000001000037802 */ /* 0x000fe40000000f00 */
[----:B------:R-:W-:Y:S02]  /*19f0*/  LOP3.LUT R7, R7, 0xfffffe00, RZ, 0xc0, !PT ;  /* 0xfffffe0007077812 */ /* 0x000fe400078ec0ff */
        /* <DEDUP_REMOVED lines=13> */
.L_x_403:
[----:B------:R-:W-:Y:S05]  /*1ad0*/  BSYNC B0 ;  /* 0x0000000000007941 */ /* 0x000fea0003800000 */
.L_x_402:
        /* <DEDUP_REMOVED lines=17> */
.L_x_405:
[----:B------:R-:W-:Y:S05]  /*1bf0*/  BSYNC B0 ;  /* 0x0000000000007941 */ /* 0x000fea0003800000 */
.L_x_404:
        /* <DEDUP_REMOVED lines=17> */
.L_x_407:
[----:B------:R-:W-:Y:S05]  /*1d10*/  BSYNC B0 ;  /* 0x0000000000007941 */ /* 0x000fea0003800000 */
.L_x_406:
        /* <DEDUP_REMOVED lines=18> */
.L_x_409:
[----:B------:R-:W-:Y:S05]  /*1e40*/  BSYNC B0 ;  /* 0x0000000000007941 */ /* 0x000fea0003800000 */
.L_x_408:
        /* <DEDUP_REMOVED lines=17> */
.L_x_411:
[----:B------:R-:W-:Y:S05]  /*1f60*/  BSYNC B0 ;  /* 0x0000000000007941 */ /* 0x000fea0003800000 */
.L_x_410:
        /* <DEDUP_REMOVED lines=19> */
.L_x_413:
[----:B------:R-:W-:Y:S05]  /*20a0*/  BSYNC B0 ;  /* 0x0000000000007941 */ /* 0x000fea0003800000 */
.L_x_412:
        /* <DEDUP_REMOVED lines=19> */
.L_x_415:
[----:B------:R-:W-:Y:S05]  /*21e0*/  BSYNC B0 ;  /* 0x0000000000007941 */ /* 0x000fea0003800000 */
.L_x_414:
        /* <DEDUP_REMOVED lines=18> */
.L_x_417:
[----:B------:R-:W-:Y:S05]  /*2310*/  BSYNC B0 ;  /* 0x0000000000007941 */ /* 0x000fea0003800000 */
.L_x_416:
        /* <DEDUP_REMOVED lines=17> */
[----:B------:R-:W1:Y:S01]  /*2430*/  @P0 MUFU.RCP R0, c[0x0][0x238] ;  /* 0x00008e0000000b08 */ /* 0x000e620000001000 */
[----:B------:R-:W-:Y:S01]  /*2440*/  ISETP.GE.AND P1, PT, R24, UR20, PT ;  /* 0x0000001418007c0c */ /* 0x000fe2000bf26270 */
[----:B------:R-:W-:Y:S02]  /*2450*/  ULDC.64 UR4, c[0x0][0x1a0] ;  /* 0x0000680000047ab9 */ /* 0x000fe40000000a00 */
[----:B------:R-:W-:-:S05]  /*2460*/  IMAD.U32 R21, RZ, RZ, UR7 ;  /* 0x00000007ff157e24 */ /* 0x000fca000f8e00ff */
[----:B------:R-:W1:Y:S01]  /*2470*/  @P0 LDG.E R9, [R20.64] ;  /* 0x0000001214090981 */ /* 0x000e62000c1e1900 */
        /* <DEDUP_REMOVED lines=8> */
[----:B------:R2:W-:Y:S01]  /*2500*/  @P1 STS.128 [R30+0x8000], RZ ;  /* 0x008000ff1e001388 */ /* 0x0005e20000000c00 */
[----:B-1----:R-:W-:-:S04]  /*2510*/  @P0 FMUL.FTZ R9, R9, R0 ;  /* 0x0000000009090220 */ /* 0x002fc80000410000 */
[----:B------:R-:W-:Y:S01]  /*2520*/  MOV R0, UR4 ;  /* 0x0000000400007c02 */ /* 0x000fe20008000f00 */
[----:B------:R-:W-:Y:S01]  /*2530*/  UMOV UR4, URZ ;  /* 0x0000003f00047c82 */ /* 0x000fe20008000000 */
[----:B------:R-:W1:Y:S01]  /*2540*/  @P0 R2UR UR6, R9 ;  /* 0x00000000090603c2 */ /* 0x000e6200000e0000 */
[----:B------:R-:W-:-:S04]  /*2550*/  LEA R20, P0, R22, R34, 0x7 ;  /* 0x0000002216147211 */ /* 0x000fc800078038ff */
[----:B------:R-:W-:Y:S01]  /*2560*/  LEA.HI.X R21, R22, R19, R0, 0x7, P0 ;  /* 0x0000001316157211 */ /* 0x000fe200000f3c00 */
[----:B-1----:R-:W-:Y:S01]  /*2570*/  @UP1 UMOV UR4, UR6 ;  /* 0x0000000600041c82 */ /* 0x002fe20008000000 */
[----:B------:R-:W-:Y:S05]  /*2580*/  @P1 BRA `(.L_x_419) ;  /* 0x0000009000001947 */ /* 0x000fea0003800000 */
[----:B--2---:R-:W-:-:S13]  /*2590*/  ISETP.GE.AND P0, PT, R32, c[0x0][0x220], PT ;  /* 0x0000880020007a0c */ /* 0x004fda0003f06270 */
        /* <DEDUP_REMOVED lines=8> */
.L_x_419:
[----:B--2---:R-:W-:Y:S05]  /*2620*/  BSYNC B0 ;  /* 0x0000000000007941 */ /* 0x004fea0003800000 */
.L_x_418:
        /* <DEDUP_REMOVED lines=17> */
.L_x_421:
[----:B------:R-:W-:Y:S05]  /*2740*/  BSYNC B0 ;  /* 0x0000000000007941 */ /* 0x000fea0003800000 */
.L_x_420:
        /* <DEDUP_REMOVED lines=17> */
.L_x_423:
[----:B------:R-:W-:Y:S05]  /*2860*/  BSYNC B0 ;  /* 0x0000000000007941 */ /* 0x000fea0003800000 */
.L_x_422:
        /* <DEDUP_REMOVED lines=18> */
.L_x_425:
[----:B------:R-:W-:Y:S05]  /*2990*/  BSYNC B0 ;  /* 0x0000000000007941 */ /* 0x000fea0003800000 */
.L_x_424:
        /* <DEDUP_REMOVED lines=17> */
.L_x_427:
[----:B------:R-:W-:Y:S05]  /*2ab0*/  BSYNC B0 ;  /* 0x0000000000007941 */ /* 0x000fea0003800000 */
.L_x_426:
        /* <DEDUP_REMOVED lines=20> */
.L_x_429:
[----:B------:R-:W-:Y:S05]  /*2c00*/  BSYNC B0 ;  /* 0x0000000000007941 */ /* 0x000fea0003800000 */
.L_x_428:
        /* <DEDUP_REMOVED lines=20> */
.L_x_431:
[----:B------:R-:W-:Y:S05]  /*2d50*/  BSYNC B0 ;  /* 0x0000000000007941 */ /* 0x000fea0003800000 */
.L_x_430:
        /* <DEDUP_REMOVED lines=20> */
.L_x_433:
[----:B------:R-:W-:Y:S05]  /*2ea0*/  BSYNC B0 ;  /* 0x0000000000007941 */ /* 0x000fea0003800000 */
.L_x_432:
[----:B------:R-:W-:Y:S01]  /*2eb0*/  SHF.R.S32.HI R9, RZ, 0x4, R8 ;  /* 0x00000004ff097819 */ /* 0x000fe20000011408 */
        /* <DEDUP_REMOVED lines=8> */
[----:B-1----:R-:W-:-:S03]  /*2f40*/  LOP3.LUT R11, R6, 0x1c0, RZ, 0xc0, !PT ;  /* 0x000001c0060b7812 */ /* 0x002fc600078ec0ff */
[----:B------:R-:W-:Y:S01]  /*2f50*/  IMAD.IADD R2, R9, 0x1, -R2 ;  /* 0x0000000109027824 */ /* 0x000fe200078e0a02 */
[----:B------:R-:W-:-:S04]  /*2f60*/  LOP3.LUT R9, R0, 0x1c0, RZ, 0xc0, !PT ;  /* 0x000001c000097812 */ /* 0x000fc800078ec0ff */
[----:B------:R-:W-:Y:S02]  /*2f70*/  SHF.L.U32 R0, R2, 0x3, RZ ;  /* 0x0000000302007819 */ /* 0x000fe400000006ff */
[----:B------:R-:W-:Y:S02]  /*2f80*/  LOP3.LUT R24, R9, 0x8, R24, 0xf8, !PT ;  /* 0x0000000809187812 */ /* 0x000fe400078ef818 */
[----:B------:R-:W-:Y:S02]  /*2f90*/  LOP3.LUT R0, R11, 0x8, R0, 0xf8, !PT ;  /* 0x000000080b007812 */ /* 0x000fe400078ef800 */
[----:B------:R-:W-:Y:S02]  /*2fa0*/  SHF.R.U32.HI R9, RZ, 0x3, R9 ;  /* 0x00000003ff097819 */ /* 0x000fe40000011609 */
[----:B------:R-:W-:Y:S02]  /*2fb0*/  SHF.R.U32.HI R11, RZ, 0x3, R11 ;  /* 0x00000003ff0b7819 */ /* 0x000fe4000001160b */
[----:B------:R-:W-:Y:S01]  /*2fc0*/  LOP3.LUT R15, R24, R9, RZ, 0x3c, !PT ;  /* 0x00000009180f7212 */ /* 0x000fe200078e3cff */
[----:B------:R-:W-:Y:S01]  /*2fd0*/  IMAD R9, R188, 0x400, R7 ;  /* 0x00000400bc097824 */ /* 0x000fe200078e0207 */
[----:B------:R-:W-:-:S03]  /*2fe0*/  LOP3.LUT R6, R0, R11, RZ, 0x3c, !PT ;  /* 0x0000000b00067212 */ /* 0x000fc600078e3cff */
[----:B------:R-:W-:Y:S02]  /*2ff0*/  IMAD R2, R2, 0x200, R15 ;  /* 0x0000020002027824 */ /* 0x000fe400078e020f */
[----:B------:R-:W-:Y:S02]  /*3000*/  IMAD.IADD R0, R6, 0x1, R9 ;  /* 0x0000000106007824 */ /* 0x000fe400078e0209 */
[----:B------:R-:W-:Y:S02]  /*3010*/  IMAD.SHL.U32 R181, R2, 0x2, RZ ;  /* 0x0000000202b57824 */ /* 0x000fe400078e00ff */
[----:B------:R-:W-:Y:S01]  /*3020*/  IMAD.IADD R252, R7, 0x1, R6 ;  /* 0x0000000107fc7824 */ /* 0x000fe200078e0206 */
[----:B------:R-:W-:Y:S02]  /*3030*/  SHF.L.U32 R180, R0, 0x1, RZ ;  /* 0x0000000100b47819 */ /* 0x000fe400000006ff */
[----:B------:R-:W-:Y:S01]  /*3040*/  LDSM.16.M88.4 R152, [R181+0x4000] ;  /* 0x00400000b598783b */ /* 0x000fe20000000200 */
[----:B------:R-:W-:-:S02]  /*3050*/  SEL R0, R12, 0xffffffe0, !P1 ;  /* 0xffffffe00c007807 */ /* 0x000fc40004800000 */
[----:B------:R-:W-:Y:S01]  /*3060*/  IMAD R14, R3, 0x2, R180 ;  /* 0x00000002030e7824 */ /* 0x000fe200078e02b4 */
[----:B------:R-:W1:Y:S01]  /*3070*/  LDSM.16.M88.4 R8, [R180] ;  /* 0x00000000b408783b */ /* 0x000e620000000200 */
[C---:B------:R-:W-:Y:S01]  /*3080*/  IADD3 R2, R181.reuse, 0x4000, RZ ;  /* 0x00004000b5027810 */ /* 0x040fe20007ffe0ff */
[C---:B------:R-:W-:Y:S01]  /*3090*/  IMAD.IADD R251, R181.reuse, 0x1, R0 ;  /* 0x00000001b5fb7824 */ /* 0x040fe200078e0200 */
[----:B------:R-:W-:Y:S01]  /*30a0*/  IADD3 R232, R181, 0x4040, RZ ;  /* 0x00004040b5e87810 */ /* 0x000fe20007ffe0ff */
[----:B------:R-:W5:Y:S01]  /*30b0*/  LDSM.16.M88.4 R20, [R180+0x2000] ;  /* 0x00200000b414783b */ /* 0x000f620000000200 */
[----:B------:R-:W-:-:S03]  /*30c0*/  @P2 IADD3 R232, R2, -0x40, RZ ;  /* 0xffffffc002e82810 */ /* 0x000fc60007ffe0ff */
[----:B------:R-:W2:Y:S02]  /*30d0*/  LDSM.16.M88.4 R144, [R181+0x4800] ;  /* 0x00480000b590783b */ /* 0x000ea40000000200 */
[----:B------:R-:W-:Y:S01]  /*30e0*/  IMAD.IADD R198, R0, 0x1, R232 ;  /* 0x0000000100c67824 */ /* 0x000fe200078e02e8 */
[----:B------:R-:W-:Y:S01]  /*30f0*/  SHF.R.S32.HI R0, RZ, 0x1f, R189 ;  /* 0x0000001fff007819 */ /* 0x000fe200000114bd */
[----:B------:R-:W3:Y:S03]  /*3100*/  LDSM.16.M88.4 R136, [R181+0x5000] ;  /* 0x00500000b588783b */ /* 0x000ee60000000200 */
[----:B------:R-:W-:Y:S01]  /*3110*/  LEA.HI R0, R0, R189, RZ, 0x2 ;  /* 0x000000bd00007211 */ /* 0x000fe200078f10ff */
[----:B------:R-:W4:Y:S01]  /*3120*/  LDSM.16.M88.4 R128, [R181+0x5800] ;  /* 0x00580000b580783b */ /* 0x000f220000000200 */
[----:B------:R-:W-:Y:S02]  /*3130*/  IMAD.U32 R189, RZ, RZ, UR25 ;  /* 0x00000019ffbd7e24 */ /* 0x000fe4000f8e00ff */
[----:B------:R-:W-:Y:S01]  /*3140*/  SHF.R.S32.HI R2, RZ, 0x2, R0 ;  /* 0x00000002ff027819 */ /* 0x000fe20000011400 */
[----:B------:R-:W2:Y:S01]  /*3150*/  LDSM.16.M88.4 R120, [R181+0x6000] ;  /* 0x00600000b578783b */ /* 0x000ea20000000200 */
[----:B------:R-:W-:-:S03]  /*3160*/  IMAD.SHL.U32 R0, R4, 0x2, RZ ;  /* 0x0000000204007824 */ /* 0x000fc600078e00ff */
[----:B------:R-:W2:Y:S01]  /*3170*/  LDSM.16.M88.4 R48, [R181+0x6800] ;  /* 0x00680000b530783b */ /* 0x000ea20000000200 */
[----:B------:R-:W-:Y:S01]  /*3180*/  IMAD R196, R188, 0x10, R2 ;  /* 0x00000010bcc47824 */ /* 0x000fe200078e0202 */
[----:B------:R-:W-:Y:S02]  /*3190*/  LOP3.LUT R0, R0, 0x6, RZ, 0xc0, !PT ;  /* 0x0000000600007812 */ /* 0x000fe400078ec0ff */
[----:B------:R-:W3:Y:S02]  /*31a0*/  LDSM.16.M88.4 R40, [R181+0x7000] ;  /* 0x00700000b528783b */ /* 0x000ee40000000200 */
[----:B------:R-:W-:Y:S02]  /*31b0*/  IADD3 R196, R196, UR12, RZ ;  /* 0x0000000cc4c47c10 */ /* 0x000fe4000fffe0ff */
[----:B------:R-:W3:Y:S01]  /*31c0*/  LDSM.16.M88.4 R176, [R181+0x7800] ;  /* 0x00780000b5b0783b */ /* 0x000ee20000000200 */
[----:B------:R-:W-:-:S03]  /*31d0*/  LEA R189, R189, R0, 0x7 ;  /* 0x00000000bdbd7211 */ /* 0x000fc600078e38ff */
[----:B------:R-:W-:Y:S01]  /*31e0*/  STL [R1+0x10], R181 ;  /* 0x000010b501007387 */ /* 0x000fe20000100800 */
[C---:B------:R-:W-:Y:S02]  /*31f0*/  IADD3 R219, R189.reuse, 0x38, RZ ;  /* 0x00000038bddb7810 */ /* 0x040fe40007ffe0ff */
[C---:B------:R-:W-:Y:S01]  /*3200*/  IADD3 R215, R189.reuse, 0x29, RZ ;  /* 0x00000029bdd77810 */ /* 0x040fe20007ffe0ff */
[----:B------:R2:W-:Y:S01]  /*3210*/  STL [R1+0x14], R180 ;  /* 0x000014b401007387 */ /* 0x0005e20000100800 */
[-C--:B-1----:R-:W-:Y:S01]  /*3220*/  HMMA.16816.F32 R156, R8, R152.reuse, RZ ;  /* 0x00000098089c723c */ /* 0x082fe200000018ff */
[C---:B------:R-:W-:Y:S02]  /*3230*/  IADD3 R221, R189.reuse, 0x39, RZ ;  /* 0x00000039bddd7810 */ /* 0x040fe40007ffe0ff */
[----:B------:R-:W-:Y:S01]  /*3240*/  STL [R1+0xc], R14 ;  /* 0x00000c0e01007387 */ /* 0x000fe20000100800 */
[C---:B------:R-:W-:Y:S02]  /*3250*/  IADD3 R217, R189.reuse, 0x30, RZ ;  /* 0x00000030bdd97810 */ /* 0x040fe40007ffe0ff */
[C---:B------:R-:W-:Y:S01]  /*3260*/  IADD3 R223, R189.reuse, 0x40, RZ ;  /* 0x00000040bddf7810 */ /* 0x040fe20007ffe0ff */
[----:B------:R-:W-:Y:S01]  /*3270*/  LDSM.16.M88.4 R172, [R14+0x2000] ;  /* 0x002000000eac783b */ /* 0x000fe20000000200 */
[----:B-----5:R-:W-:Y:S01]  /*3280*/  HMMA.16816.F32 R116, R20, R152, RZ ;  /* 0x000000981474723c */ /* 0x020fe200000018ff */
[----:B------:R-:W-:-:S02]  /*3290*/  IADD3 R225, R189, 0x41, RZ ;  /* 0x00000041bde17810 */ /* 0x000fc40007ffe0ff */
[----:B------:R-:W-:Y:S01]  /*32a0*/  LDSM.16.M88.4 R168, [R251+0x4000] ;  /* 0x00400000fba8783b */ /* 0x000fe20000000200 */
[C---:B------:R-:W-:Y:S02]  /*32b0*/  IADD3 R227, R189.reuse, 0x48, RZ ;  /* 0x00000048bde37810 */ /* 0x040fe40007ffe0ff */
[C---:B------:R-:W-:Y:S01]  /*32c0*/  IADD3 R231, R189.reuse, 0x50, RZ ;  /* 0x00000050bde77810 */ /* 0x040fe20007ffe0ff */
[----:B------:R-:W-:Y:S01]  /*32d0*/  LDSM.16.M88.4 R164, [R251+0x4800] ;  /* 0x00480000fba4783b */ /* 0x000fe20000000200 */
[C---:B------:R-:W-:Y:S01]  /*32e0*/  HMMA.16816.F32 R112, R20.reuse, R154, RZ ;  /* 0x0000009a1470723c */ /* 0x040fe200000018ff */
[C---:B------:R-:W-:Y:S02]  /*32f0*/  IADD3 R233, R189.reuse, 0x58, RZ ;  /* 0x00000058bde97810 */ /* 0x040fe40007ffe0ff */
[----:B------:R-:W-:Y:S01]  /*3300*/  LDSM.16.M88.4 R160, [R251+0x5000] ;  /* 0x00500000fba0783b */ /* 0x000fe20000000200 */
[C---:B------:R-:W-:Y:S02]  /*3310*/  IADD3 R235, R189.reuse, 0x59, RZ ;  /* 0x00000059bdeb7810 */ /* 0x040fe40007ffe0ff */
[----:B------:R-:W-:Y:S01]  /*3320*/  IADD3 R237, R189, 0x60, RZ ;  /* 0x00000060bded7810 */ /* 0x000fe20007ffe0ff */
[----:B------:R-:W1:Y:S01]  /*3330*/  LDSM.16.M88.4 R64, [R251+0x5800] ;  /* 0x00580000fb40783b */ /* 0x000e620000000200 */
[----:B--2---:R-:W-:Y:S01]  /*3340*/  HMMA.16816.F32 R108, R20, R144, RZ ;  /* 0x00000090146c723c */ /* 0x004fe200000018ff */
[----:B------:R-:W-:Y:S01]  /*3350*/  IMAD R180, R5, 0x2, R180 ;  /* 0x0000000205b47824 */ /* 0x000fe200078e02b4 */
[C---:B------:R-:W-:Y:S01]  /*3360*/  IADD3 R247, R189.reuse, 0x68, RZ ;  /* 0x00000068bdf77810 */ /* 0x040fe20007ffe0ff */
[----:B------:R-:W-:Y:S01]  /*3370*/  LDSM.16.M88.4 R60, [R251+0x6000] ;  /* 0x00600000fb3c783b */ /* 0x000fe20000000200 */
[----:B------:R-:W-:-:S02]  /*3380*/  IADD3 R249, R189, 0x69, RZ ;  /* 0x00000069bdf97810 */ /* 0x000fc40007ffe0ff */
[----:B------:R-:W-:Y:S01]  /*3390*/  LEA R212, R3, R180, 0x1 ;  /* 0x000000b403d47211 */ /* 0x000fe200078e08ff */
[----:B------:R-:W-:Y:S01]  /*33a0*/  LDSM.16.M88.4 R56, [R251+0x6800] ;  /* 0x00680000fb38783b */ /* 0x000fe20000000200 */
[C---:B------:R-:W-:Y:S01]  /*33b0*/  HMMA.16816.F32 R104, R20.reuse, R146, RZ ;  /* 0x000000921468723c */ /* 0x040fe200000018ff */
[C---:B------:R-:W-:Y:S02]  /*33c0*/  IADD3 R245, R189.reuse, 0x70, RZ ;  /* 0x00000070bdf57810 */ /* 0x040fe40007ffe0ff */
[----:B------:R-:W-:Y:S01]  /*33d0*/  LDSM.16.M88.4 R32, [R251+0x7000] ;  /* 0x00700000fb20783b */ /* 0x000fe20000000200 */
[C---:B------:R-:W-:Y:S02]  /*33e0*/  IADD3 R191, R189.reuse, 0x1, RZ ;  /* 0x00000001bdbf7810 */ /* 0x040fe40007ffe0ff */
[C---:B------:R-:W-:Y:S01]  /*33f0*/  IADD3 R193, R189.reuse, 0x8, RZ ;  /* 0x00000008bdc17810 */ /* 0x040fe20007ffe0ff */
[----:B------:R-:W-:Y:S01]  /*3400*/  LDSM.16.M88.4 R16, [R251+0x7800] ;  /* 0x00780000fb10783b */ /* 0x000fe20000000200 */
[----:B---3--:R-:W-:Y:S01]  /*3410*/  HMMA.16816.F32 R100, R20, R136, RZ ;  /* 0x000000881464723c */ /* 0x008fe200000018ff */
[----:B------:R-:W-:-:S02]  /*3420*/  IADD3 R195, R189, 0x9, RZ ;  /* 0x00000009bdc37810 */ /* 0x000fc40007ffe0ff */
[----:B------:R-:W2:Y:S01]  /*3430*/  LDSM.16.M88.4 R12, [R14] ;  /* 0x000000000e0c783b */ /* 0x000ea20000000200 */
[----:B------:R-:W-:Y:S02]  /*3440*/  IADD3 R199, R189, 0x11, RZ ;  /* 0x00000011bdc77810 */ /* 0x000fe40007ffe0ff */
[----:B------:R-:W-:Y:S01]  /*3450*/  ISETP.GE.AND P1, PT, R195, UR13, PT ;  /* 0x0000000dc3007c0c */ /* 0x000fe2000bf26270 */
[----:B------:R-:W-:Y:S01]  /*3460*/  STL [R1+0x4], R232 ;  /* 0x000004e801007387 */ /* 0x000fe20000100800 */
[C---:B------:R-:W-:Y:S01]  /*3470*/  HMMA.16816.F32 R96, R20.reuse, R138, RZ ;  /* 0x0000008a1460723c */ /* 0x040fe200000018ff */
[C---:B------:R-:W-:Y:S02]  /*3480*/  IADD3 R197, R189.reuse, 0x10, RZ ;  /* 0x00000010bdc57810 */ /* 0x040fe40007ffe0ff */
[----:B------:R-:W-:Y:S01]  /*3490*/  STL [R1+0x8], R180 ;  /* 0x000008b401007387 */ /* 0x000fe20000100800 */
[C---:B------:R-:W-:Y:S02]  /*34a0*/  IADD3 R201, R189.reuse, 0x18, RZ ;  /* 0x00000018bdc97810 */ /* 0x040fe40007ffe0ff */
[C---:B------:R-:W-:Y:S01]  /*34b0*/  IADD3 R205, R189.reuse, 0x19, RZ ;  /* 0x00000019bdcd7810 */ /* 0x040fe20007ffe0ff */
[----:B------:R-:W-:Y:S01]  /*34c0*/  LDSM.16.M88.4 R184, [R198] ;  /* 0x00000000c6b8783b */ /* 0x000fe20000000200 */
[----:B----4-:R-:W-:Y:S01]  /*34d0*/  HMMA.16816.F32 R92, R20, R128, RZ ;  /* 0x00000080145c723c */ /* 0x010fe200000018ff */
[----:B------:R-:W-:-:S02]  /*34e0*/  IADD3 R209, R189, 0x20, RZ ;  /* 0x00000020bdd17810 */ /* 0x000fc40007ffe0ff */
[----:B------:R-:W-:Y:S01]  /*34f0*/  STL [R1], R212 ;  /* 0x000000d401007387 */ /* 0x000fe20000100800 */
[C---:B------:R-:W-:Y:S02]  /*3500*/  IADD3 R211, R189.reuse, 0x21, RZ ;  /* 0x00000021bdd37810 */ /* 0x040fe40007ffe0ff */
[C---:B------:R-:W-:Y:S01]  /*3510*/  IADD3 R213, R189.reuse, 0x28, RZ ;  /* 0x00000028bdd57810 */ /* 0x040fe20007ffe0ff */
[----:B------:R-:W-:Y:S01]  /*3520*/  STL [R1+0x3c], R2 ;  /* 0x00003c0201007387 */ /* 0x000fe20000100800 */
[----:B------:R-:W-:Y:S01]  /*3530*/  HMMA.16816.F32 R88, R20, R130, RZ ;  /* 0x000000821458723c */ /* 0x000fe200000018ff */
[C---:B------:R-:W-:Y:S02]  /*3540*/  IADD3 R214, R189.reuse, 0x79, RZ ;  /* 0x00000079bdd67810 */ /* 0x040fe40007ffe0ff */
[----:B------:R-:W-:Y:S02]  /*3550*/  ISETP.GE.AND P4, PT, R189, UR13, PT ;  /* 0x0000000dbd007c0c */ /* 0x000fe4000bf86270 */
[----:B------:R-:W-:-:S02]  /*3560*/  ISETP.GE.AND P2, PT, R193, UR13, PT ;  /* 0x0000000dc1007c0c */ /* 0x000fc4000bf46270 */
[----:B------:R-:W-:Y:S01]  /*3570*/  ISETP.GE.AND P6, PT, R199, UR13, PT ;  /* 0x0000000dc7007c0c */ /* 0x000fe2000bfc6270 */
[----:B------:R-:W-:Y:S01]  /*3580*/  HMMA.16816.F32 R84, R20, R120, RZ ;  /* 0x000000781454723c */ /* 0x000fe200000018ff */
[----:B------:R-:W-:Y:S02]  /*3590*/  ISETP.GE.AND P0, PT, R197, UR13, PT ;  /* 0x0000000dc5007c0c */ /* 0x000fe4000bf06270 */
[----:B------:R-:W-:Y:S02]  /*35a0*/  ISETP.GE.AND P3, PT, R191, UR13, PT ;  /* 0x0000000dbf007c0c */ /* 0x000fe4000bf66270 */
[----:B------:R-:W-:-:S03]  /*35b0*/  ISETP.GE.AND P5, PT, R201, UR13, PT ;  /* 0x0000000dc9007c0c */ /* 0x000fc6000bfa6270 */
        /* <DEDUP_REMOVED lines=21> */
[----:B------:R-:W-:Y:S01]  /*3710*/  HMMA.16816.F32 R20, R20, R178, RZ ;  /* 0x000000b21414723c */ /* 0x000fe200000018ff */
[----:B------:R-:W-:Y:S07]  /*3720*/  LDSM.16.M88.4 R176, [R180+0x2000] ;  /* 0x00200000b4b0783b */ /* 0x000fee0000000200 */
[C---:B-1----:R-:W-:Y:S08]  /*3730*/  HMMA.16816.F32 R92, R172.reuse, R64, R92 ;  /* 0x00000040ac5c723c */ /* 0x042ff0000000185c */
[----:B------:R-:W-:Y:S08]  /*3740*/  HMMA.16816.F32 R88, R172, R66, R88 ;  /* 0x00000042ac58723c */ /* 0x000ff00000001858 */
[C---:B--2---:R-:W-:Y:S08]  /*3750*/  HMMA.16816.F32 R156, R12.reuse, R168, R156 ;  /* 0x000000a80c9c723c */ /* 0x044ff0000000189c */
[C---:B------:R-:W-:Y:S08]  /*3760*/  HMMA.16816.F32 R152, R12.reuse, R170, R152 ;  /* 0x000000aa0c98723c */ /* 0x040ff00000001898 */
[C---:B------:R-:W-:Y:S08]  /*3770*/  HMMA.16816.F32 R148, R12.reuse, R164, R148 ;  /* 0x000000a40c94723c */ /* 0x040ff00000001894 */
[C---:B------:R-:W-:Y:S08]  /*3780*/  HMMA.16816.F32 R144, R12.reuse, R166, R144 ;  /* 0x000000a60c90723c */ /* 0x040ff00000001890 */
[C---:B------:R-:W-:Y:S08]  /*3790*/  HMMA.16816.F32 R140, R12.reuse, R160, R140 ;  /* 0x000000a00c8c723c */ /* 0x040ff0000000188c */
[C---:B------:R-:W-:Y:S08]  /*37a0*/  HMMA.16816.F32 R136, R12.reuse, R162, R136 ;  /* 0x000000a20c88723c */ /* 0x040ff00000001888 */
[C---:B------:R-:W-:Y:S08]  /*37b0*/  HMMA.16816.F32 R132, R12.reuse, R64, R132 ;  /* 0x000000400c84723c */ /* 0x040ff00000001884 */
[C---:B------:R-:W-:Y:S01]  /*37c0*/  HMMA.16816.F32 R128, R12.reuse, R66, R128 ;  /* 0x000000420c80723c */ /* 0x040fe20000001880 */
[----:B------:R-:W1:Y:S07]  /*37d0*/  LDSM.16.M88.4 R64, [R232+0x2000] ;  /* 0x00200000e840783b */ /* 0x000e6e0000000200 */
        /* <DEDUP_REMOVED lines=8> */
[----:B------:R-:W2:Y:S04]  /*3860*/  LDSM.16.M88.4 R12, [R180] ;  /* 0x00000000b40c783b */ /* 0x000ea80000000200 */
[----:B------:R-:W-:Y:S03]  /*3870*/  LDSM.16.M88.4 R180, [R198+0x800] ;  /* 0x00080000c6b4783b */ /* 0x000fe60000000200 */
[C---:B------:R-:W-:Y:S08]  /*3880*/  HMMA.16816.F32 R116, R172.reuse, R168, R116 ;  /* 0x000000a8ac74723c */ /* 0x040ff00000001874 */
[C---:B------:R-:W-:Y:S01]  /*3890*/  HMMA.16816.F32 R112, R172.reuse, R170, R112 ;  /* 0x000000aaac70723c */ /* 0x040fe20000001870 */
[----:B------:R-:W3:Y:S07]  /*38a0*/  LDSM.16.M88.4 R168, [R232+0x800] ;  /* 0x00080000e8a8783b */ /* 0x000eee0000000200 */
[C---:B------:R-:W-:Y:S08]  /*38b0*/  HMMA.16816.F32 R108, R172.reuse, R164, R108 ;  /* 0x000000a4ac6c723c */ /* 0x040ff0000000186c */
[C---:B------:R-:W-:Y:S01]  /*38c0*/  HMMA.16816.F32 R104, R172.reuse, R166, R104 ;  /* 0x000000a6ac68723c */ /* 0x040fe20000001868 */
[----:B------:R-:W4:Y:S07]  /*38d0*/  LDSM.16.M88.4 R164, [R232+0x1000] ;  /* 0x00100000e8a4783b */ /* 0x000f2e0000000200 */
[C---:B------:R-:W-:Y:S08]  /*38e0*/  HMMA.16816.F32 R100, R172.reuse, R160, R100 ;  /* 0x000000a0ac64723c */ /* 0x040ff00000001864 */
[C---:B------:R-:W-:Y:S01]  /*38f0*/  HMMA.16816.F32 R96, R172.reuse, R162, R96 ;  /* 0x000000a2ac60723c */ /* 0x040fe20000001860 */
[----:B------:R-:W-:Y:S07]  /*3900*/  LDSM.16.M88.4 R160, [R232+0x1800] ;  /* 0x00180000e8a0783b */ /* 0x000fee0000000200 */
[C---:B------:R-:W-:Y:S08]  /*3910*/  HMMA.16816.F32 R84, R172.reuse, R60, R84 ;  /* 0x0000003cac54723c */ /* 0x040ff00000001854 */
[C---:B------:R-:W-:Y:S01]  /*3920*/  HMMA.16816.F32 R80, R172.reuse, R62, R80 ;  /* 0x0000003eac50723c */ /* 0x040fe20000001850 */
[----:B------:R-:W-:Y:S07]  /*3930*/  LDSM.16.M88.4 R60, [R232+0x2800] ;  /* 0x00280000e83c783b */ /* 0x000fee0000000200 */
[C---:B------:R-:W-:Y:S08]  /*3940*/  HMMA.16816.F32 R76, R172.reuse, R56, R76 ;  /* 0x00000038ac4c723c */ /* 0x040ff0000000184c */
[C---:B------:R-:W-:Y:S01]  /*3950*/  HMMA.16816.F32 R72, R172.reuse, R58, R72 ;  /* 0x0000003aac48723c */ /* 0x040fe20000001848 */
[----:B------:R-:W-:Y:S07]  /*3960*/  LDSM.16.M88.4 R56, [R232+0x3000] ;  /* 0x00300000e838783b */ /* 0x000fee0000000200 */
[C---:B------:R-:W-:Y:S08]  /*3970*/  HMMA.16816.F32 R68, R172.reuse, R32, R68 ;  /* 0x00000020ac44723c */ /* 0x040ff00000001844 */
[C---:B------:R-:W-:Y:S08]  /*3980*/  HMMA.16816.F32 R24, R172.reuse, R16, R24 ;  /* 0x00000010ac18723c */ /* 0x040ff00000001818 */
[C---:B------:R-:W-:Y:S01]  /*3990*/  HMMA.16816.F32 R28, R172.reuse, R34, R28 ;  /* 0x00000022ac1c723c */ /* 0x040fe2000000181c */
[----:B------:R-:W-:Y:S07]  /*39a0*/  LDSM.16.M88.4 R32, [R212+0x2000] ;  /* 0x00200000d420783b */ /* 0x000fee0000000200 */
[----:B------:R-:W-:Y:S01]  /*39b0*/  HMMA.16816.F32 R20, R172, R18, R20 ;  /* 0x00000012ac14723c */ /* 0x000fe20000001814 */
[----:B------:R-:W5:Y:S04]  /*39c0*/  LDSM.16.M88.4 R172, [R232] ;  /* 0x00000000e8ac783b */ /* 0x000f680000000200 */
[----:B------:R-:W5:Y:S03]  /*39d0*/  LDSM.16.M88.4 R16, [R232+0x3800] ;  /* 0x00380000e810783b */ /* 0x000f660000000200 */
[-C--:B-1----:R-:W-:Y:S08]  /*39e0*/  HMMA.16816.F32 R84, R176, R64.reuse, R84 ;  /* 0x00000040b054723c */ /* 0x082ff00000001854 */
[----:B--2---:R-:W-:Y:S07]  /*39f0*/  HMMA.16816.F32 R124, R12, R64, R124 ;  /* 0x000000400c7c723c */ /* 0x004fee000000187c */
[----:B------:R-:W-:Y:S01]  /*3a00*/  IMAD.U32 R65, RZ, RZ, UR13 ;  /* 0x0000000dff417e24 */ /* 0x000fe2000f8e00ff */
[----:B---3--:R-:W-:Y:S04]  /*3a10*/  HMMA.16816.F32 R108, R176, R168, R108 ;  /* 0x000000a8b06c723c */ /* 0x008fe8000000186c */
[----:B------:R-:W-:-:S04]  /*3a20*/  IADD3 R0, R65, -UR14, R196 ;  /* 0x8000000e41007c10 */ /* 0x000fc8000fffe0c4 */
[C---:B------:R-:W-:Y:S01]  /*3a30*/  HMMA.16816.F32 R104, R176.reuse, R170, R104 ;  /* 0x000000aab068723c */ /* 0x040fe20000001868 */
[C---:B------:R-:W-:Y:S01]  /*3a40*/  IMAD.IADD R210, R0.reuse, 0x1, -R215 ;  /* 0x0000000100d27824 */ /* 0x040fe200078e0ad7 */
[C---:B------:R-:W-:Y:S01]  /*3a50*/  IADD3 R218, R0.reuse, 0x8, RZ ;  /* 0x0000000800da7810 */ /* 0x040fe20007ffe0ff */
[C---:B------:R-:W-:Y:S01]  /*3a60*/  IMAD.IADD R2, R0.reuse, 0x1, -R189 ;  /* 0x0000000100027824 */ /* 0x040fe200078e0abd */
[C---:B------:R-:W-:Y:S01]  /*3a70*/  IADD3 R216, R0.reuse, 0x40, RZ ;  /* 0x0000004000d87810 */ /* 0x040fe20007ffe0ff */
[C---:B------:R-:W-:Y:S01]  /*3a80*/  IMAD.IADD R190, R0.reuse, 0x1, -R191 ;  /* 0x0000000100be7824 */ /* 0x040fe200078e0abf */
[----:B------:R-:W-:Y:S01]  /*3a90*/  IABS R210, R210 ;  /* 0x000000d200d27213 */ /* 0x000fe20000000000 */
[C---:B------:R-:W-:Y:S01]  /*3aa0*/  IMAD.IADD R194, R0.reuse, 0x1, -R195 ;  /* 0x0000000100c27824 */ /* 0x040fe200078e0ac3 */
[C---:B----4-:R-:W-:Y:S01]  /*3ab0*/  HMMA.16816.F32 R100, R176.reuse, R164, R100 ;  /* 0x000000a4b064723c */ /* 0x050fe20000001864 */
[----:B------:R-:W-:Y:S01]  /*3ac0*/  IABS R2, R2 ;  /* 0x0000000200027213 */ /* 0x000fe20000000000 */
[C---:B------:R-:W-:Y:S01]  /*3ad0*/  IMAD.IADD R202, R0.reuse, 0x1, -R199 ;  /* 0x0000000100ca7824 */ /* 0x040fe200078e0ac7 */
[----:B------:R-:W-:Y:S01]  /*3ae0*/  IABS R190, R190 ;  /* 0x000000be00be7213 */ /* 0x000fe20000000000 */
[C---:B------:R-:W-:Y:S01]  /*3af0*/  IMAD.IADD R192, R0.reuse, 0x1, -R193 ;  /* 0x0000000100c07824 */ /* 0x040fe200078e0ac1 */
[C---:B------:R-:W-:Y:S01]  /*3b00*/  IADD3 R230, R0.reuse, 0x48, RZ ;  /* 0x0000004800e67810 */ /* 0x040fe20007ffe0ff */
[C---:B------:R-:W-:Y:S01]  /*3b10*/  IMAD.IADD R206, R0.reuse, 0x1, -R209 ;  /* 0x0000000100ce7824 */ /* 0x040fe200078e0ad1 */
[----:B------:R-:W-:Y:S01]  /*3b20*/  I2F R2, R2 ;  /* 0x0000000200027306 */ /* 0x000fe20000201400 */
[C---:B-----5:R-:W-:Y:S01]  /*3b30*/  HMMA.16816.F32 R116, R176.reuse, R172, R116 ;  /* 0x000000acb074723c */ /* 0x060fe20000001874 */
[----:B------:R-:W-:Y:S01]  /*3b40*/  IABS R202, R202 ;  /* 0x000000ca00ca7213 */ /* 0x000fe20000000000 */
[C---:B------:R-:W-:Y:S01]  /*3b50*/  IMAD.IADD R203, R0.reuse, 0x1, -R201 ;  /* 0x0000000100cb7824 */ /* 0x040fe200078e0ac9 */
[C---:B------:R-:W-:Y:S01]  /*3b60*/  IADD3 R200, R0.reuse, -R197, RZ ;  /* 0x800000c500c87210 */ /* 0x040fe20007ffe0ff */
[----:B------:R-:W-:Y:S01]  /*3b70*/  IMAD.IADD R204, R0, 0x1, -R205 ;  /* 0x0000000100cc7824 */ /* 0x000fe200078e0acd */
[----:B------:R-:W-:Y:S01]  /*3b80*/  IABS R192, R192 ;  /* 0x000000c000c07213 */ /* 0x000fe20000000000 */
[----:B------:R-:W-:Y:S01]  /*3b90*/  IMAD.IADD R222, R230, 0x1, -R191 ;  /* 0x00000001e6de7824 */ /* 0x000fe200078e0abf */
[----:B------:R-:W-:Y:S01]  /*3ba0*/  I2F R190, R190 ;  /* 0x000000be00be7306 */ /* 0x000fe20000201400 */
[----:B------:R-:W-:Y:S01]  /*3bb0*/  HMMA.16816.F32 R112, R176, R174, R112 ;  /* 0x000000aeb070723c */ /* 0x000fe20000001870 */
[----:B------:R-:W-:Y:S01]  /*3bc0*/  IABS R200, R200 ;  /* 0x000000c800c87213 */ /* 0x000fe20000000000 */
[----:B------:R-:W-:Y:S01]  /*3bd0*/  IMAD.IADD R220, R218, 0x1, -R213 ;  /* 0x00000001dadc7824 */ /* 0x000fe200078e0ad5 */
[----:B------:R-:W-:-:S02]  /*3be0*/  IABS R206, R206 ;  /* 0x000000ce00ce7213 */ /* 0x000fc40000000000 */
[C---:B------:R-:W-:Y:S02]  /*3bf0*/  IADD3 R208, R0.reuse, -R211, RZ ;  /* 0x800000d300d07210 */ /* 0x040fe40007ffe0ff */
[----:B------:R-:W-:Y:S01]  /*3c00*/  I2F R202, R202 ;  /* 0x000000ca00ca7306 */ /* 0x000fe20000201400 */
[C---:B------:R-:W-:Y:S01]  /*3c10*/  HMMA.16816.F32 R96, R176.reuse, R166, R96 ;  /* 0x000000a6b060723c */ /* 0x040fe20000001860 */
[----:B------:R-:W-:Y:S01]  /*3c20*/  IMAD.MOV.U32 R207, RZ, RZ, R206 ;  /* 0x000000ffffcf7224 */ /* 0x000fe200078e00ce */
[----:B------:R-:W-:Y:S01]  /*3c30*/  IABS R206, R208 ;  /* 0x000000d000ce7213 */ /* 0x000fe20000000000 */
[----:B------:R-:W-:Y:S01]  /*3c40*/  IMAD.IADD R208, R0, 0x1, -R213 ;  /* 0x0000000100d07824 */ /* 0x000fe200078e0ad5 */
[----:B------:R-:W-:Y:S02]  /*3c50*/  IABS R222, R222 ;  /* 0x000000de00de7213 */ /* 0x000fe40000000000 */
[----:B------:R-:W-:Y:S01]  /*3c60*/  IABS R203, R203 ;  /* 0x000000cb00cb7213 */ /* 0x000fe20000000000 */
[----:B------:R-:W-:Y:S01]  /*3c70*/  I2F R200, R200 ;  /* 0x000000c800c87306 */ /* 0x000fe20000201400 */
[----:B------:R-:W-:Y:S01]  /*3c80*/  HMMA.16816.F32 R92, R176, R160, R92 ;  /* 0x000000a0b05c723c */ /* 0x000fe2000000185c */
[----:B------:R-:W-:-:S02]  /*3c90*/  IABS R194, R194 ;  /* 0x000000c200c27213 */ /* 0x000fc40000000000 */
[----:B------:R-:W-:Y:S02]  /*3ca0*/  IABS R208, R208 ;  /* 0x000000d000d07213 */ /* 0x000fe40000000000 */
[----:B------:R-:W-:Y:S02]  /*3cb0*/  IABS R220, R220 ;  /* 0x000000dc00dc7213 */ /* 0x000fe40000000000 */
[----:B------:R-:W-:Y:S01]  /*3cc0*/  I2F R192, R192 ;  /* 0x000000c000c07306 */ /* 0x000fe20000201400 */
[----:B------:R-:W-:Y:S01]  /*3cd0*/  HMMA.16816.F32 R88, R176, R162, R88 ;  /* 0x000000a2b058723c */ /* 0x000fe20000001858 */
[----:B------:R-:W-:-:S06]  /*3ce0*/  IABS R204, R204 ;  /* 0x000000cc00cc7213 */ /* 0x000fcc0000000000 */
[----:B------:R-:W-:Y:S01]  /*3cf0*/  I2F R222, R222 ;  /* 0x000000de00de7306 */ /* 0x000fe20000201400 */
[C---:B------:R-:W-:Y:S07]  /*3d00*/  HMMA.16816.F32 R80, R176.reuse, R66, R80 ;  /* 0x00000042b050723c */ /* 0x040fee0000001850 */
        /* <DEDUP_REMOVED lines=11> */
[----:B------:R-:W-:Y:S01]  /*3dc0*/  HMMA.16816.F32 R20, R176, R18, R20 ;  /* 0x00000012b014723c */ /* 0x000fe20000001814 */
[----:B------:R-:W1:Y:S06]  /*3dd0*/  LDSM.16.M88.4 R176, [R198+0x1000] ;  /* 0x00100000c6b0783b */ /* 0x000e6c0000000200 */
[----:B------:R-:W-:Y:S01]  /*3de0*/  I2F R206, R206 ;  /* 0x000000ce00ce7306 */ /* 0x000fe20000201400 */
[C---:B------:R-:W-:Y:S08]  /*3df0*/  HMMA.16816.F32 R156, R12.reuse, R172, R156 ;  /* 0x000000ac0c9c723c */ /* 0x040ff0000000189c */
[C---:B------:R-:W-:Y:S01]  /*3e00*/  HMMA.16816.F32 R152, R12.reuse, R174, R152 ;  /* 0x000000ae0c98723c */ /* 0x040fe20000001898 */
[----:B------:R-:W2:Y:S07]  /*3e10*/  LDSM.16.M88.4 R172, [R198+0x1800] ;  /* 0x00180000c6ac783b */ /* 0x000eae0000000200 */
        /* <DEDUP_REMOVED lines=8> */
[----:B------:R-:W5:Y:S07]  /*3ea0*/  LDSM.16.M88.4 R160, [R198+0x3000] ;  /* 0x00300000c6a0783b */ /* 0x000f6e0000000200 */
[----:B------:R-:W-:Y:S01]  /*3eb0*/  HMMA.16816.F32 R120, R12, R66, R120 ;  /* 0x000000420c78723c */ /* 0x000fe20000001878 */
[----:B------:R-:W2:Y:S07]  /*3ec0*/  LDSM.16.M88.4 R64, [R198+0x3800] ;  /* 0x00380000c640783b */ /* 0x000eae0000000200 */
[C---:B------:R-:W-:Y:S08]  /*3ed0*/  HMMA.16816.F32 R116, R32.reuse, R184, R116 ;  /* 0x000000b82074723c */ /* 0x040ff00000001874 */
[C---:B------:R-:W-:Y:S08]  /*3ee0*/  HMMA.16816.F32 R112, R32.reuse, R186, R112 ;  /* 0x000000ba2070723c */ /* 0x040ff00000001870 */
[C---:B------:R-:W-:Y:S08]  /*3ef0*/  HMMA.16816.F32 R108, R32.reuse, R180, R108 ;  /* 0x000000b4206c723c */ /* 0x040ff0000000186c */
[----:B------:R-:W-:Y:S01]  /*3f00*/  HMMA.16816.F32 R104, R32, R182, R104 ;  /* 0x000000b62068723c */ /* 0x000fe20000001868 */
[----:B------:R-:W-:-:S02]  /*3f10*/  FMUL.FTZ R116, R116, c[0x0][0x2ec] ;  /* 0x0000bb0074747a20 */ /* 0x000fc40000410000 */
[----:B------:R-:W-:-:S05]  /*3f20*/  FMUL.FTZ R117, R117, c[0x0][0x2ec] ;  /* 0x0000bb0075757a20 */ /* 0x000fca0000410000 */
[C---:B-1----:R-:W-:Y:S01]  /*3f30*/  HMMA.16816.F32 R100, R32.reuse, R176, R100 ;  /* 0x000000b02064723c */ /* 0x042fe20000001864 */
[----:B------:R-:W-:Y:S01]  /*3f40*/  FMUL.FTZ R226, R112, c[0x0][0x2ec] ;  /* 0x0000bb0070e27a20 */ /* 0x000fe20000410000 */
[----:B------:R-:W-:Y:S01]  /*3f50*/  MUFU.TANH R117, R117 ;  /* 0x0000007500757308 */ /* 0x000fe20000002400 */
[----:B------:R-:W-:Y:S02]  /*3f60*/  FMUL.FTZ R112, R113, c[0x0][0x2ec] ;  /* 0x0000bb0071707a20 */ /* 0x000fe40000410000 */
[----:B------:R-:W-:Y:S02]  /*3f70*/  FMUL.FTZ R114, R114, c[0x0][0x2ec] ;  /* 0x0000bb0072727a20 */ /* 0x000fe40000410000 */
[----:B------:R-:W-:Y:S01]  /*3f80*/  FMUL.FTZ R115, R115, c[0x0][0x2ec] ;  /* 0x0000bb0073737a20 */ /* 0x000fe20000410000 */
[----:B------:R-:W-:Y:S01]  /*3f90*/  HMMA.16816.F32 R96, R32, R178, R96 ;  /* 0x000000b22060723c */ /* 0x000fe20000001860 */
[----:B------:R-:W-:Y:S01]  /*3fa0*/  FMUL.FTZ R108, R108, c[0x0][0x2ec] ;  /* 0x0000bb006c6c7a20 */ /* 0x000fe20000410000 */
[----:B------:R-:W-:Y:S01]  /*3fb0*/  MUFU.TANH R112, R112 ;  /* 0x0000007000707308 */ /* 0x000fe20000002400 */
[----:B------:R-:W-:-:S02]  /*3fc0*/  FMUL.FTZ R110, R110, c[0x0][0x2ec] ;  /* 0x0000bb006e6e7a20 */ /* 0x000fc40000410000 */
[----:B------:R-:W-:-:S03]  /*3fd0*/  FMUL.FTZ R111, R111, c[0x0][0x2ec] ;  /* 0x0000bb006f6f7a20 */ /* 0x000fc60000410000 */
[----:B--2---:R-:W-:Y:S01]  /*3fe0*/  HMMA.16816.F32 R92, R32, R172, R92 ;  /* 0x000000ac205c723c */ /* 0x004fe2000000185c */
[----:B------:R-:W-:Y:S01]  /*3ff0*/  FMUL.FTZ R104, R104, c[0x0][0x2ec] ;  /* 0x0000bb0068687a20 */ /* 0x000fe20000410000 */
[----:B------:R-:W-:Y:S01]  /*4000*/  MUFU.TANH R108, R108 ;  /* 0x0000006c006c7308 */ /* 0x000fe20000002400 */
[----:B------:R-:W-:-:S05]  /*4010*/  FMUL.FTZ R106, R106, c[0x0][0x2ec] ;  /* 0x0000bb006a6a7a20 */ /* 0x000fca0000410000 */
[----:B------:R-:W-:Y:S01]  /*4020*/  HMMA.16816.F32 R88, R32, R174, R88 ;  /* 0x000000ae2058723c */ /* 0x000fe20000001858 */
[----:B------:R-:W-:Y:S01]  /*4030*/  FMUL.FTZ R101, R101, c[0x0][0x2ec] ;  /* 0x0000bb0065657a20 */ /* 0x000fe20000410000 */
[----:B------:R-:W-:Y:S01]  /*4040*/  MUFU.TANH R114, R114 ;  /* 0x0000007200727308 */ /* 0x000fe20000002400 */
[----:B------:R-:W-:-:S05]  /*4050*/  FMUL.FTZ R103, R103, c[0x0][0x2ec] ;  /* 0x0000bb0067677a20 */ /* 0x000fca0000410000 */
[C---:B---3--:R-:W-:Y:S01]  /*4060*/  HMMA.16816.F32 R84, R32.reuse, R168, R84 ;  /* 0x000000a82054723c */ /* 0x048fe20000001854 */
[----:B------:R-:W-:Y:S01]  /*4070*/  FMUL.FTZ R96, R96, c[0x0][0x2ec] ;  /* 0x0000bb0060607a20 */ /* 0x000fe20000410000 */
[----:B------:R-:W-:Y:S01]  /*4080*/  MUFU.TANH R226, R226 ;  /* 0x000000e200e27308 */ /* 0x000fe20000002400 */
[----:B------:R-:W-:Y:S02]  /*4090*/  FMUL.FTZ R98, R98, c[0x0][0x2ec] ;  /* 0x0000bb0062627a20 */ /* 0x000fe40000410000 */
[----:B------:R-:W-:Y:S02]  /*40a0*/  FMUL.FTZ R97, R97, c[0x0][0x2ec] ;  /* 0x0000bb0061617a20 */ /* 0x000fe40000410000 */
[----:B------:R-:W-:Y:S01]  /*40b0*/  FMUL.FTZ R99, R99, c[0x0][0x2ec] ;  /* 0x0000bb0063637a20 */ /* 0x000fe20000410000 */
[C---:B------:R-:W-:Y:S01]  /*40c0*/  HMMA.16816.F32 R80, R32.reuse, R170, R80 ;  /* 0x000000aa2050723c */ /* 0x040fe20000001850 */
[----:B------:R-:W-:Y:S01]  /*40d0*/  FMUL.FTZ R93, R93, c[0x0][0x2ec] ;  /* 0x0000bb005d5d7a20 */ /* 0x000fe20000410000 */
[----:B------:R-:W-:Y:S06]  /*40e0*/  MUFU.TANH R111, R111 ;  /* 0x0000006f006f7308 */ /* 0x000fec0000002400 */
[----:B----4-:R-:W-:Y:S01]  /*40f0*/  HMMA.16816.F32 R76, R32, R164, R76 ;  /* 0x000000a4204c723c */ /* 0x010fe2000000184c */
[----:B------:R-:W-:Y:S01]  /*4100*/  FMUL.FTZ R90, R90, c[0x0][0x2ec] ;  /* 0x0000bb005a5a7a20 */ /* 0x000fe20000410000 */
[----:B------:R-:W-:Y:S01]  /*4110*/  MUFU.TANH R104, R104 ;  /* 0x0000006800687308 */ /* 0x000fe20000002400 */
[----:B------:R-:W-:-:S02]  /*4120*/  FMUL.FTZ R89, R89, c[0x0][0x2ec] ;  /* 0x0000bb0059597a20 */ /* 0x000fc40000410000 */
[----:B------:R-:W-:-:S03]  /*4130*/  FMUL.FTZ R91, R91, c[0x0][0x2ec] ;  /* 0x0000bb005b5b7a20 */ /* 0x000fc60000410000 */
[----:B------:R-:W-:Y:S01]  /*4140*/  HMMA.16816.F32 R72, R32, R166, R72 ;  /* 0x000000a62048723c */ /* 0x000fe20000001848 */
[----:B------:R-:W-:Y:S01]  /*4150*/  FMUL.FTZ R84, R84, c[0x0][0x2ec] ;  /* 0x0000bb0054547a20 */ /* 0x000fe20000410000 */
[----:B------:R-:W-:Y:S01]  /*4160*/  MUFU.TANH R106, R106 ;  /* 0x0000006a006a7308 */ /* 0x000fe20000002400 */
[----:B------:R-:W-:-:S05]  /*4170*/  FMUL.FTZ R87, R87, c[0x0][0x2ec] ;  /* 0x0000bb0057577a20 */ /* 0x000fca0000410000 */
[----:B-----5:R-:W-:Y:S01]  /*4180*/  HMMA.16816.F32 R68, R32, R160, R68 ;  /* 0x000000a02044723c */ /* 0x020fe20000001844 */
[----:B------:R-:W-:Y:S01]  /*4190*/  FMUL.FTZ R82, R82, c[0x0][0x2ec] ;  /* 0x0000bb0052527a20 */ /* 0x000fe20000410000 */
[----:B------:R-:W-:Y:S01]  /*41a0*/  MUFU.TANH R115, R115 ;  /* 0x0000007300737308 */ /* 0x000fe20000002400 */
[----:B------:R-:W-:-:S05]  /*41b0*/  FMUL.FTZ R83, R83, c[0x0][0x2ec] ;  /* 0x0000bb0053537a20 */ /* 0x000fca0000410000 */
[----:B------:R-:W-:Y:S01]  /*41c0*/  HMMA.16816.F32 R24, R32, R64, R24 ;  /* 0x000000402018723c */ /* 0x000fe20000001818 */
[----:B------:R-:W-:Y:S01]  /*41d0*/  FMUL.FTZ R78, R78, c[0x0][0x2ec] ;  /* 0x0000bb004e4e7a20 */ /* 0x000fe20000410000 */
[----:B------:R-:W-:Y:S01]  /*41e0*/  MUFU.TANH R96, R96 ;  /* 0x0000006000607308 */ /* 0x000fe20000002400 */
[----:B------:R-:W-:Y:S02]  /*41f0*/  FMUL.FTZ R79, R79, c[0x0][0x2ec] ;  /* 0x0000bb004f4f7a20 */ /* 0x000fe40000410000 */
[----:B------:R-:W-:-:S03]  /*4200*/  FMUL.FTZ R76, R76, c[0x0][0x2ec] ;  /* 0x0000bb004c4c7a20 */ /* 0x000fc60000410000 */
[C---:B------:R-:W-:Y:S01]  /*4210*/  HMMA.16816.F32 R28, R32.reuse, R162, R28 ;  /* 0x000000a2201c723c */ /* 0x040fe2000000181c */
[----:B------:R-:W-:Y:S01]  /*4220*/  FMUL.FTZ R75, R75, c[0x0][0x2ec] ;  /* 0x0000bb004b4b7a20 */ /* 0x000fe20000410000 */
[----:B------:R-:W-:Y:S06]  /*4230*/  MUFU.TANH R98, R98 ;  /* 0x0000006200627308 */ /* 0x000fec0000002400 */
[----:B------:R-:W-:Y:S01]  /*4240*/  HMMA.16816.F32 R20, R32, R66, R20 ;  /* 0x000000422014723c */ /* 0x000fe20000001814 */
[----:B------:R1:W2:Y:S01]  /*4250*/  LDSM.16.M88.4 R32, [R212] ;  /* 0x00000000d420783b */ /* 0x0002a20000000200 */
[----:B------:R-:W-:Y:S01]  /*4260*/  MUFU.TANH R97, R97 ;  /* 0x0000006100617308 */ /* 0x000fe20000002400 */
[----:B------:R-:W-:Y:S01]  /*4270*/  FMUL.FTZ R68, R68, c[0x0][0x2ec] ;  /* 0x0000bb0044447a20 */ /* 0x000fe20000410000 */
[----:B------:R-:W-:-:S04]  /*4280*/  DEPBAR.LE SB0, 0x0 ;  /* 0x000080000000791a */ /* 0x000fc80000000000 */
[----:B------:R-:W-:Y:S01]  /*4290*/  HMMA.16816.F32 R44, R12, R56, R44 ;  /* 0x000000380c2c723c */ /* 0x000fe2000000182c */
[----:B------:R-:W-:Y:S01]  /*42a0*/  FMUL.FTZ R70, R70, c[0x0][0x2ec] ;  /* 0x0000bb0046467a20 */ /* 0x000fe20000410000 */
[----:B------:R-:W-:Y:S01]  /*42b0*/  MUFU.TANH R99, R99 ;  /* 0x0000006300637308 */ /* 0x000fe20000002400 */
[----:B------:R-:W-:-:S04]  /*42c0*/  FMUL.FTZ R27, R27, c[0x0][0x2ec] ;  /* 0x0000bb001b1b7a20 */ /* 0x000fc80000410000 */
[----:B------:R-:W-:Y:S01]  /*42d0*/  IMAD.IADD R56, R0, 0x1, -R219 ;  /* 0x0000000100387824 */ /* 0x000fe200078e0adb */
[----:B------:R-:W-:Y:S02]  /*42e0*/  HMMA.16816.F32 R36, R12, R16, R36 ;  /* 0x000000100c24723c */ /* 0x000fe40000001824 */
[----:B------:R-:W-:Y:S02]  /*42f0*/  MUFU.TANH R103, R103 ;  /* 0x0000006700677308 */ /* 0x000fe40000002400 */
[----:B------:R-:W-:-:S03]  /*4300*/  IABS R56, R56 ;  /* 0x0000003800387213 */ /* 0x000fc60000000000 */
[C---:B------:R-:W-:Y:S01]  /*4310*/  IMAD.IADD R16, R0.reuse, 0x1, -R221 ;  /* 0x0000000100107824 */ /* 0x040fe200078e0add */
[----:B------:R-:W-:Y:S01]  /*4320*/  MOV R17, R56 ;  /* 0x0000003800117202 */ /* 0x000fe20000000f00 */
[C---:B-1----:R-:W-:Y:S01]  /*4330*/  IMAD.IADD R212, R0.reuse, 0x1, -R217 ;  /* 0x0000000100d47824 */ /* 0x042fe200078e0ad9 */
[C---:B------:R-:W-:Y:S01]  /*4340*/  HMMA.16816.F32 R52, R12.reuse, R60, R52 ;  /* 0x0000003c0c34723c */ /* 0x040fe20000001834 */
[----:B------:R-:W-:Y:S01]  /*4350*/  IMAD.IADD R56, R0, 0x1, -R223 ;  /* 0x0000000100387824 */ /* 0x000fe200078e0adf */
[----:B------:R-:W-:Y:S01]  /*4360*/  IABS R16, R16 ;  /* 0x0000001000107213 */ /* 0x000fe20000000000 */
[----:B------:R-:W-:Y:S01]  /*4370*/  MUFU.TANH R82, R82 ;  /* 0x0000005200527308 */ /* 0x000fe20000002400 */
[----:B------:R-:W-:Y:S02]  /*4380*/  FMUL.FTZ R20, R20, c[0x0][0x2ec] ;  /* 0x0000bb0014147a20 */ /* 0x000fe40000410000 */
[----:B------:R-:W-:Y:S01]  /*4390*/  FMUL.FTZ R23, R23, c[0x0][0x2ec] ;  /* 0x0000bb0017177a20 */ /* 0x000fe20000410000 */
[----:B------:R-:W-:Y:S01]  /*43a0*/  MOV R60, R210 ;  /* 0x000000d2003c7202 */ /* 0x000fe20000000f00 */
[----:B------:R-:W-:Y:S01]  /*43b0*/  HMMA.16816.F32 R48, R12, R62, R48 ;  /* 0x0000003e0c30723c */ /* 0x000fe20000001830 */
[----:B------:R-:W-:Y:S01]  /*43c0*/  IABS R210, R212 ;  /* 0x000000d400d27213 */ /* 0x000fe20000000000 */
[----:B------:R-:W-:Y:S01]  /*43d0*/  IMAD.MOV.U32 R212, RZ, RZ, R16 ;  /* 0x000000ffffd47224 */ /* 0x000fe200078e0010 */
[----:B------:R-:W-:Y:S01]  /*43e0*/  IABS R16, R56 ;  /* 0x0000003800107213 */ /* 0x000fe20000000000 */
[----:B------:R-:W-:Y:S01]  /*43f0*/  IMAD.IADD R56, R0, 0x1, -R225 ;  /* 0x0000000100387824 */ /* 0x000fe200078e0ae1 */
[----:B------:R-:W-:Y:S01]  /*4400*/  IADD3 R61, R189, 0x31, RZ ;  /* 0x00000031bd3d7810 */ /* 0x000fe20007ffe0ff */
[----:B------:R-:W-:Y:S01]  /*4410*/  I2F R60, R60 ;  /* 0x0000003c003c7306 */ /* 0x000fe20000201400 */
[----:B------:R-:W-:Y:S01]  /*4420*/  IMAD.MOV.U32 R63, RZ, RZ, R210 ;  /* 0x000000ffff3f7224 */ /* 0x000fe200078e00d2 */
[----:B--2---:R-:W-:Y:S01]  /*4430*/  HMMA.16816.F32 R156, R32, R184, R156 ;  /* 0x000000b8209c723c */ /* 0x004fe2000000189c */
[----:B------:R-:W-:-:S02]  /*4440*/  FMUL.FTZ R21, R21, c[0x0][0x2ec] ;  /* 0x0000bb0015157a20 */ /* 0x000fc40000410000 */
[----:B------:R-:W-:-:S03]  /*4450*/  IMAD.IADD R62, R0, 0x1, -R61 ;  /* 0x00000001003e7824 */ /* 0x000fc600078e0a3d */
[----:B------:R-:W-:Y:S01]  /*4460*/  I2F R63, R63 ;  /* 0x0000003f003f7306 */ /* 0x000fe20000201400 */
[----:B------:R-:W-:Y:S01]  /*4470*/  IMAD.MOV.U32 R184, RZ, RZ, R16 ;  /* 0x000000ffffb87224 */ /* 0x000fe200078e0010 */
[----:B------:R-:W-:Y:S01]  /*4480*/  IABS R16, R56 ;  /* 0x0000003800107213 */ /* 0x000fe20000000000 */
[C---:B------:R-:W-:Y:S01]  /*4490*/  HMMA.16816.F32 R152, R32.reuse, R186, R152 ;  /* 0x000000ba2098723c */ /* 0x040fe20000001898 */
[C---:B------:R-:W-:Y:S02]  /*44a0*/  IADD3 R56, R0.reuse, -R227, RZ ;  /* 0x800000e300387210 */ /* 0x040fe40007ffe0ff */
[----:B------:R-:W-:Y:S01]  /*44b0*/  IABS R62, R62 ;  /* 0x0000003e003e7213 */ /* 0x000fe20000000000 */
[----:B------:R-:W-:Y:S01]  /*44c0*/  IMAD.MOV.U32 R185, RZ, RZ, R16 ;  /* 0x000000ffffb97224 */ /* 0x000fe200078e0010 */
[----:B------:R-:W-:Y:S01]  /*44d0*/  IABS R16, R56 ;  /* 0x0000003800107213 */ /* 0x000fe20000000000 */
[----:B------:R-:W-:Y:S01]  /*44e0*/  I2F R17, R17 ;  /* 0x0000001100117306 */ /* 0x000fe20000201400 */
[----:B------:R-:W-:Y:S01]  /*44f0*/  IADD3 R187, R189, 0x49, RZ ;  /* 0x00000049bdbb7810 */ /* 0x000fe20007ffe0ff */
[----:B------:R-:W-:Y:S04]  /*4500*/  HMMA.16816.F32 R148, R32, R180, R148 ;  /* 0x000000b42094723c */ /* 0x000fe80000001894 */
[----:B------:R-:W-:-:S02]  /*4510*/  IMAD.IADD R56, R0, 0x1, -R187 ;  /* 0x0000000100387824 */ /* 0x000fc400078e0abb */
[----:B------:R-:W-:Y:S01]  /*4520*/  I2F R210, R62 ;  /* 0x0000003e00d27306 */ /* 0x000fe20000201400 */
[----:B------:R-:W-:Y:S01]  /*4530*/  IMAD.MOV.U32 R180, RZ, RZ, R16 ;  /* 0x000000ffffb47224 */ /* 0x000fe200078e0010 */
[C---:B------:R-:W-:Y:S01]  /*4540*/  HMMA.16816.F32 R144, R32.reuse, R182, R144 ;  /* 0x000000b62090723c */ /* 0x040fe20000001890 */
[----:B------:R-:W-:Y:S01]  /*4550*/  IABS R16, R56 ;  /* 0x0000003800107213 */ /* 0x000fe20000000000 */
[----:B------:R-:W-:Y:S02]  /*4560*/  IMAD.IADD R56, R0, 0x1, -R231 ;  /* 0x0000000100387824 */ /* 0x000fe400078e0ae7 */
[----:B------:R-:W-:Y:S02]  /*4570*/  FMUL.FTZ R57, R157, c[0x0][0x2ec] ;  /* 0x0000bb009d397a20 */ /* 0x000fe40000410000 */
[----:B------:R-:W-:Y:S01]  /*4580*/  FMUL.FTZ R156, R156, c[0x0][0x2ec] ;  /* 0x0000bb009c9c7a20 */ /* 0x000fe20000410000 */
[----:B------:R-:W-:Y:S01]  /*4590*/  IADD3 R183, R189, 0x51, RZ ;  /* 0x00000051bdb77810 */ /* 0x000fe20007ffe0ff */
[----:B------:R-:W-:Y:S01]  /*45a0*/  HMMA.16816.F32 R140, R32, R176, R140 ;  /* 0x000000b0208c723c */ /* 0x000fe2000000188c */
[----:B------:R-:W-:Y:S01]  /*45b0*/  MOV R182, R16 ;  /* 0x0000001000b67202 */ /* 0x000fe20000000f00 */
[----:B------:R-:W-:Y:S01]  /*45c0*/  MUFU.TANH R57, R57 ;  /* 0x0000003900397308 */ /* 0x000fe20000002400 */
[----:B------:R-:W-:Y:S01]  /*45d0*/  IABS R16, R56 ;  /* 0x0000003800107213 */ /* 0x000fe20000000000 */
[----:B------:R-:W-:-:S02]  /*45e0*/  IMAD.IADD R56, R0, 0x1, -R183 ;  /* 0x0000000100387824 */ /* 0x000fc400078e0ab7 */
[----:B------:R-:W-:Y:S02]  /*45f0*/  FMUL.FTZ R224, R154, c[0x0][0x2ec] ;  /* 0x0000bb009ae07a20 */ /* 0x000fe40000410000 */
[----:B------:R-:W-:Y:S01]  /*4600*/  IMAD.MOV.U32 R177, RZ, RZ, R16 ;  /* 0x000000ffffb17224 */ /* 0x000fe200078e0010 */
[----:B------:R-:W-:Y:S01]  /*4610*/  IABS R16, R56 ;  /* 0x0000003800107213 */ /* 0x000fe20000000000 */
[----:B------:R-:W-:Y:S01]  /*4620*/  IMAD.IADD R56, R0, 0x1, -R233 ;  /* 0x0000000100387824 */ /* 0x000fe200078e0ae9 */
[C---:B------:R-:W-:Y:S01]  /*4630*/  HMMA.16816.F32 R132, R32.reuse, R172, R132 ;  /* 0x000000ac2084723c */ /* 0x040fe20000001884 */
[----:B------:R1:W-:Y:S01]  /*4640*/  MUFU.TANH R157, R116 ;  /* 0x00000074009d7308 */ /* 0x0003e20000002400 */
[----:B------:R-:W-:Y:S02]  /*4650*/  IMAD.IADD R181, R218, 0x1, -R189 ;  /* 0x00000001dab57824 */ /* 0x000fe400078e0abd */
[----:B------:R-:W-:Y:S01]  /*4660*/  IMAD.MOV.U32 R176, RZ, RZ, R16 ;  /* 0x000000ffffb07224 */ /* 0x000fe200078e0010 */
[----:B------:R-:W-:Y:S01]  /*4670*/  IABS R16, R56 ;  /* 0x0000003800107213 */ /* 0x000fe20000000000 */
[----:B------:R-:W-:Y:S01]  /*4680*/  FMUL.FTZ R154, R155, c[0x0][0x2ec] ;  /* 0x0000bb009b9a7a20 */ /* 0x000fe20000410000 */
[C---:B------:R-:W-:Y:S01]  /*4690*/  IADD3 R56, R0.reuse, -R235, RZ ;  /* 0x800000eb00387210 */ /* 0x040fe20007ffe0ff */
[C---:B------:R-:W-:Y:S01]  /*46a0*/  HMMA.16816.F32 R136, R32.reuse, R178, R136 ;  /* 0x000000b22088723c */ /* 0x040fe20000001888 */
[----:B------:R-:W-:Y:S01]  /*46b0*/  MUFU.TANH R224, R224 ;  /* 0x000000e000e07308 */ /* 0x000fe20000002400 */
[----:B------:R-:W-:Y:S01]  /*46c0*/  IMAD.MOV.U32 R172, RZ, RZ, R16 ;  /* 0x000000ffffac7224 */ /* 0x000fe200078e0010 */
[----:B------:R-:W-:Y:S01]  /*46d0*/  IABS R16, R56 ;  /* 0x0000003800107213 */ /* 0x000fe20000000000 */
[----:B------:R-:W-:Y:S01]  /*46e0*/  IMAD.IADD R56, R0, 0x1, -R237 ;  /* 0x0000000100387824 */ /* 0x000fe200078e0aed */
[----:B------:R-:W-:Y:S01]  /*46f0*/  IABS R181, R181 ;  /* 0x000000b500b57213 */ /* 0x000fe20000000000 */
[----:B------:R-:W-:Y:S01]  /*4700*/  FMUL.FTZ R155, R149, c[0x0][0x2ec] ;  /* 0x0000bb00959b7a20 */ /* 0x000fe20000410000 */
[C---:B------:R-:W-:Y:S01]  /*4710*/  IADD3 R179, R189.reuse, 0x61, RZ ;  /* 0x00000061bdb37810 */ /* 0x040fe20007ffe0ff */
[----:B------:R-:W-:Y:S01]  /*4720*/  HMMA.16816.F32 R128, R32, R174, R128 ;  /* 0x000000ae2080723c */ /* 0x000fe20000001880 */
[----:B------:R-:W-:Y:S01]  /*4730*/  IADD3 R178, R189, 0x78, RZ ;  /* 0x00000078bdb27810 */ /* 0x000fe20007ffe0ff */
[----:B------:R-:W-:Y:S01]  /*4740*/  MUFU.TANH R154, R154 ;  /* 0x0000009a009a7308 */ /* 0x000fe20000002400 */
[----:B------:R-:W-:Y:S01]  /*4750*/  FMUL.FTZ R151, R151, c[0x0][0x2ec] ;  /* 0x0000bb0097977a20 */ /* 0x000fe20000410000 */
[----:B-1----:R-:W-:Y:S01]  /*4760*/  IADD3 R116, -R199, R230, RZ ;  /* 0x000000e6c7747210 */ /* 0x002fe20007ffe1ff */
[----:B------:R-:W-:-:S02]  /*4770*/  FMUL.FTZ R148, R148, c[0x0][0x2ec] ;  /* 0x0000bb0094947a20 */ /* 0x000fc40000410000 */
[----:B------:R-:W-:Y:S01]  /*4780*/  IMAD.MOV.U32 R174, RZ, RZ, R16 ;  /* 0x000000ffffae7224 */ /* 0x000fe200078e0010 */
[----:B------:R-:W-:Y:S01]  /*4790*/  IABS R16, R56 ;  /* 0x0000003800107213 */ /* 0x000fe20000000000 */
[C---:B------:R-:W-:Y:S01]  /*47a0*/  HMMA.16816.F32 R124, R32.reuse, R168, R124 ;  /* 0x000000a8207c723c */ /* 0x040fe2000000187c */
[----:B------:R-:W-:Y:S01]  /*47b0*/  IADD3 R56, R0, -R179, RZ ;  /* 0x800000b300387210 */ /* 0x000fe20007ffe0ff */
[----:B------:R-:W-:Y:S01]  /*47c0*/  I2F R181, R181 ;  /* 0x000000b500b57306 */ /* 0x000fe20000201400 */
[----:B------:R-:W-:Y:S01]  /*47d0*/  FMUL.FTZ R152, R152, c[0x0][0x2ec] ;  /* 0x0000bb0098987a20 */ /* 0x000fe20000410000 */
[----:B------:R-:W-:Y:S01]  /*47e0*/  IABS R116, R116 ;  /* 0x0000007400747213 */ /* 0x000fe20000000000 */
[----:B------:R-:W-:Y:S02]  /*47f0*/  FMUL.FTZ R153, R153, c[0x0][0x2ec] ;  /* 0x0000bb0099997a20 */ /* 0x000fe40000410000 */
[----:B------:R-:W-:Y:S01]  /*4800*/  IMAD.MOV.U32 R168, RZ, RZ, R16 ;  /* 0x000000ffffa87224 */ /* 0x000fe200078e0010 */
[----:B------:R-:W-:Y:S01]  /*4810*/  IABS R16, R56 ;  /* 0x0000003800107213 */ /* 0x000fe20000000000 */
[----:B------:R-:W-:Y:S01]  /*4820*/  IMAD.IADD R56, R0, 0x1, -R247 ;  /* 0x0000000100387824 */ /* 0x000fe200078e0af7 */
[----:B------:R-:W-:Y:S01]  /*4830*/  HMMA.16816.F32 R120, R32, R170, R120 ;  /* 0x000000aa2078723c */ /* 0x000fe20000001878 */
[----:B------:R-:W1:Y:S01]  /*4840*/  MUFU.TANH R113, R148 ;  /* 0x0000009400717308 */ /* 0x000e620000002400 */
[----:B------:R-:W-:-:S02]  /*4850*/  IMAD.IADD R62, R218, 0x1, -R205 ;  /* 0x00000001da3e7824 */ /* 0x000fc400078e0acd */
[----:B------:R-:W-:Y:S02]  /*4860*/  FMUL.FTZ R137, R137, c[0x0][0x2ec] ;  /* 0x0000bb0089897a20 */ /* 0x000fe40000410000 */
[----:B------:R-:W-:Y:S01]  /*4870*/  FMUL.FTZ R140, R140, c[0x0][0x2ec] ;  /* 0x0000bb008c8c7a20 */ /* 0x000fe20000410000 */
[----:B------:R-:W-:Y:S01]  /*4880*/  IABS R62, R62 ;  /* 0x0000003e003e7213 */ /* 0x000fe20000000000 */
[----:B------:R-:W-:Y:S01]  /*4890*/  IMAD.MOV.U32 R170, RZ, RZ, R16 ;  /* 0x000000ffffaa7224 */ /* 0x000fe200078e0010 */
[----:B------:R-:W-:Y:S01]  /*48a0*/  IABS R16, R56 ;  /* 0x0000003800107213 */ /* 0x000fe20000000000 */
[----:B------:R-:W-:Y:S01]  /*48b0*/  HMMA.16816.F32 R52, R32, R164, R52 ;  /* 0x000000a42034723c */ /* 0x000fe20000001834 */
[----:B------:R-:W-:Y:S01]  /*48c0*/  IADD3 R56, R0, -R249, RZ ;  /* 0x800000f900387210 */ /* 0x000fe20007ffe0ff */
[----:B------:R-:W2:Y:S01]  /*48d0*/  I2F R116, R116 ;  /* 0x0000007400747306 */ /* 0x000ea20000201400 */
[----:B------:R-:W-:Y:S02]  /*48e0*/  FMUL.FTZ R136, R136, c[0x0][0x2ec] ;  /* 0x0000bb0088887a20 */ /* 0x000fe40000410000 */
[----:B------:R-:W-:-:S02]  /*48f0*/  FMUL.FTZ R139, R139, c[0x0][0x2ec] ;  /* 0x0000bb008b8b7a20 */ /* 0x000fc40000410000 */
[----:B------:R-:W-:Y:S01]  /*4900*/  IMAD.MOV.U32 R164, RZ, RZ, R16 ;  /* 0x000000ffffa47224 */ /* 0x000fe200078e0010 */
[----:B------:R-:W-:Y:S01]  /*4910*/  IABS R16, R56 ;  /* 0x0000003800107213 */ /* 0x000fe20000000000 */
[----:B------:R-:W-:Y:S01]  /*4920*/  IMAD.IADD R56, R0, 0x1, -R245 ;  /* 0x0000000100387824 */ /* 0x000fe200078e0af5 */
[C---:B------:R-:W-:Y:S01]  /*4930*/  HMMA.16816.F32 R48, R32.reuse, R166, R48 ;  /* 0x000000a62030723c */ /* 0x040fe20000001830 */
[----:B-1----:R-:W-:Y:S01]  /*4940*/  FFMA.FTZ R113, R200, -UR4, R113 ;  /* 0x80000004c8717c23 */ /* 0x002fe20008010071 */
[----:B------:R-:W1:Y:S01]  /*4950*/  MUFU.TANH R137, R137 ;  /* 0x0000008900897308 */ /* 0x000e620000002400 */
[----:B------:R-:W-:Y:S01]  /*4960*/  IMAD.MOV.U32 R165, RZ, RZ, R16 ;  /* 0x000000ffffa57224 */ /* 0x000fe200078e0010 */
[----:B------:R-:W-:Y:S01]  /*4970*/  IABS R16, R56 ;  /* 0x0000003800107213 */ /* 0x000fe20000000000 */
[----:B------:R-:W-:Y:S02]  /*4980*/  FMUL.FTZ R138, R138, c[0x0][0x2ec] ;  /* 0x0000bb008a8a7a20 */ /* 0x000fe40000410000 */
[----:B------:R-:W-:Y:S01]  /*4990*/  IADD3 R167, R189, 0x71, RZ ;  /* 0x00000071bda77810 */ /* 0x000fe20007ffe0ff */
[C---:B------:R-:W-:Y:S01]  /*49a0*/  HMMA.16816.F32 R44, R32.reuse, R160, R44 ;  /* 0x000000a0202c723c */ /* 0x040fe2000000182c */
[----:B------:R-:W-:Y:S01]  /*49b0*/  IMAD.MOV.U32 R166, RZ, RZ, R16 ;  /* 0x000000ffffa67224 */ /* 0x000fe200078e0010 */
[----:B------:R3:W-:Y:S01]  /*49c0*/  MUFU.TANH R161, R156 ;  /* 0x0000009c00a17308 */ /* 0x0007e20000002400 */
[----:B------:R-:W-:Y:S01]  /*49d0*/  IADD3 R56, R0, -R167, RZ ;  /* 0x800000a700387210 */ /* 0x000fe20007ffe0ff */
[----:B--2---:R-:W-:Y:S01]  /*49e0*/  FFMA.FTZ R111, R116, -UR4, R111 ;  /* 0x80000004746f7c23 */ /* 0x004fe2000801006f */
[----:B------:R-:W-:Y:S01]  /*49f0*/  IADD3 R116, -R223, R218, RZ ;  /* 0x000000dadf747210 */ /* 0x000fe20007ffe1ff */
[----:B------:R-:W-:Y:S01]  /*4a00*/  FMUL.FTZ R134, R134, c[0x0][0x2ec] ;  /* 0x0000bb0086867a20 */ /* 0x000fe20000410000 */
[----:B------:R-:W-:Y:S01]  /*4a10*/  IABS R16, R56 ;  /* 0x0000003800107213 */ /* 0x000fe20000000000 */
[----:B------:R-:W-:Y:S01]  /*4a20*/  IMAD.IADD R56, R0, 0x1, -R178 ;  /* 0x0000000100387824 */ /* 0x000fe200078e0ab2 */
[----:B------:R-:W-:Y:S01]  /*4a30*/  HMMA.16816.F32 R36, R32, R64, R36 ;  /* 0x000000402024723c */ /* 0x000fe20000001824 */
[----:B------:R-:W-:Y:S01]  /*4a40*/  IMAD.IADD R160, R218, 0x1, -R191 ;  /* 0x00000001daa07824 */ /* 0x000fe200078e0abf */
[----:B------:R-:W-:Y:S01]  /*4a50*/  I2F R62, R62 ;  /* 0x0000003e003e7306 */ /* 0x000fe20000201400 */
[----:B------:R-:W-:Y:S01]  /*4a60*/  IMAD.MOV.U32 R186, RZ, RZ, R16 ;  /* 0x000000ffffba7224 */ /* 0x000fe200078e0010 */
[----:B------:R-:W-:Y:S01]  /*4a70*/  IABS R16, R56 ;  /* 0x0000003800107213 */ /* 0x000fe20000000000 */
[----:B-1----:R-:W-:Y:S01]  /*4a80*/  FFMA.FTZ R137, R60, -UR4, R137 ;  /* 0x800000043c897c23 */ /* 0x002fe20008010089 */
[----:B------:R-:W-:Y:S01]  /*4a90*/  IADD3 R56, -R193, R218, RZ ;  /* 0x000000dac1387210 */ /* 0x000fe20007ffe1ff */
[----:B------:R-:W-:Y:S01]  /*4aa0*/  FMUL.FTZ R60, R92, c[0x0][0x2ec] ;  /* 0x0000bb005c3c7a20 */ /* 0x000fe20000410000 */
[----:B------:R-:W-:Y:S01]  /*4ab0*/  IABS R160, R160 ;  /* 0x000000a000a07213 */ /* 0x000fe20000000000 */
[----:B------:R-:W-:Y:S01]  /*4ac0*/  IMAD.MOV.U32 R244, RZ, RZ, R16 ;  /* 0x000000fffff47224 */ /* 0x000fe200078e0010 */
[----:B------:R-:W-:Y:S01]  /*4ad0*/  IABS R56, R56 ;  /* 0x0000003800387213 */ /* 0x000fe20000000000 */
[----:B------:R-:W-:Y:S01]  /*4ae0*/  IMAD.IADD R16, R216, 0x1, -R189 ;  /* 0x00000001d8107824 */ /* 0x000fe200078e0abd */
[-C--:B------:R-:W-:Y:S01]  /*4af0*/  IADD3 R64, -R189, R230.reuse, RZ ;  /* 0x000000e6bd407210 */ /* 0x080fe20007ffe1ff */
[C---:B------:R-:W-:Y:S01]  /*4b00*/  HMMA.16816.F32 R40, R12.reuse, R58, R40 ;  /* 0x0000003a0c28723c */ /* 0x040fe20000001828 */
[----:B------:R1:W2:Y:S01]  /*4b10*/  I2F R65, R56 ;  /* 0x0000003800417306 */ /* 0x0002a20000201400 */
[----:B---3--:R-:W-:Y:S01]  /*4b20*/  IADD3 R156, -R197, R230, RZ ;  /* 0x000000e6c59c7210 */ /* 0x008fe20007ffe1ff */
[----:B------:R-:W-:Y:S01]  /*4b30*/  FMUL.FTZ R92, R94, c[0x0][0x2ec] ;  /* 0x0000bb005e5c7a20 */ /* 0x000fe20000410000 */
[----:B------:R-:W-:Y:S01]  /*4b40*/  IABS R16, R16 ;  /* 0x0000001000107213 */ /* 0x000fe20000000000 */
[----:B------:R-:W-:Y:S01]  /*4b50*/  FMUL.FTZ R133, R133, c[0x0][0x2ec] ;  /* 0x0000bb0085857a20 */ /* 0x000fe20000410000 */
[----:B------:R-:W-:Y:S01]  /*4b60*/  IABS R64, R64 ;  /* 0x0000004000407213 */ /* 0x000fe20000000000 */
[----:B------:R-:W-:Y:S01]  /*4b70*/  FMUL.FTZ R59, R118, c[0x0][0x2ec] ;  /* 0x0000bb00763b7a20 */ /* 0x000fe20000410000 */
[----:B------:R-:W-:Y:S01]  /*4b80*/  IABS R156, R156 ;  /* 0x0000009c009c7213 */ /* 0x000fe20000000000 */
[----:B------:R-:W-:Y:S01]  /*4b90*/  I2F R160, R160 ;  /* 0x000000a000a07306 */ /* 0x000fe20000201400 */
[----:B------:R-:W-:Y:S01]  /*4ba0*/  IMAD.IADD R118, R218, 0x1, -R199 ;  /* 0x00000001da767824 */ /* 0x000fe200078e0ac7 */
[----:B------:R-:W-:Y:S01]  /*4bb0*/  HMMA.16816.F32 R8, R12, R18, R8 ;  /* 0x000000120c08723c */ /* 0x000fe20000001808 */
[----:B------:R-:W-:Y:S01]  /*4bc0*/  FMUL.FTZ R58, R158, c[0x0][0x2ec] ;  /* 0x0000bb009e3a7a20 */ /* 0x000fe20000410000 */
[----:B------:R-:W-:Y:S01]  /*4bd0*/  IABS R116, R116 ;  /* 0x0000007400747213 */ /* 0x000fe20000000000 */
[----:B------:R-:W-:Y:S01]  /*4be0*/  IMAD.IADD R158, R230, 0x1, -R205 ;  /* 0x00000001e69e7824 */ /* 0x000fe200078e0acd */
[----:B------:R-:W-:Y:S01]  /*4bf0*/  IABS R118, R118 ;  /* 0x0000007600767213 */ /* 0x000fe20000000000 */
[----:B------:R-:W-:Y:S01]  /*4c00*/  FMUL.FTZ R54, R54, c[0x0][0x2ec] ;  /* 0x0000bb0036367a20 */ /* 0x000fe20000410000 */
[----:B------:R-:W3:Y:S01]  /*4c10*/  I2F R16, R16 ;  /* 0x0000001000107306 */ /* 0x000ee20000201400 */
[----:B-1----:R-:W-:Y:S01]  /*4c20*/  IMAD.IADD R56, R216, 0x1, -R193 ;  /* 0x00000001d8387824 */ /* 0x002fe200078e0ac1 */
[----:B------:R-:W-:Y:S01]  /*4c30*/  IABS R158, R158 ;  /* 0x0000009e009e7213 */ /* 0x000fe20000000000 */
[----:B--2---:R-:W-:-:S02]  /*4c40*/  FFMA.FTZ R224, R65, -UR4, R224 ;  /* 0x8000000441e07c23 */ /* 0x004fc400080100e0 */
[----:B------:R-:W-:Y:S01]  /*4c50*/  FMUL.FTZ R50, R50, c[0x0][0x2ec] ;  /* 0x0000bb0032327a20 */ /* 0x000fe20000410000 */
[----:B------:R-:W-:Y:S01]  /*4c60*/  IABS R56, R56 ;  /* 0x0000003800387213 */ /* 0x000fe20000000000 */
[C---:B------:R-:W-:Y:S01]  /*4c70*/  HMMA.16816.F32 R40, R32.reuse, R162, R40 ;  /* 0x000000a22028723c */ /* 0x040fe20000001828 */
[----:B------:R-:W1:Y:S01]  /*4c80*/  MUFU.TANH R65, R155 ;  /* 0x0000009b00417308 */ /* 0x000e620000002400 */
[----:B------:R-:W-:Y:S02]  /*4c90*/  FMUL.FTZ R129, R129, c[0x0][0x2ec] ;  /* 0x0000bb0081817a20 */ /* 0x000fe40000410000 */
[----:B------:R-:W-:Y:S02]  /*4ca0*/  IMAD.MOV.U32 R173, RZ, RZ, R56 ;  /* 0x000000ffffad7224 */ /* 0x000fe400078e0038 */
[----:B------:R-:W-:Y:S01]  /*4cb0*/  FFMA.FTZ R56, R2, -UR4, R161 ;  /* 0x8000000402387c23 */ /* 0x000fe200080100a1 */
[----:B------:R-:W-:Y:S01]  /*4cc0*/  IADD3 R162, R0, -R214, RZ ;  /* 0x800000d600a27210 */ /* 0x000fe20007ffe0ff */
[----:B------:R-:W-:Y:S01]  /*4cd0*/  FFMA.FTZ R2, R190, -UR4, R57 ;  /* 0x80000004be027c23 */ /* 0x000fe20008010039 */
[----:B------:R-:W-:Y:S01]  /*4ce0*/  I2F R64, R64 ;  /* 0x0000004000407306 */ /* 0x000fe20000201400 */
[----:B------:R-:W-:Y:S01]  /*4cf0*/  FMUL.FTZ R57, R159, c[0x0][0x2ec] ;  /* 0x0000bb009f397a20 */ /* 0x000fe20000410000 */
[----:B------:R-:W-:Y:S01]  /*4d00*/  FSEL R159, R56, -INF , !P4 ;  /* 0xff800000389f7808 */ /* 0x000fe20006000000 */
[----:B---3--:R-:W-:Y:S01]  /*4d10*/  FFMA.FTZ R157, R16, -UR4, R157 ;  /* 0x80000004109d7c23 */ /* 0x008fe2000801009d */
[----:B------:R-:W-:Y:S01]  /*4d20*/  IADD3 R163, -R201, R230, RZ ;  /* 0x000000e6c9a37210 */ /* 0x000fe20007ffe1ff */
[----:B------:R-:W-:Y:S01]  /*4d30*/  IMAD.IADD R16, R230, 0x1, -R193 ;  /* 0x00000001e6107824 */ /* 0x000fe200078e0ac1 */
[----:B------:R-:W-:Y:S01]  /*4d40*/  FSEL R2, R2, -INF , !P3 ;  /* 0xff80000002027808 */ /* 0x000fe20005800000 */
[----:B------:R-:W-:Y:S01]  /*4d50*/  IMAD.IADD R0, R216, 0x1, -R191 ;  /* 0x00000001d8007824 */ /* 0x000fe200078e0abf */
[----:B------:R-:W2:Y:S01]  /*4d60*/  MUFU.TANH R57, R57 ;  /* 0x0000003900397308 */ /* 0x000ea20000002400 */
[----:B-1----:R-:W-:Y:S01]  /*4d70*/  FFMA.FTZ R202, R202, -UR4, R65 ;  /* 0x80000004caca7c23 */ /* 0x002fe20008010041 */
[----:B------:R-:W-:Y:S01]  /*4d80*/  IABS R16, R16 ;  /* 0x0000001000107213 */ /* 0x000fe20000000000 */
[----:B------:R-:W-:Y:S01]  /*4d90*/  IMAD.IADD R56, R216, 0x1, -R205 ;  /* 0x00000001d8387824 */ /* 0x000fe200078e0acd */
[----:B------:R-:W-:Y:S01]  /*4da0*/  FSEL R157, R157, -INF , !P4 ;  /* 0xff8000009d9d7808 */ /* 0x000fe20006000000 */
[----:B------:R-:W-:Y:S01]  /*4db0*/  HMMA.16816.F32 R32, R32, R66, R8 ;  /* 0x000000422020723c */ /* 0x000fe20000001808 */
[----:B------:R-:W-:Y:S01]  /*4dc0*/  IABS R0, R0 ;  /* 0x0000000000007213 */ /* 0x000fe20000000000 */
[----:B------:R-:W-:Y:S01]  /*4dd0*/  IMAD.MOV.U32 R175, RZ, RZ, R16 ;  /* 0x000000ffffaf7224 */ /* 0x000fe200078e0010 */
[----:B------:R-:W1:Y:S01]  /*4de0*/  MUFU.TANH R58, R58 ;  /* 0x0000003a003a7308 */ /* 0x000e620000002400 */
[----:B------:R-:W-:Y:S01]  /*4df0*/  IABS R163, R163 ;  /* 0x000000a300a37213 */ /* 0x000fe20000000000 */
[----:B------:R-:W-:Y:S01]  /*4e00*/  FMUL.FTZ R131, R131, c[0x0][0x2ec] ;  /* 0x0000bb0083837a20 */ /* 0x000fe20000410000 */
[----:B------:R-:W-:Y:S01]  /*4e10*/  IABS R56, R56 ;  /* 0x0000003800387213 */ /* 0x000fe20000000000 */
[----:B------:R-:W-:Y:S01]  /*4e20*/  FMUL.FTZ R127, R127, c[0x0][0x2ec] ;  /* 0x0000bb007f7f7a20 */ /* 0x000fe20000410000 */
[----:B------:R-:W-:Y:S01]  /*4e30*/  IABS R162, R162 ;  /* 0x000000a200a27213 */ /* 0x000fe20000000000 */
[----:B------:R-:W-:-:S02]  /*4e40*/  FMUL.FTZ R53, R53, c[0x0][0x2ec] ;  /* 0x0000bb0035357a20 */ /* 0x000fc40000410000 */
[----:B--2---:R-:W-:Y:S01]  /*4e50*/  FFMA.FTZ R160, R160, -UR4, R57 ;  /* 0x80000004a0a07c23 */ /* 0x004fe20008010039 */
[----:B------:R-:W-:Y:S01]  /*4e60*/  IADD3 R57, -R195, R218, RZ ;  /* 0x000000dac3397210 */ /* 0x000fe20007ffe1ff */
[----:B------:R-:W2:Y:S01]  /*4e70*/  MUFU.TANH R59, R59 ;  /* 0x0000003b003b7308 */ /* 0x000ea20000002400 */
[----:B------:R-:W-:Y:S02]  /*4e80*/  FMUL.FTZ R49, R49, c[0x0][0x2ec] ;  /* 0x0000bb0031317a20 */ /* 0x000fe40000410000 */
[----:B------:R-:W-:Y:S01]  /*4e90*/  IABS R16, R57 ;  /* 0x0000003900107213 */ /* 0x000fe20000000000 */
[----:B------:R-:W-:Y:S01]  /*4ea0*/  IMAD.IADD R57, R216, 0x1, -R195 ;  /* 0x00000001d8397824 */ /* 0x000fe200078e0ac3 */
[----:B------:R-:W-:Y:S01]  /*4eb0*/  IADD3 R195, -R195, R230, RZ ;  /* 0x000000e6c3c37210 */ /* 0x000fe20007ffe1ff */
[----:B-1----:R-:W-:Y:S01]  /*4ec0*/  FFMA.FTZ R181, R181, -UR4, R58 ;  /* 0x80000004b5b57c23 */ /* 0x002fe2000801003a */
[----:B------:R-:W-:Y:S01]  /*4ed0*/  FSEL R160, R160, -INF , !P3 ;  /* 0xff800000a0a07808 */ /* 0x000fe20005800000 */
[----:B------:R-:W-:Y:S01]  /*4ee0*/  IMAD.MOV.U32 R189, RZ, RZ, R16 ;  /* 0x000000ffffbd7224 */ /* 0x000fe200078e0010 */
[----:B------:R-:W-:Y:S01]  /*4ef0*/  IABS R16, R57 ;  /* 0x0000003900107213 */ /* 0x000fe20000000000 */
[----:B------:R-:W-:Y:S01]  /*4f00*/  IMAD.IADD R57, R218, 0x1, -R197 ;  /* 0x00000001da397824 */ /* 0x000fe200078e0ac5 */
[----:B------:R-:W-:Y:S01]  /*4f10*/  IABS R195, R195 ;  /* 0x000000c300c37213 */ /* 0x000fe20000000000 */
[----:B------:R-:W-:Y:S01]  /*4f20*/  I2F R118, R118 ;  /* 0x0000007600767306 */ /* 0x000fe20000201400 */
[----:B------:R-:W-:Y:S01]  /*4f30*/  FSEL R181, R181, -INF , !P4 ;  /* 0xff800000b5b57808 */ /* 0x000fe20006000000 */
[----:B------:R-:W-:-:S02]  /*4f40*/  IMAD.IADD R58, R216, 0x1, -R209 ;  /* 0x00000001d83a7824 */ /* 0x000fc400078e0ad1 */
[----:B------:R-:W-:Y:S01]  /*4f50*/  IMAD.MOV.U32 R190, RZ, RZ, R195 ;  /* 0x000000ffffbe7224 */ /* 0x000fe200078e00c3 */
[----:B------:R-:W-:Y:S01]  /*4f60*/  IABS R195, R57 ;  /* 0x0000003900c37213 */ /* 0x000fe20000000000 */
[C---:B------:R-:W-:Y:S01]  /*4f70*/  IMAD.IADD R57, R216.reuse, 0x1, -R197 ;  /* 0x00000001d8397824 */ /* 0x040fe200078e0ac5 */
[----:B------:R-:W-:Y:S01]  /*4f80*/  IABS R58, R58 ;  /* 0x0000003a003a7213 */ /* 0x000fe20000000000 */
[----:B------:R1:W3:Y:S01]  /*4f90*/  I2F R193, R16 ;  /* 0x0000001000c17306 */ /* 0x0002e20000201400 */
[----:B------:R-:W-:Y:S02]  /*4fa0*/  IMAD.IADD R197, R216, 0x1, -R213 ;  /* 0x00000001d8c57824 */ /* 0x000fe400078e0ad5 */
[----:B--2---:R-:W-:Y:S02]  /*4fb0*/  FFMA.FTZ R64, R64, -UR4, R59 ;  /* 0x8000000440407c23 */ /* 0x004fe4000801003b */
[----:B------:R-:W-:Y:S01]  /*4fc0*/  FMUL.FTZ R59, R119, c[0x0][0x2ec] ;  /* 0x0000bb00773b7a20 */ /* 0x000fe20000410000 */
[----:B------:R-:W-:Y:S01]  /*4fd0*/  IABS R197, R197 ;  /* 0x000000c500c57213 */ /* 0x000fe20000000000 */
[----:B------:R-:W-:Y:S01]  /*4fe0*/  IMAD.IADD R119, R218, 0x1, -R211 ;  /* 0x00000001da777824 */ /* 0x000fe200078e0ad3 */
[----:B------:R-:W2:Y:S01]  /*4ff0*/  I2F R189, R189 ;  /* 0x000000bd00bd7306 */ /* 0x000ea20000201400 */
[----:B------:R-:W-:Y:S01]  /*5000*/  FSEL R64, R64, -INF , !P4 ;  /* 0xff80000040407808 */ /* 0x000fe20006000000 */
[----:B------:R-:W-:Y:S01]  /*5010*/  FMUL.FTZ R126, R126, c[0x0][0x2ec] ;  /* 0x0000bb007e7e7a20 */ /* 0x000fe20000410000 */
[----:B------:R-:W-:Y:S01]  /*5020*/  ISETP.GE.AND P4, PT, R205, UR13, PT ;  /* 0x0000000dcd007c0c */ /* 0x000fe2000bf86270 */
[----:B------:R-:W-:Y:S01]  /*5030*/  FMUL.FTZ R45, R45, c[0x0][0x2ec] ;  /* 0x0000bb002d2d7a20 */ /* 0x000fe20000410000 */
[----:B------:R-:W-:Y:S01]  /*5040*/  IABS R119, R119 ;  /* 0x0000007700777213 */ /* 0x000fe20000000000 */
[----:B------:R-:W-:Y:S01]  /*5050*/  FMUL.FTZ R47, R47, c[0x0][0x2ec] ;  /* 0x0000bb002f2f7a20 */ /* 0x000fe20000410000 */
[----:B-1----:R-:W-:Y:S01]  /*5060*/  IABS R16, R57 ;  /* 0x0000003900107213 */ /* 0x002fe20000000000 */
[----:B------:R1:W-:Y:S01]  /*5070*/  MUFU.TANH R65, R151 ;  /* 0x0000009700417308 */ /* 0x0003e20000002400 */
[----:B---3--:R-:W-:-:S02]  /*5080*/  FFMA.FTZ R112, R193, -UR4, R112 ;  /* 0x80000004c1707c23 */ /* 0x008fc40008010070 */
[C---:B------:R-:W-:Y:S02]  /*5090*/  IMAD.IADD R57, R216.reuse, 0x1, -R201 ;  /* 0x00000001d8397824 */ /* 0x040fe400078e0ac9 */
[----:B------:R-:W-:Y:S02]  /*50a0*/  IMAD.MOV.U32 R171, RZ, RZ, R16 ;  /* 0x000000ffffab7224 */ /* 0x000fe400078e0010 */
[C---:B------:R-:W-:Y:S01]  /*50b0*/  IMAD.IADD R16, R216.reuse, 0x1, -R199 ;  /* 0x00000001d8107824 */ /* 0x040fe200078e0ac7 */
[----:B------:R-:W-:Y:S01]  /*50c0*/  I2F R156, R156 ;  /* 0x0000009c009c7306 */ /* 0x000fe20000201400 */
[----:B--2---:R-:W-:Y:S01]  /*50d0*/  FFMA.FTZ R154, R189, -UR4, R154 ;  /* 0x80000004bd9a7c23 */ /* 0x004fe2000801009a */
[----:B------:R-:W-:Y:S01]  /*50e0*/  IABS R57, R57 ;  /* 0x0000003900397213 */ /* 0x000fe20000000000 */
[----:B------:R-:W-:Y:S01]  /*50f0*/  IMAD.IADD R193, R216, 0x1, -R219 ;  /* 0x00000001d8c17824 */ /* 0x000fe200078e0adb */
[----:B------:R-:W-:Y:S01]  /*5100*/  IABS R16, R16 ;  /* 0x0000001000107213 */ /* 0x000fe20000000000 */
[----:B------:R-:W-:-:S02]  /*5110*/  FMUL.FTZ R36, R36, c[0x0][0x2ec] ;  /* 0x0000bb0024247a20 */ /* 0x000fc40000410000 */
[----:B------:R-:W-:Y:S01]  /*5120*/  FMUL.FTZ R38, R38, c[0x0][0x2ec] ;  /* 0x0000bb0026267a20 */ /* 0x000fe20000410000 */
[----:B------:R-:W2:Y:S01]  /*5130*/  I2F R171, R171 ;  /* 0x000000ab00ab7306 */ /* 0x000ea20000201400 */
[----:B-1----:R-:W-:Y:S01]  /*5140*/  FSEL R151, R112, -INF , !P1 ;  /* 0xff80000070977808 */ /* 0x002fe20004800000 */
[----:B------:R-:W-:Y:S01]  /*5150*/  IMAD.MOV.U32 R169, RZ, RZ, R16 ;  /* 0x000000ffffa97224 */ /* 0x000fe200078e0010 */
[----:B------:R-:W-:Y:S01]  /*5160*/  IABS R193, R193 ;  /* 0x000000c100c17213 */ /* 0x000fe20000000000 */
[----:B------:R-:W-:Y:S02]  /*5170*/  FMUL.FTZ R112, R109, c[0x0][0x2ec] ;  /* 0x0000bb006d707a20 */ /* 0x000fe40000410000 */
[----:B------:R-:W-:Y:S02]  /*5180*/  IMAD.IADD R16, R218, 0x1, -R201 ;  /* 0x00000001da107824 */ /* 0x000fe400078e0ac9 */
[----:B------:R-:W1:Y:S01]  /*5190*/  MUFU.TANH R189, R110 ;  /* 0x0000006e00bd7308 */ /* 0x000e620000002400 */
[----:B------:R-:W-:-:S02]  /*51a0*/  FMUL.FTZ R46, R46, c[0x0][0x2ec] ;  /* 0x0000bb002e2e7a20 */ /* 0x000fc40000410000 */
[----:B------:R-:W-:Y:S01]  /*51b0*/  IABS R16, R16 ;  /* 0x0000001000107213 */ /* 0x000fe20000000000 */
[----:B------:R-:W-:Y:S02]  /*51c0*/  FMUL.FTZ R51, R51, c[0x0][0x2ec] ;  /* 0x0000bb0033337a20 */ /* 0x000fe40000410000 */
[----:B------:R-:W-:Y:S02]  /*51d0*/  FMUL.FTZ R12, R22, c[0x0][0x2ec] ;  /* 0x0000bb00160c7a20 */ /* 0x000fe40000410000 */
[----:B------:R-:W-:Y:S01]  /*51e0*/  MUFU.TANH R199, R152 ;  /* 0x0000009800c77308 */ /* 0x000fe20000002400 */
[----:B--2---:R-:W-:Y:S02]  /*51f0*/  FFMA.FTZ R109, R171, -UR4, R108 ;  /* 0x80000004ab6d7c23 */ /* 0x004fe4000801006c */
[----:B------:R-:W-:Y:S02]  /*5200*/  FFMA.FTZ R171, R118, -UR4, R65 ;  /* 0x8000000476ab7c23 */ /* 0x000fe40008010041 */
[----:B------:R-:W-:-:S02]  /*5210*/  IMAD.IADD R65, R218, 0x1, -R215 ;  /* 0x00000001da417824 */ /* 0x000fc400078e0ad7 */
[----:B------:R-:W-:Y:S01]  /*5220*/  IMAD.IADD R118, R230, 0x1, -R221 ;  /* 0x00000001e6767824 */ /* 0x000fe200078e0add */
[----:B------:R-:W2:Y:S01]  /*5230*/  I2F R175, R175 ;  /* 0x000000af00af7306 */ /* 0x000ea20000201400 */
[----:B-1----:R-:W-:Y:S01]  /*5240*/  FFMA.FTZ R110, R156, -UR4, R189 ;  /* 0x800000049c6e7c23 */ /* 0x002fe200080100bd */
[----:B------:R-:W-:Y:S01]  /*5250*/  IABS R65, R65 ;  /* 0x0000004100417213 */ /* 0x000fe20000000000 */
[--C-:B------:R-:W-:Y:S01]  /*5260*/  IMAD.IADD R156, R218, 0x1, -R221.reuse ;  /* 0x00000001da9c7824 */ /* 0x100fe200078e0add */
[----:B------:R-:W-:Y:S01]  /*5270*/  FSEL R189, R113, -INF , !P0 ;  /* 0xff80000071bd7808 */ /* 0x000fe20004000000 */
[----:B------:R-:W-:Y:S01]  /*5280*/  FMUL.FTZ R113, R146, c[0x0][0x2ec] ;  /* 0x0000bb0092717a20 */ /* 0x000fe20000410000 */
[----:B------:R-:W-:Y:S01]  /*5290*/  FSEL R110, R110, -INF , !P0 ;  /* 0xff8000006e6e7808 */ /* 0x000fe20004000000 */
[----:B------:R-:W-:Y:S01]  /*52a0*/  FMUL.FTZ R146, R147, c[0x0][0x2ec] ;  /* 0x0000bb0093927a20 */ /* 0x000fe20000410000 */
[----:B------:R-:W1:Y:S01]  /*52b0*/  I2F R173, R173 ;  /* 0x000000ad00ad7306 */ /* 0x000e620000201400 */
[----:B------:R-:W-:Y:S01]  /*52c0*/  FSEL R147, R202, -INF , !P6 ;  /* 0xff800000ca937808 */ /* 0x000fe20007000000 */
[----:B------:R-:W-:Y:S01]  /*52d0*/  FMUL.FTZ R13, R40, c[0x0][0x2ec] ;  /* 0x0000bb00280d7a20 */ /* 0x000fe20000410000 */
[----:B------:R-:W-:Y:S01]  /*52e0*/  FSEL R171, R171, -INF , !P6 ;  /* 0xff800000abab7808 */ /* 0x000fe20007000000 */
[----:B------:R-:W-:Y:S01]  /*52f0*/  FMUL.FTZ R14, R41, c[0x0][0x2ec] ;  /* 0x0000bb00290e7a20 */ /* 0x000fe20000410000 */
[----:B------:R-:W-:Y:S01]  /*5300*/  IADD3 R202, -R225, R216, RZ ;  /* 0x000000d8e1ca7210 */ /* 0x000fe20007ffe1ff */
[----:B------:R-:W-:Y:S01]  /*5310*/  FMUL.FTZ R8, R42, c[0x0][0x2ec] ;  /* 0x0000bb002a087a20 */ /* 0x000fe20000410000 */
[----:B------:R-:W-:Y:S01]  /*5320*/  IABS R156, R156 ;  /* 0x0000009c009c7213 */ /* 0x000fe20000000000 */
[----:B------:R-:W-:Y:S01]  /*5330*/  I2F R169, R169 ;  /* 0x000000a900a97306 */ /* 0x000fe20000201400 */
[----:B--2---:R-:W-:Y:S01]  /*5340*/  FFMA.FTZ R114, R175, -UR4, R114 ;  /* 0x80000004af727c23 */ /* 0x004fe20008010072 */
[----:B------:R-:W-:Y:S01]  /*5350*/  FSEL R175, R224, -INF , !P2 ;  /* 0xff800000e0af7808 */ /* 0x000fe20005000000 */
[----:B------:R-:W-:Y:S01]  /*5360*/  FMUL.FTZ R9, R43, c[0x0][0x2ec] ;  /* 0x0000bb002b097a20 */ /* 0x000fe20000410000 */
[----:B------:R-:W-:Y:S01]  /*5370*/  IABS R118, R118 ;  /* 0x0000007600767213 */ /* 0x000fe20000000000 */
[----:B------:R-:W-:Y:S01]  /*5380*/  FMUL.FTZ R11, R32, c[0x0][0x2ec] ;  /* 0x0000bb00200b7a20 */ /* 0x000fe20000410000 */
[----:B------:R-:W-:Y:S01]  /*5390*/  FSEL R148, R114, -INF , !P2 ;  /* 0xff80000072947808 */ /* 0x000fe20005000000 */
[----:B------:R-:W-:Y:S01]  /*53a0*/  FMUL.FTZ R114, R150, c[0x0][0x2ec] ;  /* 0x0000bb0096727a20 */ /* 0x000fe20000410000 */
[----:B------:R-:W2:Y:S01]  /*53b0*/  MUFU.TANH R112, R112 ;  /* 0x0000007000707308 */ /* 0x000ea20000002400 */
[----:B-1----:R-:W-:Y:S01]  /*53c0*/  FFMA.FTZ R149, R173, -UR4, R226 ;  /* 0x80000004ad957c23 */ /* 0x002fe200080100e2 */
[----:B------:R-:W-:Y:S01]  /*53d0*/  FSEL R173, R154, -INF , !P1 ;  /* 0xff8000009aad7808 */ /* 0x000fe20004800000 */
[----:B------:R-:W-:Y:S01]  /*53e0*/  IMAD.IADD R154, R216, 0x1, -R221 ;  /* 0x00000001d89a7824 */ /* 0x000fe200078e0add */
[----:B------:R-:W-:Y:S01]  /*53f0*/  IABS R202, R202 ;  /* 0x000000ca00ca7213 */ /* 0x000fe20000000000 */
[----:B------:R-:W-:Y:S01]  /*5400*/  FMUL.FTZ R15, R33, c[0x0][0x2ec] ;  /* 0x0000bb00210f7a20 */ /* 0x000fe20000410000 */
[----:B------:R-:W-:Y:S01]  /*5410*/  FSEL R149, R149, -INF , !P2 ;  /* 0xff80000095957808 */ /* 0x000fe20005000000 */
[----:B------:R-:W-:Y:S01]  /*5420*/  FMUL.FTZ R34, R34, c[0x0][0x2ec] ;  /* 0x0000bb0022227a20 */ /* 0x000fe20000410000 */
[----:B------:R-:W1:Y:S01]  /*5430*/  I2F R205, R197 ;  /* 0x000000c500cd7306 */ /* 0x000e620000201400 */
[----:B------:R-:W-:Y:S01]  /*5440*/  IABS R154, R154 ;  /* 0x0000009a009a7213 */ /* 0x000fe20000000000 */
[----:B------:R-:W-:-:S06]  /*5450*/  FMUL.FTZ R35, R35, c[0x0][0x2ec] ;  /* 0x0000bb0023237a20 */ /* 0x000fcc0000410000 */
[----:B------:R3:W4:Y:S01]  /*5460*/  MUFU.TANH R197, R153 ;  /* 0x0000009900c57308 */ /* 0x0007220000002400 */
[----:B--2---:R-:W-:Y:S02]  /*5470*/  FFMA.FTZ R108, R169, -UR4, R112 ;  /* 0x80000004a96c7c23 */ /* 0x004fe40008010070 */
[----:B------:R-:W-:-:S05]  /*5480*/  IMAD.IADD R112, R216, 0x1, -R215 ;  /* 0x00000001d8707824 */ /* 0x000fca00078e0ad7 */
[----:B------:R2:W-:Y:S01]  /*5490*/  I2F R224, R65 ;  /* 0x0000004100e07306 */ /* 0x0005e20000201400 */
[----:B------:R-:W-:Y:S01]  /*54a0*/  IABS R112, R112 ;  /* 0x0000007000707213 */ /* 0x000fe20000000000 */
[----:B-1----:R-:W-:Y:S02]  /*54b0*/  FFMA.FTZ R205, R205, -UR4, R96 ;  /* 0x80000004cdcd7c23 */ /* 0x002fe40008010060 */
[----:B------:R-:W-:Y:S02]  /*54c0*/  FMUL.FTZ R96, R132, c[0x0][0x2ec] ;  /* 0x0000bb0084607a20 */ /* 0x000fe40000410000 */
[----:B---3--:R-:W-:Y:S02]  /*54d0*/  FFMA.FTZ R153, R192, -UR4, R199 ;  /* 0x80000004c0997c23 */ /* 0x008fe400080100c7 */
[----:B------:R-:W1:Y:S01]  /*54e0*/  I2F R0, R0 ;  /* 0x0000000000007306 */ /* 0x000e620000201400 */
[----:B------:R-:W-:Y:S02]  /*54f0*/  FMUL.FTZ R192, R144, c[0x0][0x2ec] ;  /* 0x0000bb0090c07a20 */ /* 0x000fe40000410000 */
[----:B------:R-:W-:Y:S01]  /*5500*/  FMUL.FTZ R144, R145, c[0x0][0x2ec] ;  /* 0x0000bb0091907a20 */ /* 0x000fe20000410000 */
[----:B------:R-:W-:Y:S01]  /*5510*/  FSEL R145, R108, -INF , !P6 ;  /* 0xff8000006c917808 */ /* 0x000fe20007000000 */
[----:B------:R-:W-:Y:S01]  /*5520*/  FMUL.FTZ R108, R105, c[0x0][0x2ec] ;  /* 0x0000bb00696c7a20 */ /* 0x000fe20000410000 */
[----:B------:R-:W-:Y:S01]  /*5530*/  FSEL R153, R153, -INF , !P2 ;  /* 0xff80000099997808 */ /* 0x000fe20005000000 */
[----:B------:R-:W-:Y:S01]  /*5540*/  FMUL.FTZ R105, R107, c[0x0][0x2ec] ;  /* 0x0000bb006b697a20 */ /* 0x000fe20000410000 */
[----:B--2---:R-:W-:Y:S01]  /*5550*/  FSEL R65, R109, -INF , !P0 ;  /* 0xff8000006d417808 */ /* 0x004fe20004000000 */
[----:B------:R-:W-:Y:S01]  /*5560*/  IMAD.IADD R109, R230, 0x1, -R215 ;  /* 0x00000001e66d7824 */ /* 0x000fe200078e0ad7 */
[----:B------:R-:W2:Y:S01]  /*5570*/  MUFU.TANH R59, R59 ;  /* 0x0000003b003b7308 */ /* 0x000ea20000002400 */
[----:B------:R-:W-:Y:S01]  /*5580*/  ISETP.GE.AND P2, PT, R211, UR13, PT ;  /* 0x0000000dd3007c0c */ /* 0x000fe2000bf46270 */
[----:B----4-:R-:W-:-:S02]  /*5590*/  FFMA.FTZ R155, R194, -UR4, R197 ;  /* 0x80000004c29b7c23 */ /* 0x010fc400080100c5 */
[----:B------:R-:W-:Y:S01]  /*55a0*/  IABS R109, R109 ;  /* 0x0000006d006d7213 */ /* 0x000fe20000000000 */
[----:B------:R-:W-:Y:S02]  /*55b0*/  IMAD.IADD R194, R218, 0x1, -R61 ;  /* 0x00000001dac27824 */ /* 0x000fe400078e0a3d */
[----:B-1----:R-:W-:Y:S01]  /*55c0*/  FFMA.FTZ R0, R0, -UR4, R117 ;  /* 0x8000000400007c23 */ /* 0x002fe20008010075 */
[----:B------:R-:W-:Y:S01]  /*55d0*/  I2F R16, R16 ;  /* 0x0000001000107306 */ /* 0x000fe20000201400 */
[----:B------:R-:W-:Y:S01]  /*55e0*/  IADD3 R117, -R211, R216, RZ ;  /* 0x000000d8d3757210 */ /* 0x000fe20007ffe1ff */
[----:B------:R-:W-:Y:S01]  /*55f0*/  IMAD.IADD R197, R218, 0x1, -R219 ;  /* 0x00000001dac57824 */ /* 0x000fe200078e0adb */
[----:B------:R-:W-:Y:S01]  /*5600*/  FSEL R155, R155, -INF , !P1 ;  /* 0xff8000009b9b7808 */ /* 0x000fe20004800000 */
[----:B------:R-:W-:Y:S01]  /*5610*/  IMAD.IADD R199, R230, 0x1, -R227 ;  /* 0x00000001e6c77824 */ /* 0x000fe200078e0ae3 */
[----:B------:R-:W-:Y:S02]  /*5620*/  FSEL R0, R0, -INF , !P3 ;  /* 0xff80000000007808 */ /* 0x000fe40005800000 */
[----:B------:R-:W-:Y:S01]  /*5630*/  IABS R117, R117 ;  /* 0x0000007500757213 */ /* 0x000fe20000000000 */
[----:B------:R-:W1:Y:S01]  /*5640*/  MUFU.TANH R113, R113 ;  /* 0x0000007100717308 */ /* 0x000e620000002400 */
[----:B--2---:R-:W-:Y:S01]  /*5650*/  FFMA.FTZ R222, R222, -UR4, R59 ;  /* 0x80000004dede7c23 */ /* 0x004fe2000801003b */
[----:B------:R-:W-:-:S02]  /*5660*/  IADD3 R59, -R209, R218, RZ ;  /* 0x000000dad13b7210 */ /* 0x000fc40007ffe1ff */
[----:B------:R-:W-:Y:S02]  /*5670*/  IABS R194, R194 ;  /* 0x000000c200c27213 */ /* 0x000fe40000000000 */
[----:B------:R-:W-:Y:S02]  /*5680*/  FSEL R152, R222, -INF , !P3 ;  /* 0xff800000de987808 */ /* 0x000fe40005800000 */
[----:B------:R-:W2:Y:S01]  /*5690*/  I2F R191, R57 ;  /* 0x0000003900bf7306 */ /* 0x000ea20000201400 */
[----:B------:R-:W-:Y:S02]  /*56a0*/  ISETP.GE.AND P3, PT, R209, UR13, PT ;  /* 0x0000000dd1007c0c */ /* 0x000fe4000bf66270 */
[----:B------:R-:W-:Y:S02]  /*56b0*/  IADD3 R222, -R217, R218, RZ ;  /* 0x000000dad9de7210 */ /* 0x000fe40007ffe1ff */
[----:B------:R-:W-:Y:S02]  /*56c0*/  IABS R59, R59 ;  /* 0x0000003b003b7213 */ /* 0x000fe40000000000 */
[----:B------:R-:W-:Y:S01]  /*56d0*/  IABS R222, R222 ;  /* 0x000000de00de7213 */ /* 0x000fe20000000000 */
[----:B------:R-:W3:Y:S01]  /*56e0*/  I2F R163, R163 ;  /* 0x000000a300a37306 */ /* 0x000ee20000201400 */
[----:B-1----:R-:W-:Y:S01]  /*56f0*/  FFMA.FTZ R16, R16, -UR4, R113 ;  /* 0x8000000410107c23 */ /* 0x002fe20008010071 */
[----:B------:R-:W-:-:S02]  /*5700*/  IABS R197, R197 ;  /* 0x000000c500c57213 */ /* 0x000fc40000000000 */
[----:B------:R-:W-:Y:S02]  /*5710*/  IABS R199, R199 ;  /* 0x000000c700c77213 */ /* 0x000fe40000000000 */
[----:B------:R-:W-:Y:S02]  /*5720*/  IADD3 R113, -R183, R218, RZ ;  /* 0x000000dab7717210 */ /* 0x000fe40007ffe1ff */
[----:B------:R-:W1:Y:S01]  /*5730*/  MUFU.TANH R192, R192 ;  /* 0x000000c000c07308 */ /* 0x000e620000002400 */
[----:B--2---:R-:W-:Y:S01]  /*5740*/  FFMA.FTZ R104, R191, -UR4, R104 ;  /* 0x80000004bf687c23 */ /* 0x004fe20008010068 */
[----:B------:R-:W-:Y:S01]  /*5750*/  IABS R113, R113 ;  /* 0x0000007100717213 */ /* 0x000fe20000000000 */
[C---:B------:R-:W-:Y:S02]  /*5760*/  IMAD.IADD R57, R230.reuse, 0x1, -R209 ;  /* 0x00000001e6397824 */ /* 0x040fe400078e0ad1 */
[----:B------:R-:W-:-:S03]  /*5770*/  IMAD.IADD R209, R230, 0x1, -R61 ;  /* 0x00000001e6d17824 */ /* 0x000fc600078e0a3d */
[----:B------:R2:W4:Y:S01]  /*5780*/  I2F R226, R109 ;  /* 0x0000006d00e27306 */ /* 0x0005220000201400 */
[----:B---3--:R-:W-:Y:S01]  /*5790*/  FFMA.FTZ R106, R163, -UR4, R106 ;  /* 0x80000004a36a7c23 */ /* 0x008fe2000801006a */
[----:B------:R-:W-:Y:S02]  /*57a0*/  FSEL R163, R16, -INF , !P5 ;  /* 0xff80000010a37808 */ /* 0x000fe40006800000 */
[----:B------:R-:W-:Y:S02]  /*57b0*/  IABS R57, R57 ;  /* 0x0000003900397213 */ /* 0x000fe40000000000 */
[----:B------:R-:W-:Y:S01]  /*57c0*/  FSEL R16, R106, -INF , !P5 ;  /* 0xff8000006a107808 */ /* 0x000fe20006800000 */
[----:B------:R-:W-:Y:S01]  /*57d0*/  FMUL.FTZ R106, R142, c[0x0][0x2ec] ;  /* 0x0000bb008e6a7a20 */ /* 0x000fe20000410000 */
[----:B------:R-:W3:Y:S01]  /*57e0*/  I2F R228, R112 ;  /* 0x0000007000e47306 */ /* 0x000ee20000201400 */
[----:B-1----:R-:W-:Y:S01]  /*57f0*/  FFMA.FTZ R192, R203, -UR4, R192 ;  /* 0x80000004cbc07c23 */ /* 0x002fe200080100c0 */
[----:B------:R-:W-:Y:S01]  /*5800*/  IABS R209, R209 ;  /* 0x000000d100d17213 */ /* 0x000fe20000000000 */
[----:B------:R-:W-:-:S03]  /*5810*/  FMUL.FTZ R142, R143, c[0x0][0x2ec] ;  /* 0x0000bb008f8e7a20 */ /* 0x000fc60000410000 */
[----:B------:R-:W-:Y:S01]  /*5820*/  FSEL R107, R192, -INF , !P5 ;  /* 0xff800000c06b7808 */ /* 0x000fe20006800000 */
[----:B------:R-:W-:Y:S01]  /*5830*/  IMAD.IADD R192, R216, 0x1, -R187 ;  /* 0x00000001d8c07824 */ /* 0x000fe200078e0abb */
[----:B------:R-:W-:Y:S01]  /*5840*/  I2F R195, R195 ;  /* 0x000000c300c37306 */ /* 0x000fe20000201400 */
[----:B--2---:R-:W-:Y:S02]  /*5850*/  IMAD.IADD R109, R218, 0x1, -R225 ;  /* 0x00000001da6d7824 */ /* 0x004fe400078e0ae1 */
[----:B----4-:R-:W-:Y:S01]  /*5860*/  FFMA.FTZ R99, R226, -UR4, R99 ;  /* 0x80000004e2637c23 */ /* 0x010fe20008010063 */
[----:B------:R-:W-:Y:S02]  /*5870*/  IABS R192, R192 ;  /* 0x000000c000c07213 */ /* 0x000fe40000000000 */
[----:B------:R-:W-:Y:S02]  /*5880*/  IABS R109, R109 ;  /* 0x0000006d006d7213 */ /* 0x000fe40000000000 */
[----:B------:R-:W1:Y:S01]  /*5890*/  MUFU.TANH R114, R114 ;  /* 0x0000007200727308 */ /* 0x000e620000002400 */
[----:B---3--:R-:W-:-:S07]  /*58a0*/  FFMA.FTZ R97, R228, -UR4, R97 ;  /* 0x80000004e4617c23 */ /* 0x008fce0008010061 */
[----:B------:R-:W-:Y:S08]  /*58b0*/  I2F R112, R109 ;  /* 0x0000006d00707306 */ /* 0x000ff00000201400 */
[----:B------:R2:W3:Y:S01]  /*58c0*/  MUFU.TANH R109, R144 ;  /* 0x00000090006d7308 */ /* 0x0004e20000002400 */
[----:B-1----:R-:W-:-:S05]  /*58d0*/  FFMA.FTZ R114, R195, -UR4, R114 ;  /* 0x80000004c3727c23 */ /* 0x002fca0008010072 */
[----:B------:R-:W-:Y:S01]  /*58e0*/  FSEL R169, R114, -INF , !P0 ;  /* 0xff80000072a97808 */ /* 0x000fe20004000000 */
[----:B------:R-:W-:Y:S01]  /*58f0*/  IMAD.IADD R114, R230, 0x1, -R223 ;  /* 0x00000001e6727824 */ /* 0x000fe200078e0adf */
[----:B------:R1:W-:Y:S01]  /*5900*/  I2F R161, R56 ;  /* 0x0000003800a17306 */ /* 0x0003e20000201400 */
[----:B------:R-:W-:Y:S01]  /*5910*/  ISETP.GE.AND P0, PT, R215, UR13, PT ;  /* 0x0000000dd7007c0c */ /* 0x000fe2000bf06270 */
[----:B------:R-:W-:Y:S02]  /*5920*/  IMAD.IADD R215, R216, 0x1, -R217 ;  /* 0x00000001d8d77824 */ /* 0x000fe400078e0ad9 */
[----:B------:R-:W-:Y:S02]  /*5930*/  IABS R114, R114 ;  /* 0x0000007200727213 */ /* 0x000fe40000000000 */
[----:B------:R-:W-:Y:S02]  /*5940*/  FSEL R94, R97, -INF , !P0 ;  /* 0xff800000615e7808 */ /* 0x000fe40004000000 */
[----:B--2---:R-:W-:Y:S01]  /*5950*/  FSEL R144, R111, -INF , !P6 ;  /* 0xff8000006f907808 */ /* 0x004fe20007000000 */
[----:B------:R-:W-:Y:S01]  /*5960*/  I2F R58, R58 ;  /* 0x0000003a003a7306 */ /* 0x000fe20000201400 */
[----:B------:R-:W-:Y:S01]  /*5970*/  FSEL R111, R104, -INF , !P5 ;  /* 0xff800000686f7808 */ /* 0x000fe20006800000 */
[----:B---3--:R-:W-:Y:S01]  /*5980*/  FFMA.FTZ R109, R204, -UR4, R109 ;  /* 0x80000004cc6d7c23 */ /* 0x008fe2000801006d */
[----:B------:R-:W-:Y:S01]  /*5990*/  ISETP.GE.AND P5, PT, R61, UR13, PT ;  /* 0x0000000d3d007c0c */ /* 0x000fe2000bfa6270 */
[----:B------:R-:W-:Y:S01]  /*59a0*/  FMUL.FTZ R204, R128, c[0x0][0x2ec] ;  /* 0x0000bb0080cc7a20 */ /* 0x000fe20000410000 */
[----:B------:R-:W-:Y:S01]  /*59b0*/  IABS R215, R215 ;  /* 0x000000d700d77213 */ /* 0x000fe20000000000 */
[----:B------:R-:W-:Y:S01]  /*59c0*/  FMUL.FTZ R128, R130, c[0x0][0x2ec] ;  /* 0x0000bb0082807a20 */ /* 0x000fe20000410000 */
[----:B------:R-:W-:Y:S01]  /*59d0*/  ISETP.GE.AND P6, PT, R217, UR13, PT ;  /* 0x0000000dd9007c0c */ /* 0x000fe2000bfc6270 */
[----:B-1----:R-:W-:Y:S01]  /*59e0*/  IMAD.IADD R56, R230, 0x1, -R211 ;  /* 0x00000001e6387824 */ /* 0x002fe200078e0ad3 */
[----:B------:R-:W-:Y:S01]  /*59f0*/  IADD3 R211, -R61, R216, RZ ;  /* 0x000000d83dd37210 */ /* 0x000fe20007ffe1ff */
[----:B------:R-:W-:Y:S01]  /*5a00*/  FMUL.FTZ R61, R100, c[0x0][0x2ec] ;  /* 0x0000bb00643d7a20 */ /* 0x000fe20000410000 */
[----:B------:R-:W-:Y:S01]  /*5a10*/  I2F R57, R57 ;  /* 0x0000003900397306 */ /* 0x000fe20000201400 */
[----:B------:R-:W-:Y:S01]  /*5a20*/  FMUL.FTZ R100, R102, c[0x0][0x2ec] ;  /* 0x0000bb0066647a20 */ /* 0x000fe20000410000 */
[----:B------:R-:W-:Y:S01]  /*5a30*/  IABS R211, R211 ;  /* 0x000000d300d37213 */ /* 0x000fe20000000000 */
[----:B------:R-:W-:Y:S01]  /*5a40*/  IMAD.IADD R102, R230, 0x1, -R225 ;  /* 0x00000001e6667824 */ /* 0x000fe200078e0ae1 */
[----:B------:R-:W-:Y:S01]  /*5a50*/  IABS R56, R56 ;  /* 0x0000003800387213 */ /* 0x000fe20000000000 */
[----:B------:R-:W-:Y:S01]  /*5a60*/  FMUL.FTZ R130, R88, c[0x0][0x2ec] ;  /* 0x0000bb0058827a20 */ /* 0x000fe20000410000 */
[----:B------:R-:W-:Y:S01]  /*5a70*/  FSEL R191, R109, -INF , !P4 ;  /* 0xff8000006dbf7808 */ /* 0x000fe20006000000 */
[----:B------:R-:W-:Y:S01]  /*5a80*/  FMUL.FTZ R88, R125, c[0x0][0x2ec] ;  /* 0x0000bb007d587a20 */ /* 0x000fe20000410000 */
[----:B------:R-:W1:Y:S01]  /*5a90*/  MUFU.TANH R61, R61 ;  /* 0x0000003d003d7308 */ /* 0x000e620000002400 */
[----:B------:R-:W-:-:S02]  /*5aa0*/  IABS R102, R102 ;  /* 0x0000006600667213 */ /* 0x000fc40000000000 */
[----:B------:R-:W-:Y:S01]  /*5ab0*/  FSEL R242, R99, -INF , !P0 ;  /* 0xff80000063f27808 */ /* 0x000fe20004000000 */
[----:B------:R-:W-:Y:S02]  /*5ac0*/  IMAD.IADD R99, R218, 0x1, -R245 ;  /* 0x00000001da637824 */ /* 0x000fe400078e0af5 */
[----:B------:R-:W-:Y:S02]  /*5ad0*/  IMAD.MOV.U32 R203, RZ, RZ, R102 ;  /* 0x000000ffffcb7224 */ /* 0x000fe400078e0066 */
[----:B------:R-:W2:Y:S01]  /*5ae0*/  MUFU.TANH R100, R100 ;  /* 0x0000006400647308 */ /* 0x000ea20000002400 */
[----:B------:R-:W-:-:S07]  /*5af0*/  IABS R99, R99 ;  /* 0x0000006300637213 */ /* 0x000fce0000000000 */
[----:B------:R-:W3:Y:S01]  /*5b00*/  I2F R190, R190 ;  /* 0x000000be00be7306 */ /* 0x000ee20000201400 */
[----:B-1----:R-:W-:-:S07]  /*5b10*/  FFMA.FTZ R58, R58, -UR4, R61 ;  /* 0x800000043a3a7c23 */ /* 0x002fce000801003d */
[----:B------:R-:W1:Y:S01]  /*5b20*/  MUFU.TANH R195, R146 ;  /* 0x0000009200c37308 */ /* 0x000e620000002400 */
[----:B--2---:R-:W-:Y:S01]  /*5b30*/  FFMA.FTZ R100, R57, -UR4, R100 ;  /* 0x8000000439647c23 */ /* 0x004fe20008010064 */
[----:B------:R-:W-:-:S04]  /*5b40*/  FSEL R57, R58, -INF , !P3 ;  /* 0xff8000003a397808 */ /* 0x000fc80005800000 */
[----:B------:R-:W-:Y:S02]  /*5b50*/  FSEL R58, R100, -INF , !P3 ;  /* 0xff800000643a7808 */ /* 0x000fe40005800000 */
[----:B------:R-:W-:Y:S01]  /*5b60*/  I2F R158, R158 ;  /* 0x0000009e009e7306 */ /* 0x000fe20000201400 */
[----:B---3--:R-:W-:Y:S01]  /*5b70*/  FFMA.FTZ R115, R190, -UR4, R115 ;  /* 0x80000004be737c23 */ /* 0x008fe20008010073 */
[----:B------:R-:W-:-:S04]  /*5b80*/  IADD3 R190, -R219, R230, RZ ;  /* 0x000000e6dbbe7210 */ /* 0x000fc80007ffe1ff */
[----:B------:R-:W-:Y:S02]  /*5b90*/  FSEL R150, R115, -INF , !P1 ;  /* 0xff80000073967808 */ /* 0x000fe40004800000 */
[----:B------:R-:W2:Y:S01]  /*5ba0*/  MUFU.TANH R105, R105 ;  /* 0x0000006900697308 */ /* 0x000ea20000002400 */
[C---:B------:R-:W-:Y:S01]  /*5bb0*/  ISETP.GE.AND P1, PT, R213.reuse, UR13, PT ;  /* 0x0000000dd5007c0c */ /* 0x040fe2000bf26270 */
[----:B-1----:R-:W-:Y:S01]  /*5bc0*/  FFMA.FTZ R62, R62, -UR4, R195 ;  /* 0x800000043e3e7c23 */ /* 0x002fe200080100c3 */
[----:B------:R-:W-:Y:S01]  /*5bd0*/  IADD3 R115, -R213, R230, RZ ;  /* 0x000000e6d5737210 */ /* 0x000fe20007ffe1ff */
[----:B------:R-:W-:Y:S01]  /*5be0*/  IMAD.IADD R213, R230, 0x1, -R217 ;  /* 0x00000001e6d57824 */ /* 0x000fe200078e0ad9 */
[----:B------:R-:W-:Y:S01]  /*5bf0*/  FSEL R132, R205, -INF , !P1 ;  /* 0xff800000cd847808 */ /* 0x000fe20004800000 */
[----:B------:R-:W-:Y:S01]  /*5c00*/  IMAD.IADD R195, R218, 0x1, -R187 ;  /* 0x00000001dac37824 */ /* 0x000fe200078e0abb */
[----:B------:R-:W-:Y:S01]  /*5c10*/  IABS R115, R115 ;  /* 0x0000007300737213 */ /* 0x000fe20000000000 */
[----:B------:R-:W1:Y:S01]  /*5c20*/  MUFU.TANH R108, R108 ;  /* 0x0000006c006c7308 */ /* 0x000e620000002400 */
[----:B------:R-:W-:Y:S01]  /*5c30*/  IABS R213, R213 ;  /* 0x000000d500d57213 */ /* 0x000fe20000000000 */
[----:B------:R-:W-:Y:S01]  /*5c40*/  FMUL.FTZ R205, R80, c[0x0][0x2ec] ;  /* 0x0000bb0050cd7a20 */ /* 0x000fe20000410000 */
[----:B------:R-:W-:Y:S01]  /*5c50*/  IABS R190, R190 ;  /* 0x000000be00be7213 */ /* 0x000fe20000000000 */
[----:B------:R-:W-:Y:S01]  /*5c60*/  FMUL.FTZ R80, R52, c[0x0][0x2ec] ;  /* 0x0000bb0034507a20 */ /* 0x000fe20000410000 */
[----:B------:R-:W-:Y:S01]  /*5c70*/  IABS R195, R195 ;  /* 0x000000c300c37213 */ /* 0x000fe20000000000 */
[----:B------:R-:W-:-:S02]  /*5c80*/  FMUL.FTZ R52, R55, c[0x0][0x2ec] ;  /* 0x0000bb0037347a20 */ /* 0x000fc40000410000 */
[----:B------:R-:W-:Y:S01]  /*5c90*/  I2F R117, R117 ;  /* 0x0000007500757306 */ /* 0x000fe20000201400 */
[----:B--2---:R-:W-:Y:S01]  /*5ca0*/  FFMA.FTZ R105, R158, -UR4, R105 ;  /* 0x800000049e697c23 */ /* 0x004fe20008010069 */
[----:B------:R-:W-:Y:S01]  /*5cb0*/  IADD3 R158, -R187, R230, RZ ;  /* 0x000000e6bb9e7210 */ /* 0x000fe20007ffe1ff */
[----:B------:R-:W-:Y:S02]  /*5cc0*/  FMUL.FTZ R55, R44, c[0x0][0x2ec] ;  /* 0x0000bb002c377a20 */ /* 0x000fe40000410000 */
[----:B------:R-:W-:Y:S01]  /*5cd0*/  FMUL.FTZ R44, R69, c[0x0][0x2ec] ;  /* 0x0000bb00452c7a20 */ /* 0x000fe20000410000 */
[----:B------:R-:W-:Y:S01]  /*5ce0*/  IABS R158, R158 ;  /* 0x0000009e009e7213 */ /* 0x000fe20000000000 */
[----:B------:R-:W-:Y:S01]  /*5cf0*/  IMAD.IADD R146, R230, 0x1, -R237 ;  /* 0x00000001e6927824 */ /* 0x000fe200078e0aed */
[----:B------:R-:W2:Y:S01]  /*5d00*/  MUFU.TANH R100, R101 ;  /* 0x0000006500647308 */ /* 0x000ea20000002400 */
[----:B-1----:R-:W-:Y:S01]  /*5d10*/  FFMA.FTZ R108, R161, -UR4, R108 ;  /* 0x80000004a16c7c23 */ /* 0x002fe2000801006c */
[----:B------:R-:W-:-:S02]  /*5d20*/  FSEL R161, R62, -INF , !P4 ;  /* 0xff8000003ea17808 */ /* 0x000fc40006000000 */
[----:B------:R-:W-:Y:S01]  /*5d30*/  FSEL R62, R105, -INF , !P4 ;  /* 0xff800000693e7808 */ /* 0x000fe20006000000 */
[----:B------:R-:W-:Y:S01]  /*5d40*/  FMUL.FTZ R105, R141, c[0x0][0x2ec] ;  /* 0x0000bb008d697a20 */ /* 0x000fe20000410000 */
[----:B------:R-:W-:Y:S01]  /*5d50*/  FSEL R109, R108, -INF , !P4 ;  /* 0xff8000006c6d7808 */ /* 0x000fe20006000000 */
[----:B------:R-:W-:Y:S01]  /*5d60*/  IMAD.IADD R108, R216, 0x1, -R183 ;  /* 0x00000001d86c7824 */ /* 0x000fe200078e0ab7 */
[----:B------:R-:W-:Y:S01]  /*5d70*/  I2F R215, R215 ;  /* 0x000000d700d77306 */ /* 0x000fe20000201400 */
[----:B------:R-:W-:Y:S01]  /*5d80*/  ISETP.GE.AND P4, PT, R219, UR13, PT ;  /* 0x0000000ddb007c0c */ /* 0x000fe2000bf86270 */
[----:B------:R-:W-:Y:S01]  /*5d90*/  FMUL.FTZ R219, R86, c[0x0][0x2ec] ;  /* 0x0000bb0056db7a20 */ /* 0x000fe20000410000 */
[----:B------:R-:W-:Y:S01]  /*5da0*/  IABS R146, R146 ;  /* 0x0000009200927213 */ /* 0x000fe20000000000 */
[----:B------:R-:W-:Y:S01]  /*5db0*/  FMUL.FTZ R86, R122, c[0x0][0x2ec] ;  /* 0x0000bb007a567a20 */ /* 0x000fe20000410000 */
[----:B------:R-:W-:-:S03]  /*5dc0*/  IABS R108, R108 ;  /* 0x0000006c006c7213 */ /* 0x000fc60000000000 */
[----:B------:R-:W1:Y:S01]  /*5dd0*/  MUFU.TANH R104, R140 ;  /* 0x0000008c00687308 */ /* 0x000e620000002400 */
[----:B--2---:R-:W-:Y:S01]  /*5de0*/  FFMA.FTZ R141, R117, -UR4, R100 ;  /* 0x80000004758d7c23 */ /* 0x004fe20008010064 */
[----:B------:R-:W-:Y:S01]  /*5df0*/  IADD3 R100, -R227, R216, RZ ;  /* 0x000000d8e3647210 */ /* 0x000fe20007ffe1ff */
[----:B------:R-:W-:Y:S02]  /*5e00*/  IMAD.IADD R117, R230, 0x1, -R231 ;  /* 0x00000001e6757824 */ /* 0x000fe400078e0ae7 */
[----:B------:R-:W-:Y:S01]  /*5e10*/  IMAD.IADD R101, R216, 0x1, -R235 ;  /* 0x00000001d8657824 */ /* 0x000fe200078e0aeb */
[----:B------:R-:W-:Y:S02]  /*5e20*/  IABS R100, R100 ;  /* 0x0000006400647213 */ /* 0x000fe40000000000 */
[----:B------:R-:W2:Y:S01]  /*5e30*/  MUFU.TANH R60, R60 ;  /* 0x0000003c003c7308 */ /* 0x000ea20000002400 */
[----:B------:R-:W-:Y:S02]  /*5e40*/  IABS R117, R117 ;  /* 0x0000007500757213 */ /* 0x000fe40000000000 */
[----:B------:R-:W-:-:S05]  /*5e50*/  IABS R101, R101 ;  /* 0x0000006500657213 */ /* 0x000fca0000000000 */
[----:B------:R-:W3:Y:S01]  /*5e60*/  MUFU.TANH R96, R96 ;  /* 0x0000006000607308 */ /* 0x000ee20000002400 */
[----:B-1----:R-:W-:Y:S02]  /*5e70*/  FFMA.FTZ R104, R207, -UR4, R104 ;  /* 0x80000004cf687c23 */ /* 0x002fe40008010068 */
[----:B------:R-:W-:-:S03]  /*5e80*/  IMAD.IADD R140, R218, 0x1, -R231 ;  /* 0x00000001da8c7824 */ /* 0x000fc600078e0ae7 */
[----:B------:R-:W-:Y:S01]  /*5e90*/  FSEL R61, R104, -INF , !P3 ;  /* 0xff800000683d7808 */ /* 0x000fe20005800000 */
[----:B------:R-:W-:Y:S01]  /*5ea0*/  IMAD.IADD R104, R218, 0x1, -R227 ;  /* 0x00000001da687824 */ /* 0x000fe200078e0ae3 */
[----:B------:R1:W4:Y:S01]  /*5eb0*/  MUFU.TANH R143, R136 ;  /* 0x00000088008f7308 */ /* 0x0003220000002400 */
[----:B--2---:R-:W-:Y:S01]  /*5ec0*/  FFMA.FTZ R60, R215, -UR4, R60 ;  /* 0x80000004d73c7c23 */ /* 0x004fe2000801003c */
[----:B------:R-:W-:Y:S02]  /*5ed0*/  IABS R140, R140 ;  /* 0x0000008c008c7213 */ /* 0x000fe40000000000 */
[----:B------:R-:W-:Y:S02]  /*5ee0*/  IABS R102, R104 ;  /* 0x0000006800667213 */ /* 0x000fe40000000000 */
[----:B------:R-:W-:Y:S01]  /*5ef0*/  FSEL R241, R60, -INF , !P6 ;  /* 0xff8000003cf17808 */ /* 0x000fe20007000000 */
[----:B------:R-:W-:Y:S01]  /*5f00*/  FMUL.FTZ R60, R95, c[0x0][0x2ec] ;  /* 0x0000bb005f3c7a20 */ /* 0x000fe20000410000 */
[----:B------:R-:W2:Y:S01]  /*5f10*/  I2F R229, R115 ;  /* 0x0000007300e57306 */ /* 0x000ea20000201400 */
[----:B---3--:R-:W-:Y:S01]  /*5f20*/  FFMA.FTZ R96, R63, -UR4, R96 ;  /* 0x800000043f607c23 */ /* 0x008fe20008010060 */
[----:B------:R-:W-:Y:S01]  /*5f30*/  IADD3 R104, -R233, R216, RZ ;  /* 0x000000d8e9687210 */ /* 0x000fe20007ffe1ff */
[----:B------:R-:W-:-:S02]  /*5f40*/  FMUL.FTZ R63, R135, c[0x0][0x2ec] ;  /* 0x0000bb00873f7a20 */ /* 0x000fc40000410000 */
[----:B------:R-:W-:Y:S01]  /*5f50*/  IMAD.IADD R135, R218, 0x1, -R178 ;  /* 0x00000001da877824 */ /* 0x000fe200078e0ab2 */
[----:B------:R-:W-:Y:S01]  /*5f60*/  FSEL R228, R96, -INF , !P6 ;  /* 0xff80000060e47808 */ /* 0x000fe20007000000 */
[----:B------:R-:W-:Y:S01]  /*5f70*/  IMAD.IADD R95, R216, 0x1, -R249 ;  /* 0x00000001d85f7824 */ /* 0x000fe200078e0af9 */
[----:B------:R-:W-:Y:S01]  /*5f80*/  I2F R213, R213 ;  /* 0x000000d500d57306 */ /* 0x000fe20000201400 */
[----:B-1----:R-:W-:Y:S01]  /*5f90*/  FSEL R136, R141, -INF , !P2 ;  /* 0xff8000008d887808 */ /* 0x002fe20005000000 */
[----:B----4-:R-:W-:Y:S01]  /*5fa0*/  FFMA.FTZ R143, R208, -UR4, R143 ;  /* 0x80000004d08f7c23 */ /* 0x010fe2000801008f */
[----:B------:R-:W-:Y:S02]  /*5fb0*/  IABS R135, R135 ;  /* 0x0000008700877213 */ /* 0x000fe40000000000 */
[----:B------:R-:W-:Y:S01]  /*5fc0*/  IADD3 R96, -R247, R216, RZ ;  /* 0x000000d8f7607210 */ /* 0x000fe20007ffe1ff */
[----:B------:R1:W-:Y:S01]  /*5fd0*/  STL [R1+0x4c], R136 ;  /* 0x00004c8801007387 */ /* 0x0003e20000100800 */
[----:B------:R-:W-:Y:S01]  /*5fe0*/  IABS R104, R104 ;  /* 0x0000006800687213 */ /* 0x000fe20000000000 */
[----:B------:R-:W3:Y:S01]  /*5ff0*/  MUFU.TANH R92, R92 ;  /* 0x0000005c005c7308 */ /* 0x000ee20000002400 */
[----:B--2---:R-:W-:Y:S01]  /*6000*/  FFMA.FTZ R98, R229, -UR4, R98 ;  /* 0x80000004e5627c23 */ /* 0x004fe20008010062 */
[----:B------:R-:W-:Y:S01]  /*6010*/  IABS R96, R96 ;  /* 0x0000006000607213 */ /* 0x000fe20000000000 */
[----:B------:R-:W-:Y:S01]  /*6020*/  IMAD.IADD R115, R216, 0x1, -R223 ;  /* 0x00000001d8737824 */ /* 0x000fe200078e0adf */
[----:B------:R-:W-:-:S02]  /*6030*/  IABS R95, R95 ;  /* 0x0000005f005f7213 */ /* 0x000fc40000000000 */
[----:B------:R-:W-:Y:S02]  /*6040*/  FSEL R240, R98, -INF , !P1 ;  /* 0xff80000062f07808 */ /* 0x000fe40004800000 */
[----:B------:R-:W2:Y:S01]  /*6050*/  MUFU.TANH R139, R139 ;  /* 0x0000008b008b7308 */ /* 0x000ea20000002400 */
[----:B------:R-:W-:-:S07]  /*6060*/  IABS R115, R115 ;  /* 0x0000007300737213 */ /* 0x000fce0000000000 */
[----:B------:R-:W4:Y:S01]  /*6070*/  MUFU.TANH R207, R138 ;  /* 0x0000008a00cf7308 */ /* 0x000f220000002400 */
[----:B---3--:R-:W-:Y:S01]  /*6080*/  FFMA.FTZ R213, R213, -UR4, R92 ;  /* 0x80000004d5d57c23 */ /* 0x008fe2000801005c */
[----:B-1----:R-:W-:-:S06]  /*6090*/  FSEL R136, R143, -INF , !P1 ;  /* 0xff8000008f887808 */ /* 0x002fcc0004800000 */
[----:B------:R-:W-:Y:S01]  /*60a0*/  I2F R59, R59 ;  /* 0x0000003b003b7306 */ /* 0x000fe20000201400 */
[----:B--2---:R-:W-:Y:S01]  /*60b0*/  FFMA.FTZ R139, R224, -UR4, R139 ;  /* 0x80000004e08b7c23 */ /* 0x004fe2000801008b */
[----:B------:R1:W-:Y:S04]  /*60c0*/  STL [R1+0x5c], R136 ;  /* 0x00005c8801007387 */ /* 0x0003e80000100800 */
[----:B------:R-:W-:Y:S01]  /*60d0*/  FSEL R98, R139, -INF , !P0 ;  /* 0xff8000008b627808 */ /* 0x000fe20004000000 */
[----:B------:R-:W-:Y:S01]  /*60e0*/  IMAD.IADD R139, R216, 0x1, -R214 ;  /* 0x00000001d88b7824 */ /* 0x000fe200078e0ad6 */
[----:B------:R-:W2:Y:S01]  /*60f0*/  MUFU.TANH R106, R106 ;  /* 0x0000006a006a7308 */ /* 0x000ea20000002400 */
[----:B------:R3:W-:Y:S01]  /*6100*/  STL [R1+0x50], R132 ;  /* 0x0000508401007387 */ /* 0x0007e20000100800 */
[----:B----4-:R-:W-:-:S02]  /*6110*/  FFMA.FTZ R207, R220, -UR4, R207 ;  /* 0x80000004dccf7c23 */ /* 0x010fc400080100cf */
[----:B------:R-:W-:Y:S01]  /*6120*/  IMAD.IADD R138, R216, 0x1, -R178 ;  /* 0x00000001d88a7824 */ /* 0x000fe200078e0ab2 */
[----:B------:R-:W-:Y:S02]  /*6130*/  IABS R139, R139 ;  /* 0x0000008b008b7213 */ /* 0x000fe40000000000 */
[----:B------:R-:W-:Y:S01]  /*6140*/  FSEL R250, R207, -INF , !P1 ;  /* 0xff800000cffa7808 */ /* 0x000fe20004800000 */
[----:B------:R-:W-:Y:S01]  /*6150*/  I2F R222, R222 ;  /* 0x000000de00de7306 */ /* 0x000fe20000201400 */
[----:B------:R-:W-:Y:S01]  /*6160*/  FMUL.FTZ R207, R124, c[0x0][0x2ec] ;  /* 0x0000bb007ccf7a20 */ /* 0x000fe20000410000 */
[----:B------:R-:W-:Y:S02]  /*6170*/  IABS R138, R138 ;  /* 0x0000008a008a7213 */ /* 0x000fe40000000000 */
[----:B------:R-:W-:-:S04]  /*6180*/  ISETP.GE.AND P1, PT, R225, UR13, PT ;  /* 0x0000000de1007c0c */ /* 0x000fc8000bf26270 */
[----:B------:R-:W4:Y:S01]  /*6190*/  MUFU.TANH R141, R134 ;  /* 0x00000086008d7308 */ /* 0x000f220000002400 */
[----:B--2---:R-:W-:Y:S02]  /*61a0*/  FFMA.FTZ R59, R59, -UR4, R106 ;  /* 0x800000043b3b7c23 */ /* 0x004fe4000801006a */
[----:B------:R-:W-:Y:S02]  /*61b0*/  IMAD.IADD R106, R230, 0x1, -R183 ;  /* 0x00000001e66a7824 */ /* 0x000fe400078e0ab7 */
[----:B-1----:R-:W-:Y:S01]  /*61c0*/  IMAD.IADD R136, R218, 0x1, -R214 ;  /* 0x00000001da887824 */ /* 0x002fe200078e0ad6 */
[----:B------:R-:W-:Y:S02]  /*61d0*/  FSEL R59, R59, -INF , !P3 ;  /* 0xff8000003b3b7808 */ /* 0x000fe40005800000 */
[----:B------:R-:W-:Y:S01]  /*61e0*/  I2F R194, R194 ;  /* 0x000000c200c27306 */ /* 0x000fe20000201400 */
[----:B------:R-:W-:Y:S02]  /*61f0*/  ISETP.GE.AND P3, PT, R221, UR13, PT ;  /* 0x0000000ddd007c0c */ /* 0x000fe4000bf66270 */
[----:B---3--:R-:W-:Y:S01]  /*6200*/  FSEL R132, R137, -INF , !P0 ;  /* 0xff80000089847808 */ /* 0x008fe20004000000 */
[----:B------:R-:W-:Y:S01]  /*6210*/  IMAD.MOV.U32 R137, RZ, RZ, R135 ;  /* 0x000000ffff897224 */ /* 0x000fe200078e0087 */
[----:B------:R-:W-:-:S02]  /*6220*/  IABS R106, R106 ;  /* 0x0000006a006a7213 */ /* 0x000fc40000000000 */
[----:B------:R-:W-:Y:S01]  /*6230*/  IADD3 R135, -R167, R216, RZ ;  /* 0x000000d8a7877210 */ /* 0x000fe20007ffe1ff */
[----:B------:R-:W1:Y:S01]  /*6240*/  MUFU.TANH R63, R63 ;  /* 0x0000003f003f7308 */ /* 0x000e620000002400 */
[----:B------:R2:W-:Y:S01]  /*6250*/  STL [R1+0x60], R132 ;  /* 0x0000608401007387 */ /* 0x0005e20000100800 */
[----:B----4-:R-:W-:Y:S01]  /*6260*/  FFMA.FTZ R141, R222, -UR4, R141 ;  /* 0x80000004de8d7c23 */ /* 0x010fe2000801008d */
[----:B------:R-:W-:Y:S01]  /*6270*/  FSEL R222, R213, -INF , !P6 ;  /* 0xff800000d5de7808 */ /* 0x000fe20007000000 */
[----:B------:R-:W-:Y:S01]  /*6280*/  FMUL.FTZ R213, R24, c[0x0][0x2ec] ;  /* 0x0000bb0018d57a20 */ /* 0x000fe20000410000 */
[----:B------:R3:W-:Y:S01]  /*6290*/  STL [R1+0x58], R98 ;  /* 0x0000586201007387 */ /* 0x0007e20000100800 */
[----:B------:R-:W-:Y:S01]  /*62a0*/  IADD3 R134, -R179, R218, RZ ;  /* 0x000000dab3867210 */ /* 0x000fe20007ffe1ff */
[----:B------:R-:W-:Y:S01]  /*62b0*/  FMUL.FTZ R24, R25, c[0x0][0x2ec] ;  /* 0x0000bb0019187a20 */ /* 0x000fe20000410000 */
[----:B------:R-:W-:Y:S01]  /*62c0*/  I2F R209, R209 ;  /* 0x000000d100d17306 */ /* 0x000fe20000201400 */
[----:B------:R4:W-:Y:S01]  /*62d0*/  STL [R1+0x48], R94 ;  /* 0x0000485e01007387 */ /* 0x0009e20000100800 */
[----:B------:R-:W-:Y:S01]  /*62e0*/  FSEL R224, R141, -INF , !P6 ;  /* 0xff8000008de07808 */ /* 0x000fe20007000000 */
[----:B------:R-:W-:Y:S01]  /*62f0*/  FMUL.FTZ R25, R26, c[0x0][0x2ec] ;  /* 0x0000bb001a197a20 */ /* 0x000fe20000410000 */
[----:B------:R-:W-:Y:S01]  /*6300*/  ISETP.GE.AND P6, PT, R187, UR13, PT ;  /* 0x0000000dbb007c0c */ /* 0x000fe2000bfc6270 */
[----:B------:R-:W-:Y:S01]  /*6310*/  FMUL.FTZ R26, R29, c[0x0][0x2ec] ;  /* 0x0000bb001d1a7a20 */ /* 0x000fe20000410000 */
[----:B------:R-:W-:Y:S01]  /*6320*/  IABS R134, R134 ;  /* 0x0000008600867213 */ /* 0x000fe20000000000 */
[----:B------:R-:W-:Y:S01]  /*6330*/  IMAD.MOV.U32 R141, RZ, RZ, R138 ;  /* 0x000000ffff8d7224 */ /* 0x000fe200078e008a */
[----:B------:R-:W5:Y:S01]  /*6340*/  MUFU.TANH R60, R60 ;  /* 0x0000003c003c7308 */ /* 0x000f620000002400 */
[----:B-1----:R-:W-:Y:S01]  /*6350*/  FFMA.FTZ R63, R194, -UR4, R63 ;  /* 0x80000004c23f7c23 */ /* 0x002fe2000801003f */
[----:B------:R-:W-:Y:S01]  /*6360*/  IADD3 R138, -R167, R230, RZ ;  /* 0x000000e6a78a7210 */ /* 0x000fe20007ffe1ff */
[----:B------:R-:W-:Y:S01]  /*6370*/  FMUL.FTZ R29, R30, c[0x0][0x2ec] ;  /* 0x0000bb001e1d7a20 */ /* 0x000fe20000410000 */
[----:B------:R-:W-:Y:S01]  /*6380*/  IABS R136, R136 ;  /* 0x0000008800887213 */ /* 0x000fe20000000000 */
[----:B------:R-:W-:Y:S01]  /*6390*/  FMUL.FTZ R30, R31, c[0x0][0x2ec] ;  /* 0x0000bb001f1e7a20 */ /* 0x000fe20000410000 */
[----:B------:R-:W-:Y:S01]  /*63a0*/  FSEL R243, R63, -INF , !P5 ;  /* 0xff8000003ff37808 */ /* 0x000fe20006800000 */
[----:B------:R-:W-:Y:S01]  /*63b0*/  IMAD.IADD R63, R216, 0x1, -R179 ;  /* 0x00000001d83f7824 */ /* 0x000fe200078e0ab3 */
[----:B------:R-:W-:Y:S01]  /*63c0*/  I2F R211, R211 ;  /* 0x000000d300d37306 */ /* 0x000fe20000201400 */
[----:B------:R-:W-:Y:S01]  /*63d0*/  IABS R135, R135 ;  /* 0x0000008700877213 */ /* 0x000fe20000000000 */
[----:B--2---:R-:W-:Y:S01]  /*63e0*/  IMAD.IADD R132, R218, 0x1, -R249 ;  /* 0x00000001da847824 */ /* 0x004fe200078e0af9 */
[----:B------:R-:W-:-:S02]  /*63f0*/  IABS R138, R138 ;  /* 0x0000008a008a7213 */ /* 0x000fc40000000000 */
[----:B------:R-:W-:Y:S02]  /*6400*/  IABS R63, R63 ;  /* 0x0000003f003f7213 */ /* 0x000fe40000000000 */
[----:B---3--:R-:W-:Y:S01]  /*6410*/  IADD3 R98, -R167, R218, RZ ;  /* 0x000000daa7627210 */ /* 0x008fe20007ffe1ff */
[----:B------:R1:W2:Y:S01]  /*6420*/  MUFU.TANH R92, R93 ;  /* 0x0000005d005c7308 */ /* 0x0002a20000002400 */
[----:B-----5:R-:W-:Y:S01]  /*6430*/  FFMA.FTZ R60, R209, -UR4, R60 ;  /* 0x80000004d13c7c23 */ /* 0x020fe2000801003c */
[----:B------:R-:W-:Y:S01]  /*6440*/  IABS R132, R132 ;  /* 0x0000008400847213 */ /* 0x000fe20000000000 */
[----:B----4-:R-:W-:Y:S01]  /*6450*/  IMAD.IADD R94, R218, 0x1, -R237 ;  /* 0x00000001da5e7824 */ /* 0x010fe200078e0aed */
[----:B------:R-:W-:Y:S01]  /*6460*/  IABS R98, R98 ;  /* 0x0000006200627213 */ /* 0x000fe20000000000 */
[----:B------:R-:W-:Y:S01]  /*6470*/  FMUL.FTZ R209, R85, c[0x0][0x2ec] ;  /* 0x0000bb0055d17a20 */ /* 0x000fe20000410000 */
[----:B------:R-:W-:Y:S01]  /*6480*/  FSEL R220, R60, -INF , !P5 ;  /* 0xff8000003cdc7808 */ /* 0x000fe20006800000 */
[----:B------:R-:W-:Y:S01]  /*6490*/  IMAD.IADD R60, R230, 0x1, -R245 ;  /* 0x00000001e63c7824 */ /* 0x000fe200078e0af5 */
[----:B------:R-:W-:Y:S01]  /*64a0*/  I2F R119, R119 ;  /* 0x0000007700777306 */ /* 0x000fe20000201400 */
[----:B------:R-:W-:Y:S01]  /*64b0*/  IABS R94, R94 ;  /* 0x0000005e005e7213 */ /* 0x000fe20000000000 */
[----:B------:R-:W-:Y:S01]  /*64c0*/  FMUL.FTZ R85, R121, c[0x0][0x2ec] ;  /* 0x0000bb0079557a20 */ /* 0x000fe20000410000 */
[----:B------:R-:W-:-:S02]  /*64d0*/  ISETP.GE.AND P0, PT, R227, UR13, PT ;  /* 0x0000000de3007c0c */ /* 0x000fc4000bf06270 */
[----:B------:R-:W-:-:S03]  /*64e0*/  IABS R60, R60 ;  /* 0x0000003c003c7213 */ /* 0x000fc60000000000 */
[----:B------:R-:W3:Y:S01]  /*64f0*/  MUFU.TANH R142, R142 ;  /* 0x0000008e008e7308 */ /* 0x000ee20000002400 */
[----:B-1----:R-:W-:Y:S02]  /*6500*/  IMAD.IADD R93, R216, 0x1, -R237 ;  /* 0x00000001d85d7824 */ /* 0x002fe400078e0aed */
[----:B--2---:R-:W-:-:S03]  /*6510*/  FFMA.FTZ R92, R211, -UR4, R92 ;  /* 0x80000004d35c7c23 */ /* 0x004fc6000801005c */
[----:B------:R-:W-:Y:S02]  /*6520*/  IABS R93, R93 ;  /* 0x0000005d005d7213 */ /* 0x000fe40000000000 */
[----:B------:R-:W1:Y:S01]  /*6530*/  I2F R56, R56 ;  /* 0x0000003800387306 */ /* 0x000e620000201400 */
[----:B------:R-:W-:Y:S01]  /*6540*/  FSEL R229, R92, -INF , !P5 ;  /* 0xff8000005ce57808 */ /* 0x000fe20006800000 */
[----:B------:R-:W-:-:S05]  /*6550*/  IMAD.IADD R92, R230, 0x1, -R247 ;  /* 0x00000001e65c7824 */ /* 0x000fca00078e0af7 */
[----:B------:R-:W-:Y:S01]  /*6560*/  IABS R92, R92 ;  /* 0x0000005c005c7213 */ /* 0x000fe20000000000 */
[----:B------:R2:W-:Y:S01]  /*6570*/  MUFU.TANH R124, R84 ;  /* 0x00000054007c7308 */ /* 0x0005e20000002400 */
[----:B---3--:R-:W-:Y:S02]  /*6580*/  FFMA.FTZ R142, R119, -UR4, R142 ;  /* 0x80000004778e7c23 */ /* 0x008fe4000801008e */
[----:B------:R-:W-:-:S03]  /*6590*/  IMAD.IADD R119, R216, 0x1, -R231 ;  /* 0x00000001d8777824 */ /* 0x000fc600078e0ae7 */
[----:B------:R-:W-:Y:S01]  /*65a0*/  FSEL R248, R142, -INF , !P2 ;  /* 0xff8000008ef87808 */ /* 0x000fe20005000000 */
[----:B------:R-:W-:Y:S01]  /*65b0*/  IMAD.IADD R142, R230, 0x1, -R178 ;  /* 0x00000001e68e7824 */ /* 0x000fe200078e0ab2 */
[----:B------:R-:W3:Y:S01]  /*65c0*/  MUFU.TANH R105, R105 ;  /* 0x0000006900697308 */ /* 0x000ee20000002400 */
[----:B-1----:R-:W-:Y:S01]  /*65d0*/  FFMA.FTZ R238, R56, -UR4, R103 ;  /* 0x8000000438ee7c23 */ /* 0x002fe20008010067 */
[----:B------:R-:W-:Y:S01]  /*65e0*/  IADD3 R56, -R235, R230, RZ ;  /* 0x000000e6eb387210 */ /* 0x000fe20007ffe1ff */
[----:B------:R-:W-:Y:S01]  /*65f0*/  IMAD.IADD R103, R230, 0x1, -R233 ;  /* 0x00000001e6677824 */ /* 0x000fe200078e0ae9 */
[----:B------:R-:W-:Y:S02]  /*6600*/  IABS R142, R142 ;  /* 0x0000008e008e7213 */ /* 0x000fe40000000000 */
[----:B------:R-:W-:Y:S02]  /*6610*/  IABS R119, R119 ;  /* 0x0000007700777213 */ /* 0x000fe40000000000 */
[----:B------:R-:W1:Y:S01]  /*6620*/  MUFU.TANH R133, R133 ;  /* 0x0000008500857308 */ /* 0x000e620000002400 */
[----:B--2---:R-:W-:Y:S01]  /*6630*/  FMUL.FTZ R84, R123, c[0x0][0x2ec] ;  /* 0x0000bb007b547a20 */ /* 0x004fe20000410000 */
[----:B------:R-:W-:Y:S01]  /*6640*/  IABS R103, R103 ;  /* 0x0000006700677213 */ /* 0x000fe20000000000 */
[----:B------:R-:W-:Y:S01]  /*6650*/  IMAD.MOV.U32 R143, RZ, RZ, R142 ;  /* 0x000000ffff8f7224 */ /* 0x000fe200078e008e */
[----:B------:R-:W-:-:S02]  /*6660*/  IABS R56, R56 ;  /* 0x0000003800387213 */ /* 0x000fc40000000000 */
[----:B------:R-:W-:Y:S02]  /*6670*/  FSEL R238, R238, -INF , !P2 ;  /* 0xff800000eeee7808 */ /* 0x000fe40005000000 */
[----:B------:R-:W-:Y:S01]  /*6680*/  MUFU.TANH R204, R204 ;  /* 0x000000cc00cc7308 */ /* 0x000fe20000002400 */
[----:B---3--:R-:W-:Y:S02]  /*6690*/  FFMA.FTZ R206, R206, -UR4, R105 ;  /* 0x80000004cece7c23 */ /* 0x008fe40008010069 */
[----:B------:R-:W-:-:S05]  /*66a0*/  IMAD.IADD R105, R218, 0x1, -R233 ;  /* 0x00000001da697824 */ /* 0x000fca00078e0ae9 */
[----:B------:R-:W-:Y:S01]  /*66b0*/  MUFU.TANH R123, R54 ;  /* 0x00000036007b7308 */ /* 0x000fe20000002400 */
[----:B-1----:R-:W-:Y:S01]  /*66c0*/  FFMA.FTZ R133, R210, -UR4, R133 ;  /* 0x80000004d2857c23 */ /* 0x002fe20008010085 */
[----:B------:R-:W-:Y:S01]  /*66d0*/  IABS R105, R105 ;  /* 0x0000006900697213 */ /* 0x000fe20000000000 */
[----:B------:R-:W-:-:S03]  /*66e0*/  IMAD.MOV.U32 R210, RZ, RZ, R232 ;  /* 0x000000ffffd27224 */ /* 0x000fc600078e00e8 */
[----:B------:R-:W-:Y:S01]  /*66f0*/  FSEL R226, R133, -INF , !P5 ;  /* 0xff80000085e27808 */ /* 0x000fe20006800000 */
[----:B------:R-:W-:Y:S01]  /*6700*/  IMAD.IADD R133, R218, 0x1, -R247 ;  /* 0x00000001da857824 */ /* 0x000fe200078e0af7 */
[----:B------:R-:W-:Y:S01]  /*6710*/  I2F R197, R197 ;  /* 0x000000c500c57306 */ /* 0x000fe20000201400 */
[----:B------:R-:W-:Y:S02]  /*6720*/  ISETP.GE.AND P5, PT, R231, UR13, PT ;  /* 0x0000000de7007c0c */ /* 0x000fe4000bfa6270 */
[----:B------:R-:W-:Y:S02]  /*6730*/  IADD3 R246, R210, 0x1000, RZ ;  /* 0x00001000d2f67810 */ /* 0x000fe40007ffe0ff */
[----:B------:R-:W-:-:S03]  /*6740*/  IABS R133, R133 ;  /* 0x0000008500857213 */ /* 0x000fc60000000000 */
[----:B------:R-:W-:Y:S08]  /*6750*/  I2F R193, R193 ;  /* 0x000000c100c17306 */ /* 0x000ff00000201400 */
[----:B------:R-:W-:Y:S08]  /*6760*/  I2F R190, R190 ;  /* 0x000000be00be7306 */ /* 0x000ff00000201400 */
[----:B------:R-:W-:Y:S08]  /*6770*/  MUFU.TANH R128, R128 ;  /* 0x0000008000807308 */ /* 0x000ff00000002400 */
[----:B------:R-:W-:Y:S08]  /*6780*/  MUFU.TANH R130, R130 ;  /* 0x0000008200827308 */ /* 0x000ff00000002400 */
[----:B------:R-:W1:Y:S08]  /*6790*/  MUFU.TANH R221, R90 ;  /* 0x0000005a00dd7308 */ /* 0x000e700000002400 */
[----:B------:R2:W-:Y:S08]  /*67a0*/  MUFU.TANH R54, R50 ;  /* 0x0000003200367308 */ /* 0x0005f00000002400 */
[----:B------:R3:W-:Y:S01]  /*67b0*/  I2F R187, R93 ;  /* 0x0000005d00bb7306 */ /* 0x0007e20000201400 */
[----:B-1----:R-:W-:-:S02]  /*67c0*/  FFMA.FTZ R190, R190, -UR4, R221 ;  /* 0x80000004bebe7c23 */ /* 0x002fc400080100dd */
[----:B--2---:R-:W-:-:S05]  /*67d0*/  FMUL.FTZ R50, R71, c[0x0][0x2ec] ;  /* 0x0000bb0047327a20 */ /* 0x004fca0000410000 */
[----:B------:R1:W-:Y:S01]  /*67e0*/  MUFU.TANH R211, R89 ;  /* 0x0000005900d37308 */ /* 0x0003e20000002400 */
[----:B------:R-:W-:Y:S01]  /*67f0*/  FMUL.FTZ R71, R37, c[0x0][0x2ec] ;  /* 0x0000bb0025477a20 */ /* 0x000fe20000410000 */
[----:B------:R-:W-:-:S04]  /*6800*/  SHF.R.S32.HI R37, RZ, 0x1f, R188 ;  /* 0x0000001fff257819 */ /* 0x000fc800000114bc */
[----:B------:R-:W-:Y:S01]  /*6810*/  LEA.HI R37, R37, R188, RZ, 0x2 ;  /* 0x000000bc25257211 */ /* 0x000fe200078f10ff */
[----:B---3--:R-:W-:Y:S01]  /*6820*/  IMAD.IADD R93, R230, 0x1, -R179 ;  /* 0x00000001e65d7824 */ /* 0x008fe200078e0ab3 */
[----:B------:R2:W-:Y:S02]  /*6830*/  MUFU.TANH R217, R91 ;  /* 0x0000005b00d97308 */ /* 0x0005e40000002400 */
[----:B------:R-:W-:Y:S02]  /*6840*/  LOP3.LUT R37, R37, 0xfffffffc, RZ, 0xc0, !PT ;  /* 0xfffffffc25257812 */ /* 0x000fe400078ec0ff */
[----:B------:R-:W-:Y:S01]  /*6850*/  IABS R93, R93 ;  /* 0x0000005d005d7213 */ /* 0x000fe20000000000 */
[----:B-1----:R-:W-:-:S03]  /*6860*/  FMUL.FTZ R89, R120, c[0x0][0x2ec] ;  /* 0x0000bb0078597a20 */ /* 0x002fc60000410000 */
[----:B------:R1:W-:Y:S01]  /*6870*/  I2F R194, R94 ;  /* 0x0000005e00c27306 */ /* 0x0003e20000201400 */
[----:B--2---:R-:W-:-:S07]  /*6880*/  FMUL.FTZ R91, R81, c[0x0][0x2ec] ;  /* 0x0000bb00515b7a20 */ /* 0x004fce0000410000 */
[----:B------:R-:W-:Y:S08]  /*6890*/  I2F R212, R212 ;  /* 0x000000d400d47306 */ /* 0x000ff00000201400 */
[----:B------:R-:W-:Y:S01]  /*68a0*/  I2F R185, R185 ;  /* 0x000000b900b97306 */ /* 0x000fe20000201400 */
[----:B-1----:R-:W-:-:S05]  /*68b0*/  IMAD.IADD R94, R216, 0x1, -R245 ;  /* 0x00000001d85e7824 */ /* 0x002fca00078e0af5 */
[----:B------:R-:W-:Y:S02]  /*68c0*/  IABS R94, R94 ;  /* 0x0000005e005e7213 */ /* 0x000fe40000000000 */
[----:B------:R-:W-:Y:S08]  /*68d0*/  I2F R156, R156 ;  /* 0x0000009c009c7306 */ /* 0x000ff00000201400 */
[----:B------:R-:W1:Y:S08]  /*68e0*/  I2F R154, R154 ;  /* 0x0000009a009a7306 */ /* 0x000e700000201400 */
[----:B------:R-:W-:Y:S08]  /*68f0*/  I2F R118, R118 ;  /* 0x0000007600767306 */ /* 0x000ff00000201400 */
[----:B------:R-:W-:Y:S01]  /*6900*/  I2F R202, R202 ;  /* 0x000000ca00ca7306 */ /* 0x000fe20000201400 */
[----:B-1----:R-:W-:-:S05]  /*6910*/  FFMA.FTZ R154, R154, -UR4, R211 ;  /* 0x800000049a9a7c23 */ /* 0x002fca00080100d3 */
[----:B------:R-:W-:Y:S02]  /*6920*/  FSEL R236, R154, -INF , !P3 ;  /* 0xff8000009aec7808 */ /* 0x000fe40005800000 */
[----:B------:R-:W-:Y:S08]  /*6930*/  I2F R203, R203 ;  /* 0x000000cb00cb7306 */ /* 0x000ff00000201400 */
[----:B------:R-:W-:Y:S08]  /*6940*/  MUFU.TANH R129, R129 ;  /* 0x0000008100817308 */ /* 0x000ff00000002400 */
[----:B------:R-:W-:Y:S08]  /*6950*/  MUFU.TANH R131, R131 ;  /* 0x0000008300837308 */ /* 0x000ff00000002400 */
[----:B------:R-:W1:Y:S08]  /*6960*/  MUFU.TANH R88, R88 ;  /* 0x0000005800587308 */ /* 0x000e700000002400 */
[----:B------:R-:W2:Y:S08]  /*6970*/  MUFU.TANH R127, R127 ;  /* 0x0000007f007f7308 */ /* 0x000eb00000002400 */
[----:B------:R-:W3:Y:S01]  /*6980*/  MUFU.TANH R209, R209 ;  /* 0x000000d100d17308 */ /* 0x000ee20000002400 */
[----:B-1----:R-:W-:-:S07]  /*6990*/  FFMA.FTZ R88, R185, -UR4, R88 ;  /* 0x80000004b9587c23 */ /* 0x002fce0008010058 */
[----:B------:R1:W4:Y:S01]  /*69a0*/  MUFU.TANH R90, R87 ;  /* 0x00000057005a7308 */ /* 0x0003220000002400 */
[----:B--2---:R-:W-:-:S07]  /*69b0*/  FFMA.FTZ R112, R112, -UR4, R127 ;  /* 0x8000000470707c23 */ /* 0x004fce000801007f */
[----:B------:R-:W-:Y:S01]  /*69c0*/  I2F R180, R180 ;  /* 0x000000b400b47306 */ /* 0x000fe20000201400 */
[----:B---3--:R-:W-:-:S07]  /*69d0*/  FFMA.FTZ R202, R202, -UR4, R209 ;  /* 0x80000004caca7c23 */ /* 0x008fce00080100d1 */
[----:B------:R2:W-:Y:S01]  /*69e0*/  I2F R201, R102 ;  /* 0x0000006600c97306 */ /* 0x0005e20000201400 */
[----:B-1----:R-:W-:Y:S02]  /*69f0*/  FMUL.FTZ R87, R72, c[0x0][0x2ec] ;  /* 0x0000bb0048577a20 */ /* 0x002fe40000410000 */
[----:B------:R-:W-:Y:S02]  /*6a00*/  FMUL.FTZ R72, R74, c[0x0][0x2ec] ;  /* 0x0000bb004a487a20 */ /* 0x000fe40000410000 */
[----:B----4-:R-:W-:Y:S01]  /*6a10*/  FFMA.FTZ R90, R203, -UR4, R90 ;  /* 0x80000004cb5a7c23 */ /* 0x010fe2000801005a */
[----:B------:R-:W-:Y:S02]  /*6a20*/  IADD3 R203, R210, 0x2800, RZ ;  /* 0x00002800d2cb7810 */ /* 0x000fe40007ffe0ff */
[----:B------:R-:W-:Y:S02]  /*6a30*/  I2F R200, R100 ;  /* 0x0000006400c87306 */ /* 0x000fe40000201400 */
[----:B------:R-:W-:-:S06]  /*6a40*/  FSEL R216, R90, -INF , !P1 ;  /* 0xff8000005ad87808 */ /* 0x000fcc0004800000 */
[----:B------:R-:W1:Y:S01]  /*6a50*/  I2F R199, R199 ;  /* 0x000000c700c77306 */ /* 0x000e620000201400 */
[----:B--2---:R-:W-:-:S05]  /*6a60*/  IMAD.IADD R102, R218, 0x1, -R235 ;  /* 0x00000001da667824 */ /* 0x004fca00078e0aeb */
[----:B------:R-:W-:Y:S02]  /*6a70*/  IABS R102, R102 ;  /* 0x0000006600667213 */ /* 0x000fe40000000000 */
[----:B------:R-:W2:Y:S08]  /*6a80*/  MUFU.TANH R89, R89 ;  /* 0x0000005900597308 */ /* 0x000eb00000002400 */
[----:B------:R-:W3:Y:S01]  /*6a90*/  MUFU.TANH R86, R86 ;  /* 0x0000005600567308 */ /* 0x000ee20000002400 */
[----:B-1----:R-:W-:-:S05]  /*6aa0*/  FFMA.FTZ R82, R199, -UR4, R82 ;  /* 0x80000004c7527c23 */ /* 0x002fca0008010052 */
[----:B------:R-:W-:Y:S02]  /*6ab0*/  FSEL R234, R82, -INF , !P0 ;  /* 0xff80000052ea7808 */ /* 0x000fe40004000000 */
[----:B------:R-:W1:Y:S01]  /*6ac0*/  MUFU.TANH R205, R205 ;  /* 0x000000cd00cd7308 */ /* 0x000e620000002400 */
[----:B--2---:R-:W-:-:S05]  /*6ad0*/  FFMA.FTZ R89, R180, -UR4, R89 ;  /* 0x80000004b4597c23 */ /* 0x004fca0008010059 */
[----:B------:R-:W-:Y:S02]  /*6ae0*/  FSEL R239, R89, -INF , !P0 ;  /* 0xff80000059ef7808 */ /* 0x000fe40004000000 */
[----:B------:R-:W-:Y:S01]  /*6af0*/  MUFU.TANH R81, R53 ;  /* 0x0000003500517308 */ /* 0x000fe20000002400 */
[----:B---3--:R-:W-:-:S07]  /*6b00*/  FFMA.FTZ R86, R201, -UR4, R86 ;  /* 0x80000004c9567c23 */ /* 0x008fce0008010056 */
[----:B------:R-:W-:Y:S01]  /*6b10*/  I2F R116, R116 ;  /* 0x0000007400747306 */ /* 0x000fe20000201400 */
[----:B-1----:R-:W-:-:S07]  /*6b20*/  FFMA.FTZ R200, R200, -UR4, R205 ;  /* 0x80000004c8c87c23 */ /* 0x002fce00080100cd */
[----:B------:R-:W-:Y:S08]  /*6b30*/  I2F R114, R114 ;  /* 0x0000007200727306 */ /* 0x000ff00000201400 */
[----:B------:R-:W1:Y:S08]  /*6b40*/  MUFU.TANH R215, R126 ;  /* 0x0000007e00d77308 */ /* 0x000e700000002400 */
[----:B------:R-:W2:Y:S08]  /*6b50*/  MUFU.TANH R219, R219 ;  /* 0x000000db00db7308 */ /* 0x000eb00000002400 */
[----:B------:R-:W-:Y:S01]  /*6b60*/  MUFU.TANH R53, R49 ;  /* 0x0000003100357308 */ /* 0x000fe20000002400 */
[----:B-1----:R-:W-:Y:S01]  /*6b70*/  FFMA.FTZ R116, R116, -UR4, R215 ;  /* 0x8000000474747c23 */ /* 0x002fe200080100d7 */
[----:B------:R-:W-:-:S02]  /*6b80*/  FSEL R215, R202, -INF , !P1 ;  /* 0xff800000cad77808 */ /* 0x000fc40004800000 */
[----:B------:R-:W-:-:S04]  /*6b90*/  IADD3 R202, R210, 0x3000, RZ ;  /* 0x00003000d2ca7810 */ /* 0x000fc80007ffe0ff */
[----:B------:R-:W-:Y:S01]  /*6ba0*/  I2F R192, R192 ;  /* 0x000000c000c07306 */ /* 0x000fe20000201400 */
[----:B--2---:R-:W-:Y:S01]  /*6bb0*/  FFMA.FTZ R114, R114, -UR4, R219 ;  /* 0x8000000472727c23 */ /* 0x004fe200080100db */
[----:B------:R-:W-:-:S06]  /*6bc0*/  FSEL R219, R112, -INF , !P1 ;  /* 0xff80000070db7808 */ /* 0x000fcc0004800000 */
[----:B------:R1:W-:Y:S08]  /*6bd0*/  I2F R97, R63 ;  /* 0x0000003f00617306 */ /* 0x0003f00000201400 */
[----:B------:R-:W2:Y:S08]  /*6be0*/  MUFU.TANH R91, R91 ;  /* 0x0000005b005b7308 */ /* 0x000eb00000002400 */
[----:B------:R3:W-:Y:S01]  /*6bf0*/  MUFU.TANH R49, R45 ;  /* 0x0000002d00317308 */ /* 0x0007e20000002400 */
[----:B-1----:R-:W-:Y:S01]  /*6c00*/  IADD3 R63, -R249, R230, RZ ;  /* 0x000000e6f93f7210 */ /* 0x002fe20007ffe1ff */
[----:B------:R-:W-:-:S03]  /*6c10*/  IMAD.IADD R230, R230, 0x1, -R214 ;  /* 0x00000001e6e67824 */ /* 0x000fc600078e0ad6 */
[----:B------:R-:W-:Y:S02]  /*6c20*/  IABS R63, R63 ;  /* 0x0000003f003f7213 */ /* 0x000fe40000000000 */
[----:B------:R-:W-:Y:S01]  /*6c30*/  IABS R142, R230 ;  /* 0x000000e6008e7213 */ /* 0x000fe20000000000 */
[----:B------:R-:W-:Y:S01]  /*6c40*/  I2F R117, R117 ;  /* 0x0000007500757306 */ /* 0x000fe20000201400 */
[----:B------:R-:W-:Y:S01]  /*6c50*/  FSEL R230, R190, -INF , !P4 ;  /* 0xff800000bee67808 */ /* 0x000fe20006000000 */
[----:B--2---:R-:W-:-:S05]  /*6c60*/  FFMA.FTZ R91, R192, -UR4, R91 ;  /* 0x80000004c05b7c23 */ /* 0x004fca000801005b */
[----:B------:R-:W-:Y:S01]  /*6c70*/  FSEL R231, R91, -INF , !P6 ;  /* 0xff8000005be77808 */ /* 0x000fe20007000000 */
[----:B------:R-:W1:Y:S01]  /*6c80*/  MUFU.TANH R78, R78 ;  /* 0x0000004e004e7308 */ /* 0x000e620000002400 */
[----:B---3--:R-:W-:Y:S02]  /*6c90*/  FFMA.FTZ R45, R17, -UR4, R204 ;  /* 0x80000004112d7c23 */ /* 0x008fe400080100cc */
[----:B------:R-:W-:Y:S02]  /*6ca0*/  FMUL.FTZ R17, R39, c[0x0][0x2ec] ;  /* 0x0000bb0027117a20 */ /* 0x000fe40000410000 */
[----:B------:R-:W-:Y:S01]  /*6cb0*/  FFMA.FTZ R39, R197, -UR4, R128 ;  /* 0x80000004c5277c23 */ /* 0x000fe20008010080 */
[----:B------:R-:W-:Y:S02]  /*6cc0*/  FSEL R45, R45, -INF , !P4 ;  /* 0xff8000002d2d7808 */ /* 0x000fe40006000000 */
[----:B------:R2:W-:Y:S02]  /*6cd0*/  MUFU.TANH R69, R36 ;  /* 0x0000002400457308 */ /* 0x0005e40000002400 */
[----:B------:R-:W-:-:S06]  /*6ce0*/  FSEL R39, R39, -INF , !P4 ;  /* 0xff80000027277808 */ /* 0x000fcc0006000000 */
[----:B------:R-:W3:Y:S01]  /*6cf0*/  I2F R170, R170 ;  /* 0x000000aa00aa7306 */ /* 0x000ee20000201400 */
[----:B-1----:R-:W-:-:S05]  /*6d00*/  FFMA.FTZ R78, R117, -UR4, R78 ;  /* 0x80000004754e7c23 */ /* 0x002fca000801004e */
[----:B------:R-:W-:Y:S02]  /*6d10*/  FSEL R126, R78, -INF , !P5 ;  /* 0xff8000004e7e7808 */ /* 0x000fe40006800000 */
[----:B------:R-:W-:Y:S01]  /*6d20*/  I2F R134, R134 ;  /* 0x0000008600867306 */ /* 0x000fe20000201400 */
[----:B--2---:R-:W-:Y:S01]  /*6d30*/  IADD3 R36, R188, -R37, RZ ;  /* 0x80000025bc247210 */ /* 0x004fe20007ffe0ff */
[----:B------:R-:W-:-:S04]  /*6d40*/  FFMA.FTZ R37, R193, -UR4, R130 ;  /* 0x80000004c1257c23 */ /* 0x000fc80008010082 */
[----:B------:R1:W-:Y:S01]  /*6d50*/  STL [R1+0x38], R36 ;  /* 0x0000382401007387 */ /* 0x0003e20000100800 */
[----:B------:R-:W-:Y:S01]  /*6d60*/  FSEL R37, R37, -INF , !P4 ;  /* 0xff80000025257808 */ /* 0x000fe20006000000 */
[----:B------:R-:W-:Y:S01]  /*6d70*/  I2F R93, R93 ;  /* 0x0000005d005d7306 */ /* 0x000fe20000201400 */
[----:B------:R-:W-:Y:S01]  /*6d80*/  ISETP.GE.AND P4, PT, R183, UR13, PT ;  /* 0x0000000db7007c0c */ /* 0x000fe2000bf86270 */
[----:B------:R-:W-:Y:S02]  /*6d90*/  FMUL.FTZ R183, R28, c[0x0][0x2ec] ;  /* 0x0000bb001cb77a20 */ /* 0x000fe40000410000 */
[----:B------:R-:W-:Y:S02]  /*6da0*/  FFMA.FTZ R28, R118, -UR4, R217 ;  /* 0x80000004761c7c23 */ /* 0x000fe400080100d9 */
[----:B---3--:R-:W-:Y:S02]  /*6db0*/  FFMA.FTZ R49, R170, -UR4, R49 ;  /* 0x80000004aa317c23 */ /* 0x008fe40008010031 */
[----:B------:R-:W2:Y:S01]  /*6dc0*/  MUFU.TANH R47, R47 ;  /* 0x0000002f002f7308 */ /* 0x000ea20000002400 */
[----:B------:R-:W-:-:S07]  /*6dd0*/  FSEL R28, R28, -INF , !P3 ;  /* 0xff8000001c1c7808 */ /* 0x000fce0005800000 */
[----:B------:R-:W3:Y:S01]  /*6de0*/  MUFU.TANH R44, R44 ;  /* 0x0000002c002c7308 */ /* 0x000ee20000002400 */
[----:B-1----:R-:W-:-:S07]  /*6df0*/  FFMA.FTZ R36, R156, -UR4, R131 ;  /* 0x800000049c247c23 */ /* 0x002fce0008010083 */
[----:B------:R-:W1:Y:S01]  /*6e00*/  MUFU.TANH R50, R50 ;  /* 0x0000003200327308 */ /* 0x000e620000002400 */
[----:B--2---:R-:W-:Y:S01]  /*6e10*/  FFMA.FTZ R47, R134, -UR4, R47 ;  /* 0x80000004862f7c23 */ /* 0x004fe2000801002f */
[----:B------:R-:W-:-:S06]  /*6e20*/  FSEL R36, R36, -INF , !P3 ;  /* 0xff80000024247808 */ /* 0x000fcc0005800000 */
[----:B------:R2:W-:Y:S01]  /*6e30*/  MUFU.TANH R125, R83 ;  /* 0x00000053007d7308 */ /* 0x0005e20000002400 */
[----:B---3--:R-:W-:-:S07]  /*6e40*/  FFMA.FTZ R44, R97, -UR4, R44 ;  /* 0x80000004612c7c23 */ /* 0x008fce000801002c */
[----:B------:R-:W-:Y:S01]  /*6e50*/  I2F R184, R184 ;  /* 0x000000b800b87306 */ /* 0x000fe20000201400 */
[----:B-1----:R-:W-:-:S07]  /*6e60*/  FFMA.FTZ R50, R93, -UR4, R50 ;  /* 0x800000045d327c23 */ /* 0x002fce0008010032 */
[----:B------:R-:W1:Y:S01]  /*6e70*/  I2F R115, R115 ;  /* 0x0000007300737306 */ /* 0x000e620000201400 */
[----:B--2---:R-:W-:Y:S02]  /*6e80*/  FMUL.FTZ R83, R77, c[0x0][0x2ec] ;  /* 0x0000bb004d537a20 */ /* 0x004fe40000410000 */
[----:B------:R-:W-:Y:S02]  /*6e90*/  FMUL.FTZ R77, R48, c[0x0][0x2ec] ;  /* 0x0000bb00304d7a20 */ /* 0x000fe40000410000 */
[----:B------:R-:W-:-:S03]  /*6ea0*/  FMUL.FTZ R48, R73, c[0x0][0x2ec] ;  /* 0x0000bb0049307a20 */ /* 0x000fc60000410000 */
[----:B------:R-:W2:Y:S08]  /*6eb0*/  MUFU.TANH R207, R207 ;  /* 0x000000cf00cf7308 */ /* 0x000eb00000002400 */
[----:B------:R-:W3:Y:S01]  /*6ec0*/  I2F R140, R140 ;  /* 0x0000008c008c7306 */ /* 0x000ee20000201400 */
[----:B-1----:R-:W-:-:S07]  /*6ed0*/  FFMA.FTZ R115, R115, -UR4, R124 ;  /* 0x8000000473737c23 */ /* 0x002fce000801007c */
[----:B------:R-:W-:Y:S01]  /*6ee0*/  I2F R92, R92 ;  /* 0x0000005c005c7306 */ /* 0x000fe20000201400 */
[----:B--2---:R-:W-:-:S07]  /*6ef0*/  FFMA.FTZ R184, R184, -UR4, R207 ;  /* 0x80000004b8b87c23 */ /* 0x004fce00080100cf */
[----:B------:R-:W-:Y:S01]  /*6f00*/  I2F R99, R99 ;  /* 0x0000006300637306 */ /* 0x000fe20000201400 */
[----:B---3--:R-:W-:-:S05]  /*6f10*/  FFMA.FTZ R112, R140, -UR4, R123 ;  /* 0x800000048c707c23 */ /* 0x008fca000801007b */
[----:B------:R-:W-:Y:S02]  /*6f20*/  FSEL R112, R112, -INF , !P5 ;  /* 0xff80000070707808 */ /* 0x000fe40006800000 */
[----:B------:R-:W-:Y:S08]  /*6f30*/  I2F R94, R94 ;  /* 0x0000005e005e7306 */ /* 0x000ff00000201400 */
[----:B------:R-:W1:Y:S08]  /*6f40*/  MUFU.TANH R38, R38 ;  /* 0x0000002600267308 */ /* 0x000e700000002400 */
[----:B------:R-:W2:Y:S08]  /*6f50*/  MUFU.TANH R213, R213 ;  /* 0x000000d500d57308 */ /* 0x000eb00000002400 */
[----:B------:R-:W3:Y:S01]  /*6f60*/  MUFU.TANH R29, R29 ;  /* 0x0000001d001d7308 */ /* 0x000ee20000002400 */
[----:B-1----:R-:W-:-:S07]  /*6f70*/  FFMA.FTZ R38, R99, -UR4, R38 ;  /* 0x8000000463267c23 */ /* 0x002fce0008010026 */
[----:B------:R-:W-:Y:S01]  /*6f80*/  I2F R195, R195 ;  /* 0x000000c300c37306 */ /* 0x000fe20000201400 */
[----:B--2---:R-:W-:-:S07]  /*6f90*/  FFMA.FTZ R94, R94, -UR4, R213 ;  /* 0x800000045e5e7c23 */ /* 0x004fce00080100d5 */
[----:B------:R-:W1:Y:S01]  /*6fa0*/  MUFU.TANH R84, R84 ;  /* 0x0000005400547308 */ /* 0x000e620000002400 */
[----:B---3--:R-:W-:Y:S01]  /*6fb0*/  FFMA.FTZ R91, R92, -UR4, R29 ;  /* 0x800000045c5b7c23 */ /* 0x008fe2000801001d */
[----:B------:R-:W-:-:S06]  /*6fc0*/  LOP3.LUT R29, R4, 0x3, RZ, 0xc0, !PT ;  /* 0x00000003041d7812 */ /* 0x000fcc00078ec0ff */
[----:B------:R2:W3:Y:S08]  /*6fd0*/  MUFU.TANH R73, R46 ;  /* 0x0000002e00497308 */ /* 0x0004f00000002400 */
[----:B------:R-:W-:Y:S01]  /*6fe0*/  I2F R182, R182 ;  /* 0x000000b600b67306 */ /* 0x000fe20000201400 */
[----:B-1----:R-:W-:-:S07]  /*6ff0*/  FFMA.FTZ R84, R195, -UR4, R84 ;  /* 0x80000004c3547c23 */ /* 0x002fce0008010054 */
[----:B------:R-:W1:Y:S01]  /*7000*/  I2F R158, R158 ;  /* 0x0000009e009e7306 */ /* 0x000e620000201400 */
[----:B--2---:R-:W-:Y:S02]  /*7010*/  FFMA.FTZ R46, R212, -UR4, R129 ;  /* 0x80000004d42e7c23 */ /* 0x004fe40008010081 */
[----:B---3--:R-:W-:-:S03]  /*7020*/  FFMA.FTZ R73, R194, -UR4, R73 ;  /* 0x80000004c2497c23 */ /* 0x008fc60008010049 */
[----:B------:R-:W-:Y:S02]  /*7030*/  FSEL R46, R46, -INF , !P3 ;  /* 0xff8000002e2e7808 */ /* 0x000fe40005800000 */
[----:B------:R-:W2:Y:S01]  /*7040*/  MUFU.TANH R85, R85 ;  /* 0x0000005500557308 */ /* 0x000ea20000002400 */
[----:B------:R-:W-:Y:S02]  /*7050*/  ISETP.GE.AND P3, PT, R233, UR13, PT ;  /* 0x0000000de9007c0c */ /* 0x000fe4000bf66270 */
[----:B------:R-:W-:Y:S02]  /*7060*/  FSEL R233, R200, -INF , !P0 ;  /* 0xff800000c8e97808 */ /* 0x000fe40004000000 */
[----:B------:R-:W-:-:S03]  /*7070*/  IADD3 R200, R210, 0x3800, RZ ;  /* 0x00003800d2c87810 */ /* 0x000fc60007ffe0ff */
[----:B------:R-:W3:Y:S01]  /*7080*/  I2F R176, R176 ;  /* 0x000000b000b07306 */ /* 0x000ee20000201400 */
[----:B-1----:R-:W-:-:S05]  /*7090*/  FFMA.FTZ R125, R158, -UR4, R125 ;  /* 0x800000049e7d7c23 */ /* 0x002fca000801007d */
[----:B------:R-:W-:Y:S02]  /*70a0*/  FSEL R232, R125, -INF , !P6 ;  /* 0xff8000007de87808 */ /* 0x000fe40007000000 */
[----:B------:R-:W-:Y:S01]  /*70b0*/  I2F R113, R113 ;  /* 0x0000007100717306 */ /* 0x000fe20000201400 */
[----:B--2---:R-:W-:-:S05]  /*70c0*/  FFMA.FTZ R85, R182, -UR4, R85 ;  /* 0x80000004b6557c23 */ /* 0x004fca0008010055 */
[----:B------:R-:W-:Y:S02]  /*70d0*/  FSEL R227, R85, -INF , !P6 ;  /* 0xff80000055e37808 */ /* 0x000fe40007000000 */
[----:B------:R-:W-:Y:S01]  /*70e0*/  I2F R108, R108 ;  /* 0x0000006c006c7306 */ /* 0x000fe20000201400 */
[----:B---3--:R-:W-:-:S05]  /*70f0*/  FFMA.FTZ R81, R176, -UR4, R81 ;  /* 0x80000004b0517c23 */ /* 0x008fca0008010051 */
[----:B------:R-:W-:Y:S02]  /*7100*/  FSEL R130, R81, -INF , !P4 ;  /* 0xff80000051827808 */ /* 0x000fe40006000000 */
[----:B------:R-:W-:Y:S08]  /*7110*/  I2F R106, R106 ;  /* 0x0000006a006a7306 */ /* 0x000ff00000201400 */
[----:B------:R-:W1:Y:S08]  /*7120*/  MUFU.TANH R52, R52 ;  /* 0x0000003400347308 */ /* 0x000e700000002400 */
[----:B------:R-:W2:Y:S08]  /*7130*/  MUFU.TANH R83, R83 ;  /* 0x0000005300537308 */ /* 0x000eb00000002400 */
[----:B------:R-:W3:Y:S01]  /*7140*/  MUFU.TANH R79, R79 ;  /* 0x0000004f004f7308 */ /* 0x000ee20000002400 */
        /* <DEDUP_REMOVED lines=8> */
[----:B------:R-:W1:Y:S01]  /*71d0*/  I2F R174, R174 ;  /* 0x000000ae00ae7306 */ /* 0x000e620000201400 */
[----:B------:R-:W-:Y:S02]  /*71e0*/  ISETP.GE.AND P4, PT, R245, UR13, PT ;  /* 0x0000000df5007c0c */ /* 0x000fe4000bf86270 */
[----:B------:R-:W-:Y:S02]  /*71f0*/  IADD3 R245, R210, 0x1800, RZ ;  /* 0x00001800d2f57810 */ /* 0x000fe40007ffe0ff */
[----:B------:R-:W-:-:S03]  /*7200*/  FSEL R120, R38, -INF , !P4 ;  /* 0xff80000026787808 */ /* 0x000fc60006000000 */
[----:B------:R-:W-:Y:S08]  /*7210*/  I2F R168, R168 ;  /* 0x000000a800a87306 */ /* 0x000ff00000201400 */
[----:B------:R-:W-:Y:S01]  /*7220*/  I2F R119, R119 ;  /* 0x0000007700777306 */ /* 0x000fe20000201400 */
[----:B-1----:R-:W-:-:S07]  /*7230*/  FFMA.FTZ R53, R174, -UR4, R53 ;  /* 0x80000004ae357c23 */ /* 0x002fce0008010035 */
[----:B------:R-:W1:Y:S08]  /*7240*/  I2F R105, R105 ;  /* 0x0000006900697306 */ /* 0x000e700000201400 */
[----:B------:R-:W-:Y:S08]  /*7250*/  I2F R104, R104 ;  /* 0x0000006800687306 */ /* 0x000ff00000201400 */
[----:B------:R-:W-:Y:S01]  /*7260*/  I2F R103, R103 ;  /* 0x0000006700677306 */ /* 0x000fe20000201400 */
[----:B-1----:R-:W-:-:S07]  /*7270*/  FFMA.FTZ R54, R105, -UR4, R54 ;  /* 0x8000000469367c23 */ /* 0x002fce0008010036 */
[----:B------:R-:W-:Y:S08]  /*7280*/  I2F R102, R102 ;  /* 0x0000006600667306 */ /* 0x000ff00000201400 */
[----:B------:R-:W-:Y:S08]  /*7290*/  I2F R101, R101 ;  /* 0x0000006500657306 */ /* 0x000ff00000201400 */
[----:B------:R1:W-:Y:S08]  /*72a0*/  I2F R100, R56 ;  /* 0x0000003800647306 */ /* 0x0003f00000201400 */
[----:B------:R-:W-:Y:S08]  /*72b0*/  I2F R146, R146 ;  /* 0x0000009200927306 */ /* 0x000ff00000201400 */
[----:B------:R-:W2:Y:S01]  /*72c0*/  MUFU.TANH R80, R80 ;  /* 0x0000005000507308 */ /* 0x000ea20000002400 */
[----:B-1----:R-:W-:-:S02]  /*72d0*/  FSEL R56, R206, -INF , !P2 ;  /* 0xff800000ce387808 */ /* 0x002fc40005000000 */
[----:B------:R-:W-:Y:S02]  /*72e0*/  ISETP.GE.AND P2, PT, R223, UR13, PT ;  /* 0x0000000ddf007c0c */ /* 0x000fe4000bf46270 */
[----:B------:R-:W-:Y:S02]  /*72f0*/  FSEL R223, R88, -INF , !P1 ;  /* 0xff80000058df7808 */ /* 0x000fe40004800000 */
[----:B------:R-:W-:Y:S01]  /*7300*/  ISETP.GE.AND P1, PT, R237, UR13, PT ;  /* 0x0000000ded007c0c */ /* 0x000fe2000bf26270 */
[----:B------:R-:W1:Y:S01]  /*7310*/  MUFU.TANH R76, R76 ;  /* 0x0000004c004c7308 */ /* 0x000e620000002400 */
[----:B------:R-:W-:Y:S02]  /*7320*/  FSEL R237, R86, -INF , !P0 ;  /* 0xff80000056ed7808 */ /* 0x000fe40004000000 */
[----:B------:R-:W-:Y:S02]  /*7330*/  ISETP.GE.AND P0, PT, R179, UR13, PT ;  /* 0x0000000db3007c0c */ /* 0x000fe4000bf06270 */
[----:B------:R-:W-:-:S02]  /*7340*/  FSEL R225, R184, -INF , !P2 ;  /* 0xff800000b8e17808 */ /* 0x000fc40005000000 */
[----:B------:R-:W-:Y:S01]  /*7350*/  FSEL R213, R49, -INF , !P0 ;  /* 0xff80000031d57808 */ /* 0x000fe20004000000 */
[----:B------:R-:W3:Y:S01]  /*7360*/  MUFU.TANH R77, R77 ;  /* 0x0000004d004d7308 */ /* 0x000ee20000002400 */
[----:B------:R-:W-:Y:S01]  /*7370*/  FSEL R123, R47, -INF , !P0 ;  /* 0xff8000002f7b7808 */ /* 0x000fe20004000000 */
[----:B--2---:R-:W-:Y:S01]  /*7380*/  FFMA.FTZ R80, R177, -UR4, R80 ;  /* 0x80000004b1507c23 */ /* 0x004fe20008010050 */
[----:B------:R-:W-:Y:S02]  /*7390*/  FSEL R99, R44, -INF , !P0 ;  /* 0xff8000002c637808 */ /* 0x000fe40004000000 */
[----:B------:R-:W-:Y:S02]  /*73a0*/  FSEL R92, R50, -INF , !P0 ;  /* 0xff800000325c7808 */ /* 0x000fe40004000000 */
[----:B------:R-:W-:Y:S01]  /*73b0*/  PLOP3.LUT P0, PT, PT, PT, UP0, 0x80, 0x0 ;  /* 0x000000000000781c */ /* 0x000fe20003f0f008 */
[----:B------:R-:W2:Y:S01]  /*73c0*/  MUFU.TANH R51, R51 ;  /* 0x0000003300337308 */ /* 0x000ea20000002400 */
[----:B------:R-:W-:Y:S01]  /*73d0*/  FSEL R221, R116, -INF , !P2 ;  /* 0xff80000074dd7808 */ /* 0x000fe20005000000 */
[----:B-1----:R-:W-:Y:S01]  /*73e0*/  FFMA.FTZ R76, R119, -UR4, R76 ;  /* 0x80000004774c7c23 */ /* 0x002fe2000801004c */
[----:B------:R-:W-:-:S02]  /*73f0*/  FSEL R217, R115, -INF , !P2 ;  /* 0xff80000073d97808 */ /* 0x000fc40005000000 */
[----:B------:R-:W-:Y:S02]  /*7400*/  FSEL R218, R114, -INF , !P2 ;  /* 0xff80000072da7808 */ /* 0x000fe40005000000 */
[----:B------:R-:W-:Y:S01]  /*7410*/  ISETP.GE.AND P2, PT, R235, UR13, PT ;  /* 0x0000000deb007c0c */ /* 0x000fe2000bf46270 */
[----:B------:R-:W1:Y:S01]  /*7420*/  MUFU.TANH R87, R87 ;  /* 0x0000005700577308 */ /* 0x000e620000002400 */
[----:B------:R-:W-:Y:S01]  /*7430*/  FSEL R235, R84, -INF , !P6 ;  /* 0xff80000054eb7808 */ /* 0x000fe20007000000 */
[----:B---3--:R-:W-:Y:S01]  /*7440*/  FFMA.FTZ R77, R172, -UR4, R77 ;  /* 0x80000004ac4d7c23 */ /* 0x008fe2000801004d */
[----:B------:R-:W-:Y:S02]  /*7450*/  ISETP.GE.AND P6, PT, R247, UR13, PT ;  /* 0x0000000df7007c0c */ /* 0x000fe4000bfc6270 */
[----:B------:R-:W-:Y:S02]  /*7460*/  FSEL R127, R80, -INF , !P5 ;  /* 0xff800000507f7808 */ /* 0x000fe40006800000 */
[----:B------:R-:W-:Y:S01]  /*7470*/  FSEL R125, R76, -INF , !P5 ;  /* 0xff8000004c7d7808 */ /* 0x000fe20006800000 */
[----:B------:R-:W3:Y:S01]  /*7480*/  MUFU.TANH R48, R48 ;  /* 0x0000003000307308 */ /* 0x000ee20000002400 */
[----:B--2---:R-:W-:Y:S01]  /*7490*/  FFMA.FTZ R51, R102, -UR4, R51 ;  /* 0x8000000466337c23 */ /* 0x004fe20008010033 */
[----:B------:R-:W-:-:S02]  /*74a0*/  FSEL R205, R77, -INF , !P3 ;  /* 0xff8000004dcd7808 */ /* 0x000fc40005800000 */
[----:B------:R-:W-:Y:S02]  /*74b0*/  FSEL R116, R54, -INF , !P3 ;  /* 0xff80000036747808 */ /* 0x000fe40005800000 */
[----:B------:R-:W-:Y:S02]  /*74c0*/  FSEL R201, R53, -INF , !P2 ;  /* 0xff80000035c97808 */ /* 0x000fe40005000000 */
[----:B------:R-:W2:Y:S01]  /*74d0*/  MUFU.TANH R72, R72 ;  /* 0x0000004800487308 */ /* 0x000ea20000002400 */
[----:B-1----:R-:W-:Y:S01]  /*74e0*/  FFMA.FTZ R87, R104, -UR4, R87 ;  /* 0x8000000468577c23 */ /* 0x002fe20008010057 */
[----:B------:R-:W-:Y:S02]  /*74f0*/  FSEL R115, R51, -INF , !P2 ;  /* 0xff80000033737808 */ /* 0x000fe40005000000 */
[----:B------:R-:W-:Y:S02]  /*7500*/  FSEL R114, R73, -INF , !P1 ;  /* 0xff80000049727808 */ /* 0x000fe40004800000 */
[----:B------:R-:W-:-:S02]  /*7510*/  FSEL R197, R87, -INF , !P3 ;  /* 0xff80000057c57808 */ /* 0x000fc40005800000 */
[----:B------:R-:W1:Y:S01]  /*7520*/  MUFU.TANH R75, R75 ;  /* 0x0000004b004b7308 */ /* 0x000e620000002400 */
[----:B---3--:R-:W-:Y:S01]  /*7530*/  FFMA.FTZ R48, R101, -UR4, R48 ;  /* 0x8000000465307c23 */ /* 0x008fe20008010030 */
[----:B------:R-:W-:Y:S02]  /*7540*/  ISETP.GE.AND P5, PT, R249, UR13, PT ;  /* 0x0000000df9007c0c */ /* 0x000fe4000bfa6270 */
[----:B------:R-:W-:Y:S02]  /*7550*/  IADD3 R247, R210, 0x800, RZ ;  /* 0x00000800d2f77810 */ /* 0x000fe40007ffe0ff */
[----:B------:R-:W-:Y:S02]  /*7560*/  FSEL R131, R48, -INF , !P2 ;  /* 0xff80000030837808 */ /* 0x000fe40005000000 */
[----:B------:R-:W3:Y:S01]  /*7570*/  MUFU.TANH R55, R55 ;  /* 0x0000003700377308 */ /* 0x000ee20000002400 */
[----:B--2---:R-:W-:Y:S01]  /*7580*/  FFMA.FTZ R72, R103, -UR4, R72 ;  /* 0x8000000467487c23 */ /* 0x004fe20008010048 */
[----:B------:R-:W-:-:S04]  /*7590*/  FSEL R91, R91, -INF , !P6 ;  /* 0xff8000005b5b7808 */ /* 0x000fc80007000000 */
[----:B------:R-:W-:Y:S02]  /*75a0*/  FSEL R206, R72, -INF , !P3 ;  /* 0xff80000048ce7808 */ /* 0x000fe40005800000 */
[----:B------:R-:W2:Y:S01]  /*75b0*/  MUFU.TANH R68, R68 ;  /* 0x0000004400447308 */ /* 0x000ea20000002400 */
[----:B-1----:R-:W-:Y:S01]  /*75c0*/  FFMA.FTZ R75, R100, -UR4, R75 ;  /* 0x80000004644b7c23 */ /* 0x002fe2000801004b */
[----:B------:R-:W-:-:S04]  /*75d0*/  ISETP.GE.AND P3, PT, R167, UR13, PT ;  /* 0x0000000da7007c0c */ /* 0x000fc8000bf66270 */
[----:B------:R-:W-:Y:S02]  /*75e0*/  FSEL R204, R75, -INF , !P2 ;  /* 0xff8000004bcc7808 */ /* 0x000fe40005000000 */
[----:B------:R-:W1:Y:S01]  /*75f0*/  MUFU.TANH R121, R70 ;  /* 0x0000004600797308 */ /* 0x000e620000002400 */
[----:B---3--:R-:W-:Y:S01]  /*7600*/  FFMA.FTZ R55, R168, -UR4, R55 ;  /* 0x80000004a8377c23 */ /* 0x008fe20008010037 */
[----:B------:R-:W-:-:S04]  /*7610*/  ISETP.GE.AND P2, PT, R178, UR13, PT ;  /* 0x0000000db2007c0c */ /* 0x000fc8000bf46270 */
[----:B------:R-:W-:Y:S02]  /*7620*/  FSEL R199, R55, -INF , !P1 ;  /* 0xff80000037c77808 */ /* 0x000fe40004800000 */
[----:B------:R-:W-:Y:S01]  /*7630*/  I2F R96, R96 ;  /* 0x0000006000607306 */ /* 0x000fe20000201400 */
[----:B--2---:R-:W-:-:S05]  /*7640*/  FFMA.FTZ R68, R187, -UR4, R68 ;  /* 0x80000004bb447c23 */ /* 0x004fca0008010044 */
[----:B------:R-:W-:Y:S02]  /*7650*/  FSEL R85, R68, -INF , !P1 ;  /* 0xff80000044557808 */ /* 0x000fe40004800000 */
[----:B------:R-:W2:Y:S01]  /*7660*/  MUFU.TANH R183, R183 ;  /* 0x000000b700b77308 */ /* 0x000ea20000002400 */
[----:B-1----:R-:W-:-:S05]  /*7670*/  FFMA.FTZ R84, R146, -UR4, R121 ;  /* 0x8000000492547c23 */ /* 0x002fca0008010079 */
[----:B------:R-:W-:Y:S02]  /*7680*/  FSEL R84, R84, -INF , !P1 ;  /* 0xff80000054547808 */ /* 0x000fe40004800000 */
[----:B------:R-:W-:Y:S01]  /*7690*/  I2F R164, R164 ;  /* 0x000000a400a47306 */ /* 0x000fe20000201400 */
[----:B------:R-:W-:-:S07]  /*76a0*/  ISETP.GE.AND P1, PT, R214, UR13, PT ;  /* 0x0000000dd6007c0c */ /* 0x000fce000bf26270 */
[----:B------:R-:W-:Y:S01]  /*76b0*/  I2F R165, R165 ;  /* 0x000000a500a57306 */ /* 0x000fe20000201400 */
[----:B--2---:R-:W-:-:S07]  /*76c0*/  FFMA.FTZ R96, R96, -UR4, R183 ;  /* 0x8000000460607c23 */ /* 0x004fce00080100b7 */
[----:B------:R-:W1:Y:S08]  /*76d0*/  I2F R166, R166 ;  /* 0x000000a600a67306 */ /* 0x000e700000201400 */
[----:B------:R-:W-:Y:S08]  /*76e0*/  I2F R186, R186 ;  /* 0x000000ba00ba7306 */ /* 0x000ff00000201400 */
[----:B------:R-:W-:Y:S01]  /*76f0*/  I2F R244, R244 ;  /* 0x000000f400f47306 */ /* 0x000fe20000201400 */
[----:B-1----:R-:W-:-:S07]  /*7700*/  FFMA.FTZ R69, R166, -UR4, R69 ;  /* 0x80000004a6457c23 */ /* 0x002fce0008010045 */
[----:B------:R-:W-:Y:S08]  /*7710*/  I2F R162, R162 ;  /* 0x000000a200a27306 */ /* 0x000ff00000201400 */
        /* <DEDUP_REMOVED lines=14> */
[----:B------:R-:W1:Y:S08]  /*7800*/  MUFU.TANH R71, R71 ;  /* 0x0000004700477308 */ /* 0x000e700000002400 */
[----:B------:R-:W2:Y:S08]  /*7810*/  MUFU.TANH R17, R17 ;  /* 0x0000001100117308 */ /* 0x000eb00000002400 */
[----:B------:R-:W3:Y:S01]  /*7820*/  MUFU.TANH R24, R24 ;  /* 0x0000001800187308 */ /* 0x000ee20000002400 */
[----:B-1----:R-:W-:-:S05]  /*7830*/  FFMA.FTZ R71, R186, -UR4, R71 ;  /* 0x80000004ba477c23 */ /* 0x002fca0008010047 */
[----:B------:R-:W-:Y:S02]  /*7840*/  FSEL R209, R71, -INF , !P3 ;  /* 0xff80000047d17808 */ /* 0x000fe40005800000 */
[----:B------:R-:W1:Y:S01]  /*7850*/  MUFU.TANH R25, R25 ;  /* 0x0000001900197308 */ /* 0x000e620000002400 */
[----:B--2---:R-:W-:Y:S01]  /*7860*/  FFMA.FTZ R17, R98, -UR4, R17 ;  /* 0x8000000462117c23 */ /* 0x004fe20008010011 */
[----:B------:R-:W-:Y:S02]  /*7870*/  FSEL R98, R96, -INF , !P6 ;  /* 0xff80000060627808 */ /* 0x000fe40007000000 */
[----:B------:R-:W-:Y:S02]  /*7880*/  FSEL R96, R94, -INF , !P4 ;  /* 0xff8000005e607808 */ /* 0x000fe40006000000 */
[----:B------:R-:W-:Y:S02]  /*7890*/  FSEL R119, R17, -INF , !P3 ;  /* 0xff80000011777808 */ /* 0x000fe40005800000 */
[----:B------:R-:W2:Y:S01]  /*78a0*/  MUFU.TANH R27, R27 ;  /* 0x0000001b001b7308 */ /* 0x000ea20000002400 */
[----:B---3--:R-:W-:-:S07]  /*78b0*/  FFMA.FTZ R24, R135, -UR4, R24 ;  /* 0x8000000487187c23 */ /* 0x008fce0008010018 */
[----:B------:R-:W3:Y:S01]  /*78c0*/  MUFU.TANH R26, R26 ;  /* 0x0000001a001a7308 */ /* 0x000ee20000002400 */
[----:B-1----:R-:W-:-:S05]  /*78d0*/  FFMA.FTZ R25, R60, -UR4, R25 ;  /* 0x800000043c197c23 */ /* 0x002fca0008010019 */
[----:B------:R-:W-:Y:S02]  /*78e0*/  FSEL R89, R25, -INF , !P4 ;  /* 0xff80000019597808 */ /* 0x000fe40006000000 */
[----:B------:R-:W1:Y:S01]  /*78f0*/  MUFU.TANH R30, R30 ;  /* 0x0000001e001e7308 */ /* 0x000e620000002400 */
[----:B--2---:R-:W-:-:S05]  /*7900*/  FFMA.FTZ R27, R138, -UR4, R27 ;  /* 0x800000048a1b7c23 */ /* 0x004fca000801001b */
[----:B------:R-:W-:Y:S02]  /*7910*/  FSEL R88, R27, -INF , !P3 ;  /* 0xff8000001b587808 */ /* 0x000fe40005800000 */
[----:B------:R-:W2:Y:S01]  /*7920*/  MUFU.TANH R20, R20 ;  /* 0x0000001400147308 */ /* 0x000ea20000002400 */
[----:B---3--:R-:W-:Y:S01]  /*7930*/  FFMA.FTZ R26, R95, -UR4, R26 ;  /* 0x800000045f1a7c23 */ /* 0x008fe2000801001a */
[----:B------:R-:W-:-:S04]  /*7940*/  FSEL R95, R24, -INF , !P3 ;  /* 0xff800000185f7808 */ /* 0x000fc80005800000 */
[----:B------:R-:W-:Y:S02]  /*7950*/  FSEL R97, R26, -INF , !P5 ;  /* 0xff8000001a617808 */ /* 0x000fe40006800000 */
[----:B------:R-:W3:Y:S01]  /*7960*/  MUFU.TANH R70, R21 ;  /* 0x0000001500467308 */ /* 0x000ee20000002400 */
[----:B-1----:R-:W-:-:S05]  /*7970*/  FFMA.FTZ R30, R63, -UR4, R30 ;  /* 0x800000043f1e7c23 */ /* 0x002fca000801001e */
[----:B------:R-:W-:Y:S02]  /*7980*/  FSEL R90, R30, -INF , !P5 ;  /* 0xff8000001e5a7808 */ /* 0x000fe40006800000 */
[----:B------:R-:W1:Y:S01]  /*7990*/  MUFU.TANH R12, R12 ;  /* 0x0000000c000c7308 */ /* 0x000e620000002400 */
[----:B--2---:R-:W-:-:S05]  /*79a0*/  FFMA.FTZ R20, R141, -UR4, R20 ;  /* 0x800000048d147c23 */ /* 0x004fca0008010014 */
[----:B------:R-:W-:Y:S02]  /*79b0*/  FSEL R94, R20, -INF , !P2 ;  /* 0xff800000145e7808 */ /* 0x000fe40005000000 */
[----:B------:R-:W2:Y:S01]  /*79c0*/  MUFU.TANH R13, R13 ;  /* 0x0000000d000d7308 */ /* 0x000ea20000002400 */
[----:B---3--:R-:W-:-:S05]  /*79d0*/  FFMA.FTZ R70, R139, -UR4, R70 ;  /* 0x800000048b467c23 */ /* 0x008fca0008010046 */
        /* <DEDUP_REMOVED lines=18> */
[----:B------:R-:W-:Y:S02]  /*7b00*/  IADD3 R244, R210, 0x2000, RZ ;  /* 0x00002000d2f47810 */ /* 0x000fe40007ffe0ff */
[----:B------:R-:W-:Y:S02]  /*7b10*/  FSEL R210, R69, -INF , !P4 ;  /* 0xff80000045d27808 */ /* 0x000fe40006000000 */
[----:B------:R-:W-:Y:S02]  /*7b20*/  FSEL R208, R208, -INF , !P2 ;  /* 0xff800000d0d07808 */ /* 0x000fe40005000000 */
[----:B------:R-:W3:Y:S01]  /*7b30*/  MUFU.TANH R117, R35 ;  /* 0x0000002300757308 */ /* 0x000ee20000002400 */
[----:B-1----:R-:W-:-:S05]  /*7b40*/  FFMA.FTZ R162, R162, -UR4, R15 ;  /* 0x80000004a2a27c23 */ /* 0x002fca000801000f */
[----:B------:R-:W-:Y:S02]  /*7b50*/  FSEL R207, R162, -INF , !P1 ;  /* 0xff800000a2cf7808 */ /* 0x000fe40004800000 */
[----:B------:R-:W1:Y:S01]  /*7b60*/  MUFU.TANH R23, R23 ;  /* 0x0000001700177308 */ /* 0x000e620000002400 */
[----:B--2---:R-:W-:-:S05]  /*7b70*/  FFMA.FTZ R34, R137, -UR4, R34 ;  /* 0x8000000489227c23 */ /* 0x004fca0008010022 */
[----:B------:R-:W-:Y:S01]  /*7b80*/  FSEL R118, R34, -INF , !P2 ;  /* 0xff80000022767808 */ /* 0x000fe20005000000 */
[----:B---3--:R-:W-:-:S05]  /*7b90*/  FFMA.FTZ R117, R136, -UR4, R117 ;  /* 0x8000000488757c23 */ /* 0x008fca0008010075 */
[----:B------:R-:W-:Y:S01]  /*7ba0*/  FSEL R117, R117, -INF , !P1 ;  /* 0xff80000075757808 */ /* 0x000fe20004800000 */
[----:B-1----:R-:W-:-:S05]  /*7bb0*/  FFMA.FTZ R86, R142, -UR4, R23 ;  /* 0x800000048e567c23 */ /* 0x002fca0008010017 */
[----:B------:R-:W-:Y:S01]  /*7bc0*/  FSEL R86, R86, -INF , !P1 ;  /* 0xff80000056567808 */ /* 0x000fe20004800000 */
[----:B------:R-:W-:Y:S06]  /*7bd0*/  BAR.SYNC.DEFER_BLOCKING 0x0 ;  /* 0x0000000000007b1d */ /* 0x000fec0000010000 */
[----:B------:R-:W-:Y:S05]  /*7be0*/  @!P0 BRA `(.L_x_434) ;  /* 0x000006b000008947 */ /* 0x000fea0003800000 */
[----:B------:R-:W2:Y:S04]  /*7bf0*/  LDL.64 R18, [R1+0x40] ;  /* 0x0000400001127983 */ /* 0x000ea80000100a00 */
[----:B------:R-:W3:Y:S04]  /*7c00*/  LDL.64 R184, [R1+0x30] ;  /* 0x0000300001b87983 */ /* 0x000ee80000100a00 */
[----:B------:R-:W4:Y:S01]  /*7c10*/  LDL R74, [R1+0x1c] ;  /* 0x00001c00014a7983 */ /* 0x000f220000100800 */
[----:B------:R-:W-:Y:S01]  /*7c20*/  ULEA.HI.SX32 UR6, UR9, 0xfffffffe, 0x19 ;  /* 0xfffffffe09067891 */ /* 0x000fe2000f8fca3f */
[----:B------:R-:W-:Y:S01]  /*7c30*/  IMAD.U32 R17, RZ, RZ, UR8 ;  /* 0x00000008ff117e24 */ /* 0x000fe2000f8e00ff */
[----:B------:R-:W-:Y:S01]  /*7c40*/  BSSY B0, `(.L_x_435) ;  /* 0x0000064000007945 */ /* 0x000fe20003800000 */
[----:B------:R-:W-:Y:S01]  /*7c50*/  IMAD.U32 R6, RZ, RZ, UR8 ;  /* 0x00000008ff067e24 */ /* 0x000fe2000f8e00ff */
[----:B------:R-:W-:Y:S01]  /*7c60*/  USHF.R.S32.HI UR5, URZ, 0x1f, UR6 ;  /* 0x0000001f3f057899 */ /* 0x000fe20008011406 */
[----:B------:R-:W-:-:S02]  /*7c70*/  IMAD.U32 R4, RZ, RZ, UR8 ;  /* 0x00000008ff047e24 */ /* 0x000fc4000f8e00ff */
[----:B------:R-:W-:Y:S01]  /*7c80*/  IMAD.U32 R14, RZ, RZ, UR6 ;  /* 0x00000006ff0e7e24 */ /* 0x000fe2000f8e00ff */
[----:B------:R-:W-:-:S04]  /*7c90*/  UIMAD UR6, UR23, UR6, URZ ;  /* 0x00000006170672a4 */ /* 0x000fc8000f8e023f */
[----:B------:R-:W-:Y:S01]  /*7ca0*/  UIMAD UR5, UR5, UR24, UR6 ;  /* 0x00000018050572a4 */ /* 0x000fe2000f8e0206 */
[----:B--2---:R-:W-:Y:S01]  /*7cb0*/  ISETP.GE.AND P1, PT, R18, c[0x0][0x220], PT ;  /* 0x0000880012007a0c */ /* 0x004fe20003f26270 */
[----:B------:R-:W-:Y:S02]  /*7cc0*/  IMAD.U32 R19, RZ, RZ, UR8 ;  /* 0x00000008ff137e24 */ /* 0x000fe4000f8e00ff */
[----:B---3--:R-:W-:-:S05]  /*7cd0*/  IMAD.WIDE.U32 R14, R14, UR24, R184 ;  /* 0x000000180e0e7c25 */ /* 0x008fca000f8e00b8 */
[----:B------:R-:W-:-:S05]  /*7ce0*/  IADD3 R13, R15, UR5, RZ ;  /* 0x000000050f0d7c10 */ /* 0x000fca000fffe0ff */
[----:B------:R-:W-:Y:S01]  /*7cf0*/  @!P1 IMAD.MOV.U32 R9, RZ, RZ, c[0x0][0x19c] ;  /* 0x00006700ff099624 */ /* 0x000fe200078e00ff */
[----:B------:R-:W-:Y:S01]  /*7d00*/  @!P1 IADD3 R11, P4, R14, UR26, RZ ;  /* 0x0000001a0e0b9c10 */ /* 0x000fe2000ff9e0ff */
[--C-:B------:R-:W-:Y:S01]  /*7d10*/  @!P1 IMAD.MOV.U32 R24, RZ, RZ, R14.reuse ;  /* 0x000000ffff189224 */ /* 0x100fe200078e000e */
[-C--:B------:R-:W-:Y:S01]  /*7d20*/  @!P1 LEA R10, P3, R19, R14.reuse, 0x5 ;  /* 0x0000000e130a9211 */ /* 0x080fe200078628ff */
[----:B------:R-:W-:Y:S01]  /*7d30*/  @!P1 IMAD.MOV.U32 R25, RZ, RZ, R13 ;  /* 0x000000ffff199224 */ /* 0x000fe200078e000d */
[----:B------:R-:W-:Y:S01]  /*7d40*/  @!P1 MOV R7, c[0x0][0x19c] ;  /* 0x0000670000079a02 */ /* 0x000fe20000000f00 */
[----:B------:R-:W-:Y:S01]  /*7d50*/  @!P1 IMAD.MOV.U32 R30, RZ, RZ, R14 ;  /* 0x000000ffff1e9224 */ /* 0x000fe200078e000e */
[----:B------:R-:W-:Y:S01]  /*7d60*/  @!P1 LEA R12, P2, R17, R14, 0x6 ;  /* 0x0000000e110c9211 */ /* 0x000fe200078430ff */
[C---:B------:R-:W-:Y:S01]  /*7d70*/  @!P1 IMAD.WIDE.U32 R24, R6.reuse, 0x50, R24 ;  /* 0x0000005006189825 */ /* 0x040fe200078e0018 */
[----:B------:R-:W-:Y:S01]  /*7d80*/  @!P1 IADD3.X R8, R13, UR17, RZ, P4, !PT ;  /* 0x000000110d089c10 */ /* 0x000fe2000a7fe4ff */
[----:B----4-:R1:W-:Y:S01]  /*7d90*/  @P1 STS.128 [R74+0x4000], RZ ;  /* 0x004000ff4a001388 */ /* 0x0103e20000000c00 */
[-C--:B------:R-:W-:Y:S01]  /*7da0*/  @!P1 LEA.HI.X R9, R6, R13.reuse, R9, 0x5, P3 ;  /* 0x0000000d06099211 */ /* 0x080fe200018f2c09 */
[----:B------:R-:W-:Y:S01]  /*7db0*/  @!P1 IMAD.MOV.U32 R6, RZ, RZ, c[0x0][0x19c] ;  /* 0x00006700ff069624 */ /* 0x000fe200078e00ff */
[----:B------:R-:W-:Y:S01]  /*7dc0*/  @!P1 LEA R18, P4, R11, c[0x0][0x168], 0x1 ;  /* 0x00005a000b129a11 */ /* 0x000fe200078808ff */
[----:B------:R-:W-:Y:S01]  /*7dd0*/  @!P1 IMAD.MOV.U32 R31, RZ, RZ, R13 ;  /* 0x000000ffff1f9224 */ /* 0x000fe200078e000d */
[----:B------:R-:W-:Y:S01]  /*7de0*/  @!P1 LEA.HI.X R7, R4, R13, R7, 0x6, P2 ;  /* 0x0000000d04079211 */ /* 0x000fe200010f3407 */
[----:B------:R-:W-:Y:S01]  /*7df0*/  @!P1 IMAD R6, R6, 0x60, RZ ;  /* 0x0000006006069824 */ /* 0x000fe200078e02ff */
[----:B------:R-:W-:Y:S01]  /*7e00*/  @!P1 LEA R22, P3, R12, c[0x0][0x168], 0x1 ;  /* 0x00005a000c169a11 */ /* 0x000fe200078608ff */
[----:B------:R-:W-:Y:S01]  /*7e10*/  @!P1 IMAD.WIDE.U32 R30, R4, 0x60, R30 ;  /* 0x00000060041e9825 */ /* 0x000fe200078e001e */
[----:B------:R-:W-:-:S02]  /*7e20*/  @!P1 LEA R20, P2, R10, c[0x0][0x168], 0x1 ;  /* 0x00005a000a149a11 */ /* 0x000fc400078408ff */
[----:B------:R-:W-:Y:S01]  /*7e30*/  @!P1 LEA.HI.X R19, R11, c[0x0][0x16c], R8, 0x1, P4 ;  /* 0x00005b000b139a11 */ /* 0x000fe200020f0c08 */
[----:B------:R-:W-:Y:S01]  /*7e40*/  @!P1 IMAD.MOV.U32 R8, RZ, RZ, c[0x0][0x19c] ;  /* 0x00006700ff089624 */ /* 0x000fe200078e00ff */
[----:B------:R-:W-:Y:S01]  /*7e50*/  @!P1 LEA.HI.X R23, R12, c[0x0][0x16c], R7, 0x1, P3 ;  /* 0x00005b000c179a11 */ /* 0x000fe200018f0c07 */
[----:B------:R-:W-:Y:S01]  /*7e60*/  @!P1 IMAD.MOV.U32 R12, RZ, RZ, R14 ;  /* 0x000000ffff0c9224 */ /* 0x000fe200078e000e */
[----:B------:R-:W-:Y:S01]  /*7e70*/  @!P1 LEA.HI.X R21, R10, c[0x0][0x16c], R9, 0x1, P2 ;  /* 0x00005b000a159a11 */ /* 0x000fe200010f0c09 */
[----:B------:R-:W-:Y:S01]  /*7e80*/  @!P1 IMAD R8, R8, 0x30, RZ ;  /* 0x0000003008089824 */ /* 0x000fe200078e02ff */
[----:B------:R-:W-:Y:S01]  /*7e90*/  @!P1 MOV R7, c[0x0][0x19c] ;  /* 0x0000670000079a02 */ /* 0x000fe20000000f00 */
[----:B------:R-:W-:Y:S01]  /*7ea0*/  @!P1 IMAD.WIDE.U32 R10, R4, 0x30, R12 ;  /* 0x00000030040a9825 */ /* 0x000fe200078e000c */
[----:B------:R-:W-:Y:S02]  /*7eb0*/  @!P1 LEA R26, P2, R14, c[0x0][0x168], 0x1 ;  /* 0x00005a000e1a9a11 */ /* 0x000fe400078408ff */
[----:B------:R-:W-:Y:S01]  /*7ec0*/  @!P1 LEA R34, P3, R24, c[0x0][0x168], 0x1 ;  /* 0x00005a0018229a11 */ /* 0x000fe200078608ff */
[----:B------:R-:W-:Y:S01]  /*7ed0*/  @!P1 IMAD R7, R7, 0x50, RZ ;  /* 0x0000005007079824 */ /* 0x000fe200078e02ff */
[----:B------:R-:W-:Y:S01]  /*7ee0*/  @!P1 LEA.HI.X R27, R14, c[0x0][0x16c], R13, 0x1, P2 ;  /* 0x00005b000e1b9a11 */ /* 0x000fe200010f0c0d */
[----:B------:R-:W-:Y:S01]  /*7ef0*/  @!P1 IMAD.IADD R6, R6, 0x1, R31 ;  /* 0x0000000106069824 */ /* 0x000fe200078e021f */
[----:B------:R-:W-:Y:S01]  /*7f00*/  @!P1 IADD3 R8, R8, R11, RZ ;  /* 0x0000000b08089210 */ /* 0x000fe20007ffe0ff */
[----:B------:R-:W-:Y:S01]  /*7f10*/  @!P1 IMAD.IADD R7, R7, 0x1, R25 ;  /* 0x0000000107079824 */ /* 0x000fe200078e0219 */
[----:B------:R-:W-:Y:S01]  /*7f20*/  @!P1 LEA R40, P4, R10, c[0x0][0x168], 0x1 ;  /* 0x00005a000a289a11 */ /* 0x000fe200078808ff */
[----:B------:R-:W-:Y:S01]  /*7f30*/  @!PT LDS RZ, [RZ] ;  /* 0x00000000fffff984 */ /* 0x000fe20000000800 */
[----:B------:R-:W-:Y:S01]  /*7f40*/  @!PT LDS RZ, [RZ] ;  /* 0x00000000fffff984 */ /* 0x000fe20000000800 */
[----:B------:R-:W-:Y:S01]  /*7f50*/  @!PT LDS RZ, [RZ] ;  /* 0x00000000fffff984 */ /* 0x000fe20000000800 */
[----:B------:R1:W-:Y:S01]  /*7f60*/  @!P1 LDGSTS.E.BYPASS.LTC128B.128 [R74+0x4000], [R26.64] ;  /* 0x040000001a4a9fae */ /* 0x0003e2000b901d52 */
[----:B------:R-:W-:-:S02]  /*7f70*/  @!P1 LEA R32, P2, R30, c[0x0][0x168], 0x1 ;  /* 0x00005a001e209a11 */ /* 0x000fc400078408ff */
[----:B------:R-:W-:Y:S01]  /*7f80*/  @!P1 LEA.HI.X R41, R10, c[0x0][0x16c], R8, 0x1, P4 ;  /* 0x00005b000a299a11 */ /* 0x000fe200020f0c08 */
[----:B------:R1:W-:Y:S01]  /*7f90*/  @P1 STS.128 [R74+0x4800], RZ ;  /* 0x004800ff4a001388 */ /* 0x0003e20000000c00 */
[----:B------:R-:W-:Y:S02]  /*7fa0*/  @!P1 LEA.HI.X R35, R24, c[0x0][0x16c], R7, 0x1, P3 ;  /* 0x00005b0018239a11 */ /* 0x000fe400018f0c07 */
[----:B------:R-:W-:Y:S01]  /*7fb0*/  @!P1 LEA.HI.X R33, R30, c[0x0][0x16c], R6, 0x1, P2 ;  /* 0x00005b001e219a11 */ /* 0x000fe200010f0c06 */
        /* <DEDUP_REMOVED lines=44> */
.L_x_436:
[----:B------:R-:W-:Y:S05]  /*8280*/  BSYNC B0 ;  /* 0x0000000000007941 */ /* 0x000fea0003800000 */
.L_x_435:
[----:B------:R-:W0:Y:S02]  /*8290*/  LDGDEPBAR ;  /* 0x00000000000079af */ /* 0x000e240000000000 */
.L_x_434:
[----:B-1----:R-:W3:Y:S04]  /*82a0*/  LDL.LU R40, [R1+0x5c] ;  /* 0x00005c0001287983 */ /* 0x002ee80000300800 */
[----:B------:R-:W4:Y:S04]  /*82b0*/  LDL.LU R38, [R1+0x60] ;  /* 0x0000600001267983 */ /* 0x000f280000300800 */
[----:B------:R-:W5:Y:S04]  /*82c0*/  LDL.LU R30, [R1+0x48] ;  /* 0x00004800011e7983 */ /* 0x000f680000300800 */
[----:B--2---:R-:W2:Y:S04]  /*82d0*/  LDL.LU R31, [R1+0x50] ;  /* 0x00005000011f7983 */ /* 0x004ea80000300800 */
[----:B------:R-:W2:Y:S04]  /*82e0*/  LDL.LU R32, [R1+0x4c] ;  /* 0x00004c0001207983 */ /* 0x000ea80000300800 */
[----:B------:R-:W2:Y:S01]  /*82f0*/  LDL.LU R33, [R1+0x58] ;  /* 0x0000580001217983 */ /* 0x000ea20000300800 */
        /* <DEDUP_REMOVED lines=15> */
[----:B------:R-:W-:Y:S02]  /*83f0*/  MOV R35, R248 ;  /* 0x000000f800237202 */ /* 0x000fe40000000f00 */
[----:B------:R-:W-:Y:S02]  /*8400*/  FMNMX.FTZ R7, R56, R7, !PT ;  /* 0x0000000738077209 */ /* 0x000fe40007810000 */
[----:B------:R-:W-:Y:S02]  /*8410*/  MOV R34, R250 ;  /* 0x000000fa00227202 */ /* 0x000fe40000000f00 */
[----:B------:R-:W-:-:S04]  /*8420*/  SHF.L.U32 R252, R252, 0x1, RZ ;  /* 0x00000001fcfc7819 */ /* 0x000fc800000006ff */
[-C--:B------:R-:W-:Y:S01]  /*8430*/  LEA R249, R5, R252.reuse, 0x1 ;  /* 0x000000fc05f97211 */ /* 0x080fe200078e08ff */
[----:B------:R-:W-:Y:S01]  /*8440*/  LDSM.16.MT88.4 R176, [R252+0x8000] ;  /* 0x00800000fcb0783b */ /* 0x000fe20000004200 */
[C---:B------:R-:W-:Y:S02]  /*8450*/  LEA R250, R3.reuse, R252, 0x1 ;  /* 0x000000fc03fa7211 */ /* 0x040fe400078e08ff */
[----:B------:R-:W-:Y:S01]  /*8460*/  LEA R248, R3, R249, 0x1 ;  /* 0x000000f903f87211 */ /* 0x000fe200078e08ff */
[----:B------:R-:W-:Y:S04]  /*8470*/  LDSM.16.MT88.4 R192, [R249+0x8000] ;  /* 0x00800000f9c0783b */ /* 0x000fe80000004200 */
[----:B------:R-:W-:Y:S04]  /*8480*/  LDSM.16.MT88.4 R184, [R250+0x8000] ;  /* 0x00800000fab8783b */ /* 0x000fe80000004200 */
[----:B------:R-:W-:Y:S04]  /*8490*/  LDSM.16.MT88.4 R20, [R248+0x8000] ;  /* 0x00800000f814783b */ /* 0x000fe80000004200 */
[----:B------:R-:W-:Y:S04]  /*84a0*/  LDSM.16.MT88.4 R24, [R252+0x8800] ;  /* 0x00880000fc18783b */ /* 0x000fe80000004200 */
[----:B------:R-:W-:Y:S01]  /*84b0*/  LDSM.16.MT88.4 R12, [R249+0x8800] ;  /* 0x00880000f90c783b */ /* 0x000fe20000004200 */
[----:B---3--:R-:W-:-:S04]  /*84c0*/  FMNMX.FTZ R7, R40, R7, !PT ;  /* 0x0000000728077209 */ /* 0x008fc80007810000 */
[----:B----4-:R-:W-:-:S04]  /*84d0*/  FMNMX.FTZ R7, R38, R7, !PT ;  /* 0x0000000726077209 */ /* 0x010fc80007810000 */
        /* <DEDUP_REMOVED lines=22> */
[----:B--2---:R-:W-:Y:S02]  /*8640*/  FMNMX.FTZ R4, R32, R4, !PT ;  /* 0x0000000420047209 */ /* 0x004fe40007810000 */
[----:B------:R-:W-:Y:S02]  /*8650*/  FMNMX.FTZ R7, R150, R7, !PT ;  /* 0x0000000796077209 */ /* 0x000fe40007810000 */
[----:B------:R-:W-:Y:S02]  /*8660*/  FMNMX.FTZ R6, R199, R6, !PT ;  /* 0x00000006c7067209 */ /* 0x000fe40007810000 */
[----:B------:R-:W-:-:S02]  /*8670*/  FMNMX.FTZ R4, R31, R4, !PT ;  /* 0x000000041f047209 */ /* 0x000fc40007810000 */
[----:B------:R-:W-:Y:S02]  /*8680*/  FMNMX.FTZ R7, R110, R7, !PT ;  /* 0x000000076e077209 */ /* 0x000fe40007810000 */
[----:B------:R-:W-:Y:S02]  /*8690*/  FMNMX.FTZ R9, R213, R6, !PT ;  /* 0x00000006d5097209 */ /* 0x000fe40007810000 */
[----:B-----5:R-:W-:Y:S02]  /*86a0*/  FMNMX.FTZ R4, R30, R4, !PT ;  /* 0x000000041e047209 */ /* 0x020fe40007810000 */
        /* <DEDUP_REMOVED lines=32> */
[----:B-1----:R-:W-:Y:S02]  /*88b0*/  FMNMX.FTZ R11, R6, R11, !PT ;  /* 0x0000000b060b7209 */ /* 0x002fe40007810000 */
        /* <DEDUP_REMOVED lines=16> */
[----:B-1----:R-:W-:Y:S02]  /*89c0*/  FMNMX.FTZ R68, R11, R68, !PT ;  /* 0x000000440b447209 */ /* 0x002fe40007810000 */
[----:B------:R-:W-:Y:S02]  /*89d0*/  FMNMX.FTZ R6, R92, R7, !PT ;  /* 0x000000075c067209 */ /* 0x000fe40007810000 */
[----:B------:R-:W1:Y:S01]  /*89e0*/  SHFL.BFLY PT, R7, R4, 0x2, 0x1f ;  /* 0x0c401f0004077f89 */ /* 0x000e6200000e0000 */
[----:B------:R-:W-:Y:S01]  /*89f0*/  FMUL.FTZ R214, R68, c[0x0][0x23c] ;  /* 0x00008f0044d67a20 */ /* 0x000fe20000410000 */
[----:B------:R-:W-:-:S02]  /*8a00*/  FMNMX.FTZ R9, R91, R6, !PT ;  /* 0x000000065b097209 */ /* 0x000fc40007810000 */
[----:B------:R-:W-:Y:S02]  /*8a10*/  FSETP.NEU.FTZ.AND P1, PT, R68, -INF , PT ;  /* 0xff8000004400780b */ /* 0x000fe40003f3d000 */
[----:B------:R-:W-:Y:S02]  /*8a20*/  FMNMX.FTZ R6, R90, R9, !PT ;  /* 0x000000095a067209 */ /* 0x000fe40007810000 */
[----:B------:R-:W-:Y:S02]  /*8a30*/  FSEL R214, R214, RZ, P1 ;  /* 0x000000ffd6d67208 */ /* 0x000fe40000800000 */
[----:B------:R-:W-:Y:S02]  /*8a40*/  FMNMX.FTZ R11, R59, R8, !PT ;  /* 0x000000083b0b7209 */ /* 0x000fe40007810000 */
[----:B------:R-:W-:Y:S01]  /*8a50*/  FMNMX.FTZ R9, R89, R6, !PT ;  /* 0x0000000659097209 */ /* 0x000fe20007810000 */
[--C-:B------:R-:W-:Y:S01]  /*8a60*/  FFMA.FTZ R105, R2, c[0x0][0x23c], -R214.reuse ;  /* 0x00008f0002697a23 */ /* 0x100fe200000108d6 */
        /* <DEDUP_REMOVED lines=9> */
[----:B------:R-:W-:Y:S01]  /*8b00*/  MUFU.EX2 R106, R106 ;  /* 0x0000006a006a7308 */ /* 0x000fe20000000800 */
[----:B------:R-:W-:Y:S01]  /*8b10*/  FMNMX.FTZ R9, R86, R9, !PT ;  /* 0x0000000956097209 */ /* 0x000fe20007810000 */
[--C-:B------:R-:W-:Y:S01]  /*8b20*/  FFMA.FTZ R78, R189, c[0x0][0x23c], -R214.reuse ;  /* 0x00008f00bd4e7a23 */ /* 0x100fe200000108d6 */
[----:B------:R-:W-:Y:S01]  /*8b30*/  FMNMX.FTZ R6, R224, R11, !PT ;  /* 0x0000000be0067209 */ /* 0x000fe20007810000 */
[--C-:B------:R-:W-:Y:S01]  /*8b40*/  FFMA.FTZ R69, R147, c[0x0][0x23c], -R214.reuse ;  /* 0x00008f0093457a23 */ /* 0x100fe200000108d6 */
[----:B-1----:R-:W-:Y:S01]  /*8b50*/  FMNMX.FTZ R7, R4, R7, !PT ;  /* 0x0000000704077209 */ /* 0x002fe20007810000 */
[--C-:B------:R-:W-:Y:S01]  /*8b60*/  FFMA.FTZ R60, R191, c[0x0][0x23c], -R214.reuse ;  /* 0x00008f00bf3c7a23 */ /* 0x100fe200000108d6 */
[----:B------:R-:W1:Y:S01]  /*8b70*/  SHFL.BFLY PT, R4, R9, 0x2, 0x1f ;  /* 0x0c401f0009047f89 */ /* 0x000e6200000e0000 */
[----:B------:R-:W-:Y:S01]  /*8b80*/  FMNMX.FTZ R6, R243, R6, !PT ;  /* 0x00000006f3067209 */ /* 0x000fe20007810000 */
[----:B------:R-:W2:Y:S01]  /*8b90*/  MUFU.EX2 R105, R105 ;  /* 0x0000006900697308 */ /* 0x000ea20000000800 */
[--C-:B------:R-:W-:Y:S01]  /*8ba0*/  FFMA.FTZ R50, R38, c[0x0][0x23c], -R214.reuse ;  /* 0x00008f0026327a23 */ /* 0x100fe200000108d6 */
[----:B------:R-:W3:Y:S01]  /*8bb0*/  SHFL.BFLY PT, R2, R7, 0x1, 0x1f ;  /* 0x0c201f0007027f89 */ /* 0x000ee200000e0000 */
[----:B------:R-:W-:Y:S01]  /*8bc0*/  FMNMX.FTZ R11, R39, R6, !PT ;  /* 0x00000006270b7209 */ /* 0x000fe20007810000 */
[----:B------:R-:W-:-:S02]  /*8bd0*/  FFMA.FTZ R61, R61, c[0x0][0x23c], -R214 ;  /* 0x00008f003d3d7a23 */ /* 0x000fc400000108d6 */
[--C-:B------:R-:W-:Y:S01]  /*8be0*/  FFMA.FTZ R56, R56, c[0x0][0x23c], -R214.reuse ;  /* 0x00008f0038387a23 */ /* 0x100fe200000108d6 */
[----:B------:R-:W-:Y:S01]  /*8bf0*/  FMNMX.FTZ R6, R36, R11, !PT ;  /* 0x0000000b24067209 */ /* 0x000fe20007810000 */
[----:B------:R-:W-:Y:S01]  /*8c00*/  MUFU.EX2 R104, R104 ;  /* 0x0000006800687308 */ /* 0x000fe20000000800 */
[--C-:B------:R-:W-:Y:S02]  /*8c10*/  FFMA.FTZ R55, R40, c[0x0][0x23c], -R214.reuse ;  /* 0x00008f0028377a23 */ /* 0x100fe400000108d6 */
[----:B------:R-:W-:Y:S01]  /*8c20*/  FMNMX.FTZ R6, R221, R6, !PT ;  /* 0x00000006dd067209 */ /* 0x000fe20007810000 */
[--C-:B------:R-:W-:Y:S02]  /*8c30*/  FFMA.FTZ R47, R45, c[0x0][0x23c], -R214.reuse ;  /* 0x00008f002d2f7a23 */ /* 0x100fe400000108d6 */
[--C-:B------:R-:W-:Y:S01]  /*8c40*/  FFMA.FTZ R49, R228, c[0x0][0x23c], -R214.reuse ;  /* 0x00008f00e4317a23 */ /* 0x100fe200000108d6 */
[----:B------:R-:W-:Y:S01]  /*8c50*/  FMNMX.FTZ R6, R219, R6, !PT ;  /* 0x00000006db067209 */ /* 0x000fe20007810000 */
[----:B------:R-:W4:Y:S01]  /*8c60*/  MUFU.EX2 R77, R77 ;  /* 0x0000004d004d7308 */ /* 0x000f220000000800 */
[----:B--2---:R-:W-:Y:S01]  /*8c70*/  F2FP.PACK_AB R188, R105, R106 ;  /* 0x0000006a69bc723e */ /* 0x004fe200000000ff */
[--C-:B------:R-:W-:Y:S01]  /*8c80*/  FFMA.FTZ R48, R226, c[0x0][0x23c], -R214.reuse ;  /* 0x00008f00e2307a23 */ /* 0x100fe200000108d6 */
[----:B------:R-:W-:Y:S01]  /*8c90*/  FMNMX.FTZ R6, R237, R6, !PT ;  /* 0x00000006ed067209 */ /* 0x000fe20007810000 */
[--C-:B------:R-:W-:Y:S01]  /*8ca0*/  FFMA.FTZ R46, R46, c[0x0][0x23c], -R214.reuse ;  /* 0x00008f002e2e7a23 */ /* 0x100fe200000108d6 */
[----:B-1----:R-:W-:Y:S01]  /*8cb0*/  FMNMX.FTZ R4, R9, R4, !PT ;  /* 0x0000000409047209 */ /* 0x002fe20007810000 */
[--C-:B------:R-:W-:Y:S01]  /*8cc0*/  FFMA.FTZ R228, R239, c[0x0][0x23c], -R214.reuse ;  /* 0x00008f00efe47a23 */ /* 0x100fe200000108d6 */
[----:B------:R-:W-:Y:S01]  /*8cd0*/  FMNMX.FTZ R9, R235, R6, !PT ;  /* 0x00000006eb097209 */ /* 0x000fe20007810000 */
[----:B------:R-:W-:Y:S01]  /*8ce0*/  MUFU.EX2 R78, R78 ;  /* 0x0000004e004e7308 */ /* 0x000fe20000000800 */
[----:B---3--:R-:W-:Y:S01]  /*8cf0*/  FMNMX.FTZ R2, R7, R2, !PT ;  /* 0x0000000207027209 */ /* 0x008fe20007810000 */
[--C-:B------:R-:W-:Y:S01]  /*8d00*/  FFMA.FTZ R227, R227, c[0x0][0x23c], -R214.reuse ;  /* 0x00008f00e3e37a23 */ /* 0x100fe200000108d6 */
[----:B------:R-:W1:Y:S01]  /*8d10*/  SHFL.BFLY PT, R7, R4, 0x1, 0x1f ;  /* 0x0c201f0004077f89 */ /* 0x000e6200000e0000 */
[----:B------:R-:W-:Y:S01]  /*8d20*/  FMNMX.FTZ R6, R112, R9, !PT ;  /* 0x0000000970067209 */ /* 0x000fe20007810000 */
[--C-:B------:R-:W-:Y:S01]  /*8d30*/  FFMA.FTZ R201, R201, c[0x0][0x23c], -R214.reuse ;  /* 0x00008f00c9c97a23 */ /* 0x100fe200000108d6 */
[C---:B------:R-:W-:Y:S01]  /*8d40*/  FSETP.NEU.FTZ.AND P1, PT, R2.reuse, -INF , PT ;  /* 0xff8000000200780b */ /* 0x040fe20003f3d000 */
[----:B------:R-:W-:Y:S01]  /*8d50*/  FMUL.FTZ R102, R2, c[0x0][0x23c] ;  /* 0x00008f0002667a20 */ /* 0x000fe20000410000 */
[----:B------:R-:W-:Y:S01]  /*8d60*/  FMNMX.FTZ R9, R113, R6, !PT ;  /* 0x0000000671097209 */ /* 0x000fe20007810000 */
[----:B------:R-:W-:Y:S01]  /*8d70*/  MUFU.EX2 R69, R69 ;  /* 0x0000004500457308 */ /* 0x000fe20000000800 */
[----:B----4-:R-:W-:Y:S01]  /*8d80*/  F2FP.PACK_AB R190, R77, R104 ;  /* 0x000000684dbe723e */ /* 0x010fe200000000ff */
[--C-:B------:R-:W-:Y:S01]  /*8d90*/  FFMA.FTZ R205, R205, c[0x0][0x23c], -R214.reuse ;  /* 0x00008f00cdcd7a23 */ /* 0x100fe200000108d6 */
[----:B------:R-:W-:Y:S01]  /*8da0*/  FMNMX.FTZ R6, R116, R9, !PT ;  /* 0x0000000974067209 */ /* 0x000fe20007810000 */
[--C-:B------:R-:W-:Y:S01]  /*8db0*/  FFMA.FTZ R199, R199, c[0x0][0x23c], -R214.reuse ;  /* 0x00008f00c7c77a23 */ /* 0x100fe200000108d6 */
[----:B------:R-:W-:Y:S01]  /*8dc0*/  FSEL R102, R102, RZ, P1 ;  /* 0x000000ff66667208 */ /* 0x000fe20000800000 */
[--C-:B------:R-:W-:Y:S01]  /*8dd0*/  FFMA.FTZ R213, R213, c[0x0][0x23c], -R214.reuse ;  /* 0x00008f00d5d57a23 */ /* 0x100fe200000108d6 */
[----:B------:R-:W-:Y:S01]  /*8de0*/  FMNMX.FTZ R9, R115, R6, !PT ;  /* 0x0000000673097209 */ /* 0x000fe20007810000 */
[----:B------:R-:W-:Y:S01]  /*8df0*/  MUFU.EX2 R67, R67 ;  /* 0x0000004300437308 */ /* 0x000fe20000000800 */
[----:B------:R-:W-:-:S02]  /*8e00*/  FFMA.FTZ R212, R212, c[0x0][0x23c], -R214 ;  /* 0x00008f00d4d47a23 */ /* 0x000fc400000108d6 */
[----:B------:R-:W-:Y:S01]  /*8e10*/  FMNMX.FTZ R6, R114, R9, !PT ;  /* 0x0000000972067209 */ /* 0x000fe20007810000 */
[--C-:B------:R-:W-:Y:S02]  /*8e20*/  FFMA.FTZ R100, R0, c[0x0][0x23c], -R102.reuse ;  /* 0x00008f0000647a23 */ /* 0x100fe40000010866 */
[--C-:B------:R-:W-:Y:S01]  /*8e30*/  FFMA.FTZ R103, R157, c[0x0][0x23c], -R102.reuse ;  /* 0x00008f009d677a23 */ /* 0x100fe20000010866 */
[----:B------:R-:W-:Y:S01]  /*8e40*/  FMNMX.FTZ R9, R123, R6, !PT ;  /* 0x000000067b097209 */ /* 0x000fe20007810000 */
[--C-:B------:R-:W-:Y:S01]  /*8e50*/  FFMA.FTZ R83, R149, c[0x0][0x23c], -R102.reuse ;  /* 0x00008f0095537a23 */ /* 0x100fe20000010866 */
[----:B------:R-:W-:Y:S01]  /*8e60*/  MUFU.EX2 R60, R60 ;  /* 0x0000003c003c7308 */ /* 0x000fe20000000800 */
[----:B-1----:R-:W-:Y:S01]  /*8e70*/  FMNMX.FTZ R0, R4, R7, !PT ;  /* 0x0000000704007209 */ /* 0x002fe20007810000 */
[--C-:B------:R-:W-:Y:S01]  /*8e80*/  FFMA.FTZ R76, R151, c[0x0][0x23c], -R102.reuse ;  /* 0x00008f00974c7a23 */ /* 0x100fe20000010866 */
[----:B------:R-:W-:Y:S01]  /*8e90*/  FMNMX.FTZ R4, R122, R9, !PT ;  /* 0x000000097a047209 */ /* 0x000fe20007810000 */
[--C-:B------:R-:W-:Y:S01]  /*8ea0*/  FFMA.FTZ R74, R65, c[0x0][0x23c], -R102.reuse ;  /* 0x00008f00414a7a23 */ /* 0x100fe20000010866 */
[C---:B------:R-:W-:Y:S01]  /*8eb0*/  FSETP.NEU.FTZ.AND P1, PT, R0.reuse, -INF , PT ;  /* 0xff8000000000780b */ /* 0x040fe20003f3d000 */
[----:B------:R-:W-:Y:S01]  /*8ec0*/  FMUL.FTZ R101, R0, c[0x0][0x23c] ;  /* 0x00008f0000657a20 */ /* 0x000fe20000410000 */
[----:B------:R-:W-:Y:S01]  /*8ed0*/  FMNMX.FTZ R7, R121, R4, !PT ;  /* 0x0000000479077209 */ /* 0x000fe20007810000 */
[----:B------:R-:W-:Y:S01]  /*8ee0*/  MUFU.EX2 R103, R103 ;  /* 0x0000006700677308 */ /* 0x000fe20000000800 */
[--C-:B------:R-:W-:Y:S01]  /*8ef0*/  FFMA.FTZ R65, R111, c[0x0][0x23c], -R102.reuse ;  /* 0x00008f006f417a23 */ /* 0x100fe20000010866 */
[----:B------:R-:W-:Y:S01]  /*8f00*/  LDSM.16.MT88.4 R8, [R248+0x8800] ;  /* 0x00880000f808783b */ /* 0x000fe20000004200 */
[----:B------:R-:W-:Y:S01]  /*8f10*/  FMNMX.FTZ R4, R120, R7, !PT ;  /* 0x0000000778047209 */ /* 0x000fe20007810000 */
[--C-:B------:R-:W-:Y:S01]  /*8f20*/  FFMA.FTZ R71, R145, c[0x0][0x23c], -R102.reuse ;  /* 0x00008f0091477a23 */ /* 0x100fe20000010866 */
[----:B------:R-:W-:Y:S01]  /*8f30*/  FSEL R101, R101, RZ, P1 ;  /* 0x000000ff65657208 */ /* 0x000fe20000800000 */
[--C-:B------:R-:W-:Y:S01]  /*8f40*/  FFMA.FTZ R52, R32, c[0x0][0x23c], -R102.reuse ;  /* 0x00008f0020347a23 */ /* 0x100fe20000010866 */
[----:B------:R-:W-:Y:S01]  /*8f50*/  FMNMX.FTZ R7, R119, R4, !PT ;  /* 0x0000000477077209 */ /* 0x000fe20007810000 */
[----:B------:R-:W1:Y:S01]  /*8f60*/  MUFU.EX2 R100, R100 ;  /* 0x0000006400647308 */ /* 0x000e620000000800 */
[----:B------:R-:W-:-:S02]  /*8f70*/  FFMA.FTZ R57, R57, c[0x0][0x23c], -R102 ;  /* 0x00008f0039397a23 */ /* 0x000fc40000010866 */
[----:B------:R-:W-:Y:S01]  /*8f80*/  FMNMX.FTZ R4, R118, R7, !PT ;  /* 0x0000000776047209 */ /* 0x000fe20007810000 */
[--C-:B------:R-:W-:Y:S02]  /*8f90*/  FFMA.FTZ R108, R64, c[0x0][0x23c], -R101.reuse ;  /* 0x00008f00406c7a23 */ /* 0x100fe40000010865 */
[--C-:B------:R-:W-:Y:S01]  /*8fa0*/  FFMA.FTZ R107, R152, c[0x0][0x23c], -R101.reuse ;  /* 0x00008f00986b7a23 */ /* 0x100fe20000010865 */
[----:B------:R-:W-:Y:S01]  /*8fb0*/  FMNMX.FTZ R4, R117, R4, !PT ;  /* 0x0000000475047209 */ /* 0x000fe20007810000 */
[--C-:B------:R-:W-:Y:S01]  /*8fc0*/  FFMA.FTZ R79, R148, c[0x0][0x23c], -R101.reuse ;  /* 0x00008f00944f7a23 */ /* 0x100fe20000010865 */
[----:B------:R-:W-:Y:S01]  /*8fd0*/  MUFU.EX2 R83, R83 ;  /* 0x0000005300537308 */ /* 0x000fe20000000800 */
[----:B------:R-:W-:Y:S02]  /*8fe0*/  FFMA.FTZ R80, R150, c[0x0][0x23c], -R101 ;  /* 0x00008f0096507a23 */ /* 0x000fe40000010865 */
[----:B------:R-:W2:Y:S01]  /*8ff0*/  SHFL.BFLY PT, R7, R4, 0x2, 0x1f ;  /* 0x0c401f0004077f89 */ /* 0x000ea200000e0000 */
[----:B------:R-:W-:-:S02]  /*9000*/  FFMA.FTZ R64, R109, c[0x0][0x23c], -R102 ;  /* 0x00008f006d407a23 */ /* 0x000fc40000010866 */
[--C-:B------:R-:W-:Y:S01]  /*9010*/  FFMA.FTZ R75, R110, c[0x0][0x23c], -R101.reuse ;  /* 0x00008f006e4b7a23 */ /* 0x100fe20000010865 */
[----:B-1----:R-:W-:Y:S01]  /*9020*/  F2FP.PACK_AB R152, R100, R103 ;  /* 0x000000676498723e */ /* 0x002fe200000000ff */
[----:B------:R-:W1:Y:S01]  /*9030*/  MUFU.EX2 R76, R76 ;  /* 0x0000004c004c7308 */ /* 0x000e620000000800 */
[--C-:B------:R-:W-:Y:S02]  /*9040*/  FFMA.FTZ R63, R16, c[0x0][0x23c], -R101.reuse ;  /* 0x00008f00103f7a23 */ /* 0x100fe40000010865 */
[----:B------:R-:W-:Y:S01]  /*9050*/  LDSM.16.MT88.4 R16, [R250+0x8800] ;  /* 0x00880000fa10783b */ /* 0x000fe20000004200 */
[--C-:B------:R-:W-:Y:S02]  /*9060*/  FFMA.FTZ R70, R144, c[0x0][0x23c], -R101.reuse ;  /* 0x00008f0090467a23 */ /* 0x100fe40000010865 */
[----:B------:R-:W-:Y:S02]  /*9070*/  FFMA.FTZ R62, R62, c[0x0][0x23c], -R101 ;  /* 0x00008f003e3e7a23 */ /* 0x000fe40000010865 */
[----:B------:R-:W-:Y:S01]  /*9080*/  MUFU.EX2 R108, R108 ;  /* 0x0000006c006c7308 */ /* 0x000fe20000000800 */
[----:B------:R-:W-:-:S02]  /*9090*/  FFMA.FTZ R41, R31, c[0x0][0x23c], -R102 ;  /* 0x00008f001f297a23 */ /* 0x000fc40000010866 */
[--C-:B------:R-:W-:Y:S02]  /*90a0*/  FFMA.FTZ R38, R30, c[0x0][0x23c], -R102.reuse ;  /* 0x00008f001e267a23 */ /* 0x100fe40000010866 */
[--C-:B------:R-:W-:Y:S02]  /*90b0*/  FFMA.FTZ R58, R58, c[0x0][0x23c], -R101.reuse ;  /* 0x00008f003a3a7a23 */ /* 0x100fe40000010865 */
[--C-:B------:R-:W-:Y:S01]  /*90c0*/  FFMA.FTZ R51, R238, c[0x0][0x23c], -R101.reuse ;  /* 0x00008f00ee337a23 */ /* 0x100fe20000010865 */
[----:B------:R-:W3:Y:S01]  /*90d0*/  MUFU.EX2 R107, R107 ;  /* 0x0000006b006b7308 */ /* 0x000ee20000000800 */
[----:B-1----:R-:W-:Y:S01]  /*90e0*/  F2FP.PACK_AB R154, R76, R83 ;  /* 0x000000534c9a723e */ /* 0x002fe200000000ff */
[--C-:B------:R-:W-:Y:S01]  /*90f0*/  FFMA.FTZ R32, R242, c[0x0][0x23c], -R101.reuse ;  /* 0x00008f00f2207a23 */ /* 0x100fe20000010865 */
[----:B--2---:R-:W-:Y:S01]  /*9100*/  FMNMX.FTZ R4, R4, R7, !PT ;  /* 0x0000000704047209 */ /* 0x004fe20007810000 */
[----:B------:R-:W-:Y:S02]  /*9110*/  FFMA.FTZ R37, R37, c[0x0][0x23c], -R102 ;  /* 0x00008f0025257a23 */ /* 0x000fe40000010866 */
[----:B------:R-:W-:-:S02]  /*9120*/  FFMA.FTZ R30, R220, c[0x0][0x23c], -R101 ;  /* 0x00008f00dc1e7a23 */ /* 0x000fc40000010865 */
[----:B------:R-:W1:Y:S01]  /*9130*/  SHFL.BFLY PT, R3, R4, 0x1, 0x1f ;  /* 0x0c201f0004037f89 */ /* 0x000e6200000e0000 */
[----:B------:R-:W-:Y:S01]  /*9140*/  MUFU.EX2 R79, R79 ;  /* 0x0000004f004f7308 */ /* 0x000fe20000000800 */
[--C-:B------:R-:W-:Y:S02]  /*9150*/  FFMA.FTZ R31, R230, c[0x0][0x23c], -R101.reuse ;  /* 0x00008f00e61f7a23 */ /* 0x100fe40000010865 */
[----:B------:R-:W-:Y:S02]  /*9160*/  FFMA.FTZ R28, R28, c[0x0][0x23c], -R101 ;  /* 0x00008f001c1c7a23 */ /* 0x000fe40000010865 */
[----:B------:R-:W-:Y:S01]  /*9170*/  FFMA.FTZ R230, R225, c[0x0][0x23c], -R214 ;  /* 0x00008f00e1e67a23 */ /* 0x000fe200000108d6 */
[----:B---3--:R-:W-:Y:S02]  /*9180*/  F2FP.PACK_AB R153, R107, R108 ;  /* 0x0000006c6b99723e */ /* 0x008fe400000000ff */
[----:B------:R-:W2:Y:S01]  /*9190*/  MUFU.EX2 R80, R80 ;  /* 0x0000005000507308 */ /* 0x000ea20000000800 */
[----:B------:R-:W-:-:S02]  /*91a0*/  FFMA.FTZ R220, R233, c[0x0][0x23c], -R102 ;  /* 0x00008f00e9dc7a23 */ /* 0x000fc40000010866 */
[--C-:B------:R-:W-:Y:S02]  /*91b0*/  FFMA.FTZ R218, R218, c[0x0][0x23c], -R101.reuse ;  /* 0x00008f00dada7a23 */ /* 0x100fe40000010865 */
[----:B------:R-:W-:Y:S02]  /*91c0*/  FFMA.FTZ R125, R125, c[0x0][0x23c], -R102 ;  /* 0x00008f007d7d7a23 */ /* 0x000fe40000010866 */
[----:B------:R-:W-:Y:S01]  /*91d0*/  FFMA.FTZ R126, R126, c[0x0][0x23c], -R101 ;  /* 0x00008f007e7e7a23 */ /* 0x000fe20000010865 */
[----:B------:R-:W-:Y:S01]  /*91e0*/  MUFU.EX2 R74, R74 ;  /* 0x0000004a004a7308 */ /* 0x000fe20000000800 */
[--C-:B------:R-:W-:Y:S02]  /*91f0*/  FFMA.FTZ R211, R211, c[0x0][0x23c], -R214.reuse ;  /* 0x00008f00d3d37a23 */ /* 0x100fe400000108d6 */
[--C-:B------:R-:W-:Y:S02]  /*9200*/  FFMA.FTZ R210, R210, c[0x0][0x23c], -R214.reuse ;  /* 0x00008f00d2d27a23 */ /* 0x100fe400000108d6 */
[----:B------:R-:W-:Y:S01]  /*9210*/  FFMA.FTZ R209, R209, c[0x0][0x23c], -R214 ;  /* 0x00008f00d1d17a23 */ /* 0x000fe200000108d6 */
[----:B-1----:R-:W-:-:S02]  /*9220*/  FMNMX.FTZ R3, R4, R3, !PT ;  /* 0x0000000304037209 */ /* 0x002fc40007810000 */
[----:B------:R-:W1:Y:S01]  /*9230*/  MUFU.EX2 R71, R71 ;  /* 0x0000004700477308 */ /* 0x000e620000000800 */
[----:B--2---:R-:W-:Y:S01]  /*9240*/  F2FP.PACK_AB R155, R80, R79 ;  /* 0x0000004f509b723e */ /* 0x004fe200000000ff */
[--C-:B------:R-:W-:Y:S01]  /*9250*/  FFMA.FTZ R208, R208, c[0x0][0x23c], -R214.reuse ;  /* 0x00008f00d0d07a23 */ /* 0x100fe200000108d6 */
[C---:B------:R-:W-:Y:S01]  /*9260*/  FSETP.NEU.FTZ.AND P1, PT, R3.reuse, -INF , PT ;  /* 0xff8000000300780b */ /* 0x040fe20003f3d000 */
[----:B------:R-:W-:Y:S02]  /*9270*/  FMUL.FTZ R124, R3, c[0x0][0x23c] ;  /* 0x00008f00037c7a20 */ /* 0x000fe40000410000 */
[----:B------:R-:W-:Y:S02]  /*9280*/  FFMA.FTZ R207, R207, c[0x0][0x23c], -R214 ;  /* 0x00008f00cfcf7a23 */ /* 0x000fe400000108d6 */
[----:B------:R-:W-:Y:S01]  /*9290*/  HMMA.16816.F32 R140, R152, R176, RZ ;  /* 0x000000b0988c723c */ /* 0x000fe200000018ff */
[----:B------:R-:W-:Y:S01]  /*92a0*/  FSEL R124, R124, RZ, P1 ;  /* 0x000000ff7c7c7208 */ /* 0x000fe20000800000 */
[----:B------:R-:W-:Y:S01]  /*92b0*/  MUFU.EX2 R65, R65 ;  /* 0x0000004100417308 */ /* 0x000fe20000000800 */
[----:B------:R-:W-:-:S02]  /*92c0*/  FADD.FTZ R105, R106, R105 ;  /* 0x000000696a697221 */ /* 0x000fc40000010000 */
[----:B------:R-:W-:Y:S02]  /*92d0*/  FADD.FTZ R100, R103, R100 ;  /* 0x0000006467647221 */ /* 0x000fe40000010000 */
[--C-:B------:R-:W-:Y:S01]  /*92e0*/  FFMA.FTZ R111, R181, c[0x0][0x23c], -R124.reuse ;  /* 0x00008f00b56f7a23 */ /* 0x100fe2000001087c */
[C---:B------:R-:W-:Y:S01]  /*92f0*/  HMMA.16816.F32 R148, R152.reuse, R184, RZ ;  /* 0x000000b89894723c */ /* 0x040fe200000018ff */
[--C-:B------:R-:W-:Y:S01]  /*9300*/  FFMA.FTZ R110, R160, c[0x0][0x23c], -R124.reuse ;  /* 0x00008f00a06e7a23 */ /* 0x100fe2000001087c */
[----:B------:R-:W2:Y:S01]  /*9310*/  MUFU.EX2 R64, R64 ;  /* 0x0000004000407308 */ /* 0x000ea20000000800 */
[--C-:B------:R-:W-:Y:S01]  /*9320*/  FFMA.FTZ R109, R175, c[0x0][0x23c], -R124.reuse ;  /* 0x00008f00af6d7a23 */ /* 0x100fe2000001087c */
[----:B-1----:R-:W-:Y:S01]  /*9330*/  F2FP.PACK_AB R4, R71, R74 ;  /* 0x0000004a4704723e */ /* 0x002fe200000000ff */
[--C-:B------:R-:W-:Y:S02]  /*9340*/  FFMA.FTZ R82, R173, c[0x0][0x23c], -R124.reuse ;  /* 0x00008f00ad527a23 */ /* 0x100fe4000001087c */
[--C-:B------:R-:W-:Y:S01]  /*9350*/  FFMA.FTZ R81, R169, c[0x0][0x23c], -R124.reuse ;  /* 0x00008f00a9517a23 */ /* 0x100fe2000001087c */
[----:B------:R-:W-:Y:S01]  /*9360*/  HMMA.16816.F32 R156, R152, R192, RZ ;  /* 0x000000c0989c723c */ /* 0x000fe200000018ff */
[--C-:B------:R-:W-:Y:S01]  /*9370*/  FFMA.FTZ R72, R171, c[0x0][0x23c], -R124.reuse ;  /* 0x00008f00ab487a23 */ /* 0x100fe2000001087c */
[----:B------:R-:W-:Y:S01]  /*9380*/  MUFU.EX2 R111, R111 ;  /* 0x0000006f006f7308 */ /* 0x000fe20000000800 */
[----:B------:R-:W-:-:S02]  /*9390*/  FFMA.FTZ R73, R163, c[0x0][0x23c], -R124 ;  /* 0x00008f00a3497a23 */ /* 0x000fc4000001087c */
[--C-:B------:R-:W-:Y:S02]  /*93a0*/  FFMA.FTZ R66, R161, c[0x0][0x23c], -R124.reuse ;  /* 0x00008f00a1427a23 */ /* 0x100fe4000001087c */
[--C-:B------:R-:W-:Y:S01]  /*93b0*/  FFMA.FTZ R54, R35, c[0x0][0x23c], -R124.reuse ;  /* 0x00008f0023367a23 */ /* 0x100fe2000001087c */
[C---:B------:R-:W-:Y:S01]  /*93c0*/  HMMA.16816.F32 R164, R152.reuse, R20, RZ ;  /* 0x0000001498a4723c */ /* 0x040fe200000018ff */
[--C-:B------:R-:W-:Y:S01]  /*93d0*/  FFMA.FTZ R59, R59, c[0x0][0x23c], -R124.reuse ;  /* 0x00008f003b3b7a23 */ /* 0x100fe2000001087c */
[----:B------:R-:W1:Y:S01]  /*93e0*/  MUFU.EX2 R110, R110 ;  /* 0x0000006e006e7308 */ /* 0x000e620000000800 */
[----:B--2---:R-:W-:Y:S01]  /*93f0*/  F2FP.PACK_AB R6, R64, R65 ;  /* 0x000000414006723e */ /* 0x004fe200000000ff */
[--C-:B------:R-:W-:Y:S02]  /*9400*/  FFMA.FTZ R53, R34, c[0x0][0x23c], -R124.reuse ;  /* 0x00008f0022357a23 */ /* 0x100fe4000001087c */
[--C-:B------:R-:W-:Y:S02]  /*9410*/  FFMA.FTZ R44, R33, c[0x0][0x23c], -R124.reuse ;  /* 0x00008f00212c7a23 */ /* 0x100fe4000001087c */
        /* <DEDUP_REMOVED lines=10> */
[--C-:B------:R-:W-:Y:S02]  /*94c0*/  FFMA.FTZ R39, R241, c[0x0][0x23c], -R102.reuse ;  /* 0x00008f00f1277a23 */ /* 0x100fe40000010866 */
[--C-:B------:R-:W-:Y:S02]  /*94d0*/  FFMA.FTZ R36, R229, c[0x0][0x23c], -R102.reuse ;  /* 0x00008f00e5247a23 */ /* 0x100fe40000010866 */
[----:B------:R-:W-:Y:S01]  /*94e0*/  HMMA.16816.F32 R144, R152, R194, RZ ;  /* 0x000000c29890723c */ /* 0x000fe200000018ff */
[----:B------:R-:W-:Y:S01]  /*94f0*/  FFMA.FTZ R34, R236, c[0x0][0x23c], -R102 ;  /* 0x00008f00ec227a23 */ /* 0x000fe20000010866 */
[----:B------:R-:W-:Y:S01]  /*9500*/  MUFU.EX2 R75, R75 ;  /* 0x0000004b004b7308 */ /* 0x000fe20000000800 */
[----:B------:R-:W-:-:S02]  /*9510*/  FFMA.FTZ R33, R222, c[0x0][0x23c], -R101 ;  /* 0x00008f00de217a23 */ /* 0x000fc40000010865 */
[----:B------:R-:W-:Y:S02]  /*9520*/  FFMA.FTZ R226, R221, c[0x0][0x23c], -R124 ;  /* 0x00008f00dde27a23 */ /* 0x000fe4000001087c */
[----:B------:R-:W-:Y:S01]  /*9530*/  FFMA.FTZ R222, R217, c[0x0][0x23c], -R102 ;  /* 0x00008f00d9de7a23 */ /* 0x000fe20000010866 */
[----:B------:R-:W-:Y:S01]  /*9540*/  HMMA.16816.F32 R152, R152, R22, RZ ;  /* 0x000000169898723c */ /* 0x000fe200000018ff */
[----:B------:R-:W-:Y:S01]  /*9550*/  FFMA.FTZ R229, R223, c[0x0][0x23c], -R214 ;  /* 0x00008f00dfe57a23 */ /* 0x000fe200000108d6 */
[----:B--2---:R-:W-:Y:S01]  /*9560*/  F2FP.PACK_AB R191, R82, R109 ;  /* 0x0000006d52bf723e */ /* 0x004fe200000000ff */
[----:B------:R-:W1:Y:S01]  /*9570*/  MUFU.EX2 R70, R70 ;  /* 0x0000004600467308 */ /* 0x000e620000000800 */
[----:B------:R-:W-:Y:S02]  /*9580*/  FFMA.FTZ R225, R219, c[0x0][0x23c], -R124 ;  /* 0x00008f00dbe17a23 */ /* 0x000fe4000001087c */
[----:B------:R-:W-:Y:S02]  /*9590*/  FFMA.FTZ R221, R215, c[0x0][0x23c], -R102 ;  /* 0x00008f00d7dd7a23 */ /* 0x000fe40000010866 */
[----:B------:R-:W-:Y:S01]  /*95a0*/  FFMA.FTZ R217, R216, c[0x0][0x23c], -R101 ;  /* 0x00008f00d8d97a23 */ /* 0x000fe20000010865 */
        /* <DEDUP_REMOVED lines=25> */
[--C-:B------:R-:W-:Y:S01]  /*9740*/  FFMA.FTZ R120, R120, c[0x0][0x23c], -R124.reuse ;  /* 0x00008f0078787a23 */ /* 0x100fe2000001087c */
[----:B------:R-:W-:Y:S01]  /*9750*/  MUFU.EX2 R73, R73 ;  /* 0x0000004900497308 */ /* 0x000fe20000000800 */
[----:B------:R-:W-:-:S02]  /*9760*/  FFMA.FTZ R119, R119, c[0x0][0x23c], -R124 ;  /* 0x00008f0077777a23 */ /* 0x000fc4000001087c */
[----:B------:R-:W-:Y:S02]  /*9770*/  FFMA.FTZ R118, R118, c[0x0][0x23c], -R124 ;  /* 0x00008f0076767a23 */ /* 0x000fe4000001087c */
[--C-:B------:R-:W-:Y:S01]  /*9780*/  FFMA.FTZ R231, R85, c[0x0][0x23c], -R102.reuse ;  /* 0x00008f0055e77a23 */ /* 0x100fe20000010866 */
[C---:B------:R-:W-:Y:S01]  /*9790*/  HMMA.16816.F32 R192, R188.reuse, R194, RZ ;  /* 0x000000c2bcc0723c */ /* 0x040fe200000018ff */
[--C-:B------:R-:W-:Y:S01]  /*97a0*/  FFMA.FTZ R206, R98, c[0x0][0x23c], -R102.reuse ;  /* 0x00008f0062ce7a23 */ /* 0x100fe20000010866 */
[----:B------:R-:W2:Y:S01]  /*97b0*/  MUFU.EX2 R66, R66 ;  /* 0x0000004200427308 */ /* 0x000ea20000000800 */
[--C-:B------:R-:W-:Y:S02]  /*97c0*/  FFMA.FTZ R98, R96, c[0x0][0x23c], -R102.reuse ;  /* 0x00008f0060627a23 */ /* 0x100fe40000010866 */
[----:B------:R-:W-:Y:S02]  /*97d0*/  FFMA.FTZ R96, R94, c[0x0][0x23c], -R102 ;  /* 0x00008f005e607a23 */ /* 0x000fe40000010866 */
[----:B------:R-:W-:Y:S01]  /*97e0*/  FFMA.FTZ R94, R88, c[0x0][0x23c], -R101 ;  /* 0x00008f00585e7a23 */ /* 0x000fe20000010865 */
[----:B------:R-:W-:Y:S01]  /*97f0*/  HMMA.16816.F32 R180, R188, R20, RZ ;  /* 0x00000014bcb4723c */ /* 0x000fe200000018ff */
[----:B------:R-:W-:Y:S01]  /*9800*/  FADD.FTZ R104, R104, R105 ;  /* 0x0000006968687221 */ /* 0x000fe20000010000 */
[----:B------:R-:W-:Y:S01]  /*9810*/  MUFU.EX2 R61, R61 ;  /* 0x0000003d003d7308 */ /* 0x000fe20000000800 */
[----:B------:R-:W-:-:S02]  /*9820*/  FADD.FTZ R110, R111, R110 ;  /* 0x0000006e6f6e7221 */ /* 0x000fc40000010000 */
[----:B------:R-:W-:Y:S02]  /*9830*/  FADD.FTZ R108, R108, R107 ;  /* 0x0000006b6c6c7221 */ /* 0x000fe40000010000 */
[----:B------:R-:W-:Y:S01]  /*9840*/  FADD.FTZ R109, R109, R110 ;  /* 0x0000006e6d6d7221 */ /* 0x000fe20000010000 */
[----:B------:R-:W-:Y:S01]  /*9850*/  HMMA.16816.F32 R188, R188, R22, RZ ;  /* 0x00000016bcbc723c */ /* 0x000fe200000018ff */
[----:B------:R-:W-:Y:S01]  /*9860*/  FADD.FTZ R79, R79, R108 ;  /* 0x0000006c4f4f7221 */ /* 0x000fe20000010000 */
[----:B------:R-:W-:Y:S01]  /*9870*/  MUFU.EX2 R56, R56 ;  /* 0x0000003800387308 */ /* 0x000fe20000000800 */
[----:B------:R-:W-:Y:S02]  /*9880*/  FADD.FTZ R82, R82, R109 ;  /* 0x0000006d52527221 */ /* 0x000fe40000010000 */
[----:B------:R-:W-:-:S03]  /*9890*/  FADD.FTZ R80, R80, R79 ;  /* 0x0000004f50507221 */ /* 0x000fc60000010000 */
[----:B------:R-:W-:Y:S01]  /*98a0*/  HMMA.16816.F32 R140, R4, R24, R140 ;  /* 0x00000018048c723c */ /* 0x000fe2000000188c */
[----:B------:R-:W-:Y:S01]  /*98b0*/  FADD.FTZ R75, R75, R80 ;  /* 0x000000504b4b7221 */ /* 0x000fe20000010000 */
[----:B------:R-:W-:Y:S03]  /*98c0*/  MUFU.EX2 R55, R55 ;  /* 0x0000003700377308 */ /* 0x000fe60000000800 */
[----:B------:R-:W-:-:S03]  /*98d0*/  FADD.FTZ R80, R70, R75 ;  /* 0x0000004b46507221 */ /* 0x000fc60000010000 */
[C---:B------:R-:W-:Y:S02]  /*98e0*/  HMMA.16816.F32 R148, R4.reuse, R16, R148 ;  /* 0x000000100494723c */ /* 0x040fe40000001894 */
[----:B------:R-:W-:Y:S06]  /*98f0*/  MUFU.EX2 R50, R50 ;  /* 0x0000003200327308 */ /* 0x000fec0000000800 */
        /* <DEDUP_REMOVED lines=10> */
[----:B------:R-:W-:Y:S02]  /*99a0*/  HMMA.16816.F32 R152, R4, R10, R152 ;  /* 0x0000000a0498723c */ /* 0x000fe40000001898 */
[----:B------:R-:W3:Y:S05]  /*99b0*/  MUFU.EX2 R52, R52 ;  /* 0x0000003400347308 */ /* 0x000eea0000000800 */
[----:B------:R-:W-:-:S02]  /*99c0*/  F2FP.PACK_AB R4, R69, R78 ;  /* 0x0000004e4504723e */ /* 0x000fc400000000ff */
[----:B-1----:R-:W-:Y:S01]  /*99d0*/  F2FP.PACK_AB R5, R72, R81 ;  /* 0x000000514805723e */ /* 0x002fe200000000ff */
[----:B------:R-:W-:Y:S01]  /*99e0*/  MUFU.EX2 R41, R41 ;  /* 0x0000002900297308 */ /* 0x000fe20000000800 */
[----:B------:R-:W-:Y:S01]  /*99f0*/  F2FP.PACK_AB R6, R60, R67 ;  /* 0x000000433c06723e */ /* 0x000fe200000000ff */
[----:B------:R-:W-:Y:S01]  /*9a00*/  FADD.FTZ R81, R81, R82 ;  /* 0x0000005251517221 */ /* 0x000fe20000010000 */
[----:B--2---:R-:W-:-:S03]  /*9a10*/  F2FP.PACK_AB R7, R66, R73 ;  /* 0x000000494207723e */ /* 0x004fc600000000ff */
[----:B------:R-:W-:Y:S02]  /*9a20*/  FADD.FTZ R82, R72, R81 ;  /* 0x0000005148527221 */ /* 0x000fe40000010000 */
[----:B------:R-:W1:Y:S01]  /*9a30*/  MUFU.EX2 R38, R38 ;  /* 0x0000002600267308 */ /* 0x000e620000000800 */
[----:B---3--:R-:W-:Y:S01]  /*9a40*/  F2FP.PACK_AB R20, R52, R57 ;  /* 0x000000393414723e */ /* 0x008fe200000000ff */
[----:B------:R-:W-:Y:S01]  /*9a50*/  HMMA.16816.F32 R160, R4, R24, R160 ;  /* 0x0000001804a0723c */ /* 0x000fe200000018a0 */
[----:B------:R-:W-:-:S04]  /*9a60*/  FADD.FTZ R73, R73, R82 ;  /* 0x0000005249497221 */ /* 0x000fc80000010000 */
[----:B------:R-:W-:Y:S01]  /*9a70*/  FADD.FTZ R66, R66, R73 ;  /* 0x0000004942427221 */ /* 0x000fe20000010000 */
[----:B------:R-:W-:Y:S02]  /*9a80*/  MUFU.EX2 R58, R58 ;  /* 0x0000003a003a7308 */ /* 0x000fe40000000800 */
[C---:B------:R-:W-:Y:S06]  /*9a90*/  HMMA.16816.F32 R168, R4.reuse, R16, R168 ;  /* 0x0000001004a8723c */ /* 0x040fec00000018a8 */
[----:B------:R-:W2:Y:S01]  /*9aa0*/  MUFU.EX2 R51, R51 ;  /* 0x0000003300337308 */ /* 0x000ea20000000800 */
[----:B-1----:R-:W-:Y:S01]  /*9ab0*/  F2FP.PACK_AB R22, R38, R41 ;  /* 0x000000292616723e */ /* 0x002fe200000000ff */
[C---:B------:R-:W-:Y:S06]  /*9ac0*/  HMMA.16816.F32 R172, R4.reuse, R12, R172 ;  /* 0x0000000c04ac723c */ /* 0x040fec00000018ac */
[----:B------:R-:W-:Y:S02]  /*9ad0*/  MUFU.EX2 R35, R35 ;  /* 0x0000002300237308 */ /* 0x000fe40000000800 */
[C---:B------:R-:W-:Y:S06]  /*9ae0*/  HMMA.16816.F32 R180, R4.reuse, R8, R180 ;  /* 0x0000000804b4723c */ /* 0x040fec00000018b4 */
[----:B------:R-:W1:Y:S01]  /*9af0*/  MUFU.EX2 R32, R32 ;  /* 0x0000002000207308 */ /* 0x000e620000000800 */
[----:B--2---:R-:W-:Y:S01]  /*9b00*/  F2FP.PACK_AB R21, R51, R58 ;  /* 0x0000003a3315723e */ /* 0x004fe200000000ff */
[C---:B------:R-:W-:Y:S01]  /*9b10*/  HMMA.16816.F32 R176, R4.reuse, R26, R176 ;  /* 0x0000001a04b0723c */ /* 0x040fe200000018b0 */
[----:B------:R-:W2:Y:S05]  /*9b20*/  LDSM.16.MT88.4 R24, [R252+0x9000] ;  /* 0x00900000fc18783b */ /* 0x000eaa0000004200 */
[----:B------:R-:W-:Y:S02]  /*9b30*/  MUFU.EX2 R49, R49 ;  /* 0x0000003100317308 */ /* 0x000fe40000000800 */
[----:B------:R-:W-:Y:S01]  /*9b40*/  HMMA.16816.F32 R184, R4, R18, R184 ;  /* 0x0000001204b8723c */ /* 0x000fe200000018b8 */
[----:B------:R-:W3:Y:S01]  /*9b50*/  LDSM.16.MT88.4 R16, [R250+0x9000] ;  /* 0x00900000fa10783b */ /* 0x000ee20000004200 */
[----:B-1----:R-:W-:-:S04]  /*9b60*/  F2FP.PACK_AB R23, R32, R35 ;  /* 0x000000232017723e */ /* 0x002fc800000000ff */
[----:B------:R-:W-:Y:S02]  /*9b70*/  MUFU.EX2 R48, R48 ;  /* 0x0000003000307308 */ /* 0x000fe40000000800 */
[C---:B------:R-:W-:Y:S01]  /*9b80*/  HMMA.16816.F32 R192, R4.reuse, R14, R192 ;  /* 0x0000000e04c0723c */ /* 0x040fe200000018c0 */
[----:B------:R-:W1:Y:S05]  /*9b90*/  LDSM.16.MT88.4 R12, [R249+0x9000] ;  /* 0x00900000f90c783b */ /* 0x000e6a0000004200 */
[----:B------:R-:W-:Y:S02]  /*9ba0*/  MUFU.EX2 R47, R47 ;  /* 0x0000002f002f7308 */ /* 0x000fe40000000800 */
[----:B------:R-:W-:Y:S01]  /*9bb0*/  HMMA.16816.F32 R188, R4, R10, R188 ;  /* 0x0000000a04bc723c */ /* 0x000fe200000018bc */
[----:B------:R-:W4:Y:S06]  /*9bc0*/  LDSM.16.MT88.4 R8, [R248+0x9000] ;  /* 0x00900000f808783b */ /* 0x000f2c0000004200 */
[----:B------:R-:W-:Y:S01]  /*9bd0*/  F2FP.PACK_AB R4, R56, R61 ;  /* 0x0000003d3804723e */ /* 0x000fe200000000ff */
[----:B------:R-:W-:Y:S01]  /*9be0*/  MUFU.EX2 R46, R46 ;  /* 0x0000002e002e7308 */ /* 0x000fe20000000800 */
[----:B------:R-:W-:Y:S01]  /*9bf0*/  F2FP.PACK_AB R5, R54, R59 ;  /* 0x0000003b3605723e */ /* 0x000fe200000000ff */
[----:B------:R-:W-:Y:S01]  /*9c00*/  FADD.FTZ R59, R59, R66 ;  /* 0x000000423b3b7221 */ /* 0x000fe20000010000 */
[----:B------:R-:W-:-:S02]  /*9c10*/  F2FP.PACK_AB R6, R50, R55 ;  /* 0x000000373206723e */ /* 0x000fc400000000ff */
[----:B------:R-:W-:Y:S01]  /*9c20*/  F2FP.PACK_AB R7, R44, R53 ;  /* 0x000000352c07723e */ /* 0x000fe200000000ff */
[----:B------:R-:W-:Y:S02]  /*9c30*/  FADD.FTZ R54, R54, R59 ;  /* 0x0000003b36367221 */ /* 0x000fe40000010000 */
[----:B------:R-:W-:Y:S01]  /*9c40*/  MUFU.EX2 R45, R45 ;  /* 0x0000002d002d7308 */ /* 0x000fe20000000800 */
[----:B--2---:R-:W-:Y:S01]  /*9c50*/  HMMA.16816.F32 R140, R20, R24, R140 ;  /* 0x00000018148c723c */ /* 0x004fe2000000188c */
[----:B------:R-:W-:-:S04]  /*9c60*/  FADD.FTZ R53, R53, R54 ;  /* 0x0000003635357221 */ /* 0x000fc80000010000 */
[----:B------:R-:W-:Y:S02]  /*9c70*/  FADD.FTZ R44, R44, R53 ;  /* 0x000000352c2c7221 */ /* 0x000fe40000010000 */
[----:B------:R-:W-:Y:S01]  /*9c80*/  MUFU.EX2 R42, R42 ;  /* 0x0000002a002a7308 */ /* 0x000fe20000000800 */
[----:B------:R-:W-:Y:S07]  /*9c90*/  HMMA.16816.F32 R160, R4, R24, R160 ;  /* 0x0000001804a0723c */ /* 0x000fee00000018a0 */
[----:B------:R-:W-:Y:S01]  /*9ca0*/  MUFU.EX2 R43, R43 ;  /* 0x0000002b002b7308 */ /* 0x000fe20000000800 */
[C---:B---3--:R-:W-:Y:S07]  /*9cb0*/  HMMA.16816.F32 R148, R20.reuse, R16, R148 ;  /* 0x000000101494723c */ /* 0x048fee0000001894 */
[----:B------:R-:W-:Y:S01]  /*9cc0*/  MUFU.EX2 R40, R40 ;  /* 0x0000002800287308 */ /* 0x000fe20000000800 */
[C---:B-1----:R-:W-:Y:S07]  /*9cd0*/  HMMA.16816.F32 R156, R20.reuse, R12, R156 ;  /* 0x0000000c149c723c */ /* 0x042fee000000189c */
[----:B------:R-:W-:Y:S01]  /*9ce0*/  MUFU.EX2 R39, R39 ;  /* 0x0000002700277308 */ /* 0x000fe20000000800 */
[C---:B------:R-:W-:Y:S07]  /*9cf0*/  HMMA.16816.F32 R132, R20.reuse, R26, R132 ;  /* 0x0000001a1484723c */ /* 0x040fee0000001884 */
[----:B------:R-:W1:Y:S01]  /*9d00*/  MUFU.EX2 R36, R36 ;  /* 0x0000002400247308 */ /* 0x000e620000000800 */
[C---:B------:R-:W-:Y:S07]  /*9d10*/  HMMA.16816.F32 R136, R20.reuse, R18, R136 ;  /* 0x000000121488723c */ /* 0x040fee0000001888 */
[----:B------:R-:W-:Y:S01]  /*9d20*/  MUFU.EX2 R37, R37 ;  /* 0x0000002500257308 */ /* 0x000fe20000000800 */
[C---:B------:R-:W-:Y:S07]  /*9d30*/  HMMA.16816.F32 R144, R20.reuse, R14, R144 ;  /* 0x0000000e1490723c */ /* 0x040fee0000001890 */
[----:B------:R-:W2:Y:S01]  /*9d40*/  MUFU.EX2 R34, R34 ;  /* 0x0000002200227308 */ /* 0x000ea20000000800 */
[C---:B----4-:R-:W-:Y:S07]  /*9d50*/  HMMA.16816.F32 R164, R20.reuse, R8, R164 ;  /* 0x0000000814a4723c */ /* 0x050fee00000018a4 */
[----:B------:R-:W-:Y:S01]  /*9d60*/  MUFU.EX2 R33, R33 ;  /* 0x0000002100217308 */ /* 0x000fe20000000800 */
[----:B------:R-:W-:Y:S07]  /*9d70*/  HMMA.16816.F32 R152, R20, R10, R152 ;  /* 0x0000000a1498723c */ /* 0x000fee0000001898 */
[----:B------:R-:W3:Y:S01]  /*9d80*/  MUFU.EX2 R30, R30 ;  /* 0x0000001e001e7308 */ /* 0x000ee20000000800 */
[----:B------:R-:W-:Y:S01]  /*9d90*/  HMMA.16816.F32 R176, R4, R26, R176 ;  /* 0x0000001a04b0723c */ /* 0x000fe200000018b0 */
[----:B------:R-:W4:Y:S01]  /*9da0*/  LDSM.16.MT88.4 R24, [R252+0x9800] ;  /* 0x00980000fc18783b */ /* 0x000f220000004200 */
[----:B-1----:R-:W-:-:S02]  /*9db0*/  F2FP.PACK_AB R20, R36, R39 ;  /* 0x000000272414723e */ /* 0x002fc400000000ff */
[----:B--2---:R-:W-:-:S03]  /*9dc0*/  F2FP.PACK_AB R22, R34, R37 ;  /* 0x000000252216723e */ /* 0x004fc600000000ff */
[----:B------:R-:W-:Y:S01]  /*9dd0*/  MUFU.EX2 R31, R31 ;  /* 0x0000001f001f7308 */ /* 0x000fe20000000800 */
[C---:B------:R-:W-:Y:S07]  /*9de0*/  HMMA.16816.F32 R168, R4.reuse, R16, R168 ;  /* 0x0000001004a8723c */ /* 0x040fee00000018a8 */
[----:B------:R-:W1:Y:S01]  /*9df0*/  MUFU.EX2 R28, R28 ;  /* 0x0000001c001c7308 */ /* 0x000e620000000800 */
[----:B------:R-:W-:Y:S01]  /*9e00*/  HMMA.16816.F32 R184, R4, R18, R184 ;  /* 0x0000001204b8723c */ /* 0x000fe200000018b8 */
[----:B------:R-:W2:Y:S01]  /*9e10*/  LDSM.16.MT88.4 R16, [R250+0x9800] ;  /* 0x00980000fa10783b */ /* 0x000ea20000004200 */
[----:B---3--:R-:W-:-:S05]  /*9e20*/  F2FP.PACK_AB R21, R30, R33 ;  /* 0x000000211e15723e */ /* 0x008fca00000000ff */
[----:B------:R-:W-:Y:S01]  /*9e30*/  MUFU.EX2 R230, R230 ;  /* 0x000000e600e67308 */ /* 0x000fe20000000800 */
[----:B------:R-:W-:Y:S01]  /*9e40*/  HMMA.16816.F32 R172, R4, R12, R172 ;  /* 0x0000000c04ac723c */ /* 0x000fe200000018ac */
[----:B-1----:R-:W-:-:S07]  /*9e50*/  F2FP.PACK_AB R23, R28, R31 ;  /* 0x0000001f1c17723e */ /* 0x002fce00000000ff */
[C---:B------:R-:W-:Y:S01]  /*9e60*/  HMMA.16816.F32 R192, R4.reuse, R14, R192 ;  /* 0x0000000e04c0723c */ /* 0x040fe200000018c0 */
[----:B------:R-:W1:Y:S01]  /*9e70*/  LDSM.16.MT88.4 R12, [R249+0x9800] ;  /* 0x00980000f90c783b */ /* 0x000e620000004200 */
[----:B------:R-:W-:Y:S06]  /*9e80*/  MUFU.EX2 R229, R229 ;  /* 0x000000e500e57308 */ /* 0x000fec0000000800 */
[C---:B------:R-:W-:Y:S02]  /*9e90*/  HMMA.16816.F32 R180, R4.reuse, R8, R180 ;  /* 0x0000000804b4723c */ /* 0x040fe400000018b4 */
[----:B------:R-:W-:Y:S06]  /*9ea0*/  MUFU.EX2 R228, R228 ;  /* 0x000000e400e47308 */ /* 0x000fec0000000800 */
[----:B------:R-:W-:Y:S01]  /*9eb0*/  HMMA.16816.F32 R188, R4, R10, R188 ;  /* 0x0000000a04bc723c */ /* 0x000fe200000018bc */
[----:B------:R-:W3:Y:S01]  /*9ec0*/  LDSM.16.MT88.4 R8, [R248+0x9800] ;  /* 0x00980000f808783b */ /* 0x000ee20000004200 */
[----:B------:R-:W-:Y:S05]  /*9ed0*/  MUFU.EX2 R227, R227 ;  /* 0x000000e300e37308 */ /* 0x000fea0000000800 */
[----:B------:R-:W-:Y:S01]  /*9ee0*/  F2FP.PACK_AB R4, R48, R49 ;  /* 0x000000313004723e */ /* 0x000fe200000000ff */
[----:B----4-:R-:W-:Y:S01]  /*9ef0*/  HMMA.16816.F32 R140, R20, R24, R140 ;  /* 0x00000018148c723c */ /* 0x010fe2000000188c */
[----:B------:R-:W-:Y:S01]  /*9f00*/  F2FP.PACK_AB R5, R42, R45 ;  /* 0x0000002d2a05723e */ /* 0x000fe200000000ff */
[----:B------:R-:W-:Y:S01]  /*9f10*/  MUFU.EX2 R226, R226 ;  /* 0x000000e200e27308 */ /* 0x000fe20000000800 */
[----:B------:R-:W-:Y:S01]  /*9f20*/  F2FP.PACK_AB R6, R46, R47 ;  /* 0x0000002f2e06723e */ /* 0x000fe200000000ff */
[----:B------:R-:W-:Y:S01]  /*9f30*/  FADD.FTZ R45, R45, R44 ;  /* 0x0000002c2d2d7221 */ /* 0x000fe20000010000 */
[----:B------:R-:W-:-:S03]  /*9f40*/  F2FP.PACK_AB R7, R40, R43 ;  /* 0x0000002b2807723e */ /* 0x000fc600000000ff */
[----:B------:R-:W-:Y:S01]  /*9f50*/  HMMA.16816.F32 R132, R20, R26, R132 ;  /* 0x0000001a1484723c */ /* 0x000fe20000001884 */
[----:B------:R-:W-:Y:S01]  /*9f60*/  FADD.FTZ R42, R42, R45 ;  /* 0x0000002d2a2a7221 */ /* 0x000fe20000010000 */
[----:B------:R-:W-:Y:S03]  /*9f70*/  MUFU.EX2 R225, R225 ;  /* 0x000000e100e17308 */ /* 0x000fe60000000800 */
[----:B------:R-:W-:-:S03]  /*9f80*/  FADD.FTZ R43, R43, R42 ;  /* 0x0000002a2b2b7221 */ /* 0x000fc60000010000 */
[----:B------:R-:W-:Y:S01]  /*9f90*/  HMMA.16816.F32 R160, R4, R24, R160 ;  /* 0x0000001804a0723c */ /* 0x000fe200000018a0 */
[----:B------:R-:W-:Y:S01]  /*9fa0*/  FADD.FTZ R43, R40, R43 ;  /* 0x0000002b282b7221 */ /* 0x000fe20000010000 */
[----:B------:R-:W-:Y:S06]  /*9fb0*/  MUFU.EX2 R224, R224 ;  /* 0x000000e000e07308 */ /* 0x000fec0000000800 */
[C---:B--2---:R-:W-:Y:S02]  /*9fc0*/  HMMA.16816.F32 R148, R20.reuse, R16, R148 ;  /* 0x000000101494723c */ /* 0x044fe40000001894 */
[----:B------:R-:W-:Y:S06]  /*9fd0*/  MUFU.EX2 R223, R223 ;  /* 0x000000df00df7308 */ /* 0x000fec0000000800 */
[C---:B------:R-:W-:Y:S02]  /*9fe0*/  HMMA.16816.F32 R136, R20.reuse, R18, R136 ;  /* 0x000000121488723c */ /* 0x040fe40000001888 */
[----:B------:R-:W-:Y:S06]  /*9ff0*/  MUFU.EX2 R222, R222 ;  /* 0x000000de00de7308 */ /* 0x000fec0000000800 */
[C---:B-1----:R-:W-:Y:S02]  /*a000*/  HMMA.16816.F32 R156, R20.reuse, R12, R156 ;  /* 0x0000000c149c723c */ /* 0x042fe4000000189c */
[----:B------:R-:W1:Y:S06]  /*a010*/  MUFU.EX2 R221, R221 ;  /* 0x000000dd00dd7308 */ /* 0x000e6c0000000800 */
[C---:B------:R-:W-:Y:S02]  /*a020*/  HMMA.16816.F32 R144, R20.reuse, R14, R144 ;  /* 0x0000000e1490723c */ /* 0x040fe40000001890 */
[----:B------:R-:W-:Y:S06]  /*a030*/  MUFU.EX2 R220, R220 ;  /* 0x000000dc00dc7308 */ /* 0x000fec0000000800 */
[C---:B---3--:R-:W-:Y:S02]  /*a040*/  HMMA.16816.F32 R164, R20.reuse, R8, R164 ;  /* 0x0000000814a4723c */ /* 0x048fe400000018a4 */
[----:B------:R-:W2:Y:S06]  /*a050*/  MUFU.EX2 R219, R219 ;  /* 0x000000db00db7308 */ /* 0x000eac0000000800 */
[----:B------:R-:W-:Y:S02]  /*a060*/  HMMA.16816.F32 R152, R20, R10, R152 ;  /* 0x0000000a1498723c */ /* 0x000fe40000001898 */
[----:B------:R-:W-:Y:S05]  /*a070*/  MUFU.EX2 R218, R218 ;  /* 0x000000da00da7308 */ /* 0x000fea0000000800 */
[----:B-1----:R-:W-:Y:S01]  /*a080*/  F2FP.PACK_AB R20, R221, R222 ;  /* 0x000000dedd14723e */ /* 0x002fe200000000ff */
[----:B------:R-:W-:Y:S01]  /*a090*/  HMMA.16816.F32 R176, R4, R26, R176 ;  /* 0x0000001a04b0723c */ /* 0x000fe200000018b0 */
[----:B------:R-:W1:Y:S01]  /*a0a0*/  LDSM.16.MT88.4 R24, [R252+0xa000] ;  /* 0x00a00000fc18783b */ /* 0x000e620000004200 */
[----:B------:R-:W3:Y:S01]  /*a0b0*/  MUFU.EX2 R217, R217 ;  /* 0x000000d900d97308 */ /* 0x000ee20000000800 */
[----:B--2---:R-:W-:-:S05]  /*a0c0*/  F2FP.PACK_AB R22, R219, R220 ;  /* 0x000000dcdb16723e */ /* 0x004fca00000000ff */
[C---:B------:R-:W-:Y:S02]  /*a0d0*/  HMMA.16816.F32 R168, R4.reuse, R16, R168 ;  /* 0x0000001004a8723c */ /* 0x040fe400000018a8 */
[----:B------:R-:W-:Y:S06]  /*a0e0*/  MUFU.EX2 R216, R216 ;  /* 0x000000d800d87308 */ /* 0x000fec0000000800 */
[----:B------:R-:W-:Y:S01]  /*a0f0*/  HMMA.16816.F32 R184, R4, R18, R184 ;  /* 0x0000001204b8723c */ /* 0x000fe200000018b8 */
[----:B------:R-:W2:Y:S01]  /*a100*/  LDSM.16.MT88.4 R16, [R250+0xa000] ;  /* 0x00a00000fa10783b */ /* 0x000ea20000004200 */
[----:B------:R-:W4:Y:S01]  /*a110*/  MUFU.EX2 R215, R215 ;  /* 0x000000d700d77308 */ /* 0x000f220000000800 */
[----:B---3--:R-:W-:-:S05]  /*a120*/  F2FP.PACK_AB R21, R217, R218 ;  /* 0x000000dad915723e */ /* 0x008fca00000000ff */
[C---:B------:R-:W-:Y:S02]  /*a130*/  HMMA.16816.F32 R172, R4.reuse, R12, R172 ;  /* 0x0000000c04ac723c */ /* 0x040fe400000018ac */
[----:B------:R-:W-:Y:S06]  /*a140*/  MUFU.EX2 R125, R125 ;  /* 0x0000007d007d7308 */ /* 0x000fec0000000800 */
[C---:B------:R-:W-:Y:S01]  /*a150*/  HMMA.16816.F32 R192, R4.reuse, R14, R192 ;  /* 0x0000000e04c0723c */ /* 0x040fe200000018c0 */
[----:B------:R-:W3:Y:S01]  /*a160*/  LDSM.16.MT88.4 R12, [R249+0xa000] ;  /* 0x00a00000f90c783b */ /* 0x000ee20000004200 */
[----:B----4-:R-:W-:Y:S01]  /*a170*/  F2FP.PACK_AB R23, R215, R216 ;  /* 0x000000d8d717723e */ /* 0x010fe200000000ff */
[----:B------:R-:W4:Y:S05]  /*a180*/  MUFU.EX2 R232, R232 ;  /* 0x000000e800e87308 */ /* 0x000f2a0000000800 */
[C---:B------:R-:W-:Y:S03]  /*a190*/  HMMA.16816.F32 R180, R4.reuse, R8, R180 ;  /* 0x0000000804b4723c */ /* 0x040fe600000018b4 */
[----:B------:R-:W-:Y:S05]  /*a1a0*/  MUFU.EX2 R129, R129 ;  /* 0x0000008100817308 */ /* 0x000fea0000000800 */
[----:B------:R-:W-:Y:S01]  /*a1b0*/  HMMA.16816.F32 R188, R4, R10, R188 ;  /* 0x0000000a04bc723c */ /* 0x000fe200000018bc */
[----:B------:R-:W5:Y:S02]  /*a1c0*/  LDSM.16.MT88.4 R8, [R248+0xa000] ;  /* 0x00a00000f808783b */ /* 0x000f640000004200 */
[----:B------:R-:W2:Y:S04]  /*a1d0*/  MUFU.EX2 R234, R234 ;  /* 0x000000ea00ea7308 */ /* 0x000ea80000000800 */
[----:B------:R-:W-:Y:S01]  /*a1e0*/  F2FP.PACK_AB R4, R229, R230 ;  /* 0x000000e6e504723e */ /* 0x000fe200000000ff */
[----:B-1----:R-:W-:Y:S01]  /*a1f0*/  HMMA.16816.F32 R140, R20, R24, R140 ;  /* 0x00000018148c723c */ /* 0x002fe2000000188c */
[----:B------:R-:W-:Y:S01]  /*a200*/  F2FP.PACK_AB R5, R225, R226 ;  /* 0x000000e2e105723e */ /* 0x000fe200000000ff */
[----:B------:R-:W-:Y:S01]  /*a210*/  FADD.FTZ R226, R226, R43 ;  /* 0x0000002be2e27221 */ /* 0x000fe20000010000 */
[----:B------:R-:W-:Y:S01]  /*a220*/  F2FP.PACK_AB R6, R227, R228 ;  /* 0x000000e4e306723e */ /* 0x000fe200000000ff */
[----:B------:R-:W-:Y:S01]  /*a230*/  MUFU.EX2 R126, R126 ;  /* 0x0000007e007e7308 */ /* 0x000fe20000000800 */
[----:B------:R-:W-:Y:S01]  /*a240*/  F2FP.PACK_AB R7, R223, R224 ;  /* 0x000000e0df07723e */ /* 0x000fe200000000ff */
[----:B------:R-:W-:-:S02]  /*a250*/  FADD.FTZ R225, R225, R226 ;  /* 0x000000e2e1e17221 */ /* 0x000fc40000010000 */
[C---:B------:R-:W-:Y:S02]  /*a260*/  HMMA.16816.F32 R132, R20.reuse, R26, R132 ;  /* 0x0000001a1484723c */ /* 0x040fe40000001884 */
[----:B------:R-:W-:Y:S02]  /*a270*/  FADD.FTZ R224, R224, R225 ;  /* 0x000000e1e0e07221 */ /* 0x000fe40000010000 */
[----:B------:R-:W-:Y:S02]  /*a280*/  MUFU.EX2 R131, R131 ;  /* 0x0000008300837308 */ /* 0x000fe40000000800 */
[----:B------:R-:W-:Y:S02]  /*a290*/  FADD.FTZ R224, R223, R224 ;  /* 0x000000e0dfe07221 */ /* 0x000fe40000010000 */
[C---:B--2---:R-:W-:Y:S04]  /*a2a0*/  HMMA.16816.F32 R148, R20.reuse, R16, R148 ;  /* 0x000000101494723c */ /* 0x044fe80000001894 */
[----:B------:R1:W-:Y:S04]  /*a2b0*/  MUFU.EX2 R113, R197 ;  /* 0x000000c500717308 */ /* 0x0003e80000000800 */
[C---:B------:R-:W-:Y:S04]  /*a2c0*/  HMMA.16816.F32 R136, R20.reuse, R18, R136 ;  /* 0x000000121488723c */ /* 0x040fe80000001888 */
[----:B------:R-:W-:Y:S04]  /*a2d0*/  MUFU.EX2 R112, R112 ;  /* 0x0000007000707308 */ /* 0x000fe80000000800 */
[----:B---3--:R-:W-:Y:S01]  /*a2e0*/  HMMA.16816.F32 R156, R20, R12, R156 ;  /* 0x0000000c149c723c */ /* 0x008fe2000000189c */
[----:B-1----:R-:W-:-:S03]  /*a2f0*/  FFMA.FTZ R197, R92, c[0x0][0x23c], -R101 ;  /* 0x00008f005cc57a23 */ /* 0x002fc60000010865 */
[----:B------:R-:W-:Y:S01]  /*a300*/  MUFU.EX2 R88, R231 ;  /* 0x000000e700587308 */ /* 0x000fe20000000800 */
[----:B------:R-:W-:-:S03]  /*a310*/  FFMA.FTZ R92, R91, c[0x0][0x23c], -R101 ;  /* 0x00008f005b5c7a23 */ /* 0x000fc60000010865 */
[C---:B------:R-:W-:Y:S04]  /*a320*/  HMMA.16816.F32 R144, R20.reuse, R14, R144 ;  /* 0x0000000e1490723c */ /* 0x040fe80000001890 */
[----:B------:R-:W-:Y:S04]  /*a330*/  MUFU.EX2 R91, R197 ;  /* 0x000000c5005b7308 */ /* 0x000fe80000000800 */
[C---:B-----5:R-:W-:Y:S04]  /*a340*/  HMMA.16816.F32 R164, R20.reuse, R8, R164 ;  /* 0x0000000814a4723c */ /* 0x060fe800000018a4 */
[----:B------:R-:W-:Y:S04]  /*a350*/  MUFU.EX2 R92, R92 ;  /* 0x0000005c005c7308 */ /* 0x000fe80000000800 */
[----:B------:R-:W-:Y:S01]  /*a360*/  HMMA.16816.F32 R152, R20, R10, R152 ;  /* 0x0000000a1498723c */ /* 0x000fe20000001898 */
[----:B------:R-:W1:Y:S03]  /*a370*/  LDSM.16.MT88.4 R20, [R252+0xa800] ;  /* 0x00a80000fc14783b */ /* 0x000e660000004200 */
[----:B------:R-:W-:Y:S04]  /*a380*/  MUFU.EX2 R211, R211 ;  /* 0x000000d300d37308 */ /* 0x000fe80000000800 */
[C---:B------:R-:W-:Y:S04]  /*a390*/  HMMA.16816.F32 R168, R4.reuse, R16, R168 ;  /* 0x0000001004a8723c */ /* 0x040fe800000018a8 */
[----:B------:R-:W-:Y:S04]  /*a3a0*/  MUFU.EX2 R123, R123 ;  /* 0x0000007b007b7308 */ /* 0x000fe80000000800 */
[C---:B------:R-:W-:Y:S01]  /*a3b0*/  HMMA.16816.F32 R184, R4.reuse, R18, R184 ;  /* 0x0000001204b8723c */ /* 0x040fe200000018b8 */
[----:B------:R-:W2:Y:S03]  /*a3c0*/  LDSM.16.MT88.4 R16, [R250+0xa800] ;  /* 0x00a80000fa10783b */ /* 0x000ea60000004200 */
[----:B------:R-:W-:Y:S04]  /*a3d0*/  MUFU.EX2 R122, R122 ;  /* 0x0000007a007a7308 */ /* 0x000fe80000000800 */
[C---:B------:R-:W-:Y:S04]  /*a3e0*/  HMMA.16816.F32 R172, R4.reuse, R12, R172 ;  /* 0x0000000c04ac723c */ /* 0x040fe800000018ac */
[----:B------:R-:W-:Y:S04]  /*a3f0*/  MUFU.EX2 R121, R121 ;  /* 0x0000007900797308 */ /* 0x000fe80000000800 */
[C---:B------:R-:W-:Y:S01]  /*a400*/  HMMA.16816.F32 R192, R4.reuse, R14, R192 ;  /* 0x0000000e04c0723c */ /* 0x040fe200000018c0 */
[----:B------:R-:W3:Y:S03]  /*a410*/  LDSM.16.MT88.4 R12, [R249+0xa800] ;  /* 0x00a80000f90c783b */ /* 0x000ee60000004200 */
[----:B------:R-:W-:Y:S04]  /*a420*/  MUFU.EX2 R96, R96 ;  /* 0x0000006000607308 */ /* 0x000fe80000000800 */
[C---:B------:R-:W-:Y:S04]  /*a430*/  HMMA.16816.F32 R180, R4.reuse, R8, R180 ;  /* 0x0000000804b4723c */ /* 0x040fe800000018b4 */
[----:B------:R-:W-:Y:S04]  /*a440*/  MUFU.EX2 R94, R94 ;  /* 0x0000005e005e7308 */ /* 0x000fe80000000800 */
[C---:B------:R-:W-:Y:S01]  /*a450*/  HMMA.16816.F32 R188, R4.reuse, R10, R188 ;  /* 0x0000000a04bc723c */ /* 0x040fe200000018bc */
[----:B------:R-:W5:Y:S03]  /*a460*/  LDSM.16.MT88.4 R8, [R248+0xa800] ;  /* 0x00a80000f808783b */ /* 0x000f660000004200 */
[----:B------:R-:W-:Y:S04]  /*a470*/  MUFU.EX2 R210, R210 ;  /* 0x000000d200d27308 */ /* 0x000fe80000000800 */
[C---:B------:R-:W-:Y:S04]  /*a480*/  HMMA.16816.F32 R160, R4.reuse, R24, R160 ;  /* 0x0000001804a0723c */ /* 0x040fe800000018a0 */
[----:B------:R-:W-:Y:S03]  /*a490*/  MUFU.EX2 R209, R209 ;  /* 0x000000d100d17308 */ /* 0x000fe60000000800 */
[----:B------:R-:W-:Y:S01]  /*a4a0*/  FFMA.FTZ R25, R127, c[0x0][0x23c], -R214 ;  /* 0x00008f007f197a23 */ /* 0x000fe200000108d6 */
[----:B------:R-:W-:Y:S01]  /*a4b0*/  HMMA.16816.F32 R176, R4, R26, R176 ;  /* 0x0000001a04b0723c */ /* 0x000fe200000018b0 */
[----:B------:R-:W-:-:S02]  /*a4c0*/  FFMA.FTZ R127, R128, c[0x0][0x23c], -R101 ;  /* 0x00008f00807f7a23 */ /* 0x000fc40000010865 */
[----:B------:R-:W-:Y:S02]  /*a4d0*/  FFMA.FTZ R128, R204, c[0x0][0x23c], -R101 ;  /* 0x00008f00cc807a23 */ /* 0x000fe40000010865 */
[----:B------:R-:W-:Y:S01]  /*a4e0*/  FFMA.FTZ R24, R130, c[0x0][0x23c], -R214 ;  /* 0x00008f0082187a23 */ /* 0x000fe200000108d6 */
[----:B------:R-:W-:Y:S01]  /*a4f0*/  MUFU.EX2 R208, R208 ;  /* 0x000000d000d07308 */ /* 0x000fe20000000800 */
[--C-:B------:R-:W-:Y:S01]  /*a500*/  FFMA.FTZ R27, R116, c[0x0][0x23c], -R124.reuse ;  /* 0x00008f00741b7a23 */ /* 0x100fe2000001087c */
[----:B----4-:R-:W-:Y:S01]  /*a510*/  F2FP.PACK_AB R4, R232, R125 ;  /* 0x0000007de804723e */ /* 0x010fe200000000ff */
[--C-:B------:R-:W-:Y:S01]  /*a520*/  FFMA.FTZ R26, R115, c[0x0][0x23c], -R124.reuse ;  /* 0x00008f00731a7a23 */ /* 0x100fe2000001087c */
[----:B------:R-:W-:Y:S01]  /*a530*/  F2FP.PACK_AB R6, R234, R129 ;  /* 0x00000081ea06723e */ /* 0x000fe200000000ff */
[--C-:B------:R-:W-:Y:S02]  /*a540*/  FFMA.FTZ R130, R114, c[0x0][0x23c], -R124.reuse ;  /* 0x00008f0072827a23 */ /* 0x100fe4000001087c */
[----:B------:R-:W-:Y:S01]  /*a550*/  FFMA.FTZ R124, R117, c[0x0][0x23c], -R124 ;  /* 0x00008f00757c7a23 */ /* 0x000fe2000001087c */
[----:B------:R-:W4:Y:S01]  /*a560*/  MUFU.EX2 R127, R127 ;  /* 0x0000007f007f7308 */ /* 0x000f220000000800 */
[----:B------:R-:W-:-:S02]  /*a570*/  FFMA.FTZ R214, R99, c[0x0][0x23c], -R102 ;  /* 0x00008f0063d67a23 */ /* 0x000fc40000010866 */
[--C-:B------:R-:W-:Y:S02]  /*a580*/  FFMA.FTZ R204, R97, c[0x0][0x23c], -R102.reuse ;  /* 0x00008f0061cc7a23 */ /* 0x100fe40000010866 */
[--C-:B------:R-:W-:Y:S02]  /*a590*/  FFMA.FTZ R97, R95, c[0x0][0x23c], -R102.reuse ;  /* 0x00008f005f617a23 */ /* 0x100fe40000010866 */
[--C-:B------:R-:W-:Y:S01]  /*a5a0*/  FFMA.FTZ R99, R90, c[0x0][0x23c], -R101.reuse ;  /* 0x00008f005a637a23 */ /* 0x100fe20000010865 */
[----:B------:R-:W1:Y:S01]  /*a5b0*/  MUFU.EX2 R128, R128 ;  /* 0x0000008000807308 */ /* 0x000e620000000800 */
[----:B------:R-:W-:Y:S02]  /*a5c0*/  FFMA.FTZ R102, R93, c[0x0][0x23c], -R102 ;  /* 0x00008f005d667a23 */ /* 0x000fe40000010866 */
[--C-:B------:R-:W-:Y:S02]  /*a5d0*/  FFMA.FTZ R95, R89, c[0x0][0x23c], -R101.reuse ;  /* 0x00008f00595f7a23 */ /* 0x100fe40000010865 */
[----:B------:R-:W-:-:S03]  /*a5e0*/  FFMA.FTZ R93, R87, c[0x0][0x23c], -R101 ;  /* 0x00008f00575d7a23 */ /* 0x000fc60000010865 */
[----:B------:R2:W-:Y:S01]  /*a5f0*/  MUFU.EX2 R114, R201 ;  /* 0x000000c900727308 */ /* 0x0005e20000000800 */
[----:B----4-:R-:W-:-:S07]  /*a600*/  F2FP.PACK_AB R5, R127, R126 ;  /* 0x0000007e7f05723e */ /* 0x010fce00000000ff */
[----:B------:R-:W-:Y:S01]  /*a610*/  MUFU.EX2 R117, R25 ;  /* 0x0000001900757308 */ /* 0x000fe20000000800 */
[----:B-1----:R-:W-:Y:S01]  /*a620*/  F2FP.PACK_AB R7, R128, R131 ;  /* 0x000000838007723e */ /* 0x002fe200000000ff */
[----:B--2---:R-:W-:-:S06]  /*a630*/  FFMA.FTZ R201, R84, c[0x0][0x23c], -R101 ;  /* 0x00008f0054c97a23 */ /* 0x004fcc0000010865 */
[----:B------:R-:W1:Y:S01]  /*a640*/  MUFU.EX2 R116, R24 ;  /* 0x0000001800747308 */ /* 0x000e620000000800 */
[----:B------:R-:W-:Y:S01]  /*a650*/  HMMA.16816.F32 R140, R4, R20, R140 ;  /* 0x00000014048c723c */ /* 0x000fe2000000188c */
[----:B------:R-:W-:-:S06]  /*a660*/  FFMA.FTZ R101, R86, c[0x0][0x23c], -R101 ;  /* 0x00008f0056657a23 */ /* 0x000fcc0000010865 */
[----:B------:R-:W2:Y:S01]  /*a670*/  MUFU.EX2 R115, R205 ;  /* 0x000000cd00737308 */ /* 0x000ea20000000800 */
[C---:B------:R-:W-:Y:S07]  /*a680*/  HMMA.16816.F32 R132, R4.reuse, R22, R132 ;  /* 0x000000160484723c */ /* 0x040fee0000001884 */
[----:B------:R-:W-:Y:S01]  /*a690*/  MUFU.EX2 R85, R27 ;  /* 0x0000001b00557308 */ /* 0x000fe20000000800 */
[C---:B------:R-:W-:Y:S07]  /*a6a0*/  HMMA.16816.F32 R148, R4.reuse, R16, R148 ;  /* 0x000000100494723c */ /* 0x040fee0000001894 */
[----:B------:R4:W1:Y:S01]  /*a6b0*/  MUFU.EX2 R84, R26 ;  /* 0x0000001a00547308 */ /* 0x0008620000000800 */
[C---:B------:R-:W-:Y:S07]  /*a6c0*/  HMMA.16816.F32 R136, R4.reuse, R18, R136 ;  /* 0x000000120488723c */ /* 0x040fee0000001888 */
[----:B------:R-:W1:Y:S01]  /*a6d0*/  MUFU.EX2 R87, R214 ;  /* 0x000000d600577308 */ /* 0x000e620000000800 */
[C---:B---3--:R-:W-:Y:S01]  /*a6e0*/  HMMA.16816.F32 R156, R4.reuse, R12, R156 ;  /* 0x0000000c049c723c */ /* 0x048fe2000000189c */
[----:B----4-:R-:W-:Y:S07]  /*a6f0*/  LDSM.16.MT88.4 R24, [R248+0xb000] ;  /* 0x00b00000f818783b */ /* 0x010fee0000004200 */
[C---:B------:R-:W-:Y:S01]  /*a700*/  HMMA.16816.F32 R144, R4.reuse, R14, R144 ;  /* 0x0000000e0490723c */ /* 0x040fe20000001890 */
[----:B------:R-:W-:Y:S07]  /*a710*/  MUFU.EX2 R86, R206 ;  /* 0x000000ce00567308 */ /* 0x000fee0000000800 */
[C---:B-----5:R-:W-:Y:S01]  /*a720*/  HMMA.16816.F32 R164, R4.reuse, R8, R164 ;  /* 0x0000000804a4723c */ /* 0x060fe200000018a4 */
[----:B------:R-:W3:Y:S07]  /*a730*/  MUFU.EX2 R89, R204 ;  /* 0x000000cc00597308 */ /* 0x000eee0000000800 */
[----:B------:R-:W-:Y:S01]  /*a740*/  HMMA.16816.F32 R152, R4, R10, R152 ;  /* 0x0000000a0498723c */ /* 0x000fe20000001898 */
[----:B------:R-:W4:Y:S06]  /*a750*/  MUFU.EX2 R90, R201 ;  /* 0x000000c9005a7308 */ /* 0x000f2c0000000800 */
[----:B-1----:R-:W-:-:S02]  /*a760*/  F2FP.PACK_AB R4, R116, R117 ;  /* 0x000000757404723e */ /* 0x002fc400000000ff */
[----:B------:R-:W-:Y:S01]  /*a770*/  F2FP.PACK_AB R5, R112, R113 ;  /* 0x000000717005723e */ /* 0x000fe200000000ff */
[----:B------:R-:W-:Y:S01]  /*a780*/  MUFU.EX2 R130, R130 ;  /* 0x0000008200827308 */ /* 0x000fe20000000800 */
[----:B--2---:R-:W-:Y:S01]  /*a790*/  F2FP.PACK_AB R6, R114, R115 ;  /* 0x000000737206723e */ /* 0x004fe200000000ff */
[----:B------:R-:W-:Y:S01]  /*a7a0*/  FADD.FTZ R113, R113, R224 ;  /* 0x000000e071717221 */ /* 0x000fe20000010000 */
[----:B------:R-:W-:-:S03]  /*a7b0*/  F2FP.PACK_AB R7, R84, R85 ;  /* 0x000000555407723e */ /* 0x000fc600000000ff */
[----:B------:R-:W-:Y:S02]  /*a7c0*/  FADD.FTZ R112, R112, R113 ;  /* 0x0000007170707221 */ /* 0x000fe40000010000 */
[----:B------:R-:W-:Y:S02]  /*a7d0*/  MUFU.EX2 R97, R97 ;  /* 0x0000006100617308 */ /* 0x000fe40000000800 */
[----:B------:R-:W-:Y:S01]  /*a7e0*/  HMMA.16816.F32 R168, R4, R16, R168 ;  /* 0x0000001004a8723c */ /* 0x000fe200000018a8 */
[----:B------:R-:W-:-:S04]  /*a7f0*/  FADD.FTZ R85, R85, R112 ;  /* 0x0000007055557221 */ /* 0x000fc80000010000 */
[----:B------:R-:W-:Y:S01]  /*a800*/  FADD.FTZ R85, R84, R85 ;  /* 0x0000005554557221 */ /* 0x000fe20000010000 */
[----:B------:R-:W-:Y:S02]  /*a810*/  MUFU.EX2 R95, R95 ;  /* 0x0000005f005f7308 */ /* 0x000fe40000000800 */
[C---:B------:R-:W-:Y:S01]  /*a820*/  HMMA.16816.F32 R184, R4.reuse, R18, R184 ;  /* 0x0000001204b8723c */ /* 0x040fe200000018b8 */
[----:B------:R-:W1:Y:S05]  /*a830*/  LDSM.16.MT88.4 R16, [R252+0xb000] ;  /* 0x00b00000fc10783b */ /* 0x000e6a0000004200 */
[----:B------:R-:W-:Y:S02]  /*a840*/  MUFU.EX2 R93, R93 ;  /* 0x0000005d005d7308 */ /* 0x000fe40000000800 */
[C---:B------:R-:W-:Y:S06]  /*a850*/  HMMA.16816.F32 R172, R4.reuse, R12, R172 ;  /* 0x0000000c04ac723c */ /* 0x040fec00000018ac */
[----:B------:R-:W-:Y:S02]  /*a860*/  MUFU.EX2 R70, R101 ;  /* 0x0000006500467308 */ /* 0x000fe40000000800 */
[C---:B------:R-:W-:Y:S01]  /*a870*/  HMMA.16816.F32 R192, R4.reuse, R14, R192 ;  /* 0x0000000e04c0723c */ /* 0x040fe200000018c0 */
[----:B------:R-:W2:Y:S05]  /*a880*/  LDSM.16.MT88.4 R12, [R250+0xb000] ;  /* 0x00b00000fa0c783b */ /* 0x000eaa0000004200 */
[----:B------:R-:W-:Y:S02]  /*a890*/  MUFU.EX2 R207, R207 ;  /* 0x000000cf00cf7308 */ /* 0x000fe40000000800 */
[C---:B------:R-:W-:Y:S06]  /*a8a0*/  HMMA.16816.F32 R180, R4.reuse, R8, R180 ;  /* 0x0000000804b4723c */ /* 0x040fec00000018b4 */
[----:B------:R-:W-:Y:S02]  /*a8b0*/  MUFU.EX2 R120, R120 ;  /* 0x0000007800787308 */ /* 0x000fe40000000800 */
[C---:B------:R-:W-:Y:S01]  /*a8c0*/  HMMA.16816.F32 R188, R4.reuse, R10, R188 ;  /* 0x0000000a04bc723c */ /* 0x040fe200000018bc */
[----:B------:R-:W5:Y:S05]  /*a8d0*/  LDSM.16.MT88.4 R8, [R249+0xb000] ;  /* 0x00b00000f908783b */ /* 0x000f6a0000004200 */
[----:B------:R-:W-:Y:S02]  /*a8e0*/  MUFU.EX2 R119, R119 ;  /* 0x0000007700777308 */ /* 0x000fe40000000800 */
[C---:B------:R-:W-:Y:S06]  /*a8f0*/  HMMA.16816.F32 R160, R4.reuse, R20, R160 ;  /* 0x0000001404a0723c */ /* 0x040fec00000018a0 */
[----:B------:R-:W-:Y:S01]  /*a900*/  MUFU.EX2 R118, R118 ;  /* 0x0000007600767308 */ /* 0x000fe20000000800 */
[----:B------:R-:W-:Y:S01]  /*a910*/  FADD.FTZ R21, R83, R100 ;  /* 0x0000006453157221 */ /* 0x000fe20000010000 */
[----:B------:R-:W-:Y:S03]  /*a920*/  HMMA.16816.F32 R176, R4, R22, R176 ;  /* 0x0000001604b0723c */ /* 0x000fe600000018b0 */
[----:B------:R-:W-:-:S03]  /*a930*/  FADD.FTZ R21, R76, R21 ;  /* 0x000000154c157221 */ /* 0x000fc60000010000 */
[----:B------:R-:W1:Y:S01]  /*a940*/  MUFU.EX2 R83, R99 ;  /* 0x0000006300537308 */ /* 0x000e620000000800 */
[----:B------:R-:W-:Y:S01]  /*a950*/  FADD.FTZ R5, R77, R104 ;  /* 0x000000684d057221 */ /* 0x000fe20000010000 */
[----:B------:R-:W-:Y:S01]  /*a960*/  F2FP.PACK_AB R4, R87, R88 ;  /* 0x000000585704723e */ /* 0x000fe200000000ff */
[----:B------:R-:W-:Y:S01]  /*a970*/  FADD.FTZ R22, R74, R21 ;  /* 0x000000154a167221 */ /* 0x000fe20000010000 */
[----:B---3--:R-:W-:Y:S01]  /*a980*/  F2FP.PACK_AB R6, R89, R86 ;  /* 0x000000565906723e */ /* 0x008fe200000000ff */
[----:B------:R-:W-:Y:S01]  /*a990*/  FADD.FTZ R20, R78, R5 ;  /* 0x000000054e147221 */ /* 0x000fe20000010000 */
[----:B----4-:R-:W-:Y:S01]  /*a9a0*/  F2FP.PACK_AB R5, R91, R90 ;  /* 0x0000005a5b05723e */ /* 0x010fe200000000ff */
[----:B------:R-:W-:Y:S01]  /*a9b0*/  FADD.FTZ R72, R71, R22 ;  /* 0x0000001647487221 */ /* 0x000fe20000010000 */
[----:B------:R-:W-:Y:S01]  /*a9c0*/  MUFU.EX2 R77, R199 ;  /* 0x000000c7004d7308 */ /* 0x000fe20000000800 */
[----:B------:R-:W-:Y:S02]  /*a9d0*/  FADD.FTZ R20, R69, R20 ;  /* 0x0000001445147221 */ /* 0x000fe40000010000 */
[----:B------:R-:W-:-:S02]  /*a9e0*/  FADD.FTZ R65, R65, R72 ;  /* 0x0000004841417221 */ /* 0x000fc40000010000 */
[----:B------:R-:W-:Y:S02]  /*a9f0*/  FADD.FTZ R69, R67, R20 ;  /* 0x0000001443457221 */ /* 0x000fe40000010000 */
[----:B------:R-:W-:Y:S01]  /*aa00*/  FADD.FTZ R64, R64, R65 ;  /* 0x0000004140407221 */ /* 0x000fe20000010000 */
[----:B------:R-:W3:Y:S01]  /*aa10*/  MUFU.EX2 R76, R213 ;  /* 0x000000d5004c7308 */ /* 0x000ee20000000800 */
[----:B-1----:R-:W-:Y:S01]  /*aa20*/  F2FP.PACK_AB R7, R83, R92 ;  /* 0x0000005c5307723e */ /* 0x002fe200000000ff */
[----:B------:R-:W-:Y:S01]  /*aa30*/  FADD.FTZ R60, R60, R69 ;  /* 0x000000453c3c7221 */ /* 0x000fe20000010000 */
[----:B------:R-:W1:Y:S01]  /*aa40*/  LDSM.16.MT88.4 R20, [R252+0xb800] ;  /* 0x00b80000fc14783b */ /* 0x000e620000004200 */
[----:B------:R-:W-:Y:S02]  /*aa50*/  FADD.FTZ R57, R57, R64 ;  /* 0x0000004039397221 */ /* 0x000fe40000010000 */
[----:B------:R-:W-:Y:S02]  /*aa60*/  FADD.FTZ R61, R61, R60 ;  /* 0x0000003c3d3d7221 */ /* 0x000fe40000010000 */
[----:B------:R-:W4:Y:S01]  /*aa70*/  MUFU.EX2 R78, R212 ;  /* 0x000000d4004e7308 */ /* 0x000f220000000800 */
[----:B------:R-:W-:Y:S01]  /*aa80*/  HMMA.16816.F32 R140, R4, R16, R140 ;  /* 0x00000010048c723c */ /* 0x000fe2000000188c */
[----:B------:R-:W-:-:S02]  /*aa90*/  FADD.FTZ R56, R56, R61 ;  /* 0x0000003d38387221 */ /* 0x000fc40000010000 */
[----:B------:R-:W-:Y:S02]  /*aaa0*/  FADD.FTZ R52, R52, R57 ;  /* 0x0000003934347221 */ /* 0x000fe40000010000 */
[----:B------:R-:W-:Y:S02]  /*aab0*/  FADD.FTZ R55, R55, R56 ;  /* 0x0000003837377221 */ /* 0x000fe40000010000 */
[----:B------:R-:W-:Y:S01]  /*aac0*/  FADD.FTZ R41, R41, R52 ;  /* 0x0000003429297221 */ /* 0x000fe20000010000 */
[----:B------:R-:W-:Y:S01]  /*aad0*/  HMMA.16816.F32 R132, R4, R18, R132 ;  /* 0x000000120484723c */ /* 0x000fe20000001884 */
[----:B------:R-:W-:Y:S01]  /*aae0*/  FADD.FTZ R50, R50, R55 ;  /* 0x0000003732327221 */ /* 0x000fe20000010000 */
[----:B------:R-:W1:Y:S01]  /*aaf0*/  MUFU.EX2 R74, R98 ;  /* 0x00000062004a7308 */ /* 0x000e620000000800 */
[----:B------:R-:W-:Y:S02]  /*ab00*/  FADD.FTZ R38, R38, R41 ;  /* 0x0000002926267221 */ /* 0x000fe40000010000 */
        /* <DEDUP_REMOVED lines=30> */
[----:B------:R-:W-:-:S04]  /*acf0*/  FADD.FTZ R129, R234, R129 ;  /* 0x00000081ea817221 */ /* 0x000fc80000010000 */
[----:B---3--:R-:W-:Y:S01]  /*ad00*/  F2FP.PACK_AB R4, R76, R77 ;  /* 0x0000004d4c04723e */ /* 0x008fe200000000ff */
[----:B------:R-:W-:Y:S01]  /*ad10*/  FADD.FTZ R77, R77, R114 ;  /* 0x000000724d4d7221 */ /* 0x000fe20000010000 */
[----:B------:R-:W-:Y:S01]  /*ad20*/  F2FP.PACK_AB R5, R123, R130 ;  /* 0x000000827b05723e */ /* 0x000fe200000000ff */
[----:B------:R-:W-:Y:S01]  /*ad30*/  FADD.FTZ R130, R130, R85 ;  /* 0x0000005582827221 */ /* 0x000fe20000010000 */
[----:B----4-:R-:W-:Y:S01]  /*ad40*/  F2FP.PACK_AB R6, R211, R78 ;  /* 0x0000004ed306723e */ /* 0x010fe200000000ff */
[----:B------:R-:W-:Y:S01]  /*ad50*/  FADD.FTZ R77, R76, R77 ;  /* 0x0000004d4c4d7221 */ /* 0x000fe20000010000 */
[----:B------:R-:W-:Y:S01]  /*ad60*/  F2FP.PACK_AB R7, R121, R122 ;  /* 0x0000007a7907723e */ /* 0x000fe200000000ff */
        /* <DEDUP_REMOVED lines=13> */
[----:B------:R-:W-:Y:S01]  /*ae40*/  HMMA.16816.F32 R176, R4, R18, R176 ;  /* 0x0000001204b0723c */ /* 0x000fe200000018b0 */
[----:B------:R-:W3:Y:S01]  /*ae50*/  LDSM.16.MT88.4 R16, [R250+0xb800] ;  /* 0x00b80000fa10783b */ /* 0x000ee20000004200 */
[----:B------:R-:W-:Y:S02]  /*ae60*/  FADD.FTZ R89, R89, R86 ;  /* 0x0000005659597221 */ /* 0x000fe40000010000 */
[----:B------:R-:W-:-:S04]  /*ae70*/  FADD.FTZ R24, R51, R24 ;  /* 0x0000001833187221 */ /* 0x000fc80000010000 */
[----:B------:R-:W-:Y:S01]  /*ae80*/  FADD.FTZ R35, R35, R24 ;  /* 0x0000001823237221 */ /* 0x000fe20000010000 */
[----:B------:R-:W-:Y:S03]  /*ae90*/  HMMA.16816.F32 R168, R4, R12, R168 ;  /* 0x0000000c04a8723c */ /* 0x000fe600000018a8 */
[----:B------:R-:W-:-:S04]  /*aea0*/  FADD.FTZ R32, R32, R35 ;  /* 0x0000002320207221 */ /* 0x000fc80000010000 */
[----:B------:R-:W-:Y:S01]  /*aeb0*/  FADD.FTZ R33, R33, R32 ;  /* 0x0000002021217221 */ /* 0x000fe20000010000 */
[----:B------:R-:W-:Y:S01]  /*aec0*/  HMMA.16816.F32 R184, R4, R14, R184 ;  /* 0x0000000e04b8723c */ /* 0x000fe200000018b8 */
[----:B------:R-:W4:Y:S02]  /*aed0*/  LDSM.16.MT88.4 R12, [R249+0xb800] ;  /* 0x00b80000f90c783b */ /* 0x000f240000004200 */
[----:B------:R-:W-:-:S04]  /*aee0*/  FADD.FTZ R30, R30, R33 ;  /* 0x000000211e1e7221 */ /* 0x000fc80000010000 */
[----:B------:R-:W-:Y:S01]  /*aef0*/  FADD.FTZ R31, R31, R30 ;  /* 0x0000001e1f1f7221 */ /* 0x000fe20000010000 */
[----:B------:R-:W-:Y:S03]  /*af00*/  HMMA.16816.F32 R172, R4, R8, R172 ;  /* 0x0000000804ac723c */ /* 0x000fe600000018ac */
[----:B------:R-:W-:-:S04]  /*af10*/  FADD.FTZ R31, R28, R31 ;  /* 0x0000001f1c1f7221 */ /* 0x000fc80000010000 */
[----:B------:R-:W-:Y:S01]  /*af20*/  FADD.FTZ R218, R218, R31 ;  /* 0x0000001fdada7221 */ /* 0x000fe20000010000 */
[----:B------:R-:W-:Y:S01]  /*af30*/  HMMA.16816.F32 R192, R4, R10, R192 ;  /* 0x0000000a04c0723c */ /* 0x000fe200000018c0 */
[----:B------:R-:W5:Y:S02]  /*af40*/  LDSM.16.MT88.4 R8, [R248+0xb800] ;  /* 0x00b80000f808783b */ /* 0x000f640000004200 */
[----:B------:R-:W-:-:S04]  /*af50*/  FADD.FTZ R217, R217, R218 ;  /* 0x000000dad9d97221 */ /* 0x000fc80000010000 */
[----:B------:R-:W-:Y:S01]  /*af60*/  FADD.FTZ R216, R216, R217 ;  /* 0x000000d9d8d87221 */ /* 0x000fe20000010000 */
[----:B------:R-:W-:Y:S01]  /*af70*/  HMMA.16816.F32 R188, R4, R26, R188 ;  /* 0x0000001a04bc723c */ /* 0x000fe200000018bc */
[----:B------:R-:W3:Y:S02]  /*af80*/  MUFU.EX2 R27, R124 ;  /* 0x0000007c001b7308 */ /* 0x000ee40000000800 */
[----:B------:R-:W-:-:S04]  /*af90*/  FADD.FTZ R215, R215, R216 ;  /* 0x000000d8d7d77221 */ /* 0x000fc80000010000 */
[----:B------:R-:W-:Y:S01]  /*afa0*/  FADD.FTZ R126, R126, R215 ;  /* 0x000000d77e7e7221 */ /* 0x000fe20000010000 */
[----:B-1----:R-:W-:Y:S01]  /*afb0*/  F2FP.PACK_AB R4, R97, R74 ;  /* 0x0000004a6104723e */ /* 0x002fe200000000ff */
[----:B------:R-:W-:Y:S01]  /*afc0*/  FADD.FTZ R74, R74, R89 ;  /* 0x000000594a4a7221 */ /* 0x000fe20000010000 */
[----:B------:R-:W-:Y:S01]  /*afd0*/  F2FP.PACK_AB R5, R94, R95 ;  /* 0x0000005f5e05723e */ /* 0x000fe200000000ff */
[----:B------:R-:W-:Y:S01]  /*afe0*/  FADD.FTZ R126, R127, R126 ;  /* 0x0000007e7f7e7221 */ /* 0x000fe20000010000 */
[----:B--2---:R-:W-:Y:S01]  /*aff0*/  F2FP.PACK_AB R6, R67, R96 ;  /* 0x000000604306723e */ /* 0x004fe200000000ff */
[----:B------:R-:W-:Y:S01]  /*b000*/  FADD.FTZ R97, R97, R74 ;  /* 0x0000004a61617221 */ /* 0x000fe20000010000 */
[----:B------:R-:W-:Y:S01]  /*b010*/  F2FP.PACK_AB R7, R70, R93 ;  /* 0x0000005d4607723e */ /* 0x000fe200000000ff */
[----:B------:R-:W-:Y:S02]  /*b020*/  FADD.FTZ R131, R131, R126 ;  /* 0x0000007e83837221 */ /* 0x000fe40000010000 */
[----:B------:R-:W-:-:S02]  /*b030*/  FADD.FTZ R96, R96, R97 ;  /* 0x0000006160607221 */ /* 0x000fc40000010000 */
[----:B------:R-:W-:Y:S02]  /*b040*/  FADD.FTZ R131, R128, R131 ;  /* 0x0000008380837221 */ /* 0x000fe40000010000 */
[----:B------:R-:W-:Y:S02]  /*b050*/  HMMA.16816.F32 R140, R4, R20, R140 ;  /* 0x00000014048c723c */ /* 0x000fe4000000188c */
[----:B------:R-:W-:-:S04]  /*b060*/  FADD.FTZ R90, R90, R131 ;  /* 0x000000835a5a7221 */ /* 0x000fc80000010000 */
[----:B------:R-:W-:Y:S02]  /*b070*/  FADD.FTZ R91, R91, R90 ;  /* 0x0000005a5b5b7221 */ /* 0x000fe40000010000 */
[----:B------:R-:W-:Y:S02]  /*b080*/  HMMA.16816.F32 R132, R4, R22, R132 ;  /* 0x000000160484723c */ /* 0x000fe40000001884 */
[----:B------:R-:W-:-:S04]  /*b090*/  FADD.FTZ R92, R92, R91 ;  /* 0x0000005b5c5c7221 */ /* 0x000fc80000010000 */
[----:B------:R-:W-:Y:S02]  /*b0a0*/  FADD.FTZ R92, R83, R92 ;  /* 0x0000005c535c7221 */ /* 0x000fe40000010000 */
[----:B---3--:R-:W-:Y:S02]  /*b0b0*/  HMMA.16816.F32 R148, R4, R16, R148 ;  /* 0x000000100494723c */ /* 0x008fe40000001894 */
[----:B------:R-:W-:-:S04]  /*b0c0*/  FADD.FTZ R95, R95, R92 ;  /* 0x0000005c5f5f7221 */ /* 0x000fc80000010000 */
[----:B------:R-:W-:Y:S02]  /*b0d0*/  FADD.FTZ R94, R94, R95 ;  /* 0x0000005f5e5e7221 */ /* 0x000fe40000010000 */
[----:B------:R-:W-:Y:S02]  /*b0e0*/  HMMA.16816.F32 R136, R4, R18, R136 ;  /* 0x000000120488723c */ /* 0x000fe40000001888 */
[----:B------:R-:W-:-:S06]  /*b0f0*/  FADD.FTZ R93, R93, R94 ;  /* 0x0000005e5d5d7221 */ /* 0x000fcc0000010000 */
[C---:B----4-:R-:W-:Y:S08]  /*b100*/  HMMA.16816.F32 R156, R4.reuse, R12, R156 ;  /* 0x0000000c049c723c */ /* 0x050ff0000000189c */
[C---:B------:R-:W-:Y:S08]  /*b110*/  HMMA.16816.F32 R144, R4.reuse, R14, R144 ;  /* 0x0000000e0490723c */ /* 0x040ff00000001890 */
[C---:B-----5:R-:W-:Y:S08]  /*b120*/  HMMA.16816.F32 R164, R4.reuse, R8, R164 ;  /* 0x0000000804a4723c */ /* 0x060ff000000018a4 */
[----:B------:R-:W-:Y:S07]  /*b130*/  HMMA.16816.F32 R152, R4, R10, R152 ;  /* 0x0000000a0498723c */ /* 0x000fee0000001898 */
[----:B------:R-:W-:Y:S01]  /*b140*/  F2FP.PACK_AB R4, R209, R210 ;  /* 0x000000d2d104723e */ /* 0x000fe200000000ff */
[----:B------:R-:W-:Y:S01]  /*b150*/  FADD.FTZ R210, R210, R211 ;  /* 0x000000d3d2d27221 */ /* 0x000fe20000010000 */
[----:B------:R-:W-:Y:S01]  /*b160*/  F2FP.PACK_AB R5, R119, R120 ;  /* 0x000000787705723e */ /* 0x000fe200000000ff */
        /* <DEDUP_REMOVED lines=24> */
[----:B------:R-:W-:Y:S01]  /*b2f0*/  IMAD R29, R29, -0x2, R196 ;  /* 0xfffffffe1d1d7824 */ /* 0x000fe200078e02c4 */
[----:B--2---:R-:W-:Y:S01]  /*b300*/  MOV R4, UR13 ;  /* 0x0000000d00047c02 */ /* 0x004fe20008000f00 */
[----:B------:R-:W-:Y:S01]  /*b310*/  IMAD.MOV.U32 R197, RZ, RZ, R2 ;  /* 0x000000ffffc57224 */ /* 0x000fe200078e0002 */
[----:B------:R-:W-:Y:S01]  /*b320*/  MOV R196, R3 ;  /* 0x0000000300c47202 */ /* 0x000fe20000000f00 */
[----:B------:R-:W-:Y:S01]  /*b330*/  ULDC.64 UR6, c[0x0][0x1a0] ;  /* 0x0000680000067ab9 */ /* 0x000fe20000000a00 */
[----:B------:R-:W-:Y:S01]  /*b340*/  IADD3 R4, R4, -UR14, R29 ;  /* 0x8000000e04047c10 */ /* 0x000fe2000fffe01d */
[----:B------:R-:W-:Y:S01]  /*b350*/  IMAD.MOV.U32 R3, RZ, RZ, c[0x0][0x1a4] ;  /* 0x00006900ff037624 */ /* 0x000fe200078e00ff */
[----:B------:R-:W-:Y:S01]  /*b360*/  MOV R199, R0 ;  /* 0x0000000000c77202 */ /* 0x000fe20000000f00 */
[----:B------:R-:W-:Y:S01]  /*b370*/  IMAD.MOV.U32 R201, RZ, RZ, R68 ;  /* 0x000000ffffc97224 */ /* 0x000fe200078e0044 */
[----:B------:R-:W-:Y:S01]  /*b380*/  MOV R2, c[0x0][0x1a4] ;  /* 0x0000690000027a02 */ /* 0x000fe20000000f00 */
[----:B------:R1:W-:Y:S01]  /*b390*/  STL [R1+0x68], R4 ;  /* 0x0000680401007387 */ /* 0x0003e20000100800 */
[----:B------:R-:W-:-:S02]  /*b3a0*/  USHF.L.U64.HI UR5, UR6, 0x4, UR7 ;  /* 0x0000000406057899 */ /* 0x000fc40008010207 */
[----:B------:R-:W-:Y:S01]  /*b3b0*/  USHF.L.U32 UR8, UR6, 0x4, URZ ;  /* 0x0000000406087899 */ /* 0x000fe2000800063f */
[----:B------:R-:W2:Y:S01]  /*b3c0*/  LDL.64 R242, [R1+0x40] ;  /* 0x0000400001f27983 */ /* 0x000ea20000100a00 */
[----:B------:R-:W-:Y:S01]  /*b3d0*/  MOV R0, c[0x0][0x1a4] ;  /* 0x0000690000007a02 */ /* 0x000fe20000000f00 */
[----:B------:R-:W-:Y:S02]  /*b3e0*/  ULEA.HI.SX32 UR12, UR9, 0xfffffffe, 0x19 ;  /* 0xfffffffe090c7891 */ /* 0x000fe4000f8fca3f */
[----:B------:R-:W-:Y:S01]  /*b3f0*/  ULDC.64 UR6, c[0x0][0x1a0] ;  /* 0x0000680000067ab9 */ /* 0x000fe20000000a00 */
[----:B-1----:R-:W-:Y:S02]  /*b400*/  MOV R4, c[0x0][0x1a4] ;  /* 0x0000690000047a02 */ /* 0x002fe40000000f00 */
[----:B--2---:R-:W-:-:S13]  /*b410*/  ISETP.GE.AND P0, PT, R242, c[0x0][0x220], PT ;  /* 0x00008800f2007a0c */ /* 0x004fda0003f06270 */
[----:B------:R-:W-:Y:S02]  /*b420*/  @!P0 IMAD R4, R4, 0x30, RZ ;  /* 0x0000003004048824 */ /* 0x000fe400078e02ff */
[----:B------:R-:W-:Y:S02]  /*b430*/  @!P0 IMAD R3, R3, 0x50, RZ ;  /* 0x0000005003038824 */ /* 0x000fe400078e02ff */
[----:B------:R-:W-:Y:S02]  /*b440*/  @!P0 IMAD R0, R0, 0x70, RZ ;  /* 0x0000007000008824 */ /* 0x000fe400078e02ff */
[----:B------:R-:W-:Y:S01]  /*b450*/  @!P0 IMAD R2, R2, 0x60, RZ ;  /* 0x0000006002028824 */ /* 0x000fe200078e02ff */
[----:B------:R1:W-:Y:S04]  /*b460*/  @!P0 STL [R1+0x64], R4 ;  /* 0x0000640401008387 */ /* 0x0003e80000100800 */
[----:B------:R1:W-:Y:S04]  /*b470*/  @!P0 STL [R1+0x54], R3 ;  /* 0x0000540301008387 */ /* 0x0003e80000100800 */
[----:B------:R1:W-:Y:S04]  /*b480*/  @!P0 STL [R1+0x48], R0 ;  /* 0x0000480001008387 */ /* 0x0003e80000100800 */
[----:B------:R1:W-:Y:S01]  /*b490*/  @!P0 STL [R1+0x50], R2 ;  /* 0x0000500201008387 */ /* 0x0003e20000100800 */
[----:B------:R-:W-:Y:S05]  /*b4a0*/  BRA `(.L_x_438) ;  /* 0x00000a4000007947 */ /* 0x000fea0003800000 */
.L_x_440:
[----:B------:R-:W-:Y:S01]  /*b4b0*/  IMAD.U32 R37, RZ, RZ, UR12 ;  /* 0x0000000cff257e24 */ /* 0x000fe2000f8e00ff */
[----:B------:R-:W2:Y:S01]  /*b4c0*/  LDL R64, [R1+0x1c] ;  /* 0x00001c0001407983 */ /* 0x000ea20000100800 */
[----:B------:R-:W-:Y:S02]  /*b4d0*/  IMAD.U32 R85, RZ, RZ, UR12 ;  /* 0x0000000cff557e24 */ /* 0x000fe4000f8e00ff */
[----:B------:R-:W-:Y:S01]  /*b4e0*/  @!P0 IMAD.MOV.U32 R83, RZ, RZ, c[0x0][0x198] ;  /* 0x00006600ff538624 */ /* 0x000fe200078e00ff */
[----:B------:R-:W-:Y:S01]  /*b4f0*/  @!P0 IADD3 R37, R37, -0x1, RZ ;  /* 0xffffffff25258810 */ /* 0x000fe20007ffe0ff */
[----:B------:R-:W3:Y:S01]  /*b500*/  LDL.64 R102, [R1+0x28] ;  /* 0x0000280001667983 */ /* 0x000ee20000100a00 */
[----:B------:R-:W-:Y:S03]  /*b510*/  @!P0 IADD3 R85, R85, -0x1, RZ ;  /* 0xffffffff55558810 */ /* 0x000fe60007ffe0ff */
[----:B------:R-:W-:Y:S01]  /*b520*/  @!P0 IMAD.WIDE.U32 R38, R37, c[0x0][0x198], RZ ;  /* 0x0000660025268a25 */ /* 0x000fe200078e00ff */
[----:B------:R-:W4:Y:S01]  /*b530*/  LDL.64 R100, [R1+0x30] ;  /* 0x0000300001647983 */ /* 0x000f220000100a00 */
[----:B------:R-:W-:Y:S05]  /*b540*/  @!P0 SHF.R.S32.HI R36, RZ, 0x1f, R85 ;  /* 0x0000001fff248819 */ /* 0x000fea0000011455 */
[----:B------:R-:W-:Y:S04]  /*b550*/  @!P0 IMAD R36, R36, c[0x0][0x198], RZ ;  /* 0x0000660024248a24 */ /* 0x000fe800078e02ff */
[C---:B------:R-:W-:Y:S02]  /*b560*/  @!P0 IMAD R36, R85.reuse, c[0x0][0x19c], R36 ;  /* 0x0000670055248a24 */ /* 0x040fe400078e0224 */
[----:B------:R-:W-:Y:S04]  /*b570*/  @!P0 IMAD.WIDE.U32 R84, R85, c[0x0][0x198], RZ ;  /* 0x0000660055548a25 */ /* 0x000fe800078e00ff */
[----:B------:R-:W-:Y:S02]  /*b580*/  @!P0 IMAD.IADD R36, R85, 0x1, R36 ;  /* 0x0000000155248824 */ /* 0x000fe400078e0224 */
[----:B--2---:R-:W-:Y:S01]  /*b590*/  IMAD.MOV.U32 R91, RZ, RZ, R64 ;  /* 0x000000ffff5b7224 */ /* 0x004fe200078e0040 */
[----:B------:R-:W-:Y:S04]  /*b5a0*/  @!P0 SHF.R.S32.HI R64, RZ, 0x1f, R37 ;  /* 0x0000001fff408819 */ /* 0x000fe80000011425 */
[----:B------:R1:W-:Y:S01]  /*b5b0*/  @P0 STS.128 [R91+0x4000], RZ ;  /* 0x004000ff5b000388 */ /* 0x0003e20000000c00 */
[----:B------:R-:W-:Y:S01]  /*b5c0*/  @!P0 IMAD R64, R64, c[0x0][0x198], RZ ;  /* 0x0000660040408a24 */ /* 0x000fe200078e02ff */
[CC--:B---3--:R-:W-:Y:S03]  /*b5d0*/  @!P0 LEA R65, P2, R38.reuse, R102.reuse, 0x7 ;  /* 0x0000006626418211 */ /* 0x0c8fe600078438ff */
[----:B------:R-:W-:Y:S04]  /*b5e0*/  @!P0 IMAD R64, R37, c[0x0][0x19c], R64 ;  /* 0x0000670025408a24 */ /* 0x000fe800078e0240 */
[----:B------:R-:W-:Y:S01]  /*b5f0*/  @!P0 IMAD.IADD R64, R39, 0x1, R64 ;  /* 0x0000000127408824 */ /* 0x000fe200078e0240 */
[----:B------:R-:W-:Y:S04]  /*b600*/  MOV R39, UR12 ;  /* 0x0000000c00277c02 */ /* 0x000fe80008000f00 */
[-C--:B----4-:R-:W-:Y:S02]  /*b610*/  @!P0 LEA.HI.X R64, R38, R101.reuse, R64, 0x7, P2 ;  /* 0x0000006526408211 */ /* 0x090fe400010f3c40 */
[CC--:B------:R-:W-:Y:S02]  /*b620*/  @!P0 LEA R37, P2, R84.reuse, R102.reuse, 0x7 ;  /* 0x0000006654258211 */ /* 0x0c0fe400078438ff */
[----:B------:R-:W-:Y:S02]  /*b630*/  @!P0 IADD3 R39, R39, -0x1, RZ ;  /* 0xffffffff27278810 */ /* 0x000fe40007ffe0ff */
[-C--:B------:R-:W-:Y:S02]  /*b640*/  @!P0 LEA.HI.X R36, R84, R101.reuse, R36, 0x7, P2 ;  /* 0x0000006554248211 */ /* 0x080fe400010f3c24 */
[----:B------:R-:W-:Y:S01]  /*b650*/  @!P0 LEA R84, P2, R65, c[0x0][0x168], 0x1 ;  /* 0x00005a0041548a11 */ /* 0x000fe200078408ff */
[----:B------:R-:W-:Y:S01]  /*b660*/  @!P0 IMAD.WIDE.U32 R86, R39, c[0x0][0x198], RZ ;  /* 0x0000660027568a25 */ /* 0x000fe200078e00ff */
[----:B------:R-:W-:Y:S02]  /*b670*/  @!P0 SHF.R.S32.HI R38, RZ, 0x1f, R39 ;  /* 0x0000001fff268819 */ /* 0x000fe40000011427 */
[----:B------:R-:W-:Y:S02]  /*b680*/  @!P0 LEA.HI.X R85, R65, c[0x0][0x16c], R64, 0x1, P2 ;  /* 0x00005b0041558a11 */ /* 0x000fe400010f0c40 */
[-C--:B------:R-:W-:Y:S01]  /*b690*/  @!P0 LEA R64, P2, R86, R102.reuse, 0x7 ;  /* 0x0000006656408211 */ /* 0x080fe200078438ff */
[----:B------:R-:W-:Y:S01]  /*b6a0*/  @!P0 IMAD R38, R38, c[0x0][0x198], RZ ;  /* 0x0000660026268a24 */ /* 0x000fe200078e02ff */
[----:B------:R-:W-:Y:S01]  /*b6b0*/  @!P0 IADD3 R37, P3, R37, UR26, RZ ;  /* 0x0000001a25258c10 */ /* 0x000fe2000ff7e0ff */
[----:B------:R-:W-:Y:S01]  /*b6c0*/  @!PT LDS RZ, [RZ] ;  /* 0x00000000fffff984 */ /* 0x000fe20000000800 */
[----:B------:R-:W-:Y:S01]  /*b6d0*/  @!PT LDS RZ, [RZ] ;  /* 0x00000000fffff984 */ /* 0x000fe20000000800 */
[----:B------:R-:W-:Y:S01]  /*b6e0*/  @!PT LDS RZ, [RZ] ;  /* 0x00000000fffff984 */ /* 0x000fe20000000800 */
[----:B------:R2:W-:Y:S02]  /*b6f0*/  @!P0 LDGSTS.E.BYPASS.LTC128B.128 [R91+0x4000], [R84.64] ;  /* 0x04000000545b8fae */ /* 0x0005e4000b901d52 */
[----:B------:R-:W-:Y:S01]  /*b700*/  @!P0 IMAD R38, R39, c[0x0][0x19c], R38 ;  /* 0x0000670027268a24 */ /* 0x000fe200078e0226 */
[----:B------:R-:W-:Y:S01]  /*b710*/  @!P0 IADD3.X R36, R36, UR17, RZ, P3, !PT ;  /* 0x0000001124248c10 */ /* 0x000fe20009ffe4ff */
[----:B------:R-:W-:Y:S01]  /*b720*/  @!P0 IMAD.MOV.U32 R39, RZ, RZ, c[0x0][0x19c] ;  /* 0x00006700ff278624 */ /* 0x000fe200078e00ff */
[----:B------:R1:W-:Y:S01]  /*b730*/  @P0 STS.128 [R91+0x4800], RZ ;  /* 0x004800ff5b000388 */ /* 0x0003e20000000c00 */
[----:B------:R-:W-:Y:S02]  /*b740*/  @!P0 IMAD.IADD R38, R87, 0x1, R38 ;  /* 0x0000000157268824 */ /* 0x000fe400078e0226 */
[----:B------:R-:W-:Y:S03]  /*b750*/  @!P0 IMAD R39, R39, 0x30, RZ ;  /* 0x0000003027278824 */ /* 0x000fe600078e02ff */
[-C--:B------:R-:W-:Y:S02]  /*b760*/  @!P0 LEA.HI.X R65, R86, R101.reuse, R38, 0x7, P2 ;  /* 0x0000006556418211 */ /* 0x080fe400010f3c26 */
[----:B------:R-:W-:Y:S03]  /*b770*/  MOV R38, UR12 ;  /* 0x0000000c00267c02 */ /* 0x000fe60008000f00 */
[----:B------:R-:W-:Y:S01]  /*b780*/  @!P0 IMAD.WIDE.U32 R64, R83, 0x30, R64 ;  /* 0x0000003053408825 */ /* 0x000fe200078e0040 */
[----:B------:R-:W-:Y:S03]  /*b790*/  @!P0 IADD3 R38, R38, -0x1, RZ ;  /* 0xffffffff26268810 */ /* 0x000fe60007ffe0ff */
[----:B------:R-:W-:Y:S01]  /*b7a0*/  @!P0 IMAD.IADD R39, R39, 0x1, R65 ;  /* 0x0000000127278824 */ /* 0x000fe200078e0241 */
[C---:B------:R-:W-:Y:S04]  /*b7b0*/  @!P0 LEA R88, P2, R64.reuse, c[0x0][0x168], 0x1 ;  /* 0x00005a0040588a11 */ /* 0x040fe800078408ff */
[----:B------:R-:W-:Y:S02]  /*b7c0*/  @!P0 LEA.HI.X R89, R64, c[0x0][0x16c], R39, 0x1, P2 ;  /* 0x00005b0040598a11 */ /* 0x000fe400010f0c27 */
[C---:B--2---:R-:W-:Y:S02]  /*b7d0*/  @!P0 LEA R84, P2, R37.reuse, c[0x0][0x168], 0x1 ;  /* 0x00005a0025548a11 */ /* 0x044fe400078408ff */
[----:B------:R-:W-:Y:S02]  /*b7e0*/  @!P0 SHF.R.S32.HI R39, RZ, 0x1f, R38 ;  /* 0x0000001fff278819 */ /* 0x000fe40000011426 */
[----:B------:R-:W-:Y:S01]  /*b7f0*/  @!P0 LEA.HI.X R85, R37, c[0x0][0x16c], R36, 0x1, P2 ;  /* 0x00005b0025558a11 */ /* 0x000fe200010f0c24 */
[----:B------:R-:W-:Y:S04]  /*b800*/  @!P0 IMAD.WIDE.U32 R36, R38, c[0x0][0x198], RZ ;  /* 0x0000660026248a25 */ /* 0x000fe800078e00ff */
[----:B------:R-:W-:Y:S01]  /*b810*/  @!P0 IMAD R39, R39, c[0x0][0x198], RZ ;  /* 0x0000660027278a24 */ /* 0x000fe200078e02ff */
[----:B------:R-:W-:Y:S01]  /*b820*/  @!PT LDS RZ, [RZ] ;  /* 0x00000000fffff984 */ /* 0x000fe20000000800 */
[----:B------:R-:W-:Y:S01]  /*b830*/  @!PT LDS RZ, [RZ] ;  /* 0x00000000fffff984 */ /* 0x000fe20000000800 */
[----:B------:R-:W-:Y:S01]  /*b840*/  @!PT LDS RZ, [RZ] ;  /* 0x00000000fffff984 */ /* 0x000fe20000000800 */
[----:B------:R2:W-:Y:S01]  /*b850*/  @!P0 LDGSTS.E.BYPASS.LTC128B.128 [R91+0x4800], [R84.64] ;  /* 0x04800000545b8fae */ /* 0x0005e2000b901d52 */
[-C--:B------:R-:W-:Y:S02]  /*b860*/  @!P0 LEA R65, P2, R36, R102.reuse, 0x7 ;  /* 0x0000006624418211 */ /* 0x080fe400078438ff */
[----:B------:R-:W-:Y:S02]  /*b870*/  @!P0 IMAD R39, R38, c[0x0][0x19c], R39 ;  /* 0x0000670026278a24 */ /* 0x000fe400078e0227 */
[----:B------:R-:W-:Y:S01]  /*b880*/  @!P0 IMAD.MOV.U32 R38, RZ, RZ, c[0x0][0x198] ;  /* 0x00006600ff268624 */ /* 0x000fe200078e00ff */
[----:B------:R1:W-:Y:S01]  /*b890*/  @P0 STS.128 [R91+0x5000], RZ ;  /* 0x005000ff5b000388 */ /* 0x0003e20000000c00 */
[----:B------:R-:W-:Y:S01]  /*b8a0*/  @!P0 IMAD.IADD R39, R37, 0x1, R39 ;  /* 0x0000000125278824 */ /* 0x000fe200078e0227 */
[----:B------:R-:W-:Y:S04]  /*b8b0*/  @!P0 MOV R37, c[0x0][0x19c] ;  /* 0x0000670000258a02 */ /* 0x000fe80000000f00 */
[----:B------:R-:W-:Y:S01]  /*b8c0*/  @!P0 LEA.HI.X R39, R36, R101, R39, 0x7, P2 ;  /* 0x0000006524278211 */ /* 0x000fe200010f3c27 */
[----:B------:R-:W-:Y:S01]  /*b8d0*/  IMAD.U32 R36, RZ, RZ, UR12 ;  /* 0x0000000cff247e24 */ /* 0x000fe2000f8e00ff */
[----:B------:R-:W-:Y:S04]  /*b8e0*/  @!P0 LEA R64, P2, R38, R65, 0x5 ;  /* 0x0000004126408211 */ /* 0x000fe800078428ff */
[----:B------:R-:W-:Y:S02]  /*b8f0*/  @!P0 IADD3 R36, R36, -0x1, RZ ;  /* 0xffffffff24248810 */ /* 0x000fe40007ffe0ff */
[----:B------:R-:W-:Y:S02]  /*b900*/  @!P0 LEA.HI.X R39, R38, R39, R37, 0x5, P2 ;  /* 0x0000002726278211 */ /* 0x000fe400010f2c25 */
[----:B------:R-:W-:Y:S05]  /*b910*/  @!P0 SHF.R.S32.HI R37, RZ, 0x1f, R36 ;  /* 0x0000001fff258819 */ /* 0x000fea0000011424 */
[----:B------:R-:W-:Y:S01]  /*b920*/  @!P0 IMAD R37, R37, c[0x0][0x198], RZ ;  /* 0x0000660025258a24 */ /* 0x000fe200078e02ff */
[----:B--2---:R-:W-:Y:S03]  /*b930*/  @!P0 LEA R84, P2, R64, c[0x0][0x168], 0x1 ;  /* 0x00005a0040548a11 */ /* 0x004fe600078408ff */
[----:B------:R-:W-:Y:S01]  /*b940*/  @!P0 IMAD R37, R36, c[0x0][0x19c], R37 ;  /* 0x0000670024258a24 */ /* 0x000fe200078e0225 */
[----:B------:R-:W-:Y:S01]  /*b950*/  @!P0 LEA.HI.X R85, R64, c[0x0][0x16c], R39, 0x1, P2 ;  /* 0x00005b0040558a11 */ /* 0x000fe200010f0c27 */
[----:B------:R-:W-:Y:S04]  /*b960*/  @!P0 IMAD.WIDE.U32 R64, R36, c[0x0][0x198], RZ ;  /* 0x0000660024408a25 */ /* 0x000fe800078e00ff */
[----:B------:R-:W-:Y:S01]  /*b970*/  @!P0 IMAD.IADD R37, R65, 0x1, R37 ;  /* 0x0000000141258824 */ /* 0x000fe200078e0225 */
[CC--:B------:R-:W-:Y:S01]  /*b980*/  @!P0 LEA R38, P2, R64.reuse, R102.reuse, 0x7 ;  /* 0x0000006640268211 */ /* 0x0c0fe200078438ff */
[----:B------:R-:W-:Y:S01]  /*b990*/  @!P0 IMAD.MOV.U32 R36, RZ, RZ, c[0x0][0x198] ;  /* 0x00006600ff248624 */ /* 0x000fe200078e00ff */
[----:B------:R-:W-:Y:S01]  /*b9a0*/  @!PT LDS RZ, [RZ] ;  /* 0x00000000fffff984 */ /* 0x000fe20000000800 */
[----:B------:R-:W-:Y:S01]  /*b9b0*/  @!PT LDS RZ, [RZ] ;  /* 0x00000000fffff984 */ /* 0x000fe20000000800 */
[----:B------:R-:W-:Y:S01]  /*b9c0*/  @!PT LDS RZ, [RZ] ;  /* 0x00000000fffff984 */ /* 0x000fe20000000800 */
[----:B------:R2:W-:Y:S02]  /*b9d0*/  @!P0 LDGSTS.E.BYPASS.LTC128B.128 [R91+0x5000], [R84.64] ;  /* 0x05000000545b8fae */ /* 0x0005e4000b901d52 */
[-C--:B------:R-:W-:Y:S01]  /*b9e0*/  @!P0 LEA.HI.X R39, R64, R101.reuse, R37, 0x7, P2 ;  /* 0x0000006540278211 */ /* 0x080fe200010f3c25 */
[----:B------:R-:W-:Y:S02]  /*b9f0*/  @!P0 IMAD.MOV.U32 R37, RZ, RZ, c[0x0][0x19c] ;  /* 0x00006700ff258624 */ /* 0x000fe400078e00ff */
[----:B------:R1:W-:Y:S02]  /*ba00*/  @P0 STS.128 [R91+0x5800], RZ ;  /* 0x005800ff5b000388 */ /* 0x0003e40000000c00 */
[----:B------:R-:W-:Y:S01]  /*ba10*/  @!P0 IMAD.WIDE.U32 R38, R36, 0x50, R38 ;  /* 0x0000005024268825 */ /* 0x000fe200078e0026 */
[----:B------:R-:W-:Y:S02]  /*ba20*/  MOV R36, UR12 ;  /* 0x0000000c00247c02 */ /* 0x000fe40008000f00 */
[----:B------:R-:W-:Y:S01]  /*ba30*/  @!PT LDS RZ, [RZ] ;  /* 0x00000000fffff984 */ /* 0x000fe20000000800 */
[----:B------:R-:W-:Y:S01]  /*ba40*/  @!PT LDS RZ, [RZ] ;  /* 0x00000000fffff984 */ /* 0x000fe20000000800 */
[----:B------:R-:W-:Y:S01]  /*ba50*/  @!PT LDS RZ, [RZ] ;  /* 0x00000000fffff984 */ /* 0x000fe20000000800 */
[----:B------:R3:W-:Y:S01]  /*ba60*/  @!P0 LDGSTS.E.BYPASS.LTC128B.128 [R91+0x5800], [R88.64] ;  /* 0x05800000585b8fae */ /* 0x0007e2000b901d52 */
[----:B------:R-:W-:Y:S01]  /*ba70*/  @!P0 IMAD R37, R37, 0x50, RZ ;  /* 0x0000005025258824 */ /* 0x000fe200078e02ff */
[----:B------:R-:W-:Y:S02]  /*ba80*/  @!P0 LEA R86, P2, R38, c[0x0][0x168], 0x1 ;  /* 0x00005a0026568a11 */ /* 0x000fe400078408ff */
[----:B------:R-:W-:Y:S01]  /*ba90*/  @!P0 IADD3 R36, R36, -0x1, RZ ;  /* 0xffffffff24248810 */ /* 0x000fe20007ffe0ff */
[----:B------:R-:W-:Y:S01]  /*baa0*/  @!P0 IMAD.IADD R37, R37, 0x1, R39 ;  /* 0x0000000125258824 */ /* 0x000fe200078e0227 */
[----:B------:R1:W-:Y:S03]  /*bab0*/  @P0 STS.128 [R91+0x6000], RZ ;  /* 0x006000ff5b000388 */ /* 0x0003e60000000c00 */
[----:B------:R-:W-:Y:S01]  /*bac0*/  @!P0 IMAD.WIDE.U32 R64, R36, c[0x0][0x198], RZ ;  /* 0x0000660024408a25 */ /* 0x000fe200078e00ff */
[----:B------:R-:W-:Y:S02]  /*bad0*/  @!P0 LEA.HI.X R87, R38, c[0x0][0x16c], R37, 0x1, P2 ;  /* 0x00005b0026578a11 */ /* 0x000fe400010f0c25 */
[----:B------:R-:W-:Y:S02]  /*bae0*/  @!P0 SHF.R.S32.HI R37, RZ, 0x1f, R36 ;  /* 0x0000001fff258819 */ /* 0x000fe40000011424 */
[-C--:B------:R-:W-:Y:S03]  /*baf0*/  @!P0 LEA R38, P2, R64, R102.reuse, 0x7 ;  /* 0x0000006640268211 */ /* 0x080fe600078438ff */
[----:B------:R-:W-:Y:S04]  /*bb00*/  @!P0 IMAD R37, R37, c[0x0][0x198], RZ ;  /* 0x0000660025258a24 */ /* 0x000fe800078e02ff */
[----:B------:R-:W-:Y:S01]  /*bb10*/  @!P0 IMAD R37, R36, c[0x0][0x19c], R37 ;  /* 0x0000670024258a24 */ /* 0x000fe200078e0225 */
[----:B------:R-:W-:Y:S03]  /*bb20*/  @!P0 MOV R36, c[0x0][0x19c] ;  /* 0x0000670000248a02 */ /* 0x000fe60000000f00 */
[----:B------:R-:W-:Y:S02]  /*bb30*/  @!P0 IMAD.IADD R37, R65, 0x1, R37 ;  /* 0x0000000141258824 */ /* 0x000fe400078e0225 */
[----:B------:R-:W-:Y:S03]  /*bb40*/  @!P0 IMAD R36, R36, 0x60, RZ ;  /* 0x0000006024248824 */ /* 0x000fe600078e02ff */
[-C--:B------:R-:W-:Y:S01]  /*bb50*/  @!P0 LEA.HI.X R39, R64, R101.reuse, R37, 0x7, P2 ;  /* 0x0000006540278211 */ /* 0x080fe200010f3c25 */
[----:B------:R-:W-:Y:S04]  /*bb60*/  @!P0 IMAD.MOV.U32 R37, RZ, RZ, c[0x0][0x198] ;  /* 0x00006600ff258624 */ /* 0x000fe800078e00ff */
[----:B------:R-:W-:Y:S04]  /*bb70*/  @!P0 IMAD.WIDE.U32 R38, R37, 0x60, R38 ;  /* 0x0000006025268825 */ /* 0x000fe800078e0026 */
[----:B------:R-:W-:Y:S01]  /*bb80*/  IMAD.U32 R37, RZ, RZ, UR12 ;  /* 0x0000000cff257e24 */ /* 0x000fe2000f8e00ff */
[----:B--2---:R-:W-:Y:S01]  /*bb90*/  @!P0 LEA R84, P2, R38, c[0x0][0x168], 0x1 ;  /* 0x00005a0026548a11 */ /* 0x004fe200078408ff */
[----:B------:R-:W-:Y:S03]  /*bba0*/  @!P0 IMAD.IADD R36, R36, 0x1, R39 ;  /* 0x0000000124248824 */ /* 0x000fe600078e0227 */
[----:B------:R-:W-:Y:S02]  /*bbb0*/  @!P0 IADD3 R37, R37, -0x1, RZ ;  /* 0xffffffff25258810 */ /* 0x000fe40007ffe0ff */
[----:B------:R-:W-:Y:S02]  /*bbc0*/  @!P0 LEA.HI.X R85, R38, c[0x0][0x16c], R36, 0x1, P2 ;  /* 0x00005b0026558a11 */ /* 0x000fe400010f0c24 */
[----:B------:R-:W-:Y:S01]  /*bbd0*/  @!P0 SHF.R.S32.HI R36, RZ, 0x1f, R37 ;  /* 0x0000001fff248819 */ /* 0x000fe20000011425 */
[C---:B------:R-:W-:Y:S04]  /*bbe0*/  @!P0 IMAD.WIDE.U32 R38, R37.reuse, c[0x0][0x198], RZ ;  /* 0x0000660025268a25 */ /* 0x040fe800078e00ff */
[----:B------:R-:W-:Y:S01]  /*bbf0*/  @!P0 IMAD R36, R36, c[0x0][0x198], RZ ;  /* 0x0000660024248a24 */ /* 0x000fe200078e02ff */
[C---:B------:R-:W-:Y:S03]  /*bc00*/  @!P0 LEA R64, P2, R38.reuse, R102, 0x7 ;  /* 0x0000006626408211 */ /* 0x040fe600078438ff */
[----:B------:R-:W-:Y:S01]  /*bc10*/  @!P0 IMAD R36, R37, c[0x0][0x19c], R36 ;  /* 0x0000670025248a24 */ /* 0x000fe200078e0224 */
[----:B------:R-:W-:Y:S03]  /*bc20*/  @!P0 MOV R37, c[0x0][0x198] ;  /* 0x0000660000258a02 */ /* 0x000fe60000000f00 */
[----:B------:R-:W-:Y:S05]  /*bc30*/  @!P0 IMAD.IADD R36, R39, 0x1, R36 ;  /* 0x0000000127248824 */ /* 0x000fea00078e0224 */
        /* <DEDUP_REMOVED lines=13> */
[----:B------:R-:W-:Y:S01]  /*bd10*/  @!P0 SHF.R.S32.HI R36, RZ, 0x1f, R37 ;  /* 0x0000001fff248819 */ /* 0x000fe20000011425 */
[C---:B------:R-:W-:Y:S03]  /*bd20*/  @!P0 IMAD.WIDE.U32 R64, R37.reuse, c[0x0][0x198], RZ ;  /* 0x0000660025408a25 */ /* 0x040fe600078e00ff */
[----:B------:R-:W-:Y:S01]  /*bd30*/  @!PT LDS RZ, [RZ] ;  /* 0x00000000fffff984 */ /* 0x000fe20000000800 */
[----:B------:R-:W-:Y:S01]  /*bd40*/  @!PT LDS RZ, [RZ] ;  /* 0x00000000fffff984 */ /* 0x000fe20000000800 */
[----:B------:R-:W-:Y:S01]  /*bd50*/  @!PT LDS RZ, [RZ] ;  /* 0x00000000fffff984 */ /* 0x000fe20000000800 */
[----:B------:R1:W-:Y:S01]  /*bd60*/  @!P0 LDGSTS.E.BYPASS.LTC128B.128 [R91+0x6800], [R86.64] ;  /* 0x06800000565b8fae */ /* 0x0003e2000b901d52 */
[----:B------:R-:W-:Y:S01]  /*bd70*/  @!P0 IMAD R36, R36, c[0x0][0x198], RZ ;  /* 0x0000660024248a24 */ /* 0x000fe200078e02ff */
[C---:B------:R-:W-:Y:S03]  /*bd80*/  @!P0 LEA R38, P2, R64.reuse, R102, 0x7 ;  /* 0x0000006640268211 */ /* 0x040fe600078438ff */
[----:B------:R1:W-:Y:S01]  /*bd90*/  @P0 STS.128 [R91+0x7000], RZ ;  /* 0x007000ff5b000388 */ /* 0x0003e20000000c00 */
[----:B------:R-:W-:Y:S01]  /*bda0*/  @!P0 IMAD R36, R37, c[0x0][0x19c], R36 ;  /* 0x0000670025248a24 */ /* 0x000fe200078e0224 */
[----:B------:R-:W-:Y:S03]  /*bdb0*/  @!P0 MOV R37, c[0x0][0x198] ;  /* 0x0000660000258a02 */ /* 0x000fe60000000f00 */
[----:B------:R-:W-:Y:S01]  /*bdc0*/  @!PT LDS RZ, [RZ] ;  /* 0x00000000fffff984 */ /* 0x000fe20000000800 */
[----:B------:R-:W-:Y:S01]  /*bdd0*/  @!PT LDS RZ, [RZ] ;  /* 0x00000000fffff984 */ /* 0x000fe20000000800 */
[----:B------:R-:W-:Y:S01]  /*bde0*/  @!PT LDS RZ, [RZ] ;  /* 0x00000000fffff984 */ /* 0x000fe20000000800 */
[----:B------:R1:W-:Y:S01]  /*bdf0*/  @!P0 LDGSTS.E.BYPASS.LTC128B.128 [R91+0x7000], [R84.64] ;  /* 0x07000000545b8fae */ /* 0x0003e2000b901d52 */
[----:B------:R-:W-:Y:S04]  /*be00*/  @!P0 IMAD.IADD R36, R65, 0x1, R36 ;  /* 0x0000000141248824 */ /* 0x000fe800078e0224 */
[----:B------:R1:W-:Y:S01]  /*be10*/  @P0 STS.128 [R91+0x7800], RZ ;  /* 0x007800ff5b000388 */ /* 0x0003e20000000c00 */
[----:B------:R-:W-:Y:S01]  /*be20*/  @!P0 LEA.HI.X R39, R64, R101, R36, 0x7, P2 ;  /* 0x0000006540278211 */ /* 0x000fe200010f3c24 */
[----:B------:R-:W-:Y:S04]  /*be30*/  @!P0 IMAD.MOV.U32 R36, RZ, RZ, c[0x0][0x19c] ;  /* 0x00006700ff248624 */ /* 0x000fe800078e00ff */
[----:B------:R-:W-:Y:S04]  /*be40*/  @!P0 IMAD.WIDE.U32 R38, R37, 0x70, R38 ;  /* 0x0000007025268825 */ /* 0x000fe800078e0026 */
[----:B------:R-:W-:Y:S01]  /*be50*/  @!P0 IMAD R36, R36, 0x70, RZ ;  /* 0x0000007024248824 */ /* 0x000fe200078e02ff */
[----:B------:R-:W-:Y:S03]  /*be60*/  @!P0 LEA R64, P2, R38, c[0x0][0x168], 0x1 ;  /* 0x00005a0026408a11 */ /* 0x000fe600078408ff */
[----:B------:R-:W-:Y:S05]  /*be70*/  @!P0 IMAD.IADD R36, R36, 0x1, R39 ;  /* 0x0000000124248824 */ /* 0x000fea00078e0227 */
[----:B------:R-:W-:Y:S05]  /*be80*/  @!P0 LEA.HI.X R65, R38, c[0x0][0x16c], R36, 0x1, P2 ;  /* 0x00005b0026418a11 */ /* 0x000fea00010f0c24 */
[----:B------:R-:W-:Y:S01]  /*be90*/  @!PT LDS RZ, [RZ] ;  /* 0x00000000fffff984 */ /* 0x000fe20000000800 */
[----:B------:R-:W-:Y:S01]  /*bea0*/  @!PT LDS RZ, [RZ] ;  /* 0x00000000fffff984 */ /* 0x000fe20000000800 */
[----:B------:R-:W-:Y:S01]  /*beb0*/  @!PT LDS RZ, [RZ] ;  /* 0x00000000fffff984 */ /* 0x000fe20000000800 */
[----:B------:R1:W-:Y:S05]  /*bec0*/  @!P0 LDGSTS.E.BYPASS.LTC128B.128 [R91+0x7800], [R64.64] ;  /* 0x07800000405b8fae */ /* 0x0003ea000b901d52 */
[----:B------:R-:W0:Y:S01]  /*bed0*/  LDGDEPBAR ;  /* 0x00000000000079af */ /* 0x000e220000000000 */
[----:B------:R-:W-:-:S05]  /*bee0*/  BRA `(.L_x_439) ;  /* 0x000021f000007947 */ /* 0x000fca0003800000 */
.L_x_438:
        /* <DEDUP_REMOVED lines=243> */
[----:B------:R-:W-:Y:S02]  /*ce20*/  FMUL.FTZ R9, R9, c[0x0][0x2ec] ;  /* 0x0000bb0009097a20 */ /* 0x000fe40000410000 */
[----:B------:R-:W-:Y:S02]  /*ce30*/  MUFU.TANH R4, R3 ;  /* 0x0000000300047308 */ /* 0x000fe40000002400 */
[----:B------:R-:W-:Y:S02]  /*ce40*/  FMUL.FTZ R6, R8, c[0x0][0x2ec] ;  /* 0x0000bb0008067a20 */ /* 0x000fe40000410000 */
[----:B------:R-:W-:Y:S02]  /*ce50*/  FMUL.FTZ R11, R11, c[0x0][0x2ec] ;  /* 0x0000bb000b0b7a20 */ /* 0x000fe40000410000 */
[----:B------:R-:W-:Y:S02]  /*ce60*/  FMUL.FTZ R14, R14, c[0x0][0x2ec] ;  /* 0x0000bb000e0e7a20 */ /* 0x000fe40000410000 */
[----:B------:R-:W-:Y:S02]  /*ce70*/  FMUL.FTZ R15, R15, c[0x0][0x2ec] ;  /* 0x0000bb000f0f7a20 */ /* 0x000fe40000410000 */
[----:B------:R2:W-:Y:S01]  /*ce80*/  MUFU.TANH R3, R9 ;  /* 0x0000000900037308 */ /* 0x0005e20000002400 */
[----:B------:R-:W-:Y:S02]  /*ce90*/  FMUL.FTZ R13, R13, c[0x0][0x2ec] ;  /* 0x0000bb000d0d7a20 */ /* 0x000fe40000410000 */
[----:B------:R-:W-:Y:S02]  /*cea0*/  FMUL.FTZ R2, R5, c[0x0][0x2ec] ;  /* 0x0000bb0005027a20 */ /* 0x000fe40000410000 */
[----:B------:R-:W-:Y:S02]  /*ceb0*/  FMUL.FTZ R5, R7, c[0x0][0x2ec] ;  /* 0x0000bb0007057a20 */ /* 0x000fe40000410000 */
[----:B------:R-:W-:Y:S02]  /*cec0*/  FMUL.FTZ R7, R17, c[0x0][0x2ec] ;  /* 0x0000bb0011077a20 */ /* 0x000fe40000410000 */
[----:B------:R-:W-:Y:S01]  /*ced0*/  FMUL.FTZ R17, R19, c[0x0][0x2ec] ;  /* 0x0000bb0013117a20 */ /* 0x000fe20000410000 */
[----:B------:R-:W-:Y:S10]  /*cee0*/  MUFU.TANH R8, R6 ;  /* 0x0000000600087308 */ /* 0x000ff40000002400 */
[----:B------:R3:W-:Y:S01]  /*cef0*/  MUFU.TANH R6, R11 ;  /* 0x0000000b00067308 */ /* 0x0007e20000002400 */
[-C--:B-1----:R-:W-:Y:S03]  /*cf00*/  HMMA.16816.F32 R20, R204, R208.reuse, R20 ;  /* 0x000000d0cc14723c */ /* 0x082fe60000001814 */
[----:B--2---:R-:W-:Y:S05]  /*cf10*/  FMUL.FTZ R9, R18, c[0x0][0x2ec] ;  /* 0x0000bb0012097a20 */ /* 0x004fea0000410000 */
[C---:B------:R-:W-:Y:S01]  /*cf20*/  HMMA.16816.F32 R24, R212.reuse, R208, R24 ;  /* 0x000000d0d418723c */ /* 0x040fe20000001818 */
[----:B------:R-:W-:Y:S07]  /*cf30*/  MUFU.TANH R2, R2 ;  /* 0x0000000200027308 */ /* 0x000fee0000002400 */
[-C--:B------:R-:W-:Y:S03]  /*cf40*/  HMMA.16816.F32 R28, R212, R210.reuse, R28 ;  /* 0x000000d2d41c723c */ /* 0x080fe6000000181c */
[----:B------:R-:W1:Y:S05]  /*cf50*/  MUFU.TANH R0, R0 ;  /* 0x0000000000007308 */ /* 0x000e6a0000002400 */
[C---:B------:R-:W-:Y:S01]  /*cf60*/  HMMA.16816.F32 R32, R204.reuse, R210, R32 ;  /* 0x000000d2cc20723c */ /* 0x040fe20000001820 */
[----:B------:R-:W2:Y:S03]  /*cf70*/  LDSM.16.M88.4 R208, [R198+0x1000] ;  /* 0x00100000c6d0783b */ /* 0x000ea60000000200 */
[----:B------:R-:W-:Y:S01]  /*cf80*/  FMUL.FTZ R18, R22, c[0x0][0x2ec] ;  /* 0x0000bb0016127a20 */ /* 0x000fe20000410000 */
[----:B------:R-:W-:Y:S01]  /*cf90*/  MUFU.TANH R5, R5 ;  /* 0x0000000500057308 */ /* 0x000fe20000002400 */
[----:B------:R-:W-:Y:S02]  /*cfa0*/  FMUL.FTZ R21, R21, c[0x0][0x2ec] ;  /* 0x0000bb0015157a20 */ /* 0x000fe40000410000 */
[----:B---3--:R-:W-:Y:S04]  /*cfb0*/  FMUL.FTZ R11, R25, c[0x0][0x2ec] ;  /* 0x0000bb00190b7a20 */ /* 0x008fe80000410000 */
[----:B------:R-:W-:Y:S03]  /*cfc0*/  FMUL.FTZ R27, R27, c[0x0][0x2ec] ;  /* 0x0000bb001b1b7a20 */ /* 0x000fe60000410000 */
[----:B------:R-:W-:Y:S01]  /*cfd0*/  MUFU.TANH R17, R17 ;  /* 0x0000001100117308 */ /* 0x000fe20000002400 */
[----:B------:R-:W-:Y:S02]  /*cfe0*/  FMUL.FTZ R25, R29, c[0x0][0x2ec] ;  /* 0x0000bb001d197a20 */ /* 0x000fe40000410000 */
[----:B------:R-:W-:Y:S01]  /*cff0*/  FMUL.FTZ R29, R31, c[0x0][0x2ec] ;  /* 0x0000bb001f1d7a20 */ /* 0x000fe20000410000 */
[----:B-1----:R1:W-:Y:S01]  /*d000*/  STL [R1+0x7c], R0 ;  /* 0x00007c0001007387 */ /* 0x0023e20000100800 */
[----:B------:R-:W-:Y:S03]  /*d010*/  FMUL.FTZ R30, R30, c[0x0][0x2ec] ;  /* 0x0000bb001e1e7a20 */ /* 0x000fe60000410000 */
[----:B------:R3:W-:Y:S02]  /*d020*/  STL [R1+0x80], R3 ;  /* 0x0000800301007387 */ /* 0x0007e40000100800 */
[----:B------:R-:W-:Y:S02]  /*d030*/  MUFU.TANH R18, R18 ;  /* 0x0000001200127308 */ /* 0x000fe40000002400 */
[----:B------:R4:W-:Y:S08]  /*d040*/  STL [R1+0x88], R6 ;  /* 0x0000880601007387 */ /* 0x0009f00000100800 */
[----:B------:R-:W-:Y:S01]  /*d050*/  MUFU.TANH R25, R25 ;  /* 0x0000001900197308 */ /* 0x000fe20000002400 */
[-C--:B--2---:R-:W-:Y:S03]  /*d060*/  HMMA.16816.F32 R36, R204, R208.reuse, R36 ;  /* 0x000000d0cc24723c */ /* 0x084fe60000001824 */
[----:B-1----:R-:W-:Y:S06]  /*d070*/  FMUL.FTZ R0, R10, c[0x0][0x2ec] ;  /* 0x0000bb000a007a20 */ /* 0x002fec0000410000 */
[----:B------:R-:W-:Y:S03]  /*d080*/  MUFU.TANH R30, R30 ;  /* 0x0000001e001e7308 */ /* 0x000fe60000002400 */
[----:B------:R-:W-:Y:S02]  /*d090*/  FMUL.FTZ R10, R20, c[0x0][0x2ec] ;  /* 0x0000bb00140a7a20 */ /* 0x000fe40000410000 */
[----:B---3--:R-:W-:Y:S01]  /*d0a0*/  FMUL.FTZ R3, R12, c[0x0][0x2ec] ;  /* 0x0000bb000c037a20 */ /* 0x008fe20000410000 */
[C---:B------:R-:W-:Y:S04]  /*d0b0*/  HMMA.16816.F32 R40, R212.reuse, R208, R40 ;  /* 0x000000d0d428723c */ /* 0x040fe80000001828 */
[----:B------:R1:W-:Y:S04]  /*d0c0*/  MUFU.TANH R12, R13 ;  /* 0x0000000d000c7308 */ /* 0x0003e80000002400 */
[-C--:B------:R-:W-:Y:S06]  /*d0d0*/  HMMA.16816.F32 R44, R212, R210.reuse, R44 ;  /* 0x000000d2d42c723c */ /* 0x080fec000000182c */
[----:B----4-:R2:W-:Y:S01]  /*d0e0*/  MUFU.TANH R6, R14 ;  /* 0x0000000e00067308 */ /* 0x0105e20000002400 */
[----:B------:R-:W-:Y:S01]  /*d0f0*/  FMUL.FTZ R22, R38, c[0x0][0x2ec] ;  /* 0x0000bb0026167a20 */ /* 0x000fe20000410000 */
[C---:B------:R-:W-:Y:S04]  /*d100*/  HMMA.16816.F32 R48, R204.reuse, R210, R48 ;  /* 0x000000d2cc30723c */ /* 0x040fe80000001830 */
[----:B------:R-:W-:Y:S04]  /*d110*/  FMUL.FTZ R19, R39, c[0x0][0x2ec] ;  /* 0x0000bb0027137a20 */ /* 0x000fe80000410000 */
[----:B------:R-:W-:Y:S01]  /*d120*/  FMUL.FTZ R42, R42, c[0x0][0x2ec] ;  /* 0x0000bb002a2a7a20 */ /* 0x000fe20000410000 */
[----:B------:R-:W3:Y:S03]  /*d130*/  MUFU.TANH R3, R3 ;  /* 0x0000000300037308 */ /* 0x000ee60000002400 */
[----:B------:R-:W-:Y:S02]  /*d140*/  FMUL.FTZ R40, R40, c[0x0][0x2ec] ;  /* 0x0000bb0028287a20 */ /* 0x000fe40000410000 */
[----:B-1----:R-:W-:Y:S02]  /*d150*/  FMUL.FTZ R13, R24, c[0x0][0x2ec] ;  /* 0x0000bb00180d7a20 */ /* 0x002fe40000410000 */
[----:B------:R-:W-:Y:S02]  /*d160*/  FMUL.FTZ R41, R41, c[0x0][0x2ec] ;  /* 0x0000bb0029297a20 */ /* 0x000fe40000410000 */
[----:B------:R-:W-:Y:S01]  /*d170*/  FMUL.FTZ R43, R43, c[0x0][0x2ec] ;  /* 0x0000bb002b2b7a20 */ /* 0x000fe20000410000 */
[----:B------:R1:W-:Y:S01]  /*d180*/  MUFU.TANH R24, R13 ;  /* 0x0000000d00187308 */ /* 0x0003e20000002400 */
[----:B------:R-:W-:Y:S02]  /*d190*/  FMUL.FTZ R44, R44, c[0x0][0x2ec] ;  /* 0x0000bb002c2c7a20 */ /* 0x000fe40000410000 */
[----:B------:R-:W-:Y:S02]  /*d1a0*/  FMUL.FTZ R45, R45, c[0x0][0x2ec] ;  /* 0x0000bb002d2d7a20 */ /* 0x000fe40000410000 */
[----:B--2---:R-:W-:Y:S02]  /*d1b0*/  FMUL.FTZ R14, R36, c[0x0][0x2ec] ;  /* 0x0000bb00240e7a20 */ /* 0x004fe40000410000 */
[----:B------:R-:W-:Y:S02]  /*d1c0*/  FMUL.FTZ R46, R46, c[0x0][0x2ec] ;  /* 0x0000bb002e2e7a20 */ /* 0x000fe40000410000 */
[----:B------:R-:W-:Y:S01]  /*d1d0*/  FMUL.FTZ R47, R47, c[0x0][0x2ec] ;  /* 0x0000bb002f2f7a20 */ /* 0x000fe20000410000 */
[----:B------:R-:W-:Y:S01]  /*d1e0*/  MUFU.TANH R20, R11 ;  /* 0x0000000b00147308 */ /* 0x000fe20000002400 */
[----:B---3--:R2:W-:Y:S04]  /*d1f0*/  STL [R1+0x84], R3 ;  /* 0x0000840301007387 */ /* 0x0085e80000100800 */
[----:B------:R3:W-:Y:S05]  /*d200*/  STL [R1+0x8c], R6 ;  /* 0x00008c0601007387 */ /* 0x0007ea0000100800 */
[----:B------:R4:W-:Y:S01]  /*d210*/  MUFU.TANH R31, R44 ;  /* 0x0000002c001f7308 */ /* 0x0009e20000002400 */
[----:B-1----:R-:W-:Y:S02]  /*d220*/  FMUL.FTZ R13, R37, c[0x0][0x2ec] ;  /* 0x0000bb00250d7a20 */ /* 0x002fe40000410000 */
[----:B------:R-:W1:Y:S07]  /*d230*/  LDSM.16.M88.4 R36, [R198+0x1800] ;  /* 0x00180000c624783b */ /* 0x000e6e0000000200 */
[----:B------:R-:W-:Y:S10]  /*d240*/  MUFU.TANH R0, R0 ;  /* 0x0000000000007308 */ /* 0x000ff40000002400 */
[----:B--2---:R-:W2:Y:S01]  /*d250*/  MUFU.TANH R3, R15 ;  /* 0x0000000f00037308 */ /* 0x004ea20000002400 */
[----:B---3--:R-:W-:Y:S02]  /*d260*/  FMUL.FTZ R6, R16, c[0x0][0x2ec] ;  /* 0x0000bb0010067a20 */ /* 0x008fe40000410000 */
[----:B----4-:R-:W-:Y:S07]  /*d270*/  FMUL.FTZ R44, R50, c[0x0][0x2ec] ;  /* 0x0000bb00322c7a20 */ /* 0x010fee0000410000 */
[----:B------:R3:W-:Y:S10]  /*d280*/  MUFU.TANH R16, R9 ;  /* 0x0000000900107308 */ /* 0x0007f40000002400 */
[----:B------:R-:W-:Y:S01]  /*d290*/  MUFU.TANH R6, R6 ;  /* 0x0000000600067308 */ /* 0x000fe20000002400 */
[----:B--2---:R2:W-:Y:S01]  /*d2a0*/  STL [R1+0x90], R3 ;  /* 0x0000900301007387 */ /* 0x0045e20000100800 */
[----:B------:R-:W-:Y:S01]  /*d2b0*/  FMUL.FTZ R15, R23, c[0x0][0x2ec] ;  /* 0x0000bb00170f7a20 */ /* 0x000fe20000410000 */
[-C--:B-1----:R-:W-:Y:S03]  /*d2c0*/  HMMA.16816.F32 R52, R204, R36.reuse, R52 ;  /* 0x00000024cc34723c */ /* 0x082fe60000001834 */
[----:B------:R-:W-:Y:S04]  /*d2d0*/  FMUL.FTZ R23, R34, c[0x0][0x2ec] ;  /* 0x0000bb0022177a20 */ /* 0x000fe80000410000 */
[----:B------:R-:W-:Y:S01]  /*d2e0*/  MUFU.TANH R10, R10 ;  /* 0x0000000a000a7308 */ /* 0x000fe20000002400 */
[C---:B------:R-:W-:Y:S04]  /*d2f0*/  HMMA.16816.F32 R56, R212.reuse, R36, R56 ;  /* 0x00000024d438723c */ /* 0x040fe80000001838 */
[----:B---3--:R-:W-:Y:S05]  /*d300*/  FMUL.FTZ R9, R26, c[0x0][0x2ec] ;  /* 0x0000bb001a097a20 */ /* 0x008fea0000410000 */
[----:B------:R-:W-:Y:S03]  /*d310*/  MUFU.TANH R34, R40 ;  /* 0x0000002800227308 */ /* 0x000fe60000002400 */
[----:B------:R-:W-:Y:S01]  /*d320*/  FMUL.FTZ R26, R28, c[0x0][0x2ec] ;  /* 0x0000bb001c1a7a20 */ /* 0x000fe20000410000 */
[-C--:B------:R-:W-:Y:S06]  /*d330*/  HMMA.16816.F32 R60, R212, R38.reuse, R60 ;  /* 0x00000026d43c723c */ /* 0x080fec000000183c */
[----:B------:R-:W1:Y:S02]  /*d340*/  MUFU.TANH R11, R9 ;  /* 0x00000009000b7308 */ /* 0x000e640000002400 */
[C---:B------:R-:W-:Y:S01]  /*d350*/  HMMA.16816.F32 R64, R204.reuse, R38, R64 ;  /* 0x00000026cc40723c */ /* 0x040fe20000001840 */
[----:B------:R-:W3:Y:S03]  /*d360*/  LDSM.16.M88.4 R36, [R198+0x2000] ;  /* 0x00200000c624783b */ /* 0x000ee60000000200 */
[----:B------:R-:W-:Y:S02]  /*d370*/  FMUL.FTZ R52, R52, c[0x0][0x2ec] ;  /* 0x0000bb0034347a20 */ /* 0x000fe40000410000 */
[----:B------:R-:W-:Y:S02]  /*d380*/  FMUL.FTZ R53, R53, c[0x0][0x2ec] ;  /* 0x0000bb0035357a20 */ /* 0x000fe40000410000 */
[----:B------:R-:W-:Y:S01]  /*d390*/  FMUL.FTZ R56, R56, c[0x0][0x2ec] ;  /* 0x0000bb0038387a20 */ /* 0x000fe20000410000 */
[----:B------:R-:W4:Y:S03]  /*d3a0*/  MUFU.TANH R9, R27 ;  /* 0x0000001b00097308 */ /* 0x000f260000002400 */
[----:B------:R-:W-:Y:S02]  /*d3b0*/  FMUL.FTZ R57, R57, c[0x0][0x2ec] ;  /* 0x0000bb0039397a20 */ /* 0x000fe40000410000 */
[----:B------:R-:W-:Y:S02]  /*d3c0*/  FMUL.FTZ R58, R58, c[0x0][0x2ec] ;  /* 0x0000bb003a3a7a20 */ /* 0x000fe40000410000 */
[----:B------:R-:W-:Y:S02]  /*d3d0*/  FMUL.FTZ R59, R59, c[0x0][0x2ec] ;  /* 0x0000bb003b3b7a20 */ /* 0x000fe40000410000 */
[----:B------:R-:W-:Y:S01]  /*d3e0*/  FMUL.FTZ R60, R60, c[0x0][0x2ec] ;  /* 0x0000bb003c3c7a20 */ /* 0x000fe20000410000 */
[----:B------:R-:W5:Y:S01]  /*d3f0*/  MUFU.TANH R27, R42 ;  /* 0x0000002a001b7308 */ /* 0x000f620000002400 */
[----:B------:R-:W-:Y:S02]  /*d400*/  FMUL.FTZ R61, R61, c[0x0][0x2ec] ;  /* 0x0000bb003d3d7a20 */ /* 0x000fe40000410000 */
[----:B------:R-:W-:Y:S01]  /*d410*/  FMUL.FTZ R62, R62, c[0x0][0x2ec] ;  /* 0x0000bb003e3e7a20 */ /* 0x000fe20000410000 */
[----:B-1----:R1:W-:Y:S01]  /*d420*/  STL [R1+0x98], R11 ;  /* 0x0000980b01007387 */ /* 0x0023e20000100800 */
[----:B------:R-:W-:Y:S02]  /*d430*/  FMUL.FTZ R40, R49, c[0x0][0x2ec] ;  /* 0x0000bb0031287a20 */ /* 0x000fe40000410000 */
[----:B------:R-:W-:Y:S02]  /*d440*/  FMUL.FTZ R49, R63, c[0x0][0x2ec] ;  /* 0x0000bb003f317a20 */ /* 0x000fe40000410000 */
[----:B------:R-:W-:Y:S01]  /*d450*/  FMUL.FTZ R64, R64, c[0x0][0x2ec] ;  /* 0x0000bb0040407a20 */ /* 0x000fe20000410000 */
[----:B--2---:R-:W2:Y:S01]  /*d460*/  MUFU.TANH R3, R7 ;  /* 0x0000000700037308 */ /* 0x004ea20000002400 */
[----:B------:R-:W-:Y:S01]  /*d470*/  FMUL.FTZ R65, R65, c[0x0][0x2ec] ;  /* 0x0000bb0041417a20 */ /* 0x000fe20000410000 */
[----:B----4-:R4:W-:Y:S08]  /*d480*/  STL [R1+0x94], R9 ;  /* 0x0000940901007387 */ /* 0x0109f00000100800 */
[----:B------:R2:W2:Y:S01]  /*d490*/  MUFU.TANH R7, R21 ;  /* 0x0000001500077308 */ /* 0x0004a20000002400 */
[-C--:B---3--:R-:W-:Y:S01]  /*d4a0*/  HMMA.16816.F32 R68, R204, R36.reuse, R68 ;  /* 0x00000024cc44723c */ /* 0x088fe20000001844 */
[----:B-----5:R3:W-:Y:S02]  /*d4b0*/  STL [R1+0x9c], R27 ;  /* 0x00009c1b01007387 */ /* 0x0207e40000100800 */
[----:B------:R-:W-:Y:S02]  /*d4c0*/  FMUL.FTZ R42, R55, c[0x0][0x2ec] ;  /* 0x0000bb00372a7a20 */ /* 0x000fe40000410000 */
[----:B-1----:R-:W-:Y:S04]  /*d4d0*/  FMUL.FTZ R11, R32, c[0x0][0x2ec] ;  /* 0x0000bb00200b7a20 */ /* 0x002fe80000410000 */
[----:B------:R1:W1:Y:S01]  /*d4e0*/  MUFU.TANH R28, R43 ;  /* 0x0000002b001c7308 */ /* 0x0002620000002400 */
[C---:B------:R-:W-:Y:S08]  /*d4f0*/  HMMA.16816.F32 R72, R212.reuse, R36, R72 ;  /* 0x00000024d448723c */ /* 0x040ff00000001848 */
[-C--:B------:R-:W-:Y:S01]  /*d500*/  HMMA.16816.F32 R76, R212, R38.reuse, R76 ;  /* 0x00000026d44c723c */ /* 0x080fe2000000184c */
[----:B------:R5:W1:Y:S03]  /*d510*/  MUFU.TANH R32, R46 ;  /* 0x0000002e00207308 */ /* 0x000a660000002400 */
[----:B----4-:R-:W-:Y:S02]  /*d520*/  FMUL.FTZ R9, R33, c[0x0][0x2ec] ;  /* 0x0000bb0021097a20 */ /* 0x010fe40000410000 */
[----:B--2---:R-:W-:Y:S02]  /*d530*/  FMUL.FTZ R21, R35, c[0x0][0x2ec] ;  /* 0x0000bb0023157a20 */ /* 0x004fe40000410000 */
[C---:B------:R-:W-:Y:S01]  /*d540*/  HMMA.16816.F32 R80, R204.reuse, R38, R80 ;  /* 0x00000026cc50723c */ /* 0x040fe20000001850 */
[----:B------:R-:W2:Y:S02]  /*d550*/  LDSM.16.M88.4 R36, [R198+0x2800] ;  /* 0x00280000c624783b */ /* 0x000ea40000000200 */
[----:B------:R4:W2:Y:S01]  /*d560*/  MUFU.TANH R33, R41 ;  /* 0x0000002900217308 */ /* 0x0008a20000002400 */
[----:B------:R-:W-:Y:S02]  /*d570*/  FMUL.FTZ R68, R68, c[0x0][0x2ec] ;  /* 0x0000bb0044447a20 */ /* 0x000fe40000410000 */
[----:B------:R-:W-:Y:S02]  /*d580*/  FMUL.FTZ R69, R69, c[0x0][0x2ec] ;  /* 0x0000bb0045457a20 */ /* 0x000fe40000410000 */
[----:B------:R-:W-:Y:S04]  /*d590*/  FMUL.FTZ R71, R71, c[0x0][0x2ec] ;  /* 0x0000bb0047477a20 */ /* 0x000fe80000410000 */
[----:B------:R-:W-:Y:S01]  /*d5a0*/  FMUL.FTZ R74, R74, c[0x0][0x2ec] ;  /* 0x0000bb004a4a7a20 */ /* 0x000fe20000410000 */
[----:B---3--:R3:W2:Y:S01]  /*d5b0*/  MUFU.TANH R27, R45 ;  /* 0x0000002d001b7308 */ /* 0x0086a20000002400 */
[----:B------:R-:W-:Y:S02]  /*d5c0*/  FMUL.FTZ R75, R75, c[0x0][0x2ec] ;  /* 0x0000bb004b4b7a20 */ /* 0x000fe40000410000 */
[----:B------:R-:W-:Y:S02]  /*d5d0*/  FMUL.FTZ R79, R79, c[0x0][0x2ec] ;  /* 0x0000bb004f4f7a20 */ /* 0x000fe40000410000 */
[----:B-1----:R-:W-:Y:S02]  /*d5e0*/  FMUL.FTZ R43, R51, c[0x0][0x2ec] ;  /* 0x0000bb00332b7a20 */ /* 0x002fe40000410000 */
[----:B-----5:R-:W-:Y:S02]  /*d5f0*/  FMUL.FTZ R46, R66, c[0x0][0x2ec] ;  /* 0x0000bb00422e7a20 */ /* 0x020fe40000410000 */
[----:B------:R-:W-:Y:S01]  /*d600*/  FMUL.FTZ R51, R76, c[0x0][0x2ec] ;  /* 0x0000bb004c337a20 */ /* 0x000fe20000410000 */
[----:B------:R1:W1:Y:S01]  /*d610*/  MUFU.TANH R35, R47 ;  /* 0x0000002f00237308 */ /* 0x0002620000002400 */
[----:B------:R-:W-:Y:S02]  /*d620*/  FMUL.FTZ R82, R82, c[0x0][0x2ec] ;  /* 0x0000bb0052527a20 */ /* 0x000fe40000410000 */
[----:B------:R-:W-:Y:S02]  /*d630*/  FMUL.FTZ R50, R77, c[0x0][0x2ec] ;  /* 0x0000bb004d327a20 */ /* 0x000fe40000410000 */
[----:B----4-:R-:W-:Y:S02]  /*d640*/  FMUL.FTZ R41, R48, c[0x0][0x2ec] ;  /* 0x0000bb0030297a20 */ /* 0x010fe40000410000 */
[----:B------:R-:W-:Y:S02]  /*d650*/  FMUL.FTZ R48, R70, c[0x0][0x2ec] ;  /* 0x0000bb0046307a20 */ /* 0x000fe40000410000 */
[----:B------:R-:W-:Y:S01]  /*d660*/  FMUL.FTZ R83, R83, c[0x0][0x2ec] ;  /* 0x0000bb0053537a20 */ /* 0x000fe20000410000 */
[----:B------:R4:W4:Y:S01]  /*d670*/  MUFU.TANH R235, R52 ;  /* 0x0000003400eb7308 */ /* 0x0009220000002400 */
[----:B---3--:R-:W-:Y:S01]  /*d680*/  FMUL.FTZ R45, R54, c[0x0][0x2ec] ;  /* 0x0000bb00362d7a20 */ /* 0x008fe20000410000 */
[-C--:B--2---:R-:W-:Y:S08]  /*d690*/  HMMA.16816.F32 R84, R204, R36.reuse, R84 ;  /* 0x00000024cc54723c */ /* 0x084ff00000001854 */
[----:B------:R-:W2:Y:S01]  /*d6a0*/  MUFU.TANH R233, R53 ;  /* 0x0000003500e97308 */ /* 0x000ea20000002400 */
[----:B-1----:R-:W-:Y:S01]  /*d6b0*/  FMUL.FTZ R47, R67, c[0x0][0x2ec] ;  /* 0x0000bb00432f7a20 */ /* 0x002fe20000410000 */
[C---:B------:R-:W-:Y:S08]  /*d6c0*/  HMMA.16816.F32 R88, R212.reuse, R36, R88 ;  /* 0x00000024d458723c */ /* 0x040ff00000001858 */
[----:B------:R1:W3:Y:S01]  /*d6d0*/  MUFU.TANH R227, R56 ;  /* 0x0000003800e37308 */ /* 0x0002e20000002400 */
[-C--:B------:R-:W-:Y:S03]  /*d6e0*/  HMMA.16816.F32 R92, R212, R38.reuse, R92 ;  /* 0x00000026d45c723c */ /* 0x080fe6000000185c */
[----:B----4-:R-:W-:Y:S06]  /*d6f0*/  FMUL.FTZ R52, R73, c[0x0][0x2ec] ;  /* 0x0000bb0049347a20 */ /* 0x010fec0000410000 */
[----:B------:R4:W2:Y:S01]  /*d700*/  MUFU.TANH R225, R57 ;  /* 0x0000003900e17308 */ /* 0x0008a20000002400 */
[C---:B------:R-:W-:Y:S01]  /*d710*/  HMMA.16816.F32 R96, R204.reuse, R38, R96 ;  /* 0x00000026cc60723c */ /* 0x040fe20000001860 */
[----:B------:R-:W5:Y:S03]  /*d720*/  LDSM.16.M88.4 R36, [R198+0x3000] ;  /* 0x00300000c624783b */ /* 0x000f660000000200 */
[----:B------:R-:W-:Y:S02]  /*d730*/  FMUL.FTZ R67, R84, c[0x0][0x2ec] ;  /* 0x0000bb0054437a20 */ /* 0x000fe40000410000 */
[----:B------:R-:W-:Y:S03]  /*d740*/  FMUL.FTZ R66, R85, c[0x0][0x2ec] ;  /* 0x0000bb0055427a20 */ /* 0x000fe60000410000 */
[----:B------:R2:W2:Y:S03]  /*d750*/  MUFU.TANH R224, R58 ;  /* 0x0000003a00e07308 */ /* 0x0004a60000002400 */
[----:B------:R-:W-:Y:S02]  /*d760*/  FMUL.FTZ R90, R90, c[0x0][0x2ec] ;  /* 0x0000bb005a5a7a20 */ /* 0x000fe40000410000 */
[----:B-1----:R-:W-:Y:S02]  /*d770*/  FMUL.FTZ R56, R88, c[0x0][0x2ec] ;  /* 0x0000bb0058387a20 */ /* 0x002fe40000410000 */
[----:B------:R-:W-:Y:S02]  /*d780*/  FMUL.FTZ R55, R89, c[0x0][0x2ec] ;  /* 0x0000bb0059377a20 */ /* 0x000fe40000410000 */
[----:B------:R-:W-:Y:S01]  /*d790*/  FMUL.FTZ R63, R91, c[0x0][0x2ec] ;  /* 0x0000bb005b3f7a20 */ /* 0x000fe20000410000 */
[----:B------:R1:W1:Y:S01]  /*d7a0*/  MUFU.TANH R222, R59 ;  /* 0x0000003b00de7308 */ /* 0x0002620000002400 */
[----:B------:R-:W-:Y:S02]  /*d7b0*/  FMUL.FTZ R54, R92, c[0x0][0x2ec] ;  /* 0x0000bb005c367a20 */ /* 0x000fe40000410000 */
[----:B------:R-:W-:Y:S02]  /*d7c0*/  FMUL.FTZ R53, R93, c[0x0][0x2ec] ;  /* 0x0000bb005d357a20 */ /* 0x000fe40000410000 */
[----:B----4-:R-:W-:Y:S02]  /*d7d0*/  FMUL.FTZ R57, R72, c[0x0][0x2ec] ;  /* 0x0000bb0048397a20 */ /* 0x010fe40000410000 */
[----:B------:R-:W-:Y:S02]  /*d7e0*/  FMUL.FTZ R98, R98, c[0x0][0x2ec] ;  /* 0x0000bb0062627a20 */ /* 0x000fe40000410000 */
[----:B------:R-:W-:Y:S01]  /*d7f0*/  FMUL.FTZ R76, R96, c[0x0][0x2ec] ;  /* 0x0000bb00604c7a20 */ /* 0x000fe20000410000 */
[----:B------:R4:W3:Y:S01]  /*d800*/  MUFU.TANH R223, R60 ;  /* 0x0000003c00df7308 */ /* 0x0008e20000002400 */
[----:B------:R-:W-:Y:S02]  /*d810*/  FMUL.FTZ R99, R99, c[0x0][0x2ec] ;  /* 0x0000bb0063637a20 */ /* 0x000fe40000410000 */
[----:B------:R-:W-:Y:S02]  /*d820*/  FMUL.FTZ R86, R86, c[0x0][0x2ec] ;  /* 0x0000bb0056567a20 */ /* 0x000fe40000410000 */
[----:B--2---:R-:W-:Y:S05]  /*d830*/  FMUL.FTZ R58, R95, c[0x0][0x2ec] ;  /* 0x0000bb005f3a7a20 */ /* 0x004fea0000410000 */
[----:B------:R2:W2:Y:S01]  /*d840*/  MUFU.TANH R221, R61 ;  /* 0x0000003d00dd7308 */ /* 0x0004a20000002400 */
[-C--:B-----5:R-:W-:Y:S03]  /*d850*/  HMMA.16816.F32 R100, R204, R36.reuse, R100 ;  /* 0x00000024cc64723c */ /* 0x0a0fe60000001864 */
[----:B-1----:R-:W-:Y:S06]  /*d860*/  FMUL.FTZ R59, R81, c[0x0][0x2ec] ;  /* 0x0000bb00513b7a20 */ /* 0x002fec0000410000 */
[----:B------:R1:W1:Y:S01]  /*d870*/  MUFU.TANH R220, R62 ;  /* 0x0000003e00dc7308 */ /* 0x0002620000002400 */
[C---:B------:R-:W-:Y:S04]  /*d880*/  HMMA.16816.F32 R104, R212.reuse, R36, R104 ;  /* 0x00000024d468723c */ /* 0x040fe80000001868 */
[----:B----4-:R-:W-:Y:S04]  /*d890*/  FMUL.FTZ R60, R78, c[0x0][0x2ec] ;  /* 0x0000bb004e3c7a20 */ /* 0x010fe80000410000 */
[-C--:B------:R-:W-:Y:S01]  /*d8a0*/  HMMA.16816.F32 R108, R212, R38.reuse, R108 ;  /* 0x00000026d46c723c */ /* 0x080fe2000000186c */
[----:B------:R4:W3:Y:S03]  /*d8b0*/  MUFU.TANH R209, R68 ;  /* 0x0000004400d17308 */ /* 0x0008e60000002400 */
[----:B--2---:R-:W-:Y:S04]  /*d8c0*/  FMUL.FTZ R61, R80, c[0x0][0x2ec] ;  /* 0x0000bb00503d7a20 */ /* 0x004fe80000410000 */
[C---:B------:R-:W-:Y:S01]  /*d8d0*/  HMMA.16816.F32 R112, R204.reuse, R38, R112 ;  /* 0x00000026cc70723c */ /* 0x040fe20000001870 */
[----:B------:R-:W2:Y:S01]  /*d8e0*/  LDSM.16.M88.4 R36, [R198+0x3800] ;  /* 0x00380000c624783b */ /* 0x000ea20000000200 */
[----:B------:R-:W-:Y:S04]  /*d8f0*/  DEPBAR.LE SB0, 0x0 ;  /* 0x000080000000791a */ /* 0x000fe80000000000 */
[----:B------:R5:W2:Y:S01]  /*d900*/  MUFU.TANH R208, R69 ;  /* 0x0000004500d07308 */ /* 0x000aa20000002400 */
[----:B-1----:R-:W-:Y:S02]  /*d910*/  FMUL.FTZ R62, R94, c[0x0][0x2ec] ;  /* 0x0000bb005e3e7a20 */ /* 0x002fe40000410000 */
[----:B------:R-:W-:Y:S03]  /*d920*/  BAR.SYNC.DEFER_BLOCKING 0x0 ;  /* 0x0000000000007b1d */ /* 0x000fe60000010000 */
[----:B------:R-:W-:Y:S02]  /*d930*/  FMUL.FTZ R70, R101, c[0x0][0x2ec] ;  /* 0x0000bb0065467a20 */ /* 0x000fe40000410000 */
[----:B------:R-:W-:Y:S02]  /*d940*/  FMUL.FTZ R77, R106, c[0x0][0x2ec] ;  /* 0x0000bb006a4d7a20 */ /* 0x000fe40000410000 */
[----:B------:R-:W1:Y:S01]  /*d950*/  MUFU.TANH R243, R71 ;  /* 0x0000004700f37308 */ /* 0x000e620000002400 */
[----:B----4-:R-:W-:Y:S02]  /*d960*/  FMUL.FTZ R68, R97, c[0x0][0x2ec] ;  /* 0x0000bb0061447a20 */ /* 0x010fe40000410000 */
[----:B------:R-:W-:Y:S02]  /*d970*/  FMUL.FTZ R97, R108, c[0x0][0x2ec] ;  /* 0x0000bb006c617a20 */ /* 0x000fe40000410000 */
[----:B------:R-:W-:Y:S02]  /*d980*/  FMUL.FTZ R96, R109, c[0x0][0x2ec] ;  /* 0x0000bb006d607a20 */ /* 0x000fe40000410000 */
[----:B------:R-:W-:Y:S02]  /*d990*/  FMUL.FTZ R102, R102, c[0x0][0x2ec] ;  /* 0x0000bb0066667a20 */ /* 0x000fe40000410000 */
[----:B------:R-:W-:Y:S01]  /*d9a0*/  FMUL.FTZ R81, R112, c[0x0][0x2ec] ;  /* 0x0000bb0070517a20 */ /* 0x000fe20000410000 */
[----:B------:R-:W4:Y:S01]  /*d9b0*/  MUFU.TANH R219, R74 ;  /* 0x0000004a00db7308 */ /* 0x000f220000002400 */
[----:B------:R-:W-:Y:S02]  /*d9c0*/  FMUL.FTZ R78, R113, c[0x0][0x2ec] ;  /* 0x0000bb00714e7a20 */ /* 0x000fe40000410000 */
[----:B------:R-:W-:Y:S02]  /*d9d0*/  FMUL.FTZ R103, R103, c[0x0][0x2ec] ;  /* 0x0000bb0067677a20 */ /* 0x000fe40000410000 */
[----:B-----5:R-:W-:Y:S02]  /*d9e0*/  FMUL.FTZ R69, R87, c[0x0][0x2ec] ;  /* 0x0000bb0057457a20 */ /* 0x020fe40000410000 */
[----:B------:R-:W-:Y:S02]  /*d9f0*/  FMUL.FTZ R104, R104, c[0x0][0x2ec] ;  /* 0x0000bb0068687a20 */ /* 0x000fe40000410000 */
[----:B------:R-:W-:Y:S01]  /*da00*/  FMUL.FTZ R107, R107, c[0x0][0x2ec] ;  /* 0x0000bb006b6b7a20 */ /* 0x000fe20000410000 */
[----:B------:R5:W1:Y:S01]  /*da10*/  MUFU.TANH R218, R75 ;  /* 0x0000004b00da7308 */ /* 0x000a620000002400 */
[----:B------:R-:W-:Y:S02]  /*da20*/  FMUL.FTZ R110, R110, c[0x0][0x2ec] ;  /* 0x0000bb006e6e7a20 */ /* 0x000fe40000410000 */
[----:B------:R-:W-:Y:S01]  /*da30*/  FMUL.FTZ R114, R114, c[0x0][0x2ec] ;  /* 0x0000bb0072727a20 */ /* 0x000fe20000410000 */
[-C--:B--2---:R-:W-:Y:S06]  /*da40*/  HMMA.16816.F32 R116, R204, R36.reuse, R116 ;  /* 0x00000024cc74723c */ /* 0x084fec0000001874 */
[----:B------:R2:W1:Y:S01]  /*da50*/  MUFU.TANH R217, R79 ;  /* 0x0000004f00d97308 */ /* 0x0004620000002400 */
[----:B------:R-:W-:Y:S01]  /*da60*/  FMUL.FTZ R115, R115, c[0x0][0x2ec] ;  /* 0x0000bb0073737a20 */ /* 0x000fe20000410000 */
[C---:B------:R-:W-:Y:S08]  /*da70*/  HMMA.16816.F32 R120, R212.reuse, R36, R120 ;  /* 0x00000024d478723c */ /* 0x040ff00000001878 */
[----:B------:R1:W1:Y:S01]  /*da80*/  MUFU.TANH R242, R82 ;  /* 0x0000005200f27308 */ /* 0x0002620000002400 */
[-C--:B------:R-:W-:Y:S03]  /*da90*/  HMMA.16816.F32 R124, R212, R38.reuse, R124 ;  /* 0x00000026d47c723c */ /* 0x080fe6000000187c */
[----:B-----5:R-:W-:Y:S05]  /*daa0*/  FMUL.FTZ R75, R111, c[0x0][0x2ec] ;  /* 0x0000bb006f4b7a20 */ /* 0x020fea0000410000 */
[----:B------:R-:W-:Y:S01]  /*dab0*/  HMMA.16816.F32 R128, R204, R38, R128 ;  /* 0x00000026cc80723c */ /* 0x000fe20000001880 */
[----:B------:R5:W3:Y:S03]  /*dac0*/  MUFU.TANH R216, R90 ;  /* 0x0000005a00d87308 */ /* 0x000ae60000002400 */
[----:B------:R-:W-:Y:S02]  /*dad0*/  FMUL.FTZ R80, R117, c[0x0][0x2ec] ;  /* 0x0000bb0075507a20 */ /* 0x000fe40000410000 */
[----:B--2---:R-:W-:Y:S02]  /*dae0*/  FMUL.FTZ R79, R100, c[0x0][0x2ec] ;  /* 0x0000bb00644f7a20 */ /* 0x004fe40000410000 */
[----:B------:R-:W-:Y:S03]  /*daf0*/  FMUL.FTZ R92, R120, c[0x0][0x2ec] ;  /* 0x0000bb00785c7a20 */ /* 0x000fe60000410000 */
[----:B------:R2:W2:Y:S01]  /*db00*/  MUFU.TANH R239, R98 ;  /* 0x0000006200ef7308 */ /* 0x0004a20000002400 */
[----:B------:R-:W-:Y:S02]  /*db10*/  FMUL.FTZ R94, R121, c[0x0][0x2ec] ;  /* 0x0000bb00795e7a20 */ /* 0x000fe40000410000 */
[----:B------:R-:W-:Y:S02]  /*db20*/  FMUL.FTZ R74, R122, c[0x0][0x2ec] ;  /* 0x0000bb007a4a7a20 */ /* 0x000fe40000410000 */
[----:B-1----:R-:W-:Y:S02]  /*db30*/  FMUL.FTZ R82, R116, c[0x0][0x2ec] ;  /* 0x0000bb0074527a20 */ /* 0x002fe40000410000 */
[----:B------:R-:W-:Y:S02]  /*db40*/  FMUL.FTZ R73, R123, c[0x0][0x2ec] ;  /* 0x0000bb007b497a20 */ /* 0x000fe40000410000 */
[----:B------:R-:W-:Y:S01]  /*db50*/  FMUL.FTZ R93, R124, c[0x0][0x2ec] ;  /* 0x0000bb007c5d7a20 */ /* 0x000fe20000410000 */
[----:B------:R-:W1:Y:S01]  /*db60*/  MUFU.TANH R15, R15 ;  /* 0x0000000f000f7308 */ /* 0x000e620000002400 */
[----:B------:R-:W-:Y:S02]  /*db70*/  FMUL.FTZ R95, R125, c[0x0][0x2ec] ;  /* 0x0000bb007d5f7a20 */ /* 0x000fe40000410000 */
[----:B------:R-:W-:Y:S02]  /*db80*/  FMUL.FTZ R72, R126, c[0x0][0x2ec] ;  /* 0x0000bb007e487a20 */ /* 0x000fe40000410000 */
[----:B------:R-:W-:Y:S02]  /*db90*/  FMUL.FTZ R71, R127, c[0x0][0x2ec] ;  /* 0x0000bb007f477a20 */ /* 0x000fe40000410000 */
[----:B------:R-:W-:Y:S02]  /*dba0*/  FMUL.FTZ R123, R128, c[0x0][0x2ec] ;  /* 0x0000bb00807b7a20 */ /* 0x000fe40000410000 */
[----:B-----5:R-:W-:Y:S01]  /*dbb0*/  FMUL.FTZ R90, R129, c[0x0][0x2ec] ;  /* 0x0000bb00815a7a20 */ /* 0x020fe20000410000 */
[----:B------:R-:W1:Y:S01]  /*dbc0*/  MUFU.TANH R26, R26 ;  /* 0x0000001a001a7308 */ /* 0x000e620000002400 */
[----:B------:R-:W-:Y:S02]  /*dbd0*/  FMUL.FTZ R116, R131, c[0x0][0x2ec] ;  /* 0x0000bb0083747a20 */ /* 0x000fe40000410000 */
[----:B------:R-:W-:Y:S02]  /*dbe0*/  FMUL.FTZ R118, R118, c[0x0][0x2ec] ;  /* 0x0000bb0076767a20 */ /* 0x000fe40000410000 */
[----:B--2---:R-:W-:Y:S02]  /*dbf0*/  FMUL.FTZ R98, R105, c[0x0][0x2ec] ;  /* 0x0000bb0069627a20 */ /* 0x004fe40000410000 */
[----:B------:R-:W-:Y:S02]  /*dc00*/  FMUL.FTZ R119, R119, c[0x0][0x2ec] ;  /* 0x0000bb0077777a20 */ /* 0x000fe40000410000 */
[----:B------:R-:W-:Y:S01]  /*dc10*/  FMUL.FTZ R130, R130, c[0x0][0x2ec] ;  /* 0x0000bb0082827a20 */ /* 0x000fe20000410000 */
[----:B------:R-:W2:Y:S10]  /*dc20*/  MUFU.TANH R29, R29 ;  /* 0x0000001d001d7308 */ /* 0x000eb40000002400 */
        /* <DEDUP_REMOVED lines=45> */
[----:B------:R1:W1:Y:S10]  /*df00*/  MUFU.TANH R236, R103 ;  /* 0x0000006700ec7308 */ /* 0x0002740000002400 */
[----:B------:R1:W1:Y:S10]  /*df10*/  MUFU.TANH R99, R104 ;  /* 0x0000006800637308 */ /* 0x0002740000002400 */
        /* <DEDUP_REMOVED lines=9> */
[----:B------:R1:W1:Y:S10]  /*dfb0*/  MUFU.TANH R234, R114 ;  /* 0x0000007200ea7308 */ /* 0x0002740000002400 */
[----:B------:R1:W1:Y:S10]  /*dfc0*/  MUFU.TANH R232, R115 ;  /* 0x0000007300e87308 */ /* 0x0002740000002400 */
        /* <DEDUP_REMOVED lines=15> */
[----:B------:R-:W1:Y:S02]  /*e0c0*/  MUFU.TANH R116, R116 ;  /* 0x0000007400747308 */ /* 0x000e640000002400 */
[----:B-1234-:R-:W-:-:S05]  /*e0d0*/  @P1 BRA `(.L_x_440) ;  /* 0xffffd3d000001947 */ /* 0x01efca000383ffff */
.L_x_439:
[----:B-1----:R-:W2:Y:S04]  /*e0e0*/  LDL.LU R85, [R1+0x84] ;  /* 0x0000840001557983 */ /* 0x002ea80000300800 */
[----:B------:R-:W3:Y:S04]  /*e0f0*/  LDL.LU R84, [R1+0x98] ;  /* 0x0000980001547983 */ /* 0x000ee80000300800 */
[----:B------:R-:W4:Y:S04]  /*e100*/  LDL.LU R65, [R1+0x80] ;  /* 0x0000800001417983 */ /* 0x000f280000300800 */
[----:B------:R-:W5:Y:S04]  /*e110*/  LDL.LU R64, [R1+0x90] ;  /* 0x0000900001407983 */ /* 0x000f680000300800 */
[----:B------:R-:W5:Y:S04]  /*e120*/  LDL.LU R38, [R1+0x88] ;  /* 0x0000880001267983 */ /* 0x000f680000300800 */
[----:B------:R-:W5:Y:S04]  /*e130*/  LDL.LU R37, [R1+0x9c] ;  /* 0x00009c0001257983 */ /* 0x000f680000300800 */
[----:B------:R-:W5:Y:S04]  /*e140*/  LDL.LU R36, [R1+0x8c] ;  /* 0x00008c0001247983 */ /* 0x000f680000300800 */
[----:B------:R-:W5:Y:S04]  /*e150*/  LDL.LU R39, [R1+0x7c] ;  /* 0x00007c0001277983 */ /* 0x000f680000300800 */
[----:B------:R-:W5:Y:S04]  /*e160*/  LDL.LU R83, [R1+0x94] ;  /* 0x0000940001537983 */ /* 0x000f680000300800 */
[----:B------:R-:W5:Y:S01]  /*e170*/  LDL R87, [R1+0x68] ;  /* 0x0000680001577983 */ /* 0x000f620000100800 */
[----:B--2---:R-:W-:Y:S02]  /*e180*/  MOV R86, R85 ;  /* 0x0000005500567202 */ /* 0x004fe40000000f00 */
[----:B---3--:R-:W-:Y:S02]  /*e190*/  MOV R91, R84 ;  /* 0x00000054005b7202 */ /* 0x008fe40000000f00 */
[----:B------:R-:W-:Y:S02]  /*e1a0*/  MOV R88, R86 ;  /* 0x0000005600587202 */ /* 0x000fe40000000f00 */
[----:B----4-:R-:W-:Y:S02]  /*e1b0*/  MOV R101, R65 ;  /* 0x0000004100657202 */ /* 0x010fe40000000f00 */
[----:B-----5:R-:W-:Y:S02]  /*e1c0*/  MOV R102, R64 ;  /* 0x0000004000667202 */ /* 0x020fe40000000f00 */
[----:B------:R-:W-:Y:S02]  /*e1d0*/  MOV R84, R38 ;  /* 0x0000002600547202 */ /* 0x000fe40000000f00 */
[----:B------:R-:W-:Y:S02]  /*e1e0*/  MOV R38, R36 ;  /* 0x0000002400267202 */ /* 0x000fe40000000f00 */
[----:B------:R-:W-:Y:S02]  /*e1f0*/  MOV R85, R83 ;  /* 0x0000005300557202 */ /* 0x000fe40000000f00 */
[----:B------:R-:W-:Y:S01]  /*e200*/  MOV R83, UR12 ;  /* 0x0000000c00537c02 */ /* 0x000fe20008000f00 */
[----:B------:R-:W-:Y:S01]  /*e210*/  UIADD3 UR12, UR12, -0x1, URZ ;  /* 0xffffffff0c0c7890 */ /* 0x000fe2000fffe03f */
[----:B------:R-:W-:Y:S03]  /*e220*/  MOV R86, R85 ;  /* 0x0000005500567202 */ /* 0x000fe60000000f00 */
[----:B------:R-:W-:Y:S01]  /*e230*/  IMAD R83, R83, -0x80, R87 ;  /* 0xffffff8053537824 */ /* 0x000fe200078e0257 */
[----:B------:R-:W-:Y:S04]  /*e240*/  MOV R87, R37 ;  /* 0x0000002500577202 */ /* 0x000fe80000000f00 */
[C---:B------:R-:W-:Y:S02]  /*e250*/  IADD3 R36, R83.reuse, 0x47, RZ ;  /* 0x0000004753247810 */ /* 0x040fe40007ffe0ff */
[C---:B------:R-:W-:Y:S02]  /*e260*/  IADD3 R37, R83.reuse, 0x3f, RZ ;  /* 0x0000003f53257810 */ /* 0x040fe40007ffe0ff */
[----:B------:R-:W-:Y:S02]  /*e270*/  ISETP.GE.AND P3, PT, R36, RZ, PT ;  /* 0x000000ff2400720c */ /* 0x000fe40003f66270 */
[----:B------:R-:W-:Y:S02]  /*e280*/  IABS R121, R83 ;  /* 0x0000005300797213 */ /* 0x000fe40000000000 */
[C---:B------:R-:W-:Y:S02]  /*e290*/  IADD3 R65, R83.reuse, 0x40, RZ ;  /* 0x0000004053417810 */ /* 0x040fe40007ffe0ff */
[----:B------:R-:W-:Y:S02]  /*e2a0*/  IADD3 R89, R83, 0x37, RZ ;  /* 0x0000003753597810 */ /* 0x000fe40007ffe0ff */
[----:B------:R-:W1:Y:S01]  /*e2b0*/  I2F R121, R121 ;  /* 0x0000007900797306 */ /* 0x000e620000201400 */
[----:B------:R-:W-:Y:S02]  /*e2c0*/  ISETP.GE.AND P2, PT, R65, RZ, PT ;  /* 0x000000ff4100720c */ /* 0x000fe40003f46270 */
[C---:B------:R-:W-:Y:S02]  /*e2d0*/  IADD3 R64, R83.reuse, 0x38, RZ ;  /* 0x0000003853407810 */ /* 0x040fe40007ffe0ff */
[----:B------:R-:W-:Y:S02]  /*e2e0*/  @!P3 IADD3 R36, -R83, -0x47, RZ ;  /* 0xffffffb95324b810 */ /* 0x000fe40007ffe1ff */
[----:B------:R-:W-:Y:S02]  /*e2f0*/  ISETP.GE.AND P3, PT, R37, RZ, PT ;  /* 0x000000ff2500720c */ /* 0x000fe40003f66270 */
[C---:B------:R-:W-:Y:S02]  /*e300*/  IADD3 R85, R83.reuse, 0x30, RZ ;  /* 0x0000003053557810 */ /* 0x040fe40007ffe0ff */
[----:B------:R-:W2:Y:S01]  /*e310*/  I2F R36, R36 ;  /* 0x0000002400247306 */ /* 0x000ea20000201400 */
[C---:B------:R-:W-:Y:S02]  /*e320*/  IADD3 R119, R83.reuse, 0x27, RZ ;  /* 0x0000002753777810 */ /* 0x040fe40007ffe0ff */
[C---:B------:R-:W-:Y:S02]  /*e330*/  @!P2 IADD3 R65, -R83.reuse, -0x40, RZ ;  /* 0xffffffc05341a810 */ /* 0x040fe40007ffe1ff */
[----:B------:R-:W-:Y:S02]  /*e340*/  ISETP.GE.AND P2, PT, R64, RZ, PT ;  /* 0x000000ff4000720c */ /* 0x000fe40003f46270 */
[C---:B------:R-:W-:Y:S02]  /*e350*/  IADD3 R114, R83.reuse, -0x49, RZ ;  /* 0xffffffb753727810 */ /* 0x040fe40007ffe0ff */
[----:B------:R-:W-:Y:S01]  /*e360*/  @!P3 IADD3 R37, -R83, -0x3f, RZ ;  /* 0xffffffc15325b810 */ /* 0x000fe20007ffe1ff */
[----:B------:R-:W3:Y:S01]  /*e370*/  I2F R65, R65 ;  /* 0x0000004100417306 */ /* 0x000ee20000201400 */
[----:B------:R-:W-:Y:S01]  /*e380*/  ISETP.GE.AND P3, PT, R89, RZ, PT ;  /* 0x000000ff5900720c */ /* 0x000fe20003f66270 */
[C---:B-1----:R-:W-:Y:S01]  /*e390*/  FFMA.FTZ R122, R121.reuse, -UR4, R60 ;  /* 0x80000004797a7c23 */ /* 0x042fe2000801003c */
[----:B------:R-:W-:Y:S01]  /*e3a0*/  MOV R100, R87 ;  /* 0x0000005700647202 */ /* 0x000fe20000000f00 */
[----:B------:R-:W-:Y:S01]  /*e3b0*/  FFMA.FTZ R39, R121, -UR4, R39 ;  /* 0x8000000479277c23 */ /* 0x000fe20008010027 */
[----:B------:R-:W-:Y:S01]  /*e3c0*/  IADD3 R87, R83, 0x28, RZ ;  /* 0x0000002853577810 */ /* 0x000fe20007ffe0ff */
[----:B------:R-:W-:Y:S02]  /*e3d0*/  FFMA.FTZ R16, R121, -UR4, R16 ;  /* 0x8000000479107c23 */ /* 0x000fe40008010010 */
[----:B------:R-:W-:Y:S01]  /*e3e0*/  @!P2 IADD3 R64, -R83, -0x38, RZ ;  /* 0xffffffc85340a810 */ /* 0x000fe20007ffe1ff */
[----:B------:R-:W-:Y:S01]  /*e3f0*/  FFMA.FTZ R121, R121, -UR4, R57 ;  /* 0x8000000479797c23 */ /* 0x000fe20008010039 */
[----:B------:R-:W1:Y:S01]  /*e400*/  I2F R37, R37 ;  /* 0x0000002500257306 */ /* 0x000e620000201400 */
[----:B------:R-:W-:Y:S02]  /*e410*/  ISETP.GE.AND P2, PT, R85, RZ, PT ;  /* 0x000000ff5500720c */ /* 0x000fe40003f46270 */
[C---:B------:R-:W-:Y:S01]  /*e420*/  IADD3 R117, R83.reuse, -0x1, RZ ;  /* 0xffffffff53757810 */ /* 0x040fe20007ffe0ff */
[----:B--2---:R-:W-:Y:S01]  /*e430*/  FFMA.FTZ R60, R36, -UR4, R84 ;  /* 0x80000004243c7c23 */ /* 0x004fe20008010054 */
[C---:B------:R-:W-:Y:S02]  /*e440*/  @!P3 IADD3 R89, -R83.reuse, -0x37, RZ ;  /* 0xffffffc95359b810 */ /* 0x040fe40007ffe1ff */
[C---:B------:R-:W-:Y:S02]  /*e450*/  IADD3 R84, R83.reuse, 0x2f, RZ ;  /* 0x0000002f53547810 */ /* 0x040fe40007ffe0ff */
[C---:B------:R-:W-:Y:S01]  /*e460*/  IADD3 R111, R83.reuse, -0x10, RZ ;  /* 0xfffffff0536f7810 */ /* 0x040fe20007ffe0ff */
[----:B------:R-:W2:Y:S01]  /*e470*/  I2F R57, R64 ;  /* 0x0000004000397306 */ /* 0x000ea20000201400 */
[----:B------:R-:W-:Y:S02]  /*e480*/  IADD3 R107, R83, -0x18, RZ ;  /* 0xffffffe8536b7810 */ /* 0x000fe40007ffe0ff */
[----:B------:R-:W-:Y:S01]  /*e490*/  ISETP.GE.AND P3, PT, R84, RZ, PT ;  /* 0x000000ff5400720c */ /* 0x000fe20003f66270 */
[----:B---3--:R-:W-:Y:S01]  /*e4a0*/  FFMA.FTZ R38, R65, -UR4, R38 ;  /* 0x8000000441267c23 */ /* 0x008fe20008010026 */
[----:B------:R-:W-:Y:S01]  /*e4b0*/  @!P2 IADD3 R85, -R83, -0x30, RZ ;  /* 0xffffffd05355a810 */ /* 0x000fe20007ffe1ff */
[----:B------:R-:W-:Y:S01]  /*e4c0*/  FFMA.FTZ R8, R65, -UR4, R8 ;  /* 0x8000000441087c23 */ /* 0x000fe20008010008 */
[----:B------:R-:W-:Y:S03]  /*e4d0*/  ISETP.GE.AND P2, PT, R87, RZ, PT ;  /* 0x000000ff5700720c */ /* 0x000fe60003f46270 */
[----:B------:R-:W3:Y:S01]  /*e4e0*/  I2F R89, R89 ;  /* 0x0000005900597306 */ /* 0x000ee20000201400 */
[----:B-1----:R-:W-:Y:S05]  /*e4f0*/  FFMA.FTZ R36, R37, -UR4, R102 ;  /* 0x8000000425247c23 */ /* 0x002fea0008010066 */
[----:B------:R-:W-:Y:S01]  /*e500*/  @!P3 IADD3 R84, -R83, -0x2f, RZ ;  /* 0xffffffd15354b810 */ /* 0x000fe20007ffe1ff */
[----:B------:R-:W-:Y:S01]  /*e510*/  FFMA.FTZ R37, R37, -UR4, R101 ;  /* 0x8000000425257c23 */ /* 0x000fe20008010065 */
[----:B------:R-:W-:Y:S02]  /*e520*/  ISETP.GE.AND P3, PT, R119, RZ, PT ;  /* 0x000000ff7700720c */ /* 0x000fe40003f66270 */
[----:B------:R-:W1:Y:S01]  /*e530*/  I2F R85, R85 ;  /* 0x0000005500557306 */ /* 0x000e620000201400 */
[----:B------:R-:W-:Y:S01]  /*e540*/  @!P2 IADD3 R87, -R83, -0x28, RZ ;  /* 0xffffffd85357a810 */ /* 0x000fe20007ffe1ff */
[C---:B--2---:R-:W-:Y:S02]  /*e550*/  FFMA.FTZ R113, R57.reuse, -UR4, R91 ;  /* 0x8000000439717c23 */ /* 0x044fe4000801005b */
[----:B------:R-:W-:Y:S01]  /*e560*/  FFMA.FTZ R57, R57, -UR4, R88 ;  /* 0x8000000439397c23 */ /* 0x000fe20008010058 */
[C---:B------:R-:W-:Y:S05]  /*e570*/  IADD3 R88, R83.reuse, 0x20, RZ ;  /* 0x0000002053587810 */ /* 0x040fea0007ffe0ff */
[----:B------:R-:W2:Y:S01]  /*e580*/  I2F R84, R84 ;  /* 0x0000005400547306 */ /* 0x000ea20000201400 */
[----:B------:R-:W-:Y:S02]  /*e590*/  @!P3 IADD3 R119, -R83, -0x27, RZ ;  /* 0xffffffd95377b810 */ /* 0x000fe40007ffe1ff */
[----:B------:R-:W-:Y:S01]  /*e5a0*/  ISETP.GE.AND P2, PT, R88, RZ, PT ;  /* 0x000000ff5800720c */ /* 0x000fe20003f46270 */
[----:B---3--:R-:W-:Y:S01]  /*e5b0*/  FFMA.FTZ R65, R89, -UR4, R86 ;  /* 0x8000000459417c23 */ /* 0x008fe20008010056 */
[----:B------:R-:W-:Y:S01]  /*e5c0*/  IADD3 R86, R83, -0x40, RZ ;  /* 0xffffffc053567810 */ /* 0x000fe20007ffe0ff */
[----:B------:R-:W-:Y:S03]  /*e5d0*/  FFMA.FTZ R12, R89, -UR4, R12 ;  /* 0x80000004590c7c23 */ /* 0x000fe6000801000c */
[----:B------:R-:W-:Y:S01]  /*e5e0*/  ISETP.GE.AND P3, PT, R86, RZ, PT ;  /* 0x000000ff5600720c */ /* 0x000fe20003f66270 */
[----:B------:R-:W3:Y:S01]  /*e5f0*/  I2F R87, R87 ;  /* 0x0000005700577306 */ /* 0x000ee20000201400 */
[----:B-1----:R-:W-:Y:S01]  /*e600*/  FFMA.FTZ R64, R85, -UR4, R30 ;  /* 0x8000000455407c23 */ /* 0x002fe2000801001e */
[----:B------:R-:W-:Y:S01]  /*e610*/  IADD3 R30, R83, 0x1f, RZ ;  /* 0x0000001f531e7810 */ /* 0x000fe20007ffe0ff */
[----:B------:R-:W-:Y:S03]  /*e620*/  FFMA.FTZ R24, R85, -UR4, R24 ;  /* 0x8000000455187c23 */ /* 0x000fe60008010018 */
[C---:B------:R-:W-:Y:S02]  /*e630*/  @!P2 IADD3 R88, -R83.reuse, -0x20, RZ ;  /* 0xffffffe05358a810 */ /* 0x040fe40007ffe1ff */
[----:B------:R-:W-:Y:S02]  /*e640*/  ISETP.GE.AND P2, PT, R30, RZ, PT ;  /* 0x000000ff1e00720c */ /* 0x000fe40003f46270 */
[----:B------:R-:W1:Y:S02]  /*e650*/  I2F R119, R119 ;  /* 0x0000007700777306 */ /* 0x000e640000201400 */
[C---:B------:R-:W-:Y:S01]  /*e660*/  @!P3 IADD3 R86, -R83.reuse, 0x40, RZ ;  /* 0x000000405356b810 */ /* 0x040fe20007ffe1ff */
[C---:B--2---:R-:W-:Y:S02]  /*e670*/  FFMA.FTZ R91, R84.reuse, -UR4, R20 ;  /* 0x80000004545b7c23 */ /* 0x044fe40008010014 */
[----:B------:R-:W-:Y:S01]  /*e680*/  FFMA.FTZ R102, R84, -UR4, R29 ;  /* 0x8000000454667c23 */ /* 0x000fe2000801001d */
[----:B------:R-:W-:Y:S04]  /*e690*/  IADD3 R29, R83, -0x41, RZ ;  /* 0xffffffbf531d7810 */ /* 0x000fe80007ffe0ff */
[----:B------:R1:W2:Y:S01]  /*e6a0*/  I2F R20, R86 ;  /* 0x0000005600147306 */ /* 0x0002a20000201400 */
[----:B------:R-:W-:Y:S02]  /*e6b0*/  ISETP.GE.AND P3, PT, R29, RZ, PT ;  /* 0x000000ff1d00720c */ /* 0x000fe40003f66270 */
[----:B------:R-:W-:Y:S01]  /*e6c0*/  @!P2 IADD3 R30, -R83, -0x1f, RZ ;  /* 0xffffffe1531ea810 */ /* 0x000fe20007ffe1ff */
[C---:B---3--:R-:W-:Y:S02]  /*e6d0*/  FFMA.FTZ R120, R87.reuse, -UR4, R26 ;  /* 0x8000000457787c23 */ /* 0x048fe4000801001a */
[----:B------:R-:W-:Y:S01]  /*e6e0*/  FFMA.FTZ R101, R87, -UR4, R100 ;  /* 0x8000000457657c23 */ /* 0x000fe20008010064 */
[----:B------:R-:W-:Y:S02]  /*e6f0*/  MOV R87, R24 ;  /* 0x0000001800577202 */ /* 0x000fe40000000f00 */
[C---:B------:R-:W-:Y:S01]  /*e700*/  IADD3 R24, R83.reuse, 0x8, RZ ;  /* 0x0000000853187810 */ /* 0x040fe20007ffe0ff */
[----:B------:R3:W4:Y:S03]  /*e710*/  I2F R26, R30 ;  /* 0x0000001e001a7306 */ /* 0x0007260000201400 */
[----:B------:R-:W-:Y:S02]  /*e720*/  ISETP.GE.AND P2, PT, R24, RZ, PT ;  /* 0x000000ff1800720c */ /* 0x000fe40003f46270 */
[----:B------:R-:W-:Y:S05]  /*e730*/  @!P3 IADD3 R29, -R83, 0x41, RZ ;  /* 0x00000041531db810 */ /* 0x000fea0007ffe1ff */
[----:B------:R-:W5:Y:S01]  /*e740*/  I2F R85, R88 ;  /* 0x0000005800557306 */ /* 0x000f620000201400 */
[----:B-1----:R-:W-:Y:S01]  /*e750*/  FFMA.FTZ R86, R119, -UR4, R28 ;  /* 0x8000000477567c23 */ /* 0x002fe2000801001c */
[----:B------:R-:W-:Y:S01]  /*e760*/  IADD3 R28, R83, -0x48, RZ ;  /* 0xffffffb8531c7810 */ /* 0x000fe20007ffe0ff */
[----:B------:R-:W-:Y:S03]  /*e770*/  FFMA.FTZ R119, R119, -UR4, R25 ;  /* 0x8000000477777c23 */ /* 0x000fe60008010019 */
[C---:B------:R-:W-:Y:S01]  /*e780*/  @!P2 IADD3 R24, -R83.reuse, -0x8, RZ ;  /* 0xfffffff85318a810 */ /* 0x040fe20007ffe1ff */
[----:B--2---:R-:W-:Y:S01]  /*e790*/  FFMA.FTZ R209, R20, -UR4, R209 ;  /* 0x8000000414d17c23 */ /* 0x004fe200080100d1 */
[----:B------:R-:W-:Y:S02]  /*e7a0*/  ISETP.GE.AND P3, PT, R28, RZ, PT ;  /* 0x000000ff1c00720c */ /* 0x000fe40003f66270 */
[----:B------:R1:W2:Y:S01]  /*e7b0*/  I2F R25, R29 ;  /* 0x0000001d00197306 */ /* 0x0002a20000201400 */
[----:B------:R-:W-:Y:S01]  /*e7c0*/  FFMA.FTZ R242, R20, -UR4, R242 ;  /* 0x8000000414f27c23 */ /* 0x000fe200080100f2 */
[C---:B---3--:R-:W-:Y:S01]  /*e7d0*/  IADD3 R30, R83.reuse, 0x7, RZ ;  /* 0x00000007531e7810 */ /* 0x048fe20007ffe0ff */
[C---:B----4-:R-:W-:Y:S01]  /*e7e0*/  FFMA.FTZ R108, R26.reuse, -UR4, R35 ;  /* 0x800000041a6c7c23 */ /* 0x050fe20008010023 */
[C---:B------:R-:W-:Y:S01]  /*e7f0*/  IADD3 R35, R83.reuse, -0x51, RZ ;  /* 0xffffffaf53237810 */ /* 0x040fe20007ffe0ff */
[----:B------:R-:W-:Y:S01]  /*e800*/  FFMA.FTZ R84, R26, -UR4, R33 ;  /* 0x800000041a547c23 */ /* 0x000fe20008010021 */
[----:B------:R-:W-:Y:S04]  /*e810*/  ISETP.GE.AND P2, PT, R30, RZ, PT ;  /* 0x000000ff1e00720c */ /* 0x000fe80003f46270 */
[----:B------:R-:W3:Y:S01]  /*e820*/  I2F R24, R24 ;  /* 0x0000001800187306 */ /* 0x000ee20000201400 */
[C---:B------:R-:W-:Y:S02]  /*e830*/  IADD3 R33, R83.reuse, -0x59, RZ ;  /* 0xffffffa753217810 */ /* 0x040fe40007ffe0ff */
[----:B------:R-:W-:Y:S01]  /*e840*/  @!P3 IADD3 R28, -R83, 0x48, RZ ;  /* 0x00000048531cb810 */ /* 0x000fe20007ffe1ff */
[C---:B-----5:R-:W-:Y:S01]  /*e850*/  FFMA.FTZ R100, R85.reuse, -UR4, R34 ;  /* 0x8000000455647c23 */ /* 0x060fe20008010022 */
[----:B------:R-:W-:Y:S01]  /*e860*/  ISETP.GE.AND P3, PT, R114, RZ, PT ;  /* 0x000000ff7200720c */ /* 0x000fe20003f66270 */
[----:B------:R-:W-:Y:S04]  /*e870*/  FFMA.FTZ R88, R85, -UR4, R32 ;  /* 0x8000000455587c23 */ /* 0x000fe80008010020 */
[----:B------:R-:W4:Y:S01]  /*e880*/  I2F R20, R28 ;  /* 0x0000001c00147306 */ /* 0x000f220000201400 */
[C---:B------:R-:W-:Y:S02]  /*e890*/  @!P2 IADD3 R30, -R83.reuse, -0x7, RZ ;  /* 0xfffffff9531ea810 */ /* 0x040fe40007ffe1ff */
[----:B-1----:R-:W-:Y:S01]  /*e8a0*/  IADD3 R29, R83, 0x18, RZ ;  /* 0x00000018531d7810 */ /* 0x002fe20007ffe0ff */
[C---:B--2---:R-:W-:Y:S02]  /*e8b0*/  FFMA.FTZ R208, R25.reuse, -UR4, R208 ;  /* 0x8000000419d07c23 */ /* 0x044fe400080100d0 */
[----:B------:R-:W-:Y:S01]  /*e8c0*/  FFMA.FTZ R241, R25, -UR4, R241 ;  /* 0x8000000419f17c23 */ /* 0x000fe200080100f1 */
[----:B------:R-:W-:Y:S03]  /*e8d0*/  ISETP.GE.AND P2, PT, R29, RZ, PT ;  /* 0x000000ff1d00720c */ /* 0x000fe60003f46270 */
[----:B------:R-:W1:Y:S01]  /*e8e0*/  I2F R26, R30 ;  /* 0x0000001e001a7306 */ /* 0x000e620000201400 */
[C---:B------:R-:W-:Y:S01]  /*e8f0*/  @!P3 IADD3 R114, -R83.reuse, 0x49, RZ ;  /* 0x000000495372b810 */ /* 0x040fe20007ffe1ff */
[C---:B---3--:R-:W-:Y:S02]  /*e900*/  FFMA.FTZ R25, R24.reuse, -UR4, R4 ;  /* 0x8000000418197c23 */ /* 0x048fe40008010004 */
[C---:B------:R-:W-:Y:S02]  /*e910*/  FFMA.FTZ R219, R24.reuse, -UR4, R219 ;  /* 0x8000000418db7c23 */ /* 0x040fe400080100db */
[----:B------:R-:W-:Y:S04]  /*e920*/  FFMA.FTZ R223, R24, -UR4, R223 ;  /* 0x8000000418df7c23 */ /* 0x000fe800080100df */
[----:B------:R-:W2:Y:S01]  /*e930*/  I2F R114, R114 ;  /* 0x0000007200727306 */ /* 0x000ea20000201400 */
[----:B------:R-:W-:Y:S02]  /*e940*/  @!P2 IADD3 R29, -R83, -0x18, RZ ;  /* 0xffffffe8531da810 */ /* 0x000fe40007ffe1ff */
[----:B------:R-:W-:Y:S01]  /*e950*/  ISETP.GE.AND P2, PT, R117, RZ, PT ;  /* 0x000000ff7500720c */ /* 0x000fe20003f46270 */
[C---:B----4-:R-:W-:Y:S01]  /*e960*/  FFMA.FTZ R207, R20.reuse, -UR4, R61 ;  /* 0x8000000414cf7c23 */ /* 0x050fe2000801003d */
[C---:B------:R-:W-:Y:S01]  /*e970*/  IADD3 R28, R83.reuse, -0x50, RZ ;  /* 0xffffffb0531c7810 */ /* 0x040fe20007ffe0ff */
[----:B------:R-:W-:Y:S01]  /*e980*/  FFMA.FTZ R240, R20, -UR4, R240 ;  /* 0x8000000414f07c23 */ /* 0x000fe200080100f0 */
[----:B------:R-:W-:Y:S02]  /*e990*/  MOV R61, R91 ;  /* 0x0000005b003d7202 */ /* 0x000fe40000000f00 */
[----:B------:R-:W-:Y:S01]  /*e9a0*/  ISETP.GE.AND P3, PT, R28, RZ, PT ;  /* 0x000000ff1c00720c */ /* 0x000fe20003f66270 */
[----:B------:R-:W3:Y:S01]  /*e9b0*/  I2F R24, R29 ;  /* 0x0000001d00187306 */ /* 0x000ee20000201400 */
[C---:B------:R-:W-:Y:S01]  /*e9c0*/  IADD3 R91, R83.reuse, -0x8, RZ ;  /* 0xfffffff8535b7810 */ /* 0x040fe20007ffe0ff */
[C---:B-1----:R-:W-:Y:S01]  /*e9d0*/  FFMA.FTZ R20, R26.reuse, -UR4, R5 ;  /* 0x800000041a147c23 */ /* 0x042fe20008010005 */
[C---:B------:R-:W-:Y:S01]  /*e9e0*/  IADD3 R5, R83.reuse, 0x17, RZ ;  /* 0x0000001753057810 */ /* 0x040fe20007ffe0ff */
[C---:B------:R-:W-:Y:S02]  /*e9f0*/  FFMA.FTZ R218, R26.reuse, -UR4, R218 ;  /* 0x800000041ada7c23 */ /* 0x040fe400080100da */
[----:B------:R-:W-:Y:S01]  /*ea00*/  @!P2 IADD3 R117, -R83, 0x1, RZ ;  /* 0x000000015375a810 */ /* 0x000fe20007ffe1ff */
[----:B------:R-:W-:Y:S01]  /*ea10*/  FFMA.FTZ R221, R26, -UR4, R221 ;  /* 0x800000041add7c23 */ /* 0x000fe200080100dd */
[----:B------:R-:W-:Y:S02]  /*ea20*/  ISETP.GE.AND P2, PT, R91, RZ, PT ;  /* 0x000000ff5b00720c */ /* 0x000fe40003f46270 */
[C---:B------:R-:W-:Y:S02]  /*ea30*/  IADD3 R26, R83.reuse, -0x58, RZ ;  /* 0xffffffa8531a7810 */ /* 0x040fe40007ffe0ff */
[----:B------:R-:W1:Y:S01]  /*ea40*/  I2F R117, R117 ;  /* 0x0000007500757306 */ /* 0x000e620000201400 */
[----:B------:R-:W-:Y:S01]  /*ea50*/  @!P3 IADD3 R28, -R83, 0x50, RZ ;  /* 0x00000050531cb810 */ /* 0x000fe20007ffe1ff */
[C---:B--2---:R-:W-:Y:S01]  /*ea60*/  FFMA.FTZ R206, R114.reuse, -UR4, R59 ;  /* 0x8000000472ce7c23 */ /* 0x044fe2000801003b */
[----:B------:R-:W-:Y:S01]  /*ea70*/  ISETP.GE.AND P3, PT, R35, RZ, PT ;  /* 0x000000ff2300720c */ /* 0x000fe20003f66270 */
[----:B------:R-:W-:Y:S05]  /*ea80*/  FFMA.FTZ R114, R114, -UR4, R69 ;  /* 0x8000000472727c23 */ /* 0x000fea0008010045 */
[----:B------:R-:W-:Y:S01]  /*ea90*/  @!P2 IADD3 R91, -R83, 0x8, RZ ;  /* 0x00000008535ba810 */ /* 0x000fe20007ffe1ff */
[----:B------:R-:W2:Y:S01]  /*eaa0*/  I2F R4, R28 ;  /* 0x0000001c00047306 */ /* 0x000ea20000201400 */
[C---:B---3--:R-:W-:Y:S01]  /*eab0*/  FFMA.FTZ R30, R24.reuse, -UR4, R31 ;  /* 0x80000004181e7c23 */ /* 0x048fe2000801001f */
[----:B------:R-:W-:Y:S01]  /*eac0*/  ISETP.GE.AND P2, PT, R5, RZ, PT ;  /* 0x000000ff0500720c */ /* 0x000fe20003f46270 */
[----:B------:R-:W-:Y:S01]  /*ead0*/  FFMA.FTZ R224, R24, -UR4, R224 ;  /* 0x8000000418e07c23 */ /* 0x000fe200080100e0 */
[C---:B------:R-:W-:Y:S02]  /*eae0*/  IADD3 R24, R83.reuse, -0x9, RZ ;  /* 0xfffffff753187810 */ /* 0x040fe40007ffe0ff */
[----:B------:R-:W-:Y:S02]  /*eaf0*/  @!P3 IADD3 R35, -R83, 0x51, RZ ;  /* 0x000000515323b810 */ /* 0x000fe40007ffe1ff */
[----:B------:R-:W-:Y:S02]  /*eb00*/  ISETP.GE.AND P3, PT, R26, RZ, PT ;  /* 0x000000ff1a00720c */ /* 0x000fe40003f66270 */
[----:B------:R-:W3:Y:S01]  /*eb10*/  I2F R91, R91 ;  /* 0x0000005b005b7306 */ /* 0x000ee20000201400 */
[----:B-1----:R-:W-:Y:S04]  /*eb20*/  FFMA.FTZ R29, R117, -UR4, R2 ;  /* 0x80000004751d7c23 */ /* 0x002fe80008010002 */
[----:B------:R-:W-:Y:S01]  /*eb30*/  @!P2 IADD3 R5, -R83, -0x17, RZ ;  /* 0xffffffe95305a810 */ /* 0x000fe20007ffe1ff */
[----:B------:R-:W-:Y:S01]  /*eb40*/  FFMA.FTZ R17, R117, -UR4, R17 ;  /* 0x8000000475117c23 */ /* 0x000fe20008010011 */
[----:B------:R-:W-:Y:S01]  /*eb50*/  ISETP.GE.AND P2, PT, R33, RZ, PT ;  /* 0x000000ff2100720c */ /* 0x000fe20003f46270 */
[----:B------:R-:W-:Y:S02]  /*eb60*/  FFMA.FTZ R217, R117, -UR4, R217 ;  /* 0x8000000475d97c23 */ /* 0x000fe400080100d9 */
[----:B------:R-:W1:Y:S01]  /*eb70*/  I2F R35, R35 ;  /* 0x0000002300237306 */ /* 0x000e620000201400 */
[----:B------:R-:W-:Y:S01]  /*eb80*/  @!P3 IADD3 R26, -R83, 0x58, RZ ;  /* 0x00000058531ab810 */ /* 0x000fe20007ffe1ff */
[----:B------:R-:W-:Y:S01]  /*eb90*/  FFMA.FTZ R117, R117, -UR4, R52 ;  /* 0x8000000475757c23 */ /* 0x000fe20008010034 */
[----:B------:R-:W-:Y:S01]  /*eba0*/  ISETP.GE.AND P3, PT, R24, RZ, PT ;  /* 0x000000ff1800720c */ /* 0x000fe20003f66270 */
[C---:B--2---:R-:W-:Y:S02]  /*ebb0*/  FFMA.FTZ R205, R4.reuse, -UR4, R67 ;  /* 0x8000000404cd7c23 */ /* 0x044fe40008010043 */
[----:B------:R-:W-:Y:S04]  /*ebc0*/  FFMA.FTZ R239, R4, -UR4, R239 ;  /* 0x8000000404ef7c23 */ /* 0x000fe800080100ef */
[----:B------:R-:W2:Y:S01]  /*ebd0*/  I2F R4, R26 ;  /* 0x0000001a00047306 */ /* 0x000ea20000201400 */
[----:B------:R-:W-:Y:S01]  /*ebe0*/  @!P2 IADD3 R33, -R83, 0x59, RZ ;  /* 0x000000595321a810 */ /* 0x000fe20007ffe1ff */
[----:B---3--:R-:W-:Y:S01]  /*ebf0*/  FFMA.FTZ R31, R91, -UR4, R6 ;  /* 0x800000045b1f7c23 */ /* 0x008fe20008010006 */
[----:B------:R-:W-:Y:S01]  /*ec00*/  IADD3 R6, R83, -0x60, RZ ;  /* 0xffffffa053067810 */ /* 0x000fe20007ffe0ff */
[----:B------:R-:W-:Y:S02]  /*ec10*/  FFMA.FTZ R32, R91, -UR4, R18 ;  /* 0x800000045b207c23 */ /* 0x000fe40008010012 */
[----:B------:R-:W-:Y:S01]  /*ec20*/  @!P3 IADD3 R24, -R83, 0x9, RZ ;  /* 0x000000095318b810 */ /* 0x000fe20007ffe1ff */
[----:B------:R-:W-:Y:S01]  /*ec30*/  FFMA.FTZ R216, R91, -UR4, R216 ;  /* 0x800000045bd87c23 */ /* 0x000fe200080100d8 */
[----:B------:R-:W-:Y:S02]  /*ec40*/  IADD3 R18, R83, 0x10, RZ ;  /* 0x0000001053127810 */ /* 0x000fe40007ffe0ff */
[----:B------:R-:W3:Y:S01]  /*ec50*/  I2F R5, R5 ;  /* 0x0000000500057306 */ /* 0x000ee20000201400 */
[----:B------:R-:W-:Y:S01]  /*ec60*/  FFMA.FTZ R91, R91, -UR4, R51 ;  /* 0x800000045b5b7c23 */ /* 0x000fe20008010033 */
[----:B------:R-:W-:Y:S01]  /*ec70*/  ISETP.GE.AND P2, PT, R6, RZ, PT ;  /* 0x000000ff0600720c */ /* 0x000fe20003f46270 */
[----:B-1----:R-:W-:Y:S01]  /*ec80*/  FFMA.FTZ R204, R35, -UR4, R66 ;  /* 0x8000000423cc7c23 */ /* 0x002fe20008010042 */
[----:B------:R-:W-:Y:S01]  /*ec90*/  ISETP.GE.AND P3, PT, R111, RZ, PT ;  /* 0x000000ff6f00720c */ /* 0x000fe20003f66270 */
[----:B------:R-:W-:Y:S05]  /*eca0*/  FFMA.FTZ R238, R35, -UR4, R238 ;  /* 0x8000000423ee7c23 */ /* 0x000fea00080100ee */
[----:B------:R1:W4:Y:S01]  /*ecb0*/  I2F R2, R24 ;  /* 0x0000001800027306 */ /* 0x0003220000201400 */
[C---:B--2---:R-:W-:Y:S04]  /*ecc0*/  FFMA.FTZ R131, R4.reuse, -UR4, R76 ;  /* 0x8000000404837c23 */ /* 0x044fe8000801004c */
[C---:B------:R-:W-:Y:S01]  /*ecd0*/  @!P2 IADD3 R6, -R83.reuse, 0x60, RZ ;  /* 0x000000605306a810 */ /* 0x040fe20007ffe1ff */
[----:B------:R-:W-:Y:S01]  /*ece0*/  FFMA.FTZ R237, R4, -UR4, R237 ;  /* 0x8000000404ed7c23 */ /* 0x000fe200080100ed */
[C---:B------:R-:W-:Y:S02]  /*ecf0*/  IADD3 R4, R83.reuse, -0x11, RZ ;  /* 0xffffffef53047810 */ /* 0x040fe40007ffe0ff */
[----:B------:R-:W-:Y:S01]  /*ed00*/  @!P3 IADD3 R111, -R83, 0x10, RZ ;  /* 0x00000010536fb810 */ /* 0x000fe20007ffe1ff */
[----:B------:R-:W2:Y:S01]  /*ed10*/  I2F R33, R33 ;  /* 0x0000002100217306 */ /* 0x000ea20000201400 */
[----:B------:R-:W-:Y:S02]  /*ed20*/  ISETP.GE.AND P3, PT, R4, RZ, PT ;  /* 0x000000ff0400720c */ /* 0x000fe40003f66270 */
[----:B------:R-:W-:Y:S01]  /*ed30*/  MOV R76, R84 ;  /* 0x00000054004c7202 */ /* 0x000fe20000000f00 */
[C---:B---3--:R-:W-:Y:S01]  /*ed40*/  FFMA.FTZ R222, R5.reuse, -UR4, R222 ;  /* 0x8000000405de7c23 */ /* 0x048fe200080100de */
[----:B------:R-:W-:Y:S05]  /*ed50*/  ISETP.GE.AND P2, PT, R18, RZ, PT ;  /* 0x000000ff1200720c */ /* 0x000fea0003f46270 */
[----:B------:R-:W3:Y:S01]  /*ed60*/  I2F R111, R111 ;  /* 0x0000006f006f7306 */ /* 0x000ee20000201400 */
[----:B-1----:R-:W-:Y:S03]  /*ed70*/  FFMA.FTZ R24, R5, -UR4, R27 ;  /* 0x8000000405187c23 */ /* 0x002fe6000801001b */
[C---:B------:R-:W-:Y:S01]  /*ed80*/  @!P3 IADD3 R4, -R83.reuse, 0x11, RZ ;  /* 0x000000115304b810 */ /* 0x040fe20007ffe1ff */
[C---:B----4-:R-:W-:Y:S03]  /*ed90*/  FFMA.FTZ R89, R2.reuse, -UR4, R50 ;  /* 0x8000000402597c23 */ /* 0x050fe60008010032 */
[C---:B------:R-:W-:Y:S01]  /*eda0*/  @!P2 IADD3 R18, -R83.reuse, -0x10, RZ ;  /* 0xfffffff05312a810 */ /* 0x040fe20007ffe1ff */
[C---:B------:R-:W-:Y:S01]  /*edb0*/  FFMA.FTZ R27, R2.reuse, -UR4, R3 ;  /* 0x80000004021b7c23 */ /* 0x040fe20008010003 */
[----:B------:R-:W1:Y:S01]  /*edc0*/  I2F R5, R6 ;  /* 0x0000000600057306 */ /* 0x000e620000201400 */
[C---:B------:R-:W-:Y:S01]  /*edd0*/  IADD3 R3, R83.reuse, -0x61, RZ ;  /* 0xffffff9f53037810 */ /* 0x040fe20007ffe0ff */
[C---:B------:R-:W-:Y:S01]  /*ede0*/  FFMA.FTZ R28, R2.reuse, -UR4, R15 ;  /* 0x80000004021c7c23 */ /* 0x040fe2000801000f */
[----:B------:R-:W-:Y:S01]  /*edf0*/  IADD3 R15, R83, -0x69, RZ ;  /* 0xffffff97530f7810 */ /* 0x000fe20007ffe0ff */
[----:B--2---:R-:W-:Y:S01]  /*ee00*/  FFMA.FTZ R236, R33, -UR4, R236 ;  /* 0x8000000421ec7c23 */ /* 0x004fe200080100ec */
[----:B------:R-:W-:Y:S01]  /*ee10*/  ISETP.GE.AND P3, PT, R3, RZ, PT ;  /* 0x000000ff0300720c */ /* 0x000fe20003f66270 */
[----:B------:R-:W-:Y:S01]  /*ee20*/  FFMA.FTZ R215, R2, -UR4, R63 ;  /* 0x8000000402d77c23 */ /* 0x000fe2000801003f */
[----:B------:R-:W-:Y:S01]  /*ee30*/  ISETP.GE.AND P2, PT, R107, RZ, PT ;  /* 0x000000ff6b00720c */ /* 0x000fe20003f46270 */
[----:B------:R-:W-:Y:S01]  /*ee40*/  FFMA.FTZ R130, R33, -UR4, R68 ;  /* 0x8000000421827c23 */ /* 0x000fe20008010044 */
[----:B------:R-:W-:Y:S01]  /*ee50*/  MOV R33, R102 ;  /* 0x0000006600217202 */ /* 0x000fe20000000f00 */
[----:B------:R-:W2:Y:S01]  /*ee60*/  I2F R4, R4 ;  /* 0x0000000400047306 */ /* 0x000ea20000201400 */
[C---:B---3--:R-:W-:Y:S02]  /*ee70*/  FFMA.FTZ R52, R111.reuse, -UR4, R23 ;  /* 0x800000046f347c23 */ /* 0x048fe40008010017 */
[----:B------:R-:W-:Y:S05]  /*ee80*/  FFMA.FTZ R214, R111, -UR4, R62 ;  /* 0x800000046fd67c23 */ /* 0x000fea000801003e */
[----:B------:R-:W-:Y:S01]  /*ee90*/  @!P3 IADD3 R3, -R83, 0x61, RZ ;  /* 0x000000615303b810 */ /* 0x000fe20007ffe1ff */
[----:B------:R-:W-:Y:S01]  /*eea0*/  FFMA.FTZ R84, R111, -UR4, R10 ;  /* 0x800000046f547c23 */ /* 0x000fe2000801000a */
[----:B------:R-:W3:Y:S01]  /*eeb0*/  I2F R2, R18 ;  /* 0x0000001200027306 */ /* 0x000ee20000201400 */
[----:B------:R-:W-:Y:S01]  /*eec0*/  IADD3 R10, R83, -0x19, RZ ;  /* 0xffffffe7530a7810 */ /* 0x000fe20007ffe0ff */
[----:B------:R-:W-:Y:S01]  /*eed0*/  FFMA.FTZ R111, R111, -UR4, R56 ;  /* 0x800000046f6f7c23 */ /* 0x000fe20008010038 */
[----:B------:R-:W-:Y:S01]  /*eee0*/  @!P2 IADD3 R107, -R83, 0x18, RZ ;  /* 0x00000018536ba810 */ /* 0x000fe20007ffe1ff */
[----:B-1----:R-:W-:Y:S01]  /*eef0*/  FFMA.FTZ R129, R5, -UR4, R79 ;  /* 0x8000000405817c23 */ /* 0x002fe2000801004f */
[----:B------:R-:W-:Y:S01]  /*ef00*/  IADD3 R6, R83, -0x68, RZ ;  /* 0xffffff9853067810 */ /* 0x000fe20007ffe0ff */
[----:B------:R-:W-:Y:S01]  /*ef10*/  FFMA.FTZ R234, R5, -UR4, R234 ;  /* 0x8000000405ea7c23 */ /* 0x000fe200080100ea */
[----:B------:R-:W-:Y:S02]  /*ef20*/  MOV R79, R86 ;  /* 0x00000056004f7202 */ /* 0x000fe40000000f00 */
[----:B------:R-:W-:Y:S01]  /*ef30*/  ISETP.GE.AND P3, PT, R6, RZ, PT ;  /* 0x000000ff0600720c */ /* 0x000fe20003f66270 */
[----:B------:R-:W1:Y:S01]  /*ef40*/  I2F R3, R3 ;  /* 0x0000000300037306 */ /* 0x000e620000201400 */
[----:B------:R-:W-:Y:S02]  /*ef50*/  ISETP.GE.AND P2, PT, R10, RZ, PT ;  /* 0x000000ff0a00720c */ /* 0x000fe40003f46270 */
[C---:B------:R-:W-:Y:S01]  /*ef60*/  IADD3 R5, R83.reuse, 0x48, RZ ;  /* 0x0000004853057810 */ /* 0x040fe20007ffe0ff */
[C---:B--2---:R-:W-:Y:S01]  /*ef70*/  FFMA.FTZ R109, R4.reuse, -UR4, R55 ;  /* 0x80000004046d7c23 */ /* 0x044fe20008010037 */
[----:B------:R-:W-:Y:S01]  /*ef80*/  MOV R56, R88 ;  /* 0x0000005800387202 */ /* 0x000fe20000000f00 */
[C---:B------:R-:W-:Y:S01]  /*ef90*/  FFMA.FTZ R86, R4.reuse, -UR4, R7 ;  /* 0x8000000404567c23 */ /* 0x040fe20008010007 */
[C---:B------:R-:W-:Y:S01]  /*efa0*/  IADD3 R7, R83.reuse, -0x20, RZ ;  /* 0xffffffe053077810 */ /* 0x040fe20007ffe0ff */
[C---:B------:R-:W-:Y:S02]  /*efb0*/  FFMA.FTZ R21, R4.reuse, -UR4, R21 ;  /* 0x8000000404157c23 */ /* 0x040fe40008010015 */
[----:B------:R-:W2:Y:S01]  /*efc0*/  I2F R107, R107 ;  /* 0x0000006b006b7306 */ /* 0x000ea20000201400 */
[----:B------:R-:W-:Y:S01]  /*efd0*/  FFMA.FTZ R213, R4, -UR4, R58 ;  /* 0x8000000404d57c23 */ /* 0x000fe2000801003a */
[C---:B------:R-:W-:Y:S02]  /*efe0*/  @!P3 IADD3 R6, -R83.reuse, 0x68, RZ ;  /* 0x000000685306b810 */ /* 0x040fe40007ffe1ff */
[----:B------:R-:W-:Y:S01]  /*eff0*/  @!P2 IADD3 R10, -R83, 0x19, RZ ;  /* 0x00000019530aa810 */ /* 0x000fe20007ffe1ff */
[C---:B---3--:R-:W-:Y:S01]  /*f000*/  FFMA.FTZ R220, R2.reuse, -UR4, R220 ;  /* 0x8000000402dc7c23 */ /* 0x048fe200080100dc */
[----:B------:R-:W-:Y:S01]  /*f010*/  ISETP.GE.AND P3, PT, R15, RZ, PT ;  /* 0x000000ff0f00720c */ /* 0x000fe20003f66270 */
[----:B------:R-:W-:Y:S01]  /*f020*/  FFMA.FTZ R227, R2, -UR4, R227 ;  /* 0x8000000402e37c23 */ /* 0x000fe200080100e3 */
[----:B------:R-:W-:Y:S02]  /*f030*/  ISETP.GE.AND P2, PT, R5, RZ, PT ;  /* 0x000000ff0500720c */ /* 0x000fe40003f46270 */
[----:B------:R3:W4:Y:S01]  /*f040*/  I2F R4, R6 ;  /* 0x0000000600047306 */ /* 0x0007220000201400 */
[C---:B-1----:R-:W-:Y:S02]  /*f050*/  FFMA.FTZ R232, R3.reuse, -UR4, R232 ;  /* 0x8000000403e87c23 */ /* 0x042fe400080100e8 */
[----:B------:R-:W-:Y:S06]  /*f060*/  FFMA.FTZ R128, R3, -UR4, R70 ;  /* 0x8000000403807c23 */ /* 0x000fec0008010046 */
[C---:B------:R-:W-:Y:S01]  /*f070*/  @!P3 IADD3 R15, -R83.reuse, 0x69, RZ ;  /* 0x00000069530fb810 */ /* 0x040fe20007ffe1ff */
[----:B------:R-:W1:Y:S01]  /*f080*/  I2F R2, R10 ;  /* 0x0000000a00027306 */ /* 0x000e620000201400 */
[----:B------:R-:W-:Y:S02]  /*f090*/  @!P2 IADD3 R5, -R83, -0x48, RZ ;  /* 0xffffffb85305a810 */ /* 0x000fe40007ffe1ff */
[----:B------:R-:W-:Y:S01]  /*f0a0*/  ISETP.GE.AND P2, PT, R7, RZ, PT ;  /* 0x000000ff0700720c */ /* 0x000fe20003f46270 */
[----:B--2---:R-:W-:Y:S01]  /*f0b0*/  FFMA.FTZ R115, R107, -UR4, R11 ;  /* 0x800000046b737c23 */ /* 0x004fe2000801000b */
[----:B------:R-:W-:Y:S01]  /*f0c0*/  IADD3 R11, R83, -0x70, RZ ;  /* 0xffffff90530b7810 */ /* 0x000fe20007ffe0ff */
[C---:B------:R-:W-:Y:S01]  /*f0d0*/  FFMA.FTZ R212, R107.reuse, -UR4, R77 ;  /* 0x800000046bd47c23 */ /* 0x040fe2000801004d */
[----:B------:R-:W-:Y:S01]  /*f0e0*/  MOV R77, R101 ;  /* 0x00000065004d7202 */ /* 0x000fe20000000f00 */
[C---:B------:R-:W-:Y:S02]  /*f0f0*/  FFMA.FTZ R18, R107.reuse, -UR4, R22 ;  /* 0x800000046b127c23 */ /* 0x040fe40008010016 */
[----:B------:R-:W2:Y:S01]  /*f100*/  I2F R3, R15 ;  /* 0x0000000f00037306 */ /* 0x000ea20000201400 */
[----:B------:R-:W-:Y:S01]  /*f110*/  FFMA.FTZ R107, R107, -UR4, R54 ;  /* 0x800000046b6b7c23 */ /* 0x000fe20008010036 */
[C---:B---3--:R-:W-:Y:S01]  /*f120*/  IADD3 R6, R83.reuse, 0xf, RZ ;  /* 0x0000000f53067810 */ /* 0x048fe20007ffe0ff */
[C---:B----4-:R-:W-:Y:S03]  /*f130*/  FFMA.FTZ R127, R4.reuse, -UR4, R81 ;  /* 0x80000004047f7c23 */ /* 0x050fe60008010051 */
[C---:B------:R-:W-:Y:S01]  /*f140*/  @!P2 IADD3 R7, -R83.reuse, 0x20, RZ ;  /* 0x000000205307a810 */ /* 0x040fe20007ffe1ff */
[----:B------:R-:W-:Y:S01]  /*f150*/  FFMA.FTZ R230, R4, -UR4, R230 ;  /* 0x8000000404e67c23 */ /* 0x000fe200080100e6 */
[----:B------:R-:W-:Y:S02]  /*f160*/  ISETP.GE.AND P3, PT, R6, RZ, PT ;  /* 0x000000ff0600720c */ /* 0x000fe40003f66270 */
[----:B------:R-:W3:Y:S01]  /*f170*/  I2F R5, R5 ;  /* 0x0000000500057306 */ /* 0x000ee20000201400 */
[C---:B------:R-:W-:Y:S01]  /*f180*/  IADD3 R4, R83.reuse, -0x21, RZ ;  /* 0xffffffdf53047810 */ /* 0x040fe20007ffe0ff */
[----:B-1----:R-:W-:Y:S03]  /*f190*/  FFMA.FTZ R81, R2, -UR4, R19 ;  /* 0x8000000402517c23 */ /* 0x002fe60008010013 */
[----:B------:R-:W-:Y:S01]  /*f1a0*/  ISETP.GE.AND P4, PT, R4, RZ, PT ;  /* 0x000000ff0400720c */ /* 0x000fe20003f86270 */
[C---:B------:R-:W-:Y:S02]  /*f1b0*/  FFMA.FTZ R112, R2.reuse, -UR4, R9 ;  /* 0x8000000402707c23 */ /* 0x040fe40008010009 */
[C---:B------:R-:W-:Y:S02]  /*f1c0*/  FFMA.FTZ R211, R2.reuse, -UR4, R211 ;  /* 0x8000000402d37c23 */ /* 0x040fe400080100d3 */
[----:B------:R-:W1:Y:S01]  /*f1d0*/  I2F R7, R7 ;  /* 0x0000000700077306 */ /* 0x000e620000201400 */
[----:B------:R-:W-:Y:S01]  /*f1e0*/  @!P3 IADD3 R6, -R83, -0xf, RZ ;  /* 0xfffffff15306b810 */ /* 0x000fe20007ffe1ff */
[----:B------:R-:W-:Y:S01]  /*f1f0*/  FFMA.FTZ R105, R2, -UR4, R53 ;  /* 0x8000000402697c23 */ /* 0x000fe20008010035 */
[----:B------:R-:W-:Y:S01]  /*f200*/  ISETP.GE.AND P3, PT, R11, RZ, PT ;  /* 0x000000ff0b00720c */ /* 0x000fe20003f66270 */
[----:B--2---:R-:W-:Y:S01]  /*f210*/  FFMA.FTZ R228, R3, -UR4, R228 ;  /* 0x8000000403e47c23 */ /* 0x004fe200080100e4 */
[----:B------:R-:W-:Y:S01]  /*f220*/  IADD3 R2, R83, -0x28, RZ ;  /* 0xffffffd853027810 */ /* 0x000fe20007ffe0ff */
[----:B------:R-:W-:Y:S01]  /*f230*/  FFMA.FTZ R126, R3, -UR4, R78 ;  /* 0x80000004037e7c23 */ /* 0x000fe2000801004e */
[C---:B------:R-:W-:Y:S02]  /*f240*/  IADD3 R3, R83.reuse, -0x71, RZ ;  /* 0xffffff8f53037810 */ /* 0x040fe40007ffe0ff */
[----:B------:R-:W-:Y:S01]  /*f250*/  @!P4 IADD3 R4, -R83, 0x21, RZ ;  /* 0x000000215304c810 */ /* 0x000fe20007ffe1ff */
[----:B------:R-:W2:Y:S01]  /*f260*/  I2F R6, R6 ;  /* 0x0000000600067306 */ /* 0x000ea20000201400 */
[----:B------:R-:W-:Y:S02]  /*f270*/  ISETP.GE.AND P2, PT, R3, RZ, PT ;  /* 0x000000ff0300720c */ /* 0x000fe40003f46270 */
[----:B------:R-:W-:Y:S01]  /*f280*/  MOV R53, R18 ;  /* 0x0000001200357202 */ /* 0x000fe20000000f00 */
[----:B---3--:R-:W-:Y:S01]  /*f290*/  FFMA.FTZ R10, R5, -UR4, R0 ;  /* 0x80000004050a7c23 */ /* 0x008fe20008010000 */
[C---:B------:R-:W-:Y:S02]  /*f2a0*/  IADD3 R5, R83.reuse, -0x78, RZ ;  /* 0xffffff8853057810 */ /* 0x040fe40007ffe0ff */
[C---:B------:R-:W-:Y:S02]  /*f2b0*/  @!P3 IADD3 R11, -R83.reuse, 0x70, RZ ;  /* 0x00000070530bb810 */ /* 0x040fe40007ffe1ff */
[----:B------:R-:W-:Y:S01]  /*f2c0*/  ISETP.GE.AND P3, PT, R2, RZ, PT ;  /* 0x000000ff0200720c */ /* 0x000fe20003f66270 */
[----:B------:R-:W3:Y:S01]  /*f2d0*/  I2F R4, R4 ;  /* 0x0000000400047306 */ /* 0x000ee20000201400 */
[C---:B------:R-:W-:Y:S03]  /*f2e0*/  IADD3 R0, R83.reuse, -0x31, RZ ;  /* 0xffffffcf53007810 */ /* 0x040fe60007ffe0ff */
[----:B------:R-:W-:Y:S01]  /*f2f0*/  @!P2 IADD3 R3, -R83, 0x71, RZ ;  /* 0x000000715303a810 */ /* 0x000fe20007ffe1ff */
[C---:B-1----:R-:W-:Y:S01]  /*f300*/  FFMA.FTZ R18, R7.reuse, -UR4, R14 ;  /* 0x8000000407127c23 */ /* 0x042fe2000801000e */
[----:B------:R-:W-:Y:S01]  /*f310*/  ISETP.GE.AND P5, PT, R0, RZ, PT ;  /* 0x000000ff0000720c */ /* 0x000fe20003fa6270 */
[C---:B------:R-:W-:Y:S02]  /*f320*/  FFMA.FTZ R44, R7.reuse, -UR4, R44 ;  /* 0x80000004072c7c23 */ /* 0x040fe4000801002c */
[C---:B------:R-:W-:Y:S01]  /*f330*/  FFMA.FTZ R210, R7.reuse, -UR4, R210 ;  /* 0x8000000407d27c23 */ /* 0x040fe200080100d2 */
[----:B------:R-:W1:Y:S01]  /*f340*/  I2F R3, R3 ;  /* 0x0000000300037306 */ /* 0x000e620000201400 */
[----:B------:R-:W-:Y:S01]  /*f350*/  FFMA.FTZ R99, R7, -UR4, R99 ;  /* 0x8000000407637c23 */ /* 0x000fe20008010063 */
[----:B------:R-:W-:Y:S01]  /*f360*/  @!P3 IADD3 R2, -R83, 0x28, RZ ;  /* 0x000000285302b810 */ /* 0x000fe20007ffe1ff */
[C---:B--2---:R-:W-:Y:S01]  /*f370*/  FFMA.FTZ R118, R6.reuse, -UR4, R49 ;  /* 0x8000000406767c23 */ /* 0x044fe20008010031 */
[----:B------:R-:W-:Y:S01]  /*f380*/  ISETP.GE.AND P3, PT, R5, RZ, PT ;  /* 0x000000ff0500720c */ /* 0x000fe20003f66270 */
[----:B------:R-:W-:Y:S01]  /*f390*/  FFMA.FTZ R225, R6, -UR4, R225 ;  /* 0x8000000406e17c23 */ /* 0x000fe200080100e1 */
[C---:B------:R-:W-:Y:S03]  /*f3a0*/  IADD3 R6, R83.reuse, -0x29, RZ ;  /* 0xffffffd753067810 */ /* 0x040fe60007ffe0ff */
[C---:B------:R-:W-:Y:S01]  /*f3b0*/  @!P5 IADD3 R0, -R83.reuse, 0x31, RZ ;  /* 0x000000315300d810 */ /* 0x040fe20007ffe1ff */
[----:B------:R-:W2:Y:S01]  /*f3c0*/  I2F R2, R2 ;  /* 0x0000000200027306 */ /* 0x000ea20000201400 */
[----:B------:R-:W-:Y:S01]  /*f3d0*/  ISETP.GE.AND P2, PT, R6, RZ, PT ;  /* 0x000000ff0600720c */ /* 0x000fe20003f46270 */
[C---:B---3--:R-:W-:Y:S02]  /*f3e0*/  FFMA.FTZ R15, R4.reuse, -UR4, R13 ;  /* 0x80000004040f7c23 */ /* 0x048fe4000801000d */
[C---:B------:R-:W-:Y:S03]  /*f3f0*/  FFMA.FTZ R110, R4.reuse, -UR4, R43 ;  /* 0x80000004046e7c23 */ /* 0x040fe6000801002b */
[C---:B------:R-:W-:Y:S01]  /*f400*/  @!P3 IADD3 R5, -R83.reuse, 0x78, RZ ;  /* 0x000000785305b810 */ /* 0x040fe20007ffe1ff */
[C---:B------:R-:W-:Y:S02]  /*f410*/  FFMA.FTZ R75, R4.reuse, -UR4, R75 ;  /* 0x80000004044b7c23 */ /* 0x040fe4000801004b */
[----:B------:R-:W3:Y:S01]  /*f420*/  I2F R9, R11 ;  /* 0x0000000b00097306 */ /* 0x000ee20000201400 */
[----:B------:R-:W-:Y:S01]  /*f430*/  FFMA.FTZ R98, R4, -UR4, R98 ;  /* 0x8000000404627c23 */ /* 0x000fe20008010062 */
[----:B------:R-:W-:Y:S01]  /*f440*/  IADD3 R4, R83, -0x38, RZ ;  /* 0xffffffc853047810 */ /* 0x000fe20007ffe0ff */
[----:B-1----:R-:W-:Y:S01]  /*f450*/  FFMA.FTZ R124, R3, -UR4, R80 ;  /* 0x80000004037c7c23 */ /* 0x002fe20008010050 */
[----:B------:R-:W-:Y:S01]  /*f460*/  @!P2 IADD3 R6, -R83, 0x29, RZ ;  /* 0x000000295306a810 */ /* 0x000fe20007ffe1ff */
[----:B------:R-:W-:Y:S01]  /*f470*/  FFMA.FTZ R116, R3, -UR4, R116 ;  /* 0x8000000403747c23 */ /* 0x000fe20008010074 */
[----:B------:R-:W-:Y:S02]  /*f480*/  IADD3 R3, R83, -0x30, RZ ;  /* 0xffffffd053037810 */ /* 0x000fe40007ffe0ff */
[----:B------:R-:W-:Y:S02]  /*f490*/  MOV R80, R24 ;  /* 0x0000001800507202 */ /* 0x000fe40000000f00 */
[----:B------:R-:W1:Y:S01]  /*f4a0*/  I2F R7, R6 ;  /* 0x0000000600077306 */ /* 0x000e620000201400 */
[----:B------:R-:W-:Y:S02]  /*f4b0*/  ISETP.GE.AND P6, PT, R3, RZ, PT ;  /* 0x000000ff0300720c */ /* 0x000fe40003fc6270 */
[----:B------:R-:W-:Y:S01]  /*f4c0*/  ISETP.GE.AND P4, PT, R4, RZ, PT ;  /* 0x000000ff0400720c */ /* 0x000fe20003f86270 */
[C---:B--2---:R-:W-:Y:S01]  /*f4d0*/  FFMA.FTZ R26, R2.reuse, -UR4, R41 ;  /* 0x80000004021a7c23 */ /* 0x044fe20008010029 */
[----:B------:R-:W-:Y:S01]  /*f4e0*/  MOV R41, R30 ;  /* 0x0000001e00297202 */ /* 0x000fe20000000f00 */
[C---:B------:R-:W-:Y:S01]  /*f4f0*/  FFMA.FTZ R74, R2.reuse, -UR4, R74 ;  /* 0x80000004024a7c23 */ /* 0x040fe2000801004a */
[----:B------:R-:W2:Y:S01]  /*f500*/  LDL.LU R30, [R1+0x78] ;  /* 0x00007800011e7983 */ /* 0x000ea20000300800 */
[C---:B------:R-:W-:Y:S02]  /*f510*/  FFMA.FTZ R45, R2.reuse, -UR4, R45 ;  /* 0x80000004022d7c23 */ /* 0x040fe4000801002d */
[----:B------:R-:W4:Y:S01]  /*f520*/  I2F R14, R5 ;  /* 0x00000005000e7306 */ /* 0x000f220000201400 */
[----:B------:R-:W-:Y:S01]  /*f530*/  FFMA.FTZ R97, R2, -UR4, R97 ;  /* 0x8000000402617c23 */ /* 0x000fe20008010061 */
[C---:B------:R-:W-:Y:S02]  /*f540*/  IADD3 R2, R83.reuse, -0x39, RZ ;  /* 0xffffffc753027810 */ /* 0x040fe40007ffe0ff */
[----:B------:R-:W-:Y:S01]  /*f550*/  @!P6 IADD3 R3, -R83, 0x30, RZ ;  /* 0x000000305303e810 */ /* 0x000fe20007ffe1ff */
[----:B---3--:R-:W-:Y:S01]  /*f560*/  FFMA.FTZ R226, R9, -UR4, R226 ;  /* 0x8000000409e27c23 */ /* 0x008fe200080100e2 */
[----:B------:R-:W-:Y:S01]  /*f570*/  @!P4 IADD3 R4, -R83, 0x38, RZ ;  /* 0x000000385304c810 */ /* 0x000fe20007ffe1ff */
[----:B------:R-:W-:Y:S01]  /*f580*/  FFMA.FTZ R125, R9, -UR4, R82 ;  /* 0x80000004097d7c23 */ /* 0x000fe20008010052 */
[----:B------:R-:W-:Y:S02]  /*f590*/  IADD3 R9, R83, -0x79, RZ ;  /* 0xffffff8753097810 */ /* 0x000fe40007ffe0ff */
[----:B------:R-:W3:Y:S01]  /*f5a0*/  I2F R3, R3 ;  /* 0x0000000300037306 */ /* 0x000ee20000201400 */
[----:B------:R-:W-:Y:S02]  /*f5b0*/  ISETP.GE.AND P3, PT, R2, RZ, PT ;  /* 0x000000ff0200720c */ /* 0x000fe40003f66270 */
[----:B------:R-:W-:Y:S01]  /*f5c0*/  ISETP.GE.AND P2, PT, R9, RZ, PT ;  /* 0x000000ff0900720c */ /* 0x000fe20003f46270 */
[----:B-1----:R-:W-:Y:S01]  /*f5d0*/  FFMA.FTZ R82, R7, -UR4, R42 ;  /* 0x8000000407527c23 */ /* 0x002fe2000801002a */
[----:B------:R-:W-:Y:S01]  /*f5e0*/  FMNMX.FTZ R6, R39, R201, !PT ;  /* 0x000000c927067209 */ /* 0x000fe20007810000 */
[C---:B------:R-:W-:Y:S02]  /*f5f0*/  FFMA.FTZ R73, R7.reuse, -UR4, R73 ;  /* 0x8000000407497c23 */ /* 0x040fe40008010049 */
[----:B------:R-:W-:Y:S01]  /*f600*/  FFMA.FTZ R40, R7, -UR4, R40 ;  /* 0x8000000407287c23 */ /* 0x000fe20008010028 */
[----:B------:R-:W-:Y:S01]  /*f610*/  FMNMX.FTZ R6, R29, R6, !PT ;  /* 0x000000061d067209 */ /* 0x000fe20007810000 */
[----:B------:R-:W1:Y:S01]  /*f620*/  I2F R0, R0 ;  /* 0x0000000000007306 */ /* 0x000e620000201400 */
[----:B------:R-:W-:Y:S02]  /*f630*/  FFMA.FTZ R96, R7, -UR4, R96 ;  /* 0x8000000407607c23 */ /* 0x000fe40008010060 */
[----:B------:R-:W-:Y:S01]  /*f640*/  FMNMX.FTZ R6, R31, R6, !PT ;  /* 0x000000061f067209 */ /* 0x000fe20007810000 */
[----:B----4-:R-:W-:Y:S01]  /*f650*/  FFMA.FTZ R123, R14, -UR4, R123 ;  /* 0x800000040e7b7c23 */ /* 0x010fe2000801007b */
[----:B------:R-:W-:Y:S02]  /*f660*/  FMNMX.FTZ R5, R25, R196, !PT ;  /* 0x000000c419057209 */ /* 0x000fe40007810000 */
[----:B------:R-:W-:Y:S02]  /*f670*/  FMNMX.FTZ R6, R27, R6, !PT ;  /* 0x000000061b067209 */ /* 0x000fe40007810000 */
[----:B------:R-:W-:Y:S01]  /*f680*/  FMNMX.FTZ R5, R20, R5, !PT ;  /* 0x0000000514057209 */ /* 0x000fe20007810000 */
[----:B------:R-:W4:Y:S01]  /*f690*/  I2F R4, R4 ;  /* 0x0000000400047306 */ /* 0x000f220000201400 */
[----:B------:R-:W-:Y:S02]  /*f6a0*/  FMNMX.FTZ R6, R84, R6, !PT ;  /* 0x0000000654067209 */ /* 0x000fe40007810000 */
[----:B------:R-:W-:Y:S01]  /*f6b0*/  FMNMX.FTZ R14, R16, R5, !PT ;  /* 0x00000005100e7209 */ /* 0x000fe20007810000 */
[C---:B---3--:R-:W-:Y:S01]  /*f6c0*/  FFMA.FTZ R92, R3.reuse, -UR4, R92 ;  /* 0x80000004035c7c23 */ /* 0x048fe2000801005c */
[----:B------:R-:W-:Y:S01]  /*f6d0*/  FMNMX.FTZ R6, R86, R6, !PT ;  /* 0x0000000656067209 */ /* 0x000fe20007810000 */
[----:B------:R-:W-:Y:S01]  /*f6e0*/  FFMA.FTZ R72, R3, -UR4, R72 ;  /* 0x8000000403487c23 */ /* 0x000fe20008010048 */
[----:B------:R-:W-:Y:S01]  /*f6f0*/  FMNMX.FTZ R7, R17, R14, !PT ;  /* 0x0000000e11077209 */ /* 0x000fe20007810000 */
[----:B------:R-:W-:Y:S01]  /*f700*/  FFMA.FTZ R235, R3, -UR4, R235 ;  /* 0x8000000403eb7c23 */ /* 0x000fe200080100eb */
[----:B------:R-:W-:Y:S01]  /*f710*/  @!P3 IADD3 R2, -R83, 0x39, RZ ;  /* 0x000000395302b810 */ /* 0x000fe20007ffe1ff */
[----:B------:R-:W-:Y:S01]  /*f720*/  FFMA.FTZ R49, R3, -UR4, R46 ;  /* 0x8000000403317c23 */ /* 0x000fe2000801002e */
[----:B------:R-:W-:Y:S02]  /*f730*/  FMNMX.FTZ R3, R10, R199, !PT ;  /* 0x000000c70a037209 */ /* 0x000fe40007810000 */
[----:B------:R-:W-:Y:S01]  /*f740*/  FMNMX.FTZ R7, R32, R7, !PT ;  /* 0x0000000720077209 */ /* 0x000fe20007810000 */
[----:B-1----:R-:W-:Y:S01]  /*f750*/  FFMA.FTZ R94, R0, -UR4, R94 ;  /* 0x80000004005e7c23 */ /* 0x002fe2000801005e */
[----:B------:R-:W1:Y:S01]  /*f760*/  I2F R2, R2 ;  /* 0x0000000200027306 */ /* 0x000e620000201400 */
[----:B------:R-:W-:Y:S01]  /*f770*/  FMNMX.FTZ R3, R60, R3, !PT ;  /* 0x000000033c037209 */ /* 0x000fe20007810000 */
[C---:B------:R-:W-:Y:S01]  /*f780*/  FFMA.FTZ R233, R0.reuse, -UR4, R233 ;  /* 0x8000000400e97c23 */ /* 0x040fe200080100e9 */
[----:B------:R-:W-:Y:S01]  /*f790*/  @!P2 IADD3 R9, -R83, 0x79, RZ ;  /* 0x000000795309a810 */ /* 0x000fe20007ffe1ff */
[----:B------:R-:W-:Y:S01]  /*f7a0*/  FFMA.FTZ R78, R0, -UR4, R47 ;  /* 0x80000004004e7c23 */ /* 0x000fe2000801002f */
[----:B------:R-:W-:Y:S01]  /*f7b0*/  FMNMX.FTZ R3, R38, R3, !PT ;  /* 0x0000000326037209 */ /* 0x000fe20007810000 */
[----:B------:R-:W-:Y:S01]  /*f7c0*/  FFMA.FTZ R71, R0, -UR4, R71 ;  /* 0x8000000400477c23 */ /* 0x000fe20008010047 */
[----:B------:R-:W-:Y:S02]  /*f7d0*/  MOV R83, R18 ;  /* 0x0000001200537202 */ /* 0x000fe40000000f00 */
[----:B------:R-:W-:Y:S01]  /*f7e0*/  FMNMX.FTZ R18, R36, R3, !PT ;  /* 0x0000000324127209 */ /* 0x000fe20007810000 */
[----:B------:R-:W3:Y:S01]  /*f7f0*/  I2F R9, R9 ;  /* 0x0000000900097306 */ /* 0x000ee20000201400 */
[----:B------:R-:W-:Y:S01]  /*f800*/  FMNMX.FTZ R7, R28, R7, !PT ;  /* 0x000000071c077209 */ /* 0x000fe20007810000 */
[C---:B----4-:R-:W-:Y:S01]  /*f810*/  FFMA.FTZ R231, R4.reuse, -UR4, R231 ;  /* 0x8000000404e77c23 */ /* 0x050fe200080100e7 */
[----:B------:R-:W-:Y:S01]  /*f820*/  FMNMX.FTZ R3, R115, R6, !PT ;  /* 0x0000000673037209 */ /* 0x000fe20007810000 */
[----:B------:R-:W-:Y:S01]  /*f830*/  FFMA.FTZ R48, R4, -UR4, R48 ;  /* 0x8000000404307c23 */ /* 0x000fe20008010030 */
[----:B------:R-:W-:Y:S01]  /*f840*/  FMNMX.FTZ R6, R8, R197, !PT ;  /* 0x000000c508067209 */ /* 0x000fe20007810000 */
[----:B------:R-:W-:Y:S01]  /*f850*/  FFMA.FTZ R93, R4, -UR4, R93 ;  /* 0x80000004045d7c23 */ /* 0x000fe2000801005d */
[----:B------:R-:W-:Y:S02]  /*f860*/  FMNMX.FTZ R18, R113, R18, !PT ;  /* 0x0000001271127209 */ /* 0x000fe40007810000 */
[----:B------:R-:W-:Y:S02]  /*f870*/  FMNMX.FTZ R7, R52, R7, !PT ;  /* 0x0000000734077209 */ /* 0x000fe40007810000 */
[----:B------:R-:W-:Y:S02]  /*f880*/  FMNMX.FTZ R6, R37, R6, !PT ;  /* 0x0000000625067209 */ /* 0x000fe40007810000 */
[----:B------:R-:W-:Y:S01]  /*f890*/  FMNMX.FTZ R14, R112, R3, !PT ;  /* 0x00000003700e7209 */ /* 0x000fe20007810000 */
[C---:B-1----:R-:W-:Y:S01]  /*f8a0*/  FFMA.FTZ R229, R2.reuse, -UR4, R229 ;  /* 0x8000000402e57c23 */ /* 0x042fe200080100e5 */
[----:B------:R-:W-:Y:S01]  /*f8b0*/  FMNMX.FTZ R3, R65, R18, !PT ;  /* 0x0000001241037209 */ /* 0x000fe20007810000 */
[C---:B------:R-:W-:Y:S01]  /*f8c0*/  FFMA.FTZ R243, R2.reuse, -UR4, R243 ;  /* 0x8000000402f37c23 */ /* 0x040fe200080100f3 */
[----:B------:R-:W-:Y:S01]  /*f8d0*/  FMNMX.FTZ R7, R21, R7, !PT ;  /* 0x0000000715077209 */ /* 0x000fe20007810000 */
[----:B------:R-:W-:Y:S01]  /*f8e0*/  FFMA.FTZ R95, R2, -UR4, R95 ;  /* 0x80000004025f7c23 */ /* 0x000fe2000801005f */
[----:B------:R-:W-:Y:S02]  /*f8f0*/  FMNMX.FTZ R5, R57, R6, !PT ;  /* 0x0000000639057209 */ /* 0x000fe40007810000 */
[----:B------:R-:W-:Y:S02]  /*f900*/  FMNMX.FTZ R14, R83, R14, !PT ;  /* 0x0000000e530e7209 */ /* 0x000fe40007810000 */
[----:B------:R-:W-:Y:S01]  /*f910*/  FMNMX.FTZ R7, R53, R7, !PT ;  /* 0x0000000735077209 */ /* 0x000fe20007810000 */
[----:B---3--:R-:W-:Y:S01]  /*f920*/  FFMA.FTZ R90, R9, -UR4, R90 ;  /* 0x80000004095a7c23 */ /* 0x008fe2000801005a */
        /* <DEDUP_REMOVED lines=99> */
[----:B------:R-:W3:Y:S01]  /*ff60*/  SHFL.BFLY PT, R6, R5, 0x2, 0x1f ;  /* 0x0c401f0005067f89 */ /* 0x000ee200000e0000 */
[----:B------:R-:W-:Y:S04]  /*ff70*/  FMNMX.FTZ R2, R94, R9, !PT ;  /* 0x000000095e027209 */ /* 0x000fe80007810000 */
[----:B------:R-:W-:Y:S03]  /*ff80*/  FMNMX.FTZ R2, R93, R2, !PT ;  /* 0x000000025d027209 */ /* 0x000fe60007810000 */
[----:B------:R-:W4:Y:S01]  /*ff90*/  SHFL.BFLY PT, R0, R3, 0x2, 0x1f ;  /* 0x0c401f0003007f89 */ /* 0x000f2200000e0000 */
[----:B------:R-:W-:Y:S07]  /*ffa0*/  FMNMX.FTZ R11, R95, R2, !PT ;  /* 0x000000025f0b7209 */ /* 0x000fee0007810000 */
[----:B------:R-:W5:Y:S01]  /*ffb0*/  SHFL.BFLY PT, R2, R11, 0x2, 0x1f ;  /* 0x0c401f000b027f89 */ /* 0x000f6200000e0000 */
[----:B-1----:R-:W-:Y:S02]  /*ffc0*/  FMNMX.FTZ R7, R7, R4, !PT ;  /* 0x0000000407077209 */ /* 0x002fe40007810000 */
[----:B---3--:R-:W-:Y:S05]  /*ffd0*/  FMNMX.FTZ R6, R5, R6, !PT ;  /* 0x0000000605067209 */ /* 0x008fea0007810000 */
[----:B------:R-:W1:Y:S01]  /*ffe0*/  SHFL.BFLY PT, R14, R7, 0x1, 0x1f ;  /* 0x0c201f00070e7f89 */ /* 0x000e6200000e0000 */
[----:B----4-:R-:W-:Y:S07]  /*fff0*/  FMNMX.FTZ R5, R3, R0, !PT ;  /* 0x0000000003057209 */ /* 0x010fee0007810000 */
[----:B------:R-:W3:Y:S01]  /*10000*/  SHFL.BFLY PT, R13, R6, 0x1, 0x1f ;  /* 0x0c201f00060d7f89 */ /* 0x000ee200000e0000 */
[----:B-----5:R-:W-:Y:S07]  /*10010*/  FMNMX.FTZ R9, R11, R2, !PT ;  /* 0x000000020b097209 */ /* 0x020fee0007810000 */
[----:B------:R-:W4:Y:S08]  /*10020*/  SHFL.BFLY PT, R0, R5, 0x1, 0x1f ;  /* 0x0c201f0005007f89 */ /* 0x000f3000000e0000 */
[----:B------:R-:W5:Y:S01]  /*10030*/  SHFL.BFLY PT, R4, R9, 0x1, 0x1f ;  /* 0x0c201f0009047f89 */ /* 0x000f6200000e0000 */
[----:B-1----:R-:W-:Y:S02]  /*10040*/  FMNMX.FTZ R3, R7, R14, !PT ;  /* 0x0000000e07037209 */ /* 0x002fe40007810000 */
[----:B---3--:R-:W-:Y:S02]  /*10050*/  FMNMX.FTZ R68, R6, R13, !PT ;  /* 0x0000000d06447209 */ /* 0x008fe40007810000 */
[----:B------:R-:W-:Y:S02]  /*10060*/  MOV R13, R100 ;  /* 0x00000064000d7202 */ /* 0x000fe40000000f00 */
[C---:B------:R-:W-:Y:S01]  /*10070*/  FSETP.NEU.FTZ.AND P2, PT, R68.reuse, -INF , PT ;  /* 0xff8000004400780b */ /* 0x040fe20003f5d000 */
[----:B------:R-:W-:Y:S01]  /*10080*/  FADD.FTZ R2, -R68, R201 ;  /* 0x000000c944027221 */ /* 0x000fe20000010100 */
[----:B----4-:R-:W-:Y:S03]  /*10090*/  FMNMX.FTZ R0, R5, R0, !PT ;  /* 0x0000000005007209 */ /* 0x010fe60007810000 */
[----:B------:R-:W-:Y:S02]  /*100a0*/  FMUL.FTZ R69, R2, c[0x0][0x23c] ;  /* 0x00008f0002457a20 */ /* 0x000fe40000410000 */
[----:B------:R-:W-:Y:S02]  /*100b0*/  FADD.FTZ R2, -R3, R196 ;  /* 0x000000c403027221 */ /* 0x000fe40000010100 */
[----:B------:R-:W-:Y:S02]  /*100c0*/  FADD.FTZ R6, -R0, R199 ;  /* 0x000000c700067221 */ /* 0x000fe40000010100 */
[----:B------:R-:W-:Y:S01]  /*100d0*/  MUFU.EX2 R69, R69 ;  /* 0x0000004500457308 */ /* 0x000fe20000000800 */
[----:B------:R-:W-:Y:S01]  /*100e0*/  FMUL.FTZ R7, R2, c[0x0][0x23c] ;  /* 0x00008f0002077a20 */ /* 0x000fe20000410000 */
[----:B-----5:R-:W-:Y:S01]  /*100f0*/  FMNMX.FTZ R2, R9, R4, !PT ;  /* 0x0000000409027209 */ /* 0x020fe20007810000 */
[----:B------:R-:W-:Y:S02]  /*10100*/  FMUL.FTZ R196, R68, c[0x0][0x23c] ;  /* 0x00008f0044c47a20 */ /* 0x000fe40000410000 */
[----:B------:R-:W-:Y:S02]  /*10110*/  FMUL.FTZ R4, R6, c[0x0][0x23c] ;  /* 0x00008f0006047a20 */ /* 0x000fe40000410000 */
[----:B------:R-:W-:Y:S01]  /*10120*/  FADD.FTZ R6, -R2, R197 ;  /* 0x000000c502067221 */ /* 0x000fe20000010100 */
[----:B------:R-:W-:Y:S01]  /*10130*/  FSEL R196, R196, RZ, P2 ;  /* 0x000000ffc4c47208 */ /* 0x000fe20001000000 */
[----:B------:R-:W-:Y:S01]  /*10140*/  FMUL.FTZ R197, R0, c[0x0][0x23c] ;  /* 0x00008f0000c57a20 */ /* 0x000fe20000410000 */
[----:B------:R-:W1:Y:S01]  /*10150*/  MUFU.EX2 R5, R7 ;  /* 0x0000000700057308 */ /* 0x000e620000000800 */
[----:B------:R-:W-:Y:S01]  /*10160*/  FMUL.FTZ R70, R6, c[0x0][0x23c] ;  /* 0x00008f0006467a20 */ /* 0x000fe20000410000 */
[C---:B------:R-:W-:Y:S01]  /*10170*/  FSETP.NEU.FTZ.AND P2, PT, R3.reuse, -INF , PT ;  /* 0xff8000000300780b */ /* 0x040fe20003f5d000 */
[----:B------:R-:W-:Y:S02]  /*10180*/  FMUL.FTZ R6, R3, c[0x0][0x23c] ;  /* 0x00008f0003067a20 */ /* 0x000fe40000410000 */
[--C-:B------:R-:W-:Y:S02]  /*10190*/  FFMA.FTZ R88, R39, c[0x0][0x23c], -R196.reuse ;  /* 0x00008f0027587a23 */ /* 0x100fe400000108c4 */
[--C-:B------:R-:W-:Y:S01]  /*101a0*/  FFMA.FTZ R103, R29, c[0x0][0x23c], -R196.reuse ;  /* 0x00008f001d677a23 */ /* 0x100fe200000108c4 */
[----:B------:R-:W-:Y:S01]  /*101b0*/  FSEL R19, R6, RZ, P2 ;  /* 0x000000ff06137208 */ /* 0x000fe20001000000 */
[--C-:B------:R-:W-:Y:S01]  /*101c0*/  FFMA.FTZ R102, R31, c[0x0][0x23c], -R196.reuse ;  /* 0x00008f001f667a23 */ /* 0x100fe200000108c4 */
[----:B------:R-:W-:Y:S01]  /*101d0*/  MUFU.EX2 R4, R4 ;  /* 0x0000000400047308 */ /* 0x000fe20000000800 */
[----:B------:R-:W-:Y:S01]  /*101e0*/  FSETP.NEU.FTZ.AND P2, PT, R0, -INF , PT ;  /* 0xff8000000000780b */ /* 0x000fe20003f5d000 */
[----:B------:R-:W-:Y:S01]  /*101f0*/  FMUL.FTZ R100, R2, c[0x0][0x23c] ;  /* 0x00008f0002647a20 */ /* 0x000fe20000410000 */
[----:B------:R-:W-:Y:S01]  /*10200*/  MOV R29, R26 ;  /* 0x0000001a001d7202 */ /* 0x000fe20000000f00 */
[--C-:B------:R-:W-:Y:S01]  /*10210*/  FFMA.FTZ R24, R25, c[0x0][0x23c], -R19.reuse ;  /* 0x00008f0019187a23 */ /* 0x100fe20000010813 */
[----:B------:R-:W-:Y:S01]  /*10220*/  FSEL R197, R197, RZ, P2 ;  /* 0x000000ffc5c57208 */ /* 0x000fe20001000000 */
[----:B------:R-:W-:Y:S01]  /*10230*/  FFMA.FTZ R9, R20, c[0x0][0x23c], -R19 ;  /* 0x00008f0014097a23 */ /* 0x000fe20000010813 */
[----:B------:R-:W-:Y:S01]  /*10240*/  MOV R20, R19 ;  /* 0x0000001300147202 */ /* 0x000fe20000000f00 */
[----:B------:R-:W-:Y:S01]  /*10250*/  FFMA.FTZ R101, R27, c[0x0][0x23c], -R196 ;  /* 0x00008f001b657a23 */ /* 0x000fe200000108c4 */
[----:B------:R-:W-:Y:S01]  /*10260*/  FSETP.NEU.FTZ.AND P2, PT, R2, -INF , PT ;  /* 0xff8000000200780b */ /* 0x000fe20003f5d000 */
[----:B------:R-:W2:Y:S01]  /*10270*/  MUFU.EX2 R24, R24 ;  /* 0x0000001800187308 */ /* 0x000ea20000000800 */
[--C-:B------:R-:W-:Y:S01]  /*10280*/  FFMA.FTZ R85, R10, c[0x0][0x23c], -R197.reuse ;  /* 0x00008f000a557a23 */ /* 0x100fe200000108c5 */
[----:B------:R-:W-:Y:S01]  /*10290*/  MOV R25, R15 ;  /* 0x0000000f00197202 */ /* 0x000fe20000000f00 */
[----:B------:R-:W-:Y:S01]  /*102a0*/  FFMA.FTZ R201, R16, c[0x0][0x23c], -R20 ;  /* 0x00008f0010c97a23 */ /* 0x000fe20000010814 */
[----:B------:R-:W-:Y:S01]  /*102b0*/  FSEL R100, R100, RZ, P2 ;  /* 0x000000ff64647208 */ /* 0x000fe20001000000 */
[C---:B-1----:R-:W-:Y:S01]  /*102c0*/  FMUL.FTZ R6, R5.reuse, R162 ;  /* 0x000000a205067220 */ /* 0x042fe20000410000 */
[----:B------:R-:W-:Y:S01]  /*102d0*/  MOV R162, R48 ;  /* 0x0000003000a27202 */ /* 0x000fe20000000f00 */
[C---:B------:R-:W-:Y:S02]  /*102e0*/  FMUL.FTZ R7, R5.reuse, R163 ;  /* 0x000000a305077220 */ /* 0x040fe40000410000 */
        /* <DEDUP_REMOVED lines=11> */
[----:B------:R-:W1:Y:S01]  /*103a0*/  MUFU.EX2 R103, R103 ;  /* 0x0000006700677308 */ /* 0x000e620000000800 */
        /* <DEDUP_REMOVED lines=14> */
[C---:B--2---:R-:W-:Y:S01]  /*10490*/  FFMA.FTZ R16, R5.reuse, R30, R24 ;  /* 0x0000001e05107223 */ /* 0x044fe20000010018 */
[----:B------:R-:W-:Y:S01]  /*104a0*/  MOV R191, R13 ;  /* 0x0000000d00bf7202 */ /* 0x000fe20000000f00 */
[--C-:B------:R-:W-:Y:S01]  /*104b0*/  FFMA.FTZ R10, R38, c[0x0][0x23c], -R197.reuse ;  /* 0x00008f00260a7a23 */ /* 0x100fe200000108c5 */
[----:B------:R-:W-:Y:S01]  /*104c0*/  MOV R183, R41 ;  /* 0x0000002900b77202 */ /* 0x000fe20000000f00 */
[----:B------:R-:W-:Y:S01]  /*104d0*/  FMUL.FTZ R38, R5, R174 ;  /* 0x000000ae05267220 */ /* 0x000fe20000410000 */
[----:B------:R-:W2:Y:S01]  /*104e0*/  MUFU.EX2 R101, R101 ;  /* 0x0000006500657308 */ /* 0x000ea20000000800 */
[----:B------:R-:W3:Y:S01]  /*104f0*/  LDL.LU R5, [R1+0x74] ;  /* 0x0000740001057983 */ /* 0x000ee20000300800 */
[--C-:B------:R-:W-:Y:S01]  /*10500*/  FFMA.FTZ R60, R60, c[0x0][0x23c], -R197.reuse ;  /* 0x00008f003c3c7a23 */ /* 0x100fe200000108c5 */
[----:B-1----:R-:W-:Y:S01]  /*10510*/  F2FP.PACK_AB R76, R103, R88 ;  /* 0x00000058674c723e */ /* 0x002fe200000000ff */
[C---:B------:R-:W-:Y:S01]  /*10520*/  FMUL.FTZ R30, R4.reuse, R138 ;  /* 0x0000008a041e7220 */ /* 0x040fe20000410000 */
[----:B------:R-:W-:Y:S01]  /*10530*/  MOV R138, R81 ;  /* 0x00000051008a7202 */ /* 0x000fe20000000f00 */
[----:B------:R-:W-:Y:S01]  /*10540*/  FMUL.FTZ R43, R4, R159 ;  /* 0x0000009f042b7220 */ /* 0x000fe20000410000 */
[----:B------:R-:W-:Y:S01]  /*10550*/  MOV R159, R83 ;  /* 0x00000053009f7202 */ /* 0x000fe20000000f00 */
[----:B------:R-:W-:Y:S02]  /*10560*/  FFMA.FTZ R163, R8, c[0x0][0x23c], -R100 ;  /* 0x00008f0008a37a23 */ /* 0x000fe40000010864 */
[----:B------:R-:W1:Y:S01]  /*10570*/  MUFU.EX2 R59, R60 ;  /* 0x0000003c003b7308 */ /* 0x000e620000000800 */
[----:B------:R-:W4:Y:S01]  /*10580*/  LDSM.16.MT88.4 R80, [R252+0x8000] ;  /* 0x00800000fc50783b */ /* 0x000f220000004200 */
[----:B------:R-:W-:Y:S02]  /*10590*/  FFMA.FTZ R199, R17, c[0x0][0x23c], -R20 ;  /* 0x00008f0011c77a23 */ /* 0x000fe40000010814 */
[--C-:B------:R-:W-:Y:S02]  /*105a0*/  FFMA.FTZ R106, R37, c[0x0][0x23c], -R100.reuse ;  /* 0x00008f00256a7a23 */ /* 0x100fe40000010864 */
[--C-:B------:R-:W-:Y:S02]  /*105b0*/  FFMA.FTZ R104, R57, c[0x0][0x23c], -R100.reuse ;  /* 0x00008f0039687a23 */ /* 0x100fe40000010864 */
[C---:B------:R-:W-:Y:S02]  /*105c0*/  FMUL.FTZ R58, R4.reuse, R166 ;  /* 0x000000a6043a7220 */ /* 0x040fe40000410000 */
[----:B------:R-:W-:Y:S01]  /*105d0*/  MUFU.EX2 R85, R85 ;  /* 0x0000005500557308 */ /* 0x000fe20000000800 */
[C---:B------:R-:W-:Y:S02]  /*105e0*/  FMUL.FTZ R14, R4.reuse, R134 ;  /* 0x00000086040e7220 */ /* 0x040fe40000410000 */
[C---:B------:R-:W-:Y:S01]  /*105f0*/  FMUL.FTZ R15, R4.reuse, R135 ;  /* 0x00000087040f7220 */ /* 0x040fe20000410000 */
[----:B--2---:R-:W-:Y:S01]  /*10600*/  F2FP.PACK_AB R78, R101, R102 ;  /* 0x00000066654e723e */ /* 0x004fe200000000ff */
[C---:B------:R-:W-:Y:S01]  /*10610*/  FMUL.FTZ R26, R4.reuse, R150 ;  /* 0x00000096041a7220 */ /* 0x040fe20000410000 */
[----:B------:R-:W-:Y:S01]  /*10620*/  MOV R150, R21 ;  /* 0x0000001500967202 */ /* 0x000fe20000000f00 */
[C---:B------:R-:W-:Y:S01]  /*10630*/  FMUL.FTZ R27, R4.reuse, R151 ;  /* 0x00000097041b7220 */ /* 0x040fe20000410000 */
[----:B------:R-:W-:Y:S01]  /*10640*/  MOV R151, R44 ;  /* 0x0000002c00977202 */ /* 0x000fe20000000f00 */
[C---:B------:R-:W-:Y:S01]  /*10650*/  FMUL.FTZ R31, R4.reuse, R139 ;  /* 0x0000008b041f7220 */ /* 0x040fe20000410000 */
[----:B------:R-:W2:Y:S01]  /*10660*/  MUFU.EX2 R9, R9 ;  /* 0x0000000900097308 */ /* 0x000ea20000000800 */
[C---:B------:R-:W-:Y:S01]  /*10670*/  FMUL.FTZ R42, R4.reuse, R158 ;  /* 0x0000009e042a7220 */ /* 0x040fe20000410000 */
[----:B------:R-:W-:Y:S01]  /*10680*/  MOV R139, R40 ;  /* 0x00000028008b7202 */ /* 0x000fe20000000f00 */
[C---:B------:R-:W-:Y:S01]  /*10690*/  FMUL.FTZ R46, R4.reuse, R146 ;  /* 0x00000092042e7220 */ /* 0x040fe20000410000 */
[----:B-1----:R-:W-:Y:S01]  /*106a0*/  MOV R166, R59 ;  /* 0x0000003b00a67202 */ /* 0x002fe20000000f00 */
[----:B------:R-:W-:Y:S01]  /*106b0*/  FMUL.FTZ R59, R4, R167 ;  /* 0x000000a7043b7220 */ /* 0x000fe20000410000 */
[----:B------:R-:W-:Y:S01]  /*106c0*/  MOV R167, R113 ;  /* 0x0000007100a77202 */ /* 0x000fe20000000f00 */
[----:B------:R-:W-:Y:S01]  /*106d0*/  FFMA.FTZ R113, R12, c[0x0][0x23c], -R100 ;  /* 0x00008f000c717a23 */ /* 0x000fe20000010864 */
[----:B------:R-:W-:Y:S01]  /*106e0*/  MOV R146, R29 ;  /* 0x0000001d00927202 */ /* 0x000fe20000000f00 */
[C---:B------:R-:W-:Y:S01]  /*106f0*/  FMUL.FTZ R47, R4.reuse, R147 ;  /* 0x00000093042f7220 */ /* 0x040fe20000410000 */
[----:B------:R-:W-:Y:S01]  /*10700*/  MUFU.EX2 R201, R201 ;  /* 0x000000c900c97308 */ /* 0x000fe20000000800 */
        /* <DEDUP_REMOVED lines=9> */
[----:B------:R-:W-:Y:S01]  /*107a0*/  MUFU.EX2 R199, R199 ;  /* 0x000000c700c77308 */ /* 0x000fe20000000800 */
[----:B------:R-:W-:Y:S02]  /*107b0*/  FMUL.FTZ R33, R69, R185 ;  /* 0x000000b945217220 */ /* 0x000fe40000410000 */
[--C-:B------:R-:W-:Y:S01]  /*107c0*/  FFMA.FTZ R185, R234, c[0x0][0x23c], -R186.reuse ;  /* 0x00008f00eab97a23 */ /* 0x100fe200000108ba */
[----:B--2---:R-:W-:Y:S01]  /*107d0*/  F2FP.PACK_AB R77, R9, R24 ;  /* 0x00000018094d723e */ /* 0x004fe200000000ff */
[C---:B------:R-:W-:Y:S02]  /*107e0*/  FMUL.FTZ R37, R69.reuse, R173 ;  /* 0x000000ad45257220 */ /* 0x040fe40000410000 */
[C---:B------:R-:W-:Y:S02]  /*107f0*/  FMUL.FTZ R48, R69.reuse, R192 ;  /* 0x000000c045307220 */ /* 0x040fe40000410000 */
[--C-:B------:R-:W-:Y:S01]  /*10800*/  FFMA.FTZ R192, R212, c[0x0][0x23c], -R197.reuse ;  /* 0x00008f00d4c07a23 */ /* 0x100fe200000108c5 */
[----:B------:R-:W1:Y:S01]  /*10810*/  MUFU.EX2 R11, R10 ;  /* 0x0000000a000b7308 */ /* 0x000e620000000800 */
[--C-:B------:R-:W-:Y:S02]  /*10820*/  FFMA.FTZ R174, R36, c[0x0][0x23c], -R197.reuse ;  /* 0x00008f0024ae7a23 */ /* 0x100fe400000108c5 */
[C---:B------:R-:W-:Y:S02]  /*10830*/  FMUL.FTZ R36, R69.reuse, R172 ;  /* 0x000000ac45247220 */ /* 0x040fe40000410000 */
[C---:B------:R-:W-:Y:S02]  /*10840*/  FMUL.FTZ R49, R69.reuse, R193 ;  /* 0x000000c145317220 */ /* 0x040fe40000410000 */
[--C-:B------:R-:W-:Y:S02]  /*10850*/  FFMA.FTZ R193, R162, c[0x0][0x23c], -R186.reuse ;  /* 0x00008f00a2c17a23 */ /* 0x100fe400000108ba */
[----:B------:R-:W-:Y:S01]  /*10860*/  FFMA.FTZ R162, R226, c[0x0][0x23c], -R186 ;  /* 0x00008f00e2a27a23 */ /* 0x000fe200000108ba */
[----:B------:R-:W2:Y:S01]  /*10870*/  MUFU.EX2 R70, R70 ;  /* 0x0000004600467308 */ /* 0x000ea20000000800 */
[----:B------:R-:W5:Y:S01]  /*10880*/  LDL.LU R226, [R1+0x70] ;  /* 0x0000700001e27983 */ /* 0x000f620000300800 */
[C---:B------:R-:W-:Y:S02]  /*10890*/  FMUL.FTZ R52, R69.reuse, R180 ;  /* 0x000000b445347220 */ /* 0x040fe40000410000 */
[----:B------:R-:W-:Y:S02]  /*108a0*/  FMUL.FTZ R53, R69, R181 ;  /* 0x000000b545357220 */ /* 0x000fe40000410000 */
[--C-:B------:R-:W-:Y:S02]  /*108b0*/  FFMA.FTZ R115, R115, c[0x0][0x23c], -R196.reuse ;  /* 0x00008f0073737a23 */ /* 0x100fe400000108c4 */
[----:B------:R-:W-:Y:S02]  /*108c0*/  FFMA.FTZ R112, R112, c[0x0][0x23c], -R196 ;  /* 0x00008f0070707a23 */ /* 0x000fe400000108c4 */
[----:B------:R-:W4:Y:S01]  /*108d0*/  MUFU.EX2 R174, R174 ;  /* 0x000000ae00ae7308 */ /* 0x000f220000000800 */
[--C-:B------:R-:W-:Y:S02]  /*108e0*/  FFMA.FTZ R171, R171, c[0x0][0x23c], -R186.reuse ;  /* 0x00008f00abab7a23 */ /* 0x100fe400000108ba */
[----:B------:R-:W-:Y:S01]  /*108f0*/  FFMA.FTZ R150, R150, c[0x0][0x23c], -R186 ;  /* 0x00008f0096967a23 */ /* 0x000fe200000108ba */
[----:B-1----:R-:W-:Y:S01]  /*10900*/  MOV R178, R11 ;  /* 0x0000000b00b27202 */ /* 0x002fe20000000f00 */
[C---:B------:R-:W-:Y:S01]  /*10910*/  FMUL.FTZ R10, R4.reuse, R142 ;  /* 0x0000008e040a7220 */ /* 0x040fe20000410000 */
[----:B------:R-:W-:Y:S01]  /*10920*/  MOV R142, R56 ;  /* 0x00000038008e7202 */ /* 0x000fe20000000f00 */
[----:B------:R-:W-:Y:S01]  /*10930*/  FMUL.FTZ R11, R4, R143 ;  /* 0x0000008f040b7220 */ /* 0x000fe20000410000 */
[----:B------:R-:W-:Y:S01]  /*10940*/  MOV R143, R79 ;  /* 0x0000004f008f7202 */ /* 0x000fe20000000f00 */
[--C-:B------:R-:W-:Y:S01]  /*10950*/  FFMA.FTZ R120, R120, c[0x0][0x23c], -R100.reuse ;  /* 0x00008f0078787a23 */ /* 0x100fe20000010864 */
[----:B------:R-:W-:Y:S01]  /*10960*/  MUFU.EX2 R163, R163 ;  /* 0x000000a300a37308 */ /* 0x000fe20000000800 */
[----:B------:R-:W-:Y:S01]  /*10970*/  F2FP.PACK_AB R79, R199, R201 ;  /* 0x000000c9c74f723e */ /* 0x000fe200000000ff */
[----:B------:R-:W-:Y:S02]  /*10980*/  FFMA.FTZ R119, R119, c[0x0][0x23c], -R100 ;  /* 0x00008f0077777a23 */ /* 0x000fe40000010864 */
[C---:B--2---:R-:W-:Y:S01]  /*10990*/  FMUL.FTZ R8, R70.reuse, R140 ;  /* 0x0000008c46087220 */ /* 0x044fe20000410000 */
[----:B------:R-:W-:Y:S01]  /*109a0*/  MOV R140, R32 ;  /* 0x00000020008c7202 */ /* 0x000fe20000000f00 */
[C---:B------:R-:W-:Y:S02]  /*109b0*/  FMUL.FTZ R12, R70.reuse, R132 ;  /* 0x00000084460c7220 */ /* 0x040fe40000410000 */
[C---:B------:R-:W-:Y:S02]  /*109c0*/  FMUL.FTZ R13, R70.reuse, R133 ;  /* 0x00000085460d7220 */ /* 0x040fe40000410000 */
[----:B------:R-:W-:Y:S01]  /*109d0*/  MUFU.EX2 R106, R106 ;  /* 0x0000006a006a7308 */ /* 0x000fe20000000800 */
[C---:B------:R-:W-:Y:S02]  /*109e0*/  FMUL.FTZ R24, R70.reuse, R148 ;  /* 0x0000009446187220 */ /* 0x040fe40000410000 */
[----:B------:R-:W-:Y:S01]  /*109f0*/  FMUL.FTZ R25, R70, R149 ;  /* 0x0000009546197220 */ /* 0x000fe20000410000 */
[----:B----4-:R-:W-:Y:S01]  /*10a00*/  F2FP.PACK_AB R87, R174, R178 ;  /* 0x000000b2ae57723e */ /* 0x010fe200000000ff */
[----:B------:R-:W-:Y:S02]  /*10a10*/  FMUL.FTZ R29, R70, R137 ;  /* 0x00000089461d7220 */ /* 0x000fe40000410000 */
[----:B------:R-:W-:Y:S02]  /*10a20*/  FMUL.FTZ R32, R69, R184 ;  /* 0x000000b845207220 */ /* 0x000fe40000410000 */
[--C-:B------:R-:W-:Y:S01]  /*10a30*/  FFMA.FTZ R184, R72, c[0x0][0x23c], -R197.reuse ;  /* 0x00008f0048b87a23 */ /* 0x100fe200000108c5 */
[----:B------:R-:W-:Y:S01]  /*10a40*/  MUFU.EX2 R104, R104 ;  /* 0x0000006800687308 */ /* 0x000fe20000000800 */
[C---:B------:R-:W-:Y:S02]  /*10a50*/  FMUL.FTZ R40, R70.reuse, R156 ;  /* 0x0000009c46287220 */ /* 0x040fe40000410000 */
[C---:B------:R-:W-:Y:S02]  /*10a60*/  FMUL.FTZ R41, R70.reuse, R157 ;  /* 0x0000009d46297220 */ /* 0x040fe40000410000 */
[C---:B------:R-:W-:Y:S02]  /*10a70*/  FMUL.FTZ R44, R70.reuse, R144 ;  /* 0x00000090462c7220 */ /* 0x040fe40000410000 */
[C---:B------:R-:W-:Y:S02]  /*10a80*/  FMUL.FTZ R45, R70.reuse, R145 ;  /* 0x00000091462d7220 */ /* 0x040fe40000410000 */
[C---:B------:R-:W-:Y:S01]  /*10a90*/  FMUL.FTZ R56, R70.reuse, R164 ;  /* 0x000000a446387220 */ /* 0x040fe20000410000 */
[----:B------:R-:W1:Y:S01]  /*10aa0*/  MUFU.EX2 R113, R113 ;  /* 0x0000007100717308 */ /* 0x000e620000000800 */
[----:B------:R-:W-:Y:S02]  /*10ab0*/  FADD.FTZ R134, R9, R16 ;  /* 0x0000001009867221 */ /* 0x000fe40000010000 */
[C---:B------:R-:W-:Y:S01]  /*10ac0*/  FMUL.FTZ R9, R70.reuse, R141 ;  /* 0x0000008d46097220 */ /* 0x040fe20000410000 */
[----:B------:R-:W-:Y:S01]  /*10ad0*/  MOV R141, R86 ;  /* 0x00000056008d7202 */ /* 0x000fe20000000f00 */
[C---:B------:R-:W-:Y:S02]  /*10ae0*/  FMUL.FTZ R16, R69.reuse, R176 ;  /* 0x000000b045107220 */ /* 0x040fe40000410000 */
[C---:B------:R-:W-:Y:S02]  /*10af0*/  FMUL.FTZ R57, R70.reuse, R165 ;  /* 0x000000a546397220 */ /* 0x040fe40000410000 */
[C---:B------:R-:W-:Y:S01]  /*10b00*/  FMUL.FTZ R60, R70.reuse, R152 ;  /* 0x00000098463c7220 */ /* 0x040fe20000410000 */
[----:B------:R-:W-:Y:S01]  /*10b10*/  MUFU.EX2 R115, R115 ;  /* 0x0000007300737308 */ /* 0x000fe20000000800 */
[----:B------:R-:W-:Y:S02]  /*10b20*/  FMUL.FTZ R61, R70, R153 ;  /* 0x00000099463d7220 */ /* 0x000fe40000410000 */
[--C-:B------:R-:W-:Y:S02]  /*10b30*/  FFMA.FTZ R169, R64, c[0x0][0x23c], -R197.reuse ;  /* 0x00008f0040a97a23 */ /* 0x100fe400000108c5 */
[----:B------:R-:W-:Y:S02]  /*10b40*/  FMUL.FTZ R64, R69, R188 ;  /* 0x000000bc45407220 */ /* 0x000fe40000410000 */
[----:B------:R-:W-:Y:S02]  /*10b50*/  FFMA.FTZ R152, R141, c[0x0][0x23c], -R196 ;  /* 0x00008f008d987a23 */ /* 0x000fe400000108c4 */
[--C-:B------:R-:W-:Y:S01]  /*10b60*/  FFMA.FTZ R173, R140, c[0x0][0x23c], -R186.reuse ;  /* 0x00008f008cad7a23 */ /* 0x100fe200000108ba */
[----:B------:R-:W-:Y:S01]  /*10b70*/  MUFU.EX2 R112, R112 ;  /* 0x0000007000707308 */ /* 0x000fe20000000800 */
[----:B------:R-:W-:Y:S02]  /*10b80*/  FFMA.FTZ R164, R228, c[0x0][0x23c], -R186 ;  /* 0x00008f00e4a47a23 */ /* 0x000fe400000108ba */
[----:B------:R-:W2:Y:S01]  /*10b90*/  LDL.LU R228, [R1+0x6c] ;  /* 0x00006c0001e47983 */ /* 0x000ea20000300800 */
[----:B-1----:R-:W-:Y:S01]  /*10ba0*/  F2FP.PACK_AB R86, R113, R104 ;  /* 0x000000687156723e */ /* 0x002fe200000000ff */
[--C-:B------:R-:W-:Y:S02]  /*10bb0*/  FFMA.FTZ R159, R159, c[0x0][0x23c], -R196.reuse ;  /* 0x00008f009f9f7a23 */ /* 0x100fe400000108c4 */
[--C-:B------:R-:W-:Y:S02]  /*10bc0*/  FFMA.FTZ R156, R147, c[0x0][0x23c], -R196.reuse ;  /* 0x00008f00939c7a23 */ /* 0x100fe400000108c4 */
[--C-:B------:R-:W-:Y:S01]  /*10bd0*/  FFMA.FTZ R148, R146, c[0x0][0x23c], -R196.reuse ;  /* 0x00008f0092947a23 */ /* 0x100fe200000108c4 */
[----:B------:R-:W-:Y:S01]  /*10be0*/  MUFU.EX2 R152, R152 ;  /* 0x0000009800987308 */ /* 0x000fe20000000800 */
[----:B------:R-:W-:Y:S02]  /*10bf0*/  FFMA.FTZ R139, R139, c[0x0][0x23c], -R196 ;  /* 0x00008f008b8b7a23 */ /* 0x000fe400000108c4 */
[--C-:B------:R-:W-:Y:S02]  /*10c00*/  FFMA.FTZ R177, R158, c[0x0][0x23c], -R186.reuse ;  /* 0x00008f009eb17a23 */ /* 0x100fe400000108ba */
[--C-:B------:R-:W-:Y:S02]  /*10c10*/  FFMA.FTZ R146, R138, c[0x0][0x23c], -R186.reuse ;  /* 0x00008f008a927a23 */ /* 0x100fe400000108ba */
[----:B------:R-:W-:Y:S02]  /*10c20*/  FFMA.FTZ R110, R110, c[0x0][0x23c], -R186 ;  /* 0x00008f006e6e7a23 */ /* 0x000fe400000108ba */
[----:B------:R-:W-:Y:S01]  /*10c30*/  FFMA.FTZ R157, R191, c[0x0][0x23c], -R100 ;  /* 0x00008f00bf9d7a23 */ /* 0x000fe20000010864 */
[----:B------:R-:W1:Y:S01]  /*10c40*/  MUFU.EX2 R173, R173 ;  /* 0x000000ad00ad7308 */ /* 0x000e620000000800 */
[----:B------:R-:W-:Y:S02]  /*10c50*/  FFMA.FTZ R191, R114, c[0x0][0x23c], -R186 ;  /* 0x00008f0072bf7a23 */ /* 0x000fe400000108ba */
[--C-:B------:R-:W-:Y:S02]  /*10c60*/  FFMA.FTZ R144, R190, c[0x0][0x23c], -R100.reuse ;  /* 0x00008f00be907a23 */ /* 0x100fe40000010864 */
[----:B------:R-:W-:Y:S02]  /*10c70*/  FFMA.FTZ R149, R183, c[0x0][0x23c], -R100 ;  /* 0x00008f00b7957a23 */ /* 0x000fe40000010864 */
[--C-:B------:R-:W-:Y:S02]  /*10c80*/  FFMA.FTZ R147, R187, c[0x0][0x23c], -R186.reuse ;  /* 0x00008f00bb937a23 */ /* 0x100fe400000108ba */
[--C-:B------:R-:W-:Y:S01]  /*10c90*/  FFMA.FTZ R187, R236, c[0x0][0x23c], -R186.reuse ;  /* 0x00008f00ecbb7a23 */ /* 0x100fe200000108ba */
[----:B------:R-:W-:Y:S01]  /*10ca0*/  MUFU.EX2 R171, R171 ;  /* 0x000000ab00ab7308 */ /* 0x000fe20000000800 */
[----:B------:R-:W-:Y:S02]  /*10cb0*/  FFMA.FTZ R158, R116, c[0x0][0x23c], -R186 ;  /* 0x00008f00749e7a23 */ /* 0x000fe400000108ba */
[--C-:B------:R-:W-:Y:S02]  /*10cc0*/  FFMA.FTZ R145, R235, c[0x0][0x23c], -R196.reuse ;  /* 0x00008f00eb917a23 */ /* 0x100fe400000108c4 */
[--C-:B------:R-:W-:Y:S02]  /*10cd0*/  FFMA.FTZ R138, R233, c[0x0][0x23c], -R196.reuse ;  /* 0x00008f00e98a7a23 */ /* 0x100fe400000108c4 */
[--C-:B------:R-:W-:Y:S02]  /*10ce0*/  FFMA.FTZ R137, R231, c[0x0][0x23c], -R196.reuse ;  /* 0x00008f00e7897a23 */ /* 0x100fe400000108c4 */
[----:B------:R-:W-:Y:S01]  /*10cf0*/  FFMA.FTZ R132, R229, c[0x0][0x23c], -R196 ;  /* 0x00008f00e5847a23 */ /* 0x000fe200000108c4 */
[----:B------:R-:W-:Y:S01]  /*10d00*/  MUFU.EX2 R150, R150 ;  /* 0x0000009600967308 */ /* 0x000fe20000000800 */
[--C-:B------:R-:W-:Y:S02]  /*10d10*/  FFMA.FTZ R167, R167, c[0x0][0x23c], -R197.reuse ;  /* 0x00008f00a7a77a23 */ /* 0x100fe400000108c5 */
[--C-:B------:R-:W-:Y:S02]  /*10d20*/  FFMA.FTZ R154, R154, c[0x0][0x23c], -R197.reuse ;  /* 0x00008f009a9a7a23 */ /* 0x100fe400000108c5 */
[--C-:B------:R-:W-:Y:S02]  /*10d30*/  FFMA.FTZ R141, R224, c[0x0][0x23c], -R197.reuse ;  /* 0x00008f00e08d7a23 */ /* 0x100fe400000108c5 */
[--C-:B------:R-:W-:Y:S02]  /*10d40*/  FFMA.FTZ R153, R227, c[0x0][0x23c], -R100.reuse ;  /* 0x00008f00e3997a23 */ /* 0x100fe40000010864 */
[----:B------:R-:W-:Y:S01]  /*10d50*/  FFMA.FTZ R221, R221, c[0x0][0x23c], -R100 ;  /* 0x00008f00dddd7a23 */ /* 0x000fe20000010864 */
[----:B------:R-:W4:Y:S01]  /*10d60*/  MUFU.EX2 R167, R167 ;  /* 0x000000a700a77308 */ /* 0x000f220000000800 */
        /* <DEDUP_REMOVED lines=26> */
[----:B------:R-:W-:Y:S02]  /*10f10*/  FFMA.FTZ R143, R195, c[0x0][0x23c], -R186 ;  /* 0x00008f00c38f7a23 */ /* 0x000fe400000108ba */
        /* <DEDUP_REMOVED lines=9> */
[----:B------:R-:W-:Y:S02]  /*10fb0*/  FFMA.FTZ R71, R123, c[0x0][0x23c], -R196 ;  /* 0x00008f007b477a23 */ /* 0x000fe400000108c4 */
[--C-:B------:R-:W-:Y:S02]  /*10fc0*/  FFMA.FTZ R216, R215, c[0x0][0x23c], -R197.reuse ;  /* 0x00008f00d7d87a23 */ /* 0x100fe400000108c5 */
[----:B------:R-:W-:Y:S02]  /*10fd0*/  FADD.FTZ R134, R201, R134 ;  /* 0x00000086c9867221 */ /* 0x000fe40000010000 */
[--C-:B------:R-:W-:Y:S02]  /*10fe0*/  FFMA.FTZ R201, R217, c[0x0][0x23c], -R197.reuse ;  /* 0x00008f00d9c97a23 */ /* 0x100fe400000108c5 */
[----:B------:R-:W-:Y:S01]  /*10ff0*/  FFMA.FTZ R217, R128, c[0x0][0x23c], -R196 ;  /* 0x00008f0080d97a23 */ /* 0x000fe200000108c4 */
[----:B------:R-:W-:Y:S01]  /*11000*/  MUFU.EX2 R148, R148 ;  /* 0x0000009400947308 */ /* 0x000fe20000000800 */
[----:B------:R-:W-:Y:S02]  /*11010*/  FADD.FTZ R172, R199, R134 ;  /* 0x00000086c7ac7221 */ /* 0x000fe40000010000 */
[----:B------:R-:W-:Y:S02]  /*11020*/  FFMA.FTZ R199, R208, c[0x0][0x23c], -R196 ;  /* 0x00008f00d0c77a23 */ /* 0x000fe400000108c4 */
[--C-:B------:R-:W-:Y:S02]  /*11030*/  FFMA.FTZ R134, R222, c[0x0][0x23c], -R197.reuse ;  /* 0x00008f00de867a23 */ /* 0x100fe400000108c5 */
[----:B------:R-:W-:Y:S02]  /*11040*/  FFMA.FTZ R222, R105, c[0x0][0x23c], -R100 ;  /* 0x00008f0069de7a23 */ /* 0x000fe40000010864 */
[--C-:B------:R-:W-:Y:S01]  /*11050*/  FFMA.FTZ R118, R118, c[0x0][0x23c], -R197.reuse ;  /* 0x00008f0076767a23 */ /* 0x100fe200000108c5 */
[----:B------:R-:W-:Y:S01]  /*11060*/  MUFU.EX2 R177, R177 ;  /* 0x000000b100b17308 */ /* 0x000fe20000000800 */
[--C-:B------:R-:W-:Y:S02]  /*11070*/  FFMA.FTZ R183, R218, c[0x0][0x23c], -R197.reuse ;  /* 0x00008f00dab77a23 */ /* 0x100fe400000108c5 */
[--C-:B------:R-:W-:Y:S02]  /*11080*/  FFMA.FTZ R218, R213, c[0x0][0x23c], -R197.reuse ;  /* 0x00008f00d5da7a23 */ /* 0x100fe400000108c5 */
[----:B-1----:R-:W-:Y:S02]  /*11090*/  FADD.FTZ R213, R173, R172 ;  /* 0x000000acadd57221 */ /* 0x002fe40000010000 */
[----:B------:R-:W-:Y:S02]  /*110a0*/  FFMA.FTZ R172, R130, c[0x0][0x23c], -R196 ;  /* 0x00008f0082ac7a23 */ /* 0x000fe400000108c4 */
[--C-:B------:R-:W-:Y:S01]  /*110b0*/  FFMA.FTZ R219, R219, c[0x0][0x23c], -R197.reuse ;  /* 0x00008f00dbdb7a23 */ /* 0x100fe200000108c5 */
[----:B------:R-:W-:Y:S01]  /*110c0*/  MUFU.EX2 R146, R146 ;  /* 0x0000009200927308 */ /* 0x000fe20000000800 */
[----:B------:R-:W-:Y:S09]  /*110d0*/  FFMA.FTZ R211, R211, c[0x0][0x23c], -R197 ;  /* 0x00008f00d3d37a23 */ /* 0x000ff200000108c5 */
[----:B------:R-:W-:Y:S10]  /*110e0*/  MUFU.EX2 R175, R175 ;  /* 0x000000af00af7308 */ /* 0x000ff40000000800 */
[----:B------:R-:W-:Y:S01]  /*110f0*/  MUFU.EX2 R140, R140 ;  /* 0x0000008c008c7308 */ /* 0x000fe20000000800 */
[----:B---3--:R-:W-:Y:S01]  /*11100*/  FFMA.FTZ R135, R4, R5, R85 ;  /* 0x0000000504877223 */ /* 0x008fe20000010055 */
[----:B------:R-:W-:Y:S01]  /*11110*/  F2FP.PACK_AB R85, R166, R85 ;  /* 0x00000055a655723e */ /* 0x000fe200000000ff */
[C---:B------:R-:W-:Y:S01]  /*11120*/  FMUL.FTZ R4, R69.reuse, R160 ;  /* 0x000000a045047220 */ /* 0x040fe20000410000 */
[----:B------:R-:W-:Y:S01]  /*11130*/  MOV R160, R28 ;  /* 0x0000001c00a07202 */ /* 0x000fe20000000f00 */
[----:B------:R-:W-:Y:S01]  /*11140*/  FMUL.FTZ R5, R69, R161 ;  /* 0x000000a145057220 */ /* 0x000fe20000410000 */
[----:B------:R-:W-:Y:S01]  /*11150*/  MOV R161, R84 ;  /* 0x0000005400a17202 */ /* 0x000fe20000000f00 */
[----:B------:R-:W-:Y:S01]  /*11160*/  FMUL.FTZ R28, R70, R136 ;  /* 0x00000088461c7220 */ /* 0x000fe20000410000 */
[----:B------:R-:W-:Y:S01]  /*11170*/  F2FP.PACK_AB R84, R106, R163 ;  /* 0x000000a36a54723e */ /* 0x000fe200000000ff */
[----:B------:R-:W-:Y:S01]  /*11180*/  FFMA.FTZ R176, R160, c[0x0][0x23c], -R186 ;  /* 0x00008f00a0b07a23 */ /* 0x000fe200000108ba */
[----:B------:R-:W-:Y:S01]  /*11190*/  MUFU.EX2 R108, R108 ;  /* 0x0000006c006c7308 */ /* 0x000fe20000000800 */
[----:B------:R-:W-:Y:S01]  /*111a0*/  FFMA.FTZ R161, R161, c[0x0][0x23c], -R196 ;  /* 0x00008f00a1a17a23 */ /* 0x000fe200000108c4 */
[-C--:B------:R-:W-:Y:S05]  /*111b0*/  HMMA.16816.F32 R4, R76, R80.reuse, R4 ;  /* 0x000000504c04723c */ /* 0x080fea0000001804 */
[----:B------:R-:W-:Y:S01]  /*111c0*/  FFMA.FTZ R136, R194, c[0x0][0x23c], -R186 ;  /* 0x00008f00c2887a23 */ /* 0x000fe200000108ba */
[----:B------:R-:W-:Y:S01]  /*111d0*/  MOV R160, R170 ;  /* 0x000000aa00a07202 */ /* 0x000fe20000000f00 */
[--C-:B------:R-:W-:Y:S01]  /*111e0*/  FFMA.FTZ R194, R214, c[0x0][0x23c], -R197.reuse ;  /* 0x00008f00d6c27a23 */ /* 0x100fe200000108c5 */
[C---:B------:R-:W-:Y:S01]  /*111f0*/  HMMA.16816.F32 R8, R84.reuse, R80, R8 ;  /* 0x000000505408723c */ /* 0x040fe20000001808 */
[----:B------:R-:W-:Y:S03]  /*11200*/  MUFU.EX2 R161, R161 ;  /* 0x000000a100a17308 */ /* 0x000fe60000000800 */
[--C-:B------:R-:W-:Y:S02]  /*11210*/  FFMA.FTZ R165, R160, c[0x0][0x23c], -R100.reuse ;  /* 0x00008f00a0a57a23 */ /* 0x100fe40000010864 */
[----:B------:R-:W-:Y:S02]  /*11220*/  FFMA.FTZ R160, R155, c[0x0][0x23c], -R100 ;  /* 0x00008f009ba07a23 */ /* 0x000fe40000010864 */
[-C--:B------:R-:W-:Y:S03]  /*11230*/  HMMA.16816.F32 R12, R84, R82.reuse, R12 ;  /* 0x00000052540c723c */ /* 0x080fe6000000180c */
[----:B------:R-:W-:Y:S01]  /*11240*/  MUFU.EX2 R176, R176 ;  /* 0x000000b000b07308 */ /* 0x000fe20000000800 */
[----:B------:R-:W-:Y:S02]  /*11250*/  FFMA.FTZ R155, R151, c[0x0][0x23c], -R186 ;  /* 0x00008f00979b7a23 */ /* 0x000fe400000108ba */
[----:B------:R-:W-:Y:S02]  /*11260*/  FFMA.FTZ R214, R127, c[0x0][0x23c], -R196 ;  /* 0x00008f007fd67a23 */ /* 0x000fe400000108c4 */
[C---:B------:R-:W-:Y:S01]  /*11270*/  HMMA.16816.F32 R16, R76.reuse, R82, R16 ;  /* 0x000000524c10723c */ /* 0x040fe20000001810 */
[----:B------:R-:W1:Y:S03]  /*11280*/  LDSM.16.MT88.4 R80, [R250+0x8000] ;  /* 0x00800000fa50783b */ /* 0x000e660000004200 */
[--C-:B------:R-:W-:Y:S01]  /*11290*/  FFMA.FTZ R170, R65, c[0x0][0x23c], -R197.reuse ;  /* 0x00008f0041aa7a23 */ /* 0x100fe200000108c5 */
[----:B------:R-:W-:Y:S01]  /*112a0*/  MUFU.EX2 R157, R157 ;  /* 0x0000009d009d7308 */ /* 0x000fe20000000800 */
[----:B------:R-:W-:Y:S02]  /*112b0*/  FMUL.FTZ R65, R69, R189 ;  /* 0x000000bd45417220 */ /* 0x000fe40000410000 */
[----:B------:R-:W-:Y:S04]  /*112c0*/  FFMA.FTZ R151, R142, c[0x0][0x23c], -R197 ;  /* 0x00008f008e977a23 */ /* 0x000fe800000108c5 */
[--C-:B------:R-:W-:Y:S02]  /*112d0*/  FFMA.FTZ R142, R179, c[0x0][0x23c], -R186.reuse ;  /* 0x00008f00b38e7a23 */ /* 0x100fe400000108ba */
[--C-:B------:R-:W-:Y:S01]  /*112e0*/  FFMA.FTZ R179, R232, c[0x0][0x23c], -R186.reuse ;  /* 0x00008f00e8b37a23 */ /* 0x100fe200000108ba */
[----:B------:R-:W-:Y:S01]  /*112f0*/  MUFU.EX2 R151, R151 ;  /* 0x0000009700977308 */ /* 0x000fe20000000800 */
[----:B------:R-:W-:Y:S02]  /*11300*/  FADD.FTZ R135, R166, R135 ;  /* 0x00000087a6877221 */ /* 0x000fe40000010000 */
[----:B------:R-:W-:Y:S02]  /*11310*/  FFMA.FTZ R166, R230, c[0x0][0x23c], -R186 ;  /* 0x00008f00e6a67a23 */ /* 0x000fe400000108ba */
[----:B------:R-:W-:Y:S02]  /*11320*/  FFMA.FTZ R186, R74, c[0x0][0x23c], -R197 ;  /* 0x00008f004aba7a23 */ /* 0x000fe400000108c5 */
[----:B------:R-:W-:Y:S02]  /*11330*/  FADD.FTZ R135, R178, R135 ;  /* 0x00000087b2877221 */ /* 0x000fe40000010000 */
[----:B------:R-:W-:Y:S01]  /*11340*/  FFMA.FTZ R178, R73, c[0x0][0x23c], -R197 ;  /* 0x00008f0049b27a23 */ /* 0x000fe200000108c5 */
[----:B------:R-:W-:Y:S01]  /*11350*/  MUFU.EX2 R144, R144 ;  /* 0x0000009000907308 */ /* 0x000fe20000000800 */
[----:B------:R-:W-:Y:S02]  /*11360*/  FADD.FTZ R174, R174, R135 ;  /* 0x00000087aeae7221 */ /* 0x000fe40000010000 */
[----:B------:R-:W-:Y:S02]  /*11370*/  FFMA.FTZ R189, R75, c[0x0][0x23c], -R197 ;  /* 0x00008f004bbd7a23 */ /* 0x000fe400000108c5 */
[----:B----4-:R-:W-:Y:S05]  /*11380*/  FADD.FTZ R215, R167, R174 ;  /* 0x000000aea7d77221 */ /* 0x010fea0000010000 */
[----:B------:R-:W-:Y:S01]  /*11390*/  MUFU.EX2 R174, R193 ;  /* 0x000000c100ae7308 */ /* 0x000fe20000000800 */
[----:B-----5:R-:W-:Y:S04]  /*113a0*/  FFMA.FTZ R226, R69, R226, R88 ;  /* 0x000000e245e27223 */ /* 0x020fe80000010058 */
[----:B------:R-:W-:Y:S01]  /*113b0*/  FADD.FTZ R103, R103, R226 ;  /* 0x000000e267677221 */ /* 0x000fe20000010000 */
[-C--:B-1----:R-:W-:Y:S03]  /*113c0*/  HMMA.16816.F32 R20, R76, R80.reuse, R20 ;  /* 0x000000504c14723c */ /* 0x082fe60000001814 */
[----:B------:R-:W-:Y:S01]  /*113d0*/  FADD.FTZ R102, R102, R103 ;  /* 0x0000006766667221 */ /* 0x000fe20000010000 */
[----:B------:R-:W-:Y:S03]  /*113e0*/  MUFU.EX2 R69, R195 ;  /* 0x000000c300457308 */ /* 0x000fe60000000800 */
[----:B------:R-:W-:Y:S01]  /*113f0*/  FADD.FTZ R102, R101, R102 ;  /* 0x0000006665667221 */ /* 0x000fe20000010000 */
[C---:B------:R-:W-:Y:S06]  /*11400*/  HMMA.16816.F32 R24, R84.reuse, R80, R24 ;  /* 0x000000505418723c */ /* 0x040fec0000001818 */
[----:B------:R-:W-:Y:S02]  /*11410*/  MUFU.EX2 R101, R185 ;  /* 0x000000b900657308 */ /* 0x000fe40000000800 */
[-C--:B------:R-:W-:Y:S08]  /*11420*/  HMMA.16816.F32 R28, R84, R82.reuse, R28 ;  /* 0x00000052541c723c */ /* 0x080ff0000000181c */
[C---:B------:R-:W-:Y:S01]  /*11430*/  HMMA.16816.F32 R32, R76.reuse, R82, R32 ;  /* 0x000000524c20723c */ /* 0x040fe20000001820 */
[----:B------:R-:W1:Y:S01]  /*11440*/  LDSM.16.MT88.4 R80, [R249+0x8000] ;  /* 0x00800000f950783b */ /* 0x000e620000004200 */
[----:B------:R-:W-:Y:S10]  /*11450*/  MUFU.EX2 R103, R192 ;  /* 0x000000c000677308 */ /* 0x000ff40000000800 */
[----:B------:R-:W-:Y:S10]  /*11460*/  MUFU.EX2 R149, R149 ;  /* 0x0000009500957308 */ /* 0x000ff40000000800 */
[----:B------:R3:W-:Y:S10]  /*11470*/  MUFU.EX2 R124, R210 ;  /* 0x000000d2007c7308 */ /* 0x0007f40000000800 */
[----:B------:R4:W-:Y:S01]  /*11480*/  MUFU.EX2 R123, R205 ;  /* 0x000000cd007b7308 */ /* 0x0009e20000000800 */
[-C--:B-1----:R-:W-:Y:S09]  /*11490*/  HMMA.16816.F32 R36, R76, R80.reuse, R36 ;  /* 0x000000504c24723c */ /* 0x082ff20000001824 */
[----:B------:R-:W-:Y:S03]  /*114a0*/  MUFU.EX2 R206, R207 ;  /* 0x000000cf00ce7308 */ /* 0x000fe60000000800 */
[----:B--2---:R-:W-:Y:S02]  /*114b0*/  FFMA.FTZ R163, R70, R228, R163 ;  /* 0x000000e446a37223 */ /* 0x004fe400000100a3 */
[--C-:B---3--:R-:W-:Y:S02]  /*114c0*/  FFMA.FTZ R210, R89, c[0x0][0x23c], -R100.reuse ;  /* 0x00008f0059d27a23 */ /* 0x108fe40000010864 */
[----:B------:R-:W-:Y:S01]  /*114d0*/  FADD.FTZ R163, R106, R163 ;  /* 0x000000a36aa37221 */ /* 0x000fe20000010000 */
[C---:B------:R-:W-:Y:S02]  /*114e0*/  HMMA.16816.F32 R40, R84.reuse, R80, R40 ;  /* 0x000000505428723c */ /* 0x040fe40000001828 */
[----:B------:R1:W-:Y:S02]  /*114f0*/  MUFU.EX2 R207, R194 ;  /* 0x000000c200cf7308 */ /* 0x0003e40000000800 */
[----:B------:R-:W-:Y:S02]  /*11500*/  FADD.FTZ R104, R104, R163 ;  /* 0x000000a368687221 */ /* 0x000fe40000010000 */
[----:B----4-:R-:W-:Y:S02]  /*11510*/  FFMA.FTZ R205, R91, c[0x0][0x23c], -R100 ;  /* 0x00008f005bcd7a23 */ /* 0x010fe40000010864 */
[-C--:B------:R-:W-:Y:S04]  /*11520*/  HMMA.16816.F32 R44, R84, R82.reuse, R44 ;  /* 0x00000052542c723c */ /* 0x080fe8000000182c */
[----:B------:R-:W-:Y:S01]  /*11530*/  FADD.FTZ R104, R113, R104 ;  /* 0x0000006871687221 */ /* 0x000fe20000010000 */
[----:B------:R-:W2:Y:S03]  /*11540*/  MUFU.EX2 R170, R170 ;  /* 0x000000aa00aa7308 */ /* 0x000ea60000000800 */
[C---:B------:R-:W-:Y:S01]  /*11550*/  HMMA.16816.F32 R48, R76.reuse, R82, R48 ;  /* 0x000000524c30723c */ /* 0x040fe20000001830 */
[----:B------:R-:W3:Y:S06]  /*11560*/  LDSM.16.MT88.4 R80, [R248+0x8000] ;  /* 0x00800000f850783b */ /* 0x000eec0000004200 */
[----:B------:R-:W-:Y:S02]  /*11570*/  MUFU.EX2 R165, R165 ;  /* 0x000000a500a57308 */ /* 0x000fe40000000800 */
[----:B-1----:R-:W-:Y:S08]  /*11580*/  LDSM.16.MT88.4 R192, [R249+0xb800] ;  /* 0x00b80000f9c0783b */ /* 0x002ff00000004200 */
[----:B------:R-:W1:Y:S10]  /*11590*/  MUFU.EX2 R160, R160 ;  /* 0x000000a000a07308 */ /* 0x000e740000000800 */
[----:B------:R-:W-:Y:S10]  /*115a0*/  MUFU.EX2 R159, R159 ;  /* 0x0000009f009f7308 */ /* 0x000ff40000000800 */
[----:B------:R-:W-:Y:S01]  /*115b0*/  MUFU.EX2 R139, R139 ;  /* 0x0000008b008b7308 */ /* 0x000fe20000000800 */
[-C--:B---3--:R-:W-:Y:S09]  /*115c0*/  HMMA.16816.F32 R52, R76, R80.reuse, R52 ;  /* 0x000000504c34723c */ /* 0x088ff20000001834 */
[----:B------:R-:W-:Y:S01]  /*115d0*/  MUFU.EX2 R155, R155 ;  /* 0x0000009b009b7308 */ /* 0x000fe20000000800 */
[C---:B------:R-:W-:Y:S08]  /*115e0*/  HMMA.16816.F32 R56, R84.reuse, R80, R56 ;  /* 0x000000505438723c */ /* 0x040ff00000001838 */
[-C--:B------:R-:W-:Y:S01]  /*115f0*/  HMMA.16816.F32 R60, R84, R82.reuse, R60 ;  /* 0x00000052543c723c */ /* 0x080fe2000000183c */
[----:B------:R-:W-:Y:S06]  /*11600*/  MUFU.EX2 R110, R110 ;  /* 0x0000006e006e7308 */ /* 0x000fec0000000800 */
[----:B--2---:R-:W-:Y:S01]  /*11610*/  F2FP.PACK_AB R85, R170, R167 ;  /* 0x000000a7aa55723e */ /* 0x004fe200000000ff */
[----:B------:R-:W-:Y:S01]  /*11620*/  HMMA.16816.F32 R64, R76, R82, R64 ;  /* 0x000000524c40723c */ /* 0x000fe20000001840 */
[----:B------:R-:W2:Y:S02]  /*11630*/  LDSM.16.MT88.4 R80, [R252+0x8800] ;  /* 0x00880000fc50783b */ /* 0x000ea40000004200 */
[----:B------:R3:W-:Y:S01]  /*11640*/  MUFU.EX2 R135, R147 ;  /* 0x0000009300877308 */ /* 0x0007e20000000800 */
[----:B------:R-:W-:Y:S01]  /*11650*/  F2FP.PACK_AB R87, R154, R169 ;  /* 0x000000a99a57723e */ /* 0x000fe200000000ff */
[--C-:B------:R-:W-:Y:S01]  /*11660*/  FFMA.FTZ R167, R129, c[0x0][0x23c], -R196.reuse ;  /* 0x00008f0081a77a23 */ /* 0x100fe200000108c4 */
[----:B-1----:R-:W-:Y:S01]  /*11670*/  F2FP.PACK_AB R84, R160, R165 ;  /* 0x000000a5a054723e */ /* 0x002fe200000000ff */
[----:B------:R-:W-:Y:S01]  /*11680*/  FADD.FTZ R170, R170, R215 ;  /* 0x000000d7aaaa7221 */ /* 0x000fe20000010000 */
[----:B------:R-:W-:Y:S04]  /*11690*/  F2FP.PACK_AB R76, R152, R161 ;  /* 0x000000a1984c723e */ /* 0x000fe800000000ff */
[----:B------:R-:W-:Y:S01]  /*116a0*/  F2FP.PACK_AB R78, R112, R115 ;  /* 0x00000073704e723e */ /* 0x000fe200000000ff */
[----:B------:R1:W4:Y:S01]  /*116b0*/  MUFU.EX2 R116, R142 ;  /* 0x0000008e00747308 */ /* 0x0003220000000800 */
[C---:B------:R-:W-:Y:S01]  /*116c0*/  F2FP.PACK_AB R77, R176.reuse, R173 ;  /* 0x000000adb04d723e */ /* 0x040fe200000000ff */
[----:B------:R-:W-:Y:S01]  /*116d0*/  FADD.FTZ R176, R176, R213 ;  /* 0x000000d5b0b07221 */ /* 0x000fe20000010000 */
[----:B------:R-:W-:Y:S01]  /*116e0*/  F2FP.PACK_AB R79, R150, R171 ;  /* 0x000000ab964f723e */ /* 0x000fe200000000ff */
[--C-:B------:R-:W-:Y:S01]  /*116f0*/  FFMA.FTZ R173, R131, c[0x0][0x23c], -R196.reuse ;  /* 0x00008f0083ad7a23 */ /* 0x100fe200000108c4 */
[----:B------:R-:W-:Y:S01]  /*11700*/  F2FP.PACK_AB R86, R119, R120 ;  /* 0x000000787756723e */ /* 0x000fe200000000ff */
[----:B------:R-:W-:Y:S02]  /*11710*/  FFMA.FTZ R196, R90, c[0x0][0x23c], -R196 ;  /* 0x00008f005ac47a23 */ /* 0x000fe400000108c4 */
[----:B------:R-:W-:Y:S01]  /*11720*/  LDSM.16.MT88.4 R88, [R250+0xa000] ;  /* 0x00a00000fa58783b */ /* 0x000fe20000004200 */
[----:B------:R-:W-:Y:S01]  /*11730*/  FADD.FTZ R171, R171, R176 ;  /* 0x000000b0abab7221 */ /* 0x000fe20000010000 */
[----:B------:R-:W-:Y:S01]  /*11740*/  MUFU.EX2 R145, R145 ;  /* 0x0000009100917308 */ /* 0x000fe20000000800 */
[----:B------:R-:W-:Y:S02]  /*11750*/  FADD.FTZ R169, R169, R170 ;  /* 0x000000aaa9a97221 */ /* 0x000fe40000010000 */
[----:B------:R-:W-:Y:S02]  /*11760*/  FADD.FTZ R150, R150, R171 ;  /* 0x000000ab96967221 */ /* 0x000fe40000010000 */
[--C-:B---3--:R-:W-:Y:S02]  /*11770*/  FFMA.FTZ R147, R223, c[0x0][0x23c], -R100.reuse ;  /* 0x00008f00df937a23 */ /* 0x108fe40000010864 */
[----:B------:R-:W-:Y:S03]  /*11780*/  FADD.FTZ R154, R154, R169 ;  /* 0x000000a99a9a7221 */ /* 0x000fe60000010000 */
[----:B------:R-:W-:Y:S01]  /*11790*/  MUFU.EX2 R196, R196 ;  /* 0x000000c400c47308 */ /* 0x000fe20000000800 */
[--C-:B-1----:R-:W-:Y:S01]  /*117a0*/  FFMA.FTZ R142, R225, c[0x0][0x23c], -R100.reuse ;  /* 0x00008f00e18e7a23 */ /* 0x102fe20000010864 */
[----:B----4-:R-:W-:Y:S01]  /*117b0*/  F2FP.PACK_AB R75, R116, R135 ;  /* 0x00000087744b723e */ /* 0x010fe200000000ff */
[-C--:B--2---:R-:W-:Y:S07]  /*117c0*/  HMMA.16816.F32 R4, R76, R80.reuse, R4 ;  /* 0x000000504c04723c */ /* 0x084fee0000001804 */
[----:B------:R-:W1:Y:S01]  /*117d0*/  MUFU.EX2 R138, R138 ;  /* 0x0000008a008a7308 */ /* 0x000e620000000800 */
[C---:B------:R-:W-:Y:S09]  /*117e0*/  HMMA.16816.F32 R8, R84.reuse, R80, R8 ;  /* 0x000000505408723c */ /* 0x040ff20000001808 */
[----:B------:R-:W-:Y:S01]  /*117f0*/  MUFU.EX2 R137, R137 ;  /* 0x0000008900897308 */ /* 0x000fe20000000800 */
[-C--:B------:R-:W-:Y:S09]  /*11800*/  HMMA.16816.F32 R12, R84, R82.reuse, R12 ;  /* 0x00000052540c723c */ /* 0x080ff2000000180c */
[----:B------:R-:W2:Y:S01]  /*11810*/  MUFU.EX2 R132, R132 ;  /* 0x0000008400847308 */ /* 0x000ea20000000800 */
[C---:B------:R-:W-:Y:S01]  /*11820*/  HMMA.16816.F32 R16, R76.reuse, R82, R16 ;  /* 0x000000524c10723c */ /* 0x040fe20000001810 */
[----:B------:R-:W3:Y:S03]  /*11830*/  LDSM.16.MT88.4 R80, [R250+0x8800] ;  /* 0x00880000fa50783b */ /* 0x000ee60000004200 */
[----:B-1----:R-:W-:Y:S05]  /*11840*/  F2FP.PACK_AB R72, R138, R145 ;  /* 0x000000918a48723e */ /* 0x002fea00000000ff */
[----:B------:R-:W-:Y:S10]  /*11850*/  MUFU.EX2 R143, R143 ;  /* 0x0000008f008f7308 */ /* 0x000ff40000000800 */
[----:B------:R-:W1:Y:S01]  /*11860*/  MUFU.EX2 R136, R136 ;  /* 0x0000008800887308 */ /* 0x000e620000000800 */
[----:B--2---:R-:W-:Y:S09]  /*11870*/  F2FP.PACK_AB R74, R132, R137 ;  /* 0x00000089844a723e */ /* 0x004ff200000000ff */
[----:B------:R-:W-:Y:S10]  /*11880*/  MUFU.EX2 R141, R141 ;  /* 0x0000008d008d7308 */ /* 0x000ff40000000800 */
[----:B------:R-:W-:Y:S01]  /*11890*/  MUFU.EX2 R134, R134 ;  /* 0x0000008600867308 */ /* 0x000fe20000000800 */
[-C--:B---3--:R-:W-:Y:S03]  /*118a0*/  HMMA.16816.F32 R20, R76, R80.reuse, R20 ;  /* 0x000000504c14723c */ /* 0x088fe60000001814 */
[----:B-1----:R-:W-:Y:S06]  /*118b0*/  F2FP.PACK_AB R73, R136, R143 ;  /* 0x0000008f8849723e */ /* 0x002fec00000000ff */
        /* <DEDUP_REMOVED lines=9> */
[----:B------:R2:W-:Y:S01]  /*11950*/  MUFU.EX2 R130, R173 ;  /* 0x000000ad00827308 */ /* 0x0005e20000000800 */
[-C--:B-1----:R-:W-:Y:S09]  /*11960*/  HMMA.16816.F32 R36, R76, R80.reuse, R36 ;  /* 0x000000504c24723c */ /* 0x082ff20000001824 */
[----:B------:R1:W-:Y:S01]  /*11970*/  MUFU.EX2 R126, R214 ;  /* 0x000000d6007e7308 */ /* 0x0003e20000000800 */
[C---:B------:R-:W-:Y:S09]  /*11980*/  HMMA.16816.F32 R40, R84.reuse, R80, R40 ;  /* 0x000000505428723c */ /* 0x040ff20000001828 */
[----:B------:R-:W-:Y:S01]  /*11990*/  MUFU.EX2 R208, R209 ;  /* 0x000000d100d07308 */ /* 0x000fe20000000800 */
[-C--:B------:R-:W-:Y:S03]  /*119a0*/  HMMA.16816.F32 R44, R84, R82.reuse, R44 ;  /* 0x00000052542c723c */ /* 0x080fe6000000182c */
[--C-:B--2---:R-:W-:Y:S06]  /*119b0*/  FFMA.FTZ R173, R121, c[0x0][0x23c], -R100.reuse ;  /* 0x00008f0079ad7a23 */ /* 0x104fec0000010864 */
[----:B------:R-:W-:Y:S01]  /*119c0*/  MUFU.EX2 R199, R199 ;  /* 0x000000c700c77308 */ /* 0x000fe20000000800 */
[C---:B------:R-:W-:Y:S01]  /*119d0*/  HMMA.16816.F32 R48, R76.reuse, R82, R48 ;  /* 0x000000524c30723c */ /* 0x040fe20000001830 */
[----:B------:R-:W2:Y:S03]  /*119e0*/  LDSM.16.MT88.4 R80, [R248+0x8800] ;  /* 0x00880000f850783b */ /* 0x000ea60000004200 */
[----:B-1----:R-:W-:Y:S05]  /*119f0*/  FFMA.FTZ R214, R117, c[0x0][0x23c], -R100 ;  /* 0x00008f0075d67a23 */ /* 0x002fea0000010864 */
[----:B------:R-:W-:Y:S10]  /*11a00*/  MUFU.EX2 R181, R181 ;  /* 0x000000b500b57308 */ /* 0x000ff40000000800 */
[----:B------:R-:W-:Y:S10]  /*11a10*/  MUFU.EX2 R131, R204 ;  /* 0x000000cc00837308 */ /* 0x000ff40000000800 */
[----:B------:R-:W-:Y:S10]  /*11a20*/  MUFU.EX2 R128, R167 ;  /* 0x000000a700807308 */ /* 0x000ff40000000800 */
[----:B------:R-:W-:Y:S01]  /*11a30*/  MUFU.EX2 R204, R242 ;  /* 0x000000f200cc7308 */ /* 0x000fe20000000800 */
[-C--:B--2---:R-:W-:Y:S09]  /*11a40*/  HMMA.16816.F32 R52, R76, R80.reuse, R52 ;  /* 0x000000504c34723c */ /* 0x084ff20000001834 */
[----:B------:R-:W-:Y:S01]  /*11a50*/  MUFU.EX2 R167, R241 ;  /* 0x000000f100a77308 */ /* 0x000fe20000000800 */
[C---:B------:R-:W-:Y:S08]  /*11a60*/  HMMA.16816.F32 R56, R84.reuse, R80, R56 ;  /* 0x000000505438723c */ /* 0x040ff00000001838 */
[-C--:B------:R-:W-:Y:S01]  /*11a70*/  HMMA.16816.F32 R60, R84, R82.reuse, R60 ;  /* 0x00000052543c723c */ /* 0x080fe2000000183c */
[----:B------:R-:W-:Y:S06]  /*11a80*/  MUFU.EX2 R129, R172 ;  /* 0x000000ac00817308 */ /* 0x000fec0000000800 */
[----:B------:R-:W-:Y:S01]  /*11a90*/  F2FP.PACK_AB R85, R140, R175 ;  /* 0x000000af8c55723e */ /* 0x000fe200000000ff */
[----:B------:R-:W-:Y:S01]  /*11aa0*/  HMMA.16816.F32 R64, R76, R82, R64 ;  /* 0x000000524c40723c */ /* 0x000fe20000001840 */
[----:B------:R-:W1:Y:S02]  /*11ab0*/  LDSM.16.MT88.4 R80, [R252+0x9000] ;  /* 0x00900000fc50783b */ /* 0x000e640000004200 */
[----:B------:R-:W-:Y:S01]  /*11ac0*/  MUFU.EX2 R172, R219 ;  /* 0x000000db00ac7308 */ /* 0x000fe20000000800 */
[----:B------:R-:W-:Y:S01]  /*11ad0*/  F2FP.PACK_AB R87, R108, R151 ;  /* 0x000000976c57723e */ /* 0x000fe200000000ff */
[----:B------:R-:W-:Y:S01]  /*11ae0*/  FADD.FTZ R175, R175, R154 ;  /* 0x0000009aafaf7221 */ /* 0x000fe20000010000 */
[----:B------:R-:W-:Y:S01]  /*11af0*/  F2FP.PACK_AB R84, R144, R157 ;  /* 0x0000009d9054723e */ /* 0x000fe200000000ff */
[--C-:B------:R-:W-:Y:S01]  /*11b00*/  FFMA.FTZ R76, R182, c[0x0][0x23c], -R100.reuse ;  /* 0x00008f00b64c7a23 */ /* 0x100fe20000010864 */
[----:B------:R-:W-:Y:S01]  /*11b10*/  F2FP.PACK_AB R78, R139, R148 ;  /* 0x000000948b4e723e */ /* 0x000fe200000000ff */
[----:B------:R-:W-:Y:S03]  /*11b20*/  FFMA.FTZ R154, R92, c[0x0][0x23c], -R100 ;  /* 0x00008f005c9a7a23 */ /* 0x000fe60000010864 */
[----:B------:R-:W-:Y:S01]  /*11b30*/  F2FP.PACK_AB R77, R146, R177 ;  /* 0x000000b1924d723e */ /* 0x000fe200000000ff */
[----:B------:R2:W3:Y:S01]  /*11b40*/  MUFU.EX2 R114, R76 ;  /* 0x0000004c00727308 */ /* 0x0004e20000000800 */
[----:B------:R-:W-:Y:S01]  /*11b50*/  F2FP.PACK_AB R79, R110, R155 ;  /* 0x0000009b6e4f723e */ /* 0x000fe200000000ff */
[----:B------:R-:W-:Y:S02]  /*11b60*/  FADD.FTZ R177, R177, R150 ;  /* 0x00000096b1b17221 */ /* 0x000fe40000010000 */
[----:B------:R-:W-:Y:S02]  /*11b70*/  FFMA.FTZ R150, R93, c[0x0][0x23c], -R100 ;  /* 0x00008f005d967a23 */ /* 0x000fe40000010864 */
[----:B------:R-:W-:Y:S02]  /*11b80*/  FADD.FTZ R146, R146, R177 ;  /* 0x000000b192927221 */ /* 0x000fe40000010000 */
[----:B------:R-:W-:Y:S02]  /*11b90*/  FFMA.FTZ R182, R122, c[0x0][0x23c], -R197 ;  /* 0x00008f007ab67a23 */ /* 0x000fe400000108c5 */
[----:B------:R-:W4:Y:S01]  /*11ba0*/  MUFU.EX2 R122, R221 ;  /* 0x000000dd007a7308 */ /* 0x000f220000000800 */
[----:B------:R-:W-:Y:S04]  /*11bb0*/  FADD.FTZ R155, R155, R146 ;  /* 0x000000929b9b7221 */ /* 0x000fe80000010000 */
[----:B------:R-:W-:Y:S04]  /*11bc0*/  FADD.FTZ R110, R110, R155 ;  /* 0x0000009b6e6e7221 */ /* 0x000fe80000010000 */
[----:B------:R-:W-:Y:S01]  /*11bd0*/  FADD.FTZ R143, R143, R110 ;  /* 0x0000006e8f8f7221 */ /* 0x000fe20000010000 */
[----:B------:R-:W-:Y:S03]  /*11be0*/  MUFU.EX2 R197, R243 ;  /* 0x000000f300c57308 */ /* 0x000fe60000000800 */
[----:B------:R-:W-:Y:S01]  /*11bf0*/  FADD.FTZ R136, R136, R143 ;  /* 0x0000008f88887221 */ /* 0x000fe20000010000 */
[----:B--2---:R-:W-:Y:S02]  /*11c00*/  F2FP.PACK_AB R76, R156, R159 ;  /* 0x0000009f9c4c723e */ /* 0x004fe400000000ff */
[----:B---3--:R-:W-:Y:S04]  /*11c10*/  F2FP.PACK_AB R86, R114, R149 ;  /* 0x000000957256723e */ /* 0x008fe800000000ff */
[----:B------:R-:W-:Y:S01]  /*11c20*/  MUFU.EX2 R183, R183 ;  /* 0x000000b700b77308 */ /* 0x000fe20000000800 */
[-C--:B-1----:R-:W-:Y:S08]  /*11c30*/  HMMA.16816.F32 R4, R76, R80.reuse, R4 ;  /* 0x000000504c04723c */ /* 0x082ff00000001804 */
        /* <DEDUP_REMOVED lines=34> */
[----:B------:R1:W-:Y:S01]  /*11e60*/  MUFU.EX2 R105, R188 ;  /* 0x000000bc00697308 */ /* 0x0003e20000000800 */
[C---:B------:R-:W-:Y:S08]  /*11e70*/  HMMA.16816.F32 R56, R84.reuse, R80, R56 ;  /* 0x000000505438723c */ /* 0x040ff00000001838 */
[-C--:B------:R-:W-:Y:S01]  /*11e80*/  HMMA.16816.F32 R60, R84, R82.reuse, R60 ;  /* 0x00000052543c723c */ /* 0x080fe2000000183c */
[----:B------:R-:W2:Y:S01]  /*11e90*/  LDSM.16.MT88.4 R84, [R252+0x9800] ;  /* 0x00980000fc54783b */ /* 0x000ea20000004200 */
[----:B------:R-:W-:Y:S06]  /*11ea0*/  MUFU.EX2 R106, R190 ;  /* 0x000000be006a7308 */ /* 0x000fec0000000800 */
[----:B------:R-:W-:Y:S01]  /*11eb0*/  HMMA.16816.F32 R64, R76, R82, R64 ;  /* 0x000000524c40723c */ /* 0x000fe20000001840 */
[----:B------:R-:W3:Y:S03]  /*11ec0*/  LDSM.16.MT88.4 R80, [R250+0x9800] ;  /* 0x00980000fa50783b */ /* 0x000ee60000004200 */
[----:B------:R-:W-:Y:S01]  /*11ed0*/  MUFU.EX2 R109, R189 ;  /* 0x000000bd006d7308 */ /* 0x000fe20000000800 */
[----:B-1----:R-:W-:Y:S02]  /*11ee0*/  F2FP.PACK_AB R188, R123, R124 ;  /* 0x0000007c7bbc723e */ /* 0x002fe400000000ff */
[----:B------:R-:W-:Y:S02]  /*11ef0*/  F2FP.PACK_AB R77, R134, R141 ;  /* 0x0000008d864d723e */ /* 0x000fe400000000ff */
[----:B------:R-:W-:Y:S03]  /*11f00*/  F2FP.PACK_AB R79, R118, R133 ;  /* 0x00000085764f723e */ /* 0x000fe600000000ff */
[----:B------:R-:W-:Y:S02]  /*11f10*/  F2FP.PACK_AB R76, R142, R153 ;  /* 0x000000998e4c723e */ /* 0x000fe400000000ff */
[----:B------:R-:W1:Y:S01]  /*11f20*/  MUFU.EX2 R71, R71 ;  /* 0x0000004700477308 */ /* 0x000e620000000800 */
[----:B----4-:R-:W-:Y:S09]  /*11f30*/  F2FP.PACK_AB R78, R122, R147 ;  /* 0x000000937a4e723e */ /* 0x010ff200000000ff */
[----:B------:R-:W-:Y:S01]  /*11f40*/  MUFU.EX2 R113, R166 ;  /* 0x000000a600717308 */ /* 0x000fe20000000800 */
[-C--:B--2---:R-:W-:Y:S09]  /*11f50*/  HMMA.16816.F32 R4, R72, R84.reuse, R4 ;  /* 0x000000544804723c */ /* 0x084ff20000001804 */
[----:B------:R-:W-:Y:S03]  /*11f60*/  MUFU.EX2 R99, R99 ;  /* 0x0000006300637308 */ /* 0x000fe60000000800 */
[----:B-1----:R-:W-:Y:S01]  /*11f70*/  F2FP.PACK_AB R190, R196, R71 ;  /* 0x00000047c4be723e */ /* 0x002fe200000000ff */
[C---:B------:R-:W-:Y:S06]  /*11f80*/  HMMA.16816.F32 R8, R76.reuse, R84, R8 ;  /* 0x000000544c08723c */ /* 0x040fec0000001808 */
[----:B------:R-:W-:Y:S02]  /*11f90*/  MUFU.EX2 R98, R98 ;  /* 0x0000006200627308 */ /* 0x000fe40000000800 */
[-C--:B------:R-:W-:Y:S08]  /*11fa0*/  HMMA.16816.F32 R12, R76, R86.reuse, R12 ;  /* 0x000000564c0c723c */ /* 0x080ff0000000180c */
[----:B------:R-:W-:Y:S01]  /*11fb0*/  MUFU.EX2 R97, R97 ;  /* 0x0000006100617308 */ /* 0x000fe20000000800 */
[C---:B------:R-:W-:Y:S01]  /*11fc0*/  HMMA.16816.F32 R16, R72.reuse, R86, R16 ;  /* 0x000000564810723c */ /* 0x040fe20000001810 */
[----:B------:R-:W-:Y:S07]  /*11fd0*/  LDSM.16.MT88.4 R84, [R248+0x9800] ;  /* 0x00980000f854783b */ /* 0x000fee0000004200 */
[-C--:B---3--:R-:W-:Y:S01]  /*11fe0*/  HMMA.16816.F32 R20, R72, R80.reuse, R20 ;  /* 0x000000504814723c */ /* 0x088fe20000001814 */
[----:B------:R-:W-:Y:S07]  /*11ff0*/  MUFU.EX2 R96, R96 ;  /* 0x0000006000607308 */ /* 0x000fee0000000800 */
[C---:B------:R-:W-:Y:S08]  /*12000*/  HMMA.16816.F32 R24, R76.reuse, R80, R24 ;  /* 0x000000504c18723c */ /* 0x040ff00000001818 */
[-C--:B------:R-:W-:Y:S08]  /*12010*/  HMMA.16816.F32 R28, R76, R82.reuse, R28 ;  /* 0x000000524c1c723c */ /* 0x080ff0000000181c */
[C---:B------:R-:W-:Y:S01]  /*12020*/  HMMA.16816.F32 R32, R72.reuse, R82, R32 ;  /* 0x000000524820723c */ /* 0x040fe20000001820 */
[----:B------:R-:W1:Y:S07]  /*12030*/  LDSM.16.MT88.4 R80, [R249+0x9800] ;  /* 0x00980000f950783b */ /* 0x000e6e0000004200 */
        /* <DEDUP_REMOVED lines=18> */
[-C--:B-1----:R-:W-:Y:S08]  /*12160*/  HMMA.16816.F32 R4, R72, R80.reuse, R4 ;  /* 0x000000504804723c */ /* 0x082ff00000001804 */
        /* <DEDUP_REMOVED lines=8> */
[----:B------:R-:W-:Y:S07]  /*121f0*/  LDSM.16.MT88.4 R88, [R250+0xa800] ;  /* 0x00a80000fa58783b */ /* 0x000fee0000004200 */
[-C--:B--2---:R-:W-:Y:S08]  /*12200*/  HMMA.16816.F32 R36, R72, R84.reuse, R36 ;  /* 0x000000544824723c */ /* 0x084ff00000001824 */
[C---:B------:R-:W-:Y:S08]  /*12210*/  HMMA.16816.F32 R40, R76.reuse, R84, R40 ;  /* 0x000000544c28723c */ /* 0x040ff00000001828 */
[-C--:B------:R-:W-:Y:S08]  /*12220*/  HMMA.16816.F32 R44, R76, R86.reuse, R44 ;  /* 0x000000564c2c723c */ /* 0x080ff0000000182c */
[C---:B------:R-:W-:Y:S01]  /*12230*/  HMMA.16816.F32 R48, R72.reuse, R86, R48 ;  /* 0x000000564830723c */ /* 0x040fe20000001830 */
[----:B------:R-:W2:Y:S07]  /*12240*/  LDSM.16.MT88.4 R84, [R252+0xa800] ;  /* 0x00a80000fc54783b */ /* 0x000eae0000004200 */
[-C--:B-1----:R-:W-:Y:S08]  /*12250*/  HMMA.16816.F32 R52, R72, R80.reuse, R52 ;  /* 0x000000504834723c */ /* 0x082ff00000001834 */
[C---:B------:R-:W-:Y:S07]  /*12260*/  HMMA.16816.F32 R56, R76.reuse, R80, R56 ;  /* 0x000000504c38723c */ /* 0x040fee0000001838 */
[----:B------:R-:W-:Y:S01]  /*12270*/  FADD.FTZ R81, R161, R102 ;  /* 0x00000066a1517221 */ /* 0x000fe20000010000 */
[-C--:B------:R-:W-:Y:S01]  /*12280*/  HMMA.16816.F32 R60, R76, R82.reuse, R60 ;  /* 0x000000524c3c723c */ /* 0x080fe2000000183c */
[----:B------:R-:W-:Y:S03]  /*12290*/  MUFU.EX2 R102, R179 ;  /* 0x000000b300667308 */ /* 0x000fe60000000800 */
[----:B------:R-:W-:Y:S02]  /*122a0*/  FADD.FTZ R152, R152, R81 ;  /* 0x0000005198987221 */ /* 0x000fe40000010000 */
[----:B------:R-:W-:Y:S01]  /*122b0*/  FADD.FTZ R161, R165, R104 ;  /* 0x00000068a5a17221 */ /* 0x000fe20000010000 */
        /* <DEDUP_REMOVED lines=9> */
[----:B------:R-:W-:Y:S02]  /*12350*/  FFMA.FTZ R100, R95, c[0x0][0x23c], -R100 ;  /* 0x00008f005f647a23 */ /* 0x000fe40000010864 */
[----:B------:R-:W-:Y:S01]  /*12360*/  LDSM.16.MT88.4 R92, [R249+0xb000] ;  /* 0x00b00000f95c783b */ /* 0x000fe20000004200 */
[----:B------:R-:W-:Y:S01]  /*12370*/  F2FP.PACK_AB R74, R129, R130 ;  /* 0x00000082814a723e */ /* 0x000fe200000000ff */
[----:B------:R-:W-:Y:S01]  /*12380*/  FADD.FTZ R161, R160, R161 ;  /* 0x000000a1a0a17221 */ /* 0x000fe20000010000 */
[----:B------:R-:W-:Y:S01]  /*12390*/  F2FP.PACK_AB R73, R121, R212 ;  /* 0x000000d47949723e */ /* 0x000fe200000000ff */
[----:B------:R-:W-:Y:S01]  /*123a0*/  MUFU.EX2 R100, R100 ;  /* 0x0000006400647308 */ /* 0x000fe20000000800 */
[----:B------:R-:W-:Y:S01]  /*123b0*/  F2FP.PACK_AB R75, R70, R117 ;  /* 0x00000075464b723e */ /* 0x000fe200000000ff */
[----:B------:R-:W-:Y:S01]  /*123c0*/  FADD.FTZ R160, R120, R161 ;  /* 0x000000a178a07221 */ /* 0x000fe20000010000 */
[----:B------:R-:W-:Y:S01]  /*123d0*/  F2FP.PACK_AB R78, R222, R107 ;  /* 0x0000006bde4e723e */ /* 0x000fe200000000ff */
[----:B------:R-:W-:Y:S02]  /*123e0*/  FADD.FTZ R112, R112, R115 ;  /* 0x0000007370707221 */ /* 0x000fe40000010000 */
[----:B------:R-:W-:Y:S02]  /*123f0*/  FADD.FTZ R160, R119, R160 ;  /* 0x000000a077a07221 */ /* 0x000fe40000010000 */
[-C--:B--2---:R-:W-:Y:S02]  /*12400*/  HMMA.16816.F32 R4, R72, R84.reuse, R4 ;  /* 0x000000544804723c */ /* 0x084fe40000001804 */
[----:B------:R-:W-:Y:S01]  /*12410*/  MUFU.EX2 R119, R186 ;  /* 0x000000ba00777308 */ /* 0x000fe20000000800 */
[----:B------:R-:W-:Y:S04]  /*12420*/  FADD.FTZ R157, R157, R160 ;  /* 0x000000a09d9d7221 */ /* 0x000fe80000010000 */
[----:B------:R-:W-:Y:S01]  /*12430*/  FADD.FTZ R144, R144, R157 ;  /* 0x0000009d90907221 */ /* 0x000fe20000010000 */
[C---:B------:R-:W-:Y:S04]  /*12440*/  HMMA.16816.F32 R8, R76.reuse, R84, R8 ;  /* 0x000000544c08723c */ /* 0x040fe80000001808 */
[----:B------:R-:W-:Y:S01]  /*12450*/  MUFU.EX2 R115, R158 ;  /* 0x0000009e00737308 */ /* 0x000fe20000000800 */
[----:B------:R-:W-:Y:S03]  /*12460*/  FADD.FTZ R149, R149, R144 ;  /* 0x0000009095957221 */ /* 0x000fe60000010000 */
[-C--:B------:R-:W-:Y:S04]  /*12470*/  HMMA.16816.F32 R12, R76, R86.reuse, R12 ;  /* 0x000000564c0c723c */ /* 0x080fe8000000180c */
[----:B------:R-:W-:Y:S02]  /*12480*/  FADD.FTZ R114, R114, R149 ;  /* 0x0000009572727221 */ /* 0x000fe40000010000 */
[----:B------:R-:W2:Y:S02]  /*12490*/  MUFU.EX2 R120, R164 ;  /* 0x000000a400787308 */ /* 0x000ea40000000800 */
[C---:B------:R-:W-:Y:S01]  /*124a0*/  HMMA.16816.F32 R16, R72.reuse, R86, R16 ;  /* 0x000000564810723c */ /* 0x040fe20000001810 */
[----:B------:R-:W3:Y:S03]  /*124b0*/  LDSM.16.MT88.4 R84, [R248+0xa800] ;  /* 0x00a80000f854783b */ /* 0x000ee60000004200 */
[----:B------:R-:W-:Y:S04]  /*124c0*/  FADD.FTZ R153, R153, R114 ;  /* 0x0000007299997221 */ /* 0x000fe80000010000 */
[-C--:B------:R-:W-:Y:S04]  /*124d0*/  HMMA.16816.F32 R20, R72, R88.reuse, R20 ;  /* 0x000000584814723c */ /* 0x080fe80000001814 */
[----:B------:R-:W-:Y:S04]  /*124e0*/  FADD.FTZ R142, R142, R153 ;  /* 0x000000998e8e7221 */ /* 0x000fe80000010000 */
[C---:B------:R-:W-:Y:S04]  /*124f0*/  HMMA.16816.F32 R24, R76.reuse, R88, R24 ;  /* 0x000000584c18723c */ /* 0x040fe80000001818 */
[----:B------:R-:W-:Y:S01]  /*12500*/  FADD.FTZ R147, R147, R142 ;  /* 0x0000008e93937221 */ /* 0x000fe20000010000 */
[----:B--2---:R-:W-:Y:S03]  /*12510*/  F2FP.PACK_AB R189, R120, R113 ;  /* 0x0000007178bd723e */ /* 0x004fe600000000ff */
[-C--:B------:R-:W-:Y:S04]  /*12520*/  HMMA.16816.F32 R28, R76, R90.reuse, R28 ;  /* 0x0000005a4c1c723c */ /* 0x080fe8000000181c */
[----:B------:R-:W-:Y:S04]  /*12530*/  FADD.FTZ R122, R122, R147 ;  /* 0x000000937a7a7221 */ /* 0x000fe80000010000 */
[C---:B------:R-:W-:Y:S01]  /*12540*/  HMMA.16816.F32 R32, R72.reuse, R90, R32 ;  /* 0x0000005a4820723c */ /* 0x040fe20000001820 */
[----:B------:R-:W-:Y:S07]  /*12550*/  LDSM.16.MT88.4 R88, [R250+0xb000] ;  /* 0x00b00000fa58783b */ /* 0x000fee0000004200 */
[-C--:B-1----:R-:W-:Y:S08]  /*12560*/  HMMA.16816.F32 R36, R72, R80.reuse, R36 ;  /* 0x000000504824723c */ /* 0x082ff00000001824 */
[C---:B------:R-:W-:Y:S08]  /*12570*/  HMMA.16816.F32 R40, R76.reuse, R80, R40 ;  /* 0x000000504c28723c */ /* 0x040ff00000001828 */
[-C--:B------:R-:W-:Y:S08]  /*12580*/  HMMA.16816.F32 R44, R76, R82.reuse, R44 ;  /* 0x000000524c2c723c */ /* 0x080ff0000000182c */
[C---:B------:R-:W-:Y:S01]  /*12590*/  HMMA.16816.F32 R48, R72.reuse, R82, R48 ;  /* 0x000000524830723c */ /* 0x040fe20000001830 */
[----:B------:R-:W1:Y:S07]  /*125a0*/  LDSM.16.MT88.4 R80, [R252+0xb000] ;  /* 0x00b00000fc50783b */ /* 0x000e6e0000004200 */
[-C--:B---3--:R-:W-:Y:S08]  /*125b0*/  HMMA.16816.F32 R52, R72, R84.reuse, R52 ;  /* 0x000000544834723c */ /* 0x088ff00000001834 */
[C---:B------:R-:W-:Y:S07]  /*125c0*/  HMMA.16816.F32 R56, R76.reuse, R84, R56 ;  /* 0x000000544c38723c */ /* 0x040fee0000001838 */
[----:B------:R-:W-:Y:S01]  /*125d0*/  FADD.FTZ R85, R159, R112 ;  /* 0x000000709f557221 */ /* 0x000fe20000010000 */
[-C--:B------:R-:W-:Y:S01]  /*125e0*/  HMMA.16816.F32 R60, R76, R86.reuse, R60 ;  /* 0x000000564c3c723c */ /* 0x080fe2000000183c */
[----:B------:R-:W2:Y:S03]  /*125f0*/  MUFU.EX2 R112, R162 ;  /* 0x000000a200707308 */ /* 0x000ea60000000800 */
[----:B------:R-:W-:Y:S03]  /*12600*/  FADD.FTZ R85, R156, R85 ;  /* 0x000000559c557221 */ /* 0x000fe60000010000 */
[----:B------:R-:W-:Y:S01]  /*12610*/  FADD.FTZ R76, R140, R175 ;  /* 0x000000af8c4c7221 */ /* 0x000fe20000010000 */
[----:B------:R-:W-:Y:S04]  /*12620*/  HMMA.16816.F32 R64, R72, R86, R64 ;  /* 0x000000564840723c */ /* 0x000fe80000001840 */
[----:B------:R-:W-:Y:S01]  /*12630*/  F2FP.PACK_AB R77, R104, R103 ;  /* 0x00000067684d723e */ /* 0x000fe200000000ff */
[----:B------:R-:W-:Y:S01]  /*12640*/  FADD.FTZ R151, R151, R76 ;  /* 0x0000004c97977221 */ /* 0x000fe20000010000 */
[----:B------:R-:W-:Y:S01]  /*12650*/  F2FP.PACK_AB R79, R109, R106 ;  /* 0x0000006a6d4f723e */ /* 0x000fe200000000ff */
[----:B------:R-:W-:Y:S01]  /*12660*/  FADD.FTZ R140, R148, R85 ;  /* 0x00000055948c7221 */ /* 0x000fe20000010000 */
[----:B------:R-:W-:Y:S01]  /*12670*/  F2FP.PACK_AB R72, R127, R128 ;  /* 0x000000807f48723e */ /* 0x000fe200000000ff */
[----:B------:R-:W3:Y:S03]  /*12680*/  LDSM.16.MT88.4 R84, [R248+0xb000] ;  /* 0x00b00000f854783b */ /* 0x000ee60000004200 */
[----:B------:R-:W-:Y:S01]  /*12690*/  F2FP.PACK_AB R74, R125, R126 ;  /* 0x0000007e7d4a723e */ /* 0x000fe200000000ff */
[----:B------:R-:W-:Y:S01]  /*126a0*/  FADD.FTZ R140, R139, R140 ;  /* 0x0000008c8b8c7221 */ /* 0x000fe20000010000 */
[----:B------:R-:W-:Y:S01]  /*126b0*/  F2FP.PACK_AB R73, R224, R105 ;  /* 0x00000069e049723e */ /* 0x000fe200000000ff */
[----:B------:R-:W-:Y:S01]  /*126c0*/  FADD.FTZ R108, R108, R151 ;  /* 0x000000976c6c7221 */ /* 0x000fe20000010000 */
[----:B------:R-:W-:Y:S01]  /*126d0*/  F2FP.PACK_AB R75, R102, R101 ;  /* 0x00000065664b723e */ /* 0x000fe200000000ff */
[----:B------:R-:W-:Y:S01]  /*126e0*/  FADD.FTZ R145, R145, R140 ;  /* 0x0000008c91917221 */ /* 0x000fe20000010000 */
[----:B--2---:R-:W-:Y:S01]  /*126f0*/  F2FP.PACK_AB R191, R115, R112 ;  /* 0x0000007073bf723e */ /* 0x004fe200000000ff */
[----:B------:R-:W-:Y:S01]  /*12700*/  FADD.FTZ R141, R141, R108 ;  /* 0x0000006c8d8d7221 */ /* 0x000fe20000010000 */
[----:B------:R-:W-:Y:S01]  /*12710*/  F2FP.PACK_AB R76, R98, R99 ;  /* 0x00000063624c723e */ /* 0x000fe200000000ff */
[----:B------:R-:W-:Y:S01]  /*12720*/  FADD.FTZ R138, R138, R145 ;  /* 0x000000918a8a7221 */ /* 0x000fe20000010000 */
[----:B------:R-:W-:Y:S01]  /*12730*/  F2FP.PACK_AB R78, R96, R97 ;  /* 0x00000061604e723e */ /* 0x000fe200000000ff */
[-C--:B-1----:R-:W-:Y:S03]  /*12740*/  HMMA.16816.F32 R4, R72, R80.reuse, R4 ;  /* 0x000000504804723c */ /* 0x082fe60000001804 */
[----:B------:R-:W-:Y:S02]  /*12750*/  FADD.FTZ R134, R134, R141 ;  /* 0x0000008d86867221 */ /* 0x000fe40000010000 */
[----:B------:R-:W-:Y:S03]  /*12760*/  FADD.FTZ R137, R137, R138 ;  /* 0x0000008a89897221 */ /* 0x000fe60000010000 */
[C---:B------:R-:W-:Y:S01]  /*12770*/  HMMA.16816.F32 R8, R76.reuse, R80, R8 ;  /* 0x000000504c08723c */ /* 0x040fe20000001808 */
[----:B------:R1:W2:Y:S07]  /*12780*/  MUFU.EX2 R80, R178 ;  /* 0x000000b200507308 */ /* 0x0002ae0000000800 */
[-C--:B------:R-:W-:Y:S03]  /*12790*/  HMMA.16816.F32 R12, R76, R82.reuse, R12 ;  /* 0x000000524c0c723c */ /* 0x080fe6000000180c */
[----:B------:R4:W-:Y:S05]  /*127a0*/  MUFU.EX2 R81, R184 ;  /* 0x000000b800517308 */ /* 0x0009ea0000000800 */
[C---:B------:R-:W-:Y:S05]  /*127b0*/  HMMA.16816.F32 R16, R72.reuse, R82, R16 ;  /* 0x000000524810723c */ /* 0x040fea0000001810 */
[----:B------:R-:W5:Y:S03]  /*127c0*/  MUFU.EX2 R82, R168 ;  /* 0x000000a800527308 */ /* 0x000f660000000800 */
[-C--:B------:R-:W-:Y:S01]  /*127d0*/  HMMA.16816.F32 R20, R72, R88.reuse, R20 ;  /* 0x000000584814723c */ /* 0x080fe20000001814 */
[----:B-1----:R-:W1:Y:S03]  /*127e0*/  LDSM.16.MT88.4 R176, [R252+0xb800] ;  /* 0x00b80000fcb0783b */ /* 0x002e660000004200 */
[----:B--2---:R-:W-:Y:S03]  /*127f0*/  F2FP.PACK_AB R153, R80, R119 ;  /* 0x000000775099723e */ /* 0x004fe600000000ff */
[----:B------:R-:W-:Y:S01]  /*12800*/  MUFU.EX2 R83, R154 ;  /* 0x0000009a00537308 */ /* 0x000fe20000000800 */
[C---:B------:R-:W-:Y:S01]  /*12810*/  HMMA.16816.F32 R24, R76.reuse, R88, R24 ;  /* 0x000000584c18723c */ /* 0x040fe20000001818 */
[----:B----4-:R-:W2:Y:S07]  /*12820*/  LDSM.16.MT88.4 R184, [R250+0xb800] ;  /* 0x00b80000fab8783b */ /* 0x010eae0000004200 */
[-C--:B------:R-:W-:Y:S01]  /*12830*/  HMMA.16816.F32 R28, R76, R90.reuse, R28 ;  /* 0x0000005a4c1c723c */ /* 0x080fe2000000181c */
[----:B------:R-:W4:Y:S03]  /*12840*/  MUFU.EX2 R89, R150 ;  /* 0x0000009600597308 */ /* 0x000f260000000800 */
[----:B-----5:R-:W-:Y:S04]  /*12850*/  F2FP.PACK_AB R155, R82, R81 ;  /* 0x00000051529b723e */ /* 0x020fe800000000ff */
[C---:B------:R-:W-:Y:S03]  /*12860*/  HMMA.16816.F32 R32, R72.reuse, R90, R32 ;  /* 0x0000005a4820723c */ /* 0x040fe60000001820 */
[----:B------:R-:W5:Y:S05]  /*12870*/  MUFU.EX2 R88, R152 ;  /* 0x0000009800587308 */ /* 0x000f6a0000000800 */
[-C--:B------:R-:W-:Y:S08]  /*12880*/  HMMA.16816.F32 R36, R72, R92.reuse, R36 ;  /* 0x0000005c4824723c */ /* 0x080ff00000001824 */
[C---:B------:R-:W-:Y:S04]  /*12890*/  HMMA.16816.F32 R40, R76.reuse, R92, R40 ;  /* 0x0000005c4c28723c */ /* 0x040fe80000001828 */
[----:B----4-:R-:W-:Y:S04]  /*128a0*/  F2FP.PACK_AB R154, R100, R89 ;  /* 0x00000059649a723e */ /* 0x010fe800000000ff */
[-C--:B------:R-:W-:Y:S04]  /*128b0*/  HMMA.16816.F32 R44, R76, R94.reuse, R44 ;  /* 0x0000005e4c2c723c */ /* 0x080fe8000000182c */
[----:B-----5:R-:W-:Y:S04]  /*128c0*/  F2FP.PACK_AB R152, R88, R83 ;  /* 0x000000535898723e */ /* 0x020fe800000000ff */
[C---:B------:R-:W-:Y:S08]  /*128d0*/  HMMA.16816.F32 R48, R72.reuse, R94, R48 ;  /* 0x0000005e4830723c */ /* 0x040ff00000001830 */
[-C--:B---3--:R-:W-:Y:S08]  /*128e0*/  HMMA.16816.F32 R52, R72, R84.reuse, R52 ;  /* 0x000000544834723c */ /* 0x088ff00000001834 */
[C---:B------:R-:W-:Y:S08]  /*128f0*/  HMMA.16816.F32 R56, R76.reuse, R84, R56 ;  /* 0x000000544c38723c */ /* 0x040ff00000001838 */
[-C--:B------:R-:W-:Y:S07]  /*12900*/  HMMA.16816.F32 R60, R76, R86.reuse, R60 ;  /* 0x000000564c3c723c */ /* 0x080fee000000183c */
[----:B------:R-:W-:Y:S01]  /*12910*/  FADD.FTZ R77, R135, R136 ;  /* 0x00000088874d7221 */ /* 0x000fe20000010000 */
[----:B------:R-:W-:Y:S04]  /*12920*/  HMMA.16816.F32 R64, R72, R86, R64 ;  /* 0x000000564840723c */ /* 0x000fe80000001840 */
[----:B------:R-:W-:Y:S03]  /*12930*/  FADD.FTZ R77, R116, R77 ;  /* 0x0000004d744d7221 */ /* 0x000fe60000010000 */
[----:B------:R-:W-:Y:S01]  /*12940*/  FADD.FTZ R73, R133, R134 ;  /* 0x0000008685497221 */ /* 0x000fe20000010000 */
[-C--:B-1----:R-:W-:Y:S01]  /*12950*/  HMMA.16816.F32 R160, R188, R176.reuse, R4 ;  /* 0x000000b0bca0723c */ /* 0x082fe20000001804 */
[----:B------:R-:W1:Y:S04]  /*12960*/  LDSM.16.MT88.4 R4, [R248+0xb800] ;  /* 0x00b80000f804783b */ /* 0x000e680000004200 */
[----:B------:R-:W-:Y:S02]  /*12970*/  FADD.FTZ R75, R132, R137 ;  /* 0x00000089844b7221 */ /* 0x000fe40000010000 */
[----:B------:R-:W-:Y:S01]  /*12980*/  FADD.FTZ R73, R118, R73 ;  /* 0x0000004976497221 */ /* 0x000fe20000010000 */
[C---:B------:R-:W-:Y:S04]  /*12990*/  HMMA.16816.F32 R140, R152.reuse, R176, R8 ;  /* 0x000000b0988c723c */ /* 0x040fe80000001808 */
[----:B------:R-:W-:Y:S03]  /*129a0*/  FADD.FTZ R208, R208, R75 ;  /* 0x0000004bd0d07221 */ /* 0x000fe60000010000 */
[----:B------:R-:W-:Y:S01]  /*129b0*/  FADD.FTZ R8, R174, R77 ;  /* 0x0000004dae087221 */ /* 0x000fe20000010000 */
[-C--:B------:R-:W-:Y:S04]  /*129c0*/  HMMA.16816.F32 R132, R152, R178.reuse, R12 ;  /* 0x000000b29884723c */ /* 0x080fe8000000180c */
[----:B------:R-:W-:Y:S02]  /*129d0*/  FADD.FTZ R199, R199, R208 ;  /* 0x000000d0c7c77221 */ /* 0x000fe40000010000 */
[----:B------:R-:W-:Y:S02]  /*129e0*/  FADD.FTZ R10, R172, R73 ;  /* 0x00000049ac0a7221 */ /* 0x000fe40000010000 */
[----:B------:R-:W-:Y:S01]  /*129f0*/  FADD.FTZ R206, R206, R199 ;  /* 0x000000c7cece7221 */ /* 0x000fe20000010000 */
[C---:B------:R-:W-:Y:S04]  /*12a00*/  HMMA.16816.F32 R176, R188.reuse, R178, R16 ;  /* 0x000000b2bcb0723c */ /* 0x040fe80000001810 */
[----:B------:R-:W-:Y:S01]  /*12a10*/  FADD.FTZ R9, R173, R122 ;  /* 0x0000007aad097221 */ /* 0x000fe20000010000 */
[----:B------:R-:W-:Y:S01]  /*12a20*/  MOV R199, R0 ;  /* 0x0000000000c77202 */ /* 0x000fe20000000f00 */
[----:B------:R-:W-:Y:S02]  /*12a30*/  FADD.FTZ R181, R181, R206 ;  /* 0x000000ceb5b57221 */ /* 0x000fe40000010000 */
[----:B------:R-:W-:Y:S01]  /*12a40*/  FADD.FTZ R197, R197, R8 ;  /* 0x00000008c5c57221 */ /* 0x000fe20000010000 */
[-C--:B--2---:R-:W-:Y:S03]  /*12a50*/  HMMA.16816.F32 R168, R188, R184.reuse, R20 ;  /* 0x000000b8bca8723c */ /* 0x084fe60000001814 */
[----:B------:R-:W-:Y:S02]  /*12a60*/  FADD.FTZ R180, R180, R181 ;  /* 0x000000b5b4b47221 */ /* 0x000fe40000010000 */
[----:B------:R-:W-:Y:S02]  /*12a70*/  FADD.FTZ R183, R183, R10 ;  /* 0x0000000ab7b77221 */ /* 0x000fe40000010000 */
[----:B------:R-:W-:Y:S01]  /*12a80*/  FADD.FTZ R131, R131, R180 ;  /* 0x000000b483837221 */ /* 0x000fe20000010000 */
[C---:B------:R-:W-:Y:S04]  /*12a90*/  HMMA.16816.F32 R148, R152.reuse, R184, R24 ;  /* 0x000000b89894723c */ /* 0x040fe80000001818 */
[----:B------:R-:W-:Y:S02]  /*12aa0*/  FADD.FTZ R130, R130, R131 ;  /* 0x0000008382827221 */ /* 0x000fe40000010000 */
[----:B------:R-:W-:Y:S01]  /*12ab0*/  FADD.FTZ R204, R204, R197 ;  /* 0x000000c5cccc7221 */ /* 0x000fe20000010000 */
[----:B------:R-:W-:Y:S01]  /*12ac0*/  MOV R197, R2 ;  /* 0x0000000200c57202 */ /* 0x000fe20000000f00 */
        /* <DEDUP_REMOVED lines=40> */
[----:B------:R-:W-:Y:S01]  /*12d50*/  FADD.FTZ R4, R196, R71 ;  /* 0x00000047c4047221 */ /* 0x000fe20000010000 */
[----:B------:R-:W-:Y:S01]  /*12d60*/  MOV R196, R3 ;  /* 0x0000000300c47202 */ /* 0x000fe20000000f00 */
[----:B------:R-:W-:Y:S03]  /*12d70*/  FADD.FTZ R99, R99, R222 ;  /* 0x000000de63637221 */ /* 0x000fe60000010000 */
[----:B------:R1:W-:Y:S01]  /*12d80*/  STL [R1+0x70], R4 ;  /* 0x0000700401007387 */ /* 0x0003e20000100800 */
        /* <DEDUP_REMOVED lines=24> */
.L_x_437:
[----:B------:R-:W3:Y:S01]  /*12f10*/  LDL.LU R8, [R1+0x70] ;  /* 0x0000700001087983 */ /* 0x000ee20000300800 */
[----:B------:R-:W-:-:S02]  /*12f20*/  MOV R14, 0x3f800000 ;  /* 0x3f800000000e7802 */ /* 0x000fc40000000f00 */
[----:B------:R-:W-:Y:S01]  /*12f30*/  MOV R13, 0x3f800000 ;  /* 0x3f800000000d7802 */ /* 0x000fe20000000f00 */
[----:B--2---:R-:W2:Y:S01]  /*12f40*/  LDL.LU R4, [R1+0x78] ;  /* 0x0000780001047983 */ /* 0x004ea20000300800 */
[----:B------:R-:W1:Y:S01]  /*12f50*/  S2UR UR6, SR_CTAID.Y ;  /* 0x00000000000679c3 */ /* 0x000e620000002600 */
[----:B------:R-:W-:Y:S02]  /*12f60*/  UISETP.NE.AND UP0, UPT, UR10, -0x1, UPT ;  /* 0xffffffff0a00788c */ /* 0x000fe4000bf05270 */
[----:B------:R-:W4:Y:S01]  /*12f70*/  LDL.LU R12, [R1+0x6c] ;  /* 0x00006c00010c7983 */ /* 0x000f220000300800 */
[----:B------:R-:W-:-:S03]  /*12f80*/  ULDC.64 UR4, c[0x0][0x1e8] ;  /* 0x00007a0000047ab9 */ /* 0x000fc60000000a00 */
[----:B------:R-:W5:Y:S04]  /*12f90*/  LDL.LU R11, [R1+0x74] ;  /* 0x00007400010b7983 */ /* 0x000f680000300800 */
[----:B------:R-:W4:Y:S01]  /*12fa0*/  LDL.LU R5, [R1+0x1c] ;  /* 0x00001c0001057983 */ /* 0x000f220000300800 */
[----:B------:R-:W-:Y:S01]  /*12fb0*/  @UP0 UIMAD.WIDE.U32 UR16, UR10, UR4, URZ ;  /* 0x000000040a1002a5 */ /* 0x000fe2000f8e003f */
[----:B------:R-:W1:Y:S01]  /*12fc0*/  S2UR UR9, SR_CTAID.X ;  /* 0x00000000000979c3 */ /* 0x000e620000002500 */
[----:B------:R-:W-:Y:S01]  /*12fd0*/  ULDC UR8, c[0x0][0x214] ;  /* 0x0000850000087ab9 */ /* 0x000fe20000000800 */
[----:B------:R-:W-:Y:S01]  /*12fe0*/  BSSY B0, `(.L_x_441) ;  /* 0x0000124000007945 */ /* 0x000fe20003800000 */
[----:B------:R-:W-:Y:S02]  /*12ff0*/  @UP0 UIMAD UR7, UR10, UR5, UR17 ;  /* 0x000000050a0702a4 */ /* 0x000fe4000f8e0211 */
[----:B------:R-:W-:-:S02]  /*13000*/  UMOV UR26, URZ ;  /* 0x0000003f001a7c82 */ /* 0x000fc40008000000 */
[----:B------:R-:W-:Y:S01]  /*13010*/  ULDC.64 UR4, c[0x0][0x1e0] ;  /* 0x0000780000047ab9 */ /* 0x000fe20000000a00 */
[----:B------:R-:W1:Y:S01]  /*13020*/  S2UR UR12, SR_CTAID.Z ;  /* 0x00000000000c79c3 */ /* 0x000e620000002700 */
[----:B------:R-:W-:Y:S02]  /*13030*/  UMOV UR27, URZ ;  /* 0x0000003f001b7c82 */ /* 0x000fe40008000000 */
[----:B-1----:R-:W-:Y:S02]  /*13040*/  @!UP0 USHF.R.S32.HI UR13, URZ, 0x1f, UR6 ;  /* 0x0000001f3f0d8899 */ /* 0x002fe40008011406 */
[----:B------:R-:W-:Y:S02]  /*13050*/  @!UP0 UIMAD.WIDE.U32 UR24, UR6, UR4, URZ ;  /* 0x00000004061882a5 */ /* 0x000fe4000f8e003f */
[----:B------:R-:W-:-:S03]  /*13060*/  @!UP0 UIMAD UR13, UR13, UR4, URZ ;  /* 0x000000040d0d82a4 */ /* 0x000fc6000f8e023f */
        /* <DEDUP_REMOVED lines=30> */
[----:B---3--:R-:W1:Y:S04]  /*13250*/  SHFL.BFLY PT, R7, R8, 0x2, 0x1f ;  /* 0x0c401f0008077f89 */ /* 0x008e6800000e0000 */
[----:B--2---:R-:W2:Y:S04]  /*13260*/  SHFL.BFLY PT, R6, R4, 0x2, 0x1f ;  /* 0x0c401f0004067f89 */ /* 0x004ea800000e0000 */
[----:B-----5:R-:W3:Y:S01]  /*13270*/  SHFL.BFLY PT, R16, R11, 0x2, 0x1f ;  /* 0x0c401f000b107f89 */ /* 0x020ee200000e0000 */
[----:B----4-:R-:W-:Y:S01]  /*13280*/  MOV R44, R5 ;  /* 0x00000005002c7202 */ /* 0x010fe20000000f00 */
[----:B-1----:R-:W-:-:S02]  /*13290*/  FADD.FTZ R7, R7, R8 ;  /* 0x0000000807077221 */ /* 0x002fc40000010000 */
[----:B------:R-:W1:Y:S01]  /*132a0*/  SHFL.BFLY PT, R8, R12, 0x2, 0x1f ;  /* 0x0c401f000c087f89 */ /* 0x000e6200000e0000 */
[----:B--2---:R-:W-:-:S03]  /*132b0*/  FADD.FTZ R6, R6, R4 ;  /* 0x0000000406067221 */ /* 0x004fc60000010000 */
[----:B------:R-:W2:Y:S04]  /*132c0*/  SHFL.BFLY PT, R10, R7, 0x1, 0x1f ;  /* 0x0c201f00070a7f89 */ /* 0x000ea800000e0000 */
[----:B------:R-:W4:Y:S01]  /*132d0*/  S2R R4, SR_TID.X ;  /* 0x0000000000047919 */ /* 0x000f220000002100 */
[----:B---3--:R-:W-:-:S03]  /*132e0*/  FADD.FTZ R16, R16, R11 ;  /* 0x0000000b10107221 */ /* 0x008fc60000010000 */
[----:B------:R-:W3:Y:S04]  /*132f0*/  SHFL.BFLY PT, R9, R6, 0x1, 0x1f ;  /* 0x0c201f0006097f89 */ /* 0x000ee800000e0000 */
[----:B------:R-:W5:Y:S01]  /*13300*/  SHFL.BFLY PT, R15, R16, 0x1, 0x1f ;  /* 0x0c201f00100f7f89 */ /* 0x000f6200000e0000 */
[----:B-1----:R-:W-:Y:S02]  /*13310*/  FADD.FTZ R8, R8, R12 ;  /* 0x0000000c08087221 */ /* 0x002fe40000010000 */
[----:B--2---:R-:W-:-:S03]  /*13320*/  FADD.FTZ R10, R7, R10 ;  /* 0x0000000a070a7221 */ /* 0x004fc60000010000 */
[----:B------:R-:W1:Y:S01]  /*13330*/  SHFL.BFLY PT, R5, R8, 0x1, 0x1f ;  /* 0x0c201f0008057f89 */ /* 0x000e6200000e0000 */
[----:B----4-:R-:W-:Y:S02]  /*13340*/  SHF.R.S32.HI R7, RZ, 0x1f, R4 ;  /* 0x0000001fff077819 */ /* 0x010fe40000011404 */
[----:B------:R-:W-:Y:S02]  /*13350*/  FSETP.NE.FTZ.AND P5, PT, R10, RZ, PT ;  /* 0x000000ff0a00720b */ /* 0x000fe40003fb5000 */
[CC--:B------:R-:W-:Y:S01]  /*13360*/  LEA.HI R11, R7.reuse, R4.reuse, RZ, 0x2 ;  /* 0x00000004070b7211 */ /* 0x0c0fe200078f10ff */
[----:B---3--:R-:W-:Y:S01]  /*13370*/  FADD.FTZ R9, R6, R9 ;  /* 0x0000000906097221 */ /* 0x008fe20000010000 */
[----:B------:R-:W-:Y:S02]  /*13380*/  LEA.HI R6, R7, R4, RZ, 0x5 ;  /* 0x0000000407067211 */ /* 0x000fe400078f28ff */
[----:B------:R-:W-:Y:S01]  /*13390*/  LOP3.LUT R17, R11, 0x3ffffffc, RZ, 0xc0, !PT ;  /* 0x3ffffffc0b117812 */ /* 0x000fe200078ec0ff */
[----:B-----5:R-:W-:Y:S01]  /*133a0*/  FADD.FTZ R15, R16, R15 ;  /* 0x0000000f100f7221 */ /* 0x020fe20000010000 */
[----:B------:R-:W-:-:S02]  /*133b0*/  FSETP.NE.FTZ.AND P4, PT, R9, RZ, PT ;  /* 0x000000ff0900720b */ /* 0x000fc40003f95000 */
[----:B------:R-:W-:Y:S02]  /*133c0*/  IADD3 R12, -R17, R4, RZ ;  /* 0x00000004110c7210 */ /* 0x000fe40007ffe1ff */
[----:B------:R-:W-:Y:S01]  /*133d0*/  FSETP.NE.FTZ.AND P0, PT, R15, RZ, PT ;  /* 0x000000ff0f00720b */ /* 0x000fe20003f15000 */
[----:B------:R-:W2:Y:S01]  /*133e0*/  @P5 MUFU.RCP R13, R10 ;  /* 0x0000000a000d5308 */ /* 0x000ea20000001000 */
[----:B------:R-:W-:Y:S01]  /*133f0*/  MOV R16, 0x3f800000 ;  /* 0x3f80000000107802 */ /* 0x000fe20000000f00 */
[----:B-1----:R-:W-:Y:S01]  /*13400*/  FADD.FTZ R8, R8, R5 ;  /* 0x0000000508087221 */ /* 0x002fe20000010000 */
[----:B------:R-:W-:-:S05]  /*13410*/  SHF.R.S32.HI R5, RZ, 0x5, R6 ;  /* 0x00000005ff057819 */ /* 0x000fca0000011406 */
[----:B------:R-:W1:Y:S01]  /*13420*/  @P4 MUFU.RCP R14, R9 ;  /* 0x00000009000e4308 */ /* 0x000e620000001000 */
[----:B------:R-:W-:Y:S02]  /*13430*/  FSETP.NE.FTZ.AND P3, PT, R8, RZ, PT ;  /* 0x000000ff0800720b */ /* 0x000fe40003f75000 */
[----:B------:R-:W-:Y:S02]  /*13440*/  LEA R5, R5, R12, 0x9 ;  /* 0x0000000c05057211 */ /* 0x000fe400078e48ff */
[----:B------:R-:W-:-:S03]  /*13450*/  MOV R12, 0x3f800000 ;  /* 0x3f800000000c7802 */ /* 0x000fc60000000f00 */
[----:B------:R-:W-:Y:S01]  /*13460*/  @P0 MUFU.RCP R16, R15 ;  /* 0x0000000f00100308 */ /* 0x000fe20000001000 */
[C---:B--2---:R-:W-:Y:S02]  /*13470*/  FMUL.FTZ R160, R13.reuse, R160 ;  /* 0x000000a00da07220 */ /* 0x044fe40000410000 */
[C---:B------:R-:W-:Y:S02]  /*13480*/  FMUL.FTZ R161, R13.reuse, R161 ;  /* 0x000000a10da17220 */ /* 0x040fe40000410000 */
[C---:B------:R-:W-:Y:S02]  /*13490*/  FMUL.FTZ R176, R13.reuse, R176 ;  /* 0x000000b00db07220 */ /* 0x040fe40000410000 */
[----:B------:R-:W-:Y:S01]  /*134a0*/  FMUL.FTZ R177, R13, R177 ;  /* 0x000000b10db17220 */ /* 0x000fe20000410000 */
[----:B------:R-:W2:Y:S01]  /*134b0*/  @P3 MUFU.RCP R12, R8 ;  /* 0x00000008000c3308 */ /* 0x000ea20000001000 */
[C---:B-1----:R-:W-:Y:S01]  /*134c0*/  FMUL.FTZ R162, R14.reuse, R162 ;  /* 0x000000a20ea27220 */ /* 0x042fe20000410000 */
[----:B------:R-:W-:Y:S01]  /*134d0*/  F2FP.PACK_AB R160, R161, R160 ;  /* 0x000000a0a1a0723e */ /* 0x000fe200000000ff */
        /* <DEDUP_REMOVED lines=10> */
[----:B------:R-:W-:Y:S01]  /*13580*/  FMUL.FTZ R187, R14, R187 ;  /* 0x000000bb0ebb7220 */ /* 0x000fe20000410000 */
[----:B------:R-:W-:Y:S01]  /*13590*/  F2FP.PACK_AB R170, R171, R170 ;  /* 0x000000aaabaa723e */ /* 0x000fe200000000ff */
[C---:B--2---:R-:W-:Y:S01]  /*135a0*/  FMUL.FTZ R140, R12.reuse, R140 ;  /* 0x0000008c0c8c7220 */ /* 0x044fe20000410000 */
        /* <DEDUP_REMOVED lines=14> */
[----:B------:R-:W1:Y:S01]  /*13690*/  @P0 MUFU.LG2 R15, R15 ;  /* 0x0000000f000f0308 */ /* 0x000e620000000c00 */
        /* <DEDUP_REMOVED lines=10> */
[--C-:B------:R-:W-:Y:S01]  /*13740*/  SHF.R.S32.HI R12, RZ, 0x2, R11.reuse ;  /* 0x00000002ff0c7819 */ /* 0x100fe2000001140b */
[C---:B------:R-:W-:Y:S01]  /*13750*/  FMUL.FTZ R174, R14.reuse, R174 ;  /* 0x000000ae0eae7220 */ /* 0x040fe20000410000 */
        /* <DEDUP_REMOVED lines=13> */
[----:B------:R-:W-:Y:S01]  /*13830*/  FMUL.FTZ R191, R14, R191 ;  /* 0x000000bf0ebf7220 */ /* 0x000fe20000410000 */
[----:B------:R-:W-:Y:S01]  /*13840*/  F2FP.PACK_AB R182, R183, R182 ;  /* 0x000000b6b7b6723e */ /* 0x000fe200000000ff */
[C---:B------:R-:W-:Y:S01]  /*13850*/  FMUL.FTZ R143, R16.reuse, R143 ;  /* 0x0000008f108f7220 */ /* 0x040fe20000410000 */
[C---:B------:R-:W-:Y:S01]  /*13860*/  SHF.L.U32 R12, R11.reuse, 0x6, RZ ;  /* 0x000000060b0c7819 */ /* 0x040fe200000006ff */
[C---:B------:R-:W-:Y:S01]  /*13870*/  FMUL.FTZ R142, R16.reuse, R142 ;  /* 0x0000008e108e7220 */ /* 0x040fe20000410000 */
[----:B------:R-:W-:Y:S01]  /*13880*/  LOP3.LUT R14, R11, 0x1, RZ, 0xc0, !PT ;  /* 0x000000010b0e7812 */ /* 0x000fe200078ec0ff */
[----:B------:R-:W-:Y:S01]  /*13890*/  FMUL.FTZ R135, R16, R135 ;  /* 0x0000008710877220 */ /* 0x000fe20000410000 */
[----:B------:R-:W-:Y:S01]  /*138a0*/  LOP3.LUT R12, R12, 0x1c0, RZ, 0xc0, !PT ;  /* 0x000001c00c0c7812 */ /* 0x000fe200078ec0ff */
[----:B------:R-:W-:Y:S01]  /*138b0*/  FMUL.FTZ R134, R16, R134 ;  /* 0x0000008610867220 */ /* 0x000fe20000410000 */
[----:B------:R-:W-:Y:S01]  /*138c0*/  ISETP.NE.U32.AND P1, PT, R14, 0x1, PT ;  /* 0x000000010e00780c */ /* 0x000fe20003f25070 */
[C---:B------:R-:W-:Y:S01]  /*138d0*/  FMUL.FTZ R168, R13.reuse, R168 ;  /* 0x000000a80da87220 */ /* 0x040fe20000410000 */
[----:B------:R-:W-:Y:S01]  /*138e0*/  MOV R14, 0xfffffff0 ;  /* 0xfffffff0000e7802 */ /* 0x000fe20000000f00 */
[C---:B------:R-:W-:Y:S01]  /*138f0*/  FMUL.FTZ R169, R13.reuse, R169 ;  /* 0x000000a90da97220 */ /* 0x040fe20000410000 */
[----:B------:R-:W-:Y:S01]  /*13900*/  LEA.HI R12, R12, R12, RZ, 0x1d ;  /* 0x0000000c0c0c7211 */ /* 0x000fe200078fe8ff */
[C---:B------:R-:W-:Y:S01]  /*13910*/  FMUL.FTZ R184, R13.reuse, R184 ;  /* 0x000000b80db87220 */ /* 0x040fe20000410000 */
[----:B------:R-:W-:Y:S01]  /*13920*/  SEL R14, R14, 0x10, !P1 ;  /* 0x000000100e0e7807 */ /* 0x000fe20004800000 */
[----:B------:R-:W-:Y:S01]  /*13930*/  FMUL.FTZ R185, R13, R185 ;  /* 0x000000b90db97220 */ /* 0x000fe20000410000 */
[----:B------:R-:W-:Y:S01]  /*13940*/  R2P PR, R11, 0x6 ;  /* 0x000000060b007804 */ /* 0x000fe20000000000 */
[C---:B------:R-:W-:Y:S01]  /*13950*/  FMUL.FTZ R151, R16.reuse, R151 ;  /* 0x0000009710977220 */ /* 0x040fe20000410000 */
[----:B------:R-:W-:Y:S01]  /*13960*/  LEA R5, R5, R12, 0x1 ;  /* 0x0000000c05057211 */ /* 0x000fe200078e08ff */
[C---:B------:R-:W-:Y:S01]  /*13970*/  FMUL.FTZ R150, R16.reuse, R150 ;  /* 0x0000009610967220 */ /* 0x040fe20000410000 */
[----:B------:R-:W-:Y:S01]  /*13980*/  MOV R12, 0x20 ;  /* 0x00000020000c7802 */ /* 0x000fe20000000f00 */
[C---:B------:R-:W-:Y:S01]  /*13990*/  FMUL.FTZ R139, R16.reuse, R139 ;  /* 0x0000008b108b7220 */ /* 0x040fe20000410000 */
[----:B------:R-:W-:Y:S01]  /*139a0*/  SHF.L.U32 R5, R5, 0x1, RZ ;  /* 0x0000000105057819 */ /* 0x000fe200000006ff */
[----:B------:R-:W-:Y:S01]  /*139b0*/  FMUL.FTZ R138, R16, R138 ;  /* 0x0000008a108a7220 */ /* 0x000fe20000410000 */
[----:B------:R-:W-:Y:S01]  /*139c0*/  SEL R12, R12, 0xffffffe0, !P1 ;  /* 0xffffffe00c0c7807 */ /* 0x000fe20004800000 */
        /* <DEDUP_REMOVED lines=9> */
[C---:B------:R-:W-:Y:S01]  /*13a60*/  IADD3 R17, R5.reuse, 0x40, RZ ;  /* 0x0000004005117810 */ /* 0x040fe20007ffe0ff */
[C---:B------:R-:W-:Y:S01]  /*13a70*/  FMUL.FTZ R158, R16.reuse, R158 ;  /* 0x0000009e109e7220 */ /* 0x040fe20000410000 */
[----:B------:R-:W-:Y:S01]  /*13a80*/  IADD3 R19, R5, R12, RZ ;  /* 0x0000000c05137210 */ /* 0x000fe20007ffe0ff */
[----:B------:R-:W-:Y:S01]  /*13a90*/  STS [R5], R160 ;  /* 0x000000a005007388 */ /* 0x000fe20000000800 */
[----:B------:R-:W-:Y:S01]  /*13aa0*/  F2FP.PACK_AB R184, R185, R184 ;  /* 0x000000b8b9b8723e */ /* 0x000fe200000000ff */
[C---:B------:R-:W-:Y:S01]  /*13ab0*/  FMUL.FTZ R147, R16.reuse, R147 ;  /* 0x0000009310937220 */ /* 0x040fe20000410000 */
[----:B------:R-:W-:Y:S01]  /*13ac0*/  @P2 IADD3 R17, R5, -0x40, RZ ;  /* 0xffffffc005112810 */ /* 0x000fe20007ffe0ff */
[----:B------:R-:W-:Y:S01]  /*13ad0*/  STS [R5+0x400], R162 ;  /* 0x000400a205007388 */ /* 0x000fe20000000800 */
[----:B------:R-:W-:Y:S01]  /*13ae0*/  IADD3 R21, R11, R12, RZ ;  /* 0x0000000c0b157210 */ /* 0x000fe20007ffe0ff */
[C---:B------:R-:W-:Y:S01]  /*13af0*/  FMUL.FTZ R146, R16.reuse, R146 ;  /* 0x0000009210927220 */ /* 0x040fe20000410000 */
[----:B------:R-:W-:Y:S01]  /*13b00*/  F2FP.PACK_AB R150, R151, R150 ;  /* 0x000000969796723e */ /* 0x000fe200000000ff */
        /* <DEDUP_REMOVED lines=17> */
[----:B------:R-:W-:Y:S01]  /*13c20*/  FMUL.FTZ R16, R16, R154 ;  /* 0x0000009a10107220 */ /* 0x000fe20000410000 */
[----:B------:R-:W-:Y:S01]  /*13c30*/  F2FP.PACK_AB R180, R181, R180 ;  /* 0x000000b4b5b4723e */ /* 0x000fe200000000ff */
[----:B-1----:R-:W-:Y:S01]  /*13c40*/  @P0 FMUL.FTZ R15, R15, 0.69314718246459960938 ;  /* 0x3f3172180f0f0820 */ /* 0x002fe20000410000 */
[----:B------:R1:W-:Y:S01]  /*13c50*/  STS [R11+0x2400], R134 ;  /* 0x002400860b007388 */ /* 0x0003e20000000800 */
[----:B------:R-:W-:-:S02]  /*13c60*/  F2FP.PACK_AB R13, R13, R188 ;  /* 0x000000bc0d0d723e */ /* 0x000fc400000000ff */
[----:B------:R-:W-:Y:S01]  /*13c70*/  F2FP.PACK_AB R190, R191, R190 ;  /* 0x000000bebfbe723e */ /* 0x000fe200000000ff */
[----:B------:R-:W-:Y:S01]  /*13c80*/  STS [R19], R168 ;  /* 0x000000a813007388 */ /* 0x000fe20000000800 */
[----:B------:R-:W-:Y:S02]  /*13c90*/  F2FP.PACK_AB R166, R167, R166 ;  /* 0x000000a6a7a6723e */ /* 0x000fe400000000ff */
[----:B------:R-:W-:Y:S01]  /*13ca0*/  F2FP.PACK_AB R152, R153, R152 ;  /* 0x000000989998723e */ /* 0x000fe200000000ff */
[----:B------:R-:W-:Y:S01]  /*13cb0*/  STS [R19+0x400], R170 ;  /* 0x000400aa13007388 */ /* 0x000fe20000000800 */
[----:B------:R-:W-:-:S03]  /*13cc0*/  F2FP.PACK_AB R16, R155, R16 ;  /* 0x000000109b10723e */ /* 0x000fc600000000ff */
[----:B------:R-:W-:Y:S04]  /*13cd0*/  STS [R21], R184 ;  /* 0x000000b815007388 */ /* 0x000fe80000000800 */
[----:B------:R-:W-:Y:S01]  /*13ce0*/  STS [R21+0x400], R186 ;  /* 0x000400ba15007388 */ /* 0x000fe20000000800 */
[----:B--2---:R-:W-:-:S03]  /*13cf0*/  IADD3 R5, R12, 0x400, R17 ;  /* 0x000004000c057810 */ /* 0x004fc60007ffe011 */
[----:B------:R-:W-:Y:S01]  /*13d00*/  STS [R19+0x2000], R148 ;  /* 0x0020009413007388 */ /* 0x000fe20000000800 */
[----:B------:R-:W-:-:S03]  /*13d10*/  IADD3 R5, R14, R5, RZ ;  /* 0x000000050e057210 */ /* 0x000fc60007ffe0ff */
[----:B------:R2:W-:Y:S01]  /*13d20*/  STS [R19+0x2400], R150 ;  /* 0x0024009613007388 */ /* 0x0005e20000000800 */
[----:B-1----:R-:W-:-:S03]  /*13d30*/  IADD3 R11, R14, R17, RZ ;  /* 0x000000110e0b7210 */ /* 0x002fc60007ffe0ff */
[----:B------:R-:W-:Y:S04]  /*13d40*/  STS [R21+0x2000], R136 ;  /* 0x0020008815007388 */ /* 0x000fe80000000800 */
[----:B------:R-:W-:Y:S04]  /*13d50*/  STS [R21+0x2400], R138 ;  /* 0x0024008a15007388 */ /* 0x000fe80000000800 */
[----:B------:R-:W-:Y:S04]  /*13d60*/  STS [R17], R172 ;  /* 0x000000ac11007388 */ /* 0x000fe80000000800 */
[----:B------:R-:W-:Y:S04]  /*13d70*/  STS [R17+0x400], R174 ;  /* 0x000400ae11007388 */ /* 0x000fe80000000800 */
[----:B------:R-:W-:Y:S04]  /*13d80*/  STS [R11], R192 ;  /* 0x000000c00b007388 */ /* 0x000fe80000000800 */
[----:B------:R-:W-:Y:S01]  /*13d90*/  STS [R11+0x400], R194 ;  /* 0x000400c20b007388 */ /* 0x000fe20000000800 */
[----:B--2---:R-:W-:-:S02]  /*13da0*/  IADD3 R19, R12, R17, RZ ;  /* 0x000000110c137210 */ /* 0x004fc40007ffe0ff */
[----:B------:R-:W-:Y:S01]  /*13db0*/  IADD3 R12, R12, R11, RZ ;  /* 0x0000000b0c0c7210 */ /* 0x000fe20007ffe0ff */
[----:B------:R-:W-:Y:S04]  /*13dc0*/  STS [R17+0x2000], R156 ;  /* 0x0020009c11007388 */ /* 0x000fe80000000800 */
[----:B------:R-:W-:Y:S04]  /*13dd0*/  STS [R17+0x2400], R158 ;  /* 0x0024009e11007388 */ /* 0x000fe80000000800 */
[----:B------:R-:W-:Y:S04]  /*13de0*/  STS [R11+0x2000], R144 ;  /* 0x002000900b007388 */ /* 0x000fe80000000800 */
[----:B------:R1:W-:Y:S04]  /*13df0*/  STS [R11+0x2400], R146 ;  /* 0x002400920b007388 */ /* 0x0003e80000000800 */
[----:B------:R-:W-:Y:S04]  /*13e00*/  STS [R19], R180 ;  /* 0x000000b413007388 */ /* 0x000fe80000000800 */
[----:B------:R-:W-:Y:S04]  /*13e10*/  STS [R19+0x400], R182 ;  /* 0x000400b613007388 */ /* 0x000fe80000000800 */
[----:B------:R2:W-:Y:S04]  /*13e20*/  STS [R12], R13 ;  /* 0x0000000d0c007388 */ /* 0x0005e80000000800 */
[----:B------:R-:W-:Y:S04]  /*13e30*/  STS [R5], R190 ;  /* 0x000000be05007388 */ /* 0x000fe80000000800 */
[----:B------:R-:W-:Y:S04]  /*13e40*/  STS [R19+0x2000], R164 ;  /* 0x002000a413007388 */ /* 0x000fe80000000800 */
[----:B------:R-:W-:Y:S01]  /*13e50*/  STS [R19+0x2400], R166 ;  /* 0x002400a613007388 */ /* 0x000fe20000000800 */
[----:B-1----:R-:W-:-:S03]  /*13e60*/  MOV R11, 0x7f800000 ;  /* 0x7f800000000b7802 */ /* 0x002fc60000000f00 */
[----:B------:R1:W-:Y:S04]  /*13e70*/  STS [R12+0x2000], R152 ;  /* 0x002000980c007388 */ /* 0x0003e80000000800 */
[----:B------:R3:W-:Y:S04]  /*13e80*/  STS [R5+0x2000], R16 ;  /* 0x0020001005007388 */ /* 0x0007e80000000800 */
[----:B------:R-:W-:Y:S01]  /*13e90*/  BAR.SYNC.DEFER_BLOCKING 0x0 ;  /* 0x0000000000007b1d */ /* 0x000fe20000010000 */
[----:B--2---:R-:W-:Y:S02]  /*13ea0*/  @P5 FMUL.FTZ R13, R10, 0.69314718246459960938 ;  /* 0x3f3172180a0d5820 */ /* 0x004fe40000410000 */
[----:B------:R-:W-:-:S02]  /*13eb0*/  @P4 FMUL.FTZ R10, R9, 0.69314718246459960938 ;  /* 0x3f317218090a4820 */ /* 0x000fc40000410000 */
[----:B------:R-:W-:Y:S02]  /*13ec0*/  @P3 FMUL.FTZ R9, R8, 0.69314718246459960938 ;  /* 0x3f31721808093820 */ /* 0x000fe40000410000 */
[----:B------:R-:W-:Y:S01]  /*13ed0*/  @P5 FFMA.FTZ R11, R68, c[0x0][0x238], R13 ;  /* 0x00008e00440b5a23 */ /* 0x000fe2000001000d */
[----:B-1----:R-:W-:Y:S01]  /*13ee0*/  MOV R12, 0x7f800000 ;  /* 0x7f800000000c7802 */ /* 0x002fe20000000f00 */
[----:B------:R-:W-:Y:S01]  /*13ef0*/  @P4 FFMA.FTZ R12, R3, c[0x0][0x238], R10 ;  /* 0x00008e00030c4a23 */ /* 0x000fe2000001000a */
[----:B---3--:R-:W-:Y:S02]  /*13f00*/  LOP3.LUT R5, R6, 0xffffffe0, RZ, 0xc0, !PT ;  /* 0xffffffe006057812 */ /* 0x008fe400078ec0ff */
[----:B------:R-:W-:Y:S01]  /*13f10*/  MOV R6, 0x7f800000 ;  /* 0x7f80000000067802 */ /* 0x000fe20000000f00 */
[----:B------:R1:W2:Y:S01]  /*13f20*/  LDS.128 R40, [R44] ;  /* 0x000000002c287984 */ /* 0x0002a20000000c00 */
[----:B------:R-:W-:Y:S01]  /*13f30*/  IADD3 R5, -R5, R4, RZ ;  /* 0x0000000405057210 */ /* 0x000fe20007ffe1ff */
[----:B------:R-:W-:-:S02]  /*13f40*/  @P0 FFMA.FTZ R6, R0, c[0x0][0x238], R15 ;  /* 0x00008e0000060a23 */ /* 0x000fc4000001000f */
[----:B------:R1:W3:Y:S01]  /*13f50*/  LDS.128 R36, [R44+0x800] ;  /* 0x000800002c247984 */ /* 0x0002e20000000c00 */
[----:B------:R-:W-:Y:S02]  /*13f60*/  LOP3.LUT P1, RZ, R5, 0x3, RZ, 0xc0, !PT ;  /* 0x0000000305ff7812 */ /* 0x000fe4000782c0ff */
[----:B------:R-:W-:Y:S01]  /*13f70*/  MOV R5, 0x7f800000 ;  /* 0x7f80000000057802 */ /* 0x000fe20000000f00 */
[----:B------:R1:W4:Y:S01]  /*13f80*/  LDS.128 R32, [R44+0x1000] ;  /* 0x001000002c207984 */ /* 0x0003220000000c00 */
[----:B------:R-:W-:-:S03]  /*13f90*/  @P3 FFMA.FTZ R5, R2, c[0x0][0x238], R9 ;  /* 0x00008e0002053a23 */ /* 0x000fc60000010009 */
[----:B------:R1:W1:Y:S04]  /*13fa0*/  LDS.128 R28, [R44+0x1800] ;  /* 0x001800002c1c7984 */ /* 0x0002680000000c00 */
[----:B------:R1:W1:Y:S04]  /*13fb0*/  LDS.128 R24, [R44+0x2000] ;  /* 0x002000002c187984 */ /* 0x0002680000000c00 */
[----:B------:R1:W1:Y:S04]  /*13fc0*/  LDS.128 R20, [R44+0x2800] ;  /* 0x002800002c147984 */ /* 0x0002680000000c00 */
        /* <DEDUP_REMOVED lines=20> */
[C---:B------:R-:W-:Y:S02]  /*14110*/  @!P5 IADD3 R3, P0, R2.reuse, UR4, RZ ;  /* 0x000000040203dc10 */ /* 0x040fe4000ff1e0ff */
[----:B------:R-:W-:Y:S02]  /*14120*/  @!P6 LEA.HI.X R15, R13, c[0x0][0x204], R0, 0x2, P1 ;  /* 0x000081000d0fea11 */ /* 0x000fe400008f1400 */
[----:B------:R-:W-:Y:S02]  /*14130*/  @!P5 LEA.HI.X.SX32 R0, R2, UR5, 0x1, P0 ;  /* 0x000000050200dc11 */ /* 0x000fe400080f0eff */
[----:B------:R-:W-:Y:S01]  /*14140*/  @!P5 LEA R48, P2, R3, c[0x0][0x200], 0x2 ;  /* 0x000080000330da11 */ /* 0x000fe200078410ff */
[----:B------:R4:W-:Y:S01]  /*14150*/  @!P6 STG.E [R14.64], R11 ;  /* 0x0000000b0e00e986 */ /* 0x0009e2000c101912 */
[----:B------:R-:W-:-:S02]  /*14160*/  @!P4 IADD3 R2, P1, R10, UR4, RZ ;  /* 0x000000040a02cc10 */ /* 0x000fc4000ff3e0ff */
[----:B------:R-:W-:Y:S02]  /*14170*/  @!P3 IADD3 R8, P0, R9, UR4, RZ ;  /* 0x000000040908bc10 */ /* 0x000fe4000ff1e0ff */
        /* <DEDUP_REMOVED lines=10> */
.L_x_442:
[----:B------:R-:W-:Y:S05]  /*14220*/  BSYNC B0 ;  /* 0x0000000000007941 */ /* 0x000fea0003800000 */
.L_x_441:
[----:B------:R-:W5:Y:S01]  /*14230*/  LDL.LU.64 R8, [R1+0x40] ;  /* 0x0000400001087983 */ /* 0x000f620000300a00 */
[----:B------:R-:W-:Y:S01]  /*14240*/  LEA.HI R4, R7, R4, RZ, 0x3 ;  /* 0x0000000407047211 */ /* 0x000fe200078f18ff */
[----:B------:R-:W-:Y:S01]  /*14250*/  UIMAD UR9, UR9, -0x80, UR14 ;  /* 0xffffff80090978a4 */ /* 0x000fe2000f8e020e */
[----:B------:R-:W-:Y:S01]  /*14260*/  BSSY B0, `(.L_x_443) ;  /* 0x0000021000007945 */ /* 0x000fe20003800000 */
[----:B----4-:R-:W4:Y:S01]  /*14270*/  S2R R5, SR_TID.X ;  /* 0x0000000000057919 */ /* 0x010f220000002100 */
[----:B------:R-:W-:Y:S02]  /*14280*/  USHF.R.S32.HI UR6, URZ, 0x1f, UR12 ;  /* 0x0000001f3f067899 */ /* 0x000fe4000801140c */
[----:B------:R-:W-:-:S02]  /*14290*/  ULDC.64 UR4, c[0x0][0x1f0] ;  /* 0x00007c0000047ab9 */ /* 0x000fc40000000a00 */
[----:B------:R-:W-:-:S04]  /*142a0*/  UIMAD UR4, UR6, UR4, URZ ;  /* 0x00000004060472a4 */ /* 0x000fc8000f8e023f */
[----:B------:R-:W-:Y:S01]  /*142b0*/  UIMAD UR4, UR12, UR5, UR4 ;  /* 0x000000050c0472a4 */ /* 0x000fe2000f8e0204 */
[----:B----4-:R-:W-:-:S04]  /*142c0*/  SHF.R.S32.HI R0, RZ, 0x1f, R5 ;  /* 0x0000001fff007819 */ /* 0x010fc80000011405 */
[----:B------:R-:W-:Y:S02]  /*142d0*/  LEA.HI R3, R0, R5, RZ, 0x3 ;  /* 0x0000000500037211 */ /* 0x000fe400078f18ff */
[----:B------:R-:W4:Y:S02]  /*142e0*/  S2R R0, SR_CTAID.Z ;  /* 0x0000000000007919 */ /* 0x000f240000002700 */
[----:B------:R-:W-:Y:S02]  /*142f0*/  LOP3.LUT R2, R3, 0xfffffff8, RZ, 0xc0, !PT ;  /* 0xfffffff803027812 */ /* 0x000fe400078ec0ff */
[----:B------:R-:W-:-:S03]  /*14300*/  SHF.R.S32.HI R6, RZ, 0x3, R3 ;  /* 0x00000003ff067819 */ /* 0x000fc60000011403 */
[----:B------:R-:W-:Y:S01]  /*14310*/  IMAD.IADD R2, R5, 0x1, -R2 ;  /* 0x0000000105027824 */ /* 0x000fe200078e0a02 */
[----:B------:R-:W-:Y:S02]  /*14320*/  SHF.R.S32.HI R5, RZ, 0x3, R4 ;  /* 0x00000003ff057819 */ /* 0x000fe40000011404 */
[----:B------:R-:W-:Y:S01]  /*14330*/  SHF.R.S32.HI R7, RZ, 0x1f, R6 ;  /* 0x0000001fff077819 */ /* 0x000fe20000011406 */
[----:B------:R-:W-:-:S05]  /*14340*/  IMAD.SHL.U32 R2, R2, 0x8, RZ ;  /* 0x0000000802027824 */ /* 0x000fca00078e00ff */
[----:B------:R-:W-:Y:S02]  /*14350*/  SHF.R.S32.HI R2, RZ, 0x1f, R2 ;  /* 0x0000001fff027819 */ /* 0x000fe40000011402 */
[C---:B-----5:R-:W-:Y:S02]  /*14360*/  ISETP.GE.AND P1, PT, R8.reuse, c[0x0][0x220], PT ;  /* 0x0000880008007a0c */ /* 0x060fe40003f26270 */
[----:B------:R-:W-:-:S04]  /*14370*/  IADD3 R8, P0, R8, UR16, RZ ;  /* 0x0000001008087c10 */ /* 0x000fc8000ff1e0ff */
[----:B------:R-:W-:Y:S01]  /*14380*/  IADD3.X R9, R2, UR7, RZ, P0, !PT ;  /* 0x0000000702097c10 */ /* 0x000fe200087fe4ff */
[----:B------:R-:W-:Y:S01]  /*14390*/  IMAD.U32 R2, RZ, RZ, UR11 ;  /* 0x0000000bff027e24 */ /* 0x000fe2000f8e00ff */
[----:B------:R-:W-:-:S03]  /*143a0*/  ISETP.GE.OR P0, PT, R5, UR9, P1 ;  /* 0x0000000905007c0c */ /* 0x000fc60008f06670 */
[----:B----4-:R-:W-:-:S04]  /*143b0*/  IMAD.WIDE.U32 R8, R0, c[0x0][0x1f0], R8 ;  /* 0x00007c0000087a25 */ /* 0x010fc800078e0008 */
[----:B------:R-:W-:Y:S01]  /*143c0*/  IMAD.WIDE R10, R2, 0x80, R6 ;  /* 0x00000080020a7825 */ /* 0x000fe200078e0206 */
[----:B------:R-:W-:-:S05]  /*143d0*/  IADD3 R13, R9, UR4, RZ ;  /* 0x00000004090d7c10 */ /* 0x000fca000fffe0ff */
        /* <DEDUP_REMOVED lines=8> */
[----:B--2---:R2:W-:Y:S02]  /*14460*/  STG.E.128 [R14.64], R40 ;  /* 0x000000280e007986 */ /* 0x0045e4000c101d12 */
.L_x_444:
[----:B------:R-:W-:Y:S05]  /*14470*/  BSYNC B0 ;  /* 0x0000000000007941 */ /* 0x000fea0003800000 */
.L_x_443:
[----:B------:R-:W-:Y:S01]  /*14480*/  LEA.HI.SX32 R4, R4, 0x10, 0x1d ;  /* 0x0000001004047811 */ /* 0x000fe200078feaff */
[----:B------:R-:W-:Y:S03]  /*14490*/  BSSY B0, `(.L_x_445) ;  /* 0x000000e000007945 */ /* 0x000fe60003800000 */
[----:B------:R-:W-:-:S13]  /*144a0*/  ISETP.GE.OR P0, PT, R4, UR9, P1 ;  /* 0x0000000904007c0c */ /* 0x000fda0008f06670 */
        /* <DEDUP_REMOVED lines=11> */
[----:B---3--:R3:W-:Y:S02]  /*14560*/  STG.E.128 [R2.64], R36 ;  /* 0x0000002402007986 */ /* 0x0087e4000c101d12 */
.L_x_446:
[----:B------:R-:W-:Y:S05]  /*14570*/  BSYNC B0 ;  /* 0x0000000000007941 */ /* 0x000fea0003800000 */
.L_x_445:
[----:B------:R-:W-:Y:S01]  /*14580*/  IADD3 R0, R6, 0x20, RZ ;  /* 0x0000002006007810 */ /* 0x000fe20007ffe0ff */
[----:B------:R-:W-:Y:S03]  /*14590*/  BSSY B0, `(.L_x_447) ;  /* 0x000000e000007945 */ /* 0x000fe60003800000 */
[----:B------:R-:W-:-:S13]  /*145a0*/  ISETP.GE.OR P0, PT, R0, UR22, P1 ;  /* 0x0000001600007c0c */ /* 0x000fda0008f06670 */
        /* <DEDUP_REMOVED lines=12> */
.L_x_448:
[----:B------:R-:W-:Y:S05]  /*14670*/  BSYNC B0 ;  /* 0x0000000000007941 */ /* 0x000fea0003800000 */
.L_x_447:
        /* <DEDUP_REMOVED lines=15> */
.L_x_450:
[----:B------:R-:W-:Y:S05]  /*14770*/  BSYNC B0 ;  /* 0x0000000000007941 */ /* 0x000fea0003800000 */
.L_x_449:
[----:B------:R-:W-:Y:S01]  /*14780*/  IADD3 R0, R6, 0x40, RZ ;  /* 0x0000004006007810 */ /* 0x000fe20007ffe0ff */
[----:B------:R-:W-:Y:S03]  /*14790*/  BSSY B0, `(.L_x_451) ;  /* 0x000000e000007945 */ /* 0x000fe60003800000 */
[----:B------:R-:W-:-:S13]  /*147a0*/  ISETP.GE.OR P0, PT, R0, UR22, P1 ;  /* 0x0000001600007c0c */ /* 0x000fda0008f06670 */
[----:B------:R-:W-:Y:S05]  /*147b0*/  @P0 BRA `(.L_x_452) ;  /* 0x000000b000000947 */ /* 0x000fea0003800000 */
[----:B-1-3--:R-:W-:Y:S01]  /*147c0*/  IADD3 R2, P0, R10, 0x40, RZ ;  /* 0x000000400a027810 */ /* 0x00afe20007f1e0ff */
        /* <DEDUP_REMOVED lines=10> */
.L_x_452:
[----:B------:R-:W-:Y:S05]  /*14870*/  BSYNC B0 ;  /* 0x0000000000007941 */ /* 0x000fea0003800000 */
.L_x_451:
        /* <DEDUP_REMOVED lines=15> */
.L_x_454:
[----:B------:R-:W-:Y:S05]  /*14970*/  BSYNC B0 ;  /* 0x0000000000007941 */ /* 0x000fea0003800000 */
.L_x_453:
        /* <DEDUP_REMOVED lines=15> */
.L_x_456:
[----:B------:R-:W-:Y:S05]  /*14a70*/  BSYNC B0 ;  /* 0x0000000000007941 */ /* 0x000fea0003800000 */
.L_x_455:
[----:B------:R-:W-:-:S04]  /*14a80*/  IADD3 R6, R6, 0x70, RZ ;  /* 0x0000007006067810 */ /* 0x000fc80007ffe0ff */
[----:B------:R-:W-:-:S13]  /*14a90*/  ISETP.GE.OR P1, PT, R6, UR22, P1 ;  /* 0x0000001606007c0c */ /* 0x000fda0008f26670 */
[----:B------:R-:W-:Y:S05]  /*14aa0*/  @P1 EXIT ;  /* 0x000000000000194d */ /* 0x000fea0003800000 */
[----:B------:R-:W-:Y:S01]  /*14ab0*/  IADD3 R0, P0, R10, 0x70, RZ ;  /* 0x000000700a007810 */ /* 0x000fe20007f1e0ff */
[----:B------:R-:W-:Y:S01]  /*14ac0*/  IMAD.MOV.U32 R4, RZ, RZ, R8 ;  /* 0x000000ffff047224 */ /* 0x000fe200078e0008 */
[----:B------:R-:W-:-:S03]  /*14ad0*/  MOV R5, R13 ;  /* 0x0000000d00057202 */ /* 0x000fc60000000f00 */
[----:B------:R-:W-:Y:S02]  /*14ae0*/  IMAD.X R10, RZ, RZ, R11, P0 ;  /* 0x000000ffff0a7224 */ /* 0x000fe400000e060b */
[----:B------:R-:W-:-:S04]  /*14af0*/  IMAD.WIDE.U32 R4, R0, c[0x0][0x1e8], R4 ;  /* 0x00007a0000047a25 */ /* 0x000fc800078e0004 */
[----:B-1-3--:R-:W-:Y:S01]  /*14b00*/  IMAD R3, R10, c[0x0][0x1e8], RZ ;  /* 0x00007a000a037a24 */ /* 0x00afe200078e02ff */
[----:B------:R-:W-:-:S03]  /*14b10*/  LEA R2, P0, R4, c[0x0][0x1d0], 0x1 ;  /* 0x0000740004027a11 */ /* 0x000fc600078008ff */
[----:B------:R-:W-:-:S05]  /*14b20*/  IMAD R3, R0, c[0x0][0x1ec], R3 ;  /* 0x00007b0000037a24 */ /* 0x000fca00078e0203 */
[----:B------:R-:W-:-:S04]  /*14b30*/  IADD3 R3, R5, R3, RZ ;  /* 0x0000000305037210 */ /* 0x000fc80007ffe0ff */
[----:B------:R-:W-:-:S05]  /*14b40*/  LEA.HI.X R3, R4, c[0x0][0x1d4], R3, 0x1, P0 ;  /* 0x0000750004037a11 */ /* 0x000fca00000f0c03 */
[----:B------:R-:W-:Y:S01]  /*14b50*/  STG.E.128 [R2.64], R44 ;  /* 0x0000002c02007986 */ /* 0x000fe2000c101d12 */
[----:B------:R-:W-:Y:S05]  /*14b60*/  EXIT ;  /* 0x000000000000794d */ /* 0x000fea0003800000 */
.L_x_383:
[----:B------:R-:W-:Y:S01]  /*14b70*/  UISETP.NE.AND UP4, UPT, UR10, -0x1, UPT ;  /* 0xffffffff0a00788c */ /* 0x000fe2000bf85270 */
[----:B------:R-:W-:Y:S01]  /*14b80*/  SHF.R.S32.HI R3, RZ, 0x1f, R4 ;  /* 0x0000001fff037819 */ /* 0x000fe20000011404 */
[----:B------:R-:W-:Y:S01]  /*14b90*/  ULDC.64 UR4, c[0x0][0x1e8] ;  /* 0x00007a0000047ab9 */ /* 0x000fe20000000a00 */
[----:B------:R-:W1:Y:S01]  /*14ba0*/  S2R R16, SR_CTAID.Z ;  /* 0x0000000000107919 */ /* 0x000e620000002700 */
[----:B------:R-:W-:Y:S01]  /*14bb0*/  USHF.R.S32.HI UR9, URZ, 0x1f, UR16 ;  /* 0x0000001f3f097899 */ /* 0x000fe20008011410 */
[----:B------:R-:W-:Y:S01]  /*14bc0*/  LEA.HI R14, R3, R4, RZ, 0x3 ;  /* 0x00000004030e7211 */ /* 0x000fe200078f18ff */
[----:B------:R-:W-:Y:S01]  /*14bd0*/  ULDC.64 UR6, c[0x0][0x1e0] ;  /* 0x0000780000067ab9 */ /* 0x000fe20000000a00 */
[----:B------:R-:W-:Y:S01]  /*14be0*/  IMAD.U32 R21, RZ, RZ, UR11 ;  /* 0x0000000bff157e24 */ /* 0x000fe2000f8e00ff */
[----:B------:R-:W-:Y:S01]  /*14bf0*/  ULDC.U8 UR13, c[0x0][0x328] ;  /* 0x0000ca00000d7ab9 */ /* 0x000fe20000000000 */
[----:B------:R-:W-:Y:S01]  /*14c00*/  LOP3.LUT R3, R14, 0xfffffff8, RZ, 0xc0, !PT ;  /* 0xfffffff80e037812 */ /* 0x000fe200078ec0ff */
[----:B------:R-:W-:Y:S01]  /*14c10*/  UISETP.NE.AND UP3, UPT, UR13, URZ, UPT ;  /* 0x0000003f0d00728c */ /* 0x000fe2000bf65270 */
        /* <DEDUP_REMOVED lines=9> */
[----:B------:R-:W-:-:S02]  /*14cb0*/  ULDC.64 UR4, c[0x0][0x1f0] ;  /* 0x00007c0000047ab9 */ /* 0x000fc40000000a00 */
[----:B------:R-:W-:Y:S01]  /*14cc0*/  UIMAD UR4, UR9, UR4, URZ ;  /* 0x00000004090472a4 */ /* 0x000fe2000f8e023f */
[----:B------:R-:W-:Y:S01]  /*14cd0*/  IMAD.WIDE R20, R21, 0x80, R14 ;  /* 0x0000008015147825 */ /* 0x000fe200078e020e */
[----:B------:R-:W-:Y:S01]  /*14ce0*/  @!UP4 UIMAD UR17, UR15, UR7, UR17 ;  /* 0x000000070f11c2a4 */ /* 0x000fe2000f8e0211 */
[----:B------:R-:W-:Y:S01]  /*14cf0*/  ISETP.GE.AND P1, PT, R0, c[0x0][0x220], PT ;  /* 0x0000880000007a0c */ /* 0x000fe20003f26270 */
[----:B------:R-:W-:Y:S02]  /*14d00*/  ULDC.U8 UR9, c[0x0][0x329] ;  /* 0x0000ca4000097ab9 */ /* 0x000fe40000000000 */
[----:B------:R-:W-:Y:S02]  /*14d10*/  UISETP.NE.AND UP1, UPT, UR9, URZ, UPT ;  /* 0x0000003f0900728c */ /* 0x000fe4000bf25270 */
[----:B------:R-:W-:Y:S02]  /*14d20*/  UISETP.NE.OR UP2, UPT, UR9, URZ, !UP3 ;  /* 0x0000003f0900728c */ /* 0x000fe4000df45670 */
[----:B------:R-:W-:-:S02]  /*14d30*/  @!UP4 UIMAD.WIDE.U32 UR22, UR15, UR6, URZ ;  /* 0x000000060f16c2a5 */ /* 0x000fc4000f8e003f */
[----:B------:R-:W-:Y:S02]  /*14d40*/  ULDC UR7, c[0x0][0x214] ;  /* 0x0000850000077ab9 */ /* 0x000fe40000000800 */
[----:B------:R-:W-:Y:S02]  /*14d50*/  ULDC UR6, c[0x0][0x234] ;  /* 0x00008d0000067ab9 */ /* 0x000fe40000000800 */
[----:B------:R-:W-:Y:S02]  /*14d60*/  UISETP.NE.OR UP0, UPT, UR10, -0x1, UP2 ;  /* 0xffffffff0a00788c */ /* 0x000fe40009705670 */
[----:B------:R-:W-:Y:S02]  /*14d70*/  @UP1 ULDC UR9, c[0x0][0x210] ;  /* 0x0000840000091ab9 */ /* 0x000fe40000000800 */
[----:B------:R-:W-:Y:S02]  /*14d80*/  @UP1 UIMAD UR9, UR9, UR7, URZ ;  /* 0x00000007090912a4 */ /* 0x000fe4000f8e023f */
[----:B------:R-:W-:-:S02]  /*14d90*/  @!UP1 USEL UR9, UR7, UR6, !UP3 ;  /* 0x0000000607099287 */ /* 0x000fc4000d800000 */
[----:B------:R-:W-:Y:S02]  /*14da0*/  UIMAD UR5, UR16, UR5, UR4 ;  /* 0x00000005100572a4 */ /* 0x000fe4000f8e0204 */
[----:B------:R-:W-:Y:S02]  /*14db0*/  @UP1 UMOV UR13, 0x1 ;  /* 0x00000001000d1882 */ /* 0x000fe40000000000 */
[----:B------:R-:W-:Y:S02]  /*14dc0*/  ULDC UR4, c[0x0][0x1c0] ;  /* 0x0000700000047ab9 */ /* 0x000fe40000000800 */
[----:B------:R-:W-:Y:S02]  /*14dd0*/  @!UP1 UIMAD UR13, UR9, UR4, URZ ;  /* 0x00000004090d92a4 */ /* 0x000fe4000f8e023f */
[----:B------:R-:W-:Y:S02]  /*14de0*/  @!UP4 UMOV UR20, UR22 ;  /* 0x000000160014cc82 */ /* 0x000fe40008000000 */
[----:B------:R-:W-:Y:S01]  /*14df0*/  @!UP4 UIADD3 UR8, UR23, UR17, URZ ;  /* 0x000000111708c290 */ /* 0x000fe2000fffe03f */
[----:B------:R-:W-:Y:S01]  /*14e00*/  IADD3 R2, P0, R0, UR20, RZ ;  /* 0x0000001400027c10 */ /* 0x000fe2000ff1e0ff */
[----:B------:R-:W-:-:S02]  /*14e10*/  UIADD3 UR14, -UR12, UR14, URZ ;  /* 0x0000000e0c0e7290 */ /* 0x000fc4000fffe13f */
[----:B------:R-:W-:Y:S02]  /*14e20*/  UIMAD UR13, UR15, UR13, URZ ;  /* 0x0000000d0f0d72a4 */ /* 0x000fe4000f8e023f */
[----:B------:R-:W-:Y:S01]  /*14e30*/  @!UP0 UIMAD UR10, UR15, UR7, URZ ;  /* 0x000000070f0a82a4 */ /* 0x000fe2000f8e023f */
[----:B------:R-:W-:Y:S01]  /*14e40*/  LEA.HI.X.SX32 R3, R0, UR8, 0x1, P0 ;  /* 0x0000000800037c11 */ /* 0x000fe200080f0eff */
[----:B------:R-:W-:Y:S01]  /*14e50*/  @UP1 ULDC UR21, c[0x0][0x210] ;  /* 0x0000840000151ab9 */ /* 0x000fe20000000800 */
[C---:B------:R-:W-:Y:S01]  /*14e60*/  ISETP.GE.OR P0, PT, R14.reuse, UR14, P1 ;  /* 0x0000000e0e007c0c */ /* 0x040fe20008f06670 */
[----:B------:R-:W-:Y:S01]  /*14e70*/  USEL UR13, UR13, URZ, UP2 ;  /* 0x0000003f0d0d7287 */ /* 0x000fe20009000000 */
[----:B------:R-:W-:Y:S01]  /*14e80*/  ISETP.GE.AND P2, PT, R14, UR14, PT ;  /* 0x0000000e0e007c0c */ /* 0x000fe2000bf46270 */
[----:B------:R-:W-:Y:S01]  /*14e90*/  @!UP1 UMOV UR21, 0x1 ;  /* 0x0000000100159882 */ /* 0x000fe20000000000 */
[----:B-1----:R-:W-:Y:S01]  /*14ea0*/  IMAD.WIDE.U32 R16, R16, c[0x0][0x1f0], R2 ;  /* 0x00007c0010107a25 */ /* 0x002fe200078e0002 */
[----:B------:R-:W-:Y:S01]  /*14eb0*/  UIMAD UR12, UR12, UR21, URZ ;  /* 0x000000150c0c72a4 */ /* 0x000fe2000f8e023f */
[----:B------:R-:W-:Y:S01]  /*14ec0*/  P2R R12, PR, RZ, 0x4 ;  /* 0x00000004ff0c7803 */ /* 0x000fe20000000000 */
[----:B------:R-:W-:-:S02]  /*14ed0*/  UIMAD UR13, UR16, UR9, UR13 ;  /* 0x00000009100d72a4 */ /* 0x000fc4000f8e020d */
[----:B------:R-:W-:Y:S01]  /*14ee0*/  UMOV UR24, URZ ;  /* 0x0000003f00187c82 */ /* 0x000fe20008000000 */
[----:B------:R-:W-:Y:S01]  /*14ef0*/  IADD3 R19, R17, UR5, RZ ;  /* 0x0000000511137c10 */ /* 0x000fe2000fffe0ff */
[----:B------:R-:W-:Y:S02]  /*14f00*/  @!UP2 UMOV UR24, UR10 ;  /* 0x0000000a0018ac82 */ /* 0x000fe40008000000 */
        /* <DEDUP_REMOVED lines=15> */
.L_x_458:
[----:B------:R-:W-:Y:S05]  /*15000*/  BSYNC B0 ;  /* 0x0000000000007941 */ /* 0x000fea0003800000 */
.L_x_457:
        /* <DEDUP_REMOVED lines=17> */
.L_x_460:
[----:B------:R-:W-:Y:S05]  /*15120*/  BSYNC B0 ;  /* 0x0000000000007941 */ /* 0x000fea0003800000 */
.L_x_459:
        /* <DEDUP_REMOVED lines=16> */
.L_x_462:
[----:B------:R-:W-:Y:S05]  /*15230*/  BSYNC B0 ;  /* 0x0000000000007941 */ /* 0x000fea0003800000 */
.L_x_461:
        /* <DEDUP_REMOVED lines=16> */
.L_x_464:
[----:B------:R-:W-:Y:S05]  /*15340*/  BSYNC B0 ;  /* 0x0000000000007941 */ /* 0x000fea0003800000 */
.L_x_463:
        /* <DEDUP_REMOVED lines=16> */
.L_x_466:
[----:B------:R-:W-:Y:S05]  /*15450*/  BSYNC B0 ;  /* 0x0000000000007941 */ /* 0x000fea0003800000 */
.L_x_465:
        /* <DEDUP_REMOVED lines=16> */
.L_x_468:
[----:B------:R-:W-:Y:S05]  /*15560*/  BSYNC B0 ;  /* 0x0000000000007941 */ /* 0x000fea0003800000 */
.L_x_467:
        /* <DEDUP_REMOVED lines=16> */
.L_x_470:
[----:B------:R-:W-:Y:S05]  /*15670*/  BSYNC B0 ;  /* 0x0000000000007941 */ /* 0x000fea0003800000 */
.L_x_469:
        /* <DEDUP_REMOVED lines=15> */
.L_x_472:
[----:B------:R-:W-:Y:S05]  /*15770*/  BSYNC B0 ;  /* 0x0000000000007941 */ /* 0x000fea0003800000 */
.L_x_471:
        /* <DEDUP_REMOVED lines=72> */
.L_x_473:
        /* <DEDUP_REMOVED lines=16> */
.L_x_2119:


//--------------------- .text._ZN5flash16flash_fwd_kernelI23Flash_fwd_kernel_traitsILi64ELi128ELi128ELi4ELb0ELb0EN7cutlass6half_tE19Flash_kernel_traitsILi64ELi128ELi128ELi4ES3_EELb0ELb0ELb1ELb0ELb0ELb1ELb0ELb0EEEvNS_16Flash_fwd_paramsE --------------------------
	.section	.text._ZN5flash16flash_fwd_kernelI23Flash_fwd_kernel_traitsILi64ELi128ELi128ELi4ELb0ELb0EN7cutlass6half_tE19Flash_kernel_traitsILi64ELi128ELi128ELi4ES3_EELb0ELb0ELb1ELb0ELb0ELb1ELb0ELb0EEEvNS_16Flash_fwd_paramsE,"ax",@progbits
	.sectioninfo	@"SHI_REGISTERS=255"
	.align	128
        .global         _ZN5flash16flash_fwd_kernelI23Flash_fwd_kernel_traitsILi64ELi128ELi128ELi4ELb0ELb0EN7cutlass6half_tE19Flash_kernel_traitsILi64ELi128ELi128ELi4ES3_EELb0ELb0ELb1ELb0ELb0ELb1ELb0ELb0EEEvNS_16Flash_fwd_paramsE
        .type           _ZN5flash16flash_fwd_kernelI23Flash_fwd_kernel_traitsILi64ELi128ELi128ELi4ELb0ELb0EN7cutlass6half_tE19Flash_kernel_traitsILi64ELi128ELi128ELi4ES3_EELb0ELb0ELb1ELb0ELb0ELb1ELb0ELb0EEEvNS_16Flash_fwd_paramsE,@function
        .size           _ZN5flash16flash_fwd_kernelI23Flash_fwd_kernel_traitsILi64ELi128ELi128ELi4ELb0ELb0EN7cutlass6half_tE19Flash_kernel_traitsILi64ELi128ELi128ELi4ES3_EELb0ELb0ELb1ELb0ELb0ELb1ELb0ELb0EEEvNS_16Flash_fwd_paramsE,(.L_x_2120 - _ZN5flash16flash_fwd_kernelI23Flash_fwd_kernel_traitsILi64ELi128ELi128ELi4ELb0ELb0EN7cutlass6half_tE19Flash_kernel_traitsILi64ELi128ELi128ELi4ES3_EELb0ELb0ELb1ELb0ELb0ELb1ELb0ELb0EEEvNS_16Flash_fwd_paramsE)
        .other          _ZN5flash16flash_fwd_kernelI23Flash_fwd_kernel_traitsILi64ELi128ELi128ELi4ELb0ELb0EN7cutlass6half_tE19Flash_kernel_traitsILi64ELi128ELi128ELi4ES3_EELb0ELb0ELb1ELb0ELb0ELb1ELb0ELb0EEEvNS_16Flash_fwd_paramsE,@"STO_CUDA_ENTRY STV_DEFAULT"
_ZN5flash16flash_fwd_kernelI23Flash_fwd_kernel_traitsILi64ELi128ELi128ELi4ELb0ELb0EN7cutlass6half_tE19Flash_kernel_traitsILi64ELi128ELi128ELi4ES3_EELb0ELb0ELb1ELb0ELb0ELb1ELb0ELb0EEEvNS_16Flash_fwd_paramsE:
.text._ZN5flash16flash_fwd_kernelI23Flash_fwd_kernel_traitsILi64ELi128ELi128ELi4ELb0ELb0EN7cutlass6half_tE19Flash_kernel_traitsILi64ELi128ELi128ELi4ES3_EELb0ELb0ELb1ELb0ELb0ELb1ELb0ELb0EEEvNS_16Flash_fwd_paramsE:
        /* <DEDUP_REMOVED lines=36> */
[----:B------:R-:W-:Y:S02]  /*0240*/  UMOV UR15, URZ ;  /* 0x0000003f000f7c82 */ /* 0x000fe40008000000 */
        /* <DEDUP_REMOVED lines=19> */
.L_x_474:
[----:B------:R-:W-:Y:S02]  /*0380*/  ULDC UR6, c[0x0][0x218] ;  /* 0x0000860000067ab9 */ /* 0x000fe40000000800 */
.L_x_475:
        /* <DEDUP_REMOVED lines=21> */
[----:B------:R-:W-:Y:S01]  /*04e0*/  UIADD3 UR6, UR14, UR13, -UR16 ;  /* 0x0000000d0e067290 */ /* 0x000fe2000fffe810 */
[----:B------:R-:W1:Y:S01]  /*04f0*/  S2R R240, SR_TID.X ;  /* 0x0000000000f07919 */ /* 0x000e620000002100 */
[----:B------:R-:W-:Y:S02]  /*0500*/  UIADD3 UR7, UR14, 0x7f, URZ ;  /* 0x0000007f0e077890 */ /* 0x000fe4000fffe03f */
[----:B------:R-:W-:Y:S02]  /*0510*/  ULDC UR8, c[0x0][0x2e4] ;  /* 0x0000b90000087ab9 */ /* 0x000fe40000000800 */
[----:B------:R-:W-:Y:S02]  /*0520*/  UIADD3 UR5, -UR16, 0xff, UR13 ;  /* 0x000000ff10057890 */ /* 0x000fe4000fffe10d */
[----:B------:R-:W-:Y:S02]  /*0530*/  ULDC UR4, c[0x0][0x2e8] ;  /* 0x0000ba0000047ab9 */ /* 0x000fe40000000800 */
[----:B------:R-:W-:-:S02]  /*0540*/  UIADD3 UR8, UR6, -UR8, URZ ;  /* 0x8000000806087290 */ /* 0x000fc4000fffe03f */
[----:B------:R-:W-:Y:S02]  /*0550*/  USHF.R.S32.HI UR6, URZ, 0x1f, UR7 ;  /* 0x0000001f3f067899 */ /* 0x000fe40008011407 */
[----:B------:R-:W-:Y:S02]  /*0560*/  UIADD3 UR4, UR5, UR4, UR14 ;  /* 0x0000000405047290 */ /* 0x000fe4000fffe00e */
[----:B------:R-:W-:Y:S02]  /*0570*/  ULEA.HI UR7, UR6, UR7, URZ, 0x7 ;  /* 0x0000000706077291 */ /* 0x000fe4000f8f383f */
[----:B------:R-:W-:Y:S02]  /*0580*/  USHF.R.S32.HI UR5, URZ, 0x1f, UR8 ;  /* 0x0000001f3f057899 */ /* 0x000fe40008011408 */
[----:B------:R-:W-:Y:S02]  /*0590*/  USHF.R.S32.HI UR6, URZ, 0x1f, UR4 ;  /* 0x0000001f3f067899 */ /* 0x000fe40008011404 */
[----:B------:R-:W-:-:S02]  /*05a0*/  ULEA.HI UR5, UR5, UR8, URZ, 0x7 ;  /* 0x0000000805057291 */ /* 0x000fc4000f8f383f */
[----:B------:R-:W-:Y:S02]  /*05b0*/  ULEA.HI UR6, UR6, UR4, URZ, 0x7 ;  /* 0x0000000406067291 */ /* 0x000fe4000f8f383f */
[----:B------:R-:W-:Y:S02]  /*05c0*/  USHF.R.S32.HI UR7, URZ, 0x7, UR7 ;  /* 0x000000073f077899 */ /* 0x000fe40008011407 */
[----:B------:R-:W-:Y:S02]  /*05d0*/  USHF.R.S32.HI UR5, URZ, 0x7, UR5 ;  /* 0x000000073f057899 */ /* 0x000fe40008011405 */
[----:B------:R-:W-:Y:S02]  /*05e0*/  USHF.R.S32.HI UR8, URZ, 0x7, UR6 ;  /* 0x000000073f087899 */ /* 0x000fe40008011406 */
[----:B------:R-:W-:Y:S02]  /*05f0*/  UISETP.LT.AND UP1, UPT, URZ, UR5, UPT ;  /* 0x000000053f00728c */ /* 0x000fe4000bf21270 */
[----:B------:R-:W-:-:S02]  /*0600*/  UISETP.LT.AND UP0, UPT, UR7, UR8, UPT ;  /* 0x000000080700728c */ /* 0x000fc4000bf01270 */
[----:B------:R-:W-:Y:S02]  /*0610*/  USEL UR9, URZ, UR5, !UP1 ;  /* 0x000000053f097287 */ /* 0x000fe4000c800000 */
[----:B------:R-:W-:-:S04]  /*0620*/  USEL UR8, UR7, UR8, UP0 ;  /* 0x0000000807087287 */ /* 0x000fc80008000000 */
[----:B------:R-:W-:-:S06]  /*0630*/  UISETP.GT.AND UP0, UPT, UR8, UR9, UPT ;  /* 0x000000090800728c */ /* 0x000fcc000bf04270 */
[----:B------:R-:W-:-:S13]  /*0640*/  PLOP3.LUT P0, PT, PT, PT, UP0, 0x80, 0x0 ;  /* 0x000000000000781c */ /* 0x000fda0003f0f008 */
[----:B------:R-:W-:Y:S05]  /*0650*/  @P0 BRA `(.L_x_476) ;  /* 0x00000f9000000947 */ /* 0x000fea0003800000 */
[----:B-1----:R-:W-:Y:S01]  /*0660*/  UISETP.NE.AND UP0, UPT, UR10, -0x1, UPT ;  /* 0xffffffff0a00788c */ /* 0x002fe2000bf05270 */
[----:B------:R-:W-:Y:S01]  /*0670*/  SHF.R.S32.HI R4, RZ, 0x1f, R240 ;  /* 0x0000001fff047819 */ /* 0x000fe200000114f0 */
[----:B------:R-:W-:Y:S01]  /*0680*/  ULDC.64 UR4, c[0x0][0x1e0] ;  /* 0x0000780000047ab9 */ /* 0x000fe20000000a00 */
[----:B------:R-:W1:Y:S01]  /*0690*/  S2R R2, SR_CTAID.Z ;  /* 0x0000000000027919 */ /* 0x000e620000002700 */
[----:B------:R-:W-:Y:S01]  /*06a0*/  USHF.R.S32.HI UR15, URZ, 0x1f, UR12 ;  /* 0x0000001f3f0f7899 */ /* 0x000fe2000801140c */
[----:B------:R-:W-:Y:S01]  /*06b0*/  LEA.HI R4, R4, R240, RZ, 0x3 ;  /* 0x000000f004047211 */ /* 0x000fe200078f18ff */
[----:B------:R-:W-:Y:S01]  /*06c0*/  ULDC.64 UR6, c[0x0][0x1e8] ;  /* 0x00007a0000067ab9 */ /* 0x000fe20000000a00 */
[----:B------:R-:W2:Y:S01]  /*06d0*/  S2R R3, SR_CTAID.X ;  /* 0x0000000000037919 */ /* 0x000ea20000002500 */
[----:B------:R-:W-:Y:S01]  /*06e0*/  ULDC UR9, c[0x0][0x214] ;  /* 0x0000850000097ab9 */ /* 0x000fe20000000800 */
[----:B------:R-:W-:Y:S01]  /*06f0*/  LOP3.LUT R0, R4, 0x1ffffff8, RZ, 0xc0, !PT ;  /* 0x1ffffff804007812 */ /* 0x000fe200078ec0ff */
[----:B------:R-:W-:Y:S01]  /*0700*/  ULDC UR8, c[0x0][0x234] ;  /* 0x00008d0000087ab9 */ /* 0x000fe20000000800 */
[----:B------:R-:W-:Y:S01]  /*0710*/  SHF.R.S32.HI R4, RZ, 0x3, R4 ;  /* 0x00000003ff047819 */ /* 0x000fe20000011404 */
[----:B------:R-:W-:Y:S01]  /*0720*/  @!UP0 USHF.R.S32.HI UR14, URZ, 0x1f, UR11 ;  /* 0x0000001f3f0e8899 */ /* 0x000fe2000801140b */
[----:B------:R-:W-:Y:S01]  /*0730*/  BSSY B0, `(.L_x_477) ;  /* 0x0000039000007945 */ /* 0x000fe20003800000 */
[----:B------:R-:W-:Y:S01]  /*0740*/  @!UP0 UIMAD.WIDE.U32 UR20, UR11, UR4, URZ ;  /* 0x000000040b1482a5 */ /* 0x000fe2000f8e003f */
[----:B------:R-:W-:Y:S01]  /*0750*/  IMAD.IADD R0, R240, 0x1, -R0 ;  /* 0x00000001f0007824 */ /* 0x000fe200078e0a00 */
[----:B------:R-:W-:Y:S01]  /*0760*/  @!UP0 UIMAD UR14, UR14, UR4, URZ ;  /* 0x000000040e0e82a4 */ /* 0x000fe2000f8e023f */
[----:B------:R-:W-:Y:S01]  /*0770*/  SHF.R.S32.HI R5, RZ, 0x1f, R4 ;  /* 0x0000001fff057819 */ /* 0x000fe20000011404 */
[----:B------:R-:W-:Y:S01]  /*0780*/  @UP0 UIMAD.WIDE.U32 UR22, UR10, UR6, URZ ;  /* 0x000000060a1602a5 */ /* 0x000fe2000f8e003f */
[----:B------:R-:W-:Y:S01]  /*0790*/  IMAD.SHL.U32 R0, R0, 0x8, RZ ;  /* 0x0000000800007824 */ /* 0x000fe200078e00ff */
[----:B------:R-:W-:-:S02]  /*07a0*/  ULDC.U8 UR4, c[0x0][0x329] ;  /* 0x0000ca4000047ab9 */ /* 0x000fc40000000000 */
[----:B------:R-:W-:Y:S02]  /*07b0*/  @!UP0 UIMAD UR14, UR11, UR5, UR14 ;  /* 0x000000050b0e82a4 */ /* 0x000fe4000f8e020e */
[----:B------:R-:W-:Y:S02]  /*07c0*/  UISETP.NE.AND UP1, UPT, UR4, URZ, UPT ;  /* 0x0000003f0400728c */ /* 0x000fe4000bf25270 */
[----:B------:R-:W-:Y:S02]  /*07d0*/  ULDC.U8 UR5, c[0x0][0x328] ;  /* 0x0000ca0000057ab9 */ /* 0x000fe40000000000 */
[----:B------:R-:W-:Y:S02]  /*07e0*/  UISETP.NE.AND UP2, UPT, UR5, URZ, UPT ;  /* 0x0000003f0500728c */ /* 0x000fe4000bf45270 */
[----:B------:R-:W-:Y:S02]  /*07f0*/  ULDC UR6, c[0x0][0x1c0] ;  /* 0x0000700000067ab9 */ /* 0x000fe40000000800 */
[----:B------:R-:W-:-:S02]  /*0800*/  UISETP.NE.OR UP3, UPT, UR4, URZ, !UP2 ;  /* 0x0000003f0400728c */ /* 0x000fc4000d765670 */
[----:B------:R-:W-:Y:S02]  /*0810*/  @UP0 UIMAD UR7, UR10, UR7, UR23 ;  /* 0x000000070a0702a4 */ /* 0x000fe4000f8e0217 */
[----:B------:R-:W-:Y:S02]  /*0820*/  ULDC.64 UR4, c[0x0][0x1f0] ;  /* 0x00007c0000047ab9 */ /* 0x000fe40000000a00 */
[----:B------:R-:W-:Y:S02]  /*0830*/  UIMAD UR15, UR15, UR4, URZ ;  /* 0x000000040f0f72a4 */ /* 0x000fe4000f8e023f */
[----:B------:R-:W-:Y:S02]  /*0840*/  @UP1 UMOV UR17, 0x1 ;  /* 0x0000000100111882 */ /* 0x000fe40000000000 */
[----:B------:R-:W-:Y:S02]  /*0850*/  @UP1 ULDC UR4, c[0x0][0x210] ;  /* 0x0000840000041ab9 */ /* 0x000fe40000000800 */
[----:B------:R-:W-:-:S02]  /*0860*/  @UP1 UIMAD UR4, UR4, UR9, URZ ;  /* 0x00000009040412a4 */ /* 0x000fc4000f8e023f */
[----:B------:R-:W-:Y:S02]  /*0870*/  @!UP1 USEL UR4, UR9, UR8, !UP2 ;  /* 0x0000000809049287 */ /* 0x000fe4000d000000 */
[----:B------:R-:W-:Y:S02]  /*0880*/  @!UP0 UMOV UR22, UR20 ;  /* 0x0000001400168c82 */ /* 0x000fe40008000000 */
[----:B------:R-:W-:Y:S01]  /*0890*/  @!UP1 UIMAD UR17, UR4, UR6, URZ ;  /* 0x00000006041192a4 */ /* 0x000fe2000f8e023f */
[----:B------:R-:W-:Y:S01]  /*08a0*/  IADD3 R8, P0, R0, UR22, RZ ;  /* 0x0000001600087c10 */ /* 0x000fe2000ff1e0ff */
[----:B------:R-:W-:Y:S02]  /*08b0*/  @!UP0 UIADD3 UR7, UR21, UR14, URZ ;  /* 0x0000000e15078290 */ /* 0x000fe4000fffe03f */
[----:B------:R-:W-:Y:S02]  /*08c0*/  UIADD3 UR16, -UR13, UR16, URZ ;  /* 0x000000100d107290 */ /* 0x000fe4000fffe13f */
[----:B------:R-:W-:-:S02]  /*08d0*/  @!UP3 UIMAD UR20, UR11, UR9, URZ ;  /* 0x000000090b14b2a4 */ /* 0x000fc4000f8e023f */
[----:B------:R-:W-:Y:S01]  /*08e0*/  UIMAD UR17, UR11, UR17, URZ ;  /* 0x000000110b1172a4 */ /* 0x000fe2000f8e023f */
[----:B------:R-:W-:Y:S01]  /*08f0*/  LEA.HI.X.SX32 R9, R0, UR7, 0x1, P0 ;  /* 0x0000000700097c11 */ /* 0x000fe200080f0eff */
[----:B------:R-:W-:Y:S01]  /*0900*/  @!UP3 USEL UR20, UR20, UR10, !UP0 ;  /* 0x0000000a1414b287 */ /* 0x000fe2000c000000 */
[----:B------:R-:W-:Y:S01]  /*0910*/  ISETP.GE.AND P0, PT, R4, UR16, PT ;  /* 0x0000001004007c0c */ /* 0x000fe2000bf06270 */
[----:B------:R-:W-:Y:S02]  /*0920*/  @UP1 ULDC UR23, c[0x0][0x210] ;  /* 0x0000840000171ab9 */ /* 0x000fe40000000800 */
[----:B------:R-:W-:Y:S01]  /*0930*/  USEL UR17, UR17, URZ, UP3 ;  /* 0x0000003f11117287 */ /* 0x000fe20009800000 */
[----:B-1----:R-:W-:Y:S01]  /*0940*/  IMAD.WIDE.U32 R8, R2, c[0x0][0x1f0], R8 ;  /* 0x00007c0002087a25 */ /* 0x002fe200078e0008 */
[----:B------:R-:W-:Y:S02]  /*0950*/  @!UP1 UMOV UR23, 0x1 ;  /* 0x0000000100179882 */ /* 0x000fe40000000000 */
[----:B------:R-:W-:Y:S01]  /*0960*/  UIMAD UR13, UR13, UR23, URZ ;  /* 0x000000170d0d72a4 */ /* 0x000fe2000f8e023f */
[----:B--2---:R-:W-:Y:S01]  /*0970*/  IMAD.WIDE R2, R3, 0x80, R4 ;  /* 0x0000008003027825 */ /* 0x004fe200078e0204 */
[----:B------:R-:W-:-:S02]  /*0980*/  UIMAD UR17, UR12, UR4, UR17 ;  /* 0x000000040c1172a4 */ /* 0x000fc4000f8e0211 */
[----:B------:R-:W-:Y:S02]  /*0990*/  UMOV UR24, URZ ;  /* 0x0000003f00187c82 */ /* 0x000fe40008000000 */
[----:B------:R-:W-:Y:S02]  /*09a0*/  @!UP3 UMOV UR24, UR20 ;  /* 0x000000140018bc82 */ /* 0x000fe40008000000 */
[----:B------:R-:W-:Y:S02]  /*09b0*/  UIMAD UR5, UR12, UR5, UR15 ;  /* 0x000000050c0572a4 */ /* 0x000fe4000f8e020f */
[----:B------:R-:W-:Y:S02]  /*09c0*/  UMOV UR25, URZ ;  /* 0x0000003f00197c82 */ /* 0x000fe40008000000 */
[----:B------:R-:W-:Y:S02]  /*09d0*/  USHF.R.S32.HI UR4, URZ, 0x1f, UR13 ;  /* 0x0000001f3f047899 */ /* 0x000fe4000801140d */
[----:B------:R-:W-:Y:S01]  /*09e0*/  @!UP3 USHF.R.S32.HI UR25, URZ, 0x1f, UR20 ;  /* 0x0000001f3f19b899 */ /* 0x000fe20008011414 */
[----:B------:R-:W-:Y:S01]  /*09f0*/  IADD3 R7, R9, UR5, RZ ;  /* 0x0000000509077c10 */ /* 0x000fe2000fffe0ff */
        /* <DEDUP_REMOVED lines=12> */
.L_x_478:
[----:B------:R-:W-:Y:S05]  /*0ac0*/  BSYNC B0 ;  /* 0x0000000000007941 */ /* 0x000fea0003800000 */
.L_x_477:
[----:B------:R-:W-:Y:S01]  /*0ad0*/  IADD3 R19, R4, 0x10, RZ ;  /* 0x0000001004137810 */ /* 0x000fe20007ffe0ff */
[----:B------:R-:W-:Y:S03]  /*0ae0*/  BSSY B0, `(.L_x_479) ;  /* 0x000000e000007945 */ /* 0x000fe60003800000 */
[----:B------:R-:W-:-:S13]  /*0af0*/  ISETP.GE.AND P0, PT, R19, UR16, PT ;  /* 0x0000001013007c0c */ /* 0x000fda000bf06270 */
        /* <DEDUP_REMOVED lines=12> */
.L_x_480:
[----:B------:R-:W-:Y:S05]  /*0bc0*/  BSYNC B0 ;  /* 0x0000000000007941 */ /* 0x000fea0003800000 */
.L_x_479:
        /* <DEDUP_REMOVED lines=15> */
.L_x_482:
[----:B------:R-:W-:Y:S05]  /*0cc0*/  BSYNC B0 ;  /* 0x0000000000007941 */ /* 0x000fea0003800000 */
.L_x_481:
        /* <DEDUP_REMOVED lines=15> */
.L_x_484:
[----:B------:R-:W-:Y:S05]  /*0dc0*/  BSYNC B0 ;  /* 0x0000000000007941 */ /* 0x000fea0003800000 */
.L_x_483:
        /* <DEDUP_REMOVED lines=15> */
.L_x_486:
[----:B------:R-:W-:Y:S05]  /*0ec0*/  BSYNC B0 ;  /* 0x0000000000007941 */ /* 0x000fea0003800000 */
.L_x_485:
        /* <DEDUP_REMOVED lines=15> */
.L_x_488:
[----:B------:R-:W-:Y:S05]  /*0fc0*/  BSYNC B0 ;  /* 0x0000000000007941 */ /* 0x000fea0003800000 */
.L_x_487:
        /* <DEDUP_REMOVED lines=15> */
.L_x_490:
[----:B------:R-:W-:Y:S05]  /*10c0*/  BSYNC B0 ;  /* 0x0000000000007941 */ /* 0x000fea0003800000 */
.L_x_489:
[----:B-1----:R-:W-:Y:S01]  /*10d0*/  IADD3 R13, R4, 0x70, RZ ;  /* 0x00000070040d7810 */ /* 0x002fe20007ffe0ff */
[----:B------:R-:W-:Y:S03]  /*10e0*/  BSSY B0, `(.L_x_491) ;  /* 0x000000d000007945 */ /* 0x000fe60003800000 */
[----:B------:R-:W-:-:S13]  /*10f0*/  ISETP.GE.AND P0, PT, R13, UR16, PT ;  /* 0x000000100d007c0c */ /* 0x000fda000bf06270 */
        /* <DEDUP_REMOVED lines=11> */
.L_x_492:
[----:B------:R-:W-:Y:S05]  /*11b0*/  BSYNC B0 ;  /* 0x0000000000007941 */ /* 0x000fea0003800000 */
.L_x_491:
[----:B------:R-:W-:-:S04]  /*11c0*/  LOP3.LUT P6, RZ, R240, 0x7, RZ, 0xc0, !PT ;  /* 0x00000007f0ff7812 */ /* 0x000fc800078cc0ff */
[----:B------:R-:W-:Y:S02]  /*11d0*/  ISETP.GE.OR P2, PT, R4, UR16, P6 ;  /* 0x0000001004007c0c */ /* 0x000fe4000b746670 */
[----:B------:R-:W-:Y:S02]  /*11e0*/  ISETP.GE.OR P1, PT, R19, UR16, P6 ;  /* 0x0000001013007c0c */ /* 0x000fe4000b726670 */
[----:B------:R-:W-:Y:S02]  /*11f0*/  ISETP.GE.OR P5, PT, R18, UR16, P6 ;  /* 0x0000001012007c0c */ /* 0x000fe4000b7a6670 */
[----:B------:R-:W-:Y:S02]  /*1200*/  ISETP.GE.OR P4, PT, R17, UR16, P6 ;  /* 0x0000001011007c0c */ /* 0x000fe4000b786670 */
[----:B------:R-:W-:-:S05]  /*1210*/  ISETP.GE.OR P3, PT, R16, UR16, P6 ;  /* 0x0000001010007c0c */ /* 0x000fca000b766670 */
[----:B------:R-:W-:Y:S02]  /*1220*/  @!P2 IMAD R4, R4, UR23, RZ ;  /* 0x000000170404ac24 */ /* 0x000fe4000f8e02ff */
[----:B------:R-:W-:Y:S02]  /*1230*/  @!P1 IMAD R0, R19, UR23, RZ ;  /* 0x0000001713009c24 */ /* 0x000fe4000f8e02ff */
[----:B------:R-:W-:Y:S01]  /*1240*/  @!P2 IMAD.MOV.U32 R5, RZ, RZ, 0x7f800000 ;  /* 0x7f800000ff05a424 */ /* 0x000fe200078e00ff */
[----:B-1----:R-:W-:Y:S01]  /*1250*/  @!P2 IADD3 R3, P0, R4, UR13, RZ ;  /* 0x0000000d0403ac10 */ /* 0x002fe2000ff1e0ff */
[----:B------:R-:W-:Y:S02]  /*1260*/  @!P5 IMAD R6, R18, UR23, RZ ;  /* 0x000000171206dc24 */ /* 0x000fe4000f8e02ff */
[----:B------:R-:W-:Y:S01]  /*1270*/  @!P5 IMAD.MOV.U32 R12, RZ, RZ, 0x7f800000 ;  /* 0x7f800000ff0cd424 */ /* 0x000fe200078e00ff */
[----:B------:R-:W-:Y:S02]  /*1280*/  @!P2 LEA.HI.X.SX32 R4, R4, UR4, 0x1, P0 ;  /* 0x000000040404ac11 */ /* 0x000fe400080f0eff */
[----:B------:R-:W-:-:S04]  /*1290*/  @!P2 LEA R2, P0, R3, c[0x0][0x200], 0x2 ;  /* 0x000080000302aa11 */ /* 0x000fc800078010ff */
[----:B------:R-:W-:Y:S02]  /*12a0*/  @!P2 LEA.HI.X R3, R3, c[0x0][0x204], R4, 0x2, P0 ;  /* 0x000081000303aa11 */ /* 0x000fe400000f1404 */
[----:B------:R-:W-:-:S03]  /*12b0*/  @!P1 IADD3 R4, P0, R0, UR13, RZ ;  /* 0x0000000d00049c10 */ /* 0x000fc6000ff1e0ff */
[----:B------:R1:W-:Y:S02]  /*12c0*/  @!P2 STG.E [R2.64], R5 ;  /* 0x000000050200a986 */ /* 0x0003e4000c101912 */
[----:B-1----:R-:W-:Y:S01]  /*12d0*/  @!P1 LEA.HI.X.SX32 R3, R0, UR4, 0x1, P0 ;  /* 0x0000000400039c11 */ /* 0x002fe200080f0eff */
[----:B------:R-:W-:Y:S01]  /*12e0*/  @!P4 IMAD R5, R17, UR23, RZ ;  /* 0x000000171105cc24 */ /* 0x000fe2000f8e02ff */
[----:B------:R-:W-:Y:S02]  /*12f0*/  @!P1 LEA R2, P2, R4, c[0x0][0x200], 0x2 ;  /* 0x0000800004029a11 */ /* 0x000fe400078410ff */
[----:B------:R-:W-:Y:S02]  /*1300*/  @!P5 IADD3 R0, P0, R6, UR13, RZ ;  /* 0x0000000d0600dc10 */ /* 0x000fe4000ff1e0ff */
[----:B------:R-:W-:Y:S02]  /*1310*/  @!P1 LEA.HI.X R3, R4, c[0x0][0x204], R3, 0x2, P2 ;  /* 0x0000810004039a11 */ /* 0x000fe400010f1403 */
[----:B------:R-:W-:-:S02]  /*1320*/  @!P5 LEA.HI.X.SX32 R6, R6, UR4, 0x1, P0 ;  /* 0x000000040606dc11 */ /* 0x000fc400080f0eff */
[C---:B------:R-:W-:Y:S02]  /*1330*/  @!P5 LEA R10, P2, R0.reuse, c[0x0][0x200], 0x2 ;  /* 0x00008000000ada11 */ /* 0x040fe400078410ff */
[----:B------:R-:W-:Y:S02]  /*1340*/  @!P4 IADD3 R4, P0, R5, UR13, RZ ;  /* 0x0000000d0504cc10 */ /* 0x000fe4000ff1e0ff */
[----:B------:R-:W-:Y:S01]  /*1350*/  @!P5 LEA.HI.X R11, R0, c[0x0][0x204], R6, 0x2, P2 ;  /* 0x00008100000bda11 */ /* 0x000fe200010f1406 */
[----:B------:R-:W-:Y:S01]  /*1360*/  @!P1 IMAD.MOV.U32 R6, RZ, RZ, 0x7f800000 ;  /* 0x7f800000ff069424 */ /* 0x000fe200078e00ff */
[----:B------:R-:W-:Y:S02]  /*1370*/  ISETP.GE.OR P2, PT, R15, UR16, P6 ;  /* 0x000000100f007c0c */ /* 0x000fe4000b746670 */
[----:B------:R-:W-:Y:S01]  /*1380*/  @!P4 LEA.HI.X.SX32 R0, R5, UR4, 0x1, P0 ;  /* 0x000000040500cc11 */ /* 0x000fe200080f0eff */
[----:B------:R-:W-:Y:S01]  /*1390*/  @!P3 IMAD R5, R16, UR23, RZ ;  /* 0x000000171005bc24 */ /* 0x000fe2000f8e02ff */
[----:B------:R-:W-:Y:S01]  /*13a0*/  @!P4 LEA R8, P0, R4, c[0x0][0x200], 0x2 ;  /* 0x000080000408ca11 */ /* 0x000fe200078010ff */
[----:B------:R1:W-:Y:S01]  /*13b0*/  @!P1 STG.E [R2.64], R6 ;  /* 0x0000000602009986 */ /* 0x0003e2000c101912 */
[----:B------:R-:W-:-:S02]  /*13c0*/  ISETP.GE.OR P1, PT, R14, UR16, P6 ;  /* 0x000000100e007c0c */ /* 0x000fc4000b726670 */
[----:B------:R-:W-:Y:S01]  /*13d0*/  @!P4 LEA.HI.X R9, R4, c[0x0][0x204], R0, 0x2, P0 ;  /* 0x000081000409ca11 */ /* 0x000fe200000f1400 */
[----:B------:R2:W-:Y:S01]  /*13e0*/  @!P5 STG.E [R10.64], R12 ;  /* 0x0000000c0a00d986 */ /* 0x0005e2000c101912 */
[----:B------:R-:W-:Y:S02]  /*13f0*/  @!P3 IADD3 R0, P0, R5, UR13, RZ ;  /* 0x0000000d0500bc10 */ /* 0x000fe4000ff1e0ff */
[----:B------:R-:W-:Y:S02]  /*1400*/  ISETP.GE.OR P6, PT, R13, UR16, P6 ;  /* 0x000000100d007c0c */ /* 0x000fe4000b7c6670 */
[----:B-1----:R-:W-:Y:S01]  /*1410*/  @!P3 LEA.HI.X.SX32 R3, R5, UR4, 0x1, P0 ;  /* 0x000000040503bc11 */ /* 0x002fe200080f0eff */
[----:B------:R-:W-:Y:S01]  /*1420*/  @!P2 IMAD R2, R15, UR23, RZ ;  /* 0x000000170f02ac24 */ /* 0x000fe2000f8e02ff */
[----:B------:R-:W-:Y:S01]  /*1430*/  @!P3 LEA R6, P0, R0, c[0x0][0x200], 0x2 ;  /* 0x000080000006ba11 */ /* 0x000fe200078010ff */
[----:B--2---:R-:W-:-:S03]  /*1440*/  @!P3 IMAD.MOV.U32 R10, RZ, RZ, 0x7f800000 ;  /* 0x7f800000ff0ab424 */ /* 0x004fc600078e00ff */
[----:B------:R-:W-:Y:S01]  /*1450*/  @!P3 LEA.HI.X R7, R0, c[0x0][0x204], R3, 0x2, P0 ;  /* 0x000081000007ba11 */ /* 0x000fe200000f1403 */
[----:B------:R-:W-:Y:S01]  /*1460*/  @!P1 IMAD R3, R14, UR23, RZ ;  /* 0x000000170e039c24 */ /* 0x000fe2000f8e02ff */
[----:B------:R-:W-:-:S04]  /*1470*/  @!P2 IADD3 R0, P0, R2, UR13, RZ ;  /* 0x0000000d0200ac10 */ /* 0x000fc8000ff1e0ff */
[----:B------:R-:W-:Y:S02]  /*1480*/  @!P2 LEA.HI.X.SX32 R2, R2, UR4, 0x1, P0 ;  /* 0x000000040202ac11 */ /* 0x000fe400080f0eff */
[----:B------:R-:W-:-:S04]  /*1490*/  @!P2 LEA R4, P0, R0, c[0x0][0x200], 0x2 ;  /* 0x000080000004aa11 */ /* 0x000fc800078010ff */
        /* <DEDUP_REMOVED lines=21> */
.L_x_476:
[----:B-1----:R-:W-:Y:S02]  /*15f0*/  UISETP.NE.AND UP0, UPT, UR10, -0x1, UPT ;  /* 0xffffffff0a00788c */ /* 0x002fe4000bf05270 */
        /* <DEDUP_REMOVED lines=31> */
.L_x_493:
        /* <DEDUP_REMOVED lines=46> */
.L_x_494:
[----:B------:R-:W-:Y:S01]  /*1ad0*/  SHF.R.S32.HI R28, RZ, 0x1f, R240 ;  /* 0x0000001fff1c7819 */ /* 0x000fe200000114f0 */
[----:B------:R-:W1:Y:S01]  /*1ae0*/  S2R R3, SR_CTAID.X ;  /* 0x0000000000037919 */ /* 0x000e620000002500 */
[----:B------:R-:W-:Y:S01]  /*1af0*/  UIADD3 UR11, -UR13, UR16, URZ ;  /* 0x000000100d0b7290 */ /* 0x000fe2000fffe13f */
[----:B------:R-:W-:Y:S01]  /*1b00*/  SHF.R.S32.HI R25, RZ, 0x1f, R24 ;  /* 0x0000001fff197819 */ /* 0x000fe20000011418 */
[----:B------:R-:W-:Y:S01]  /*1b10*/  ULDC.64 UR4, c[0x0][0x1a8] ;  /* 0x00006a0000047ab9 */ /* 0x000fe20000000a00 */
[CC--:B------:R-:W-:Y:S01]  /*1b20*/  LEA.HI R2, R28.reuse, R240.reuse, RZ, 0x3 ;  /* 0x000000f01c027211 */ /* 0x0c0fe200078f18ff */
[----:B------:R-:W2:Y:S01]  /*1b30*/  S2R R6, SR_CTAID.Z ;  /* 0x0000000000067919 */ /* 0x000ea20000002700 */
[----:B------:R-:W-:Y:S01]  /*1b40*/  UIMAD UR4, UR20, UR4, URZ ;  /* 0x00000004140472a4 */ /* 0x000fe2000f8e023f */
[----:B------:R-:W-:Y:S01]  /*1b50*/  LEA.HI R5, R28, R240, RZ, 0x6 ;  /* 0x000000f01c057211 */ /* 0x000fe200078f30ff */
[----:B------:R-:W-:Y:S01]  /*1b60*/  UMOV UR15, 0x7 ;  /* 0x00000007000f7882 */ /* 0x000fe20000000000 */
[----:B------:R-:W-:Y:S01]  /*1b70*/  SHF.R.S32.HI R8, RZ, 0x3, R2 ;  /* 0x00000003ff087819 */ /* 0x000fe20000011402 */
[----:B------:R-:W-:Y:S01]  /*1b80*/  UIMAD UR4, UR12, UR5, UR4 ;  /* 0x000000050c0472a4 */ /* 0x000fe2000f8e0204 */
[----:B------:R-:W-:Y:S01]  /*1b90*/  LOP3.LUT R2, R2, 0xfffffff8, RZ, 0xc0, !PT ;  /* 0xfffffff802027812 */ /* 0x000fe200078ec0ff */
[----:B------:R-:W-:Y:S01]  /*1ba0*/  IMAD.SHL.U32 R5, R5, 0x8, RZ ;  /* 0x0000000805057824 */ /* 0x000fe200078e00ff */
[C---:B------:R-:W-:Y:S01]  /*1bb0*/  IADD3 R26, R8.reuse, 0x10, RZ ;  /* 0x00000010081a7810 */ /* 0x040fe20007ffe0ff */
[----:B------:R-:W-:Y:S01]  /*1bc0*/  IMAD.SHL.U32 R0, R8, 0x40, RZ ;  /* 0x0000004008007824 */ /* 0x000fe200078e00ff */
[----:B------:R-:W-:Y:S01]  /*1bd0*/  SHF.R.S32.HI R9, RZ, 0x1f, R8 ;  /* 0x0000001fff097819 */ /* 0x000fe20000011408 */
[----:B------:R-:W-:Y:S01]  /*1be0*/  IMAD.IADD R49, R240, 0x1, -R2 ;  /* 0x00000001f0317824 */ /* 0x000fe200078e0a02 */
[----:B------:R-:W-:Y:S01]  /*1bf0*/  ISETP.GE.AND P1, PT, R26, UR11, PT ;  /* 0x0000000b1a007c0c */ /* 0x000fe2000bf26270 */
[----:B------:R-:W-:Y:S01]  /*1c00*/  UIADD3 UR12, UR8, -0x1, URZ ;  /* 0xffffffff080c7890 */ /* 0x000fe2000fffe03f */
[----:B------:R-:W-:Y:S01]  /*1c10*/  LOP3.LUT R0, R0, 0x1c0, RZ, 0xc0, !PT ;  /* 0x000001c000007812 */ /* 0x000fe200078ec0ff */
[----:B------:R-:W-:Y:S01]  /*1c20*/  IMAD.SHL.U32 R34, R49, 0x8, RZ ;  /* 0x0000000831227824 */ /* 0x000fe200078e00ff */
[----:B------:R-:W-:-:S02]  /*1c30*/  IADD3 R27, R8, 0x20, RZ ;  /* 0x00000020081b7810 */ /* 0x000fc40007ffe0ff */
[----:B------:R-:W-:Y:S01]  /*1c40*/  SHF.R.U32.HI R2, RZ, 0x3, R0 ;  /* 0x00000003ff027819 */ /* 0x000fe20000011600 */
[----:B-1----:R-:W-:Y:S01]  /*1c50*/  IMAD.WIDE R38, R3, 0x80, R8 ;  /* 0x0000008003267825 */ /* 0x002fe200078e0208 */
[--C-:B------:R-:W-:Y:S02]  /*1c60*/  LOP3.LUT R0, R0, 0x38, R34.reuse, 0xf8, !PT ;  /* 0x0000003800007812 */ /* 0x100fe400078ef822 */
[----:B------:R-:W-:Y:S02]  /*1c70*/  IADD3 R33, R8, 0x30, RZ ;  /* 0x0000003008217810 */ /* 0x000fe40007ffe0ff */
[----:B------:R-:W-:Y:S01]  /*1c80*/  LOP3.LUT R4, R0, R2, RZ, 0x3c, !PT ;  /* 0x0000000200047212 */ /* 0x000fe200078e3cff */
[----:B------:R1:W-:Y:S01]  /*1c90*/  STL.64 [R1+0x60], R38 ;  /* 0x0000602601007387 */ /* 0x0003e20000100a00 */
[----:B------:R-:W-:Y:S02]  /*1ca0*/  SHF.R.S32.HI R35, RZ, 0x1f, R34 ;  /* 0x0000001fff237819 */ /* 0x000fe40000011422 */
[----:B------:R-:W-:-:S02]  /*1cb0*/  IADD3 R2, P2, R34, UR6, RZ ;  /* 0x0000000622027c10 */ /* 0x000fc4000ff5e0ff */
[----:B------:R-:W-:Y:S01]  /*1cc0*/  ISETP.GE.AND P6, PT, R27, UR11, PT ;  /* 0x0000000b1b007c0c */ /* 0x000fe2000bfc6270 */
[----:B------:R-:W-:Y:S01]  /*1cd0*/  STL.64 [R1+0x78], R34 ;  /* 0x0000782201007387 */ /* 0x000fe20000100a00 */
[----:B------:R-:W-:Y:S02]  /*1ce0*/  ISETP.GE.AND P5, PT, R33, UR11, PT ;  /* 0x0000000b21007c0c */ /* 0x000fe4000bfa6270 */
[----:B------:R-:W-:Y:S01]  /*1cf0*/  ISETP.GE.AND P0, PT, R8, UR11, PT ;  /* 0x0000000b08007c0c */ /* 0x000fe2000bf06270 */
[----:B------:R-:W-:Y:S01]  /*1d00*/  STL [R1+0x84], R33 ;  /* 0x0000842101007387 */ /* 0x000fe20000100800 */
[----:B------:R-:W-:Y:S01]  /*1d10*/  IADD3.X R3, R35, UR17, RZ, P2, !PT ;  /* 0x0000001123037c10 */ /* 0x000fe200097fe4ff */
[----:B------:R-:W-:Y:S01]  /*1d20*/  USHF.R.S32.HI UR17, URZ, 0x1f, UR12 ;  /* 0x0000001f3f117899 */ /* 0x000fe2000801140c */
[----:B------:R-:W-:Y:S02]  /*1d30*/  @!P1 IADD3 R12, P2, R38, 0x10, RZ ;  /* 0x00000010260c9810 */ /* 0x000fe40007f5e0ff */
[----:B------:R-:W-:Y:S01]  /*1d40*/  LOP3.LUT R241, R4, 0xfffffe00, R5, 0xf8, !PT ;  /* 0xfffffe0004f17812 */ /* 0x000fe200078ef805 */
[----:B--2---:R-:W-:Y:S01]  /*1d50*/  IMAD.WIDE.U32 R2, R6, c[0x0][0x1a8], R2 ;  /* 0x00006a0006027a25 */ /* 0x004fe200078e0002 */
[----:B------:R-:W-:-:S02]  /*1d60*/  IADD3 R32, R8, 0x40, RZ ;  /* 0x0000004008207810 */ /* 0x000fc40007ffe0ff */
[C---:B------:R-:W-:Y:S01]  /*1d70*/  @!P6 IADD3 R6, P3, R38.reuse, 0x20, RZ ;  /* 0x000000202606e810 */ /* 0x040fe20007f7e0ff */
[--C-:B------:R-:W-:Y:S01]  /*1d80*/  @!P1 IMAD.X R0, RZ, RZ, R39.reuse, P2 ;  /* 0x000000ffff009224 */ /* 0x100fe200010e0627 */
[----:B------:R-:W-:Y:S01]  /*1d90*/  @!P5 IADD3 R15, P2, R38, 0x30, RZ ;  /* 0x00000030260fd810 */ /* 0x000fe20007f5e0ff */
[----:B------:R-:W-:Y:S01]  /*1da0*/  @!P0 IMAD R5, R39, c[0x0][0x190], RZ ;  /* 0x0000640027058a24 */ /* 0x000fe200078e02ff */
[----:B------:R-:W-:Y:S01]  /*1db0*/  IADD3 R3, R3, UR4, RZ ;  /* 0x0000000403037c10 */ /* 0x000fe2000fffe0ff */
[----:B------:R-:W-:Y:S01]  /*1dc0*/  @!P1 IMAD R0, R0, c[0x0][0x190], RZ ;  /* 0x0000640000009a24 */ /* 0x000fe200078e02ff */
[----:B------:R-:W-:Y:S01]  /*1dd0*/  ISETP.GE.AND P4, PT, R32, UR11, PT ;  /* 0x0000000b20007c0c */ /* 0x000fe2000bf86270 */
[--C-:B------:R-:W-:Y:S01]  /*1de0*/  @!P6 IMAD.X R4, RZ, RZ, R39.reuse, P3 ;  /* 0x000000ffff04e224 */ /* 0x100fe200018e0627 */
[----:B------:R-:W-:Y:S01]  /*1df0*/  IADD3 R31, R8, 0x50, RZ ;  /* 0x00000050081f7810 */ /* 0x000fe20007ffe0ff */
[----:B------:R-:W-:Y:S01]  /*1e00*/  @!P1 IMAD R17, R12, c[0x0][0x194], R0 ;  /* 0x000065000c119a24 */ /* 0x000fe200078e0200 */
[C---:B------:R-:W-:Y:S01]  /*1e10*/  IADD3 R30, R8.reuse, 0x60, RZ ;  /* 0x00000060081e7810 */ /* 0x040fe20007ffe0ff */
[----:B------:R-:W-:Y:S01]  /*1e20*/  @!P5 IMAD.X R0, RZ, RZ, R39, P2 ;  /* 0x000000ffff00d224 */ /* 0x000fe200010e0627 */
[----:B------:R-:W-:Y:S01]  /*1e30*/  IADD3 R29, R8, 0x70, RZ ;  /* 0x00000070081d7810 */ /* 0x000fe20007ffe0ff */
[C---:B------:R-:W-:Y:S01]  /*1e40*/  @!P0 IMAD R5, R38.reuse, c[0x0][0x194], R5 ;  /* 0x0000650026058a24 */ /* 0x040fe200078e0205 */
[----:B------:R-:W-:Y:S01]  /*1e50*/  STL [R1+0x8c], R32 ;  /* 0x00008c2001007387 */ /* 0x000fe20000100800 */
[----:B------:R-:W-:Y:S01]  /*1e60*/  @!P0 IMAD.WIDE.U32 R10, R38, c[0x0][0x190], R2 ;  /* 0x00006400260a8a25 */ /* 0x000fe200078e0002 */
[----:B------:R-:W-:-:S02]  /*1e70*/  LEA.HI R223, R28, R240, RZ, 0x5 ;  /* 0x000000f01cdf7211 */ /* 0x000fc400078f28ff */
[----:B------:R-:W-:Y:S01]  /*1e80*/  STL [R1+0x50], R31 ;  /* 0x0000501f01007387 */ /* 0x000fe20000100800 */
[----:B------:R-:W-:Y:S01]  /*1e90*/  @!P6 IMAD R4, R4, c[0x0][0x190], RZ ;  /* 0x000064000404ea24 */ /* 0x000fe200078e02ff */
[----:B------:R-:W-:Y:S01]  /*1ea0*/  @!P0 LEA R14, P2, R10, c[0x0][0x160], 0x1 ;  /* 0x000058000a0e8a11 */ /* 0x000fe200078408ff */
[----:B------:R-:W-:Y:S01]  /*1eb0*/  @!P5 IMAD R18, R0, c[0x0][0x190], RZ ;  /* 0x000064000012da24 */ /* 0x000fe200078e02ff */
[----:B------:R-:W-:Y:S01]  /*1ec0*/  STL [R1+0x80], R30 ;  /* 0x0000801e01007387 */ /* 0x000fe20000100800 */
[----:B------:R-:W-:Y:S01]  /*1ed0*/  @!P0 IMAD.IADD R0, R11, 0x1, R5 ;  /* 0x000000010b008824 */ /* 0x000fe200078e0205 */
[----:B------:R-:W-:Y:S01]  /*1ee0*/  SHF.R.S32.HI R134, RZ, 0x5, R223 ;  /* 0x00000005ff867819 */ /* 0x000fe200000114df */
[----:B------:R-:W-:Y:S01]  /*1ef0*/  @!P1 IMAD.WIDE.U32 R12, R12, c[0x0][0x190], R2 ;  /* 0x000064000c0c9a25 */ /* 0x000fe200078e0002 */
[----:B------:R-:W-:Y:S03]  /*1f00*/  STL [R1+0x88], R29 ;  /* 0x0000881d01007387 */ /* 0x000fe60000100800 */
[----:B------:R-:W-:-:S02]  /*1f10*/  @!P6 IMAD R16, R6, c[0x0][0x194], R4 ;  /* 0x000065000610ea24 */ /* 0x000fc400078e0204 */
[C---:B------:R-:W-:Y:S02]  /*1f20*/  @!P5 IMAD R18, R15.reuse, c[0x0][0x194], R18 ;  /* 0x000065000f12da24 */ /* 0x040fe400078e0212 */
[----:B------:R-:W-:Y:S01]  /*1f30*/  @!P5 IMAD.WIDE.U32 R4, R15, c[0x0][0x190], R2 ;  /* 0x000064000f04da25 */ /* 0x000fe200078e0002 */
[----:B------:R-:W-:Y:S02]  /*1f40*/  @!P0 LEA.HI.X R15, R10, c[0x0][0x164], R0, 0x1, P2 ;  /* 0x000059000a0f8a11 */ /* 0x000fe400010f0c00 */
[----:B------:R-:W-:Y:S01]  /*1f50*/  @!P1 LEA R10, P3, R12, c[0x0][0x160], 0x1 ;  /* 0x000058000c0a9a11 */ /* 0x000fe200078608ff */
[----:B------:R-:W-:-:S04]  /*1f60*/  @!P6 IMAD.WIDE.U32 R6, R6, c[0x0][0x190], R2 ;  /* 0x000064000606ea25 */ /* 0x000fc800078e0002 */
[----:B------:R-:W-:Y:S01]  /*1f70*/  @!P1 IMAD.IADD R0, R13, 0x1, R17 ;  /* 0x000000010d009824 */ /* 0x000fe200078e0211 */
[----:B------:R-:W-:Y:S01]  /*1f80*/  @!P6 LEA R22, P2, R6, c[0x0][0x160], 0x1 ;  /* 0x000058000616ea11 */ /* 0x000fe200078408ff */
[----:B------:R-:W-:Y:S02]  /*1f90*/  @!P6 IMAD.IADD R7, R7, 0x1, R16 ;  /* 0x000000010707e824 */ /* 0x000fe400078e0210 */
[----:B------:R-:W-:Y:S01]  /*1fa0*/  IMAD.SHL.U32 R241, R241, 0x2, RZ ;  /* 0x00000002f1f17824 */ /* 0x000fe200078e00ff */
[----:B------:R-:W-:Y:S01]  /*1fb0*/  @!P1 LEA.HI.X R11, R12, c[0x0][0x164], R0, 0x1, P3 ;  /* 0x000059000c0b9a11 */ /* 0x000fe200018f0c00 */
[----:B------:R-:W-:Y:S01]  /*1fc0*/  @!P5 IMAD.IADD R0, R5, 0x1, R18 ;  /* 0x000000010500d824 */ /* 0x000fe200078e0212 */
[----:B------:R-:W-:Y:S02]  /*1fd0*/  ISETP.GE.AND P3, PT, R31, UR11, PT ;  /* 0x0000000b1f007c0c */ /* 0x000fe4000bf66270 */
[----:B------:R-:W-:Y:S01]  /*1fe0*/  @!P6 LEA.HI.X R23, R6, c[0x0][0x164], R7, 0x1, P2 ;  /* 0x000059000617ea11 */ /* 0x000fe200010f0c07 */
[----:B------:R-:W-:Y:S01]  /*1ff0*/  @!PT LDS RZ, [RZ] ;  /* 0x00000000fffff984 */ /* 0x000fe20000000800 */
[----:B------:R-:W-:Y:S01]  /*2000*/  @!PT LDS RZ, [RZ] ;  /* 0x00000000fffff984 */ /* 0x000fe20000000800 */
[----:B------:R-:W-:Y:S01]  /*2010*/  @!PT LDS RZ, [RZ] ;  /* 0x00000000fffff984 */ /* 0x000fe20000000800 */
[----:B------:R2:W-:Y:S01]  /*2020*/  @!P0 LDGSTS.E.BYPASS.LTC128B.128 [R241], [R14.64] ;  /* 0x000000000ef18fae */ /* 0x0005e2000b901d52 */
[----:B------:R-:W-:-:S02]  /*2030*/  @!P5 LEA R20, P0, R4, c[0x0][0x160], 0x1 ;  /* 0x000058000414da11 */ /* 0x000fc400078008ff */
[----:B------:R-:W-:Y:S01]  /*2040*/  ISETP.GE.AND P2, PT, R30, UR11, PT ;  /* 0x0000000b1e007c0c */ /* 0x000fe2000bf46270 */
[----:B------:R3:W-:Y:S01]  /*2050*/  @!P1 LDGSTS.E.BYPASS.LTC128B.128 [R241+0x800], [R10.64] ;  /* 0x008000000af19fae */ /* 0x0007e2000b901d52 */
[----:B------:R-:W-:Y:S02]  /*2060*/  @!P5 LEA.HI.X R21, R4, c[0x0][0x164], R0, 0x1, P0 ;  /* 0x000059000415da11 */ /* 0x000fe400000f0c00 */
[C---:B------:R-:W-:Y:S01]  /*2070*/  @!P4 IADD3 R4, P0, R38.reuse, 0x40, RZ ;  /* 0x000000402604c810 */ /* 0x040fe20007f1e0ff */
[----:B------:R4:W-:Y:S04]  /*2080*/  @!P6 LDGSTS.E.BYPASS.LTC128B.128 [R241+0x1000], [R22.64] ;  /* 0x0100000016f1efae */ /* 0x0009e8000b901d52 */
[----:B------:R-:W-:Y:S01]  /*2090*/  @!P4 IMAD.X R0, RZ, RZ, R39, P0 ;  /* 0x000000ffff00c224 */ /* 0x000fe200000e0627 */
[----:B------:R5:W-:Y:S03]  /*20a0*/  @!P5 LDGSTS.E.BYPASS.LTC128B.128 [R241+0x1800], [R20.64] ;  /* 0x0180000014f1dfae */ /* 0x000be6000b901d52 */
[----:B------:R-:W-:Y:S01]  /*20b0*/  @!P2 IADD3 R7, P0, R38, 0x60, RZ ;  /* 0x000000602607a810 */ /* 0x000fe20007f1e0ff */
[----:B------:R-:W-:-:S04]  /*20c0*/  @!P4 IMAD R5, R0, c[0x0][0x190], RZ ;  /* 0x000064000005ca24 */ /* 0x000fc800078e02ff */
[----:B------:R-:W-:-:S04]  /*20d0*/  @!P2 IMAD.X R0, RZ, RZ, R39, P0 ;  /* 0x000000ffff00a224 */ /* 0x000fc800000e0627 */
[----:B--2---:R-:W-:Y:S01]  /*20e0*/  @!P2 IMAD R14, R0, c[0x0][0x190], RZ ;  /* 0x00006400000eaa24 */ /* 0x004fe200078e02ff */
[----:B---3--:R-:W-:Y:S01]  /*20f0*/  @!P3 IADD3 R10, P1, R38, 0x50, RZ ;  /* 0x00000050260ab810 */ /* 0x008fe20007f3e0ff */
[C---:B------:R-:W-:Y:S02]  /*2100*/  @!P4 IMAD R11, R4.reuse, c[0x0][0x194], R5 ;  /* 0x00006500040bca24 */ /* 0x040fe400078e0205 */
[----:B------:R-:W-:-:S04]  /*2110*/  @!P4 IMAD.WIDE.U32 R4, R4, c[0x0][0x190], R2 ;  /* 0x000064000404ca25 */ /* 0x000fc800078e0002 */
[----:B------:R-:W-:Y:S01]  /*2120*/  @!P3 IMAD.X R6, RZ, RZ, R39, P1 ;  /* 0x000000ffff06b224 */ /* 0x000fe200008e0627 */
[----:B------:R-:W-:Y:S01]  /*2130*/  ISETP.GE.AND P1, PT, R29, UR11, PT ;  /* 0x0000000b1d007c0c */ /* 0x000fe2000bf26270 */
[----:B------:R-:W-:Y:S01]  /*2140*/  @!P4 IMAD.IADD R0, R5, 0x1, R11 ;  /* 0x000000010500c824 */ /* 0x000fe200078e020b */
[----:B------:R-:W-:Y:S01]  /*2150*/  @!P4 LEA R16, P0, R4, c[0x0][0x160], 0x1 ;  /* 0x000058000410ca11 */ /* 0x000fe200078008ff */
[----:B------:R-:W-:Y:S02]  /*2160*/  @!P3 IMAD R6, R6, c[0x0][0x190], RZ ;  /* 0x000064000606ba24 */ /* 0x000fe400078e02ff */
[----:B------:R-:W-:Y:S01]  /*2170*/  @!P2 IMAD R14, R7, c[0x0][0x194], R14 ;  /* 0x00006500070eaa24 */ /* 0x000fe200078e020e */
[----:B------:R-:W-:Y:S01]  /*2180*/  @!P4 LEA.HI.X R17, R4, c[0x0][0x164], R0, 0x1, P0 ;  /* 0x000059000411ca11 */ /* 0x000fe200000f0c00 */
[C---:B------:R-:W-:Y:S02]  /*2190*/  @!P3 IMAD R5, R10.reuse, c[0x0][0x194], R6 ;  /* 0x000065000a05ba24 */ /* 0x040fe400078e0206 */
[----:B------:R-:W-:-:S02]  /*21a0*/  @!P3 IMAD.WIDE.U32 R10, R10, c[0x0][0x190], R2 ;  /* 0x000064000a0aba25 */ /* 0x000fc400078e0002 */
[----:B------:R2:W-:Y:S02]  /*21b0*/  @!P4 LDGSTS.E.BYPASS.LTC128B.128 [R241+0x2000], [R16.64] ;  /* 0x0200000010f1cfae */ /* 0x0005e4000b901d52 */
[----:B------:R-:W-:Y:S01]  /*21c0*/  @!P1 IADD3 R4, P0, R38, 0x70, RZ ;  /* 0x0000007026049810 */ /* 0x000fe20007f1e0ff */
[----:B------:R-:W-:-:S04]  /*21d0*/  @!P2 IMAD.WIDE.U32 R6, R7, c[0x0][0x190], R2 ;  /* 0x000064000706aa25 */ /* 0x000fc800078e0002 */
[----:B------:R-:W-:Y:S01]  /*21e0*/  @!P1 IMAD.X R0, RZ, RZ, R39, P0 ;  /* 0x000000ffff009224 */ /* 0x000fe200000e0627 */
[----:B------:R-:W-:Y:S01]  /*21f0*/  @!P3 LEA R12, P0, R10, c[0x0][0x160], 0x1 ;  /* 0x000058000a0cba11 */ /* 0x000fe200078008ff */
[----:B------:R-:W-:Y:S02]  /*2200*/  @!P3 IMAD.IADD R5, R11, 0x1, R5 ;  /* 0x000000010b05b824 */ /* 0x000fe400078e0205 */
[----:B------:R-:W-:Y:S02]  /*2210*/  @!P1 IMAD R11, R0, c[0x0][0x190], RZ ;  /* 0x00006400000b9a24 */ /* 0x000fe400078e02ff */
[----:B------:R-:W-:Y:S01]  /*2220*/  @!P2 IMAD.IADD R0, R7, 0x1, R14 ;  /* 0x000000010700a824 */ /* 0x000fe200078e020e */
[----:B------:R-:W-:Y:S01]  /*2230*/  @!P3 LEA.HI.X R13, R10, c[0x0][0x164], R5, 0x1, P0 ;  /* 0x000059000a0dba11 */ /* 0x000fe200000f0c05 */
[----:B------:R-:W-:Y:S01]  /*2240*/  @!P1 IMAD R7, R4, c[0x0][0x194], R11 ;  /* 0x0000650004079a24 */ /* 0x000fe200078e020b */
[----:B------:R-:W-:Y:S01]  /*2250*/  @!P2 LEA R18, P0, R6, c[0x0][0x160], 0x1 ;  /* 0x000058000612aa11 */ /* 0x000fe200078008ff */
[----:B------:R-:W-:-:S02]  /*2260*/  @!P1 IMAD.WIDE.U32 R4, R4, c[0x0][0x190], R2 ;  /* 0x0000640004049a25 */ /* 0x000fc400078e0002 */
[----:B------:R3:W-:Y:S01]  /*2270*/  @!P3 LDGSTS.E.BYPASS.LTC128B.128 [R241+0x2800], [R12.64] ;  /* 0x028000000cf1bfae */ /* 0x0007e2000b901d52 */
[----:B------:R-:W-:Y:S01]  /*2280*/  @!P2 LEA.HI.X R19, R6, c[0x0][0x164], R0, 0x1, P0 ;  /* 0x000059000613aa11 */ /* 0x000fe200000f0c00 */
[----:B------:R-:W-:Y:S01]  /*2290*/  @!P1 IMAD.IADD R5, R5, 0x1, R7 ;  /* 0x0000000105059824 */ /* 0x000fe200078e0207 */
[----:B------:R-:W-:Y:S01]  /*22a0*/  @!P1 LEA R14, P0, R4, c[0x0][0x160], 0x1 ;  /* 0x00005800040e9a11 */ /* 0x000fe200078008ff */
[----:B------:R-:W-:Y:S02]  /*22b0*/  IMAD R0, R9, c[0x0][0x198], RZ ;  /* 0x0000660009007a24 */ /* 0x000fe400078e02ff */
[----:B------:R-:W-:Y:S01]  /*22c0*/  IMAD.WIDE.U32 R2, R8, c[0x0][0x198], R34 ;  /* 0x0000660008027a25 */ /* 0x000fe200078e0022 */
[----:B------:R-:W-:Y:S01]  /*22d0*/  @!P1 LEA.HI.X R15, R4, c[0x0][0x164], R5, 0x1, P0 ;  /* 0x00005900040f9a11 */ /* 0x000fe200000f0c05 */
[----:B------:R2:W-:Y:S02]  /*22e0*/  @!P2 LDGSTS.E.BYPASS.LTC128B.128 [R241+0x3000], [R18.64] ;  /* 0x0300000012f1afae */ /* 0x0005e4000b901d52 */
[----:B------:R-:W-:Y:S01]  /*22f0*/  IMAD R0, R8, c[0x0][0x19c], R0 ;  /* 0x0000670008007a24 */ /* 0x000fe200078e0200 */
[----:B------:R-:W-:Y:S01]  /*2300*/  IADD3 R2, P0, R2, UR22, RZ ;  /* 0x0000001602027c10 */ /* 0x000fe2000ff1e0ff */
[----:B-----5:R-:W-:Y:S01]  /*2310*/  IMAD.MOV.U32 R20, RZ, RZ, c[0x0][0x19c] ;  /* 0x00006700ff147624 */ /* 0x020fe200078e00ff */
[----:B------:R5:W-:Y:S01]  /*2320*/  @!P1 LDGSTS.E.BYPASS.LTC128B.128 [R241+0x3800], [R14.64] ;  /* 0x038000000ef19fae */ /* 0x000be2000b901d52 */
[----:B----4-:R-:W-:Y:S01]  /*2330*/  IMAD.MOV.U32 R22, RZ, RZ, c[0x0][0x1a4] ;  /* 0x00006900ff167624 */ /* 0x010fe200078e00ff */
[----:B------:R-:W-:Y:S01]  /*2340*/  IADD3.X R3, R3, UR7, R0, P0, !PT ;  /* 0x0000000703037c10 */ /* 0x000fe200087fe400 */
[----:B------:R-:W-:Y:S01]  /*2350*/  ULDC.64 UR6, c[0x0][0x198] ;  /* 0x0000660000067ab9 */ /* 0x000fe20000000a00 */
[----:B------:R-:W-:Y:S01]  /*2360*/  IMAD R0, R25, c[0x0][0x1b0], RZ ;  /* 0x00006c0019007a24 */ /* 0x000fe200078e02ff */
[----:B------:R-:W-:Y:S01]  /*2370*/  USHF.L.U64.HI UR20, UR6, UR15, UR7 ;  /* 0x0000000f06147299 */ /* 0x000fe20008010207 */
[----:B------:R-:W-:Y:S01]  /*2380*/  IMAD.U32 R5, RZ, RZ, UR6 ;  /* 0x00000006ff057e24 */ /* 0x000fe2000f8e00ff */
[----:B------:R-:W-:Y:S01]  /*2390*/  UIMAD UR7, UR12, -0x80, UR14 ;  /* 0xffffff800c0778a4 */ /* 0x000fe2000f8e020e */
[C---:B------:R-:W-:Y:S01]  /*23a0*/  IMAD R0, R24.reuse, c[0x0][0x1b4], R0 ;  /* 0x00006d0018007a24 */ /* 0x040fe200078e0200 */
[----:B------:R-:W-:Y:S01]  /*23b0*/  USHF.L.U32 UR22, UR6, 0x7, URZ ;  /* 0x0000000706167899 */ /* 0x000fe2000800063f */
[----:B-1----:R-:W-:Y:S01]  /*23c0*/  IMAD.WIDE.U32 R38, R24, c[0x0][0x1b0], R2 ;  /* 0x00006c0018267a25 */ /* 0x002fe200078e0002 */
[----:B------:R-:W-:-:S02]  /*23d0*/  UIMAD UR4, UR20, UR12, URZ ;  /* 0x0000000c140472a4 */ /* 0x000fc4000f8e023f */
[----:B------:R-:W-:Y:S01]  /*23e0*/  ISETP.GE.AND P0, PT, R26, UR7, PT ;  /* 0x000000071a007c0c */ /* 0x000fe2000bf06270 */
[----:B------:R-:W-:Y:S01]  /*23f0*/  IMAD.U32 R2, RZ, RZ, UR12 ;  /* 0x0000000cff027e24 */ /* 0x000fe2000f8e00ff */
[----:B------:R-:W-:Y:S01]  /*2400*/  UIMAD UR4, UR17, UR22, UR4 ;  /* 0x00000016110472a4 */ /* 0x000fe2000f8e0204 */
[----:B------:R-:W-:Y:S01]  /*2410*/  IMAD.IADD R37, R39, 0x1, R0 ;  /* 0x0000000127257824 */ /* 0x000fe200078e0200 */
[----:B------:R-:W-:Y:S01]  /*2420*/  ISETP.GE.AND P4, PT, R27, UR7, PT ;  /* 0x000000071b007c0c */ /* 0x000fe2000bf86270 */
[----:B------:R-:W-:Y:S01]  /*2430*/  IMAD.MOV.U32 R36, RZ, RZ, R38 ;  /* 0x000000ffff247224 */ /* 0x000fe200078e0026 */
[----:B------:R-:W-:Y:S01]  /*2440*/  ISETP.GE.AND P3, PT, R33, UR7, PT ;  /* 0x0000000721007c0c */ /* 0x000fe2000bf66270 */
[----:B------:R-:W-:Y:S01]  /*2450*/  IMAD.U32 R0, RZ, RZ, UR6 ;  /* 0x00000006ff007e24 */ /* 0x000fe2000f8e00ff */
[----:B------:R-:W-:Y:S01]  /*2460*/  ISETP.GE.AND P2, PT, R32, UR7, PT ;  /* 0x0000000720007c0c */ /* 0x000fe2000bf46270 */
[----:B------:R-:W-:Y:S01]  /*2470*/  IMAD.WIDE.U32 R2, R2, UR22, R36 ;  /* 0x0000001602027c25 */ /* 0x000fe2000f8e0024 */
[----:B------:R-:W-:Y:S01]  /*2480*/  ISETP.GE.AND P1, PT, R31, UR7, PT ;  /* 0x000000071f007c0c */ /* 0x000fe2000bf26270 */
[----:B------:R-:W-:Y:S02]  /*2490*/  STL.64 [R1+0x70], R38 ;  /* 0x0000702601007387 */ /* 0x000fe40000100a00 */
[----:B------:R-:W-:Y:S01]  /*24a0*/  IMAD.SHL.U32 R6, R20, 0x20, RZ ;  /* 0x0000002014067824 */ /* 0x000fe200078e00ff */
[----:B------:R-:W-:Y:S01]  /*24b0*/  @!P0 LEA R0, P5, R0, R2, 0x4 ;  /* 0x0000000200008211 */ /* 0x000fe200078a20ff */
[----:B------:R-:W-:Y:S01]  /*24c0*/  STL.64 [R1+0x68], R36 ;  /* 0x0000682401007387 */ /* 0x000fe20000100a00 */
[----:B------:R-:W-:Y:S01]  /*24d0*/  IADD3 R3, R3, UR4, RZ ;  /* 0x0000000403037c10 */ /* 0x000fe2000fffe0ff */
[----:B------:R-:W-:-:S03]  /*24e0*/  UIMAD.WIDE.U32 UR4, UR6, 0x20, URZ ;  /* 0x00000020060478a5 */ /* 0x000fc6000f8e003f */
[----:B------:R-:W-:Y:S02]  /*24f0*/  @!P0 LEA.HI.X R5, R5, R3, R20, 0x4, P5 ;  /* 0x0000000305058211 */ /* 0x000fe400028f2414 */
[----:B---3--:R-:W-:Y:S02]  /*2500*/  @!P0 LEA R12, P5, R0, c[0x0][0x168], 0x1 ;  /* 0x00005a00000c8a11 */ /* 0x008fe400078a08ff */
[----:B------:R-:W-:Y:S02]  /*2510*/  @!P4 IADD3 R4, P6, R2, UR4, RZ ;  /* 0x000000040204cc10 */ /* 0x000fe4000ffde0ff */
[----:B------:R-:W-:Y:S01]  /*2520*/  @!P0 LEA.HI.X R13, R0, c[0x0][0x16c], R5, 0x1, P5 ;  /* 0x00005b00000d8a11 */ /* 0x000fe200028f0c05 */
[----:B------:R-:W-:Y:S01]  /*2530*/  IMAD.U32 R5, RZ, RZ, UR6 ;  /* 0x00000006ff057e24 */ /* 0x000fe2000f8e00ff */
[----:B------:R-:W-:Y:S02]  /*2540*/  ISETP.GE.AND P5, PT, R8, UR7, PT ;  /* 0x0000000708007c0c */ /* 0x000fe4000bfa6270 */
[----:B------:R-:W-:Y:S01]  /*2550*/  @!P4 IADD3.X R0, R3, UR5, R6, P6, !PT ;  /* 0x000000050300cc10 */ /* 0x000fe2000b7fe406 */
[----:B------:R-:W-:Y:S01]  /*2560*/  ULDC.64 UR4, c[0x0][0x1a0] ;  /* 0x0000680000047ab9 */ /* 0x000fe20000000a00 */
[----:B------:R-:W-:Y:S01]  /*2570*/  @!P4 LEA R10, P6, R4, c[0x0][0x168], 0x1 ;  /* 0x00005a00040aca11 */ /* 0x000fe200078c08ff */
[----:B------:R-:W-:-:S02]  /*2580*/  USHF.L.U64.HI UR5, UR4, UR15, UR5 ;  /* 0x0000000f04057299 */ /* 0x000fc40008010205 */
[----:B------:R-:W-:Y:S01]  /*2590*/  USHF.L.U32 UR15, UR4, 0x7, URZ ;  /* 0x00000007040f7899 */ /* 0x000fe2000800063f */
[----:B------:R-:W-:Y:S01]  /*25a0*/  @!P4 LEA.HI.X R11, R4, c[0x0][0x16c], R0, 0x1, P6 ;  /* 0x00005b00040bca11 */ /* 0x000fe200030f0c00 */
[----:B------:R-:W-:-:S04]  /*25b0*/  @!P3 IMAD.WIDE.U32 R4, R5, 0x30, R2 ;  /* 0x000000300504b825 */ /* 0x000fc800078e0002 */
[----:B------:R-:W-:Y:S01]  /*25c0*/  @!P3 IMAD R0, R20, 0x30, RZ ;  /* 0x000000301400b824 */ /* 0x000fe200078e02ff */
[----:B------:R-:W-:-:S03]  /*25d0*/  @!P5 LEA R6, P6, R2, c[0x0][0x168], 0x1 ;  /* 0x00005a000206da11 */ /* 0x000fc600078c08ff */
[----:B------:R-:W-:Y:S01]  /*25e0*/  @!P3 IMAD.IADD R0, R5, 0x1, R0 ;  /* 0x000000010500b824 */ /* 0x000fe200078e0200 */
[----:B------:R-:W-:Y:S01]  /*25f0*/  @!P5 LEA.HI.X R7, R2, c[0x0][0x16c], R3, 0x1, P6 ;  /* 0x00005b000207da11 */ /* 0x000fe200030f0c03 */
[----:B------:R-:W-:Y:S01]  /*2600*/  @!P1 IMAD R5, R20, 0x50, RZ ;  /* 0x0000005014059824 */ /* 0x000fe200078e02ff */
[----:B--2---:R-:W-:-:S03]  /*2610*/  @!P3 LEA R18, P6, R4, c[0x0][0x168], 0x1 ;  /* 0x00005a000412ba11 */ /* 0x004fc600078c08ff */
[----:B------:R1:W-:Y:S01]  /*2620*/  @!P5 LDGSTS.E.BYPASS.LTC128B.128 [R241+0x4000], [R6.64] ;  /* 0x0400000006f1dfae */ /* 0x0003e2000b901d52 */
[----:B------:R-:W-:Y:S01]  /*2630*/  @!P3 LEA.HI.X R19, R4, c[0x0][0x16c], R0, 0x1, P6 ;  /* 0x00005b000413ba11 */ /* 0x000fe200030f0c00 */
[----:B------:R-:W-:Y:S01]  /*2640*/  IMAD.U32 R0, RZ, RZ, UR6 ;  /* 0x00000006ff007e24 */ /* 0x000fe2000f8e00ff */
[----:B------:R-:W-:Y:S01]  /*2650*/  ISETP.GE.AND P5, PT, R30, UR7, PT ;  /* 0x000000071e007c0c */ /* 0x000fe2000bfa6270 */
[----:B------:R-:W-:Y:S01]  /*2660*/  IMAD.U32 R4, RZ, RZ, UR6 ;  /* 0x00000006ff047e24 */ /* 0x000fe2000f8e00ff */
[----:B------:R2:W-:Y:S01]  /*2670*/  @!P0 LDGSTS.E.BYPASS.LTC128B.128 [R241+0x4800], [R12.64] ;  /* 0x048000000cf18fae */ /* 0x0005e2000b901d52 */
[----:B------:R-:W-:Y:S02]  /*2680*/  ISETP.GE.AND P0, PT, R29, UR7, PT ;  /* 0x000000071d007c0c */ /* 0x000fe4000bf06270 */
[----:B------:R-:W-:Y:S01]  /*2690*/  @!P2 LEA R0, P6, R0, R2, 0x6 ;  /* 0x000000020000a211 */ /* 0x000fe200078c30ff */
[----:B------:R3:W-:Y:S03]  /*26a0*/  @!P4 LDGSTS.E.BYPASS.LTC128B.128 [R241+0x5000], [R10.64] ;  /* 0x050000000af1cfae */ /* 0x0007e6000b901d52 */
[----:B------:R-:W-:Y:S01]  /*26b0*/  @!P2 LEA.HI.X R4, R4, R3, R20, 0x6, P6 ;  /* 0x000000030404a211 */ /* 0x000fe200030f3414 */
[----:B------:R4:W-:Y:S01]  /*26c0*/  @!P3 LDGSTS.E.BYPASS.LTC128B.128 [R241+0x5800], [R18.64] ;  /* 0x0580000012f1bfae */ /* 0x0009e2000b901d52 */
[----:B------:R-:W-:-:S02]  /*26d0*/  @!P2 LEA R16, P6, R0, c[0x0][0x168], 0x1 ;  /* 0x00005a000010aa11 */ /* 0x000fc400078c08ff */
[----:B------:R-:W-:Y:S02]  /*26e0*/  ISETP.GE.AND P3, PT, R27, UR7, PT ;  /* 0x000000071b007c0c */ /* 0x000fe4000bf66270 */
[----:B------:R-:W-:Y:S01]  /*26f0*/  @!P2 LEA.HI.X R17, R0, c[0x0][0x16c], R4, 0x1, P6 ;  /* 0x00005b000011aa11 */ /* 0x000fe200030f0c04 */
[----:B------:R-:W-:-:S04]  /*2700*/  IMAD.U32 R4, RZ, RZ, UR6 ;  /* 0x00000006ff047e24 */ /* 0x000fc8000f8e00ff */
[----:B------:R4:W-:Y:S01]  /*2710*/  @!P2 LDGSTS.E.BYPASS.LTC128B.128 [R241+0x6000], [R16.64] ;  /* 0x0600000010f1afae */ /* 0x0009e2000b901d52 */
[----:B-1----:R-:W-:-:S04]  /*2720*/  IMAD.U32 R6, RZ, RZ, UR6 ;  /* 0x00000006ff067e24 */ /* 0x002fc8000f8e00ff */
[----:B------:R-:W-:-:S04]  /*2730*/  @!P1 IMAD.WIDE.U32 R6, R6, 0x50, R2 ;  /* 0x0000005006069825 */ /* 0x000fc800078e0002 */
[----:B------:R-:W-:Y:S01]  /*2740*/  @!P1 IMAD.IADD R0, R7, 0x1, R5 ;  /* 0x0000000107009824 */ /* 0x000fe200078e0205 */
[----:B-----5:R-:W-:Y:S01]  /*2750*/  @!P1 LEA R14, P6, R6, c[0x0][0x168], 0x1 ;  /* 0x00005a00060e9a11 */ /* 0x020fe200078c08ff */
[----:B------:R-:W-:-:S03]  /*2760*/  @!P5 IMAD.WIDE.U32 R4, R4, 0x60, R2 ;  /* 0x000000600404d825 */ /* 0x000fc600078e0002 */
[----:B------:R-:W-:Y:S01]  /*2770*/  @!P1 LEA.HI.X R15, R6, c[0x0][0x16c], R0, 0x1, P6 ;  /* 0x00005b00060f9a11 */ /* 0x000fe200030f0c00 */
[----:B--2---:R-:W-:Y:S01]  /*2780*/  @!P5 IMAD R12, R20, 0x60, RZ ;  /* 0x00000060140cd824 */ /* 0x004fe200078e02ff */
[----:B---3--:R-:W-:Y:S01]  /*2790*/  @!P5 LEA R10, P4, R4, c[0x0][0x168], 0x1 ;  /* 0x00005a00040ada11 */ /* 0x008fe200078808ff */
[----:B------:R-:W-:Y:S02]  /*27a0*/  IMAD R0, R9, c[0x0][0x1a0], RZ ;  /* 0x0000680009007a24 */ /* 0x000fe400078e02ff */
[----:B------:R-:W-:Y:S01]  /*27b0*/  @!P5 IMAD.IADD R5, R5, 0x1, R12 ;  /* 0x000000010505d824 */ /* 0x000fe200078e020c */
[----:B------:R1:W-:Y:S01]  /*27c0*/  @!P1 LDGSTS.E.BYPASS.LTC128B.128 [R241+0x6800], [R14.64] ;  /* 0x068000000ef19fae */ /* 0x0003e2000b901d52 */
[----:B------:R-:W-:Y:S01]  /*27d0*/  IMAD.WIDE.U32 R6, R8, c[0x0][0x1a0], R34 ;  /* 0x0000680008067a25 */ /* 0x000fe200078e0022 */
[----:B------:R-:W-:Y:S02]  /*27e0*/  ISETP.GE.AND P1, PT, R33, UR7, PT ;  /* 0x0000000721007c0c */ /* 0x000fe4000bf26270 */
[----:B------:R-:W-:Y:S01]  /*27f0*/  @!P5 LEA.HI.X R11, R4, c[0x0][0x16c], R5, 0x1, P4 ;  /* 0x00005b00040bda11 */ /* 0x000fe200020f0c05 */
[----:B------:R-:W-:Y:S01]  /*2800*/  IMAD.U32 R9, RZ, RZ, UR6 ;  /* 0x00000006ff097e24 */ /* 0x000fe2000f8e00ff */
[----:B------:R-:W-:Y:S01]  /*2810*/  IADD3 R6, P6, R6, UR24, RZ ;  /* 0x0000001806067c10 */ /* 0x000fe2000ffde0ff */
[----:B------:R-:W-:Y:S01]  /*2820*/  IMAD R0, R8, c[0x0][0x1a4], R0 ;  /* 0x0000690008007a24 */ /* 0x000fe200078e0200 */
[----:B------:R-:W-:Y:S01]  /*2830*/  ISETP.GE.AND P4, PT, R26, UR7, PT ;  /* 0x000000071a007c0c */ /* 0x000fe2000bf86270 */
[----:B------:R-:W-:Y:S01]  /*2840*/  @!P0 IMAD.WIDE.U32 R2, R9, 0x70, R2 ;  /* 0x0000007009028825 */ /* 0x000fe200078e0002 */
[----:B------:R2:W-:Y:S01]  /*2850*/  @!P5 LDGSTS.E.BYPASS.LTC128B.128 [R241+0x7000], [R10.64] ;  /* 0x070000000af1dfae */ /* 0x0005e2000b901d52 */
[----:B------:R-:W-:Y:S01]  /*2860*/  LEA.HI R9, R28, R240, RZ, 0x4 ;  /* 0x000000f01c097211 */ /* 0x000fe200078f20ff */
[----:B------:R-:W-:Y:S01]  /*2870*/  UIMAD.WIDE.U32 UR24, UR4, 0x20, URZ ;  /* 0x00000020041878a5 */ /* 0x000fe2000f8e003f */
[----:B------:R-:W-:Y:S01]  /*2880*/  @!P0 IMAD R4, R20, 0x70, RZ ;  /* 0x0000007014048824 */ /* 0x000fe200078e02ff */
[----:B------:R-:W-:Y:S01]  /*2890*/  IADD3.X R7, R7, UR21, R0, P6, !PT ;  /* 0x0000001507077c10 */ /* 0x000fe2000b7fe400 */
[----:B------:R-:W-:Y:S01]  /*28a0*/  IMAD R0, R25, c[0x0][0x1b8], RZ ;  /* 0x00006e0019007a24 */ /* 0x000fe200078e02ff */
[----:B------:R-:W-:Y:S01]  /*28b0*/  UIMAD UR21, UR5, UR12, URZ ;  /* 0x0000000c051572a4 */ /* 0x000fe2000f8e023f */
[----:B------:R-:W-:Y:S01]  /*28c0*/  @!P0 IMAD.IADD R3, R3, 0x1, R4 ;  /* 0x0000000103038824 */ /* 0x000fe200078e0204 */
[----:B------:R-:W-:Y:S01]  /*28d0*/  @!P0 LEA R4, P6, R2, c[0x0][0x168], 0x1 ;  /* 0x00005a0002048a11 */ /* 0x000fe200078c08ff */
[C---:B------:R-:W-:Y:S01]  /*28e0*/  IMAD R0, R24.reuse, c[0x0][0x1bc], R0 ;  /* 0x00006f0018007a24 */ /* 0x040fe200078e0200 */
[----:B------:R-:W-:Y:S01]  /*28f0*/  UIMAD UR21, UR17, UR15, UR21 ;  /* 0x0000000f111572a4 */ /* 0x000fe2000f8e0215 */
[----:B------:R-:W-:Y:S01]  /*2900*/  IMAD.WIDE.U32 R6, R24, c[0x0][0x1b8], R6 ;  /* 0x00006e0018067a25 */ /* 0x000fe200078e0006 */
[----:B------:R-:W-:Y:S01]  /*2910*/  @!P0 LEA.HI.X R5, R2, c[0x0][0x16c], R3, 0x1, P6 ;  /* 0x00005b0002058a11 */ /* 0x000fe200030f0c03 */
[----:B------:R-:W-:Y:S01]  /*2920*/  ULDC UR17, c[0x0][0x2e4] ;  /* 0x0000b90000117ab9 */ /* 0x000fe20000000800 */
[----:B------:R-:W-:Y:S01]  /*2930*/  ISETP.GE.AND P5, PT, R8, UR7, PT ;  /* 0x0000000708007c0c */ /* 0x000fe2000bfa6270 */
[----:B------:R-:W-:Y:S01]  /*2940*/  IMAD.IADD R13, R7, 0x1, R0 ;  /* 0x00000001070d7824 */ /* 0x000fe200078e0200 */
[----:B------:R3:W-:Y:S01]  /*2950*/  STL.64 [R1+0x38], R6 ;  /* 0x0000380601007387 */ /* 0x0007e20000100a00 */
[----:B------:R-:W-:Y:S01]  /*2960*/  IMAD.U32 R2, RZ, RZ, UR12 ;  /* 0x0000000cff027e24 */ /* 0x000fe2000f8e00ff */
[----:B------:R-:W-:Y:S01]  /*2970*/  ISETP.GE.AND P6, PT, R31, UR7, PT ;  /* 0x000000071f007c0c */ /* 0x000fe2000bfc6270 */
[----:B------:R-:W-:Y:S01]  /*2980*/  IMAD.MOV.U32 R12, RZ, RZ, R6 ;  /* 0x000000ffff0c7224 */ /* 0x000fe200078e0006 */
[----:B------:R5:W-:Y:S01]  /*2990*/  @!P0 LDGSTS.E.BYPASS.LTC128B.128 [R241+0x7800], [R4.64] ;  /* 0x0780000004f18fae */ /* 0x000be2000b901d52 */
[----:B------:R-:W-:Y:S01]  /*29a0*/  IMAD.U32 R0, RZ, RZ, UR4 ;  /* 0x00000004ff007e24 */ /* 0x000fe2000f8e00ff */
[----:B------:R-:W-:Y:S01]  /*29b0*/  UIADD3 UR17, UR14, -UR17, -UR16 ;  /* 0x800000110e117290 */ /* 0x000fe2000fffe810 */
[----:B------:R-:W-:Y:S01]  /*29c0*/  IMAD.WIDE.U32 R2, R2, UR15, R12 ;  /* 0x0000000f02027c25 */ /* 0x000fe2000f8e000c */
[----:B------:R-:W0:Y:S01]  /*29d0*/  LDGDEPBAR ;  /* 0x00000000000079af */ /* 0x000e220000000000 */
[----:B--2---:R-:W-:-:S02]  /*29e0*/  SHF.R.S32.HI R10, RZ, 0x4, R9 ;  /* 0x00000004ff0a7819 */ /* 0x004fc40000011409 */
[----:B------:R-:W-:Y:S01]  /*29f0*/  IMAD.SHL.U32 R11, R22, 0x20, RZ ;  /* 0x00000020160b7824 */ /* 0x000fe200078e00ff */
[----:B------:R-:W-:Y:S01]  /*2a00*/  @!P4 LEA R0, P0, R0, R2, 0x4 ;  /* 0x000000020000c211 */ /* 0x000fe200078020ff */
[----:B------:R2:W-:Y:S01]  /*2a10*/  STL.64 [R1+0x30], R12 ;  /* 0x0000300c01007387 */ /* 0x0005e20000100a00 */
[----:B------:R-:W-:Y:S01]  /*2a20*/  IADD3 R3, R3, UR21, RZ ;  /* 0x0000001503037c10 */ /* 0x000fe2000fffe0ff */
[----:B------:R-:W-:Y:S01]  /*2a30*/  IMAD.SHL.U32 R8, R8, 0x8, RZ ;  /* 0x0000000808087824 */ /* 0x000fe200078e00ff */
[----:B------:R-:W-:Y:S01]  /*2a40*/  UIADD3 UR21, UR14, 0x1, -UR16 ;  /* 0x000000010e157890 */ /* 0x000fe2000fffe810 */
[----:B---3--:R-:W-:Y:S02]  /*2a50*/  LEA.HI R7, R9, R10, RZ, 0x1 ;  /* 0x0000000a09077211 */ /* 0x008fe400078f08ff */
[----:B------:R-:W-:Y:S01]  /*2a60*/  @!P4 LEA R6, P2, R0, c[0x0][0x170], 0x1 ;  /* 0x00005c000006ca11 */ /* 0x000fe200078408ff */
[----:B-----5:R-:W-:Y:S01]  /*2a70*/  IMAD.U32 R5, RZ, RZ, UR4 ;  /* 0x00000004ff057e24 */ /* 0x020fe2000f8e00ff */
[----:B------:R-:W-:-:S04]  /*2a80*/  DEPBAR.LE SB0, 0x0 ;  /* 0x000080000000791a */ /* 0x000fc80000000000 */
[----:B------:R-:W-:Y:S01]  /*2a90*/  BAR.SYNC.DEFER_BLOCKING 0x0 ;  /* 0x0000000000007b1d */ /* 0x000fe20000010000 */
[----:B------:R-:W-:Y:S02]  /*2aa0*/  LOP3.LUT R7, R7, 0xfffffffe, RZ, 0xc0, !PT ;  /* 0xfffffffe07077812 */ /* 0x000fe400078ec0ff */
[----:B------:R-:W-:Y:S02]  /*2ab0*/  @!P4 LEA.HI.X R5, R5, R3, R22, 0x4, P0 ;  /* 0x000000030505c211 */ /* 0x000fe400000f2416 */
[----:B------:R-:W-:Y:S01]  /*2ac0*/  @!P3 IADD3 R4, P0, R2, UR24, RZ ;  /* 0x000000180204bc10 */ /* 0x000fe2000ff1e0ff */
[----:B------:R-:W-:Y:S01]  /*2ad0*/  IMAD.IADD R21, R10, 0x1, -R7 ;  /* 0x000000010a157824 */ /* 0x000fe200078e0a07 */
[----:B------:R-:W-:Y:S01]  /*2ae0*/  @!P4 LEA.HI.X R7, R0, c[0x0][0x174], R5, 0x1, P2 ;  /* 0x00005d000007ca11 */ /* 0x000fe200010f0c05 */
[----:B------:R-:W-:Y:S01]  /*2af0*/  IMAD.U32 R5, RZ, RZ, UR4 ;  /* 0x00000004ff057e24 */ /* 0x000fe2000f8e00ff */
[----:B------:R-:W-:Y:S01]  /*2b00*/  @!P3 IADD3.X R0, R3, UR25, R11, P0, !PT ;  /* 0x000000190300bc10 */ /* 0x000fe200087fe40b */
[----:B--2---:R-:W-:Y:S01]  /*2b10*/  IMAD.U32 R12, RZ, RZ, UR4 ;  /* 0x00000004ff0c7e24 */ /* 0x004fe2000f8e00ff */
[----:B------:R-:W-:Y:S01]  /*2b20*/  @!P5 LEA R10, P2, R2, c[0x0][0x170], 0x1 ;  /* 0x00005c00020ada11 */ /* 0x000fe200078408ff */
[----:B------:R-:W-:Y:S01]  /*2b30*/  IMAD.U32 R13, RZ, RZ, UR4 ;  /* 0x00000004ff0d7e24 */ /* 0x000fe2000f8e00ff */
[----:B----4-:R-:W-:-:S02]  /*2b40*/  @!P3 LEA R18, P0, R4, c[0x0][0x170], 0x1 ;  /* 0x00005c000412ba11 */ /* 0x010fc400078008ff */
[----:B------:R-:W-:Y:S02]  /*2b50*/  LOP3.LUT R9, R9, 0xfffffff0, RZ, 0xc0, !PT ;  /* 0xfffffff009097812 */ /* 0x000fe400078ec0ff */
[----:B------:R-:W-:Y:S02]  /*2b60*/  @!P5 LEA.HI.X R11, R2, c[0x0][0x174], R3, 0x1, P2 ;  /* 0x00005d00020bda11 */ /* 0x000fe400010f0c03 */
[----:B------:R-:W-:Y:S01]  /*2b70*/  @!P3 LEA.HI.X R19, R4, c[0x0][0x174], R0, 0x1, P0 ;  /* 0x00005d000413ba11 */ /* 0x000fe200000f0c00 */
[----:B------:R-:W-:Y:S01]  /*2b80*/  IMAD.IADD R0, R240, 0x1, -R9 ;  /* 0x00000001f0007824 */ /* 0x000fe200078e0a09 */
[----:B------:R-:W-:Y:S01]  /*2b90*/  ISETP.GE.AND P0, PT, R32, UR7, PT ;  /* 0x0000000720007c0c */ /* 0x000fe2000bf06270 */
[----:B------:R-:W-:Y:S01]  /*2ba0*/  @!P1 IMAD.WIDE.U32 R4, R5, 0x30, R2 ;  /* 0x0000003005049825 */ /* 0x000fe200078e0002 */
[----:B------:R-:W-:Y:S03]  /*2bb0*/  @P5 STS.128 [R241+0x8000], RZ ;  /* 0x008000fff1005388 */ /* 0x000fe60000000c00 */
[----:B------:R-:W-:Y:S01]  /*2bc0*/  @!P1 IMAD R9, R22, 0x30, RZ ;  /* 0x0000003016099824 */ /* 0x000fe200078e02ff */
[----:B------:R-:W-:Y:S01]  /*2bd0*/  @!P1 LEA R16, P2, R4, c[0x0][0x170], 0x1 ;  /* 0x00005c0004109a11 */ /* 0x000fe200078408ff */
[----:B------:R-:W-:Y:S01]  /*2be0*/  @!PT LDS RZ, [RZ] ;  /* 0x00000000fffff984 */ /* 0x000fe20000000800 */
[----:B------:R-:W-:Y:S01]  /*2bf0*/  @!PT LDS RZ, [RZ] ;  /* 0x00000000fffff984 */ /* 0x000fe20000000800 */
[----:B------:R-:W-:Y:S01]  /*2c00*/  @!PT LDS RZ, [RZ] ;  /* 0x00000000fffff984 */ /* 0x000fe20000000800 */
[----:B------:R2:W-:Y:S01]  /*2c10*/  @!P5 LDGSTS.E.BYPASS.LTC128B.128 [R241+0x8000], [R10.64] ;  /* 0x080000000af1dfae */ /* 0x0005e2000b901d52 */
[----:B------:R-:W-:Y:S01]  /*2c20*/  ISETP.GE.AND P5, PT, R30, UR7, PT ;  /* 0x000000071e007c0c */ /* 0x000fe2000bfa6270 */
[----:B------:R-:W-:-:S02]  /*2c30*/  @!P1 IMAD.IADD R5, R5, 0x1, R9 ;  /* 0x0000000105059824 */ /* 0x000fc400078e0209 */
[----:B------:R-:W-:Y:S01]  /*2c40*/  @P4 STS.128 [R241+0x8800], RZ ;  /* 0x008800fff1004388 */ /* 0x000fe20000000c00 */
[----:B------:R-:W-:Y:S02]  /*2c50*/  IMAD.U32 R9, RZ, RZ, UR4 ;  /* 0x00000004ff097e24 */ /* 0x000fe4000f8e00ff */
[----:B------:R-:W-:Y:S01]  /*2c60*/  @!P1 LEA.HI.X R17, R4, c[0x0][0x174], R5, 0x1, P2 ;  /* 0x00005d0004119a11 */ /* 0x000fe200010f0c05 */
[----:B------:R-:W-:Y:S01]  /*2c70*/  @!PT LDS RZ, [RZ] ;  /* 0x00000000fffff984 */ /* 0x000fe20000000800 */
[----:B------:R-:W-:Y:S01]  /*2c80*/  @!PT LDS RZ, [RZ] ;  /* 0x00000000fffff984 */ /* 0x000fe20000000800 */
[----:B------:R-:W-:Y:S01]  /*2c90*/  @!PT LDS RZ, [RZ] ;  /* 0x00000000fffff984 */ /* 0x000fe20000000800 */
[----:B------:R3:W-:Y:S01]  /*2ca0*/  @!P4 LDGSTS.E.BYPASS.LTC128B.128 [R241+0x8800], [R6.64] ;  /* 0x0880000006f1cfae */ /* 0x0007e2000b901d52 */
[----:B------:R-:W-:Y:S01]  /*2cb0*/  ISETP.GE.AND P4, PT, R29, UR7, PT ;  /* 0x000000071d007c0c */ /* 0x000fe2000bf86270 */
[----:B------:R-:W-:Y:S01]  /*2cc0*/  IMAD.U32 R4, RZ, RZ, UR4 ;  /* 0x00000004ff047e24 */ /* 0x000fe2000f8e00ff */
[----:B------:R-:W-:Y:S01]  /*2cd0*/  @!P0 LEA R9, P2, R9, R2, 0x6 ;  /* 0x0000000209098211 */ /* 0x000fe200078430ff */
[----:B------:R-:W-:Y:S01]  /*2ce0*/  @P3 STS.128 [R241+0x9000], RZ ;  /* 0x009000fff1003388 */ /* 0x000fe20000000c00 */
[----:B------:R-:W-:Y:S01]  /*2cf0*/  ULDC UR7, c[0x0][0x2e8] ;  /* 0x0000ba0000077ab9 */ /* 0x000fe20000000800 */
[----:B------:R-:W-:Y:S01]  /*2d00*/  @!P6 IMAD.WIDE.U32 R4, R4, 0x50, R2 ;  /* 0x000000500404e825 */ /* 0x000fe200078e0002 */
[----:B------:R-:W-:Y:S01]  /*2d10*/  @!P0 LEA.HI.X R12, R12, R3, R22, 0x6, P2 ;  /* 0x000000030c0c8211 */ /* 0x000fe200010f3416 */
[----:B------:R-:W-:Y:S01]  /*2d20*/  @!PT LDS RZ, [RZ] ;  /* 0x00000000fffff984 */ /* 0x000fe20000000800 */
[----:B------:R-:W-:Y:S01]  /*2d30*/  @!PT LDS RZ, [RZ] ;  /* 0x00000000fffff984 */ /* 0x000fe20000000800 */
[----:B------:R-:W-:Y:S01]  /*2d40*/  @!PT LDS RZ, [RZ] ;  /* 0x00000000fffff984 */ /* 0x000fe20000000800 */
[----:B------:R4:W-:Y:S01]  /*2d50*/  @!P3 LDGSTS.E.BYPASS.LTC128B.128 [R241+0x9000], [R18.64] ;  /* 0x0900000012f1bfae */ /* 0x0009e2000b901d52 */
[----:B-1----:R-:W-:Y:S01]  /*2d60*/  @!P0 LEA R14, P2, R9, c[0x0][0x170], 0x1 ;  /* 0x00005c00090e8a11 */ /* 0x002fe200078408ff */
[----:B------:R-:W-:-:S02]  /*2d70*/  UIADD3 UR7, UR21, UR7, URZ ;  /* 0x0000000715077290 */ /* 0x000fc4000fffe03f */
[----:B------:R-:W-:Y:S01]  /*2d80*/  @P1 STS.128 [R241+0x9800], RZ ;  /* 0x009800fff1001388 */ /* 0x000fe20000000c00 */
[----:B------:R-:W-:Y:S01]  /*2d90*/  @!P0 LEA.HI.X R15, R9, c[0x0][0x174], R12, 0x1, P2 ;  /* 0x00005d00090f8a11 */ /* 0x000fe200010f0c0c */
[----:B------:R-:W-:Y:S01]  /*2da0*/  IMAD.SHL.U32 R9, R21, 0x8, RZ ;  /* 0x0000000815097824 */ /* 0x000fe200078e00ff */
[----:B------:R-:W-:Y:S01]  /*2db0*/  @!P6 LEA R12, P2, R4, c[0x0][0x170], 0x1 ;  /* 0x00005c00040cea11 */ /* 0x000fe200078408ff */
[----:B------:R-:W-:Y:S01]  /*2dc0*/  @!PT LDS RZ, [RZ] ;  /* 0x00000000fffff984 */ /* 0x000fe20000000800 */
[----:B------:R-:W-:Y:S01]  /*2dd0*/  @!PT LDS RZ, [RZ] ;  /* 0x00000000fffff984 */ /* 0x000fe20000000800 */
[----:B------:R-:W-:Y:S01]  /*2de0*/  @!PT LDS RZ, [RZ] ;  /* 0x00000000fffff984 */ /* 0x000fe20000000800 */
[----:B------:R4:W-:Y:S01]  /*2df0*/  @!P1 LDGSTS.E.BYPASS.LTC128B.128 [R241+0x9800], [R16.64] ;  /* 0x0980000010f19fae */ /* 0x0009e2000b901d52 */
[----:B--2---:R-:W-:Y:S01]  /*2e00*/  SHF.R.S32.HI R10, RZ, 0x1f, R0 ;  /* 0x0000001fff0a7819 */ /* 0x004fe20000011400 */
[----:B------:R-:W-:Y:S02]  /*2e10*/  @!P4 IMAD.MOV.U32 R11, RZ, RZ, R3 ;  /* 0x000000ffff0bc224 */ /* 0x000fe400078e0003 */
[----:B------:R-:W-:Y:S01]  /*2e20*/  @P0 STS.128 [R241+0xa000], RZ ;  /* 0x00a000fff1000388 */ /* 0x000fe20000000c00 */
[----:B------:R-:W-:Y:S01]  /*2e30*/  LEA.HI R20, R10, R0, RZ, 0x3 ;  /* 0x000000000a147211 */ /* 0x000fe200078f18ff */
[----:B------:R-:W-:-:S02]  /*2e40*/  @!P4 IMAD.MOV.U32 R10, RZ, RZ, R2 ;  /* 0x000000ffff0ac224 */ /* 0x000fc400078e0002 */
[----:B------:R-:W-:Y:S01]  /*2e50*/  @!PT LDS RZ, [RZ] ;  /* 0x00000000fffff984 */ /* 0x000fe20000000800 */
[----:B------:R-:W-:Y:S01]  /*2e60*/  @!PT LDS RZ, [RZ] ;  /* 0x00000000fffff984 */ /* 0x000fe20000000800 */
[----:B------:R-:W-:Y:S01]  /*2e70*/  @!PT LDS RZ, [RZ] ;  /* 0x00000000fffff984 */ /* 0x000fe20000000800 */
[----:B------:R1:W-:Y:S01]  /*2e80*/  @!P0 LDGSTS.E.BYPASS.LTC128B.128 [R241+0xa000], [R14.64] ;  /* 0x0a0000000ef18fae */ /* 0x0003e2000b901d52 */
[----:B---3--:R-:W-:Y:S01]  /*2e90*/  LOP3.LUT R6, R20, 0xfffffff8, RZ, 0xc0, !PT ;  /* 0xfffffff814067812 */ /* 0x008fe200078ec0ff */
[----:B------:R-:W-:Y:S02]  /*2ea0*/  @!P5 IMAD.MOV.U32 R7, RZ, RZ, R3 ;  /* 0x000000ffff07d224 */ /* 0x000fe400078e0003 */
[----:B------:R-:W-:Y:S02]  /*2eb0*/  @P6 STS.128 [R241+0xa800], RZ ;  /* 0x00a800fff1006388 */ /* 0x000fe40000000c00 */
[----:B------:R-:W-:Y:S02]  /*2ec0*/  IMAD.IADD R48, R0, 0x1, -R6 ;  /* 0x0000000100307824 */ /* 0x000fe400078e0a06 */
[----:B------:R-:W-:Y:S02]  /*2ed0*/  @!P5 IMAD.MOV.U32 R6, RZ, RZ, R2 ;  /* 0x000000ffff06d224 */ /* 0x000fe400078e0002 */
[----:B------:R-:W-:-:S02]  /*2ee0*/  @!P6 IMAD R0, R22, 0x50, RZ ;  /* 0x000000501600e824 */ /* 0x000fc400078e02ff */
[----:B------:R-:W-:-:S04]  /*2ef0*/  @!P5 IMAD.WIDE.U32 R2, R13, 0x60, R6 ;  /* 0x000000600d02d825 */ /* 0x000fc800078e0006 */
[----:B------:R-:W-:Y:S02]  /*2f00*/  IMAD.SHL.U32 R7, R49, 0x40, RZ ;  /* 0x0000004031077824 */ /* 0x000fe400078e00ff */
[----:B------:R-:W-:Y:S02]  /*2f10*/  @!P6 IMAD.IADD R5, R5, 0x1, R0 ;  /* 0x000000010505e824 */ /* 0x000fe400078e0200 */
[----:B------:R-:W-:Y:S01]  /*2f20*/  IMAD.U32 R6, RZ, RZ, UR4 ;  /* 0x00000004ff067e24 */ /* 0x000fe2000f8e00ff */
[----:B------:R-:W-:Y:S02]  /*2f30*/  LOP3.LUT R0, R7, 0x1c0, RZ, 0xc0, !PT ;  /* 0x000001c007007812 */ /* 0x000fe400078ec0ff */
[----:B------:R-:W-:Y:S01]  /*2f40*/  @!P6 LEA.HI.X R13, R4, c[0x0][0x174], R5, 0x1, P2 ;  /* 0x00005d00040dea11 */ /* 0x000fe200010f0c05 */
[----:B------:R-:W-:Y:S01]  /*2f50*/  @!P5 IMAD R4, R22, 0x60, RZ ;  /* 0x000000601604d824 */ /* 0x000fe200078e02ff */
[----:B------:R-:W-:Y:S01]  /*2f60*/  LOP3.LUT R8, R0, 0x8, R8, 0xf8, !PT ;  /* 0x0000000800087812 */ /* 0x000fe200078ef808 */
[----:B------:R-:W-:Y:S01]  /*2f70*/  @!P4 IMAD.WIDE.U32 R6, R6, 0x70, R10 ;  /* 0x000000700606c825 */ /* 0x000fe200078e000a */
[----:B------:R-:W-:Y:S01]  /*2f80*/  SHF.R.U32.HI R5, RZ, 0x3, R0 ;  /* 0x00000003ff057819 */ /* 0x000fe20000011600 */
[----:B------:R-:W-:Y:S01]  /*2f90*/  @!PT LDS RZ, [RZ] ;  /* 0x00000000fffff984 */ /* 0x000fe20000000800 */
[----:B------:R-:W-:Y:S01]  /*2fa0*/  @!PT LDS RZ, [RZ] ;  /* 0x00000000fffff984 */ /* 0x000fe20000000800 */
[----:B------:R-:W-:Y:S01]  /*2fb0*/  @!PT LDS RZ, [RZ] ;  /* 0x00000000fffff984 */ /* 0x000fe20000000800 */
[----:B------:R1:W-:Y:S02]  /*2fc0*/  @!P6 LDGSTS.E.BYPASS.LTC128B.128 [R241+0xa800], [R12.64] ;  /* 0x0a8000000cf1efae */ /* 0x0003e4000b901d52 */
[----:B------:R-:W-:Y:S01]  /*2fd0*/  IMAD.SHL.U32 R0, R48, 0x40, RZ ;  /* 0x0000004030007824 */ /* 0x000fe200078e00ff */
[----:B------:R-:W-:Y:S01]  /*2fe0*/  LOP3.LUT R10, R8, R5, RZ, 0x3c, !PT ;  /* 0x00000005080a7212 */ /* 0x000fe200078e3cff */
[----:B------:R-:W-:Y:S01]  /*2ff0*/  @!P5 IMAD.IADD R3, R3, 0x1, R4 ;  /* 0x000000010303d824 */ /* 0x000fe200078e0204 */
[----:B------:R-:W-:Y:S01]  /*3000*/  @!P5 LEA R4, P2, R2, c[0x0][0x170], 0x1 ;  /* 0x00005c000204da11 */ /* 0x000fe200078408ff */
[----:B------:R-:W-:Y:S01]  /*3010*/  @!P4 IMAD R11, R22, 0x70, RZ ;  /* 0x00000070160bc824 */ /* 0x000fe200078e02ff */
[----:B------:R-:W-:Y:S01]  /*3020*/  LOP3.LUT R0, R0, 0x1c0, RZ, 0xc0, !PT ;  /* 0x000001c000007812 */ /* 0x000fe200078ec0ff */
[----:B------:R-:W-:Y:S01]  /*3030*/  @P5 STS.128 [R241+0xb000], RZ ;  /* 0x00b000fff1005388 */ /* 0x000fe20000000c00 */
[----:B------:R-:W-:Y:S01]  /*3040*/  @!P5 LEA.HI.X R5, R2, c[0x0][0x174], R3, 0x1, P2 ;  /* 0x00005d000205da11 */ /* 0x000fe200010f0c03 */
[----:B------:R-:W-:Y:S01]  /*3050*/  @!P4 IMAD.IADD R2, R7, 0x1, R11 ;  /* 0x000000010702c824 */ /* 0x000fe200078e020b */
[----:B------:R-:W-:-:S02]  /*3060*/  LOP3.LUT R9, R0, 0x8, R9, 0xf8, !PT ;  /* 0x0000000800097812 */ /* 0x000fc400078ef809 */
[----:B------:R-:W-:Y:S01]  /*3070*/  SHF.R.U32.HI R3, RZ, 0x3, R0 ;  /* 0x00000003ff037819 */ /* 0x000fe20000011600 */
[----:B------:R-:W-:Y:S01]  /*3080*/  IMAD R0, R21, 0x200, R10 ;  /* 0x0000020015007824 */ /* 0x000fe200078e020a */
[----:B------:R-:W-:Y:S01]  /*3090*/  @!P4 LEA R8, P2, R6, c[0x0][0x170], 0x1 ;  /* 0x00005c000608ca11 */ /* 0x000fe200078408ff */
[----:B------:R-:W-:Y:S01]  /*30a0*/  @!PT LDS RZ, [RZ] ;  /* 0x00000000fffff984 */ /* 0x000fe20000000800 */
[----:B------:R-:W-:Y:S01]  /*30b0*/  @!PT LDS RZ, [RZ] ;  /* 0x00000000fffff984 */ /* 0x000fe20000000800 */
[----:B------:R-:W-:Y:S01]  /*30c0*/  @!PT LDS RZ, [RZ] ;  /* 0x00000000fffff984 */ /* 0x000fe20000000800 */
[----:B------:R2:W-:Y:S01]  /*30d0*/  @!P5 LDGSTS.E.BYPASS.LTC128B.128 [R241+0xb000], [R4.64] ;  /* 0x0b00000004f1dfae */ /* 0x0005e2000b901d52 */
[----:B------:R-:W-:Y:S01]  /*30e0*/  LOP3.LUT R133, R9, R3, RZ, 0x3c, !PT ;  /* 0x0000000309857212 */ /* 0x000fe200078e3cff */
[----:B------:R-:W-:Y:S01]  /*30f0*/  IMAD.SHL.U32 R135, R0, 0x2, RZ ;  /* 0x0000000200877824 */ /* 0x000fe200078e00ff */
[----:B------:R-:W-:Y:S01]  /*3100*/  @!P4 LEA.HI.X R9, R6, c[0x0][0x174], R2, 0x1, P2 ;  /* 0x00005d000609ca11 */ /* 0x000fe200010f0c02 */
[----:B------:R-:W-:Y:S01]  /*3110*/  IMAD.SHL.U32 R2, R20, 0x40, RZ ;  /* 0x0000004014027824 */ /* 0x000fe200078e00ff */
[----:B------:R-:W-:Y:S01]  /*3120*/  @P4 STS.128 [R241+0xb800], RZ ;  /* 0x00b800fff1004388 */ /* 0x000fe20000000c00 */
[----:B------:R-:W-:Y:S01]  /*3130*/  IMAD.MOV.U32 R0, RZ, RZ, 0x20 ;  /* 0x00000020ff007424 */ /* 0x000fe200078e00ff */
[----:B------:R-:W-:-:S02]  /*3140*/  IADD3 R3, R135, 0x4000, RZ ;  /* 0x0000400087037810 */ /* 0x000fc40007ffe0ff */
[----:B------:R-:W-:Y:S01]  /*3150*/  LOP3.LUT R132, R2, 0xfffffe00, RZ, 0xc0, !PT ;  /* 0xfffffe0002847812 */ /* 0x000fe200078ec0ff */
[----:B------:R-:W-:Y:S01]  /*3160*/  @!PT LDS RZ, [RZ] ;  /* 0x00000000fffff984 */ /* 0x000fe20000000800 */
[----:B------:R-:W-:Y:S01]  /*3170*/  @!PT LDS RZ, [RZ] ;  /* 0x00000000fffff984 */ /* 0x000fe20000000800 */
[----:B------:R-:W-:Y:S01]  /*3180*/  @!PT LDS RZ, [RZ] ;  /* 0x00000000fffff984 */ /* 0x000fe20000000800 */
[----:B------:R3:W-:Y:S01]  /*3190*/  @!P4 LDGSTS.E.BYPASS.LTC128B.128 [R241+0xb800], [R8.64] ;  /* 0x0b80000008f1cfae */ /* 0x0007e2000b901d52 */
[----:B------:R-:W-:Y:S02]  /*31a0*/  IADD3 R222, R135, 0x4040, RZ ;  /* 0x0000404087de7810 */ /* 0x000fe40007ffe0ff */
[----:B------:R-:W-:Y:S01]  /*31b0*/  R2P PR, R48, 0x6 ;  /* 0x0000000630007804 */ /* 0x000fe20000000000 */
[----:B------:R-:W-:Y:S01]  /*31c0*/  IMAD R2, R134, 0x400, R132 ;  /* 0x0000040086027824 */ /* 0x000fe200078e0284 */
[----:B------:R-:W-:Y:S03]  /*31d0*/  LDSM.16.M88.4 R24, [R135+0x4800] ;  /* 0x004800008718783b */ /* 0x000fe60000000200 */
[----:B------:R-:W-:Y:S01]  /*31e0*/  IMAD.IADD R2, R133, 0x1, R2 ;  /* 0x0000000185027824 */ /* 0x000fe200078e0202 */
[----:B------:R-:W-:Y:S03]  /*31f0*/  LDSM.16.M88.4 R20, [R135+0x5000] ;  /* 0x005000008714783b */ /* 0x000fe60000000200 */
[----:B------:R-:W-:Y:S01]  /*3200*/  IMAD.SHL.U32 R218, R2, 0x2, RZ ;  /* 0x0000000202da7824 */ /* 0x000fe200078e00ff */
[----:B------:R-:W-:Y:S01]  /*3210*/  LDSM.16.M88.4 R28, [R135+0x5800] ;  /* 0x00580000871c783b */ /* 0x000fe20000000200 */
[----:B------:R-:W-:-:S03]  /*3220*/  IMAD.MOV.U32 R2, RZ, RZ, 0x10 ;  /* 0x00000010ff027424 */ /* 0x000fc600078e00ff */
[----:B----4-:R-:W4:Y:S02]  /*3230*/  LDSM.16.M88.4 R16, [R218] ;  /* 0x00000000da10783b */ /* 0x010f240000000200 */
[----:B------:R-:W-:Y:S02]  /*3240*/  SEL R2, R2, 0xfffffff0, !P1 ;  /* 0xfffffff002027807 */ /* 0x000fe40004800000 */
[----:B--2---:R-:W2:Y:S03]  /*3250*/  LDSM.16.M88.4 R4, [R135+0x4000] ;  /* 0x004000008704783b */ /* 0x004ea60000000200 */
[----:B------:R-:W-:Y:S01]  /*3260*/  IMAD R221, R2, 0x2, R218 ;  /* 0x0000000202dd7824 */ /* 0x000fe200078e02da */
[----:B-1----:R-:W1:Y:S04]  /*3270*/  LDSM.16.M88.4 R12, [R218+0x2000] ;  /* 0x00200000da0c783b */ /* 0x002e680000000200 */
[----:B------:R-:W5:Y:S04]  /*3280*/  LDSM.16.M88.4 R44, [R135+0x6000] ;  /* 0x00600000872c783b */ /* 0x000f680000000200 */
[----:B------:R-:W1:Y:S04]  /*3290*/  LDSM.16.M88.4 R40, [R135+0x6800] ;  /* 0x006800008728783b */ /* 0x000e680000000200 */
[----:B------:R-:W5:Y:S04]  /*32a0*/  LDSM.16.M88.4 R36, [R135+0x7000] ;  /* 0x007000008724783b */ /* 0x000f680000000200 */
[----:B------:R-:W5:Y:S04]  /*32b0*/  LDSM.16.M88.4 R32, [R135+0x7800] ;  /* 0x007800008720783b */ /* 0x000f680000000200 */
[----:B---3--:R-:W-:Y:S04]  /*32c0*/  LDSM.16.M88.4 R8, [R221+0x2000] ;  /* 0x00200000dd08783b */ /* 0x008fe80000000200 */
[----:B------:R-:W0:Y:S01]  /*32d0*/  LDGDEPBAR ;  /* 0x00000000000079af */ /* 0x000e220000000000 */
[C---:B----4-:R-:W-:Y:S08]  /*32e0*/  HMMA.16816.F32 R176, R16.reuse, R24, RZ ;  /* 0x0000001810b0723c */ /* 0x050ff000000018ff */
[-C--:B--2---:R-:W-:Y:S08]  /*32f0*/  HMMA.16816.F32 R140, R16, R4.reuse, RZ ;  /* 0x00000004108c723c */ /* 0x084ff000000018ff */
[C---:B-1----:R-:W-:Y:S07]  /*3300*/  HMMA.16816.F32 R128, R12.reuse, R4, RZ ;  /* 0x000000040c80723c */ /* 0x042fee00000018ff */
[----:B------:R-:W-:Y:S01]  /*3310*/  SEL R4, R0, 0xffffffe0, !P2 ;  /* 0xffffffe000047807 */ /* 0x000fe20005000000 */
[----:B------:R-:W-:Y:S01]  /*3320*/  HMMA.16816.F32 R124, R12, R6, RZ ;  /* 0x000000060c7c723c */ /* 0x000fe200000018ff */
[----:B------:R-:W-:-:S03]  /*3330*/  R2P PR, R49, 0x6 ;  /* 0x0000000631007804 */ /* 0x000fc60000000000 */
[----:B------:R-:W-:Y:S02]  /*3340*/  IMAD R219, R4, 0x2, R218 ;  /* 0x0000000204db7824 */ /* 0x000fe400078e02da */
[----:B------:R-:W-:Y:S02]  /*3350*/  SEL R0, R0, 0xffffffe0, !P1 ;  /* 0xffffffe000007807 */ /* 0x000fe40004800000 */
[----:B------:R-:W-:Y:S01]  /*3360*/  HMMA.16816.F32 R120, R12, R24, RZ ;  /* 0x000000180c78723c */ /* 0x000fe200000018ff */
[----:B------:R-:W-:Y:S02]  /*3370*/  IMAD R220, R2, 0x2, R219 ;  /* 0x0000000202dc7824 */ /* 0x000fe400078e02db */
[----:B------:R-:W-:-:S03]  /*3380*/  IMAD.IADD R217, R135, 0x1, R0 ;  /* 0x0000000187d97824 */ /* 0x000fc600078e0200 */
[----:B------:R-:W-:Y:S02]  /*3390*/  @P2 IADD3 R222, R3, -0x40, RZ ;  /* 0xffffffc003de2810 */ /* 0x000fe40007ffe0ff */
[----:B------:R-:W1:Y:S01]  /*33a0*/  LDSM.16.M88.4 R48, [R217+0x4000] ;  /* 0x00400000d930783b */ /* 0x000e620000000200 */
[-C--:B------:R-:W-:Y:S03]  /*33b0*/  HMMA.16816.F32 R116, R12, R26.reuse, RZ ;  /* 0x0000001a0c74723c */ /* 0x080fe600000018ff */
[----:B------:R-:W2:Y:S04]  /*33c0*/  LDSM.16.M88.4 R72, [R217+0x4800] ;  /* 0x00480000d948783b */ /* 0x000ea80000000200 */
[----:B------:R-:W3:Y:S01]  /*33d0*/  LDSM.16.M88.4 R84, [R217+0x6000] ;  /* 0x00600000d954783b */ /* 0x000ee20000000200 */
[C---:B------:R-:W-:Y:S03]  /*33e0*/  HMMA.16816.F32 R184, R16.reuse, R26, RZ ;  /* 0x0000001a10b8723c */ /* 0x040fe600000018ff */
[----:B------:R-:W4:Y:S04]  /*33f0*/  LDSM.16.M88.4 R144, [R217+0x7000] ;  /* 0x00700000d990783b */ /* 0x000f280000000200 */
[----:B------:R-:W1:Y:S01]  /*3400*/  LDSM.16.M88.4 R80, [R217+0x5000] ;  /* 0x00500000d950783b */ /* 0x000e620000000200 */
[C---:B------:R-:W-:Y:S03]  /*3410*/  HMMA.16816.F32 R160, R16.reuse, R6, RZ ;  /* 0x0000000610a0723c */ /* 0x040fe600000018ff */
[----:B------:R-:W-:Y:S04]  /*3420*/  LDSM.16.M88.4 R88, [R217+0x5800] ;  /* 0x00580000d958783b */ /* 0x000fe80000000200 */
[----:B------:R-:W-:Y:S01]  /*3430*/  LDSM.16.M88.4 R136, [R217+0x6800] ;  /* 0x00680000d988783b */ /* 0x000fe20000000200 */
[C---:B------:R-:W-:Y:S03]  /*3440*/  HMMA.16816.F32 R188, R16.reuse, R20, RZ ;  /* 0x0000001410bc723c */ /* 0x040fe600000018ff */
[----:B------:R-:W-:Y:S05]  /*3450*/  LDSM.16.M88.4 R148, [R217+0x7800] ;  /* 0x00780000d994783b */ /* 0x000fea0000000200 */
[C---:B------:R-:W-:Y:S08]  /*3460*/  HMMA.16816.F32 R196, R16.reuse, R22, RZ ;  /* 0x0000001610c4723c */ /* 0x040ff000000018ff */
[C---:B------:R-:W-:Y:S08]  /*3470*/  HMMA.16816.F32 R200, R16.reuse, R28, RZ ;  /* 0x0000001c10c8723c */ /* 0x040ff000000018ff */
[C---:B------:R-:W-:Y:S08]  /*3480*/  HMMA.16816.F32 R204, R16.reuse, R30, RZ ;  /* 0x0000001e10cc723c */ /* 0x040ff000000018ff */
[C---:B-----5:R-:W-:Y:S08]  /*3490*/  HMMA.16816.F32 R208, R16.reuse, R44, RZ ;  /* 0x0000002c10d0723c */ /* 0x060ff000000018ff */
[C---:B------:R-:W-:Y:S08]  /*34a0*/  HMMA.16816.F32 R224, R16.reuse, R46, RZ ;  /* 0x0000002e10e0723c */ /* 0x040ff000000018ff */
[C---:B------:R-:W-:Y:S08]  /*34b0*/  HMMA.16816.F32 R228, R16.reuse, R40, RZ ;  /* 0x0000002810e4723c */ /* 0x040ff000000018ff */
[C---:B------:R-:W-:Y:S08]  /*34c0*/  HMMA.16816.F32 R236, R16.reuse, R42, RZ ;  /* 0x0000002a10ec723c */ /* 0x040ff000000018ff */
[C---:B------:R-:W-:Y:S08]  /*34d0*/  HMMA.16816.F32 R248, R16.reuse, R36, RZ ;  /* 0x0000002410f8723c */ /* 0x040ff000000018ff */
[C---:B------:R-:W-:Y:S08]  /*34e0*/  HMMA.16816.F32 R152, R16.reuse, R38, RZ ;  /* 0x000000261098723c */ /* 0x040ff000000018ff */
[C---:B------:R-:W-:Y:S08]  /*34f0*/  HMMA.16816.F32 R244, R16.reuse, R32, RZ ;  /* 0x0000002010f4723c */ /* 0x040ff000000018ff */
[----:B------:R-:W-:Y:S08]  /*3500*/  HMMA.16816.F32 R24, R16, R34, RZ ;  /* 0x000000221018723c */ /* 0x000ff000000018ff */
[----:B------:R-:W-:Y:S01]  /*3510*/  HMMA.16816.F32 R104, R12, R28, RZ ;  /* 0x0000001c0c68723c */ /* 0x000fe200000018ff */
[----:B------:R-:W-:-:S02]  /*3520*/  IMAD.MOV.U32 R216, RZ, RZ, R152 ;  /* 0x000000ffffd87224 */ /* 0x000fc400078e0098 */
[----:B------:R-:W-:Y:S02]  /*3530*/  IMAD.MOV.U32 R7, RZ, RZ, R153 ;  /* 0x000000ffff077224 */ /* 0x000fe400078e0099 */
[----:B------:R-:W-:Y:S02]  /*3540*/  IMAD.MOV.U32 R6, RZ, RZ, R154 ;  /* 0x000000ffff067224 */ /* 0x000fe400078e009a */
[----:B------:R-:W-:Y:S01]  /*3550*/  IMAD.MOV.U32 R5, RZ, RZ, R155 ;  /* 0x000000ffff057224 */ /* 0x000fe200078e009b */
[----:B------:R-:W-:Y:S08]  /*3560*/  HMMA.16816.F32 R100, R12, R30, RZ ;  /* 0x0000001e0c64723c */ /* 0x000ff000000018ff */
[----:B-1----:R-:W-:Y:S08]  /*3570*/  HMMA.16816.F32 R16, R8, R48, R128 ;  /* 0x000000300810723c */ /* 0x002ff00000001880 */
[C---:B------:R-:W-:Y:S08]  /*3580*/  HMMA.16816.F32 R56, R12.reuse, R32, RZ ;  /* 0x000000200c38723c */ /* 0x040ff000000018ff */
[----:B------:R-:W-:Y:S08]  /*3590*/  HMMA.16816.F32 R52, R12, R34, RZ ;  /* 0x000000220c34723c */ /* 0x000ff000000018ff */
[C---:B------:R-:W-:Y:S08]  /*35a0*/  HMMA.16816.F32 R28, R8.reuse, R50, R124 ;  /* 0x00000032081c723c */ /* 0x040ff0000000187c */
[----:B--2---:R-:W-:Y:S08]  /*35b0*/  HMMA.16816.F32 R32, R8, R72, R120 ;  /* 0x000000480820723c */ /* 0x004ff00000001878 */
[C---:B------:R-:W-:Y:S07]  /*35c0*/  HMMA.16816.F32 R112, R12.reuse, R20, RZ ;  /* 0x000000140c70723c */ /* 0x040fee00000018ff */
[----:B------:R-:W-:Y:S01]  /*35d0*/  IMAD.MOV.U32 R21, RZ, RZ, R26 ;  /* 0x000000ffff157224 */ /* 0x000fe200078e001a */
[----:B------:R-:W-:Y:S01]  /*35e0*/  HMMA.16816.F32 R108, R12, R22, RZ ;  /* 0x000000160c6c723c */ /* 0x000fe200000018ff */
[----:B------:R-:W-:-:S02]  /*35f0*/  IMAD.MOV.U32 R20, RZ, RZ, R27 ;  /* 0x000000ffff147224 */ /* 0x000fc400078e001b */
[----:B------:R-:W-:Y:S02]  /*3600*/  IMAD.MOV.U32 R27, RZ, RZ, R16 ;  /* 0x000000ffff1b7224 */ /* 0x000fe400078e0010 */
[----:B------:R-:W-:Y:S02]  /*3610*/  IMAD.MOV.U32 R26, RZ, RZ, R17 ;  /* 0x000000ffff1a7224 */ /* 0x000fe400078e0011 */
[----:B------:R-:W-:Y:S01]  /*3620*/  IMAD.MOV.U32 R23, RZ, RZ, R24 ;  /* 0x000000ffff177224 */ /* 0x000fe200078e0018 */
[----:B------:R-:W-:Y:S01]  /*3630*/  HMMA.16816.F32 R96, R12, R44, RZ ;  /* 0x0000002c0c60723c */ /* 0x000fe200000018ff */
[----:B------:R-:W-:Y:S02]  /*3640*/  IMAD.MOV.U32 R22, RZ, RZ, R25 ;  /* 0x000000ffff167224 */ /* 0x000fe400078e0019 */
[----:B------:R-:W-:Y:S02]  /*3650*/  IMAD.MOV.U32 R25, RZ, RZ, R18 ;  /* 0x000000ffff197224 */ /* 0x000fe400078e0012 */
[----:B------:R-:W-:-:S02]  /*3660*/  IMAD.MOV.U32 R24, RZ, RZ, R19 ;  /* 0x000000ffff187224 */ /* 0x000fc400078e0013 */
[----:B------:R-:W-:Y:S01]  /*3670*/  IMAD.MOV.U32 R19, RZ, RZ, R28 ;  /* 0x000000ffff137224 */ /* 0x000fe200078e001c */
[C---:B------:R-:W-:Y:S01]  /*3680*/  HMMA.16816.F32 R92, R12.reuse, R46, RZ ;  /* 0x0000002e0c5c723c */ /* 0x040fe200000018ff */
[----:B------:R-:W-:Y:S01]  /*3690*/  IMAD.MOV.U32 R18, RZ, RZ, R29 ;  /* 0x000000ffff127224 */ /* 0x000fe200078e001d */
[----:B------:R-:W-:Y:S01]  /*36a0*/  LDSM.16.M88.4 R44, [R222+0x2000] ;  /* 0x00200000de2c783b */ /* 0x000fe20000000200 */
[----:B------:R-:W-:Y:S02]  /*36b0*/  IMAD.MOV.U32 R17, RZ, RZ, R30 ;  /* 0x000000ffff117224 */ /* 0x000fe400078e001e */
[----:B------:R-:W-:Y:S02]  /*36c0*/  IMAD.MOV.U32 R16, RZ, RZ, R31 ;  /* 0x000000ffff107224 */ /* 0x000fe400078e001f */
[----:B------:R-:W-:Y:S01]  /*36d0*/  IMAD.MOV.U32 R31, RZ, RZ, R32 ;  /* 0x000000ffff1f7224 */ /* 0x000fe200078e0020 */
[----:B------:R-:W-:Y:S01]  /*36e0*/  HMMA.16816.F32 R76, R12, R40, RZ ;  /* 0x000000280c4c723c */ /* 0x000fe200000018ff */
[----:B------:R-:W-:-:S02]  /*36f0*/  IMAD.MOV.U32 R30, RZ, RZ, R33 ;  /* 0x000000ffff1e7224 */ /* 0x000fc400078e0021 */
[----:B------:R-:W-:Y:S02]  /*3700*/  IMAD.MOV.U32 R29, RZ, RZ, R34 ;  /* 0x000000ffff1d7224 */ /* 0x000fe400078e0022 */
[----:B------:R-:W-:-:S03]  /*3710*/  IMAD.MOV.U32 R28, RZ, RZ, R35 ;  /* 0x000000ffff1c7224 */ /* 0x000fc600078e0023 */
[C---:B------:R-:W-:Y:S01]  /*3720*/  HMMA.16816.F32 R68, R12.reuse, R42, RZ ;  /* 0x0000002a0c44723c */ /* 0x040fe200000018ff */
[----:B------:R-:W-:Y:S07]  /*3730*/  LDSM.16.M88.4 R40, [R222+0x2800] ;  /* 0x00280000de28783b */ /* 0x000fee0000000200 */
[C---:B------:R-:W-:Y:S08]  /*3740*/  HMMA.16816.F32 R64, R12.reuse, R36, RZ ;  /* 0x000000240c40723c */ /* 0x040ff000000018ff */
[----:B------:R-:W-:Y:S01]  /*3750*/  HMMA.16816.F32 R60, R12, R38, RZ ;  /* 0x000000260c3c723c */ /* 0x000fe200000018ff */
[----:B------:R-:W1:Y:S07]  /*3760*/  LDSM.16.M88.4 R12, [R221] ;  /* 0x00000000dd0c783b */ /* 0x000e6e0000000200 */
[C---:B------:R-:W-:Y:S08]  /*3770*/  HMMA.16816.F32 R32, R8.reuse, R74, R116 ;  /* 0x0000004a0820723c */ /* 0x040ff00000001874 */
[C---:B---3--:R-:W-:Y:S08]  /*3780*/  HMMA.16816.F32 R168, R8.reuse, R86, R92 ;  /* 0x0000005608a8723c */ /* 0x048ff0000000185c */
[C---:B----4-:R-:W-:Y:S07]  /*3790*/  HMMA.16816.F32 R152, R8.reuse, R144, R64 ;  /* 0x000000900898723c */ /* 0x050fee0000001840 */
[----:B------:R-:W-:Y:S01]  /*37a0*/  IMAD.MOV.U32 R64, RZ, RZ, R23 ;  /* 0x000000ffff407224 */ /* 0x000fe200078e0017 */
[----:B------:R-:W-:Y:S01]  /*37b0*/  HMMA.16816.F32 R232, R8, R80, R112 ;  /* 0x0000005008e8723c */ /* 0x000fe20000001870 */
[----:B------:R-:W-:-:S02]  /*37c0*/  IMAD.MOV.U32 R65, RZ, RZ, R22 ;  /* 0x000000ffff417224 */ /* 0x000fc400078e0016 */
[----:B------:R-:W-:Y:S02]  /*37d0*/  IMAD.MOV.U32 R66, RZ, RZ, R21 ;  /* 0x000000ffff427224 */ /* 0x000fe400078e0015 */
[----:B------:R-:W-:Y:S02]  /*37e0*/  IMAD.MOV.U32 R67, RZ, RZ, R20 ;  /* 0x000000ffff437224 */ /* 0x000fe400078e0014 */
[----:B------:R-:W-:Y:S01]  /*37f0*/  LDSM.16.M88.4 R20, [R222+0x800] ;  /* 0x00080000de14783b */ /* 0x000fe20000000200 */
[----:B------:R-:W-:Y:S01]  /*3800*/  HMMA.16816.F32 R212, R8, R82, R108 ;  /* 0x0000005208d4723c */ /* 0x000fe2000000186c */
[----:B------:R-:W-:Y:S02]  /*3810*/  IMAD.MOV.U32 R39, RZ, RZ, R32 ;  /* 0x000000ffff277224 */ /* 0x000fe400078e0020 */
[----:B------:R-:W-:Y:S02]  /*3820*/  IMAD.MOV.U32 R38, RZ, RZ, R33 ;  /* 0x000000ffff267224 */ /* 0x000fe400078e0021 */
[----:B------:R-:W-:-:S02]  /*3830*/  IMAD.MOV.U32 R37, RZ, RZ, R34 ;  /* 0x000000ffff257224 */ /* 0x000fc400078e0022 */
[----:B------:R-:W-:Y:S01]  /*3840*/  IMAD.MOV.U32 R36, RZ, RZ, R35 ;  /* 0x000000ffff247224 */ /* 0x000fe200078e0023 */
[----:B-1----:R-:W-:Y:S01]  /*3850*/  HMMA.16816.F32 R92, R12, R72, R176 ;  /* 0x000000480c5c723c */ /* 0x002fe200000018b0 */
[----:B------:R-:W-:Y:S06]  /*3860*/  LDSM.16.M88.4 R32, [R222+0x1800] ;  /* 0x00180000de20783b */ /* 0x000fec0000000200 */
[----:B------:R-:W-:Y:S01]  /*3870*/  IMAD.MOV.U32 R176, RZ, RZ, R19 ;  /* 0x000000ffffb07224 */ /* 0x000fe200078e0013 */
[----:B------:R-:W-:Y:S01]  /*3880*/  HMMA.16816.F32 R192, R8, R88, R104 ;  /* 0x0000005808c0723c */ /* 0x000fe20000001868 */
[----:B------:R-:W-:-:S02]  /*3890*/  IMAD.MOV.U32 R177, RZ, RZ, R18 ;  /* 0x000000ffffb17224 */ /* 0x000fc400078e0012 */
[----:B------:R-:W-:Y:S02]  /*38a0*/  IMAD.MOV.U32 R178, RZ, RZ, R17 ;  /* 0x000000ffffb27224 */ /* 0x000fe400078e0011 */
[----:B------:R-:W-:Y:S02]  /*38b0*/  IMAD.MOV.U32 R179, RZ, RZ, R16 ;  /* 0x000000ffffb37224 */ /* 0x000fe400078e0010 */
[----:B------:R-:W-:Y:S01]  /*38c0*/  LDSM.16.M88.4 R16, [R219] ;  /* 0x00000000db10783b */ /* 0x000fe20000000200 */
[C---:B------:R-:W-:Y:S07]  /*38d0*/  HMMA.16816.F32 R180, R8.reuse, R90, R100 ;  /* 0x0000005a08b4723c */ /* 0x040fee0000001864 */
[----:B------:R-:W-:Y:S01]  /*38e0*/  IMAD.MOV.U32 R100, RZ, RZ, R27 ;  /* 0x000000ffff647224 */ /* 0x000fe200078e001b */
[----:B------:R-:W-:Y:S01]  /*38f0*/  HMMA.16816.F32 R172, R8, R84, R96 ;  /* 0x0000005408ac723c */ /* 0x000fe20000001860 */
[----:B------:R-:W-:-:S02]  /*3900*/  IMAD.MOV.U32 R101, RZ, RZ, R26 ;  /* 0x000000ffff657224 */ /* 0x000fc400078e001a */
[----:B------:R-:W-:Y:S02]  /*3910*/  IMAD.MOV.U32 R102, RZ, RZ, R25 ;  /* 0x000000ffff667224 */ /* 0x000fe400078e0019 */
[----:B------:R-:W-:Y:S02]  /*3920*/  IMAD.MOV.U32 R103, RZ, RZ, R24 ;  /* 0x000000ffff677224 */ /* 0x000fe400078e0018 */
[----:B------:R-:W-:Y:S01]  /*3930*/  LDSM.16.M88.4 R24, [R222] ;  /* 0x00000000de18783b */ /* 0x000fe20000000200 */
[C---:B------:R-:W-:Y:S08]  /*3940*/  HMMA.16816.F32 R164, R8.reuse, R136, R76 ;  /* 0x0000008808a4723c */ /* 0x040ff0000000184c */
[C---:B------:R-:W-:Y:S08]  /*3950*/  HMMA.16816.F32 R156, R8.reuse, R138, R68 ;  /* 0x0000008a089c723c */ /* 0x040ff00000001844 */
[C---:B------:R-:W-:Y:S08]  /*3960*/  HMMA.16816.F32 R128, R8.reuse, R148, R56 ;  /* 0x000000940880723c */ /* 0x040ff00000001838 */
[C---:B------:R-:W-:Y:S08]  /*3970*/  HMMA.16816.F32 R124, R8.reuse, R146, R60 ;  /* 0x00000092087c723c */ /* 0x040ff0000000183c */
[----:B------:R-:W-:Y:S01]  /*3980*/  HMMA.16816.F32 R116, R8, R150, R52 ;  /* 0x000000960874723c */ /* 0x000fe20000001834 */
[----:B------:R-:W1:Y:S07]  /*3990*/  LDSM.16.M88.4 R8, [R219+0x2000] ;  /* 0x00200000db08783b */ /* 0x000e6e0000000200 */
[C---:B------:R-:W-:Y:S07]  /*39a0*/  HMMA.16816.F32 R96, R12.reuse, R48, R140 ;  /* 0x000000300c60723c */ /* 0x040fee000000188c */
[----:B------:R-:W-:Y:S01]  /*39b0*/  IMAD.MOV.U32 R140, RZ, RZ, R31 ;  /* 0x000000ffff8c7224 */ /* 0x000fe200078e001f */
[----:B------:R-:W-:Y:S01]  /*39c0*/  HMMA.16816.F32 R112, R12, R50, R160 ;  /* 0x000000320c70723c */ /* 0x000fe200000018a0 */
[----:B------:R-:W-:Y:S01]  /*39d0*/  IMAD.MOV.U32 R141, RZ, RZ, R30 ;  /* 0x000000ffff8d7224 */ /* 0x000fe200078e001e */
[----:B------:R-:W-:Y:S01]  /*39e0*/  LDSM.16.M88.4 R48, [R222+0x3800] ;  /* 0x00380000de30783b */ /* 0x000fe20000000200 */
[----:B------:R-:W-:-:S02]  /*39f0*/  IMAD.MOV.U32 R142, RZ, RZ, R29 ;  /* 0x000000ffff8e7224 */ /* 0x000fc400078e001d */
[----:B------:R-:W-:Y:S02]  /*3a00*/  IMAD.MOV.U32 R143, RZ, RZ, R28 ;  /* 0x000000ffff8f7224 */ /* 0x000fe400078e001c */
[----:B------:R-:W-:Y:S01]  /*3a10*/  IMAD.MOV.U32 R160, RZ, RZ, R39 ;  /* 0x000000ffffa07224 */ /* 0x000fe200078e0027 */
[----:B------:R-:W2:Y:S01]  /*3a20*/  LDSM.16.M88.4 R28, [R222+0x1000] ;  /* 0x00100000de1c783b */ /* 0x000ea20000000200 */
[----:B------:R-:W-:Y:S01]  /*3a30*/  IMAD.MOV.U32 R161, RZ, RZ, R38 ;  /* 0x000000ffffa17224 */ /* 0x000fe200078e0026 */
[C---:B------:R-:W-:Y:S01]  /*3a40*/  HMMA.16816.F32 R56, R12.reuse, R74, R184 ;  /* 0x0000004a0c38723c */ /* 0x040fe200000018b8 */
[----:B------:R-:W-:Y:S02]  /*3a50*/  IMAD.MOV.U32 R162, RZ, RZ, R37 ;  /* 0x000000ffffa27224 */ /* 0x000fe400078e0025 */
[----:B------:R-:W-:Y:S02]  /*3a60*/  IMAD.MOV.U32 R163, RZ, RZ, R36 ;  /* 0x000000ffffa37224 */ /* 0x000fe400078e0024 */
[----:B------:R-:W3:Y:S02]  /*3a70*/  LDSM.16.M88.4 R36, [R222+0x3000] ;  /* 0x00300000de24783b */ /* 0x000ee40000000200 */
[----:B------:R-:W-:Y:S01]  /*3a80*/  IMAD.MOV.U32 R184, RZ, RZ, R216 ;  /* 0x000000ffffb87224 */ /* 0x000fe200078e00d8 */
[----:B------:R-:W-:Y:S01]  /*3a90*/  HMMA.16816.F32 R108, R12, R88, R200 ;  /* 0x000000580c6c723c */ /* 0x000fe200000018c8 */
[----:B------:R-:W-:-:S02]  /*3aa0*/  IMAD.MOV.U32 R185, RZ, RZ, R7 ;  /* 0x000000ffffb97224 */ /* 0x000fc400078e0007 */
[----:B------:R-:W-:Y:S02]  /*3ab0*/  IMAD.MOV.U32 R186, RZ, RZ, R6 ;  /* 0x000000ffffba7224 */ /* 0x000fe400078e0006 */
[----:B------:R-:W-:Y:S01]  /*3ac0*/  IMAD.MOV.U32 R187, RZ, RZ, R5 ;  /* 0x000000ffffbb7224 */ /* 0x000fe200078e0005 */
[----:B------:R-:W-:Y:S01]  /*3ad0*/  LEA R5, R134, UR13, 0x4 ;  /* 0x0000000d86057c11 */ /* 0x000fe2000f8e20ff */
[----:B------:R-:W-:Y:S01]  /*3ae0*/  IMAD.IADD R216, R0, 0x1, R222 ;  /* 0x0000000100d87824 */ /* 0x000fe200078e02de */
[----:B------:R-:W-:Y:S01]  /*3af0*/  HMMA.16816.F32 R120, R12, R90, R204 ;  /* 0x0000005a0c78723c */ /* 0x000fe200000018cc */
[----:B------:R-:W-:Y:S02]  /*3b00*/  LOP3.LUT R0, R223, 0xffffffe0, RZ, 0xc0, !PT ;  /* 0xffffffe0df007812 */ /* 0x000fe400078ec0ff */
[----:B------:R-:W-:-:S03]  /*3b10*/  IADD3 R223, R222, 0x3800, RZ ;  /* 0x00003800dedf7810 */ /* 0x000fc60007ffe0ff */
[C---:B------:R-:W-:Y:S02]  /*3b20*/  IMAD.IADD R0, R240.reuse, 0x1, -R0 ;  /* 0x00000001f0007824 */ /* 0x040fe400078e0a00 */
[----:B------:R-:W-:Y:S01]  /*3b30*/  HMMA.16816.F32 R52, R12, R80, R188 ;  /* 0x000000500c34723c */ /* 0x000fe200000018bc */
[----:B------:R-:W-:Y:S02]  /*3b40*/  IMAD.SHL.U32 R240, R240, 0x2, RZ ;  /* 0x00000002f0f07824 */ /* 0x000fe400078e00ff */
[----:B------:R-:W-:-:S03]  /*3b50*/  SHF.R.S32.HI R3, RZ, 0x1f, R0 ;  /* 0x0000001fff037819 */ /* 0x000fc60000011400 */
[----:B------:R-:W-:Y:S02]  /*3b60*/  LOP3.LUT R7, R240, 0x6, RZ, 0xc0, !PT ;  /* 0x00000006f0077812 */ /* 0x000fe400078ec0ff */
[----:B------:R-:W-:Y:S01]  /*3b70*/  HMMA.16816.F32 R60, R12, R82, R196 ;  /* 0x000000520c3c723c */ /* 0x000fe200000018c4 */
[----:B------:R-:W-:Y:S01]  /*3b80*/  LEA.HI R0, R3, R0, RZ, 0x2 ;  /* 0x0000000003007211 */ /* 0x000fe200078f10ff */
[----:B------:R-:W-:-:S03]  /*3b90*/  IMAD.U32 R3, RZ, RZ, UR12 ;  /* 0x0000000cff037e24 */ /* 0x000fc6000f8e00ff */
[----:B------:R-:W-:Y:S01]  /*3ba0*/  SHF.R.S32.HI R6, RZ, 0x2, R0 ;  /* 0x00000002ff067819 */ /* 0x000fe20000011400 */
[----:B------:R-:W-:Y:S02]  /*3bb0*/  IMAD R3, R3, 0x80, R7 ;  /* 0x0000008003037824 */ /* 0x000fe400078e0207 */
[----:B------:R-:W-:Y:S01]  /*3bc0*/  HMMA.16816.F32 R104, R12, R84, R208 ;  /* 0x000000540c68723c */ /* 0x000fe200000018d0 */
[----:B------:R-:W-:Y:S01]  /*3bd0*/  IMAD.IADD R0, R132, 0x1, R133 ;  /* 0x0000000184007824 */ /* 0x000fe200078e0285 */
[----:B------:R4:W-:Y:S01]  /*3be0*/  STL [R1+0x90], R6 ;  /* 0x0000900601007387 */ /* 0x0009e20000100800 */
[----:B------:R-:W-:-:S05]  /*3bf0*/  IMAD.IADD R5, R6, 0x1, R5 ;  /* 0x0000000106057824 */ /* 0x000fca00078e0205 */
[----:B------:R-:W-:Y:S01]  /*3c00*/  HMMA.16816.F32 R88, R12, R86, R224 ;  /* 0x000000560c58723c */ /* 0x000fe200000018e0 */
[----:B------:R-:W-:-:S06]  /*3c10*/  IADD3 R7, R5, 0x40, RZ ;  /* 0x0000004005077810 */ /* 0x000fcc0007ffe0ff */
[C---:B------:R-:W-:Y:S01]  /*3c20*/  IADD3 R227, R222.reuse, 0x1800, RZ ;  /* 0x00001800dee37810 */ /* 0x040fe20007ffe0ff */
[----:B------:R-:W-:Y:S01]  /*3c30*/  HMMA.16816.F32 R76, R12, R144, R248 ;  /* 0x000000900c4c723c */ /* 0x000fe200000018f8 */
[C---:B------:R-:W-:Y:S02]  /*3c40*/  IADD3 R226, R222.reuse, 0x2000, RZ ;  /* 0x00002000dee27810 */ /* 0x040fe40007ffe0ff */
[C---:B------:R-:W-:Y:S02]  /*3c50*/  IADD3 R225, R222.reuse, 0x2800, RZ ;  /* 0x00002800dee17810 */ /* 0x040fe40007ffe0ff */
[----:B------:R-:W-:-:S03]  /*3c60*/  IADD3 R224, R222, 0x3000, RZ ;  /* 0x00003000dee07810 */ /* 0x000fc60007ffe0ff */
[----:B------:R-:W-:Y:S01]  /*3c70*/  HMMA.16816.F32 R72, R12, R146, R184 ;  /* 0x000000920c48723c */ /* 0x000fe200000018b8 */
[----:B----4-:R-:W-:-:S07]  /*3c80*/  IADD3 R6, R3, 0x1, RZ ;  /* 0x0000000103067810 */ /* 0x010fce0007ffe0ff */
[C---:B------:R-:W-:Y:S07]  /*3c90*/  HMMA.16816.F32 R84, R12.reuse, R136, R228 ;  /* 0x000000880c54723c */ /* 0x040fee00000018e4 */
[C---:B------:R-:W-:Y:S01]  /*3ca0*/  IADD3 R229, R222.reuse, 0x800, RZ ;  /* 0x00000800dee57810 */ /* 0x040fe20007ffe0ff */
[----:B------:R-:W-:Y:S01]  /*3cb0*/  HMMA.16816.F32 R80, R12, R138, R236 ;  /* 0x0000008a0c50723c */ /* 0x000fe200000018ec */
[----:B------:R-:W-:-:S07]  /*3cc0*/  IADD3 R228, R222, 0x1000, RZ ;  /* 0x00001000dee47810 */ /* 0x000fce0007ffe0ff */
[C---:B------:R-:W-:Y:S08]  /*3cd0*/  HMMA.16816.F32 R68, R12.reuse, R148, R244 ;  /* 0x000000940c44723c */ /* 0x040ff000000018f4 */
[----:B------:R-:W-:Y:S01]  /*3ce0*/  HMMA.16816.F32 R64, R12, R150, R64 ;  /* 0x000000960c40723c */ /* 0x000fe20000001840 */
[----:B------:R-:W-:Y:S07]  /*3cf0*/  LDSM.16.M88.4 R12, [R220] ;  /* 0x00000000dc0c783b */ /* 0x000fee0000000200 */
[C---:B-1----:R-:W-:Y:S08]  /*3d00*/  HMMA.16816.F32 R140, R8.reuse, R20, R140 ;  /* 0x00000014088c723c */ /* 0x042ff0000000188c */
[----:B------:R-:W-:Y:S08]  /*3d10*/  HMMA.16816.F32 R144, R8, R22, R160 ;  /* 0x000000160890723c */ /* 0x000ff000000018a0 */
[C---:B------:R-:W-:Y:S08]  /*3d20*/  HMMA.16816.F32 R92, R16.reuse, R20, R92 ;  /* 0x00000014105c723c */ /* 0x040ff0000000185c */
[----:B------:R-:W-:Y:S01]  /*3d30*/  HMMA.16816.F32 R56, R16, R22, R56 ;  /* 0x000000161038723c */ /* 0x000fe20000001838 */
[----:B------:R-:W1:Y:S07]  /*3d40*/  LDSM.16.M88.4 R20, [R216] ;  /* 0x00000000d814783b */ /* 0x000e6e0000000200 */
[C---:B------:R-:W-:Y:S08]  /*3d50*/  HMMA.16816.F32 R136, R8.reuse, R26, R176 ;  /* 0x0000001a0888723c */ /* 0x040ff000000018b0 */
[C---:B------:R-:W-:Y:S08]  /*3d60*/  HMMA.16816.F32 R100, R8.reuse, R24, R100 ;  /* 0x000000180864723c */ /* 0x040ff00000001864 */
        /* <DEDUP_REMOVED lines=10> */
[C---:B------:R-:W-:Y:S08]  /*3e10*/  HMMA.16816.F32 R188, R8.reuse, R38, R124 ;  /* 0x0000002608bc723c */ /* 0x040ff0000000187c */
[----:B------:R-:W-:Y:S01]  /*3e20*/  HMMA.16816.F32 R196, R8, R50, R116 ;  /* 0x0000003208c4723c */ /* 0x000fe20000001874 */
[----:B------:R-:W2:Y:S07]  /*3e30*/  LDSM.16.M88.4 R8, [R220+0x2000] ;  /* 0x00200000dc08783b */ /* 0x000eae0000000200 */
[C---:B------:R-:W-:Y:S08]  /*3e40*/  HMMA.16816.F32 R96, R16.reuse, R24, R96 ;  /* 0x000000181060723c */ /* 0x040ff00000001860 */
        /* <DEDUP_REMOVED lines=14> */
[C---:B------:R-:W-:Y:S01]  /*3f30*/  IADD3 R17, R5.reuse, UR17, RZ ;  /* 0x0000001105117c10 */ /* 0x040fe2000fffe0ff */
[----:B-1----:R-:W-:Y:S01]  /*3f40*/  HMMA.16816.F32 R32, R12, R20, R96 ;  /* 0x000000140c20723c */ /* 0x002fe20000001860 */
[----:B------:R-:W-:-:S02]  /*3f50*/  IADD3 R18, R5, UR7, RZ ;  /* 0x0000000705127c10 */ /* 0x000fc4000fffe0ff */
[C---:B------:R-:W-:Y:S02]  /*3f60*/  IADD3 R16, R5.reuse, 0x8, RZ ;  /* 0x0000000805107810 */ /* 0x040fe40007ffe0ff */
[----:B------:R-:W-:Y:S02]  /*3f70*/  IADD3 R5, R5, 0x48, RZ ;  /* 0x0000004805057810 */ /* 0x000fe40007ffe0ff */
[----:B------:R-:W-:Y:S01]  /*3f80*/  IMNMX R236, RZ, R17, !PT ;  /* 0x00000011ffec7217 */ /* 0x000fe20007800200 */
[----:B--2---:R-:W-:Y:S01]  /*3f90*/  HMMA.16816.F32 R36, R8, R20, R100 ;  /* 0x000000140824723c */ /* 0x004fe20000001864 */
[----:B------:R-:W-:Y:S02]  /*3fa0*/  IMNMX R240, R18, UR14, PT ;  /* 0x0000000e12f07c17 */ /* 0x000fe4000b800200 */
[C---:B------:R-:W-:Y:S02]  /*3fb0*/  IADD3 R17, R16.reuse, UR17, RZ ;  /* 0x0000001110117c10 */ /* 0x040fe4000fffe0ff */
[----:B------:R-:W-:-:S02]  /*3fc0*/  IADD3 R16, R16, UR7, RZ ;  /* 0x0000000710107c10 */ /* 0x000fc4000fffe0ff */
[----:B------:R-:W-:Y:S01]  /*3fd0*/  IADD3 R18, R7, UR17, RZ ;  /* 0x0000001107127c10 */ /* 0x000fe2000fffe0ff */
[-C--:B------:R-:W-:Y:S01]  /*3fe0*/  HMMA.16816.F32 R28, R8, R22.reuse, R136 ;  /* 0x00000016081c723c */ /* 0x080fe20000001888 */
[----:B------:R-:W-:Y:S02]  /*3ff0*/  IADD3 R19, R5, UR17, RZ ;  /* 0x0000001105137c10 */ /* 0x000fe4000fffe0ff */
[----:B------:R-:W-:Y:S02]  /*4000*/  IMNMX R235, RZ, R17, !PT ;  /* 0x00000011ffeb7217 */ /* 0x000fe40007800200 */
[----:B------:R-:W-:Y:S02]  /*4010*/  IMNMX R239, R16, UR14, PT ;  /* 0x0000000e10ef7c17 */ /* 0x000fe4000b800200 */
[----:B------:R-:W-:Y:S01]  /*4020*/  IMNMX R234, RZ, R18, !PT ;  /* 0x00000012ffea7217 */ /* 0x000fe20007800200 */
[----:B------:R-:W-:Y:S01]  /*4030*/  HMMA.16816.F32 R20, R12, R22, R112 ;  /* 0x000000160c14723c */ /* 0x000fe20000001870 */
[----:B------:R-:W-:-:S02]  /*4040*/  IMNMX R233, RZ, R19, !PT ;  /* 0x00000013ffe97217 */ /* 0x000fc40007800200 */
[----:B------:R-:W1:Y:S01]  /*4050*/  LDSM.16.M88.4 R16, [R216+0x1000] ;  /* 0x00100000d810783b */ /* 0x000e620000000200 */
[----:B------:R-:W-:Y:S02]  /*4060*/  IADD3 R5, R5, UR7, RZ ;  /* 0x0000000705057c10 */ /* 0x000fe4000fffe0ff */
[C---:B------:R-:W-:Y:S02]  /*4070*/  ISETP.GE.AND P4, PT, R3.reuse, R240, PT ;  /* 0x000000f00300720c */ /* 0x040fe40003f86270 */
[----:B------:R-:W-:Y:S01]  /*4080*/  ISETP.GE.AND P1, PT, R3, R239, PT ;  /* 0x000000ef0300720c */ /* 0x000fe20003f26270 */
[----:B---3--:R-:W-:Y:S01]  /*4090*/  HMMA.16816.F32 R44, R12, R24, R92 ;  /* 0x000000180c2c723c */ /* 0x008fe2000000185c */
[----:B------:R-:W-:Y:S02]  /*40a0*/  IADD3 R7, R7, UR7, RZ ;  /* 0x0000000707077c10 */ /* 0x000fe4000fffe0ff */
[----:B------:R-:W-:Y:S02]  /*40b0*/  IMNMX R237, R5, UR14, PT ;  /* 0x0000000e05ed7c17 */ /* 0x000fe4000b800200 */
[----:B------:R-:W-:-:S02]  /*40c0*/  ISETP.LT.OR P4, PT, R3, R236, P4 ;  /* 0x000000ec0300720c */ /* 0x000fc40002781670 */
[----:B------:R-:W-:Y:S01]  /*40d0*/  ISETP.LT.OR P1, PT, R3, R235, P1 ;  /* 0x000000eb0300720c */ /* 0x000fe20000f21670 */
[C---:B------:R-:W-:Y:S01]  /*40e0*/  HMMA.16816.F32 R40, R8.reuse, R24, R140 ;  /* 0x000000180828723c */ /* 0x040fe2000000188c */
[----:B------:R-:W-:Y:S01]  /*40f0*/  IMNMX R238, R7, UR14, PT ;  /* 0x0000000e07ee7c17 */ /* 0x000fe2000b800200 */
[----:B------:R-:W-:Y:S01]  /*4100*/  UMOV UR14, UR12 ;  /* 0x0000000c000e7c82 */ /* 0x000fe20008000000 */
[----:B------:R-:W-:Y:S01]  /*4110*/  IADD3 R5, R3, 0x8, RZ ;  /* 0x0000000803057810 */ /* 0x000fe20007ffe0ff */
[----:B------:R-:W-:Y:S01]  /*4120*/  UISETP.GT.AND UP0, UPT, UR14, UR9, UPT ;  /* 0x000000090e00728c */ /* 0x000fe2000bf04270 */
[----:B------:R-:W-:Y:S02]  /*4130*/  FSEL R65, R32, -INF , !P4 ;  /* 0xff80000020417808 */ /* 0x000fe40006000000 */
[----:B------:R-:W-:Y:S01]  /*4140*/  FSEL R75, R34, -INF , !P1 ;  /* 0xff800000224b7808 */ /* 0x000fe20004800000 */
[----:B------:R-:W-:Y:S01]  /*4150*/  HMMA.16816.F32 R48, R8, R26, R144 ;  /* 0x0000001a0830723c */ /* 0x000fe20000001890 */
[----:B------:R-:W-:-:S02]  /*4160*/  ISETP.GE.AND P6, PT, R6, R240, PT ;  /* 0x000000f00600720c */ /* 0x000fc40003fc6270 */
[C---:B------:R-:W-:Y:S02]  /*4170*/  ISETP.GE.AND P5, PT, R6.reuse, R239, PT ;  /* 0x000000ef0600720c */ /* 0x040fe40003fa6270 */
[CC--:B------:R-:W-:Y:S02]  /*4180*/  ISETP.GE.AND P3, PT, R6.reuse, R238.reuse, PT ;  /* 0x000000ee0600720c */ /* 0x0c0fe40003f66270 */
[-C--:B------:R-:W-:Y:S02]  /*4190*/  ISETP.GE.AND P2, PT, R6, R237.reuse, PT ;  /* 0x000000ed0600720c */ /* 0x080fe40003f46270 */
[C---:B------:R-:W-:Y:S02]  /*41a0*/  ISETP.GE.AND P0, PT, R3.reuse, R238, PT ;  /* 0x000000ee0300720c */ /* 0x040fe40003f06270 */
[----:B------:R-:W-:Y:S02]  /*41b0*/  ISETP.GE.AND P4, PT, R3, R237, PT ;  /* 0x000000ed0300720c */ /* 0x000fe40003f86270 */
[----:B------:R-:W-:-:S02]  /*41c0*/  ISETP.GE.AND P1, PT, R5, R240, PT ;  /* 0x000000f00500720c */ /* 0x000fc40003f26270 */
[C---:B------:R-:W-:Y:S02]  /*41d0*/  ISETP.LT.OR P6, PT, R6.reuse, R236, P6 ;  /* 0x000000ec0600720c */ /* 0x040fe400037c1670 */
[C---:B------:R-:W-:Y:S02]  /*41e0*/  ISETP.LT.OR P5, PT, R6.reuse, R235, P5 ;  /* 0x000000eb0600720c */ /* 0x040fe40002fa1670 */
[CC--:B------:R-:W-:Y:S02]  /*41f0*/  ISETP.LT.OR P3, PT, R6.reuse, R234.reuse, P3 ;  /* 0x000000ea0600720c */ /* 0x0c0fe40001f61670 */
[-C--:B------:R-:W-:Y:S02]  /*4200*/  ISETP.LT.OR P2, PT, R6, R233.reuse, P2 ;  /* 0x000000e90600720c */ /* 0x080fe40001741670 */
[C---:B------:R-:W-:Y:S02]  /*4210*/  ISETP.LT.OR P0, PT, R3.reuse, R234, P0 ;  /* 0x000000ea0300720c */ /* 0x040fe40000701670 */
[----:B------:R-:W-:-:S02]  /*4220*/  ISETP.LT.OR P4, PT, R3, R233, P4 ;  /* 0x000000e90300720c */ /* 0x000fc40002781670 */
[----:B------:R-:W-:Y:S02]  /*4230*/  ISETP.LT.OR P1, PT, R5, R236, P1 ;  /* 0x000000ec0500720c */ /* 0x000fe40000f21670 */
[----:B------:R-:W-:Y:S02]  /*4240*/  IADD3 R6, R3, 0x9, RZ ;  /* 0x0000000903067810 */ /* 0x000fe40007ffe0ff */
[----:B------:R-:W-:Y:S02]  /*4250*/  FSEL R96, R36, -INF , !P0 ;  /* 0xff80000024607808 */ /* 0x000fe40004000000 */
[----:B------:R-:W-:Y:S02]  /*4260*/  FSEL R97, R38, -INF , !P4 ;  /* 0xff80000026617808 */ /* 0x000fe40006000000 */
[----:B------:R-:W-:Y:S02]  /*4270*/  FSEL R93, R37, -INF , !P3 ;  /* 0xff800000255d7808 */ /* 0x000fe40005800000 */
[----:B------:R-:W-:-:S02]  /*4280*/  FSEL R94, R39, -INF , !P2 ;  /* 0xff800000275e7808 */ /* 0x000fc40005000000 */
[----:B------:R-:W-:Y:S01]  /*4290*/  FSEL R64, R33, -INF , !P6 ;  /* 0xff80000021407808 */ /* 0x000fe20007000000 */
[C---:B-1----:R-:W-:Y:S01]  /*42a0*/  HMMA.16816.F32 R36, R12.reuse, R16, R52 ;  /* 0x000000100c24723c */ /* 0x042fe20000001834 */
[----:B------:R-:W-:Y:S02]  /*42b0*/  FSEL R72, R35, -INF , !P5 ;  /* 0xff80000023487808 */ /* 0x000fe40006800000 */
[----:B------:R-:W-:Y:S02]  /*42c0*/  FSEL R66, R20, -INF , !P1 ;  /* 0xff80000014427808 */ /* 0x000fe40004800000 */
[C---:B------:R-:W-:Y:S02]  /*42d0*/  ISETP.GE.AND P0, PT, R5.reuse, R239, PT ;  /* 0x000000ef0500720c */ /* 0x040fe40003f06270 */
[C---:B------:R-:W-:Y:S01]  /*42e0*/  ISETP.GE.AND P4, PT, R5.reuse, R238, PT ;  /* 0x000000ee0500720c */ /* 0x040fe20003f86270 */
[----:B------:R-:W-:Y:S01]  /*42f0*/  HMMA.16816.F32 R32, R12, R26, R56 ;  /* 0x0000001a0c20723c */ /* 0x000fe20000001838 */
[----:B------:R-:W-:Y:S01]  /*4300*/  ISETP.GE.AND P3, PT, R5, R237, PT ;  /* 0x000000ed0500720c */ /* 0x000fe20003f66270 */
[----:B------:R-:W1:Y:S01]  /*4310*/  LDSM.16.M88.4 R24, [R216+0x1800] ;  /* 0x00180000d818783b */ /* 0x000e620000000200 */
[----:B------:R-:W-:-:S02]  /*4320*/  ISETP.GE.AND P6, PT, R6, R240, PT ;  /* 0x000000f00600720c */ /* 0x000fc40003fc6270 */
[C---:B------:R-:W-:Y:S02]  /*4330*/  ISETP.GE.AND P5, PT, R6.reuse, R239, PT ;  /* 0x000000ef0600720c */ /* 0x040fe40003fa6270 */
[C---:B------:R-:W-:Y:S02]  /*4340*/  ISETP.GE.AND P2, PT, R6.reuse, R238, PT ;  /* 0x000000ee0600720c */ /* 0x040fe40003f46270 */
[----:B------:R-:W-:Y:S02]  /*4350*/  ISETP.GE.AND P1, PT, R6, R237, PT ;  /* 0x000000ed0600720c */ /* 0x000fe40003f26270 */
[C---:B------:R-:W-:Y:S02]  /*4360*/  ISETP.LT.OR P0, PT, R5.reuse, R235, P0 ;  /* 0x000000eb0500720c */ /* 0x040fe40000701670 */
[C---:B------:R-:W-:Y:S02]  /*4370*/  ISETP.LT.OR P4, PT, R5.reuse, R234, P4 ;  /* 0x000000ea0500720c */ /* 0x040fe40002781670 */
[----:B------:R-:W-:-:S02]  /*4380*/  ISETP.LT.OR P3, PT, R5, R233, P3 ;  /* 0x000000e90500720c */ /* 0x000fc40001f61670 */
[C---:B------:R-:W-:Y:S02]  /*4390*/  ISETP.LT.OR P6, PT, R6.reuse, R236, P6 ;  /* 0x000000ec0600720c */ /* 0x040fe400037c1670 */
[C---:B------:R-:W-:Y:S02]  /*43a0*/  ISETP.LT.OR P5, PT, R6.reuse, R235, P5 ;  /* 0x000000eb0600720c */ /* 0x040fe40002fa1670 */
[C---:B------:R-:W-:Y:S02]  /*43b0*/  ISETP.LT.OR P2, PT, R6.reuse, R234, P2 ;  /* 0x000000ea0600720c */ /* 0x040fe40001741670 */
[----:B------:R-:W-:Y:S02]  /*43c0*/  ISETP.LT.OR P1, PT, R6, R233, P1 ;  /* 0x000000e90600720c */ /* 0x000fe40000f21670 */
[C---:B------:R-:W-:Y:S02]  /*43d0*/  IADD3 R5, R3.reuse, 0x10, RZ ;  /* 0x0000001003057810 */ /* 0x040fe40007ffe0ff */
[----:B------:R-:W-:-:S02]  /*43e0*/  IADD3 R6, R3, 0x11, RZ ;  /* 0x0000001103067810 */ /* 0x000fc40007ffe0ff */
[----:B------:R-:W-:Y:S02]  /*43f0*/  FSEL R74, R22, -INF , !P0 ;  /* 0xff800000164a7808 */ /* 0x000fe40004000000 */
[----:B------:R-:W-:Y:S02]  /*4400*/  FSEL R92, R28, -INF , !P4 ;  /* 0xff8000001c5c7808 */ /* 0x000fe40006000000 */
[----:B------:R-:W-:Y:S02]  /*4410*/  FSEL R98, R30, -INF , !P3 ;  /* 0xff8000001e627808 */ /* 0x000fe40005800000 */
[----:B------:R-:W-:Y:S02]  /*4420*/  FSEL R79, R29, -INF , !P2 ;  /* 0xff8000001d4f7808 */ /* 0x000fe40005000000 */
[----:B------:R-:W-:Y:S02]  /*4430*/  FSEL R95, R31, -INF , !P1 ;  /* 0xff8000001f5f7808 */ /* 0x000fe40004800000 */
[----:B------:R-:W-:-:S02]  /*4440*/  ISETP.GE.AND P0, PT, R5, R240, PT ;  /* 0x000000f00500720c */ /* 0x000fc40003f06270 */
[C---:B------:R-:W-:Y:S01]  /*4450*/  ISETP.GE.AND P4, PT, R5.reuse, R239, PT ;  /* 0x000000ef0500720c */ /* 0x040fe20003f86270 */
[----:B-1----:R-:W-:Y:S01]  /*4460*/  HMMA.16816.F32 R28, R12, R24, R108 ;  /* 0x000000180c1c723c */ /* 0x002fe2000000186c */
[C---:B------:R-:W-:Y:S02]  /*4470*/  ISETP.GE.AND P3, PT, R5.reuse, R238, PT ;  /* 0x000000ee0500720c */ /* 0x040fe40003f66270 */
[C---:B------:R-:W-:Y:S02]  /*4480*/  ISETP.GE.AND P2, PT, R5.reuse, R237, PT ;  /* 0x000000ed0500720c */ /* 0x040fe40003f46270 */
[----:B------:R-:W-:Y:S02]  /*4490*/  ISETP.GE.AND P1, PT, R6, R240, PT ;  /* 0x000000f00600720c */ /* 0x000fe40003f26270 */
[C---:B------:R-:W-:Y:S02]  /*44a0*/  ISETP.LT.OR P0, PT, R5.reuse, R236, P0 ;  /* 0x000000ec0500720c */ /* 0x040fe40000701670 */
[----:B------:R-:W-:-:S02]  /*44b0*/  ISETP.LT.OR P4, PT, R5, R235, P4 ;  /* 0x000000eb0500720c */ /* 0x000fc40002781670 */
[C---:B------:R-:W-:Y:S02]  /*44c0*/  ISETP.LT.OR P3, PT, R5.reuse, R234, P3 ;  /* 0x000000ea0500720c */ /* 0x040fe40001f61670 */
[----:B------:R-:W-:Y:S02]  /*44d0*/  ISETP.LT.OR P2, PT, R5, R233, P2 ;  /* 0x000000e90500720c */ /* 0x000fe40001741670 */
[----:B------:R-:W-:Y:S02]  /*44e0*/  ISETP.LT.OR P1, PT, R6, R236, P1 ;  /* 0x000000ec0600720c */ /* 0x000fe40000f21670 */
[----:B------:R-:W-:Y:S02]  /*44f0*/  IADD3 R5, R3, 0x18, RZ ;  /* 0x0000001803057810 */ /* 0x000fe40007ffe0ff */
[----:B------:R-:W-:Y:S02]  /*4500*/  FSEL R56, R21, -INF , !P6 ;  /* 0xff80000015387808 */ /* 0x000fe40007000000 */
[----:B------:R-:W-:-:S02]  /*4510*/  FSEL R71, R23, -INF , !P5 ;  /* 0xff80000017477808 */ /* 0x000fc40006800000 */
[----:B------:R-:W-:Y:S01]  /*4520*/  FSEL R57, R44, -INF , !P0 ;  /* 0xff8000002c397808 */ /* 0x000fe20004000000 */
[----:B------:R-:W-:Y:S01]  /*4530*/  HMMA.16816.F32 R20, R8, R16, R160 ;  /* 0x000000100814723c */ /* 0x000fe200000018a0 */
[----:B------:R-:W-:Y:S02]  /*4540*/  FSEL R67, R46, -INF , !P4 ;  /* 0xff8000002e437808 */ /* 0x000fe40006000000 */
[----:B------:R-:W-:Y:S02]  /*4550*/  FSEL R73, R40, -INF , !P3 ;  /* 0xff80000028497808 */ /* 0x000fe40005800000 */
[----:B------:R-:W-:Y:S02]  /*4560*/  FSEL R100, R42, -INF , !P2 ;  /* 0xff8000002a647808 */ /* 0x000fe40005000000 */
[----:B------:R-:W-:Y:S02]  /*4570*/  FSEL R54, R45, -INF , !P1 ;  /* 0xff8000002d367808 */ /* 0x000fe40004800000 */
[----:B------:R-:W-:-:S02]  /*4580*/  ISETP.GE.AND P6, PT, R6, R239, PT ;  /* 0x000000ef0600720c */ /* 0x000fc40003fc6270 */
[C---:B------:R-:W-:Y:S02]  /*4590*/  ISETP.GE.AND P5, PT, R6.reuse, R238, PT ;  /* 0x000000ee0600720c */ /* 0x040fe40003fa6270 */
[----:B------:R-:W-:Y:S02]  /*45a0*/  ISETP.GE.AND P0, PT, R6, R237, PT ;  /* 0x000000ed0600720c */ /* 0x000fe40003f06270 */
[C---:B------:R-:W-:Y:S02]  /*45b0*/  ISETP.GE.AND P4, PT, R5.reuse, R240, PT ;  /* 0x000000f00500720c */ /* 0x040fe40003f86270 */
[C---:B------:R-:W-:Y:S02]  /*45c0*/  ISETP.GE.AND P3, PT, R5.reuse, R239, PT ;  /* 0x000000ef0500720c */ /* 0x040fe40003f66270 */
[C---:B------:R-:W-:Y:S02]  /*45d0*/  ISETP.GE.AND P2, PT, R5.reuse, R238, PT ;  /* 0x000000ee0500720c */ /* 0x040fe40003f46270 */
[----:B------:R-:W-:-:S02]  /*45e0*/  ISETP.GE.AND P1, PT, R5, R237, PT ;  /* 0x000000ed0500720c */ /* 0x000fc40003f26270 */
[C---:B------:R-:W-:Y:S02]  /*45f0*/  ISETP.LT.OR P6, PT, R6.reuse, R235, P6 ;  /* 0x000000eb0600720c */ /* 0x040fe400037c1670 */
[C---:B------:R-:W-:Y:S02]  /*4600*/  ISETP.LT.OR P5, PT, R6.reuse, R234, P5 ;  /* 0x000000ea0600720c */ /* 0x040fe40002fa1670 */
[----:B------:R-:W-:Y:S02]  /*4610*/  ISETP.LT.OR P0, PT, R6, R233, P0 ;  /* 0x000000e90600720c */ /* 0x000fe40000701670 */
[C---:B------:R-:W-:Y:S02]  /*4620*/  ISETP.LT.OR P4, PT, R5.reuse, R236, P4 ;  /* 0x000000ec0500720c */ /* 0x040fe40002781670 */
[C---:B------:R-:W-:Y:S02]  /*4630*/  ISETP.LT.OR P3, PT, R5.reuse, R235, P3 ;  /* 0x000000eb0500720c */ /* 0x040fe40001f61670 */
[----:B------:R-:W-:-:S02]  /*4640*/  ISETP.LT.OR P2, PT, R5, R234, P2 ;  /* 0x000000ea0500720c */ /* 0x000fc40001741670 */
[----:B------:R-:W-:Y:S02]  /*4650*/  ISETP.LT.OR P1, PT, R5, R233, P1 ;  /* 0x000000e90500720c */ /* 0x000fe40000f21670 */
[C---:B------:R-:W-:Y:S02]  /*4660*/  IADD3 R6, R3.reuse, 0x19, RZ ;  /* 0x0000001903067810 */ /* 0x040fe40007ffe0ff */
[----:B------:R-:W-:Y:S02]  /*4670*/  IADD3 R5, R3, 0x20, RZ ;  /* 0x0000002003057810 */ /* 0x000fe40007ffe0ff */
[----:B------:R-:W-:Y:S02]  /*4680*/  FSEL R59, R47, -INF , !P6 ;  /* 0xff8000002f3b7808 */ /* 0x000fe40007000000 */
[----:B------:R-:W-:Y:S01]  /*4690*/  FSEL R77, R41, -INF , !P5 ;  /* 0xff800000294d7808 */ /* 0x000fe20006800000 */
[----:B------:R-:W-:Y:S01]  /*46a0*/  HMMA.16816.F32 R44, R8, R18, R212 ;  /* 0x00000012082c723c */ /* 0x000fe200000018d4 */
[----:B------:R-:W-:-:S02]  /*46b0*/  FSEL R99, R43, -INF , !P0 ;  /* 0xff8000002b637808 */ /* 0x000fc40004000000 */
[----:B------:R-:W-:Y:S02]  /*46c0*/  FSEL R53, R32, -INF , !P4 ;  /* 0xff80000020357808 */ /* 0x000fe40006000000 */
[----:B------:R-:W-:Y:S02]  /*46d0*/  FSEL R58, R34, -INF , !P3 ;  /* 0xff800000223a7808 */ /* 0x000fe40005800000 */
[C---:B------:R-:W-:Y:S01]  /*46e0*/  ISETP.GE.AND P6, PT, R6.reuse, R240, PT ;  /* 0x000000f00600720c */ /* 0x040fe20003fc6270 */
[----:B------:R-:W-:Y:S01]  /*46f0*/  HMMA.16816.F32 R40, R12, R18, R60 ;  /* 0x000000120c28723c */ /* 0x000fe2000000183c */
[C---:B------:R-:W-:Y:S02]  /*4700*/  ISETP.GE.AND P5, PT, R6.reuse, R239, PT ;  /* 0x000000ef0600720c */ /* 0x040fe40003fa6270 */
[C---:B------:R-:W-:Y:S02]  /*4710*/  ISETP.GE.AND P0, PT, R6.reuse, R238, PT ;  /* 0x000000ee0600720c */ /* 0x040fe40003f06270 */
[----:B------:R-:W-:-:S02]  /*4720*/  ISETP.GE.AND P4, PT, R6, R237, PT ;  /* 0x000000ed0600720c */ /* 0x000fc40003f86270 */
[C---:B------:R-:W-:Y:S01]  /*4730*/  ISETP.GE.AND P3, PT, R5.reuse, R240, PT ;  /* 0x000000f00500720c */ /* 0x040fe20003f66270 */
[----:B------:R-:W-:Y:S01]  /*4740*/  HMMA.16816.F32 R16, R8, R24, R192 ;  /* 0x000000180810723c */ /* 0x000fe200000018c0 */
[C---:B------:R-:W-:Y:S02]  /*4750*/  ISETP.LT.OR P6, PT, R6.reuse, R236, P6 ;  /* 0x000000ec0600720c */ /* 0x040fe400037c1670 */
[C---:B------:R-:W-:Y:S02]  /*4760*/  ISETP.LT.OR P5, PT, R6.reuse, R235, P5 ;  /* 0x000000eb0600720c */ /* 0x040fe40002fa1670 */
[C---:B------:R-:W-:Y:S02]  /*4770*/  ISETP.LT.OR P0, PT, R6.reuse, R234, P0 ;  /* 0x000000ea0600720c */ /* 0x040fe40000701670 */
[----:B------:R-:W-:Y:S02]  /*4780*/  ISETP.LT.OR P4, PT, R6, R233, P4 ;  /* 0x000000e90600720c */ /* 0x000fe40002781670 */
[----:B------:R-:W-:-:S02]  /*4790*/  ISETP.LT.OR P3, PT, R5, R236, P3 ;  /* 0x000000ec0500720c */ /* 0x000fc40001f61670 */
[----:B------:R-:W-:Y:S02]  /*47a0*/  IADD3 R6, R3, 0x21, RZ ;  /* 0x0000002103067810 */ /* 0x000fe40007ffe0ff */
[----:B------:R-:W-:Y:S02]  /*47b0*/  FSEL R101, R50, -INF , !P1 ;  /* 0xff80000032657808 */ /* 0x000fe40004800000 */
[----:B------:R-:W-:Y:S02]  /*47c0*/  FSEL R78, R49, -INF , !P0 ;  /* 0xff800000314e7808 */ /* 0x000fe40004000000 */
[----:B------:R-:W-:Y:S02]  /*47d0*/  FSEL R55, R35, -INF , !P5 ;  /* 0xff80000023377808 */ /* 0x000fe40006800000 */
[----:B------:R-:W-:Y:S02]  /*47e0*/  FSEL R145, R36, -INF , !P3 ;  /* 0xff80000024917808 */ /* 0x000fe40005800000 */
[----:B------:R-:W-:-:S02]  /*47f0*/  ISETP.GE.AND P1, PT, R5, R238, PT ;  /* 0x000000ee0500720c */ /* 0x000fc40003f26270 */
[-C--:B------:R-:W-:Y:S02]  /*4800*/  ISETP.GE.AND P0, PT, R5, R237.reuse, PT ;  /* 0x000000ed0500720c */ /* 0x080fe40003f06270 */
[C---:B------:R-:W-:Y:S02]  /*4810*/  ISETP.GE.AND P5, PT, R6.reuse, R238, PT ;  /* 0x000000ee0600720c */ /* 0x040fe40003fa6270 */
[----:B------:R-:W-:Y:S02]  /*4820*/  ISETP.GE.AND P3, PT, R6, R237, PT ;  /* 0x000000ed0600720c */ /* 0x000fe40003f66270 */
[----:B------:R-:W-:Y:S02]  /*4830*/  FSEL R76, R48, -INF , !P2 ;  /* 0xff800000304c7808 */ /* 0x000fe40005000000 */
[----:B------:R-:W-:Y:S02]  /*4840*/  FSEL R60, R51, -INF , !P4 ;  /* 0xff800000333c7808 */ /* 0x000fe40006000000 */
[----:B------:R-:W-:Y:S01]  /*4850*/  ISETP.GE.AND P2, PT, R5, R239, PT ;  /* 0x000000ef0500720c */ /* 0x000fe20003f46270 */
[----:B------:R-:W-:Y:S01]  /*4860*/  HMMA.16816.F32 R48, R8, R26, R180 ;  /* 0x0000001a0830723c */ /* 0x000fe200000018b4 */
[----:B------:R-:W-:-:S02]  /*4870*/  ISETP.GE.AND P4, PT, R6, R240, PT ;  /* 0x000000f00600720c */ /* 0x000fc40003f86270 */
[CC--:B------:R-:W-:Y:S02]  /*4880*/  ISETP.LT.OR P1, PT, R5.reuse, R234.reuse, P1 ;  /* 0x000000ea0500720c */ /* 0x0c0fe40000f21670 */
[CC--:B------:R-:W-:Y:S02]  /*4890*/  ISETP.LT.OR P0, PT, R5.reuse, R233.reuse, P0 ;  /* 0x000000e90500720c */ /* 0x0c0fe40000701670 */
        /* <DEDUP_REMOVED lines=9> */
[----:B------:R-:W1:Y:S01]  /*4930*/  LDSM.16.M88.4 R20, [R216+0x2000] ;  /* 0x00200000d814783b */ /* 0x000e620000000200 */
[----:B------:R-:W-:-:S02]  /*4940*/  FSEL R52, R33, -INF , !P6 ;  /* 0xff80000021347808 */ /* 0x000fc40007000000 */
[----:B------:R-:W-:Y:S02]  /*4950*/  FSEL R146, R38, -INF , !P2 ;  /* 0xff80000026927808 */ /* 0x000fe40005000000 */
[----:B------:R-:W-:Y:S02]  /*4960*/  FSEL R143, R37, -INF , !P4 ;  /* 0xff800000258f7808 */ /* 0x000fe40006000000 */
[-C--:B------:R-:W-:Y:S02]  /*4970*/  ISETP.GE.AND P6, PT, R6, R239.reuse, PT ;  /* 0x000000ef0600720c */ /* 0x080fe40003fc6270 */
[C---:B------:R-:W-:Y:S02]  /*4980*/  ISETP.GE.AND P2, PT, R5.reuse, R240, PT ;  /* 0x000000f00500720c */ /* 0x040fe40003f46270 */
[C---:B------:R-:W-:Y:S02]  /*4990*/  ISETP.GE.AND P1, PT, R5.reuse, R239, PT ;  /* 0x000000ef0500720c */ /* 0x040fe40003f26270 */
[----:B------:R-:W-:-:S02]  /*49a0*/  ISETP.GE.AND P0, PT, R5, R238, PT ;  /* 0x000000ee0500720c */ /* 0x000fc40003f06270 */
[C---:B------:R-:W-:Y:S02]  /*49b0*/  ISETP.GE.AND P4, PT, R5.reuse, R237, PT ;  /* 0x000000ed0500720c */ /* 0x040fe40003f86270 */
[-C--:B------:R-:W-:Y:S02]  /*49c0*/  ISETP.LT.OR P6, PT, R6, R235.reuse, P6 ;  /* 0x000000eb0600720c */ /* 0x080fe400037c1670 */
[C---:B------:R-:W-:Y:S02]  /*49d0*/  ISETP.LT.OR P2, PT, R5.reuse, R236, P2 ;  /* 0x000000ec0500720c */ /* 0x040fe40001741670 */
[C---:B------:R-:W-:Y:S02]  /*49e0*/  ISETP.LT.OR P1, PT, R5.reuse, R235, P1 ;  /* 0x000000eb0500720c */ /* 0x040fe40000f21670 */
[C---:B------:R-:W-:Y:S02]  /*49f0*/  ISETP.LT.OR P0, PT, R5.reuse, R234, P0 ;  /* 0x000000ea0500720c */ /* 0x040fe40000701670 */
[----:B------:R-:W-:-:S02]  /*4a00*/  ISETP.LT.OR P4, PT, R5, R233, P4 ;  /* 0x000000e90500720c */ /* 0x000fc40002781670 */
[C---:B------:R-:W-:Y:S02]  /*4a10*/  IADD3 R6, R3.reuse, 0x29, RZ ;  /* 0x0000002903067810 */ /* 0x040fe40007ffe0ff */
[----:B------:R-:W-:Y:S02]  /*4a20*/  IADD3 R5, R3, 0x30, RZ ;  /* 0x0000003003057810 */ /* 0x000fe40007ffe0ff */
[----:B------:R-:W-:Y:S02]  /*4a30*/  FSEL R141, R39, -INF , !P6 ;  /* 0xff800000278d7808 */ /* 0x000fe40007000000 */
[----:B------:R-:W-:Y:S01]  /*4a40*/  FSEL R137, R40, -INF , !P2 ;  /* 0xff80000028897808 */ /* 0x000fe20005000000 */
[----:B------:R-:W-:Y:S01]  /*4a50*/  HMMA.16816.F32 R36, R12, R26, R120 ;  /* 0x0000001a0c24723c */ /* 0x000fe20000001878 */
[----:B------:R-:W-:Y:S02]  /*4a60*/  FSEL R138, R42, -INF , !P1 ;  /* 0xff8000002a8a7808 */ /* 0x000fe40004800000 */
[----:B------:R-:W-:-:S02]  /*4a70*/  ISETP.GE.AND P6, PT, R6, R240, PT ;  /* 0x000000f00600720c */ /* 0x000fc40003fc6270 */
[C---:B------:R-:W-:Y:S02]  /*4a80*/  ISETP.GE.AND P5, PT, R6.reuse, R239, PT ;  /* 0x000000ef0600720c */ /* 0x040fe40003fa6270 */
[C---:B------:R-:W-:Y:S01]  /*4a90*/  ISETP.GE.AND P3, PT, R6.reuse, R238, PT ;  /* 0x000000ee0600720c */ /* 0x040fe20003f66270 */
[C---:B-1----:R-:W-:Y:S01]  /*4aa0*/  HMMA.16816.F32 R24, R8.reuse, R20, R172 ;  /* 0x000000140818723c */ /* 0x042fe200000018ac */
[C---:B------:R-:W-:Y:S02]  /*4ab0*/  ISETP.GE.AND P2, PT, R6.reuse, R237, PT ;  /* 0x000000ed0600720c */ /* 0x040fe40003f46270 */
[----:B------:R-:W-:Y:S02]  /*4ac0*/  ISETP.GE.AND P1, PT, R5, R240, PT ;  /* 0x000000f00500720c */ /* 0x000fe40003f26270 */
[C---:B------:R-:W-:Y:S02]  /*4ad0*/  ISETP.LT.OR P6, PT, R6.reuse, R236, P6 ;  /* 0x000000ec0600720c */ /* 0x040fe400037c1670 */
[C---:B------:R-:W-:Y:S01]  /*4ae0*/  ISETP.LT.OR P5, PT, R6.reuse, R235, P5 ;  /* 0x000000eb0600720c */ /* 0x040fe20002fa1670 */
[----:B------:R-:W-:Y:S01]  /*4af0*/  HMMA.16816.F32 R32, R8, R22, R168 ;  /* 0x000000160820723c */ /* 0x000fe200000018a8 */
[----:B------:R-:W-:-:S02]  /*4b00*/  ISETP.LT.OR P3, PT, R6, R234, P3 ;  /* 0x000000ea0600720c */ /* 0x000fc40001f61670 */
[----:B------:R-:W-:Y:S02]  /*4b10*/  ISETP.LT.OR P2, PT, R6, R233, P2 ;  /* 0x000000e90600720c */ /* 0x000fe40001741670 */
[----:B------:R-:W-:Y:S02]  /*4b20*/  ISETP.LT.OR P1, PT, R5, R236, P1 ;  /* 0x000000ec0500720c */ /* 0x000fe40000f21670 */
[----:B------:R-:W-:Y:S02]  /*4b30*/  IADD3 R6, R3, 0x31, RZ ;  /* 0x0000003103067810 */ /* 0x000fe40007ffe0ff */
[----:B------:R-:W-:Y:S02]  /*4b40*/  FSEL R139, R46, -INF , !P4 ;  /* 0xff8000002e8b7808 */ /* 0x000fe40006000000 */
[----:B------:R-:W-:Y:S02]  /*4b50*/  FSEL R136, R45, -INF , !P3 ;  /* 0xff8000002d887808 */ /* 0x000fe40005800000 */
[----:B------:R-:W-:-:S02]  /*4b60*/  FSEL R133, R43, -INF , !P5 ;  /* 0xff8000002b857808 */ /* 0x000fc40006800000 */
[----:B------:R-:W-:Y:S02]  /*4b70*/  FSEL R183, R28, -INF , !P1 ;  /* 0xff8000001cb77808 */ /* 0x000fe40004800000 */
[CC--:B------:R-:W-:Y:S02]  /*4b80*/  ISETP.GE.AND P4, PT, R5.reuse, R238.reuse, PT ;  /* 0x000000ee0500720c */ /* 0x0c0fe40003f86270 */
[CC--:B------:R-:W-:Y:S02]  /*4b90*/  ISETP.GE.AND P3, PT, R5.reuse, R237.reuse, PT ;  /* 0x000000ed0500720c */ /* 0x0c0fe40003f66270 */
[C---:B------:R-:W-:Y:S02]  /*4ba0*/  ISETP.GE.AND P5, PT, R6.reuse, R238, PT ;  /* 0x000000ee0600720c */ /* 0x040fe40003fa6270 */
[----:B------:R-:W-:Y:S02]  /*4bb0*/  ISETP.GE.AND P1, PT, R6, R237, PT ;  /* 0x000000ed0600720c */ /* 0x000fe40003f26270 */
[----:B------:R-:W-:-:S02]  /*4bc0*/  ISETP.LT.OR P4, PT, R5, R234, P4 ;  /* 0x000000ea0500720c */ /* 0x000fc40002781670 */
[-C--:B------:R-:W-:Y:S02]  /*4bd0*/  ISETP.LT.OR P3, PT, R5, R233.reuse, P3 ;  /* 0x000000e90500720c */ /* 0x080fe40001f61670 */
[C---:B------:R-:W-:Y:S02]  /*4be0*/  ISETP.LT.OR P5, PT, R6.reuse, R234, P5 ;  /* 0x000000ea0600720c */ /* 0x040fe40002fa1670 */
[----:B------:R-:W-:Y:S02]  /*4bf0*/  ISETP.LT.OR P1, PT, R6, R233, P1 ;  /* 0x000000e90600720c */ /* 0x000fe40000f21670 */
[----:B------:R-:W-:Y:S02]  /*4c00*/  FSEL R194, R16, -INF , !P4 ;  /* 0xff80000010c27808 */ /* 0x000fe40006000000 */
[----:B------:R-:W-:Y:S02]  /*4c10*/  FSEL R193, R18, -INF , !P3 ;  /* 0xff80000012c17808 */ /* 0x000fe40005800000 */
[----:B------:R-:W-:-:S02]  /*4c20*/  FSEL R180, R17, -INF , !P5 ;  /* 0xff80000011b47808 */ /* 0x000fc40006800000 */
[----:B------:R-:W-:Y:S02]  /*4c30*/  FSEL R182, R19, -INF , !P1 ;  /* 0xff80000013b67808 */ /* 0x000fe40004800000 */
[----:B------:R-:W1:Y:S01]  /*4c40*/  LDSM.16.M88.4 R16, [R216+0x2800] ;  /* 0x00280000d810783b */ /* 0x000e620000000200 */
[----:B------:R-:W-:Y:S02]  /*4c50*/  FSEL R140, R44, -INF , !P0 ;  /* 0xff8000002c8c7808 */ /* 0x000fe40004000000 */
[----:B------:R-:W-:Y:S02]  /*4c60*/  FSEL R134, R47, -INF , !P2 ;  /* 0xff8000002f867808 */ /* 0x000fe40005000000 */
[----:B------:R-:W-:Y:S02]  /*4c70*/  ISETP.GE.AND P0, PT, R5, R239, PT ;  /* 0x000000ef0500720c */ /* 0x000fe40003f06270 */
[----:B------:R-:W-:Y:S02]  /*4c80*/  ISETP.GE.AND P2, PT, R6, R240, PT ;  /* 0x000000f00600720c */ /* 0x000fe40003f46270 */
[----:B------:R-:W-:-:S02]  /*4c90*/  FSEL R132, R41, -INF , !P6 ;  /* 0xff80000029847808 */ /* 0x000fc40007000000 */
[----:B------:R-:W-:Y:S01]  /*4ca0*/  HMMA.16816.F32 R40, R12, R20, R104 ;  /* 0x000000140c28723c */ /* 0x000fe20000001868 */
[----:B------:R-:W-:Y:S02]  /*4cb0*/  ISETP.LT.OR P0, PT, R5, R235, P0 ;  /* 0x000000eb0500720c */ /* 0x000fe40000701670 */
[C---:B------:R-:W-:Y:S02]  /*4cc0*/  ISETP.LT.OR P2, PT, R6.reuse, R236, P2 ;  /* 0x000000ec0600720c */ /* 0x040fe40001741670 */
[----:B------:R-:W-:Y:S02]  /*4cd0*/  IADD3 R5, R3, 0x38, RZ ;  /* 0x0000003803057810 */ /* 0x000fe40007ffe0ff */
[----:B------:R-:W-:Y:S02]  /*4ce0*/  ISETP.GE.AND P6, PT, R6, R239, PT ;  /* 0x000000ef0600720c */ /* 0x000fe40003fc6270 */
[----:B------:R-:W-:Y:S02]  /*4cf0*/  FSEL R192, R30, -INF , !P0 ;  /* 0xff8000001ec07808 */ /* 0x000fe40004000000 */
[----:B------:R-:W-:-:S02]  /*4d00*/  FSEL R181, R29, -INF , !P2 ;  /* 0xff8000001db57808 */ /* 0x000fc40005000000 */
[C---:B------:R-:W-:Y:S02]  /*4d10*/  ISETP.GE.AND P0, PT, R5.reuse, R240, PT ;  /* 0x000000f00500720c */ /* 0x040fe40003f06270 */
[C---:B------:R-:W-:Y:S02]  /*4d20*/  ISETP.GE.AND P4, PT, R5.reuse, R239, PT ;  /* 0x000000ef0500720c */ /* 0x040fe40003f86270 */
[C---:B------:R-:W-:Y:S02]  /*4d30*/  ISETP.GE.AND P3, PT, R5.reuse, R238, PT ;  /* 0x000000ee0500720c */ /* 0x040fe40003f66270 */
[----:B------:R-:W-:Y:S02]  /*4d40*/  ISETP.GE.AND P2, PT, R5, R237, PT ;  /* 0x000000ed0500720c */ /* 0x000fe40003f46270 */
[----:B------:R-:W-:Y:S02]  /*4d50*/  ISETP.LT.OR P6, PT, R6, R235, P6 ;  /* 0x000000eb0600720c */ /* 0x000fe400037c1670 */
[----:B------:R-:W-:-:S02]  /*4d60*/  IADD3 R6, R3, 0x39, RZ ;  /* 0x0000003903067810 */ /* 0x000fc40007ffe0ff */
[C---:B------:R-:W-:Y:S02]  /*4d70*/  ISETP.LT.OR P0, PT, R5.reuse, R236, P0 ;  /* 0x000000ec0500720c */ /* 0x040fe40000701670 */
[C---:B------:R-:W-:Y:S02]  /*4d80*/  ISETP.LT.OR P4, PT, R5.reuse, R235, P4 ;  /* 0x000000eb0500720c */ /* 0x040fe40002781670 */
[C---:B------:R-:W-:Y:S01]  /*4d90*/  ISETP.LT.OR P3, PT, R5.reuse, R234, P3 ;  /* 0x000000ea0500720c */ /* 0x040fe20001f61670 */
[----:B-1----:R-:W-:Y:S01]  /*4da0*/  HMMA.16816.F32 R44, R8, R18, R156 ;  /* 0x00000012082c723c */ /* 0x002fe2000000189c */
[----:B------:R-:W-:Y:S02]  /*4db0*/  ISETP.LT.OR P2, PT, R5, R233, P2 ;  /* 0x000000e90500720c */ /* 0x000fe40001741670 */
[----:B------:R-:W-:Y:S02]  /*4dc0*/  IADD3 R5, R3, 0x40, RZ ;  /* 0x0000004003057810 */ /* 0x000fe40007ffe0ff */
[----:B------:R-:W-:-:S02]  /*4dd0*/  ISETP.GE.AND P1, PT, R6, R238, PT ;  /* 0x000000ee0600720c */ /* 0x000fc40003f26270 */
[----:B------:R-:W-:Y:S02]  /*4de0*/  FSEL R175, R31, -INF , !P6 ;  /* 0xff8000001faf7808 */ /* 0x000fe40007000000 */
[----:B------:R-:W-:Y:S01]  /*4df0*/  FSEL R172, R36, -INF , !P0 ;  /* 0xff80000024ac7808 */ /* 0x000fe20004000000 */
[----:B------:R-:W-:Y:S01]  /*4e00*/  HMMA.16816.F32 R28, R12, R22, R88 ;  /* 0x000000160c1c723c */ /* 0x000fe20000001858 */
[----:B------:R-:W-:Y:S01]  /*4e10*/  FSEL R173, R38, -INF , !P4 ;  /* 0xff80000026ad7808 */ /* 0x000fe20006000000 */
[----:B------:R-:W1:Y:S01]  /*4e20*/  LDSM.16.M88.4 R20, [R216+0x3000] ;  /* 0x00300000d814783b */ /* 0x000e620000000200 */
[C---:B------:R-:W-:Y:S02]  /*4e30*/  ISETP.GE.AND P6, PT, R6.reuse, R240, PT ;  /* 0x000000f00600720c */ /* 0x040fe40003fc6270 */
[C---:B------:R-:W-:Y:S02]  /*4e40*/  ISETP.GE.AND P5, PT, R6.reuse, R239, PT ;  /* 0x000000ef0600720c */ /* 0x040fe40003fa6270 */
[----:B------:R-:W-:-:S02]  /*4e50*/  ISETP.GE.AND P0, PT, R6, R237, PT ;  /* 0x000000ed0600720c */ /* 0x000fc40003f06270 */
[C---:B------:R-:W-:Y:S02]  /*4e60*/  ISETP.GE.AND P4, PT, R5.reuse, R240, PT ;  /* 0x000000f00500720c */ /* 0x040fe40003f86270 */
[C---:B------:R-:W-:Y:S02]  /*4e70*/  ISETP.LT.OR P1, PT, R6.reuse, R234, P1 ;  /* 0x000000ea0600720c */ /* 0x040fe40000f21670 */
[CC--:B------:R-:W-:Y:S02]  /*4e80*/  ISETP.LT.OR P6, PT, R6.reuse, R236.reuse, P6 ;  /* 0x000000ec0600720c */ /* 0x0c0fe400037c1670 */
[C---:B------:R-:W-:Y:S02]  /*4e90*/  ISETP.LT.OR P5, PT, R6.reuse, R235, P5 ;  /* 0x000000eb0600720c */ /* 0x040fe40002fa1670 */
[----:B------:R-:W-:Y:S02]  /*4ea0*/  ISETP.LT.OR P0, PT, R6, R233, P0 ;  /* 0x000000e90600720c */ /* 0x000fe40000701670 */
[----:B------:R-:W-:-:S02]  /*4eb0*/  ISETP.LT.OR P4, PT, R5, R236, P4 ;  /* 0x000000ec0500720c */ /* 0x000fc40002781670 */
[----:B------:R-:W-:Y:S02]  /*4ec0*/  FSEL R174, R48, -INF , !P3 ;  /* 0xff80000030ae7808 */ /* 0x000fe40005800000 */
[----:B------:R-:W-:Y:S02]  /*4ed0*/  FSEL R168, R50, -INF , !P2 ;  /* 0xff80000032a87808 */ /* 0x000fe40005000000 */
[----:B------:R-:W-:Y:S02]  /*4ee0*/  FSEL R163, R49, -INF , !P1 ;  /* 0xff80000031a37808 */ /* 0x000fe40004800000 */
[----:B------:R-:W-:Y:S02]  /*4ef0*/  IADD3 R6, R3, 0x41, RZ ;  /* 0x0000004103067810 */ /* 0x000fe40007ffe0ff */
[C---:B------:R-:W-:Y:S02]  /*4f00*/  ISETP.GE.AND P3, PT, R5.reuse, R239, PT ;  /* 0x000000ef0500720c */ /* 0x040fe40003f66270 */
[----:B------:R-:W-:-:S02]  /*4f10*/  ISETP.GE.AND P2, PT, R5, R238, PT ;  /* 0x000000ee0500720c */ /* 0x000fc40003f46270 */
[-C--:B------:R-:W-:Y:S02]  /*4f20*/  ISETP.GE.AND P1, PT, R5, R237.reuse, PT ;  /* 0x000000ed0500720c */ /* 0x080fe40003f26270 */
[----:B------:R-:W-:Y:S02]  /*4f30*/  FSEL R160, R39, -INF , !P5 ;  /* 0xff80000027a07808 */ /* 0x000fe40006800000 */
[----:B------:R-:W-:Y:S02]  /*4f40*/  FSEL R247, R40, -INF , !P4 ;  /* 0xff80000028f77808 */ /* 0x000fe40006000000 */
[C---:B------:R-:W-:Y:S02]  /*4f50*/  ISETP.GE.AND P5, PT, R6.reuse, R238, PT ;  /* 0x000000ee0600720c */ /* 0x040fe40003fa6270 */
[----:B------:R-:W-:Y:S02]  /*4f60*/  ISETP.GE.AND P4, PT, R6, R237, PT ;  /* 0x000000ed0600720c */ /* 0x000fe40003f86270 */
[----:B------:R-:W-:-:S02]  /*4f70*/  ISETP.LT.OR P3, PT, R5, R235, P3 ;  /* 0x000000eb0500720c */ /* 0x000fc40001f61670 */
[C---:B------:R-:W-:Y:S02]  /*4f80*/  ISETP.LT.OR P2, PT, R5.reuse, R234, P2 ;  /* 0x000000ea0500720c */ /* 0x040fe40001741670 */
[----:B------:R-:W-:Y:S02]  /*4f90*/  ISETP.LT.OR P1, PT, R5, R233, P1 ;  /* 0x000000e90500720c */ /* 0x000fe40000f21670 */
[----:B------:R-:W-:Y:S02]  /*4fa0*/  FSEL R161, R51, -INF , !P0 ;  /* 0xff80000033a17808 */ /* 0x000fe40004000000 */
[----:B------:R-:W-:Y:S01]  /*4fb0*/  FSEL R155, R37, -INF , !P6 ;  /* 0xff800000259b7808 */ /* 0x000fe20007000000 */
[----:B------:R-:W-:Y:S01]  /*4fc0*/  HMMA.16816.F32 R48, R12, R16, R84 ;  /* 0x000000100c30723c */ /* 0x000fe20000001854 */
[----:B------:R-:W-:Y:S02]  /*4fd0*/  IADD3 R5, R3, 0x48, RZ ;  /* 0x0000004803057810 */ /* 0x000fe40007ffe0ff */
[----:B------:R-:W-:-:S02]  /*4fe0*/  ISETP.GE.AND P0, PT, R6, R240, PT ;  /* 0x000000f00600720c */ /* 0x000fc40003f06270 */
[C---:B------:R-:W-:Y:S02]  /*4ff0*/  ISETP.GE.AND P6, PT, R6.reuse, R239, PT ;  /* 0x000000ef0600720c */ /* 0x040fe40003fc6270 */
[C---:B------:R-:W-:Y:S01]  /*5000*/  ISETP.LT.OR P5, PT, R6.reuse, R234, P5 ;  /* 0x000000ea0600720c */ /* 0x040fe20002fa1670 */
[----:B------:R-:W-:Y:S01]  /*5010*/  HMMA.16816.F32 R36, R8, R16, R164 ;  /* 0x000000100824723c */ /* 0x000fe200000018a4 */
[----:B------:R-:W-:Y:S02]  /*5020*/  ISETP.LT.OR P4, PT, R6, R233, P4 ;  /* 0x000000e90600720c */ /* 0x000fe40002781670 */
[----:B------:R-:W-:Y:S02]  /*5030*/  FSEL R248, R42, -INF , !P3 ;  /* 0xff8000002af87808 */ /* 0x000fe40005800000 */
[----:B------:R-:W-:Y:S02]  /*5040*/  ISETP.GE.AND P3, PT, R5, R240, PT ;  /* 0x000000f00500720c */ /* 0x000fe40003f66270 */
[----:B------:R-:W-:-:S02]  /*5050*/  ISETP.LT.OR P0, PT, R6, R236, P0 ;  /* 0x000000ec0600720c */ /* 0x000fc40000701670 */
[----:B------:R-:W-:Y:S02]  /*5060*/  ISETP.LT.OR P6, PT, R6, R235, P6 ;  /* 0x000000eb0600720c */ /* 0x000fe400037c1670 */
[----:B------:R-:W-:Y:S02]  /*5070*/  FSEL R68, R24, -INF , !P2 ;  /* 0xff80000018447808 */ /* 0x000fe40005000000 */
[----:B------:R-:W-:Y:S02]  /*5080*/  FSEL R69, R26, -INF , !P1 ;  /* 0xff8000001a457808 */ /* 0x000fe40004800000 */
[----:B------:R-:W-:Y:S02]  /*5090*/  IADD3 R6, R3, 0x49, RZ ;  /* 0x0000004903067810 */ /* 0x000fe40007ffe0ff */
[----:B------:R-:W-:Y:S02]  /*50a0*/  FSEL R251, R25, -INF , !P5 ;  /* 0xff80000019fb7808 */ /* 0x000fe40006800000 */
[----:B------:R-:W-:-:S02]  /*50b0*/  FSEL R7, R27, -INF , !P4 ;  /* 0xff8000001b077808 */ /* 0x000fc40006000000 */
[----:B------:R-:W-:Y:S01]  /*50c0*/  HMMA.16816.F32 R24, R12, R18, R80 ;  /* 0x000000120c18723c */ /* 0x000fe20000001850 */
[----:B------:R-:W-:Y:S01]  /*50d0*/  ISETP.LT.OR P3, PT, R5, R236, P3 ;  /* 0x000000ec0500720c */ /* 0x000fe20001f61670 */
[----:B------:R-:W2:Y:S01]  /*50e0*/  LDSM.16.M88.4 R16, [R216+0x3800] ;  /* 0x00380000d810783b */ /* 0x000ea20000000200 */
[----:B------:R-:W-:Y:S01]  /*50f0*/  FSEL R244, R41, -INF , !P0 ;  /* 0xff80000029f47808 */ /* 0x000fe20004000000 */
[----:B------:R-:W-:-:S04]  /*5100*/  DEPBAR.LE SB0, 0x0 ;  /* 0x000080000000791a */ /* 0x000fc80000000000 */
[C---:B------:R-:W-:Y:S01]  /*5110*/  ISETP.GE.AND P2, PT, R5.reuse, R239, PT ;  /* 0x000000ef0500720c */ /* 0x040fe20003f46270 */
[----:B------:R-:W-:Y:S04]  /*5120*/  STL [R1+0x4], R7 ;  /* 0x0000040701007387 */ /* 0x000fe80000100800 */
[----:B------:R-:W-:Y:S01]  /*5130*/  BAR.SYNC.DEFER_BLOCKING 0x0 ;  /* 0x0000000000007b1d */ /* 0x000fe20000010000 */
[CC--:B------:R-:W-:Y:S02]  /*5140*/  ISETP.GE.AND P1, PT, R5.reuse, R238.reuse, PT ;  /* 0x000000ee0500720c */ /* 0x0c0fe40003f26270 */
[----:B------:R-:W-:Y:S02]  /*5150*/  ISETP.GE.AND P0, PT, R5, R237, PT ;  /* 0x000000ed0500720c */ /* 0x000fe40003f06270 */
[----:B------:R-:W-:-:S02]  /*5160*/  ISETP.GE.AND P5, PT, R6, R238, PT ;  /* 0x000000ee0600720c */ /* 0x000fc40003fa6270 */
[----:B------:R-:W-:Y:S02]  /*5170*/  FSEL R242, R43, -INF , !P6 ;  /* 0xff8000002bf27808 */ /* 0x000fe40007000000 */
[----:B------:R-:W-:Y:S01]  /*5180*/  FSEL R231, R28, -INF , !P3 ;  /* 0xff8000001ce77808 */ /* 0x000fe20005800000 */
[----:B-1----:R-:W-:Y:S01]  /*5190*/  HMMA.16816.F32 R40, R12, R20, R116 ;  /* 0x000000140c28723c */ /* 0x002fe20000001874 */
[C---:B------:R-:W-:Y:S02]  /*51a0*/  ISETP.GE.AND P6, PT, R6.reuse, R240, PT ;  /* 0x000000f00600720c */ /* 0x040fe40003fc6270 */
[C---:B------:R-:W-:Y:S02]  /*51b0*/  ISETP.GE.AND P4, PT, R6.reuse, R239, PT ;  /* 0x000000ef0600720c */ /* 0x040fe40003f86270 */
[----:B------:R-:W-:Y:S02]  /*51c0*/  ISETP.GE.AND P3, PT, R6, R237, PT ;  /* 0x000000ed0600720c */ /* 0x000fe40003f66270 */
[----:B------:R-:W-:-:S02]  /*51d0*/  ISETP.LT.OR P2, PT, R5, R235, P2 ;  /* 0x000000eb0500720c */ /* 0x000fc40001741670 */
[CC--:B------:R-:W-:Y:S02]  /*51e0*/  ISETP.LT.OR P1, PT, R5.reuse, R234.reuse, P1 ;  /* 0x000000ea0500720c */ /* 0x0c0fe40000f21670 */
[----:B------:R-:W-:Y:S02]  /*51f0*/  ISETP.LT.OR P0, PT, R5, R233, P0 ;  /* 0x000000e90500720c */ /* 0x000fe40000701670 */
[C---:B------:R-:W-:Y:S02]  /*5200*/  ISETP.LT.OR P5, PT, R6.reuse, R234, P5 ;  /* 0x000000ea0600720c */ /* 0x040fe40002fa1670 */
[----:B------:R-:W-:Y:S02]  /*5210*/  IADD3 R5, R3, 0x50, RZ ;  /* 0x0000005003057810 */ /* 0x000fe40007ffe0ff */
[C---:B------:R-:W-:Y:S02]  /*5220*/  ISETP.LT.OR P6, PT, R6.reuse, R236, P6 ;  /* 0x000000ec0600720c */ /* 0x040fe400037c1670 */
[----:B------:R-:W-:-:S02]  /*5230*/  ISETP.LT.OR P4, PT, R6, R235, P4 ;  /* 0x000000eb0600720c */ /* 0x000fc40002781670 */
[----:B------:R-:W-:Y:S02]  /*5240*/  ISETP.LT.OR P3, PT, R6, R233, P3 ;  /* 0x000000e90600720c */ /* 0x000fe40001f61670 */
[----:B------:R-:W-:Y:S02]  /*5250*/  FSEL R232, R30, -INF , !P2 ;  /* 0xff8000001ee87808 */ /* 0x000fe40005000000 */
[----:B------:R-:W-:Y:S02]  /*5260*/  FSEL R252, R32, -INF , !P1 ;  /* 0xff80000020fc7808 */ /* 0x000fe40004800000 */
[----:B------:R-:W-:Y:S02]  /*5270*/  FSEL R6, R34, -INF , !P0 ;  /* 0xff80000022067808 */ /* 0x000fe40004000000 */
[----:B------:R-:W-:Y:S02]  /*5280*/  FSEL R249, R33, -INF , !P5 ;  /* 0xff80000021f97808 */ /* 0x000fe40006800000 */
[C---:B------:R-:W-:Y:S01]  /*5290*/  ISETP.GE.AND P2, PT, R5.reuse, R240, PT ;  /* 0x000000f00500720c */ /* 0x040fe20003f46270 */
[----:B------:R1:W-:Y:S01]  /*52a0*/  STL [R1], R6 ;  /* 0x0000000601007387 */ /* 0x0003e20000100800 */
[----:B------:R-:W-:-:S02]  /*52b0*/  ISETP.GE.AND P1, PT, R5, R239, PT ;  /* 0x000000ef0500720c */ /* 0x000fc40003f26270 */
[C---:B------:R-:W-:Y:S02]  /*52c0*/  ISETP.GE.AND P0, PT, R5.reuse, R238, PT ;  /* 0x000000ee0500720c */ /* 0x040fe40003f06270 */
[C---:B------:R-:W-:Y:S02]  /*52d0*/  ISETP.GE.AND P5, PT, R5.reuse, R237, PT ;  /* 0x000000ed0500720c */ /* 0x040fe40003fa6270 */
[C---:B------:R-:W-:Y:S02]  /*52e0*/  ISETP.LT.OR P2, PT, R5.reuse, R236, P2 ;  /* 0x000000ec0500720c */ /* 0x040fe40001741670 */
[C---:B------:R-:W-:Y:S02]  /*52f0*/  ISETP.LT.OR P1, PT, R5.reuse, R235, P1 ;  /* 0x000000eb0500720c */ /* 0x040fe40000f21670 */
[C---:B------:R-:W-:Y:S02]  /*5300*/  ISETP.LT.OR P0, PT, R5.reuse, R234, P0 ;  /* 0x000000ea0500720c */ /* 0x040fe40000701670 */
[----:B------:R-:W-:-:S02]  /*5310*/  ISETP.LT.OR P5, PT, R5, R233, P5 ;  /* 0x000000e90500720c */ /* 0x000fc40002fa1670 */
[----:B------:R-:W-:Y:S02]  /*5320*/  IADD3 R5, R3, 0x58, RZ ;  /* 0x0000005803057810 */ /* 0x000fe40007ffe0ff */
[----:B------:R-:W-:Y:S02]  /*5330*/  FSEL R83, R35, -INF , !P3 ;  /* 0xff80000023537808 */ /* 0x000fe40005800000 */
[----:B------:R-:W-:Y:S01]  /*5340*/  FSEL R204, R29, -INF , !P6 ;  /* 0xff8000001dcc7808 */ /* 0x000fe20007000000 */
[----:B--2---:R-:W-:Y:S01]  /*5350*/  HMMA.16816.F32 R32, R8, R16, R184 ;  /* 0x000000100820723c */ /* 0x004fe200000018b8 */
[----:B------:R-:W-:Y:S02]  /*5360*/  FSEL R207, R31, -INF , !P4 ;  /* 0xff8000001fcf7808 */ /* 0x000fe40006000000 */
[----:B------:R-:W-:Y:S02]  /*5370*/  FSEL R205, R48, -INF , !P2 ;  /* 0xff80000030cd7808 */ /* 0x000fe40005000000 */
[----:B-1----:R-:W-:-:S02]  /*5380*/  IADD3 R6, R3, 0x51, RZ ;  /* 0x0000005103067810 */ /* 0x002fc40007ffe0ff */
[----:B------:R-:W-:Y:S01]  /*5390*/  FSEL R211, R50, -INF , !P1 ;  /* 0xff80000032d37808 */ /* 0x000fe20004800000 */
[----:B------:R-:W-:Y:S01]  /*53a0*/  HMMA.16816.F32 R28, R8, R20, R176 ;  /* 0x00000014081c723c */ /* 0x000fe200000018b0 */
[C---:B------:R-:W-:Y:S02]  /*53b0*/  ISETP.GE.AND P3, PT, R6.reuse, R240, PT ;  /* 0x000000f00600720c */ /* 0x040fe40003f66270 */
[C---:B------:R-:W-:Y:S02]  /*53c0*/  ISETP.GE.AND P6, PT, R6.reuse, R239, PT ;  /* 0x000000ef0600720c */ /* 0x040fe40003fc6270 */
[C---:B------:R-:W-:Y:S02]  /*53d0*/  ISETP.GE.AND P4, PT, R6.reuse, R238, PT ;  /* 0x000000ee0600720c */ /* 0x040fe40003f86270 */
[----:B------:R-:W-:Y:S02]  /*53e0*/  ISETP.GE.AND P2, PT, R6, R237, PT ;  /* 0x000000ed0600720c */ /* 0x000fe40003f46270 */
[----:B------:R-:W-:-:S02]  /*53f0*/  ISETP.GE.AND P1, PT, R5, R240, PT ;  /* 0x000000f00500720c */ /* 0x000fc40003f26270 */
[C---:B------:R-:W-:Y:S02]  /*5400*/  ISETP.LT.OR P3, PT, R6.reuse, R236, P3 ;  /* 0x000000ec0600720c */ /* 0x040fe40001f61670 */
[C---:B------:R-:W-:Y:S02]  /*5410*/  ISETP.LT.OR P6, PT, R6.reuse, R235, P6 ;  /* 0x000000eb0600720c */ /* 0x040fe400037c1670 */
[C---:B------:R-:W-:Y:S02]  /*5420*/  ISETP.LT.OR P4, PT, R6.reuse, R234, P4 ;  /* 0x000000ea0600720c */ /* 0x040fe40002781670 */
[----:B------:R-:W-:Y:S02]  /*5430*/  ISETP.LT.OR P2, PT, R6, R233, P2 ;  /* 0x000000e90600720c */ /* 0x000fe40001741670 */
[----:B------:R-:W-:Y:S02]  /*5440*/  ISETP.LT.OR P1, PT, R5, R236, P1 ;  /* 0x000000ec0500720c */ /* 0x000fe40000f21670 */
[----:B------:R-:W-:-:S02]  /*5450*/  IADD3 R6, R3, 0x59, RZ ;  /* 0x0000005903067810 */ /* 0x000fc40007ffe0ff */
[----:B------:R-:W-:Y:S02]  /*5460*/  FSEL R245, R36, -INF , !P0 ;  /* 0xff80000024f57808 */ /* 0x000fe40004000000 */
[----:B------:R-:W-:Y:S02]  /*5470*/  FSEL R250, R38, -INF , !P5 ;  /* 0xff80000026fa7808 */ /* 0x000fe40006800000 */
[----:B------:R-:W-:Y:S02]  /*5480*/  FSEL R200, R49, -INF , !P3 ;  /* 0xff80000031c87808 */ /* 0x000fe40005800000 */
[----:B------:R-:W-:Y:S02]  /*5490*/  FSEL R203, R51, -INF , !P6 ;  /* 0xff80000033cb7808 */ /* 0x000fe40007000000 */
[----:B------:R-:W-:Y:S02]  /*54a0*/  FSEL R210, R37, -INF , !P4 ;  /* 0xff80000025d27808 */ /* 0x000fe40006000000 */
[----:B------:R-:W-:-:S02]  /*54b0*/  FSEL R246, R39, -INF , !P2 ;  /* 0xff80000027f67808 */ /* 0x000fc40005000000 */
[----:B------:R-:W-:Y:S01]  /*54c0*/  FSEL R178, R24, -INF , !P1 ;  /* 0xff80000018b27808 */ /* 0x000fe20004800000 */
[----:B------:R-:W-:Y:S01]  /*54d0*/  HMMA.16816.F32 R36, R12, R16, R124 ;  /* 0x000000100c24723c */ /* 0x000fe2000000187c */
[C---:B------:R-:W-:Y:S02]  /*54e0*/  ISETP.GE.AND P0, PT, R5.reuse, R239, PT ;  /* 0x000000ef0500720c */ /* 0x040fe40003f06270 */
[C---:B------:R-:W-:Y:S02]  /*54f0*/  ISETP.GE.AND P5, PT, R5.reuse, R238, PT ;  /* 0x000000ee0500720c */ /* 0x040fe40003fa6270 */
[----:B------:R-:W-:Y:S02]  /*5500*/  ISETP.GE.AND P3, PT, R5, R237, PT ;  /* 0x000000ed0500720c */ /* 0x000fe40003f66270 */
[C---:B------:R-:W-:Y:S02]  /*5510*/  ISETP.GE.AND P4, PT, R6.reuse, R240, PT ;  /* 0x000000f00600720c */ /* 0x040fe40003f86270 */
[----:B------:R-:W-:-:S02]  /*5520*/  ISETP.GE.AND P2, PT, R6, R239, PT ;  /* 0x000000ef0600720c */ /* 0x000fc40003f46270 */
[C---:B------:R-:W-:Y:S02]  /*5530*/  ISETP.GE.AND P6, PT, R6.reuse, R238, PT ;  /* 0x000000ee0600720c */ /* 0x040fe40003fc6270 */
[C---:B------:R-:W-:Y:S02]  /*5540*/  ISETP.GE.AND P1, PT, R6.reuse, R237, PT ;  /* 0x000000ed0600720c */ /* 0x040fe40003f26270 */
[C---:B------:R-:W-:Y:S02]  /*5550*/  ISETP.LT.OR P0, PT, R5.reuse, R235, P0 ;  /* 0x000000eb0500720c */ /* 0x040fe40000701670 */
[C---:B------:R-:W-:Y:S02]  /*5560*/  ISETP.LT.OR P5, PT, R5.reuse, R234, P5 ;  /* 0x000000ea0500720c */ /* 0x040fe40002fa1670 */
[----:B------:R-:W-:Y:S02]  /*5570*/  ISETP.LT.OR P3, PT, R5, R233, P3 ;  /* 0x000000e90500720c */ /* 0x000fe40001f61670 */
[----:B------:R-:W-:-:S02]  /*5580*/  ISETP.LT.OR P4, PT, R6, R236, P4 ;  /* 0x000000ec0600720c */ /* 0x000fc40002781670 */
[C---:B------:R-:W-:Y:S02]  /*5590*/  ISETP.LT.OR P2, PT, R6.reuse, R235, P2 ;  /* 0x000000eb0600720c */ /* 0x040fe40001741670 */
[C---:B------:R-:W-:Y:S02]  /*55a0*/  ISETP.LT.OR P6, PT, R6.reuse, R234, P6 ;  /* 0x000000ea0600720c */ /* 0x040fe400037c1670 */
[----:B------:R-:W-:Y:S02]  /*55b0*/  ISETP.LT.OR P1, PT, R6, R233, P1 ;  /* 0x000000e90600720c */ /* 0x000fe40000f21670 */
[C---:B------:R-:W-:Y:S02]  /*55c0*/  IADD3 R5, R3.reuse, 0x60, RZ ;  /* 0x0000006003057810 */ /* 0x040fe40007ffe0ff */
[----:B------:R-:W-:Y:S02]  /*55d0*/  IADD3 R6, R3, 0x61, RZ ;  /* 0x0000006103067810 */ /* 0x000fe40007ffe0ff */
[----:B------:R-:W-:-:S02]  /*55e0*/  FSEL R201, R26, -INF , !P0 ;  /* 0xff8000001ac97808 */ /* 0x000fc40004000000 */
[----:B------:R-:W-:Y:S02]  /*55f0*/  FSEL R208, R44, -INF , !P5 ;  /* 0xff8000002cd07808 */ /* 0x000fe40006800000 */
[----:B------:R-:W-:Y:S02]  /*5600*/  FSEL R243, R46, -INF , !P3 ;  /* 0xff8000002ef37808 */ /* 0x000fe40005800000 */
[----:B------:R-:W-:Y:S02]  /*5610*/  FSEL R206, R45, -INF , !P6 ;  /* 0xff8000002dce7808 */ /* 0x000fe40007000000 */
[----:B------:R-:W-:Y:S02]  /*5620*/  FSEL R176, R25, -INF , !P4 ;  /* 0xff80000019b07808 */ /* 0x000fe40006000000 */
[C---:B------:R-:W-:Y:S02]  /*5630*/  ISETP.GE.AND P0, PT, R5.reuse, R240, PT ;  /* 0x000000f00500720c */ /* 0x040fe40003f06270 */
[----:B------:R-:W-:-:S02]  /*5640*/  ISETP.GE.AND P5, PT, R5, R239, PT ;  /* 0x000000ef0500720c */ /* 0x000fc40003fa6270 */
[C---:B------:R-:W-:Y:S02]  /*5650*/  ISETP.GE.AND P3, PT, R5.reuse, R238, PT ;  /* 0x000000ee0500720c */ /* 0x040fe40003f66270 */
[C---:B------:R-:W-:Y:S02]  /*5660*/  ISETP.GE.AND P6, PT, R5.reuse, R237, PT ;  /* 0x000000ed0500720c */ /* 0x040fe40003fc6270 */
[----:B------:R-:W-:Y:S02]  /*5670*/  ISETP.GE.AND P4, PT, R6, R240, PT ;  /* 0x000000f00600720c */ /* 0x000fe40003f86270 */
[C---:B------:R-:W-:Y:S02]  /*5680*/  ISETP.LT.OR P0, PT, R5.reuse, R236, P0 ;  /* 0x000000ec0500720c */ /* 0x040fe40000701670 */
[C---:B------:R-:W-:Y:S02]  /*5690*/  ISETP.LT.OR P5, PT, R5.reuse, R235, P5 ;  /* 0x000000eb0500720c */ /* 0x040fe40002fa1670 */
[----:B------:R-:W-:-:S02]  /*56a0*/  ISETP.LT.OR P3, PT, R5, R234, P3 ;  /* 0x000000ea0500720c */ /* 0x000fc40001f61670 */
[----:B------:R-:W-:Y:S02]  /*56b0*/  ISETP.LT.OR P6, PT, R5, R233, P6 ;  /* 0x000000e90500720c */ /* 0x000fe400037c1670 */
[----:B------:R-:W-:Y:S02]  /*56c0*/  ISETP.LT.OR P4, PT, R6, R236, P4 ;  /* 0x000000ec0600720c */ /* 0x000fe40002781670 */
[----:B------:R-:W-:Y:S02]  /*56d0*/  IADD3 R5, R3, 0x70, RZ ;  /* 0x0000007003057810 */ /* 0x000fe40007ffe0ff */
[----:B------:R-:W-:Y:S02]  /*56e0*/  FSEL R195, R27, -INF , !P2 ;  /* 0xff8000001bc37808 */ /* 0x000fe40005000000 */
[----:B------:R-:W-:Y:S01]  /*56f0*/  FSEL R186, R42, -INF , !P5 ;  /* 0xff8000002aba7808 */ /* 0x000fe20006800000 */
[----:B------:R-:W-:Y:S01]  /*5700*/  HMMA.16816.F32 R24, R8, R22, R188 ;  /* 0x000000160818723c */ /* 0x000fe200000018bc */
[----:B------:R-:W-:-:S02]  /*5710*/  FSEL R202, R28, -INF , !P3 ;  /* 0xff8000001cca7808 */ /* 0x000fc40005800000 */
[----:B------:R-:W-:Y:S02]  /*5720*/  FSEL R209, R30, -INF , !P6 ;  /* 0xff8000001ed17808 */ /* 0x000fe40007000000 */
[----:B------:R-:W-:Y:S02]  /*5730*/  FSEL R159, R41, -INF , !P4 ;  /* 0xff800000299f7808 */ /* 0x000fe40006000000 */
[----:B------:R-:W-:Y:S01]  /*5740*/  ISETP.GE.AND P2, PT, R6, R238, PT ;  /* 0x000000ee0600720c */ /* 0x000fe20003f46270 */
[----:B------:R-:W-:Y:S01]  /*5750*/  HMMA.16816.F32 R20, R12, R22, R148 ;  /* 0x000000160c14723c */ /* 0x000fe20000001894 */
[C---:B------:R-:W-:Y:S02]  /*5760*/  ISETP.GE.AND P5, PT, R5.reuse, R240, PT ;  /* 0x000000f00500720c */ /* 0x040fe40003fa6270 */
[C---:B------:R-:W-:Y:S02]  /*5770*/  ISETP.GE.AND P3, PT, R5.reuse, R239, PT ;  /* 0x000000ef0500720c */ /* 0x040fe40003f66270 */
[----:B------:R-:W-:-:S02]  /*5780*/  ISETP.GE.AND P6, PT, R5, R238, PT ;  /* 0x000000ee0500720c */ /* 0x000fc40003fc6270 */
[C---:B------:R-:W-:Y:S01]  /*5790*/  ISETP.GE.AND P4, PT, R5.reuse, R237, PT ;  /* 0x000000ed0500720c */ /* 0x040fe20003f86270 */
[-C--:B------:R-:W-:Y:S01]  /*57a0*/  HMMA.16816.F32 R8, R8, R18.reuse, R196 ;  /* 0x000000120808723c */ /* 0x080fe200000018c4 */
[----:B------:R-:W-:Y:S02]  /*57b0*/  ISETP.LT.OR P2, PT, R6, R234, P2 ;  /* 0x000000ea0600720c */ /* 0x000fe40001741670 */
[C---:B------:R-:W-:Y:S02]  /*57c0*/  ISETP.LT.OR P5, PT, R5.reuse, R236, P5 ;  /* 0x000000ec0500720c */ /* 0x040fe40002fa1670 */
[C---:B------:R-:W-:Y:S02]  /*57d0*/  ISETP.LT.OR P3, PT, R5.reuse, R235, P3 ;  /* 0x000000eb0500720c */ /* 0x040fe40001f61670 */
[C---:B------:R-:W-:Y:S01]  /*57e0*/  ISETP.LT.OR P6, PT, R5.reuse, R234, P6 ;  /* 0x000000ea0500720c */ /* 0x040fe200037c1670 */
[----:B------:R-:W-:Y:S01]  /*57f0*/  HMMA.16816.F32 R12, R12, R18, R128 ;  /* 0x000000120c0c723c */ /* 0x000fe20000001880 */
[----:B------:R-:W-:-:S02]  /*5800*/  ISETP.LT.OR P4, PT, R5, R233, P4 ;  /* 0x000000e90500720c */ /* 0x000fc40002781670 */
[----:B------:R-:W-:Y:S02]  /*5810*/  IADD3 R5, R3, 0x71, RZ ;  /* 0x0000007103057810 */ /* 0x000fe40007ffe0ff */
[----:B------:R-:W-:Y:S02]  /*5820*/  FSEL R230, R47, -INF , !P1 ;  /* 0xff8000002fe67808 */ /* 0x000fe40004800000 */
[----:B------:R-:W-:Y:S02]  /*5830*/  FSEL R167, R40, -INF , !P0 ;  /* 0xff80000028a77808 */ /* 0x000fe40004000000 */
[----:B------:R-:W-:Y:S02]  /*5840*/  FSEL R185, R29, -INF , !P2 ;  /* 0xff8000001db97808 */ /* 0x000fe40005000000 */
[C---:B------:R-:W-:Y:S02]  /*5850*/  ISETP.GE.AND P1, PT, R6.reuse, R239, PT ;  /* 0x000000ef0600720c */ /* 0x040fe40003f26270 */
[----:B------:R-:W-:-:S02]  /*5860*/  ISETP.GE.AND P0, PT, R6, R237, PT ;  /* 0x000000ed0600720c */ /* 0x000fc40003f06270 */
[C---:B------:R-:W-:Y:S02]  /*5870*/  ISETP.GE.AND P2, PT, R5.reuse, R240, PT ;  /* 0x000000f00500720c */ /* 0x040fe40003f46270 */
[C---:B------:R-:W-:Y:S02]  /*5880*/  ISETP.LT.OR P1, PT, R6.reuse, R235, P1 ;  /* 0x000000eb0600720c */ /* 0x040fe40000f21670 */
[----:B------:R-:W-:Y:S02]  /*5890*/  ISETP.LT.OR P0, PT, R6, R233, P0 ;  /* 0x000000e90600720c */ /* 0x000fe40000701670 */
[----:B------:R-:W-:Y:S02]  /*58a0*/  ISETP.LT.OR P2, PT, R5, R236, P2 ;  /* 0x000000ec0500720c */ /* 0x000fe40001741670 */
        /* <DEDUP_REMOVED lines=10> */
[C---:B------:R-:W-:Y:S02]  /*5950*/  ISETP.GE.AND P2, PT, R5.reuse, R237, PT ;  /* 0x000000ed0500720c */ /* 0x040fe40003f46270 */
[C---:B------:R-:W-:Y:S02]  /*5960*/  ISETP.LT.OR P5, PT, R6.reuse, R234, P5 ;  /* 0x000000ea0600720c */ /* 0x040fe40002fa1670 */
[----:B------:R-:W-:Y:S02]  /*5970*/  ISETP.LT.OR P3, PT, R6, R233, P3 ;  /* 0x000000e90600720c */ /* 0x000fe40001f61670 */
[----:B------:R-:W-:-:S02]  /*5980*/  ISETP.LT.OR P6, PT, R5, R235, P6 ;  /* 0x000000eb0500720c */ /* 0x000fc400037c1670 */
[C---:B------:R-:W-:Y:S02]  /*5990*/  ISETP.LT.OR P4, PT, R5.reuse, R234, P4 ;  /* 0x000000ea0500720c */ /* 0x040fe40002781670 */
[----:B------:R-:W-:Y:S02]  /*59a0*/  ISETP.LT.OR P2, PT, R5, R233, P2 ;  /* 0x000000e90500720c */ /* 0x000fe40001741670 */
[----:B------:R-:W-:Y:S02]  /*59b0*/  IADD3 R5, R3, 0x69, RZ ;  /* 0x0000006903057810 */ /* 0x000fe40007ffe0ff */
[----:B------:R-:W-:Y:S02]  /*59c0*/  FSEL R150, R39, -INF , !P6 ;  /* 0xff80000027967808 */ /* 0x000fe40007000000 */
[----:B------:R-:W-:Y:S02]  /*59d0*/  FSEL R164, R24, -INF , !P5 ;  /* 0xff80000018a47808 */ /* 0x000fe40006800000 */
[----:B------:R-:W-:-:S02]  /*59e0*/  FSEL R187, R26, -INF , !P3 ;  /* 0xff8000001abb7808 */ /* 0x000fc40005800000 */
[----:B------:R-:W-:Y:S02]  /*59f0*/  FSEL R165, R33, -INF , !P4 ;  /* 0xff80000021a57808 */ /* 0x000fe40006000000 */
[----:B------:R-:W-:Y:S02]  /*5a00*/  FSEL R189, R31, -INF , !P0 ;  /* 0xff8000001fbd7808 */ /* 0x000fe40004000000 */
[C---:B------:R-:W-:Y:S02]  /*5a10*/  ISETP.GE.AND P6, PT, R5.reuse, R240, PT ;  /* 0x000000f00500720c */ /* 0x040fe40003fc6270 */
[C---:B------:R-:W-:Y:S02]  /*5a20*/  ISETP.GE.AND P3, PT, R5.reuse, R239, PT ;  /* 0x000000ef0500720c */ /* 0x040fe40003f66270 */
[C---:B------:R-:W-:Y:S02]  /*5a30*/  ISETP.GE.AND P5, PT, R5.reuse, R238, PT ;  /* 0x000000ee0500720c */ /* 0x040fe40003fa6270 */
[----:B------:R-:W-:-:S02]  /*5a40*/  ISETP.GE.AND P4, PT, R5, R237, PT ;  /* 0x000000ed0500720c */ /* 0x000fc40003f86270 */
[C---:B------:R-:W-:Y:S02]  /*5a50*/  ISETP.GE.AND P0, PT, R6.reuse, R239, PT ;  /* 0x000000ef0600720c */ /* 0x040fe40003f06270 */
[C---:B------:R-:W-:Y:S02]  /*5a60*/  ISETP.LT.OR P6, PT, R5.reuse, R236, P6 ;  /* 0x000000ec0500720c */ /* 0x040fe400037c1670 */
[C---:B------:R-:W-:Y:S02]  /*5a70*/  ISETP.LT.OR P3, PT, R5.reuse, R235, P3 ;  /* 0x000000eb0500720c */ /* 0x040fe40001f61670 */
[C---:B------:R-:W-:Y:S02]  /*5a80*/  ISETP.LT.OR P5, PT, R5.reuse, R234, P5 ;  /* 0x000000ea0500720c */ /* 0x040fe40002fa1670 */
[----:B------:R-:W-:Y:S02]  /*5a90*/  ISETP.LT.OR P4, PT, R5, R233, P4 ;  /* 0x000000e90500720c */ /* 0x000fe40002781670 */
[----:B------:R-:W-:-:S02]  /*5aa0*/  ISETP.LT.OR P0, PT, R6, R235, P0 ;  /* 0x000000eb0600720c */ /* 0x000fc40000701670 */
[C---:B------:R-:W-:Y:S02]  /*5ab0*/  IADD3 R5, R3.reuse, 0x78, RZ ;  /* 0x0000007803057810 */ /* 0x040fe40007ffe0ff */
[----:B------:R-:W-:Y:S02]  /*5ac0*/  IADD3 R3, R3, 0x79, RZ ;  /* 0x0000007903037810 */ /* 0x000fe40007ffe0ff */
[----:B------:R-:W-:Y:S02]  /*5ad0*/  FSEL R157, R22, -INF , !P0 ;  /* 0xff800000169d7808 */ /* 0x000fe40004000000 */
[----:B------:R-:W-:Y:S02]  /*5ae0*/  ISETP.GE.AND P0, PT, R3, R238, PT ;  /* 0x000000ee0300720c */ /* 0x000fe40003f06270 */
[----:B------:R-:W-:Y:S02]  /*5af0*/  FSEL R171, R43, -INF , !P1 ;  /* 0xff8000002bab7808 */ /* 0x000fe40004800000 */
[----:B------:R-:W-:-:S02]  /*5b00*/  ISETP.LT.OR P0, PT, R3, R234, P0 ;  /* 0x000000ea0300720c */ /* 0x000fc40000701670 */
[C---:B------:R-:W-:Y:S02]  /*5b10*/  ISETP.GE.AND P1, PT, R6.reuse, R240, PT ;  /* 0x000000f00600720c */ /* 0x040fe40003f26270 */
[----:B------:R-:W-:Y:S02]  /*5b20*/  FSEL R162, R9, -INF , !P0 ;  /* 0xff80000009a27808 */ /* 0x000fe40004000000 */
[C---:B------:R-:W-:Y:S02]  /*5b30*/  ISETP.GE.AND P0, PT, R3.reuse, R237, PT ;  /* 0x000000ed0300720c */ /* 0x040fe40003f06270 */
[----:B------:R-:W-:Y:S02]  /*5b40*/  ISETP.LT.OR P1, PT, R6, R236, P1 ;  /* 0x000000ec0600720c */ /* 0x000fe40000f21670 */
[----:B------:R-:W-:Y:S02]  /*5b50*/  ISETP.LT.OR P0, PT, R3, R233, P0 ;  /* 0x000000e90300720c */ /* 0x000fe40000701670 */
[----:B------:R-:W-:-:S02]  /*5b60*/  FSEL R179, R35, -INF , !P2 ;  /* 0xff80000023b37808 */ /* 0x000fc40005000000 */
[----:B------:R-:W-:Y:S02]  /*5b70*/  FSEL R153, R20, -INF , !P1 ;  /* 0xff80000014997808 */ /* 0x000fe40004800000 */
[C---:B------:R-:W-:Y:S02]  /*5b80*/  ISETP.GE.AND P2, PT, R5.reuse, R238, PT ;  /* 0x000000ee0500720c */ /* 0x040fe40003f46270 */
[----:B------:R-:W-:Y:S02]  /*5b90*/  ISETP.GE.AND P1, PT, R5, R237, PT ;  /* 0x000000ed0500720c */ /* 0x000fe40003f26270 */
[----:B------:R-:W-:Y:S02]  /*5ba0*/  FSEL R166, R11, -INF , !P0 ;  /* 0xff8000000ba67808 */ /* 0x000fe40004000000 */
[----:B------:R-:W-:Y:S02]  /*5bb0*/  PLOP3.LUT P0, PT, PT, PT, UP0, 0x80, 0x0 ;  /* 0x000000000000781c */ /* 0x000fe40003f0f008 */
[----:B------:R-:W-:-:S02]  /*5bc0*/  ISETP.LT.OR P2, PT, R5, R234, P2 ;  /* 0x000000ea0500720c */ /* 0x000fc40001741670 */
[----:B------:R-:W-:Y:S02]  /*5bd0*/  ISETP.LT.OR P1, PT, R5, R233, P1 ;  /* 0x000000e90500720c */ /* 0x000fe40000f21670 */
[----:B------:R-:W-:Y:S02]  /*5be0*/  FSEL R148, R25, -INF , !P5 ;  /* 0xff80000019947808 */ /* 0x000fe40006800000 */
[----:B------:R-:W-:Y:S02]  /*5bf0*/  FSEL R177, R27, -INF , !P4 ;  /* 0xff8000001bb17808 */ /* 0x000fe40006000000 */
[----:B------:R-:W-:Y:S02]  /*5c00*/  FSEL R128, R8, -INF , !P2 ;  /* 0xff80000008807808 */ /* 0x000fe40005000000 */
[----:B------:R-:W-:Y:S02]  /*5c10*/  FSEL R169, R10, -INF , !P1 ;  /* 0xff8000000aa97808 */ /* 0x000fe40004800000 */
[----:B------:R-:W-:-:S02]  /*5c20*/  ISETP.GE.AND P5, PT, R5, R240, PT ;  /* 0x000000f00500720c */ /* 0x000fc40003fa6270 */
[----:B------:R-:W-:Y:S02]  /*5c30*/  ISETP.GE.AND P4, PT, R3, R240, PT ;  /* 0x000000f00300720c */ /* 0x000fe40003f86270 */
[-C--:B------:R-:W-:Y:S02]  /*5c40*/  ISETP.GE.AND P2, PT, R5, R239.reuse, PT ;  /* 0x000000ef0500720c */ /* 0x080fe40003f46270 */
[----:B------:R-:W-:Y:S02]  /*5c50*/  ISETP.GE.AND P1, PT, R3, R239, PT ;  /* 0x000000ef0300720c */ /* 0x000fe40003f26270 */
[CC--:B------:R-:W-:Y:S02]  /*5c60*/  ISETP.LT.OR P5, PT, R5.reuse, R236.reuse, P5 ;  /* 0x000000ec0500720c */ /* 0x0c0fe40002fa1670 */
[----:B------:R-:W-:Y:S02]  /*5c70*/  ISETP.LT.OR P2, PT, R5, R235, P2 ;  /* 0x000000eb0500720c */ /* 0x000fe40001741670 */
[----:B------:R-:W-:-:S02]  /*5c80*/  ISETP.LT.OR P4, PT, R3, R236, P4 ;  /* 0x000000ec0300720c */ /* 0x000fc40002781670 */
[----:B------:R-:W-:Y:S02]  /*5c90*/  ISETP.LT.OR P1, PT, R3, R235, P1 ;  /* 0x000000eb0300720c */ /* 0x000fe40000f21670 */
[----:B------:R-:W-:Y:S02]  /*5ca0*/  FSEL R154, R21, -INF , !P6 ;  /* 0xff800000159a7808 */ /* 0x000fe40007000000 */
[----:B------:R-:W-:Y:S02]  /*5cb0*/  FSEL R158, R23, -INF , !P3 ;  /* 0xff800000179e7808 */ /* 0x000fe40005800000 */
[----:B------:R-:W-:Y:S02]  /*5cc0*/  FSEL R125, R12, -INF , !P5 ;  /* 0xff8000000c7d7808 */ /* 0x000fe40006800000 */
[----:B------:R-:W-:Y:S02]  /*5cd0*/  FSEL R127, R14, -INF , !P2 ;  /* 0xff8000000e7f7808 */ /* 0x000fe40005000000 */
[----:B------:R-:W-:-:S02]  /*5ce0*/  FSEL R124, R13, -INF , !P4 ;  /* 0xff8000000d7c7808 */ /* 0x000fc40006000000 */
[----:B------:R-:W-:Y:S01]  /*5cf0*/  FSEL R126, R15, -INF , !P1 ;  /* 0xff8000000f7e7808 */ /* 0x000fe20004800000 */
[----:B------:R-:W-:Y:S05]  /*5d00*/  @!P0 BRA `(.L_x_495) ;  /* 0x0000028000008947 */ /* 0x000fea0003800000 */
[----:B------:R-:W2:Y:S01]  /*5d10*/  LDL.64 R102, [R1+0x68] ;  /* 0x0000680001667983 */ /* 0x000ea20000100a00 */
[----:B------:R-:W-:Y:S01]  /*5d20*/  UIADD3 UR12, UR8, -0x2, URZ ;  /* 0xfffffffe080c7890 */ /* 0x000fe2000fffe03f */
[----:B------:R-:W-:Y:S02]  /*5d30*/  IMAD.MOV.U32 R70, RZ, RZ, c[0x0][0x19c] ;  /* 0x00006700ff467624 */ /* 0x000fe400078e00ff */
[----:B------:R-:W-:Y:S01]  /*5d40*/  IMAD.U32 R3, RZ, RZ, UR6 ;  /* 0x00000006ff037e24 */ /* 0x000fe2000f8e00ff */
[----:B------:R-:W-:Y:S02]  /*5d50*/  USHF.R.S32.HI UR7, URZ, 0x1f, UR12 ;  /* 0x0000001f3f077899 */ /* 0x000fe4000801140c */
[----:B------:R-:W-:Y:S01]  /*5d60*/  UIMAD UR20, UR20, UR12, URZ ;  /* 0x0000000c141472a4 */ /* 0x000fe2000f8e023f */
[----:B------:R-:W-:Y:S01]  /*5d70*/  IMAD.U32 R6, RZ, RZ, UR12 ;  /* 0x0000000cff067e24 */ /* 0x000fe2000f8e00ff */
[----:B------:R-:W-:Y:S01]  /*5d80*/  USHF.L.U32 UR12, UR6, 0x5, URZ ;  /* 0x00000005060c7899 */ /* 0x000fe2000800063f */
[----:B------:R-:W-:Y:S01]  /*5d90*/  SHF.L.U64.HI R3, R3, 0x5, R70 ;  /* 0x0000000503037819 */ /* 0x000fe20000010246 */
[----:B------:R-:W-:Y:S01]  /*5da0*/  UIMAD UR7, UR7, UR22, UR20 ;  /* 0x00000016070772a4 */ /* 0x000fe2000f8e0214 */
[----:B--2---:R-:W-:-:S05]  /*5db0*/  IMAD.WIDE.U32 R6, R6, UR22, R102 ;  /* 0x0000001606067c25 */ /* 0x004fca000f8e0066 */
[----:B------:R-:W-:Y:S02]  /*5dc0*/  IADD3 R5, R7, UR7, RZ ;  /* 0x0000000707057c10 */ /* 0x000fe4000fffe0ff */
[----:B------:R-:W-:-:S04]  /*5dd0*/  LEA R8, P1, R6, c[0x0][0x168], 0x1 ;  /* 0x00005a0006087a11 */ /* 0x000fc800078208ff */
[----:B------:R-:W-:Y:S02]  /*5de0*/  LEA.HI.X R9, R6, c[0x0][0x16c], R5, 0x1, P1 ;  /* 0x00005b0006097a11 */ /* 0x000fe400008f0c05 */
[----:B------:R-:W-:-:S03]  /*5df0*/  IADD3 R6, P1, R8, UR12, RZ ;  /* 0x0000000c08067c10 */ /* 0x000fc6000ff3e0ff */
[----:B------:R-:W-:Y:S01]  /*5e00*/  @!PT LDS RZ, [RZ] ;  /* 0x00000000fffff984 */ /* 0x000fe20000000800 */
[----:B------:R-:W-:Y:S01]  /*5e10*/  @!PT LDS RZ, [RZ] ;  /* 0x00000000fffff984 */ /* 0x000fe20000000800 */
[----:B------:R-:W-:Y:S01]  /*5e20*/  @!PT LDS RZ, [RZ] ;  /* 0x00000000fffff984 */ /* 0x000fe20000000800 */
[----:B------:R1:W-:Y:S02]  /*5e30*/  LDGSTS.E.BYPASS.LTC128B.128 [R241+0x4000], [R8.64] ;  /* 0x0400000008f17fae */ /* 0x0003e4000b901d52 */
[----:B------:R-:W-:Y:S01]  /*5e40*/  IMAD.X R7, R3, 0x1, R9, P1 ;  /* 0x0000000103077824 */ /* 0x000fe200008e0609 */
[----:B------:R-:W-:-:S04]  /*5e50*/  IADD3 R16, P1, R6, UR12, RZ ;  /* 0x0000000c06107c10 */ /* 0x000fc8000ff3e0ff */
[----:B------:R2:W-:Y:S01]  /*5e60*/  LDGSTS.E.BYPASS.LTC128B.128 [R241+0x4800], [R6.64] ;  /* 0x0480000006f17fae */ /* 0x0005e2000b901d52 */
        /* <DEDUP_REMOVED lines=9> */
[----:B------:R-:W-:-:S05]  /*5f00*/  IMAD.X R11, R13, 0x1, R3, P1 ;  /* 0x000000010d0b7824 */ /* 0x000fca00008e0603 */
[----:B------:R3:W-:Y:S01]  /*5f10*/  LDGSTS.E.BYPASS.LTC128B.128 [R241+0x6800], [R10.64] ;  /* 0x068000000af17fae */ /* 0x0007e2000b901d52 */
[----:B--2---:R-:W-:-:S05]  /*5f20*/  IADD3 R6, P1, R10, UR12, RZ ;  /* 0x0000000c0a067c10 */ /* 0x004fca000ff3e0ff */
[----:B------:R-:W-:Y:S01]  /*5f30*/  IMAD.X R7, R11, 0x1, R3, P1 ;  /* 0x000000010b077824 */ /* 0x000fe200008e0603 */
[----:B-1----:R-:W-:-:S04]  /*5f40*/  IADD3 R8, P1, R6, UR12, RZ ;  /* 0x0000000c06087c10 */ /* 0x002fc8000ff3e0ff */
[----:B------:R3:W-:Y:S01]  /*5f50*/  LDGSTS.E.BYPASS.LTC128B.128 [R241+0x7000], [R6.64] ;  /* 0x0700000006f17fae */ /* 0x0007e2000b901d52 */
[----:B------:R-:W-:-:S05]  /*5f60*/  IMAD.X R9, R7, 0x1, R3, P1 ;  /* 0x0000000107097824 */ /* 0x000fca00008e0603 */
[----:B------:R3:W-:Y:S04]  /*5f70*/  LDGSTS.E.BYPASS.LTC128B.128 [R241+0x7800], [R8.64] ;  /* 0x0780000008f17fae */ /* 0x0007e8000b901d52 */
[----:B------:R-:W0:Y:S02]  /*5f80*/  LDGDEPBAR ;  /* 0x00000000000079af */ /* 0x000e240000000000 */
.L_x_495:
[----:B------:R-:W-:Y:S01]  /*5f90*/  STL [R1+0xc8], R228 ;  /* 0x0000c8e401007387 */ /* 0x000fe20000100800 */
[----:B------:R-:W-:Y:S01]  /*5fa0*/  MOV R130, R69 ;  /* 0x0000004500827202 */ /* 0x000fe20000000f00 */
[----:B------:R-:W-:Y:S02]  /*5fb0*/  IMAD.MOV.U32 R151, RZ, RZ, R68 ;  /* 0x000000ffff977224 */ /* 0x000fe400078e0044 */
[----:B------:R1:W-:Y:S04]  /*5fc0*/  STL [R1+0xc4], R227 ;  /* 0x0000c4e301007387 */ /* 0x0003e80000100800 */
[----:B-1----:R-:W2:Y:S04]  /*5fd0*/  LDL.LU R227, [R1+0x4] ;  /* 0x0000040001e37983 */ /* 0x002ea80000300800 */
[----:B------:R1:W-:Y:S04]  /*5fe0*/  STL [R1+0xc0], R226 ;  /* 0x0000c0e201007387 */ /* 0x0003e80000100800 */
[----:B-1----:R-:W4:Y:S01]  /*5ff0*/  LDL.LU R226, [R1] ;  /* 0x0000000001e27983 */ /* 0x002f220000300800 */
[----:B------:R-:W-:Y:S01]  /*6000*/  FMNMX.FTZ R3, R65, R64, !PT ;  /* 0x0000004041037209 */ /* 0x000fe20007810000 */
[----:B------:R-:W-:-:S02]  /*6010*/  IMAD.SHL.U32 R212, R0, 0x2, RZ ;  /* 0x0000000200d47824 */ /* 0x000fc400078e00ff */
[----:B------:R-:W-:Y:S01]  /*6020*/  STL [R1+0xbc], R225 ;  /* 0x0000bce101007387 */ /* 0x000fe20000100800 */
[----:B------:R-:W-:Y:S01]  /*6030*/  FMNMX.FTZ R3, R66, R3, !PT ;  /* 0x0000000342037209 */ /* 0x000fe20007810000 */
[--C-:B------:R-:W-:Y:S02]  /*6040*/  IMAD R213, R4, 0x2, R212.reuse ;  /* 0x0000000204d57824 */ /* 0x100fe400078e02d4 */
[----:B------:R-:W-:Y:S01]  /*6050*/  STL [R1+0xb8], R224 ;  /* 0x0000b8e001007387 */ /* 0x000fe20000100800 */
[----:B------:R-:W-:Y:S01]  /*6060*/  FMNMX.FTZ R3, R56, R3, !PT ;  /* 0x0000000338037209 */ /* 0x000fe20007810000 */
[C---:B------:R-:W-:Y:S02]  /*6070*/  IMAD R215, R2.reuse, 0x2, R212 ;  /* 0x0000000202d77824 */ /* 0x040fe400078e02d4 */
[----:B------:R-:W-:Y:S01]  /*6080*/  STL [R1+0xb4], R223 ;  /* 0x0000b4df01007387 */ /* 0x000fe20000100800 */
[----:B------:R-:W-:Y:S01]  /*6090*/  FMNMX.FTZ R3, R57, R3, !PT ;  /* 0x0000000339037209 */ /* 0x000fe20007810000 */
[----:B------:R-:W-:-:S02]  /*60a0*/  IMAD R214, R2, 0x2, R213 ;  /* 0x0000000202d67824 */ /* 0x000fc400078e02d5 */
[----:B------:R-:W-:Y:S01]  /*60b0*/  STL [R1+0xb0], R222 ;  /* 0x0000b0de01007387 */ /* 0x000fe20000100800 */
[----:B------:R-:W-:-:S03]  /*60c0*/  FMNMX.FTZ R3, R54, R3, !PT ;  /* 0x0000000336037209 */ /* 0x000fc60007810000 */
[----:B------:R-:W-:Y:S01]  /*60d0*/  STL [R1+0xac], R221 ;  /* 0x0000acdd01007387 */ /* 0x000fe20000100800 */
[----:B------:R-:W-:-:S03]  /*60e0*/  FMNMX.FTZ R3, R53, R3, !PT ;  /* 0x0000000335037209 */ /* 0x000fc60007810000 */
[----:B------:R-:W-:Y:S01]  /*60f0*/  STL [R1+0xa8], R220 ;  /* 0x0000a8dc01007387 */ /* 0x000fe20000100800 */
[----:B------:R-:W-:-:S03]  /*6100*/  FMNMX.FTZ R3, R52, R3, !PT ;  /* 0x0000000334037209 */ /* 0x000fc60007810000 */
[----:B------:R-:W-:Y:S01]  /*6110*/  STL [R1+0xa4], R219 ;  /* 0x0000a4db01007387 */ /* 0x000fe20000100800 */
[----:B------:R-:W-:-:S03]  /*6120*/  FMNMX.FTZ R3, R145, R3, !PT ;  /* 0x0000000391037209 */ /* 0x000fc60007810000 */
[----:B------:R-:W-:Y:S01]  /*6130*/  LDSM.16.MT88.4 R44, [R212+0x8000] ;  /* 0x00800000d42c783b */ /* 0x000fe20000004200 */
[----:B------:R-:W-:-:S03]  /*6140*/  FMNMX.FTZ R3, R143, R3, !PT ;  /* 0x000000038f037209 */ /* 0x000fc60007810000 */
[----:B------:R-:W-:Y:S01]  /*6150*/  LDSM.16.MT88.4 R36, [R213+0x8000] ;  /* 0x00800000d524783b */ /* 0x000fe20000004200 */
[----:B------:R-:W-:-:S03]  /*6160*/  FMNMX.FTZ R3, R137, R3, !PT ;  /* 0x0000000389037209 */ /* 0x000fc60007810000 */
        /* <DEDUP_REMOVED lines=9> */
[----:B------:R-:W-:Y:S02]  /*6200*/  FMNMX.FTZ R5, R155, R3, !PT ;  /* 0x000000039b057209 */ /* 0x000fe40007810000 */
[----:B------:R-:W-:Y:S01]  /*6210*/  FMNMX.FTZ R3, R75, R72, !PT ;  /* 0x000000484b037209 */ /* 0x000fe20007810000 */
[----:B------:R-:W-:Y:S01]  /*6220*/  LDSM.16.MT88.4 R40, [R214+0x8000] ;  /* 0x00800000d628783b */ /* 0x000fe20000004200 */
[----:B------:R-:W-:Y:S02]  /*6230*/  FMNMX.FTZ R5, R247, R5, !PT ;  /* 0x00000005f7057209 */ /* 0x000fe40007810000 */
[----:B------:R-:W-:Y:S01]  /*6240*/  FMNMX.FTZ R3, R74, R3, !PT ;  /* 0x000000034a037209 */ /* 0x000fe20007810000 */
[----:B------:R-:W-:Y:S01]  /*6250*/  LDSM.16.MT88.4 R48, [R215+0x8800] ;  /* 0x00880000d730783b */ /* 0x000fe20000004200 */
[----:B---3--:R-:W-:Y:S02]  /*6260*/  FMNMX.FTZ R6, R244, R5, !PT ;  /* 0x00000005f4067209 */ /* 0x008fe40007810000 */
        /* <DEDUP_REMOVED lines=47> */
[----:B-1----:R-:W-:Y:S02]  /*6560*/  FMNMX.FTZ R70, R3, R70, !PT ;  /* 0x0000004603467209 */ /* 0x002fe40007810000 */
        /* <DEDUP_REMOVED lines=36> */
[----:B------:R-:W1:Y:S01]  /*67b0*/  SHFL.BFLY PT, R7, R69, 0x2, 0x1f ;  /* 0x0c401f0045077f89 */ /* 0x000e6200000e0000 */
[----:B------:R-:W-:Y:S02]  /*67c0*/  FMNMX.FTZ R3, R130, R3, !PT ;  /* 0x0000000382037209 */ /* 0x000fe40007810000 */
[----:B------:R-:W-:Y:S01]  /*67d0*/  FMNMX.FTZ R5, R206, R5, !PT ;  /* 0x00000005ce057209 */ /* 0x000fe20007810000 */
[C---:B------:R-:W-:Y:S01]  /*67e0*/  FMUL.FTZ R8, R70.reuse, c[0x0][0x23c] ;  /* 0x00008f0046087a20 */ /* 0x040fe20000410000 */
[----:B------:R-:W-:-:S02]  /*67f0*/  FSETP.NEU.FTZ.AND P1, PT, R70, -INF , PT ;  /* 0xff8000004600780b */ /* 0x000fc40003f3d000 */
[----:B------:R-:W-:Y:S02]  /*6800*/  FMNMX.FTZ R5, R202, R5, !PT ;  /* 0x00000005ca057209 */ /* 0x000fe40007810000 */
[----:B------:R-:W-:Y:S02]  /*6810*/  FSEL R8, R8, RZ, P1 ;  /* 0x000000ff08087208 */ /* 0x000fe40000800000 */
[----:B------:R-:W-:-:S03]  /*6820*/  FMNMX.FTZ R5, R185, R5, !PT ;  /* 0x00000005b9057209 */ /* 0x000fc60007810000 */
[--C-:B------:R-:W-:Y:S01]  /*6830*/  FFMA.FTZ R6, R65, c[0x0][0x23c], -R8.reuse ;  /* 0x00008f0041067a23 */ /* 0x100fe20000010808 */
[----:B------:R-:W-:Y:S01]  /*6840*/  FMNMX.FTZ R5, R164, R5, !PT ;  /* 0x00000005a4057209 */ /* 0x000fe20007810000 */
[--C-:B------:R-:W-:Y:S02]  /*6850*/  FFMA.FTZ R153, R153, c[0x0][0x23c], -R8.reuse ;  /* 0x00008f0099997a23 */ /* 0x100fe40000010808 */
[----:B------:R3:W-:Y:S01]  /*6860*/  MUFU.EX2 R80, R6 ;  /* 0x0000000600507308 */ /* 0x0007e20000000800 */
[----:B------:R-:W-:Y:S01]  /*6870*/  FMNMX.FTZ R68, R148, R5, !PT ;  /* 0x0000000594447209 */ /* 0x000fe20007810000 */
[--C-:B------:R-:W-:Y:S02]  /*6880*/  FFMA.FTZ R5, R66, c[0x0][0x23c], -R8.reuse ;  /* 0x00008f0042057a23 */ /* 0x100fe40000010808 */
[----:B------:R-:W-:Y:S01]  /*6890*/  FFMA.FTZ R154, R154, c[0x0][0x23c], -R8 ;  /* 0x00008f009a9a7a23 */ /* 0x000fe20000010808 */
[----:B------:R-:W-:Y:S02]  /*68a0*/  FMNMX.FTZ R68, R184, R68, !PT ;  /* 0x00000044b8447209 */ /* 0x000fe40007810000 */
[----:B-1----:R-:W-:Y:S01]  /*68b0*/  FMNMX.FTZ R69, R69, R7, !PT ;  /* 0x0000000745457209 */ /* 0x002fe20007810000 */
[----:B------:R1:W-:Y:S01]  /*68c0*/  MUFU.EX2 R198, R5 ;  /* 0x0000000500c67308 */ /* 0x0003e20000000800 */
[----:B------:R-:W-:-:S03]  /*68d0*/  FMNMX.FTZ R68, R165, R68, !PT ;  /* 0x00000044a5447209 */ /* 0x000fc60007810000 */
[----:B------:R-:W1:Y:S01]  /*68e0*/  SHFL.BFLY PT, R7, R69, 0x1, 0x1f ;  /* 0x0c201f0045077f89 */ /* 0x000e6200000e0000 */
[----:B------:R-:W-:Y:S01]  /*68f0*/  FMNMX.FTZ R68, R128, R68, !PT ;  /* 0x0000004480447209 */ /* 0x000fe20007810000 */
[----:B---3--:R-:W-:-:S03]  /*6900*/  FFMA.FTZ R6, R64, c[0x0][0x23c], -R8 ;  /* 0x00008f0040067a23 */ /* 0x008fc60000010808 */
[----:B------:R-:W-:Y:S01]  /*6910*/  FMNMX.FTZ R68, R162, R68, !PT ;  /* 0x00000044a2447209 */ /* 0x000fe20007810000 */
[----:B------:R3:W1:Y:S01]  /*6920*/  MUFU.EX2 R199, R6 ;  /* 0x0000000600c77308 */ /* 0x0006620000000800 */
[----:B--2---:R-:W-:Y:S01]  /*6930*/  FMNMX.FTZ R3, R227, R3, !PT ;  /* 0x00000003e3037209 */ /* 0x004fe20007810000 */
[----:B-1----:R-:W-:-:S06]  /*6940*/  FFMA.FTZ R5, R56, c[0x0][0x23c], -R8 ;  /* 0x00008f0038057a23 */ /* 0x002fcc0000010808 */
[----:B------:R-:W1:Y:S01]  /*6950*/  MUFU.EX2 R225, R5 ;  /* 0x0000000500e17308 */ /* 0x000e620000000800 */
[----:B---3--:R-:W2:Y:S01]  /*6960*/  SHFL.BFLY PT, R6, R68, 0x2, 0x1f ;  /* 0x0c401f0044067f89 */ /* 0x008ea200000e0000 */
[----:B------:R-:W-:Y:S02]  /*6970*/  FMNMX.FTZ R69, R69, R7, !PT ;  /* 0x0000000745457209 */ /* 0x000fe40007810000 */
[----:B------:R-:W-:Y:S02]  /*6980*/  F2FP.PACK_AB R24, R199, R80 ;  /* 0x00000050c718723e */ /* 0x000fe400000000ff */
[C---:B------:R-:W-:Y:S01]  /*6990*/  FSETP.NEU.FTZ.AND P1, PT, R69.reuse, -INF , PT ;  /* 0xff8000004500780b */ /* 0x040fe20003f3d000 */
[----:B------:R-:W-:Y:S01]  /*69a0*/  FMUL.FTZ R7, R69, c[0x0][0x23c] ;  /* 0x00008f0045077a20 */ /* 0x000fe20000410000 */
[----:B-1----:R-:W-:-:S04]  /*69b0*/  F2FP.PACK_AB R26, R225, R198 ;  /* 0x000000c6e11a723e */ /* 0x002fc800000000ff */
[----:B------:R-:W-:Y:S02]  /*69c0*/  FSEL R7, R7, RZ, P1 ;  /* 0x000000ff07077208 */ /* 0x000fe40000800000 */
[----:B----4-:R-:W-:-:S03]  /*69d0*/  FMNMX.FTZ R3, R226, R3, !PT ;  /* 0x00000003e2037209 */ /* 0x010fc60007810000 */
[--C-:B------:R-:W-:Y:S02]  /*69e0*/  FFMA.FTZ R157, R157, c[0x0][0x23c], -R7.reuse ;  /* 0x00008f009d9d7a23 */ /* 0x100fe40000010807 */
[--C-:B------:R-:W-:Y:S01]  /*69f0*/  FFMA.FTZ R158, R158, c[0x0][0x23c], -R7.reuse ;  /* 0x00008f009e9e7a23 */ /* 0x100fe20000010807 */
[----:B------:R-:W-:Y:S01]  /*6a00*/  FMNMX.FTZ R3, R83, R3, !PT ;  /* 0x0000000353037209 */ /* 0x000fe20007810000 */
[----:B------:R-:W-:-:S03]  /*6a10*/  FFMA.FTZ R170, R170, c[0x0][0x23c], -R7 ;  /* 0x00008f00aaaa7a23 */ /* 0x000fc60000010807 */
[----:B------:R-:W-:Y:S02]  /*6a20*/  FMNMX.FTZ R3, R250, R3, !PT ;  /* 0x00000003fa037209 */ /* 0x000fe40007810000 */
[----:B--2---:R-:W-:Y:S02]  /*6a30*/  FMNMX.FTZ R68, R68, R6, !PT ;  /* 0x0000000644447209 */ /* 0x004fe40007810000 */
[----:B------:R-:W-:-:S03]  /*6a40*/  FMNMX.FTZ R3, R246, R3, !PT ;  /* 0x00000003f6037209 */ /* 0x000fc60007810000 */
[----:B------:R-:W1:Y:S01]  /*6a50*/  SHFL.BFLY PT, R6, R68, 0x1, 0x1f ;  /* 0x0c201f0044067f89 */ /* 0x000e6200000e0000 */
[----:B------:R-:W-:-:S04]  /*6a60*/  FMNMX.FTZ R3, R243, R3, !PT ;  /* 0x00000003f3037209 */ /* 0x000fc80007810000 */
[----:B------:R-:W-:Y:S01]  /*6a70*/  FMNMX.FTZ R5, R230, R3, !PT ;  /* 0x00000003e6057209 */ /* 0x000fe20007810000 */
[----:B------:R-:W-:-:S03]  /*6a80*/  FFMA.FTZ R3, R57, c[0x0][0x23c], -R8 ;  /* 0x00008f0039037a23 */ /* 0x000fc60000010808 */
[----:B------:R-:W-:Y:S01]  /*6a90*/  FMNMX.FTZ R5, R209, R5, !PT ;  /* 0x00000005d1057209 */ /* 0x000fe20007810000 */
[----:B------:R2:W-:Y:S03]  /*6aa0*/  MUFU.EX2 R221, R3 ;  /* 0x0000000300dd7308 */ /* 0x0005e60000000800 */
[----:B------:R-:W-:-:S04]  /*6ab0*/  FMNMX.FTZ R5, R189, R5, !PT ;  /* 0x00000005bd057209 */ /* 0x000fc80007810000 */
[----:B------:R-:W-:-:S04]  /*6ac0*/  FMNMX.FTZ R5, R187, R5, !PT ;  /* 0x00000005bb057209 */ /* 0x000fc80007810000 */
[----:B------:R-:W-:Y:S02]  /*6ad0*/  FMNMX.FTZ R5, R177, R5, !PT ;  /* 0x00000005b1057209 */ /* 0x000fe40007810000 */
[----:B-1----:R-:W-:Y:S01]  /*6ae0*/  FMNMX.FTZ R68, R68, R6, !PT ;  /* 0x0000000644447209 */ /* 0x002fe20007810000 */
[----:B--2---:R-:W-:Y:S01]  /*6af0*/  FFMA.FTZ R3, R54, c[0x0][0x23c], -R8 ;  /* 0x00008f0036037a23 */ /* 0x004fe20000010808 */
[----:B------:R-:W-:-:S03]  /*6b00*/  FMNMX.FTZ R5, R188, R5, !PT ;  /* 0x00000005bc057209 */ /* 0x000fc60007810000 */
[C---:B------:R-:W-:Y:S01]  /*6b10*/  FMUL.FTZ R6, R68.reuse, c[0x0][0x23c] ;  /* 0x00008f0044067a20 */ /* 0x040fe20000410000 */
[----:B------:R1:W-:Y:S01]  /*6b20*/  MUFU.EX2 R13, R3 ;  /* 0x00000003000d7308 */ /* 0x0003e20000000800 */
[----:B------:R-:W-:Y:S02]  /*6b30*/  FMNMX.FTZ R5, R179, R5, !PT ;  /* 0x00000005b3057209 */ /* 0x000fe40007810000 */
[----:B------:R-:W-:-:S04]  /*6b40*/  FSETP.NEU.FTZ.AND P1, PT, R68, -INF , PT ;  /* 0xff8000004400780b */ /* 0x000fc80003f3d000 */
[----:B------:R-:W-:-:S05]  /*6b50*/  FSEL R6, R6, RZ, P1 ;  /* 0x000000ff06067208 */ /* 0x000fca0000800000 */
[----:B------:R-:W-:Y:S02]  /*6b60*/  FFMA.FTZ R4, R78, c[0x0][0x23c], -R6 ;  /* 0x00008f004e047a23 */ /* 0x000fe40000010806 */
[--C-:B-1----:R-:W-:Y:S02]  /*6b70*/  FFMA.FTZ R3, R53, c[0x0][0x23c], -R8.reuse ;  /* 0x00008f0035037a23 */ /* 0x102fe40000010808 */
[----:B------:R-:W-:Y:S08]  /*6b80*/  MUFU.EX2 R218, R4 ;  /* 0x0000000400da7308 */ /* 0x000ff00000000800 */
[----:B------:R1:W-:Y:S02]  /*6b90*/  MUFU.EX2 R131, R3 ;  /* 0x0000000300837308 */ /* 0x0003e40000000800 */
[----:B-1----:R-:W-:-:S06]  /*6ba0*/  FFMA.FTZ R3, R52, c[0x0][0x23c], -R8 ;  /* 0x00008f0034037a23 */ /* 0x002fcc0000010808 */
[----:B------:R1:W2:Y:S02]  /*6bb0*/  MUFU.EX2 R220, R3 ;  /* 0x0000000300dc7308 */ /* 0x0002a40000000800 */
[----:B-1----:R-:W-:Y:S01]  /*6bc0*/  FMNMX.FTZ R3, R169, R5, !PT ;  /* 0x00000005a9037209 */ /* 0x002fe20007810000 */
[--C-:B------:R-:W-:Y:S01]  /*6bd0*/  FFMA.FTZ R5, R75, c[0x0][0x23c], -R7.reuse ;  /* 0x00008f004b057a23 */ /* 0x100fe20000010807 */
[----:B--2---:R-:W-:Y:S02]  /*6be0*/  F2FP.PACK_AB R18, R220, R131 ;  /* 0x00000083dc12723e */ /* 0x004fe400000000ff */
[----:B------:R-:W-:Y:S02]  /*6bf0*/  FMNMX.FTZ R3, R166, R3, !PT ;  /* 0x00000003a6037209 */ /* 0x000fe40007810000 */
[----:B------:R1:W-:Y:S03]  /*6c00*/  MUFU.EX2 R196, R5 ;  /* 0x0000000500c47308 */ /* 0x0003e60000000800 */
[----:B------:R-:W2:Y:S01]  /*6c10*/  SHFL.BFLY PT, R9, R3, 0x2, 0x1f ;  /* 0x0c401f0003097f89 */ /* 0x000ea200000e0000 */
[----:B-1----:R-:W-:-:S04]  /*6c20*/  FFMA.FTZ R5, R72, c[0x0][0x23c], -R7 ;  /* 0x00008f0048057a23 */ /* 0x002fc80000010807 */
[----:B------:R1:W3:Y:S01]  /*6c30*/  MUFU.EX2 R191, R5 ;  /* 0x0000000500bf7308 */ /* 0x0002e20000000800 */
[----:B--2---:R-:W-:-:S05]  /*6c40*/  FMNMX.FTZ R3, R3, R9, !PT ;  /* 0x0000000903037209 */ /* 0x004fca0007810000 */
[----:B------:R-:W2:Y:S01]  /*6c50*/  SHFL.BFLY PT, R9, R3, 0x1, 0x1f ;  /* 0x0c201f0003097f89 */ /* 0x000ea200000e0000 */
[----:B-1----:R-:W-:Y:S01]  /*6c60*/  FFMA.FTZ R5, R74, c[0x0][0x23c], -R7 ;  /* 0x00008f004a057a23 */ /* 0x002fe20000010807 */
[----:B---3--:R-:W-:-:S03]  /*6c70*/  F2FP.PACK_AB R25, R191, R196 ;  /* 0x000000c4bf19723e */ /* 0x008fc600000000ff */
[----:B------:R1:W-:Y:S02]  /*6c80*/  MUFU.EX2 R197, R5 ;  /* 0x0000000500c57308 */ /* 0x0003e40000000800 */
[----:B-1----:R-:W-:Y:S01]  /*6c90*/  FFMA.FTZ R5, R71, c[0x0][0x23c], -R7 ;  /* 0x00008f0047057a23 */ /* 0x002fe20000010807 */
[----:B--2---:R-:W-:Y:S01]  /*6ca0*/  FMNMX.FTZ R3, R3, R9, !PT ;  /* 0x0000000903037209 */ /* 0x004fe20007810000 */
[----:B------:R-:W-:-:S04]  /*6cb0*/  FFMA.FTZ R9, R79, c[0x0][0x23c], -R6 ;  /* 0x00008f004f097a23 */ /* 0x000fc80000010806 */
[----:B------:R1:W2:Y:S01]  /*6cc0*/  MUFU.EX2 R224, R5 ;  /* 0x0000000500e07308 */ /* 0x0002a20000000800 */
[----:B------:R-:W-:-:S07]  /*6cd0*/  FSETP.NEU.FTZ.AND P1, PT, R3, -INF , PT ;  /* 0xff8000000300780b */ /* 0x000fce0003f3d000 */
[----:B------:R3:W-:Y:S01]  /*6ce0*/  MUFU.EX2 R223, R9 ;  /* 0x0000000900df7308 */ /* 0x0007e20000000800 */
[----:B-1----:R-:W-:Y:S01]  /*6cf0*/  FFMA.FTZ R5, R67, c[0x0][0x23c], -R7 ;  /* 0x00008f0043057a23 */ /* 0x002fe20000010807 */
[----:B--2---:R-:W-:-:S06]  /*6d00*/  F2FP.PACK_AB R27, R224, R197 ;  /* 0x000000c5e01b723e */ /* 0x004fcc00000000ff */
[----:B------:R1:W-:Y:S01]  /*6d10*/  MUFU.EX2 R81, R5 ;  /* 0x0000000500517308 */ /* 0x0003e20000000800 */
[----:B---3--:R-:W-:Y:S02]  /*6d20*/  FFMA.FTZ R9, R73, c[0x0][0x23c], -R6 ;  /* 0x00008f0049097a23 */ /* 0x008fe40000010806 */
[----:B------:R-:W-:Y:S05]  /*6d30*/  HMMA.16816.F32 R72, R24, R28, RZ ;  /* 0x0000001c1848723c */ /* 0x000fea00000018ff */
[----:B------:R-:W-:Y:S01]  /*6d40*/  MUFU.EX2 R12, R9 ;  /* 0x00000009000c7308 */ /* 0x000fe20000000800 */
[----:B-1----:R-:W-:-:S07]  /*6d50*/  FFMA.FTZ R5, R59, c[0x0][0x23c], -R7 ;  /* 0x00008f003b057a23 */ /* 0x002fce0000010807 */
[----:B------:R1:W-:Y:S02]  /*6d60*/  MUFU.EX2 R10, R5 ;  /* 0x00000005000a7308 */ /* 0x0003e40000000800 */
[--C-:B-1----:R-:W-:Y:S02]  /*6d70*/  FFMA.FTZ R5, R58, c[0x0][0x23c], -R7.reuse ;  /* 0x00008f003a057a23 */ /* 0x102fe40000010807 */
[----:B------:R-:W-:Y:S04]  /*6d80*/  LDSM.16.MT88.4 R56, [R213+0x8800] ;  /* 0x00880000d538783b */ /* 0x000fe80000004200 */
[----:B------:R1:W2:Y:S02]  /*6d90*/  MUFU.EX2 R17, R5 ;  /* 0x0000000500117308 */ /* 0x0002a40000000800 */
[----:B-1----:R-:W-:Y:S01]  /*6da0*/  FFMA.FTZ R5, R55, c[0x0][0x23c], -R7 ;  /* 0x00008f0037057a23 */ /* 0x002fe20000010807 */
[----:B--2---:R-:W-:Y:S01]  /*6db0*/  MOV R4, R17 ;  /* 0x0000001100047202 */ /* 0x004fe20000000f00 */
[----:B------:R-:W1:Y:S04]  /*6dc0*/  LDSM.16.MT88.4 R52, [R212+0x8800] ;  /* 0x00880000d434783b */ /* 0x000e680000004200 */
[----:B------:R2:W3:Y:S02]  /*6dd0*/  MUFU.EX2 R219, R5 ;  /* 0x0000000500db7308 */ /* 0x0004e40000000800 */
[----:B--2---:R-:W-:Y:S01]  /*6de0*/  FFMA.FTZ R5, R96, c[0x0][0x23c], -R6 ;  /* 0x00008f0060057a23 */ /* 0x004fe20000010806 */
[----:B---3--:R-:W-:-:S05]  /*6df0*/  F2FP.PACK_AB R19, R219, R4 ;  /* 0x00000004db13723e */ /* 0x008fca00000000ff */
[----:B------:R2:W-:Y:S02]  /*6e00*/  MUFU.EX2 R71, R5 ;  /* 0x0000000500477308 */ /* 0x0005e40000000800 */
[----:B--2---:R-:W-:Y:S01]  /*6e10*/  FFMA.FTZ R5, R93, c[0x0][0x23c], -R6 ;  /* 0x00008f005d057a23 */ /* 0x004fe20000010806 */
[----:B------:R-:W-:-:S05]  /*6e20*/  MOV R93, R10 ;  /* 0x0000000a005d7202 */ /* 0x000fca0000000f00 */
[----:B------:R2:W3:Y:S01]  /*6e30*/  MUFU.EX2 R11, R5 ;  /* 0x00000005000b7308 */ /* 0x0004e20000000800 */
[----:B------:R-:W-:Y:S01]  /*6e40*/  F2FP.PACK_AB R17, R93, R81 ;  /* 0x000000515d11723e */ /* 0x000fe200000000ff */
[----:B--2---:R-:W-:Y:S01]  /*6e50*/  FFMA.FTZ R5, R92, c[0x0][0x23c], -R6 ;  /* 0x00008f005c057a23 */ /* 0x004fe20000010806 */
[----:B---3--:R-:W-:-:S05]  /*6e60*/  F2FP.PACK_AB R20, R11, R71 ;  /* 0x000000470b14723e */ /* 0x008fca00000000ff */
[----:B------:R2:W3:Y:S02]  /*6e70*/  MUFU.EX2 R190, R5 ;  /* 0x0000000500be7308 */ /* 0x0004e40000000800 */
[----:B--2---:R-:W-:Y:S01]  /*6e80*/  FMUL.FTZ R5, R3, c[0x0][0x23c] ;  /* 0x00008f0003057a20 */ /* 0x004fe20000410000 */
[----:B---3--:R-:W-:-:S04]  /*6e90*/  F2FP.PACK_AB R22, R223, R190 ;  /* 0x000000bedf16723e */ /* 0x008fc800000000ff */
[----:B------:R-:W-:-:S05]  /*6ea0*/  FSEL R5, R5, RZ, P1 ;  /* 0x000000ff05057208 */ /* 0x000fca0000800000 */
[----:B------:R-:W-:-:S04]  /*6eb0*/  FFMA.FTZ R0, R97, c[0x0][0x23c], -R5 ;  /* 0x00008f0061007a23 */ /* 0x000fc80000010805 */
[----:B------:R2:W-:Y:S02]  /*6ec0*/  MUFU.EX2 R10, R0 ;  /* 0x00000000000a7308 */ /* 0x0005e40000000800 */
[----:B--2---:R-:W-:Y:S01]  /*6ed0*/  FFMA.FTZ R0, R94, c[0x0][0x23c], -R5 ;  /* 0x00008f005e007a23 */ /* 0x004fe20000010805 */
[----:B------:R-:W-:-:S05]  /*6ee0*/  MOV R94, R13 ;  /* 0x0000000d005e7202 */ /* 0x000fca0000000f00 */
[----:B------:R2:W3:Y:S02]  /*6ef0*/  MUFU.EX2 R9, R0 ;  /* 0x0000000000097308 */ /* 0x0004e40000000800 */
[----:B--2---:R-:W-:Y:S01]  /*6f00*/  FFMA.FTZ R0, R98, c[0x0][0x23c], -R5 ;  /* 0x00008f0062007a23 */ /* 0x004fe20000010805 */
[----:B---3--:R-:W-:-:S05]  /*6f10*/  F2FP.PACK_AB R21, R9, R10 ;  /* 0x0000000a0915723e */ /* 0x008fca00000000ff */
[----:B------:R2:W-:Y:S02]  /*6f20*/  MUFU.EX2 R135, R0 ;  /* 0x0000000000877308 */ /* 0x0005e40000000800 */
[----:B--2---:R-:W-:Y:S01]  /*6f30*/  FFMA.FTZ R0, R95, c[0x0][0x23c], -R5 ;  /* 0x00008f005f007a23 */ /* 0x004fe20000010805 */
[----:B------:R-:W-:Y:S02]  /*6f40*/  MOV R95, R12 ;  /* 0x0000000c005f7202 */ /* 0x000fe40000000f00 */
[----:B------:R-:W-:Y:S03]  /*6f50*/  HMMA.16816.F32 R12, R24, R44, RZ ;  /* 0x0000002c180c723c */ /* 0x000fe600000018ff */
[----:B------:R2:W3:Y:S02]  /*6f60*/  MUFU.EX2 R129, R0 ;  /* 0x0000000000817308 */ /* 0x0004e40000000800 */
[----:B--2---:R-:W-:Y:S01]  /*6f70*/  FFMA.FTZ R0, R77, c[0x0][0x23c], -R6 ;  /* 0x00008f004d007a23 */ /* 0x004fe20000010806 */
[----:B---3--:R-:W-:-:S05]  /*6f80*/  F2FP.PACK_AB R23, R129, R135 ;  /* 0x000000878117723e */ /* 0x008fca00000000ff */
[----:B------:R2:W-:Y:S02]  /*6f90*/  MUFU.EX2 R228, R0 ;  /* 0x0000000000e47308 */ /* 0x0005e40000000800 */
[C---:B------:R-:W-:Y:S08]  /*6fa0*/  HMMA.16816.F32 R32, R20.reuse, R36, RZ ;  /* 0x000000241420723c */ /* 0x040ff000000018ff */
[----:B------:R-:W-:Y:S01]  /*6fb0*/  HMMA.16816.F32 R64, R20, R28, RZ ;  /* 0x0000001c1440723c */ /* 0x000fe200000018ff */
[----:B--2---:R-:W-:-:S04]  /*6fc0*/  FFMA.FTZ R0, R76, c[0x0][0x23c], -R6 ;  /* 0x00008f004c007a23 */ /* 0x004fc80000010806 */
[----:B------:R2:W3:Y:S03]  /*6fd0*/  MUFU.EX2 R16, R0 ;  /* 0x0000000000107308 */ /* 0x0004e60000000800 */
[----:B------:R-:W-:Y:S01]  /*6fe0*/  HMMA.16816.F32 R76, R20, R44, RZ ;  /* 0x0000002c144c723c */ /* 0x000fe200000018ff */
[--C-:B--2---:R-:W-:Y:S01]  /*6ff0*/  FFMA.FTZ R0, R100, c[0x0][0x23c], -R5.reuse ;  /* 0x00008f0064007a23 */ /* 0x104fe20000010805 */
[----:B---3--:R-:W-:Y:S02]  /*7000*/  MOV R2, R16 ;  /* 0x0000001000027202 */ /* 0x008fe40000000f00 */
[----:B------:R-:W-:Y:S01]  /*7010*/  F2FP.PACK_AB R16, R94, R221 ;  /* 0x000000dd5e10723e */ /* 0x000fe200000000ff */
[----:B------:R2:W-:Y:S06]  /*7020*/  MUFU.EX2 R92, R0 ;  /* 0x00000000005c7308 */ /* 0x0005ec0000000800 */
[C---:B-1----:R-:W-:Y:S07]  /*7030*/  HMMA.16816.F32 R84, R16.reuse, R52, R12 ;  /* 0x000000341054723c */ /* 0x042fee000000180c */
[----:B------:R-:W-:Y:S01]  /*7040*/  F2FP.PACK_AB R12, R228, R95 ;  /* 0x0000005fe40c723e */ /* 0x000fe200000000ff */
[----:B------:R-:W-:Y:S01]  /*7050*/  HMMA.16816.F32 R104, R16, R48, R72 ;  /* 0x000000301068723c */ /* 0x000fe20000001848 */
[----:B------:R-:W-:Y:S01]  /*7060*/  F2FP.PACK_AB R14, R218, R2 ;  /* 0x00000002da0e723e */ /* 0x000fe200000000ff */
[----:B--2---:R-:W-:-:S04]  /*7070*/  FFMA.FTZ R0, R99, c[0x0][0x23c], -R5 ;  /* 0x00008f0063007a23 */ /* 0x004fc80000010805 */
[----:B------:R1:W2:Y:S02]  /*7080*/  MUFU.EX2 R222, R0 ;  /* 0x0000000000de7308 */ /* 0x0002a40000000800 */
[----:B-1----:R-:W-:Y:S01]  /*7090*/  FFMA.FTZ R0, R101, c[0x0][0x23c], -R5 ;  /* 0x00008f0065007a23 */ /* 0x002fe20000010805 */
[----:B--2---:R-:W-:-:S05]  /*70a0*/  F2FP.PACK_AB R13, R222, R92 ;  /* 0x0000005cde0d723e */ /* 0x004fca00000000ff */
[----:B------:R1:W-:Y:S02]  /*70b0*/  MUFU.EX2 R82, R0 ;  /* 0x0000000000527308 */ /* 0x0003e40000000800 */
[----:B-1----:R-:W-:Y:S02]  /*70c0*/  FFMA.FTZ R0, R60, c[0x0][0x23c], -R5 ;  /* 0x00008f003c007a23 */ /* 0x002fe40000010805 */
[----:B------:R-:W-:Y:S04]  /*70d0*/  HMMA.16816.F32 R60, R24, R36, RZ ;  /* 0x00000024183c723c */ /* 0x000fe800000018ff */
[----:B------:R-:W1:Y:S02]  /*70e0*/  MUFU.EX2 R217, R0 ;  /* 0x0000000000d97308 */ /* 0x000e640000000800 */
[----:B-1----:R-:W-:Y:S01]  /*70f0*/  F2FP.PACK_AB R15, R217, R82 ;  /* 0x00000052d90f723e */ /* 0x002fe200000000ff */
[--C-:B------:R-:W-:Y:S11]  /*7100*/  FFMA.FTZ R0, R145, c[0x0][0x23c], -R8.reuse ;  /* 0x00008f0091007a23 */ /* 0x100ff60000010808 */
[----:B------:R-:W-:Y:S06]  /*7110*/  @!UPT UIADD3 URZ, URZ, URZ, URZ ;  /* 0x0000003f3f3ff290 */ /* 0x000fec000fffe03f */
[-C--:B------:R-:W-:Y:S08]  /*7120*/  HMMA.16816.F32 R112, R16, R56.reuse, R60 ;  /* 0x000000381070723c */ /* 0x080ff0000000183c */
[----:B------:R-:W-:Y:S01]  /*7130*/  HMMA.16816.F32 R108, R12, R56, R32 ;  /* 0x000000380c6c723c */ /* 0x000fe20000001820 */
[----:B------:R-:W1:Y:S06]  /*7140*/  LDSM.16.MT88.4 R32, [R214+0x8800] ;  /* 0x00880000d620783b */ /* 0x000e6c0000004200 */
[----:B------:R-:W-:Y:S01]  /*7150*/  IMAD.MOV.U32 R57, RZ, RZ, R93 ;  /* 0x000000ffff397224 */ /* 0x000fe200078e005d */
[----:B------:R-:W-:Y:S08]  /*7160*/  HMMA.16816.F32 R60, R20, R40, RZ ;  /* 0x00000028143c723c */ /* 0x000ff000000018ff */
[----:B------:R-:W-:Y:S01]  /*7170*/  HMMA.16816.F32 R72, R12, R48, R64 ;  /* 0x000000300c48723c */ /* 0x000fe20000001840 */
[----:B------:R2:W-:Y:S06]  /*7180*/  MUFU.EX2 R49, R0 ;  /* 0x0000000000317308 */ /* 0x0005ec0000000800 */
[----:B------:R-:W-:Y:S01]  /*7190*/  MOV R48, R92 ;  /* 0x0000005c00307202 */ /* 0x000fe20000000f00 */
[----:B------:R-:W-:Y:S07]  /*71a0*/  HMMA.16816.F32 R64, R24, R40, RZ ;  /* 0x000000281840723c */ /* 0x000fee00000018ff */
[----:B------:R-:W-:Y:S01]  /*71b0*/  IMAD.MOV.U32 R41, RZ, RZ, R83 ;  /* 0x000000ffff297224 */ /* 0x000fe200078e0053 */
[----:B------:R-:W-:Y:S01]  /*71c0*/  HMMA.16816.F32 R76, R12, R52, R76 ;  /* 0x000000340c4c723c */ /* 0x000fe2000000184c */
[----:B--2---:R-:W-:Y:S01]  /*71d0*/  FFMA.FTZ R0, R143, c[0x0][0x23c], -R8 ;  /* 0x00008f008f007a23 */ /* 0x004fe20000010808 */
[----:B------:R-:W-:-:S03]  /*71e0*/  MOV R40, R82 ;  /* 0x0000005200287202 */ /* 0x000fc60000000f00 */
[----:B------:R2:W-:Y:S01]  /*71f0*/  MUFU.EX2 R216, R0 ;  /* 0x0000000000d87308 */ /* 0x0005e20000000800 */
[----:B------:R-:W-:Y:S01]  /*7200*/  MOV R143, R40 ;  /* 0x00000028008f7202 */ /* 0x000fe20000000f00 */
[----:B------:R-:W-:Y:S01]  /*7210*/  IMAD.MOV.U32 R52, RZ, RZ, R4 ;  /* 0x000000ffff347224 */ /* 0x000fe200078e0004 */
[----:B------:R-:W-:Y:S01]  /*7220*/  MOV R4, R135 ;  /* 0x0000008700047202 */ /* 0x000fe20000000f00 */
[----:B-1----:R-:W-:Y:S08]  /*7230*/  HMMA.16816.F32 R116, R12, R32, R60 ;  /* 0x000000200c74723c */ /* 0x002ff0000000183c */
[----:B------:R-:W-:Y:S01]  /*7240*/  HMMA.16816.F32 R60, R20, R46, RZ ;  /* 0x0000002e143c723c */ /* 0x000fe200000018ff */
[----:B--2---:R-:W-:-:S07]  /*7250*/  FFMA.FTZ R0, R137, c[0x0][0x23c], -R8 ;  /* 0x00008f0089007a23 */ /* 0x004fce0000010808 */
[----:B------:R-:W-:Y:S07]  /*7260*/  HMMA.16816.F32 R120, R16, R32, R64 ;  /* 0x000000201078723c */ /* 0x000fee0000001840 */
[----:B------:R-:W-:Y:S01]  /*7270*/  MOV R33, R80 ;  /* 0x0000005000217202 */ /* 0x000fe20000000f00 */
[----:B------:R-:W-:Y:S08]  /*7280*/  HMMA.16816.F32 R44, R24, R46, RZ ;  /* 0x0000002e182c723c */ /* 0x000ff000000018ff */
[----:B------:R-:W-:Y:S08]  /*7290*/  HMMA.16816.F32 R64, R12, R54, R60 ;  /* 0x000000360c40723c */ /* 0x000ff0000000183c */
[-C--:B------:R-:W-:Y:S08]  /*72a0*/  HMMA.16816.F32 R60, R20, R30.reuse, RZ ;  /* 0x0000001e143c723c */ /* 0x080ff000000018ff */
[----:B------:R-:W-:Y:S08]  /*72b0*/  HMMA.16816.F32 R28, R24, R30, RZ ;  /* 0x0000001e181c723c */ /* 0x000ff000000018ff */
[----:B------:R-:W-:Y:S07]  /*72c0*/  HMMA.16816.F32 R44, R16, R54, R44 ;  /* 0x00000036102c723c */ /* 0x000fee000000182c */
[----:B------:R-:W-:Y:S01]  /*72d0*/  IMAD.MOV.U32 R55, RZ, RZ, R81 ;  /* 0x000000ffff377224 */ /* 0x000fe200078e0051 */
[-C--:B------:R-:W-:Y:S08]  /*72e0*/  HMMA.16816.F32 R88, R12, R50.reuse, R60 ;  /* 0x000000320c58723c */ /* 0x080ff0000000183c */
[----:B------:R-:W-:Y:S01]  /*72f0*/  HMMA.16816.F32 R28, R16, R50, R28 ;  /* 0x00000032101c723c */ /* 0x000fe2000000181c */
[----:B------:R1:W-:Y:S06]  /*7300*/  MUFU.EX2 R51, R0 ;  /* 0x0000000000337308 */ /* 0x0003ec0000000800 */
[----:B------:R-:W-:Y:S01]  /*7310*/  IMAD.MOV.U32 R50, RZ, RZ, R94 ;  /* 0x000000ffff327224 */ /* 0x000fe200078e005e */
[C---:B------:R-:W-:Y:S08]  /*7320*/  HMMA.16816.F32 R60, R20.reuse, R38, RZ ;  /* 0x00000026143c723c */ /* 0x040ff000000018ff */
[----:B------:R-:W-:Y:S01]  /*7330*/  HMMA.16816.F32 R20, R20, R42, RZ ;  /* 0x0000002a1414723c */ /* 0x000fe200000018ff */
[----:B-1----:R-:W-:-:S02]  /*7340*/  FFMA.FTZ R0, R132, c[0x0][0x23c], -R8 ;  /* 0x00008f0084007a23 */ /* 0x002fc40000010808 */
[----:B------:R-:W-:Y:S02]  /*7350*/  IMAD.MOV.U32 R132, RZ, RZ, R52 ;  /* 0x000000ffff847224 */ /* 0x000fe400078e0034 */
[----:B------:R1:W2:Y:S03]  /*7360*/  MUFU.EX2 R56, R0 ;  /* 0x0000000000387308 */ /* 0x0002a60000000800 */
[C---:B------:R-:W-:Y:S08]  /*7370*/  HMMA.16816.F32 R36, R24.reuse, R38, RZ ;  /* 0x000000261824723c */ /* 0x040ff000000018ff */
[----:B------:R-:W-:Y:S01]  /*7380*/  HMMA.16816.F32 R24, R24, R42, RZ ;  /* 0x0000002a1818723c */ /* 0x000fe200000018ff */
[----:B-1----:R-:W-:-:S06]  /*7390*/  FFMA.FTZ R0, R146, c[0x0][0x23c], -R7 ;  /* 0x00008f0092007a23 */ /* 0x002fcc0000010807 */
[----:B------:R-:W-:Y:S01]  /*73a0*/  MOV R43, R95 ;  /* 0x0000005f002b7202 */ /* 0x000fe20000000f00 */
[C---:B------:R-:W-:Y:S01]  /*73b0*/  HMMA.16816.F32 R96, R12.reuse, R58, R60 ;  /* 0x0000003a0c60723c */ /* 0x040fe2000000183c */
[----:B------:R1:W-:Y:S07]  /*73c0*/  MUFU.EX2 R137, R0 ;  /* 0x0000000000897308 */ /* 0x0003ee0000000800 */
[-C--:B------:R-:W-:Y:S01]  /*73d0*/  HMMA.16816.F32 R100, R12, R34.reuse, R20 ;  /* 0x000000220c64723c */ /* 0x080fe20000001814 */
[----:B------:R-:W3:Y:S07]  /*73e0*/  LDSM.16.MT88.4 R20, [R212+0x9000] ;  /* 0x00900000d414783b */ /* 0x000eee0000004200 */
[----:B------:R-:W-:Y:S01]  /*73f0*/  HMMA.16816.F32 R24, R16, R34, R24 ;  /* 0x000000221018723c */ /* 0x000fe20000001818 */
[----:B-1----:R-:W-:-:S04]  /*7400*/  FFMA.FTZ R0, R141, c[0x0][0x23c], -R7 ;  /* 0x00008f008d007a23 */ /* 0x002fc80000010807 */
[----:B------:R1:W4:Y:S03]  /*7410*/  MUFU.EX2 R53, R0 ;  /* 0x0000000000357308 */ /* 0x0003260000000800 */
[----:B------:R-:W-:Y:S07]  /*7420*/  HMMA.16816.F32 R36, R16, R58, R36 ;  /* 0x0000003a1024723c */ /* 0x000fee0000001824 */
[----:B--2---:R-:W-:Y:S01]  /*7430*/  F2FP.PACK_AB R18, R56, R51 ;  /* 0x000000333812723e */ /* 0x004fe200000000ff */
[----:B-1----:R-:W-:-:S02]  /*7440*/  FFMA.FTZ R0, R138, c[0x0][0x23c], -R7 ;  /* 0x00008f008a007a23 */ /* 0x002fc40000010807 */
[----:B------:R-:W-:Y:S02]  /*7450*/  IMAD.MOV.U32 R138, RZ, RZ, R33 ;  /* 0x000000ffff8a7224 */ /* 0x000fe400078e0021 */
[----:B------:R1:W-:Y:S02]  /*7460*/  MUFU.EX2 R54, R0 ;  /* 0x0000000000367308 */ /* 0x0003e40000000800 */
[----:B-1----:R-:W-:Y:S02]  /*7470*/  FFMA.FTZ R0, R133, c[0x0][0x23c], -R7 ;  /* 0x00008f0085007a23 */ /* 0x002fe40000010807 */
[----:B----4-:R-:W-:Y:S01]  /*7480*/  IMAD.MOV.U32 R133, RZ, RZ, R53 ;  /* 0x000000ffff857224 */ /* 0x010fe200078e0035 */
[----:B------:R-:W-:-:S03]  /*7490*/  MOV R53, R2 ;  /* 0x0000000200357202 */ /* 0x000fc60000000f00 */
[----:B------:R1:W2:Y:S01]  /*74a0*/  MUFU.EX2 R145, R0 ;  /* 0x0000000000917308 */ /* 0x0002a20000000800 */
[----:B------:R-:W-:Y:S02]  /*74b0*/  F2FP.PACK_AB R17, R133, R137 ;  /* 0x000000898511723e */ /* 0x000fe400000000ff */
[----:B------:R-:W-:Y:S01]  /*74c0*/  MOV R146, R53 ;  /* 0x0000003500927202 */ /* 0x000fe20000000f00 */
[----:B-1----:R-:W-:Y:S01]  /*74d0*/  FFMA.FTZ R0, R152, c[0x0][0x23c], -R6 ;  /* 0x00008f0098007a23 */ /* 0x002fe20000010806 */
[----:B------:R-:W-:Y:S02]  /*74e0*/  MOV R152, R216 ;  /* 0x000000d800987202 */ /* 0x000fe40000000f00 */
[----:B--2---:R-:W-:Y:S01]  /*74f0*/  F2FP.PACK_AB R19, R145, R54 ;  /* 0x000000369113723e */ /* 0x004fe200000000ff */
[----:B------:R1:W-:Y:S01]  /*7500*/  MUFU.EX2 R12, R0 ;  /* 0x00000000000c7308 */ /* 0x0003e20000000800 */
[----:B------:R-:W-:-:S07]  /*7510*/  F2FP.PACK_AB R16, R152, R49 ;  /* 0x000000319810723e */ /* 0x000fce00000000ff */
[----:B---3--:R-:W-:Y:S01]  /*7520*/  HMMA.16816.F32 R84, R16, R20, R84 ;  /* 0x000000141054723c */ /* 0x008fe20000001854 */
[----:B-1----:R-:W-:-:S07]  /*7530*/  FFMA.FTZ R0, R142, c[0x0][0x23c], -R6 ;  /* 0x00008f008e007a23 */ /* 0x002fce0000010806 */
[----:B------:R-:W-:Y:S01]  /*7540*/  HMMA.16816.F32 R60, R16, R22, R44 ;  /* 0x00000016103c723c */ /* 0x000fe2000000182c */
[----:B------:R-:W-:Y:S01]  /*7550*/  MOV R142, R55 ;  /* 0x00000037008e7202 */ /* 0x000fe20000000f00 */
[----:B------:R1:W-:Y:S02]  /*7560*/  MUFU.EX2 R141, R0 ;  /* 0x00000000008d7308 */ /* 0x0003e40000000800 */
[----:B-1----:R-:W-:-:S06]  /*7570*/  FFMA.FTZ R0, R140, c[0x0][0x23c], -R6 ;  /* 0x00008f008c007a23 */ /* 0x002fcc0000010806 */
[----:B------:R1:W-:Y:S02]  /*7580*/  MUFU.EX2 R34, R0 ;  /* 0x0000000000227308 */ /* 0x0003e40000000800 */
[----:B-1----:R-:W-:Y:S01]  /*7590*/  FFMA.FTZ R0, R136, c[0x0][0x23c], -R6 ;  /* 0x00008f0088007a23 */ /* 0x002fe20000010806 */
[----:B------:R-:W-:-:S05]  /*75a0*/  MOV R136, R57 ;  /* 0x0000003900887202 */ /* 0x000fca0000000f00 */
[----:B------:R1:W2:Y:S02]  /*75b0*/  MUFU.EX2 R216, R0 ;  /* 0x0000000000d87308 */ /* 0x0002a40000000800 */
[----:B-1----:R-:W-:Y:S01]  /*75c0*/  FFMA.FTZ R0, R147, c[0x0][0x23c], -R5 ;  /* 0x00008f0093007a23 */ /* 0x002fe20000010805 */
[----:B--2---:R-:W-:Y:S01]  /*75d0*/  F2FP.PACK_AB R14, R216, R34 ;  /* 0x00000022d80e723e */ /* 0x004fe200000000ff */
[----:B------:R-:W-:-:S04]  /*75e0*/  IMAD.MOV.U32 R147, RZ, RZ, R12 ;  /* 0x000000ffff937224 */ /* 0x000fc800078e000c */
[----:B------:R1:W-:Y:S01]  /*75f0*/  MUFU.EX2 R140, R0 ;  /* 0x00000000008c7308 */ /* 0x0003e20000000800 */
[----:B------:R-:W-:Y:S01]  /*7600*/  F2FP.PACK_AB R12, R141, R147 ;  /* 0x000000938d0c723e */ /* 0x000fe200000000ff */
[----:B-1----:R-:W-:Y:S01]  /*7610*/  FFMA.FTZ R0, R144, c[0x0][0x23c], -R5 ;  /* 0x00008f0090007a23 */ /* 0x002fe20000010805 */
[----:B------:R-:W-:-:S05]  /*7620*/  MOV R144, R50 ;  /* 0x0000003200907202 */ /* 0x000fca0000000f00 */
[----:B------:R1:W2:Y:S02]  /*7630*/  MUFU.EX2 R2, R0 ;  /* 0x0000000000027308 */ /* 0x0002a40000000800 */
[----:B-1----:R-:W-:Y:S01]  /*7640*/  FFMA.FTZ R0, R139, c[0x0][0x23c], -R5 ;  /* 0x00008f008b007a23 */ /* 0x002fe20000010805 */
[----:B--2---:R-:W-:-:S05]  /*7650*/  F2FP.PACK_AB R13, R2, R140 ;  /* 0x0000008c020d723e */ /* 0x004fca00000000ff */
[----:B------:R1:W-:Y:S02]  /*7660*/  MUFU.EX2 R32, R0 ;  /* 0x0000000000207308 */ /* 0x0003e40000000800 */
[----:B-1----:R-:W-:Y:S02]  /*7670*/  FFMA.FTZ R0, R134, c[0x0][0x23c], -R5 ;  /* 0x00008f0086007a23 */ /* 0x002fe40000010805 */
[----:B------:R-:W-:-:S04]  /*7680*/  IMAD.MOV.U32 R134, RZ, RZ, R41 ;  /* 0x000000ffff867224 */ /* 0x000fc800078e0029 */
[----:B------:R-:W1:Y:S02]  /*7690*/  MUFU.EX2 R135, R0 ;  /* 0x0000000000877308 */ /* 0x000e640000000800 */
[----:B-1----:R-:W-:Y:S01]  /*76a0*/  F2FP.PACK_AB R15, R135, R32 ;  /* 0x00000020870f723e */ /* 0x002fe200000000ff */
[----:B------:R-:W-:-:S05]  /*76b0*/  FFMA.FTZ R0, R183, c[0x0][0x23c], -R8 ;  /* 0x00008f00b7007a23 */ /* 0x000fca0000010808 */
[----:B------:R1:W-:Y:S01]  /*76c0*/  MUFU.EX2 R183, R0 ;  /* 0x0000000000b77308 */ /* 0x0003e20000000800 */
[C---:B------:R-:W-:Y:S08]  /*76d0*/  HMMA.16816.F32 R92, R12.reuse, R20, R76 ;  /* 0x000000140c5c723c */ /* 0x040ff0000000184c */
[----:B------:R-:W-:Y:S01]  /*76e0*/  HMMA.16816.F32 R80, R12, R22, R64 ;  /* 0x000000160c50723c */ /* 0x000fe20000001840 */
[----:B------:R-:W2:Y:S01]  /*76f0*/  LDSM.16.MT88.4 R20, [R215+0x9000] ;  /* 0x00900000d714783b */ /* 0x000ea20000004200 */
[----:B-1----:R-:W-:-:S06]  /*7700*/  FFMA.FTZ R0, R181, c[0x0][0x23c], -R8 ;  /* 0x00008f00b5007a23 */ /* 0x002fcc0000010808 */
[-C--:B--2---:R-:W-:Y:S07]  /*7710*/  HMMA.16816.F32 R76, R16, R20.reuse, R104 ;  /* 0x00000014104c723c */ /* 0x084fee0000001868 */
[----:B------:R-:W-:Y:S01]  /*7720*/  IMAD.MOV.U32 R104, RZ, RZ, R51 ;  /* 0x000000ffff687224 */ /* 0x000fe200078e0033 */
[----:B------:R-:W-:Y:S01]  /*7730*/  HMMA.16816.F32 R72, R12, R20, R72 ;  /* 0x000000140c48723c */ /* 0x000fe20000001848 */
[----:B------:R-:W-:Y:S01]  /*7740*/  IMAD.MOV.U32 R107, RZ, RZ, R48 ;  /* 0x000000ffff6b7224 */ /* 0x000fe200078e0030 */
[----:B------:R-:W-:Y:S01]  /*7750*/  MOV R106, R49 ;  /* 0x00000031006a7202 */ /* 0x000fe20000000f00 */
[----:B------:R-:W-:-:S05]  /*7760*/  IMAD.MOV.U32 R105, RZ, RZ, R43 ;  /* 0x000000ffff697224 */ /* 0x000fca00078e002b */
[-C--:B------:R-:W-:Y:S07]  /*7770*/  HMMA.16816.F32 R64, R12, R22.reuse, R88 ;  /* 0x000000160c40723c */ /* 0x080fee0000001858 */
[----:B------:R-:W-:Y:S01]  /*7780*/  IMAD.MOV.U32 R88, RZ, RZ, R56 ;  /* 0x000000ffff587224 */ /* 0x000fe200078e0038 */
[----:B------:R-:W-:Y:S01]  /*7790*/  HMMA.16816.F32 R44, R16, R22, R28 ;  /* 0x00000016102c723c */ /* 0x000fe2000000181c */
[----:B------:R-:W1:Y:S01]  /*77a0*/  LDSM.16.MT88.4 R20, [R213+0x9000] ;  /* 0x00900000d514783b */ /* 0x000e620000004200 */
[----:B------:R-:W-:Y:S01]  /*77b0*/  MOV R91, R54 ;  /* 0x00000036005b7202 */ /* 0x000fe20000000f00 */
[----:B------:R-:W-:Y:S01]  /*77c0*/  IMAD.MOV.U32 R90, RZ, RZ, R34 ;  /* 0x000000ffff5a7224 */ /* 0x000fe200078e0022 */
[----:B------:R-:W-:-:S04]  /*77d0*/  MOV R89, R32 ;  /* 0x0000002000597202 */ /* 0x000fc80000000f00 */
[-C--:B-1----:R-:W-:Y:S01]  /*77e0*/  HMMA.16816.F32 R56, R16, R20.reuse, R112 ;  /* 0x000000141038723c */ /* 0x082fe20000001870 */
[----:B------:R1:W-:Y:S07]  /*77f0*/  MUFU.EX2 R114, R0 ;  /* 0x0000000000727308 */ /* 0x0003ee0000000800 */
[C---:B------:R-:W-:Y:S08]  /*7800*/  HMMA.16816.F32 R52, R12.reuse, R20, R108 ;  /* 0x000000140c34723c */ /* 0x040ff0000000186c */
[----:B------:R-:W-:Y:S01]  /*7810*/  HMMA.16816.F32 R48, R12, R22, R96 ;  /* 0x000000160c30723c */ /* 0x000fe20000001860 */
[----:B-1----:R-:W-:-:S04]  /*7820*/  FFMA.FTZ R0, R172, c[0x0][0x23c], -R8 ;  /* 0x00008f00ac007a23 */ /* 0x002fc80000010808 */
[----:B------:R1:W2:Y:S03]  /*7830*/  MUFU.EX2 R115, R0 ;  /* 0x0000000000737308 */ /* 0x0002a60000000800 */
[----:B------:R-:W-:Y:S01]  /*7840*/  HMMA.16816.F32 R36, R16, R22, R36 ;  /* 0x000000161024723c */ /* 0x000fe20000001824 */
[----:B------:R-:W3:Y:S01]  /*7850*/  LDSM.16.MT88.4 R20, [R214+0x9000] ;  /* 0x00900000d614783b */ /* 0x000ee20000004200 */
[----:B-1----:R-:W-:-:S04]  /*7860*/  FFMA.FTZ R0, R155, c[0x0][0x23c], -R8 ;  /* 0x00008f009b007a23 */ /* 0x002fc80000010808 */
[----:B------:R1:W4:Y:S02]  /*7870*/  MUFU.EX2 R139, R0 ;  /* 0x00000000008b7308 */ /* 0x0003240000000800 */
[----:B-1----:R-:W-:-:S06]  /*7880*/  FFMA.FTZ R0, R192, c[0x0][0x23c], -R7 ;  /* 0x00008f00c0007a23 */ /* 0x002fcc0000010807 */
[----:B------:R1:W-:Y:S01]  /*7890*/  MUFU.EX2 R181, R0 ;  /* 0x0000000000b57308 */ /* 0x0003e20000000800 */
[-C--:B---3--:R-:W-:Y:S07]  /*78a0*/  HMMA.16816.F32 R40, R16, R20.reuse, R120 ;  /* 0x000000141028723c */ /* 0x088fee0000001878 */
[----:B------:R-:W-:Y:S01]  /*78b0*/  MOV R122, R147 ;  /* 0x00000093007a7202 */ /* 0x000fe20000000f00 */
[----:B------:R-:W-:Y:S01]  /*78c0*/  HMMA.16816.F32 R32, R12, R20, R116 ;  /* 0x000000140c20723c */ /* 0x000fe20000001874 */
[----:B------:R-:W-:Y:S01]  /*78d0*/  IMAD.MOV.U32 R147, RZ, RZ, R136 ;  /* 0x000000ffff937224 */ /* 0x000fe200078e0088 */
[----:B------:R-:W-:Y:S01]  /*78e0*/  MOV R121, R107 ;  /* 0x0000006b00797202 */ /* 0x000fe20000000f00 */
[----:B-1----:R-:W-:-:S04]  /*78f0*/  FFMA.FTZ R0, R175, c[0x0][0x23c], -R7 ;  /* 0x00008f00af007a23 */ /* 0x002fc80000010807 */
[----:B------:R-:W-:Y:S01]  /*7900*/  IMAD.MOV.U32 R116, RZ, RZ, R106 ;  /* 0x000000ffff747224 */ /* 0x000fe200078e006a */
[----:B------:R1:W-:Y:S01]  /*7910*/  MUFU.EX2 R113, R0 ;  /* 0x0000000000717308 */ /* 0x0003e20000000800 */
[-C--:B------:R-:W-:Y:S08]  /*7920*/  HMMA.16816.F32 R28, R12, R22.reuse, R100 ;  /* 0x000000160c1c723c */ /* 0x080ff00000001864 */
[----:B------:R-:W-:Y:S01]  /*7930*/  HMMA.16816.F32 R24, R16, R22, R24 ;  /* 0x000000161018723c */ /* 0x000fe20000001818 */
[----:B------:R-:W3:Y:S01]  /*7940*/  LDSM.16.MT88.4 R20, [R212+0x9800] ;  /* 0x00980000d414783b */ /* 0x000ee20000004200 */
[----:B-1----:R-:W-:-:S02]  /*7950*/  FFMA.FTZ R0, R173, c[0x0][0x23c], -R7 ;  /* 0x00008f00ad007a23 */ /* 0x002fc40000010807 */
[----:B--2---:R-:W-:Y:S01]  /*7960*/  IMAD.MOV.U32 R173, RZ, RZ, R115 ;  /* 0x000000ffffad7224 */ /* 0x004fe200078e0073 */
[----:B------:R-:W-:Y:S01]  /*7970*/  MOV R115, R88 ;  /* 0x0000005800737202 */ /* 0x000fe20000000f00 */
[----:B------:R-:W-:Y:S01]  /*7980*/  IMAD.MOV.U32 R88, RZ, RZ, R89 ;  /* 0x000000ffff587224 */ /* 0x000fe200078e0059 */
[----:B------:R-:W-:Y:S01]  /*7990*/  MOV R89, R90 ;  /* 0x0000005a00597202 */ /* 0x000fe20000000f00 */
[----:B------:R1:W-:Y:S01]  /*79a0*/  MUFU.EX2 R175, R0 ;  /* 0x0000000000af7308 */ /* 0x0003e20000000800 */
[----:B------:R-:W-:Y:S01]  /*79b0*/  IMAD.MOV.U32 R90, RZ, RZ, R91 ;  /* 0x000000ffff5a7224 */ /* 0x000fe200078e005b */
[----:B------:R-:W-:Y:S01]  /*79c0*/  MOV R91, R104 ;  /* 0x00000068005b7202 */ /* 0x000fe20000000f00 */
[----:B------:R-:W-:Y:S01]  /*79d0*/  IMAD.MOV.U32 R104, RZ, RZ, R105 ;  /* 0x000000ffff687224 */ /* 0x000fe200078e0069 */
[----:B------:R-:W-:Y:S01]  /*79e0*/  MOV R105, R137 ;  /* 0x0000008900697202 */ /* 0x000fe20000000f00 */
[----:B------:R-:W-:Y:S01]  /*79f0*/  IMAD.MOV.U32 R155, RZ, RZ, R88 ;  /* 0x000000ffff9b7224 */ /* 0x000fe200078e0058 */
[----:B----4-:R-:W-:Y:S01]  /*7a00*/  F2FP.PACK_AB R18, R139, R173 ;  /* 0x000000ad8b12723e */ /* 0x010fe200000000ff */
[----:B------:R-:W-:Y:S01]  /*7a10*/  IMAD.MOV.U32 R102, RZ, RZ, R104 ;  /* 0x000000ffff667224 */ /* 0x000fe200078e0068 */
[----:B------:R-:W-:Y:S01]  /*7a20*/  MOV R120, R115 ;  /* 0x0000007300787202 */ /* 0x000fe20000000f00 */
[----:B------:R-:W-:Y:S01]  /*7a30*/  IMAD.MOV.U32 R118, RZ, RZ, R90 ;  /* 0x000000ffff767224 */ /* 0x000fe200078e005a */
[----:B------:R-:W-:-:S02]  /*7a40*/  MOV R103, R105 ;  /* 0x0000006900677202 */ /* 0x000fc40000000f00 */
[----:B------:R-:W-:Y:S02]  /*7a50*/  MOV R119, R89 ;  /* 0x0000005900777202 */ /* 0x000fe40000000f00 */
[----:B------:R-:W-:Y:S01]  /*7a60*/  MOV R117, R91 ;  /* 0x0000005b00757202 */ /* 0x000fe20000000f00 */
[----:B-1----:R-:W-:Y:S01]  /*7a70*/  FFMA.FTZ R0, R160, c[0x0][0x23c], -R7 ;  /* 0x00008f00a0007a23 */ /* 0x002fe20000010807 */
[----:B------:R-:W-:-:S03]  /*7a80*/  MOV R160, R119 ;  /* 0x0000007700a07202 */ /* 0x000fc60000000f00 */
[----:B------:R1:W2:Y:S02]  /*7a90*/  MUFU.EX2 R137, R0 ;  /* 0x0000000000897308 */ /* 0x0002a40000000800 */
[----:B-1----:R-:W-:Y:S01]  /*7aa0*/  FFMA.FTZ R0, R194, c[0x0][0x23c], -R6 ;  /* 0x00008f00c2007a23 */ /* 0x002fe20000010806 */
[----:B--2---:R-:W-:-:S05]  /*7ab0*/  F2FP.PACK_AB R19, R137, R175 ;  /* 0x000000af8913723e */ /* 0x004fca00000000ff */
[----:B------:R1:W-:Y:S02]  /*7ac0*/  MUFU.EX2 R172, R0 ;  /* 0x0000000000ac7308 */ /* 0x0003e40000000800 */
[----:B-1----:R-:W-:-:S06]  /*7ad0*/  FFMA.FTZ R0, R180, c[0x0][0x23c], -R6 ;  /* 0x00008f00b4007a23 */ /* 0x002fcc0000010806 */
[----:B------:R1:W-:Y:S02]  /*7ae0*/  MUFU.EX2 R180, R0 ;  /* 0x0000000000b47308 */ /* 0x0003e40000000800 */
[----:B-1----:R-:W-:Y:S02]  /*7af0*/  FFMA.FTZ R0, R174, c[0x0][0x23c], -R6 ;  /* 0x00008f00ae007a23 */ /* 0x002fe40000010806 */
[----:B------:R-:W-:-:S04]  /*7b00*/  IMAD.MOV.U32 R174, RZ, RZ, R113 ;  /* 0x000000ffffae7224 */ /* 0x000fc800078e0071 */
[----:B------:R1:W-:Y:S01]  /*7b10*/  MUFU.EX2 R192, R0 ;  /* 0x0000000000c07308 */ /* 0x0003e20000000800 */
[----:B------:R-:W-:Y:S01]  /*7b20*/  F2FP.PACK_AB R17, R174, R181 ;  /* 0x000000b5ae11723e */ /* 0x000fe200000000ff */
[----:B-1----:R-:W-:Y:S01]  /*7b30*/  FFMA.FTZ R0, R163, c[0x0][0x23c], -R6 ;  /* 0x00008f00a3007a23 */ /* 0x002fe20000010806 */
[----:B------:R-:W-:-:S05]  /*7b40*/  MOV R163, R116 ;  /* 0x0000007400a37202 */ /* 0x000fca0000000f00 */
[----:B------:R1:W2:Y:S02]  /*7b50*/  MUFU.EX2 R123, R0 ;  /* 0x00000000007b7308 */ /* 0x0002a40000000800 */
[----:B-1----:R-:W-:Y:S01]  /*7b60*/  FFMA.FTZ R0, R193, c[0x0][0x23c], -R5 ;  /* 0x00008f00c1007a23 */ /* 0x002fe20000010805 */
[----:B------:R-:W-:Y:S02]  /*7b70*/  MOV R193, R114 ;  /* 0x0000007200c17202 */ /* 0x000fe40000000f00 */
[----:B--2---:R-:W-:-:S03]  /*7b80*/  F2FP.PACK_AB R14, R123, R192 ;  /* 0x000000c07b0e723e */ /* 0x004fc600000000ff */
[----:B------:R1:W2:Y:S01]  /*7b90*/  MUFU.EX2 R12, R0 ;  /* 0x00000000000c7308 */ /* 0x0002a20000000800 */
[----:B------:R-:W-:-:S07]  /*7ba0*/  F2FP.PACK_AB R16, R193, R183 ;  /* 0x000000b7c110723e */ /* 0x000fce00000000ff */
[----:B---3--:R-:W-:Y:S01]  /*7bb0*/  HMMA.16816.F32 R112, R16, R20, R84 ;  /* 0x000000141070723c */ /* 0x008fe20000001854 */
[----:B-1----:R-:W-:-:S07]  /*7bc0*/  FFMA.FTZ R0, R182, c[0x0][0x23c], -R5 ;  /* 0x00008f00b6007a23 */ /* 0x002fce0000010805 */
[----:B------:R-:W-:Y:S01]  /*7bd0*/  HMMA.16816.F32 R96, R16, R22, R60 ;  /* 0x000000161060723c */ /* 0x000fe2000000183c */
[----:B--2---:R-:W-:Y:S01]  /*7be0*/  IMAD.MOV.U32 R182, RZ, RZ, R12 ;  /* 0x000000ffffb67224 */ /* 0x004fe200078e000c */
[----:B------:R-:W-:Y:S01]  /*7bf0*/  F2FP.PACK_AB R12, R180, R172 ;  /* 0x000000acb40c723e */ /* 0x000fe200000000ff */
[----:B------:R1:W2:Y:S04]  /*7c00*/  MUFU.EX2 R194, R0 ;  /* 0x0000000000c27308 */ /* 0x0002a80000000800 */
[----:B------:R-:W-:Y:S01]  /*7c10*/  MOV R63, R117 ;  /* 0x00000075003f7202 */ /* 0x000fe20000000f00 */
[----:B------:R-:W-:Y:S01]  /*7c20*/  FFMA.FTZ R166, R166, c[0x0][0x23c], -R5 ;  /* 0x00008f00a6a67a23 */ /* 0x000fe20000010805 */
[----:B------:R-:W-:Y:S01]  /*7c30*/  MOV R61, R152 ;  /* 0x00000098003d7202 */ /* 0x000fe20000000f00 */
[----:B------:R-:W-:Y:S01]  /*7c40*/  IMAD.MOV.U32 R62, RZ, RZ, R140 ;  /* 0x000000ffff3e7224 */ /* 0x000fe200078e008c */
[----:B------:R-:W-:Y:S01]  /*7c50*/  MOV R60, R133 ;  /* 0x00000085003c7202 */ /* 0x000fe20000000f00 */
[----:B------:R-:W-:-:S02]  /*7c60*/  FFMA.FTZ R140, R200, c[0x0][0x23c], -R8 ;  /* 0x00008f00c88c7a23 */ /* 0x000fc40000010808 */
[--C-:B------:R-:W-:Y:S02]  /*7c70*/  FFMA.FTZ R152, R159, c[0x0][0x23c], -R8.reuse ;  /* 0x00008f009f987a23 */ /* 0x100fe40000010808 */
[----:B------:R-:W-:Y:S02]  /*7c80*/  FFMA.FTZ R200, R127, c[0x0][0x23c], -R7 ;  /* 0x00008f007fc87a23 */ /* 0x000fe40000010807 */
[----:B-1----:R-:W-:Y:S01]  /*7c90*/  FFMA.FTZ R0, R168, c[0x0][0x23c], -R5 ;  /* 0x00008f00a8007a23 */ /* 0x002fe20000010805 */
[----:B--2---:R-:W-:Y:S01]  /*7ca0*/  F2FP.PACK_AB R13, R194, R182 ;  /* 0x000000b6c20d723e */ /* 0x004fe200000000ff */
[----:B------:R-:W-:Y:S02]  /*7cb0*/  FFMA.FTZ R168, R149, c[0x0][0x23c], -R8 ;  /* 0x00008f0095a87a23 */ /* 0x000fe40000010808 */
[----:B------:R1:W-:Y:S01]  /*7cc0*/  MUFU.EX2 R100, R0 ;  /* 0x0000000000647308 */ /* 0x0003e20000000800 */
[----:B------:R-:W-:Y:S02]  /*7cd0*/  FFMA.FTZ R162, R162, c[0x0][0x23c], -R6 ;  /* 0x00008f00a2a27a23 */ /* 0x000fe40000010806 */
[----:B------:R-:W-:-:S02]  /*7ce0*/  FFMA.FTZ R133, R176, c[0x0][0x23c], -R8 ;  /* 0x00008f00b0857a23 */ /* 0x000fc40000010808 */
[--C-:B------:R-:W-:Y:S02]  /*7cf0*/  FFMA.FTZ R149, R187, c[0x0][0x23c], -R5.reuse ;  /* 0x00008f00bb957a23 */ /* 0x100fe40000010805 */
[----:B------:R-:W-:Y:S02]  /*7d00*/  FFMA.FTZ R159, R184, c[0x0][0x23c], -R6 ;  /* 0x00008f00b89f7a23 */ /* 0x000fe40000010806 */
[----:B------:R-:W-:Y:S02]  /*7d10*/  FFMA.FTZ R176, R125, c[0x0][0x23c], -R8 ;  /* 0x00008f007db07a23 */ /* 0x000fe40000010808 */
[----:B-1----:R-:W-:Y:S02]  /*7d20*/  FFMA.FTZ R0, R161, c[0x0][0x23c], -R5 ;  /* 0x00008f00a1007a23 */ /* 0x002fe40000010805 */
[----:B------:R-:W-:Y:S02]  /*7d30*/  IMAD.MOV.U32 R161, RZ, RZ, R118 ;  /* 0x000000ffffa17224 */ /* 0x000fe400078e0076 */
[----:B------:R-:W1:Y:S02]  /*7d40*/  MUFU.EX2 R136, R0 ;  /* 0x0000000000887308 */ /* 0x000e640000000800 */
[----:B-1----:R-:W-:Y:S01]  /*7d50*/  F2FP.PACK_AB R15, R136, R100 ;  /* 0x00000064880f723e */ /* 0x002fe200000000ff */
[----:B------:R-:W-:-:S06]  /*7d60*/  FFMA.FTZ R0, R247, c[0x0][0x23c], -R8 ;  /* 0x00008f00f7007a23 */ /* 0x000fcc0000010808 */
[C---:B------:R-:W-:Y:S08]  /*7d70*/  HMMA.16816.F32 R108, R12.reuse, R20, R92 ;  /* 0x000000140c6c723c */ /* 0x040ff0000000185c */
[----:B------:R-:W-:Y:S01]  /*7d80*/  HMMA.16816.F32 R104, R12, R22, R80 ;  /* 0x000000160c68723c */ /* 0x000fe20000001850 */
[----:B------:R-:W1:Y:S07]  /*7d90*/  LDSM.16.MT88.4 R20, [R215+0x9800] ;  /* 0x00980000d714783b */ /* 0x000e6e0000004200 */
[-C--:B-1----:R-:W-:Y:S08]  /*7da0*/  HMMA.16816.F32 R88, R16, R20.reuse, R76 ;  /* 0x000000141058723c */ /* 0x082ff0000000184c */
[C---:B------:R-:W-:Y:S08]  /*7db0*/  HMMA.16816.F32 R84, R12.reuse, R20, R72 ;  /* 0x000000140c54723c */ /* 0x040ff00000001848 */
[-C--:B------:R-:W-:Y:S08]  /*7dc0*/  HMMA.16816.F32 R80, R12, R22.reuse, R64 ;  /* 0x000000160c50723c */ /* 0x080ff00000001840 */
[----:B------:R-:W-:Y:S01]  /*7dd0*/  HMMA.16816.F32 R76, R16, R22, R44 ;  /* 0x00000016104c723c */ /* 0x000fe2000000182c */
[----:B------:R-:W1:Y:S06]  /*7de0*/  LDSM.16.MT88.4 R20, [R213+0x9800] ;  /* 0x00980000d514783b */ /* 0x000e6c0000004200 */
[----:B------:R-:W-:Y:S01]  /*7df0*/  MOV R47, R100 ;  /* 0x00000064002f7202 */ /* 0x000fe20000000f00 */
[----:B------:R-:W-:Y:S01]  /*7e00*/  IMAD.MOV.U32 R45, RZ, RZ, R103 ;  /* 0x000000ffff2d7224 */ /* 0x000fe200078e0067 */
[----:B------:R-:W-:-:S02]  /*7e10*/  MOV R46, R102 ;  /* 0x00000066002e7202 */ /* 0x000fc40000000f00 */
[----:B------:R-:W-:Y:S01]  /*7e20*/  MOV R44, R134 ;  /* 0x00000086002c7202 */ /* 0x000fe20000000f00 */
[--C-:B------:R-:W-:Y:S02]  /*7e30*/  FFMA.FTZ R134, R178, c[0x0][0x23c], -R8.reuse ;  /* 0x00008f00b2867a23 */ /* 0x100fe40000010808 */
[----:B------:R-:W-:Y:S01]  /*7e40*/  FFMA.FTZ R178, R124, c[0x0][0x23c], -R8 ;  /* 0x00008f007cb27a23 */ /* 0x000fe20000010808 */
[-C--:B-1----:R-:W-:Y:S07]  /*7e50*/  HMMA.16816.F32 R116, R16, R20.reuse, R56 ;  /* 0x000000141074723c */ /* 0x082fee0000001838 */
[----:B------:R-:W-:Y:S01]  /*7e60*/  MOV R58, R151 ;  /* 0x00000097003a7202 */ /* 0x000fe20000000f00 */
[----:B------:R-:W-:Y:S01]  /*7e70*/  HMMA.16816.F32 R72, R12, R20, R52 ;  /* 0x000000140c48723c */ /* 0x000fe20000001834 */
[----:B------:R-:W-:Y:S01]  /*7e80*/  IMAD.MOV.U32 R57, RZ, RZ, R44 ;  /* 0x000000ffff397224 */ /* 0x000fe200078e002c */
[----:B------:R-:W-:Y:S01]  /*7e90*/  MOV R44, R155 ;  /* 0x0000009b002c7202 */ /* 0x000fe20000000f00 */
[----:B------:R-:W-:-:S02]  /*7ea0*/  IMAD.MOV.U32 R56, RZ, RZ, R130 ;  /* 0x000000ffff387224 */ /* 0x000fc400078e0082 */
[----:B------:R-:W-:Y:S02]  /*7eb0*/  IMAD.MOV.U32 R59, RZ, RZ, R141 ;  /* 0x000000ffff3b7224 */ /* 0x000fe400078e008d */
[--C-:B------:R-:W-:Y:S01]  /*7ec0*/  FFMA.FTZ R151, R167, c[0x0][0x23c], -R8.reuse ;  /* 0x00008f00a7977a23 */ /* 0x100fe20000010808 */
[-C--:B------:R-:W-:Y:S01]  /*7ed0*/  HMMA.16816.F32 R64, R12, R22.reuse, R48 ;  /* 0x000000160c40723c */ /* 0x080fe20000001830 */
[----:B------:R-:W-:Y:S02]  /*7ee0*/  FFMA.FTZ R167, R156, c[0x0][0x23c], -R8 ;  /* 0x00008f009ca77a23 */ /* 0x000fe40000010808 */
[--C-:B------:R-:W-:Y:S02]  /*7ef0*/  FFMA.FTZ R156, R171, c[0x0][0x23c], -R7.reuse ;  /* 0x00008f00ab9c7a23 */ /* 0x100fe40000010807 */
[----:B------:R-:W-:Y:S02]  /*7f00*/  FFMA.FTZ R171, R150, c[0x0][0x23c], -R7 ;  /* 0x00008f0096ab7a23 */ /* 0x000fe40000010807 */
[----:B------:R-:W-:Y:S01]  /*7f10*/  IMAD.MOV.U32 R51, RZ, RZ, R47 ;  /* 0x000000ffff337224 */ /* 0x000fe200078e002f */
[----:B------:R-:W-:Y:S01]  /*7f20*/  HMMA.16816.F32 R100, R16, R22, R36 ;  /* 0x000000161064723c */ /* 0x000fe20000001824 */
[----:B------:R-:W1:Y:S01]  /*7f30*/  LDSM.16.MT88.4 R20, [R214+0x9800] ;  /* 0x00980000d614783b */ /* 0x000e620000004200 */
[----:B------:R-:W-:Y:S01]  /*7f40*/  MOV R47, R132 ;  /* 0x00000084002f7202 */ /* 0x000fe20000000f00 */
[----:B------:R-:W-:Y:S01]  /*7f50*/  FFMA.FTZ R132, R211, c[0x0][0x23c], -R7 ;  /* 0x00008f00d3847a23 */ /* 0x000fe20000010807 */
[----:B------:R-:W-:Y:S01]  /*7f60*/  MOV R50, R46 ;  /* 0x0000002e00327202 */ /* 0x000fe20000000f00 */
[----:B------:R-:W-:Y:S01]  /*7f70*/  IMAD.MOV.U32 R46, RZ, RZ, R146 ;  /* 0x000000ffff2e7224 */ /* 0x000fe200078e0092 */
[----:B------:R-:W-:Y:S01]  /*7f80*/  MOV R146, R129 ;  /* 0x0000008100927202 */ /* 0x000fe20000000f00 */
[----:B------:R-:W-:Y:S01]  /*7f90*/  FFMA.FTZ R150, R177, c[0x0][0x23c], -R5 ;  /* 0x00008f00b1967a23 */ /* 0x000fe20000010805 */
[----:B------:R-:W-:Y:S01]  /*7fa0*/  MOV R37, R160 ;  /* 0x000000a000257202 */ /* 0x000fe20000000f00 */
[----:B------:R-:W-:-:S02]  /*7fb0*/  IMAD.MOV.U32 R36, RZ, RZ, R161 ;  /* 0x000000ffff247224 */ /* 0x000fc400078e00a1 */
[--C-:B------:R-:W-:Y:S02]  /*7fc0*/  FFMA.FTZ R130, R201, c[0x0][0x23c], -R7.reuse ;  /* 0x00008f00c9827a23 */ /* 0x100fe40000010807 */
[----:B------:R-:W-:Y:S02]  /*7fd0*/  FFMA.FTZ R155, R186, c[0x0][0x23c], -R7 ;  /* 0x00008f00ba9b7a23 */ /* 0x000fe40000010807 */
[--C-:B------:R-:W-:Y:S01]  /*7fe0*/  FFMA.FTZ R141, R205, c[0x0][0x23c], -R8.reuse ;  /* 0x00008f00cd8d7a23 */ /* 0x100fe20000010808 */
[C---:B-1----:R-:W-:Y:S01]  /*7ff0*/  HMMA.16816.F32 R92, R16.reuse, R20, R40 ;  /* 0x00000014105c723c */ /* 0x042fe20000001828 */
[----:B------:R1:W-:Y:S07]  /*8000*/  MUFU.EX2 R42, R0 ;  /* 0x00000000002a7308 */ /* 0x0003ee0000000800 */
[----:B------:R-:W-:Y:S08]  /*8010*/  HMMA.16816.F32 R52, R16, R22, R24 ;  /* 0x000000161034723c */ /* 0x000ff00000001818 */
[----:B------:R-:W-:Y:S01]  /*8020*/  HMMA.16816.F32 R32, R12, R20, R32 ;  /* 0x000000140c20723c */ /* 0x000fe20000001820 */
[----:B-1----:R-:W-:-:S02]  /*8030*/  FFMA.FTZ R0, R244, c[0x0][0x23c], -R8 ;  /* 0x00008f00f4007a23 */ /* 0x002fc40000010808 */
[--C-:B------:R-:W-:Y:S02]  /*8040*/  FFMA.FTZ R26, R245, c[0x0][0x23c], -R6.reuse ;  /* 0x00008f00f51a7a23 */ /* 0x100fe40000010806 */
[----:B------:R1:W2:Y:S03]  /*8050*/  MUFU.EX2 R48, R0 ;  /* 0x0000000000307308 */ /* 0x0002a60000000800 */
[----:B------:R-:W-:Y:S01]  /*8060*/  HMMA.16816.F32 R28, R12, R22, R28 ;  /* 0x000000160c1c723c */ /* 0x000fe2000000181c */
[----:B------:R-:W3:Y:S01]  /*8070*/  LDSM.16.MT88.4 R12, [R212+0xa000] ;  /* 0x00a00000d40c783b */ /* 0x000ee20000004200 */
[--C-:B------:R-:W-:Y:S02]  /*8080*/  FFMA.FTZ R160, R165, c[0x0][0x23c], -R6.reuse ;  /* 0x00008f00a5a07a23 */ /* 0x100fe40000010806 */
[----:B------:R-:W-:Y:S02]  /*8090*/  FFMA.FTZ R161, R128, c[0x0][0x23c], -R6 ;  /* 0x00008f0080a17a23 */ /* 0x000fe40000010806 */
[----:B------:R-:W-:-:S02]  /*80a0*/  FFMA.FTZ R129, R195, c[0x0][0x23c], -R7 ;  /* 0x00008f00c3817a23 */ /* 0x000fc40000010807 */
[----:B------:R-:W-:Y:S02]  /*80b0*/  FFMA.FTZ R201, R126, c[0x0][0x23c], -R7 ;  /* 0x00008f007ec97a23 */ /* 0x000fe40000010807 */
[----:B-1----:R-:W-:Y:S01]  /*80c0*/  FFMA.FTZ R0, R231, c[0x0][0x23c], -R8 ;  /* 0x00008f00e7007a23 */ /* 0x002fe20000010808 */
[----:B--2---:R-:W-:Y:S02]  /*80d0*/  MOV R245, R48 ;  /* 0x0000003000f57202 */ /* 0x004fe40000000f00 */
[----:B------:R-:W-:Y:S01]  /*80e0*/  MOV R48, R138 ;  /* 0x0000008a00307202 */ /* 0x000fe20000000f00 */
[----:B------:R1:W-:Y:S01]  /*80f0*/  MUFU.EX2 R38, R0 ;  /* 0x0000000000267308 */ /* 0x0003e20000000800 */
[--C-:B------:R-:W-:Y:S02]  /*8100*/  FFMA.FTZ R25, R210, c[0x0][0x23c], -R6.reuse ;  /* 0x00008f00d2197a23 */ /* 0x100fe40000010806 */
[----:B------:R-:W-:Y:S02]  /*8110*/  FFMA.FTZ R23, R208, c[0x0][0x23c], -R6 ;  /* 0x00008f00d0177a23 */ /* 0x000fe40000010806 */
[----:B------:R-:W-:-:S02]  /*8120*/  FFMA.FTZ R21, R250, c[0x0][0x23c], -R5 ;  /* 0x00008f00fa157a23 */ /* 0x000fc40000010805 */
[--C-:B------:R-:W-:Y:S02]  /*8130*/  FFMA.FTZ R20, R246, c[0x0][0x23c], -R5.reuse ;  /* 0x00008f00f6147a23 */ /* 0x100fe40000010805 */
[--C-:B------:R-:W-:Y:S02]  /*8140*/  FFMA.FTZ R24, R243, c[0x0][0x23c], -R5.reuse ;  /* 0x00008f00f3187a23 */ /* 0x100fe40000010805 */
[--C-:B------:R-:W-:Y:S02]  /*8150*/  FFMA.FTZ R27, R230, c[0x0][0x23c], -R5.reuse ;  /* 0x00008f00e61b7a23 */ /* 0x100fe40000010805 */
[----:B------:R-:W-:Y:S02]  /*8160*/  FFMA.FTZ R165, R169, c[0x0][0x23c], -R5 ;  /* 0x00008f00a9a57a23 */ /* 0x000fe40000010805 */
[----:B------:R-:W-:Y:S02]  /*8170*/  IMAD.MOV.U32 R138, RZ, RZ, R143 ;  /* 0x000000ffff8a7224 */ /* 0x000fe400078e008f */
[----:B-1----:R-:W-:-:S04]  /*8180*/  FFMA.FTZ R0, R204, c[0x0][0x23c], -R8 ;  /* 0x00008f00cc007a23 */ /* 0x002fc80000010808 */
[----:B------:R1:W2:Y:S02]  /*8190*/  MUFU.EX2 R49, R0 ;  /* 0x0000000000317308 */ /* 0x0002a40000000800 */
[----:B-1----:R-:W-:-:S06]  /*81a0*/  FFMA.FTZ R0, R248, c[0x0][0x23c], -R7 ;  /* 0x00008f00f8007a23 */ /* 0x002fcc0000010807 */
[----:B------:R1:W-:Y:S02]  /*81b0*/  MUFU.EX2 R247, R0 ;  /* 0x0000000000f77308 */ /* 0x0003e40000000800 */
[----:B-1----:R-:W-:-:S06]  /*81c0*/  FFMA.FTZ R0, R242, c[0x0][0x23c], -R7 ;  /* 0x00008f00f2007a23 */ /* 0x002fcc0000010807 */
[----:B------:R1:W4:Y:S02]  /*81d0*/  MUFU.EX2 R39, R0 ;  /* 0x0000000000277308 */ /* 0x0003240000000800 */
[----:B-1----:R-:W-:-:S06]  /*81e0*/  FFMA.FTZ R0, R232, c[0x0][0x23c], -R7 ;  /* 0x00008f00e8007a23 */ /* 0x002fcc0000010807 */
[----:B------:R1:W-:Y:S02]  /*81f0*/  MUFU.EX2 R248, R0 ;  /* 0x0000000000f87308 */ /* 0x0003e40000000800 */
[----:B-1----:R-:W-:-:S06]  /*8200*/  FFMA.FTZ R0, R207, c[0x0][0x23c], -R7 ;  /* 0x00008f00cf007a23 */ /* 0x002fcc0000010807 */
[----:B------:R1:W-:Y:S02]  /*8210*/  MUFU.EX2 R244, R0 ;  /* 0x0000000000f47308 */ /* 0x0003e40000000800 */
[----:B-1----:R-:W-:Y:S01]  /*8220*/  FFMA.FTZ R0, R58, c[0x0][0x23c], -R6 ;  /* 0x00008f003a007a23 */ /* 0x002fe20000010806 */
[----:B------:R-:W-:Y:S02]  /*8230*/  MOV R58, R59 ;  /* 0x0000003b003a7202 */ /* 0x000fe40000000f00 */
[----:B------:R-:W-:-:S03]  /*8240*/  MOV R59, R45 ;  /* 0x0000002d003b7202 */ /* 0x000fc60000000f00 */
[----:B------:R1:W-:Y:S01]  /*8250*/  MUFU.EX2 R242, R0 ;  /* 0x0000000000f27308 */ /* 0x0003e20000000800 */
[----:B------:R-:W-:Y:S01]  /*8260*/  IMAD.MOV.U32 R250, RZ, RZ, R42 ;  /* 0x000000fffffa7224 */ /* 0x000fe200078e002a */
[----:B------:R-:W-:Y:S01]  /*8270*/  MOV R45, R120 ;  /* 0x00000078002d7202 */ /* 0x000fe20000000f00 */
[--C-:B------:R-:W-:Y:S01]  /*8280*/  FFMA.FTZ R22, R206, c[0x0][0x23c], -R6.reuse ;  /* 0x00008f00ce167a23 */ /* 0x100fe20000010806 */
[----:B------:R-:W-:Y:S01]  /*8290*/  MOV R120, R131 ;  /* 0x0000008300787202 */ /* 0x000fe20000000f00 */
[----:B------:R-:W-:Y:S02]  /*82a0*/  FFMA.FTZ R131, R203, c[0x0][0x23c], -R7 ;  /* 0x00008f00cb837a23 */ /* 0x000fe40000010807 */
[----:B-1----:R-:W-:Y:S01]  /*82b0*/  FFMA.FTZ R0, R251, c[0x0][0x23c], -R6 ;  /* 0x00008f00fb007a23 */ /* 0x002fe20000010806 */
[----:B--2---:R-:W-:Y:S01]  /*82c0*/  MOV R251, R49 ;  /* 0x0000003100fb7202 */ /* 0x004fe20000000f00 */
[----:B------:R-:W-:Y:S01]  /*82d0*/  IMAD.MOV.U32 R49, RZ, RZ, R56 ;  /* 0x000000ffff317224 */ /* 0x000fe200078e0038 */
[----:B------:R-:W-:Y:S01]  /*82e0*/  MOV R56, R57 ;  /* 0x0000003900387202 */ /* 0x000fe20000000f00 */
[----:B------:R1:W-:Y:S01]  /*82f0*/  MUFU.EX2 R232, R0 ;  /* 0x0000000000e87308 */ /* 0x0003e20000000800 */
[----:B------:R-:W-:Y:S01]  /*8300*/  MOV R57, R2 ;  /* 0x0000000200397202 */ /* 0x000fe20000000f00 */
[----:B------:R-:W-:Y:S01]  /*8310*/  IMAD.MOV.U32 R41, RZ, RZ, R49 ;  /* 0x000000ffff297224 */ /* 0x000fe200078e0031 */
[----:B------:R-:W-:Y:S01]  /*8320*/  MOV R43, R56 ;  /* 0x00000038002b7202 */ /* 0x000fe20000000f00 */
[----:B------:R-:W-:Y:S01]  /*8330*/  FFMA.FTZ R2, R252, c[0x0][0x23c], -R6 ;  /* 0x00008f00fc027a23 */ /* 0x000fe20000010806 */
[----:B------:R-:W-:Y:S01]  /*8340*/  MOV R49, R228 ;  /* 0x000000e400317202 */ /* 0x000fe20000000f00 */
[----:B------:R-:W-:Y:S01]  /*8350*/  IMAD.MOV.U32 R252, RZ, RZ, R38 ;  /* 0x000000fffffc7224 */ /* 0x000fe200078e0026 */
[----:B------:R-:W-:Y:S01]  /*8360*/  MOV R38, R144 ;  /* 0x0000009000267202 */ /* 0x000fe20000000f00 */
[--C-:B-1----:R-:W-:Y:S01]  /*8370*/  FFMA.FTZ R0, R249, c[0x0][0x23c], -R6.reuse ;  /* 0x00008f00f9007a23 */ /* 0x102fe20000010806 */
[----:B----4-:R-:W-:Y:S01]  /*8380*/  MOV R249, R39 ;  /* 0x0000002700f97202 */ /* 0x010fe20000000f00 */
[----:B------:R-:W-:Y:S01]  /*8390*/  IMAD.MOV.U32 R39, RZ, RZ, R123 ;  /* 0x000000ffff277224 */ /* 0x000fe200078e007b */
[----:B------:R-:W-:Y:S01]  /*83a0*/  MUFU.EX2 R231, R2 ;  /* 0x0000000200e77308 */ /* 0x000fe20000000800 */
[----:B------:R-:W-:Y:S01]  /*83b0*/  MOV R123, R142 ;  /* 0x0000008e007b7202 */ /* 0x000fe20000000f00 */
[----:B------:R-:W-:Y:S01]  /*83c0*/  FFMA.FTZ R143, R185, c[0x0][0x23c], -R6 ;  /* 0x00008f00b98f7a23 */ /* 0x000fe20000010806 */
[----:B------:R-:W-:-:S02]  /*83d0*/  MOV R56, R63 ;  /* 0x0000003f00387202 */ /* 0x000fc40000000f00 */
[----:B------:R-:W-:Y:S01]  /*83e0*/  MOV R125, R36 ;  /* 0x00000024007d7202 */ /* 0x000fe20000000f00 */
[----:B------:R-:W-:Y:S01]  /*83f0*/  IMAD.MOV.U32 R17, RZ, RZ, R60 ;  /* 0x000000ffff117224 */ /* 0x000fe200078e003c */
[----:B------:R-:W-:Y:S01]  /*8400*/  MOV R63, R145 ;  /* 0x00000091003f7202 */ /* 0x000fe20000000f00 */
[----:B------:R1:W2:Y:S01]  /*8410*/  MUFU.EX2 R211, R0 ;  /* 0x0000000000d37308 */ /* 0x0002a20000000800 */
[----:B------:R-:W-:Y:S01]  /*8420*/  F2FP.PACK_AB R8, R245, R250 ;  /* 0x000000faf508723e */ /* 0x000fe200000000ff */
[----:B------:R4:W5:Y:S01]  /*8430*/  LDL.LU R228, [R1+0xc8] ;  /* 0x0000c80001e47983 */ /* 0x0009620000300800 */
[--C-:B------:R-:W-:Y:S02]  /*8440*/  FFMA.FTZ R142, R164, c[0x0][0x23c], -R6.reuse ;  /* 0x00008f00a48e7a23 */ /* 0x100fe40000010806 */
[--C-:B------:R-:W-:Y:S02]  /*8450*/  FFMA.FTZ R144, R202, c[0x0][0x23c], -R6.reuse ;  /* 0x00008f00ca907a23 */ /* 0x100fe40000010806 */
[----:B------:R-:W-:-:S02]  /*8460*/  FFMA.FTZ R145, R148, c[0x0][0x23c], -R6 ;  /* 0x00008f0094917a23 */ /* 0x000fc40000010806 */
[----:B-1----:R-:W-:Y:S02]  /*8470*/  FFMA.FTZ R0, R41, c[0x0][0x23c], -R5 ;  /* 0x00008f0029007a23 */ /* 0x002fe40000010805 */
[----:B------:R-:W-:Y:S01]  /*8480*/  IMAD.MOV.U32 R41, RZ, RZ, R43 ;  /* 0x000000ffff297224 */ /* 0x000fe200078e002b */
[----:B------:R-:W-:Y:S02]  /*8490*/  MOV R43, R37 ;  /* 0x00000025002b7202 */ /* 0x000fe40000000f00 */
[----:B------:R-:W-:Y:S01]  /*84a0*/  MOV R37, R38 ;  /* 0x0000002600257202 */ /* 0x000fe20000000f00 */
[----:B------:R-:W-:Y:S01]  /*84b0*/  IMAD.MOV.U32 R38, RZ, RZ, R39 ;  /* 0x000000ffff267224 */ /* 0x000fe200078e0027 */
[----:B------:R-:W-:Y:S02]  /*84c0*/  MOV R39, R48 ;  /* 0x0000003000277202 */ /* 0x000fe40000000f00 */
[----:B------:R-:W-:Y:S01]  /*84d0*/  MOV R48, R49 ;  /* 0x0000003100307202 */ /* 0x000fe20000000f00 */
[----:B------:R-:W-:Y:S01]  /*84e0*/  IMAD.MOV.U32 R49, RZ, RZ, R59 ;  /* 0x000000ffff317224 */ /* 0x000fe200078e003b */
[----:B------:R-:W-:-:S02]  /*84f0*/  MOV R59, R163 ;  /* 0x000000a3003b7202 */ /* 0x000fc40000000f00 */
[----:B------:R-:W-:Y:S01]  /*8500*/  MOV R163, R121 ;  /* 0x0000007900a37202 */ /* 0x000fe20000000f00 */
[----:B------:R-:W-:Y:S01]  /*8510*/  IMAD.MOV.U32 R121, RZ, RZ, R122 ;  /* 0x000000ffff797224 */ /* 0x000fe200078e007a */
[----:B------:R-:W-:Y:S01]  /*8520*/  MOV R122, R147 ;  /* 0x00000093007a7202 */ /* 0x000fe20000000f00 */
[----:B------:R1:W-:Y:S01]  /*8530*/  MUFU.EX2 R210, R0 ;  /* 0x0000000000d27308 */ /* 0x0003e20000000800 */
[----:B------:R-:W-:Y:S01]  /*8540*/  MOV R147, R4 ;  /* 0x0000000400937202 */ /* 0x000fe20000000f00 */
[--C-:B------:R-:W-:Y:S02]  /*8550*/  FFMA.FTZ R4, R227, c[0x0][0x23c], -R5.reuse ;  /* 0x00008f00e3047a23 */ /* 0x100fe40000010805 */
[----:B------:R-:W-:Y:S01]  /*8560*/  FFMA.FTZ R2, R226, c[0x0][0x23c], -R5 ;  /* 0x00008f00e2027a23 */ /* 0x000fe20000010805 */
[----:B------:R-:W-:Y:S01]  /*8570*/  MOV R42, R37 ;  /* 0x00000025002a7202 */ /* 0x000fe20000000f00 */
[----:B------:R-:W-:Y:S02]  /*8580*/  IMAD.MOV.U32 R40, RZ, RZ, R39 ;  /* 0x000000ffff287224 */ /* 0x000fe400078e0027 */
[--C-:B------:R-:W-:Y:S01]  /*8590*/  FFMA.FTZ R164, R179, c[0x0][0x23c], -R5.reuse ;  /* 0x00008f00b3a47a23 */ /* 0x100fe20000010805 */
[----:B------:R2:W-:Y:S01]  /*85a0*/  MUFU.EX2 R208, R2 ;  /* 0x0000000200d07308 */ /* 0x0005e20000000800 */
[----:B-1----:R-:W-:Y:S01]  /*85b0*/  FFMA.FTZ R0, R41, c[0x0][0x23c], -R5 ;  /* 0x00008f0029007a23 */ /* 0x002fe20000010805 */
[----:B------:R-:W-:Y:S01]  /*85c0*/  MOV R41, R48 ;  /* 0x0000003000297202 */ /* 0x000fe20000000f00 */
[----:B------:R-:W-:Y:S01]  /*85d0*/  FADD.FTZ R148, R10, R9 ;  /* 0x000000090a947221 */ /* 0x000fe20000010000 */
[----:B------:R-:W-:-:S02]  /*85e0*/  MOV R48, R59 ;  /* 0x0000003b00307202 */ /* 0x000fc40000000f00 */
[----:B------:R-:W-:Y:S02]  /*85f0*/  MOV R18, R61 ;  /* 0x0000003d00127202 */ /* 0x000fe40000000f00 */
[----:B------:R-:W-:Y:S01]  /*8600*/  MOV R19, R62 ;  /* 0x0000003e00137202 */ /* 0x000fe20000000f00 */
[----:B------:R-:W-:Y:S01]  /*8610*/  IMAD.MOV.U32 R205, RZ, RZ, R56 ;  /* 0x000000ffffcd7224 */ /* 0x000fe200078e0038 */
[----:B------:R-:W-:Y:S02]  /*8620*/  MOV R59, R122 ;  /* 0x0000007a003b7202 */ /* 0x000fe40000000f00 */
[----:B------:R-:W-:Y:S02]  /*8630*/  MOV R204, R57 ;  /* 0x0000003900cc7202 */ /* 0x000fe40000000f00 */
[----:B------:R-:W-:Y:S02]  /*8640*/  MOV R16, R58 ;  /* 0x0000003a00107202 */ /* 0x000fe40000000f00 */
[----:B------:R-:W-:-:S02]  /*8650*/  MOV R36, R136 ;  /* 0x0000008800247202 */ /* 0x000fc40000000f00 */
[----:B------:R-:W-:Y:S02]  /*8660*/  MOV R177, R125 ;  /* 0x0000007d00b17202 */ /* 0x000fe40000000f00 */
[----:B------:R-:W-:Y:S02]  /*8670*/  MOV R195, R51 ;  /* 0x0000003300c37202 */ /* 0x000fe40000000f00 */
[----:B------:R-:W-:Y:S01]  /*8680*/  MOV R230, R45 ;  /* 0x0000002d00e67202 */ /* 0x000fe20000000f00 */
[----:B------:R-:W-:Y:S01]  /*8690*/  MUFU.EX2 R206, R22 ;  /* 0x0000001600ce7308 */ /* 0x000fe20000000800 */
[----:B------:R-:W-:Y:S01]  /*86a0*/  MOV R122, R146 ;  /* 0x00000092007a7202 */ /* 0x000fe20000000f00 */
[----:B------:R-:W-:Y:S01]  /*86b0*/  FFMA.FTZ R146, R209, c[0x0][0x23c], -R5 ;  /* 0x00008f00d1927a23 */ /* 0x000fe20000010805 */
[----:B--2---:R-:W-:Y:S01]  /*86c0*/  F2FP.PACK_AB R6, R211, R231 ;  /* 0x000000e7d306723e */ /* 0x004fe200000000ff */
[----:B------:R4:W5:Y:S04]  /*86d0*/  LDL.LU R227, [R1+0xc4] ;  /* 0x0000c40001e37983 */ /* 0x0009680000300800 */
[----:B------:R1:W-:Y:S01]  /*86e0*/  MUFU.EX2 R209, R4 ;  /* 0x0000000400d17308 */ /* 0x0003e20000000800 */
[----:B------:R-:W-:Y:S01]  /*86f0*/  MOV R37, R38 ;  /* 0x0000002600257202 */ /* 0x000fe20000000f00 */
[----:B------:R-:W-:-:S06]  /*8700*/  IMAD.MOV.U32 R39, RZ, RZ, R163 ;  /* 0x000000ffff277224 */ /* 0x000fcc00078e00a3 */
[----:B------:R-:W2:Y:S01]  /*8710*/  MUFU.EX2 R207, R0 ;  /* 0x0000000000cf7308 */ /* 0x000ea20000000800 */
[----:B------:R-:W-:Y:S01]  /*8720*/  MOV R38, R121 ;  /* 0x0000007900267202 */ /* 0x000fe20000000f00 */
[----:B------:R-:W-:Y:S02]  /*8730*/  IMAD.MOV.U32 R121, RZ, RZ, R147 ;  /* 0x000000ffff797224 */ /* 0x000fe400078e0093 */
[----:B------:R-:W-:Y:S01]  /*8740*/  FADD.FTZ R2, R40, R199 ;  /* 0x000000c728027221 */ /* 0x000fe20000010000 */
[----:B------:R-:W-:Y:S01]  /*8750*/  F2FP.PACK_AB R9, R249, R247 ;  /* 0x000000f7f909723e */ /* 0x000fe200000000ff */
[--C-:B------:R-:W-:Y:S01]  /*8760*/  FFMA.FTZ R147, R189, c[0x0][0x23c], -R5.reuse ;  /* 0x00008f00bd937a23 */ /* 0x100fe20000010805 */
[----:B------:R-:W-:Y:S01]  /*8770*/  F2FP.PACK_AB R10, R251, R252 ;  /* 0x000000fcfb0a723e */ /* 0x000fe200000000ff */
[----:B------:R-:W-:Y:S01]  /*8780*/  FFMA.FTZ R163, R188, c[0x0][0x23c], -R5 ;  /* 0x00008f00bca37a23 */ /* 0x000fe20000010805 */
[----:B------:R-:W-:Y:S01]  /*8790*/  MOV R124, R43 ;  /* 0x0000002b007c7202 */ /* 0x000fe20000000f00 */
[----:B------:R-:W-:-:S02]  /*87a0*/  FADD.FTZ R5, R196, R191 ;  /* 0x000000bfc4057221 */ /* 0x000fc40000010000 */
[----:B------:R-:W-:Y:S01]  /*87b0*/  IMAD.MOV.U32 R203, RZ, RZ, R42 ;  /* 0x000000ffffcb7224 */ /* 0x000fe200078e002a */
[----:B------:R-:W-:Y:S01]  /*87c0*/  MOV R169, R16 ;  /* 0x0000001000a97202 */ /* 0x000fe20000000f00 */
[----:B-1----:R-:W-:Y:S01]  /*87d0*/  FADD.FTZ R4, R71, R11 ;  /* 0x0000000b47047221 */ /* 0x002fe20000010000 */
[----:B------:R-:W-:Y:S01]  /*87e0*/  MUFU.EX2 R202, R20 ;  /* 0x0000001400ca7308 */ /* 0x000fe20000000800 */
[----:B------:R-:W-:Y:S01]  /*87f0*/  FADD.FTZ R128, R198, R2 ;  /* 0x00000002c6807221 */ /* 0x000fe20000010000 */
[----:B--2---:R-:W-:Y:S01]  /*8800*/  F2FP.PACK_AB R7, R207, R208 ;  /* 0x000000d0cf07723e */ /* 0x004fe200000000ff */
[----:B------:R-:W-:Y:S01]  /*8810*/  FADD.FTZ R2, R197, R5 ;  /* 0x00000005c5027221 */ /* 0x000fe20000010000 */
[----:B------:R-:W-:Y:S01]  /*8820*/  F2FP.PACK_AB R5, R209, R210 ;  /* 0x000000d2d105723e */ /* 0x000fe200000000ff */
[----:B------:R-:W-:Y:S01]  /*8830*/  FADD.FTZ R71, R190, R4 ;  /* 0x00000004be477221 */ /* 0x000fe20000010000 */
[----:B------:R-:W-:Y:S01]  /*8840*/  F2FP.PACK_AB R4, R232, R242 ;  /* 0x000000f2e804723e */ /* 0x000fe200000000ff */
[----:B------:R4:W5:Y:S01]  /*8850*/  LDL.LU R226, [R1+0xc0] ;  /* 0x0000c00001e27983 */ /* 0x0009620000300800 */
[----:B------:R-:W-:Y:S01]  /*8860*/  F2FP.PACK_AB R11, R244, R248 ;  /* 0x000000f8f40b723e */ /* 0x000fe200000000ff */
[----:B------:R-:W-:Y:S01]  /*8870*/  IMAD.MOV.U32 R40, RZ, RZ, R63 ;  /* 0x000000ffff287224 */ /* 0x000fe200078e003f */
[----:B------:R-:W-:Y:S01]  /*8880*/  MOV R0, R41 ;  /* 0x0000002900007202 */ /* 0x000fe20000000f00 */
[----:B------:R-:W-:Y:S01]  /*8890*/  IMAD.MOV.U32 R43, RZ, RZ, R137 ;  /* 0x000000ffff2b7224 */ /* 0x000fe200078e0089 */
[----:B------:R-:W-:Y:S01]  /*88a0*/  MOV R41, R139 ;  /* 0x0000008b00297202 */ /* 0x000fe20000000f00 */
[-C--:B---3--:R-:W-:Y:S01]  /*88b0*/  HMMA.16816.F32 R60, R4, R12.reuse, R108 ;  /* 0x0000000c043c723c */ /* 0x088fe2000000186c */
        /* <DEDUP_REMOVED lines=8> */
[----:B------:R-:W-:Y:S01]  /*8940*/  MOV R196, R19 ;  /* 0x0000001300c47202 */ /* 0x000fe20000000f00 */
[----:B------:R-:W-:Y:S01]  /*8950*/  IMAD.MOV.U32 R110, RZ, RZ, R47 ;  /* 0x000000ffff6e7224 */ /* 0x000fe200078e002f */
[----:B------:R-:W1:Y:S01]  /*8960*/  LDSM.16.MT88.4 R16, [R213+0xa000] ;  /* 0x00a00000d510783b */ /* 0x000e620000004200 */
[----:B------:R-:W-:Y:S01]  /*8970*/  MOV R190, R48 ;  /* 0x0000003000be7202 */ /* 0x000fe20000000f00 */
[----:B------:R-:W-:Y:S01]  /*8980*/  IMAD.MOV.U32 R188, RZ, RZ, R205 ;  /* 0x000000ffffbc7224 */ /* 0x000fe200078e00cd */
[----:B------:R-:W-:Y:S01]  /*8990*/  MOV R111, R46 ;  /* 0x0000002e006f7202 */ /* 0x000fe20000000f00 */
[----:B------:R-:W-:Y:S01]  /*89a0*/  MUFU.EX2 R205, R23 ;  /* 0x0000001700cd7308 */ /* 0x000fe20000000800 */
[-C--:B------:R-:W-:Y:S01]  /*89b0*/  HMMA.16816.F32 R56, R4, R14.reuse, R104 ;  /* 0x0000000e0438723c */ /* 0x080fe20000001868 */
        /* <DEDUP_REMOVED lines=8> */
[----:B------:R-:W2:Y:S01]  /*8a40*/  LDSM.16.MT88.4 R12, [R215+0xa000] ;  /* 0x00a00000d70c783b */ /* 0x000ea20000004200 */
[----:B------:R-:W-:Y:S01]  /*8a50*/  MOV R105, R42 ;  /* 0x0000002a00697202 */ /* 0x000fe20000000f00 */
[----:B------:R-:W-:Y:S01]  /*8a60*/  IMAD.MOV.U32 R106, RZ, RZ, R203 ;  /* 0x000000ffff6a7224 */ /* 0x000fe200078e00cb */
[----:B------:R-:W-:Y:S01]  /*8a70*/  MOV R184, R37 ;  /* 0x0000002500b87202 */ /* 0x000fe20000000f00 */
[----:B------:R-:W-:Y:S01]  /*8a80*/  MUFU.EX2 R203, R26 ;  /* 0x0000001a00cb7308 */ /* 0x000fe20000000800 */
[----:B------:R-:W-:Y:S01]  /*8a90*/  MOV R107, R39 ;  /* 0x00000027006b7202 */ /* 0x000fe20000000f00 */
[----:B------:R-:W-:Y:S01]  /*8aa0*/  IMAD.MOV.U32 R98, RZ, RZ, R122 ;  /* 0x000000ffff627224 */ /* 0x000fe200078e007a */
[----:B------:R-:W-:-:S02]  /*8ab0*/  MOV R97, R121 ;  /* 0x0000007900617202 */ /* 0x000fc40000000f00 */
[----:B------:R-:W-:Y:S02]  /*8ac0*/  MOV R99, R123 ;  /* 0x0000007b00637202 */ /* 0x000fe40000000f00 */
[----:B------:R-:W-:Y:S02]  /*8ad0*/  MOV R179, R204 ;  /* 0x000000cc00b37202 */ /* 0x000fe40000000f00 */
[----:B------:R-:W3:Y:S01]  /*8ae0*/  MUFU.EX2 R204, R25 ;  /* 0x0000001900cc7308 */ /* 0x000ee20000000800 */
[C---:B-1----:R-:W-:Y:S08]  /*8af0*/  HMMA.16816.F32 R40, R4.reuse, R16, R72 ;  /* 0x000000100428723c */ /* 0x042ff00000001848 */
[----:B------:R-:W-:Y:S08]  /*8b00*/  HMMA.16816.F32 R36, R4, R18, R64 ;  /* 0x000000120424723c */ /* 0x000ff00000001840 */
[-C--:B--2---:R-:W-:Y:S08]  /*8b10*/  HMMA.16816.F32 R120, R8, R12.reuse, R88 ;  /* 0x0000000c0878723c */ /* 0x084ff00000001858 */
[C---:B------:R-:W-:Y:S08]  /*8b20*/  HMMA.16816.F32 R48, R4.reuse, R12, R84 ;  /* 0x0000000c0430723c */ /* 0x040ff00000001854 */
[-C--:B------:R-:W-:Y:S08]  /*8b30*/  HMMA.16816.F32 R44, R4, R14.reuse, R80 ;  /* 0x0000000e042c723c */ /* 0x080ff00000001850 */
[C---:B------:R-:W-:Y:S01]  /*8b40*/  HMMA.16816.F32 R112, R8.reuse, R14, R76 ;  /* 0x0000000e0870723c */ /* 0x040fe2000000184c */
[----:B------:R-:W1:Y:S07]  /*8b50*/  LDSM.16.MT88.4 R12, [R214+0xa000] ;  /* 0x00a00000d60c783b */ /* 0x000e6e0000004200 */
[C---:B------:R-:W-:Y:S01]  /*8b60*/  HMMA.16816.F32 R80, R8.reuse, R16, R116 ;  /* 0x000000100850723c */ /* 0x040fe20000001874 */
[----:B------:R2:W1:Y:S07]  /*8b70*/  MUFU.EX2 R118, R21 ;  /* 0x0000001500767308 */ /* 0x00046e0000000800 */
[----:B------:R-:W-:Y:S01]  /*8b80*/  HMMA.16816.F32 R100, R8, R18, R100 ;  /* 0x000000120864723c */ /* 0x000fe20000001864 */
[----:B------:R-:W-:Y:S04]  /*8b90*/  LDSM.16.MT88.4 R16, [R215+0xa800] ;  /* 0x00a80000d710783b */ /* 0x000fe80000004200 */
[----:B--2---:R-:W2:Y:S01]  /*8ba0*/  LDSM.16.MT88.4 R20, [R212+0xa800] ;  /* 0x00a80000d414783b */ /* 0x004ea20000004200 */
[----:B------:R2:W-:Y:S02]  /*8bb0*/  MUFU.EX2 R119, R24 ;  /* 0x0000001800777308 */ /* 0x0005e40000000800 */
[C---:B-1----:R-:W-:Y:S08]  /*8bc0*/  HMMA.16816.F32 R32, R4.reuse, R12, R32 ;  /* 0x0000000c0420723c */ /* 0x042ff00000001820 */
[----:B------:R-:W-:Y:S07]  /*8bd0*/  HMMA.16816.F32 R28, R4, R14, R28 ;  /* 0x0000000e041c723c */ /* 0x000fee000000181c */
[----:B------:R-:W-:Y:S01]  /*8be0*/  FADD.FTZ R5, R97, R148 ;  /* 0x0000009461057221 */ /* 0x000fe20000010000 */
[----:B------:R-:W-:Y:S01]  /*8bf0*/  HMMA.16816.F32 R92, R8, R12, R92 ;  /* 0x0000000c085c723c */ /* 0x000fe2000000185c */
[----:B------:R-:W-:Y:S01]  /*8c00*/  MOV R97, R98 ;  /* 0x0000006200617202 */ /* 0x000fe20000000f00 */
[----:B------:R-:W-:Y:S01]  /*8c10*/  IMAD.MOV.U32 R98, RZ, RZ, R99 ;  /* 0x000000ffff627224 */ /* 0x000fe200078e0063 */
[----:B------:R-:W-:-:S02]  /*8c20*/  MOV R99, R104 ;  /* 0x0000006800637202 */ /* 0x000fc40000000f00 */
[----:B------:R-:W-:Y:S01]  /*8c30*/  MOV R104, R105 ;  /* 0x0000006900687202 */ /* 0x000fe20000000f00 */
[----:B------:R-:W-:Y:S01]  /*8c40*/  IMAD.MOV.U32 R105, RZ, RZ, R106 ;  /* 0x000000ffff697224 */ /* 0x000fe200078e006a */
[----:B------:R-:W-:Y:S01]  /*8c50*/  MOV R106, R108 ;  /* 0x0000006c006a7202 */ /* 0x000fe20000000f00 */
[----:B------:R-:W-:Y:S01]  /*8c60*/  HMMA.16816.F32 R88, R8, R14, R52 ;  /* 0x0000000e0858723c */ /* 0x000fe20000001834 */
[----:B------:R-:W1:Y:S01]  /*8c70*/  LDSM.16.MT88.4 R12, [R213+0xa800] ;  /* 0x00a80000d50c783b */ /* 0x000e620000004200 */
[----:B------:R-:W-:Y:S01]  /*8c80*/  MOV R108, R0 ;  /* 0x00000000006c7202 */ /* 0x000fe20000000f00 */
[----:B------:R-:W-:Y:S02]  /*8c90*/  FADD.FTZ R0, R225, R128 ;  /* 0x00000080e1007221 */ /* 0x000fe40000010000 */
[----:B------:R-:W1:Y:S01]  /*8ca0*/  LDSM.16.MT88.4 R8, [R214+0xa800] ;  /* 0x00a80000d608783b */ /* 0x000e620000004200 */
[----:B------:R-:W4:Y:S01]  /*8cb0*/  MUFU.EX2 R128, R27 ;  /* 0x0000001b00807308 */ /* 0x000f220000000800 */
        /* <DEDUP_REMOVED lines=8> */
[----:B--2---:R-:W-:Y:S01]  /*8d40*/  FADD.FTZ R24, R98, R4 ;  /* 0x0000000462187221 */ /* 0x004fe20000010000 */
[----:B---3--:R-:W-:Y:S01]  /*8d50*/  F2FP.PACK_AB R4, R204, R203 ;  /* 0x000000cbcc04723e */ /* 0x008fe200000000ff */
[----:B------:R-:W-:Y:S01]  /*8d60*/  IMAD.MOV.U32 R106, RZ, RZ, R108 ;  /* 0x000000ffff6a7224 */ /* 0x000fe200078e006c */
[----:B------:R-:W-:-:S02]  /*8d70*/  F2FP.PACK_AB R5, R202, R118 ;  /* 0x00000076ca05723e */ /* 0x000fc400000000ff */
[----:B------:R-:W-:Y:S01]  /*8d80*/  F2FP.PACK_AB R6, R206, R205 ;  /* 0x000000cdce06723e */ /* 0x000fe200000000ff */
[----:B------:R2:W-:Y:S01]  /*8d90*/  MUFU.EX2 R116, R141 ;  /* 0x0000008d00747308 */ /* 0x0005e20000000800 */
[----:B----4-:R-:W-:Y:S01]  /*8da0*/  F2FP.PACK_AB R7, R128, R119 ;  /* 0x000000778007723e */ /* 0x010fe200000000ff */
[----:B------:R-:W-:Y:S01]  /*8db0*/  FADD.FTZ R2, R224, R2 ;  /* 0x00000002e0027221 */ /* 0x000fe20000010000 */
[----:B------:R-:W-:Y:S01]  /*8dc0*/  MOV R108, R222 ;  /* 0x000000de006c7202 */ /* 0x000fe20000000f00 */
[----:B------:R-:W-:Y:S01]  /*8dd0*/  IMAD.MOV.U32 R54, RZ, RZ, R111 ;  /* 0x000000ffff367224 */ /* 0x000fe200078e006f */
[----:B------:R-:W-:Y:S01]  /*8de0*/  MOV R52, R109 ;  /* 0x0000006d00347202 */ /* 0x000fe20000000f00 */
[----:B------:R3:W5:Y:S02]  /*8df0*/  LDL.LU R225, [R1+0xbc] ;  /* 0x0000bc0001e17983 */ /* 0x0007640000300800 */
[----:B------:R4:W-:Y:S01]  /*8e00*/  MUFU.EX2 R117, R140 ;  /* 0x0000008c00757308 */ /* 0x0009e20000000800 */
[----:B------:R-:W-:Y:S01]  /*8e10*/  IMAD.MOV.U32 R26, RZ, RZ, R108 ;  /* 0x000000ffff1a7224 */ /* 0x000fe200078e006c */
[----:B------:R-:W-:-:S06]  /*8e20*/  MOV R53, R110 ;  /* 0x0000006e00357202 */ /* 0x000fcc0000000f00 */
[----:B------:R-:W-:Y:S01]  /*8e30*/  MUFU.EX2 R134, R134 ;  /* 0x0000008600867308 */ /* 0x000fe20000000800 */
[----:B------:R-:W-:Y:S07]  /*8e40*/  HMMA.16816.F32 R108, R4, R20, R60 ;  /* 0x00000014046c723c */ /* 0x000fee000000183c */
[----:B------:R-:W1:Y:S01]  /*8e50*/  MUFU.EX2 R133, R133 ;  /* 0x0000008500857308 */ /* 0x000e620000000800 */
[----:B------:R-:W-:-:S07]  /*8e60*/  MOV R63, R107 ;  /* 0x0000006b003f7202 */ /* 0x000fce0000000f00 */
[----:B------:R-:W-:Y:S01]  /*8e70*/  MUFU.EX2 R132, R132 ;  /* 0x0000008400847308 */ /* 0x000fe20000000800 */
[----:B------:R-:W-:-:S07]  /*8e80*/  FADD.FTZ R0, R221, R0 ;  /* 0x00000000dd007221 */ /* 0x000fce0000010000 */
[----:B------:R-:W-:Y:S01]  /*8e90*/  MUFU.EX2 R131, R131 ;  /* 0x0000008300837308 */ /* 0x000fe20000000800 */
[----:B------:R-:W-:-:S07]  /*8ea0*/  FADD.FTZ R2, R97, R2 ;  /* 0x0000000261027221 */ /* 0x000fce0000010000 */
[----:B------:R-:W-:Y:S01]  /*8eb0*/  MUFU.EX2 R130, R130 ;  /* 0x0000008200827308 */ /* 0x000fe20000000800 */
[----:B------:R-:W-:-:S07]  /*8ec0*/  MOV R55, R99 ;  /* 0x0000006300377202 */ /* 0x000fce0000000f00 */
[----:B------:R-:W1:Y:S01]  /*8ed0*/  MUFU.EX2 R129, R129 ;  /* 0x0000008100817308 */ /* 0x000e620000000800 */
[----:B------:R-:W-:Y:S01]  /*8ee0*/  IMAD.MOV.U32 R27, RZ, RZ, R104 ;  /* 0x000000ffff1b7224 */ /* 0x000fe200078e0068 */
[----:B------:R-:W-:Y:S01]  /*8ef0*/  MOV R71, R105 ;  /* 0x0000006900477202 */ /* 0x000fe20000000f00 */
[C---:B------:R-:W-:Y:S01]  /*8f00*/  HMMA.16816.F32 R96, R4.reuse, R16, R48 ;  /* 0x000000100460723c */ /* 0x040fe20000001830 */
[----:B------:R-:W-:Y:S01]  /*8f10*/  MOV R148, R106 ;  /* 0x0000006a00947202 */ /* 0x000fe20000000f00 */
[----:B------:R3:W5:Y:S06]  /*8f20*/  LDL.LU R224, [R1+0xb8] ;  /* 0x0000b80001e07983 */ /* 0x00076c0000300800 */
[C---:B------:R-:W-:Y:S08]  /*8f30*/  HMMA.16816.F32 R84, R4.reuse, R18, R44 ;  /* 0x000000120454723c */ /* 0x040ff0000000182c */
[C---:B-1----:R-:W-:Y:S08]  /*8f40*/  HMMA.16816.F32 R76, R4.reuse, R12, R40 ;  /* 0x0000000c044c723c */ /* 0x042ff00000001828 */
[C---:B------:R-:W-:Y:S08]  /*8f50*/  HMMA.16816.F32 R72, R4.reuse, R14, R36 ;  /* 0x0000000e0448723c */ /* 0x040ff00000001824 */
[----:B------:R-:W-:Y:S01]  /*8f60*/  HMMA.16816.F32 R64, R4, R8, R32 ;  /* 0x000000080440723c */ /* 0x000fe20000001820 */
[----:B------:R-:W-:Y:S01]  /*8f70*/  FADD.FTZ R2, R71, R2 ;  /* 0x0000000247027221 */ /* 0x000fe20000010000 */
[----:B--2---:R-:W-:-:S06]  /*8f80*/  MOV R141, R175 ;  /* 0x000000af008d7202 */ /* 0x004fcc0000000f00 */
[C---:B------:R-:W-:Y:S08]  /*8f90*/  HMMA.16816.F32 R104, R4.reuse, R22, R56 ;  /* 0x000000160468723c */ /* 0x040ff00000001838 */
[----:B------:R-:W-:Y:S01]  /*8fa0*/  HMMA.16816.F32 R48, R4, R10, R28 ;  /* 0x0000000a0430723c */ /* 0x000fe2000000181c */
[----:B----4-:R-:W-:Y:S01]  /*8fb0*/  IMAD.MOV.U32 R140, RZ, RZ, R173 ;  /* 0x000000ffff8c7224 */ /* 0x010fe200078e00ad */
[----:B------:R3:W5:Y:S01]  /*8fc0*/  LDL.LU R223, [R1+0xb4] ;  /* 0x0000b40001df7983 */ /* 0x0007620000300800 */
[----:B------:R-:W-:Y:S03]  /*8fd0*/  MUFU.EX2 R71, R160 ;  /* 0x000000a000477308 */ /* 0x000fe60000000800 */
[----:B------:R3:W5:Y:S01]  /*8fe0*/  LDL.LU R222, [R1+0xb0] ;  /* 0x0000b00001de7983 */ /* 0x0007620000300800 */
        /* <DEDUP_REMOVED lines=11> */
[----:B------:R-:W-:Y:S01]  /*90a0*/  FADD.FTZ R2, R54, R0 ;  /* 0x0000000036027221 */ /* 0x000fe20000010000 */
[----:B------:R3:W5:Y:S03]  /*90b0*/  LDL.LU R221, [R1+0xac] ;  /* 0x0000ac0001dd7983 */ /* 0x0007660000300800 */
[----:B------:R-:W-:Y:S01]  /*90c0*/  HMMA.16816.F32 R60, R4, R20, R136 ;  /* 0x00000014043c723c */ /* 0x000fe20000001888 */
[----:B------:R-:W-:-:S07]  /*90d0*/  FADD.FTZ R0, R148, R24 ;  /* 0x0000001894007221 */ /* 0x000fce0000010000 */
[C---:B------:R-:W-:Y:S01]  /*90e0*/  HMMA.16816.F32 R52, R4.reuse, R22, R124 ;  /* 0x000000160434723c */ /* 0x040fe2000000187c */
[----:B------:R-:W1:Y:S07]  /*90f0*/  LDSM.16.MT88.4 R20, [R212+0xb000] ;  /* 0x00b00000d414783b */ /* 0x000e6e0000004200 */
[C---:B------:R-:W-:Y:S08]  /*9100*/  HMMA.16816.F32 R40, R4.reuse, R16, R120 ;  /* 0x000000100428723c */ /* 0x040ff00000001878 */
[C---:B------:R-:W-:Y:S01]  /*9110*/  HMMA.16816.F32 R36, R4.reuse, R18, R112 ;  /* 0x000000120424723c */ /* 0x040fe20000001870 */
[----:B------:R-:W2:Y:S01]  /*9120*/  LDSM.16.MT88.4 R16, [R215+0xb000] ;  /* 0x00b00000d710783b */ /* 0x000ea20000004200 */
[----:B------:R-:W-:Y:S06]  /*9130*/  MUFU.EX2 R112, R144 ;  /* 0x0000009000707308 */ /* 0x000fec0000000800 */
[C---:B------:R-:W-:Y:S02]  /*9140*/  HMMA.16816.F32 R28, R4.reuse, R12, R80 ;  /* 0x0000000c041c723c */ /* 0x040fe40000001850 */
[----:B------:R-:W-:Y:S06]  /*9150*/  MUFU.EX2 R114, R143 ;  /* 0x0000008f00727308 */ /* 0x000fec0000000800 */
[C---:B------:R-:W-:Y:S01]  /*9160*/  HMMA.16816.F32 R32, R4.reuse, R14, R100 ;  /* 0x0000000e0420723c */ /* 0x040fe20000001864 */
[----:B------:R-:W4:Y:S01]  /*9170*/  LDSM.16.MT88.4 R12, [R213+0xb000] ;  /* 0x00b00000d50c783b */ /* 0x000f220000004200 */
[----:B------:R-:W-:Y:S06]  /*9180*/  MUFU.EX2 R115, R142 ;  /* 0x0000008e00737308 */ /* 0x000fec0000000800 */
[C---:B------:R-:W-:Y:S02]  /*9190*/  HMMA.16816.F32 R56, R4.reuse, R8, R92 ;  /* 0x000000080438723c */ /* 0x040fe4000000185c */
[----:B------:R-:W1:Y:S06]  /*91a0*/  MUFU.EX2 R113, R145 ;  /* 0x0000009100717308 */ /* 0x000e6c0000000800 */
[----:B------:R-:W-:Y:S01]  /*91b0*/  HMMA.16816.F32 R44, R4, R10, R88 ;  /* 0x0000000a042c723c */ /* 0x000fe20000001858 */
[----:B------:R-:W2:Y:S01]  /*91c0*/  LDSM.16.MT88.4 R8, [R214+0xb000] ;  /* 0x00b00000d608783b */ /* 0x000ea20000004200 */
[----:B------:R-:W-:Y:S05]  /*91d0*/  MUFU.EX2 R100, R146 ;  /* 0x0000009200647308 */ /* 0x000fea0000000800 */
[----:B------:R-:W-:-:S03]  /*91e0*/  FADD.FTZ R5, R220, R26 ;  /* 0x0000001adc057221 */ /* 0x000fc60000010000 */
[----:B------:R-:W1:Y:S08]  /*91f0*/  MUFU.EX2 R95, R147 ;  /* 0x00000093005f7308 */ /* 0x000e700000000800 */
[----:B------:R-:W-:Y:S08]  /*9200*/  MUFU.EX2 R93, R149 ;  /* 0x00000095005d7308 */ /* 0x000ff00000000800 */
[----:B------:R-:W2:Y:S01]  /*9210*/  MUFU.EX2 R94, R150 ;  /* 0x00000096005e7308 */ /* 0x000ea20000000800 */
[----:B------:R-:W-:Y:S01]  /*9220*/  FADD.FTZ R4, R219, R25 ;  /* 0x00000019db047221 */ /* 0x000fe20000010000 */
[----:B-1----:R-:W-:Y:S01]  /*9230*/  F2FP.PACK_AB R6, R113, R115 ;  /* 0x000000737106723e */ /* 0x002fe200000000ff */
[----:B------:R-:W-:Y:S01]  /*9240*/  FADD.FTZ R25, R190, R5 ;  /* 0x00000005be197221 */ /* 0x000fe20000010000 */
[----:B------:R-:W-:Y:S01]  /*9250*/  F2FP.PACK_AB R5, R95, R100 ;  /* 0x000000645f05723e */ /* 0x000fe200000000ff */
[----:B------:R-:W-:-:S03]  /*9260*/  FADD.FTZ R24, R197, R4 ;  /* 0x00000004c5187221 */ /* 0x000fc60000010000 */
[----:B------:R-:W-:Y:S01]  /*9270*/  MUFU.EX2 R92, R151 ;  /* 0x00000097005c7308 */ /* 0x000fe20000000800 */
[----:B------:R-:W-:Y:S01]  /*9280*/  F2FP.PACK_AB R4, R114, R112 ;  /* 0x000000707204723e */ /* 0x000fe200000000ff */
[----:B------:R-:W-:Y:S02]  /*9290*/  FADD.FTZ R2, R218, R2 ;  /* 0x00000002da027221 */ /* 0x000fe40000010000 */
[----:B------:R-:W-:Y:S01]  /*92a0*/  FADD.FTZ R0, R217, R0 ;  /* 0x00000000d9007221 */ /* 0x000fe20000010000 */
[----:B------:R-:W-:Y:S02]  /*92b0*/  MOV R125, R182 ;  /* 0x000000b6007d7202 */ /* 0x000fe40000000f00 */
[----:B------:R-:W-:Y:S01]  /*92c0*/  MOV R136, R193 ;  /* 0x000000c100887202 */ /* 0x000fe20000000f00 */
[----:B------:R-:W-:Y:S01]  /*92d0*/  MUFU.EX2 R91, R152 ;  /* 0x00000098005b7308 */ /* 0x000fe20000000800 */
[----:B--2---:R-:W-:-:S07]  /*92e0*/  F2FP.PACK_AB R7, R94, R93 ;  /* 0x0000005d5e07723e */ /* 0x004fce00000000ff */
[----:B------:R-:W-:Y:S08]  /*92f0*/  MUFU.EX2 R90, R153 ;  /* 0x00000099005a7308 */ /* 0x000ff00000000800 */
[----:B------:R-:W1:Y:S08]  /*9300*/  MUFU.EX2 R89, R154 ;  /* 0x0000009a00597308 */ /* 0x000e700000000800 */
[----:B------:R2:W-:Y:S08]  /*9310*/  MUFU.EX2 R88, R155 ;  /* 0x0000009b00587308 */ /* 0x0005f00000000800 */
[----:B------:R-:W1:Y:S08]  /*9320*/  MUFU.EX2 R83, R156 ;  /* 0x0000009c00537308 */ /* 0x000e700000000800 */
[----:B------:R-:W-:Y:S08]  /*9330*/  MUFU.EX2 R82, R157 ;  /* 0x0000009d00527308 */ /* 0x000ff00000000800 */
[----:B------:R-:W1:Y:S01]  /*9340*/  MUFU.EX2 R81, R158 ;  /* 0x0000009e00517308 */ /* 0x000e620000000800 */
[----:B------:R-:W-:Y:S01]  /*9350*/  HMMA.16816.F32 R108, R4, R20, R108 ;  /* 0x00000014046c723c */ /* 0x000fe2000000186c */
[----:B------:R-:W-:Y:S01]  /*9360*/  FADD.FTZ R2, R198, R2 ;  /* 0x00000002c6027221 */ /* 0x000fe20000010000 */
[----:B------:R-:W-:Y:S01]  /*9370*/  MOV R138, R180 ;  /* 0x000000b4008a7202 */ /* 0x000fe20000000f00 */
[----:B------:R-:W-:-:S02]  /*9380*/  FADD.FTZ R0, R196, R0 ;  /* 0x00000000c4007221 */ /* 0x000fc40000010000 */
[----:B------:R-:W-:Y:S01]  /*9390*/  IMAD.MOV.U32 R137, RZ, RZ, R174 ;  /* 0x000000ffff897224 */ /* 0x000fe200078e00ae */
[----:B------:R-:W-:Y:S02]  /*93a0*/  MOV R139, R194 ;  /* 0x000000c2008b7202 */ /* 0x000fe40000000f00 */
[----:B------:R-:W-:Y:S01]  /*93b0*/  MOV R148, R192 ;  /* 0x000000c000947202 */ /* 0x000fe20000000f00 */
[C---:B------:R-:W-:Y:S01]  /*93c0*/  HMMA.16816.F32 R104, R4.reuse, R22, R104 ;  /* 0x000000160468723c */ /* 0x040fe20000001868 */
[----:B------:R-:W-:Y:S01]  /*93d0*/  MOV R127, R186 ;  /* 0x000000ba007f7202 */ /* 0x000fe20000000f00 */
[----:B------:R-:W-:Y:S01]  /*93e0*/  IMAD.MOV.U32 R126, RZ, RZ, R195 ;  /* 0x000000ffff7e7224 */ /* 0x000fe200078e00c3 */
[----:B------:R-:W-:Y:S01]  /*93f0*/  MUFU.EX2 R80, R159 ;  /* 0x0000009f00507308 */ /* 0x000fe20000000800 */
[----:B------:R-:W-:Y:S04]  /*9400*/  LDSM.16.MT88.4 R144, [R213+0xb800] ;  /* 0x00b80000d590783b */ /* 0x000fe80000004200 */
[C---:B------:R-:W-:Y:S01]  /*9410*/  HMMA.16816.F32 R96, R4.reuse, R16, R96 ;  /* 0x000000100460723c */ /* 0x040fe20000001860 */
[----:B------:R3:W5:Y:S07]  /*9420*/  LDL.LU R220, [R1+0xa8] ;  /* 0x0000a80001dc7983 */ /* 0x00076e0000300800 */
[C---:B------:R-:W-:Y:S08]  /*9430*/  HMMA.16816.F32 R84, R4.reuse, R18, R84 ;  /* 0x000000120454723c */ /* 0x040ff00000001854 */
[C---:B----4-:R-:W-:Y:S08]  /*9440*/  HMMA.16816.F32 R76, R4.reuse, R12, R76 ;  /* 0x0000000c044c723c */ /* 0x050ff0000000184c */
[C---:B------:R-:W-:Y:S08]  /*9450*/  HMMA.16816.F32 R72, R4.reuse, R14, R72 ;  /* 0x0000000e0448723c */ /* 0x040ff00000001848 */
[C---:B------:R-:W-:Y:S08]  /*9460*/  HMMA.16816.F32 R64, R4.reuse, R8, R64 ;  /* 0x000000080440723c */ /* 0x040ff00000001840 */
[----:B------:R-:W-:Y:S01]  /*9470*/  HMMA.16816.F32 R48, R4, R10, R48 ;  /* 0x0000000a0430723c */ /* 0x000fe20000001830 */
[----:B------:R-:W-:Y:S01]  /*9480*/  FADD.FTZ R2, R169, R2 ;  /* 0x00000002a9027221 */ /* 0x000fe20000010000 */
[----:B------:R-:W-:Y:S01]  /*9490*/  MUFU.EX2 R27, R161 ;  /* 0x000000a1001b7308 */ /* 0x000fe20000000800 */
[----:B------:R-:W-:Y:S01]  /*94a0*/  FADD.FTZ R0, R179, R0 ;  /* 0x00000000b3007221 */ /* 0x000fe20000010000 */
[----:B--2---:R-:W-:Y:S03]  /*94b0*/  LDSM.16.MT88.4 R152, [R215+0xb800] ;  /* 0x00b80000d798783b */ /* 0x004fe60000004200 */
[----:B------:R-:W-:Y:S01]  /*94c0*/  FADD.FTZ R5, R191, R25 ;  /* 0x00000019bf057221 */ /* 0x000fe20000010000 */
[----:B------:R3:W5:Y:S01]  /*94d0*/  LDL.LU R219, [R1+0xa4] ;  /* 0x0000a40001db7983 */ /* 0x0007620000300800 */
[----:B------:R-:W-:Y:S01]  /*94e0*/  FADD.FTZ R4, R199, R24 ;  /* 0x00000018c7047221 */ /* 0x000fe20000010000 */
[----:B-1----:R-:W-:Y:S01]  /*94f0*/  F2FP.PACK_AB R6, R89, R90 ;  /* 0x0000005a5906723e */ /* 0x002fe200000000ff */
[----:B------:R-:W-:Y:S01]  /*9500*/  FADD.FTZ R25, R188, R5 ;  /* 0x00000005bc197221 */ /* 0x000fe20000010000 */
[----:B------:R-:W-:Y:S01]  /*9510*/  F2FP.PACK_AB R5, R83, R88 ;  /* 0x000000585305723e */ /* 0x000fe200000000ff */
[----:B------:R-:W-:Y:S01]  /*9520*/  FADD.FTZ R24, R177, R4 ;  /* 0x00000004b1187221 */ /* 0x000fe20000010000 */
[----:B------:R-:W-:-:S02]  /*9530*/  F2FP.PACK_AB R4, R91, R92 ;  /* 0x0000005c5b04723e */ /* 0x000fc400000000ff */
[----:B------:R-:W-:Y:S01]  /*9540*/  F2FP.PACK_AB R7, R81, R82 ;  /* 0x000000525107723e */ /* 0x000fe200000000ff */
[----:B------:R-:W-:Y:S01]  /*9550*/  FADD.FTZ R2, R187, R2 ;  /* 0x00000002bb027221 */ /* 0x000fe20000010000 */
[----:B------:R-:W-:Y:S01]  /*9560*/  MUFU.EX2 R26, R162 ;  /* 0x000000a2001a7308 */ /* 0x000fe20000000800 */
[----:B------:R-:W-:Y:S01]  /*9570*/  FADD.FTZ R0, R189, R0 ;  /* 0x00000000bd007221 */ /* 0x000fe20000010000 */
[----:B------:R3:W5:Y:S03]  /*9580*/  LDL.LU R218, [R1+0xa0] ;  /* 0x0000a00001da7983 */ /* 0x0007660000300800 */
[C---:B------:R-:W-:Y:S01]  /*9590*/  HMMA.16816.F32 R60, R4.reuse, R20, R60 ;  /* 0x00000014043c723c */ /* 0x040fe2000000183c */
[----:B------:R-:W-:Y:S01]  /*95a0*/  FADD.FTZ R2, R216, R2 ;  /* 0x00000002d8027221 */ /* 0x000fe20000010000 */
[----:B------:R3:W5:Y:S01]  /*95b0*/  LDL.LU R217, [R1+0x9c] ;  /* 0x00009c0001d97983 */ /* 0x0007620000300800 */
[----:B------:R-:W-:Y:S01]  /*95c0*/  FADD.FTZ R0, R135, R0 ;  /* 0x0000000087007221 */ /* 0x000fe20000010000 */
[----:B------:R-:W-:Y:S04]  /*95d0*/  MUFU.EX2 R21, R165 ;  /* 0x000000a500157308 */ /* 0x000fe80000000800 */
[C---:B------:R-:W-:Y:S01]  /*95e0*/  HMMA.16816.F32 R52, R4.reuse, R22, R52 ;  /* 0x000000160434723c */ /* 0x040fe20000001834 */
[----:B------:R-:W-:Y:S01]  /*95f0*/  FADD.FTZ R2, R172, R2 ;  /* 0x00000002ac027221 */ /* 0x000fe20000010000 */
[----:B------:R3:W5:Y:S06]  /*9600*/  LDL.LU R216, [R1+0x98] ;  /* 0x0000980001d87983 */ /* 0x00076c0000300800 */
[C---:B------:R-:W-:Y:S08]  /*9610*/  HMMA.16816.F32 R40, R4.reuse, R16, R40 ;  /* 0x000000100428723c */ /* 0x040ff00000001828 */
[C---:B------:R-:W-:Y:S08]  /*9620*/  HMMA.16816.F32 R36, R4.reuse, R18, R36 ;  /* 0x000000120424723c */ /* 0x040ff00000001824 */
[C---:B------:R-:W-:Y:S08]  /*9630*/  HMMA.16816.F32 R28, R4.reuse, R12, R28 ;  /* 0x0000000c041c723c */ /* 0x040ff0000000181c */
[C---:B------:R-:W-:Y:S08]  /*9640*/  HMMA.16816.F32 R32, R4.reuse, R14, R32 ;  /* 0x0000000e0420723c */ /* 0x040ff00000001820 */
[C---:B------:R-:W-:Y:S08]  /*9650*/  HMMA.16816.F32 R56, R4.reuse, R8, R56 ;  /* 0x000000080438723c */ /* 0x040ff00000001838 */
[----:B------:R-:W-:Y:S01]  /*9660*/  HMMA.16816.F32 R44, R4, R10, R44 ;  /* 0x0000000a042c723c */ /* 0x000fe2000000182c */
[----:B------:R-:W-:Y:S01]  /*9670*/  FADD.FTZ R0, R125, R0 ;  /* 0x000000007d007221 */ /* 0x000fe20000010000 */
[----:B------:R1:W-:Y:S01]  /*9680*/  MUFU.EX2 R23, R163 ;  /* 0x000000a300177308 */ /* 0x0003e20000000800 */
[----:B------:R-:W-:Y:S01]  /*9690*/  FADD.FTZ R2, R138, R2 ;  /* 0x000000028a027221 */ /* 0x000fe20000010000 */
[----:B------:R-:W-:Y:S03]  /*96a0*/  LDSM.16.MT88.4 R12, [R214+0xb800] ;  /* 0x00b80000d60c783b */ /* 0x000fe60000004200 */
[----:B------:R-:W-:Y:S01]  /*96b0*/  FADD.FTZ R5, R230, R25 ;  /* 0x00000019e6057221 */ /* 0x000fe20000010000 */
[----:B------:R3:W5:Y:S01]  /*96c0*/  LDL.LU R135, [R1+0x94] ;  /* 0x0000940001877983 */ /* 0x0007620000300800 */
[----:B------:R-:W-:Y:S01]  /*96d0*/  FADD.FTZ R4, R243, R24 ;  /* 0x00000018f3047221 */ /* 0x000fe20000010000 */
[----:B------:R-:W-:Y:S01]  /*96e0*/  MUFU.EX2 R22, R164 ;  /* 0x000000a400167308 */ /* 0x000fe20000000800 */
[----:B------:R-:W-:-:S02]  /*96f0*/  FADD.FTZ R5, R183, R5 ;  /* 0x00000005b7057221 */ /* 0x000fc40000010000 */
[----:B------:R-:W-:Y:S02]  /*9700*/  FADD.FTZ R4, R181, R4 ;  /* 0x00000004b5047221 */ /* 0x000fe40000010000 */
[----:B------:R-:W-:Y:S02]  /*9710*/  FADD.FTZ R5, R136, R5 ;  /* 0x0000000588057221 */ /* 0x000fe40000010000 */
[----:B------:R-:W-:Y:S01]  /*9720*/  FADD.FTZ R4, R137, R4 ;  /* 0x0000000489047221 */ /* 0x000fe20000010000 */
[----:B------:R-:W-:Y:S01]  /*9730*/  MOV R230, R185 ;  /* 0x000000b900e67202 */ /* 0x000fe20000000f00 */
[----:B------:R-:W-:Y:S01]  /*9740*/  FADD.FTZ R0, R139, R0 ;  /* 0x000000008b007221 */ /* 0x000fe20000010000 */
[----:B------:R-:W2:Y:S01]  /*9750*/  MUFU.EX2 R19, R167 ;  /* 0x000000a700137308 */ /* 0x000ea20000000800 */
[----:B------:R-:W-:Y:S01]  /*9760*/  FADD.FTZ R7, R140, R5 ;  /* 0x000000058c077221 */ /* 0x000fe20000010000 */
[----:B-1----:R-:W1:Y:S01]  /*9770*/  LDSM.16.MT88.4 R160, [R212+0xb800] ;  /* 0x00b80000d4a0783b */ /* 0x002e620000004200 */
[----:B------:R-:W-:-:S02]  /*9780*/  FADD.FTZ R5, R141, R4 ;  /* 0x000000048d057221 */ /* 0x000fc40000010000 */
[----:B------:R-:W-:Y:S02]  /*9790*/  IMAD.MOV.U32 R243, RZ, RZ, R184 ;  /* 0x000000fffff37224 */ /* 0x000fe400078e00b8 */
[----:B------:R-:W-:Y:S01]  /*97a0*/  FADD.FTZ R6, R148, R2 ;  /* 0x0000000294067221 */ /* 0x000fe20000010000 */
[----:B------:R-:W-:Y:S01]  /*97b0*/  MUFU.EX2 R20, R166 ;  /* 0x000000a600147308 */ /* 0x000fe20000000800 */
        /* <DEDUP_REMOVED lines=38> */
[----:B------:R-:W4:Y:S01]  /*9a20*/  MUFU.EX2 R11, R170 ;  /* 0x000000aa000b7308 */ /* 0x000f220000000800 */
[----:B------:R-:W-:Y:S02]  /*9a30*/  FADD.FTZ R2, R112, R2 ;  /* 0x0000000270027221 */ /* 0x000fe40000010000 */
[----:B------:R-:W-:-:S02]  /*9a40*/  FADD.FTZ R4, R88, R4 ;  /* 0x0000000458047221 */ /* 0x000fc40000010000 */
[----:B------:R-:W-:Y:S02]  /*9a50*/  FADD.FTZ R0, R100, R0 ;  /* 0x0000000064007221 */ /* 0x000fe40000010000 */
[----:B------:R-:W-:Y:S01]  /*9a60*/  FADD.FTZ R5, R91, R5 ;  /* 0x000000055b057221 */ /* 0x000fe20000010000 */
[----:B------:R-:W1:Y:S01]  /*9a70*/  MUFU.EX2 R18, R168 ;  /* 0x000000a800127308 */ /* 0x000e620000000800 */
[----:B------:R-:W-:Y:S02]  /*9a80*/  FADD.FTZ R2, R114, R2 ;  /* 0x0000000272027221 */ /* 0x000fe40000010000 */
[----:B------:R-:W-:Y:S02]  /*9a90*/  FADD.FTZ R4, R83, R4 ;  /* 0x0000000453047221 */ /* 0x000fe40000010000 */
[----:B------:R-:W-:-:S03]  /*9aa0*/  FADD.FTZ R0, R95, R0 ;  /* 0x000000005f007221 */ /* 0x000fc60000010000 */
        /* <DEDUP_REMOVED lines=10> */
[----:B------:R-:W-:-:S05]  /*9b50*/  FADD.FTZ R0, R94, R0 ;  /* 0x000000005e007221 */ /* 0x000fca0000010000 */
[----:B------:R-:W3:Y:S01]  /*9b60*/  MUFU.EX2 R16, R178 ;  /* 0x000000b200107308 */ /* 0x000ee20000000800 */
[----:B--2---:R-:W-:Y:S02]  /*9b70*/  FADD.FTZ R5, R19, R5 ;  /* 0x0000000513057221 */ /* 0x004fe40000010000 */
[----:B------:R-:W-:-:S05]  /*9b80*/  FADD.FTZ R2, R80, R2 ;  /* 0x0000000250027221 */ /* 0x000fca0000010000 */
[----:B------:R-:W2:Y:S01]  /*9b90*/  MUFU.EX2 R8, R201 ;  /* 0x000000c900087308 */ /* 0x000ea20000000800 */
[----:B----4-:R-:W-:Y:S02]  /*9ba0*/  FADD.FTZ R4, R11, R4 ;  /* 0x000000040b047221 */ /* 0x010fe40000010000 */
[----:B------:R-:W-:Y:S02]  /*9bb0*/  FADD.FTZ R0, R23, R0 ;  /* 0x0000000017007221 */ /* 0x000fe40000010000 */
[----:B-1----:R-:W-:Y:S02]  /*9bc0*/  FADD.FTZ R5, R18, R5 ;  /* 0x0000000512057221 */ /* 0x002fe40000010000 */
        /* <DEDUP_REMOVED lines=8> */
[----:B------:R-:W-:-:S02]  /*9c50*/  FADD.FTZ R2, R26, R2 ;  /* 0x000000021a027221 */ /* 0x000fc40000010000 */
[----:B--2---:R-:W-:Y:S02]  /*9c60*/  FADD.FTZ R243, R8, R4 ;  /* 0x0000000408f37221 */ /* 0x004fe40000010000 */
        /* <DEDUP_REMOVED lines=30> */
[----:B-1----:R-:W2:Y:S01]  /*9e50*/  LDL.64 R250, [R1+0x30] ;  /* 0x0000300001fa7983 */ /* 0x002ea20000100a00 */
[----:B------:R-:W-:Y:S01]  /*9e60*/  UIADD3 UR14, UR8, -0x2, URZ ;  /* 0xfffffffe080e7890 */ /* 0x000fe2000fffe03f */
[----:B------:R-:W-:Y:S01]  /*9e70*/  IMAD.U32 R0, RZ, RZ, UR4 ;  /* 0x00000004ff007e24 */ /* 0x000fe2000f8e00ff */
[----:B------:R-:W-:-:S04]  /*9e80*/  DEPBAR.LE SB0, 0x0 ;  /* 0x000080000000791a */ /* 0x000fc80000000000 */
[----:B------:R-:W-:Y:S01]  /*9e90*/  USHF.R.S32.HI UR6, URZ, 0x1f, UR14 ;  /* 0x0000001f3f067899 */ /* 0x000fe2000801140e */
[----:B------:R-:W-:Y:S01]  /*9ea0*/  IMAD.U32 R4, RZ, RZ, UR14 ;  /* 0x0000000eff047e24 */ /* 0x000fe2000f8e00ff */
[----:B------:R-:W-:-:S04]  /*9eb0*/  UIMAD UR7, UR5, UR14, URZ ;  /* 0x0000000e050772a4 */ /* 0x000fc8000f8e023f */
[----:B------:R-:W-:Y:S02]  /*9ec0*/  UIMAD UR6, UR6, UR15, UR7 ;  /* 0x0000000f060672a4 */ /* 0x000fe4000f8e0207 */
[----:B------:R-:W-:Y:S02]  /*9ed0*/  USHF.L.U32 UR7, UR4, 0x5, URZ ;  /* 0x0000000504077899 */ /* 0x000fe4000800063f */
[----:B------:R-:W-:-:S04]  /*9ee0*/  UIADD3 UR4, UR8, -0x2, URZ ;  /* 0xfffffffe08047890 */ /* 0x000fc8000fffe03f */
[----:B------:R-:W-:Y:S01]  /*9ef0*/  UISETP.GT.AND UP0, UPT, UR4, UR9, UPT ;  /* 0x000000090400728c */ /* 0x000fe2000bf04270 */
[----:B------:R-:W-:Y:S01]  /*9f00*/  BAR.SYNC.DEFER_BLOCKING 0x0 ;  /* 0x0000000000007b1d */ /* 0x000fe20000010000 */
[----:B--2---:R-:W-:-:S04]  /*9f10*/  IMAD.WIDE.U32 R4, R4, UR15, R250 ;  /* 0x0000000f04047c25 */ /* 0x004fc8000f8e00fa */
[----:B------:R-:W-:Y:S01]  /*9f20*/  IMAD.MOV.U32 R251, RZ, RZ, c[0x0][0x1a4] ;  /* 0x00006900fffb7624 */ /* 0x000fe200078e00ff */
[----:B------:R-:W-:Y:S02]  /*9f30*/  IADD3 R2, R5, UR6, RZ ;  /* 0x0000000605027c10 */ /* 0x000fe4000fffe0ff */
[----:B------:R-:W-:Y:S02]  /*9f40*/  LEA R6, P0, R4, c[0x0][0x170], 0x1 ;  /* 0x00005c0004067a11 */ /* 0x000fe400078008ff */
[----:B------:R-:W-:Y:S02]  /*9f50*/  SHF.L.U64.HI R0, R0, 0x5, R251 ;  /* 0x0000000500007819 */ /* 0x000fe400000102fb */
        /* <DEDUP_REMOVED lines=26> */
[----:B-----5:R-:W-:Y:S04]  /*a100*/  LDSM.16.M88.4 R16, [R218] ;  /* 0x00000000da10783b */ /* 0x020fe80000000200 */
[----:B------:R-:W2:Y:S04]  /*a110*/  LDSM.16.M88.4 R40, [R135+0x4800] ;  /* 0x004800008728783b */ /* 0x000ea80000000200 */
[----:B---3--:R-:W3:Y:S04]  /*a120*/  LDSM.16.M88.4 R12, [R218+0x2000] ;  /* 0x00200000da0c783b */ /* 0x008ee80000000200 */
[----:B------:R-:W3:Y:S04]  /*a130*/  LDSM.16.M88.4 R48, [R135+0x4000] ;  /* 0x004000008730783b */ /* 0x000ee80000000200 */
[----:B----4-:R-:W-:Y:S04]  /*a140*/  LDSM.16.M88.4 R8, [R221] ;  /* 0x00000000dd08783b */ /* 0x010fe80000000200 */
[----:B------:R-:W4:Y:S04]  /*a150*/  LDSM.16.M88.4 R24, [R217+0x4800] ;  /* 0x00480000d918783b */ /* 0x000f280000000200 */
[----:B-1----:R-:W1:Y:S04]  /*a160*/  LDSM.16.M88.4 R4, [R221+0x2000] ;  /* 0x00200000dd04783b */ /* 0x002e680000000200 */
[----:B------:R-:W1:Y:S04]  /*a170*/  LDSM.16.M88.4 R32, [R217+0x4000] ;  /* 0x00400000d920783b */ /* 0x000e680000000200 */
[----:B------:R-:W1:Y:S04]  /*a180*/  LDSM.16.M88.4 R64, [R135+0x7000] ;  /* 0x007000008740783b */ /* 0x000e680000000200 */
[----:B------:R-:W1:Y:S04]  /*a190*/  LDSM.16.M88.4 R60, [R135+0x7800] ;  /* 0x00780000873c783b */ /* 0x000e680000000200 */
[----:B------:R-:W1:Y:S01]  /*a1a0*/  LDSM.16.M88.4 R80, [R135+0x5800] ;  /* 0x005800008750783b */ /* 0x000e620000000200 */
[-C--:B--2---:R-:W-:Y:S03]  /*a1b0*/  HMMA.16816.F32 R20, R16, R40.reuse, RZ ;  /* 0x000000281014723c */ /* 0x084fe600000018ff */
[----:B------:R-:W2:Y:S04]  /*a1c0*/  LDSM.16.M88.4 R72, [R135+0x6800] ;  /* 0x006800008748783b */ /* 0x000ea80000000200 */
[----:B------:R-:W2:Y:S01]  /*a1d0*/  LDSM.16.M88.4 R76, [R135+0x6000] ;  /* 0x00600000874c783b */ /* 0x000ea20000000200 */
[C---:B---3--:R-:W-:Y:S03]  /*a1e0*/  HMMA.16816.F32 R36, R12.reuse, R40, RZ ;  /* 0x000000280c24723c */ /* 0x048fe600000018ff */
[----:B------:R-:W-:Y:S04]  /*a1f0*/  LDSM.16.M88.4 R84, [R135+0x5000] ;  /* 0x005000008754783b */ /* 0x000fe80000000200 */
[----:B------:R-:W-:Y:S01]  /*a200*/  LDSM.16.M88.4 R56, [R217+0x5000] ;  /* 0x00500000d938783b */ /* 0x000fe20000000200 */
[----:B------:R-:W-:Y:S03]  /*a210*/  HMMA.16816.F32 R28, R12, R48, RZ ;  /* 0x000000300c1c723c */ /* 0x000fe600000018ff */
[----:B------:R-:W0:Y:S05]  /*a220*/  LDGDEPBAR ;  /* 0x00000000000079af */ /* 0x000e2a0000000000 */
[-C--:B----4-:R-:W-:Y:S08]  /*a230*/  HMMA.16816.F32 R52, R8, R24.reuse, R20 ;  /* 0x000000180834723c */ /* 0x090ff00000001814 */
[----:B-1----:R-:W-:Y:S01]  /*a240*/  HMMA.16816.F32 R20, R4, R24, R36 ;  /* 0x000000180414723c */ /* 0x002fe20000001824 */
[----:B------:R-:W-:Y:S07]  /*a250*/  LDSM.16.M88.4 R36, [R217+0x6800] ;  /* 0x00680000d924783b */ /* 0x000fee0000000200 */
[----:B------:R-:W-:Y:S08]  /*a260*/  HMMA.16816.F32 R44, R16, R48, RZ ;  /* 0x00000030102c723c */ /* 0x000ff000000018ff */
[----:B------:R-:W-:Y:S01]  /*a270*/  HMMA.16816.F32 R204, R4, R32, R28 ;  /* 0x0000002004cc723c */ /* 0x000fe2000000181c */
[----:B------:R-:W1:Y:S01]  /*a280*/  LDSM.16.M88.4 R28, [R217+0x7000] ;  /* 0x00700000d91c783b */ /* 0x000e620000000200 */
        /* <DEDUP_REMOVED lines=8> */
[----:B------:R-:W3:Y:S01]  /*a310*/  LDSM.16.M88.4 R20, [R217+0x7800] ;  /* 0x00780000d914783b */ /* 0x000ee20000000200 */
[----:B------:R-:W-:Y:S01]  /*a320*/  HMMA.16816.F32 R88, R12, R60, RZ ;  /* 0x0000003c0c58723c */ /* 0x000fe200000018ff */
[----:B------:R-:W-:Y:S02]  /*a330*/  IMAD.MOV.U32 R48, RZ, RZ, R52 ;  /* 0x000000ffff307224 */ /* 0x000fe400078e0034 */
[----:B------:R-:W4:Y:S05]  /*a340*/  LDSM.16.M88.4 R52, [R217+0x5800] ;  /* 0x00580000d934783b */ /* 0x000f2a0000000200 */
[----:B------:R-:W-:Y:S01]  /*a350*/  HMMA.16816.F32 R244, R8, R32, R44 ;  /* 0x0000002008f4723c */ /* 0x000fe2000000182c */
[----:B------:R-:W1:Y:S07]  /*a360*/  LDSM.16.M88.4 R44, [R217+0x6000] ;  /* 0x00600000d92c783b */ /* 0x000e6e0000000200 */
[C---:B------:R-:W-:Y:S08]  /*a370*/  HMMA.16816.F32 R124, R16.reuse, R80, RZ ;  /* 0x00000050107c723c */ /* 0x040ff000000018ff */
[-C--:B--2---:R-:W-:Y:S08]  /*a380*/  HMMA.16816.F32 R108, R16, R72.reuse, RZ ;  /* 0x00000048106c723c */ /* 0x084ff000000018ff */
[----:B------:R-:W-:Y:S08]  /*a390*/  HMMA.16816.F32 R104, R12, R72, RZ ;  /* 0x000000480c68723c */ /* 0x000ff000000018ff */
[----:B------:R-:W-:Y:S08]  /*a3a0*/  HMMA.16816.F32 R116, R16, R76, RZ ;  /* 0x0000004c1074723c */ /* 0x000ff000000018ff */
[----:B------:R-:W-:Y:S08]  /*a3b0*/  HMMA.16816.F32 R96, R12, R64, RZ ;  /* 0x000000400c60723c */ /* 0x000ff000000018ff */
[----:B-1----:R-:W-:Y:S08]  /*a3c0*/  HMMA.16816.F32 R100, R8, R28, R100 ;  /* 0x0000001c0864723c */ /* 0x002ff00000001864 */
[----:B------:R-:W-:Y:S08]  /*a3d0*/  HMMA.16816.F32 R92, R16, R60, RZ ;  /* 0x0000003c105c723c */ /* 0x000ff000000018ff */
[----:B---3--:R-:W-:Y:S08]  /*a3e0*/  HMMA.16816.F32 R88, R4, R20, R88 ;  /* 0x000000140458723c */ /* 0x008ff00000001858 */
[----:B------:R-:W-:Y:S01]  /*a3f0*/  HMMA.16816.F32 R200, R16, R84, RZ ;  /* 0x0000005410c8723c */ /* 0x000fe200000018ff */
[----:B------:R-:W-:-:S02]  /*a400*/  IMAD.MOV.U32 R73, RZ, RZ, R101 ;  /* 0x000000ffff497224 */ /* 0x000fc400078e0065 */
[----:B------:R-:W-:Y:S02]  /*a410*/  IMAD.MOV.U32 R72, RZ, RZ, R102 ;  /* 0x000000ffff487224 */ /* 0x000fe400078e0066 */
[----:B------:R-:W-:-:S03]  /*a420*/  IMAD.MOV.U32 R33, RZ, RZ, R100 ;  /* 0x000000ffff217224 */ /* 0x000fc600078e0064 */
[----:B------:R-:W-:Y:S08]  /*a430*/  HMMA.16816.F32 R112, R12, R76, RZ ;  /* 0x0000004c0c70723c */ /* 0x000ff000000018ff */
[----:B----4-:R-:W-:Y:S01]  /*a440*/  HMMA.16816.F32 R124, R8, R52, R124 ;  /* 0x00000034087c723c */ /* 0x010fe2000000187c */
[----:B------:R-:W-:Y:S02]  /*a450*/  IMAD.MOV.U32 R61, RZ, RZ, R90 ;  /* 0x000000ffff3d7224 */ /* 0x000fe400078e005a */
[----:B------:R-:W-:-:S05]  /*a460*/  IMAD.MOV.U32 R60, RZ, RZ, R91 ;  /* 0x000000ffff3c7224 */ /* 0x000fca00078e005b */
[----:B------:R-:W-:Y:S07]  /*a470*/  HMMA.16816.F32 R128, R12, R84, RZ ;  /* 0x000000540c80723c */ /* 0x000fee00000018ff */
[----:B------:R-:W-:Y:S01]  /*a480*/  IMAD.MOV.U32 R84, RZ, RZ, R209 ;  /* 0x000000ffff547224 */ /* 0x000fe200078e00d1 */
[----:B------:R-:W-:Y:S01]  /*a490*/  HMMA.16816.F32 R108, R8, R36, R108 ;  /* 0x00000024086c723c */ /* 0x000fe2000000186c */
[----:B------:R-:W-:-:S07]  /*a4a0*/  IMAD.MOV.U32 R85, RZ, RZ, R208 ;  /* 0x000000ffff557224 */ /* 0x000fce00078e00d0 */
[----:B------:R-:W-:Y:S07]  /*a4b0*/  HMMA.16816.F32 R104, R4, R36, R104 ;  /* 0x000000240468723c */ /* 0x000fee0000001868 */
[----:B------:R-:W-:Y:S01]  /*a4c0*/  IMAD.MOV.U32 R36, RZ, RZ, R103 ;  /* 0x000000ffff247224 */ /* 0x000fe200078e0067 */
[----:B------:R-:W-:Y:S01]  /*a4d0*/  HMMA.16816.F32 R116, R8, R44, R116 ;  /* 0x0000002c0874723c */ /* 0x000fe20000001874 */
[----:B------:R-:W-:-:S07]  /*a4e0*/  IMAD.MOV.U32 R37, RZ, RZ, R48 ;  /* 0x000000ffff257224 */ /* 0x000fce00078e0030 */
[----:B------:R-:W-:Y:S01]  /*a4f0*/  HMMA.16816.F32 R96, R4, R28, R96 ;  /* 0x0000001c0460723c */ /* 0x000fe20000001860 */
[----:B------:R-:W-:Y:S02]  /*a500*/  IMAD.MOV.U32 R231, RZ, RZ, R108 ;  /* 0x000000ffffe77224 */ /* 0x000fe400078e006c */
[----:B------:R-:W-:Y:S02]  /*a510*/  IMAD.MOV.U32 R230, RZ, RZ, R109 ;  /* 0x000000ffffe67224 */ /* 0x000fe400078e006d */
[----:B------:R-:W-:Y:S02]  /*a520*/  IMAD.MOV.U32 R132, RZ, RZ, R110 ;  /* 0x000000ffff847224 */ /* 0x000fe400078e006e */
[----:B------:R-:W-:Y:S01]  /*a530*/  IMAD.MOV.U32 R71, RZ, RZ, R111 ;  /* 0x000000ffff477224 */ /* 0x000fe200078e006f */
[----:B------:R-:W-:Y:S01]  /*a540*/  HMMA.16816.F32 R92, R8, R20, R92 ;  /* 0x00000014085c723c */ /* 0x000fe2000000185c */
[----:B------:R-:W-:Y:S02]  /*a550*/  IMAD.MOV.U32 R77, RZ, RZ, R105 ;  /* 0x000000ffff4d7224 */ /* 0x000fe400078e0069 */
[----:B------:R-:W-:-:S04]  /*a560*/  IMAD.MOV.U32 R76, RZ, RZ, R106 ;  /* 0x000000ffff4c7224 */ /* 0x000fc800078e006a */
[----:B------:R-:W-:Y:S01]  /*a570*/  IMAD.MOV.U32 R21, RZ, RZ, R89 ;  /* 0x000000ffff157224 */ /* 0x000fe200078e0059 */
[C---:B------:R-:W-:Y:S01]  /*a580*/  HMMA.16816.F32 R100, R12.reuse, R82, RZ ;  /* 0x000000520c64723c */ /* 0x040fe200000018ff */
[----:B------:R-:W-:Y:S02]  /*a590*/  IMAD.MOV.U32 R20, RZ, RZ, R88 ;  /* 0x000000ffff147224 */ /* 0x000fe400078e0058 */
[----:B------:R-:W-:Y:S02]  /*a5a0*/  IMAD.MOV.U32 R65, RZ, RZ, R116 ;  /* 0x000000ffff417224 */ /* 0x000fe400078e0074 */
[----:B------:R-:W-:Y:S02]  /*a5b0*/  IMAD.MOV.U32 R41, RZ, RZ, R118 ;  /* 0x000000ffff297224 */ /* 0x000fe400078e0076 */
[----:B------:R-:W-:Y:S01]  /*a5c0*/  IMAD.MOV.U32 R40, RZ, RZ, R119 ;  /* 0x000000ffff287224 */ /* 0x000fe200078e0077 */
[----:B------:R-:W-:Y:S01]  /*a5d0*/  HMMA.16816.F32 R88, R12, R66, RZ ;  /* 0x000000420c58723c */ /* 0x000fe200000018ff */
[----:B------:R-:W-:-:S02]  /*a5e0*/  IMAD.MOV.U32 R32, RZ, RZ, R96 ;  /* 0x000000ffff207224 */ /* 0x000fc400078e0060 */
[----:B------:R-:W-:Y:S02]  /*a5f0*/  IMAD.MOV.U32 R29, RZ, RZ, R97 ;  /* 0x000000ffff1d7224 */ /* 0x000fe400078e0061 */
[----:B------:R-:W-:-:S03]  /*a600*/  IMAD.MOV.U32 R28, RZ, RZ, R98 ;  /* 0x000000ffff1c7224 */ /* 0x000fc600078e0062 */
[----:B------:R-:W-:Y:S01]  /*a610*/  HMMA.16816.F32 R248, R8, R56, R200 ;  /* 0x0000003808f8723c */ /* 0x000fe200000018c8 */
[----:B------:R-:W-:Y:S02]  /*a620*/  IMAD.MOV.U32 R134, RZ, RZ, R92 ;  /* 0x000000ffff867224 */ /* 0x000fe400078e005c */
[----:B------:R-:W-:Y:S02]  /*a630*/  IMAD.MOV.U32 R133, RZ, RZ, R93 ;  /* 0x000000ffff857224 */ /* 0x000fe400078e005d */
[----:B------:R-:W-:Y:S02]  /*a640*/  IMAD.MOV.U32 R2, RZ, RZ, R94 ;  /* 0x000000ffff027224 */ /* 0x000fe400078e005e */
[----:B------:R-:W-:Y:S01]  /*a650*/  IMAD.MOV.U32 R203, RZ, RZ, R125 ;  /* 0x000000ffffcb7224 */ /* 0x000fe200078e007d */
[----:B------:R-:W-:Y:S01]  /*a660*/  HMMA.16816.F32 R112, R4, R44, R112 ;  /* 0x0000002c0470723c */ /* 0x000fe20000001870 */
[----:B------:R-:W-:Y:S02]  /*a670*/  IMAD.MOV.U32 R202, RZ, RZ, R126 ;  /* 0x000000ffffca7224 */ /* 0x000fe400078e007e */
[----:B------:R-:W-:-:S02]  /*a680*/  IMAD.MOV.U32 R201, RZ, RZ, R127 ;  /* 0x000000ffffc97224 */ /* 0x000fc400078e007f */
[----:B------:R-:W-:Y:S02]  /*a690*/  IMAD.MOV.U32 R200, RZ, RZ, R124 ;  /* 0x000000ffffc87224 */ /* 0x000fe400078e007c */
[----:B------:R-:W-:Y:S01]  /*a6a0*/  IMAD.MOV.U32 R44, RZ, RZ, R99 ;  /* 0x000000ffff2c7224 */ /* 0x000fe200078e0063 */
[----:B------:R-:W-:Y:S01]  /*a6b0*/  HMMA.16816.F32 R128, R4, R56, R128 ;  /* 0x000000380480723c */ /* 0x000fe20000001880 */
[----:B------:R-:W-:-:S06]  /*a6c0*/  IMAD.MOV.U32 R0, RZ, RZ, R95 ;  /* 0x000000ffff007224 */ /* 0x000fcc00078e005f */
[----:B------:R-:W-:Y:S01]  /*a6d0*/  IMAD.MOV.U32 R56, RZ, RZ, R117 ;  /* 0x000000ffff387224 */ /* 0x000fe200078e0075 */
[C---:B------:R-:W-:Y:S07]  /*a6e0*/  HMMA.16816.F32 R120, R12.reuse, R80, RZ ;  /* 0x000000500c78723c */ /* 0x040fee00000018ff */
[----:B------:R-:W-:Y:S01]  /*a6f0*/  IMAD.MOV.U32 R80, RZ, RZ, R211 ;  /* 0x000000ffff507224 */ /* 0x000fe200078e00d3 */
[----:B------:R-:W-:Y:S01]  /*a700*/  HMMA.16816.F32 R96, R12, R78, RZ ;  /* 0x0000004e0c60723c */ /* 0x000fe200000018ff */
[----:B------:R-:W-:-:S02]  /*a710*/  IMAD.MOV.U32 R64, RZ, RZ, R114 ;  /* 0x000000ffff407224 */ /* 0x000fc400078e0072 */
[----:B------:R-:W-:Y:S02]  /*a720*/  IMAD.MOV.U32 R45, RZ, RZ, R113 ;  /* 0x000000ffff2d7224 */ /* 0x000fe400078e0071 */
[----:B------:R-:W-:Y:S02]  /*a730*/  IMAD.MOV.U32 R81, RZ, RZ, R210 ;  /* 0x000000ffff517224 */ /* 0x000fe400078e00d2 */
[----:B------:R-:W-:Y:S01]  /*a740*/  IMAD.MOV.U32 R57, RZ, RZ, R112 ;  /* 0x000000ffff397224 */ /* 0x000fe200078e0070 */
[----:B------:R-:W-:Y:S01]  /*a750*/  HMMA.16816.F32 R116, R4, R54, R100 ;  /* 0x000000360474723c */ /* 0x000fe20000001864 */
[----:B------:R-:W-:-:S06]  /*a760*/  IMAD.MOV.U32 R232, RZ, RZ, R115 ;  /* 0x000000ffffe87224 */ /* 0x000fcc00078e0073 */
[----:B------:R-:W-:Y:S01]  /*a770*/  IMAD.MOV.U32 R101, RZ, RZ, R203 ;  /* 0x000000ffff657224 */ /* 0x000fe200078e00cb */
[----:B------:R-:W-:Y:S01]  /*a780*/  HMMA.16816.F32 R108, R12, R42, RZ ;  /* 0x0000002a0c6c723c */ /* 0x000fe200000018ff */
[----:B------:R-:W-:Y:S02]  /*a790*/  IMAD.MOV.U32 R102, RZ, RZ, R202 ;  /* 0x000000ffff667224 */ /* 0x000fe400078e00ca */
[----:B------:R-:W-:Y:S02]  /*a7a0*/  IMAD.MOV.U32 R103, RZ, RZ, R201 ;  /* 0x000000ffff677224 */ /* 0x000fe400078e00c9 */
[----:B------:R-:W-:-:S03]  /*a7b0*/  IMAD.MOV.U32 R100, RZ, RZ, R200 ;  /* 0x000000ffff647224 */ /* 0x000fc600078e00c8 */
[C---:B------:R-:W-:Y:S07]  /*a7c0*/  HMMA.16816.F32 R200, R4.reuse, R30, R88 ;  /* 0x0000001e04c8723c */ /* 0x040fee0000001858 */
[----:B------:R-:W-:Y:S01]  /*a7d0*/  IMAD.MOV.U32 R90, RZ, RZ, R41 ;  /* 0x000000ffff5a7224 */ /* 0x000fe200078e0029 */
[----:B------:R-:W-:Y:S01]  /*a7e0*/  HMMA.16816.F32 R124, R4, R52, R120 ;  /* 0x00000034047c723c */ /* 0x000fe20000001878 */
[----:B------:R-:W-:-:S06]  /*a7f0*/  IMAD.MOV.U32 R91, RZ, RZ, R40 ;  /* 0x000000ffff5b7224 */ /* 0x000fcc00078e0028 */
[----:B------:R-:W-:Y:S01]  /*a800*/  IMAD.MOV.U32 R53, RZ, RZ, R107 ;  /* 0x000000ffff357224 */ /* 0x000fe200078e006b */
[----:B------:R-:W-:Y:S01]  /*a810*/  HMMA.16816.F32 R40, R16, R42, RZ ;  /* 0x0000002a1028723c */ /* 0x000fe200000018ff */
[----:B------:R-:W-:-:S07]  /*a820*/  IMAD.MOV.U32 R52, RZ, RZ, R104 ;  /* 0x000000ffff347224 */ /* 0x000fce00078e0068 */
[----:B------:R-:W-:Y:S07]  /*a830*/  HMMA.16816.F32 R120, R4, R46, R96 ;  /* 0x0000002e0478723c */ /* 0x000fee0000001860 */
[----:B------:R-:W-:Y:S01]  /*a840*/  IMAD.MOV.U32 R97, RZ, RZ, R64 ;  /* 0x000000ffff617224 */ /* 0x000fe200078e0040 */
[----:B------:R-:W-:Y:S01]  /*a850*/  HMMA.16816.F32 R104, R12, R86, RZ ;  /* 0x000000560c68723c */ /* 0x000fe200000018ff */
[----:B------:R-:W-:Y:S02]  /*a860*/  IMAD.MOV.U32 R99, RZ, RZ, R45 ;  /* 0x000000ffff637224 */ /* 0x000fe400078e002d */
[----:B------:R-:W-:-:S02]  /*a870*/  IMAD.MOV.U32 R45, RZ, RZ, R84 ;  /* 0x000000ffff2d7224 */ /* 0x000fc400078e0054 */
[----:B------:R-:W-:Y:S02]  /*a880*/  IMAD.MOV.U32 R64, RZ, RZ, R85 ;  /* 0x000000ffff407224 */ /* 0x000fe400078e0055 */
[----:B------:R-:W-:Y:S01]  /*a890*/  IMAD.MOV.U32 R96, RZ, RZ, R65 ;  /* 0x000000ffff607224 */ /* 0x000fe200078e0041 */
[----:B------:R-:W-:Y:S01]  /*a8a0*/  HMMA.16816.F32 R92, R12, R74, RZ ;  /* 0x0000004a0c5c723c */ /* 0x000fe200000018ff */
[----:B------:R-:W-:Y:S02]  /*a8b0*/  IMAD.MOV.U32 R98, RZ, RZ, R57 ;  /* 0x000000ffff627224 */ /* 0x000fe400078e0039 */
[----:B------:R-:W-:-:S05]  /*a8c0*/  IMAD.MOV.U32 R65, RZ, RZ, R49 ;  /* 0x000000ffff417224 */ /* 0x000fca00078e0031 */
[----:B------:R-:W-:Y:S08]  /*a8d0*/  HMMA.16816.F32 R84, R16, R86, RZ ;  /* 0x000000561054723c */ /* 0x000ff000000018ff */
[-C--:B------:R-:W-:Y:S08]  /*a8e0*/  HMMA.16816.F32 R108, R4, R26.reuse, R108 ;  /* 0x0000001a046c723c */ /* 0x080ff0000000186c */
[----:B------:R-:W-:Y:S07]  /*a8f0*/  HMMA.16816.F32 R40, R8, R26, R40 ;  /* 0x0000001a0828723c */ /* 0x000fee0000001828 */
[----:B------:R-:W-:Y:S01]  /*a900*/  IMAD.MOV.U32 R26, RZ, RZ, R80 ;  /* 0x000000ffff1a7224 */ /* 0x000fe200078e0050 */
[----:B------:R-:W-:Y:S01]  /*a910*/  HMMA.16816.F32 R104, R4, R58, R104 ;  /* 0x0000003a0468723c */ /* 0x000fe20000001868 */
[----:B------:R-:W-:-:S07]  /*a920*/  IMAD.MOV.U32 R27, RZ, RZ, R81 ;  /* 0x000000ffff1b7224 */ /* 0x000fce00078e0051 */
[----:B------:R-:W-:Y:S08]  /*a930*/  HMMA.16816.F32 R80, R16, R82, RZ ;  /* 0x000000521050723c */ /* 0x000ff000000018ff */
[----:B------:R-:W-:Y:S07]  /*a940*/  HMMA.16816.F32 R208, R4, R38, R92 ;  /* 0x0000002604d0723c */ /* 0x000fee000000185c */
[----:B------:R-:W-:Y:S01]  /*a950*/  IMAD.MOV.U32 R94, RZ, RZ, R99 ;  /* 0x000000ffff5e7224 */ /* 0x000fe200078e0063 */
[----:B------:R-:W-:Y:S01]  /*a960*/  HMMA.16816.F32 R84, R8, R58, R84 ;  /* 0x0000003a0854723c */ /* 0x000fe20000001854 */
        /* <DEDUP_REMOVED lines=9> */
[----:B------:R-:W-:Y:S01]  /*aa00*/  HMMA.16816.F32 R52, R8, R54, R80 ;  /* 0x000000360834723c */ /* 0x000fe20000001850 */
[----:B------:R-:W-:Y:S02]  /*aa10*/  IMAD.MOV.U32 R98, RZ, RZ, R76 ;  /* 0x000000ffff627224 */ /* 0x000fe400078e004c */
[----:B------:R-:W-:-:S04]  /*aa20*/  IMAD.MOV.U32 R92, RZ, RZ, R21 ;  /* 0x000000ffff5c7224 */ /* 0x000fc800078e0015 */
[----:B------:R-:W-:Y:S01]  /*aa30*/  IMAD.MOV.U32 R80, RZ, RZ, R73 ;  /* 0x000000ffff507224 */ /* 0x000fe200078e0049 */
[----:B------:R-:W-:Y:S01]  /*aa40*/  HMMA.16816.F32 R12, R12, R62, RZ ;  /* 0x0000003e0c0c723c */ /* 0x000fe200000018ff */
[----:B------:R-:W-:Y:S02]  /*aa50*/  IMAD.MOV.U32 R81, RZ, RZ, R72 ;  /* 0x000000ffff517224 */ /* 0x000fe400078e0048 */
[----:B------:R-:W-:Y:S02]  /*aa60*/  IMAD.MOV.U32 R82, RZ, RZ, R36 ;  /* 0x000000ffff527224 */ /* 0x000fe400078e0024 */
[----:B------:R-:W-:Y:S02]  /*aa70*/  IMAD.MOV.U32 R36, RZ, RZ, R37 ;  /* 0x000000ffff247224 */ /* 0x000fe400078e0025 */
[----:B------:R-:W-:Y:S01]  /*aa80*/  IMAD.MOV.U32 R37, RZ, RZ, R45 ;  /* 0x000000ffff257224 */ /* 0x000fe200078e002d */
[----:B------:R-:W-:Y:S01]  /*aa90*/  HMMA.16816.F32 R72, R16, R74, RZ ;  /* 0x0000004a1048723c */ /* 0x000fe200000018ff */
[----:B------:R-:W-:-:S07]  /*aaa0*/  IMAD.MOV.U32 R83, RZ, RZ, R20 ;  /* 0x000000ffff537224 */ /* 0x000fce00078e0014 */
[----:B------:R-:W-:Y:S08]  /*aab0*/  HMMA.16816.F32 R48, R16, R50, RZ ;  /* 0x000000321030723c */ /* 0x000ff000000018ff */
[----:B------:R-:W-:Y:S08]  /*aac0*/  HMMA.16816.F32 R12, R4, R22, R12 ;  /* 0x00000016040c723c */ /* 0x000ff0000000180c */
[----:B------:R-:W-:Y:S07]  /*aad0*/  HMMA.16816.F32 R72, R8, R38, R72 ;  /* 0x000000260848723c */ /* 0x000fee0000001848 */
[----:B------:R-:W-:Y:S01]  /*aae0*/  IMAD.MOV.U32 R38, RZ, RZ, R64 ;  /* 0x000000ffff267224 */ /* 0x000fe200078e0040 */
[----:B------:R-:W-:Y:S01]  /*aaf0*/  HMMA.16816.F32 R76, R16, R78, RZ ;  /* 0x0000004e104c723c */ /* 0x000fe200000018ff */
[----:B------:R-:W-:-:S07]  /*ab00*/  IMAD.MOV.U32 R39, RZ, RZ, R65 ;  /* 0x000000ffff277224 */ /* 0x000fce00078e0041 */
[C---:B------:R-:W-:Y:S01]  /*ab10*/  HMMA.16816.F32 R64, R16.reuse, R66, RZ ;  /* 0x000000421040723c */ /* 0x040fe200000018ff */
[----:B------:R-:W-:Y:S02]  /*ab20*/  IMAD.MOV.U32 R56, RZ, RZ, R12 ;  /* 0x000000ffff387224 */ /* 0x000fe400078e000c */
[----:B------:R-:W-:Y:S02]  /*ab30*/  IMAD.MOV.U32 R57, RZ, RZ, R13 ;  /* 0x000000ffff397224 */ /* 0x000fe400078e000d */
[----:B------:R-:W-:Y:S02]  /*ab40*/  IMAD.MOV.U32 R89, RZ, RZ, R14 ;  /* 0x000000ffff597224 */ /* 0x000fe400078e000e */
[----:B------:R-:W-:Y:S01]  /*ab50*/  IMAD.MOV.U32 R88, RZ, RZ, R15 ;  /* 0x000000ffff587224 */ /* 0x000fe200078e000f */
[----:B------:R-:W-:Y:S01]  /*ab60*/  HMMA.16816.F32 R16, R16, R62, RZ ;  /* 0x0000003e1010723c */ /* 0x000fe200000018ff */
[----:B------:R-:W-:Y:S06]  /*ab70*/  LDSM.16.M88.4 R12, [R222] ;  /* 0x00000000de0c783b */ /* 0x000fec0000000200 */
[----:B------:R-:W-:Y:S01]  /*ab80*/  IMAD.MOV.U32 R62, RZ, RZ, R44 ;  /* 0x000000ffff3e7224 */ /* 0x000fe200078e002c */
[----:B------:R-:W-:Y:S01]  /*ab90*/  HMMA.16816.F32 R112, R4, R34, R112 ;  /* 0x000000220470723c */ /* 0x000fe20000001870 */
[----:B------:R-:W1:Y:S01]  /*aba0*/  LDSM.16.M88.4 R4, [R219+0x2000] ;  /* 0x00200000db04783b */ /* 0x000e620000000200 */
[----:B------:R-:W-:-:S06]  /*abb0*/  IMAD.MOV.U32 R63, RZ, RZ, R33 ;  /* 0x000000ffff3f7224 */ /* 0x000fcc00078e0021 */
[C---:B------:R-:W-:Y:S08]  /*abc0*/  HMMA.16816.F32 R48, R8.reuse, R34, R48 ;  /* 0x000000220830723c */ /* 0x040ff00000001830 */
[C---:B------:R-:W-:Y:S08]  /*abd0*/  HMMA.16816.F32 R76, R8.reuse, R46, R76 ;  /* 0x0000002e084c723c */ /* 0x040ff0000000184c */
[C---:B------:R-:W-:Y:S08]  /*abe0*/  HMMA.16816.F32 R64, R8.reuse, R30, R64 ;  /* 0x0000001e0840723c */ /* 0x040ff00000001840 */
[----:B------:R-:W-:Y:S01]  /*abf0*/  HMMA.16816.F32 R16, R8, R22, R16 ;  /* 0x000000160810723c */ /* 0x000fe20000001810 */
[----:B------:R-:W2:Y:S07]  /*ac00*/  LDSM.16.M88.4 R8, [R219] ;  /* 0x00000000db08783b */ /* 0x000eae0000000200 */
[----:B-1----:R-:W-:Y:S07]  /*ac10*/  HMMA.16816.F32 R44, R4, R12, R204 ;  /* 0x0000000c042c723c */ /* 0x002fee00000018cc */
[----:B------:R-:W-:-:S02]  /*ac20*/  IMAD.MOV.U32 R205, RZ, RZ, R32 ;  /* 0x000000ffffcd7224 */ /* 0x000fc400078e0020 */
[----:B------:R-:W-:Y:S02]  /*ac30*/  IMAD.MOV.U32 R206, RZ, RZ, R29 ;  /* 0x000000ffffce7224 */ /* 0x000fe400078e001d */
[----:B------:R-:W-:Y:S02]  /*ac40*/  IMAD.MOV.U32 R207, RZ, RZ, R28 ;  /* 0x000000ffffcf7224 */ /* 0x000fe400078e001c */
[----:B------:R-:W-:Y:S01]  /*ac50*/  HMMA.16816.F32 R28, R4, R14, R112 ;  /* 0x0000000e041c723c */ /* 0x000fe20000001870 */
[----:B------:R-:W-:Y:S02]  /*ac60*/  IMAD.MOV.U32 R204, RZ, RZ, R205 ;  /* 0x000000ffffcc7224 */ /* 0x000fe400078e00cd */
[----:B------:R-:W-:Y:S02]  /*ac70*/  IMAD.MOV.U32 R205, RZ, RZ, R206 ;  /* 0x000000ffffcd7224 */ /* 0x000fe400078e00ce */
[----:B------:R-:W-:Y:S02]  /*ac80*/  IMAD.MOV.U32 R206, RZ, RZ, R207 ;  /* 0x000000ffffce7224 */ /* 0x000fe400078e00cf */
[----:B------:R-:W-:-:S02]  /*ac90*/  IMAD.MOV.U32 R112, RZ, RZ, R58 ;  /* 0x000000ffff707224 */ /* 0x000fc400078e003a */
[----:B------:R-:W-:Y:S02]  /*aca0*/  IMAD.MOV.U32 R113, RZ, RZ, R59 ;  /* 0x000000ffff717224 */ /* 0x000fe400078e003b */
[----:B------:R-:W-:Y:S02]  /*acb0*/  IMAD.MOV.U32 R114, RZ, RZ, R90 ;  /* 0x000000ffff727224 */ /* 0x000fe400078e005a */
[----:B------:R-:W-:Y:S02]  /*acc0*/  IMAD.MOV.U32 R115, RZ, RZ, R91 ;  /* 0x000000ffff737224 */ /* 0x000fe400078e005b */
[----:B------:R-:W-:Y:S02]  /*acd0*/  IMAD.MOV.U32 R58, RZ, RZ, R89 ;  /* 0x000000ffff3a7224 */ /* 0x000fe400078e0059 */
[----:B------:R-:W-:Y:S01]  /*ace0*/  IMAD.MOV.U32 R59, RZ, RZ, R88 ;  /* 0x000000ffff3b7224 */ /* 0x000fe200078e0058 */
[----:B--2---:R-:W-:Y:S01]  /*acf0*/  HMMA.16816.F32 R32, R8, R12, R244 ;  /* 0x0000000c0820723c */ /* 0x004fe200000018f4 */
[----:B------:R-:W-:-:S06]  /*ad00*/  IMAD.MOV.U32 R207, RZ, RZ, R62 ;  /* 0x000000ffffcf7224 */ /* 0x000fcc00078e003e */
[----:B------:R-:W-:Y:S01]  /*ad10*/  IMAD.MOV.U32 R244, RZ, RZ, R63 ;  /* 0x000000fffff47224 */ /* 0x000fe200078e003f */
[C---:B------:R-:W-:Y:S01]  /*ad20*/  HMMA.16816.F32 R20, R8.reuse, R14, R48 ;  /* 0x0000000e0814723c */ /* 0x040fe20000001830 */
[----:B------:R-:W1:Y:S01]  /*ad30*/  LDSM.16.M88.4 R12, [R229] ;  /* 0x00000000e50c783b */ /* 0x000e620000000200 */
[----:B------:R-:W-:Y:S02]  /*ad40*/  IMAD.MOV.U32 R245, RZ, RZ, R80 ;  /* 0x000000fffff57224 */ /* 0x000fe400078e0050 */
[----:B------:R-:W-:Y:S02]  /*ad50*/  IMAD.MOV.U32 R246, RZ, RZ, R81 ;  /* 0x000000fffff67224 */ /* 0x000fe400078e0051 */
[----:B------:R-:W-:Y:S02]  /*ad60*/  IMAD.MOV.U32 R247, RZ, RZ, R82 ;  /* 0x000000fffff77224 */ /* 0x000fe400078e0052 */
[-C--:B-1----:R-:W-:Y:S08]  /*ad70*/  HMMA.16816.F32 R36, R8, R12.reuse, R36 ;  /* 0x0000000c0824723c */ /* 0x082ff00000001824 */
[C---:B------:R-:W-:Y:S08]  /*ad80*/  HMMA.16816.F32 R24, R4.reuse, R12, R24 ;  /* 0x0000000c0418723c */ /* 0x040ff00000001818 */
[-C--:B------:R-:W-:Y:S08]  /*ad90*/  HMMA.16816.F32 R48, R4, R14.reuse, R108 ;  /* 0x0000000e0430723c */ /* 0x080ff0000000186c */
[C---:B------:R-:W-:Y:S01]  /*ada0*/  HMMA.16816.F32 R40, R8.reuse, R14, R40 ;  /* 0x0000000e0828723c */ /* 0x040fe20000001828 */
[----:B------:R-:W1:Y:S07]  /*adb0*/  LDSM.16.M88.4 R12, [R228] ;  /* 0x00000000e40c783b */ /* 0x000e6e0000000200 */
[----:B-1----:R-:W-:Y:S07]  /*adc0*/  HMMA.16816.F32 R88, R8, R12, R248 ;  /* 0x0000000c0858723c */ /* 0x002fee00000018f8 */
[----:B------:R-:W-:-:S02]  /*add0*/  IMAD.MOV.U32 R250, RZ, RZ, R61 ;  /* 0x000000fffffa7224 */ /* 0x000fc400078e003d */
[----:B------:R-:W-:Y:S02]  /*ade0*/  IMAD.MOV.U32 R251, RZ, RZ, R60 ;  /* 0x000000fffffb7224 */ /* 0x000fe400078e003c */
[----:B------:R-:W-:Y:S01]  /*adf0*/  HMMA.16816.F32 R60, R4, R12, R128 ;  /* 0x0000000c043c723c */ /* 0x000fe20000001880 */
[----:B------:R-:W-:Y:S02]  /*ae00*/  IMAD.MOV.U32 R248, RZ, RZ, R83 ;  /* 0x000000fffff87224 */ /* 0x000fe400078e0053 */
[----:B------:R-:W-:-:S04]  /*ae10*/  IMAD.MOV.U32 R249, RZ, RZ, R92 ;  /* 0x000000fffff97224 */ /* 0x000fc800078e005c */
[----:B------:R-:W-:Y:S01]  /*ae20*/  IMAD.MOV.U32 R128, RZ, RZ, R96 ;  /* 0x000000ffff807224 */ /* 0x000fe200078e0060 */
[----:B------:R-:W-:Y:S01]  /*ae30*/  HMMA.16816.F32 R80, R8, R14, R84 ;  /* 0x0000000e0850723c */ /* 0x000fe20000001854 */
[----:B------:R-:W-:Y:S02]  /*ae40*/  IMAD.MOV.U32 R129, RZ, RZ, R97 ;  /* 0x000000ffff817224 */ /* 0x000fe400078e0061 */
[----:B------:R-:W-:Y:S02]  /*ae50*/  IMAD.MOV.U32 R130, RZ, RZ, R98 ;  /* 0x000000ffff827224 */ /* 0x000fe400078e0062 */
[----:B------:R-:W-:-:S03]  /*ae60*/  IMAD.MOV.U32 R131, RZ, RZ, R99 ;  /* 0x000000ffff837224 */ /* 0x000fc600078e0063 */
[----:B------:R-:W-:Y:S01]  /*ae70*/  HMMA.16816.F32 R96, R4, R14, R104 ;  /* 0x0000000e0460723c */ /* 0x000fe20000001868 */
[----:B------:R-:W1:Y:S06]  /*ae80*/  LDSM.16.M88.4 R12, [R227] ;  /* 0x00000000e30c783b */ /* 0x000e6c0000000200 */
[----:B------:R-:W-:Y:S02]  /*ae90*/  IMAD.MOV.U32 R104, RZ, RZ, R93 ;  /* 0x000000ffff687224 */ /* 0x000fe400078e005d */
[----:B------:R-:W-:Y:S02]  /*aea0*/  IMAD.MOV.U32 R105, RZ, RZ, R94 ;  /* 0x000000ffff697224 */ /* 0x000fe400078e005e */
[----:B------:R-:W-:-:S02]  /*aeb0*/  IMAD.MOV.U32 R106, RZ, RZ, R95 ;  /* 0x000000ffff6a7224 */ /* 0x000fc400078e005f */
[----:B------:R-:W-:Y:S01]  /*aec0*/  IMAD.MOV.U32 R107, RZ, RZ, R232 ;  /* 0x000000ffff6b7224 */ /* 0x000fe200078e00e8 */
[-C--:B-1----:R-:W-:Y:S08]  /*aed0*/  HMMA.16816.F32 R100, R8, R12.reuse, R100 ;  /* 0x0000000c0864723c */ /* 0x082ff00000001864 */
[C---:B------:R-:W-:Y:S07]  /*aee0*/  HMMA.16816.F32 R92, R4.reuse, R12, R124 ;  /* 0x0000000c045c723c */ /* 0x040fee000000187c */
[----:B------:R-:W-:Y:S01]  /*aef0*/  IMAD.MOV.U32 R124, RZ, RZ, R231 ;  /* 0x000000ffff7c7224 */ /* 0x000fe200078e00e7 */
[----:B------:R-:W-:Y:S01]  /*af00*/  HMMA.16816.F32 R108, R4, R14, R116 ;  /* 0x0000000e046c723c */ /* 0x000fe20000001874 */
[----:B------:R-:W-:-:S02]  /*af10*/  IMAD.MOV.U32 R125, RZ, RZ, R230 ;  /* 0x000000ffff7d7224 */ /* 0x000fc400078e00e6 */
[----:B------:R-:W-:Y:S02]  /*af20*/  IMAD.MOV.U32 R126, RZ, RZ, R132 ;  /* 0x000000ffff7e7224 */ /* 0x000fe400078e0084 */
[----:B------:R-:W-:-:S03]  /*af30*/  IMAD.MOV.U32 R127, RZ, RZ, R71 ;  /* 0x000000ffff7f7224 */ /* 0x000fc600078e0047 */
        /* <DEDUP_REMOVED lines=10> */
[----:B------:R-:W-:Y:S01]  /*afe0*/  HMMA.16816.F32 R72, R8, R14, R72 ;  /* 0x0000000e0848723c */ /* 0x000fe20000001848 */
[----:B------:R-:W1:Y:S07]  /*aff0*/  LDSM.16.M88.4 R12, [R224] ;  /* 0x00000000e00c783b */ /* 0x000e6e0000000200 */
[----:B-1----:R-:W-:Y:S07]  /*b000*/  HMMA.16816.F32 R128, R4, R14, R200 ;  /* 0x0000000e0480723c */ /* 0x002fee00000018c8 */
[----:B------:R-:W-:Y:S01]  /*b010*/  IMAD.MOV.U32 R200, RZ, RZ, R134 ;  /* 0x000000ffffc87224 */ /* 0x000fe200078e0086 */
[----:B------:R-:W-:Y:S01]  /*b020*/  HMMA.16816.F32 R244, R8, R12, R244 ;  /* 0x0000000c08f4723c */ /* 0x000fe200000018f4 */
[----:B------:R-:W-:-:S02]  /*b030*/  IMAD.MOV.U32 R201, RZ, RZ, R133 ;  /* 0x000000ffffc97224 */ /* 0x000fc400078e0085 */
[----:B------:R-:W-:Y:S02]  /*b040*/  IMAD.MOV.U32 R202, RZ, RZ, R2 ;  /* 0x000000ffffca7224 */ /* 0x000fe400078e0002 */
[----:B------:R-:W-:-:S03]  /*b050*/  IMAD.MOV.U32 R203, RZ, RZ, R0 ;  /* 0x000000ffffcb7224 */ /* 0x000fc600078e0000 */
[----:B------:R-:W-:Y:S08]  /*b060*/  HMMA.16816.F32 R204, R4, R12, R204 ;  /* 0x0000000c04cc723c */ /* 0x000ff000000018cc */
[----:B------:R-:W-:Y:S02]  /*b070*/  IMAD.MOV.U32 R53, RZ, RZ, R129 ;  /* 0x000000ffff357224 */ /* 0x000fe400078e0081 */
[----:B------:R-:W-:-:S02]  /*b080*/  IMAD.MOV.U32 R52, RZ, RZ, R128 ;  /* 0x000000ffff347224 */ /* 0x000fc400078e0080 */
[----:B------:R-:W-:Y:S02]  /*b090*/  IMAD.MOV.U32 R132, RZ, RZ, R130 ;  /* 0x000000ffff847224 */ /* 0x000fe400078e0082 */
[----:B------:R-:W-:Y:S02]  /*b0a0*/  IMAD.MOV.U32 R71, RZ, RZ, R131 ;  /* 0x000000ffff477224 */ /* 0x000fe400078e0083 */
[C---:B------:R-:W-:Y:S01]  /*b0b0*/  HMMA.16816.F32 R128, R8.reuse, R14, R64 ;  /* 0x0000000e0880723c */ /* 0x040fe20000001840 */
[----:B------:R-:W1:Y:S07]  /*b0c0*/  LDSM.16.M88.4 R12, [R223] ;  /* 0x00000000df0c783b */ /* 0x000e6e0000000200 */
[-C--:B-1----:R-:W-:Y:S08]  /*b0d0*/  HMMA.16816.F32 R200, R8, R12.reuse, R200 ;  /* 0x0000000c08c8723c */ /* 0x082ff000000018c8 */
[----:B------:R-:W-:Y:S08]  /*b0e0*/  HMMA.16816.F32 R248, R4, R12, R248 ;  /* 0x0000000c04f8723c */ /* 0x000ff000000018f8 */
[----:B------:R-:W-:Y:S01]  /*b0f0*/  HMMA.16816.F32 R64, R8, R14, R16 ;  /* 0x0000000e0840723c */ /* 0x000fe20000001810 */
[----:B------:R-:W-:Y:S06]  /*b100*/  LDSM.16.M88.4 R8, [R220] ;  /* 0x00000000dc08783b */ /* 0x000fec0000000200 */
[----:B------:R-:W-:-:S02]  /*b110*/  IMAD.MOV.U32 R19, RZ, RZ, R53 ;  /* 0x000000ffff137224 */ /* 0x000fc400078e0035 */
[----:B------:R-:W-:Y:S02]  /*b120*/  IMAD.MOV.U32 R2, RZ, RZ, R202 ;  /* 0x000000ffff027224 */ /* 0x000fe400078e00ca */
[----:B------:R-:W-:Y:S02]  /*b130*/  IMAD.MOV.U32 R54, RZ, RZ, R201 ;  /* 0x000000ffff367224 */ /* 0x000fe400078e00c9 */
[----:B------:R-:W-:Y:S02]  /*b140*/  IMAD.MOV.U32 R133, RZ, RZ, R200 ;  /* 0x000000ffff857224 */ /* 0x000fe400078e00c8 */
[----:B------:R-:W-:Y:S02]  /*b150*/  IMAD.MOV.U32 R134, RZ, RZ, R203 ;  /* 0x000000ffff867224 */ /* 0x000fe400078e00cb */
[----:B------:R-:W-:Y:S01]  /*b160*/  HMMA.16816.F32 R200, R4, R14, R56 ;  /* 0x0000000e04c8723c */ /* 0x000fe20000001838 */
[----:B------:R-:W-:Y:S01]  /*b170*/  LDSM.16.M88.4 R4, [R220+0x2000] ;  /* 0x00200000dc04783b */ /* 0x000fe20000000200 */
[----:B------:R-:W-:-:S02]  /*b180*/  IMAD.MOV.U32 R18, RZ, RZ, R52 ;  /* 0x000000ffff127224 */ /* 0x000fc400078e0034 */
[----:B------:R-:W-:Y:S01]  /*b190*/  IMAD.MOV.U32 R17, RZ, RZ, R2 ;  /* 0x000000ffff117224 */ /* 0x000fe200078e0002 */
[----:B------:R-:W1:Y:S03]  /*b1a0*/  LDSM.16.M88.4 R12, [R216] ;  /* 0x00000000d80c783b */ /* 0x000e660000000200 */
[C---:B-1----:R-:W-:Y:S08]  /*b1b0*/  HMMA.16816.F32 R28, R4.reuse, R14, R28 ;  /* 0x0000000e041c723c */ /* 0x042ff0000000181c */
[----:B------:R-:W-:Y:S11]  /*b1c0*/  HMMA.16816.F32 R56, R4, R12, R44 ;  /* 0x0000000c0438723c */ /* 0x000ff6000000182c */
[----:B------:R-:W-:Y:S05]  /*b1d0*/  @!UPT UIADD3 URZ, URZ, URZ, URZ ;  /* 0x0000003f3f3ff290 */ /* 0x000fea000fffe03f */
        /* <DEDUP_REMOVED lines=9> */
[----:B------:R-:W-:Y:S01]  /*b270*/  HMMA.16816.F32 R56, R8, R12, R32 ;  /* 0x0000000c0838723c */ /* 0x000fe20000001820 */
[----:B------:R-:W1:Y:S01]  /*b280*/  LDSM.16.M88.4 R12, [R216+0x800] ;  /* 0x00080000d80c783b */ /* 0x000e620000000200 */
[----:B------:R-:W-:-:S06]  /*b290*/  IMAD.MOV.U32 R231, RZ, RZ, R30 ;  /* 0x000000ffffe77224 */ /* 0x000fcc00078e001e */
[-C--:B-1----:R-:W-:Y:S08]  /*b2a0*/  HMMA.16816.F32 R32, R8, R12.reuse, R36 ;  /* 0x0000000c0820723c */ /* 0x082ff00000001824 */
[----:B------:R-:W-:Y:S08]  /*b2b0*/  HMMA.16816.F32 R36, R4, R12, R24 ;  /* 0x0000000c0424723c */ /* 0x000ff00000001818 */
[----:B------:R-:W-:Y:S08]  /*b2c0*/  HMMA.16816.F32 R24, R8, R14, R40 ;  /* 0x0000000e0818723c */ /* 0x000ff00000001828 */
[----:B------:R-:W-:-:S02]  /*b2d0*/  IMAD.MOV.U32 R23, RZ, RZ, R32 ;  /* 0x000000ffff177224 */ /* 0x000fc400078e0020 */
[----:B------:R-:W-:Y:S02]  /*b2e0*/  IMAD.MOV.U32 R22, RZ, RZ, R34 ;  /* 0x000000ffff167224 */ /* 0x000fe400078e0022 */
[----:B------:R-:W-:Y:S02]  /*b2f0*/  IMAD.MOV.U32 R21, RZ, RZ, R35 ;  /* 0x000000ffff157224 */ /* 0x000fe400078e0023 */
[----:B------:R-:W-:Y:S02]  /*b300*/  IMAD.MOV.U32 R20, RZ, RZ, R33 ;  /* 0x000000ffff147224 */ /* 0x000fe400078e0021 */
[----:B------:R-:W-:Y:S01]  /*b310*/  HMMA.16816.F32 R32, R4, R14, R48 ;  /* 0x0000000e0420723c */ /* 0x000fe20000001830 */
[----:B------:R-:W1:Y:S11]  /*b320*/  LDSM.16.M88.4 R12, [R216+0x1000] ;  /* 0x00100000d80c783b */ /* 0x000e760000000200 */
[----:B------:R-:W-:Y:S11]  /*b330*/  @!UPT UIADD3 URZ, URZ, URZ, URZ ;  /* 0x0000003f3f3ff290 */ /* 0x000ff6000fffe03f */
[----:B------:R-:W-:Y:S01]  /*b340*/  @!UPT UIADD3 URZ, URZ, URZ, URZ ;  /* 0x0000003f3f3ff290 */ /* 0x000fe2000fffe03f */
[----:B------:R-:W-:Y:S02]  /*b350*/  IMAD.MOV.U32 R51, RZ, RZ, R35 ;  /* 0x000000ffff337224 */ /* 0x000fe400078e0023 */
[----:B------:R-:W-:Y:S02]  /*b360*/  IMAD.MOV.U32 R50, RZ, RZ, R32 ;  /* 0x000000ffff327224 */ /* 0x000fe400078e0020 */
[----:B------:R-:W-:Y:S02]  /*b370*/  IMAD.MOV.U32 R47, RZ, RZ, R34 ;  /* 0x000000ffff2f7224 */ /* 0x000fe400078e0022 */
[----:B------:R-:W-:Y:S02]  /*b380*/  IMAD.MOV.U32 R46, RZ, RZ, R33 ;  /* 0x000000ffff2e7224 */ /* 0x000fe400078e0021 */
[----:B-1----:R-:W-:Y:S07]  /*b390*/  HMMA.16816.F32 R32, R8, R12, R88 ;  /* 0x0000000c0820723c */ /* 0x002fee0000001858 */
[----:B------:R-:W-:-:S02]  /*b3a0*/  IMAD.MOV.U32 R90, RZ, RZ, R23 ;  /* 0x000000ffff5a7224 */ /* 0x000fc400078e0017 */
[----:B------:R-:W-:Y:S11]  /*b3b0*/  IMAD.MOV.U32 R91, RZ, RZ, R22 ;  /* 0x000000ffff5b7224 */ /* 0x000ff600078e0016 */
[----:B------:R-:W-:Y:S04]  /*b3c0*/  @!UPT UIADD3 URZ, URZ, URZ, URZ ;  /* 0x0000003f3f3ff290 */ /* 0x000fe8000fffe03f */
[----:B------:R-:W-:Y:S02]  /*b3d0*/  IMAD.MOV.U32 R43, RZ, RZ, R34 ;  /* 0x000000ffff2b7224 */ /* 0x000fe400078e0022 */
[----:B------:R-:W-:Y:S02]  /*b3e0*/  IMAD.MOV.U32 R42, RZ, RZ, R33 ;  /* 0x000000ffff2a7224 */ /* 0x000fe400078e0021 */
[----:B------:R-:W-:Y:S02]  /*b3f0*/  IMAD.MOV.U32 R41, RZ, RZ, R35 ;  /* 0x000000ffff297224 */ /* 0x000fe400078e0023 */
[----:B------:R-:W-:Y:S02]  /*b400*/  IMAD.MOV.U32 R40, RZ, RZ, R32 ;  /* 0x000000ffff287224 */ /* 0x000fe400078e0020 */
[C---:B------:R-:W-:Y:S08]  /*b410*/  HMMA.16816.F32 R32, R4.reuse, R12, R60 ;  /* 0x0000000c0420723c */ /* 0x040ff0000000183c */
[----:B------:R-:W-:Y:S07]  /*b420*/  HMMA.16816.F32 R60, R4, R14, R96 ;  /* 0x0000000e043c723c */ /* 0x000fee0000001860 */
[----:B------:R-:W-:-:S02]  /*b430*/  IMAD.MOV.U32 R99, RZ, RZ, R21 ;  /* 0x000000ffff637224 */ /* 0x000fc400078e0015 */
[----:B------:R-:W-:Y:S02]  /*b440*/  IMAD.MOV.U32 R97, RZ, RZ, R20 ;  /* 0x000000ffff617224 */ /* 0x000fe400078e0014 */
[----:B------:R-:W-:Y:S01]  /*b450*/  HMMA.16816.F32 R20, R8, R14, R80 ;  /* 0x0000000e0814723c */ /* 0x000fe20000001850 */
[----:B------:R-:W1:Y:S01]  /*b460*/  LDSM.16.M88.4 R12, [R216+0x1800] ;  /* 0x00180000d80c783b */ /* 0x000e620000000200 */
[----:B------:R-:W-:Y:S02]  /*b470*/  IMAD.MOV.U32 R96, RZ, RZ, R31 ;  /* 0x000000ffff607224 */ /* 0x000fe400078e001f */
[----:B------:R-:W-:-:S03]  /*b480*/  IMAD.MOV.U32 R98, RZ, RZ, R17 ;  /* 0x000000ffff627224 */ /* 0x000fc600078e0011 */
[----:B------:R-:W-:Y:S01]  /*b490*/  IMAD.MOV.U32 R80, RZ, RZ, R133 ;  /* 0x000000ffff507224 */ /* 0x000fe200078e0085 */
[----:B-1----:R-:W-:Y:S07]  /*b4a0*/  HMMA.16816.F32 R28, R8, R12, R100 ;  /* 0x0000000c081c723c */ /* 0x002fee0000001864 */
[----:B------:R-:W-:Y:S02]  /*b4b0*/  IMAD.MOV.U32 R100, RZ, RZ, R18 ;  /* 0x000000ffff647224 */ /* 0x000fe400078e0012 */
[----:B------:R-:W-:-:S02]  /*b4c0*/  IMAD.MOV.U32 R101, RZ, RZ, R19 ;  /* 0x000000ffff657224 */ /* 0x000fc400078e0013 */
[----:B------:R-:W-:Y:S02]  /*b4d0*/  IMAD.MOV.U32 R103, RZ, RZ, R71 ;  /* 0x000000ffff677224 */ /* 0x000fe400078e0047 */
[----:B------:R-:W-:-:S11]  /*b4e0*/  IMAD.MOV.U32 R102, RZ, RZ, R132 ;  /* 0x000000ffff667224 */ /* 0x000fd600078e0084 */
[----:B------:R-:W-:Y:S02]  /*b4f0*/  IMAD.MOV.U32 R83, RZ, RZ, R29 ;  /* 0x000000ffff537224 */ /* 0x000fe400078e001d */
[----:B------:R-:W-:Y:S02]  /*b500*/  IMAD.MOV.U32 R82, RZ, RZ, R31 ;  /* 0x000000ffff527224 */ /* 0x000fe400078e001f */
[----:B------:R-:W-:Y:S02]  /*b510*/  IMAD.MOV.U32 R81, RZ, RZ, R28 ;  /* 0x000000ffff517224 */ /* 0x000fe400078e001c */
[----:B------:R-:W-:Y:S02]  /*b520*/  IMAD.MOV.U32 R133, RZ, RZ, R30 ;  /* 0x000000ffff857224 */ /* 0x000fe400078e001e */
[----:B------:R-:W-:Y:S07]  /*b530*/  HMMA.16816.F32 R28, R4, R12, R92 ;  /* 0x0000000c041c723c */ /* 0x000fee000000185c */
[----:B------:R-:W-:-:S02]  /*b540*/  IMAD.MOV.U32 R95, RZ, RZ, R16 ;  /* 0x000000ffff5f7224 */ /* 0x000fc400078e0010 */
[----:B------:R-:W-:Y:S01]  /*b550*/  HMMA.16816.F32 R16, R4, R14, R108 ;  /* 0x0000000e0410723c */ /* 0x000fe2000000186c */
[----:B------:R-:W-:Y:S02]  /*b560*/  IMAD.MOV.U32 R94, RZ, RZ, R51 ;  /* 0x000000ffff5e7224 */ /* 0x000fe400078e0033 */
[----:B------:R-:W-:Y:S02]  /*b570*/  IMAD.MOV.U32 R51, RZ, RZ, R45 ;  /* 0x000000ffff337224 */ /* 0x000fe400078e002d */
[----:B------:R-:W-:Y:S02]  /*b580*/  IMAD.MOV.U32 R92, RZ, RZ, R134 ;  /* 0x000000ffff5c7224 */ /* 0x000fe400078e0086 */
[----:B------:R-:W-:Y:S02]  /*b590*/  IMAD.MOV.U32 R108, RZ, RZ, R80 ;  /* 0x000000ffff6c7224 */ /* 0x000fe400078e0050 */
[----:B------:R-:W-:Y:S02]  /*b5a0*/  IMAD.MOV.U32 R110, RZ, RZ, R96 ;  /* 0x000000ffff6e7224 */ /* 0x000fe400078e0060 */
[----:B------:R-:W-:-:S02]  /*b5b0*/  IMAD.MOV.U32 R111, RZ, RZ, R98 ;  /* 0x000000ffff6f7224 */ /* 0x000fc400078e0062 */
[----:B------:R-:W-:Y:S02]  /*b5c0*/  IMAD.MOV.U32 R98, RZ, RZ, R43 ;  /* 0x000000ffff627224 */ /* 0x000fe400078e002b */
[----:B------:R-:W-:Y:S02]  /*b5d0*/  IMAD.MOV.U32 R80, RZ, RZ, R41 ;  /* 0x000000ffff507224 */ /* 0x000fe400078e0029 */
[----:B------:R-:W-:Y:S02]  /*b5e0*/  IMAD.MOV.U32 R96, RZ, RZ, R40 ;  /* 0x000000ffff607224 */ /* 0x000fe400078e0028 */
[----:B------:R-:W-:-:S05]  /*b5f0*/  IMAD.MOV.U32 R93, RZ, RZ, R95 ;  /* 0x000000ffff5d7224 */ /* 0x000fca00078e005f */
[----:B------:R-:W-:Y:S02]  /*b600*/  IMAD.MOV.U32 R49, RZ, RZ, R18 ;  /* 0x000000ffff317224 */ /* 0x000fe400078e0012 */
[----:B------:R-:W-:Y:S02]  /*b610*/  IMAD.MOV.U32 R48, RZ, RZ, R17 ;  /* 0x000000ffff307224 */ /* 0x000fe400078e0011 */
[----:B------:R-:W-:Y:S02]  /*b620*/  IMAD.MOV.U32 R109, RZ, RZ, R19 ;  /* 0x000000ffff6d7224 */ /* 0x000fe400078e0013 */
[----:B------:R-:W-:Y:S02]  /*b630*/  IMAD.MOV.U32 R71, RZ, RZ, R16 ;  /* 0x000000ffff477224 */ /* 0x000fe400078e0010 */
[----:B------:R-:W-:Y:S01]  /*b640*/  HMMA.16816.F32 R16, R8, R14, R84 ;  /* 0x0000000e0810723c */ /* 0x000fe20000001854 */
[----:B------:R-:W1:Y:S06]  /*b650*/  LDSM.16.M88.4 R12, [R216+0x2000] ;  /* 0x00200000d80c783b */ /* 0x000e6c0000000200 */
[----:B------:R-:W-:-:S02]  /*b660*/  IMAD.MOV.U32 R85, RZ, RZ, R103 ;  /* 0x000000ffff557224 */ /* 0x000fc400078e0067 */
[----:B------:R-:W-:Y:S02]  /*b670*/  IMAD.MOV.U32 R84, RZ, RZ, R102 ;  /* 0x000000ffff547224 */ /* 0x000fe400078e0066 */
[----:B------:R-:W-:Y:S02]  /*b680*/  IMAD.MOV.U32 R103, RZ, RZ, R50 ;  /* 0x000000ffff677224 */ /* 0x000fe400078e0032 */
[----:B------:R-:W-:Y:S02]  /*b690*/  IMAD.MOV.U32 R102, RZ, RZ, R46 ;  /* 0x000000ffff667224 */ /* 0x000fe400078e002e */
[----:B------:R-:W-:Y:S01]  /*b6a0*/  IMAD.MOV.U32 R50, RZ, RZ, R44 ;  /* 0x000000ffff327224 */ /* 0x000fe200078e002c */
[----:B-1----:R-:W-:Y:S08]  /*b6b0*/  HMMA.16816.F32 R112, R8, R12, R112 ;  /* 0x0000000c0870723c */ /* 0x002ff00000001870 */
[-C--:B------:R-:W-:Y:S11]  /*b6c0*/  HMMA.16816.F32 R120, R4, R14.reuse, R120 ;  /* 0x0000000e0478723c */ /* 0x080ff60000001878 */
[----:B------:R-:W-:Y:S05]  /*b6d0*/  @!UPT UIADD3 URZ, URZ, URZ, URZ ;  /* 0x0000003f3f3ff290 */ /* 0x000fea000fffe03f */
[----:B------:R-:W-:Y:S02]  /*b6e0*/  IMAD.MOV.U32 R89, RZ, RZ, R113 ;  /* 0x000000ffff597224 */ /* 0x000fe400078e0071 */
[----:B------:R-:W-:Y:S02]  /*b6f0*/  IMAD.MOV.U32 R86, RZ, RZ, R112 ;  /* 0x000000ffff567224 */ /* 0x000fe400078e0070 */
[----:B------:R-:W-:Y:S02]  /*b700*/  IMAD.MOV.U32 R112, RZ, RZ, R100 ;  /* 0x000000ffff707224 */ /* 0x000fe400078e0064 */
[----:B------:R-:W-:Y:S02]  /*b710*/  IMAD.MOV.U32 R113, RZ, RZ, R101 ;  /* 0x000000ffff717224 */ /* 0x000fe400078e0065 */
[----:B------:R-:W-:Y:S02]  /*b720*/  IMAD.MOV.U32 R100, RZ, RZ, R47 ;  /* 0x000000ffff647224 */ /* 0x000fe400078e002f */
[----:B------:R-:W-:Y:S01]  /*b730*/  IMAD.MOV.U32 R101, RZ, RZ, R42 ;  /* 0x000000ffff657224 */ /* 0x000fe200078e002a */
[----:B------:R-:W-:Y:S01]  /*b740*/  HMMA.16816.F32 R44, R8, R14, R76 ;  /* 0x0000000e082c723c */ /* 0x000fe2000000184c */
[----:B------:R-:W-:-:S02]  /*b750*/  IMAD.MOV.U32 R88, RZ, RZ, R115 ;  /* 0x000000ffff587224 */ /* 0x000fc400078e0073 */
[----:B------:R-:W-:Y:S02]  /*b760*/  IMAD.MOV.U32 R134, RZ, RZ, R121 ;  /* 0x000000ffff867224 */ /* 0x000fe400078e0079 */
[----:B------:R-:W-:Y:S02]  /*b770*/  IMAD.MOV.U32 R132, RZ, RZ, R114 ;  /* 0x000000ffff847224 */ /* 0x000fe400078e0072 */
[----:B------:R-:W-:Y:S01]  /*b780*/  IMAD.MOV.U32 R115, RZ, RZ, R122 ;  /* 0x000000ffff737224 */ /* 0x000fe200078e007a */
[----:B------:R-:W-:Y:S01]  /*b790*/  HMMA.16816.F32 R40, R4, R12, R104 ;  /* 0x0000000c0428723c */ /* 0x000fe20000001868 */
[----:B------:R-:W1:Y:S01]  /*b7a0*/  LDSM.16.M88.4 R12, [R216+0x2800] ;  /* 0x00280000d80c783b */ /* 0x000e620000000200 */
[----:B------:R-:W-:Y:S02]  /*b7b0*/  IMAD.MOV.U32 R121, RZ, RZ, R113 ;  /* 0x000000ffff797224 */ /* 0x000fe400078e0071 */
[----:B------:R-:W-:Y:S02]  /*b7c0*/  IMAD.MOV.U32 R114, RZ, RZ, R123 ;  /* 0x000000ffff727224 */ /* 0x000fe400078e007b */
[----:B------:R-:W-:-:S02]  /*b7d0*/  IMAD.MOV.U32 R122, RZ, RZ, R84 ;  /* 0x000000ffff7a7224 */ /* 0x000fc400078e0054 */
        /* <DEDUP_REMOVED lines=8> */
[----:B------:R-:W-:Y:S01]  /*b860*/  IMAD.MOV.U32 R91, RZ, RZ, R50 ;  /* 0x000000ffff5b7224 */ /* 0x000fe200078e0032 */
[----:B-1----:R-:W-:Y:S08]  /*b870*/  HMMA.16816.F32 R104, R8, R12, R124 ;  /* 0x0000000c0868723c */ /* 0x002ff0000000187c */
[----:B------:R-:W-:Y:S11]  /*b880*/  HMMA.16816.F32 R124, R4, R14, R208 ;  /* 0x0000000e047c723c */ /* 0x000ff600000018d0 */
[----:B------:R-:W-:Y:S05]  /*b890*/  @!UPT UIADD3 URZ, URZ, URZ, URZ ;  /* 0x0000003f3f3ff290 */ /* 0x000fea000fffe03f */
        /* <DEDUP_REMOVED lines=13> */
[----:B------:R-:W-:Y:S01]  /*b970*/  IMAD.MOV.U32 R122, RZ, RZ, R113 ;  /* 0x000000ffff7a7224 */ /* 0x000fe200078e0071 */
        /* <DEDUP_REMOVED lines=15> */
[----:B------:R-:W-:Y:S01]  /*ba70*/  HMMA.16816.F32 R88, R8, R14, R72 ;  /* 0x0000000e0858723c */ /* 0x000fe20000001848 */
[----:B------:R-:W1:Y:S01]  /*ba80*/  LDSM.16.M88.4 R12, [R216+0x3000] ;  /* 0x00300000d80c783b */ /* 0x000e620000000200 */
[----:B------:R-:W-:-:S02]  /*ba90*/  IMAD.MOV.U32 R110, RZ, RZ, R100 ;  /* 0x000000ffff6e7224 */ /* 0x000fc400078e0064 */
[----:B------:R-:W-:Y:S02]  /*baa0*/  IMAD.MOV.U32 R100, RZ, RZ, R99 ;  /* 0x000000ffff647224 */ /* 0x000fe400078e0063 */
[----:B------:R-:W-:Y:S02]  /*bab0*/  IMAD.MOV.U32 R99, RZ, RZ, R127 ;  /* 0x000000ffff637224 */ /* 0x000fe400078e007f */
[----:B------:R-:W-:Y:S01]  /*bac0*/  IMAD.MOV.U32 R127, RZ, RZ, R104 ;  /* 0x000000ffff7f7224 */ /* 0x000fe200078e0068 */
[C---:B-1----:R-:W-:Y:S07]  /*bad0*/  HMMA.16816.F32 R116, R8.reuse, R12, R244 ;  /* 0x0000000c0874723c */ /* 0x042fee00000018f4 */
[----:B------:R-:W-:Y:S01]  /*bae0*/  IMAD.MOV.U32 R246, RZ, RZ, R121 ;  /* 0x000000fffff67224 */ /* 0x000fe200078e0079 */
[----:B------:R-:W-:Y:S01]  /*baf0*/  HMMA.16816.F32 R128, R8, R14, R128 ;  /* 0x0000000e0880723c */ /* 0x000fe20000001880 */
[----:B------:R-:W1:Y:S01]  /*bb00*/  S2R R121, SR_TID.X ;  /* 0x0000000000797919 */ /* 0x000e620000002100 */
[----:B------:R-:W-:-:S02]  /*bb10*/  IMAD.MOV.U32 R247, RZ, RZ, R122 ;  /* 0x000000fffff77224 */ /* 0x000fc400078e007a */
[----:B------:R-:W-:Y:S02]  /*bb20*/  IMAD.MOV.U32 R122, RZ, RZ, R106 ;  /* 0x000000ffff7a7224 */ /* 0x000fe400078e006a */
[----:B------:R-:W-:Y:S02]  /*bb30*/  IMAD.MOV.U32 R106, RZ, RZ, R109 ;  /* 0x000000ffff6a7224 */ /* 0x000fe400078e006d */
[----:B------:R-:W-:Y:S02]  /*bb40*/  IMAD.MOV.U32 R109, RZ, RZ, R0 ;  /* 0x000000ffff6d7224 */ /* 0x000fe400078e0000 */
[----:B------:R-:W-:Y:S02]  /*bb50*/  IMAD.U32 R0, RZ, RZ, UR4 ;  /* 0x00000004ff007e24 */ /* 0x000fe4000f8e00ff */
[----:B------:R-:W-:Y:S02]  /*bb60*/  IMAD.MOV.U32 R244, RZ, RZ, R79 ;  /* 0x000000fffff47224 */ /* 0x000fe400078e004f */
[----:B------:R-:W-:-:S02]  /*bb70*/  IMAD.MOV.U32 R79, RZ, RZ, R106 ;  /* 0x000000ffff4f7224 */ /* 0x000fc400078e006a */
[----:B------:R-:W-:Y:S02]  /*bb80*/  IMAD.MOV.U32 R78, RZ, RZ, R117 ;  /* 0x000000ffff4e7224 */ /* 0x000fe400078e0075 */
[----:B------:R-:W-:Y:S02]  /*bb90*/  IMAD.MOV.U32 R77, RZ, RZ, R119 ;  /* 0x000000ffff4d7224 */ /* 0x000fe400078e0077 */
[----:B------:R-:W-:Y:S02]  /*bba0*/  IMAD.MOV.U32 R73, RZ, RZ, R118 ;  /* 0x000000ffff497224 */ /* 0x000fe400078e0076 */
[----:B------:R-:W-:Y:S02]  /*bbb0*/  IMAD.MOV.U32 R104, RZ, RZ, R116 ;  /* 0x000000ffff687224 */ /* 0x000fe400078e0074 */
[----:B------:R-:W-:Y:S01]  /*bbc0*/  HMMA.16816.F32 R116, R4, R12, R204 ;  /* 0x0000000c0474723c */ /* 0x000fe200000018cc */
[----:B-1----:R-:W-:Y:S02]  /*bbd0*/  IMAD.SHL.U32 R121, R121, 0x2, RZ ;  /* 0x0000000279797824 */ /* 0x002fe400078e00ff */
[----:B------:R-:W-:-:S02]  /*bbe0*/  IMAD.MOV.U32 R106, RZ, RZ, R93 ;  /* 0x000000ffff6a7224 */ /* 0x000fc400078e005d */
[----:B------:R-:W-:Y:S01]  /*bbf0*/  IMAD.MOV.U32 R245, RZ, RZ, R120 ;  /* 0x000000fffff57224 */ /* 0x000fe200078e0078 */
[----:B------:R-:W-:Y:S01]  /*bc00*/  LOP3.LUT R121, R121, 0x6, RZ, 0xc0, !PT ;  /* 0x0000000679797812 */ /* 0x000fe200078ec0ff */
[----:B------:R-:W-:Y:S01]  /*bc10*/  IMAD.MOV.U32 R120, RZ, RZ, R109 ;  /* 0x000000ffff787224 */ /* 0x000fe200078e006d */
[----:B------:R-:W-:Y:S01]  /*bc20*/  HMMA.16816.F32 R204, R4, R14, R124 ;  /* 0x0000000e04cc723c */ /* 0x000fe2000000187c */
[----:B------:R-:W1:Y:S01]  /*bc30*/  LDSM.16.M88.4 R12, [R216+0x3800] ;  /* 0x00380000d80c783b */ /* 0x000e620000000200 */
[----:B------:R-:W-:-:S04]  /*bc40*/  DEPBAR.LE SB0, 0x0 ;  /* 0x000080000000791a */ /* 0x000fc80000000000 */
[----:B------:R-:W-:Y:S02]  /*bc50*/  IMAD R0, R0, 0x80, R121 ;  /* 0x0000008000007824 */ /* 0x000fe400078e0279 */
[----:B------:R-:W-:Y:S02]  /*bc60*/  IMAD.MOV.U32 R121, RZ, RZ, R2 ;  /* 0x000000ffff797224 */ /* 0x000fe400078e0002 */
[----:B------:R-:W-:Y:S01]  /*bc70*/  IMAD.MOV.U32 R125, RZ, RZ, R105 ;  /* 0x000000ffff7d7224 */ /* 0x000fe200078e0069 */
[C---:B------:R-:W-:Y:S01]  /*bc80*/  ISETP.GE.AND P0, PT, R0.reuse, R240, PT ;  /* 0x000000f00000720c */ /* 0x040fe20003f06270 */
[----:B------:R-:W-:Y:S01]  /*bc90*/  IMAD.MOV.U32 R127, RZ, RZ, R122 ;  /* 0x000000ffff7f7224 */ /* 0x000fe200078e007a */
[C---:B------:R-:W-:Y:S01]  /*bca0*/  IADD3 R2, R0.reuse, 0x1, RZ ;  /* 0x0000000100027810 */ /* 0x040fe20007ffe0ff */
[----:B------:R-:W-:Y:S01]  /*bcb0*/  IMAD.MOV.U32 R105, RZ, RZ, R100 ;  /* 0x000000ffff697224 */ /* 0x000fe200078e0064 */
[----:B------:R-:W-:Y:S01]  /*bcc0*/  ISETP.LT.OR P0, PT, R0, R236, P0 ;  /* 0x000000ec0000720c */ /* 0x000fe20000701670 */
[----:B------:R-:W-:Y:S01]  /*bcd0*/  IMAD.MOV.U32 R75, RZ, RZ, R127 ;  /* 0x000000ffff4b7224 */ /* 0x000fe200078e007f */
[----:B------:R-:W-:Y:S01]  /*bce0*/  ISETP.GE.AND P6, PT, R2, R240, PT ;  /* 0x000000f00200720c */ /* 0x000fe20003fc6270 */
[----:B------:R-:W-:Y:S01]  /*bcf0*/  IMAD.MOV.U32 R127, RZ, RZ, R92 ;  /* 0x000000ffff7f7224 */ /* 0x000fe200078e005c */
[----:B------:R-:W-:Y:S01]  /*bd00*/  FSEL R93, R56, -INF , !P0 ;  /* 0xff800000385d7808 */ /* 0x000fe20004000000 */
[----:B------:R-:W-:Y:S01]  /*bd10*/  IMAD.MOV.U32 R56, RZ, RZ, R87 ;  /* 0x000000ffff387224 */ /* 0x000fe200078e0057 */
[----:B------:R-:W-:-:S02]  /*bd20*/  ISETP.GE.AND P5, PT, R2, R239, PT ;  /* 0x000000ef0200720c */ /* 0x000fc40003fa6270 */
[CC--:B------:R-:W-:Y:S01]  /*bd30*/  ISETP.GE.AND P2, PT, R2.reuse, R238.reuse, PT ;  /* 0x000000ee0200720c */ /* 0x0c0fe20003f46270 */
[----:B------:R-:W-:Y:S01]  /*bd40*/  IMAD.MOV.U32 R74, RZ, RZ, R204 ;  /* 0x000000ffff4a7224 */ /* 0x000fe200078e00cc */
[----:B------:R-:W-:Y:S01]  /*bd50*/  ISETP.GE.AND P4, PT, R2, R237, PT ;  /* 0x000000ed0200720c */ /* 0x000fe20003f86270 */
[----:B------:R-:W-:Y:S01]  /*bd60*/  IMAD.MOV.U32 R126, RZ, RZ, R205 ;  /* 0x000000ffff7e7224 */ /* 0x000fe200078e00cd */
[C---:B------:R-:W-:Y:S01]  /*bd70*/  ISETP.GE.AND P3, PT, R0.reuse, R239, PT ;  /* 0x000000ef0000720c */ /* 0x040fe20003f66270 */
[----:B------:R-:W-:Y:S01]  /*bd80*/  IMAD.MOV.U32 R210, RZ, RZ, R206 ;  /* 0x000000ffffd27224 */ /* 0x000fe200078e00ce */
[C---:B------:R-:W-:Y:S01]  /*bd90*/  ISETP.GE.AND P1, PT, R0.reuse, R238, PT ;  /* 0x000000ee0000720c */ /* 0x040fe20003f26270 */
[----:B------:R-:W-:Y:S01]  /*bda0*/  IMAD.MOV.U32 R72, RZ, RZ, R207 ;  /* 0x000000ffff487224 */ /* 0x000fe200078e00cf */
[----:B------:R-:W-:Y:S02]  /*bdb0*/  ISETP.GE.AND P0, PT, R0, R237, PT ;  /* 0x000000ed0000720c */ /* 0x000fe40003f06270 */
[----:B------:R-:W-:-:S02]  /*bdc0*/  ISETP.LT.OR P6, PT, R2, R236, P6 ;  /* 0x000000ec0200720c */ /* 0x000fc400037c1670 */
[C---:B------:R-:W-:Y:S02]  /*bdd0*/  ISETP.LT.OR P5, PT, R2.reuse, R235, P5 ;  /* 0x000000eb0200720c */ /* 0x040fe40002fa1670 */
[CC--:B------:R-:W-:Y:S02]  /*bde0*/  ISETP.LT.OR P2, PT, R2.reuse, R234.reuse, P2 ;  /* 0x000000ea0200720c */ /* 0x0c0fe40001741670 */
[----:B------:R-:W-:Y:S02]  /*bdf0*/  ISETP.LT.OR P4, PT, R2, R233, P4 ;  /* 0x000000e90200720c */ /* 0x000fe40002781670 */
[C---:B------:R-:W-:Y:S01]  /*be00*/  ISETP.LT.OR P3, PT, R0.reuse, R235, P3 ;  /* 0x000000eb0000720c */ /* 0x040fe20001f61670 */
[----:B-1----:R-:W-:Y:S01]  /*be10*/  HMMA.16816.F32 R244, R8, R12, R244 ;  /* 0x0000000c08f4723c */ /* 0x002fe200000018f4 */
[C---:B------:R-:W-:Y:S02]  /*be20*/  ISETP.LT.OR P1, PT, R0.reuse, R234, P1 ;  /* 0x000000ea0000720c */ /* 0x040fe40000f21670 */
[----:B------:R-:W-:-:S02]  /*be30*/  ISETP.LT.OR P0, PT, R0, R233, P0 ;  /* 0x000000e90000720c */ /* 0x000fc40000701670 */
[----:B------:R-:W-:Y:S02]  /*be40*/  IADD3 R2, R0, 0x8, RZ ;  /* 0x0000000800027810 */ /* 0x000fe40007ffe0ff */
[----:B------:R-:W-:Y:S01]  /*be50*/  FSEL R109, R58, -INF , !P3 ;  /* 0xff8000003a6d7808 */ /* 0x000fe20005800000 */
[C---:B------:R-:W-:Y:S01]  /*be60*/  HMMA.16816.F32 R248, R4.reuse, R12, R248 ;  /* 0x0000000c04f8723c */ /* 0x040fe200000018f8 */
[----:B------:R-:W-:Y:S02]  /*be70*/  FSEL R112, R112, -INF , !P1 ;  /* 0xff80000070707808 */ /* 0x000fe40004800000 */
[----:B------:R-:W-:Y:S01]  /*be80*/  FSEL R209, R79, -INF , !P0 ;  /* 0xff8000004fd17808 */ /* 0x000fe20004000000 */
[----:B------:R-:W-:Y:S01]  /*be90*/  IMAD.MOV.U32 R79, RZ, RZ, R113 ;  /* 0x000000ffff4f7224 */ /* 0x000fe200078e0071 */
[----:B------:R-:W-:Y:S01]  /*bea0*/  FSEL R124, R120, -INF , !P2 ;  /* 0xff800000787c7808 */ /* 0x000fe20005000000 */
[----:B------:R-:W-:Y:S01]  /*beb0*/  IMAD.MOV.U32 R120, RZ, RZ, R106 ;  /* 0x000000ffff787224 */ /* 0x000fe200078e006a */
[C---:B------:R-:W-:Y:S01]  /*bec0*/  ISETP.GE.AND P3, PT, R2.reuse, R240, PT ;  /* 0x000000f00200720c */ /* 0x040fe20003f66270 */
[----:B------:R-:W-:Y:S01]  /*bed0*/  IMAD.MOV.U32 R106, RZ, RZ, R84 ;  /* 0x000000ffff6a7224 */ /* 0x000fe200078e0054 */
[C---:B------:R-:W-:Y:S01]  /*bee0*/  ISETP.GE.AND P1, PT, R2.reuse, R239, PT ;  /* 0x000000ef0200720c */ /* 0x040fe20003f26270 */
[----:B------:R-:W-:Y:S01]  /*bef0*/  IMAD.MOV.U32 R84, RZ, RZ, R108 ;  /* 0x000000ffff547224 */ /* 0x000fe200078e006c */
[C---:B------:R-:W-:Y:S01]  /*bf00*/  ISETP.GE.AND P0, PT, R2.reuse, R238, PT ;  /* 0x000000ee0200720c */ /* 0x040fe20003f06270 */
[----:B------:R-:W-:Y:S01]  /*bf10*/  IMAD.MOV.U32 R108, RZ, RZ, R97 ;  /* 0x000000ffff6c7224 */ /* 0x000fe200078e0061 */
[C---:B------:R-:W-:Y:S01]  /*bf20*/  ISETP.GE.AND P2, PT, R2.reuse, R237, PT ;  /* 0x000000ed0200720c */ /* 0x040fe20003f46270 */
[-C--:B------:R-:W-:Y:S01]  /*bf30*/  HMMA.16816.F32 R4, R4, R14.reuse, R200 ;  /* 0x0000000e0404723c */ /* 0x080fe200000018c8 */
[C---:B------:R-:W-:Y:S01]  /*bf40*/  ISETP.LT.OR P3, PT, R2.reuse, R236, P3 ;  /* 0x000000ec0200720c */ /* 0x040fe20001f61670 */
[----:B------:R-:W-:Y:S01]  /*bf50*/  IMAD.MOV.U32 R13, RZ, RZ, R74 ;  /* 0x000000ffff0d7224 */ /* 0x000fe200078e004a */
[C---:B------:R-:W-:Y:S01]  /*bf60*/  ISETP.LT.OR P1, PT, R2.reuse, R235, P1 ;  /* 0x000000eb0200720c */ /* 0x040fe20000f21670 */
[----:B------:R-:W-:Y:S01]  /*bf70*/  IMAD.MOV.U32 R74, RZ, RZ, R125 ;  /* 0x000000ffff4a7224 */ /* 0x000fe200078e007d */
[C---:B------:R-:W-:Y:S01]  /*bf80*/  ISETP.LT.OR P0, PT, R2.reuse, R234, P0 ;  /* 0x000000ea0200720c */ /* 0x040fe20000701670 */
[----:B------:R-:W-:Y:S01]  /*bf90*/  IMAD.MOV.U32 R125, RZ, RZ, R86 ;  /* 0x000000ffff7d7224 */ /* 0x000fe200078e0056 */
[----:B------:R-:W-:Y:S01]  /*bfa0*/  ISETP.LT.OR P2, PT, R2, R233, P2 ;  /* 0x000000e90200720c */ /* 0x000fe20001741670 */
[----:B------:R-:W-:Y:S01]  /*bfb0*/  IMAD.MOV.U32 R203, RZ, RZ, R208 ;  /* 0x000000ffffcb7224 */ /* 0x000fe200078e00d0 */
[----:B------:R-:W-:Y:S01]  /*bfc0*/  IADD3 R2, R0, 0x9, RZ ;  /* 0x0000000900027810 */ /* 0x000fe20007ffe0ff */
[----:B------:R-:W-:Y:S01]  /*bfd0*/  IMAD.MOV.U32 R208, RZ, RZ, R110 ;  /* 0x000000ffffd07224 */ /* 0x000fe200078e006e */
[----:B------:R-:W-:Y:S01]  /*bfe0*/  FSEL R232, R232, -INF , !P4 ;  /* 0xff800000e8e87808 */ /* 0x000fe20006000000 */
[----:B------:R-:W-:Y:S01]  /*bff0*/  IMAD.MOV.U32 R12, RZ, RZ, R211 ;  /* 0x000000ffff0c7224 */ /* 0x000fe200078e00d3 */
[----:B------:R-:W-:Y:S01]  /*c000*/  FSEL R100, R57, -INF , !P6 ;  /* 0xff80000039647808 */ /* 0x000fe20007000000 */
[----:B------:R-:W-:Y:S01]  /*c010*/  HMMA.16816.F32 R204, R8, R14, R64 ;  /* 0x0000000e08cc723c */ /* 0x000fe20000001840 */
        /* <DEDUP_REMOVED lines=11> */
[----:B------:R-:W-:Y:S01]  /*c0d0*/  IMAD.MOV.U32 R127, RZ, RZ, R85 ;  /* 0x000000ffff7f7224 */ /* 0x000fe200078e0055 */
        /* <DEDUP_REMOVED lines=13> */
[----:B------:R-:W-:Y:S01]  /*c1b0*/  IMAD.MOV.U32 R96, RZ, RZ, R98 ;  /* 0x000000ffff607224 */ /* 0x000fe200078e0062 */
        /* <DEDUP_REMOVED lines=48> */
[----:B------:R-:W-:-:S02]  /*c4c0*/  FSEL R108, R111, -INF , !P0 ;  /* 0xff8000006f6c7808 */ /* 0x000fc40004000000 */
        /* <DEDUP_REMOVED lines=8> */
[----:B------:R-:W-:Y:S01]  /*c550*/  BAR.SYNC.DEFER_BLOCKING 0x0 ;  /* 0x0000000000007b1d */ /* 0x000fe20000010000 */
[C---:B------:R-:W-:Y:S02]  /*c560*/  ISETP.GE.AND P2, PT, R2.reuse, R239, PT ;  /* 0x000000ef0200720c */ /* 0x040fe40003f46270 */
[----:B------:R-:W-:-:S02]  /*c570*/  ISETP.GE.AND P4, PT, R2, R238, PT ;  /* 0x000000ee0200720c */ /* 0x000fc40003f86270 */
[C---:B------:R-:W-:Y:S02]  /*c580*/  ISETP.GE.AND P3, PT, R2.reuse, R237, PT ;  /* 0x000000ed0200720c */ /* 0x040fe40003f66270 */
[C---:B------:R-:W-:Y:S02]  /*c590*/  ISETP.LT.OR P0, PT, R2.reuse, R236, P0 ;  /* 0x000000ec0200720c */ /* 0x040fe40000701670 */
[C---:B------:R-:W-:Y:S02]  /*c5a0*/  ISETP.LT.OR P2, PT, R2.reuse, R235, P2 ;  /* 0x000000eb0200720c */ /* 0x040fe40001741670 */
[C---:B------:R-:W-:Y:S02]  /*c5b0*/  ISETP.LT.OR P4, PT, R2.reuse, R234, P4 ;  /* 0x000000ea0200720c */ /* 0x040fe40002781670 */
[----:B------:R-:W-:Y:S02]  /*c5c0*/  ISETP.LT.OR P3, PT, R2, R233, P3 ;  /* 0x000000e90200720c */ /* 0x000fe40001f61670 */
[----:B------:R-:W-:-:S02]  /*c5d0*/  IADD3 R2, R0, 0x19, RZ ;  /* 0x0000001900027810 */ /* 0x000fc40007ffe0ff */
[----:B------:R-:W-:Y:S02]  /*c5e0*/  FSEL R105, R105, -INF , !P6 ;  /* 0xff80000069697808 */ /* 0x000fe40007000000 */
        /* <DEDUP_REMOVED lines=31> */
[----:B------:R-:W-:Y:S02]  /*c7e0*/  FSEL R76, R25, -INF , !P6 ;  /* 0xff800000194c7808 */ /* 0x000fe40007000000 */
[----:B------:R-:W-:Y:S02]  /*c7f0*/  FSEL R95, R27, -INF , !P5 ;  /* 0xff8000001b5f7808 */ /* 0x000fe40006800000 */
[----:B------:R-:W-:Y:S02]  /*c800*/  FSEL R74, R94, -INF , !P2 ;  /* 0xff8000005e4a7808 */ /* 0x000fe40005000000 */
[----:B------:R-:W-:-:S02]  /*c810*/  ISETP.GE.AND P0, PT, R2, R240, PT ;  /* 0x000000f00200720c */ /* 0x000fc40003f06270 */
[C---:B------:R-:W-:Y:S02]  /*c820*/  ISETP.GE.AND P6, PT, R2.reuse, R239, PT ;  /* 0x000000ef0200720c */ /* 0x040fe40003fc6270 */
[C---:B------:R-:W-:Y:S02]  /*c830*/  ISETP.GE.AND P5, PT, R2.reuse, R238, PT ;  /* 0x000000ee0200720c */ /* 0x040fe40003fa6270 */
[C---:B------:R-:W-:Y:S02]  /*c840*/  ISETP.GE.AND P2, PT, R2.reuse, R237, PT ;  /* 0x000000ed0200720c */ /* 0x040fe40003f46270 */
[C---:B------:R-:W-:Y:S02]  /*c850*/  ISETP.LT.OR P0, PT, R2.reuse, R236, P0 ;  /* 0x000000ec0200720c */ /* 0x040fe40000701670 */
        /* <DEDUP_REMOVED lines=8> */
[C---:B------:R-:W-:Y:S02]  /*c8e0*/  ISETP.GE.AND P4, PT, R2.reuse, R240, PT ;  /* 0x000000f00200720c */ /* 0x040fe40003f86270 */
[C---:B------:R-:W-:Y:S02]  /*c8f0*/  ISETP.GE.AND P3, PT, R2.reuse, R239, PT ;  /* 0x000000ef0200720c */ /* 0x040fe40003f66270 */
[C---:B------:R-:W-:Y:S02]  /*c900*/  ISETP.GE.AND P1, PT, R2.reuse, R238, PT ;  /* 0x000000ee0200720c */ /* 0x040fe40003f26270 */
[C---:B------:R-:W-:Y:S02]  /*c910*/  ISETP.GE.AND P0, PT, R2.reuse, R237, PT ;  /* 0x000000ed0200720c */ /* 0x040fe40003f06270 */
[C---:B------:R-:W-:Y:S02]  /*c920*/  ISETP.LT.OR P4, PT, R2.reuse, R236, P4 ;  /* 0x000000ec0200720c */ /* 0x040fe40002781670 */
        /* <DEDUP_REMOVED lines=8> */
[C---:B------:R-:W-:Y:S02]  /*c9b0*/  ISETP.GE.AND P6, PT, R2.reuse, R240, PT ;  /* 0x000000f00200720c */ /* 0x040fe40003fc6270 */
[C---:B------:R-:W-:Y:S02]  /*c9c0*/  ISETP.GE.AND P5, PT, R2.reuse, R239, PT ;  /* 0x000000ef0200720c */ /* 0x040fe40003fa6270 */
[C---:B------:R-:W-:Y:S02]  /*c9d0*/  ISETP.GE.AND P2, PT, R2.reuse, R238, PT ;  /* 0x000000ee0200720c */ /* 0x040fe40003f46270 */
[C---:B------:R-:W-:Y:S02]  /*c9e0*/  ISETP.GE.AND P4, PT, R2.reuse, R237, PT ;  /* 0x000000ed0200720c */ /* 0x040fe40003f86270 */
[----:B------:R-:W-:-:S02]  /*c9f0*/  ISETP.LT.OR P6, PT, R2, R236, P6 ;  /* 0x000000ec0200720c */ /* 0x000fc400037c1670 */
[C---:B------:R-:W-:Y:S02]  /*ca00*/  ISETP.LT.OR P5, PT, R2.reuse, R235, P5 ;  /* 0x000000eb0200720c */ /* 0x040fe40002fa1670 */
[C---:B------:R-:W-:Y:S02]  /*ca10*/  ISETP.LT.OR P2, PT, R2.reuse, R234, P2 ;  /* 0x000000ea0200720c */ /* 0x040fe40001741670 */
[----:B------:R-:W-:Y:S02]  /*ca20*/  ISETP.LT.OR P4, PT, R2, R233, P4 ;  /* 0x000000e90200720c */ /* 0x000fe40002781670 */
[----:B------:R-:W-:Y:S02]  /*ca30*/  IADD3 R2, R0, 0x30, RZ ;  /* 0x0000003000027810 */ /* 0x000fe40007ffe0ff */
        /* <DEDUP_REMOVED lines=8> */
[C---:B------:R-:W-:Y:S02]  /*cac0*/  ISETP.LT.OR P3, PT, R2.reuse, R236, P3 ;  /* 0x000000ec0200720c */ /* 0x040fe40001f61670 */
[C---:B------:R-:W-:Y:S02]  /*cad0*/  ISETP.LT.OR P1, PT, R2.reuse, R235, P1 ;  /* 0x000000eb0200720c */ /* 0x040fe40000f21670 */
[C---:B------:R-:W-:Y:S02]  /*cae0*/  ISETP.LT.OR P0, PT, R2.reuse, R234, P0 ;  /* 0x000000ea0200720c */ /* 0x040fe40000701670 */
[----:B------:R-:W-:Y:S02]  /*caf0*/  ISETP.LT.OR P2, PT, R2, R233, P2 ;  /* 0x000000e90200720c */ /* 0x000fe40001741670 */
[----:B------:R-:W-:Y:S02]  /*cb00*/  IADD3 R2, R0, 0x31, RZ ;  /* 0x0000003100027810 */ /* 0x000fe40007ffe0ff */
[----:B------:R-:W-:-:S02]  /*cb10*/  FSEL R134, R63, -INF , !P4 ;  /* 0xff8000003f867808 */ /* 0x000fc40006000000 */
[----:B------:R-:W-:Y:S02]  /*cb20*/  FSEL R61, R21, -INF , !P6 ;  /* 0xff800000153d7808 */ /* 0x000fe40007000000 */
[----:B------:R-:W-:Y:S02]  /*cb30*/  FSEL R78, R23, -INF , !P5 ;  /* 0xff800000174e7808 */ /* 0x000fe40006800000 */
[----:B------:R-:W-:Y:S02]  /*cb40*/  FSEL R59, R79, -INF , !P3 ;  /* 0xff8000004f3b7808 */ /* 0x000fe40005800000 */
        /* <DEDUP_REMOVED lines=64> */
[----:B------:R-:W-:Y:S01]  /*cf50*/  FSEL R22, R39, -INF , !P1 ;  /* 0xff80000027167808 */ /* 0x000fe20004800000 */
[----:B------:R-:W-:Y:S01]  /*cf60*/  IMAD.MOV.U32 R39, RZ, RZ, R37 ;  /* 0x000000ffff277224 */ /* 0x000fe200078e0025 */
[C---:B------:R-:W-:Y:S01]  /*cf70*/  ISETP.GE.AND P2, PT, R2.reuse, R240, PT ;  /* 0x000000f00200720c */ /* 0x040fe20003f46270 */
[----:B------:R-:W-:Y:S01]  /*cf80*/  IMAD.MOV.U32 R37, RZ, RZ, R36 ;  /* 0x000000ffff257224 */ /* 0x000fe200078e0024 */
[C---:B------:R-:W-:Y:S01]  /*cf90*/  ISETP.GE.AND P4, PT, R2.reuse, R239, PT ;  /* 0x000000ef0200720c */ /* 0x040fe20003f86270 */
[----:B------:R-:W-:Y:S01]  /*cfa0*/  IMAD.MOV.U32 R36, RZ, RZ, R123 ;  /* 0x000000ffff247224 */ /* 0x000fe200078e007b */
        /* <DEDUP_REMOVED lines=49> */
[----:B------:R-:W-:Y:S01]  /*d2c0*/  FSEL R16, R36, -INF , !P2 ;  /* 0xff80000024107808 */ /* 0x000fe20005000000 */
[----:B------:R-:W-:Y:S01]  /*d2d0*/  IMAD.MOV.U32 R36, RZ, RZ, R15 ;  /* 0x000000ffff247224 */ /* 0x000fe200078e000f */
        /* <DEDUP_REMOVED lines=8> */
[----:B------:R-:W-:Y:S01]  /*d360*/  FSEL R41, R8, -INF , !P6 ;  /* 0xff80000008297808 */ /* 0x000fe20007000000 */
[----:B------:R-:W-:Y:S01]  /*d370*/  IMAD.MOV.U32 R8, RZ, RZ, R11 ;  /* 0x000000ffff087224 */ /* 0x000fe200078e000b */
[----:B------:R-:W-:Y:S01]  /*d380*/  IADD3 R2, R0, 0x59, RZ ;  /* 0x0000005900027810 */ /* 0x000fe20007ffe0ff */
[----:B------:R-:W-:Y:S01]  /*d390*/  IMAD.MOV.U32 R11, RZ, RZ, R13 ;  /* 0x000000ffff0b7224 */ /* 0x000fe200078e000d */
[----:B------:R-:W-:Y:S01]  /*d3a0*/  FSEL R42, R49, -INF , !P5 ;  /* 0xff800000312a7808 */ /* 0x000fe20006800000 */
[----:B------:R-:W-:Y:S01]  /*d3b0*/  IMAD.MOV.U32 R13, RZ, RZ, R104 ;  /* 0x000000ffff0d7224 */ /* 0x000fe200078e0068 */
        /* <DEDUP_REMOVED lines=90> */
[----:B------:R-:W-:Y:S02]  /*d960*/  ISETP.GE.AND P0, PT, R2, R237, PT ;  /* 0x000000ed0200720c */ /* 0x000fe40003f06270 */
[----:B------:R-:W-:-:S02]  /*d970*/  FSEL R50, R250, -INF , !P1 ;  /* 0xff800000fa327808 */ /* 0x000fc40004800000 */
[C---:B------:R-:W-:Y:S02]  /*d980*/  ISETP.LT.OR P0, PT, R2.reuse, R233, P0 ;  /* 0x000000e90200720c */ /* 0x040fe40000701670 */
[----:B------:R-:W-:Y:S02]  /*d990*/  ISETP.GE.AND P1, PT, R2, R238, PT ;  /* 0x000000ee0200720c */ /* 0x000fe40003f26270 */
[----:B------:R-:W-:Y:S02]  /*d9a0*/  FSEL R48, R6, -INF , !P0 ;  /* 0xff80000006307808 */ /* 0x000fe40004000000 */
[----:B------:R-:W-:Y:S02]  /*d9b0*/  PLOP3.LUT P0, PT, PT, PT, UP0, 0x80, 0x0 ;  /* 0x000000000000781c */ /* 0x000fe40003f0f008 */
        /* <DEDUP_REMOVED lines=8> */
[----:B------:R-:W-:Y:S02]  /*da40*/  ISETP.GE.AND P1, PT, R0, R237, PT ;  /* 0x000000ed0000720c */ /* 0x000fe40003f26270 */
[CC--:B------:R-:W-:Y:S02]  /*da50*/  ISETP.GE.AND P6, PT, R2.reuse, R240.reuse, PT ;  /* 0x000000f00200720c */ /* 0x0c0fe40003fc6270 */
[-C--:B------:R-:W-:Y:S02]  /*da60*/  ISETP.GE.AND P4, PT, R2, R239.reuse, PT ;  /* 0x000000ef0200720c */ /* 0x080fe40003f86270 */
[C---:B------:R-:W-:Y:S02]  /*da70*/  ISETP.GE.AND P5, PT, R0.reuse, R240, PT ;  /* 0x000000f00000720c */ /* 0x040fe40003fa6270 */
[C---:B------:R-:W-:Y:S02]  /*da80*/  ISETP.GE.AND P3, PT, R0.reuse, R239, PT ;  /* 0x000000ef0000720c */ /* 0x040fe40003f66270 */
[----:B------:R-:W-:-:S02]  /*da90*/  ISETP.GE.AND P2, PT, R0, R238, PT ;  /* 0x000000ee0000720c */ /* 0x000fc40003f46270 */
[----:B------:R-:W-:Y:S02]  /*daa0*/  ISETP.LT.OR P1, PT, R0, R233, P1 ;  /* 0x000000e90000720c */ /* 0x000fe40000f21670 */
[CC--:B------:R-:W-:Y:S02]  /*dab0*/  ISETP.LT.OR P6, PT, R2.reuse, R236.reuse, P6 ;  /* 0x000000ec0200720c */ /* 0x0c0fe400037c1670 */
[-C--:B------:R-:W-:Y:S02]  /*dac0*/  ISETP.LT.OR P4, PT, R2, R235.reuse, P4 ;  /* 0x000000eb0200720c */ /* 0x080fe40002781670 */
[C---:B------:R-:W-:Y:S02]  /*dad0*/  ISETP.LT.OR P5, PT, R0.reuse, R236, P5 ;  /* 0x000000ec0000720c */ /* 0x040fe40002fa1670 */
[C---:B------:R-:W-:Y:S02]  /*dae0*/  ISETP.LT.OR P3, PT, R0.reuse, R235, P3 ;  /* 0x000000eb0000720c */ /* 0x040fe40001f61670 */
[----:B------:R-:W-:-:S02]  /*daf0*/  ISETP.LT.OR P2, PT, R0, R234, P2 ;  /* 0x000000ea0000720c */ /* 0x000fc40001741670 */
[----:B------:R-:W-:Y:S02]  /*db00*/  FSEL R45, R7, -INF , !P1 ;  /* 0xff800000072d7808 */ /* 0x000fe40004800000 */
[----:B------:R-:W-:Y:S02]  /*db10*/  FSEL R24, R5, -INF , !P2 ;  /* 0xff80000005187808 */ /* 0x000fe40005000000 */
[----:B------:R-:W-:Y:S02]  /*db20*/  FSEL R7, R204, -INF , !P6 ;  /* 0xff800000cc077808 */ /* 0x000fe40007000000 */
[----:B------:R-:W-:Y:S02]  /*db30*/  FSEL R21, R206, -INF , !P4 ;  /* 0xff800000ce157808 */ /* 0x000fe40006000000 */
[----:B------:R-:W-:Y:S02]  /*db40*/  FSEL R6, R205, -INF , !P5 ;  /* 0xff800000cd067808 */ /* 0x000fe40006800000 */
[----:B------:R-:W-:Y:S01]  /*db50*/  FSEL R20, R207, -INF , !P3 ;  /* 0xff800000cf147808 */ /* 0x000fe20005800000 */
[----:B------:R-:W-:Y:S05]  /*db60*/  @!P0 BRA `(.L_x_497) ;  /* 0x000002c000008947 */ /* 0x000fea0003800000 */
[----:B------:R-:W2:Y:S04]  /*db70*/  LDL.64 R118, [R1+0x70] ;  /* 0x0000700001767983 */ /* 0x000ea80000100a00 */
[----:B------:R-:W3:Y:S01]  /*db80*/  LDL.64 R116, [R1+0x68] ;  /* 0x0000680001747983 */ /* 0x000ee20000100a00 */
[----:B------:R-:W-:-:S02]  /*db90*/  UIADD3 UR8, UR8, -0x3, URZ ;  /* 0xfffffffd08087890 */ /* 0x000fc4000fffe03f */
[----:B------:R-:W-:Y:S02]  /*dba0*/  ULDC.64 UR6, c[0x0][0x198] ;  /* 0x0000660000067ab9 */ /* 0x000fe40000000a00 */
[----:B------:R-:W-:Y:S02]  /*dbb0*/  USHF.R.S32.HI UR4, URZ, 0x1f, UR8 ;  /* 0x0000001f3f047899 */ /* 0x000fe40008011408 */
[----:B------:R-:W-:Y:S02]  /*dbc0*/  UIMAD.WIDE.U32 UR12, UR8, UR6, URZ ;  /* 0x00000006080c72a5 */ /* 0x000fe4000f8e003f */
[----:B------:R-:W-:-:S04]  /*dbd0*/  UIMAD UR4, UR4, UR6, URZ ;  /* 0x00000006040472a4 */ /* 0x000fc8000f8e023f */
[----:B------:R-:W-:Y:S01]  /*dbe0*/  UIMAD UR4, UR8, UR7, UR4 ;  /* 0x00000007080472a4 */ /* 0x000fe2000f8e0204 */
[----:B------:R-:W-:Y:S02]  /*dbf0*/  IMAD.U32 R0, RZ, RZ, UR12 ;  /* 0x0000000cff007e24 */ /* 0x000fe4000f8e00ff */
[----:B------:R-:W-:Y:S01]  /*dc00*/  IMAD.U32 R4, RZ, RZ, UR12 ;  /* 0x0000000cff047e24 */ /* 0x000fe2000f8e00ff */
[----:B------:R-:W-:-:S06]  /*dc10*/  UIADD3 UR4, UR13, UR4, URZ ;  /* 0x000000040d047290 */ /* 0x000fcc000fffe03f */
[----:B------:R-:W-:Y:S01]  /*dc20*/  IMAD.U32 R2, RZ, RZ, UR4 ;  /* 0x00000004ff027e24 */ /* 0x000fe2000f8e00ff */
[----:B------:R-:W-:Y:S02]  /*dc30*/  USHF.L.U32 UR4, UR6, 0x5, URZ ;  /* 0x0000000506047899 */ /* 0x000fe4000800063f */
[----:B------:R-:W-:Y:S01]  /*dc40*/  USHF.L.U64.HI UR6, UR6, 0x5, UR7 ;  /* 0x0000000506067899 */ /* 0x000fe20008010207 */
[----:B--2---:R-:W-:-:S04]  /*dc50*/  LEA R0, P0, R0, R118, 0x7 ;  /* 0x0000007600007211 */ /* 0x004fc800078038ff */
[----:B---3--:R-:W-:Y:S02]  /*dc60*/  LEA.HI.X R2, R4, R117, R2, 0x7, P0 ;  /* 0x0000007504027211 */ /* 0x008fe400000f3c02 */
[----:B------:R-:W-:-:S04]  /*dc70*/  LEA R4, P0, R0, c[0x0][0x168], 0x1 ;  /* 0x00005a0000047a11 */ /* 0x000fc800078008ff */
[----:B------:R-:W-:-:S05]  /*dc80*/  LEA.HI.X R5, R0, c[0x0][0x16c], R2, 0x1, P0 ;  /* 0x00005b0000057a11 */ /* 0x000fca00000f0c02 */
[----:B------:R-:W-:Y:S01]  /*dc90*/  @!PT LDS RZ, [RZ] ;  /* 0x00000000fffff984 */ /* 0x000fe20000000800 */
[----:B------:R-:W-:Y:S01]  /*dca0*/  @!PT LDS RZ, [RZ] ;  /* 0x00000000fffff984 */ /* 0x000fe20000000800 */
[----:B------:R-:W-:Y:S01]  /*dcb0*/  @!PT LDS RZ, [RZ] ;  /* 0x00000000fffff984 */ /* 0x000fe20000000800 */
[----:B------:R1:W-:Y:S02]  /*dcc0*/  LDGSTS.E.BYPASS.LTC128B.128 [R241+0x4000], [R4.64] ;  /* 0x0400000004f17fae */ /* 0x0003e4000b901d52 */
[----:B-1----:R-:W-:-:S04]  /*dcd0*/  IADD3 R4, P0, R4, UR4, RZ ;  /* 0x0000000404047c10 */ /* 0x002fc8000ff1e0ff */
[----:B------:R-:W-:-:S05]  /*dce0*/  IADD3.X R5, R5, UR6, RZ, P0, !PT ;  /* 0x0000000605057c10 */ /* 0x000fca00087fe4ff */
        /* <DEDUP_REMOVED lines=18> */
[----:B------:R1:W-:Y:S04]  /*de10*/  LDGSTS.E.BYPASS.LTC128B.128 [R241+0x7800], [R4.64] ;  /* 0x0780000004f17fae */ /* 0x0003e8000b901d52 */
[----:B------:R-:W0:Y:S02]  /*de20*/  LDGDEPBAR ;  /* 0x00000000000079af */ /* 0x000e240000000000 */
.L_x_497:
[----:B------:R-:W2:Y:S01]  /*de30*/  LDL.LU R118, [R1+0x48] ;  /* 0x0000480001767983 */ /* 0x000ea20000300800 */
[----:B------:R-:W-:Y:S01]  /*de40*/  FMNMX.FTZ R0, R70, R93, !PT ;  /* 0x0000005d46007209 */ /* 0x000fe20007810000 */
[----:B------:R-:W-:Y:S01]  /*de50*/  IMAD.MOV.U32 R128, RZ, RZ, R252 ;  /* 0x000000ffff807224 */ /* 0x000fe200078e00fc */
[----:B------:R-:W-:Y:S01]  /*de60*/  MOV R205, R242 ;  /* 0x000000f200cd7202 */ /* 0x000fe20000000f00 */
        /* <DEDUP_REMOVED lines=52> */
[----:B-1----:R-:W-:Y:S02]  /*e1b0*/  FMNMX.FTZ R4, R98, R0, !PT ;  /* 0x0000000062047209 */ /* 0x002fe40007810000 */
        /* <DEDUP_REMOVED lines=56> */
[----:B------:R-:W-:Y:S02]  /*e540*/  FMNMX.FTZ R4, R25, R4, !PT ;  /* 0x0000000419047209 */ /* 0x000fe40007810000 */
[----:B------:R-:W-:Y:S01]  /*e550*/  FMNMX.FTZ R2, R39, R0, !PT ;  /* 0x0000000027027209 */ /* 0x000fe20007810000 */
[C---:B------:R-:W-:Y:S01]  /*e560*/  FMUL.FTZ R0, R131.reuse, c[0x0][0x23c] ;  /* 0x00008f0083007a20 */ /* 0x040fe20000410000 */
[----:B------:R-:W-:Y:S02]  /*e570*/  FSETP.NEU.FTZ.AND P2, PT, R131, -INF , PT ;  /* 0xff8000008300780b */ /* 0x000fe40003f5d000 */
[----:B------:R-:W-:Y:S02]  /*e580*/  FMNMX.FTZ R4, R23, R4, !PT ;  /* 0x0000000417047209 */ /* 0x000fe40007810000 */
[----:B------:R-:W-:-:S02]  /*e590*/  FMNMX.FTZ R2, R38, R2, !PT ;  /* 0x0000000226027209 */ /* 0x000fc40007810000 */
[----:B------:R-:W-:Y:S02]  /*e5a0*/  FSEL R0, R0, RZ, P2 ;  /* 0x000000ff00007208 */ /* 0x000fe40001000000 */
[----:B------:R-:W-:Y:S02]  /*e5b0*/  FMNMX.FTZ R4, R21, R4, !PT ;  /* 0x0000000415047209 */ /* 0x000fe40007810000 */
[----:B------:R-:W-:Y:S01]  /*e5c0*/  FMNMX.FTZ R2, R36, R2, !PT ;  /* 0x0000000224027209 */ /* 0x000fe20007810000 */
[--C-:B------:R-:W-:Y:S01]  /*e5d0*/  FFMA.FTZ R117, R86, c[0x0][0x23c], -R0.reuse ;  /* 0x00008f0056757a23 */ /* 0x100fe20000010800 */
[----:B------:R-:W-:Y:S01]  /*e5e0*/  FMNMX.FTZ R4, R20, R4, !PT ;  /* 0x0000000414047209 */ /* 0x000fe20007810000 */
[--C-:B------:R-:W-:Y:S01]  /*e5f0*/  FFMA.FTZ R86, R76, c[0x0][0x23c], -R0.reuse ;  /* 0x00008f004c567a23 */ /* 0x100fe20000010800 */
[----:B------:R-:W-:Y:S01]  /*e600*/  MOV R76, R243 ;  /* 0x000000f3004c7202 */ /* 0x000fe20000000f00 */
[--C-:B------:R-:W-:Y:S02]  /*e610*/  FFMA.FTZ R242, R72, c[0x0][0x23c], -R0.reuse ;  /* 0x00008f0048f27a23 */ /* 0x100fe40000010800 */
[----:B------:R-:W-:-:S02]  /*e620*/  FFMA.FTZ R240, R57, c[0x0][0x23c], -R0 ;  /* 0x00008f0039f07a23 */ /* 0x000fc40000010800 */
[--C-:B------:R-:W-:Y:S02]  /*e630*/  FFMA.FTZ R236, R19, c[0x0][0x23c], -R0.reuse ;  /* 0x00008f0013ec7a23 */ /* 0x100fe40000010800 */
[--C-:B------:R-:W-:Y:S01]  /*e640*/  FFMA.FTZ R135, R18, c[0x0][0x23c], -R0.reuse ;  /* 0x00008f0012877a23 */ /* 0x100fe20000010800 */
[----:B------:R-:W-:Y:S01]  /*e650*/  MUFU.EX2 R242, R242 ;  /* 0x000000f200f27308 */ /* 0x000fe20000000800 */
[--C-:B------:R-:W-:Y:S02]  /*e660*/  FFMA.FTZ R227, R16, c[0x0][0x23c], -R0.reuse ;  /* 0x00008f0010e37a23 */ /* 0x100fe40000010800 */
[--C-:B------:R-:W-:Y:S02]  /*e670*/  FFMA.FTZ R226, R14, c[0x0][0x23c], -R0.reuse ;  /* 0x00008f000ee27a23 */ /* 0x100fe40000010800 */
        /* <DEDUP_REMOVED lines=8> */
[--C-:B------:R-:W-:Y:S01]  /*e700*/  FFMA.FTZ R207, R65, c[0x0][0x23c], -R0.reuse ;  /* 0x00008f0041cf7a23 */ /* 0x100fe20000010800 */
[----:B------:R-:W1:Y:S01]  /*e710*/  MUFU.EX2 R100, R100 ;  /* 0x0000006400647308 */ /* 0x000e620000000800 */
[----:B------:R-:W-:-:S02]  /*e720*/  FFMA.FTZ R206, R61, c[0x0][0x23c], -R0 ;  /* 0x00008f003dce7a23 */ /* 0x000fc40000010800 */
[--C-:B------:R-:W-:Y:S02]  /*e730*/  FFMA.FTZ R59, R59, c[0x0][0x23c], -R0.reuse ;  /* 0x00008f003b3b7a23 */ /* 0x100fe40000010800 */
[--C-:B------:R-:W-:Y:S02]  /*e740*/  FFMA.FTZ R239, R54, c[0x0][0x23c], -R0.reuse ;  /* 0x00008f0036ef7a23 */ /* 0x100fe40000010800 */
[--C-:B------:R-:W-:Y:S01]  /*e750*/  FFMA.FTZ R252, R53, c[0x0][0x23c], -R0.reuse ;  /* 0x00008f0035fc7a23 */ /* 0x100fe20000010800 */
[----:B------:R-:W-:Y:S01]  /*e760*/  MUFU.EX2 R97, R97 ;  /* 0x0000006100617308 */ /* 0x000fe20000000800 */
[--C-:B------:R-:W-:Y:S02]  /*e770*/  FFMA.FTZ R238, R52, c[0x0][0x23c], -R0.reuse ;  /* 0x00008f0034ee7a23 */ /* 0x100fe40000010800 */
[--C-:B------:R-:W-:Y:S01]  /*e780*/  FFMA.FTZ R237, R22, c[0x0][0x23c], -R0.reuse ;  /* 0x00008f0016ed7a23 */ /* 0x100fe20000010800 */
[----:B------:R-:W-:Y:S01]  /*e790*/  MOV R22, R128 ;  /* 0x0000008000167202 */ /* 0x000fe20000000f00 */
[----:B------:R-:W-:-:S02]  /*e7a0*/  FFMA.FTZ R228, R17, c[0x0][0x23c], -R0 ;  /* 0x00008f0011e47a23 */ /* 0x000fc40000010800 */
[--C-:B------:R-:W-:Y:S01]  /*e7b0*/  FFMA.FTZ R18, R15, c[0x0][0x23c], -R0.reuse ;  /* 0x00008f000f127a23 */ /* 0x100fe20000010800 */
[----:B------:R-:W-:Y:S01]  /*e7c0*/  MUFU.EX2 R116, R116 ;  /* 0x0000007400747308 */ /* 0x000fe20000000800 */
[--C-:B------:R-:W-:Y:S02]  /*e7d0*/  FFMA.FTZ R16, R13, c[0x0][0x23c], -R0.reuse ;  /* 0x00008f000d107a23 */ /* 0x100fe40000010800 */
[--C-:B------:R-:W-:Y:S02]  /*e7e0*/  FFMA.FTZ R223, R12, c[0x0][0x23c], -R0.reuse ;  /* 0x00008f000cdf7a23 */ /* 0x100fe40000010800 */
[--C-:B------:R-:W-:Y:S02]  /*e7f0*/  FFMA.FTZ R11, R11, c[0x0][0x23c], -R0.reuse ;  /* 0x00008f000b0b7a23 */ /* 0x100fe40000010800 */
[--C-:B------:R-:W-:Y:S01]  /*e800*/  FFMA.FTZ R14, R10, c[0x0][0x23c], -R0.reuse ;  /* 0x00008f000a0e7a23 */ /* 0x100fe20000010800 */
[----:B------:R-:W-:Y:S01]  /*e810*/  MUFU.EX2 R207, R207 ;  /* 0x000000cf00cf7308 */ /* 0x000fe20000000800 */
[----:B------:R-:W-:-:S02]  /*e820*/  FFMA.FTZ R57, R9, c[0x0][0x23c], -R0 ;  /* 0x00008f0009397a23 */ /* 0x000fc40000010800 */
[--C-:B------:R-:W-:Y:S02]  /*e830*/  FFMA.FTZ R218, R8, c[0x0][0x23c], -R0.reuse ;  /* 0x00008f0008da7a23 */ /* 0x100fe40000010800 */
[--C-:B------:R-:W-:Y:S02]  /*e840*/  FFMA.FTZ R19, R7, c[0x0][0x23c], -R0.reuse ;  /* 0x00008f0007137a23 */ /* 0x100fe40000010800 */
[----:B------:R-:W-:Y:S01]  /*e850*/  FFMA.FTZ R72, R6, c[0x0][0x23c], -R0 ;  /* 0x00008f0006487a23 */ /* 0x000fe20000010800 */
[----:B------:R-:W-:Y:S02]  /*e860*/  FMNMX.FTZ R0, R34, R2, !PT ;  /* 0x0000000222007209 */ /* 0x000fe40007810000 */
[----:B------:R-:W3:Y:S02]  /*e870*/  SHFL.BFLY PT, R2, R4, 0x2, 0x1f ;  /* 0x0c401f0004027f89 */ /* 0x000ee400000e0000 */
[----:B------:R-:W-:-:S04]  /*e880*/  FMNMX.FTZ R0, R33, R0, !PT ;  /* 0x0000000021007209 */ /* 0x000fc80007810000 */
[----:B------:R-:W-:-:S04]  /*e890*/  FMNMX.FTZ R0, R30, R0, !PT ;  /* 0x000000001e007209 */ /* 0x000fc80007810000 */
[----:B------:R-:W-:-:S04]  /*e8a0*/  FMNMX.FTZ R0, R28, R0, !PT ;  /* 0x000000001c007209 */ /* 0x000fc80007810000 */
[----:B------:R-:W-:Y:S02]  /*e8b0*/  FMNMX.FTZ R0, R26, R0, !PT ;  /* 0x000000001a007209 */ /* 0x000fe40007810000 */
[----:B--2---:R-:W-:Y:S02]  /*e8c0*/  MOV R74, R118 ;  /* 0x00000076004a7202 */ /* 0x004fe40000000f00 */
[----:B------:R-:W-:Y:S02]  /*e8d0*/  FMNMX.FTZ R0, R24, R0, !PT ;  /* 0x0000000018007209 */ /* 0x000fe40007810000 */
[----:B---3--:R-:W-:-:S03]  /*e8e0*/  FMNMX.FTZ R4, R4, R2, !PT ;  /* 0x0000000204047209 */ /* 0x008fc60007810000 */
[----:B------:R-:W2:Y:S04]  /*e8f0*/  SHFL.BFLY PT, R2, R0, 0x2, 0x1f ;  /* 0x0c401f0000027f89 */ /* 0x000ea800000e0000 */
[----:B------:R-:W3:Y:S01]  /*e900*/  SHFL.BFLY PT, R5, R4, 0x1, 0x1f ;  /* 0x0c201f0004057f89 */ /* 0x000ee200000e0000 */
[----:B--2---:R-:W-:Y:S02]  /*e910*/  FMNMX.FTZ R2, R0, R2, !PT ;  /* 0x0000000200027209 */ /* 0x004fe40007810000 */
[----:B---3--:R-:W-:-:S03]  /*e920*/  FMNMX.FTZ R130, R4, R5, !PT ;  /* 0x0000000504827209 */ /* 0x008fc60007810000 */
[----:B------:R-:W2:Y:S01]  /*e930*/  SHFL.BFLY PT, R4, R2, 0x1, 0x1f ;  /* 0x0c201f0002047f89 */ /* 0x000ea200000e0000 */
[C---:B------:R-:W-:Y:S01]  /*e940*/  FSETP.NEU.FTZ.AND P1, PT, R130.reuse, -INF , PT ;  /* 0xff8000008200780b */ /* 0x040fe20003f3d000 */
[----:B------:R-:W-:-:S05]  /*e950*/  FMUL.FTZ R0, R130, c[0x0][0x23c] ;  /* 0x00008f0082007a20 */ /* 0x000fca0000410000 */
[----:B------:R-:W-:-:S05]  /*e960*/  FSEL R0, R0, RZ, P1 ;  /* 0x000000ff00007208 */ /* 0x000fca0000800000 */
[--C-:B------:R-:W-:Y:S02]  /*e970*/  FFMA.FTZ R80, R113, c[0x0][0x23c], -R0.reuse ;  /* 0x00008f0071507a23 */ /* 0x100fe40000010800 */
[--C-:B------:R-:W-:Y:S02]  /*e980*/  FFMA.FTZ R118, R81, c[0x0][0x23c], -R0.reuse ;  /* 0x00008f0051767a23 */ /* 0x100fe40000010800 */
[--C-:B------:R-:W-:Y:S02]  /*e990*/  FFMA.FTZ R229, R47, c[0x0][0x23c], -R0.reuse ;  /* 0x00008f002fe57a23 */ /* 0x100fe40000010800 */
[--C-:B------:R-:W-:Y:S01]  /*e9a0*/  FFMA.FTZ R8, R109, c[0x0][0x23c], -R0.reuse ;  /* 0x00008f006d087a23 */ /* 0x100fe20000010800 */
[----:B------:R-:W-:Y:S01]  /*e9b0*/  MUFU.EX2 R80, R80 ;  /* 0x0000005000507308 */ /* 0x000fe20000000800 */
[--C-:B------:R-:W-:Y:S02]  /*e9c0*/  FFMA.FTZ R122, R122, c[0x0][0x23c], -R0.reuse ;  /* 0x00008f007a7a7a23 */ /* 0x100fe40000010800 */
[--C-:B------:R-:W-:Y:S01]  /*e9d0*/  FFMA.FTZ R110, R110, c[0x0][0x23c], -R0.reuse ;  /* 0x00008f006e6e7a23 */ /* 0x100fe20000010800 */
[----:B--2---:R-:W-:Y:S01]  /*e9e0*/  FMNMX.FTZ R129, R2, R4, !PT ;  /* 0x0000000402817209 */ /* 0x004fe20007810000 */
[----:B------:R-:W-:-:S02]  /*e9f0*/  FFMA.FTZ R84, R108, c[0x0][0x23c], -R0 ;  /* 0x00008f006c547a23 */ /* 0x000fc40000010800 */
[--C-:B------:R-:W-:Y:S01]  /*ea00*/  FFMA.FTZ R105, R105, c[0x0][0x23c], -R0.reuse ;  /* 0x00008f0069697a23 */ /* 0x100fe20000010800 */
[----:B------:R-:W-:Y:S01]  /*ea10*/  FSETP.NEU.FTZ.AND P0, PT, R129, -INF , PT ;  /* 0xff8000008100780b */ /* 0x000fe20003f1d000 */
[--C-:B------:R-:W-:Y:S02]  /*ea20*/  FFMA.FTZ R98, R98, c[0x0][0x23c], -R0.reuse ;  /* 0x00008f0062627a23 */ /* 0x100fe40000010800 */
[--C-:B------:R-:W-:Y:S01]  /*ea30*/  FFMA.FTZ R95, R95, c[0x0][0x23c], -R0.reuse ;  /* 0x00008f005f5f7a23 */ /* 0x100fe20000010800 */
[----:B------:R-:W-:Y:S01]  /*ea40*/  MUFU.EX2 R84, R84 ;  /* 0x0000005400547308 */ /* 0x000fe20000000800 */
[--C-:B------:R-:W-:Y:S02]  /*ea50*/  FFMA.FTZ R204, R94, c[0x0][0x23c], -R0.reuse ;  /* 0x00008f005ecc7a23 */ /* 0x100fe40000010800 */
[--C-:B------:R-:W-:Y:S02]  /*ea60*/  FFMA.FTZ R119, R85, c[0x0][0x23c], -R0.reuse ;  /* 0x00008f0055777a23 */ /* 0x100fe40000010800 */
[--C-:B------:R-:W-:Y:S01]  /*ea70*/  FFMA.FTZ R113, R78, c[0x0][0x23c], -R0.reuse ;  /* 0x00008f004e717a23 */ /* 0x100fe20000010800 */
[----:B------:R-:W-:Y:S01]  /*ea80*/  MOV R78, R11 ;  /* 0x0000000b004e7202 */ /* 0x000fe20000000f00 */
[----:B------:R-:W-:-:S02]  /*ea90*/  FFMA.FTZ R251, R77, c[0x0][0x23c], -R0 ;  /* 0x00008f004dfb7a23 */ /* 0x000fc40000010800 */
[--C-:B------:R-:W-:Y:S01]  /*eaa0*/  FFMA.FTZ R250, R73, c[0x0][0x23c], -R0.reuse ;  /* 0x00008f0049fa7a23 */ /* 0x100fe20000010800 */
[----:B------:R-:W-:Y:S01]  /*eab0*/  MOV R73, R205 ;  /* 0x000000cd00497202 */ /* 0x000fe20000000f00 */
[--C-:B------:R-:W-:Y:S02]  /*eac0*/  FFMA.FTZ R249, R66, c[0x0][0x23c], -R0.reuse ;  /* 0x00008f0042f97a23 */ /* 0x100fe40000010800 */
[--C-:B------:R-:W-:Y:S02]  /*ead0*/  FFMA.FTZ R248, R63, c[0x0][0x23c], -R0.reuse ;  /* 0x00008f003ff87a23 */ /* 0x100fe40000010800 */
[--C-:B------:R-:W-:Y:S02]  /*eae0*/  FFMA.FTZ R235, R62, c[0x0][0x23c], -R0.reuse ;  /* 0x00008f003eeb7a23 */ /* 0x100fe40000010800 */
[--C-:B------:R-:W-:Y:S02]  /*eaf0*/  FFMA.FTZ R234, R58, c[0x0][0x23c], -R0.reuse ;  /* 0x00008f003aea7a23 */ /* 0x100fe40000010800 */
[--C-:B------:R-:W-:Y:S01]  /*eb00*/  FFMA.FTZ R233, R46, c[0x0][0x23c], -R0.reuse ;  /* 0x00008f002ee97a23 */ /* 0x100fe20000010800 */
[----:B------:R-:W-:Y:S01]  /*eb10*/  MOV R46, R72 ;  /* 0x00000048002e7202 */ /* 0x000fe20000000f00 */
[----:B------:R-:W-:-:S02]  /*eb20*/  FFMA.FTZ R47, R43, c[0x0][0x23c], -R0 ;  /* 0x00008f002b2f7a23 */ /* 0x000fc40000010800 */
[--C-:B------:R-:W-:Y:S02]  /*eb30*/  FFMA.FTZ R61, R41, c[0x0][0x23c], -R0.reuse ;  /* 0x00008f00293d7a23 */ /* 0x100fe40000010800 */
[--C-:B------:R-:W-:Y:S02]  /*eb40*/  FFMA.FTZ R225, R37, c[0x0][0x23c], -R0.reuse ;  /* 0x00008f0025e17a23 */ /* 0x100fe40000010800 */
[--C-:B------:R-:W-:Y:S02]  /*eb50*/  FFMA.FTZ R224, R35, c[0x0][0x23c], -R0.reuse ;  /* 0x00008f0023e07a23 */ /* 0x100fe40000010800 */
[--C-:B------:R-:W-:Y:S01]  /*eb60*/  FFMA.FTZ R17, R32, c[0x0][0x23c], -R0.reuse ;  /* 0x00008f0020117a23 */ /* 0x100fe20000010800 */
[----:B------:R-:W-:Y:S01]  /*eb70*/  MOV R32, R78 ;  /* 0x0000004e00207202 */ /* 0x000fe20000000f00 */
[--C-:B------:R-:W-:Y:S02]  /*eb80*/  FFMA.FTZ R220, R31, c[0x0][0x23c], -R0.reuse ;  /* 0x00008f001fdc7a23 */ /* 0x100fe40000010800 */
[----:B------:R-:W-:-:S02]  /*eb90*/  FFMA.FTZ R219, R29, c[0x0][0x23c], -R0 ;  /* 0x00008f001ddb7a23 */ /* 0x000fc40000010800 */
[--C-:B------:R-:W-:Y:S02]  /*eba0*/  FFMA.FTZ R27, R27, c[0x0][0x23c], -R0.reuse ;  /* 0x00008f001b1b7a23 */ /* 0x100fe40000010800 */
[--C-:B------:R-:W-:Y:S02]  /*ebb0*/  FFMA.FTZ R15, R25, c[0x0][0x23c], -R0.reuse ;  /* 0x00008f00190f7a23 */ /* 0x100fe40000010800 */
[--C-:B------:R-:W-:Y:S02]  /*ebc0*/  FFMA.FTZ R23, R23, c[0x0][0x23c], -R0.reuse ;  /* 0x00008f0017177a23 */ /* 0x100fe40000010800 */
[--C-:B------:R-:W-:Y:S02]  /*ebd0*/  FFMA.FTZ R81, R21, c[0x0][0x23c], -R0.reuse ;  /* 0x00008f0015517a23 */ /* 0x100fe40000010800 */
[----:B------:R-:W-:Y:S02]  /*ebe0*/  FFMA.FTZ R20, R20, c[0x0][0x23c], -R0 ;  /* 0x00008f0014147a23 */ /* 0x000fe40000010800 */
[----:B------:R-:W-:-:S02]  /*ebf0*/  FMUL.FTZ R0, R129, c[0x0][0x23c] ;  /* 0x00008f0081007a20 */ /* 0x000fc40000410000 */
[----:B------:R-:W-:Y:S02]  /*ec00*/  IMAD.MOV.U32 R77, RZ, RZ, R135 ;  /* 0x000000ffff4d7224 */ /* 0x000fe400078e0087 */
[----:B------:R-:W-:Y:S01]  /*ec10*/  IMAD.MOV.U32 R37, RZ, RZ, R73 ;  /* 0x000000ffff257224 */ /* 0x000fe200078e0049 */
[----:B------:R-:W-:Y:S01]  /*ec20*/  FSEL R0, R0, RZ, P0 ;  /* 0x000000ff00007208 */ /* 0x000fe20000000000 */
[----:B------:R-:W-:Y:S01]  /*ec30*/  IMAD.MOV.U32 R29, RZ, RZ, R16 ;  /* 0x000000ffff1d7224 */ /* 0x000fe200078e0010 */
[----:B------:R-:W-:Y:S01]  /*ec40*/  MOV R35, R77 ;  /* 0x0000004d00237202 */ /* 0x000fe20000000f00 */
[----:B------:R-:W-:Y:S02]  /*ec50*/  IMAD.MOV.U32 R21, RZ, RZ, R76 ;  /* 0x000000ffff157224 */ /* 0x000fe400078e004c */
        /* <DEDUP_REMOVED lines=26> */
[----:B------:R-:W-:Y:S01]  /*ee00*/  MUFU.EX2 R111, R111 ;  /* 0x0000006f006f7308 */ /* 0x000fe20000000800 */
[----:B------:R-:W-:-:S02]  /*ee10*/  FFMA.FTZ R31, R44, c[0x0][0x23c], -R0 ;  /* 0x00008f002c1f7a23 */ /* 0x000fc40000010800 */
[--C-:B------:R-:W-:Y:S02]  /*ee20*/  FFMA.FTZ R64, R42, c[0x0][0x23c], -R0.reuse ;  /* 0x00008f002a407a23 */ /* 0x100fe40000010800 */
[--C-:B------:R-:W-:Y:S02]  /*ee30*/  FFMA.FTZ R58, R40, c[0x0][0x23c], -R0.reuse ;  /* 0x00008f00283a7a23 */ /* 0x100fe40000010800 */
[--C-:B------:R-:W-:Y:S01]  /*ee40*/  FFMA.FTZ R85, R39, c[0x0][0x23c], -R0.reuse ;  /* 0x00008f0027557a23 */ /* 0x100fe20000010800 */
[----:B------:R-:W-:Y:S01]  /*ee50*/  MOV R39, R17 ;  /* 0x0000001100277202 */ /* 0x000fe20000000f00 */
[--C-:B------:R-:W-:Y:S01]  /*ee60*/  FFMA.FTZ R67, R38, c[0x0][0x23c], -R0.reuse ;  /* 0x00008f0026437a23 */ /* 0x100fe20000010800 */
        /* <DEDUP_REMOVED lines=8> */
[----:B------:R-:W-:Y:S01]  /*eef0*/  FFMA.FTZ R216, R24, c[0x0][0x23c], -R0 ;  /* 0x00008f0018d87a23 */ /* 0x000fe20000010800 */
[----:B------:R-:W-:Y:S01]  /*ef00*/  FSEL R0, R131, RZ, P2 ;  /* 0x000000ff83007208 */ /* 0x000fe20001000000 */
[----:B------:R-:W-:-:S02]  /*ef10*/  IMAD.MOV.U32 R82, RZ, RZ, R61 ;  /* 0x000000ffff527224 */ /* 0x000fc400078e003d */
[----:B------:R-:W-:Y:S02]  /*ef20*/  IMAD.MOV.U32 R55, RZ, RZ, R18 ;  /* 0x000000ffff377224 */ /* 0x000fe400078e0012 */
[----:B------:R-:W-:Y:S01]  /*ef30*/  FADD.FTZ R6, R70, -R0 ;  /* 0x8000000046067221 */ /* 0x000fe20000010000 */
[----:B------:R-:W-:Y:S02]  /*ef40*/  FSEL R0, R130, RZ, P1 ;  /* 0x000000ff82007208 */ /* 0x000fe40000800000 */
[----:B------:R-:W-:-:S03]  /*ef50*/  MOV R70, R38 ;  /* 0x0000002600467202 */ /* 0x000fc60000000f00 */
[----:B------:R-:W-:Y:S01]  /*ef60*/  FADD.FTZ R4, R69, -R0 ;  /* 0x8000000045047221 */ /* 0x000fe20000010000 */
[----:B------:R-:W-:Y:S02]  /*ef70*/  FMNMX.FTZ R0, R3, R209, !PT ;  /* 0x000000d103007209 */ /* 0x000fe40007810000 */
[----:B------:R-:W-:Y:S01]  /*ef80*/  MOV R69, R30 ;  /* 0x0000001e00457202 */ /* 0x000fe20000000f00 */
[----:B------:R-:W-:Y:S01]  /*ef90*/  FMUL.FTZ R4, R4, c[0x0][0x23c] ;  /* 0x00008f0004047a20 */ /* 0x000fe20000410000 */
        /* <DEDUP_REMOVED lines=30> */
[----:B------:R-:W-:-:S05]  /*f180*/  FMNMX.FTZ R0, R45, R0, !PT ;  /* 0x000000002d007209 */ /* 0x000fca0007810000 */
[----:B------:R-:W2:Y:S02]  /*f190*/  SHFL.BFLY PT, R2, R0, 0x2, 0x1f ;  /* 0x0c401f0000027f89 */ /* 0x000ea400000e0000 */
[----:B--2---:R-:W-:-:S05]  /*f1a0*/  FMNMX.FTZ R0, R0, R2, !PT ;  /* 0x0000000200007209 */ /* 0x004fca0007810000 */
[----:B------:R-:W2:Y:S02]  /*f1b0*/  SHFL.BFLY PT, R2, R0, 0x1, 0x1f ;  /* 0x0c201f0000027f89 */ /* 0x000ea400000e0000 */
[----:B--2---:R-:W-:Y:S01]  /*f1c0*/  FMNMX.FTZ R128, R0, R2, !PT ;  /* 0x0000000200807209 */ /* 0x004fe20007810000 */
[----:B------:R-:W-:Y:S02]  /*f1d0*/  FMUL.FTZ R2, R6, c[0x0][0x23c] ;  /* 0x00008f0006027a20 */ /* 0x000fe40000410000 */
[----:B------:R1:W-:Y:S01]  /*f1e0*/  MUFU.EX2 R6, R8 ;  /* 0x0000000800067308 */ /* 0x0003e20000000800 */
[C---:B------:R-:W-:Y:S01]  /*f1f0*/  FSETP.NEU.FTZ.AND P1, PT, R128.reuse, -INF , PT ;  /* 0xff8000008000780b */ /* 0x040fe20003f3d000 */
[----:B------:R-:W-:-:S05]  /*f200*/  FMUL.FTZ R0, R128, c[0x0][0x23c] ;  /* 0x00008f0080007a20 */ /* 0x000fca0000410000 */
[----:B------:R-:W-:Y:S01]  /*f210*/  FSEL R0, R0, RZ, P1 ;  /* 0x000000ff00007208 */ /* 0x000fe20000800000 */
[----:B------:R-:W2:Y:S04]  /*f220*/  MUFU.EX2 R2, R2 ;  /* 0x0000000200027308 */ /* 0x000ea80000000800 */
[--C-:B------:R-:W-:Y:S02]  /*f230*/  FFMA.FTZ R13, R49, c[0x0][0x23c], -R0.reuse ;  /* 0x00008f00310d7a23 */ /* 0x100fe40000010800 */
[--C-:B------:R-:W-:Y:S02]  /*f240*/  FFMA.FTZ R44, R48, c[0x0][0x23c], -R0.reuse ;  /* 0x00008f00302c7a23 */ /* 0x100fe40000010800 */
[--C-:B------:R-:W-:Y:S01]  /*f250*/  FFMA.FTZ R42, R211, c[0x0][0x23c], -R0.reuse ;  /* 0x00008f00d32a7a23 */ /* 0x100fe20000010800 */
[----:B-1----:R-:W-:Y:S01]  /*f260*/  F2FP.PACK_AB R8, R100, R93 ;  /* 0x0000005d6408723e */ /* 0x002fe200000000ff */
[----:B------:R-:W-:-:S02]  /*f270*/  FFMA.FTZ R5, R209, c[0x0][0x23c], -R0 ;  /* 0x00008f00d1057a23 */ /* 0x000fc40000010800 */
[--C-:B------:R-:W-:Y:S02]  /*f280*/  FFMA.FTZ R11, R232, c[0x0][0x23c], -R0.reuse ;  /* 0x00008f00e80b7a23 */ /* 0x100fe40000010800 */
[----:B------:R-:W-:Y:S02]  /*f290*/  FFMA.FTZ R41, R210, c[0x0][0x23c], -R0 ;  /* 0x00008f00d2297a23 */ /* 0x000fe40000010800 */
[-C--:B--2---:R-:W-:Y:S02]  /*f2a0*/  FFMA.FTZ R22, R22, R2.reuse, R93 ;  /* 0x0000000216167223 */ /* 0x084fe4000001005d */
[-C--:B------:R-:W-:Y:S02]  /*f2b0*/  FMUL.FTZ R164, R164, R2.reuse ;  /* 0x00000002a4a47220 */ /* 0x080fe40000410000 */
[-C--:B------:R-:W-:Y:S02]  /*f2c0*/  FMUL.FTZ R165, R165, R2.reuse ;  /* 0x00000002a5a57220 */ /* 0x080fe40000410000 */
[----:B------:R-:W-:-:S02]  /*f2d0*/  FMUL.FTZ R16, R160, R2 ;  /* 0x00000002a0107220 */ /* 0x000fc40000410000 */
[-C--:B------:R-:W-:Y:S01]  /*f2e0*/  FMUL.FTZ R17, R161, R2.reuse ;  /* 0x00000002a1117220 */ /* 0x080fe20000410000 */
[----:B------:R-:W-:Y:S01]  /*f2f0*/  MOV R161, R67 ;  /* 0x0000004300a17202 */ /* 0x000fe20000000f00 */
[-C--:B------:R-:W-:Y:S02]  /*f300*/  FMUL.FTZ R156, R156, R2.reuse ;  /* 0x000000029c9c7220 */ /* 0x080fe40000410000 */
[-C--:B------:R-:W-:Y:S02]  /*f310*/  FMUL.FTZ R157, R157, R2.reuse ;  /* 0x000000029d9d7220 */ /* 0x080fe40000410000 */
[-C--:B------:R-:W-:Y:S02]  /*f320*/  FMUL.FTZ R48, R152, R2.reuse ;  /* 0x0000000298307220 */ /* 0x080fe40000410000 */
[-C--:B------:R-:W-:Y:S01]  /*f330*/  FMUL.FTZ R49, R153, R2.reuse ;  /* 0x0000000299317220 */ /* 0x080fe20000410000 */
[----:B------:R-:W-:Y:S01]  /*f340*/  MUFU.EX2 R152, R206 ;  /* 0x000000ce00987308 */ /* 0x000fe20000000800 */
[----:B------:R-:W-:-:S02]  /*f350*/  FMUL.FTZ R60, R148, R2 ;  /* 0x00000002943c7220 */ /* 0x000fc40000410000 */
[-C--:B------:R-:W-:Y:S02]  /*f360*/  FMUL.FTZ R61, R149, R2.reuse ;  /* 0x00000002953d7220 */ /* 0x080fe40000410000 */
[-C--:B------:R-:W-:Y:S02]  /*f370*/  FMUL.FTZ R76, R144, R2.reuse ;  /* 0x00000002904c7220 */ /* 0x080fe40000410000 */
[-C--:B------:R-:W-:Y:S01]  /*f380*/  FMUL.FTZ R77, R145, R2.reuse ;  /* 0x00000002914d7220 */ /* 0x080fe20000410000 */
[----:B------:R-:W-:Y:S01]  /*f390*/  MUFU.EX2 R144, R66 ;  /* 0x0000004200907308 */ /* 0x000fe20000000800 */
[-C--:B------:R-:W-:Y:S02]  /*f3a0*/  FMUL.FTZ R72, R140, R2.reuse ;  /* 0x000000028c487220 */ /* 0x080fe40000410000 */
[-C--:B------:R-:W-:Y:S02]  /*f3b0*/  FMUL.FTZ R73, R141, R2.reuse ;  /* 0x000000028d497220 */ /* 0x080fe40000410000 */
[----:B------:R-:W-:-:S02]  /*f3c0*/  FMUL.FTZ R24, R136, R2 ;  /* 0x0000000288187220 */ /* 0x000fc40000410000 */
[----:B------:R-:W-:Y:S01]  /*f3d0*/  FMUL.FTZ R25, R137, R2 ;  /* 0x0000000289197220 */ /* 0x000fe20000410000 */
[----:B------:R-:W-:Y:S01]  /*f3e0*/  FSEL R2, R129, RZ, P0 ;  /* 0x000000ff81027208 */ /* 0x000fe20000000000 */
        /* <DEDUP_REMOVED lines=8> */
[----:B------:R-:W-:-:S02]  /*f470*/  FFMA.FTZ R9, R230, c[0x0][0x23c], -R0 ;  /* 0x00008f00e6097a23 */ /* 0x000fc40000010800 */
[--C-:B------:R-:W-:Y:S02]  /*f480*/  FFMA.FTZ R202, R202, c[0x0][0x23c], -R0.reuse ;  /* 0x00008f00caca7a23 */ /* 0x100fe40000010800 */
[--C-:B------:R-:W-:Y:S02]  /*f490*/  FFMA.FTZ R201, R201, c[0x0][0x23c], -R0.reuse ;  /* 0x00008f00c9c97a23 */ /* 0x100fe40000010800 */
[--C-:B------:R-:W-:Y:S02]  /*f4a0*/  FFMA.FTZ R200, R200, c[0x0][0x23c], -R0.reuse ;  /* 0x00008f00c8c87a23 */ /* 0x100fe40000010800 */
[--C-:B------:R-:W-:Y:S01]  /*f4b0*/  FFMA.FTZ R134, R134, c[0x0][0x23c], -R0.reuse ;  /* 0x00008f0086867a23 */ /* 0x100fe20000010800 */
[----:B------:R-:W-:Y:S01]  /*f4c0*/  MUFU.EX2 R202, R202 ;  /* 0x000000ca00ca7308 */ /* 0x000fe20000000800 */
        /* <DEDUP_REMOVED lines=23> */
[----:B------:R-:W-:-:S02]  /*f640*/  IMAD.MOV.U32 R115, RZ, RZ, R32 ;  /* 0x000000ffff737224 */ /* 0x000fc400078e0020 */
[----:B------:R-:W-:Y:S01]  /*f650*/  IMAD.MOV.U32 R230, RZ, RZ, R39 ;  /* 0x000000ffffe67224 */ /* 0x000fe200078e0027 */
[----:B------:R1:W2:Y:S01]  /*f660*/  MUFU.EX2 R0, R4 ;  /* 0x0000000400007308 */ /* 0x0002a20000000800 */
[----:B------:R-:W-:Y:S02]  /*f670*/  IMAD.MOV.U32 R148, RZ, RZ, R107 ;  /* 0x000000ffff947224 */ /* 0x000fe400078e006b */
[----:B------:R-:W-:Y:S01]  /*f680*/  IMAD.MOV.U32 R107, RZ, RZ, R52 ;  /* 0x000000ffff6b7224 */ /* 0x000fe200078e0034 */
[----:B------:R-:W-:Y:S02]  /*f690*/  MOV R149, R230 ;  /* 0x000000e600957202 */ /* 0x000fe40000000f00 */
[----:B------:R-:W-:Y:S02]  /*f6a0*/  MOV R230, R81 ;  /* 0x0000005100e67202 */ /* 0x000fe40000000f00 */
[----:B------:R-:W-:Y:S01]  /*f6b0*/  MUFU.EX2 R110, R91 ;  /* 0x0000005b006e7308 */ /* 0x000fe20000000800 */
[----:B-1----:R-:W-:Y:S01]  /*f6c0*/  FADD.FTZ R4, R68, -R2 ;  /* 0x8000000244047221 */ /* 0x002fe20000010000 */
[----:B------:R-:W-:Y:S01]  /*f6d0*/  FSEL R2, R128, RZ, P1 ;  /* 0x000000ff80027208 */ /* 0x000fe20000800000 */
[----:B--2---:R-:W-:-:S05]  /*f6e0*/  FMUL.FTZ R166, R166, R0 ;  /* 0x00000000a6a67220 */ /* 0x004fca0000410000 */
[----:B------:R-:W-:Y:S01]  /*f6f0*/  MUFU.EX2 R90, R105 ;  /* 0x00000069005a7308 */ /* 0x000fe20000000800 */
[-C--:B------:R-:W-:Y:S02]  /*f700*/  FMUL.FTZ R167, R167, R0.reuse ;  /* 0x00000000a7a77220 */ /* 0x080fe40000410000 */
[----:B------:R-:W-:Y:S02]  /*f710*/  FADD.FTZ R2, R3, -R2 ;  /* 0x8000000203027221 */ /* 0x000fe40000010000 */
[----:B------:R-:W-:Y:S02]  /*f720*/  FMUL.FTZ R3, R4, c[0x0][0x23c] ;  /* 0x00008f0004037a20 */ /* 0x000fe40000410000 */
[----:B------:R-:W-:Y:S01]  /*f730*/  FMUL.FTZ R4, R2, c[0x0][0x23c] ;  /* 0x00008f0002047a20 */ /* 0x000fe20000410000 */
[----:B------:R-:W-:Y:S01]  /*f740*/  MUFU.EX2 R91, R98 ;  /* 0x00000062005b7308 */ /* 0x000fe20000000800 */
[-C--:B------:R-:W-:Y:S01]  /*f750*/  FMUL.FTZ R18, R162, R0.reuse ;  /* 0x00000000a2127220 */ /* 0x080fe20000410000 */
[----:B------:R-:W-:Y:S01]  /*f760*/  MOV R162, R71 ;  /* 0x0000004700a27202 */ /* 0x000fe20000000f00 */
[-C--:B------:R-:W-:Y:S01]  /*f770*/  FMUL.FTZ R19, R163, R0.reuse ;  /* 0x00000000a3137220 */ /* 0x080fe20000410000 */
[----:B------:R-:W-:Y:S01]  /*f780*/  MOV R71, R59 ;  /* 0x0000003b00477202 */ /* 0x000fe20000000f00 */
[----:B------:R-:W-:-:S02]  /*f790*/  FMUL.FTZ R158, R158, R0 ;  /* 0x000000009e9e7220 */ /* 0x000fc40000410000 */
[-C--:B------:R-:W-:Y:S01]  /*f7a0*/  FMUL.FTZ R159, R159, R0.reuse ;  /* 0x000000009f9f7220 */ /* 0x080fe20000410000 */
[----:B------:R-:W1:Y:S01]  /*f7b0*/  MUFU.EX2 R2, R3 ;  /* 0x0000000300027308 */ /* 0x000e620000000800 */
[-C--:B------:R-:W-:Y:S01]  /*f7c0*/  FMUL.FTZ R50, R154, R0.reuse ;  /* 0x000000009a327220 */ /* 0x080fe20000410000 */
[----:B------:R-:W-:Y:S01]  /*f7d0*/  MOV R136, R71 ;  /* 0x0000004700887202 */ /* 0x000fe20000000f00 */
[-C--:B------:R-:W-:Y:S01]  /*f7e0*/  FMUL.FTZ R51, R155, R0.reuse ;  /* 0x000000009b337220 */ /* 0x080fe20000410000 */
[----:B------:R-:W-:Y:S01]  /*f7f0*/  MOV R155, R83 ;  /* 0x00000053009b7202 */ /* 0x000fe20000000f00 */
[-C--:B------:R-:W-:Y:S02]  /*f800*/  FMUL.FTZ R62, R150, R0.reuse ;  /* 0x00000000963e7220 */ /* 0x080fe40000410000 */
[----:B------:R-:W-:Y:S01]  /*f810*/  FMUL.FTZ R63, R151, R0 ;  /* 0x00000000973f7220 */ /* 0x000fe20000410000 */
[----:B------:R-:W-:Y:S01]  /*f820*/  MOV R151, R44 ;  /* 0x0000002c00977202 */ /* 0x000fe20000000f00 */
        /* <DEDUP_REMOVED lines=8> */
[----:B------:R-:W-:Y:S02]  /*f8b0*/  FFMA.FTZ R21, R21, R0, R6 ;  /* 0x0000000015157223 */ /* 0x000fe40000010006 */
[----:B-1----:R-:W-:-:S02]  /*f8c0*/  FFMA.FTZ R20, R20, R2, R7 ;  /* 0x0000000214147223 */ /* 0x002fc40000010007 */
[-C--:B------:R-:W-:Y:S01]  /*f8d0*/  FMUL.FTZ R192, R192, R2.reuse ;  /* 0x00000002c0c07220 */ /* 0x080fe20000410000 */
[----:B------:R1:W2:Y:S01]  /*f8e0*/  MUFU.EX2 R0, R4 ;  /* 0x0000000400007308 */ /* 0x0002a20000000800 */
        /* <DEDUP_REMOVED lines=9> */
[----:B-1----:R-:W-:Y:S01]  /*f980*/  F2FP.PACK_AB R4, R124, R7 ;  /* 0x000000077c04723e */ /* 0x002fe200000000ff */
[-C--:B------:R-:W-:Y:S01]  /*f990*/  FMUL.FTZ R177, R177, R2.reuse ;  /* 0x00000002b1b17220 */ /* 0x080fe20000410000 */
[----:B------:R-:W-:Y:S01]  /*f9a0*/  MUFU.EX2 R88, R106 ;  /* 0x0000006a00587308 */ /* 0x000fe20000000800 */
[-C--:B------:R-:W-:Y:S01]  /*f9b0*/  FMUL.FTZ R32, R180, R2.reuse ;  /* 0x00000002b4207220 */ /* 0x080fe20000410000 */
[----:B------:R-:W-:Y:S01]  /*f9c0*/  MOV R180, R23 ;  /* 0x0000001700b47202 */ /* 0x000fe20000000f00 */
[-C--:B------:R-:W-:Y:S01]  /*f9d0*/  FMUL.FTZ R33, R181, R2.reuse ;  /* 0x00000002b5217220 */ /* 0x080fe20000410000 */
[----:B------:R-:W-:Y:S01]  /*f9e0*/  MOV R181, R69 ;  /* 0x0000004500b57202 */ /* 0x000fe20000000f00 */
[----:B------:R-:W-:-:S02]  /*f9f0*/  FMUL.FTZ R36, R168, R2 ;  /* 0x00000002a8247220 */ /* 0x000fc40000410000 */
[-C--:B------:R-:W-:Y:S01]  /*fa00*/  FMUL.FTZ R37, R169, R2.reuse ;  /* 0x00000002a9257220 */ /* 0x080fe20000410000 */
[----:B------:R1:W-:Y:S01]  /*fa10*/  MUFU.EX2 R23, R11 ;  /* 0x0000000b00177308 */ /* 0x0003e20000000800 */
[-C--:B------:R-:W-:Y:S01]  /*fa20*/  FMUL.FTZ R28, R172, R2.reuse ;  /* 0x00000002ac1c7220 */ /* 0x080fe20000410000 */
[----:B------:R-:W-:Y:S01]  /*fa30*/  MOV R169, R55 ;  /* 0x0000003700a97202 */ /* 0x000fe20000000f00 */
[----:B------:R-:W-:Y:S01]  /*fa40*/  FMUL.FTZ R29, R173, R2 ;  /* 0x00000002ad1d7220 */ /* 0x000fe20000410000 */
[----:B------:R-:W-:Y:S01]  /*fa50*/  MOV R173, R64 ;  /* 0x0000004000ad7202 */ /* 0x000fe20000000f00 */
[-C--:B--2---:R-:W-:Y:S02]  /*fa60*/  FMUL.FTZ R35, R183, R0.reuse ;  /* 0x00000000b7237220 */ /* 0x084fe40000410000 */
[-C--:B------:R-:W-:Y:S01]  /*fa70*/  FMUL.FTZ R30, R174, R0.reuse ;  /* 0x00000000ae1e7220 */ /* 0x080fe20000410000 */
[----:B------:R-:W2:Y:S01]  /*fa80*/  MUFU.EX2 R2, R5 ;  /* 0x0000000500027308 */ /* 0x000ea20000000800 */
[----:B------:R-:W-:Y:S01]  /*fa90*/  FMUL.FTZ R31, R175, R0 ;  /* 0x00000000af1f7220 */ /* 0x000fe20000410000 */
[----:B------:R-:W-:Y:S01]  /*faa0*/  MOV R174, R12 ;  /* 0x0000000c00ae7202 */ /* 0x000fe20000000f00 */
[----:B------:R-:W-:Y:S01]  /*fab0*/  IMAD.MOV.U32 R183, RZ, RZ, R13 ;  /* 0x000000ffffb77224 */ /* 0x000fe200078e000d */
[----:B------:R-:W-:Y:S01]  /*fac0*/  MOV R175, R14 ;  /* 0x0000000e00af7202 */ /* 0x000fe20000000f00 */
[-C--:B------:R-:W-:Y:S01]  /*fad0*/  FMUL.FTZ R194, R194, R0.reuse ;  /* 0x00000000c2c27220 */ /* 0x080fe20000410000 */
[----:B------:R-:W3:Y:S01]  /*fae0*/  LDSM.16.MT88.4 R12, [R212+0x8000] ;  /* 0x00800000d40c783b */ /* 0x000ee20000004200 */
[----:B------:R-:W-:Y:S01]  /*faf0*/  FMUL.FTZ R195, R195, R0 ;  /* 0x00000000c3c37220 */ /* 0x000fe20000410000 */
[----:B-1----:R-:W-:Y:S01]  /*fb00*/  F2FP.PACK_AB R11, R101, R80 ;  /* 0x00000050650b723e */ /* 0x002fe200000000ff */
[-C--:B------:R-:W-:Y:S01]  /*fb10*/  FMUL.FTZ R198, R198, R0.reuse ;  /* 0x00000000c6c67220 */ /* 0x080fe20000410000 */
[----:B------:R-:W-:Y:S01]  /*fb20*/  MUFU.EX2 R89, R103 ;  /* 0x0000006700597308 */ /* 0x000fe20000000800 */
[----:B------:R-:W-:-:S02]  /*fb30*/  FMUL.FTZ R199, R199, R0 ;  /* 0x00000000c7c77220 */ /* 0x000fc40000410000 */
[-C--:B------:R-:W-:Y:S02]  /*fb40*/  FMUL.FTZ R186, R186, R0.reuse ;  /* 0x00000000baba7220 */ /* 0x080fe40000410000 */
[----:B------:R-:W-:Y:S01]  /*fb50*/  FMUL.FTZ R187, R187, R0 ;  /* 0x00000000bbbb7220 */ /* 0x000fe20000410000 */
[----:B--2---:R-:W-:Y:S01]  /*fb60*/  F2FP.PACK_AB R5, R23, R2 ;  /* 0x000000021705723e */ /* 0x004fe200000000ff */
[-C--:B------:R-:W-:Y:S01]  /*fb70*/  FMUL.FTZ R190, R190, R0.reuse ;  /* 0x00000000bebe7220 */ /* 0x080fe20000410000 */
[----:B------:R-:W-:Y:S01]  /*fb80*/  MUFU.EX2 R86, R40 ;  /* 0x0000002800567308 */ /* 0x000fe20000000800 */
[-C--:B------:R-:W-:Y:S02]  /*fb90*/  FMUL.FTZ R191, R191, R0.reuse ;  /* 0x00000000bfbf7220 */ /* 0x080fe40000410000 */
[-C--:B------:R-:W-:Y:S02]  /*fba0*/  FMUL.FTZ R178, R178, R0.reuse ;  /* 0x00000000b2b27220 */ /* 0x080fe40000410000 */
[----:B------:R-:W-:-:S02]  /*fbb0*/  FMUL.FTZ R179, R179, R0 ;  /* 0x00000000b3b37220 */ /* 0x000fc40000410000 */
[-C--:B------:R-:W-:Y:S01]  /*fbc0*/  FMUL.FTZ R34, R182, R0.reuse ;  /* 0x00000000b6227220 */ /* 0x080fe20000410000 */
[----:B------:R-:W-:Y:S01]  /*fbd0*/  MUFU.EX2 R117, R43 ;  /* 0x0000002b00757308 */ /* 0x000fe20000000800 */
[----:B------:R-:W-:Y:S01]  /*fbe0*/  FMUL.FTZ R38, R170, R0 ;  /* 0x00000000aa267220 */ /* 0x000fe20000410000 */
[----:B------:R-:W-:Y:S01]  /*fbf0*/  MOV R170, R58 ;  /* 0x0000003a00aa7202 */ /* 0x000fe20000000f00 */
[-C--:B------:R-:W-:Y:S01]  /*fc00*/  FMUL.FTZ R39, R171, R0.reuse ;  /* 0x00000000ab277220 */ /* 0x080fe20000410000 */
[----:B------:R-:W-:Y:S01]  /*fc10*/  MOV R182, R47 ;  /* 0x0000002f00b67202 */ /* 0x000fe20000000f00 */
[----:B------:R-:W-:Y:S02]  /*fc20*/  FFMA.FTZ R3, R104, R0, R2 ;  /* 0x0000000068037223 */ /* 0x000fe40000010002 */
[----:B------:R-:W-:Y:S01]  /*fc30*/  IMAD.MOV.U32 R163, RZ, RZ, R82 ;  /* 0x000000ffffa37224 */ /* 0x000fe200078e0052 */
[----:B------:R-:W1:Y:S01]  /*fc40*/  MUFU.EX2 R104, R92 ;  /* 0x0000005c00687308 */ /* 0x000e620000000800 */
[----:B------:R-:W-:-:S02]  /*fc50*/  IMAD.MOV.U32 R171, RZ, RZ, R85 ;  /* 0x000000ffffab7224 */ /* 0x000fc400078e0055 */
[----:B------:R-:W-:Y:S02]  /*fc60*/  FADD.FTZ R2, R100, R22 ;  /* 0x0000001664027221 */ /* 0x000fe40000010000 */
[----:B------:R-:W-:Y:S01]  /*fc70*/  IMAD.MOV.U32 R150, RZ, RZ, R70 ;  /* 0x000000ffff967224 */ /* 0x000fe200078e0046 */
[----:B------:R-:W-:Y:S01]  /*fc80*/  MOV R70, R54 ;  /* 0x0000003600467202 */ /* 0x000fe20000000f00 */
[----:B------:R-:W-:Y:S01]  /*fc90*/  FADD.FTZ R81, R97, R2 ;  /* 0x0000000261517221 */ /* 0x000fe20000010000 */
[----:B------:R-:W2:Y:S01]  /*fca0*/  MUFU.EX2 R0, R122 ;  /* 0x0000007a00007308 */ /* 0x000ea20000000800 */
[----:B------:R-:W-:Y:S02]  /*fcb0*/  IMAD.MOV.U32 R172, RZ, RZ, R56 ;  /* 0x000000ffffac7224 */ /* 0x000fe400078e0038 */
[----:B------:R-:W-:Y:S02]  /*fcc0*/  IMAD.MOV.U32 R64, RZ, RZ, R57 ;  /* 0x000000ffff407224 */ /* 0x000fe400078e0039 */
[----:B------:R-:W-:-:S02]  /*fcd0*/  FADD.FTZ R3, R23, R3 ;  /* 0x0000000317037221 */ /* 0x000fc40000010000 */
[----:B------:R-:W-:Y:S01]  /*fce0*/  IMAD.MOV.U32 R168, RZ, RZ, R46 ;  /* 0x000000ffffa87224 */ /* 0x000fe200078e002e */
[----:B------:R2:W4:Y:S01]  /*fcf0*/  MUFU.EX2 R92, R9 ;  /* 0x00000009005c7308 */ /* 0x0005220000000800 */
[----:B-1----:R-:W-:Y:S01]  /*fd00*/  F2FP.PACK_AB R10, R104, R97 ;  /* 0x00000061680a723e */ /* 0x002fe200000000ff */
[----:B------:R-:W-:-:S06]  /*fd10*/  IMAD.MOV.U32 R160, RZ, RZ, R64 ;  /* 0x000000ffffa07224 */ /* 0x000fcc00078e0040 */
[----:B------:R-:W-:Y:S01]  /*fd20*/  MUFU.EX2 R122, R102 ;  /* 0x00000066007a7308 */ /* 0x000fe20000000800 */
[----:B--2---:R-:W-:-:S07]  /*fd30*/  F2FP.PACK_AB R9, R0, R6 ;  /* 0x000000060009723e */ /* 0x004fce00000000ff */
[----:B------:R-:W1:Y:S01]  /*fd40*/  MUFU.EX2 R82, R42 ;  /* 0x0000002a00527308 */ /* 0x000e620000000800 */
[----:B------:R-:W-:Y:S01]  /*fd50*/  F2FP.PACK_AB R6, R120, R121 ;  /* 0x000000797806723e */ /* 0x000fe200000000ff */
[----:B------:R-:W-:Y:S01]  /*fd60*/  FADD.FTZ R0, R0, R21 ;  /* 0x0000001500007221 */ /* 0x000fe20000010000 */
[----:B----4-:R-:W-:Y:S01]  /*fd70*/  F2FP.PACK_AB R7, R92, R44 ;  /* 0x0000002c5c07723e */ /* 0x010fe200000000ff */
[----:B---3--:R-:W-:Y:S02]  /*fd80*/  HMMA.16816.F32 R164, R8, R12, R164 ;  /* 0x0000000c08a4723c */ /* 0x008fe400000018a4 */
[----:B------:R-:W-:Y:S02]  /*fd90*/  FADD.FTZ R80, R80, R0 ;  /* 0x0000000050507221 */ /* 0x000fe40000010000 */
[----:B------:R-:W2:Y:S01]  /*fda0*/  MUFU.EX2 R85, R41 ;  /* 0x0000002900557308 */ /* 0x000ea20000000800 */
[----:B------:R-:W-:Y:S02]  /*fdb0*/  FADD.FTZ R0, R44, R3 ;  /* 0x000000032c007221 */ /* 0x000fe40000010000 */
[----:B------:R-:W-:-:S05]  /*fdc0*/  FADD.FTZ R3, R101, R80 ;  /* 0x0000005065037221 */ /* 0x000fca0000010000 */
[----:B------:R-:W-:Y:S01]  /*fdd0*/  MUFU.EX2 R145, R133 ;  /* 0x0000008500917308 */ /* 0x000fe20000000800 */
[C---:B------:R-:W-:Y:S01]  /*fde0*/  HMMA.16816.F32 R192, R4.reuse, R12, R192 ;  /* 0x0000000c04c0723c */ /* 0x040fe200000018c0 */
[----:B------:R-:W-:Y:S02]  /*fdf0*/  IMAD.MOV.U32 R200, RZ, RZ, R148 ;  /* 0x000000ffffc87224 */ /* 0x000fe400078e0094 */
[----:B------:R-:W-:Y:S02]  /*fe00*/  FADD.FTZ R0, R92, R0 ;  /* 0x000000005c007221 */ /* 0x000fe40000010000 */
[----:B------:R-:W-:Y:S02]  /*fe10*/  FADD.FTZ R3, R84, R3 ;  /* 0x0000000354037221 */ /* 0x000fe40000010000 */
[----:B------:R-:W-:Y:S01]  /*fe20*/  MUFU.EX2 R142, R87 ;  /* 0x00000057008e7308 */ /* 0x000fe20000000800 */
[----:B------:R-:W-:Y:S01]  /*fe30*/  HMMA.16816.F32 R196, R4, R14, R196 ;  /* 0x0000000e04c4723c */ /* 0x000fe200000018c4 */
[----:B-1----:R-:W-:-:S06]  /*fe40*/  FADD.FTZ R0, R82, R0 ;  /* 0x0000000052007221 */ /* 0x002fcc0000010000 */
[----:B------:R-:W-:Y:S01]  /*fe50*/  MUFU.EX2 R154, R65 ;  /* 0x00000041009a7308 */ /* 0x000fe20000000800 */
[C---:B------:R-:W-:Y:S01]  /*fe60*/  HMMA.16816.F32 R16, R8.reuse, R14, R16 ;  /* 0x0000000e0810723c */ /* 0x040fe20000001810 */
[----:B------:R-:W1:Y:S06]  /*fe70*/  LDSM.16.MT88.4 R12, [R215+0x8000] ;  /* 0x00800000d70c783b */ /* 0x000e6c0000004200 */
[----:B------:R-:W3:Y:S08]  /*fe80*/  MUFU.EX2 R139, R201 ;  /* 0x000000c9008b7308 */ /* 0x000ef00000000800 */
        /* <DEDUP_REMOVED lines=8> */
[-C--:B------:R-:W-:Y:S08]  /*ff10*/  HMMA.16816.F32 R188, R4, R14.reuse, R188 ;  /* 0x0000000e04bc723c */ /* 0x080ff000000018bc */
[C---:B------:R-:W-:Y:S01]  /*ff20*/  HMMA.16816.F32 R48, R8.reuse, R14, R48 ;  /* 0x0000000e0830723c */ /* 0x040fe20000001830 */
[----:B------:R-:W1:Y:S07]  /*ff30*/  LDSM.16.MT88.4 R12, [R213+0x8000] ;  /* 0x00800000d50c783b */ /* 0x000e6e0000004200 */
[-C--:B-1----:R-:W-:Y:S08]  /*ff40*/  HMMA.16816.F32 R60, R8, R12.reuse, R60 ;  /* 0x0000000c083c723c */ /* 0x082ff0000000183c */
[C---:B------:R-:W-:Y:S08]  /*ff50*/  HMMA.16816.F32 R176, R4.reuse, R12, R176 ;  /* 0x0000000c04b0723c */ /* 0x040ff000000018b0 */
[-C--:B------:R-:W-:Y:S08]  /*ff60*/  HMMA.16816.F32 R32, R4, R14.reuse, R32 ;  /* 0x0000000e0420723c */ /* 0x080ff00000001820 */
[----:B------:R-:W-:Y:S01]  /*ff70*/  HMMA.16816.F32 R76, R8, R14, R76 ;  /* 0x0000000e084c723c */ /* 0x000fe2000000184c */
[----:B------:R-:W1:Y:S07]  /*ff80*/  LDSM.16.MT88.4 R12, [R214+0x8000] ;  /* 0x00800000d60c783b */ /* 0x000e6e0000004200 */
[C---:B-1----:R-:W-:Y:S08]  /*ff90*/  HMMA.16816.F32 R36, R4.reuse, R12, R36 ;  /* 0x0000000c0424723c */ /* 0x042ff00000001824 */
[----:B------:R-:W-:Y:S07]  /*ffa0*/  HMMA.16816.F32 R28, R4, R14, R28 ;  /* 0x0000000e041c723c */ /* 0x000fee000000181c */
[----:B------:R-:W-:Y:S01]  /*ffb0*/  FADD.FTZ R4, R124, R20 ;  /* 0x000000147c047221 */ /* 0x000fe20000010000 */
[C---:B------:R-:W-:Y:S01]  /*ffc0*/  HMMA.16816.F32 R72, R8.reuse, R12, R72 ;  /* 0x0000000c0848723c */ /* 0x040fe20000001848 */
[----:B--2---:R-:W-:Y:S01]  /*ffd0*/  F2FP.PACK_AB R5, R85, R82 ;  /* 0x000000525505723e */ /* 0x004fe200000000ff */
[----:B------:R-:W1:Y:S01]  /*ffe0*/  LDSM.16.MT88.4 R20, [R215+0x8800] ;  /* 0x00880000d714783b */ /* 0x000e620000004200 */
[----:B------:R-:W-:Y:S01]  /*fff0*/  FADD.FTZ R2, R121, R4 ;  /* 0x0000000479027221 */ /* 0x000fe20000010000 */
[----:B------:R-:W-:Y:S01]  /*10000*/  F2FP.PACK_AB R4, R88, R111 ;  /* 0x0000006f5804723e */ /* 0x000fe200000000ff */
[----:B------:R-:W-:Y:S01]  /*10010*/  MUFU.EX2 R124, R119 ;  /* 0x00000077007c7308 */ /* 0x000fe20000000800 */
[----:B------:R-:W-:Y:S01]  /*10020*/  F2FP.PACK_AB R6, R122, R89 ;  /* 0x000000597a06723e */ /* 0x000fe200000000ff */
[----:B------:R-:W-:Y:S01]  /*10030*/  FADD.FTZ R2, R120, R2 ;  /* 0x0000000278027221 */ /* 0x000fe20000010000 */
[----:B------:R-:W-:Y:S01]  /*10040*/  HMMA.16816.F32 R24, R8, R14, R24 ;  /* 0x0000000e0818723c */ /* 0x000fe20000001818 */
[----:B------:R-:W2:Y:S01]  /*10050*/  LDSM.16.MT88.4 R12, [R212+0x8800] ;  /* 0x00880000d40c783b */ /* 0x000ea20000004200 */
[----:B------:R-:W-:Y:S01]  /*10060*/  F2FP.PACK_AB R7, R117, R86 ;  /* 0x000000567507723e */ /* 0x000fe200000000ff */
[----:B------:R-:W-:Y:S01]  /*10070*/  FADD.FTZ R2, R111, R2 ;  /* 0x000000026f027221 */ /* 0x000fe20000010000 */
[----:B------:R-:W-:-:S03]  /*10080*/  MOV R121, R53 ;  /* 0x0000003500797202 */ /* 0x000fc60000000f00 */
[----:B------:R-:W-:Y:S02]  /*10090*/  F2FP.PACK_AB R8, R116, R83 ;  /* 0x000000537408723e */ /* 0x000fe400000000ff */
[----:B------:R-:W-:Y:S02]  /*100a0*/  F2FP.PACK_AB R9, R90, R84 ;  /* 0x000000545a09723e */ /* 0x000fe400000000ff */
[----:B------:R-:W-:Y:S02]  /*100b0*/  F2FP.PACK_AB R10, R143, R110 ;  /* 0x0000006e8f0a723e */ /* 0x000fe400000000ff */
[----:B------:R-:W-:Y:S01]  /*100c0*/  F2FP.PACK_AB R11, R140, R91 ;  /* 0x0000005b8c0b723e */ /* 0x000fe200000000ff */
[----:B-1----:R-:W-:Y:S08]  /*100d0*/  HMMA.16816.F32 R184, R4, R20, R184 ;  /* 0x0000001404b8723c */ /* 0x002ff000000018b8 */
[-C--:B--2---:R-:W-:Y:S01]  /*100e0*/  HMMA.16816.F32 R56, R8, R12.reuse, R164 ;  /* 0x0000000c0838723c */ /* 0x084fe200000018a4 */
[----:B------:R-:W-:Y:S07]  /*100f0*/  MUFU.EX2 R166, R109 ;  /* 0x0000006d00a67308 */ /* 0x000fee0000000800 */
[C---:B------:R-:W-:Y:S01]  /*10100*/  HMMA.16816.F32 R192, R4.reuse, R12, R192 ;  /* 0x0000000c04c0723c */ /* 0x040fe200000018c0 */
[----:B------:R-:W-:Y:S07]  /*10110*/  MUFU.EX2 R167, R108 ;  /* 0x0000006c00a77308 */ /* 0x000fee0000000800 */
[-C--:B------:R-:W-:Y:S01]  /*10120*/  HMMA.16816.F32 R196, R4, R14.reuse, R196 ;  /* 0x0000000e04c4723c */ /* 0x080fe200000018c4 */
[----:B------:R-:W-:Y:S07]  /*10130*/  MUFU.EX2 R164, R127 ;  /* 0x0000007f00a47308 */ /* 0x000fee0000000800 */
[----:B------:R-:W-:Y:S01]  /*10140*/  HMMA.16816.F32 R52, R8, R14, R16 ;  /* 0x0000000e0834723c */ /* 0x000fe20000001810 */
[----:B------:R-:W1:Y:S01]  /*10150*/  LDSM.16.MT88.4 R16, [R213+0x8800] ;  /* 0x00880000d510783b */ /* 0x000e620000004200 */
[----:B------:R-:W-:Y:S03]  /*10160*/  MUFU.EX2 R165, R126 ;  /* 0x0000007e00a57308 */ /* 0x000fe60000000800 */
[----:B------:R-:W2:Y:S03]  /*10170*/  LDSM.16.MT88.4 R12, [R214+0x8800] ;  /* 0x00880000d60c783b */ /* 0x000ea60000004200 */
[C---:B------:R-:W-:Y:S08]  /*10180*/  HMMA.16816.F32 R188, R4.reuse, R22, R188 ;  /* 0x0000001604bc723c */ /* 0x040ff000000018bc */
[C---:B-1----:R-:W-:Y:S08]  /*10190*/  HMMA.16816.F32 R44, R4.reuse, R18, R32 ;  /* 0x00000012042c723c */ /* 0x042ff00000001820 */
[C---:B--2---:R-:W-:Y:S08]  /*101a0*/  HMMA.16816.F32 R40, R4.reuse, R12, R36 ;  /* 0x0000000c0428723c */ /* 0x044ff00000001824 */
[C---:B------:R-:W-:Y:S08]  /*101b0*/  HMMA.16816.F32 R176, R4.reuse, R16, R176 ;  /* 0x0000001004b0723c */ /* 0x040ff000000018b0 */
[----:B------:R-:W-:Y:S07]  /*101c0*/  HMMA.16816.F32 R28, R4, R14, R28 ;  /* 0x0000000e041c723c */ /* 0x000fee000000181c */
[----:B---3--:R-:W-:Y:S01]  /*101d0*/  F2FP.PACK_AB R5, R139, R202 ;  /* 0x000000ca8b05723e */ /* 0x008fe200000000ff */
[----:B------:R-:W-:Y:S01]  /*101e0*/  HMMA.16816.F32 R36, R8, R20, R156 ;  /* 0x000000140824723c */ /* 0x000fe2000000189c */
[----:B------:R-:W-:Y:S01]  /*101f0*/  F2FP.PACK_AB R6, R154, R144 ;  /* 0x000000909a06723e */ /* 0x000fe200000000ff */
[----:B------:R-:W-:Y:S01]  /*10200*/  MUFU.EX2 R159, R112 ;  /* 0x00000070009f7308 */ /* 0x000fe20000000800 */
[----:B------:R-:W-:-:S04]  /*10210*/  F2FP.PACK_AB R7, R153, R141 ;  /* 0x0000008d9907723e */ /* 0x000fc800000000ff */
[----:B------:R-:W-:Y:S01]  /*10220*/  MOV R157, R99 ;  /* 0x00000063009d7202 */ /* 0x000fe20000000f00 */
[----:B------:R-:W-:Y:S01]  /*10230*/  HMMA.16816.F32 R32, R8, R22, R48 ;  /* 0x000000160820723c */ /* 0x000fe20000001830 */
[----:B------:R-:W1:Y:S01]  /*10240*/  LDSM.16.MT88.4 R20, [R212+0x9000] ;  /* 0x00900000d414783b */ /* 0x000e620000004200 */
[----:B------:R-:W2:Y:S01]  /*10250*/  MUFU.EX2 R99, R96 ;  /* 0x0000006000637308 */ /* 0x000ea20000000800 */
[----:B------:R-:W-:-:S05]  /*10260*/  IMAD.MOV.U32 R156, RZ, RZ, R107 ;  /* 0x000000ffff9c7224 */ /* 0x000fca00078e006b */
[C---:B------:R-:W-:Y:S02]  /*10270*/  HMMA.16816.F32 R60, R8.reuse, R16, R60 ;  /* 0x00000010083c723c */ /* 0x040fe4000000183c */
[----:B------:R3:W4:Y:S06]  /*10280*/  MUFU.EX2 R158, R132 ;  /* 0x00000084009e7308 */ /* 0x00072c0000000800 */
[----:B------:R-:W-:Y:S01]  /*10290*/  HMMA.16816.F32 R76, R8, R18, R76 ;  /* 0x00000012084c723c */ /* 0x000fe2000000184c */
[----:B------:R-:W3:Y:S01]  /*102a0*/  LDSM.16.MT88.4 R16, [R215+0x9000] ;  /* 0x00900000d710783b */ /* 0x000ee20000004200 */
[----:B--2---:R-:W-:-:S02]  /*102b0*/  F2FP.PACK_AB R4, R142, R99 ;  /* 0x000000638e04723e */ /* 0x004fc400000000ff */
[----:B------:R-:W-:-:S04]  /*102c0*/  MOV R96, R70 ;  /* 0x0000004600607202 */ /* 0x000fc80000000f00 */
[C---:B------:R-:W-:Y:S01]  /*102d0*/  HMMA.16816.F32 R72, R8.reuse, R12, R72 ;  /* 0x0000000c0848723c */ /* 0x040fe20000001848 */
[----:B------:R-:W-:Y:S01]  /*102e0*/  IMAD.MOV.U32 R87, RZ, RZ, R96 ;  /* 0x000000ffff577224 */ /* 0x000fe200078e0060 */
[----:B------:R-:W-:Y:S02]  /*102f0*/  MOV R96, R156 ;  /* 0x0000009c00607202 */ /* 0x000fe40000000f00 */
[----:B------:R-:W-:Y:S01]  /*10300*/  MOV R156, R157 ;  /* 0x0000009d009c7202 */ /* 0x000fe20000000f00 */
[----:B------:R-:W-:Y:S01]  /*10310*/  IMAD.MOV.U32 R157, RZ, RZ, R121 ;  /* 0x000000ffff9d7224 */ /* 0x000fe200078e0079 */
[----:B------:R-:W-:Y:S02]  /*10320*/  MOV R121, R175 ;  /* 0x000000af00797202 */ /* 0x000fe40000000f00 */
[----:B------:R-:W-:Y:S01]  /*10330*/  HMMA.16816.F32 R24, R8, R14, R24 ;  /* 0x0000000e0818723c */ /* 0x000fe20000001818 */
[----:B------:R-:W2:Y:S01]  /*10340*/  LDSM.16.MT88.4 R12, [R213+0x9000] ;  /* 0x00900000d50c783b */ /* 0x000ea20000004200 */
[----:B------:R-:W-:Y:S01]  /*10350*/  MOV R175, R174 ;  /* 0x000000ae00af7202 */ /* 0x000fe20000000f00 */
[----:B------:R-:W-:Y:S01]  /*10360*/  IMAD.MOV.U32 R174, RZ, RZ, R171 ;  /* 0x000000ffffae7224 */ /* 0x000fe200078e00ab */
[----:B------:R-:W-:Y:S01]  /*10370*/  MOV R171, R170 ;  /* 0x000000aa00ab7202 */ /* 0x000fe20000000f00 */
[----:B------:R-:W4:Y:S01]  /*10380*/  LDSM.16.MT88.4 R8, [R214+0x9000] ;  /* 0x00900000d608783b */ /* 0x000f220000004200 */
[----:B------:R-:W-:Y:S01]  /*10390*/  MOV R170, R182 ;  /* 0x000000b600aa7202 */ /* 0x000fe20000000f00 */
[----:B------:R-:W-:Y:S01]  /*103a0*/  IMAD.MOV.U32 R182, RZ, RZ, R173 ;  /* 0x000000ffffb67224 */ /* 0x000fe200078e00ad */
[----:B------:R-:W-:Y:S01]  /*103b0*/  MOV R173, R172 ;  /* 0x000000ac00ad7202 */ /* 0x000fe20000000f00 */
[----:B-1----:R-:W-:Y:S01]  /*103c0*/  HMMA.16816.F32 R192, R4, R20, R192 ;  /* 0x0000001404c0723c */ /* 0x002fe200000018c0 */
[----:B------:R-:W-:Y:S01]  /*103d0*/  MOV R172, R169 ;  /* 0x000000a900ac7202 */ /* 0x000fe20000000f00 */
[----:B------:R-:W-:Y:S01]  /*103e0*/  IMAD.MOV.U32 R169, RZ, RZ, R151 ;  /* 0x000000ffffa97224 */ /* 0x000fe200078e0097 */
[----:B------:R-:W-:-:S02]  /*103f0*/  MOV R151, R150 ;  /* 0x0000009600977202 */ /* 0x000fc40000000f00 */
[----:B------:R-:W-:Y:S01]  /*10400*/  MOV R150, R137 ;  /* 0x0000008900967202 */ /* 0x000fe20000000f00 */
[----:B------:R-:W-:Y:S02]  /*10410*/  IMAD.MOV.U32 R137, RZ, RZ, R149 ;  /* 0x000000ffff897224 */ /* 0x000fe400078e0095 */
[C---:B------:R-:W-:Y:S08]  /*10420*/  HMMA.16816.F32 R196, R4.reuse, R22, R196 ;  /* 0x0000001604c4723c */ /* 0x040ff000000018c4 */
[C---:B---3--:R-:W-:Y:S08]  /*10430*/  HMMA.16816.F32 R184, R4.reuse, R16, R184 ;  /* 0x0000001004b8723c */ /* 0x048ff000000018b8 */
[C---:B------:R-:W-:Y:S08]  /*10440*/  HMMA.16816.F32 R188, R4.reuse, R18, R188 ;  /* 0x0000001204bc723c */ /* 0x040ff000000018bc */
[C---:B--2---:R-:W-:Y:S08]  /*10450*/  HMMA.16816.F32 R176, R4.reuse, R12, R176 ;  /* 0x0000000c04b0723c */ /* 0x044ff000000018b0 */
[C---:B------:R-:W-:Y:S08]  /*10460*/  HMMA.16816.F32 R68, R4.reuse, R14, R44 ;  /* 0x0000000e0444723c */ /* 0x040ff0000000182c */
[C---:B----4-:R-:W-:Y:S08]  /*10470*/  HMMA.16816.F32 R64, R4.reuse, R8, R40 ;  /* 0x000000080440723c */ /* 0x050ff00000001828 */
[----:B------:R-:W-:Y:S01]  /*10480*/  HMMA.16816.F32 R48, R4, R10, R28 ;  /* 0x0000000a0430723c */ /* 0x000fe2000000181c */
[----:B------:R-:W-:Y:S01]  /*10490*/  MOV R201, R87 ;  /* 0x0000005700c97202 */ /* 0x000fe20000000f00 */
[----:B------:R-:W-:Y:S01]  /*104a0*/  IMAD.MOV.U32 R133, RZ, RZ, R157 ;  /* 0x000000ffff857224 */ /* 0x000fe200078e009d */
[----:B------:R-:W-:Y:S01]  /*104b0*/  MOV R204, R172 ;  /* 0x000000ac00cc7202 */ /* 0x000fe20000000f00 */
[----:B------:R1:W-:Y:S03]  /*104c0*/  MUFU.EX2 R149, R240 ;  /* 0x000000f000957308 */ /* 0x0003e60000000800 */
[----:B------:R-:W-:Y:S01]  /*104d0*/  FADD.FTZ R4, R104, R81 ;  /* 0x0000005168047221 */ /* 0x000fe20000010000 */
[----:B------:R-:W-:-:S02]  /*104e0*/  F2FP.PACK_AB R5, R124, R98 ;  /* 0x000000627c05723e */ /* 0x000fc400000000ff */
[----:B------:R-:W-:Y:S01]  /*104f0*/  F2FP.PACK_AB R6, R152, R207 ;  /* 0x000000cf9806723e */ /* 0x000fe200000000ff */
[----:B------:R-:W-:Y:S01]  /*10500*/  FADD.FTZ R80, R83, R4 ;  /* 0x0000000453507221 */ /* 0x000fe20000010000 */
[----:B------:R-:W-:Y:S02]  /*10510*/  F2FP.PACK_AB R4, R242, R97 ;  /* 0x00000061f204723e */ /* 0x000fe400000000ff */
[----:B------:R-:W-:Y:S01]  /*10520*/  F2FP.PACK_AB R7, R147, R138 ;  /* 0x0000008a9307723e */ /* 0x000fe200000000ff */
[----:B------:R-:W-:Y:S01]  /*10530*/  IMAD.MOV.U32 R172, RZ, RZ, R151 ;  /* 0x000000ffffac7224 */ /* 0x000fe200078e0097 */
[----:B------:R-:W-:Y:S01]  /*10540*/  MOV R87, R96 ;  /* 0x0000006000577202 */ /* 0x000fe20000000f00 */
[----:B------:R-:W-:Y:S01]  /*10550*/  MUFU.EX2 R157, R252 ;  /* 0x000000fc009d7308 */ /* 0x000fe20000000800 */
[----:B------:R-:W-:Y:S02]  /*10560*/  MOV R119, R150 ;  /* 0x0000009600777202 */ /* 0x000fe40000000f00 */
[----:B------:R-:W-:Y:S01]  /*10570*/  MOV R134, R137 ;  /* 0x0000008900867202 */ /* 0x000fe20000000f00 */
[----:B------:R-:W-:Y:S04]  /*10580*/  HMMA.16816.F32 R40, R4, R16, R36 ;  /* 0x000000100428723c */ /* 0x000fe80000001824 */
[----:B------:R-:W-:Y:S01]  /*10590*/  MUFU.EX2 R148, R250 ;  /* 0x000000fa00947308 */ /* 0x000fe20000000800 */
[----:B------:R-:W-:-:S02]  /*105a0*/  FADD.FTZ R3, R90, R3 ;  /* 0x000000035a037221 */ /* 0x000fc40000010000 */
[----:B------:R-:W-:Y:S01]  /*105b0*/  FADD.FTZ R2, R88, R2 ;  /* 0x0000000258027221 */ /* 0x000fe20000010000 */
[C---:B------:R-:W-:Y:S01]  /*105c0*/  HMMA.16816.F32 R56, R4.reuse, R20, R56 ;  /* 0x000000140438723c */ /* 0x040fe20000001838 */
[----:B------:R-:W-:Y:S01]  /*105d0*/  FADD.FTZ R0, R85, R0 ;  /* 0x0000000055007221 */ /* 0x000fe20000010000 */
[----:B------:R-:W-:Y:S01]  /*105e0*/  MOV R118, R115 ;  /* 0x0000007300767202 */ /* 0x000fe20000000f00 */
[----:B------:R-:W-:Y:S01]  /*105f0*/  IMAD.MOV.U32 R243, RZ, RZ, R174 ;  /* 0x000000fffff37224 */ /* 0x000fe200078e00ae */
[----:B------:R-:W-:Y:S02]  /*10600*/  MOV R126, R171 ;  /* 0x000000ab007e7202 */ /* 0x000fe40000000f00 */
[----:B------:R-:W-:Y:S02]  /*10610*/  MOV R132, R121 ;  /* 0x0000007900847202 */ /* 0x000fe40000000f00 */
[----:B------:R-:W-:Y:S01]  /*10620*/  MOV R127, R175 ;  /* 0x000000af007f7202 */ /* 0x000fe20000000f00 */
[C---:B------:R-:W-:Y:S01]  /*10630*/  HMMA.16816.F32 R52, R4.reuse, R22, R52 ;  /* 0x000000160434723c */ /* 0x040fe20000001834 */
[----:B------:R-:W-:Y:S01]  /*10640*/  MUFU.EX2 R209, R209 ;  /* 0x000000d100d17308 */ /* 0x000fe20000000800 */
[----:B-1----:R1:W5:Y:S06]  /*10650*/  LDL.LU R240, [R1+0xec] ;  /* 0x0000ec0001f07983 */ /* 0x00236c0000300800 */
[C---:B------:R-:W-:Y:S01]  /*10660*/  HMMA.16816.F32 R36, R4.reuse, R18, R32 ;  /* 0x000000120424723c */ /* 0x040fe20000001820 */
[----:B------:R-:W2:Y:S07]  /*10670*/  LDSM.16.MT88.4 R16, [R212+0x9800] ;  /* 0x00980000d410783b */ /* 0x000eae0000004200 */
[C---:B------:R-:W-:Y:S08]  /*10680*/  HMMA.16816.F32 R32, R4.reuse, R12, R60 ;  /* 0x0000000c0420723c */ /* 0x040ff0000000183c */
[C---:B------:R-:W-:Y:S01]  /*10690*/  HMMA.16816.F32 R20, R4.reuse, R14, R76 ;  /* 0x0000000e0414723c */ /* 0x040fe2000000184c */
[----:B------:R-:W3:Y:S07]  /*106a0*/  LDSM.16.MT88.4 R12, [R215+0x9800] ;  /* 0x00980000d70c783b */ /* 0x000eee0000004200 */
[C---:B------:R-:W-:Y:S08]  /*106b0*/  HMMA.16816.F32 R28, R4.reuse, R8, R72 ;  /* 0x00000008041c723c */ /* 0x040ff00000001848 */
[----:B------:R-:W-:Y:S01]  /*106c0*/  HMMA.16816.F32 R44, R4, R10, R24 ;  /* 0x0000000a042c723c */ /* 0x000fe20000001818 */
[----:B------:R-:W4:Y:S04]  /*106d0*/  LDSM.16.MT88.4 R8, [R213+0x9800] ;  /* 0x00980000d508783b */ /* 0x000f280000004200 */
[----:B------:R-:W1:Y:S01]  /*106e0*/  LDSM.16.MT88.4 R24, [R214+0x9800] ;  /* 0x00980000d618783b */ /* 0x000e620000004200 */
[----:B------:R-:W-:Y:S01]  /*106f0*/  IMAD.MOV.U32 R96, RZ, RZ, R156 ;  /* 0x000000ffff607224 */ /* 0x000fe200078e009c */
[----:B------:R-:W1:Y:S01]  /*10700*/  MUFU.EX2 R137, R251 ;  /* 0x000000fb00897308 */ /* 0x000e620000000800 */
[----:B------:R-:W-:-:S02]  /*10710*/  F2FP.PACK_AB R4, R159, R146 ;  /* 0x000000929f04723e */ /* 0x000fc400000000ff */
[----:B------:R-:W-:Y:S02]  /*10720*/  F2FP.PACK_AB R5, R158, R145 ;  /* 0x000000919e05723e */ /* 0x000fe400000000ff */
[----:B------:R-:W-:Y:S02]  /*10730*/  F2FP.PACK_AB R6, R167, R166 ;  /* 0x000000a6a706723e */ /* 0x000fe400000000ff */
[----:B------:R-:W-:Y:S01]  /*10740*/  F2FP.PACK_AB R7, R165, R164 ;  /* 0x000000a4a507723e */ /* 0x000fe200000000ff */
[----:B------:R1:W1:Y:S08]  /*10750*/  MUFU.EX2 R156, R239 ;  /* 0x000000ef009c7308 */ /* 0x0002700000000800 */
[----:B------:R-:W-:Y:S01]  /*10760*/  MUFU.EX2 R150, R249 ;  /* 0x000000f900967308 */ /* 0x000fe20000000800 */
[C---:B--2---:R-:W-:Y:S07]  /*10770*/  HMMA.16816.F32 R72, R4.reuse, R16, R192 ;  /* 0x000000100448723c */ /* 0x044fee00000018c0 */
[----:B------:R-:W2:Y:S01]  /*10780*/  MUFU.EX2 R151, R248 ;  /* 0x000000f800977308 */ /* 0x000ea20000000800 */
[----:B------:R-:W-:Y:S01]  /*10790*/  HMMA.16816.F32 R196, R4, R18, R196 ;  /* 0x0000001204c4723c */ /* 0x000fe200000018c4 */
[----:B------:R-:W-:Y:S01]  /*107a0*/  MOV R120, R96 ;  /* 0x0000006000787202 */ /* 0x000fe20000000f00 */
[----:B------:R-:W-:-:S06]  /*107b0*/  FADD.FTZ R3, R91, R3 ;  /* 0x000000035b037221 */ /* 0x000fcc0000010000 */
[C---:B---3--:R-:W-:Y:S08]  /*107c0*/  HMMA.16816.F32 R184, R4.reuse, R12, R184 ;  /* 0x0000000c04b8723c */ /* 0x048ff000000018b8 */
[C---:B------:R-:W-:Y:S08]  /*107d0*/  HMMA.16816.F32 R60, R4.reuse, R14, R188 ;  /* 0x0000000e043c723c */ /* 0x040ff000000018bc */
[C---:B----4-:R-:W-:Y:S08]  /*107e0*/  HMMA.16816.F32 R176, R4.reuse, R8, R176 ;  /* 0x0000000804b0723c */ /* 0x050ff000000018b0 */
[C---:B------:R-:W-:Y:S08]  /*107f0*/  HMMA.16816.F32 R104, R4.reuse, R10, R68 ;  /* 0x0000000a0468723c */ /* 0x040ff00000001844 */
[C---:B-1----:R-:W-:Y:S08]  /*10800*/  HMMA.16816.F32 R100, R4.reuse, R24, R64 ;  /* 0x000000180464723c */ /* 0x042ff00000001840 */
[----:B------:R-:W-:Y:S01]  /*10810*/  HMMA.16816.F32 R92, R4, R26, R48 ;  /* 0x0000001a045c723c */ /* 0x000fe20000001830 */
[----:B------:R-:W-:Y:S01]  /*10820*/  MOV R206, R87 ;  /* 0x0000005700ce7202 */ /* 0x000fe20000000f00 */
[----:B------:R-:W-:-:S02]  /*10830*/  FADD.FTZ R2, R89, R2 ;  /* 0x0000000259027221 */ /* 0x000fc40000010000 */
[----:B------:R-:W-:Y:S01]  /*10840*/  FADD.FTZ R0, R86, R0 ;  /* 0x0000000056007221 */ /* 0x000fe20000010000 */
[----:B------:R-:W-:Y:S01]  /*10850*/  MOV R121, R170 ;  /* 0x000000aa00797202 */ /* 0x000fe20000000f00 */
[----:B------:R-:W-:Y:S01]  /*10860*/  MUFU.EX2 R174, R247 ;  /* 0x000000f700ae7308 */ /* 0x000fe20000000800 */
[----:B------:R-:W-:Y:S01]  /*10870*/  FADD.FTZ R4, R116, R80 ;  /* 0x0000005074047221 */ /* 0x000fe20000010000 */
[----:B------:R-:W-:Y:S01]  /*10880*/  F2FP.PACK_AB R5, R148, R137 ;  /* 0x000000899405723e */ /* 0x000fe200000000ff */
[----:B------:R1:W5:Y:S01]  /*10890*/  LDL.LU R239, [R1+0xe8] ;  /* 0x0000e80001ef7983 */ /* 0x0003620000300800 */
[----:B------:R-:W-:Y:S01]  /*108a0*/  F2FP.PACK_AB R6, R157, R156 ;  /* 0x0000009c9d06723e */ /* 0x000fe200000000ff */
[----:B------:R-:W-:Y:S01]  /*108b0*/  FADD.FTZ R96, R110, R4 ;  /* 0x000000046e607221 */ /* 0x000fe20000010000 */
[----:B------:R-:W-:Y:S02]  /*108c0*/  F2FP.PACK_AB R4, R149, R136 ;  /* 0x000000889504723e */ /* 0x000fe400000000ff */
[----:B--2---:R-:W-:-:S02]  /*108d0*/  F2FP.PACK_AB R7, R151, R150 ;  /* 0x000000969707723e */ /* 0x004fc400000000ff */
[----:B------:R-:W-:-:S05]  /*108e0*/  MOV R194, R114 ;  /* 0x0000007200c27202 */ /* 0x000fca0000000f00 */
[C---:B------:R-:W-:Y:S08]  /*108f0*/  HMMA.16816.F32 R112, R4.reuse, R16, R56 ;  /* 0x000000100470723c */ /* 0x040ff00000001838 */
[C---:B------:R-:W-:Y:S01]  /*10900*/  HMMA.16816.F32 R108, R4.reuse, R18, R52 ;  /* 0x00000012046c723c */ /* 0x040fe20000001834 */
[----:B------:R-:W-:Y:S07]  /*10910*/  LDSM.16.MT88.4 R16, [R214+0xa000] ;  /* 0x00a00000d610783b */ /* 0x000fee0000004200 */
[C---:B------:R-:W-:Y:S08]  /*10920*/  HMMA.16816.F32 R88, R4.reuse, R12, R40 ;  /* 0x0000000c0458723c */ /* 0x040ff00000001828 */
[C---:B------:R-:W-:Y:S01]  /*10930*/  HMMA.16816.F32 R80, R4.reuse, R14, R36 ;  /* 0x0000000e0450723c */ /* 0x040fe20000001824 */
[----:B------:R-:W2:Y:S07]  /*10940*/  LDSM.16.MT88.4 R12, [R212+0xa000] ;  /* 0x00a00000d40c783b */ /* 0x000eae0000004200 */
[C---:B------:R-:W-:Y:S08]  /*10950*/  HMMA.16816.F32 R32, R4.reuse, R8, R32 ;  /* 0x000000080420723c */ /* 0x040ff00000001820 */
[----:B------:R-:W-:Y:S01]  /*10960*/  HMMA.16816.F32 R84, R4, R10, R20 ;  /* 0x0000000a0454723c */ /* 0x000fe20000001814 */
[----:B------:R-:W3:Y:S04]  /*10970*/  LDSM.16.MT88.4 R8, [R215+0xa000] ;  /* 0x00a00000d708783b */ /* 0x000ee80000004200 */
[----:B------:R-:W4:Y:S01]  /*10980*/  LDSM.16.MT88.4 R20, [R213+0xa000] ;  /* 0x00a00000d514783b */ /* 0x000f220000004200 */
[----:B------:R-:W-:-:S02]  /*10990*/  IMAD.MOV.U32 R193, RZ, RZ, R231 ;  /* 0x000000ffffc17224 */ /* 0x000fc400078e00e7 */
[----:B------:R-:W-:Y:S01]  /*109a0*/  IMAD.MOV.U32 R195, RZ, RZ, R182 ;  /* 0x000000ffffc37224 */ /* 0x000fe200078e00b6 */
[----:B------:R-:W-:Y:S01]  /*109b0*/  MOV R182, R173 ;  /* 0x000000ad00b67202 */ /* 0x000fe20000000f00 */
[----:B------:R1:W-:Y:S01]  /*109c0*/  MUFU.EX2 R252, R193 ;  /* 0x000000c100fc7308 */ /* 0x0003e20000000800 */
[----:B------:R-:W-:-:S07]  /*109d0*/  MOV R231, R238 ;  /* 0x000000ee00e77202 */ /* 0x000fce0000000f00 */
[----:B------:R-:W-:Y:S08]  /*109e0*/  MUFU.EX2 R189, R245 ;  /* 0x000000f500bd7308 */ /* 0x000ff00000000800 */
[----:B------:R-:W-:Y:S01]  /*109f0*/  MUFU.EX2 R190, R246 ;  /* 0x000000f600be7308 */ /* 0x000fe20000000800 */
[----:B-1----:R-:W-:Y:S01]  /*10a00*/  MOV R193, R194 ;  /* 0x000000c200c17202 */ /* 0x002fe20000000f00 */
[----:B------:R-:W-:Y:S01]  /*10a10*/  IMAD.MOV.U32 R194, RZ, RZ, R195 ;  /* 0x000000ffffc27224 */ /* 0x000fe200078e00c3 */
[----:B------:R-:W-:-:S05]  /*10a20*/  MOV R195, R126 ;  /* 0x0000007e00c37202 */ /* 0x000fca0000000f00 */
[----:B------:R-:W-:Y:S01]  /*10a30*/  MUFU.EX2 R188, R125 ;  /* 0x0000007d00bc7308 */ /* 0x000fe20000000800 */
[----:B------:R-:W-:Y:S01]  /*10a40*/  MOV R126, R127 ;  /* 0x0000007f007e7202 */ /* 0x000fe20000000f00 */
[----:B------:R-:W-:Y:S01]  /*10a50*/  IMAD.MOV.U32 R127, RZ, RZ, R132 ;  /* 0x000000ffff7f7224 */ /* 0x000fe200078e0084 */
[----:B------:R-:W-:Y:S01]  /*10a60*/  MOV R132, R133 ;  /* 0x0000008500847202 */ /* 0x000fe20000000f00 */
[----:B------:R-:W-:-:S04]  /*10a70*/  IMAD.MOV.U32 R192, RZ, RZ, R193 ;  /* 0x000000ffffc07224 */ /* 0x000fc800078e00c1 */
[----:B------:R-:W1:Y:S01]  /*10a80*/  MUFU.EX2 R173, R244 ;  /* 0x000000f400ad7308 */ /* 0x000e620000000800 */
[----:B------:R-:W-:Y:S01]  /*10a90*/  MOV R133, R120 ;  /* 0x0000007800857202 */ /* 0x000fe20000000f00 */
[----:B------:R-:W-:Y:S01]  /*10aa0*/  IMAD.MOV.U32 R120, RZ, RZ, R206 ;  /* 0x000000ffff787224 */ /* 0x000fe200078e00ce */
[----:B------:R-:W-:-:S05]  /*10ab0*/  MOV R193, R194 ;  /* 0x000000c200c17202 */ /* 0x000fca0000000f00 */
[----:B------:R-:W1:Y:S01]  /*10ac0*/  MUFU.EX2 R171, R123 ;  /* 0x0000007b00ab7308 */ /* 0x000e620000000800 */
[----:B------:R-:W-:-:S07]  /*10ad0*/  MOV R194, R195 ;  /* 0x000000c300c27202 */ /* 0x000fce0000000f00 */
[----:B------:R-:W-:Y:S01]  /*10ae0*/  MUFU.EX2 R170, R203 ;  /* 0x000000cb00aa7308 */ /* 0x000fe20000000800 */
[----:B------:R-:W-:-:S07]  /*10af0*/  IMAD.MOV.U32 R195, RZ, RZ, R127 ;  /* 0x000000ffffc37224 */ /* 0x000fce00078e007f */
[----:B------:R-:W1:Y:S01]  /*10b00*/  MUFU.EX2 R175, R205 ;  /* 0x000000cd00af7308 */ /* 0x000e620000000800 */
[----:B------:R-:W-:Y:S01]  /*10b10*/  MOV R206, R161 ;  /* 0x000000a100ce7202 */ /* 0x000fe20000000f00 */
[----:B------:R-:W-:Y:S01]  /*10b20*/  HMMA.16816.F32 R76, R4, R24, R28 ;  /* 0x00000018044c723c */ /* 0x000fe2000000181c */
[----:B------:R-:W-:-:S05]  /*10b30*/  MOV R127, R132 ;  /* 0x00000084007f7202 */ /* 0x000fca0000000f00 */
[----:B------:R-:W-:Y:S01]  /*10b40*/  MUFU.EX2 R248, R236 ;  /* 0x000000ec00f87308 */ /* 0x000fe20000000800 */
[----:B------:R-:W-:Y:S01]  /*10b50*/  MOV R132, R133 ;  /* 0x0000008500847202 */ /* 0x000fe20000000f00 */
[----:B------:R-:W-:Y:S01]  /*10b60*/  IMAD.MOV.U32 R133, RZ, RZ, R120 ;  /* 0x000000ffff857224 */ /* 0x000fe200078e0078 */
[----:B------:R-:W-:Y:S01]  /*10b70*/  MOV R161, R232 ;  /* 0x000000e800a17202 */ /* 0x000fe20000000f00 */
[----:B------:R-:W-:Y:S01]  /*10b80*/  HMMA.16816.F32 R44, R4, R26, R44 ;  /* 0x0000001a042c723c */ /* 0x000fe2000000182c */
[----:B------:R-:W-:-:S03]  /*10b90*/  MOV R120, R206 ;  /* 0x000000ce00787202 */ /* 0x000fc60000000f00 */
[----:B------:R-:W-:Y:S08]  /*10ba0*/  MUFU.EX2 R249, R233 ;  /* 0x000000e900f97308 */ /* 0x000ff00000000800 */
[----:B------:R-:W-:Y:S01]  /*10bb0*/  MUFU.EX2 R250, R229 ;  /* 0x000000e500fa7308 */ /* 0x000fe20000000800 */
[----:B-1----:R-:W-:Y:S01]  /*10bc0*/  F2FP.PACK_AB R4, R173, R189 ;  /* 0x000000bdad04723e */ /* 0x002fe200000000ff */
[----:B------:R-:W-:Y:S01]  /*10bd0*/  FADD.FTZ R2, R122, R2 ;  /* 0x000000027a027221 */ /* 0x000fe20000010000 */
[----:B------:R1:W5:Y:S05]  /*10be0*/  LDL.LU R238, [R1+0xe4] ;  /* 0x0000e40001ee7983 */ /* 0x00036a0000300800 */
[----:B------:R2:W-:Y:S01]  /*10bf0*/  MUFU.EX2 R251, R192 ;  /* 0x000000c000fb7308 */ /* 0x0005e20000000800 */
[----:B------:R-:W-:Y:S01]  /*10c00*/  F2FP.PACK_AB R5, R171, R188 ;  /* 0x000000bcab05723e */ /* 0x000fe200000000ff */
[----:B------:R-:W-:Y:S01]  /*10c10*/  FADD.FTZ R0, R117, R0 ;  /* 0x0000000075007221 */ /* 0x000fe20000010000 */
[----:B------:R-:W-:Y:S01]  /*10c20*/  F2FP.PACK_AB R6, R174, R190 ;  /* 0x000000beae06723e */ /* 0x000fe200000000ff */
[----:B------:R-:W-:Y:S01]  /*10c30*/  LDSM.16.MT88.4 R24, [R215+0xa800] ;  /* 0x00a80000d718783b */ /* 0x000fe20000004200 */
[----:B------:R-:W-:-:S03]  /*10c40*/  F2FP.PACK_AB R7, R175, R170 ;  /* 0x000000aaaf07723e */ /* 0x000fc600000000ff */
[----:B------:R-:W-:Y:S01]  /*10c50*/  MUFU.EX2 R231, R231 ;  /* 0x000000e700e77308 */ /* 0x000fe20000000800 */
[----:B------:R-:W-:Y:S01]  /*10c60*/  LDSM.16.MT88.4 R28, [R214+0xa800] ;  /* 0x00a80000d61c783b */ /* 0x000fe20000004200 */
[----:B--2---:R-:W-:Y:S01]  /*10c70*/  IMAD.MOV.U32 R192, RZ, RZ, R193 ;  /* 0x000000ffffc07224 */ /* 0x004fe200078e00c1 */
[----:B------:R-:W-:-:S05]  /*10c80*/  MOV R193, R194 ;  /* 0x000000c200c17202 */ /* 0x000fca0000000f00 */
[----:B------:R2:W1:Y:S01]  /*10c90*/  MUFU.EX2 R244, R237 ;  /* 0x000000ed00f47308 */ /* 0x0004620000000800 */
[----:B------:R-:W-:Y:S01]  /*10ca0*/  MOV R194, R195 ;  /* 0x000000c300c27202 */ /* 0x000fe20000000f00 */
[----:B------:R-:W-:Y:S01]  /*10cb0*/  IMAD.MOV.U32 R195, RZ, RZ, R127 ;  /* 0x000000ffffc37224 */ /* 0x000fe200078e007f */
[----:B------:R-:W-:Y:S02]  /*10cc0*/  MOV R127, R132 ;  /* 0x00000084007f7202 */ /* 0x000fe40000000f00 */
[----:B------:R-:W-:-:S03]  /*10cd0*/  MOV R132, R133 ;  /* 0x0000008500847202 */ /* 0x000fc60000000f00 */
[----:B------:R-:W-:Y:S01]  /*10ce0*/  MUFU.EX2 R232, R235 ;  /* 0x000000eb00e87308 */ /* 0x000fe20000000800 */
[----:B------:R-:W-:Y:S01]  /*10cf0*/  MOV R133, R120 ;  /* 0x0000007800857202 */ /* 0x000fe20000000f00 */
[----:B------:R-:W-:Y:S01]  /*10d00*/  IMAD.MOV.U32 R120, RZ, RZ, R118 ;  /* 0x000000ffff787224 */ /* 0x000fe200078e0076 */
[----:B------:R-:W-:-:S05]  /*10d10*/  MOV R118, R227 ;  /* 0x000000e300767202 */ /* 0x000fca0000000f00 */
[----:B------:R-:W1:Y:S01]  /*10d20*/  MUFU.EX2 R246, R234 ;  /* 0x000000ea00f67308 */ /* 0x000e620000000800 */
[C---:B------:R-:W-:Y:S07]  /*10d30*/  HMMA.16816.F32 R72, R4.reuse, R12, R72 ;  /* 0x0000000c0448723c */ /* 0x040fee0000001848 */
[----:B------:R-:W-:Y:S01]  /*10d40*/  MUFU.EX2 R243, R243 ;  /* 0x000000f300f37308 */ /* 0x000fe20000000800 */
[C---:B------:R-:W-:Y:S07]  /*10d50*/  HMMA.16816.F32 R68, R4.reuse, R14, R196 ;  /* 0x0000000e0444723c */ /* 0x040fee00000018c4 */
[----:B------:R-:W-:Y:S01]  /*10d60*/  MUFU.EX2 R210, R210 ;  /* 0x000000d200d27308 */ /* 0x000fe20000000800 */
[C---:B---3--:R-:W-:Y:S01]  /*10d70*/  HMMA.16816.F32 R64, R4.reuse, R8, R184 ;  /* 0x000000080440723c */ /* 0x048fe200000018b8 */
[----:B------:R-:W-:Y:S01]  /*10d80*/  MOV R206, R228 ;  /* 0x000000e400ce7202 */ /* 0x000fe20000000f00 */
[----:B------:R-:W-:Y:S01]  /*10d90*/  FADD.FTZ R3, R140, R3 ;  /* 0x000000038c037221 */ /* 0x000fe20000010000 */
[----:B--2---:R2:W5:Y:S04]  /*10da0*/  LDL.LU R237, [R1+0xe0] ;  /* 0x0000e00001ed7983 */ /* 0x0045680000300800 */
[----:B------:R3:W1:Y:S01]  /*10db0*/  MUFU.EX2 R247, R192 ;  /* 0x000000c000f77308 */ /* 0x0006620000000800 */
[C---:B------:R-:W-:Y:S08]  /*10dc0*/  HMMA.16816.F32 R60, R4.reuse, R10, R60 ;  /* 0x0000000a043c723c */ /* 0x040ff0000000183c */
[C---:B----4-:R-:W-:Y:S08]  /*10dd0*/  HMMA.16816.F32 R56, R4.reuse, R20, R176 ;  /* 0x000000140438723c */ /* 0x050ff000000018b0 */
[----:B------:R-:W-:Y:S01]  /*10de0*/  HMMA.16816.F32 R52, R4, R22, R104 ;  /* 0x000000160434723c */ /* 0x000fe20000001868 */
[----:B---3--:R-:W-:-:S07]  /*10df0*/  MOV R192, R193 ;  /* 0x000000c100c07202 */ /* 0x008fce0000000f00 */
[----:B------:R-:W-:Y:S01]  /*10e00*/  HMMA.16816.F32 R48, R4, R16, R100 ;  /* 0x000000100430723c */ /* 0x000fe20000001864 */
[----:B------:R-:W-:Y:S01]  /*10e10*/  MOV R193, R194 ;  /* 0x000000c200c17202 */ /* 0x000fe20000000f00 */
[----:B------:R-:W-:Y:S01]  /*10e20*/  IMAD.MOV.U32 R194, RZ, RZ, R195 ;  /* 0x000000ffffc27224 */ /* 0x000fe200078e00c3 */
[----:B------:R-:W-:-:S05]  /*10e30*/  MOV R195, R127 ;  /* 0x0000007f00c37202 */ /* 0x000fca0000000f00 */
[----:B------:R-:W-:Y:S01]  /*10e40*/  HMMA.16816.F32 R40, R4, R18, R92 ;  /* 0x000000120428723c */ /* 0x000fe2000000185c */
[----:B------:R-:W-:Y:S01]  /*10e50*/  MOV R127, R132 ;  /* 0x00000084007f7202 */ /* 0x000fe20000000f00 */
[----:B------:R3:W-:Y:S01]  /*10e60*/  MUFU.EX2 R245, R192 ;  /* 0x000000c000f57308 */ /* 0x0007e20000000800 */
        /* <DEDUP_REMOVED lines=10> */
[----:B------:R-:W-:Y:S01]  /*10f10*/  MUFU.EX2 R206, R206 ;  /* 0x000000ce00ce7308 */ /* 0x000fe20000000800 */
[----:B------:R-:W-:-:S07]  /*10f20*/  FADD.FTZ R2, R99, R2 ;  /* 0x0000000263027221 */ /* 0x000fce0000010000 */
[----:B------:R-:W-:Y:S01]  /*10f30*/  MUFU.EX2 R204, R204 ;  /* 0x000000cc00cc7308 */ /* 0x000fe20000000800 */
[----:B---3--:R-:W-:Y:S01]  /*10f40*/  MOV R192, R193 ;  /* 0x000000c100c07202 */ /* 0x008fe20000000f00 */
[----:B------:R-:W-:Y:S01]  /*10f50*/  FADD.FTZ R0, R202, R0 ;  /* 0x00000000ca007221 */ /* 0x000fe20000010000 */
[----:B------:R-:W-:Y:S01]  /*10f60*/  MOV R193, R194 ;  /* 0x000000c200c17202 */ /* 0x000fe20000000f00 */
[----:B------:R-:W-:Y:S01]  /*10f70*/  IMAD.MOV.U32 R194, RZ, RZ, R195 ;  /* 0x000000ffffc27224 */ /* 0x000fe200078e00c3 */
[----:B------:R-:W-:Y:S01]  /*10f80*/  MOV R195, R132 ;  /* 0x0000008400c37202 */ /* 0x000fe20000000f00 */
[----:B------:R2:W5:Y:S01]  /*10f90*/  LDL.LU R236, [R1+0xdc] ;  /* 0x0000dc0001ec7983 */ /* 0x0005620000300800 */
[----:B------:R-:W-:Y:S02]  /*10fa0*/  MOV R132, R133 ;  /* 0x0000008500847202 */ /* 0x000fe40000000f00 */
[----:B------:R-:W-:Y:S01]  /*10fb0*/  MOV R133, R120 ;  /* 0x0000007800857202 */ /* 0x000fe20000000f00 */
[----:B------:R-:W-:Y:S01]  /*10fc0*/  IMAD.MOV.U32 R120, RZ, RZ, R118 ;  /* 0x000000ffff787224 */ /* 0x000fe200078e0076 */
[----:B-1----:R-:W-:-:S02]  /*10fd0*/  F2FP.PACK_AB R4, R244, R231 ;  /* 0x000000e7f404723e */ /* 0x002fc400000000ff */
[----:B------:R-:W-:Y:S02]  /*10fe0*/  F2FP.PACK_AB R5, R246, R232 ;  /* 0x000000e8f605723e */ /* 0x000fe400000000ff */
[----:B------:R-:W-:Y:S02]  /*10ff0*/  F2FP.PACK_AB R6, R252, R248 ;  /* 0x000000f8fc06723e */ /* 0x000fe400000000ff */
[----:B------:R-:W-:Y:S01]  /*11000*/  F2FP.PACK_AB R7, R250, R249 ;  /* 0x000000f9fa07723e */ /* 0x000fe200000000ff */
        /* <DEDUP_REMOVED lines=8> */
[----:B------:R-:W-:Y:S01]  /*11090*/  HMMA.16816.F32 R92, R4, R12, R112 ;  /* 0x0000000c045c723c */ /* 0x000fe20000001870 */
[----:B------:R-:W-:-:S03]  /*110a0*/  MOV R37, R195 ;  /* 0x000000c300257202 */ /* 0x000fc60000000f00 */
[----:B------:R-:W-:Y:S01]  /*110b0*/  MUFU.EX2 R127, R127 ;  /* 0x0000007f007f7308 */ /* 0x000fe20000000800 */
[----:B------:R-:W-:-:S07]  /*110c0*/  MOV R125, R134 ;  /* 0x00000086007d7202 */ /* 0x000fce0000000f00 */
[----:B------:R-:W-:Y:S01]  /*110d0*/  MUFU.EX2 R126, R126 ;  /* 0x0000007e007e7308 */ /* 0x000fe20000000800 */
[C---:B------:R-:W-:Y:S01]  /*110e0*/  HMMA.16816.F32 R12, R4.reuse, R14, R108 ;  /* 0x0000000e040c723c */ /* 0x040fe2000000186c */
[----:B------:R-:W-:Y:S01]  /*110f0*/  MOV R39, R193 ;  /* 0x000000c100277202 */ /* 0x000fe20000000f00 */
[----:B------:R-:W-:Y:S01]  /*11100*/  IMAD.MOV.U32 R193, RZ, RZ, R119 ;  /* 0x000000ffffc17224 */ /* 0x000fe200078e0077 */
[----:B------:R-:W-:Y:S01]  /*11110*/  MOV R38, R194 ;  /* 0x000000c200267202 */ /* 0x000fe20000000f00 */
[----:B------:R-:W-:Y:S01]  /*11120*/  FADD.FTZ R2, R142, R2 ;  /* 0x000000028e027221 */ /* 0x000fe20000010000 */
[----:B------:R-:W-:Y:S01]  /*11130*/  MOV R195, R120 ;  /* 0x0000007800c37202 */ /* 0x000fe20000000f00 */
[----:B------:R-:W-:Y:S01]  /*11140*/  FADD.FTZ R0, R139, R0 ;  /* 0x000000008b007221 */ /* 0x000fe20000010000 */
[----:B------:R-:W-:Y:S01]  /*11150*/  MOV R134, R121 ;  /* 0x0000007900867202 */ /* 0x000fe20000000f00 */
[C---:B------:R-:W-:Y:S01]  /*11160*/  HMMA.16816.F32 R108, R4.reuse, R8, R88 ;  /* 0x00000008046c723c */ /* 0x040fe20000001858 */
[----:B------:R-:W-:Y:S01]  /*11170*/  MOV R194, R118 ;  /* 0x0000007600c27202 */ /* 0x000fe20000000f00 */
[----:B------:R2:W5:Y:S06]  /*11180*/  LDL.LU R235, [R1+0xd8] ;  /* 0x0000d80001eb7983 */ /* 0x00056c0000300800 */
[----:B------:R-:W-:Y:S01]  /*11190*/  HMMA.16816.F32 R120, R4, R10, R80 ;  /* 0x0000000a0478723c */ /* 0x000fe20000001850 */
[----:B------:R-:W1:Y:S01]  /*111a0*/  LDSM.16.MT88.4 R8, [R212+0xa800] ;  /* 0x00a80000d408783b */ /* 0x000e620000004200 */
[----:B------:R-:W-:-:S06]  /*111b0*/  MOV R163, R162 ;  /* 0x000000a200a37202 */ /* 0x000fcc0000000f00 */
[C---:B------:R-:W-:Y:S01]  /*111c0*/  HMMA.16816.F32 R116, R4.reuse, R20, R32 ;  /* 0x000000140474723c */ /* 0x040fe20000001820 */
[----:B------:R-:W3:Y:S01]  /*111d0*/  LDSM.16.MT88.4 R32, [R213+0xa800] ;  /* 0x00a80000d520783b */ /* 0x000ee20000004200 */
[----:B------:R-:W-:Y:S02]  /*111e0*/  MOV R162, R225 ;  /* 0x000000e100a27202 */ /* 0x000fe40000000f00 */
[----:B------:R-:W-:Y:S01]  /*111f0*/  MOV R203, R133 ;  /* 0x0000008500cb7202 */ /* 0x000fe20000000f00 */
[----:B------:R-:W-:Y:S01]  /*11200*/  IMAD.MOV.U32 R192, RZ, RZ, R132 ;  /* 0x000000ffffc07224 */ /* 0x000fe200078e0084 */
[----:B------:R-:W-:Y:S01]  /*11210*/  MOV R133, R162 ;  /* 0x000000a200857202 */ /* 0x000fe20000000f00 */
[----:B------:R-:W-:Y:S01]  /*11220*/  IMAD.MOV.U32 R162, RZ, RZ, R230 ;  /* 0x000000ffffa27224 */ /* 0x000fe200078e00e6 */
[C---:B------:R-:W-:Y:S01]  /*11230*/  HMMA.16816.F32 R112, R4.reuse, R22, R84 ;  /* 0x000000160470723c */ /* 0x040fe20000001854 */
[----:B------:R-:W4:Y:S01]  /*11240*/  MUFU.EX2 R230, R208 ;  /* 0x000000d000e67308 */ /* 0x000f220000000800 */
[----:B------:R-:W-:Y:S01]  /*11250*/  MOV R205, R203 ;  /* 0x000000cb00cd7202 */ /* 0x000fe20000000f00 */
[----:B------:R-:W1:Y:S05]  /*11260*/  LDSM.16.MT88.4 R20, [R212+0xb000] ;  /* 0x00b00000d414783b */ /* 0x000e6a0000004200 */
[----:B------:R-:W-:Y:S01]  /*11270*/  HMMA.16816.F32 R104, R4, R16, R76 ;  /* 0x000000100468723c */ /* 0x000fe2000000184c */
[----:B------:R-:W2:Y:S01]  /*11280*/  MUFU.EX2 R208, R211 ;  /* 0x000000d300d07308 */ /* 0x000ea20000000800 */
[----:B------:R-:W-:Y:S01]  /*11290*/  MOV R203, R125 ;  /* 0x0000007d00cb7202 */ /* 0x000fe20000000f00 */
[----:B------:R-:W-:Y:S01]  /*112a0*/  IMAD.MOV.U32 R125, RZ, RZ, R37 ;  /* 0x000000ffff7d7224 */ /* 0x000fe200078e0025 */
[----:B------:R-:W-:-:S04]  /*112b0*/  MOV R132, R224 ;  /* 0x000000e000847202 */ /* 0x000fc80000000f00 */
[----:B------:R-:W-:Y:S01]  /*112c0*/  HMMA.16816.F32 R96, R4, R18, R44 ;  /* 0x000000120460723c */ /* 0x000fe2000000182c */
[----:B------:R-:W-:Y:S01]  /*112d0*/  MOV R37, R38 ;  /* 0x0000002600257202 */ /* 0x000fe20000000f00 */
[----:B------:R-:W-:Y:S01]  /*112e0*/  MUFU.EX2 R205, R205 ;  /* 0x000000cd00cd7308 */ /* 0x000fe20000000800 */
[----:B------:R-:W-:Y:S01]  /*112f0*/  MOV R38, R39 ;  /* 0x0000002700267202 */ /* 0x000fe20000000f00 */
[----:B------:R-:W1:Y:S01]  /*11300*/  LDSM.16.MT88.4 R16, [R215+0xb000] ;  /* 0x00b00000d710783b */ /* 0x000e620000004200 */
[----:B------:R-:W-:Y:S01]  /*11310*/  MOV R39, R191 ;  /* 0x000000bf00277202 */ /* 0x000fe20000000f00 */
[----:B------:R-:W-:Y:S01]  /*11320*/  IMAD.MOV.U32 R191, RZ, RZ, R223 ;  /* 0x000000ffffbf7224 */ /* 0x000fe200078e00df */
[----:B------:R-:W-:-:S03]  /*11330*/  MOV R199, R125 ;  /* 0x0000007d00c77202 */ /* 0x000fc60000000f00 */
[----:B------:R-:W-:Y:S01]  /*11340*/  MUFU.EX2 R200, R200 ;  /* 0x000000c800c87308 */ /* 0x000fe20000000800 */
[----:B------:R-:W-:Y:S01]  /*11350*/  MOV R125, R37 ;  /* 0x00000025007d7202 */ /* 0x000fe20000000f00 */
[----:B------:R-:W-:Y:S01]  /*11360*/  FADD.FTZ R3, R138, R3 ;  /* 0x000000038a037221 */ /* 0x000fe20000010000 */
[----:B------:R-:W-:Y:S01]  /*11370*/  MOV R37, R38 ;  /* 0x0000002600257202 */ /* 0x000fe20000000f00 */
[----:B------:R-:W-:Y:S01]  /*11380*/  IMAD.MOV.U32 R38, RZ, RZ, R39 ;  /* 0x000000ffff267224 */ /* 0x000fe200078e0027 */
[----:B------:R-:W-:Y:S01]  /*11390*/  F2FP.PACK_AB R4, R247, R251 ;  /* 0x000000fbf704723e */ /* 0x000fe200000000ff */
[----:B------:R-:W-:Y:S01]  /*113a0*/  FADD.FTZ R2, R144, R2 ;  /* 0x0000000290027221 */ /* 0x000fe20000010000 */
[----:B----4-:R-:W-:Y:S01]  /*113b0*/  F2FP.PACK_AB R5, R209, R230 ;  /* 0x000000e6d105723e */ /* 0x010fe200000000ff */
[----:B------:R-:W-:Y:S01]  /*113c0*/  MUFU.EX2 R203, R203 ;  /* 0x000000cb00cb7308 */ /* 0x000fe20000000800 */
[----:B------:R-:W-:Y:S01]  /*113d0*/  F2FP.PACK_AB R6, R243, R245 ;  /* 0x000000f5f306723e */ /* 0x000fe200000000ff */
[----:B------:R-:W-:Y:S01]  /*113e0*/  FADD.FTZ R0, R141, R0 ;  /* 0x000000008d007221 */ /* 0x000fe20000010000 */
[----:B--2---:R-:W-:Y:S01]  /*113f0*/  F2FP.PACK_AB R7, R208, R210 ;  /* 0x000000d2d007723e */ /* 0x004fe200000000ff */
[----:B------:R-:W-:Y:S01]  /*11400*/  IMAD.MOV.U32 R142, RZ, RZ, R171 ;  /* 0x000000ffff8e7224 */ /* 0x000fe200078e00ab */
[----:B------:R-:W-:Y:S01]  /*11410*/  MOV R39, R191 ;  /* 0x000000bf00277202 */ /* 0x000fe20000000f00 */
[----:B------:R2:W5:Y:S02]  /*11420*/  LDL.LU R234, [R1+0xd4] ;  /* 0x0000d40001ea7983 */ /* 0x0005640000300800 */
[----:B------:R-:W4:Y:S01]  /*11430*/  MUFU.EX2 R134, R134 ;  /* 0x0000008600867308 */ /* 0x000f220000000800 */
[----:B------:R-:W-:Y:S01]  /*11440*/  MOV R191, R192 ;  /* 0x000000c000bf7202 */ /* 0x000fe20000000f00 */
[----:B------:R-:W-:-:S06]  /*11450*/  IMAD.MOV.U32 R198, RZ, RZ, R199 ;  /* 0x000000ffffc67224 */ /* 0x000fcc00078e00c7 */
[----:B------:R-:W-:Y:S01]  /*11460*/  MUFU.EX2 R133, R133 ;  /* 0x0000008500857308 */ /* 0x000fe20000000800 */
[----:B------:R-:W-:-:S07]  /*11470*/  MOV R192, R222 ;  /* 0x000000de00c07202 */ /* 0x000fce0000000f00 */
[----:B------:R-:W2:Y:S01]  /*11480*/  MUFU.EX2 R132, R132 ;  /* 0x0000008400847308 */ /* 0x000ea20000000800 */
[----:B------:R-:W-:Y:S01]  /*11490*/  MOV R199, R125 ;  /* 0x0000007d00c77202 */ /* 0x000fe20000000f00 */
[C---:B-1----:R-:W-:Y:S01]  /*114a0*/  HMMA.16816.F32 R100, R4.reuse, R8, R72 ;  /* 0x000000080464723c */ /* 0x042fe20000001848 */
[----:B------:R-:W-:Y:S01]  /*114b0*/  MOV R125, R37 ;  /* 0x00000025007d7202 */ /* 0x000fe20000000f00 */
[----:B------:R-:W-:Y:S01]  /*114c0*/  FADD.FTZ R3, R147, R3 ;  /* 0x0000000393037221 */ /* 0x000fe20000010000 */
[----:B------:R-:W-:Y:S01]  /*114d0*/  MOV R37, R38 ;  /* 0x0000002600257202 */ /* 0x000fe20000000f00 */
[----:B------:R-:W-:Y:S01]  /*114e0*/  IMAD.MOV.U32 R38, RZ, RZ, R191 ;  /* 0x000000ffff267224 */ /* 0x000fe200078e00bf */
[----:B------:R-:W-:Y:S01]  /*114f0*/  MOV R191, R192 ;  /* 0x000000c000bf7202 */ /* 0x000fe20000000f00 */
[----:B------:R-:W-:Y:S01]  /*11500*/  FADD.FTZ R2, R154, R2 ;  /* 0x000000029a027221 */ /* 0x000fe20000010000 */
[----:B------:R-:W-:Y:S01]  /*11510*/  MOV R138, R189 ;  /* 0x000000bd008a7202 */ /* 0x000fe20000000f00 */
[C---:B------:R-:W-:Y:S01]  /*11520*/  HMMA.16816.F32 R88, R4.reuse, R10, R68 ;  /* 0x0000000a0458723c */ /* 0x040fe20000001844 */
[----:B------:R-:W-:Y:S01]  /*11530*/  MOV R192, R221 ;  /* 0x000000dd00c07202 */ /* 0x000fe20000000f00 */
[----:B------:R-:W-:Y:S01]  /*11540*/  FADD.FTZ R0, R153, R0 ;  /* 0x0000000099007221 */ /* 0x000fe20000010000 */
[----:B------:R-:W-:Y:S01]  /*11550*/  MOV R197, R198 ;  /* 0x000000c600c57202 */ /* 0x000fe20000000f00 */
[----:B------:R-:W-:Y:S01]  /*11560*/  IMAD.MOV.U32 R198, RZ, RZ, R199 ;  /* 0x000000ffffc67224 */ /* 0x000fe200078e00c7 */
[----:B------:R-:W-:Y:S01]  /*11570*/  MOV R139, R173 ;  /* 0x000000ad008b7202 */ /* 0x000fe20000000f00 */
[----:B------:R1:W5:Y:S02]  /*11580*/  LDL.LU R233, [R1+0xd0] ;  /* 0x0000d00001e97983 */ /* 0x0003640000300800 */
[----:B---3--:R-:W-:Y:S01]  /*11590*/  HMMA.16816.F32 R72, R4, R34, R52 ;  /* 0x000000220448723c */ /* 0x008fe20000001834 */
[----:B------:R-:W-:-:S07]  /*115a0*/  MOV R199, R125 ;  /* 0x0000007d00c77202 */ /* 0x000fce0000000f00 */
[----:B------:R-:W-:Y:S01]  /*115b0*/  HMMA.16816.F32 R84, R4, R24, R64 ;  /* 0x000000180454723c */ /* 0x000fe20000001840 */
[----:B------:R-:W-:-:S07]  /*115c0*/  MOV R125, R191 ;  /* 0x000000bf007d7202 */ /* 0x000fce0000000f00 */
[----:B------:R-:W-:Y:S01]  /*115d0*/  HMMA.16816.F32 R80, R4, R26, R60 ;  /* 0x0000001a0450723c */ /* 0x000fe2000000183c */
[----:B------:R-:W-:-:S07]  /*115e0*/  MOV R191, R192 ;  /* 0x000000c000bf7202 */ /* 0x000fce0000000f00 */
[----:B------:R-:W-:Y:S01]  /*115f0*/  HMMA.16816.F32 R76, R4, R32, R56 ;  /* 0x00000020044c723c */ /* 0x000fe20000001838 */
[----:B------:R-:W-:-:S07]  /*11600*/  MOV R196, R197 ;  /* 0x000000c500c47202 */ /* 0x000fce0000000f00 */
[C---:B------:R-:W-:Y:S01]  /*11610*/  HMMA.16816.F32 R68, R4.reuse, R28, R48 ;  /* 0x0000001c0444723c */ /* 0x040fe20000001830 */
[----:B------:R-:W-:Y:S01]  /*11620*/  IMAD.MOV.U32 R192, RZ, RZ, R193 ;  /* 0x000000ffffc07224 */ /* 0x000fe200078e00c1 */
[----:B------:R-:W-:Y:S01]  /*11630*/  MOV R143, R190 ;  /* 0x000000be008f7202 */ /* 0x000fe20000000f00 */
[----:B------:R-:W-:Y:S01]  /*11640*/  FADD.FTZ R3, R137, R3 ;  /* 0x0000000389037221 */ /* 0x000fe20000010000 */
[----:B------:R-:W-:Y:S01]  /*11650*/  MOV R140, R170 ;  /* 0x000000aa008c7202 */ /* 0x000fe20000000f00 */
[----:B------:R-:W-:Y:S01]  /*11660*/  FADD.FTZ R2, R146, R2 ;  /* 0x0000000292027221 */ /* 0x000fe20000010000 */
[----:B------:R-:W-:Y:S01]  /*11670*/  MOV R211, R175 ;  /* 0x000000af00d37202 */ /* 0x000fe20000000f00 */
[----:B------:R-:W-:Y:S01]  /*11680*/  FADD.FTZ R0, R145, R0 ;  /* 0x0000000091007221 */ /* 0x000fe20000010000 */
[----:B------:R-:W-:Y:S01]  /*11690*/  HMMA.16816.F32 R52, R4, R30, R40 ;  /* 0x0000001e0434723c */ /* 0x000fe20000001828 */
[----:B------:R-:W-:Y:S01]  /*116a0*/  MOV R197, R198 ;  /* 0x000000c600c57202 */ /* 0x000fe20000000f00 */
[----:B------:R1:W5:Y:S01]  /*116b0*/  LDL.LU R229, [R1+0xcc] ;  /* 0x0000cc0001e57983 */ /* 0x0003620000300800 */
[----:B------:R-:W-:-:S02]  /*116c0*/  MOV R193, R194 ;  /* 0x000000c200c17202 */ /* 0x000fc40000000f00 */
[----:B------:R-:W-:Y:S01]  /*116d0*/  MOV R187, R196 ;  /* 0x000000c400bb7202 */ /* 0x000fe20000000f00 */
[----:B------:R-:W-:Y:S01]  /*116e0*/  MUFU.EX2 R125, R125 ;  /* 0x0000007d007d7308 */ /* 0x000fe20000000800 */
[----:B------:R-:W-:Y:S01]  /*116f0*/  FADD.FTZ R4, R242, R36 ;  /* 0x00000024f2047221 */ /* 0x000fe20000010000 */
[----:B----4-:R-:W-:Y:S01]  /*11700*/  F2FP.PACK_AB R5, R134, R200 ;  /* 0x000000c88605723e */ /* 0x010fe200000000ff */
[----:B------:R-:W-:Y:S01]  /*11710*/  FADD.FTZ R3, R148, R3 ;  /* 0x0000000394037221 */ /* 0x000fe20000010000 */
[----:B------:R-:W-:Y:S01]  /*11720*/  F2FP.PACK_AB R6, R203, R204 ;  /* 0x000000cccb06723e */ /* 0x000fe200000000ff */
[----:B------:R-:W-:Y:S01]  /*11730*/  FADD.FTZ R40, R207, R4 ;  /* 0x00000004cf287221 */ /* 0x000fe20000010000 */
[----:B------:R-:W-:Y:S01]  /*11740*/  F2FP.PACK_AB R4, R205, R206 ;  /* 0x000000cecd04723e */ /* 0x000fe200000000ff */
[----:B------:R-:W-:Y:S01]  /*11750*/  FADD.FTZ R2, R159, R2 ;  /* 0x000000029f027221 */ /* 0x000fe20000010000 */
[----:B--2---:R-:W-:Y:S01]  /*11760*/  F2FP.PACK_AB R7, R132, R133 ;  /* 0x000000858407723e */ /* 0x004fe200000000ff */
[----:B------:R-:W-:Y:S01]  /*11770*/  IMAD.MOV.U32 R198, RZ, RZ, R199 ;  /* 0x000000ffffc67224 */ /* 0x000fe200078e00c7 */
[----:B------:R-:W-:Y:S01]  /*11780*/  MOV R194, R195 ;  /* 0x000000c300c27202 */ /* 0x000fe20000000f00 */
[----:B------:R-:W-:Y:S01]  /*11790*/  FADD.FTZ R0, R158, R0 ;  /* 0x000000009e007221 */ /* 0x000fe20000010000 */
[----:B------:R-:W-:Y:S01]  /*117a0*/  MOV R199, R191 ;  /* 0x000000bf00c77202 */ /* 0x000fe20000000f00 */
[----:B------:R-:W-:Y:S01]  /*117b0*/  LDSM.16.MT88.4 R144, [R213+0xb800] ;  /* 0x00b80000d590783b */ /* 0x000fe20000004200 */
[----:B------:R-:W-:Y:S01]  /*117c0*/  MOV R195, R172 ;  /* 0x000000ac00c37202 */ /* 0x000fe20000000f00 */
[----:B------:R-:W-:Y:S01]  /*117d0*/  IMAD.MOV.U32 R172, RZ, RZ, R169 ;  /* 0x000000ffffac7224 */ /* 0x000fe200078e00a9 */
[----:B------:R-:W-:Y:S01]  /*117e0*/  MOV R196, R197 ;  /* 0x000000c500c47202 */ /* 0x000fe20000000f00 */
[----:B------:R-:W-:Y:S01]  /*117f0*/  HMMA.16816.F32 R60, R4, R8, R92 ;  /* 0x00000008043c723c */ /* 0x000fe2000000185c */
[----:B------:R-:W-:Y:S01]  /*11800*/  MOV R169, R220 ;  /* 0x000000dc00a97202 */ /* 0x000fe20000000f00 */
[----:B------:R1:W5:Y:S01]  /*11810*/  LDL.LU R228, [R1+0xc8] ;  /* 0x0000c80001e47983 */ /* 0x0003620000300800 */
[----:B------:R-:W-:-:S02]  /*11820*/  MOV R191, R192 ;  /* 0x000000c000bf7202 */ /* 0x000fc40000000f00 */
[----:B------:R-:W-:Y:S01]  /*11830*/  MOV R197, R198 ;  /* 0x000000c600c57202 */ /* 0x000fe20000000f00 */
[----:B------:R-:W-:Y:S01]  /*11840*/  IMAD.MOV.U32 R198, RZ, RZ, R199 ;  /* 0x000000ffffc67224 */ /* 0x000fe200078e00c7 */
[----:B------:R-:W-:Y:S01]  /*11850*/  MOV R192, R193 ;  /* 0x000000c100c07202 */ /* 0x000fe20000000f00 */
[C---:B------:R-:W-:Y:S01]  /*11860*/  HMMA.16816.F32 R56, R4.reuse, R10, R12 ;  /* 0x0000000a0438723c */ /* 0x040fe2000000180c */
[----:B------:R-:W2:Y:S01]  /*11870*/  LDSM.16.MT88.4 R12, [R213+0xb000] ;  /* 0x00b00000d50c783b */ /* 0x000ea20000004200 */
[----:B------:R-:W-:Y:S01]  /*11880*/  IMAD.MOV.U32 R193, RZ, RZ, R194 ;  /* 0x000000ffffc17224 */ /* 0x000fe200078e00c2 */
[----:B------:R-:W-:Y:S02]  /*11890*/  MOV R186, R187 ;  /* 0x000000bb00ba7202 */ /* 0x000fe40000000f00 */
[----:B------:R-:W3:Y:S01]  /*118a0*/  LDSM.16.MT88.4 R8, [R214+0xb000] ;  /* 0x00b00000d608783b */ /* 0x000ee20000004200 */
[----:B------:R-:W-:Y:S02]  /*118b0*/  MOV R194, R172 ;  /* 0x000000ac00c27202 */ /* 0x000fe40000000f00 */
[----:B------:R-:W-:Y:S01]  /*118c0*/  MOV R187, R196 ;  /* 0x000000c400bb7202 */ /* 0x000fe20000000f00 */
[----:B------:R-:W-:Y:S01]  /*118d0*/  HMMA.16816.F32 R48, R4, R24, R108 ;  /* 0x000000180430723c */ /* 0x000fe2000000186c */
[----:B------:R-:W-:-:S07]  /*118e0*/  MOV R172, R169 ;  /* 0x000000a900ac7202 */ /* 0x000fce0000000f00 */
[C---:B------:R-:W-:Y:S01]  /*118f0*/  HMMA.16816.F32 R64, R4.reuse, R28, R104 ;  /* 0x0000001c0440723c */ /* 0x040fe20000001868 */
        /* <DEDUP_REMOVED lines=10> */
[----:B------:R-:W-:Y:S01]  /*119a0*/  MOV R186, R187 ;  /* 0x000000bb00ba7202 */ /* 0x000fe20000000f00 */
[----:B------:R-:W-:Y:S01]  /*119b0*/  IMAD.MOV.U32 R207, RZ, RZ, R188 ;  /* 0x000000ffffcf7224 */ /* 0x000fe200078e00bc */
[----:B------:R-:W-:Y:S01]  /*119c0*/  MOV R194, R172 ;  /* 0x000000ac00c27202 */ /* 0x000fe20000000f00 */
[----:B------:R-:W-:Y:S01]  /*119d0*/  FADD.FTZ R3, R150, R3 ;  /* 0x0000000396037221 */ /* 0x000fe20000010000 */
[----:B------:R-:W-:Y:S01]  /*119e0*/  MOV R187, R197 ;  /* 0x000000c500bb7202 */ /* 0x000fe20000000f00 */
[----:B------:R4:W1:Y:S01]  /*119f0*/  MUFU.EX2 R202, R185 ;  /* 0x000000b900ca7308 */ /* 0x0008620000000800 */
[----:B------:R-:W-:Y:S01]  /*11a00*/  MOV R172, R168 ;  /* 0x000000a800ac7202 */ /* 0x000fe20000000f00 */
[----:B------:R-:W-:Y:S01]  /*11a10*/  FADD.FTZ R2, R166, R2 ;  /* 0x00000002a6027221 */ /* 0x000fe20000010000 */
[----:B------:R-:W-:Y:S01]  /*11a20*/  MOV R198, R199 ;  /* 0x000000c700c67202 */ /* 0x000fe20000000f00 */
[----:B------:R-:W-:Y:S01]  /*11a30*/  FADD.FTZ R0, R164, R0 ;  /* 0x00000000a4007221 */ /* 0x000fe20000010000 */
[----:B------:R-:W-:Y:S01]  /*11a40*/  MOV R168, R155 ;  /* 0x0000009b00a87202 */ /* 0x000fe20000000f00 */
[----:B------:R1:W5:Y:S01]  /*11a50*/  LDL.LU R227, [R1+0xc4] ;  /* 0x0000c40001e37983 */ /* 0x0003620000300800 */
[----:B------:R-:W-:-:S02]  /*11a60*/  MOV R199, R191 ;  /* 0x000000bf00c77202 */ /* 0x000fc40000000f00 */
[----:B------:R-:W-:Y:S01]  /*11a70*/  MOV R191, R194 ;  /* 0x000000c200bf7202 */ /* 0x000fe20000000f00 */
[----:B------:R-:W-:Y:S01]  /*11a80*/  IMAD.MOV.U32 R194, RZ, RZ, R172 ;  /* 0x000000ffffc27224 */ /* 0x000fe200078e00ac */
[----:B------:R-:W-:Y:S02]  /*11a90*/  MOV R197, R198 ;  /* 0x000000c600c57202 */ /* 0x000fe40000000f00 */
[----:B----4-:R-:W-:Y:S01]  /*11aa0*/  MOV R185, R186 ;  /* 0x000000ba00b97202 */ /* 0x010fe20000000f00 */
[----:B------:R4:W-:Y:S01]  /*11ab0*/  MUFU.EX2 R108, R196 ;  /* 0x000000c4006c7308 */ /* 0x0009e20000000800 */
[----:B------:R-:W-:Y:S01]  /*11ac0*/  MOV R186, R187 ;  /* 0x000000bb00ba7202 */ /* 0x000fe20000000f00 */
[----:B------:R-:W-:Y:S01]  /*11ad0*/  HMMA.16816.F32 R28, R4, R30, R96 ;  /* 0x0000001e041c723c */ /* 0x000fe20000001860 */
[----:B------:R-:W-:Y:S01]  /*11ae0*/  MOV R172, R168 ;  /* 0x000000a800ac7202 */ /* 0x000fe20000000f00 */
[----:B------:R-:W-:Y:S01]  /*11af0*/  IMAD.MOV.U32 R198, RZ, RZ, R199 ;  /* 0x000000ffffc67224 */ /* 0x000fe200078e00c7 */
[----:B------:R-:W-:-:S02]  /*11b00*/  MOV R168, R163 ;  /* 0x000000a300a87202 */ /* 0x000fc40000000f00 */
[----:B------:R-:W-:Y:S01]  /*11b10*/  MOV R121, R138 ;  /* 0x0000008a00797202 */ /* 0x000fe20000000f00 */
[----:B------:R1:W1:Y:S01]  /*11b20*/  MUFU.EX2 R124, R185 ;  /* 0x000000b9007c7308 */ /* 0x0002620000000800 */
[----:B------:R-:W-:Y:S01]  /*11b30*/  MOV R199, R191 ;  /* 0x000000bf00c77202 */ /* 0x000fe20000000f00 */
[----:B------:R-:W-:Y:S01]  /*11b40*/  IMAD.MOV.U32 R187, RZ, RZ, R197 ;  /* 0x000000ffffbb7224 */ /* 0x000fe200078e00c5 */
[----:B------:R-:W-:Y:S02]  /*11b50*/  MOV R191, R194 ;  /* 0x000000c200bf7202 */ /* 0x000fe40000000f00 */
[----:B------:R-:W-:Y:S01]  /*11b60*/  MOV R122, R207 ;  /* 0x000000cf007a7202 */ /* 0x000fe20000000f00 */
[----:B------:R-:W-:Y:S01]  /*11b70*/  IMAD.MOV.U32 R123, RZ, RZ, R139 ;  /* 0x000000ffff7b7224 */ /* 0x000fe200078e008b */
[----:B------:R-:W-:Y:S01]  /*11b80*/  MOV R110, R142 ;  /* 0x0000008e006e7202 */ /* 0x000fe20000000f00 */
[----:B------:R2:W2:Y:S01]  /*11b90*/  MUFU.EX2 R109, R186 ;  /* 0x000000ba006d7308 */ /* 0x0004a20000000800 */
[----:B------:R-:W-:-:S02]  /*11ba0*/  MOV R194, R168 ;  /* 0x000000a800c27202 */ /* 0x000fc40000000f00 */
[----:B------:R-:W-:Y:S02]  /*11bb0*/  MOV R111, R143 ;  /* 0x0000008f006f7202 */ /* 0x000fe40000000f00 */
[----:B------:R-:W-:Y:S01]  /*11bc0*/  MOV R242, R174 ;  /* 0x000000ae00f27202 */ /* 0x000fe20000000f00 */
[----:B------:R-:W-:Y:S01]  /*11bd0*/  IMAD.MOV.U32 R155, RZ, RZ, R218 ;  /* 0x000000ffff9b7224 */ /* 0x000fe200078e00da */
[----:B------:R-:W-:Y:S01]  /*11be0*/  MOV R197, R198 ;  /* 0x000000c600c57202 */ /* 0x000fe20000000f00 */
[----:B------:R3:W5:Y:S01]  /*11bf0*/  LDL.LU R226, [R1+0xc0] ;  /* 0x0000c00001e27983 */ /* 0x0007620000300800 */
[----:B------:R-:W-:Y:S01]  /*11c00*/  MOV R198, R199 ;  /* 0x000000c700c67202 */ /* 0x000fe20000000f00 */
[----:B----4-:R-:W-:Y:S01]  /*11c10*/  IMAD.MOV.U32 R196, RZ, RZ, R37 ;  /* 0x000000ffffc47224 */ /* 0x010fe200078e0025 */
[----:B------:R-:W-:Y:S01]  /*11c20*/  MOV R199, R191 ;  /* 0x000000bf00c77202 */ /* 0x000fe20000000f00 */
[----:B------:R-:W-:Y:S01]  /*11c30*/  IMAD.MOV.U32 R191, RZ, RZ, R194 ;  /* 0x000000ffffbf7224 */ /* 0x000fe200078e00c2 */
[----:B-1----:R-:W-:-:S02]  /*11c40*/  MOV R185, R187 ;  /* 0x000000bb00b97202 */ /* 0x002fc40000000f00 */
[----:B--2---:R-:W-:Y:S01]  /*11c50*/  MOV R186, R39 ;  /* 0x0000002700ba7202 */ /* 0x004fe20000000f00 */
[----:B------:R-:W-:Y:S01]  /*11c60*/  MUFU.EX2 R92, R197 ;  /* 0x000000c5005c7308 */ /* 0x000fe20000000800 */
[----:B------:R-:W-:Y:S02]  /*11c70*/  MOV R187, R38 ;  /* 0x0000002600bb7202 */ /* 0x000fe40000000f00 */
[----:B------:R-:W-:Y:S01]  /*11c80*/  MOV R207, R140 ;  /* 0x0000008c00cf7202 */ /* 0x000fe20000000f00 */
[C---:B------:R-:W-:Y:S01]  /*11c90*/  HMMA.16816.F32 R36, R4.reuse, R32, R116 ;  /* 0x000000200424723c */ /* 0x040fe20000001874 */
[----:B------:R-:W-:Y:S01]  /*11ca0*/  IMAD.MOV.U32 R168, RZ, RZ, R162 ;  /* 0x000000ffffa87224 */ /* 0x000fe200078e00a2 */
[----:B------:R-:W-:Y:S01]  /*11cb0*/  MOV R163, R217 ;  /* 0x000000d900a37202 */ /* 0x000fe20000000f00 */
[----:B------:R1:W5:Y:S01]  /*11cc0*/  LDL.LU R225, [R1+0xbc] ;  /* 0x0000bc0001e17983 */ /* 0x0003620000300800 */
[----:B------:R-:W-:Y:S04]  /*11cd0*/  MUFU.EX2 R96, R185 ;  /* 0x000000b900607308 */ /* 0x000fe80000000800 */
[----:B------:R-:W-:Y:S04]  /*11ce0*/  HMMA.16816.F32 R32, R4, R34, R112 ;  /* 0x000000220420723c */ /* 0x000fe80000001870 */
[----:B------:R-:W-:Y:S08]  /*11cf0*/  MUFU.EX2 R95, R186 ;  /* 0x000000ba005f7308 */ /* 0x000ff00000000800 */
[----:B------:R-:W-:Y:S01]  /*11d00*/  MUFU.EX2 R94, R187 ;  /* 0x000000bb005e7308 */ /* 0x000fe20000000800 */
[----:B------:R-:W-:Y:S01]  /*11d10*/  F2FP.PACK_AB R4, R201, R202 ;  /* 0x000000cac904723e */ /* 0x000fe200000000ff */
[----:B------:R1:W5:Y:S01]  /*11d20*/  LDL.LU R224, [R1+0xb8] ;  /* 0x0000b80001e07983 */ /* 0x0003620000300800 */
[----:B------:R-:W-:-:S02]  /*11d30*/  F2FP.PACK_AB R5, R124, R125 ;  /* 0x0000007d7c05723e */ /* 0x000fc400000000ff */
[----:B------:R-:W-:Y:S01]  /*11d40*/  F2FP.PACK_AB R6, R126, R127 ;  /* 0x0000007f7e06723e */ /* 0x000fe200000000ff */
[----:B------:R1:W5:Y:S02]  /*11d50*/  LDL.LU R223, [R1+0xb4] ;  /* 0x0000b40001df7983 */ /* 0x0003640000300800 */
[----:B------:R-:W-:Y:S01]  /*11d60*/  MUFU.EX2 R93, R196 ;  /* 0x000000c4005d7308 */ /* 0x000fe20000000800 */
[----:B------:R-:W-:Y:S01]  /*11d70*/  F2FP.PACK_AB R7, R108, R109 ;  /* 0x0000006d6c07723e */ /* 0x000fe200000000ff */
[----:B------:R1:W5:Y:S06]  /*11d80*/  LDL.LU R222, [R1+0xb0] ;  /* 0x0000b00001de7983 */ /* 0x00036c0000300800 */
[----:B------:R-:W2:Y:S08]  /*11d90*/  MUFU.EX2 R43, R198 ;  /* 0x000000c6002b7308 */ /* 0x000eb00000000800 */
[----:B------:R-:W-:Y:S08]  /*11da0*/  MUFU.EX2 R42, R199 ;  /* 0x000000c7002a7308 */ /* 0x000ff00000000800 */
[----:B------:R-:W4:Y:S01]  /*11db0*/  MUFU.EX2 R41, R191 ;  /* 0x000000bf00297308 */ /* 0x000f220000000800 */
[C---:B------:R-:W-:Y:S01]  /*11dc0*/  HMMA.16816.F32 R100, R4.reuse, R20, R100 ;  /* 0x000000140464723c */ /* 0x040fe20000001864 */
[----:B------:R-:W-:Y:S01]  /*11dd0*/  MOV R194, R161 ;  /* 0x000000a100c27202 */ /* 0x000fe20000000f00 */
[----:B------:R1:W5:Y:S06]  /*11de0*/  LDL.LU R221, [R1+0xac] ;  /* 0x0000ac0001dd7983 */ /* 0x00036c0000300800 */
[C---:B------:R-:W-:Y:S08]  /*11df0*/  HMMA.16816.F32 R88, R4.reuse, R22, R88 ;  /* 0x000000160458723c */ /* 0x040ff00000001858 */
[C---:B------:R-:W-:Y:S08]  /*11e00*/  HMMA.16816.F32 R84, R4.reuse, R16, R84 ;  /* 0x000000100454723c */ /* 0x040ff00000001854 */
[C---:B------:R-:W-:Y:S08]  /*11e10*/  HMMA.16816.F32 R80, R4.reuse, R18, R80 ;  /* 0x000000120450723c */ /* 0x040ff00000001850 */
[C---:B------:R-:W-:Y:S08]  /*11e20*/  HMMA.16816.F32 R76, R4.reuse, R12, R76 ;  /* 0x0000000c044c723c */ /* 0x040ff0000000184c */
[C---:B------:R-:W-:Y:S08]  /*11e30*/  HMMA.16816.F32 R72, R4.reuse, R14, R72 ;  /* 0x0000000e0448723c */ /* 0x040ff00000001848 */
[C---:B---3--:R-:W-:Y:S08]  /*11e40*/  HMMA.16816.F32 R68, R4.reuse, R8, R68 ;  /* 0x000000080444723c */ /* 0x048ff00000001844 */
[----:B------:R-:W-:Y:S01]  /*11e50*/  HMMA.16816.F32 R52, R4, R10, R52 ;  /* 0x0000000a0434723c */ /* 0x000fe20000001834 */
[----:B------:R-:W-:Y:S01]  /*11e60*/  MOV R162, R216 ;  /* 0x000000d800a27202 */ /* 0x000fe20000000f00 */
[----:B------:R3:W-:Y:S01]  /*11e70*/  MUFU.EX2 R27, R172 ;  /* 0x000000ac001b7308 */ /* 0x0007e20000000800 */
[----:B------:R-:W-:Y:S01]  /*11e80*/  MOV R161, R135 ;  /* 0x0000008700a17202 */ /* 0x000fe20000000f00 */
[----:B------:R1:W5:Y:S03]  /*11e90*/  LDL.LU R220, [R1+0xa8] ;  /* 0x0000a80001dc7983 */ /* 0x0003660000300800 */
[----:B------:R-:W-:Y:S01]  /*11ea0*/  FADD.FTZ R4, R152, R40 ;  /* 0x0000002898047221 */ /* 0x000fe20000010000 */
[----:B--2---:R-:W-:Y:S01]  /*11eb0*/  F2FP.PACK_AB R5, R43, R92 ;  /* 0x0000005c2b05723e */ /* 0x004fe200000000ff */
[----:B------:R1:W5:Y:S01]  /*11ec0*/  LDL.LU R219, [R1+0xa4] ;  /* 0x0000a40001db7983 */ /* 0x0003620000300800 */
[----:B------:R-:W-:Y:S01]  /*11ed0*/  F2FP.PACK_AB R6, R93, R94 ;  /* 0x0000005e5d06723e */ /* 0x000fe200000000ff */
[----:B------:R-:W-:Y:S01]  /*11ee0*/  FADD.FTZ R24, R136, R4 ;  /* 0x0000000488187221 */ /* 0x000fe20000010000 */
[----:B------:R-:W-:-:S02]  /*11ef0*/  F2FP.PACK_AB R4, R95, R96 ;  /* 0x000000605f04723e */ /* 0x000fc400000000ff */
[----:B----4-:R-:W-:Y:S01]  /*11f00*/  F2FP.PACK_AB R7, R41, R42 ;  /* 0x0000002a2907723e */ /* 0x010fe200000000ff */
[----:B------:R-:W-:Y:S01]  /*11f10*/  MUFU.EX2 R26, R163 ;  /* 0x000000a3001a7308 */ /* 0x000fe20000000800 */
[----:B------:R-:W-:Y:S01]  /*11f20*/  MOV R141, R195 ;  /* 0x000000c3008d7202 */ /* 0x000fe20000000f00 */
[----:B------:R1:W5:Y:S04]  /*11f30*/  LDL.LU R218, [R1+0xa0] ;  /* 0x0000a00001da7983 */ /* 0x0003680000300800 */
[----:B------:R-:W-:Y:S01]  /*11f40*/  HMMA.16816.F32 R60, R4, R20, R60 ;  /* 0x00000014043c723c */ /* 0x000fe2000000183c */
[----:B---3--:R-:W-:-:S07]  /*11f50*/  MOV R172, R160 ;  /* 0x000000a000ac7202 */ /* 0x008fce0000000f00 */
[C---:B------:R-:W-:Y:S08]  /*11f60*/  HMMA.16816.F32 R56, R4.reuse, R22, R56 ;  /* 0x000000160438723c */ /* 0x040ff00000001838 */
[C---:B------:R-:W-:Y:S08]  /*11f70*/  HMMA.16816.F32 R48, R4.reuse, R16, R48 ;  /* 0x000000100430723c */ /* 0x040ff00000001830 */
[C---:B------:R-:W-:Y:S08]  /*11f80*/  HMMA.16816.F32 R44, R4.reuse, R18, R44 ;  /* 0x00000012042c723c */ /* 0x040ff0000000182c */
[C---:B------:R-:W-:Y:S08]  /*11f90*/  HMMA.16816.F32 R36, R4.reuse, R12, R36 ;  /* 0x0000000c0424723c */ /* 0x040ff00000001824 */
[C---:B------:R-:W-:Y:S08]  /*11fa0*/  HMMA.16816.F32 R32, R4.reuse, R14, R32 ;  /* 0x0000000e0420723c */ /* 0x040ff00000001820 */
[C---:B------:R-:W-:Y:S08]  /*11fb0*/  HMMA.16816.F32 R64, R4.reuse, R8, R64 ;  /* 0x000000080440723c */ /* 0x040ff00000001840 */
[----:B------:R-:W-:Y:S01]  /*11fc0*/  HMMA.16816.F32 R28, R4, R10, R28 ;  /* 0x0000000a041c723c */ /* 0x000fe2000000181c */
[----:B------:R2:W-:Y:S01]  /*11fd0*/  MUFU.EX2 R22, R183 ;  /* 0x000000b700167308 */ /* 0x0005e20000000800 */
[----:B------:R-:W-:Y:S04]  /*11fe0*/  LDSM.16.MT88.4 R12, [R214+0xb800] ;  /* 0x00b80000d60c783b */ /* 0x000fe80000004200 */
[----:B------:R1:W5:Y:S01]  /*11ff0*/  LDL.LU R217, [R1+0x9c] ;  /* 0x00009c0001d97983 */ /* 0x0003620000300800 */
[----:B------:R-:W-:-:S02]  /*12000*/  FADD.FTZ R4, R149, R24 ;  /* 0x0000001895047221 */ /* 0x000fc40000010000 */
[----:B------:R-:W-:Y:S02]  /*12010*/  FADD.FTZ R6, R151, R3 ;  /* 0x0000000397067221 */ /* 0x000fe40000010000 */
[----:B------:R-:W-:Y:S01]  /*12020*/  FADD.FTZ R5, R167, R2 ;  /* 0x00000002a7057221 */ /* 0x000fe20000010000 */
[----:B------:R-:W-:Y:S01]  /*12030*/  MUFU.EX2 R25, R162 ;  /* 0x000000a200197308 */ /* 0x000fe20000000800 */
[----:B------:R-:W-:Y:S01]  /*12040*/  FADD.FTZ R4, R156, R4 ;  /* 0x000000049c047221 */ /* 0x000fe20000010000 */
[----:B------:R1:W5:Y:S03]  /*12050*/  LDL.LU R216, [R1+0x98] ;  /* 0x0000980001d87983 */ /* 0x0003660000300800 */
        /* <DEDUP_REMOVED lines=28> */
[----:B------:R-:W-:Y:S01]  /*12220*/  FADD.FTZ R3, R133, R3 ;  /* 0x0000000385037221 */ /* 0x000fe20000010000 */
[----:B------:R3:W-:Y:S01]  /*12230*/  MUFU.EX2 R23, R161 ;  /* 0x000000a100177308 */ /* 0x0007e20000000800 */
[----:B------:R-:W-:Y:S02]  /*12240*/  FADD.FTZ R2, R245, R2 ;  /* 0x00000002f5027221 */ /* 0x000fe40000010000 */
[----:B--2---:R-:W-:Y:S02]  /*12250*/  IMAD.MOV.U32 R183, RZ, RZ, R155 ;  /* 0x000000ffffb77224 */ /* 0x004fe400078e009b */
[----:B------:R-:W-:Y:S01]  /*12260*/  FADD.FTZ R0, R210, R0 ;  /* 0x00000000d2007221 */ /* 0x000fe20000010000 */
[----:B------:R-:W-:Y:S01]  /*12270*/  LDSM.16.MT88.4 R152, [R215+0xb800] ;  /* 0x00b80000d798783b */ /* 0x000fe20000004200 */
[----:B------:R-:W-:-:S02]  /*12280*/  FADD.FTZ R4, R203, R4 ;  /* 0x00000004cb047221 */ /* 0x000fc40000010000 */
[----:B------:R-:W-:Y:S02]  /*12290*/  FADD.FTZ R3, R132, R3 ;  /* 0x0000000384037221 */ /* 0x000fe40000010000 */
[----:B------:R-:W-:Y:S01]  /*122a0*/  FADD.FTZ R2, R243, R2 ;  /* 0x00000002f3027221 */ /* 0x000fe20000010000 */
[----:B------:R-:W2:Y:S01]  /*122b0*/  MUFU.EX2 R19, R172 ;  /* 0x000000ac00137308 */ /* 0x000ea20000000800 */
[----:B------:R-:W-:Y:S01]  /*122c0*/  FADD.FTZ R0, R208, R0 ;  /* 0x00000000d0007221 */ /* 0x000fe20000010000 */
[----:B---3--:R-:W3:Y:S01]  /*122d0*/  LDSM.16.MT88.4 R160, [R212+0xb800] ;  /* 0x00b80000d4a0783b */ /* 0x008ee20000004200 */
[----:B------:R-:W-:Y:S02]  /*122e0*/  FADD.FTZ R4, R96, R4 ;  /* 0x0000000460047221 */ /* 0x000fe40000010000 */
[----:B------:R-:W-:-:S03]  /*122f0*/  FADD.FTZ R3, R92, R3 ;  /* 0x000000035c037221 */ /* 0x000fc60000010000 */
[----:B------:R-:W4:Y:S01]  /*12300*/  MUFU.EX2 R11, R181 ;  /* 0x000000b5000b7308 */ /* 0x000f220000000800 */
        /* <DEDUP_REMOVED lines=19> */
[----:B------:R-:W3:Y:S01]  /*12440*/  MUFU.EX2 R21, R193 ;  /* 0x000000c100157308 */ /* 0x000ee20000000800 */
[----:B--2---:R-:W-:Y:S02]  /*12450*/  FADD.FTZ R4, R19, R4 ;  /* 0x0000000413047221 */ /* 0x004fe40000010000 */
[----:B----4-:R-:W-:-:S05]  /*12460*/  FADD.FTZ R3, R11, R3 ;  /* 0x000000030b037221 */ /* 0x010fca0000010000 */
[----:B------:R-:W2:Y:S01]  /*12470*/  MUFU.EX2 R16, R169 ;  /* 0x000000a900107308 */ /* 0x000ea20000000800 */
[----:B-1----:R-:W-:-:S07]  /*12480*/  FADD.FTZ R2, R40, R2 ;  /* 0x0000000228027221 */ /* 0x002fce0000010000 */
[----:B------:R-:W-:Y:S01]  /*12490*/  MUFU.EX2 R20, R194 ;  /* 0x000000c200147308 */ /* 0x000fe20000000800 */
[----:B------:R-:W-:-:S07]  /*124a0*/  FADD.FTZ R0, R23, R0 ;  /* 0x0000000017007221 */ /* 0x000fce0000010000 */
[----:B------:R-:W1:Y:S01]  /*124b0*/  MUFU.EX2 R8, R141 ;  /* 0x0000008d00087308 */ /* 0x000e620000000800 */
[----:B------:R-:W-:Y:S02]  /*124c0*/  FADD.FTZ R4, R18, R4 ;  /* 0x0000000412047221 */ /* 0x000fe40000010000 */
[----:B------:R-:W-:Y:S02]  /*124d0*/  FADD.FTZ R3, R10, R3 ;  /* 0x000000030a037221 */ /* 0x000fe40000010000 */
[----:B------:R-:W-:Y:S02]  /*124e0*/  FADD.FTZ R2, R27, R2 ;  /* 0x000000021b027221 */ /* 0x000fe40000010000 */
[----:B------:R-:W-:Y:S02]  /*124f0*/  FADD.FTZ R0, R22, R0 ;  /* 0x0000000016007221 */ /* 0x000fe40000010000 */
[----:B------:R-:W-:Y:S02]  /*12500*/  FADD.FTZ R4, R17, R4 ;  /* 0x0000000411047221 */ /* 0x000fe40000010000 */
[----:B------:R-:W-:-:S02]  /*12510*/  FADD.FTZ R3, R9, R3 ;  /* 0x0000000309037221 */ /* 0x000fc40000010000 */
[----:B------:R-:W-:Y:S02]  /*12520*/  FADD.FTZ R2, R26, R2 ;  /* 0x000000021a027221 */ /* 0x000fe40000010000 */
[----:B---3--:R-:W-:Y:S01]  /*12530*/  FADD.FTZ R0, R21, R0 ;  /* 0x0000000015007221 */ /* 0x008fe20000010000 */
[----:B------:R-:W-:Y:S01]  /*12540*/  F2FP.PACK_AB R172, R27, R40 ;  /* 0x000000281bac723e */ /* 0x000fe200000000ff */
[----:B--2---:R-:W-:Y:S01]  /*12550*/  FADD.FTZ R4, R16, R4 ;  /* 0x0000000410047221 */ /* 0x004fe20000010000 */
[----:B------:R-:W-:Y:S01]  /*12560*/  F2FP.PACK_AB R173, R22, R23 ;  /* 0x0000001716ad723e */ /* 0x000fe200000000ff */
[----:B-1----:R-:W-:Y:S01]  /*12570*/  FADD.FTZ R3, R8, R3 ;  /* 0x0000000308037221 */ /* 0x002fe20000010000 */
[C---:B------:R-:W-:Y:S01]  /*12580*/  F2FP.PACK_AB R174, R25.reuse, R26 ;  /* 0x0000001a19ae723e */ /* 0x040fe200000000ff */
[----:B------:R-:W-:Y:S01]  /*12590*/  FADD.FTZ R2, R25, R2 ;  /* 0x0000000219027221 */ /* 0x000fe20000010000 */
[----:B------:R-:W-:Y:S02]  /*125a0*/  F2FP.PACK_AB R175, R20, R21 ;  /* 0x0000001514af723e */ /* 0x000fe400000000ff */
[----:B------:R-:W-:-:S02]  /*125b0*/  F2FP.PACK_AB R136, R18, R19 ;  /* 0x000000131288723e */ /* 0x000fc400000000ff */
[----:B------:R-:W-:Y:S02]  /*125c0*/  F2FP.PACK_AB R137, R10, R11 ;  /* 0x0000000b0a89723e */ /* 0x000fe400000000ff */
[----:B------:R-:W-:Y:S02]  /*125d0*/  F2FP.PACK_AB R138, R16, R17 ;  /* 0x00000011108a723e */ /* 0x000fe400000000ff */
[----:B------:R-:W-:Y:S01]  /*125e0*/  F2FP.PACK_AB R139, R8, R9 ;  /* 0x00000009088b723e */ /* 0x000fe200000000ff */
[----:B------:R-:W-:Y:S01]  /*125f0*/  FADD.FTZ R0, R20, R0 ;  /* 0x0000000014007221 */ /* 0x000fe20000010000 */
[----:B------:R-:W-:Y:S01]  /*12600*/  STL [R1+0x40], R4 ;  /* 0x0000400401007387 */ /* 0x000fe20000100800 */
[C---:B------:R-:W-:Y:S03]  /*12610*/  HMMA.16816.F32 R192, R172.reuse, R160, R100 ;  /* 0x000000a0acc0723c */ /* 0x040fe60000001864 */
[----:B------:R1:W-:Y:S04]  /*12620*/  STL [R1+0x44], R3 ;  /* 0x0000440301007387 */ /* 0x0003e80000100800 */
[----:B------:R2:W-:Y:S01]  /*12630*/  STL [R1+0x48], R2 ;  /* 0x0000480201007387 */ /* 0x0005e20000100800 */
[C---:B------:R-:W-:Y:S03]  /*12640*/  HMMA.16816.F32 R196, R172.reuse, R162, R88 ;  /* 0x000000a2acc4723c */ /* 0x040fe60000001858 */
[----:B------:R2:W-:Y:S05]  /*12650*/  STL [R1+0x4c], R0 ;  /* 0x00004c0001007387 */ /* 0x0005ea0000100800 */
        /* <DEDUP_REMOVED lines=14> */
[----:B------:R-:W-:Y:S01]  /*12740*/  IMAD.MOV.U32 R69, RZ, RZ, R130 ;  /* 0x000000ffff457224 */ /* 0x000fe200078e0082 */
[----:B------:R-:W-:-:S02]  /*12750*/  MOV R70, R131 ;  /* 0x0000008300467202 */ /* 0x000fc40000000f00 */
[----:B-1----:R-:W-:Y:S02]  /*12760*/  MOV R3, R128 ;  /* 0x0000008000037202 */ /* 0x002fe40000000f00 */
[----:B------:R-:W-:Y:S02]  /*12770*/  MOV R68, R129 ;  /* 0x0000008100447202 */ /* 0x000fe40000000f00 */
.L_x_496:
[----:B-12---:R-:W-:-:S06]  /*12780*/  UISETP.GT.AND UP0, UPT, UR14, UR9, UPT ;  /* 0x000000090e00728c */ /* 0x006fcc000bf04270 */
[----:B------:R-:W-:-:S13]  /*12790*/  PLOP3.LUT P0, PT, PT, PT, UP0, 0x80, 0x0 ;  /* 0x000000000000781c */ /* 0x000fda0003f0f008 */
[----:B------:R-:W-:Y:S05]  /*127a0*/  @!P0 BRA `(.L_x_498) ;  /* 0x00008fd000008947 */ /* 0x000fea0003800000 */
[----:B------:R-:W2:Y:S01]  /*127b0*/  LDL.LU.64 R6, [R1+0x30] ;  /* 0x0000300001067983 */ /* 0x000ea20000300a00 */
[----:B------:R-:W-:Y:S01]  /*127c0*/  ULDC.64 UR12, c[0x0][0x198] ;  /* 0x00006600000c7ab9 */ /* 0x000fe20000000a00 */
[----:B------:R-:W-:Y:S01]  /*127d0*/  MOV R132, R69 ;  /* 0x0000004500847202 */ /* 0x000fe20000000f00 */
[----:B------:R-:W-:Y:S01]  /*127e0*/  IMAD.MOV.U32 R134, RZ, RZ, R3 ;  /* 0x000000ffff867224 */ /* 0x000fe200078e0003 */
[----:B------:R-:W2:Y:S01]  /*127f0*/  LDL.LU.64 R4, [R1+0x38] ;  /* 0x0000380001047983 */ /* 0x000ea20000300a00 */
[----:B------:R-:W-:Y:S01]  /*12800*/  MOV R2, R70 ;  /* 0x0000004600027202 */ /* 0x000fe20000000f00 */
[----:B------:R-:W-:Y:S01]  /*12810*/  ULDC.64 UR6, c[0x0][0x1a0] ;  /* 0x0000680000067ab9 */ /* 0x000fe20000000a00 */
[----:B------:R-:W-:Y:S01]  /*12820*/  MOV R133, R68 ;  /* 0x0000004400857202 */ /* 0x000fe20000000f00 */
[----:B------:R-:W-:Y:S02]  /*12830*/  USHF.L.U64.HI UR13, UR12, 0x5, UR13 ;  /* 0x000000050c0d7899 */ /* 0x000fe4000801020d */
[----:B------:R-:W-:-:S02]  /*12840*/  USHF.L.U64.HI UR4, UR6, 0x5, UR7 ;  /* 0x0000000506047899 */ /* 0x000fc40008010207 */
[----:B------:R-:W-:Y:S02]  /*12850*/  USHF.L.U32 UR8, UR6, 0x5, URZ ;  /* 0x0000000506087899 */ /* 0x000fe4000800063f */
[----:B------:R-:W-:Y:S01]  /*12860*/  USHF.L.U32 UR12, UR12, 0x5, URZ ;  /* 0x000000050c0c7899 */ /* 0x000fe2000800063f */
[----:B--2---:R-:W-:-:S05]  /*12870*/  IMAD.MOV.U32 R5, RZ, RZ, R7 ;  /* 0x000000ffff057224 */ /* 0x004fca00078e0007 */
[----:B------:R1:W-:Y:S01]  /*12880*/  STL.64 [R1+0x58], R4 ;  /* 0x0000580401007387 */ /* 0x0003e20000100a00 */
[----:B------:R-:W-:Y:S05]  /*12890*/  BRA `(.L_x_499) ;  /* 0x000002b000007947 */ /* 0x000fea0003800000 */
.L_x_501:
[----:B------:R-:W2:Y:S01]  /*128a0*/  LDL.64 R244, [R1+0x70] ;  /* 0x0000700001f47983 */ /* 0x000ea20000100a00 */
[----:B------:R-:W-:Y:S02]  /*128b0*/  ULDC.64 UR6, c[0x0][0x198] ;  /* 0x0000660000067ab9 */ /* 0x000fe40000000a00 */
[----:B------:R-:W-:Y:S01]  /*128c0*/  UIADD3 UR17, UR14, -0x2, URZ ;  /* 0xfffffffe0e117890 */ /* 0x000fe2000fffe03f */
[----:B------:R-:W3:Y:S03]  /*128d0*/  LDL.64 R242, [R1+0x68] ;  /* 0x0000680001f27983 */ /* 0x000ee60000100a00 */
[----:B------:R-:W-:Y:S02]  /*128e0*/  USHF.R.S32.HI UR14, URZ, 0x1f, UR17 ;  /* 0x0000001f3f0e7899 */ /* 0x000fe40008011411 */
[----:B------:R-:W-:Y:S02]  /*128f0*/  UIMAD.WIDE.U32 UR20, UR17, UR6, URZ ;  /* 0x00000006111472a5 */ /* 0x000fe4000f8e003f */
[----:B------:R-:W-:Y:S04]  /*12900*/  UIMAD UR14, UR14, UR6, URZ ;  /* 0x000000060e0e72a4 */ /* 0x000fe8000f8e023f */
[----:B------:R-:W-:Y:S01]  /*12910*/  UIMAD UR14, UR17, UR7, UR14 ;  /* 0x00000007110e72a4 */ /* 0x000fe2000f8e020e */
[----:B------:R-:W-:Y:S02]  /*12920*/  IMAD.U32 R0, RZ, RZ, UR20 ;  /* 0x00000014ff007e24 */ /* 0x000fe4000f8e00ff */
[----:B------:R-:W-:Y:S01]  /*12930*/  IMAD.U32 R200, RZ, RZ, UR20 ;  /* 0x00000014ffc87e24 */ /* 0x000fe2000f8e00ff */
[----:B------:R-:W-:Y:S06]  /*12940*/  UIADD3 UR14, UR21, UR14, URZ ;  /* 0x0000000e150e7290 */ /* 0x000fec000fffe03f */
[----:B------:R-:W-:Y:S01]  /*12950*/  IMAD.U32 R3, RZ, RZ, UR14 ;  /* 0x0000000eff037e24 */ /* 0x000fe2000f8e00ff */
        /* <DEDUP_REMOVED lines=25> */
[----:B------:R3:W-:Y:S01]  /*12af0*/  LDGSTS.E.BYPASS.LTC128B.128 [R241+0x7000], [R200.64] ;  /* 0x07000000c8f17fae */ /* 0x0007e2000b901d52 */
[----:B----4-:R-:W-:Y:S04]  /*12b00*/  IADD3 R204, P0, R200, UR12, RZ ;  /* 0x0000000cc8cc7c10 */ /* 0x010fe8000ff1e0ff */
[----:B------:R-:W-:Y:S05]  /*12b10*/  IADD3.X R205, R201, UR13, RZ, P0, !PT ;  /* 0x0000000dc9cd7c10 */ /* 0x000fea00087fe4ff */
[----:B------:R3:W-:Y:S04]  /*12b20*/  LDGSTS.E.BYPASS.LTC128B.128 [R241+0x7800], [R204.64] ;  /* 0x07800000ccf17fae */ /* 0x0007e8000b901d52 */
[----:B------:R-:W0:Y:S01]  /*12b30*/  LDGDEPBAR ;  /* 0x00000000000079af */ /* 0x000e220000000000 */
[----:B------:R-:W-:-:S05]  /*12b40*/  BRA `(.L_x_500) ;  /* 0x00000d3000007947 */ /* 0x000fca0003800000 */
.L_x_499:
[----:B------:R-:W2:Y:S01]  /*12b50*/  LDL.64 R6, [R1+0x58] ;  /* 0x0000580001067983 */ /* 0x000ea20000100a00 */
[----:B------:R-:W-:Y:S04]  /*12b60*/  DEPBAR.LE SB0, 0x0 ;  /* 0x000080000000791a */ /* 0x000fe80000000000 */
[----:B------:R-:W-:Y:S01]  /*12b70*/  UIADD3 UR16, UR14, -0x1, URZ ;  /* 0xffffffff0e107890 */ /* 0x000fe2000fffe03f */
[----:B------:R-:W-:Y:S03]  /*12b80*/  BAR.SYNC.DEFER_BLOCKING 0x0 ;  /* 0x0000000000007b1d */ /* 0x000fe60000010000 */
[----:B------:R-:W-:Y:S02]  /*12b90*/  USHF.R.S32.HI UR7, URZ, 0x1f, UR16 ;  /* 0x0000001f3f077899 */ /* 0x000fe40008011410 */
[----:B------:R-:W-:Y:S01]  /*12ba0*/  UIMAD UR6, UR5, UR16, URZ ;  /* 0x00000010050672a4 */ /* 0x000fe2000f8e023f */
[----:B-1----:R-:W-:Y:S01]  /*12bb0*/  IMAD.U32 R4, RZ, RZ, UR16 ;  /* 0x00000010ff047e24 */ /* 0x002fe2000f8e00ff */
[----:B------:R-:W-:Y:S02]  /*12bc0*/  UISETP.GT.AND UP0, UPT, UR16, UR9, UPT ;  /* 0x000000091000728c */ /* 0x000fe4000bf04270 */
[----:B------:R-:W-:Y:S01]  /*12bd0*/  UIMAD UR6, UR7, UR15, UR6 ;  /* 0x0000000f070672a4 */ /* 0x000fe2000f8e0206 */
[----:B--2---:R-:W-:Y:S05]  /*12be0*/  IMAD.WIDE.U32 R4, R4, UR15, R6 ;  /* 0x0000000f04047c25 */ /* 0x004fea000f8e0006 */
[C---:B------:R-:W-:Y:S02]  /*12bf0*/  LEA R6, P0, R4.reuse, c[0x0][0x170], 0x1 ;  /* 0x00005c0004067a11 */ /* 0x040fe400078008ff */
[----:B------:R-:W-:Y:S04]  /*12c00*/  IADD3 R0, R5, UR6, RZ ;  /* 0x0000000605007c10 */ /* 0x000fe8000fffe0ff */
[----:B------:R-:W-:Y:S02]  /*12c10*/  LEA.HI.X R7, R4, c[0x0][0x174], R0, 0x1, P0 ;  /* 0x00005d0004077a11 */ /* 0x000fe400000f0c00 */
[----:B------:R-:W-:Y:S03]  /*12c20*/  IADD3 R4, P0, R6, UR8, RZ ;  /* 0x0000000806047c10 */ /* 0x000fe6000ff1e0ff */
[----:B------:R-:W-:Y:S01]  /*12c30*/  @!PT LDS RZ, [RZ] ;  /* 0x00000000fffff984 */ /* 0x000fe20000000800 */
[----:B------:R-:W-:Y:S01]  /*12c40*/  @!PT LDS RZ, [RZ] ;  /* 0x00000000fffff984 */ /* 0x000fe20000000800 */
[----:B------:R-:W-:Y:S01]  /*12c50*/  @!PT LDS RZ, [RZ] ;  /* 0x00000000fffff984 */ /* 0x000fe20000000800 */
[----:B------:R1:W-:Y:S01]  /*12c60*/  LDGSTS.E.BYPASS.LTC128B.128 [R241+0x8000], [R6.64] ;  /* 0x0800000006f17fae */ /* 0x0003e2000b901d52 */
[----:B------:R-:W-:Y:S02]  /*12c70*/  IADD3.X R5, R7, UR4, RZ, P0, !PT ;  /* 0x0000000407057c10 */ /* 0x000fe400087fe4ff */
[----:B------:R-:W-:Y:S04]  /*12c80*/  IADD3 R14, P0, R4, UR8, RZ ;  /* 0x00000008040e7c10 */ /* 0x000fe8000ff1e0ff */
[----:B------:R-:W-:Y:S01]  /*12c90*/  IADD3.X R15, R5, UR4, RZ, P0, !PT ;  /* 0x00000004050f7c10 */ /* 0x000fe200087fe4ff */
[----:B------:R2:W-:Y:S01]  /*12ca0*/  LDGSTS.E.BYPASS.LTC128B.128 [R241+0x8800], [R4.64] ;  /* 0x0880000004f17fae */ /* 0x0005e2000b901d52 */
[----:B------:R-:W-:Y:S04]  /*12cb0*/  IADD3 R12, P0, R14, UR8, RZ ;  /* 0x000000080e0c7c10 */ /* 0x000fe8000ff1e0ff */
[----:B------:R-:W-:Y:S02]  /*12cc0*/  IADD3.X R13, R15, UR4, RZ, P0, !PT ;  /* 0x000000040f0d7c10 */ /* 0x000fe400087fe4ff */
[----:B------:R-:W-:Y:S01]  /*12cd0*/  IADD3 R10, P0, R12, UR8, RZ ;  /* 0x000000080c0a7c10 */ /* 0x000fe2000ff1e0ff */
[----:B------:R3:W-:Y:S03]  /*12ce0*/  LDGSTS.E.BYPASS.LTC128B.128 [R241+0x9000], [R14.64] ;  /* 0x090000000ef17fae */ /* 0x0007e6000b901d52 */
[----:B------:R-:W-:Y:S02]  /*12cf0*/  IADD3.X R11, R13, UR4, RZ, P0, !PT ;  /* 0x000000040d0b7c10 */ /* 0x000fe400087fe4ff */
[----:B------:R-:W-:Y:S03]  /*12d00*/  IADD3 R8, P0, R10, UR8, RZ ;  /* 0x000000080a087c10 */ /* 0x000fe6000ff1e0ff */
[----:B------:R3:W-:Y:S01]  /*12d10*/  LDGSTS.E.BYPASS.LTC128B.128 [R241+0x9800], [R12.64] ;  /* 0x098000000cf17fae */ /* 0x0007e2000b901d52 */
[----:B------:R-:W-:Y:S07]  /*12d20*/  IADD3.X R9, R11, UR4, RZ, P0, !PT ;  /* 0x000000040b097c10 */ /* 0x000fee00087fe4ff */
[----:B------:R4:W-:Y:S01]  /*12d30*/  LDGSTS.E.BYPASS.LTC128B.128 [R241+0xa000], [R10.64] ;  /* 0x0a0000000af17fae */ /* 0x0009e2000b901d52 */
[----:B--2---:R-:W-:Y:S04]  /*12d40*/  IADD3 R4, P0, R8, UR8, RZ ;  /* 0x0000000808047c10 */ /* 0x004fe8000ff1e0ff */
[----:B------:R-:W-:Y:S03]  /*12d50*/  IADD3.X R5, R9, UR4, RZ, P0, !PT ;  /* 0x0000000409057c10 */ /* 0x000fe600087fe4ff */
[----:B------:R4:W-:Y:S01]  /*12d60*/  LDGSTS.E.BYPASS.LTC128B.128 [R241+0xa800], [R8.64] ;  /* 0x0a80000008f17fae */ /* 0x0009e2000b901d52 */
[----:B-1----:R-:W-:Y:S04]  /*12d70*/  IADD3 R6, P0, R4, UR8, RZ ;  /* 0x0000000804067c10 */ /* 0x002fe8000ff1e0ff */
[----:B------:R-:W-:Y:S02]  /*12d80*/  IADD3.X R7, R5, UR4, RZ, P0, !PT ;  /* 0x0000000405077c10 */ /* 0x000fe400087fe4ff */
[----:B------:R-:W-:Y:S01]  /*12d90*/  PLOP3.LUT P0, PT, PT, PT, UP0, 0x80, 0x0 ;  /* 0x000000000000781c */ /* 0x000fe20003f0f008 */
[----:B------:R1:W-:Y:S08]  /*12da0*/  LDGSTS.E.BYPASS.LTC128B.128 [R241+0xb000], [R4.64] ;  /* 0x0b00000004f17fae */ /* 0x0003f0000b901d52 */
[----:B------:R1:W-:Y:S08]  /*12db0*/  LDGSTS.E.BYPASS.LTC128B.128 [R241+0xb800], [R6.64] ;  /* 0x0b80000006f17fae */ /* 0x0003f0000b901d52 */
[----:B-----5:R-:W-:Y:S08]  /*12dc0*/  LDSM.16.M88.4 R128, [R218] ;  /* 0x00000000da80783b */ /* 0x020ff00000000200 */
[----:B------:R-:W1:Y:S08]  /*12dd0*/  LDSM.16.M88.4 R16, [R135+0x4000] ;  /* 0x004000008710783b */ /* 0x000e700000000200 */
[----:B------:R-:W4:Y:S08]  /*12de0*/  LDSM.16.M88.4 R124, [R218+0x2000] ;  /* 0x00200000da7c783b */ /* 0x000f300000000200 */
[----:B------:R-:W2:Y:S08]  /*12df0*/  LDSM.16.M88.4 R32, [R135+0x4800] ;  /* 0x004800008720783b */ /* 0x000eb00000000200 */
        /* <DEDUP_REMOVED lines=10> */
[-C--:B--2---:R-:W-:Y:S07]  /*12ea0*/  HMMA.16816.F32 R20, R128, R32.reuse, RZ ;  /* 0x000000208014723c */ /* 0x084fee00000018ff */
[----:B------:R-:W2:Y:S01]  /*12eb0*/  LDSM.16.M88.4 R200, [R135+0x7800] ;  /* 0x0078000087c8783b */ /* 0x000ea20000000200 */
[C---:B------:R-:W-:Y:S07]  /*12ec0*/  HMMA.16816.F32 R24, R124.reuse, R32, RZ ;  /* 0x000000207c18723c */ /* 0x040fee00000018ff */
[----:B------:R-:W-:Y:S01]  /*12ed0*/  LDSM.16.M88.4 R204, [R221] ;  /* 0x00000000ddcc783b */ /* 0x000fe20000000200 */
[-C--:B------:R-:W-:Y:S07]  /*12ee0*/  HMMA.16816.F32 R28, R124, R34.reuse, RZ ;  /* 0x000000227c1c723c */ /* 0x080fee00000018ff */
[----:B------:R-:W-:Y:S01]  /*12ef0*/  LDSM.16.M88.4 R208, [R221+0x2000] ;  /* 0x00200000ddd0783b */ /* 0x000fe20000000200 */
        /* <DEDUP_REMOVED lines=149> */
[-C--:B------:R-:W-:Y:S08]  /*13850*/  HMMA.16816.F32 R124, R208, R206.reuse, R124 ;  /* 0x000000ced07c723c */ /* 0x080ff0000000187c */
[----:B------:R-:W-:Y:S01]  /*13860*/  HMMA.16816.F32 R128, R200, R206, R128 ;  /* 0x000000cec880723c */ /* 0x000fe20000001880 */
[----:B------:R-:W-:-:S07]  /*13870*/  @P0 BRA `(.L_x_501) ;  /* 0xfffff02000000947 */ /* 0x000fce000383ffff */
.L_x_500:
[----:B------:R-:W-:Y:S01]  /*13880*/  LOP3.LUT R231, R231, 0xfff7ffff, RZ, 0xc0, !PT ;  /* 0xfff7ffffe7e77812 */ /* 0x000fe200078ec0ff */
[----:B------:R-:W1:Y:S01]  /*13890*/  S2R R3, SR_TID.X ;  /* 0x0000000000037919 */ /* 0x000e620000002100 */
[----:B------:R-:W-:Y:S01]  /*138a0*/  LOP3.LUT R230, R230, 0xffffbfff, RZ, 0xc0, !PT ;  /* 0xffffbfffe6e67812 */ /* 0x000fe200078ec0ff */
[----:B------:R-:W-:Y:S01]  /*138b0*/  IMAD.U32 R0, RZ, RZ, UR16 ;  /* 0x00000010ff007e24 */ /* 0x000fe2000f8e00ff */
[----:B------:R-:W-:Y:S01]  /*138c0*/  LOP3.LUT R232, R232, 0xffffdfff, RZ, 0xc0, !PT ;  /* 0xffffdfffe8e87812 */ /* 0x000fe200078ec0ff */
[----:B------:R-:W-:Y:S02]  /*138d0*/  UISETP.GT.AND UP0, UPT, UR16, UR9, UPT ;  /* 0x000000091000728c */ /* 0x000fe4000bf04270 */
[----:B------:R-:W-:Y:S02]  /*138e0*/  UMOV UR14, UR16 ;  /* 0x00000010000e7c82 */ /* 0x000fe40008000000 */
[----:B------:R-:W-:Y:S04]  /*138f0*/  STL [R1+0xd0], R241 ;  /* 0x0000d0f101007387 */ /* 0x000fe80000100800 */
[----:B------:R-:W-:Y:S04]  /*13900*/  STL [R1+0xcc], R229 ;  /* 0x0000cce501007387 */ /* 0x000fe80000100800 */
[----:B------:R-:W-:Y:S04]  /*13910*/  STL [R1+0xc8], R228 ;  /* 0x0000c8e401007387 */ /* 0x000fe80000100800 */
[----:B------:R-:W-:Y:S01]  /*13920*/  STL [R1+0xc4], R227 ;  /* 0x0000c4e301007387 */ /* 0x000fe20000100800 */
[----:B-1----:R-:W-:Y:S03]  /*13930*/  IMAD.SHL.U32 R3, R3, 0x2, RZ ;  /* 0x0000000203037824 */ /* 0x002fe600078e00ff */
[----:B------:R-:W-:Y:S02]  /*13940*/  STL [R1+0xc0], R226 ;  /* 0x0000c0e201007387 */ /* 0x000fe40000100800 */
[----:B------:R-:W-:Y:S02]  /*13950*/  LOP3.LUT R3, R3, 0x6, RZ, 0xc0, !PT ;  /* 0x0000000603037812 */ /* 0x000fe400078ec0ff */
[----:B------:R-:W-:Y:S03]  /*13960*/  STL [R1+0xbc], R225 ;  /* 0x0000bce101007387 */ /* 0x000fe60000100800 */
[----:B------:R-:W-:Y:S01]  /*13970*/  IMAD R0, R0, 0x80, R3 ;  /* 0x0000008000007824 */ /* 0x000fe200078e0203 */
[----:B------:R-:W-:Y:S04]  /*13980*/  STL [R1+0xb8], R224 ;  /* 0x0000b8e001007387 */ /* 0x000fe80000100800 */
[C---:B------:R-:W-:Y:S01]  /*13990*/  IADD3 R3, R0.reuse, 0x1, RZ ;  /* 0x0000000100037810 */ /* 0x040fe20007ffe0ff */
[----:B------:R-:W-:Y:S01]  /*139a0*/  STL [R1+0xb4], R223 ;  /* 0x0000b4df01007387 */ /* 0x000fe20000100800 */
[C---:B------:R-:W-:Y:S02]  /*139b0*/  ISETP.GE.AND P0, PT, R0.reuse, R235, PT ;  /* 0x000000eb0000720c */ /* 0x040fe40003f06270 */
[C---:B------:R-:W-:Y:S01]  /*139c0*/  ISETP.GE.AND P4, PT, R3.reuse, R233, PT ;  /* 0x000000e90300720c */ /* 0x040fe20003f86270 */
[----:B------:R-:W-:Y:S01]  /*139d0*/  STL [R1+0xb0], R222 ;  /* 0x0000b0de01007387 */ /* 0x000fe20000100800 */
[C---:B------:R-:W-:Y:S02]  /*139e0*/  ISETP.GE.AND P3, PT, R3.reuse, R236, PT ;  /* 0x000000ec0300720c */ /* 0x040fe40003f66270 */
[C---:B------:R-:W-:Y:S01]  /*139f0*/  ISETP.GE.OR P4, PT, R3.reuse, R237, !P4 ;  /* 0x000000ed0300720c */ /* 0x040fe20006786670 */
[----:B------:R-:W-:Y:S01]  /*13a00*/  STL [R1+0xac], R221 ;  /* 0x0000acdd01007387 */ /* 0x000fe20000100800 */
[C---:B------:R-:W-:Y:S02]  /*13a10*/  ISETP.GE.AND P2, PT, R3.reuse, R235, PT ;  /* 0x000000eb0300720c */ /* 0x040fe40003f46270 */
[C---:B------:R-:W-:Y:S01]  /*13a20*/  ISETP.GE.AND P5, PT, R3.reuse, R234, PT ;  /* 0x000000ea0300720c */ /* 0x040fe20003fa6270 */
[----:B------:R-:W-:Y:S01]  /*13a30*/  STL [R1+0xa8], R220 ;  /* 0x0000a8dc01007387 */ /* 0x000fe20000100800 */
[C---:B------:R-:W-:Y:S02]  /*13a40*/  ISETP.GE.OR P3, PT, R3.reuse, R240, !P3 ;  /* 0x000000f00300720c */ /* 0x040fe40005f66670 */
[C---:B------:R-:W-:Y:S01]  /*13a50*/  ISETP.GE.AND P1, PT, R0.reuse, R236, PT ;  /* 0x000000ec0000720c */ /* 0x040fe20003f26270 */
[----:B------:R-:W-:Y:S01]  /*13a60*/  STL [R1+0xa4], R219 ;  /* 0x0000a4db01007387 */ /* 0x000fe20000100800 */
[CC--:B------:R-:W-:Y:S02]  /*13a70*/  ISETP.GE.OR P2, PT, R3.reuse, R239.reuse, !P2 ;  /* 0x000000ef0300720c */ /* 0x0c0fe40005746670 */
[----:B------:R-:W-:Y:S01]  /*13a80*/  ISETP.GE.OR P5, PT, R3, R238, !P5 ;  /* 0x000000ee0300720c */ /* 0x000fe20006fa6670 */
[----:B------:R-:W-:Y:S01]  /*13a90*/  STL [R1+0xa0], R218 ;  /* 0x0000a0da01007387 */ /* 0x000fe20000100800 */
[C---:B------:R-:W-:Y:S02]  /*13aa0*/  ISETP.GE.OR P0, PT, R0.reuse, R239, !P0 ;  /* 0x000000ef0000720c */ /* 0x040fe40004706670 */
[C---:B------:R-:W-:Y:S01]  /*13ab0*/  IADD3 R3, R0.reuse, 0x8, RZ ;  /* 0x0000000800037810 */ /* 0x040fe20007ffe0ff */
[----:B------:R-:W-:Y:S01]  /*13ac0*/  STL [R1+0x9c], R217 ;  /* 0x00009cd901007387 */ /* 0x000fe20000100800 */
[C---:B---3--:R-:W-:Y:S02]  /*13ad0*/  IADD3 R200, R0.reuse, 0x9, RZ ;  /* 0x0000000900c87810 */ /* 0x048fe40007ffe0ff */
[----:B------:R-:W-:Y:S01]  /*13ae0*/  FSEL R204, R5, -INF , !P3 ;  /* 0xff80000005cc7808 */ /* 0x000fe20005800000 */
[----:B------:R-:W-:Y:S01]  /*13af0*/  STL [R1+0x98], R216 ;  /* 0x000098d801007387 */ /* 0x000fe20000100800 */
[C---:B------:R-:W-:Y:S02]  /*13b00*/  IADD3 R5, R0.reuse, 0x10, RZ ;  /* 0x0000001000057810 */ /* 0x040fe40007ffe0ff */
[----:B------:R-:W-:Y:S01]  /*13b10*/  ISETP.GE.OR P1, PT, R0, R240, !P1 ;  /* 0x000000f00000720c */ /* 0x000fe20004f26670 */
[----:B------:R1:W-:Y:S01]  /*13b20*/  STL [R1+0x94], R135 ;  /* 0x0000948701007387 */ /* 0x0003e20000100800 */
[----:B------:R-:W-:Y:S02]  /*13b30*/  @P4 LOP3.LUT R231, R231, 0x80000, RZ, 0xfc, !PT ;  /* 0x00080000e7e74812 */ /* 0x000fe400078efcff */
[----:B------:R-:W-:Y:S02]  /*13b40*/  FSEL R205, R6, -INF , !P0 ;  /* 0xff80000006cd7808 */ /* 0x000fe40004000000 */
[-C--:B------:R-:W-:Y:S02]  /*13b50*/  ISETP.GE.AND P4, PT, R3, R236.reuse, PT ;  /* 0x000000ec0300720c */ /* 0x080fe40003f86270 */
[-C--:B------:R-:W-:Y:S02]  /*13b60*/  ISETP.GE.AND P3, PT, R200, R236.reuse, PT ;  /* 0x000000ecc800720c */ /* 0x080fe40003f66270 */
[----:B------:R-:W-:Y:S02]  /*13b70*/  ISETP.GE.AND P0, PT, R5, R236, PT ;  /* 0x000000ec0500720c */ /* 0x000fe40003f06270 */
[----:B------:R-:W-:Y:S02]  /*13b80*/  FSEL R201, R4, -INF , !P1 ;  /* 0xff80000004c97808 */ /* 0x000fe40004800000 */
[-C--:B------:R-:W-:Y:S02]  /*13b90*/  ISETP.GE.OR P4, PT, R3, R240.reuse, !P4 ;  /* 0x000000f00300720c */ /* 0x080fe40006786670 */
[-C--:B------:R-:W-:Y:S02]  /*13ba0*/  ISETP.GE.OR P3, PT, R200, R240.reuse, !P3 ;  /* 0x000000f0c800720c */ /* 0x080fe40005f66670 */
[----:B------:R-:W-:Y:S02]  /*13bb0*/  IADD3 R4, R0, 0x11, RZ ;  /* 0x0000001100047810 */ /* 0x000fe40007ffe0ff */
[----:B------:R-:W-:Y:S02]  /*13bc0*/  ISETP.GE.OR P0, PT, R5, R240, !P0 ;  /* 0x000000f00500720c */ /* 0x000fe40004706670 */
[----:B------:R-:W-:Y:S02]  /*13bd0*/  FSEL R206, R7, -INF , !P2 ;  /* 0xff80000007ce7808 */ /* 0x000fe40005000000 */
[----:B------:R-:W-:Y:S02]  /*13be0*/  ISETP.GE.AND P2, PT, R3, R235, PT ;  /* 0x000000eb0300720c */ /* 0x000fe40003f46270 */
[----:B------:R-:W-:Y:S02]  /*13bf0*/  FSEL R203, R16, -INF , !P4 ;  /* 0xff80000010cb7808 */ /* 0x000fe40006000000 */
[----:B------:R-:W-:Y:S02]  /*13c00*/  FSEL R202, R17, -INF , !P3 ;  /* 0xff80000011ca7808 */ /* 0x000fe40005800000 */
[C---:B------:R-:W-:Y:S02]  /*13c10*/  ISETP.GE.AND P4, PT, R3.reuse, R234, PT ;  /* 0x000000ea0300720c */ /* 0x040fe40003f86270 */
[C---:B------:R-:W-:Y:S02]  /*13c20*/  ISETP.GE.AND P3, PT, R3.reuse, R233, PT ;  /* 0x000000e90300720c */ /* 0x040fe40003f66270 */
[----:B------:R-:W-:Y:S02]  /*13c30*/  FSEL R20, R20, -INF , !P0 ;  /* 0xff80000014147808 */ /* 0x000fe40004000000 */
[C---:B------:R-:W-:Y:S02]  /*13c40*/  ISETP.GE.AND P0, PT, R4.reuse, R235, PT ;  /* 0x000000eb0400720c */ /* 0x040fe40003f06270 */
[C---:B------:R-:W-:Y:S02]  /*13c50*/  ISETP.GE.OR P2, PT, R3.reuse, R239, !P2 ;  /* 0x000000ef0300720c */ /* 0x040fe40005746670 */
[C---:B------:R-:W-:Y:S02]  /*13c60*/  ISETP.GE.OR P4, PT, R3.reuse, R238, !P4 ;  /* 0x000000ee0300720c */ /* 0x040fe40006786670 */
[----:B------:R-:W-:Y:S02]  /*13c70*/  ISETP.GE.OR P3, PT, R3, R237, !P3 ;  /* 0x000000ed0300720c */ /* 0x000fe40005f66670 */
[----:B------:R-:W-:Y:S02]  /*13c80*/  ISETP.GE.OR P0, PT, R4, R239, !P0 ;  /* 0x000000ef0400720c */ /* 0x000fe40004706670 */
[C---:B------:R-:W-:Y:S02]  /*13c90*/  IADD3 R3, R0.reuse, 0x18, RZ ;  /* 0x0000001800037810 */ /* 0x040fe40007ffe0ff */
[----:B------:R-:W-:Y:S02]  /*13ca0*/  FSEL R23, R23, -INF , !P0 ;  /* 0xff80000017177808 */ /* 0x000fe40004000000 */
[C---:B------:R-:W-:Y:S02]  /*13cb0*/  ISETP.GE.AND P0, PT, R3.reuse, R236, PT ;  /* 0x000000ec0300720c */ /* 0x040fe40003f06270 */
[----:B------:R-:W-:Y:S02]  /*13cc0*/  IADD3 R6, R0, 0x19, RZ ;  /* 0x0000001900067810 */ /* 0x000fe40007ffe0ff */
[----:B------:R-:W-:Y:S02]  /*13cd0*/  ISETP.GE.OR P0, PT, R3, R240, !P0 ;  /* 0x000000f00300720c */ /* 0x000fe40004706670 */
[----:B------:R-:W-:Y:S02]  /*13ce0*/  ISETP.GE.AND P1, PT, R200, R235, PT ;  /* 0x000000ebc800720c */ /* 0x000fe40003f26270 */
[----:B------:R-:W-:Y:S02]  /*13cf0*/  FSEL R32, R32, -INF , !P0 ;  /* 0xff80000020207808 */ /* 0x000fe40004000000 */
[-C--:B------:R-:W-:Y:S02]  /*13d00*/  ISETP.GE.AND P0, PT, R6, R236.reuse, PT ;  /* 0x000000ec0600720c */ /* 0x080fe40003f06270 */
[----:B------:R-:W-:Y:S02]  /*13d10*/  ISETP.GE.OR P1, PT, R200, R239, !P1 ;  /* 0x000000efc800720c */ /* 0x000fe40004f26670 */
[----:B------:R-:W-:Y:S02]  /*13d20*/  FSEL R207, R18, -INF , !P2 ;  /* 0xff80000012cf7808 */ /* 0x000fe40005000000 */
[----:B------:R-:W-:Y:S02]  /*13d30*/  ISETP.GE.AND P2, PT, R4, R236, PT ;  /* 0x000000ec0400720c */ /* 0x000fe40003f46270 */
[-C--:B------:R-:W-:Y:S02]  /*13d40*/  ISETP.GE.OR P0, PT, R6, R240.reuse, !P0 ;  /* 0x000000f00600720c */ /* 0x080fe40004706670 */
[----:B------:R-:W-:Y:S02]  /*13d50*/  FSEL R208, R19, -INF , !P1 ;  /* 0xff80000013d07808 */ /* 0x000fe40004800000 */
[-C--:B------:R-:W-:Y:S02]  /*13d60*/  ISETP.GE.AND P1, PT, R5, R235.reuse, PT ;  /* 0x000000eb0500720c */ /* 0x080fe40003f26270 */
[----:B------:R-:W-:Y:S02]  /*13d70*/  ISETP.GE.OR P2, PT, R4, R240, !P2 ;  /* 0x000000f00400720c */ /* 0x000fe40005746670 */
[----:B------:R-:W-:Y:S02]  /*13d80*/  FSEL R33, R33, -INF , !P0 ;  /* 0xff80000021217808 */ /* 0x000fe40004000000 */
[----:B------:R-:W-:Y:S02]  /*13d90*/  ISETP.GE.AND P0, PT, R3, R235, PT ;  /* 0x000000eb0300720c */ /* 0x000fe40003f06270 */
[-C--:B------:R-:W-:Y:S02]  /*13da0*/  ISETP.GE.OR P1, PT, R5, R239.reuse, !P1 ;  /* 0x000000ef0500720c */ /* 0x080fe40004f26670 */
[----:B------:R-:W-:Y:S02]  /*13db0*/  FSEL R21, R21, -INF , !P2 ;  /* 0xff80000015157808 */ /* 0x000fe40005000000 */
[----:B------:R-:W-:Y:S02]  /*13dc0*/  ISETP.GE.AND P2, PT, R200, R234, PT ;  /* 0x000000eac800720c */ /* 0x000fe40003f46270 */
[----:B------:R-:W-:Y:S02]  /*13dd0*/  @P5 LOP3.LUT R230, R230, 0x4000, RZ, 0xfc, !PT ;  /* 0x00004000e6e65812 */ /* 0x000fe400078efcff */
[----:B------:R-:W-:Y:S02]  /*13de0*/  ISETP.GE.OR P0, PT, R3, R239, !P0 ;  /* 0x000000ef0300720c */ /* 0x000fe40004706670 */
[----:B-1----:R-:W-:Y:S02]  /*13df0*/  FSEL R135, R22, -INF , !P1 ;  /* 0xff80000016877808 */ /* 0x002fe40004800000 */
[C---:B------:R-:W-:Y:S02]  /*13e00*/  ISETP.GE.AND P1, PT, R200.reuse, R233, PT ;  /* 0x000000e9c800720c */ /* 0x040fe40003f26270 */
[----:B------:R-:W-:Y:S02]  /*13e10*/  ISETP.GE.OR P2, PT, R200, R238, !P2 ;  /* 0x000000eec800720c */ /* 0x000fe40005746670 */
[----:B------:R-:W-:Y:S02]  /*13e20*/  LOP3.LUT R230, R230, 0xffffdfff, RZ, 0xc0, !PT ;  /* 0xffffdfffe6e67812 */ /* 0x000fe400078ec0ff */
[----:B------:R-:W-:Y:S02]  /*13e30*/  FSEL R34, R34, -INF , !P0 ;  /* 0xff80000022227808 */ /* 0x000fe40004000000 */
[----:B------:R-:W-:Y:S02]  /*13e40*/  ISETP.GE.AND P0, PT, R6, R235, PT ;  /* 0x000000eb0600720c */ /* 0x000fe40003f06270 */
[----:B------:R-:W-:Y:S02]  /*13e50*/  ISETP.GE.OR P1, PT, R200, R237, !P1 ;  /* 0x000000edc800720c */ /* 0x000fe40004f26670 */
[----:B------:R-:W-:Y:S02]  /*13e60*/  @P4 LOP3.LUT R230, R230, 0x2000, RZ, 0xfc, !PT ;  /* 0x00002000e6e64812 */ /* 0x000fe400078efcff */
[----:B------:R-:W-:Y:S02]  /*13e70*/  LOP3.LUT R231, R231, 0xfffbffff, RZ, 0xc0, !PT ;  /* 0xfffbffffe7e77812 */ /* 0x000fe400078ec0ff */
[----:B------:R-:W-:Y:S02]  /*13e80*/  ISETP.GE.OR P0, PT, R6, R239, !P0 ;  /* 0x000000ef0600720c */ /* 0x000fe40004706670 */
[----:B------:R-:W-:Y:S02]  /*13e90*/  @P3 LOP3.LUT R231, R231, 0x40000, RZ, 0xfc, !PT ;  /* 0x00040000e7e73812 */ /* 0x000fe400078efcff */
[----:B------:R-:W-:Y:S02]  /*13ea0*/  LOP3.LUT R230, R230, 0xffffefff, RZ, 0xc0, !PT ;  /* 0xffffefffe6e67812 */ /* 0x000fe400078ec0ff */
[----:B------:R-:W-:Y:S02]  /*13eb0*/  FSEL R35, R35, -INF , !P0 ;  /* 0xff80000023237808 */ /* 0x000fe40004000000 */
[----:B------:R-:W-:Y:S02]  /*13ec0*/  ISETP.GE.AND P0, PT, R5, R234, PT ;  /* 0x000000ea0500720c */ /* 0x000fe40003f06270 */
[----:B------:R-:W-:Y:S02]  /*13ed0*/  @P2 LOP3.LUT R230, R230, 0x1000, RZ, 0xfc, !PT ;  /* 0x00001000e6e62812 */ /* 0x000fe400078efcff */
[----:B------:R-:W-:Y:S02]  /*13ee0*/  LOP3.LUT R231, R231, 0xfffdffff, RZ, 0xc0, !PT ;  /* 0xfffdffffe7e77812 */ /* 0x000fe400078ec0ff */
[C---:B------:R-:W-:Y:S02]  /*13ef0*/  ISETP.GE.OR P2, PT, R5.reuse, R238, !P0 ;  /* 0x000000ee0500720c */ /* 0x040fe40004746670 */
[----:B------:R-:W-:Y:S02]  /*13f00*/  ISETP.GE.AND P0, PT, R5, R233, PT ;  /* 0x000000e90500720c */ /* 0x000fe40003f06270 */
[----:B------:R-:W-:Y:S02]  /*13f10*/  @P1 LOP3.LUT R231, R231, 0x20000, RZ, 0xfc, !PT ;  /* 0x00020000e7e71812 */ /* 0x000fe400078efcff */
[----:B------:R-:W-:Y:S02]  /*13f20*/  ISETP.GE.OR P1, PT, R5, R237, !P0 ;  /* 0x000000ed0500720c */ /* 0x000fe40004726670 */
[----:B------:R-:W-:Y:S02]  /*13f30*/  IADD3 R5, R0, 0x20, RZ ;  /* 0x0000002000057810 */ /* 0x000fe40007ffe0ff */
[----:B------:R-:W-:Y:S02]  /*13f40*/  LOP3.LUT R230, R230, 0xfffff7ff, RZ, 0xc0, !PT ;  /* 0xfffff7ffe6e67812 */ /* 0x000fe400078ec0ff */
[C---:B------:R-:W-:Y:S02]  /*13f50*/  ISETP.GE.AND P0, PT, R5.reuse, R236, PT ;  /* 0x000000ec0500720c */ /* 0x040fe40003f06270 */
[----:B------:R-:W-:Y:S02]  /*13f60*/  @P2 LOP3.LUT R230, R230, 0x800, RZ, 0xfc, !PT ;  /* 0x00000800e6e62812 */ /* 0x000fe400078efcff */
[----:B------:R-:W-:Y:S02]  /*13f70*/  ISETP.GE.OR P0, PT, R5, R240, !P0 ;  /* 0x000000f00500720c */ /* 0x000fe40004706670 */
[----:B------:R-:W-:Y:S02]  /*13f80*/  LOP3.LUT R231, R231, 0xfffeffff, RZ, 0xc0, !PT ;  /* 0xfffeffffe7e77812 */ /* 0x000fe400078ec0ff */
[----:B------:R-:W-:Y:S02]  /*13f90*/  FSEL R36, R36, -INF , !P0 ;  /* 0xff80000024247808 */ /* 0x000fe40004000000 */
[C---:B------:R-:W-:Y:S02]  /*13fa0*/  ISETP.GE.AND P0, PT, R4.reuse, R234, PT ;  /* 0x000000ea0400720c */ /* 0x040fe40003f06270 */
[----:B------:R-:W-:Y:S02]  /*13fb0*/  @P1 LOP3.LUT R231, R231, 0x10000, RZ, 0xfc, !PT ;  /* 0x00010000e7e71812 */ /* 0x000fe400078efcff */
[C---:B------:R-:W-:Y:S02]  /*13fc0*/  ISETP.GE.OR P2, PT, R4.reuse, R238, !P0 ;  /* 0x000000ee0400720c */ /* 0x040fe40004746670 */
[----:B------:R-:W-:Y:S02]  /*13fd0*/  ISETP.GE.AND P0, PT, R4, R233, PT ;  /* 0x000000e90400720c */ /* 0x000fe40003f06270 */
[----:B------:R-:W-:Y:S02]  /*13fe0*/  LOP3.LUT R230, R230, 0xfffffbff, RZ, 0xc0, !PT ;  /* 0xfffffbffe6e67812 */ /* 0x000fe400078ec0ff */
[----:B------:R-:W-:Y:S02]  /*13ff0*/  ISETP.GE.OR P1, PT, R4, R237, !P0 ;  /* 0x000000ed0400720c */ /* 0x000fe40004726670 */
[----:B------:R-:W-:Y:S02]  /*14000*/  IADD3 R4, R0, 0x21, RZ ;  /* 0x0000002100047810 */ /* 0x000fe40007ffe0ff */
[----:B------:R-:W-:Y:S02]  /*14010*/  LOP3.LUT R231, R231, 0xffff7fff, RZ, 0xc0, !PT ;  /* 0xffff7fffe7e77812 */ /* 0x000fe400078ec0ff */
[----:B------:R-:W-:Y:S02]  /*14020*/  ISETP.GE.AND P0, PT, R4, R236, PT ;  /* 0x000000ec0400720c */ /* 0x000fe40003f06270 */
[----:B------:R-:W-:Y:S02]  /*14030*/  @P2 LOP3.LUT R230, R230, 0x400, RZ, 0xfc, !PT ;  /* 0x00000400e6e62812 */ /* 0x000fe400078efcff */
[----:B------:R-:W-:Y:S02]  /*14040*/  ISETP.GE.OR P0, PT, R4, R240, !P0 ;  /* 0x000000f00400720c */ /* 0x000fe40004706670 */
[----:B------:R-:W-:Y:S02]  /*14050*/  LOP3.LUT R230, R230, 0xfffffdff, RZ, 0xc0, !PT ;  /* 0xfffffdffe6e67812 */ /* 0x000fe400078ec0ff */
[----:B------:R-:W-:Y:S02]  /*14060*/  FSEL R37, R37, -INF , !P0 ;  /* 0xff80000025257808 */ /* 0x000fe40004000000 */
[----:B------:R-:W-:Y:S02]  /*14070*/  ISETP.GE.AND P0, PT, R5, R235, PT ;  /* 0x000000eb0500720c */ /* 0x000fe40003f06270 */
[----:B------:R-:W-:Y:S02]  /*14080*/  @P1 LOP3.LUT R231, R231, 0x8000, RZ, 0xfc, !PT ;  /* 0x00008000e7e71812 */ /* 0x000fe400078efcff */
[----:B------:R-:W-:Y:S02]  /*14090*/  ISETP.GE.OR P0, PT, R5, R239, !P0 ;  /* 0x000000ef0500720c */ /* 0x000fe40004706670 */
[----:B------:R-:W-:Y:S02]  /*140a0*/  LOP3.LUT R231, R231, 0xffffbfff, RZ, 0xc0, !PT ;  /* 0xffffbfffe7e77812 */ /* 0x000fe400078ec0ff */
[----:B------:R-:W-:Y:S02]  /*140b0*/  FSEL R38, R38, -INF , !P0 ;  /* 0xff80000026267808 */ /* 0x000fe40004000000 */
[C---:B------:R-:W-:Y:S04]  /*140c0*/  ISETP.GE.AND P0, PT, R4.reuse, R235, PT ;  /* 0x000000eb0400720c */ /* 0x040fe80003f06270 */
[----:B------:R-:W-:Y:S04]  /*140d0*/  ISETP.GE.OR P0, PT, R4, R239, !P0 ;  /* 0x000000ef0400720c */ /* 0x000fe80004706670 */
[----:B------:R-:W-:Y:S02]  /*140e0*/  FSEL R39, R39, -INF , !P0 ;  /* 0xff80000027277808 */ /* 0x000fe40004000000 */
[C---:B------:R-:W-:Y:S03]  /*140f0*/  ISETP.GE.AND P0, PT, R3.reuse, R234, PT ;  /* 0x000000ea0300720c */ /* 0x040fe60003f06270 */
[----:B------:R-:W-:Y:S01]  /*14100*/  STL [R1+0x18], R39 ;  /* 0x0000182701007387 */ /* 0x000fe20000100800 */
[C---:B------:R-:W-:Y:S02]  /*14110*/  ISETP.GE.OR P2, PT, R3.reuse, R238, !P0 ;  /* 0x000000ee0300720c */ /* 0x040fe40004746670 */
[C---:B------:R-:W-:Y:S04]  /*14120*/  ISETP.GE.AND P0, PT, R3.reuse, R233, PT ;  /* 0x000000e90300720c */ /* 0x040fe80003f06270 */
[----:B------:R-:W-:Y:S02]  /*14130*/  ISETP.GE.OR P1, PT, R3, R237, !P0 ;  /* 0x000000ed0300720c */ /* 0x000fe40004726670 */
[----:B------:R-:W-:Y:S04]  /*14140*/  IADD3 R3, R0, 0x28, RZ ;  /* 0x0000002800037810 */ /* 0x000fe80007ffe0ff */
        /* <DEDUP_REMOVED lines=8> */
[C---:B------:R-:W-:Y:S02]  /*141d0*/  ISETP.GE.AND P0, PT, R6.reuse, R233, PT ;  /* 0x000000e90600720c */ /* 0x040fe40003f06270 */
[----:B------:R-:W-:Y:S02]  /*141e0*/  LOP3.LUT R231, R231, 0xffffdfff, RZ, 0xc0, !PT ;  /* 0xffffdfffe7e77812 */ /* 0x000fe400078ec0ff */
[----:B------:R-:W-:Y:S02]  /*141f0*/  ISETP.GE.OR P1, PT, R6, R237, !P0 ;  /* 0x000000ed0600720c */ /* 0x000fe40004726670 */
[----:B------:R-:W-:Y:S04]  /*14200*/  IADD3 R6, R0, 0x29, RZ ;  /* 0x0000002900067810 */ /* 0x000fe80007ffe0ff */
        /* <DEDUP_REMOVED lines=10> */
[C---:B------:R-:W-:Y:S03]  /*142b0*/  ISETP.GE.AND P0, PT, R6.reuse, R235, PT ;  /* 0x000000eb0600720c */ /* 0x040fe60003f06270 */
[----:B------:R-:W-:Y:S01]  /*142c0*/  STL [R1+0x14], R50 ;  /* 0x0000143201007387 */ /* 0x000fe20000100800 */
        /* <DEDUP_REMOVED lines=34> */
[C---:B------:R-:W-:Y:S04]  /*144f0*/  ISETP.GE.AND P0, PT, R3.reuse, R234, PT ;  /* 0x000000ea0300720c */ /* 0x040fe80003f06270 */
        /* <DEDUP_REMOVED lines=32> */
[C---:B------:R-:W-:Y:S01]  /*14700*/  ISETP.GE.AND P0, PT, R5.reuse, R233, PT ;  /* 0x000000e90500720c */ /* 0x040fe20003f06270 */
[----:B------:R-:W-:Y:S03]  /*14710*/  STL [R1+0xd4], R236 ;  /* 0x0000d4ec01007387 */ /* 0x000fe60000100800 */
[----:B------:R-:W-:Y:S01]  /*14720*/  ISETP.GE.OR P1, PT, R5, R237, !P0 ;  /* 0x000000ed0500720c */ /* 0x000fe20004726670 */
[----:B------:R-:W-:Y:S01]  /*14730*/  STL [R1+0xd8], R240 ;  /* 0x0000d8f001007387 */ /* 0x000fe20000100800 */
[----:B------:R-:W-:Y:S03]  /*14740*/  IADD3 R5, R0, 0x40, RZ ;  /* 0x0000004000057810 */ /* 0x000fe60007ffe0ff */
[----:B------:R-:W-:Y:S01]  /*14750*/  STL [R1+0xdc], R235 ;  /* 0x0000dceb01007387 */ /* 0x000fe20000100800 */
[C---:B------:R-:W-:Y:S02]  /*14760*/  ISETP.GE.AND P0, PT, R5.reuse, R236, PT ;  /* 0x000000ec0500720c */ /* 0x040fe40003f06270 */
[----:B------:R-:W-:Y:S01]  /*14770*/  @P2 LOP3.LUT R230, R230, 0x8, RZ, 0xfc, !PT ;  /* 0x00000008e6e62812 */ /* 0x000fe200078efcff */
[----:B------:R-:W-:Y:S01]  /*14780*/  STL [R1+0xe0], R239 ;  /* 0x0000e0ef01007387 */ /* 0x000fe20000100800 */
        /* <DEDUP_REMOVED lines=52> */
[----:B------:R-:W-:Y:S01]  /*14ad0*/  FSEL R252, R83, -INF , !P0 ;  /* 0xff80000053fc7808 */ /* 0x000fe20004000000 */
[----:B------:R-:W-:Y:S01]  /*14ae0*/  IMAD.MOV.U32 R83, RZ, RZ, R135 ;  /* 0x000000ffff537224 */ /* 0x000fe200078e0087 */
[C---:B------:R-:W-:Y:S04]  /*14af0*/  ISETP.GE.AND P0, PT, R5.reuse, R234, PT ;  /* 0x000000ea0500720c */ /* 0x040fe80003f06270 */
[C---:B------:R-:W-:Y:S02]  /*14b00*/  ISETP.GE.OR P2, PT, R5.reuse, R238, !P0 ;  /* 0x000000ee0500720c */ /* 0x040fe40004746670 */
[C---:B------:R-:W-:Y:S04]  /*14b10*/  ISETP.GE.AND P0, PT, R5.reuse, R233, PT ;  /* 0x000000e90500720c */ /* 0x040fe80003f06270 */
[----:B------:R-:W-:Y:S02]  /*14b20*/  ISETP.GE.OR P1, PT, R5, R237, !P0 ;  /* 0x000000ed0500720c */ /* 0x000fe40004726670 */
[----:B------:R-:W-:Y:S04]  /*14b30*/  IADD3 R5, R0, 0x50, RZ ;  /* 0x0000005000057810 */ /* 0x000fe80007ffe0ff */
[----:B------:R-:W-:Y:S02]  /*14b40*/  ISETP.GE.AND P0, PT, R5, R236, PT ;  /* 0x000000ec0500720c */ /* 0x000fe40003f06270 */
        /* <DEDUP_REMOVED lines=11> */
[C---:B------:R-:W-:Y:S02]  /*14c00*/  ISETP.GE.AND P0, PT, R4.reuse, R236, PT ;  /* 0x000000ec0400720c */ /* 0x040fe40003f06270 */
        /* <DEDUP_REMOVED lines=9> */
[C---:B------:R-:W-:Y:S02]  /*14ca0*/  ISETP.GE.AND P0, PT, R4.reuse, R235, PT ;  /* 0x000000eb0400720c */ /* 0x040fe40003f06270 */
[C---:B------:R-:W-:Y:S02]  /*14cb0*/  ISETP.GE.AND P6, PT, R4.reuse, R233, PT ;  /* 0x000000e90400720c */ /* 0x040fe40003fc6270 */
[C---:B------:R-:W-:Y:S02]  /*14cc0*/  ISETP.GE.OR P0, PT, R4.reuse, R239, !P0 ;  /* 0x000000ef0400720c */ /* 0x040fe40004706670 */
[----:B------:R-:W-:Y:S02]  /*14cd0*/  ISETP.GE.OR P6, PT, R4, R237, !P6 ;  /* 0x000000ed0400720c */ /* 0x000fe400077c6670 */
[----:B------:R-:W-:Y:S02]  /*14ce0*/  FSEL R250, R87, -INF , !P0 ;  /* 0xff80000057fa7808 */ /* 0x000fe40004000000 */
[C---:B------:R-:W-:Y:S04]  /*14cf0*/  ISETP.GE.AND P0, PT, R3.reuse, R234, PT ;  /* 0x000000ea0300720c */ /* 0x040fe80003f06270 */
[C---:B------:R-:W-:Y:S02]  /*14d00*/  ISETP.GE.OR P2, PT, R3.reuse, R238, !P0 ;  /* 0x000000ee0300720c */ /* 0x040fe40004746670 */
[C---:B------:R-:W-:Y:S03]  /*14d10*/  ISETP.GE.AND P0, PT, R3.reuse, R233, PT ;  /* 0x000000e90300720c */ /* 0x040fe60003f06270 */
[----:B------:R-:W-:Y:S02]  /*14d20*/  @P6 LOP3.LUT R230, R230, 0x40000, RZ, 0xfc, !PT ;  /* 0x00040000e6e66812 */ /* 0x000fe400078efcff */
        /* <DEDUP_REMOVED lines=14> */
[----:B------:R-:W-:Y:S02]  /*14e10*/  IADD3 R6, R0, 0x59, RZ ;  /* 0x0000005900067810 */ /* 0x000fe40007ffe0ff */
[----:B------:R-:W-:Y:S02]  /*14e20*/  ISETP.GE.AND P5, PT, R3, R233, PT ;  /* 0x000000e90300720c */ /* 0x000fe40003fa6270 */
        /* <DEDUP_REMOVED lines=11> */
[----:B------:R-:W-:Y:S02]  /*14ee0*/  ISETP.GE.OR P5, PT, R3, R237, !P5 ;  /* 0x000000ed0300720c */ /* 0x000fe40006fa6670 */
[C---:B------:R-:W-:Y:S02]  /*14ef0*/  ISETP.GE.OR P0, PT, R6.reuse, R239, !P0 ;  /* 0x000000ef0600720c */ /* 0x040fe40004706670 */
[C---:B------:R-:W-:Y:S02]  /*14f00*/  ISETP.GE.AND P4, PT, R6.reuse, R233, PT ;  /* 0x000000e90600720c */ /* 0x040fe40003f86270 */
[----:B------:R-:W-:Y:S02]  /*14f10*/  FSEL R248, R99, -INF , !P0 ;  /* 0xff80000063f87808 */ /* 0x000fe40004000000 */
[C---:B------:R-:W-:Y:S02]  /*14f20*/  ISETP.GE.AND P0, PT, R5.reuse, R234, PT ;  /* 0x000000ea0500720c */ /* 0x040fe40003f06270 */
[----:B------:R-:W-:Y:S02]  /*14f30*/  ISETP.GE.OR P4, PT, R6, R237, !P4 ;  /* 0x000000ed0600720c */ /* 0x000fe40006786670 */
[C---:B------:R-:W-:Y:S02]  /*14f40*/  ISETP.GE.OR P2, PT, R5.reuse, R238, !P0 ;  /* 0x000000ee0500720c */ /* 0x040fe40004746670 */
[C---:B------:R-:W-:Y:S02]  /*14f50*/  ISETP.GE.AND P0, PT, R5.reuse, R233, PT ;  /* 0x000000e90500720c */ /* 0x040fe40003f06270 */
        /* <DEDUP_REMOVED lines=18> */
[----:B------:R-:W-:Y:S02]  /*15080*/  @P0 LOP3.LUT R231, R231, 0x4000000, RZ, 0xfc, !PT ;  /* 0x04000000e7e70812 */ /* 0x000fe400078efcff */
[C---:B------:R-:W-:Y:S02]  /*15090*/  ISETP.GE.AND P0, PT, R4.reuse, R236, PT ;  /* 0x000000ec0400720c */ /* 0x040fe40003f06270 */
[----:B------:R-:W-:Y:S02]  /*150a0*/  LOP3.LUT R231, R231, 0xfdffffff, RZ, 0xc0, !PT ;  /* 0xfdffffffe7e77812 */ /* 0x000fe400078ec0ff */
[C---:B------:R-:W-:Y:S02]  /*150b0*/  ISETP.GE.OR P0, PT, R4.reuse, R240, !P0 ;  /* 0x000000f00400720c */ /* 0x040fe40004706670 */
[----:B------:R-:W-:Y:S02]  /*150c0*/  ISETP.GE.AND P2, PT, R4, R233, PT ;  /* 0x000000e90400720c */ /* 0x000fe40003f46270 */
[----:B------:R-:W-:Y:S02]  /*150d0*/  FSEL R101, R101, -INF , !P0 ;  /* 0xff80000065657808 */ /* 0x000fe40004000000 */
[C---:B------:R-:W-:Y:S02]  /*150e0*/  ISETP.GE.AND P0, PT, R5.reuse, R235, PT ;  /* 0x000000eb0500720c */ /* 0x040fe40003f06270 */
[----:B------:R-:W-:Y:S02]  /*150f0*/  @P3 LOP3.LUT R230, R230, 0x10000, RZ, 0xfc, !PT ;  /* 0x00010000e6e63812 */ /* 0x000fe400078efcff */
[----:B------:R-:W-:Y:S02]  /*15100*/  ISETP.GE.OR P0, PT, R5, R239, !P0 ;  /* 0x000000ef0500720c */ /* 0x000fe40004706670 */
[----:B------:R-:W-:Y:S02]  /*15110*/  ISETP.GE.OR P2, PT, R4, R237, !P2 ;  /* 0x000000ed0400720c */ /* 0x000fe40005746670 */
[----:B------:R-:W-:Y:S02]  /*15120*/  FSEL R247, R102, -INF , !P0 ;  /* 0xff80000066f77808 */ /* 0x000fe40004000000 */
[----:B------:R-:W-:Y:S02]  /*15130*/  ISETP.GE.AND P0, PT, R4, R235, PT ;  /* 0x000000eb0400720c */ /* 0x000fe40003f06270 */
[----:B------:R-:W-:Y:S02]  /*15140*/  LOP3.LUT P6, RZ, R230, 0x100, RZ, 0xc0, !PT ;  /* 0x00000100e6ff7812 */ /* 0x000fe400078cc0ff */
[----:B------:R-:W-:Y:S02]  /*15150*/  ISETP.GE.OR P0, PT, R4, R239, !P0 ;  /* 0x000000ef0400720c */ /* 0x000fe40004706670 */
[----:B------:R-:W-:Y:S02]  /*15160*/  LOP3.LUT P5, RZ, R230, 0x200, RZ, 0xc0, !PT ;  /* 0x00000200e6ff7812 */ /* 0x000fe400078ac0ff */
[----:B------:R-:W-:Y:S02]  /*15170*/  FSEL R246, R103, -INF , !P0 ;  /* 0xff80000067f67808 */ /* 0x000fe40004000000 */
[----:B------:R-:W-:Y:S02]  /*15180*/  ISETP.GE.AND P0, PT, R3, R234, PT ;  /* 0x000000ea0300720c */ /* 0x000fe40003f06270 */
[----:B------:R-:W-:Y:S02]  /*15190*/  FSEL R98, R29, -INF , !P6 ;  /* 0xff8000001d627808 */ /* 0x000fe40007000000 */
[----:B------:R-:W-:Y:S02]  /*151a0*/  ISETP.GE.OR P0, PT, R3, R238, !P0 ;  /* 0x000000ee0300720c */ /* 0x000fe40004706670 */
[----:B------:R-:W-:Y:S11]  /*151b0*/  IADD3 R3, R0, 0x68, RZ ;  /* 0x0000006800037810 */ /* 0x000ff60007ffe0ff */
[----:B------:R-:W-:Y:S02]  /*151c0*/  @P0 LOP3.LUT R231, R231, 0x2000000, RZ, 0xfc, !PT ;  /* 0x02000000e7e70812 */ /* 0x000fe400078efcff */
[----:B------:R-:W-:Y:S02]  /*151d0*/  ISETP.GE.AND P0, PT, R3, R236, PT ;  /* 0x000000ec0300720c */ /* 0x000fe40003f06270 */
[----:B------:R-:W-:Y:S02]  /*151e0*/  LOP3.LUT R231, R231, 0xfeffffff, RZ, 0xc0, !PT ;  /* 0xfeffffffe7e77812 */ /* 0x000fe400078ec0ff */
[----:B------:R-:W-:Y:S04]  /*151f0*/  ISETP.GE.OR P0, PT, R3, R240, !P0 ;  /* 0x000000f00300720c */ /* 0x000fe80004706670 */
[----:B------:R-:W-:Y:S02]  /*15200*/  FSEL R112, R112, -INF , !P0 ;  /* 0xff80000070707808 */ /* 0x000fe40004000000 */
[C---:B------:R-:W-:Y:S04]  /*15210*/  ISETP.GE.AND P0, PT, R6.reuse, R234, PT ;  /* 0x000000ea0600720c */ /* 0x040fe80003f06270 */
[----:B------:R-:W-:Y:S02]  /*15220*/  ISETP.GE.OR P0, PT, R6, R238, !P0 ;  /* 0x000000ee0600720c */ /* 0x000fe40004706670 */
[----:B------:R-:W-:Y:S11]  /*15230*/  IADD3 R6, R0, 0x69, RZ ;  /* 0x0000006900067810 */ /* 0x000ff60007ffe0ff */
[----:B------:R-:W-:Y:S02]  /*15240*/  @P0 LOP3.LUT R231, R231, 0x1000000, RZ, 0xfc, !PT ;  /* 0x01000000e7e70812 */ /* 0x000fe400078efcff */
[C---:B------:R-:W-:Y:S02]  /*15250*/  ISETP.GE.AND P0, PT, R6.reuse, R236, PT ;  /* 0x000000ec0600720c */ /* 0x040fe40003f06270 */
[----:B------:R-:W-:Y:S02]  /*15260*/  LOP3.LUT R231, R231, 0xff7fffff, RZ, 0xc0, !PT ;  /* 0xff7fffffe7e77812 */ /* 0x000fe400078ec0ff */
[----:B------:R-:W-:Y:S04]  /*15270*/  ISETP.GE.OR P0, PT, R6, R240, !P0 ;  /* 0x000000f00600720c */ /* 0x000fe80004706670 */
[----:B------:R-:W-:Y:S02]  /*15280*/  FSEL R113, R113, -INF , !P0 ;  /* 0xff80000071717808 */ /* 0x000fe40004000000 */
[C---:B------:R-:W-:Y:S04]  /*15290*/  ISETP.GE.AND P0, PT, R3.reuse, R235, PT ;  /* 0x000000eb0300720c */ /* 0x040fe80003f06270 */
[----:B------:R-:W-:Y:S04]  /*152a0*/  ISETP.GE.OR P0, PT, R3, R239, !P0 ;  /* 0x000000ef0300720c */ /* 0x000fe80004706670 */
[----:B------:R-:W-:Y:S02]  /*152b0*/  FSEL R245, R114, -INF , !P0 ;  /* 0xff80000072f57808 */ /* 0x000fe40004000000 */
[C---:B------:R-:W-:Y:S04]  /*152c0*/  ISETP.GE.AND P0, PT, R6.reuse, R235, PT ;  /* 0x000000eb0600720c */ /* 0x040fe80003f06270 */
[----:B------:R-:W-:Y:S04]  /*152d0*/  ISETP.GE.OR P0, PT, R6, R239, !P0 ;  /* 0x000000ef0600720c */ /* 0x000fe80004706670 */
[----:B------:R-:W-:Y:S02]  /*152e0*/  FSEL R244, R115, -INF , !P0 ;  /* 0xff80000073f47808 */ /* 0x000fe40004000000 */
[C---:B------:R-:W-:Y:S04]  /*152f0*/  ISETP.GE.AND P0, PT, R5.reuse, R234, PT ;  /* 0x000000ea0500720c */ /* 0x040fe80003f06270 */
[----:B------:R-:W-:Y:S02]  /*15300*/  ISETP.GE.OR P0, PT, R5, R238, !P0 ;  /* 0x000000ee0500720c */ /* 0x000fe40004706670 */
[----:B------:R-:W-:Y:S11]  /*15310*/  IADD3 R5, R0, 0x70, RZ ;  /* 0x0000007000057810 */ /* 0x000ff60007ffe0ff */
[----:B------:R-:W-:Y:S02]  /*15320*/  @P0 LOP3.LUT R231, R231, 0x800000, RZ, 0xfc, !PT ;  /* 0x00800000e7e70812 */ /* 0x000fe400078efcff */
[----:B------:R-:W-:Y:S02]  /*15330*/  ISETP.GE.AND P0, PT, R5, R236, PT ;  /* 0x000000ec0500720c */ /* 0x000fe40003f06270 */
[----:B------:R-:W-:Y:S02]  /*15340*/  LOP3.LUT P4, RZ, R231, 0x8000, RZ, 0xc0, !PT ;  /* 0x00008000e7ff7812 */ /* 0x000fe4000788c0ff */
[----:B------:R-:W-:Y:S02]  /*15350*/  ISETP.GE.OR P0, PT, R5, R240, !P0 ;  /* 0x000000f00500720c */ /* 0x000fe40004706670 */
[----:B------:R-:W-:Y:S02]  /*15360*/  LOP3.LUT R231, R231, 0xffbfffff, RZ, 0xc0, !PT ;  /* 0xffbfffffe7e77812 */ /* 0x000fe400078ec0ff */
[----:B------:R-:W-:Y:S02]  /*15370*/  FSEL R116, R116, -INF , !P0 ;  /* 0xff80000074747808 */ /* 0x000fe40004000000 */
[C---:B------:R-:W-:Y:S04]  /*15380*/  ISETP.GE.AND P0, PT, R4.reuse, R234, PT ;  /* 0x000000ea0400720c */ /* 0x040fe80003f06270 */
[----:B------:R-:W-:Y:S02]  /*15390*/  ISETP.GE.OR P0, PT, R4, R238, !P0 ;  /* 0x000000ee0400720c */ /* 0x000fe40004706670 */
[----:B------:R-:W-:Y:S02]  /*153a0*/  @P4 LOP3.LUT R232, R232, 0x2000, RZ, 0xfc, !PT ;  /* 0x00002000e8e84812 */ /* 0x000fe400078efcff */
[----:B------:R-:W-:Y:S02]  /*153b0*/  IADD3 R4, R0, 0x71, RZ ;  /* 0x0000007100047810 */ /* 0x000fe40007ffe0ff */
[----:B------:R-:W-:Y:S07]  /*153c0*/  LOP3.LUT R232, R232, 0xffffbfff, RZ, 0xc0, !PT ;  /* 0xffffbfffe8e87812 */ /* 0x000fee00078ec0ff */
[----:B------:R-:W-:Y:S02]  /*153d0*/  @P0 LOP3.LUT R231, R231, 0x400000, RZ, 0xfc, !PT ;  /* 0x00400000e7e70812 */ /* 0x000fe400078efcff */
[C---:B------:R-:W-:Y:S02]  /*153e0*/  ISETP.GE.AND P0, PT, R4.reuse, R236, PT ;  /* 0x000000ec0400720c */ /* 0x040fe40003f06270 */
[C---:B------:R-:W-:Y:S02]  /*153f0*/  LOP3.LUT P4, RZ, R231.reuse, 0x40000, RZ, 0xc0, !PT ;  /* 0x00040000e7ff7812 */ /* 0x040fe4000788c0ff */
[----:B------:R-:W-:Y:S02]  /*15400*/  ISETP.GE.OR P0, PT, R4, R240, !P0 ;  /* 0x000000f00400720c */ /* 0x000fe40004706670 */
[----:B------:R-:W-:Y:S02]  /*15410*/  LOP3.LUT P6, RZ, R231, 0x1, RZ, 0xc0, !PT ;  /* 0x00000001e7ff7812 */ /* 0x000fe400078cc0ff */
[----:B------:R-:W-:Y:S02]  /*15420*/  FSEL R117, R117, -INF , !P0 ;  /* 0xff80000075757808 */ /* 0x000fe40004000000 */
[C---:B------:R-:W-:Y:S04]  /*15430*/  ISETP.GE.AND P0, PT, R5.reuse, R235, PT ;  /* 0x000000eb0500720c */ /* 0x040fe80003f06270 */
[----:B------:R-:W-:Y:S02]  /*15440*/  ISETP.GE.OR P0, PT, R5, R239, !P0 ;  /* 0x000000ef0500720c */ /* 0x000fe40004706670 */
[----:B------:R-:W-:Y:S02]  /*15450*/  @P4 LOP3.LUT R232, R232, 0x4000, RZ, 0xfc, !PT ;  /* 0x00004000e8e84812 */ /* 0x000fe400078efcff */
[----:B------:R-:W-:Y:S02]  /*15460*/  LOP3.LUT P4, RZ, R230, 0x1000, RZ, 0xc0, !PT ;  /* 0x00001000e6ff7812 */ /* 0x000fe4000788c0ff */
[----:B------:R-:W-:Y:S02]  /*15470*/  LOP3.LUT R232, R232, 0xffff7fff, RZ, 0xc0, !PT ;  /* 0xffff7fffe8e87812 */ /* 0x000fe400078ec0ff */
[----:B------:R-:W-:Y:S02]  /*15480*/  FSEL R243, R118, -INF , !P0 ;  /* 0xff80000076f37808 */ /* 0x000fe40004000000 */
[C---:B------:R-:W-:Y:S04]  /*15490*/  ISETP.GE.AND P0, PT, R4.reuse, R235, PT ;  /* 0x000000eb0400720c */ /* 0x040fe80003f06270 */
[----:B------:R-:W-:Y:S03]  /*154a0*/  ISETP.GE.OR P0, PT, R4, R239, !P0 ;  /* 0x000000ef0400720c */ /* 0x000fe60004706670 */
[----:B------:R-:W-:Y:S02]  /*154b0*/  @P4 LOP3.LUT R232, R232, 0x8000, RZ, 0xfc, !PT ;  /* 0x00008000e8e84812 */ /* 0x000fe400078efcff */
[----:B------:R-:W-:Y:S02]  /*154c0*/  LOP3.LUT P4, RZ, R230, 0x2000, RZ, 0xc0, !PT ;  /* 0x00002000e6ff7812 */ /* 0x000fe4000788c0ff */
[----:B------:R-:W-:Y:S02]  /*154d0*/  LOP3.LUT R232, R232, 0xfffeffff, RZ, 0xc0, !PT ;  /* 0xfffeffffe8e87812 */ /* 0x000fe400078ec0ff */
[----:B------:R-:W-:Y:S02]  /*154e0*/  FSEL R242, R119, -INF , !P0 ;  /* 0xff80000077f27808 */ /* 0x000fe40004000000 */
[C---:B------:R-:W-:Y:S04]  /*154f0*/  ISETP.GE.AND P0, PT, R3.reuse, R234, PT ;  /* 0x000000ea0300720c */ /* 0x040fe80003f06270 */
[C---:B------:R-:W-:Y:S02]  /*15500*/  ISETP.GE.OR P3, PT, R3.reuse, R238, !P0 ;  /* 0x000000ee0300720c */ /* 0x040fe40004766670 */
[----:B------:R-:W-:Y:S02]  /*15510*/  ISETP.GE.AND P0, PT, R3, R233, PT ;  /* 0x000000e90300720c */ /* 0x000fe40003f06270 */
[----:B------:R-:W-:Y:S02]  /*15520*/  @P4 LOP3.LUT R232, R232, 0x10000, RZ, 0xfc, !PT ;  /* 0x00010000e8e84812 */ /* 0x000fe400078efcff */
[----:B------:R-:W-:Y:S02]  /*15530*/  LOP3.LUT P4, RZ, R231, 0x80000, RZ, 0xc0, !PT ;  /* 0x00080000e7ff7812 */ /* 0x000fe4000788c0ff */
[----:B------:R-:W-:Y:S02]  /*15540*/  LOP3.LUT R232, R232, 0xfffdffff, RZ, 0xc0, !PT ;  /* 0xfffdffffe8e87812 */ /* 0x000fe400078ec0ff */
[----:B------:R-:W-:Y:S02]  /*15550*/  ISETP.GE.OR P0, PT, R3, R237, !P0 ;  /* 0x000000ed0300720c */ /* 0x000fe40004706670 */
[----:B------:R-:W-:Y:S04]  /*15560*/  IADD3 R3, R0, 0x78, RZ ;  /* 0x0000007800037810 */ /* 0x000fe80007ffe0ff */
[C---:B------:R-:W-:Y:S03]  /*15570*/  ISETP.GE.AND P1, PT, R3.reuse, R236, PT ;  /* 0x000000ec0300720c */ /* 0x040fe60003f26270 */
[----:B------:R-:W-:Y:S02]  /*15580*/  @P4 LOP3.LUT R232, R232, 0x20000, RZ, 0xfc, !PT ;  /* 0x00020000e8e84812 */ /* 0x000fe400078efcff */
[C---:B------:R-:W-:Y:S02]  /*15590*/  LOP3.LUT P4, RZ, R230.reuse, 0x4000, RZ, 0xc0, !PT ;  /* 0x00004000e6ff7812 */ /* 0x040fe4000788c0ff */
[----:B------:R-:W-:Y:S02]  /*155a0*/  LOP3.LUT R230, R230, 0xffefffff, RZ, 0xc0, !PT ;  /* 0xffefffffe6e67812 */ /* 0x000fe400078ec0ff */
[----:B------:R-:W-:Y:S02]  /*155b0*/  LOP3.LUT R232, R232, 0xfffbffff, RZ, 0xc0, !PT ;  /* 0xfffbffffe8e87812 */ /* 0x000fe400078ec0ff */
[----:B------:R-:W-:Y:S02]  /*155c0*/  @P2 LOP3.LUT R230, R230, 0x100000, RZ, 0xfc, !PT ;  /* 0x00100000e6e62812 */ /* 0x000fe400078efcff */
[----:B------:R-:W-:Y:S02]  /*155d0*/  ISETP.GE.OR P1, PT, R3, R240, !P1 ;  /* 0x000000f00300720c */ /* 0x000fe40004f26670 */
[----:B------:R-:W-:Y:S02]  /*155e0*/  LOP3.LUT R230, R230, 0xffdfffff, RZ, 0xc0, !PT ;  /* 0xffdfffffe6e67812 */ /* 0x000fe400078ec0ff */
[----:B------:R-:W-:Y:S02]  /*155f0*/  FSEL R128, R128, -INF , !P1 ;  /* 0xff80000080807808 */ /* 0x000fe40004800000 */
[----:B------:R-:W-:Y:S02]  /*15600*/  @P3 LOP3.LUT R230, R230, 0x200000, RZ, 0xfc, !PT ;  /* 0x00200000e6e63812 */ /* 0x000fe400078efcff */
[----:B------:R-:W-:Y:S02]  /*15610*/  @P4 LOP3.LUT R232, R232, 0x40000, RZ, 0xfc, !PT ;  /* 0x00040000e8e84812 */ /* 0x000fe400078efcff */
[C---:B------:R-:W-:Y:S02]  /*15620*/  LOP3.LUT P3, RZ, R230.reuse, 0x400, RZ, 0xc0, !PT ;  /* 0x00000400e6ff7812 */ /* 0x040fe4000786c0ff */
[----:B------:R-:W-:Y:S02]  /*15630*/  LOP3.LUT R230, R230, 0xffbfffff, RZ, 0xc0, !PT ;  /* 0xffbfffffe6e67812 */ /* 0x000fe400078ec0ff */
[----:B------:R-:W-:Y:S02]  /*15640*/  ISETP.GE.AND P1, PT, R0, R234, PT ;  /* 0x000000ea0000720c */ /* 0x000fe40003f26270 */
[----:B------:R-:W-:Y:S02]  /*15650*/  @P0 LOP3.LUT R230, R230, 0x400000, RZ, 0xfc, !PT ;  /* 0x00400000e6e60812 */ /* 0x000fe400078efcff */
[----:B------:R-:W-:Y:S02]  /*15660*/  LOP3.LUT R232, R232, 0xfff7ffff, RZ, 0xc0, !PT ;  /* 0xfff7ffffe8e87812 */ /* 0x000fe400078ec0ff */
[C---:B------:R-:W-:Y:S02]  /*15670*/  LOP3.LUT P0, RZ, R230.reuse, 0x800, RZ, 0xc0, !PT ;  /* 0x00000800e6ff7812 */ /* 0x040fe4000780c0ff */
[----:B------:R-:W-:Y:S02]  /*15680*/  LOP3.LUT R230, R230, 0xff7fffff, RZ, 0xc0, !PT ;  /* 0xff7fffffe6e67812 */ /* 0x000fe400078ec0ff */
[----:B------:R-:W-:Y:S02]  /*15690*/  FSEL R119, R24, -INF , !P0 ;  /* 0xff80000018777808 */ /* 0x000fe40004000000 */
[C---:B------:R-:W-:Y:S02]  /*156a0*/  LOP3.LUT P0, RZ, R231.reuse, 0x4, RZ, 0xc0, !PT ;  /* 0x00000004e7ff7812 */ /* 0x040fe4000780c0ff */
[----:B------:R-:W-:Y:S02]  /*156b0*/  @P5 LOP3.LUT R232, R232, 0x80000, RZ, 0xfc, !PT ;  /* 0x00080000e8e85812 */ /* 0x000fe400078efcff */
[C---:B------:R-:W-:Y:S02]  /*156c0*/  ISETP.GE.OR P5, PT, R0.reuse, R238, !P1 ;  /* 0x000000ee0000720c */ /* 0x040fe40004fa6670 */
[----:B------:R-:W-:Y:S02]  /*156d0*/  ISETP.GE.AND P1, PT, R0, R233, PT ;  /* 0x000000e90000720c */ /* 0x000fe40003f26270 */
[----:B------:R-:W-:Y:S02]  /*156e0*/  FSEL R18, R8, -INF , !P5 ;  /* 0xff80000008127808 */ /* 0x000fe40006800000 */
[----:B------:R-:W-:Y:S02]  /*156f0*/  ISETP.GE.OR P4, PT, R0, R237, !P1 ;  /* 0x000000ed0000720c */ /* 0x000fe40004f86670 */
[----:B------:R-:W-:Y:S02]  /*15700*/  LOP3.LUT P5, RZ, R232, 0x80000, RZ, 0xc0, !PT ;  /* 0x00080000e8ff7812 */ /* 0x000fe400078ac0ff */
[----:B------:R-:W-:Y:S02]  /*15710*/  @P0 LOP3.LUT R230, R230, 0x800000, RZ, 0xfc, !PT ;  /* 0x00800000e6e60812 */ /* 0x000fe400078efcff */
[----:B------:R-:W-:Y:S02]  /*15720*/  LOP3.LUT P0, RZ, R231, 0x10000000, RZ, 0xc0, !PT ;  /* 0x10000000e7ff7812 */ /* 0x000fe4000780c0ff */
[----:B------:R-:W-:Y:S02]  /*15730*/  LOP3.LUT R230, R230, 0xfeffffff, RZ, 0xc0, !PT ;  /* 0xfeffffffe6e67812 */ /* 0x000fe400078ec0ff */
[----:B------:R-:W-:Y:S02]  /*15740*/  FSEL R82, R10, -INF , !P4 ;  /* 0xff8000000a527808 */ /* 0x000fe40006000000 */
[----:B------:R-:W-:Y:S02]  /*15750*/  LOP3.LUT P4, RZ, R232, 0x40000, RZ, 0xc0, !PT ;  /* 0x00040000e8ff7812 */ /* 0x000fe4000788c0ff */
[----:B------:R-:W-:Y:S02]  /*15760*/  IADD3 R0, R0, 0x79, RZ ;  /* 0x0000007900007810 */ /* 0x000fe40007ffe0ff */
[----:B------:R-:W-:Y:S02]  /*15770*/  FSEL R19, R9, -INF , !P4 ;  /* 0xff80000009137808 */ /* 0x000fe40006000000 */
[----:B------:R-:W-:Y:S02]  /*15780*/  LOP3.LUT P4, RZ, R232, 0x20000, RZ, 0xc0, !PT ;  /* 0x00020000e8ff7812 */ /* 0x000fe4000788c0ff */
[----:B------:R-:W-:Y:S02]  /*15790*/  @P0 LOP3.LUT R230, R230, 0x1000000, RZ, 0xfc, !PT ;  /* 0x01000000e6e60812 */ /* 0x000fe400078efcff */
[----:B------:R-:W-:Y:S02]  /*157a0*/  LOP3.LUT P0, RZ, R231, 0x20000000, RZ, 0xc0, !PT ;  /* 0x20000000e7ff7812 */ /* 0x000fe4000780c0ff */
[----:B------:R-:W-:Y:S02]  /*157b0*/  LOP3.LUT R230, R230, 0xfdffffff, RZ, 0xc0, !PT ;  /* 0xfdffffffe6e67812 */ /* 0x000fe400078ec0ff */
[----:B------:R-:W-:Y:S02]  /*157c0*/  FSEL R11, R11, -INF , !P4 ;  /* 0xff8000000b0b7808 */ /* 0x000fe40006000000 */
[----:B------:R-:W-:Y:S02]  /*157d0*/  LOP3.LUT P4, RZ, R232, 0x10000, RZ, 0xc0, !PT ;  /* 0x00010000e8ff7812 */ /* 0x000fe4000788c0ff */
[----:B------:R-:W-:Y:S02]  /*157e0*/  ISETP.GE.AND P1, PT, R0, R236, PT ;  /* 0x000000ec0000720c */ /* 0x000fe40003f26270 */
[----:B------:R-:W-:Y:S02]  /*157f0*/  FSEL R12, R12, -INF , !P4 ;  /* 0xff8000000c0c7808 */ /* 0x000fe40006000000 */
[----:B------:R-:W-:Y:S02]  /*15800*/  LOP3.LUT P4, RZ, R232, 0x8000, RZ, 0xc0, !PT ;  /* 0x00008000e8ff7812 */ /* 0x000fe4000788c0ff */
[----:B------:R-:W-:Y:S02]  /*15810*/  @P0 LOP3.LUT R230, R230, 0x2000000, RZ, 0xfc, !PT ;  /* 0x02000000e6e60812 */ /* 0x000fe400078efcff */
[----:B------:R-:W-:Y:S02]  /*15820*/  LOP3.LUT P0, RZ, R231, 0x8, RZ, 0xc0, !PT ;  /* 0x00000008e7ff7812 */ /* 0x000fe4000780c0ff */
[----:B------:R-:W-:Y:S02]  /*15830*/  LOP3.LUT R230, R230, 0xfbffffff, RZ, 0xc0, !PT ;  /* 0xfbffffffe6e67812 */ /* 0x000fe400078ec0ff */
[----:B------:R-:W-:Y:S02]  /*15840*/  FSEL R13, R13, -INF , !P4 ;  /* 0xff8000000d0d7808 */ /* 0x000fe40006000000 */
[----:B------:R-:W-:Y:S02]  /*15850*/  LOP3.LUT P4, RZ, R232, 0x4000, RZ, 0xc0, !PT ;  /* 0x00004000e8ff7812 */ /* 0x000fe4000788c0ff */
[----:B------:R-:W-:Y:S02]  /*15860*/  ISETP.GE.OR P1, PT, R0, R240, !P1 ;  /* 0x000000f00000720c */ /* 0x000fe40004f26670 */
[----:B------:R-:W-:Y:S02]  /*15870*/  FSEL R14, R14, -INF , !P4 ;  /* 0xff8000000e0e7808 */ /* 0x000fe40006000000 */
[----:B------:R-:W-:Y:S02]  /*15880*/  LOP3.LUT P4, RZ, R232, 0x2000, RZ, 0xc0, !PT ;  /* 0x00002000e8ff7812 */ /* 0x000fe4000788c0ff */
[----:B------:R-:W-:Y:S02]  /*15890*/  @P0 LOP3.LUT R230, R230, 0x4000000, RZ, 0xfc, !PT ;  /* 0x04000000e6e60812 */ /* 0x000fe400078efcff */
[----:B------:R-:W-:Y:S02]  /*158a0*/  LOP3.LUT P0, RZ, R231, 0x10, RZ, 0xc0, !PT ;  /* 0x00000010e7ff7812 */ /* 0x000fe4000780c0ff */
[----:B------:R-:W-:Y:S02]  /*158b0*/  LOP3.LUT R230, R230, 0xf7ffffff, RZ, 0xc0, !PT ;  /* 0xf7ffffffe6e67812 */ /* 0x000fe400078ec0ff */
[----:B------:R-:W-:Y:S02]  /*158c0*/  LOP3.LUT R232, R232, 0xfffffffe, RZ, 0xc0, !PT ;  /* 0xfffffffee8e87812 */ /* 0x000fe400078ec0ff */
[----:B------:R-:W-:Y:S02]  /*158d0*/  FSEL R129, R129, -INF , !P1 ;  /* 0xff80000081817808 */ /* 0x000fe40004800000 */
[C---:B------:R-:W-:Y:S02]  /*158e0*/  ISETP.GE.AND P1, PT, R3.reuse, R235, PT ;  /* 0x000000eb0300720c */ /* 0x040fe40003f26270 */
[----:B------:R-:W-:Y:S02]  /*158f0*/  FSEL R115, R28, -INF , !P5 ;  /* 0xff8000001c737808 */ /* 0x000fe40006800000 */
[----:B------:R-:W-:Y:S02]  /*15900*/  ISETP.GE.OR P1, PT, R3, R239, !P1 ;  /* 0x000000ef0300720c */ /* 0x000fe40004f26670 */
[----:B------:R-:W-:Y:S02]  /*15910*/  @P0 LOP3.LUT R230, R230, 0x8000000, RZ, 0xfc, !PT ;  /* 0x08000000e6e60812 */ /* 0x000fe400078efcff */
[----:B------:R-:W-:Y:S02]  /*15920*/  LOP3.LUT P0, RZ, R231, 0x40000000, RZ, 0xc0, !PT ;  /* 0x40000000e7ff7812 */ /* 0x000fe4000780c0ff */
[----:B------:R-:W-:Y:S02]  /*15930*/  LOP3.LUT R230, R230, 0xefffffff, RZ, 0xc0, !PT ;  /* 0xefffffffe6e67812 */ /* 0x000fe400078ec0ff */
[----:B------:R-:W-:Y:S02]  /*15940*/  FSEL R211, R130, -INF , !P1 ;  /* 0xff80000082d37808 */ /* 0x000fe40004800000 */
[----:B------:R-:W-:Y:S01]  /*15950*/  FSEL R130, R27, -INF , !P4 ;  /* 0xff8000001b827808 */ /* 0x000fe20006000000 */
[----:B------:R-:W-:Y:S01]  /*15960*/  IMAD.MOV.U32 R27, RZ, RZ, R23 ;  /* 0x000000ffff1b7224 */ /* 0x000fe200078e0017 */
[----:B------:R-:W-:Y:S02]  /*15970*/  LOP3.LUT P4, RZ, R231, 0x4000000, RZ, 0xc0, !PT ;  /* 0x04000000e7ff7812 */ /* 0x000fe4000788c0ff */
[----:B------:R-:W-:Y:S02]  /*15980*/  ISETP.GE.AND P1, PT, R0, R235, PT ;  /* 0x000000eb0000720c */ /* 0x000fe40003f26270 */
[----:B------:R-:W-:Y:S01]  /*15990*/  FSEL R220, R89, -INF , !P4 ;  /* 0xff80000059dc7808 */ /* 0x000fe20006000000 */
[----:B------:R-:W-:Y:S01]  /*159a0*/  IMAD.MOV.U32 R89, RZ, RZ, R38 ;  /* 0x000000ffff597224 */ /* 0x000fe200078e0026 */
[----:B------:R-:W-:Y:S02]  /*159b0*/  @P0 LOP3.LUT R230, R230, 0x10000000, RZ, 0xfc, !PT ;  /* 0x10000000e6e60812 */ /* 0x000fe400078efcff */
[C---:B------:R-:W-:Y:S02]  /*159c0*/  LOP3.LUT P0, RZ, R231.reuse, 0x80000000, RZ, 0xc0, !PT ;  /* 0x80000000e7ff7812 */ /* 0x040fe4000780c0ff */
[----:B------:R-:W-:Y:S02]  /*159d0*/  LOP3.LUT R230, R230, 0xdfffffff, RZ, 0xc0, !PT ;  /* 0xdfffffffe6e67812 */ /* 0x000fe400078ec0ff */
[----:B------:R-:W-:Y:S02]  /*159e0*/  LOP3.LUT P2, RZ, R231, 0x10000, RZ, 0xc0, !PT ;  /* 0x00010000e7ff7812 */ /* 0x000fe4000784c0ff */
[----:B------:R-:W-:Y:S02]  /*159f0*/  ISETP.GE.OR P1, PT, R0, R239, !P1 ;  /* 0x000000ef0000720c */ /* 0x000fe40004f26670 */
[----:B------:R-:W-:Y:S02]  /*15a00*/  FSEL R118, R25, -INF , !P3 ;  /* 0xff80000019767808 */ /* 0x000fe40005800000 */
[C---:B------:R-:W-:Y:S02]  /*15a10*/  LOP3.LUT P5, RZ, R231.reuse, 0x2000, RZ, 0xc0, !PT ;  /* 0x00002000e7ff7812 */ /* 0x040fe400078ac0ff */
[C---:B------:R-:W-:Y:S02]  /*15a20*/  LOP3.LUT P3, RZ, R231.reuse, 0x2, RZ, 0xc0, !PT ;  /* 0x00000002e7ff7812 */ /* 0x040fe4000786c0ff */
[----:B------:R-:W-:Y:S02]  /*15a30*/  @P0 LOP3.LUT R230, R230, 0x20000000, RZ, 0xfc, !PT ;  /* 0x20000000e6e60812 */ /* 0x000fe400078efcff */
[----:B------:R-:W-:Y:S02]  /*15a40*/  LOP3.LUT P0, RZ, R231, 0x20, RZ, 0xc0, !PT ;  /* 0x00000020e7ff7812 */ /* 0x000fe4000780c0ff */
[----:B------:R-:W-:Y:S02]  /*15a50*/  LOP3.LUT R230, R230, 0xbfffffff, RZ, 0xc0, !PT ;  /* 0xbfffffffe6e67812 */ /* 0x000fe400078ec0ff */
[----:B------:R-:W-:Y:S02]  /*15a60*/  FSEL R29, R79, -INF , !P3 ;  /* 0xff8000004f1d7808 */ /* 0x000fe40005800000 */
[----:B------:R-:W-:Y:S02]  /*15a70*/  FSEL R210, R131, -INF , !P1 ;  /* 0xff80000083d27808 */ /* 0x000fe40004800000 */
[----:B------:R-:W-:Y:S02]  /*15a80*/  FSEL R131, R26, -INF , !P2 ;  /* 0xff8000001a837808 */ /* 0x000fe40005000000 */
[----:B------:R-:W-:Y:S02]  /*15a90*/  LOP3.LUT P2, RZ, R231, 0x8000000, RZ, 0xc0, !PT ;  /* 0x08000000e7ff7812 */ /* 0x000fe4000784c0ff */
[----:B------:R-:W-:Y:S02]  /*15aa0*/  FSEL R200, R31, -INF , !P5 ;  /* 0xff8000001fc87808 */ /* 0x000fe40006800000 */
[----:B------:R-:W-:Y:S02]  /*15ab0*/  @P0 LOP3.LUT R230, R230, 0x40000000, RZ, 0xfc, !PT ;  /* 0x40000000e6e60812 */ /* 0x000fe400078efcff */
[C---:B------:R-:W-:Y:S02]  /*15ac0*/  LOP3.LUT P0, RZ, R231.reuse, 0x40, RZ, 0xc0, !PT ;  /* 0x00000040e7ff7812 */ /* 0x040fe4000780c0ff */
[----:B------:R-:W-:Y:S02]  /*15ad0*/  LOP3.LUT R230, R230, 0x7fffffff, RZ, 0xc0, !PT ;  /* 0x7fffffffe6e67812 */ /* 0x000fe400078ec0ff */
[C---:B------:R-:W-:Y:S02]  /*15ae0*/  LOP3.LUT P5, RZ, R231.reuse, 0x2000000, RZ, 0xc0, !PT ;  /* 0x02000000e7ff7812 */ /* 0x040fe400078ac0ff */
[----:B------:R-:W-:Y:S02]  /*15af0*/  FSEL R221, R88, -INF , !P2 ;  /* 0xff80000058dd7808 */ /* 0x000fe40005000000 */
[----:B------:R-:W-:Y:S02]  /*15b00*/  FSEL R219, R92, -INF , !P5 ;  /* 0xff8000005cdb7808 */ /* 0x000fe40006800000 */
[----:B------:R-:W-:Y:S03]  /*15b10*/  LOP3.LUT P1, RZ, R231, 0x20000, RZ, 0xc0, !PT ;  /* 0x00020000e7ff7812 */ /* 0x000fe6000782c0ff */
[----:B------:R-:W-:Y:S02]  /*15b20*/  @P0 LOP3.LUT R230, R230, 0x80000000, RZ, 0xfc, !PT ;  /* 0x80000000e6e60812 */ /* 0x000fe400078efcff */
[----:B------:R-:W-:Y:S02]  /*15b30*/  FSEL R15, R15, -INF , !P1 ;  /* 0xff8000000f0f7808 */ /* 0x000fe40004800000 */
[C---:B------:R-:W-:Y:S02]  /*15b40*/  LOP3.LUT P0, RZ, R230.reuse, 0x1, RZ, 0xc0, !PT ;  /* 0x00000001e6ff7812 */ /* 0x040fe4000780c0ff */
[C---:B------:R-:W-:Y:S02]  /*15b50*/  LOP3.LUT P4, RZ, R230.reuse, 0x80000, RZ, 0xc0, !PT ;  /* 0x00080000e6ff7812 */ /* 0x040fe4000788c0ff */
[C---:B------:R-:W-:Y:S02]  /*15b60*/  LOP3.LUT P3, RZ, R230.reuse, 0x200000, RZ, 0xc0, !PT ;  /* 0x00200000e6ff7812 */ /* 0x040fe4000786c0ff */
[C---:B------:R-:W-:Y:S02]  /*15b70*/  LOP3.LUT P2, RZ, R230.reuse, 0x100000, RZ, 0xc0, !PT ;  /* 0x00100000e6ff7812 */ /* 0x040fe4000784c0ff */
[----:B------:R-:W-:Y:S02]  /*15b80*/  LOP3.LUT P5, RZ, R230, 0x20000, RZ, 0xc0, !PT ;  /* 0x00020000e6ff7812 */ /* 0x000fe400078ac0ff */
[----:B------:R-:W-:Y:S01]  /*15b90*/  FSEL R241, R108, -INF , !P3 ;  /* 0xff8000006cf17808 */ /* 0x000fe20005800000 */
[----:B------:R-:W-:Y:S01]  /*15ba0*/  IMAD.MOV.U32 R108, RZ, RZ, R71 ;  /* 0x000000ffff6c7224 */ /* 0x000fe200078e0047 */
[----:B------:R-:W-:Y:S02]  /*15bb0*/  LOP3.LUT P3, RZ, R230, 0x10000, RZ, 0xc0, !PT ;  /* 0x00010000e6ff7812 */ /* 0x000fe4000786c0ff */
[----:B------:R-:W-:Y:S02]  /*15bc0*/  @P0 LOP3.LUT R232, R232, 0x1, RZ, 0xfc, !PT ;  /* 0x00000001e8e80812 */ /* 0x000fe400078efcff */
[----:B------:R-:W-:Y:S02]  /*15bd0*/  LOP3.LUT P0, RZ, R230, 0x2, RZ, 0xc0, !PT ;  /* 0x00000002e6ff7812 */ /* 0x000fe4000780c0ff */
[----:B------:R-:W-:Y:S02]  /*15be0*/  LOP3.LUT R232, R232, 0xfffffffd, RZ, 0xc0, !PT ;  /* 0xfffffffde8e87812 */ /* 0x000fe400078ec0ff */
[C---:B------:R-:W-:Y:S02]  /*15bf0*/  LOP3.LUT P1, RZ, R231.reuse, 0x4000, RZ, 0xc0, !PT ;  /* 0x00004000e7ff7812 */ /* 0x040fe4000782c0ff */
[----:B------:R-:W-:Y:S02]  /*15c00*/  FSEL R103, R94, -INF , !P5 ;  /* 0xff8000005e677808 */ /* 0x000fe40006800000 */
[----:B------:R-:W-:Y:S02]  /*15c10*/  FSEL R209, R30, -INF , !P1 ;  /* 0xff8000001ed17808 */ /* 0x000fe40004800000 */
[C---:B------:R-:W-:Y:S02]  /*15c20*/  LOP3.LUT P1, RZ, R231.reuse, 0x1000000, RZ, 0xc0, !PT ;  /* 0x01000000e7ff7812 */ /* 0x040fe4000782c0ff */
[C---:B------:R-:W-:Y:S02]  /*15c30*/  LOP3.LUT P5, RZ, R231.reuse, 0x800000, RZ, 0xc0, !PT ;  /* 0x00800000e7ff7812 */ /* 0x040fe400078ac0ff */
[----:B------:R-:W-:Y:S02]  /*15c40*/  @P0 LOP3.LUT R232, R232, 0x2, RZ, 0xfc, !PT ;  /* 0x00000002e8e80812 */ /* 0x000fe400078efcff */
[----:B------:R-:W-:Y:S02]  /*15c50*/  LOP3.LUT P0, RZ, R231, 0x80, RZ, 0xc0, !PT ;  /* 0x00000080e7ff7812 */ /* 0x000fe4000780c0ff */
[----:B------:R-:W-:Y:S02]  /*15c60*/  LOP3.LUT R232, R232, 0xfffffffb, RZ, 0xc0, !PT ;  /* 0xfffffffbe8e87812 */ /* 0x000fe400078ec0ff */
[----:B------:R-:W-:Y:S02]  /*15c70*/  FSEL R218, R93, -INF , !P1 ;  /* 0xff8000005dda7808 */ /* 0x000fe40004800000 */
[----:B------:R-:W-:Y:S02]  /*15c80*/  ISETP.GE.AND P1, PT, R6, R234, PT ;  /* 0x000000ea0600720c */ /* 0x000fe40003f26270 */
[----:B------:R-:W-:Y:S02]  /*15c90*/  FSEL R217, R104, -INF , !P5 ;  /* 0xff80000068d97808 */ /* 0x000fe40006800000 */
[----:B------:R-:W-:Y:S02]  /*15ca0*/  ISETP.GE.OR P1, PT, R6, R238, !P1 ;  /* 0x000000ee0600720c */ /* 0x000fe40004f26670 */
[-C--:B------:R-:W-:Y:S02]  /*15cb0*/  ISETP.GE.AND P5, PT, R5, R234.reuse, PT ;  /* 0x000000ea0500720c */ /* 0x080fe40003fa6270 */
[----:B------:R-:W-:Y:S02]  /*15cc0*/  @P0 LOP3.LUT R232, R232, 0x4, RZ, 0xfc, !PT ;  /* 0x00000004e8e80812 */ /* 0x000fe400078efcff */
[----:B------:R-:W-:Y:S02]  /*15cd0*/  LOP3.LUT P0, RZ, R231, 0x100, RZ, 0xc0, !PT ;  /* 0x00000100e7ff7812 */ /* 0x000fe4000780c0ff */
[----:B------:R-:W-:Y:S02]  /*15ce0*/  LOP3.LUT R232, R232, 0xfffffff7, RZ, 0xc0, !PT ;  /* 0xfffffff7e8e87812 */ /* 0x000fe400078ec0ff */
[----:B------:R-:W-:Y:S01]  /*15cf0*/  FSEL R135, R109, -INF , !P1 ;  /* 0xff8000006d877808 */ /* 0x000fe20004800000 */
[----:B------:R-:W-:Y:S01]  /*15d00*/  IMAD.MOV.U32 R109, RZ, RZ, R70 ;  /* 0x000000ffff6d7224 */ /* 0x000fe200078e0046 */
[C---:B------:R-:W-:Y:S02]  /*15d10*/  ISETP.GE.AND P1, PT, R4.reuse, R234, PT ;  /* 0x000000ea0400720c */ /* 0x040fe40003f26270 */
[-C--:B------:R-:W-:Y:S02]  /*15d20*/  ISETP.GE.OR P5, PT, R5, R238.reuse, !P5 ;  /* 0x000000ee0500720c */ /* 0x080fe40006fa6670 */
[----:B------:R-:W-:Y:S02]  /*15d30*/  ISETP.GE.OR P1, PT, R4, R238, !P1 ;  /* 0x000000ee0400720c */ /* 0x000fe40004f26670 */
[----:B------:R-:W-:Y:S02]  /*15d40*/  FSEL R26, R106, -INF , !P3 ;  /* 0xff8000006a1a7808 */ /* 0x000fe40005800000 */
[----:B------:R-:W-:Y:S02]  /*15d50*/  @P0 LOP3.LUT R232, R232, 0x8, RZ, 0xfc, !PT ;  /* 0x00000008e8e80812 */ /* 0x000fe400078efcff */
[----:B------:R-:W-:Y:S02]  /*15d60*/  LOP3.LUT P0, RZ, R230, 0x4, RZ, 0xc0, !PT ;  /* 0x00000004e6ff7812 */ /* 0x000fe4000780c0ff */
[----:B------:R-:W-:Y:S02]  /*15d70*/  LOP3.LUT R232, R232, 0xffffffef, RZ, 0xc0, !PT ;  /* 0xffffffefe8e87812 */ /* 0x000fe400078ec0ff */
[----:B------:R-:W-:Y:S02]  /*15d80*/  FSEL R229, R121, -INF , !P1 ;  /* 0xff80000079e57808 */ /* 0x000fe40004800000 */
[C---:B------:R-:W-:Y:S02]  /*15d90*/  ISETP.GE.AND P1, PT, R3.reuse, R234, PT ;  /* 0x000000ea0300720c */ /* 0x040fe40003f26270 */
[C---:B------:R-:W-:Y:S02]  /*15da0*/  ISETP.GE.AND P3, PT, R0.reuse, R233, PT ;  /* 0x000000e90000720c */ /* 0x040fe40003f66270 */
[----:B------:R-:W-:Y:S02]  /*15db0*/  ISETP.GE.OR P1, PT, R3, R238, !P1 ;  /* 0x000000ee0300720c */ /* 0x000fe40004f26670 */
[----:B------:R-:W-:Y:S02]  /*15dc0*/  ISETP.GE.OR P3, PT, R0, R237, !P3 ;  /* 0x000000ed0000720c */ /* 0x000fe40005f66670 */
[----:B------:R-:W-:Y:S02]  /*15dd0*/  @P0 LOP3.LUT R232, R232, 0x10, RZ, 0xfc, !PT ;  /* 0x00000010e8e80812 */ /* 0x000fe400078efcff */
[----:B------:R-:W-:Y:S02]  /*15de0*/  LOP3.LUT P0, RZ, R230, 0x8, RZ, 0xc0, !PT ;  /* 0x00000008e6ff7812 */ /* 0x000fe4000780c0ff */
[----:B------:R-:W-:Y:S02]  /*15df0*/  LOP3.LUT R232, R232, 0xffffffdf, RZ, 0xc0, !PT ;  /* 0xffffffdfe8e87812 */ /* 0x000fe400078ec0ff */
[----:B------:R-:W-:Y:S02]  /*15e00*/  FSEL R124, R124, -INF , !P1 ;  /* 0xff8000007c7c7808 */ /* 0x000fe40004800000 */
[C---:B------:R-:W-:Y:S02]  /*15e10*/  ISETP.GE.AND P1, PT, R0.reuse, R234, PT ;  /* 0x000000ea0000720c */ /* 0x040fe40003f26270 */
[----:B------:R-:W-:Y:S02]  /*15e20*/  FSEL R25, R107, -INF , !P2 ;  /* 0xff8000006b197808 */ /* 0x000fe40005000000 */
[----:B------:R-:W-:Y:S02]  /*15e30*/  ISETP.GE.OR P1, PT, R0, R238, !P1 ;  /* 0x000000ee0000720c */ /* 0x000fe40004f26670 */
[----:B------:R-:W-:Y:S02]  /*15e40*/  FSEL R71, R127, -INF , !P3 ;  /* 0xff8000007f477808 */ /* 0x000fe40005800000 */
[----:B------:R-:W-:Y:S02]  /*15e50*/  @P0 LOP3.LUT R232, R232, 0x20, RZ, 0xfc, !PT ;  /* 0x00000020e8e80812 */ /* 0x000fe400078efcff */
[----:B------:R-:W-:Y:S02]  /*15e60*/  LOP3.LUT P0, RZ, R231, 0x200, RZ, 0xc0, !PT ;  /* 0x00000200e7ff7812 */ /* 0x000fe4000780c0ff */
[----:B------:R-:W-:Y:S02]  /*15e70*/  LOP3.LUT R232, R232, 0xffffffbf, RZ, 0xc0, !PT ;  /* 0xffffffbfe8e87812 */ /* 0x000fe400078ec0ff */
[----:B------:R-:W-:Y:S09]  /*15e80*/  FSEL R125, R125, -INF , !P1 ;  /* 0xff8000007d7d7808 */ /* 0x000ff20004800000 */
[----:B------:R-:W-:Y:S02]  /*15e90*/  @P0 LOP3.LUT R232, R232, 0x40, RZ, 0xfc, !PT ;  /* 0x00000040e8e80812 */ /* 0x000fe400078efcff */
[C---:B------:R-:W-:Y:S02]  /*15ea0*/  LOP3.LUT P0, RZ, R231.reuse, 0x400, RZ, 0xc0, !PT ;  /* 0x00000400e7ff7812 */ /* 0x040fe4000780c0ff */
[----:B------:R-:W-:Y:S11]  /*15eb0*/  LOP3.LUT R232, R232, 0xffffff7f, RZ, 0xc0, !PT ;  /* 0xffffff7fe8e87812 */ /* 0x000ff600078ec0ff */
[----:B------:R-:W-:Y:S02]  /*15ec0*/  @P0 LOP3.LUT R232, R232, 0x80, RZ, 0xfc, !PT ;  /* 0x00000080e8e80812 */ /* 0x000fe400078efcff */
[----:B------:R-:W-:Y:S02]  /*15ed0*/  LOP3.LUT P0, RZ, R230, 0x10, RZ, 0xc0, !PT ;  /* 0x00000010e6ff7812 */ /* 0x000fe4000780c0ff */
[----:B------:R-:W-:Y:S11]  /*15ee0*/  LOP3.LUT R232, R232, 0xfffffeff, RZ, 0xc0, !PT ;  /* 0xfffffeffe8e87812 */ /* 0x000ff600078ec0ff */
[----:B------:R-:W-:Y:S02]  /*15ef0*/  @P0 LOP3.LUT R232, R232, 0x100, RZ, 0xfc, !PT ;  /* 0x00000100e8e80812 */ /* 0x000fe400078efcff */
[----:B------:R-:W-:Y:S02]  /*15f00*/  LOP3.LUT P0, RZ, R230, 0x20, RZ, 0xc0, !PT ;  /* 0x00000020e6ff7812 */ /* 0x000fe4000780c0ff */
[----:B------:R-:W-:Y:S11]  /*15f10*/  LOP3.LUT R232, R232, 0xfffffdff, RZ, 0xc0, !PT ;  /* 0xfffffdffe8e87812 */ /* 0x000ff600078ec0ff */
        /* <DEDUP_REMOVED lines=10> */
[----:B------:R-:W-:Y:S04]  /*15fc0*/  LOP3.LUT P0, RZ, R230, 0x80, RZ, 0xc0, !PT ;  /* 0x00000080e6ff7812 */ /* 0x000fe8000780c0ff */
[----:B------:R-:W-:Y:S02]  /*15fd0*/  FSEL R40, R40, -INF , !P0 ;  /* 0xff80000028287808 */ /* 0x000fe40004000000 */
[C---:B------:R-:W-:Y:S04]  /*15fe0*/  LOP3.LUT P0, RZ, R232.reuse, 0x1000, RZ, 0xc0, !PT ;  /* 0x00001000e8ff7812 */ /* 0x040fe8000780c0ff */
[----:B------:R-:W-:Y:S02]  /*15ff0*/  FSEL R41, R41, -INF , !P0 ;  /* 0xff80000029297808 */ /* 0x000fe40004000000 */
[----:B------:R-:W-:Y:S04]  /*16000*/  LOP3.LUT P0, RZ, R232, 0x800, RZ, 0xc0, !PT ;  /* 0x00000800e8ff7812 */ /* 0x000fe8000780c0ff */
[----:B------:R-:W-:Y:S01]  /*16010*/  FSEL R223, R42, -INF , !P0 ;  /* 0xff8000002adf7808 */ /* 0x000fe20004000000 */
[----:B------:R-:W-:Y:S01]  /*16020*/  IMAD.MOV.U32 R42, RZ, RZ, R34 ;  /* 0x000000ffff2a7224 */ /* 0x000fe200078e0022 */
[C---:B------:R-:W-:Y:S04]  /*16030*/  LOP3.LUT P0, RZ, R232.reuse, 0x400, RZ, 0xc0, !PT ;  /* 0x00000400e8ff7812 */ /* 0x040fe8000780c0ff */
[----:B------:R-:W-:Y:S01]  /*16040*/  FSEL R216, R43, -INF , !P0 ;  /* 0xff8000002bd87808 */ /* 0x000fe20004000000 */
[----:B------:R-:W-:Y:S01]  /*16050*/  IMAD.MOV.U32 R43, RZ, RZ, R35 ;  /* 0x000000ffff2b7224 */ /* 0x000fe200078e0023 */
[----:B------:R-:W-:Y:S04]  /*16060*/  LOP3.LUT P0, RZ, R232, 0x200, RZ, 0xc0, !PT ;  /* 0x00000200e8ff7812 */ /* 0x000fe8000780c0ff */
[----:B------:R-:W-:Y:S02]  /*16070*/  FSEL R228, R44, -INF , !P0 ;  /* 0xff8000002ce47808 */ /* 0x000fe40004000000 */
[C---:B------:R-:W-:Y:S04]  /*16080*/  LOP3.LUT P0, RZ, R232.reuse, 0x100, RZ, 0xc0, !PT ;  /* 0x00000100e8ff7812 */ /* 0x040fe8000780c0ff */
[----:B------:R-:W-:Y:S02]  /*16090*/  FSEL R227, R45, -INF , !P0 ;  /* 0xff8000002de37808 */ /* 0x000fe40004000000 */
[----:B------:R-:W-:Y:S04]  /*160a0*/  LOP3.LUT P0, RZ, R232, 0x80, RZ, 0xc0, !PT ;  /* 0x00000080e8ff7812 */ /* 0x000fe8000780c0ff */
[----:B------:R-:W-:Y:S01]  /*160b0*/  FSEL R45, R46, -INF , !P0 ;  /* 0xff8000002e2d7808 */ /* 0x000fe20004000000 */
[----:B------:R-:W-:Y:S01]  /*160c0*/  IMAD.MOV.U32 R46, RZ, RZ, R41 ;  /* 0x000000ffff2e7224 */ /* 0x000fe200078e0029 */
[C---:B------:R-:W-:Y:S01]  /*160d0*/  LOP3.LUT P0, RZ, R232.reuse, 0x40, RZ, 0xc0, !PT ;  /* 0x00000040e8ff7812 */ /* 0x040fe2000780c0ff */
[----:B------:R-:W-:Y:S03]  /*160e0*/  IMAD.MOV.U32 R41, RZ, RZ, R55 ;  /* 0x000000ffff297224 */ /* 0x000fe600078e0037 */
[----:B------:R-:W-:Y:S02]  /*160f0*/  FSEL R47, R47, -INF , !P0 ;  /* 0xff8000002f2f7808 */ /* 0x000fe40004000000 */
        /* <DEDUP_REMOVED lines=8> */
[----:B------:R-:W-:Y:S02]  /*16180*/  FSEL R7, R59, -INF , !P0 ;  /* 0xff8000003b077808 */ /* 0x000fe40004000000 */
[----:B------:R-:W-:Y:S02]  /*16190*/  LOP3.LUT P0, RZ, R232, 0x2, RZ, 0xc0, !PT ;  /* 0x00000002e8ff7812 */ /* 0x000fe4000780c0ff */
[----:B------:R-:W-:Y:S01]  /*161a0*/  FSEL R59, R120, -INF , !P5 ;  /* 0xff800000783b7808 */ /* 0x000fe20006800000 */
[----:B------:R-:W-:Y:S01]  /*161b0*/  IMAD.MOV.U32 R120, RZ, RZ, R40 ;  /* 0x000000ffff787224 */ /* 0x000fe200078e0028 */
[----:B------:R1:W-:Y:S01]  /*161c0*/  STL [R1+0x24], R7 ;  /* 0x0000240701007387 */ /* 0x0003e20000100800 */
[----:B------:R-:W-:Y:S01]  /*161d0*/  IMAD.MOV.U32 R40, RZ, RZ, R226 ;  /* 0x000000ffff287224 */ /* 0x000fe200078e00e2 */
[----:B------:R-:W-:Y:S01]  /*161e0*/  FSEL R22, R60, -INF , !P0 ;  /* 0xff8000003c167808 */ /* 0x000fe20004000000 */
[----:B------:R-:W-:Y:S01]  /*161f0*/  IMAD.MOV.U32 R60, RZ, RZ, R216 ;  /* 0x000000ffff3c7224 */ /* 0x000fe200078e00d8 */
[----:B------:R-:W-:Y:S01]  /*16200*/  LOP3.LUT P0, RZ, R232, 0x1, RZ, 0xc0, !PT ;  /* 0x00000001e8ff7812 */ /* 0x000fe2000780c0ff */
[----:B------:R-:W-:Y:S01]  /*16210*/  STL [R1+0xe4], R232 ;  /* 0x0000e4e801007387 */ /* 0x000fe20000100800 */
[----:B------:R-:W-:Y:S02]  /*16220*/  ISETP.GE.AND P5, PT, R3, R233, PT ;  /* 0x000000e90300720c */ /* 0x000fe40003fa6270 */
[----:B------:R-:W-:Y:S02]  /*16230*/  FSEL R61, R61, -INF , !P0 ;  /* 0xff8000003d3d7808 */ /* 0x000fe40004000000 */
[----:B------:R-:W-:Y:S02]  /*16240*/  LOP3.LUT P0, RZ, R230, 0x80000000, RZ, 0xc0, !PT ;  /* 0x80000000e6ff7812 */ /* 0x000fe4000780c0ff */
[----:B------:R-:W-:Y:S02]  /*16250*/  ISETP.GE.OR P5, PT, R3, R237, !P5 ;  /* 0x000000ed0300720c */ /* 0x000fe40006fa6670 */
[----:B-1----:R-:W-:Y:S01]  /*16260*/  FSEL R7, R62, -INF , !P0 ;  /* 0xff8000003e077808 */ /* 0x002fe20004000000 */
[----:B------:R-:W-:Y:S01]  /*16270*/  IMAD.MOV.U32 R62, RZ, RZ, R227 ;  /* 0x000000ffff3e7224 */ /* 0x000fe200078e00e3 */
[C---:B------:R-:W-:Y:S03]  /*16280*/  LOP3.LUT P0, RZ, R230.reuse, 0x40000000, RZ, 0xc0, !PT ;  /* 0x40000000e6ff7812 */ /* 0x040fe6000780c0ff */
[----:B------:R1:W-:Y:S01]  /*16290*/  STL [R1+0x20], R7 ;  /* 0x0000200701007387 */ /* 0x0003e20000100800 */
[----:B------:R-:W-:Y:S01]  /*162a0*/  FSEL R8, R63, -INF , !P0 ;  /* 0xff8000003f087808 */ /* 0x000fe20004000000 */
[----:B------:R-:W-:Y:S01]  /*162b0*/  IMAD.MOV.U32 R63, RZ, RZ, R224 ;  /* 0x000000ffff3f7224 */ /* 0x000fe200078e00e0 */
[----:B------:R-:W-:Y:S03]  /*162c0*/  LOP3.LUT P0, RZ, R230, 0x20000000, RZ, 0xc0, !PT ;  /* 0x20000000e6ff7812 */ /* 0x000fe6000780c0ff */
[----:B------:R2:W-:Y:S01]  /*162d0*/  STL [R1+0x1c], R8 ;  /* 0x00001c0801007387 */ /* 0x0005e20000100800 */
[----:B-1----:R-:W-:Y:S02]  /*162e0*/  FSEL R7, R72, -INF , !P0 ;  /* 0xff80000048077808 */ /* 0x002fe40004000000 */
[C---:B------:R-:W-:Y:S03]  /*162f0*/  LOP3.LUT P0, RZ, R230.reuse, 0x10000000, RZ, 0xc0, !PT ;  /* 0x10000000e6ff7812 */ /* 0x040fe6000780c0ff */
[----:B------:R1:W-:Y:S01]  /*16300*/  STL [R1+0x28], R7 ;  /* 0x0000280701007387 */ /* 0x0003e20000100800 */
[----:B------:R-:W-:Y:S02]  /*16310*/  FSEL R44, R73, -INF , !P0 ;  /* 0xff800000492c7808 */ /* 0x000fe40004000000 */
[----:B------:R-:W-:Y:S01]  /*16320*/  LOP3.LUT P0, RZ, R230, 0x8000000, RZ, 0xc0, !PT ;  /* 0x08000000e6ff7812 */ /* 0x000fe2000780c0ff */
[----:B------:R-:W-:Y:S03]  /*16330*/  STL [R1+0xe8], R231 ;  /* 0x0000e8e701007387 */ /* 0x000fe60000100800 */
[----:B------:R-:W-:Y:S02]  /*16340*/  FSEL R28, R74, -INF , !P0 ;  /* 0xff8000004a1c7808 */ /* 0x000fe40004000000 */
[C---:B------:R-:W-:Y:S04]  /*16350*/  LOP3.LUT P0, RZ, R230.reuse, 0x4000000, RZ, 0xc0, !PT ;  /* 0x04000000e6ff7812 */ /* 0x040fe8000780c0ff */
[----:B--2---:R-:W-:Y:S02]  /*16360*/  FSEL R8, R75, -INF , !P0 ;  /* 0xff8000004b087808 */ /* 0x004fe40004000000 */
[----:B------:R-:W-:Y:S04]  /*16370*/  LOP3.LUT P0, RZ, R230, 0x2000000, RZ, 0xc0, !PT ;  /* 0x02000000e6ff7812 */ /* 0x000fe8000780c0ff */
[----:B------:R-:W-:Y:S02]  /*16380*/  FSEL R10, R76, -INF , !P0 ;  /* 0xff8000004c0a7808 */ /* 0x000fe40004000000 */
[----:B------:R-:W-:Y:S02]  /*16390*/  LOP3.LUT P0, RZ, R230, 0x1000000, RZ, 0xc0, !PT ;  /* 0x01000000e6ff7812 */ /* 0x000fe4000780c0ff */
[----:B------:R-:W-:Y:S01]  /*163a0*/  FSEL R76, R90, -INF , !P6 ;  /* 0xff8000005a4c7808 */ /* 0x000fe20007000000 */
[----:B------:R-:W-:Y:S01]  /*163b0*/  IMAD.MOV.U32 R79, RZ, RZ, R10 ;  /* 0x000000ffff4f7224 */ /* 0x000fe200078e000a */
[----:B-1----:R-:W-:Y:S01]  /*163c0*/  FSEL R7, R95, -INF , !P4 ;  /* 0xff8000005f077808 */ /* 0x002fe20006000000 */
[----:B------:R-:W-:Y:S01]  /*163d0*/  IMAD.MOV.U32 R90, RZ, RZ, R8 ;  /* 0x000000ffff5a7224 */ /* 0x000fe200078e0008 */
[----:B------:R-:W-:Y:S01]  /*163e0*/  FSEL R222, R77, -INF , !P0 ;  /* 0xff8000004dde7808 */ /* 0x000fe20004000000 */
[----:B------:R-:W-:Y:S01]  /*163f0*/  IMAD.MOV.U32 R77, RZ, RZ, R223 ;  /* 0x000000ffff4d7224 */ /* 0x000fe200078e00df */
[C---:B------:R-:W-:Y:S01]  /*16400*/  LOP3.LUT P0, RZ, R230.reuse, 0x800000, RZ, 0xc0, !PT ;  /* 0x00800000e6ff7812 */ /* 0x040fe2000780c0ff */
[----:B------:R1:W-:Y:S01]  /*16410*/  STL [R1+0x2c], R7 ;  /* 0x00002c0701007387 */ /* 0x0003e20000100800 */
[----:B------:R-:W-:Y:S02]  /*16420*/  LOP3.LUT P6, RZ, R230, 0x40000, RZ, 0xc0, !PT ;  /* 0x00040000e6ff7812 */ /* 0x000fe400078cc0ff */
[----:B------:R-:W-:Y:S01]  /*16430*/  FSEL R225, R78, -INF , !P0 ;  /* 0xff8000004ee17808 */ /* 0x000fe20004000000 */
[----:B------:R-:W-:Y:S01]  /*16440*/  IMAD.MOV.U32 R78, RZ, RZ, R22 ;  /* 0x000000ffff4e7224 */ /* 0x000fe200078e0016 */
[----:B------:R2:W-:Y:S01]  /*16450*/  STL [R1+0xec], R230 ;  /* 0x0000ece601007387 */ /* 0x0005e20000100800 */
[----:B------:R-:W-:Y:S02]  /*16460*/  LOP3.LUT P0, RZ, R230, 0x400000, RZ, 0xc0, !PT ;  /* 0x00400000e6ff7812 */ /* 0x000fe4000780c0ff */
[----:B------:R-:W-:Y:S02]  /*16470*/  FSEL R9, R91, -INF , !P6 ;  /* 0xff8000005b097808 */ /* 0x000fe40007000000 */
[----:B------:R-:W-:Y:S02]  /*16480*/  LOP3.LUT P6, RZ, R231, 0x400000, RZ, 0xc0, !PT ;  /* 0x00400000e7ff7812 */ /* 0x000fe400078cc0ff */
[CC--:B------:R-:W-:Y:S01]  /*16490*/  ISETP.GE.AND P4, PT, R6.reuse, R233.reuse, PT ;  /* 0x000000e90600720c */ /* 0x0c0fe20003f86270 */
[----:B------:R-:W-:Y:S01]  /*164a0*/  IMAD.MOV.U32 R121, RZ, RZ, R9 ;  /* 0x000000ffff797224 */ /* 0x000fe200078e0009 */
[----:B------:R-:W-:Y:S01]  /*164b0*/  FSEL R236, R105, -INF , !P6 ;  /* 0xff80000069ec7808 */ /* 0x000fe20007000000 */
[----:B------:R-:W-:Y:S01]  /*164c0*/  IMAD.MOV.U32 R105, RZ, RZ, R66 ;  /* 0x000000ffff697224 */ /* 0x000fe200078e0042 */
[C---:B------:R-:W-:Y:S02]  /*164d0*/  ISETP.GE.AND P6, PT, R5.reuse, R233, PT ;  /* 0x000000e90500720c */ /* 0x040fe40003fc6270 */
[-C--:B------:R-:W-:Y:S02]  /*164e0*/  ISETP.GE.OR P4, PT, R6, R237.reuse, !P4 ;  /* 0x000000ed0600720c */ /* 0x080fe40006786670 */
[----:B------:R-:W-:Y:S02]  /*164f0*/  ISETP.GE.OR P6, PT, R5, R237, !P6 ;  /* 0x000000ed0500720c */ /* 0x000fe400077c6670 */
[----:B------:R-:W-:Y:S02]  /*16500*/  FMNMX.FTZ R5, R205, R132, !PT ;  /* 0x00000084cd057209 */ /* 0x000fe40007810000 */
[----:B------:R-:W-:Y:S02]  /*16510*/  FMNMX.FTZ R6, R201, R2, !PT ;  /* 0x00000002c9067209 */ /* 0x000fe40007810000 */
[----:B-1----:R-:W-:Y:S02]  /*16520*/  P2R R7, PR, RZ, 0x40 ;  /* 0x00000040ff077803 */ /* 0x002fe40000000000 */
[----:B------:R-:W-:Y:S01]  /*16530*/  ISETP.GE.AND P6, PT, R4, R233, PT ;  /* 0x000000e90400720c */ /* 0x000fe20003fc6270 */
[----:B--2---:R-:W2:Y:S01]  /*16540*/  LDL.LU R230, [R1+0x28] ;  /* 0x0000280001e67983 */ /* 0x004ea20000300800 */
[----:B------:R-:W-:Y:S02]  /*16550*/  FMNMX.FTZ R5, R206, R5, !PT ;  /* 0x00000005ce057209 */ /* 0x000fe40007810000 */
[----:B------:R-:W-:Y:S02]  /*16560*/  ISETP.GE.OR P6, PT, R4, R237, !P6 ;  /* 0x000000ed0400720c */ /* 0x000fe400077c6670 */
        /* <DEDUP_REMOVED lines=69> */
[----:B------:R-:W-:Y:S01]  /*169c0*/  FSEL R216, R110, -INF , !P0 ;  /* 0xff8000006ed87808 */ /* 0x000fe20004000000 */
[----:B------:R-:W-:Y:S01]  /*169d0*/  IMAD.MOV.U32 R110, RZ, RZ, R40 ;  /* 0x000000ffff6e7224 */ /* 0x000fe200078e0028 */
[----:B------:R-:W-:Y:S02]  /*169e0*/  FMNMX.FTZ R70, R100, R70, !PT ;  /* 0x0000004664467209 */ /* 0x000fe40007810000 */
[----:B------:R-:W-:Y:S02]  /*169f0*/  FSEL R239, R111, -INF , !P4 ;  /* 0xff8000006fef7808 */ /* 0x000fe40006000000 */
[----:B------:R-:W-:Y:S02]  /*16a00*/  FMNMX.FTZ R70, R101, R70, !PT ;  /* 0x0000004665467209 */ /* 0x000fe40007810000 */
[----:B------:R-:W-:Y:S02]  /*16a10*/  FSEL R22, R126, -INF , !P5 ;  /* 0xff8000007e167808 */ /* 0x000fe40006800000 */
[----:B------:R-:W-:Y:S02]  /*16a20*/  FMNMX.FTZ R70, R112, R70, !PT ;  /* 0x0000004670467209 */ /* 0x000fe40007810000 */
[----:B------:R-:W-:Y:S02]  /*16a30*/  ISETP.NE.AND P4, PT, R7, RZ, PT ;  /* 0x000000ff0700720c */ /* 0x000fe40003f85270 */
[----:B------:R-:W-:Y:S02]  /*16a40*/  FMNMX.FTZ R70, R113, R70, !PT ;  /* 0x0000004671467209 */ /* 0x000fe40007810000 */
[----:B------:R-:W-:Y:S02]  /*16a50*/  FSEL R114, R122, -INF , !P4 ;  /* 0xff8000007a727808 */ /* 0x000fe40006000000 */
[----:B------:R-:W-:Y:S02]  /*16a60*/  FMNMX.FTZ R70, R116, R70, !PT ;  /* 0x0000004674467209 */ /* 0x000fe40007810000 */
[----:B------:R-:W-:Y:S02]  /*16a70*/  FSEL R122, R123, -INF , !P6 ;  /* 0xff8000007b7a7808 */ /* 0x000fe40007000000 */
[----:B------:R-:W-:Y:S04]  /*16a80*/  FMNMX.FTZ R70, R117, R70, !PT ;  /* 0x0000004675467209 */ /* 0x000fe80007810000 */
[----:B------:R-:W-:Y:S04]  /*16a90*/  FMNMX.FTZ R70, R128, R70, !PT ;  /* 0x0000004680467209 */ /* 0x000fe80007810000 */
[----:B------:R-:W-:Y:S05]  /*16aa0*/  FMNMX.FTZ R70, R129, R70, !PT ;  /* 0x0000004681467209 */ /* 0x000fea0007810000 */
[----:B------:R-:W1:Y:S02]  /*16ab0*/  SHFL.BFLY PT, R5, R70, 0x2, 0x1f ;  /* 0x0c401f0046057f89 */ /* 0x000e6400000e0000 */
[----:B-1----:R-:W-:Y:S06]  /*16ac0*/  FMNMX.FTZ R70, R70, R5, !PT ;  /* 0x0000000546467209 */ /* 0x002fec0007810000 */
[----:B--2---:R1:W-:Y:S01]  /*16ad0*/  STL [R1+0xf0], R230 ;  /* 0x0000f0e601007387 */ /* 0x0043e20000100800 */
[----:B------:R-:W-:Y:S04]  /*16ae0*/  FMNMX.FTZ R4, R230, R4, !PT ;  /* 0x00000004e6047209 */ /* 0x000fe80007810000 */
[----:B------:R-:W-:Y:S04]  /*16af0*/  FMNMX.FTZ R4, R44, R4, !PT ;  /* 0x000000042c047209 */ /* 0x000fe80007810000 */
[----:B------:R-:W-:Y:S04]  /*16b00*/  FMNMX.FTZ R4, R79, R4, !PT ;  /* 0x000000044f047209 */ /* 0x000fe80007810000 */
[----:B------:R-:W-:Y:S04]  /*16b10*/  FMNMX.FTZ R4, R222, R4, !PT ;  /* 0x00000004de047209 */ /* 0x000fe80007810000 */
[----:B------:R-:W-:Y:S04]  /*16b20*/  FMNMX.FTZ R4, R221, R4, !PT ;  /* 0x00000004dd047209 */ /* 0x000fe80007810000 */
[----:B------:R-:W-:Y:S01]  /*16b30*/  FMNMX.FTZ R4, R220, R4, !PT ;  /* 0x00000004dc047209 */ /* 0x000fe20007810000 */
[----:B-1----:R-:W2:Y:S03]  /*16b40*/  LDL.LU R230, [R1+0x2c] ;  /* 0x00002c0001e67983 */ /* 0x002ea60000300800 */
[----:B------:R-:W-:Y:S01]  /*16b50*/  FMNMX.FTZ R4, R219, R4, !PT ;  /* 0x00000004db047209 */ /* 0x000fe20007810000 */
[----:B------:R-:W-:Y:S03]  /*16b60*/  STL [R1+0xf4], R222 ;  /* 0x0000f4de01007387 */ /* 0x000fe60000100800 */
[----:B------:R-:W-:Y:S01]  /*16b70*/  FMNMX.FTZ R4, R218, R4, !PT ;  /* 0x00000004da047209 */ /* 0x000fe20007810000 */
[----:B------:R1:W-:Y:S03]  /*16b80*/  STL [R1+0xf8], R221 ;  /* 0x0000f8dd01007387 */ /* 0x0003e60000100800 */
[----:B------:R-:W-:Y:S04]  /*16b90*/  FMNMX.FTZ R4, R217, R4, !PT ;  /* 0x00000004d9047209 */ /* 0x000fe80007810000 */
[----:B------:R-:W-:Y:S04]  /*16ba0*/  FMNMX.FTZ R4, R236, R4, !PT ;  /* 0x00000004ec047209 */ /* 0x000fe80007810000 */
[----:B------:R-:W-:Y:S04]  /*16bb0*/  FMNMX.FTZ R4, R241, R4, !PT ;  /* 0x00000004f1047209 */ /* 0x000fe80007810000 */
[----:B------:R-:W-:Y:S04]  /*16bc0*/  FMNMX.FTZ R4, R135, R4, !PT ;  /* 0x0000000487047209 */ /* 0x000fe80007810000 */
[----:B------:R-:W-:Y:S04]  /*16bd0*/  FMNMX.FTZ R4, R59, R4, !PT ;  /* 0x000000043b047209 */ /* 0x000fe80007810000 */
[----:B------:R-:W-:Y:S02]  /*16be0*/  FMNMX.FTZ R0, R229, R4, !PT ;  /* 0x00000004e5007209 */ /* 0x000fe40007810000 */
[----:B------:R-:W3:Y:S02]  /*16bf0*/  SHFL.BFLY PT, R4, R3, 0x2, 0x1f ;  /* 0x0c401f0003047f89 */ /* 0x000ee400000e0000 */
[----:B------:R-:W-:Y:S04]  /*16c00*/  FMNMX.FTZ R0, R124, R0, !PT ;  /* 0x000000007c007209 */ /* 0x000fe80007810000 */
[----:B------:R-:W-:Y:S02]  /*16c10*/  FMNMX.FTZ R0, R125, R0, !PT ;  /* 0x000000007d007209 */ /* 0x000fe40007810000 */
[----:B-1----:R-:W4:Y:S04]  /*16c20*/  LDL.LU R221, [R1+0x24] ;  /* 0x0000240001dd7983 */ /* 0x002f280000300800 */
[----:B------:R1:W-:Y:S04]  /*16c30*/  STL [R1+0xfc], R220 ;  /* 0x0000fcdc01007387 */ /* 0x0003e80000100800 */
[----:B------:R-:W1:Y:S01]  /*16c40*/  SHFL.BFLY PT, R5, R0, 0x2, 0x1f ;  /* 0x0c401f0000057f89 */ /* 0x000e6200000e0000 */
[----:B---3--:R-:W-:Y:S02]  /*16c50*/  FMNMX.FTZ R3, R3, R4, !PT ;  /* 0x0000000403037209 */ /* 0x008fe40007810000 */
[----:B------:R-:W-:Y:S05]  /*16c60*/  FMNMX.FTZ R4, R82, R134, !PT ;  /* 0x0000008652047209 */ /* 0x000fea0007810000 */
[----:B------:R-:W3:Y:S01]  /*16c70*/  SHFL.BFLY PT, R69, R3, 0x1, 0x1f ;  /* 0x0c201f0003457f89 */ /* 0x000ee200000e0000 */
[----:B------:R-:W-:Y:S04]  /*16c80*/  FMNMX.FTZ R4, R11, R4, !PT ;  /* 0x000000040b047209 */ /* 0x000fe80007810000 */
[----:B------:R-:W-:Y:S03]  /*16c90*/  FMNMX.FTZ R4, R14, R4, !PT ;  /* 0x000000040e047209 */ /* 0x000fe60007810000 */
[----:B-1----:R-:W2:Y:S01]  /*16ca0*/  LDL.LU R220, [R1+0x20] ;  /* 0x0000200001dc7983 */ /* 0x002ea20000300800 */
[----:B------:R-:W-:Y:S02]  /*16cb0*/  FMNMX.FTZ R4, R15, R4, !PT ;  /* 0x000000040f047209 */ /* 0x000fe40007810000 */
[----:B------:R-:W-:Y:S01]  /*16cc0*/  FMNMX.FTZ R0, R0, R5, !PT ;  /* 0x0000000500007209 */ /* 0x000fe20007810000 */
[----:B------:R1:W-:Y:S01]  /*16cd0*/  STL [R1+0x100], R234 ;  /* 0x000100ea01007387 */ /* 0x0003e20000100800 */
[----:B------:R-:W-:Y:S03]  /*16ce0*/  FMNMX.FTZ R4, R131, R4, !PT ;  /* 0x0000000483047209 */ /* 0x000fe60007810000 */
[----:B------:R-:W1:Y:S01]  /*16cf0*/  SHFL.BFLY PT, R5, R70, 0x1, 0x1f ;  /* 0x0c201f0046057f89 */ /* 0x000e6200000e0000 */
[----:B------:R-:W-:Y:S04]  /*16d00*/  FMNMX.FTZ R4, R130, R4, !PT ;  /* 0x0000000482047209 */ /* 0x000fe80007810000 */
[----:B------:R-:W-:Y:S02]  /*16d10*/  FMNMX.FTZ R4, R209, R4, !PT ;  /* 0x00000004d1047209 */ /* 0x000fe40007810000 */
[----:B---3--:R-:W-:Y:S01]  /*16d20*/  FMNMX.FTZ R69, R3, R69, !PT ;  /* 0x0000004503457209 */ /* 0x008fe20007810000 */
[----:B------:R-:W3:Y:S01]  /*16d30*/  SHFL.BFLY PT, R68, R0, 0x1, 0x1f ;  /* 0x0c201f0000447f89 */ /* 0x000ee200000e0000 */
[----:B------:R-:W-:Y:S02]  /*16d40*/  FMNMX.FTZ R4, R200, R4, !PT ;  /* 0x00000004c8047209 */ /* 0x000fe40007810000 */
[----:B------:R-:W-:Y:S02]  /*16d50*/  FSETP.NEU.FTZ.AND P1, PT, R69, -INF , PT ;  /* 0xff8000004500780b */ /* 0x000fe40003f3d000 */
[----:B------:R-:W-:Y:S04]  /*16d60*/  FMNMX.FTZ R4, R77, R4, !PT ;  /* 0x000000044d047209 */ /* 0x000fe80007810000 */
[----:B------:R-:W-:Y:S01]  /*16d70*/  FMNMX.FTZ R4, R60, R4, !PT ;  /* 0x000000043c047209 */ /* 0x000fe20007810000 */
[----:B-1----:R-:W2:Y:S03]  /*16d80*/  LDL.LU R234, [R1+0x1c] ;  /* 0x00001c0001ea7983 */ /* 0x002ea60000300800 */
[----:B------:R-:W-:Y:S02]  /*16d90*/  FMNMX.FTZ R4, R45, R4, !PT ;  /* 0x000000042d047209 */ /* 0x000fe40007810000 */
[----:B------:R-:W-:Y:S01]  /*16da0*/  FMNMX.FTZ R70, R70, R5, !PT ;  /* 0x0000000546467209 */ /* 0x000fe20007810000 */
[----:B------:R1:W-:Y:S01]  /*16db0*/  STL [R1+0x104], R219 ;  /* 0x000104db01007387 */ /* 0x0003e20000100800 */
[----:B------:R-:W-:Y:S02]  /*16dc0*/  FMNMX.FTZ R4, R47, R4, !PT ;  /* 0x000000042f047209 */ /* 0x000fe40007810000 */
[----:B------:R-:W-:Y:S02]  /*16dd0*/  FSETP.NEU.FTZ.AND P2, PT, R70, -INF , PT ;  /* 0xff8000004600780b */ /* 0x000fe40003f5d000 */
[----:B------:R-:W-:Y:S02]  /*16de0*/  FMNMX.FTZ R4, R63, R4, !PT ;  /* 0x000000043f047209 */ /* 0x000fe40007810000 */
[----:B---3--:R-:W-:Y:S02]  /*16df0*/  FMNMX.FTZ R68, R0, R68, !PT ;  /* 0x0000004400447209 */ /* 0x008fe40007810000 */
[----:B------:R-:W-:Y:S02]  /*16e00*/  FSEL R0, R70, RZ, P2 ;  /* 0x000000ff46007208 */ /* 0x000fe40001000000 */
[C---:B------:R-:W-:Y:S01]  /*16e10*/  FSETP.NEU.FTZ.AND P0, PT, R68.reuse, -INF , PT ;  /* 0xff8000004400780b */ /* 0x040fe20003f1d000 */
[----:B------:R-:W-:Y:S02]  /*16e20*/  FMUL.FTZ R88, R68, c[0x0][0x23c] ;  /* 0x00008f0044587a20 */ /* 0x000fe40000410000 */
[----:B------:R-:W-:Y:S01]  /*16e30*/  FADD.FTZ R2, -R0, R2 ;  /* 0x0000000200027221 */ /* 0x000fe20000010100 */
[----:B------:R-:W-:Y:S02]  /*16e40*/  FSEL R0, R69, RZ, P1 ;  /* 0x000000ff45007208 */ /* 0x000fe40000800000 */
[----:B------:R-:W-:Y:S03]  /*16e50*/  FSEL R88, R88, RZ, P0 ;  /* 0x000000ff58587208 */ /* 0x000fe60000000000 */
[----:B------:R-:W-:Y:S01]  /*16e60*/  FADD.FTZ R6, -R0, R132 ;  /* 0x0000008400067221 */ /* 0x000fe20000010100 */
[----:B------:R-:W-:Y:S05]  /*16e70*/  FSEL R0, R68, RZ, P0 ;  /* 0x000000ff44007208 */ /* 0x000fea0000000000 */
[----:B------:R-:W-:Y:S01]  /*16e80*/  FADD.FTZ R8, -R0, R133 ;  /* 0x0000008500087221 */ /* 0x000fe20000010100 */
[----:B----4-:R-:W-:Y:S04]  /*16e90*/  FMNMX.FTZ R4, R221, R4, !PT ;  /* 0x00000004dd047209 */ /* 0x010fe80007810000 */
[----:B--2---:R-:W-:Y:S04]  /*16ea0*/  FMNMX.FTZ R4, R220, R4, !PT ;  /* 0x00000004dc047209 */ /* 0x004fe80007810000 */
[----:B------:R-:W-:Y:S04]  /*16eb0*/  FMNMX.FTZ R4, R234, R4, !PT ;  /* 0x00000004ea047209 */ /* 0x000fe80007810000 */
        /* <DEDUP_REMOVED lines=11> */
[----:B------:R-:W-:Y:S01]  /*16f70*/  FMNMX.FTZ R0, R239, R3, !PT ;  /* 0x00000003ef007209 */ /* 0x000fe20007810000 */
[----:B------:R-:W-:Y:S03]  /*16f80*/  FMUL.FTZ R3, R70, c[0x0][0x23c] ;  /* 0x00008f0046037a20 */ /* 0x000fe60000410000 */
[----:B------:R-:W-:Y:S02]  /*16f90*/  FMNMX.FTZ R0, R114, R0, !PT ;  /* 0x0000000072007209 */ /* 0x000fe40007810000 */
[----:B------:R-:W-:Y:S02]  /*16fa0*/  FSEL R3, R3, RZ, P2 ;  /* 0x000000ff03037208 */ /* 0x000fe40001000000 */
[----:B------:R-:W-:Y:S01]  /*16fb0*/  FMNMX.FTZ R5, R122, R0, !PT ;  /* 0x000000007a057209 */ /* 0x000fe20007810000 */
[----:B------:R-:W-:Y:S02]  /*16fc0*/  FMUL.FTZ R0, R2, c[0x0][0x23c] ;  /* 0x00008f0002007a20 */ /* 0x000fe40000410000 */
[--C-:B------:R-:W-:Y:S02]  /*16fd0*/  FFMA.FTZ R226, R81, c[0x0][0x23c], -R3.reuse ;  /* 0x00008f0051e27a23 */ /* 0x100fe40000010803 */
[----:B------:R-:W-:Y:S02]  /*16fe0*/  IMAD.MOV.U32 R81, RZ, RZ, R22 ;  /* 0x000000ffff517224 */ /* 0x000fe400078e0016 */
[--C-:B------:R-:W-:Y:S01]  /*16ff0*/  FFMA.FTZ R4, R201, c[0x0][0x23c], -R3.reuse ;  /* 0x00008f00c9047a23 */ /* 0x100fe20000010803 */
[----:B------:R-:W2:Y:S01]  /*17000*/  LDL.LU R22, [R1+0x40] ;  /* 0x0000400001167983 */ /* 0x000ea20000300800 */
[--C-:B------:R-:W-:Y:S01]  /*17010*/  FFMA.FTZ R7, R204, c[0x0][0x23c], -R3.reuse ;  /* 0x00008f00cc077a23 */ /* 0x100fe20000010803 */
[----:B------:R-:W3:Y:S01]  /*17020*/  MUFU.EX2 R0, R0 ;  /* 0x0000000000007308 */ /* 0x000ee20000000800 */
[--C-:B------:R-:W-:Y:S01]  /*17030*/  FFMA.FTZ R9, R203, c[0x0][0x23c], -R3.reuse ;  /* 0x00008f00cb097a23 */ /* 0x100fe20000010803 */
[----:B------:R-:W4:Y:S01]  /*17040*/  LDL.LU R74, [R1+0x44] ;  /* 0x00004400014a7983 */ /* 0x000f220000300800 */
[--C-:B------:R-:W-:Y:S01]  /*17050*/  FFMA.FTZ R10, R202, c[0x0][0x23c], -R3.reuse ;  /* 0x00008f00ca0a7a23 */ /* 0x100fe20000010803 */
[----:B------:R-:W-:Y:S01]  /*17060*/  FMNMX.FTZ R2, R81, R5, !PT ;  /* 0x0000000551027209 */ /* 0x000fe20007810000 */
[--C-:B------:R-:W-:Y:S02]  /*17070*/  FFMA.FTZ R91, R20, c[0x0][0x23c], -R3.reuse ;  /* 0x00008f00145b7a23 */ /* 0x100fe40000010803 */
[--C-:B------:R-:W-:Y:S01]  /*17080*/  FFMA.FTZ R86, R21, c[0x0][0x23c], -R3.reuse ;  /* 0x00008f0015567a23 */ /* 0x100fe20000010803 */
[----:B------:R-:W-:Y:S01]  /*17090*/  FMNMX.FTZ R2, R71, R2, !PT ;  /* 0x0000000247027209 */ /* 0x000fe20007810000 */
[--C-:B------:R-:W-:Y:S01]  /*170a0*/  FFMA.FTZ R104, R32, c[0x0][0x23c], -R3.reuse ;  /* 0x00008f0020687a23 */ /* 0x100fe20000010803 */
[----:B------:R3:W2:Y:S01]  /*170b0*/  MUFU.EX2 R72, R4 ;  /* 0x0000000400487308 */ /* 0x0006a20000000800 */
        /* <DEDUP_REMOVED lines=10> */
[--C-:B-1----:R-:W-:Y:S01]  /*17160*/  FFMA.FTZ R219, R17, c[0x0][0x23c], -R3.reuse ;  /* 0x00008f0011db7a23 */ /* 0x102fe20000010803 */
[----:B------:R-:W-:Y:S01]  /*17170*/  MUFU.EX2 R91, R91 ;  /* 0x0000005b005b7308 */ /* 0x000fe20000000800 */
[--C-:B------:R-:W-:Y:S02]  /*17180*/  FFMA.FTZ R204, R16, c[0x0][0x23c], -R3.reuse ;  /* 0x00008f0010cc7a23 */ /* 0x100fe40000010803 */
[C---:B---3--:R-:W-:Y:S02]  /*17190*/  FMUL.FTZ R5, R0.reuse, R165 ;  /* 0x000000a500057220 */ /* 0x048fe40000410000 */
[C---:B------:R-:W-:Y:S02]  /*171a0*/  FMUL.FTZ R4, R0.reuse, R164 ;  /* 0x000000a400047220 */ /* 0x040fe40000410000 */
[C---:B------:R-:W-:Y:S02]  /*171b0*/  FMUL.FTZ R16, R0.reuse, R160 ;  /* 0x000000a000107220 */ /* 0x040fe40000410000 */
[C---:B------:R-:W-:Y:S01]  /*171c0*/  FMUL.FTZ R17, R0.reuse, R161 ;  /* 0x000000a100117220 */ /* 0x040fe20000410000 */
[----:B------:R-:W1:Y:S01]  /*171d0*/  MUFU.EX2 R93, R7 ;  /* 0x00000007005d7308 */ /* 0x000e620000000800 */
        /* <DEDUP_REMOVED lines=13> */
[----:B------:R-:W-:Y:S02]  /*172b0*/  FMUL.FTZ R65, R0, R137 ;  /* 0x0000008900417220 */ /* 0x000fe40000410000 */
[--C-:B------:R-:W-:Y:S02]  /*172c0*/  FFMA.FTZ R224, R84, c[0x0][0x23c], -R3.reuse ;  /* 0x00008f0054e07a23 */ /* 0x100fe40000010803 */
[----:B------:R-:W-:Y:S02]  /*172d0*/  FMUL.FTZ R84, R69, c[0x0][0x23c] ;  /* 0x00008f0045547a20 */ /* 0x000fe40000410000 */
[--C-:B------:R-:W-:Y:S01]  /*172e0*/  FFMA.FTZ R24, R80, c[0x0][0x23c], -R3.reuse ;  /* 0x00008f0050187a23 */ /* 0x100fe20000010803 */
[----:B------:R-:W-:Y:S01]  /*172f0*/  MUFU.EX2 R132, R132 ;  /* 0x0000008400847308 */ /* 0x000fe20000000800 */
[--C-:B------:R-:W-:Y:S01]  /*17300*/  FFMA.FTZ R231, R85, c[0x0][0x23c], -R3.reuse ;  /* 0x00008f0055e77a23 */ /* 0x100fe20000010803 */
[----:B------:R-:W-:Y:S01]  /*17310*/  FSEL R84, R84, RZ, P1 ;  /* 0x000000ff54547208 */ /* 0x000fe20000800000 */
[--C-:B------:R-:W-:Y:S02]  /*17320*/  FFMA.FTZ R223, R96, c[0x0][0x23c], -R3.reuse ;  /* 0x00008f0060df7a23 */ /* 0x100fe40000010803 */
        /* <DEDUP_REMOVED lines=8> */
[----:B------:R-:W-:Y:S02]  /*173b0*/  FFMA.FTZ R222, R129, c[0x0][0x23c], -R3 ;  /* 0x00008f0081de7a23 */ /* 0x000fe40000010803 */
[----:B------:R-:W-:Y:S02]  /*173c0*/  FFMA.FTZ R3, R205, c[0x0][0x23c], -R84 ;  /* 0x00008f00cd037a23 */ /* 0x000fe40000010854 */
[----:B------:R-:W-:Y:S02]  /*173d0*/  IMAD.MOV.U32 R85, RZ, RZ, R61 ;  /* 0x000000ffff557224 */ /* 0x000fe400078e003d */
[----:B------:R-:W-:Y:S01]  /*173e0*/  IMAD.MOV.U32 R101, RZ, RZ, R60 ;  /* 0x000000ffff657224 */ /* 0x000fe200078e003c */
[----:B------:R3:W-:Y:S01]  /*173f0*/  MUFU.EX2 R73, R3 ;  /* 0x0000000300497308 */ /* 0x0007e20000000800 */
[----:B------:R-:W-:Y:S02]  /*17400*/  IMAD.MOV.U32 R116, RZ, RZ, R45 ;  /* 0x000000ffff747224 */ /* 0x000fe400078e002d */
        /* <DEDUP_REMOVED lines=11> */
[----:B---3--:R-:W-:Y:S02]  /*174c0*/  FFMA.FTZ R3, R18, c[0x0][0x23c], -R88 ;  /* 0x00008f0012037a23 */ /* 0x008fe40000010858 */
        /* <DEDUP_REMOVED lines=14> */
[----:B------:R-:W-:Y:S01]  /*175b0*/  IMAD.MOV.U32 R152, RZ, RZ, R164 ;  /* 0x000000ffff987224 */ /* 0x000fe200078e00a4 */
[----:B------:R-:W-:Y:S01]  /*175c0*/  LDSM.16.MT88.4 R76, [R212+0x8000] ;  /* 0x00800000d44c783b */ /* 0x000fe20000004200 */
[----:B---3--:R-:W-:Y:S02]  /*175d0*/  FFMA.FTZ R3, R206, c[0x0][0x23c], -R84 ;  /* 0x00008f00ce037a23 */ /* 0x008fe40000010854 */
[----:B------:R-:W-:Y:S02]  /*175e0*/  IMAD.MOV.U32 R206, RZ, RZ, R116 ;  /* 0x000000ffffce7224 */ /* 0x000fe400078e0074 */
[----:B------:R-:W-:Y:S01]  /*175f0*/  IMAD.MOV.U32 R116, RZ, RZ, R26 ;  /* 0x000000ffff747224 */ /* 0x000fe200078e001a */
[----:B------:R3:W-:Y:S01]  /*17600*/  MUFU.EX2 R92, R3 ;  /* 0x00000003005c7308 */ /* 0x0007e20000000800 */
[----:B------:R-:W-:Y:S02]  /*17610*/  IMAD.MOV.U32 R164, RZ, RZ, R63 ;  /* 0x000000ffffa47224 */ /* 0x000fe400078e003f */
        /* <DEDUP_REMOVED lines=11> */
[----:B---3--:R-:W-:Y:S02]  /*176d0*/  FFMA.FTZ R3, R19, c[0x0][0x23c], -R88 ;  /* 0x00008f0013037a23 */ /* 0x008fe40000010858 */
[--C-:B------:R-:W-:Y:S02]  /*176e0*/  FFMA.FTZ R242, R242, c[0x0][0x23c], -R84.reuse ;  /* 0x00008f00f2f27a23 */ /* 0x100fe40000010854 */
[--C-:B------:R-:W-:Y:S01]  /*176f0*/  FFMA.FTZ R211, R211, c[0x0][0x23c], -R84.reuse ;  /* 0x00008f00d3d37a23 */ /* 0x100fe20000010854 */
[----:B------:R3:W-:Y:S01]  /*17700*/  MUFU.EX2 R113, R3 ;  /* 0x0000000300717308 */ /* 0x0007e20000000800 */
[----:B------:R-:W-:Y:S02]  /*17710*/  FFMA.FTZ R210, R210, c[0x0][0x23c], -R84 ;  /* 0x00008f00d2d27a23 */ /* 0x000fe40000010854 */
[----:B--2---:R-:W-:Y:S01]  /*17720*/  FFMA.FTZ R111, R0, R22, R72 ;  /* 0x00000016006f7223 */ /* 0x004fe20000010048 */
[----:B-1----:R-:W-:Y:S01]  /*17730*/  F2FP.PACK_AB R72, R93, R72 ;  /* 0x000000485d48723e */ /* 0x002fe200000000ff */
[----:B------:R-:W1:Y:S02]  /*17740*/  SHFL.BFLY PT, R0, R2, 0x2, 0x1f ;  /* 0x0c401f0002007f89 */ /* 0x000e6400000e0000 */
[----:B-1----:R-:W-:Y:S01]  /*17750*/  FMNMX.FTZ R2, R2, R0, !PT ;  /* 0x0000000002027209 */ /* 0x002fe20007810000 */
[--C-:B------:R-:W-:Y:S02]  /*17760*/  FFMA.FTZ R0, R207, c[0x0][0x23c], -R84.reuse ;  /* 0x00008f00cf007a23 */ /* 0x100fe40000010854 */
[----:B------:R-:W-:Y:S02]  /*17770*/  IMAD.MOV.U32 R207, RZ, RZ, R101 ;  /* 0x000000ffffcf7224 */ /* 0x000fe400078e0065 */
[----:B------:R1:W-:Y:S01]  /*17780*/  MUFU.EX2 R94, R0 ;  /* 0x00000000005e7308 */ /* 0x0003e20000000800 */
[----:B---3--:R-:W2:Y:S09]  /*17790*/  SHFL.BFLY PT, R3, R2, 0x1, 0x1f ;  /* 0x0c201f0002037f89 */ /* 0x008eb200000e0000 */
[----:B------:R-:W-:Y:S01]  /*177a0*/  MUFU.EX2 R101, R86 ;  /* 0x0000005600657308 */ /* 0x000fe20000000800 */
[----:B-1----:R-:W-:Y:S01]  /*177b0*/  FMUL.FTZ R0, R6, c[0x0][0x23c] ;  /* 0x00008f0006007a20 */ /* 0x002fe20000410000 */
[----:B--2---:R-:W-:Y:S01]  /*177c0*/  FMNMX.FTZ R3, R2, R3, !PT ;  /* 0x0000000302037209 */ /* 0x004fe20007810000 */
[----:B------:R-:W-:Y:S02]  /*177d0*/  FFMA.FTZ R6, R208, c[0x0][0x23c], -R84 ;  /* 0x00008f00d0067a23 */ /* 0x000fe40000010854 */
[----:B------:R-:W-:Y:S01]  /*177e0*/  FFMA.FTZ R2, R12, c[0x0][0x23c], -R88 ;  /* 0x00008f000c027a23 */ /* 0x000fe20000010858 */
[C---:B------:R-:W-:Y:S01]  /*177f0*/  FSETP.NEU.FTZ.AND P0, PT, R3.reuse, -INF , PT ;  /* 0xff8000000300780b */ /* 0x040fe20003f1d000 */
[----:B------:R-:W-:Y:S03]  /*17800*/  FMUL.FTZ R96, R3, c[0x0][0x23c] ;  /* 0x00008f0003607a20 */ /* 0x000fe60000410000 */
[----:B------:R-:W4:Y:S02]  /*17810*/  MUFU.EX2 R0, R0 ;  /* 0x0000000000007308 */ /* 0x000f240000000800 */
[----:B------:R-:W-:Y:S05]  /*17820*/  FSEL R96, R96, RZ, P0 ;  /* 0x000000ff60607208 */ /* 0x000fea0000000000 */
[----:B------:R-:W-:Y:S03]  /*17830*/  FFMA.FTZ R10, R15, c[0x0][0x23c], -R96 ;  /* 0x00008f000f0a7a23 */ /* 0x000fe60000010860 */
[----:B------:R1:W2:Y:S10]  /*17840*/  MUFU.EX2 R102, R6 ;  /* 0x0000000600667308 */ /* 0x0002b40000000800 */
[----:B------:R3:W-:Y:S01]  /*17850*/  MUFU.EX2 R128, R2 ;  /* 0x0000000200807308 */ /* 0x0007e20000000800 */
[----:B----4-:R-:W-:Y:S01]  /*17860*/  FFMA.FTZ R106, R0, R74, R73 ;  /* 0x0000004a006a7223 */ /* 0x010fe20000010049 */
[----:B------:R-:W-:Y:S01]  /*17870*/  F2FP.PACK_AB R73, R92, R73 ;  /* 0x000000495c49723e */ /* 0x000fe200000000ff */
[C---:B------:R-:W-:Y:S01]  /*17880*/  FMUL.FTZ R39, R0.reuse, R151 ;  /* 0x0000009700277220 */ /* 0x040fe20000410000 */
[----:B------:R-:W4:Y:S01]  /*17890*/  LDL.LU R74, [R1+0x48] ;  /* 0x00004800014a7983 */ /* 0x000f220000300800 */
[C---:B------:R-:W-:Y:S02]  /*178a0*/  FMUL.FTZ R7, R0.reuse, R167 ;  /* 0x000000a700077220 */ /* 0x040fe40000410000 */
[C---:B------:R-:W-:Y:S01]  /*178b0*/  FMUL.FTZ R18, R0.reuse, R162 ;  /* 0x000000a200127220 */ /* 0x040fe20000410000 */
[----:B------:R-:W4:Y:S01]  /*178c0*/  LDL.LU R151, [R1+0x18] ;  /* 0x0000180001977983 */ /* 0x000f220000300800 */
[----:B------:R-:W-:Y:S02]  /*178d0*/  FMUL.FTZ R19, R0, R163 ;  /* 0x000000a300137220 */ /* 0x000fe40000410000 */
[----:B-1----:R-:W-:Y:S01]  /*178e0*/  FFMA.FTZ R6, R13, c[0x0][0x23c], -R88 ;  /* 0x00008f000d067a23 */ /* 0x002fe20000010858 */
[----:B--2---:R-:W-:Y:S01]  /*178f0*/  F2FP.PACK_AB R75, R102, R94 ;  /* 0x0000005e664b723e */ /* 0x004fe200000000ff */
[C---:B------:R-:W-:Y:S02]  /*17900*/  FMUL.FTZ R22, R0.reuse, R158 ;  /* 0x0000009e00167220 */ /* 0x040fe40000410000 */
[C---:B------:R-:W-:Y:S01]  /*17910*/  FMUL.FTZ R23, R0.reuse, R159 ;  /* 0x0000009f00177220 */ /* 0x040fe20000410000 */
[----:B------:R1:W2:Y:S01]  /*17920*/  MUFU.EX2 R136, R6 ;  /* 0x0000000600887308 */ /* 0x0002a20000000800 */
[C---:B------:R-:W-:Y:S02]  /*17930*/  FMUL.FTZ R34, R0.reuse, R154 ;  /* 0x0000009a00227220 */ /* 0x040fe40000410000 */
[C---:B------:R-:W-:Y:S02]  /*17940*/  FMUL.FTZ R35, R0.reuse, R155 ;  /* 0x0000009b00237220 */ /* 0x040fe40000410000 */
[C---:B------:R-:W-:Y:S01]  /*17950*/  FMUL.FTZ R38, R0.reuse, R150 ;  /* 0x0000009600267220 */ /* 0x040fe20000410000 */
[----:B---3--:R-:W-:Y:S01]  /*17960*/  FSEL R2, R3, RZ, P0 ;  /* 0x000000ff03027208 */ /* 0x008fe20000000000 */
[C---:B------:R-:W-:Y:S01]  /*17970*/  FMUL.FTZ R50, R0.reuse, R146 ;  /* 0x0000009200327220 */ /* 0x040fe20000410000 */
[----:B------:R-:W-:Y:S01]  /*17980*/  PLOP3.LUT P0, PT, PT, PT, UP0, 0x80, 0x0 ;  /* 0x000000000000781c */ /* 0x000fe20003f0f008 */
[C---:B------:R-:W-:Y:S02]  /*17990*/  FMUL.FTZ R51, R0.reuse, R147 ;  /* 0x0000009300337220 */ /* 0x040fe40000410000 */
[C---:B------:R-:W-:Y:S02]  /*179a0*/  FMUL.FTZ R54, R0.reuse, R142 ;  /* 0x0000008e00367220 */ /* 0x040fe40000410000 */
[C---:B------:R-:W-:Y:S02]  /*179b0*/  FMUL.FTZ R55, R0.reuse, R143 ;  /* 0x0000008f00377220 */ /* 0x040fe40000410000 */
[C---:B------:R-:W-:Y:S02]  /*179c0*/  FMUL.FTZ R66, R0.reuse, R138 ;  /* 0x0000008a00427220 */ /* 0x040fe40000410000 */
[----:B------:R-:W-:Y:S02]  /*179d0*/  FMUL.FTZ R67, R0, R139 ;  /* 0x0000008b00437220 */ /* 0x000fe40000410000 */
[----:B------:R-:W-:Y:S02]  /*179e0*/  FADD.FTZ R2, -R2, R134 ;  /* 0x0000008602027221 */ /* 0x000fe40000010100 */
[----:B------:R-:W-:Y:S02]  /*179f0*/  IMAD.MOV.U32 R163, RZ, RZ, R83 ;  /* 0x000000ffffa37224 */ /* 0x000fe400078e0053 */
[----:B------:R-:W-:Y:S02]  /*17a00*/  FMUL.FTZ R2, R2, c[0x0][0x23c] ;  /* 0x00008f0002027a20 */ /* 0x000fe40000410000 */
[----:B-1----:R-:W-:Y:S02]  /*17a10*/  FMUL.FTZ R6, R0, R166 ;  /* 0x000000a600067220 */ /* 0x002fe40000410000 */
[----:B------:R-:W-:Y:S02]  /*17a20*/  FMUL.FTZ R0, R8, c[0x0][0x23c] ;  /* 0x00008f0008007a20 */ /* 0x000fe40000410000 */
[----:B------:R-:W-:Y:S01]  /*17a30*/  FFMA.FTZ R8, R82, c[0x0][0x23c], -R96 ;  /* 0x00008f0052087a23 */ /* 0x000fe20000010860 */
[----:B------:R-:W1:Y:S01]  /*17a40*/  MUFU.EX2 R2, R2 ;  /* 0x0000000200027308 */ /* 0x000e620000000800 */
[----:B------:R-:W-:Y:S01]  /*17a50*/  IMAD.MOV.U32 R166, RZ, RZ, R43 ;  /* 0x000000ffffa67224 */ /* 0x000fe200078e002b */
[----:B--2---:R-:W-:Y:S01]  /*17a60*/  F2FP.PACK_AB R82, R136, R128 ;  /* 0x000000808852723e */ /* 0x004fe200000000ff */
[----:B------:R-:W-:Y:S02]  /*17a70*/  IMAD.MOV.U32 R167, RZ, RZ, R42 ;  /* 0x000000ffffa77224 */ /* 0x000fe400078e002a */
[----:B------:R-:W-:Y:S02]  /*17a80*/  IMAD.MOV.U32 R162, RZ, RZ, R27 ;  /* 0x000000ffffa27224 */ /* 0x000fe400078e001b */
[----:B------:R-:W-:Y:S02]  /*17a90*/  IMAD.MOV.U32 R139, RZ, RZ, R120 ;  /* 0x000000ffff8b7224 */ /* 0x000fe400078e0078 */
[----:B------:R-:W-:Y:S01]  /*17aa0*/  FFMA.FTZ R120, R249, c[0x0][0x23c], -R84 ;  /* 0x00008f00f9787a23 */ /* 0x000fe20000010854 */
[----:B------:R2:W-:Y:S10]  /*17ab0*/  MUFU.EX2 R208, R8 ;  /* 0x0000000800d07308 */ /* 0x0005f40000000800 */
[----:B------:R-:W3:Y:S01]  /*17ac0*/  MUFU.EX2 R0, R0 ;  /* 0x0000000000007308 */ /* 0x000ee20000000800 */
[C---:B-1----:R-:W-:Y:S02]  /*17ad0*/  FMUL.FTZ R15, R2.reuse, R199 ;  /* 0x000000c7020f7220 */ /* 0x042fe40000410000 */
[C---:B------:R-:W-:Y:S02]  /*17ae0*/  FMUL.FTZ R26, R2.reuse, R186 ;  /* 0x000000ba021a7220 */ /* 0x040fe40000410000 */
[C---:B------:R-:W-:Y:S02]  /*17af0*/  FMUL.FTZ R27, R2.reuse, R187 ;  /* 0x000000bb021b7220 */ /* 0x040fe40000410000 */
[C---:B------:R-:W-:Y:S02]  /*17b00*/  FMUL.FTZ R30, R2.reuse, R190 ;  /* 0x000000be021e7220 */ /* 0x040fe40000410000 */
[C---:B------:R-:W-:Y:S02]  /*17b10*/  FMUL.FTZ R31, R2.reuse, R191 ;  /* 0x000000bf021f7220 */ /* 0x040fe40000410000 */
[--C-:B--2---:R-:W-:Y:S02]  /*17b20*/  FFMA.FTZ R8, R11, c[0x0][0x23c], -R96.reuse ;  /* 0x00008f000b087a23 */ /* 0x104fe40000010860 */
[C---:B------:R-:W-:Y:S02]  /*17b30*/  FMUL.FTZ R11, R2.reuse, R195 ;  /* 0x000000c3020b7220 */ /* 0x040fe40000410000 */
[C---:B------:R-:W-:Y:S01]  /*17b40*/  FMUL.FTZ R42, R2.reuse, R178 ;  /* 0x000000b2022a7220 */ /* 0x040fe20000410000 */
[----:B------:R1:W2:Y:S01]  /*17b50*/  MUFU.EX2 R137, R8 ;  /* 0x0000000800897308 */ /* 0x0002a20000000800 */
[C---:B------:R-:W-:Y:S02]  /*17b60*/  FMUL.FTZ R43, R2.reuse, R179 ;  /* 0x000000b3022b7220 */ /* 0x040fe40000410000 */
[----:B------:R-:W-:Y:S02]  /*17b70*/  FMUL.FTZ R47, R2, R183 ;  /* 0x000000b7022f7220 */ /* 0x000fe40000410000 */
[C---:B---3--:R-:W-:Y:S02]  /*17b80*/  FMUL.FTZ R9, R0.reuse, R193 ;  /* 0x000000c100097220 */ /* 0x048fe40000410000 */
[C---:B------:R-:W-:Y:S02]  /*17b90*/  FMUL.FTZ R12, R0.reuse, R196 ;  /* 0x000000c4000c7220 */ /* 0x040fe40000410000 */
[C---:B------:R-:W-:Y:S02]  /*17ba0*/  FMUL.FTZ R13, R0.reuse, R197 ;  /* 0x000000c5000d7220 */ /* 0x040fe40000410000 */
[C---:B------:R-:W-:Y:S02]  /*17bb0*/  FMUL.FTZ R24, R0.reuse, R184 ;  /* 0x000000b800187220 */ /* 0x040fe40000410000 */
[C---:B------:R-:W-:Y:S02]  /*17bc0*/  FMUL.FTZ R25, R0.reuse, R185 ;  /* 0x000000b900197220 */ /* 0x040fe40000410000 */
[C---:B------:R-:W-:Y:S02]  /*17bd0*/  FMUL.FTZ R28, R0.reuse, R188 ;  /* 0x000000bc001c7220 */ /* 0x040fe40000410000 */
[C---:B------:R-:W-:Y:S01]  /*17be0*/  FMUL.FTZ R29, R0.reuse, R189 ;  /* 0x000000bd001d7220 */ /* 0x040fe20000410000 */
[----:B------:R3:W-:Y:S01]  /*17bf0*/  MUFU.EX2 R188, R10 ;  /* 0x0000000a00bc7308 */ /* 0x0007e20000000800 */
[C---:B------:R-:W-:Y:S02]  /*17c00*/  FMUL.FTZ R40, R0.reuse, R176 ;  /* 0x000000b000287220 */ /* 0x040fe40000410000 */
[C---:B------:R-:W-:Y:S02]  /*17c10*/  FMUL.FTZ R41, R0.reuse, R177 ;  /* 0x000000b100297220 */ /* 0x040fe40000410000 */
[----:B------:R-:W-:Y:S02]  /*17c20*/  FMUL.FTZ R44, R0, R180 ;  /* 0x000000b4002c7220 */ /* 0x000fe40000410000 */
[----:B-1----:R-:W-:Y:S02]  /*17c30*/  FFMA.FTZ R8, R14, c[0x0][0x23c], -R96 ;  /* 0x00008f000e087a23 */ /* 0x002fe40000010860 */
[C---:B------:R-:W-:Y:S02]  /*17c40*/  FMUL.FTZ R45, R0.reuse, R181 ;  /* 0x000000b5002d7220 */ /* 0x040fe40000410000 */
[C---:B------:R-:W-:Y:S01]  /*17c50*/  FMUL.FTZ R56, R0.reuse, R168 ;  /* 0x000000a800387220 */ /* 0x040fe20000410000 */
[----:B------:R-:W1:Y:S01]  /*17c60*/  MUFU.EX2 R134, R8 ;  /* 0x0000000800867308 */ /* 0x000e620000000800 */
[C---:B------:R-:W-:Y:S02]  /*17c70*/  FMUL.FTZ R57, R0.reuse, R169 ;  /* 0x000000a900397220 */ /* 0x040fe40000410000 */
[C---:B------:R-:W-:Y:S02]  /*17c80*/  FMUL.FTZ R60, R0.reuse, R172 ;  /* 0x000000ac003c7220 */ /* 0x040fe40000410000 */
[----:B------:R-:W-:Y:S02]  /*17c90*/  FMUL.FTZ R61, R0, R173 ;  /* 0x000000ad003d7220 */ /* 0x000fe40000410000 */
[C---:B------:R-:W-:Y:S02]  /*17ca0*/  FMUL.FTZ R14, R2.reuse, R198 ;  /* 0x000000c6020e7220 */ /* 0x040fe40000410000 */
[C---:B------:R-:W-:Y:S02]  /*17cb0*/  FMUL.FTZ R59, R2.reuse, R171 ;  /* 0x000000ab023b7220 */ /* 0x040fe40000410000 */
[C---:B------:R-:W-:Y:S02]  /*17cc0*/  FMUL.FTZ R62, R2.reuse, R174 ;  /* 0x000000ae023e7220 */ /* 0x040fe40000410000 */
[----:B---3--:R-:W-:Y:S02]  /*17cd0*/  FMUL.FTZ R10, R2, R194 ;  /* 0x000000c2020a7220 */ /* 0x008fe40000410000 */
[----:B--2---:R-:W-:Y:S02]  /*17ce0*/  IMAD.MOV.U32 R194, RZ, RZ, R137 ;  /* 0x000000ffffc27224 */ /* 0x004fe400078e0089 */
[----:B------:R-:W-:Y:S02]  /*17cf0*/  IMAD.MOV.U32 R137, RZ, RZ, R107 ;  /* 0x000000ffff897224 */ /* 0x000fe400078e006b */
[----:B------:R-:W-:Y:S01]  /*17d00*/  IMAD.MOV.U32 R107, RZ, RZ, R46 ;  /* 0x000000ffff6b7224 */ /* 0x000fe200078e002e */
[----:B------:R-:W-:Y:S01]  /*17d10*/  F2FP.PACK_AB R81, R194, R208 ;  /* 0x000000d0c251723e */ /* 0x000fe200000000ff */
[C---:B------:R-:W-:Y:S02]  /*17d20*/  FMUL.FTZ R46, R2.reuse, R182 ;  /* 0x000000b6022e7220 */ /* 0x040fe40000410000 */
[----:B------:R-:W-:Y:S02]  /*17d30*/  FMUL.FTZ R63, R2, R175 ;  /* 0x000000af023f7220 */ /* 0x000fe40000410000 */
[----:B-1----:R-:W-:Y:S02]  /*17d40*/  IMAD.MOV.U32 R195, RZ, RZ, R134 ;  /* 0x000000ffffc37224 */ /* 0x002fe400078e0086 */
[----:B------:R-:W-:Y:S02]  /*17d50*/  IMAD.MOV.U32 R134, RZ, RZ, R85 ;  /* 0x000000ffff867224 */ /* 0x000fe400078e0055 */
[----:B------:R-:W-:Y:S01]  /*17d60*/  FMUL.FTZ R8, R0, R192 ;  /* 0x000000c000087220 */ /* 0x000fe20000410000 */
[----:B------:R-:W-:Y:S01]  /*17d70*/  F2FP.PACK_AB R83, R188, R195 ;  /* 0x000000c3bc53723e */ /* 0x000fe200000000ff */
[----:B------:R-:W-:Y:S02]  /*17d80*/  IMAD.MOV.U32 R85, RZ, RZ, R58 ;  /* 0x000000ffff557224 */ /* 0x000fe400078e003a */
[----:B------:R-:W-:Y:S02]  /*17d90*/  FMUL.FTZ R58, R2, R170 ;  /* 0x000000aa023a7220 */ /* 0x000fe40000410000 */
[----:B------:R-:W-:Y:S02]  /*17da0*/  IMAD.MOV.U32 R172, RZ, RZ, R157 ;  /* 0x000000ffffac7224 */ /* 0x000fe400078e009d */
[----:B------:R-:W-:Y:S02]  /*17db0*/  MUFU.EX2 R157, R202 ;  /* 0x000000ca009d7308 */ /* 0x000fe40000000800 */
[----:B------:R-:W-:Y:S02]  /*17dc0*/  IMAD.MOV.U32 R198, RZ, RZ, R172 ;  /* 0x000000ffffc67224 */ /* 0x000fe400078e00ac */
[----:B----4-:R-:W-:Y:S01]  /*17dd0*/  FFMA.FTZ R100, R0, R74, R80 ;  /* 0x0000004a00647223 */ /* 0x010fe20000010050 */
[----:B------:R-:W-:Y:S01]  /*17de0*/  F2FP.PACK_AB R74, R99, R95 ;  /* 0x0000005f634a723e */ /* 0x000fe200000000ff */
[----:B------:R-:W-:Y:S01]  /*17df0*/  FFMA.FTZ R0, R163, c[0x0][0x23c], -R84 ;  /* 0x00008f00a3007a23 */ /* 0x000fe20000010854 */
[----:B------:R-:W-:Y:S01]  /*17e00*/  F2FP.PACK_AB R80, R113, R80 ;  /* 0x000000507150723e */ /* 0x000fe200000000ff */
[----:B------:R-:W-:Y:S02]  /*17e10*/  IMAD.MOV.U32 R163, RZ, RZ, R162 ;  /* 0x000000ffffa37224 */ /* 0x000fe400078e00a2 */
[----:B------:R-:W-:Y:S02]  /*17e20*/  IMAD.MOV.U32 R162, RZ, RZ, R167 ;  /* 0x000000ffffa27224 */ /* 0x000fe400078e00a7 */
[----:B------:R-:W-:Y:S01]  /*17e30*/  IMAD.MOV.U32 R167, RZ, RZ, R166 ;  /* 0x000000ffffa77224 */ /* 0x000fe200078e00a6 */
[-C--:B------:R-:W-:Y:S01]  /*17e40*/  HMMA.16816.F32 R4, R72, R76.reuse, R4 ;  /* 0x0000004c4804723c */ /* 0x080fe20000001804 */
[----:B------:R-:W-:Y:S02]  /*17e50*/  IMAD.MOV.U32 R166, RZ, RZ, R134 ;  /* 0x000000ffffa67224 */ /* 0x000fe400078e0086 */
[----:B------:R-:W-:Y:S02]  /*17e60*/  IMAD.MOV.U32 R134, RZ, RZ, R207 ;  /* 0x000000ffff867224 */ /* 0x000fe400078e00cf */
[----:B------:R-:W-:Y:S02]  /*17e70*/  IMAD.MOV.U32 R207, RZ, RZ, R206 ;  /* 0x000000ffffcf7224 */ /* 0x000fe400078e00ce */
[----:B------:R-:W-:Y:S01]  /*17e80*/  IMAD.MOV.U32 R206, RZ, RZ, R141 ;  /* 0x000000ffffce7224 */ /* 0x000fe200078e008d */
[C---:B------:R-:W-:Y:S01]  /*17e90*/  HMMA.16816.F32 R8, R80.reuse, R76, R8 ;  /* 0x0000004c5008723c */ /* 0x040fe20000001808 */
[----:B------:R-:W-:Y:S02]  /*17ea0*/  IMAD.MOV.U32 R141, RZ, RZ, R90 ;  /* 0x000000ffff8d7224 */ /* 0x000fe400078e005a */
[----:B------:R1:W-:Y:S01]  /*17eb0*/  MUFU.EX2 R90, R0 ;  /* 0x00000000005a7308 */ /* 0x0003e20000000800 */
[----:B------:R-:W-:Y:S02]  /*17ec0*/  IMAD.MOV.U32 R158, RZ, RZ, R162 ;  /* 0x000000ffff9e7224 */ /* 0x000fe400078e00a2 */
[----:B------:R-:W-:Y:S02]  /*17ed0*/  IMAD.MOV.U32 R162, RZ, RZ, R134 ;  /* 0x000000ffffa27224 */ /* 0x000fe400078e0086 */
[----:B------:R-:W-:Y:S01]  /*17ee0*/  IMAD.MOV.U32 R134, RZ, RZ, R103 ;  /* 0x000000ffff867224 */ /* 0x000fe200078e0067 */
[-C--:B------:R-:W-:Y:S08]  /*17ef0*/  HMMA.16816.F32 R12, R80, R78.reuse, R12 ;  /* 0x0000004e500c723c */ /* 0x080ff0000000180c */
[C---:B------:R-:W-:Y:S01]  /*17f00*/  HMMA.16816.F32 R16, R72.reuse, R78, R16 ;  /* 0x0000004e4810723c */ /* 0x040fe20000001810 */
[----:B------:R-:W2:Y:S03]  /*17f10*/  LDSM.16.MT88.4 R76, [R215+0x8000] ;  /* 0x00800000d74c783b */ /* 0x000ea60000004200 */
[----:B-1----:R-:W-:Y:S02]  /*17f20*/  FFMA.FTZ R0, R163, c[0x0][0x23c], -R84 ;  /* 0x00008f00a3007a23 */ /* 0x002fe40000010854 */
[----:B------:R-:W-:Y:S02]  /*17f30*/  IMAD.MOV.U32 R163, RZ, RZ, R167 ;  /* 0x000000ffffa37224 */ /* 0x000fe400078e00a7 */
[----:B------:R-:W-:Y:S01]  /*17f40*/  IMAD.MOV.U32 R167, RZ, RZ, R207 ;  /* 0x000000ffffa77224 */ /* 0x000fe200078e00cf */
[----:B------:R1:W3:Y:S03]  /*17f50*/  MUFU.EX2 R103, R0 ;  /* 0x0000000000677308 */ /* 0x0002e60000000800 */
[----:B------:R-:W-:Y:S02]  /*17f60*/  IMAD.MOV.U32 R207, RZ, RZ, R206 ;  /* 0x000000ffffcf7224 */ /* 0x000fe400078e00ce */
[----:B------:R-:W-:Y:S05]  /*17f70*/  IMAD.MOV.U32 R206, RZ, RZ, R116 ;  /* 0x000000ffffce7224 */ /* 0x000fea00078e0074 */
[----:B------:R4:W3:Y:S01]  /*17f80*/  MUFU.EX2 R116, R87 ;  /* 0x0000005700747308 */ /* 0x0008e20000000800 */
[----:B-1----:R-:W-:Y:S01]  /*17f90*/  FFMA.FTZ R0, R158, c[0x0][0x23c], -R84 ;  /* 0x00008f009e007a23 */ /* 0x002fe20000010854 */
[-C--:B--2---:R-:W-:Y:S01]  /*17fa0*/  HMMA.16816.F32 R20, R72, R76.reuse, R20 ;  /* 0x0000004c4814723c */ /* 0x084fe20000001814 */
[----:B------:R-:W-:Y:S02]  /*17fb0*/  IMAD.MOV.U32 R158, RZ, RZ, R163 ;  /* 0x000000ffff9e7224 */ /* 0x000fe400078e00a3 */
[----:B------:R-:W-:Y:S02]  /*17fc0*/  IMAD.MOV.U32 R163, RZ, RZ, R162 ;  /* 0x000000ffffa37224 */ /* 0x000fe400078e00a2 */
[----:B------:R-:W-:Y:S02]  /*17fd0*/  IMAD.MOV.U32 R162, RZ, RZ, R167 ;  /* 0x000000ffffa27224 */ /* 0x000fe400078e00a7 */
[----:B------:R-:W-:Y:S01]  /*17fe0*/  IMAD.MOV.U32 R167, RZ, RZ, R134 ;  /* 0x000000ffffa77224 */ /* 0x000fe200078e0086 */
[C---:B------:R-:W-:Y:S01]  /*17ff0*/  HMMA.16816.F32 R24, R80.reuse, R76, R24 ;  /* 0x0000004c5018723c */ /* 0x040fe20000001818 */
[----:B----4-:R-:W-:Y:S02]  /*18000*/  FFMA.FTZ R87, R151, c[0x0][0x23c], -R84 ;  /* 0x00008f0097577a23 */ /* 0x010fe40000010854 */
[----:B------:R-:W2:Y:S01]  /*18010*/  LDL.LU R151, [R1+0x14] ;  /* 0x0000140001977983 */ /* 0x000ea20000300800 */
[----:B------:R-:W-:Y:S02]  /*18020*/  IMAD.MOV.U32 R134, RZ, RZ, R148 ;  /* 0x000000ffff867224 */ /* 0x000fe400078e0094 */
[----:B------:R-:W-:Y:S02]  /*18030*/  IMAD.MOV.U32 R148, RZ, RZ, R129 ;  /* 0x000000ffff947224 */ /* 0x000fe400078e0081 */
[----:B------:R-:W-:Y:S01]  /*18040*/  IMAD.MOV.U32 R129, RZ, RZ, R112 ;  /* 0x000000ffff817224 */ /* 0x000fe200078e0070 */
[-C--:B------:R-:W-:Y:S01]  /*18050*/  HMMA.16816.F32 R28, R80, R78.reuse, R28 ;  /* 0x0000004e501c723c */ /* 0x080fe2000000181c */
[----:B------:R1:W-:Y:S02]  /*18060*/  MUFU.EX2 R112, R0 ;  /* 0x0000000000707308 */ /* 0x0003e40000000800 */
[----:B------:R-:W-:Y:S02]  /*18070*/  IMAD.MOV.U32 R150, RZ, RZ, R129 ;  /* 0x000000ffff967224 */ /* 0x000fe400078e0081 */
[----:B------:R-:W-:Y:S03]  /*18080*/  IMAD.MOV.U32 R159, RZ, RZ, R134 ;  /* 0x000000ffff9f7224 */ /* 0x000fe600078e0086 */
[C---:B------:R-:W-:Y:S01]  /*18090*/  HMMA.16816.F32 R32, R72.reuse, R78, R32 ;  /* 0x0000004e4820723c */ /* 0x040fe20000001820 */
[----:B------:R-:W4:Y:S03]  /*180a0*/  LDSM.16.MT88.4 R76, [R213+0x8000] ;  /* 0x00800000d54c783b */ /* 0x000f260000004200 */
[----:B-1----:R-:W-:Y:S02]  /*180b0*/  FFMA.FTZ R0, R158, c[0x0][0x23c], -R84 ;  /* 0x00008f009e007a23 */ /* 0x002fe40000010854 */
[----:B------:R-:W-:Y:S02]  /*180c0*/  IMAD.MOV.U32 R158, RZ, RZ, R162 ;  /* 0x000000ffff9e7224 */ /* 0x000fe400078e00a2 */
[----:B------:R-:W-:Y:S04]  /*180d0*/  IMAD.MOV.U32 R162, RZ, RZ, R167 ;  /* 0x000000ffffa27224 */ /* 0x000fe800078e00a7 */
[----:B------:R-:W-:Y:S02]  /*180e0*/  IMAD.MOV.U32 R167, RZ, RZ, R148 ;  /* 0x000000ffffa77224 */ /* 0x000fe400078e0094 */
[----:B------:R-:W-:Y:S02]  /*180f0*/  IMAD.MOV.U32 R148, RZ, RZ, R114 ;  /* 0x000000ffff947224 */ /* 0x000fe400078e0072 */
[----:B------:R1:W1:Y:S01]  /*18100*/  MUFU.EX2 R114, R0 ;  /* 0x0000000000727308 */ /* 0x0002620000000800 */
[-C--:B----4-:R-:W-:Y:S08]  /*18110*/  HMMA.16816.F32 R36, R72, R76.reuse, R36 ;  /* 0x0000004c4824723c */ /* 0x090ff00000001824 */
[C---:B------:R-:W-:Y:S01]  /*18120*/  HMMA.16816.F32 R40, R80.reuse, R76, R40 ;  /* 0x0000004c5028723c */ /* 0x040fe20000001828 */
[----:B-1----:R-:W-:Y:S03]  /*18130*/  FFMA.FTZ R0, R119, c[0x0][0x23c], -R88 ;  /* 0x00008f0077007a23 */ /* 0x002fe60000010858 */
[----:B------:R-:W-:Y:S04]  /*18140*/  FFMA.FTZ R119, R248, c[0x0][0x23c], -R84 ;  /* 0x00008f00f8777a23 */ /* 0x000fe80000010854 */
[-C--:B------:R-:W-:Y:S01]  /*18150*/  HMMA.16816.F32 R44, R80, R78.reuse, R44 ;  /* 0x0000004e502c723c */ /* 0x080fe2000000182c */
[----:B------:R1:W-:Y:S07]  /*18160*/  MUFU.EX2 R129, R0 ;  /* 0x0000000000817308 */ /* 0x0003ee0000000800 */
[C---:B------:R-:W-:Y:S01]  /*18170*/  HMMA.16816.F32 R48, R72.reuse, R78, R48 ;  /* 0x0000004e4830723c */ /* 0x040fe20000001830 */
[----:B------:R-:W4:Y:S03]  /*18180*/  LDSM.16.MT88.4 R76, [R214+0x8000] ;  /* 0x00800000d64c783b */ /* 0x000f260000004200 */
[--C-:B-1----:R-:W-:Y:S02]  /*18190*/  FFMA.FTZ R0, R118, c[0x0][0x23c], -R88.reuse ;  /* 0x00008f0076007a23 */ /* 0x102fe40000010858 */
[----:B------:R-:W-:Y:S10]  /*181a0*/  MUFU.EX2 R118, R127 ;  /* 0x0000007f00767308 */ /* 0x000ff40000000800 */
[----:B------:R1:W-:Y:S01]  /*181b0*/  MUFU.EX2 R134, R0 ;  /* 0x0000000000867308 */ /* 0x0003e20000000800 */
[-C--:B----4-:R-:W-:Y:S08]  /*181c0*/  HMMA.16816.F32 R52, R72, R76.reuse, R52 ;  /* 0x0000004c4834723c */ /* 0x090ff00000001834 */
[C---:B------:R-:W-:Y:S01]  /*181d0*/  HMMA.16816.F32 R56, R80.reuse, R76, R56 ;  /* 0x0000004c5038723c */ /* 0x040fe20000001838 */
[----:B-1----:R-:W-:Y:S02]  /*181e0*/  FFMA.FTZ R0, R115, c[0x0][0x23c], -R88 ;  /* 0x00008f0073007a23 */ /* 0x002fe40000010858 */
[----:B------:R-:W-:Y:S05]  /*181f0*/  MUFU.EX2 R115, R123 ;  /* 0x0000007b00737308 */ /* 0x000fea0000000800 */
[-C--:B------:R-:W-:Y:S07]  /*18200*/  HMMA.16816.F32 R60, R80, R78.reuse, R60 ;  /* 0x0000004e503c723c */ /* 0x080fee000000183c */
[--C-:B------:R-:W-:Y:S01]  /*18210*/  FFMA.FTZ R80, R130, c[0x0][0x23c], -R96.reuse ;  /* 0x00008f0082507a23 */ /* 0x100fe20000010860 */
[----:B------:R1:W-:Y:S01]  /*18220*/  MUFU.EX2 R154, R0 ;  /* 0x00000000009a7308 */ /* 0x0003e20000000800 */
[----:B------:R-:W-:Y:S01]  /*18230*/  HMMA.16816.F32 R64, R72, R78, R64 ;  /* 0x0000004e4840723c */ /* 0x000fe20000001840 */
[----:B------:R-:W4:Y:S06]  /*18240*/  LDSM.16.MT88.4 R76, [R212+0x8800] ;  /* 0x00880000d44c783b */ /* 0x000f2c0000004200 */
[----:B------:R-:W-:Y:S01]  /*18250*/  FFMA.FTZ R72, R209, c[0x0][0x23c], -R96 ;  /* 0x00008f00d1487a23 */ /* 0x000fe20000010860 */
[----:B---3--:R-:W-:Y:S01]  /*18260*/  F2FP.PACK_AB R73, R103, R90 ;  /* 0x0000005a6749723e */ /* 0x008fe200000000ff */
[----:B------:R3:W-:Y:S03]  /*18270*/  MUFU.EX2 R185, R80 ;  /* 0x0000005000b97308 */ /* 0x0007e60000000800 */
[----:B------:R-:W-:Y:S02]  /*18280*/  F2FP.PACK_AB R74, R116, R104 ;  /* 0x00000068744a723e */ /* 0x000fe400000000ff */
[----:B------:R-:W-:Y:S05]  /*18290*/  F2FP.PACK_AB R75, R114, R112 ;  /* 0x00000070724b723e */ /* 0x000fea00000000ff */
[----:B------:R4:W-:Y:S01]  /*182a0*/  MUFU.EX2 R184, R72 ;  /* 0x0000004800b87308 */ /* 0x0009e20000000800 */
[----:B-1----:R-:W-:Y:S09]  /*182b0*/  FFMA.FTZ R0, R98, c[0x0][0x23c], -R88 ;  /* 0x00008f0062007a23 */ /* 0x002ff20000010858 */
[----:B------:R1:W1:Y:S01]  /*182c0*/  MUFU.EX2 R155, R0 ;  /* 0x00000000009b7308 */ /* 0x0002620000000800 */
[----:B---3--:R-:W-:Y:S09]  /*182d0*/  FADD.FTZ R80, R93, R111 ;  /* 0x0000006f5d507221 */ /* 0x008ff20000010000 */
[----:B------:R-:W-:Y:S01]  /*182e0*/  MUFU.EX2 R111, R89 ;  /* 0x00000059006f7308 */ /* 0x000fe20000000800 */
[----:B----4-:R-:W-:Y:S07]  /*182f0*/  F2FP.PACK_AB R72, R101, R91 ;  /* 0x0000005b6548723e */ /* 0x010fee00000000ff */
[-C--:B------:R-:W-:Y:S01]  /*18300*/  HMMA.16816.F32 R4, R72, R76.reuse, R4 ;  /* 0x0000004c4804723c */ /* 0x080fe20000001804 */
[--C-:B-1----:R-:W-:Y:S01]  /*18310*/  FFMA.FTZ R0, R131, c[0x0][0x23c], -R96.reuse ;  /* 0x00008f0083007a23 */ /* 0x102fe20000010860 */
[----:B------:R-:W-:Y:S03]  /*18320*/  F2FP.PACK_AB R82, R155, R154 ;  /* 0x0000009a9b52723e */ /* 0x000fe600000000ff */
[----:B------:R1:W3:Y:S02]  /*18330*/  MUFU.EX2 R186, R0 ;  /* 0x0000000000ba7308 */ /* 0x0002e40000000800 */
[----:B-1----:R-:W-:Y:S01]  /*18340*/  FFMA.FTZ R0, R200, c[0x0][0x23c], -R96 ;  /* 0x00008f00c8007a23 */ /* 0x002fe20000010860 */
[----:B---3--:R-:W-:Y:S01]  /*18350*/  F2FP.PACK_AB R81, R185, R186 ;  /* 0x000000bab951723e */ /* 0x008fe200000000ff */
[----:B--2---:R-:W-:Y:S03]  /*18360*/  FFMA.FTZ R86, R151, c[0x0][0x23c], -R84 ;  /* 0x00008f0097567a23 */ /* 0x004fe60000010854 */
[----:B------:R-:W-:Y:S02]  /*18370*/  IMAD.MOV.U32 R151, RZ, RZ, R158 ;  /* 0x000000ffff977224 */ /* 0x000fe400078e009e */
[----:B------:R-:W-:Y:S01]  /*18380*/  IMAD.MOV.U32 R158, RZ, RZ, R163 ;  /* 0x000000ffff9e7224 */ /* 0x000fe200078e00a3 */
[----:B------:R-:W-:Y:S01]  /*18390*/  MUFU.EX2 R130, R86 ;  /* 0x0000005600827308 */ /* 0x000fe20000000800 */
        /* <DEDUP_REMOVED lines=8> */
[----:B------:R-:W2:Y:S04]  /*18420*/  LDL.LU R85, [R1+0x10] ;  /* 0x0000100001557983 */ /* 0x000ea80000300800 */
[----:B------:R-:W3:Y:S01]  /*18430*/  LDL.LU R146, [R1+0xc] ;  /* 0x00000c0001927983 */ /* 0x000ee20000300800 */
[--C-:B--2---:R-:W-:Y:S02]  /*18440*/  FFMA.FTZ R85, R85, c[0x0][0x23c], -R84.reuse ;  /* 0x00008f0055557a23 */ /* 0x104fe40000010854 */
[----:B---3--:R-:W-:Y:S02]  /*18450*/  FFMA.FTZ R98, R146, c[0x0][0x23c], -R84 ;  /* 0x00008f0092627a23 */ /* 0x008fe40000010854 */
[----:B------:R-:W-:Y:S01]  /*18460*/  MUFU.EX2 R131, R85 ;  /* 0x0000005500837308 */ /* 0x000fe20000000800 */
[----:B------:R-:W-:Y:S02]  /*18470*/  IMAD.MOV.U32 R146, RZ, RZ, R158 ;  /* 0x000000ffff927224 */ /* 0x000fe400078e009e */
[----:B------:R-:W-:Y:S02]  /*18480*/  IMAD.MOV.U32 R158, RZ, RZ, R163 ;  /* 0x000000ffff9e7224 */ /* 0x000fe400078e00a3 */
[----:B------:R-:W-:Y:S02]  /*18490*/  IMAD.MOV.U32 R163, RZ, RZ, R153 ;  /* 0x000000ffffa37224 */ /* 0x000fe400078e0099 */
[----:B------:R-:W-:Y:S02]  /*184a0*/  IMAD.MOV.U32 R153, RZ, RZ, R161 ;  /* 0x000000ffff997224 */ /* 0x000fe400078e00a1 */
[----:B------:R-:W-:Y:S02]  /*184b0*/  IMAD.MOV.U32 R147, RZ, RZ, R163 ;  /* 0x000000ffff937224 */ /* 0x000fe400078e00a3 */
[----:B------:R-:W-:Y:S01]  /*184c0*/  IMAD.MOV.U32 R161, RZ, RZ, R117 ;  /* 0x000000ffffa17224 */ /* 0x000fe200078e0075 */
[----:B------:R-:W1:Y:S01]  /*184d0*/  MUFU.EX2 R163, R0 ;  /* 0x0000000000a37308 */ /* 0x000e620000000800 */
[----:B------:R-:W-:Y:S02]  /*184e0*/  IMAD.MOV.U32 R117, RZ, RZ, R122 ;  /* 0x000000ffff757224 */ /* 0x000fe400078e007a */
[----:B------:R-:W-:Y:S02]  /*184f0*/  IMAD.MOV.U32 R122, RZ, RZ, R107 ;  /* 0x000000ffff7a7224 */ /* 0x000fe400078e006b */
[----:B------:R-:W-:Y:S01]  /*18500*/  IMAD.MOV.U32 R142, RZ, RZ, R153 ;  /* 0x000000ffff8e7224 */ /* 0x000fe200078e0099 */
[----:B------:R-:W2:Y:S01]  /*18510*/  LDL.LU R107, [R1+0x8] ;  /* 0x00000800016b7983 */ /* 0x000ea20000300800 */
        /* <DEDUP_REMOVED lines=9> */
[----:B-1----:R-:W-:Y:S01]  /*185b0*/  F2FP.PACK_AB R83, R163, R184 ;  /* 0x000000b8a353723e */ /* 0x002fe200000000ff */
[----:B------:R-:W-:Y:S02]  /*185c0*/  FADD.FTZ R0, R92, R106 ;  /* 0x0000006a5c007221 */ /* 0x000fe40000010000 */
[----:B------:R-:W-:Y:S01]  /*185d0*/  IMAD.MOV.U32 R153, RZ, RZ, R121 ;  /* 0x000000ffff997224 */ /* 0x000fe200078e0079 */
[----:B------:R-:W-:Y:S01]  /*185e0*/  MUFU.EX2 R106, R126 ;  /* 0x0000007e006a7308 */ /* 0x000fe20000000800 */
[----:B------:R-:W-:Y:S02]  /*185f0*/  FADD.FTZ R93, R94, R0 ;  /* 0x000000005e5d7221 */ /* 0x000fe40000010000 */
[--C-:B------:R-:W-:Y:S02]  /*18600*/  FFMA.FTZ R0, R139, c[0x0][0x23c], -R88.reuse ;  /* 0x00008f008b007a23 */ /* 0x100fe40000010858 */
[----:B------:R-:W-:Y:S02]  /*18610*/  IMAD.MOV.U32 R139, RZ, RZ, R143 ;  /* 0x000000ffff8b7224 */ /* 0x000fe400078e008f */
[----:B------:R-:W-:Y:S02]  /*18620*/  IMAD.MOV.U32 R143, RZ, RZ, R147 ;  /* 0x000000ffff8f7224 */ /* 0x000fe400078e0093 */
[----:B------:R-:W-:Y:S01]  /*18630*/  IMAD.MOV.U32 R147, RZ, RZ, R151 ;  /* 0x000000ffff937224 */ /* 0x000fe200078e0097 */
[----:B------:R1:W-:Y:S01]  /*18640*/  MUFU.EX2 R152, R0 ;  /* 0x0000000000987308 */ /* 0x0003e20000000800 */
[----:B------:R-:W-:Y:S02]  /*18650*/  IMAD.MOV.U32 R151, RZ, RZ, R159 ;  /* 0x000000ffff977224 */ /* 0x000fe400078e009f */
[----:B------:R-:W-:Y:S02]  /*18660*/  IMAD.MOV.U32 R159, RZ, RZ, R207 ;  /* 0x000000ffff9f7224 */ /* 0x000fe400078e00cf */
[----:B------:R-:W-:Y:S02]  /*18670*/  IMAD.MOV.U32 R207, RZ, RZ, R149 ;  /* 0x000000ffffcf7224 */ /* 0x000fe400078e0095 */
[----:B------:R-:W-:Y:S02]  /*18680*/  IMAD.MOV.U32 R149, RZ, RZ, R219 ;  /* 0x000000ffff957224 */ /* 0x000fe400078e00db */
[----:B------:R-:W-:Y:S01]  /*18690*/  IMAD.MOV.U32 R193, RZ, RZ, R139 ;  /* 0x000000ffffc17224 */ /* 0x000fe200078e008b */
[----:B------:R-:W3:Y:S01]  /*186a0*/  LDL.LU R219, [R1+0x104] ;  /* 0x0001040001db7983 */ /* 0x000ee20000300800 */
[----:B------:R-:W-:Y:S02]  /*186b0*/  IMAD.MOV.U32 R139, RZ, RZ, R143 ;  /* 0x000000ffff8b7224 */ /* 0x000fe400078e008f */
[----:B------:R-:W-:Y:S02]  /*186c0*/  IMAD.MOV.U32 R143, RZ, RZ, R147 ;  /* 0x000000ffff8f7224 */ /* 0x000fe400078e0093 */
[----:B------:R-:W-:Y:S02]  /*186d0*/  IMAD.MOV.U32 R147, RZ, RZ, R151 ;  /* 0x000000ffff937224 */ /* 0x000fe400078e0097 */
[----:B------:R-:W-:Y:S02]  /*186e0*/  IMAD.MOV.U32 R151, RZ, RZ, R159 ;  /* 0x000000ffff977224 */ /* 0x000fe400078e009f */
[----:B------:R-:W-:Y:S02]  /*186f0*/  IMAD.MOV.U32 R159, RZ, RZ, R207 ;  /* 0x000000ffff9f7224 */ /* 0x000fe400078e00cf */
[----:B------:R-:W-:Y:S02]  /*18700*/  IMAD.MOV.U32 R207, RZ, RZ, R149 ;  /* 0x000000ffffcf7224 */ /* 0x000fe400078e0095 */
[----:B------:R-:W-:Y:S02]  /*18710*/  IMAD.MOV.U32 R149, RZ, RZ, R153 ;  /* 0x000000ffff957224 */ /* 0x000fe400078e0099 */
[----:B-1----:R-:W-:Y:S02]  /*18720*/  FFMA.FTZ R0, R192, c[0x0][0x23c], -R88 ;  /* 0x00008f00c0007a23 */ /* 0x002fe40000010858 */
[----:B------:R-:W-:Y:S02]  /*18730*/  IMAD.MOV.U32 R161, RZ, RZ, R117 ;  /* 0x000000ffffa17224 */ /* 0x000fe400078e0075 */
[----:B------:R-:W-:Y:S01]  /*18740*/  IMAD.MOV.U32 R192, RZ, RZ, R138 ;  /* 0x000000ffffc07224 */ /* 0x000fe200078e008a */
[----:B------:R1:W4:Y:S01]  /*18750*/  MUFU.EX2 R153, R0 ;  /* 0x0000000000997308 */ /* 0x0003220000000800 */
[----:B------:R-:W-:Y:S02]  /*18760*/  IMAD.MOV.U32 R138, RZ, RZ, R142 ;  /* 0x000000ffff8a7224 */ /* 0x000fe400078e008e */
[----:B------:R-:W-:Y:S02]  /*18770*/  IMAD.MOV.U32 R142, RZ, RZ, R146 ;  /* 0x000000ffff8e7224 */ /* 0x000fe400078e0092 */
[----:B------:R-:W-:Y:S02]  /*18780*/  IMAD.MOV.U32 R146, RZ, RZ, R150 ;  /* 0x000000ffff927224 */ /* 0x000fe400078e0096 */
[----:B------:R-:W-:Y:S02]  /*18790*/  IMAD.MOV.U32 R150, RZ, RZ, R162 ;  /* 0x000000ffff967224 */ /* 0x000fe400078e00a2 */
[----:B------:R-:W-:Y:S02]  /*187a0*/  IMAD.MOV.U32 R162, RZ, RZ, R144 ;  /* 0x000000ffffa27224 */ /* 0x000fe400078e0090 */
[----:B------:R-:W-:Y:S02]  /*187b0*/  IMAD.MOV.U32 R144, RZ, RZ, R234 ;  /* 0x000000ffff907224 */ /* 0x000fe400078e00ea */
[----:B------:R-:W-:Y:S01]  /*187c0*/  IMAD.MOV.U32 R196, RZ, RZ, R192 ;  /* 0x000000ffffc47224 */ /* 0x000fe200078e00c0 */
[----:B------:R2:W5:Y:S01]  /*187d0*/  LDL.LU R234, [R1+0x100] ;  /* 0x0001000001ea7983 */ /* 0x0005620000300800 */
[----:B------:R-:W-:Y:S02]  /*187e0*/  IMAD.MOV.U32 R192, RZ, RZ, R138 ;  /* 0x000000ffffc07224 */ /* 0x000fe400078e008a */
[----:B------:R-:W-:Y:S02]  /*187f0*/  IMAD.MOV.U32 R138, RZ, RZ, R142 ;  /* 0x000000ffff8a7224 */ /* 0x000fe400078e008e */
[----:B------:R-:W-:Y:S02]  /*18800*/  IMAD.MOV.U32 R142, RZ, RZ, R146 ;  /* 0x000000ffff8e7224 */ /* 0x000fe400078e0092 */
[----:B------:R-:W-:Y:S02]  /*18810*/  IMAD.MOV.U32 R146, RZ, RZ, R150 ;  /* 0x000000ffff927224 */ /* 0x000fe400078e0096 */
[----:B------:R-:W-:Y:S02]  /*18820*/  IMAD.MOV.U32 R150, RZ, RZ, R162 ;  /* 0x000000ffff967224 */ /* 0x000fe400078e00a2 */
[----:B-1----:R-:W-:Y:S02]  /*18830*/  FFMA.FTZ R0, R193, c[0x0][0x23c], -R88 ;  /* 0x00008f00c1007a23 */ /* 0x002fe40000010858 */
[----:B------:R-:W-:Y:S02]  /*18840*/  IMAD.MOV.U32 R193, RZ, RZ, R139 ;  /* 0x000000ffffc17224 */ /* 0x000fe400078e008b */
[----:B------:R-:W-:Y:S02]  /*18850*/  IMAD.MOV.U32 R139, RZ, RZ, R143 ;  /* 0x000000ffff8b7224 */ /* 0x000fe400078e008f */
[----:B------:R-:W-:Y:S02]  /*18860*/  IMAD.MOV.U32 R143, RZ, RZ, R147 ;  /* 0x000000ffff8f7224 */ /* 0x000fe400078e0093 */
[----:B------:R-:W-:Y:S02]  /*18870*/  IMAD.MOV.U32 R147, RZ, RZ, R151 ;  /* 0x000000ffff937224 */ /* 0x000fe400078e0097 */
[----:B------:R-:W-:Y:S02]  /*18880*/  IMAD.MOV.U32 R151, RZ, RZ, R159 ;  /* 0x000000ffff977224 */ /* 0x000fe400078e009f */
[----:B------:R-:W-:Y:S02]  /*18890*/  IMAD.MOV.U32 R159, RZ, RZ, R207 ;  /* 0x000000ffff9f7224 */ /* 0x000fe400078e00cf */
[----:B------:R-:W-:Y:S02]  /*188a0*/  IMAD.MOV.U32 R207, RZ, RZ, R161 ;  /* 0x000000ffffcf7224 */ /* 0x000fe400078e00a1 */
[----:B------:R1:W-:Y:S01]  /*188b0*/  MUFU.EX2 R161, R0 ;  /* 0x0000000000a17308 */ /* 0x0003e20000000800 */
        /* <DEDUP_REMOVED lines=13> */
[----:B------:R-:W-:Y:S01]  /*18990*/  MUFU.EX2 R150, R150 ;  /* 0x0000009600967308 */ /* 0x000fe20000000800 */
[----:B-1----:R-:W-:Y:S01]  /*189a0*/  FFMA.FTZ R0, R196, c[0x0][0x23c], -R88 ;  /* 0x00008f00c4007a23 */ /* 0x002fe20000010858 */
[----:B------:R-:W3:Y:S01]  /*189b0*/  LDL.LU R221, [R1+0xf8] ;  /* 0x0000f80001dd7983 */ /* 0x000ee20000300800 */
        /* <DEDUP_REMOVED lines=14> */
[----:B------:R-:W3:Y:S01]  /*18aa0*/  LDL.LU R222, [R1+0xf4] ;  /* 0x0000f40001de7983 */ /* 0x000ee20000300800 */
[----:B------:R-:W-:Y:S01]  /*18ab0*/  FADD.FTZ R92, R95, R80 ;  /* 0x000000505f5c7221 */ /* 0x000fe20000010000 */
[----:B------:R-:W-:Y:S01]  /*18ac0*/  F2FP.PACK_AB R80, R134, R129 ;  /* 0x000000818650723e */ /* 0x000fe200000000ff */
[----:B------:R-:W-:Y:S02]  /*18ad0*/  FFMA.FTZ R144, R144, c[0x0][0x23c], -R88 ;  /* 0x00008f0090907a23 */ /* 0x000fe40000010858 */
[----:B------:R-:W-:Y:S02]  /*18ae0*/  FADD.FTZ R89, R102, R93 ;  /* 0x0000005d66597221 */ /* 0x000fe40000010000 */
[----:B-1----:R-:W-:Y:S02]  /*18af0*/  FFMA.FTZ R0, R197, c[0x0][0x23c], -R96 ;  /* 0x00008f00c5007a23 */ /* 0x002fe40000010860 */
[C---:B------:R-:W-:Y:S01]  /*18b00*/  HMMA.16816.F32 R8, R80.reuse, R76, R8 ;  /* 0x0000004c5008723c */ /* 0x040fe20000001808 */
[----:B------:R-:W-:Y:S02]  /*18b10*/  IMAD.MOV.U32 R197, RZ, RZ, R193 ;  /* 0x000000ffffc57224 */ /* 0x000fe400078e00c1 */
[----:B------:R-:W-:Y:S02]  /*18b20*/  IMAD.MOV.U32 R193, RZ, RZ, R138 ;  /* 0x000000ffffc17224 */ /* 0x000fe400078e008a */
[----:B------:R-:W-:Y:S02]  /*18b30*/  IMAD.MOV.U32 R138, RZ, RZ, R147 ;  /* 0x000000ffff8a7224 */ /* 0x000fe400078e0093 */
[----:B------:R-:W-:Y:S01]  /*18b40*/  IMAD.MOV.U32 R147, RZ, RZ, R151 ;  /* 0x000000ffff937224 */ /* 0x000fe200078e0097 */
[-C--:B------:R-:W-:Y:S01]  /*18b50*/  HMMA.16816.F32 R12, R80, R78.reuse, R12 ;  /* 0x0000004e500c723c */ /* 0x080fe2000000180c */
[----:B------:R-:W-:Y:S02]  /*18b60*/  IMAD.MOV.U32 R151, RZ, RZ, R160 ;  /* 0x000000ffff977224 */ /* 0x000fe400078e00a0 */
[----:B------:R1:W-:Y:S01]  /*18b70*/  MUFU.EX2 R160, R0 ;  /* 0x0000000000a07308 */ /* 0x0003e20000000800 */
[----:B------:R-:W-:Y:S02]  /*18b80*/  IMAD.MOV.U32 R176, RZ, RZ, R197 ;  /* 0x000000ffffb07224 */ /* 0x000fe400078e00c5 */
[----:B------:R-:W-:Y:S02]  /*18b90*/  IMAD.MOV.U32 R197, RZ, RZ, R138 ;  /* 0x000000ffffc57224 */ /* 0x000fe400078e008a */
[C---:B------:R-:W-:Y:S01]  /*18ba0*/  HMMA.16816.F32 R16, R72.reuse, R78, R16 ;  /* 0x0000004e4810723c */ /* 0x040fe20000001810 */
[----:B------:R-:W-:Y:S01]  /*18bb0*/  IMAD.MOV.U32 R138, RZ, RZ, R147 ;  /* 0x000000ffff8a7224 */ /* 0x000fe200078e0093 */
[----:B------:R-:W4:Y:S02]  /*18bc0*/  LDSM.16.MT88.4 R76, [R215+0x8800] ;  /* 0x00880000d74c783b */ /* 0x000f240000004200 */
[----:B------:R-:W-:Y:S02]  /*18bd0*/  IMAD.MOV.U32 R147, RZ, RZ, R151 ;  /* 0x000000ffff937224 */ /* 0x000fe400078e0097 */
[----:B------:R-:W-:Y:S02]  /*18be0*/  IMAD.MOV.U32 R151, RZ, RZ, R158 ;  /* 0x000000ffff977224 */ /* 0x000fe400078e009e */
[----:B------:R-:W-:Y:S04]  /*18bf0*/  FADD.FTZ R90, R90, R89 ;  /* 0x000000595a5a7221 */ /* 0x000fe80000010000 */
[----:B------:R-:W-:Y:S02]  /*18c00*/  FADD.FTZ R103, R103, R90 ;  /* 0x0000005a67677221 */ /* 0x000fe40000010000 */
[----:B------:R-:W-:Y:S02]  /*18c10*/  FADD.FTZ R92, R99, R92 ;  /* 0x0000005c635c7221 */ /* 0x000fe40000010000 */
[----:B------:R-:W-:Y:S02]  /*18c20*/  FFMA.FTZ R117, R252, c[0x0][0x23c], -R84 ;  /* 0x00008f00fc757a23 */ /* 0x000fe40000010854 */
[----:B------:R-:W-:Y:S02]  /*18c30*/  FADD.FTZ R92, R91, R92 ;  /* 0x0000005c5b5c7221 */ /* 0x000fe40000010000 */
[----:B-1----:R-:W-:Y:S02]  /*18c40*/  FFMA.FTZ R0, R189, c[0x0][0x23c], -R96 ;  /* 0x00008f00bd007a23 */ /* 0x002fe40000010860 */
[----:B------:R-:W-:Y:S02]  /*18c50*/  IMAD.MOV.U32 R189, RZ, RZ, R196 ;  /* 0x000000ffffbd7224 */ /* 0x000fe400078e00c4 */
[----:B------:R-:W-:Y:S01]  /*18c60*/  IMAD.MOV.U32 R196, RZ, RZ, R139 ;  /* 0x000000ffffc47224 */ /* 0x000fe200078e008b */
[----:B------:R1:W1:Y:S01]  /*18c70*/  MUFU.EX2 R158, R0 ;  /* 0x00000000009e7308 */ /* 0x0002620000000800 */
        /* <DEDUP_REMOVED lines=8> */
[----:B------:R-:W-:Y:S01]  /*18d00*/  IMAD.MOV.U32 R177, RZ, RZ, R189 ;  /* 0x000000ffffb17224 */ /* 0x000fe200078e00bd */
[-C--:B----4-:R-:W-:Y:S01]  /*18d10*/  HMMA.16816.F32 R20, R72, R76.reuse, R20 ;  /* 0x0000004c4814723c */ /* 0x090fe20000001814 */
[----:B------:R-:W-:Y:S02]  /*18d20*/  IMAD.MOV.U32 R189, RZ, RZ, R139 ;  /* 0x000000ffffbd7224 */ /* 0x000fe400078e008b */
[----:B------:R-:W-:Y:S02]  /*18d30*/  IMAD.MOV.U32 R139, RZ, RZ, R142 ;  /* 0x000000ffff8b7224 */ /* 0x000fe400078e008e */
[----:B------:R-:W-:Y:S02]  /*18d40*/  IMAD.MOV.U32 R142, RZ, RZ, R146 ;  /* 0x000000ffff8e7224 */ /* 0x000fe400078e0092 */
[----:B-1----:R-:W-:Y:S01]  /*18d50*/  FFMA.FTZ R0, R176, c[0x0][0x23c], -R96 ;  /* 0x00008f00b0007a23 */ /* 0x002fe20000010860 */
[C---:B------:R-:W-:Y:S01]  /*18d60*/  HMMA.16816.F32 R24, R80.reuse, R76, R24 ;  /* 0x0000004c5018723c */ /* 0x040fe20000001818 */
[----:B------:R-:W-:Y:S03]  /*18d70*/  IMAD.MOV.U32 R176, RZ, RZ, R138 ;  /* 0x000000ffffb07224 */ /* 0x000fe600078e008a */
[----:B------:R-:W-:Y:S02]  /*18d80*/  IMAD.MOV.U32 R138, RZ, RZ, R147 ;  /* 0x000000ffff8a7224 */ /* 0x000fe400078e0093 */
[----:B------:R-:W-:Y:S02]  /*18d90*/  IMAD.MOV.U32 R147, RZ, RZ, R151 ;  /* 0x000000ffff937224 */ /* 0x000fe400078e0097 */
        /* <DEDUP_REMOVED lines=9> */
[----:B------:R-:W-:Y:S01]  /*18e30*/  IMAD.MOV.U32 R173, RZ, RZ, R137 ;  /* 0x000000ffffad7224 */ /* 0x000fe200078e0089 */
[----:B------:R-:W-:Y:S01]  /*18e40*/  MUFU.EX2 R138, R97 ;  /* 0x00000061008a7308 */ /* 0x000fe20000000800 */
[----:B------:R-:W-:Y:S04]  /*18e50*/  IMAD.MOV.U32 R168, RZ, RZ, R147 ;  /* 0x000000ffffa87224 */ /* 0x000fe800078e0093 */
[----:B------:R-:W-:Y:S02]  /*18e60*/  IMAD.MOV.U32 R172, RZ, RZ, R168 ;  /* 0x000000ffffac7224 */ /* 0x000fe400078e00a8 */
[----:B------:R-:W-:Y:S02]  /*18e70*/  IMAD.MOV.U32 R168, RZ, RZ, R180 ;  /* 0x000000ffffa87224 */ /* 0x000fe400078e00b4 */
[----:B------:R-:W-:Y:S01]  /*18e80*/  IMAD.MOV.U32 R180, RZ, RZ, R176 ;  /* 0x000000ffffb47224 */ /* 0x000fe200078e00b0 */
[----:B------:R-:W-:Y:S01]  /*18e90*/  MUFU.EX2 R137, R98 ;  /* 0x0000006200897308 */ /* 0x000fe20000000800 */
[----:B------:R-:W-:Y:S02]  /*18ea0*/  IMAD.MOV.U32 R176, RZ, RZ, R197 ;  /* 0x000000ffffb07224 */ /* 0x000fe400078e00c5 */
[----:B-1----:R-:W-:Y:S02]  /*18eb0*/  FFMA.FTZ R0, R177, c[0x0][0x23c], -R96 ;  /* 0x00008f00b1007a23 */ /* 0x002fe40000010860 */
[----:B------:R-:W-:Y:S02]  /*18ec0*/  IMAD.MOV.U32 R197, RZ, RZ, R193 ;  /* 0x000000ffffc57224 */ /* 0x000fe400078e00c1 */
[----:B------:R-:W-:Y:S02]  /*18ed0*/  IMAD.MOV.U32 R193, RZ, RZ, R167 ;  /* 0x000000ffffc17224 */ /* 0x000fe400078e00a7 */
[----:B------:R-:W-:Y:S01]  /*18ee0*/  IMAD.MOV.U32 R169, RZ, RZ, R146 ;  /* 0x000000ffffa97224 */ /* 0x000fe200078e0092 */
[----:B------:R1:W1:Y:S01]  /*18ef0*/  MUFU.EX2 R175, R0 ;  /* 0x0000000000af7308 */ /* 0x0002620000000800 */
[----:B------:R-:W-:Y:S02]  /*18f00*/  IMAD.MOV.U32 R181, RZ, RZ, R142 ;  /* 0x000000ffffb57224 */ /* 0x000fe400078e008e */
[----:B------:R-:W-:Y:S02]  /*18f10*/  IMAD.MOV.U32 R146, RZ, RZ, R156 ;  /* 0x000000ffff927224 */ /* 0x000fe400078e009c */
[----:B------:R-:W-:Y:S02]  /*18f20*/  IMAD.MOV.U32 R147, RZ, RZ, R205 ;  /* 0x000000ffff937224 */ /* 0x000fe400078e00cd */
[----:B------:R-:W-:Y:S02]  /*18f30*/  IMAD.MOV.U32 R142, RZ, RZ, R148 ;  /* 0x000000ffff8e7224 */ /* 0x000fe400078e0094 */
[--C-:B------:R-:W-:Y:S01]  /*18f40*/  FFMA.FTZ R122, R251, c[0x0][0x23c], -R84.reuse ;  /* 0x00008f00fb7a7a23 */ /* 0x100fe20000010854 */
[----:B------:R-:W-:Y:S01]  /*18f50*/  MUFU.EX2 R156, R203 ;  /* 0x000000cb009c7308 */ /* 0x000fe20000000800 */
[----:B------:R-:W-:Y:S02]  /*18f60*/  FFMA.FTZ R121, R250, c[0x0][0x23c], -R84 ;  /* 0x00008f00fa797a23 */ /* 0x000fe40000010854 */
[----:B------:R-:W-:Y:S01]  /*18f70*/  IMAD.MOV.U32 R177, RZ, RZ, R139 ;  /* 0x000000ffffb17224 */ /* 0x000fe200078e008b */
[-C--:B----4-:R-:W-:Y:S06]  /*18f80*/  HMMA.16816.F32 R36, R72, R76.reuse, R36 ;  /* 0x0000004c4824723c */ /* 0x090fec0000001824 */
[----:B------:R-:W-:Y:S02]  /*18f90*/  MUFU.EX2 R139, R133 ;  /* 0x00000085008b7308 */ /* 0x000fe40000000800 */
[C---:B------:R-:W-:Y:S01]  /*18fa0*/  HMMA.16816.F32 R40, R80.reuse, R76, R40 ;  /* 0x0000004c5028723c */ /* 0x040fe20000001828 */
[----:B-1----:R-:W-:Y:S03]  /*18fb0*/  FFMA.FTZ R0, R173, c[0x0][0x23c], -R88 ;  /* 0x00008f00ad007a23 */ /* 0x002fe60000010858 */
[----:B------:R-:W-:Y:S02]  /*18fc0*/  IMAD.MOV.U32 R173, RZ, RZ, R169 ;  /* 0x000000ffffad7224 */ /* 0x000fe400078e00a9 */
[----:B------:R-:W-:Y:S02]  /*18fd0*/  IMAD.MOV.U32 R169, RZ, RZ, R181 ;  /* 0x000000ffffa97224 */ /* 0x000fe400078e00b5 */
[----:B------:R1:W-:Y:S01]  /*18fe0*/  MUFU.EX2 R167, R0 ;  /* 0x0000000000a77308 */ /* 0x0003e20000000800 */
[-C--:B------:R-:W-:Y:S03]  /*18ff0*/  HMMA.16816.F32 R44, R80, R78.reuse, R44 ;  /* 0x0000004e502c723c */ /* 0x080fe6000000182c */
[----:B------:R-:W-:Y:S02]  /*19000*/  IMAD.MOV.U32 R199, RZ, RZ, R173 ;  /* 0x000000ffffc77224 */ /* 0x000fe400078e00ad */
[----:B------:R-:W-:Y:S02]  /*19010*/  IMAD.MOV.U32 R173, RZ, RZ, R169 ;  /* 0x000000ffffad7224 */ /* 0x000fe400078e00a9 */
[----:B------:R-:W-:Y:S01]  /*19020*/  IMAD.MOV.U32 R181, RZ, RZ, R177 ;  /* 0x000000ffffb57224 */ /* 0x000fe200078e00b1 */
[C---:B------:R-:W-:Y:S01]  /*19030*/  HMMA.16816.F32 R48, R72.reuse, R78, R48 ;  /* 0x0000004e4830723c */ /* 0x040fe20000001830 */
[----:B------:R-:W-:Y:S01]  /*19040*/  IMAD.MOV.U32 R177, RZ, RZ, R189 ;  /* 0x000000ffffb17224 */ /* 0x000fe200078e00bd */
[----:B------:R-:W4:Y:S01]  /*19050*/  LDSM.16.MT88.4 R76, [R214+0x8800] ;  /* 0x00880000d64c783b */ /* 0x000f220000004200 */
[----:B------:R-:W-:Y:S01]  /*19060*/  MUFU.EX2 R133, R122 ;  /* 0x0000007a00857308 */ /* 0x000fe20000000800 */
[----:B------:R-:W-:Y:S02]  /*19070*/  IMAD.MOV.U32 R189, RZ, RZ, R196 ;  /* 0x000000ffffbd7224 */ /* 0x000fe400078e00c4 */
[----:B------:R-:W-:Y:S02]  /*19080*/  IMAD.MOV.U32 R196, RZ, RZ, R192 ;  /* 0x000000ffffc47224 */ /* 0x000fe400078e00c0 */
[----:B------:R-:W-:Y:S04]  /*19090*/  IMAD.MOV.U32 R192, RZ, RZ, R232 ;  /* 0x000000ffffc07224 */ /* 0x000fe800078e00e8 */
[----:B------:R-:W-:Y:S01]  /*190a0*/  IMAD.MOV.U32 R169, RZ, RZ, R168 ;  /* 0x000000ffffa97224 */ /* 0x000fe200078e00a8 */
[----:B------:R-:W-:Y:S01]  /*190b0*/  MUFU.EX2 R122, R247 ;  /* 0x000000f7007a7308 */ /* 0x000fe20000000800 */
[----:B------:R-:W-:Y:S02]  /*190c0*/  IMAD.MOV.U32 R168, RZ, RZ, R181 ;  /* 0x000000ffffa87224 */ /* 0x000fe400078e00b5 */
[----:B-1----:R-:W-:Y:S02]  /*190d0*/  FFMA.FTZ R0, R198, c[0x0][0x23c], -R88 ;  /* 0x00008f00c6007a23 */ /* 0x002fe40000010858 */
        /* <DEDUP_REMOVED lines=13> */
[-C--:B----4-:R-:W-:Y:S01]  /*191b0*/  HMMA.16816.F32 R52, R72, R76.reuse, R52 ;  /* 0x0000004c4834723c */ /* 0x090fe20000001834 */
[----:B------:R-:W-:Y:S02]  /*191c0*/  IMAD.MOV.U32 R169, RZ, RZ, R168 ;  /* 0x000000ffffa97224 */ /* 0x000fe400078e00a8 */
[----:B------:R-:W-:Y:S02]  /*191d0*/  IMAD.MOV.U32 R168, RZ, RZ, R181 ;  /* 0x000000ffffa87224 */ /* 0x000fe400078e00b5 */
[----:B-1----:R-:W-:Y:S02]  /*191e0*/  FFMA.FTZ R0, R199, c[0x0][0x23c], -R88 ;  /* 0x00008f00c7007a23 */ /* 0x002fe40000010858 */
[----:B------:R-:W-:Y:S01]  /*191f0*/  IMAD.MOV.U32 R199, RZ, RZ, R173 ;  /* 0x000000ffffc77224 */ /* 0x000fe200078e00ad */
[C---:B------:R-:W-:Y:S01]  /*19200*/  HMMA.16816.F32 R56, R80.reuse, R76, R56 ;  /* 0x0000004c5038723c */ /* 0x040fe20000001838 */
[----:B------:R1:W-:Y:S03]  /*19210*/  MUFU.EX2 R173, R0 ;  /* 0x0000000000ad7308 */ /* 0x0003e60000000800 */
[----:B------:R-:W-:Y:S02]  /*19220*/  IMAD.MOV.U32 R181, RZ, RZ, R177 ;  /* 0x000000ffffb57224 */ /* 0x000fe400078e00b1 */
[----:B------:R-:W-:Y:S01]  /*19230*/  IMAD.MOV.U32 R177, RZ, RZ, R176 ;  /* 0x000000ffffb17224 */ /* 0x000fe200078e00b0 */
[----:B------:R-:W-:Y:S01]  /*19240*/  F2FP.PACK_AB R76, R153, R152 ;  /* 0x00000098994c723e */ /* 0x000fe200000000ff */
[-C--:B------:R-:W-:Y:S01]  /*19250*/  HMMA.16816.F32 R60, R80, R78.reuse, R60 ;  /* 0x0000004e503c723c */ /* 0x080fe2000000183c */
[----:B------:R-:W-:Y:S01]  /*19260*/  IMAD.MOV.U32 R176, RZ, RZ, R189 ;  /* 0x000000ffffb07224 */ /* 0x000fe200078e00bd */
[----:B------:R-:W-:Y:S02]  /*19270*/  LDSM.16.MT88.4 R80, [R215+0x9000] ;  /* 0x00900000d750783b */ /* 0x000fe40000004200 */
[----:B------:R-:W-:Y:S01]  /*19280*/  IMAD.MOV.U32 R189, RZ, RZ, R197 ;  /* 0x000000ffffbd7224 */ /* 0x000fe200078e00c5 */
[----:B------:R-:W-:Y:S01]  /*19290*/  F2FP.PACK_AB R77, R158, R160 ;  /* 0x000000a09e4d723e */ /* 0x000fe200000000ff */
[----:B------:R-:W-:Y:S02]  /*192a0*/  IMAD.MOV.U32 R197, RZ, RZ, R196 ;  /* 0x000000ffffc57224 */ /* 0x000fe400078e00c4 */
[----:B------:R-:W-:Y:S01]  /*192b0*/  HMMA.16816.F32 R64, R72, R78, R64 ;  /* 0x0000004e4840723c */ /* 0x000fe20000001840 */
[----:B------:R-:W-:Y:S03]  /*192c0*/  IMAD.MOV.U32 R196, RZ, RZ, R193 ;  /* 0x000000ffffc47224 */ /* 0x000fe600078e00c1 */
[----:B------:R-:W-:Y:S02]  /*192d0*/  IMAD.MOV.U32 R193, RZ, RZ, R192 ;  /* 0x000000ffffc17224 */ /* 0x000fe400078e00c0 */
[----:B------:R-:W-:Y:S01]  /*192e0*/  FFMA.FTZ R89, R187, c[0x0][0x23c], -R88 ;  /* 0x00008f00bb597a23 */ /* 0x000fe20000010858 */
[----:B------:R-:W-:Y:S01]  /*192f0*/  F2FP.PACK_AB R72, R115, R106 ;  /* 0x0000006a7348723e */ /* 0x000fe200000000ff */
[----:B------:R-:W-:Y:S01]  /*19300*/  IMAD.MOV.U32 R187, RZ, RZ, R199 ;  /* 0x000000ffffbb7224 */ /* 0x000fe200078e00c7 */
[----:B------:R-:W-:Y:S01]  /*19310*/  F2FP.PACK_AB R74, R132, R118 ;  /* 0x00000076844a723e */ /* 0x000fe200000000ff */
[----:B------:R-:W-:Y:S02]  /*19320*/  MUFU.EX2 R174, R89 ;  /* 0x0000005900ae7308 */ /* 0x000fe40000000800 */
[----:B------:R-:W-:Y:S01]  /*19330*/  IMAD.MOV.U32 R199, RZ, RZ, R198 ;  /* 0x000000ffffc77224 */ /* 0x000fe200078e00c6 */
[----:B------:R-:W-:Y:S01]  /*19340*/  F2FP.PACK_AB R75, R131, R130 ;  /* 0x00000082834b723e */ /* 0x000fe200000000ff */
[----:B------:R-:W-:Y:S01]  /*19350*/  IMAD.MOV.U32 R198, RZ, RZ, R169 ;  /* 0x000000ffffc67224 */ /* 0x000fe200078e00a9 */
[----:B------:R-:W-:Y:S01]  /*19360*/  F2FP.PACK_AB R78, R162, R161 ;  /* 0x000000a1a24e723e */ /* 0x000fe200000000ff */
[----:B------:R-:W-:Y:S01]  /*19370*/  IMAD.MOV.U32 R169, RZ, RZ, R168 ;  /* 0x000000ffffa97224 */ /* 0x000fe200078e00a8 */
[----:B------:R-:W-:Y:S01]  /*19380*/  F2FP.PACK_AB R79, R175, R159 ;  /* 0x0000009faf4f723e */ /* 0x000fe200000000ff */
[----:B------:R-:W-:Y:S02]  /*19390*/  IMAD.MOV.U32 R168, RZ, RZ, R181 ;  /* 0x000000ffffa87224 */ /* 0x000fe400078e00b5 */
[----:B------:R-:W-:Y:S02]  /*193a0*/  IMAD.MOV.U32 R181, RZ, RZ, R177 ;  /* 0x000000ffffb57224 */ /* 0x000fe400078e00b1 */
[----:B------:R-:W-:Y:S02]  /*193b0*/  IMAD.MOV.U32 R177, RZ, RZ, R176 ;  /* 0x000000ffffb17224 */ /* 0x000fe400078e00b0 */
        /* <DEDUP_REMOVED lines=8> */
[----:B------:R-:W-:Y:S02]  /*19440*/  IMAD.MOV.U32 R169, RZ, RZ, R181 ;  /* 0x000000ffffa97224 */ /* 0x000fe400078e00b5 */
[----:B------:R-:W-:Y:S02]  /*19450*/  IMAD.MOV.U32 R181, RZ, RZ, R176 ;  /* 0x000000ffffb57224 */ /* 0x000fe400078e00b0 */
[----:B------:R-:W-:Y:S02]  /*19460*/  IMAD.MOV.U32 R176, RZ, RZ, R197 ;  /* 0x000000ffffb07224 */ /* 0x000fe400078e00c5 */
[----:B--2---:R-:W-:Y:S02]  /*19470*/  FFMA.FTZ R107, R107, c[0x0][0x23c], -R84 ;  /* 0x00008f006b6b7a23 */ /* 0x004fe40000010854 */
[----:B------:R-:W-:Y:S02]  /*19480*/  FADD.FTZ R84, R113, R100 ;  /* 0x0000006471547221 */ /* 0x000fe40000010000 */
[----:B------:R1:W2:Y:S01]  /*19490*/  MUFU.EX2 R113, R87 ;  /* 0x0000005700717308 */ /* 0x0002a20000000800 */
[----:B------:R-:W-:Y:S02]  /*194a0*/  IMAD.MOV.U32 R187, RZ, RZ, R198 ;  /* 0x000000ffffbb7224 */ /* 0x000fe400078e00c6 */
[----:B------:R-:W-:Y:S02]  /*194b0*/  IMAD.MOV.U32 R198, RZ, RZ, R168 ;  /* 0x000000ffffc67224 */ /* 0x000fe400078e00a8 */
[----:B------:R-:W-:Y:S02]  /*194c0*/  IMAD.MOV.U32 R168, RZ, RZ, R189 ;  /* 0x000000ffffa87224 */ /* 0x000fe400078e00bd */
[----:B------:R-:W-:Y:S02]  /*194d0*/  FADD.FTZ R84, R128, R84 ;  /* 0x0000005480547221 */ /* 0x000fe40000010000 */
[----:B------:R-:W-:Y:S01]  /*194e0*/  IMAD.MOV.U32 R191, RZ, RZ, R187 ;  /* 0x000000ffffbf7224 */ /* 0x000fe200078e00bb */
[----:B------:R-:W-:Y:S01]  /*194f0*/  MUFU.EX2 R148, R107 ;  /* 0x0000006b00947308 */ /* 0x000fe20000000800 */
[----:B------:R-:W-:Y:S02]  /*19500*/  FADD.FTZ R93, R136, R84 ;  /* 0x00000054885d7221 */ /* 0x000fe40000010000 */
[----:B------:R-:W-:Y:S02]  /*19510*/  IMAD.MOV.U32 R187, RZ, RZ, R198 ;  /* 0x000000ffffbb7224 */ /* 0x000fe400078e00c6 */
[----:B------:R-:W-:Y:S02]  /*19520*/  IMAD.MOV.U32 R198, RZ, RZ, R168 ;  /* 0x000000ffffc67224 */ /* 0x000fe400078e00a8 */
[----:B------:R-:W-:Y:S02]  /*19530*/  IMAD.MOV.U32 R168, RZ, RZ, R176 ;  /* 0x000000ffffa87224 */ /* 0x000fe400078e00b0 */
[--C-:B---3--:R-:W-:Y:S01]  /*19540*/  FFMA.FTZ R97, R221, c[0x0][0x23c], -R88.reuse ;  /* 0x00008f00dd617a23 */ /* 0x108fe20000010858 */
[----:B------:R3:W-:Y:S01]  /*19550*/  MUFU.EX2 R136, R105 ;  /* 0x0000006900887308 */ /* 0x0007e20000000800 */
[--C-:B------:R-:W-:Y:S02]  /*19560*/  FFMA.FTZ R99, R219, c[0x0][0x23c], -R88.reuse ;  /* 0x00008f00db637a23 */ /* 0x100fe40000010858 */
[--C-:B------:R-:W-:Y:S01]  /*19570*/  FFMA.FTZ R98, R220, c[0x0][0x23c], -R88.reuse ;  /* 0x00008f00dc627a23 */ /* 0x100fe20000010858 */
[----:B-1----:R-:W1:Y:S01]  /*19580*/  LDSM.16.MT88.4 R84, [R212+0x9000] ;  /* 0x00900000d454783b */ /* 0x002e620000004200 */
[----:B--2---:R-:W-:Y:S01]  /*19590*/  F2FP.PACK_AB R73, R113, R111 ;  /* 0x0000006f7149723e */ /* 0x004fe200000000ff */
[--C-:B------:R-:W-:Y:S04]  /*195a0*/  FFMA.FTZ R100, R218, c[0x0][0x23c], -R88.reuse ;  /* 0x00008f00da647a23 */ /* 0x100fe80000010858 */
[----:B------:R-:W2:Y:S10]  /*195b0*/  MUFU.EX2 R128, R201 ;  /* 0x000000c900807308 */ /* 0x000eb40000000800 */
[----:B------:R-:W-:Y:S01]  /*195c0*/  MUFU.EX2 R201, R99 ;  /* 0x0000006300c97308 */ /* 0x000fe20000000800 */
[----:B---3--:R-:W-:Y:S09]  /*195d0*/  FFMA.FTZ R105, R217, c[0x0][0x23c], -R88 ;  /* 0x00008f00d9697a23 */ /* 0x008ff20000010858 */
[----:B------:R-:W-:Y:S01]  /*195e0*/  MUFU.EX2 R202, R98 ;  /* 0x0000006200ca7308 */ /* 0x000fe20000000800 */
[-C--:B-1----:R-:W-:Y:S08]  /*195f0*/  HMMA.16816.F32 R4, R72, R84.reuse, R4 ;  /* 0x000000544804723c */ /* 0x082ff00000001804 */
[C---:B------:R-:W-:Y:S08]  /*19600*/  HMMA.16816.F32 R8, R76.reuse, R84, R8 ;  /* 0x000000544c08723c */ /* 0x040ff00000001808 */
[-C--:B------:R-:W-:Y:S08]  /*19610*/  HMMA.16816.F32 R12, R76, R86.reuse, R12 ;  /* 0x000000564c0c723c */ /* 0x080ff0000000180c */
[C---:B------:R-:W-:Y:S01]  /*19620*/  HMMA.16816.F32 R16, R72.reuse, R86, R16 ;  /* 0x000000564810723c */ /* 0x040fe20000001810 */
[----:B------:R-:W1:Y:S03]  /*19630*/  LDSM.16.MT88.4 R84, [R213+0x9000] ;  /* 0x00900000d554783b */ /* 0x000e660000004200 */
[----:B------:R-:W-:Y:S04]  /*19640*/  IMAD.MOV.U32 R140, RZ, RZ, R230 ;  /* 0x000000ffff8c7224 */ /* 0x000fe800078e00e6 */
[-C--:B------:R-:W-:Y:S01]  /*19650*/  HMMA.16816.F32 R20, R72, R80.reuse, R20 ;  /* 0x000000504814723c */ /* 0x080fe20000001814 */
[----:B------:R3:W5:Y:S03]  /*19660*/  LDL.LU R230, [R1+0xec] ;  /* 0x0000ec0001e67983 */ /* 0x0007660000300800 */
[----:B------:R-:W-:Y:S02]  /*19670*/  IMAD.MOV.U32 R205, RZ, RZ, R140 ;  /* 0x000000ffffcd7224 */ /* 0x000fe400078e008c */
[----:B------:R-:W-:Y:S02]  /*19680*/  IMAD.MOV.U32 R140, RZ, RZ, R231 ;  /* 0x000000ffff8c7224 */ /* 0x000fe400078e00e7 */
[C---:B------:R-:W-:Y:S01]  /*19690*/  HMMA.16816.F32 R24, R76.reuse, R80, R24 ;  /* 0x000000504c18723c */ /* 0x040fe20000001818 */
[----:B------:R-:W-:Y:S01]  /*196a0*/  IMAD.MOV.U32 R142, RZ, RZ, R205 ;  /* 0x000000ffff8e7224 */ /* 0x000fe200078e00cd */
[----:B------:R3:W5:Y:S02]  /*196b0*/  LDL.LU R231, [R1+0xe8] ;  /* 0x0000e80001e77983 */ /* 0x0007640000300800 */
[----:B------:R-:W-:Y:S02]  /*196c0*/  IMAD.MOV.U32 R205, RZ, RZ, R239 ;  /* 0x000000ffffcd7224 */ /* 0x000fe400078e00ef */
[----:B------:R-:W-:Y:S01]  /*196d0*/  IMAD.MOV.U32 R192, RZ, RZ, R142 ;  /* 0x000000ffffc07224 */ /* 0x000fe200078e008e */
[----:B------:R3:W5:Y:S01]  /*196e0*/  LDL.LU R232, [R1+0xe4] ;  /* 0x0000e40001e87983 */ /* 0x0007620000300800 */
[-C--:B------:R-:W-:Y:S01]  /*196f0*/  HMMA.16816.F32 R28, R76, R82.reuse, R28 ;  /* 0x000000524c1c723c */ /* 0x080fe2000000181c */
[----:B------:R-:W-:Y:S02]  /*19700*/  IMAD.MOV.U32 R142, RZ, RZ, R147 ;  /* 0x000000ffff8e7224 */ /* 0x000fe400078e0093 */
[----:B------:R3:W5:Y:S01]  /*19710*/  LDL.LU R239, [R1+0xe0] ;  /* 0x0000e00001ef7983 */ /* 0x0007620000300800 */
[----:B------:R-:W-:Y:S02]  /*19720*/  IMAD.MOV.U32 R147, RZ, RZ, R146 ;  /* 0x000000ffff937224 */ /* 0x000fe400078e0092 */
[----:B------:R-:W-:Y:S02]  /*19730*/  IMAD.MOV.U32 R146, RZ, RZ, R235 ;  /* 0x000000ffff927224 */ /* 0x000fe400078e00eb */
[C---:B------:R-:W-:Y:S01]  /*19740*/  HMMA.16816.F32 R32, R72.reuse, R82, R32 ;  /* 0x000000524820723c */ /* 0x040fe20000001820 */
[----:B------:R-:W-:Y:S01]  /*19750*/  IMAD.MOV.U32 R193, RZ, RZ, R192 ;  /* 0x000000ffffc17224 */ /* 0x000fe200078e00c0 */
[----:B------:R-:W4:Y:S02]  /*19760*/  LDSM.16.MT88.4 R80, [R214+0x9000] ;  /* 0x00900000d650783b */ /* 0x000f240000004200 */
[----:B------:R-:W-:Y:S02]  /*19770*/  IMAD.MOV.U32 R192, RZ, RZ, R147 ;  /* 0x000000ffffc07224 */ /* 0x000fe400078e0093 */
[----:B------:R-:W-:Y:S02]  /*19780*/  IMAD.MOV.U32 R147, RZ, RZ, R146 ;  /* 0x000000ffff937224 */ /* 0x000fe400078e0092 */
[----:B------:R-:W-:Y:S01]  /*19790*/  IMAD.MOV.U32 R146, RZ, RZ, R151 ;  /* 0x000000ffff927224 */ /* 0x000fe200078e0097 */
[-C--:B-1----:R-:W-:Y:S01]  /*197a0*/  HMMA.16816.F32 R36, R72, R84.reuse, R36 ;  /* 0x000000544824723c */ /* 0x082fe20000001824 */
[----:B------:R3:W5:Y:S02]  /*197b0*/  LDL.LU R235, [R1+0xdc] ;  /* 0x0000dc0001eb7983 */ /* 0x0007640000300800 */
[----:B------:R-:W-:Y:S02]  /*197c0*/  IMAD.MOV.U32 R151, RZ, RZ, R166 ;  /* 0x000000ffff977224 */ /* 0x000fe400078e00a6 */
[----:B------:R-:W-:Y:S02]  /*197d0*/  IMAD.MOV.U32 R166, RZ, RZ, R145 ;  /* 0x000000ffffa67224 */ /* 0x000fe400078e0091 */
[----:B------:R-:W-:Y:S01]  /*197e0*/  IMAD.MOV.U32 R197, RZ, RZ, R192 ;  /* 0x000000ffffc57224 */ /* 0x000fe200078e00c0 */
[C---:B------:R-:W-:Y:S01]  /*197f0*/  HMMA.16816.F32 R40, R76.reuse, R84, R40 ;  /* 0x000000544c28723c */ /* 0x040fe20000001828 */
[----:B------:R-:W-:Y:S03]  /*19800*/  IMAD.MOV.U32 R192, RZ, RZ, R146 ;  /* 0x000000ffffc07224 */ /* 0x000fe600078e0092 */
[----:B------:R-:W-:Y:S02]  /*19810*/  IMAD.MOV.U32 R146, RZ, RZ, R166 ;  /* 0x000000ffff927224 */ /* 0x000fe400078e00a6 */
[----:B------:R-:W-:Y:S02]  /*19820*/  IMAD.MOV.U32 R166, RZ, RZ, R164 ;  /* 0x000000ffffa67224 */ /* 0x000fe400078e00a4 */
[-C--:B------:R-:W-:Y:S01]  /*19830*/  HMMA.16816.F32 R44, R76, R86.reuse, R44 ;  /* 0x000000564c2c723c */ /* 0x080fe2000000182c */
[----:B------:R1:W-:Y:S03]  /*19840*/  MUFU.EX2 R164, R0 ;  /* 0x0000000000a47308 */ /* 0x0003e60000000800 */
[----:B------:R-:W-:Y:S02]  /*19850*/  IMAD.MOV.U32 R189, RZ, RZ, R193 ;  /* 0x000000ffffbd7224 */ /* 0x000fe400078e00c1 */
[----:B------:R-:W-:Y:S02]  /*19860*/  IMAD.MOV.U32 R193, RZ, RZ, R147 ;  /* 0x000000ffffc17224 */ /* 0x000fe400078e0093 */
[C---:B------:R-:W-:Y:S01]  /*19870*/  HMMA.16816.F32 R48, R72.reuse, R86, R48 ;  /* 0x000000564830723c */ /* 0x040fe20000001830 */
[----:B------:R-:W-:Y:S01]  /*19880*/  IMAD.MOV.U32 R145, RZ, RZ, R240 ;  /* 0x000000ffff917224 */ /* 0x000fe200078e00f0 */
[----:B------:R-:W3:Y:S02]  /*19890*/  LDSM.16.MT88.4 R84, [R212+0x9800] ;  /* 0x00980000d454783b */ /* 0x000ee40000004200 */
[----:B------:R-:W-:Y:S02]  /*198a0*/  IMAD.MOV.U32 R147, RZ, RZ, R151 ;  /* 0x000000ffff937224 */ /* 0x000fe400078e0097 */
[----:B------:R-:W-:Y:S02]  /*198b0*/  IMAD.MOV.U32 R151, RZ, RZ, R145 ;  /* 0x000000ffff977224 */ /* 0x000fe400078e0091 */
[----:B------:R-:W-:Y:S01]  /*198c0*/  IMAD.MOV.U32 R176, RZ, RZ, R197 ;  /* 0x000000ffffb07224 */ /* 0x000fe200078e00c5 */
[-C--:B----4-:R-:W-:Y:S01]  /*198d0*/  HMMA.16816.F32 R52, R72, R80.reuse, R52 ;  /* 0x000000504834723c */ /* 0x090fe20000001834 */
[----:B------:R4:W5:Y:S02]  /*198e0*/  LDL.LU R240, [R1+0xd8] ;  /* 0x0000d80001f07983 */ /* 0x0009640000300800 */
[----:B------:R-:W-:Y:S02]  /*198f0*/  IMAD.MOV.U32 R197, RZ, RZ, R147 ;  /* 0x000000ffffc57224 */ /* 0x000fe400078e0093 */
[----:B------:R-:W-:Y:S02]  /*19900*/  IMAD.MOV.U32 R147, RZ, RZ, R151 ;  /* 0x000000ffff937224 */ /* 0x000fe400078e0097 */
[----:B------:R-:W-:Y:S01]  /*19910*/  IMAD.MOV.U32 R145, RZ, RZ, R236 ;  /* 0x000000ffff917224 */ /* 0x000fe200078e00ec */
[C---:B------:R-:W-:Y:S01]  /*19920*/  HMMA.16816.F32 R56, R76.reuse, R80, R56 ;  /* 0x000000504c38723c */ /* 0x040fe20000001838 */
[----:B-1----:R-:W-:Y:S01]  /*19930*/  FFMA.FTZ R0, R190, c[0x0][0x23c], -R96 ;  /* 0x00008f00be007a23 */ /* 0x002fe20000010860 */
[----:B------:R4:W5:Y:S02]  /*19940*/  LDL.LU R236, [R1+0xd4] ;  /* 0x0000d40001ec7983 */ /* 0x0009640000300800 */
[----:B------:R-:W-:Y:S02]  /*19950*/  IMAD.MOV.U32 R190, RZ, RZ, R199 ;  /* 0x000000ffffbe7224 */ /* 0x000fe400078e00c7 */
[----:B------:R-:W-:Y:S02]  /*19960*/  IMAD.MOV.U32 R199, RZ, RZ, R169 ;  /* 0x000000ffffc77224 */ /* 0x000fe400078e00a9 */
[-C--:B------:R-:W-:Y:S01]  /*19970*/  HMMA.16816.F32 R60, R76, R82.reuse, R60 ;  /* 0x000000524c3c723c */ /* 0x080fe2000000183c */
[----:B------:R-:W-:Y:S03]  /*19980*/  IMAD.MOV.U32 R169, RZ, RZ, R189 ;  /* 0x000000ffffa97224 */ /* 0x000fe600078e00bd */
[----:B------:R-:W-:Y:S02]  /*19990*/  IMAD.MOV.U32 R189, RZ, RZ, R193 ;  /* 0x000000ffffbd7224 */ /* 0x000fe400078e00c1 */
[----:B------:R-:W-:Y:S01]  /*199a0*/  IMAD.MOV.U32 R193, RZ, RZ, R146 ;  /* 0x000000ffffc17224 */ /* 0x000fe200078e0092 */
[----:B------:R-:W-:Y:S01]  /*199b0*/  F2FP.PACK_AB R78, R174, R173 ;  /* 0x000000adae4e723e */ /* 0x000fe200000000ff */
[----:B------:R-:W-:Y:S01]  /*199c0*/  HMMA.16816.F32 R64, R72, R82, R64 ;  /* 0x000000524840723c */ /* 0x000fe20000001840 */
[----:B------:R-:W-:Y:S03]  /*199d0*/  IMAD.MOV.U32 R146, RZ, RZ, R166 ;  /* 0x000000ffff927224 */ /* 0x000fe600078e00a6 */
[----:B------:R-:W-:Y:S02]  /*199e0*/  IMAD.MOV.U32 R166, RZ, RZ, R165 ;  /* 0x000000ffffa67224 */ /* 0x000fe400078e00a5 */
[----:B------:R1:W1:Y:S01]  /*199f0*/  MUFU.EX2 R165, R0 ;  /* 0x0000000000a57308 */ /* 0x0002620000000800 */
[----:B------:R-:W-:Y:S01]  /*19a00*/  IMAD.MOV.U32 R178, RZ, RZ, R190 ;  /* 0x000000ffffb27224 */ /* 0x000fe200078e00be */
[----:B--2---:R-:W-:Y:S01]  /*19a10*/  F2FP.PACK_AB R72, R139, R128 ;  /* 0x000000808b48723e */ /* 0x004fe200000000ff */
[----:B------:R-:W-:Y:S03]  /*19a20*/  IMAD.MOV.U32 R190, RZ, RZ, R199 ;  /* 0x000000ffffbe7224 */ /* 0x000fe600078e00c7 */
        /* <DEDUP_REMOVED lines=9> */
[-C--:B---3--:R-:W-:Y:S01]  /*19ac0*/  HMMA.16816.F32 R4, R72, R84.reuse, R4 ;  /* 0x000000544804723c */ /* 0x088fe20000001804 */
[----:B------:R-:W-:Y:S02]  /*19ad0*/  IMAD.MOV.U32 R151, RZ, RZ, R145 ;  /* 0x000000ffff977224 */ /* 0x000fe400078e0091 */
[----:B------:R-:W-:Y:S02]  /*19ae0*/  IMAD.MOV.U32 R145, RZ, RZ, R241 ;  /* 0x000000ffff917224 */ /* 0x000fe400078e00f1 */
[----:B------:R4:W5:Y:S01]  /*19af0*/  LDL.LU R241, [R1+0xd0] ;  /* 0x0000d00001f17983 */ /* 0x0009620000300800 */
[----:B-1----:R-:W-:Y:S01]  /*19b00*/  FFMA.FTZ R0, R191, c[0x0][0x23c], -R96 ;  /* 0x00008f00bf007a23 */ /* 0x002fe20000010860 */
[----:B------:R-:W-:Y:S01]  /*19b10*/  F2FP.PACK_AB R77, R165, R164 ;  /* 0x000000a4a54d723e */ /* 0x000fe200000000ff */
[----:B------:R-:W-:Y:S02]  /*19b20*/  IMAD.MOV.U32 R191, RZ, RZ, R169 ;  /* 0x000000ffffbf7224 */ /* 0x000fe400078e00a9 */
[----:B------:R1:W-:Y:S02]  /*19b30*/  MUFU.EX2 R166, R0 ;  /* 0x0000000000a67308 */ /* 0x0003e40000000800 */
        /* <DEDUP_REMOVED lines=17> */
[----:B------:R-:W1:Y:S01]  /*19c50*/  MUFU.EX2 R207, R0 ;  /* 0x0000000000cf7308 */ /* 0x000e620000000800 */
[----:B------:R-:W-:Y:S02]  /*19c60*/  IMAD.MOV.U32 R182, RZ, RZ, R176 ;  /* 0x000000ffffb67224 */ /* 0x000fe400078e00b0 */
[----:B------:R-:W-:Y:S02]  /*19c70*/  IMAD.MOV.U32 R191, RZ, RZ, R149 ;  /* 0x000000ffffbf7224 */ /* 0x000fe400078e0095 */
[----:B------:R-:W-:Y:S02]  /*19c80*/  IMAD.MOV.U32 R170, RZ, RZ, R178 ;  /* 0x000000ffffaa7224 */ /* 0x000fe400078e00b2 */
[----:B------:R-:W-:Y:S02]  /*19c90*/  IMAD.MOV.U32 R178, RZ, RZ, R151 ;  /* 0x000000ffffb27224 */ /* 0x000fe400078e0097 */
[----:B------:R-:W-:Y:S01]  /*19ca0*/  IMAD.MOV.U32 R209, RZ, RZ, R171 ;  /* 0x000000ffffd17224 */ /* 0x000fe200078e00ab */
[----:B------:R-:W-:Y:S01]  /*19cb0*/  MUFU.EX2 R176, R108 ;  /* 0x0000006c00b07308 */ /* 0x000fe20000000800 */
[----:B------:R-:W-:Y:S02]  /*19cc0*/  IMAD.MOV.U32 R171, RZ, RZ, R170 ;  /* 0x000000ffffab7224 */ /* 0x000fe400078e00aa */
[----:B------:R-:W-:Y:S02]  /*19cd0*/  IMAD.MOV.U32 R170, RZ, RZ, R183 ;  /* 0x000000ffffaa7224 */ /* 0x000fe400078e00b7 */
[----:B------:R-:W-:Y:S02]  /*19ce0*/  IMAD.MOV.U32 R183, RZ, RZ, R182 ;  /* 0x000000ffffb77224 */ /* 0x000fe400078e00b6 */
[----:B------:R-:W-:Y:S02]  /*19cf0*/  IMAD.MOV.U32 R182, RZ, RZ, R179 ;  /* 0x000000ffffb67224 */ /* 0x000fe400078e00b3 */
[----:B------:R-:W-:Y:S01]  /*19d00*/  IMAD.MOV.U32 R179, RZ, RZ, R178 ;  /* 0x000000ffffb37224 */ /* 0x000fe200078e00b2 */
[----:B------:R-:W-:Y:S01]  /*19d10*/  MUFU.EX2 R149, R109 ;  /* 0x0000006d00957308 */ /* 0x000fe20000000800 */
[----:B------:R-:W-:Y:S02]  /*19d20*/  IMAD.MOV.U32 R178, RZ, RZ, R191 ;  /* 0x000000ffffb27224 */ /* 0x000fe400078e00bf */
[----:B------:R-:W-:Y:S01]  /*19d30*/  IMAD.MOV.U32 R191, RZ, RZ, R190 ;  /* 0x000000ffffbf7224 */ /* 0x000fe200078e00be */
[----:B-1----:R-:W-:Y:S01]  /*19d40*/  F2FP.PACK_AB R79, R207, R166 ;  /* 0x000000a6cf4f723e */ /* 0x002fe200000000ff */
        /* <DEDUP_REMOVED lines=11> */
[----:B------:R-:W-:Y:S02]  /*19e00*/  FFMA.FTZ R0, R251, c[0x0][0x23c], -R88 ;  /* 0x00008f00fb007a23 */ /* 0x000fe40000010858 */
        /* <DEDUP_REMOVED lines=24> */
[----:B-1----:R-:W-:Y:S02]  /*19f90*/  FFMA.FTZ R0, R250, c[0x0][0x23c], -R88 ;  /* 0x00008f00fa007a23 */ /* 0x002fe40000010858 */
[----:B------:R-:W-:Y:S02]  /*19fa0*/  IMAD.MOV.U32 R199, RZ, RZ, R143 ;  /* 0x000000ffffc77224 */ /* 0x000fe400078e008f */
[----:B------:R-:W-:Y:S01]  /*19fb0*/  IMAD.MOV.U32 R143, RZ, RZ, R141 ;  /* 0x000000ffff8f7224 */ /* 0x000fe200078e008d */
[----:B------:R1:W-:Y:S01]  /*19fc0*/  MUFU.EX2 R205, R0 ;  /* 0x0000000000cd7308 */ /* 0x0003e20000000800 */
[----:B------:R-:W-:Y:S02]  /*19fd0*/  IMAD.MOV.U32 R145, RZ, RZ, R229 ;  /* 0x000000ffff917224 */ /* 0x000fe400078e00e5 */
[----:B------:R-:W-:Y:S01]  /*19fe0*/  IMAD.MOV.U32 R250, RZ, RZ, R252 ;  /* 0x000000fffffa7224 */ /* 0x000fe200078e00fc */
[----:B------:R4:W5:Y:S01]  /*19ff0*/  LDL.LU R229, [R1+0xcc] ;  /* 0x0000cc0001e57983 */ /* 0x0009620000300800 */
[----:B------:R-:W-:Y:S02]  /*1a000*/  IMAD.MOV.U32 R252, RZ, RZ, R209 ;  /* 0x000000fffffc7224 */ /* 0x000fe400078e00d1 */
[----:B------:R-:W-:Y:S01]  /*1a010*/  IMAD.MOV.U32 R209, RZ, RZ, R199 ;  /* 0x000000ffffd17224 */ /* 0x000fe200078e00c7 */
[----:B------:R4:W5:Y:S01]  /*1a020*/  LDL.LU R228, [R1+0xc8] ;  /* 0x0000c80001e47983 */ /* 0x0009620000300800 */
[----:B------:R-:W-:Y:S01]  /*1a030*/  IMAD.MOV.U32 R199, RZ, RZ, R143 ;  /* 0x000000ffffc77224 */ /* 0x000fe200078e008f */
[----:B------:R-:W-:Y:S01]  /*1a040*/  MUFU.EX2 R117, R245 ;  /* 0x000000f500757308 */ /* 0x000fe20000000800 */
[----:B------:R-:W-:Y:S02]  /*1a050*/  FFMA.FTZ R107, R250, c[0x0][0x23c], -R88 ;  /* 0x00008f00fa6b7a23 */ /* 0x000fe40000010858 */
[----:B------:R-:W-:Y:S02]  /*1a060*/  IMAD.MOV.U32 R250, RZ, RZ, R251 ;  /* 0x000000fffffa7224 */ /* 0x000fe400078e00fb */
[----:B------:R-:W-:Y:S02]  /*1a070*/  IMAD.MOV.U32 R251, RZ, RZ, R252 ;  /* 0x000000fffffb7224 */ /* 0x000fe400078e00fc */
[----:B------:R-:W-:Y:S02]  /*1a080*/  IMAD.MOV.U32 R252, RZ, RZ, R200 ;  /* 0x000000fffffc7224 */ /* 0x000fe400078e00c8 */
[----:B------:R-:W-:Y:S02]  /*1a090*/  IMAD.MOV.U32 R200, RZ, RZ, R209 ;  /* 0x000000ffffc87224 */ /* 0x000fe400078e00d1 */
[----:B------:R-:W-:Y:S02]  /*1a0a0*/  IMAD.MOV.U32 R209, RZ, RZ, R190 ;  /* 0x000000ffffd17224 */ /* 0x000fe400078e00be */
[----:B------:R-:W-:Y:S02]  /*1a0b0*/  IMAD.MOV.U32 R190, RZ, RZ, R199 ;  /* 0x000000ffffbe7224 */ /* 0x000fe400078e00c7 */
[--C-:B-1----:R-:W-:Y:S02]  /*1a0c0*/  FFMA.FTZ R0, R222, c[0x0][0x23c], -R88.reuse ;  /* 0x00008f00de007a23 */ /* 0x102fe40000010858 */
[----:B------:R-:W-:Y:S02]  /*1a0d0*/  IMAD.MOV.U32 R189, RZ, RZ, R227 ;  /* 0x000000ffffbd7224 */ /* 0x000fe400078e00e3 */
[----:B------:R1:W-:Y:S01]  /*1a0e0*/  MUFU.EX2 R203, R0 ;  /* 0x0000000000cb7308 */ /* 0x0003e20000000800 */
[----:B------:R-:W-:Y:S01]  /*1a0f0*/  FFMA.FTZ R76, R249, c[0x0][0x23c], -R88 ;  /* 0x00008f00f94c7a23 */ /* 0x000fe20000010858 */
[----:B------:R4:W5:Y:S01]  /*1a100*/  LDL.LU R227, [R1+0xc4] ;  /* 0x0000c40001e37983 */ /* 0x0009620000300800 */
[----:B------:R-:W-:Y:S02]  /*1a110*/  IMAD.MOV.U32 R249, RZ, RZ, R252 ;  /* 0x000000fffff97224 */ /* 0x000fe400078e00fc */
[----:B------:R-:W-:Y:S01]  /*1a120*/  FFMA.FTZ R108, R250, c[0x0][0x23c], -R88 ;  /* 0x00008f00fa6c7a23 */ /* 0x000fe20000010858 */
[----:B------:R4:W5:Y:S01]  /*1a130*/  LDL.LU R226, [R1+0xc0] ;  /* 0x0000c00001e27983 */ /* 0x0009620000300800 */
[----:B------:R-:W-:Y:S02]  /*1a140*/  IMAD.MOV.U32 R250, RZ, RZ, R190 ;  /* 0x000000fffffa7224 */ /* 0x000fe400078e00be */
[----:B------:R-:W-:Y:S01]  /*1a150*/  IMAD.MOV.U32 R141, RZ, RZ, R224 ;  /* 0x000000ffff8d7224 */ /* 0x000fe200078e00e0 */
[----:B------:R4:W5:Y:S01]  /*1a160*/  LDL.LU R225, [R1+0xbc] ;  /* 0x0000bc0001e17983 */ /* 0x0009620000300800 */
[----:B------:R-:W-:Y:S01]  /*1a170*/  IMAD.MOV.U32 R143, RZ, RZ, R223 ;  /* 0x000000ffff8f7224 */ /* 0x000fe200078e00df */
[----:B------:R2:W-:Y:S01]  /*1a180*/  MUFU.EX2 R204, R76 ;  /* 0x0000004c00cc7308 */ /* 0x0005e20000000800 */
[----:B------:R-:W-:Y:S01]  /*1a190*/  IMAD.MOV.U32 R252, RZ, RZ, R200 ;  /* 0x000000fffffc7224 */ /* 0x000fe200078e00c8 */
[----:B------:R4:W5:Y:S01]  /*1a1a0*/  LDL.LU R224, [R1+0xb8] ;  /* 0x0000b80001e07983 */ /* 0x0009620000300800 */
[----:B------:R-:W-:Y:S02]  /*1a1b0*/  FADD.FTZ R80, R129, R93 ;  /* 0x0000005d81507221 */ /* 0x000fe40000010000 */
[----:B------:R-:W-:Y:S01]  /*1a1c0*/  IMAD.MOV.U32 R199, RZ, RZ, R198 ;  /* 0x000000ffffc77224 */ /* 0x000fe200078e00c6 */
[----:B------:R4:W5:Y:S01]  /*1a1d0*/  LDL.LU R223, [R1+0xb4] ;  /* 0x0000b40001df7983 */ /* 0x0009620000300800 */
[----:B------:R-:W-:Y:S02]  /*1a1e0*/  IMAD.MOV.U32 R198, RZ, RZ, R194 ;  /* 0x000000ffffc67224 */ /* 0x000fe400078e00c2 */
[----:B------:R-:W-:Y:S01]  /*1a1f0*/  IMAD.MOV.U32 R194, RZ, RZ, R197 ;  /* 0x000000ffffc27224 */ /* 0x000fe200078e00c5 */
[----:B------:R4:W5:Y:S01]  /*1a200*/  LDL.LU R222, [R1+0xb0] ;  /* 0x0000b00001de7983 */ /* 0x0009620000300800 */
[----:B------:R-:W-:Y:S01]  /*1a210*/  IMAD.MOV.U32 R197, RZ, RZ, R147 ;  /* 0x000000ffffc57224 */ /* 0x000fe200078e0093 */
[----:B------:R-:W-:Y:S01]  /*1a220*/  MUFU.EX2 R129, R100 ;  /* 0x0000006400817308 */ /* 0x000fe20000000800 */
[----:B-1----:R-:W-:Y:S01]  /*1a230*/  FFMA.FTZ R0, R249, c[0x0][0x23c], -R96 ;  /* 0x00008f00f9007a23 */ /* 0x002fe20000010860 */
[----:B------:R4:W5:Y:S01]  /*1a240*/  LDL.LU R221, [R1+0xac] ;  /* 0x0000ac0001dd7983 */ /* 0x0009620000300800 */
[----:B------:R-:W-:Y:S02]  /*1a250*/  IMAD.MOV.U32 R249, RZ, RZ, R250 ;  /* 0x000000fffff97224 */ /* 0x000fe400078e00fa */
[----:B------:R-:W-:Y:S01]  /*1a260*/  IMAD.MOV.U32 R250, RZ, RZ, R251 ;  /* 0x000000fffffa7224 */ /* 0x000fe200078e00fb */
[----:B------:R4:W5:Y:S01]  /*1a270*/  LDL.LU R220, [R1+0xa8] ;  /* 0x0000a80001dc7983 */ /* 0x0009620000300800 */
[----:B------:R-:W-:Y:S02]  /*1a280*/  IMAD.MOV.U32 R251, RZ, RZ, R179 ;  /* 0x000000fffffb7224 */ /* 0x000fe400078e00b3 */
[----:B------:R-:W-:Y:S01]  /*1a290*/  IMAD.MOV.U32 R147, RZ, RZ, R216 ;  /* 0x000000ffff937224 */ /* 0x000fe200078e00d8 */
[----:B------:R1:W-:Y:S01]  /*1a2a0*/  MUFU.EX2 R179, R0 ;  /* 0x0000000000b37308 */ /* 0x0003e20000000800 */
[----:B------:R4:W5:Y:S01]  /*1a2b0*/  LDL.LU R219, [R1+0xa4] ;  /* 0x0000a40001db7983 */ /* 0x0009620000300800 */
[----:B------:R-:W-:Y:S02]  /*1a2c0*/  FFMA.FTZ R109, R135, c[0x0][0x23c], -R88 ;  /* 0x00008f00876d7a23 */ /* 0x000fe40000010858 */
[----:B------:R-:W-:Y:S01]  /*1a2d0*/  FADD.FTZ R102, R134, R80 ;  /* 0x0000005086667221 */ /* 0x000fe20000010000 */
[----:B------:R4:W5:Y:S01]  /*1a2e0*/  LDL.LU R218, [R1+0xa0] ;  /* 0x0000a00001da7983 */ /* 0x0009620000300800 */
[----:B--2---:R-:W-:Y:S02]  /*1a2f0*/  FADD.FTZ R76, R101, R92 ;  /* 0x0000005c654c7221 */ /* 0x004fe40000010000 */
[----:B------:R-:W-:Y:S01]  /*1a300*/  FFMA.FTZ R145, R145, c[0x0][0x23c], -R88 ;  /* 0x00008f0091917a23 */ /* 0x000fe20000010858 */
[----:B------:R4:W5:Y:S01]  /*1a310*/  LDL.LU R217, [R1+0x9c] ;  /* 0x00009c0001d97983 */ /* 0x0009620000300800 */
[----:B------:R-:W-:Y:S01]  /*1a320*/  FADD.FTZ R101, R104, R76 ;  /* 0x0000004c68657221 */ /* 0x000fe20000010000 */
[----:B------:R-:W-:Y:S01]  /*1a330*/  F2FP.PACK_AB R76, R172, R167 ;  /* 0x000000a7ac4c723e */ /* 0x000fe200000000ff */
[----:B------:R-:W-:Y:S01]  /*1a340*/  MUFU.EX2 R100, R144 ;  /* 0x0000009000647308 */ /* 0x000fe20000000800 */
[----:B------:R4:W5:Y:S01]  /*1a350*/  LDL.LU R216, [R1+0x98] ;  /* 0x0000980001d87983 */ /* 0x0009620000300800 */
[----:B------:R-:W-:Y:S02]  /*1a360*/  IMAD.MOV.U32 R190, RZ, RZ, R147 ;  /* 0x000000ffffbe7224 */ /* 0x000fe400078e0093 */
[----:B------:R-:W-:Y:S01]  /*1a370*/  FFMA.FTZ R147, R125, c[0x0][0x23c], -R88 ;  /* 0x00008f007d937a23 */ /* 0x000fe20000010858 */
[----:B------:R-:W2:Y:S01]  /*1a380*/  LDSM.16.MT88.4 R80, [R215+0x9800] ;  /* 0x00980000d750783b */ /* 0x000ea20000004200 */
[C---:B------:R-:W-:Y:S01]  /*1a390*/  HMMA.16816.F32 R8, R76.reuse, R84, R8 ;  /* 0x000000544c08723c */ /* 0x040fe20000001808 */
[----:B------:R-:W-:Y:S02]  /*1a3a0*/  IMAD.MOV.U32 R200, RZ, RZ, R146 ;  /* 0x000000ffffc87224 */ /* 0x000fe400078e0092 */
[----:B------:R-:W-:Y:S01]  /*1a3b0*/  FFMA.FTZ R146, R124, c[0x0][0x23c], -R88 ;  /* 0x00008f007c927a23 */ /* 0x000fe20000010858 */
[----:B------:R-:W-:Y:S01]  /*1a3c0*/  MUFU.EX2 R134, R141 ;  /* 0x0000008d00867308 */ /* 0x000fe20000000800 */
[----:B------:R-:W-:Y:S02]  /*1a3d0*/  IMAD.MOV.U32 R248, RZ, RZ, R142 ;  /* 0x000000fffff87224 */ /* 0x000fe400078e008e */
[----:B-1----:R-:W-:Y:S01]  /*1a3e0*/  FFMA.FTZ R0, R249, c[0x0][0x23c], -R96 ;  /* 0x00008f00f9007a23 */ /* 0x002fe20000010860 */
[-C--:B------:R-:W-:Y:S01]  /*1a3f0*/  HMMA.16816.F32 R12, R76, R86.reuse, R12 ;  /* 0x000000564c0c723c */ /* 0x080fe2000000180c */
[----:B------:R-:W-:Y:S01]  /*1a400*/  IMAD.MOV.U32 R249, RZ, RZ, R250 ;  /* 0x000000fffff97224 */ /* 0x000fe200078e00fa */
[----:B------:R4:W5:Y:S02]  /*1a410*/  LDL.LU R135, [R1+0x94] ;  /* 0x0000940001877983 */ /* 0x0009640000300800 */
[----:B------:R-:W-:Y:S02]  /*1a420*/  IMAD.MOV.U32 R250, RZ, RZ, R251 ;  /* 0x000000fffffa7224 */ /* 0x000fe400078e00fb */
[----:B------:R-:W-:Y:S01]  /*1a430*/  IMAD.MOV.U32 R251, RZ, RZ, R252 ;  /* 0x000000fffffb7224 */ /* 0x000fe200078e00fc */
[----:B------:R-:W3:Y:S01]  /*1a440*/  LDL.LU R99, [R1+0x4c] ;  /* 0x00004c0001637983 */ /* 0x000ee20000300800 */
[C---:B------:R-:W-:Y:S01]  /*1a450*/  HMMA.16816.F32 R16, R72.reuse, R86, R16 ;  /* 0x000000564810723c */ /* 0x040fe20000001810 */
[----:B------:R-:W-:Y:S01]  /*1a460*/  IMAD.MOV.U32 R252, RZ, RZ, R182 ;  /* 0x000000fffffc7224 */ /* 0x000fe200078e00b6 */
[----:B------:R-:W-:Y:S01]  /*1a470*/  MUFU.EX2 R141, R140 ;  /* 0x0000008c008d7308 */ /* 0x000fe20000000800 */
[----:B------:R-:W1:Y:S01]  /*1a480*/  LDSM.16.MT88.4 R88, [R213+0x9800] ;  /* 0x00980000d558783b */ /* 0x000e620000004200 */
[----:B------:R-:W-:Y:S02]  /*1a490*/  IMAD.MOV.U32 R126, RZ, RZ, R249 ;  /* 0x000000ffff7e7224 */ /* 0x000fe400078e00f9 */
[----:B------:R-:W-:Y:S02]  /*1a4a0*/  IMAD.MOV.U32 R123, RZ, RZ, R251 ;  /* 0x000000ffff7b7224 */ /* 0x000fe400078e00fb */
[----:B------:R-:W-:Y:S03]  /*1a4b0*/  IMAD.MOV.U32 R251, RZ, RZ, R187 ;  /* 0x000000fffffb7224 */ /* 0x000fe600078e00bb */
[----:B------:R-:W1:Y:S01]  /*1a4c0*/  LDSM.16.MT88.4 R92, [R214+0x9800] ;  /* 0x00980000d65c783b */ /* 0x000e620000004200 */
[----:B------:R4:W-:Y:S01]  /*1a4d0*/  MUFU.EX2 R182, R0 ;  /* 0x0000000000b67308 */ /* 0x0009e20000000800 */
[----:B------:R-:W-:Y:S02]  /*1a4e0*/  IMAD.MOV.U32 R187, RZ, RZ, R181 ;  /* 0x000000ffffbb7224 */ /* 0x000fe400078e00b5 */
[----:B------:R-:W-:Y:S04]  /*1a4f0*/  IMAD.MOV.U32 R249, RZ, RZ, R168 ;  /* 0x000000fffff97224 */ /* 0x000fe800078e00a8 */
[----:B------:R-:W-:Y:S03]  /*1a500*/  LDSM.16.MT88.4 R84, [R215+0xa000] ;  /* 0x00a00000d754783b */ /* 0x000fe60000004200 */
[----:B------:R-:W-:Y:S01]  /*1a510*/  MUFU.EX2 R181, R97 ;  /* 0x0000006100b57308 */ /* 0x000fe20000000800 */
[-C--:B--2---:R-:W-:Y:S08]  /*1a520*/  HMMA.16816.F32 R20, R72, R80.reuse, R20 ;  /* 0x000000504814723c */ /* 0x084ff00000001814 */
[C---:B------:R-:W-:Y:S01]  /*1a530*/  HMMA.16816.F32 R24, R76.reuse, R80, R24 ;  /* 0x000000504c18723c */ /* 0x040fe20000001818 */
[----:B------:R-:W-:Y:S03]  /*1a540*/  MUFU.EX2 R140, R121 ;  /* 0x00000079008c7308 */ /* 0x000fe60000000800 */
[--C-:B----4-:R-:W-:Y:S04]  /*1a550*/  FFMA.FTZ R0, R178, c[0x0][0x23c], -R96.reuse ;  /* 0x00008f00b2007a23 */ /* 0x110fe80000010860 */
[-C--:B------:R-:W-:Y:S03]  /*1a560*/  HMMA.16816.F32 R28, R76, R82.reuse, R28 ;  /* 0x000000524c1c723c */ /* 0x080fe6000000181c */
[----:B------:R2:W-:Y:S05]  /*1a570*/  MUFU.EX2 R178, R0 ;  /* 0x0000000000b27308 */ /* 0x0005ea0000000800 */
[C---:B------:R-:W-:Y:S01]  /*1a580*/  HMMA.16816.F32 R32, R72.reuse, R82, R32 ;  /* 0x000000524820723c */ /* 0x040fe20000001820 */
[----:B------:R-:W4:Y:S04]  /*1a590*/  LDSM.16.MT88.4 R80, [R212+0xa000] ;  /* 0x00a00000d450783b */ /* 0x000f280000004200 */
[----:B------:R-:W-:Y:S03]  /*1a5a0*/  MUFU.EX2 R143, R143 ;  /* 0x0000008f008f7308 */ /* 0x000fe60000000800 */
[-C--:B-1----:R-:W-:Y:S07]  /*1a5b0*/  HMMA.16816.F32 R36, R72, R88.reuse, R36 ;  /* 0x000000584824723c */ /* 0x082fee0000001824 */
[----:B------:R-:W-:Y:S01]  /*1a5c0*/  MUFU.EX2 R142, R120 ;  /* 0x00000078008e7308 */ /* 0x000fe20000000800 */
[C---:B------:R-:W-:Y:S01]  /*1a5d0*/  HMMA.16816.F32 R40, R76.reuse, R88, R40 ;  /* 0x000000584c28723c */ /* 0x040fe20000001828 */
[--C-:B--2---:R-:W-:Y:S07]  /*1a5e0*/  FFMA.FTZ R0, R183, c[0x0][0x23c], -R96.reuse ;  /* 0x00008f00b7007a23 */ /* 0x104fee0000010860 */
[-C--:B------:R-:W-:Y:S01]  /*1a5f0*/  HMMA.16816.F32 R44, R76, R90.reuse, R44 ;  /* 0x0000005a4c2c723c */ /* 0x080fe2000000182c */
[----:B------:R1:W2:Y:S07]  /*1a600*/  MUFU.EX2 R183, R0 ;  /* 0x0000000000b77308 */ /* 0x0002ae0000000800 */
[C---:B------:R-:W-:Y:S01]  /*1a610*/  HMMA.16816.F32 R48, R72.reuse, R90, R48 ;  /* 0x0000005a4830723c */ /* 0x040fe20000001830 */
[----:B------:R-:W4:Y:S02]  /*1a620*/  LDSM.16.MT88.4 R88, [R213+0xa000] ;  /* 0x00a00000d558783b */ /* 0x000f240000004200 */
[----:B------:R-:W-:Y:S05]  /*1a630*/  MUFU.EX2 R168, R119 ;  /* 0x0000007700a87308 */ /* 0x000fea0000000800 */
[-C--:B------:R-:W-:Y:S05]  /*1a640*/  HMMA.16816.F32 R52, R72, R92.reuse, R52 ;  /* 0x0000005c4834723c */ /* 0x080fea0000001834 */
[----:B------:R-:W-:Y:S03]  /*1a650*/  MUFU.EX2 R124, R249 ;  /* 0x000000f9007c7308 */ /* 0x000fe60000000800 */
[C---:B------:R-:W-:Y:S01]  /*1a660*/  HMMA.16816.F32 R56, R76.reuse, R92, R56 ;  /* 0x0000005c4c38723c */ /* 0x040fe20000001838 */
[--C-:B-1----:R-:W-:Y:S06]  /*1a670*/  FFMA.FTZ R0, R200, c[0x0][0x23c], -R96.reuse ;  /* 0x00008f00c8007a23 */ /* 0x102fec0000010860 */
[----:B------:R1:W-:Y:S01]  /*1a680*/  MUFU.EX2 R200, R0 ;  /* 0x0000000000c87308 */ /* 0x0003e20000000800 */
[-C--:B------:R-:W-:Y:S07]  /*1a690*/  HMMA.16816.F32 R60, R76, R94.reuse, R60 ;  /* 0x0000005e4c3c723c */ /* 0x080fee000000183c */
[----:B------:R-:W-:Y:S01]  /*1a6a0*/  FFMA.FTZ R76, R248, c[0x0][0x23c], -R96 ;  /* 0x00008f00f84c7a23 */ /* 0x000fe20000010860 */
[----:B------:R-:W-:Y:S01]  /*1a6b0*/  HMMA.16816.F32 R64, R72, R94, R64 ;  /* 0x0000005e4840723c */ /* 0x000fe20000001840 */
[----:B------:R-:W-:Y:S01]  /*1a6c0*/  FADD.FTZ R77, R154, R102 ;  /* 0x000000669a4d7221 */ /* 0x000fe20000010000 */
[----:B------:R-:W3:Y:S01]  /*1a6d0*/  LDSM.16.MT88.4 R92, [R214+0xa000] ;  /* 0x00a00000d65c783b */ /* 0x000ee20000004200 */
[----:B------:R4:W-:Y:S01]  /*1a6e0*/  MUFU.EX2 R125, R76 ;  /* 0x0000004c007d7308 */ /* 0x0009e20000000800 */
[----:B------:R-:W-:Y:S01]  /*1a6f0*/  FADD.FTZ R78, R116, R101 ;  /* 0x00000065744e7221 */ /* 0x000fe20000010000 */
[----:B--2---:R-:W-:Y:S02]  /*1a700*/  F2FP.PACK_AB R79, R183, R178 ;  /* 0x000000b2b74f723e */ /* 0x004fe400000000ff */
[----:B------:R-:W-:Y:S01]  /*1a710*/  F2FP.PACK_AB R72, R151, R150 ;  /* 0x000000969748723e */ /* 0x000fe200000000ff */
[----:B------:R-:W-:Y:S01]  /*1a720*/  FADD.FTZ R97, R106, R78 ;  /* 0x0000004e6a617221 */ /* 0x000fe20000010000 */
[----:B------:R-:W-:Y:S03]  /*1a730*/  F2FP.PACK_AB R73, R176, R149 ;  /* 0x00000095b049723e */ /* 0x000fe600000000ff */
[----:B------:R-:W-:Y:S01]  /*1a740*/  F2FP.PACK_AB R74, R180, R177 ;  /* 0x000000b1b44a723e */ /* 0x000fe200000000ff */
[----:B------:R-:W-:Y:S01]  /*1a750*/  MUFU.EX2 R101, R210 ;  /* 0x000000d200657308 */ /* 0x000fe20000000800 */
[----:B------:R-:W-:Y:S01]  /*1a760*/  F2FP.PACK_AB R75, R170, R171 ;  /* 0x000000abaa4b723e */ /* 0x000fe200000000ff */
[--C-:B-1----:R-:W-:Y:S01]  /*1a770*/  FFMA.FTZ R0, R126, c[0x0][0x23c], -R96.reuse ;  /* 0x00008f007e007a23 */ /* 0x102fe20000010860 */
[----:B------:R-:W-:Y:S05]  /*1a780*/  F2FP.PACK_AB R78, R203, R204 ;  /* 0x000000cccb4e723e */ /* 0x000fea00000000ff */
[-C--:B----4-:R-:W-:Y:S02]  /*1a790*/  HMMA.16816.F32 R4, R72, R80.reuse, R4 ;  /* 0x000000504804723c */ /* 0x090fe40000001804 */
[----:B------:R1:W2:Y:S01]  /*1a7a0*/  MUFU.EX2 R126, R0 ;  /* 0x00000000007e7308 */ /* 0x0002a20000000800 */
[----:B------:R-:W-:Y:S09]  /*1a7b0*/  F2FP.PACK_AB R76, R205, R206 ;  /* 0x000000cecd4c723e */ /* 0x000ff200000000ff */
[----:B------:R-:W-:Y:S10]  /*1a7c0*/  MUFU.EX2 R121, R246 ;  /* 0x000000f600797308 */ /* 0x000ff40000000800 */
[----:B------:R-:W-:Y:S01]  /*1a7d0*/  MUFU.EX2 R120, R251 ;  /* 0x000000fb00787308 */ /* 0x000fe20000000800 */
[----:B-1----:R-:W-:Y:S09]  /*1a7e0*/  FFMA.FTZ R0, R123, c[0x0][0x23c], -R96 ;  /* 0x00008f007b007a23 */ /* 0x002ff20000010860 */
[----:B------:R1:W4:Y:S10]  /*1a7f0*/  MUFU.EX2 R127, R0 ;  /* 0x00000000007f7308 */ /* 0x0003340000000800 */
[----:B------:R-:W-:Y:S10]  /*1a800*/  MUFU.EX2 R123, R250 ;  /* 0x000000fa007b7308 */ /* 0x000ff40000000800 */
[----:B------:R-:W-:Y:S01]  /*1a810*/  MUFU.EX2 R119, R252 ;  /* 0x000000fc00777308 */ /* 0x000fe20000000800 */
[----:B-1----:R-:W-:Y:S04]  /*1a820*/  FADD.FTZ R0, R112, R103 ;  /* 0x0000006770007221 */ /* 0x002fe80000010000 */
[----:B------:R-:W-:Y:S02]  /*1a830*/  FADD.FTZ R98, R114, R0 ;  /* 0x0000000072627221 */ /* 0x000fe40000010000 */
[----:B------:R-:W-:Y:S01]  /*1a840*/  FADD.FTZ R0, R155, R77 ;  /* 0x0000004d9b007221 */ /* 0x000fe20000010000 */
[----:B------:R-:W-:Y:S02]  /*1a850*/  F2FP.PACK_AB R77, R182, R179 ;  /* 0x000000b3b64d723e */ /* 0x000fe400000000ff */
[----:B------:R-:W-:Y:S01]  /*1a860*/  MUFU.EX2 R103, R197 ;  /* 0x000000c500677308 */ /* 0x000fe20000000800 */
[----:B------:R-:W-:Y:S04]  /*1a870*/  FADD.FTZ R0, R152, R0 ;  /* 0x0000000098007221 */ /* 0x000fe80000010000 */
[C---:B------:R-:W-:Y:S05]  /*1a880*/  HMMA.16816.F32 R8, R76.reuse, R80, R8 ;  /* 0x000000504c08723c */ /* 0x040fea0000001808 */
[----:B------:R-:W-:Y:S03]  /*1a890*/  MUFU.EX2 R116, R244 ;  /* 0x000000f400747308 */ /* 0x000fe60000000800 */
[-C--:B------:R-:W-:Y:S07]  /*1a8a0*/  HMMA.16816.F32 R12, R76, R82.reuse, R12 ;  /* 0x000000524c0c723c */ /* 0x080fee000000180c */
        /* <DEDUP_REMOVED lines=8> */
[----:B------:R-:W-:Y:S03]  /*1a930*/  MUFU.EX2 R114, R105 ;  /* 0x0000006900727308 */ /* 0x000fe60000000800 */
[C---:B------:R-:W-:Y:S01]  /*1a940*/  HMMA.16816.F32 R32, R72.reuse, R86, R32 ;  /* 0x000000564820723c */ /* 0x040fe20000001820 */
[----:B------:R-:W1:Y:S06]  /*1a950*/  LDSM.16.MT88.4 R84, [R215+0xa800] ;  /* 0x00a80000d754783b */ /* 0x000e6c0000004200 */
[----:B------:R-:W1:Y:S01]  /*1a960*/  MUFU.EX2 R105, R242 ;  /* 0x000000f200697308 */ /* 0x000e620000000800 */
[-C--:B------:R-:W-:Y:S08]  /*1a970*/  HMMA.16816.F32 R36, R72, R88.reuse, R36 ;  /* 0x000000584824723c */ /* 0x080ff00000001824 */
[C---:B------:R-:W-:Y:S08]  /*1a980*/  HMMA.16816.F32 R40, R76.reuse, R88, R40 ;  /* 0x000000584c28723c */ /* 0x040ff00000001828 */
[-C--:B------:R-:W-:Y:S08]  /*1a990*/  HMMA.16816.F32 R44, R76, R90.reuse, R44 ;  /* 0x0000005a4c2c723c */ /* 0x080ff0000000182c */
[C---:B------:R-:W-:Y:S01]  /*1a9a0*/  HMMA.16816.F32 R48, R72.reuse, R90, R48 ;  /* 0x0000005a4830723c */ /* 0x040fe20000001830 */
[----:B------:R-:W1:Y:S07]  /*1a9b0*/  LDSM.16.MT88.4 R88, [R213+0xa800] ;  /* 0x00a80000d558783b */ /* 0x000e6e0000004200 */
[-C--:B---3--:R-:W-:Y:S08]  /*1a9c0*/  HMMA.16816.F32 R52, R72, R92.reuse, R52 ;  /* 0x0000005c4834723c */ /* 0x088ff00000001834 */
[C---:B------:R-:W-:Y:S07]  /*1a9d0*/  HMMA.16816.F32 R56, R76.reuse, R92, R56 ;  /* 0x0000005c4c38723c */ /* 0x040fee0000001838 */
[----:B------:R-:W-:Y:S01]  /*1a9e0*/  FFMA.FTZ R92, R2, R99, R208 ;  /* 0x00000063025c7223 */ /* 0x000fe200000100d0 */
[-C--:B------:R-:W-:Y:S01]  /*1a9f0*/  HMMA.16816.F32 R60, R76, R94.reuse, R60 ;  /* 0x0000005e4c3c723c */ /* 0x080fe2000000183c */
[----:B------:R-:W-:Y:S03]  /*1aa00*/  FADD.FTZ R2, R111, R98 ;  /* 0x000000626f027221 */ /* 0x000fe60000010000 */
[----:B------:R-:W-:Y:S02]  /*1aa10*/  FADD.FTZ R98, R153, R0 ;  /* 0x0000000099627221 */ /* 0x000fe40000010000 */
[----:B------:R-:W-:Y:S01]  /*1aa20*/  LDSM.16.MT88.4 R152, [R215+0xb800] ;  /* 0x00b80000d798783b */ /* 0x000fe20000004200 */
[----:B------:R-:W-:Y:S01]  /*1aa30*/  F2FP.PACK_AB R78, R129, R201 ;  /* 0x000000c9814e723e */ /* 0x000fe200000000ff */
[----:B------:R-:W-:Y:S01]  /*1aa40*/  HMMA.16816.F32 R64, R72, R94, R64 ;  /* 0x0000005e4840723c */ /* 0x000fe20000001840 */
[----:B------:R-:W-:Y:S02]  /*1aa50*/  FADD.FTZ R76, R115, R97 ;  /* 0x00000061734c7221 */ /* 0x000fe40000010000 */
[----:B------:R-:W-:Y:S01]  /*1aa60*/  MUFU.EX2 R115, R108 ;  /* 0x0000006c00737308 */ /* 0x000fe20000000800 */
[----:B--2---:R-:W-:Y:S01]  /*1aa70*/  F2FP.PACK_AB R77, R126, R200 ;  /* 0x000000c87e4d723e */ /* 0x004fe200000000ff */
[----:B------:R-:W-:Y:S01]  /*1aa80*/  FADD.FTZ R97, R118, R76 ;  /* 0x0000004c76617221 */ /* 0x000fe20000010000 */
[----:B------:R-:W-:Y:S01]  /*1aa90*/  F2FP.PACK_AB R76, R202, R181 ;  /* 0x000000b5ca4c723e */ /* 0x000fe200000000ff */
[----:B------:R-:W-:Y:S01]  /*1aaa0*/  FFMA.FTZ R0, R209, c[0x0][0x23c], -R96 ;  /* 0x00008f00d1007a23 */ /* 0x000fe20000010860 */
[----:B------:R-:W-:Y:S01]  /*1aab0*/  F2FP.PACK_AB R72, R141, R134 ;  /* 0x000000868d48723e */ /* 0x000fe200000000ff */
[----:B------:R-:W-:Y:S03]  /*1aac0*/  FADD.FTZ R2, R113, R2 ;  /* 0x0000000271027221 */ /* 0x000fe60000010000 */
[----:B------:R-:W-:Y:S01]  /*1aad0*/  F2FP.PACK_AB R73, R140, R133 ;  /* 0x000000858c49723e */ /* 0x000fe200000000ff */
[----:B------:R2:W-:Y:S01]  /*1aae0*/  MUFU.EX2 R111, R0 ;  /* 0x00000000006f7308 */ /* 0x0005e20000000800 */
[----:B------:R-:W-:Y:S01]  /*1aaf0*/  F2FP.PACK_AB R74, R169, R143 ;  /* 0x0000008fa94a723e */ /* 0x000fe200000000ff */
[----:B------:R-:W-:Y:S01]  /*1ab00*/  FADD.FTZ R2, R130, R2 ;  /* 0x0000000282027221 */ /* 0x000fe20000010000 */
[----:B------:R-:W-:Y:S02]  /*1ab10*/  F2FP.PACK_AB R75, R168, R142 ;  /* 0x0000008ea84b723e */ /* 0x000fe400000000ff */
[----:B----4-:R-:W-:Y:S01]  /*1ab20*/  F2FP.PACK_AB R79, R125, R127 ;  /* 0x0000007f7d4f723e */ /* 0x010fe200000000ff */
[----:B------:R-:W-:Y:S04]  /*1ab30*/  FADD.FTZ R2, R131, R2 ;  /* 0x0000000283027221 */ /* 0x000fe80000010000 */
[-C--:B-1----:R-:W-:Y:S01]  /*1ab40*/  HMMA.16816.F32 R4, R72, R80.reuse, R4 ;  /* 0x000000504804723c */ /* 0x082fe20000001804 */
[----:B------:R-:W-:Y:S01]  /*1ab50*/  MUFU.EX2 R108, R199 ;  /* 0x000000c7006c7308 */ /* 0x000fe20000000800 */
[----:B------:R-:W-:Y:S01]  /*1ab60*/  FADD.FTZ R2, R137, R2 ;  /* 0x0000000289027221 */ /* 0x000fe20000010000 */
[----:B------:R-:W-:Y:S05]  /*1ab70*/  F2FP.PACK_AB R137, R105, R106 ;  /* 0x0000006a6989723e */ /* 0x000fea00000000ff */
[C---:B------:R-:W-:Y:S03]  /*1ab80*/  HMMA.16816.F32 R8, R76.reuse, R80, R8 ;  /* 0x000000504c08723c */ /* 0x040fe60000001808 */
[----:B------:R-:W1:Y:S01]  /*1ab90*/  MUFU.EX2 R113, R109 ;  /* 0x0000006d00717308 */ /* 0x000e620000000800 */
[--C-:B--2---:R-:W-:Y:S04]  /*1aba0*/  FFMA.FTZ R0, R191, c[0x0][0x23c], -R96.reuse ;  /* 0x00008f00bf007a23 */ /* 0x104fe80000010860 */
[-C--:B------:R-:W-:Y:S05]  /*1abb0*/  HMMA.16816.F32 R12, R76, R82.reuse, R12 ;  /* 0x000000524c0c723c */ /* 0x080fea000000180c */
[----:B------:R2:W3:Y:S03]  /*1abc0*/  MUFU.EX2 R109, R0 ;  /* 0x00000000006d7308 */ /* 0x0004e60000000800 */
[C---:B------:R-:W-:Y:S01]  /*1abd0*/  HMMA.16816.F32 R16, R72.reuse, R82, R16 ;  /* 0x000000524810723c */ /* 0x040fe20000001810 */
[----:B------:R-:W4:Y:S06]  /*1abe0*/  LDSM.16.MT88.4 R80, [R214+0xa800] ;  /* 0x00a80000d650783b */ /* 0x000f2c0000004200 */
[----:B------:R-:W1:Y:S01]  /*1abf0*/  MUFU.EX2 R118, R107 ;  /* 0x0000006b00767308 */ /* 0x000e620000000800 */
[-C--:B------:R-:W-:Y:S08]  /*1ac00*/  HMMA.16816.F32 R20, R72, R84.reuse, R20 ;  /* 0x000000544814723c */ /* 0x080ff00000001814 */
[C---:B------:R-:W-:Y:S01]  /*1ac10*/  HMMA.16816.F32 R24, R76.reuse, R84, R24 ;  /* 0x000000544c18723c */ /* 0x040fe20000001818 */
[----:B------:R-:W-:Y:S03]  /*1ac20*/  MUFU.EX2 R107, R194 ;  /* 0x000000c2006b7308 */ /* 0x000fe60000000800 */
[--C-:B--2---:R-:W-:Y:S04]  /*1ac30*/  FFMA.FTZ R0, R190, c[0x0][0x23c], -R96.reuse ;  /* 0x00008f00be007a23 */ /* 0x104fe80000010860 */
[-C--:B------:R-:W-:Y:S03]  /*1ac40*/  HMMA.16816.F32 R28, R76, R86.reuse, R28 ;  /* 0x000000564c1c723c */ /* 0x080fe6000000181c */
[----:B------:R2:W-:Y:S05]  /*1ac50*/  MUFU.EX2 R110, R0 ;  /* 0x00000000006e7308 */ /* 0x0005ea0000000800 */
[C---:B------:R-:W-:Y:S01]  /*1ac60*/  HMMA.16816.F32 R32, R72.reuse, R86, R32 ;  /* 0x000000564820723c */ /* 0x040fe20000001820 */
[----:B------:R-:W1:Y:S07]  /*1ac70*/  LDSM.16.MT88.4 R84, [R212+0xb000] ;  /* 0x00b00000d454783b */ /* 0x000e6e0000004200 */
[-C--:B------:R-:W-:Y:S08]  /*1ac80*/  HMMA.16816.F32 R36, R72, R88.reuse, R36 ;  /* 0x000000584824723c */ /* 0x080ff00000001824 */
[C---:B------:R-:W-:Y:S01]  /*1ac90*/  HMMA.16816.F32 R40, R76.reuse, R88, R40 ;  /* 0x000000584c28723c */ /* 0x040fe20000001828 */
[----:B--2---:R-:W-:Y:S07]  /*1aca0*/  FFMA.FTZ R0, R187, c[0x0][0x23c], -R96 ;  /* 0x00008f00bb007a23 */ /* 0x004fee0000010860 */
[-C--:B------:R-:W-:Y:S01]  /*1acb0*/  HMMA.16816.F32 R44, R76, R90.reuse, R44 ;  /* 0x0000005a4c2c723c */ /* 0x080fe2000000182c */
[----:B------:R2:W1:Y:S07]  /*1acc0*/  MUFU.EX2 R112, R0 ;  /* 0x0000000000707308 */ /* 0x00046e0000000800 */
[C---:B------:R-:W-:Y:S01]  /*1acd0*/  HMMA.16816.F32 R48, R72.reuse, R90, R48 ;  /* 0x0000005a4830723c */ /* 0x040fe20000001830 */
[----:B------:R-:W3:Y:S07]  /*1ace0*/  LDSM.16.MT88.4 R88, [R215+0xb000] ;  /* 0x00b00000d758783b */ /* 0x000eee0000004200 */
[-C--:B----4-:R-:W-:Y:S08]  /*1acf0*/  HMMA.16816.F32 R52, R72, R80.reuse, R52 ;  /* 0x000000504834723c */ /* 0x090ff00000001834 */
[C---:B------:R-:W-:Y:S01]  /*1ad00*/  HMMA.16816.F32 R56, R76.reuse, R80, R56 ;  /* 0x000000504c38723c */ /* 0x040fe20000001838 */
[----:B--2---:R-:W-:Y:S02]  /*1ad10*/  FADD.FTZ R0, R198, R92 ;  /* 0x0000005cc6007221 */ /* 0x004fe40000010000 */
[----:B------:R-:W2:Y:S02]  /*1ad20*/  LDSM.16.MT88.4 R92, [R213+0xb000] ;  /* 0x00b00000d55c783b */ /* 0x000ea40000004200 */
[----:B------:R-:W-:Y:S03]  /*1ad30*/  FADD.FTZ R0, R195, R0 ;  /* 0x00000000c3007221 */ /* 0x000fe60000010000 */
[-C--:B------:R-:W-:Y:S01]  /*1ad40*/  HMMA.16816.F32 R60, R76, R82.reuse, R60 ;  /* 0x000000524c3c723c */ /* 0x080fe2000000183c */
[----:B------:R-:W-:Y:S04]  /*1ad50*/  FADD.FTZ R0, R188, R0 ;  /* 0x00000000bc007221 */ /* 0x000fe80000010000 */
[----:B------:R-:W-:Y:S02]  /*1ad60*/  FADD.FTZ R0, R186, R0 ;  /* 0x00000000ba007221 */ /* 0x000fe40000010000 */
[----:B-1----:R-:W-:Y:S01]  /*1ad70*/  F2FP.PACK_AB R78, R113, R115 ;  /* 0x00000073714e723e */ /* 0x002fe200000000ff */
[----:B------:R-:W-:Y:S01]  /*1ad80*/  HMMA.16816.F32 R64, R72, R82, R64 ;  /* 0x000000524840723c */ /* 0x000fe20000001840 */
[----:B------:R-:W-:Y:S03]  /*1ad90*/  FADD.FTZ R76, R132, R97 ;  /* 0x00000061844c7221 */ /* 0x000fe60000010000 */
[----:B---3--:R-:W-:Y:S01]  /*1ada0*/  F2FP.PACK_AB R77, R109, R111 ;  /* 0x0000006f6d4d723e */ /* 0x008fe200000000ff */
[----:B------:R-:W-:Y:S01]  /*1adb0*/  FADD.FTZ R97, R128, R76 ;  /* 0x0000004c80617221 */ /* 0x000fe20000010000 */
[----:B------:R-:W-:Y:S01]  /*1adc0*/  F2FP.PACK_AB R76, R118, R114 ;  /* 0x00000072764c723e */ /* 0x000fe200000000ff */
[----:B------:R-:W-:Y:S01]  /*1add0*/  FADD.FTZ R0, R185, R0 ;  /* 0x00000000b9007221 */ /* 0x000fe20000010000 */
[----:B------:R-:W-:Y:S01]  /*1ade0*/  F2FP.PACK_AB R72, R123, R124 ;  /* 0x0000007c7b48723e */ /* 0x000fe200000000ff */
[----:B------:R-:W-:Y:S03]  /*1adf0*/  IMAD.MOV.U32 R132, RZ, RZ, R69 ;  /* 0x000000ffff847224 */ /* 0x000fe600078e0045 */
[----:B------:R-:W-:Y:S01]  /*1ae00*/  F2FP.PACK_AB R73, R121, R122 ;  /* 0x0000007a7949723e */ /* 0x000fe200000000ff */
[----:B------:R-:W-:Y:S01]  /*1ae10*/  FADD.FTZ R0, R184, R0 ;  /* 0x00000000b8007221 */ /* 0x000fe20000010000 */
[----:B------:R-:W-:Y:S02]  /*1ae20*/  F2FP.PACK_AB R74, R119, R120 ;  /* 0x00000078774a723e */ /* 0x000fe400000000ff */
[----:B------:R-:W-:Y:S01]  /*1ae30*/  F2FP.PACK_AB R75, R116, R117 ;  /* 0x00000075744b723e */ /* 0x000fe200000000ff */
[----:B------:R-:W-:Y:S01]  /*1ae40*/  FADD.FTZ R0, R163, R0 ;  /* 0x00000000a3007221 */ /* 0x000fe20000010000 */
[----:B------:R-:W-:Y:S03]  /*1ae50*/  F2FP.PACK_AB R79, R112, R110 ;  /* 0x0000006e704f723e */ /* 0x000fe600000000ff */
[----:B------:R-:W-:Y:S02]  /*1ae60*/  FADD.FTZ R0, R160, R0 ;  /* 0x00000000a0007221 */ /* 0x000fe40000010000 */
[-C--:B------:R-:W-:Y:S02]  /*1ae70*/  HMMA.16816.F32 R4, R72, R84.reuse, R4 ;  /* 0x000000544804723c */ /* 0x080fe40000001804 */
[----:B------:R-:W-:Y:S02]  /*1ae80*/  FADD.FTZ R80, R158, R0 ;  /* 0x000000009e507221 */ /* 0x000fe40000010000 */
[----:B------:R-:W-:Y:S02]  /*1ae90*/  FADD.FTZ R0, R161, R98 ;  /* 0x00000062a1007221 */ /* 0x000fe40000010000 */
[----:B------:R-:W-:Y:S02]  /*1aea0*/  FADD.FTZ R98, R159, R80 ;  /* 0x000000509f627221 */ /* 0x000fe40000010000 */
[C---:B------:R-:W-:Y:S01]  /*1aeb0*/  HMMA.16816.F32 R8, R76.reuse, R84, R8 ;  /* 0x000000544c08723c */ /* 0x040fe20000001808 */
[----:B------:R-:W1:Y:S03]  /*1aec0*/  LDSM.16.MT88.4 R80, [R214+0xb000] ;  /* 0x00b00000d650783b */ /* 0x000e660000004200 */
[----:B------:R-:W-:Y:S02]  /*1aed0*/  FADD.FTZ R99, R162, R0 ;  /* 0x00000000a2637221 */ /* 0x000fe40000010000 */
[--C-:B------:R-:W-:Y:S02]  /*1aee0*/  FFMA.FTZ R0, R196, c[0x0][0x23c], -R96.reuse ;  /* 0x00008f00c4007a23 */ /* 0x100fe40000010860 */
[-C--:B------:R-:W-:Y:S01]  /*1aef0*/  HMMA.16816.F32 R12, R76, R86.reuse, R12 ;  /* 0x000000564c0c723c */ /* 0x080fe2000000180c */
[----:B------:R-:W3:Y:S01]  /*1af00*/  LDSM.16.MT88.4 R160, [R212+0xb800] ;  /* 0x00b80000d4a0783b */ /* 0x000ee20000004200 */
[----:B------:R4:W-:Y:S06]  /*1af10*/  MUFU.EX2 R85, R0 ;  /* 0x0000000000557308 */ /* 0x0009ec0000000800 */
[C---:B------:R-:W-:Y:S04]  /*1af20*/  HMMA.16816.F32 R16, R72.reuse, R86, R16 ;  /* 0x000000564810723c */ /* 0x040fe80000001810 */
[----:B------:R-:W-:Y:S04]  /*1af30*/  MUFU.EX2 R87, R147 ;  /* 0x0000009300577308 */ /* 0x000fe80000000800 */
[-C--:B------:R-:W-:Y:S08]  /*1af40*/  HMMA.16816.F32 R20, R72, R88.reuse, R20 ;  /* 0x000000584814723c */ /* 0x080ff00000001814 */
[C---:B------:R-:W-:Y:S01]  /*1af50*/  HMMA.16816.F32 R24, R76.reuse, R88, R24 ;  /* 0x000000584c18723c */ /* 0x040fe20000001818 */
[----:B------:R-:W1:Y:S03]  /*1af60*/  MUFU.EX2 R89, R145 ;  /* 0x0000009100597308 */ /* 0x000e660000000800 */
[--C-:B----4-:R-:W-:Y:S04]  /*1af70*/  FFMA.FTZ R0, R193, c[0x0][0x23c], -R96.reuse ;  /* 0x00008f00c1007a23 */ /* 0x110fe80000010860 */
[-C--:B------:R-:W-:Y:S03]  /*1af80*/  HMMA.16816.F32 R28, R76, R90.reuse, R28 ;  /* 0x0000005a4c1c723c */ /* 0x080fe6000000181c */
[----:B------:R4:W-:Y:S05]  /*1af90*/  MUFU.EX2 R88, R146 ;  /* 0x0000009200587308 */ /* 0x0009ea0000000800 */
[C---:B------:R-:W-:Y:S05]  /*1afa0*/  HMMA.16816.F32 R32, R72.reuse, R90, R32 ;  /* 0x0000005a4820723c */ /* 0x040fea0000001820 */
[----:B------:R1:W1:Y:S03]  /*1afb0*/  MUFU.EX2 R86, R0 ;  /* 0x0000000000567308 */ /* 0x0002660000000800 */
[-C--:B--2---:R-:W-:Y:S08]  /*1afc0*/  HMMA.16816.F32 R36, R72, R92.reuse, R36 ;  /* 0x0000005c4824723c */ /* 0x084ff00000001824 */
[C---:B------:R-:W-:Y:S01]  /*1afd0*/  HMMA.16816.F32 R40, R76.reuse, R92, R40 ;  /* 0x0000005c4c28723c */ /* 0x040fe20000001828 */
[----:B----4-:R-:W2:Y:S07]  /*1afe0*/  LDSM.16.MT88.4 R144, [R213+0xb800] ;  /* 0x00b80000d590783b */ /* 0x010eae0000004200 */
[-C--:B------:R-:W-:Y:S01]  /*1aff0*/  HMMA.16816.F32 R44, R76, R94.reuse, R44 ;  /* 0x0000005e4c2c723c */ /* 0x080fe2000000182c */
[--C-:B-1----:R-:W-:Y:S03]  /*1b000*/  FFMA.FTZ R0, R192, c[0x0][0x23c], -R96.reuse ;  /* 0x00008f00c0007a23 */ /* 0x102fe60000010860 */
[----:B------:R-:W-:Y:S04]  /*1b010*/  FFMA.FTZ R96, R71, c[0x0][0x23c], -R96 ;  /* 0x00008f0047607a23 */ /* 0x000fe80000010860 */
[C---:B------:R-:W-:Y:S01]  /*1b020*/  HMMA.16816.F32 R48, R72.reuse, R94, R48 ;  /* 0x0000005e4830723c */ /* 0x040fe20000001830 */
[----:B------:R-:W-:Y:S01]  /*1b030*/  FADD.FTZ R71, R167, R99 ;  /* 0x00000063a7477221 */ /* 0x000fe20000010000 */
[----:B------:R1:W-:Y:S06]  /*1b040*/  MUFU.EX2 R84, R0 ;  /* 0x0000000000547308 */ /* 0x0003ec0000000800 */
[-C--:B------:R-:W-:Y:S04]  /*1b050*/  HMMA.16816.F32 R52, R72, R80.reuse, R52 ;  /* 0x000000504834723c */ /* 0x080fe80000001834 */
[----:B------:R-:W4:Y:S04]  /*1b060*/  MUFU.EX2 R96, R96 ;  /* 0x0000006000607308 */ /* 0x000f280000000800 */
[C---:B------:R-:W-:Y:S07]  /*1b070*/  HMMA.16816.F32 R56, R76.reuse, R80, R56 ;  /* 0x000000504c38723c */ /* 0x040fee0000001838 */
[----:B------:R-:W-:Y:S01]  /*1b080*/  FADD.FTZ R80, R138, R2 ;  /* 0x000000028a507221 */ /* 0x000fe20000010000 */
[-C--:B------:R-:W-:Y:S01]  /*1b090*/  HMMA.16816.F32 R60, R76, R82.reuse, R60 ;  /* 0x000000524c3c723c */ /* 0x080fe2000000183c */
[----:B------:R-:W-:Y:S03]  /*1b0a0*/  FADD.FTZ R81, R139, R97 ;  /* 0x000000618b517221 */ /* 0x000fe60000010000 */
[----:B-1----:R-:W-:Y:S01]  /*1b0b0*/  FADD.FTZ R0, R175, R98 ;  /* 0x00000062af007221 */ /* 0x002fe20000010000 */
[----:B------:R-:W-:Y:S01]  /*1b0c0*/  F2FP.PACK_AB R138, R103, R104 ;  /* 0x00000068678a723e */ /* 0x000fe200000000ff */
[----:B------:R-:W-:Y:S01]  /*1b0d0*/  FADD.FTZ R2, R172, R71 ;  /* 0x00000047ac027221 */ /* 0x000fe20000010000 */
[----:B------:R-:W-:Y:S01]  /*1b0e0*/  F2FP.PACK_AB R139, R101, R102 ;  /* 0x00000066658b723e */ /* 0x000fe200000000ff */
[----:B------:R-:W-:Y:S01]  /*1b0f0*/  FADD.FTZ R0, R164, R0 ;  /* 0x00000000a4007221 */ /* 0x000fe20000010000 */
[----:B------:R-:W-:Y:S03]  /*1b100*/  HMMA.16816.F32 R64, R72, R82, R64 ;  /* 0x000000524840723c */ /* 0x000fe60000001840 */
[----:B------:R-:W-:Y:S01]  /*1b110*/  FADD.FTZ R71, R136, R80 ;  /* 0x0000005088477221 */ /* 0x000fe20000010000 */
[----:B------:R-:W-:Y:S01]  /*1b120*/  F2FP.PACK_AB R136, R107, R108 ;  /* 0x0000006c6b88723e */ /* 0x000fe200000000ff */
[----:B------:R-:W-:Y:S01]  /*1b130*/  FADD.FTZ R0, R165, R0 ;  /* 0x00000000a5007221 */ /* 0x000fe20000010000 */
[----:B------:R-:W-:Y:S01]  /*1b140*/  F2FP.PACK_AB R172, R89, R100 ;  /* 0x0000006459ac723e */ /* 0x000fe200000000ff */
[----:B------:R-:W-:Y:S01]  /*1b150*/  FADD.FTZ R2, R173, R2 ;  /* 0x00000002ad027221 */ /* 0x000fe20000010000 */
[----:B------:R-:W-:Y:S01]  /*1b160*/  F2FP.PACK_AB R173, R86, R85 ;  /* 0x0000005556ad723e */ /* 0x000fe200000000ff */
[----:B------:R-:W-:Y:S02]  /*1b170*/  FADD.FTZ R0, R166, R0 ;  /* 0x00000000a6007221 */ /* 0x000fe40000010000 */
[-C--:B---3--:R-:W-:Y:S01]  /*1b180*/  HMMA.16816.F32 R164, R136, R160.reuse, R4 ;  /* 0x000000a088a4723c */ /* 0x088fe20000001804 */
[----:B------:R-:W-:Y:S01]  /*1b190*/  FADD.FTZ R72, R148, R71 ;  /* 0x0000004794487221 */ /* 0x000fe20000010000 */
[----:B------:R-:W1:Y:S01]  /*1b1a0*/  LDSM.16.MT88.4 R4, [R214+0xb800] ;  /* 0x00b80000d604783b */ /* 0x000e620000004200 */
[----:B------:R-:W-:Y:S01]  /*1b1b0*/  FADD.FTZ R71, R174, R2 ;  /* 0x00000002ae477221 */ /* 0x000fe20000010000 */
[----:B------:R-:W-:Y:S01]  /*1b1c0*/  F2FP.PACK_AB R174, R87, R88 ;  /* 0x0000005857ae723e */ /* 0x000fe200000000ff */
[----:B------:R-:W-:Y:S01]  /*1b1d0*/  FADD.FTZ R76, R157, R81 ;  /* 0x000000519d4c7221 */ /* 0x000fe20000010000 */
[----:B----4-:R-:W-:Y:S01]  /*1b1e0*/  F2FP.PACK_AB R175, R96, R84 ;  /* 0x0000005460af723e */ /* 0x010fe200000000ff */
[----:B------:R-:W-:Y:S02]  /*1b1f0*/  FADD.FTZ R0, R207, R0 ;  /* 0x00000000cf007221 */ /* 0x000fe40000010000 */
[----:B------:R-:W-:Y:S03]  /*1b200*/  FADD.FTZ R76, R156, R76 ;  /* 0x0000004c9c4c7221 */ /* 0x000fe60000010000 */
[----:B------:R-:W-:Y:S01]  /*1b210*/  FADD.FTZ R0, R179, R0 ;  /* 0x00000000b3007221 */ /* 0x000fe20000010000 */
[C---:B------:R-:W-:Y:S01]  /*1b220*/  HMMA.16816.F32 R192, R172.reuse, R160, R8 ;  /* 0x000000a0acc0723c */ /* 0x040fe20000001808 */
[----:B------:R-:W-:Y:S02]  /*1b230*/  FADD.FTZ R2, R150, R76 ;  /* 0x0000004c96027221 */ /* 0x000fe40000010000 */
[----:B------:R-:W-:Y:S04]  /*1b240*/  FADD.FTZ R0, R182, R0 ;  /* 0x00000000b6007221 */ /* 0x000fe80000010000 */
[----:B------:R-:W-:Y:S01]  /*1b250*/  FADD.FTZ R8, R149, R72 ;  /* 0x0000004895087221 */ /* 0x000fe20000010000 */
[-C--:B------:R-:W-:Y:S01]  /*1b260*/  HMMA.16816.F32 R196, R172, R162.reuse, R12 ;  /* 0x000000a2acc4723c */ /* 0x080fe2000000180c */
[----:B------:R-:W-:Y:S03]  /*1b270*/  FADD.FTZ R9, R206, R71 ;  /* 0x00000047ce097221 */ /* 0x000fe60000010000 */
[----:B------:R-:W-:Y:S03]  /*1b280*/  FADD.FTZ R8, R176, R8 ;  /* 0x00000008b0087221 */ /* 0x000fe60000010000 */
[----:B------:R-:W-:Y:S01]  /*1b290*/  FADD.FTZ R12, R151, R2 ;  /* 0x00000002970c7221 */ /* 0x000fe20000010000 */
[C---:B------:R-:W-:Y:S01]  /*1b2a0*/  HMMA.16816.F32 R160, R136.reuse, R162, R16 ;  /* 0x000000a288a0723c */ /* 0x040fe20000001810 */
[----:B------:R-:W-:Y:S03]  /*1b2b0*/  FADD.FTZ R2, R205, R9 ;  /* 0x00000009cd027221 */ /* 0x000fe60000010000 */
        /* <DEDUP_REMOVED lines=21> */
[-C--:B--2---:R-:W-:Y:S03]  /*1b410*/  HMMA.16816.F32 R148, R136, R144.reuse, R36 ;  /* 0x000000908894723c */ /* 0x084fe60000001824 */
        /* <DEDUP_REMOVED lines=17> */
[-C--:B-1----:R-:W-:Y:S03]  /*1b530*/  HMMA.16816.F32 R140, R136, R4.reuse, R52 ;  /* 0x00000004888c723c */ /* 0x082fe60000001834 */
[----:B------:R-:W-:Y:S02]  /*1b540*/  FADD.FTZ R8, R109, R0 ;  /* 0x000000006d087221 */ /* 0x000fe40000010000 */
[----:B------:R-:W-:Y:S02]  /*1b550*/  FADD.FTZ R2, R117, R10 ;  /* 0x0000000a75027221 */ /* 0x000fe40000010000 */
[----:B------:R-:W-:Y:S01]  /*1b560*/  FADD.FTZ R0, R115, R9 ;  /* 0x0000000973007221 */ /* 0x000fe20000010000 */
[C---:B------:R-:W-:Y:S01]  /*1b570*/  HMMA.16816.F32 R168, R172.reuse, R4, R56 ;  /* 0x00000004aca8723c */ /* 0x040fe20000001838 */
[----:B------:R-:W-:Y:S03]  /*1b580*/  FADD.FTZ R2, R116, R2 ;  /* 0x0000000274027221 */ /* 0x000fe60000010000 */
[----:B------:R-:W-:Y:S02]  /*1b590*/  IMAD.MOV.U32 R134, RZ, RZ, R3 ;  /* 0x000000ffff867224 */ /* 0x000fe400078e0003 */
[----:B------:R-:W-:Y:S02]  /*1b5a0*/  FADD.FTZ R2, R106, R2 ;  /* 0x000000026a027221 */ /* 0x000fe40000010000 */
[----:B------:R-:W-:Y:S01]  /*1b5b0*/  FADD.FTZ R4, R120, R11 ;  /* 0x0000000b78047221 */ /* 0x000fe20000010000 */
[-C--:B------:R-:W-:Y:S03]  /*1b5c0*/  HMMA.16816.F32 R172, R172, R6.reuse, R60 ;  /* 0x00000006acac723c */ /* 0x080fe6000000183c */
[----:B------:R-:W-:Y:S02]  /*1b5d0*/  FADD.FTZ R4, R119, R4 ;  /* 0x0000000477047221 */ /* 0x000fe40000010000 */
[----:B------:R-:W-:Y:S02]  /*1b5e0*/  FADD.FTZ R5, R110, R8 ;  /* 0x000000086e057221 */ /* 0x000fe40000010000 */
[----:B------:R-:W-:Y:S01]  /*1b5f0*/  FADD.FTZ R8, R113, R0 ;  /* 0x0000000071087221 */ /* 0x000fe20000010000 */
[----:B------:R-:W-:Y:S01]  /*1b600*/  HMMA.16816.F32 R136, R136, R6, R64 ;  /* 0x000000068888723c */ /* 0x000fe20000001840 */
[----:B------:R-:W-:Y:S03]  /*1b610*/  FADD.FTZ R4, R108, R4 ;  /* 0x000000046c047221 */ /* 0x000fe60000010000 */
        /* <DEDUP_REMOVED lines=10> */
[----:B------:R-:W-:Y:S01]  /*1b6c0*/  STL [R1+0x40], R5 ;  /* 0x0000400501007387 */ /* 0x000fe20000100800 */
[----:B------:R-:W-:Y:S02]  /*1b6d0*/  FADD.FTZ R2, R88, R2 ;  /* 0x0000000258027221 */ /* 0x000fe40000010000 */
[----:B------:R-:W-:Y:S01]  /*1b6e0*/  FADD.FTZ R0, R86, R0 ;  /* 0x0000000056007221 */ /* 0x000fe20000010000 */
[----:B------:R-:W-:Y:S01]  /*1b6f0*/  STL [R1+0x44], R4 ;  /* 0x0000440401007387 */ /* 0x000fe20000100800 */
[----:B------:R-:W-:Y:S02]  /*1b700*/  FADD.FTZ R2, R87, R2 ;  /* 0x0000000257027221 */ /* 0x000fe40000010000 */
[----:B------:R-:W-:Y:S02]  /*1b710*/  FADD.FTZ R0, R84, R0 ;  /* 0x0000000054007221 */ /* 0x000fe40000010000 */
[----:B------:R-:W-:Y:S01]  /*1b720*/  IMAD.MOV.U32 R133, RZ, RZ, R68 ;  /* 0x000000ffff857224 */ /* 0x000fe200078e0044 */
[----:B------:R1:W-:Y:S01]  /*1b730*/  STL [R1+0x48], R2 ;  /* 0x0000480201007387 */ /* 0x0003e20000100800 */
[----:B------:R-:W-:Y:S05]  /*1b740*/  FADD.FTZ R0, R96, R0 ;  /* 0x0000000060007221 */ /* 0x000fea0000010000 */
[----:B------:R2:W-:Y:S01]  /*1b750*/  STL [R1+0x4c], R0 ;  /* 0x00004c0001007387 */ /* 0x0005e20000100800 */
[----:B-1----:R-:W-:Y:S01]  /*1b760*/  IMAD.MOV.U32 R2, RZ, RZ, R70 ;  /* 0x000000ffff027224 */ /* 0x002fe200078e0046 */
[----:B--2--5:R-:W-:-:S05]  /*1b770*/  @P0 BRA `(.L_x_499) ;  /* 0xffff73d000000947 */ /* 0x024fca000383ffff */
.L_x_498:
[----:B------:R-:W2:Y:S04]  /*1b780*/  LDL.LU R4, [R1+0x40] ;  /* 0x0000400001047983 */ /* 0x000ea80000300800 */
        /* <DEDUP_REMOVED lines=8> */
[----:B------:R-:W3:Y:S01]  /*1b810*/  S2UR UR12, SR_CTAID.Z ;  /* 0x00000000000c79c3 */ /* 0x000ee20000002700 */
[----:B------:R-:W-:Y:S01]  /*1b820*/  ULDC.U8 UR9, c[0x0][0x329] ;  /* 0x0000ca4000097ab9 */ /* 0x000fe20000000000 */
[----:B------:R-:W-:Y:S01]  /*1b830*/  BSSY B0, `(.L_x_502) ;  /* 0x0000127000007945 */ /* 0x000fe20003800000 */
[----:B------:R-:W-:Y:S02]  /*1b840*/  @UP4 UIMAD UR7, UR10, UR5, UR15 ;  /* 0x000000050a0742a4 */ /* 0x000fe4000f8e020f */
[----:B------:R-:W-:-:S02]  /*1b850*/  UISETP.NE.AND UP1, UPT, UR9, URZ, UPT ;  /* 0x0000003f0900728c */ /* 0x000fc4000bf25270 */
[----:B------:R-:W-:Y:S02]  /*1b860*/  ULDC.64 UR4, c[0x0][0x1e0] ;  /* 0x0000780000047ab9 */ /* 0x000fe40000000a00 */
[----:B------:R-:W-:Y:S01]  /*1b870*/  ULDC UR8, c[0x0][0x214] ;  /* 0x0000850000087ab9 */ /* 0x000fe20000000800 */
[----:B-1----:R-:W-:Y:S01]  /*1b880*/  SHF.R.S32.HI R42, RZ, 0x1f, R43 ;  /* 0x0000001fff2a7819 */ /* 0x002fe2000001142b */
[----:B---3--:R-:W-:Y:S02]  /*1b890*/  @!UP4 USHF.R.S32.HI UR13, URZ, 0x1f, UR6 ;  /* 0x0000001f3f0dc899 */ /* 0x008fe40008011406 */
[----:B------:R-:W-:Y:S02]  /*1b8a0*/  @!UP4 UIMAD.WIDE.U32 UR20, UR6, UR4, URZ ;  /* 0x000000040614c2a5 */ /* 0x000fe4000f8e003f */
[----:B------:R-:W-:Y:S02]  /*1b8b0*/  @!UP4 UIMAD UR13, UR13, UR4, URZ ;  /* 0x000000040d0dc2a4 */ /* 0x000fe4000f8e023f */
[----:B------:R-:W-:-:S02]  /*1b8c0*/  @UP1 ULDC UR15, c[0x0][0x210] ;  /* 0x00008400000f1ab9 */ /* 0x000fc40000000800 */
[----:B------:R-:W-:Y:S02]  /*1b8d0*/  ULDC.U8 UR4, c[0x0][0x328] ;  /* 0x0000ca0000047ab9 */ /* 0x000fe40000000000 */
[----:B------:R-:W-:Y:S02]  /*1b8e0*/  UISETP.NE.AND UP3, UPT, UR4, URZ, UPT ;  /* 0x0000003f0400728c */ /* 0x000fe4000bf65270 */
[----:B------:R-:W-:Y:S02]  /*1b8f0*/  @!UP4 UIMAD UR13, UR6, UR5, UR13 ;  /* 0x00000005060dc2a4 */ /* 0x000fe4000f8e020d */
[----:B------:R-:W-:Y:S01]  /*1b900*/  UISETP.NE.OR UP2, UPT, UR9, URZ, !UP3 ;  /* 0x0000003f0900728c */ /* 0x000fe2000df45670 */
[----:B------:R-:W1:Y:S01]  /*1b910*/  S2UR UR9, SR_CTAID.X ;  /* 0x00000000000979c3 */ /* 0x000e620000002500 */
[----:B------:R-:W-:Y:S02]  /*1b920*/  ULDC UR5, c[0x0][0x234] ;  /* 0x00008d0000057ab9 */ /* 0x000fe40000000800 */
[----:B------:R-:W-:-:S02]  /*1b930*/  @UP1 UIMAD UR15, UR15, UR8, URZ ;  /* 0x000000080f0f12a4 */ /* 0x000fc4000f8e023f */
[----:B------:R-:W-:Y:S02]  /*1b940*/  UISETP.NE.OR UP0, UPT, UR10, -0x1, UP2 ;  /* 0xffffffff0a00788c */ /* 0x000fe40009705670 */
[----:B------:R-:W-:Y:S02]  /*1b950*/  @!UP1 USEL UR15, UR8, UR5, !UP3 ;  /* 0x00000005080f9287 */ /* 0x000fe4000d800000 */
[----:B------:R-:W-:Y:S02]  /*1b960*/  ULDC UR4, c[0x0][0x1c0] ;  /* 0x0000700000047ab9 */ /* 0x000fe40000000800 */
[----:B------:R-:W-:Y:S02]  /*1b970*/  @UP1 UMOV UR16, 0x1 ;  /* 0x0000000100101882 */ /* 0x000fe40000000000 */
[----:B------:R-:W-:Y:S02]  /*1b980*/  @!UP1 UIMAD UR16, UR15, UR4, URZ ;  /* 0x000000040f1092a4 */ /* 0x000fe4000f8e023f */
[----:B------:R-:W-:-:S02]  /*1b990*/  @UP1 ULDC UR17, c[0x0][0x210] ;  /* 0x0000840000111ab9 */ /* 0x000fc40000000800 */
[----:B------:R-:W-:Y:S02]  /*1b9a0*/  UIMAD UR4, UR6, UR16, URZ ;  /* 0x00000010060472a4 */ /* 0x000fe4000f8e023f */
[----:B------:R-:W-:Y:S02]  /*1b9b0*/  @!UP1 UMOV UR17, 0x1 ;  /* 0x0000000100119882 */ /* 0x000fe40000000000 */
[----:B------:R-:W-:Y:S02]  /*1b9c0*/  @!UP0 UIMAD UR10, UR6, UR8, URZ ;  /* 0x00000008060a82a4 */ /* 0x000fe4000f8e023f */
[----:B------:R-:W-:Y:S02]  /*1b9d0*/  USEL UR4, UR4, URZ, UP2 ;  /* 0x0000003f04047287 */ /* 0x000fe40009000000 */
[----:B-1----:R-:W-:Y:S02]  /*1b9e0*/  UIMAD UR9, UR9, UR17, URZ ;  /* 0x00000011090972a4 */ /* 0x002fe4000f8e023f */
[----:B------:R-:W-:-:S02]  /*1b9f0*/  UIMAD UR15, UR12, UR15, UR4 ;  /* 0x0000000f0c0f72a4 */ /* 0x000fc4000f8e0204 */
[----:B------:R-:W-:Y:S02]  /*1ba00*/  USHF.L.U32 UR9, UR9, 0x7, URZ ;  /* 0x0000000709097899 */ /* 0x000fe4000800063f */
[----:B------:R-:W-:Y:S02]  /*1ba10*/  UMOV UR22, URZ ;  /* 0x0000003f00167c82 */ /* 0x000fe40008000000 */
[----:B------:R-:W-:Y:S02]  /*1ba20*/  @!UP2 UMOV UR22, UR10 ;  /* 0x0000000a0016ac82 */ /* 0x000fe40008000000 */
[----:B------:R-:W-:Y:S02]  /*1ba30*/  UMOV UR23, URZ ;  /* 0x0000003f00177c82 */ /* 0x000fe40008000000 */
[----:B------:R-:W-:Y:S02]  /*1ba40*/  USHF.R.S32.HI UR4, URZ, 0x1f, UR9 ;  /* 0x0000001f3f047899 */ /* 0x000fe40008011409 */
[----:B------:R-:W-:-:S02]  /*1ba50*/  @!UP2 USHF.R.S32.HI UR23, URZ, 0x1f, UR10 ;  /* 0x0000001f3f17a899 */ /* 0x000fc4000801140a */
[----:B------:R-:W-:Y:S02]  /*1ba60*/  USHF.R.S32.HI UR5, URZ, 0x1f, UR15 ;  /* 0x0000001f3f057899 */ /* 0x000fe4000801140f */
[----:B------:R-:W-:Y:S02]  /*1ba70*/  UIADD3 UR9, UP1, UP0, UR9, UR22, UR15 ;  /* 0x0000001609097290 */ /* 0x000fe4000f83e00f */
[----:B------:R-:W-:Y:S02]  /*1ba80*/  @!UP4 UIADD3 UR7, UR21, UR13, URZ ;  /* 0x0000000d1507c290 */ /* 0x000fe4000fffe03f */
[----:B------:R-:W-:Y:S02]  /*1ba90*/  UIADD3.X UR4, UR4, UR23, UR5, UP1, UP0 ;  /* 0x0000001704047290 */ /* 0x000fe40008fe0405 */
[----:B------:R-:W-:Y:S01]  /*1baa0*/  @!UP4 UMOV UR14, UR20 ;  /* 0x00000014000ecc82 */ /* 0x000fe20008000000 */
[----:B--2---:R-:W1:Y:S04]  /*1bab0*/  SHFL.BFLY PT, R0, R4, 0x2, 0x1f ;  /* 0x0c401f0004007f89 */ /* 0x004e6800000e0000 */
[----:B----4-:R-:W2:Y:S04]  /*1bac0*/  SHFL.BFLY PT, R5, R8, 0x2, 0x1f ;  /* 0x0c401f0008057f89 */ /* 0x010ea800000e0000 */
[----:B------:R-:W3:Y:S01]  /*1bad0*/  SHFL.BFLY PT, R2, R7, 0x2, 0x1f ;  /* 0x0c401f0007027f89 */ /* 0x000ee200000e0000 */
[----:B-1----:R-:W-:-:S03]  /*1bae0*/  FADD.FTZ R0, R0, R4 ;  /* 0x0000000400007221 */ /* 0x002fc60000010000 */
[----:B------:R-:W1:Y:S04]  /*1baf0*/  SHFL.BFLY PT, R4, R9, 0x2, 0x1f ;  /* 0x0c401f0009047f89 */ /* 0x000e6800000e0000 */
[----:B------:R-:W4:Y:S01]  /*1bb00*/  SHFL.BFLY PT, R6, R0, 0x1, 0x1f ;  /* 0x0c201f0000067f89 */ /* 0x000f2200000e0000 */
[----:B--2---:R-:W-:-:S05]  /*1bb10*/  FADD.FTZ R5, R5, R8 ;  /* 0x0000000805057221 */ /* 0x004fca0000010000 */
[----:B------:R-:W2:Y:S01]  /*1bb20*/  SHFL.BFLY PT, R8, R5, 0x1, 0x1f ;  /* 0x0c201f0005087f89 */ /* 0x000ea200000e0000 */
[----:B---3--:R-:W-:-:S05]  /*1bb30*/  FADD.FTZ R2, R2, R7 ;  /* 0x0000000702027221 */ /* 0x008fca0000010000 */
[----:B------:R-:W3:Y:S01]  /*1bb40*/  SHFL.BFLY PT, R7, R2, 0x1, 0x1f ;  /* 0x0c201f0002077f89 */ /* 0x000ee200000e0000 */
[----:B-1----:R-:W-:Y:S02]  /*1bb50*/  FADD.FTZ R4, R4, R9 ;  /* 0x0000000904047221 */ /* 0x002fe40000010000 */
[----:B----4-:R-:W-:Y:S01]  /*1bb60*/  FADD.FTZ R39, R0, R6 ;  /* 0x0000000600277221 */ /* 0x010fe20000010000 */
[----:B------:R-:W-:Y:S02]  /*1bb70*/  MOV R0, 0x3f800000 ;  /* 0x3f80000000007802 */ /* 0x000fe40000000f00 */
[----:B------:R-:W1:Y:S02]  /*1bb80*/  SHFL.BFLY PT, R6, R4, 0x1, 0x1f ;  /* 0x0c201f0004067f89 */ /* 0x000e6400000e0000 */
[----:B------:R-:W-:Y:S01]  /*1bb90*/  FSETP.NE.FTZ.AND P5, PT, R39, RZ, PT ;  /* 0x000000ff2700720b */ /* 0x000fe20003fb5000 */
[----:B--2---:R-:W-:-:S05]  /*1bba0*/  FADD.FTZ R38, R5, R8 ;  /* 0x0000000805267221 */ /* 0x004fca0000010000 */
[----:B------:R-:W-:Y:S01]  /*1bbb0*/  FSETP.NE.FTZ.AND P4, PT, R38, RZ, PT ;  /* 0x000000ff2600720b */ /* 0x000fe20003f95000 */
[----:B---3--:R-:W-:Y:S01]  /*1bbc0*/  FADD.FTZ R40, R2, R7 ;  /* 0x0000000702287221 */ /* 0x008fe20000010000 */
[----:B------:R-:W-:-:S05]  /*1bbd0*/  MOV R2, 0x3f800000 ;  /* 0x3f80000000027802 */ /* 0x000fca0000000f00 */
[----:B------:R-:W2:Y:S01]  /*1bbe0*/  @P5 MUFU.RCP R0, R39 ;  /* 0x0000002700005308 */ /* 0x000ea20000001000 */
[----:B------:R-:W-:Y:S01]  /*1bbf0*/  FSETP.NE.FTZ.AND P0, PT, R40, RZ, PT ;  /* 0x000000ff2800720b */ /* 0x000fe20003f15000 */
[----:B-1----:R-:W-:Y:S01]  /*1bc00*/  FADD.FTZ R41, R4, R6 ;  /* 0x0000000604297221 */ /* 0x002fe20000010000 */
[----:B------:R-:W-:-:S04]  /*1bc10*/  MOV R4, 0x3f800000 ;  /* 0x3f80000000047802 */ /* 0x000fc80000000f00 */
[----:B------:R-:W-:Y:S02]  /*1bc20*/  FSETP.NE.FTZ.AND P3, PT, R41, RZ, PT ;  /* 0x000000ff2900720b */ /* 0x000fe40003f75000 */
[----:B------:R-:W1:Y:S01]  /*1bc30*/  @P4 MUFU.RCP R4, R38 ;  /* 0x0000002600044308 */ /* 0x000e620000001000 */
[C---:B--2---:R-:W-:Y:S02]  /*1bc40*/  FMUL.FTZ R164, R0.reuse, R164 ;  /* 0x000000a400a47220 */ /* 0x044fe40000410000 */
[C---:B------:R-:W-:Y:S02]  /*1bc50*/  FMUL.FTZ R9, R0.reuse, R165 ;  /* 0x000000a500097220 */ /* 0x040fe40000410000 */
[C---:B------:R-:W-:Y:S02]  /*1bc60*/  FMUL.FTZ R160, R0.reuse, R160 ;  /* 0x000000a000a07220 */ /* 0x040fe40000410000 */
[C---:B------:R-:W-:Y:S01]  /*1bc70*/  FMUL.FTZ R7, R0.reuse, R161 ;  /* 0x000000a100077220 */ /* 0x040fe20000410000 */
[----:B------:R-:W-:Y:S01]  /*1bc80*/  F2FP.PACK_AB R9, R9, R164 ;  /* 0x000000a40909723e */ /* 0x000fe200000000ff */
[----:B------:R-:W-:-:S02]  /*1bc90*/  FMUL.FTZ R156, R0, R156 ;  /* 0x0000009c009c7220 */ /* 0x000fc40000410000 */
[----:B------:R-:W2:Y:S01]  /*1bca0*/  @P3 MUFU.RCP R2, R41 ;  /* 0x0000002900023308 */ /* 0x000ea20000001000 */
        /* <DEDUP_REMOVED lines=16> */
[----:B------:R-:W-:Y:S01]  /*1bdb0*/  MOV R0, 0x3f800000 ;  /* 0x3f80000000007802 */ /* 0x000fe20000000f00 */
[----:B-1----:R-:W-:Y:S01]  /*1bdc0*/  FMUL.FTZ R166, R4, R166 ;  /* 0x000000a604a67220 */ /* 0x002fe20000410000 */
[----:B------:R-:W-:Y:S01]  /*1bdd0*/  F2FP.PACK_AB R34, R34, R140 ;  /* 0x0000008c2222723e */ /* 0x000fe200000000ff */
[C---:B------:R-:W-:Y:S01]  /*1bde0*/  FMUL.FTZ R8, R4.reuse, R167 ;  /* 0x000000a704087220 */ /* 0x040fe20000410000 */
        /* <DEDUP_REMOVED lines=21> */
[----:B------:R-:W-:Y:S01]  /*1bf40*/  FMUL.FTZ R11, R4, R139 ;  /* 0x0000008b040b7220 */ /* 0x000fe20000410000 */
[-C--:B------:R-:W-:Y:S01]  /*1bf50*/  LEA.HI R4, R42, R43.reuse, RZ, 0x2 ;  /* 0x0000002b2a047211 */ /* 0x080fe200078f10ff */
[----:B--2---:R-:W-:Y:S01]  /*1bf60*/  FMUL.FTZ R192, R2, R192 ;  /* 0x000000c002c07220 */ /* 0x004fe20000410000 */
[----:B------:R-:W-:Y:S01]  /*1bf70*/  LEA.HI R42, R42, R43, RZ, 0x5 ;  /* 0x0000002b2a2a7211 */ /* 0x000fe200078f28ff */
[C---:B------:R-:W-:Y:S01]  /*1bf80*/  FMUL.FTZ R37, R2.reuse, R193 ;  /* 0x000000c102257220 */ /* 0x040fe20000410000 */
[----:B------:R-:W-:Y:S01]  /*1bf90*/  SHF.R.S32.HI R6, RZ, 0x2, R4 ;  /* 0x00000002ff067819 */ /* 0x000fe20000011404 */
[C---:B------:R-:W-:Y:S01]  /*1bfa0*/  FMUL.FTZ R196, R2.reuse, R196 ;  /* 0x000000c402c47220 */ /* 0x040fe20000410000 */
[----:B------:R-:W-:Y:S01]  /*1bfb0*/  SHF.R.S32.HI R28, RZ, 0x5, R42 ;  /* 0x00000005ff1c7819 */ /* 0x000fe2000001142a */
[C---:B------:R-:W-:Y:S01]  /*1bfc0*/  FMUL.FTZ R36, R2.reuse, R197 ;  /* 0x000000c502247220 */ /* 0x040fe20000410000 */
[----:B------:R-:W-:Y:S01]  /*1bfd0*/  F2FP.PACK_AB R37, R37, R192 ;  /* 0x000000c02525723e */ /* 0x000fe200000000ff */
[C---:B------:R-:W-:Y:S01]  /*1bfe0*/  FMUL.FTZ R184, R2.reuse, R184 ;  /* 0x000000b802b87220 */ /* 0x040fe20000410000 */
[----:B------:R-:W-:Y:S01]  /*1bff0*/  F2FP.PACK_AB R25, R25, R142 ;  /* 0x0000008e1919723e */ /* 0x000fe200000000ff */
[----:B------:R-:W-:Y:S01]  /*1c000*/  FMUL.FTZ R19, R2, R185 ;  /* 0x000000b902137220 */ /* 0x000fe20000410000 */
        /* <DEDUP_REMOVED lines=57> */
[----:B------:R-:W-:Y:S01]  /*1c3a0*/  IADD3 R4, R2, R6, RZ ;  /* 0x0000000602047210 */ /* 0x000fe20007ffe0ff */
[----:B------:R1:W-:Y:S01]  /*1c3b0*/  STS [R2], R9 ;  /* 0x0000000902007388 */ /* 0x0003e20000000800 */
[----:B------:R-:W-:-:S02]  /*1c3c0*/  MOV R0, 0x20 ;  /* 0x0000002000007802 */ /* 0x000fc40000000f00 */
[----:B------:R-:W-:Y:S01]  /*1c3d0*/  F2FP.PACK_AB R14, R171, R14 ;  /* 0x0000000eab0e723e */ /* 0x000fe200000000ff */
[----:B------:R-:W-:Y:S01]  /*1c3e0*/  STS [R2+0x400], R8 ;  /* 0x0004000802007388 */ /* 0x000fe20000000800 */
[----:B------:R-:W-:-:S03]  /*1c3f0*/  F2FP.PACK_AB R10, R175, R10 ;  /* 0x0000000aaf0a723e */ /* 0x000fc600000000ff */
[----:B------:R2:W-:Y:S04]  /*1c400*/  STS [R4], R7 ;  /* 0x0000000704007388 */ /* 0x0005e80000000800 */
[----:B------:R3:W-:Y:S04]  /*1c410*/  STS [R4+0x400], R5 ;  /* 0x0004000504007388 */ /* 0x0007e80000000800 */
[----:B------:R-:W-:Y:S04]  /*1c420*/  STS [R2+0x2000], R37 ;  /* 0x0020002502007388 */ /* 0x000fe80000000800 */
[----:B------:R4:W-:Y:S04]  /*1c430*/  STS [R2+0x2400], R194 ;  /* 0x002400c202007388 */ /* 0x0009e80000000800 */
[----:B------:R-:W-:Y:S01]  /*1c440*/  STS [R4+0x2000], R36 ;  /* 0x0020002404007388 */ /* 0x000fe20000000800 */
[----:B-1----:R-:W-:-:S03]  /*1c450*/  MOV R9, 0x7f800000 ;  /* 0x7f80000000097802 */ /* 0x002fc60000000f00 */
[----:B------:R-:W-:Y:S01]  /*1c460*/  STS [R4+0x2400], R22 ;  /* 0x0024001604007388 */ /* 0x000fe20000000800 */
[----:B--2---:R-:W-:Y:S02]  /*1c470*/  SEL R7, R0, 0xffffffe0, !P1 ;  /* 0xffffffe000077807 */ /* 0x004fe40004800000 */
[C---:B------:R-:W-:Y:S02]  /*1c480*/  IADD3 R0, R2.reuse, 0x40, RZ ;  /* 0x0000004002007810 */ /* 0x040fe40007ffe0ff */
[C---:B---3--:R-:W-:Y:S02]  /*1c490*/  IADD3 R5, R2.reuse, R7, RZ ;  /* 0x0000000702057210 */ /* 0x048fe40007ffe0ff */
[----:B------:R-:W-:-:S03]  /*1c4a0*/  @P2 IADD3 R0, R2, -0x40, RZ ;  /* 0xffffffc002002810 */ /* 0x000fc60007ffe0ff */
[----:B------:R-:W-:Y:S01]  /*1c4b0*/  STS [R5], R21 ;  /* 0x0000001505007388 */ /* 0x000fe20000000800 */
[----:B----4-:R-:W-:-:S03]  /*1c4c0*/  IADD3 R2, R4, R7, RZ ;  /* 0x0000000704027210 */ /* 0x010fc60007ffe0ff */
        /* <DEDUP_REMOVED lines=21> */
[----:B--2---:R-:W-:-:S05]  /*1c620*/  IADD3 R0, R7, R0, RZ ;  /* 0x0000000007007210 */ /* 0x004fca0007ffe0ff */
[----:B------:R-:W-:Y:S01]  /*1c630*/  STS [R0], R34 ;  /* 0x0000002200007388 */ /* 0x000fe20000000800 */
[----:B-1----:R-:W1:Y:S03]  /*1c640*/  @P4 MUFU.LG2 R2, R38 ;  /* 0x0000002600024308 */ /* 0x002e660000000c00 */
[----:B------:R-:W-:Y:S04]  /*1c650*/  STS [R0+0x400], R25 ;  /* 0x0004001900007388 */ /* 0x000fe80000000800 */
[----:B------:R2:W-:Y:S04]  /*1c660*/  STS [R4], R13 ;  /* 0x0000000d04007388 */ /* 0x0005e80000000800 */
[----:B------:R-:W-:Y:S04]  /*1c670*/  STS [R5], R11 ;  /* 0x0000000b05007388 */ /* 0x000fe80000000800 */
[----:B------:R-:W-:Y:S04]  /*1c680*/  STS [R0+0x2000], R23 ;  /* 0x0020001700007388 */ /* 0x000fe80000000800 */
[----:B------:R3:W-:Y:S04]  /*1c690*/  STS [R0+0x2400], R14 ;  /* 0x0024000e00007388 */ /* 0x0007e80000000800 */
[----:B------:R1:W-:Y:S04]  /*1c6a0*/  STS [R4+0x2000], R12 ;  /* 0x0020000c04007388 */ /* 0x0003e80000000800 */
[----:B------:R4:W-:Y:S04]  /*1c6b0*/  STS [R5+0x2000], R10 ;  /* 0x0020000a05007388 */ /* 0x0009e80000000800 */
[----:B------:R-:W-:Y:S01]  /*1c6c0*/  BAR.SYNC.DEFER_BLOCKING 0x0 ;  /* 0x0000000000007b1d */ /* 0x000fe20000010000 */
[----:B--2---:R-:W-:Y:S01]  /*1c6d0*/  MOV R13, 0x7f800000 ;  /* 0x7f800000000d7802 */ /* 0x004fe20000000f00 */
[----:B------:R-:W-:Y:S01]  /*1c6e0*/  @P5 FFMA.FTZ R13, R70, c[0x0][0x238], R6 ;  /* 0x00008e00460d5a23 */ /* 0x000fe20000010006 */
[----:B---3--:R-:W-:-:S02]  /*1c6f0*/  LOP3.LUT R0, R42, 0xffffffe0, RZ, 0xc0, !PT ;  /* 0xffffffe02a007812 */ /* 0x008fc400078ec0ff */
[----:B------:R-:W-:Y:S02]  /*1c700*/  MOV R14, 0x7f800000 ;  /* 0x7f800000000e7802 */ /* 0x000fe40000000f00 */
[----:B------:R-:W-:Y:S01]  /*1c710*/  IADD3 R0, -R0, R43, RZ ;  /* 0x0000002b00007210 */ /* 0x000fe20007ffe1ff */
[----:B-1----:R-:W-:Y:S01]  /*1c720*/  @P4 FMUL.FTZ R4, R2, 0.69314718246459960938 ;  /* 0x3f31721802044820 */ /* 0x002fe20000410000 */
[----:B------:R-:W-:Y:S02]  /*1c730*/  MOV R12, 0x7f800000 ;  /* 0x7f800000000c7802 */ /* 0x000fe40000000f00 */
[----:B------:R-:W-:Y:S01]  /*1c740*/  LOP3.LUT P1, RZ, R0, 0x3, RZ, 0xc0, !PT ;  /* 0x0000000300ff7812 */ /* 0x000fe2000782c0ff */
[----:B----4-:R-:W1:Y:S01]  /*1c750*/  @P3 MUFU.LG2 R5, R41 ;  /* 0x0000002900053308 */ /* 0x010e620000000c00 */
[----:B------:R-:W-:Y:S01]  /*1c760*/  @P4 FFMA.FTZ R14, R69, c[0x0][0x238], R4 ;  /* 0x00008e00450e4a23 */ /* 0x000fe20000010004 */
[----:B------:R2:W3:Y:S04]  /*1c770*/  LDS.128 R16, [R241] ;  /* 0x00000000f1107984 */ /* 0x0004e80000000c00 */
[----:B------:R2:W4:Y:S02]  /*1c780*/  LDS.128 R20, [R241+0x800] ;  /* 0x00080000f1147984 */ /* 0x0005240000000c00 */
[----:B------:R-:W2:Y:S02]  /*1c790*/  @P0 MUFU.LG2 R0, R40 ;  /* 0x0000002800000308 */ /* 0x000ea40000000c00 */
[----:B------:R3:W3:Y:S04]  /*1c7a0*/  LDS.128 R24, [R241+0x1000] ;  /* 0x00100000f1187984 */ /* 0x0006e80000000c00 */
[----:B------:R3:W3:Y:S01]  /*1c7b0*/  LDS.128 R32, [R241+0x1800] ;  /* 0x00180000f1207984 */ /* 0x0006e20000000c00 */
[----:B-1----:R-:W-:-:S03]  /*1c7c0*/  @P3 FMUL.FTZ R2, R5, 0.69314718246459960938 ;  /* 0x3f31721805023820 */ /* 0x002fc60000410000 */
[----:B------:R1:W1:Y:S01]  /*1c7d0*/  LDS.128 R36, [R241+0x2000] ;  /* 0x00200000f1247984 */ /* 0x0002620000000c00 */
[----:B------:R-:W-:-:S03]  /*1c7e0*/  @P3 FFMA.FTZ R9, R68, c[0x0][0x238], R2 ;  /* 0x00008e0044093a23 */ /* 0x000fc60000010002 */
[----:B------:R1:W1:Y:S01]  /*1c7f0*/  LDS.128 R44, [R241+0x2800] ;  /* 0x00280000f12c7984 */ /* 0x0002620000000c00 */
[----:B--2---:R-:W-:-:S03]  /*1c800*/  @P0 FMUL.FTZ R0, R0, 0.69314718246459960938 ;  /* 0x3f31721800000820 */ /* 0x004fc60000410000 */
[----:B------:R2:W1:Y:S01]  /*1c810*/  LDS.128 R48, [R241+0x3000] ;  /* 0x00300000f1307984 */ /* 0x0004620000000c00 */
[----:B------:R-:W-:-:S03]  /*1c820*/  @P0 FFMA.FTZ R12, R3, c[0x0][0x238], R0 ;  /* 0x00008e00030c0a23 */ /* 0x000fc60000010000 */
[----:B------:R2:W1:Y:S01]  /*1c830*/  LDS.128 R52, [R241+0x3800] ;  /* 0x00380000f1347984 */ /* 0x0004620000000c00 */
[----:B------:R-:W-:Y:S05]  /*1c840*/  @P1 BRA `(.L_x_503) ;  /* 0x0000025000001947 */ /* 0x000fea0003800000 */
[----:B--2---:R-:W2:Y:S01]  /*1c850*/  LDL.LU R56, [R1+0x90] ;  /* 0x0000900001387983 */ /* 0x004ea20000300800 */
[----:B------:R-:W-:-:S04]  /*1c860*/  SHF.R.S32.HI R0, RZ, 0x1f, R28 ;  /* 0x0000001fff007819 */ /* 0x000fc8000001141c */
[----:B------:R-:W-:-:S04]  /*1c870*/  LEA.HI R0, R0, R28, RZ, 0x2 ;  /* 0x0000001c00007211 */ /* 0x000fc800078f10ff */
[----:B------:R-:W-:-:S05]  /*1c880*/  LOP3.LUT R0, R0, 0xffffffc, RZ, 0xc0, !PT ;  /* 0x0ffffffc00007812 */ /* 0x000fca00078ec0ff */
[----:B------:R-:W-:-:S04]  /*1c890*/  IMAD.IADD R0, R28, 0x1, -R0 ;  /* 0x000000011c007824 */ /* 0x000fc800078e0a00 */
[----:B--2---:R-:W-:-:S05]  /*1c8a0*/  IMAD R0, R0, 0x10, R56 ;  /* 0x0000001000007824 */ /* 0x004fca00078e0238 */
        /* <DEDUP_REMOVED lines=31> */
.L_x_503:
[----:B------:R-:W-:Y:S05]  /*1caa0*/  BSYNC B0 ;  /* 0x0000000000007941 */ /* 0x000fea0003800000 */
.L_x_502:
[----:B--2---:R-:W2:Y:S04]  /*1cab0*/  LDL.LU.64 R4, [R1+0x78] ;  /* 0x0000780001047983 */ /* 0x004ea80000300a00 */
[----:B------:R-:W4:Y:S04]  /*1cac0*/  S2R R3, SR_TID.X ;  /* 0x0000000000037919 */ /* 0x000f280000002100 */
[----:B------:R-:W3:Y:S01]  /*1cad0*/  S2R R8, SR_CTAID.Z ;  /* 0x0000000000087919 */ /* 0x000ee20000002700 */
[----:B------:R-:W-:-:S02]  /*1cae0*/  USHF.R.S32.HI UR6, URZ, 0x1f, UR12 ;  /* 0x0000001f3f067899 */ /* 0x000fc4000801140c */
[----:B------:R-:W-:Y:S01]  /*1caf0*/  ULDC.64 UR4, c[0x0][0x1f0] ;  /* 0x00007c0000047ab9 */ /* 0x000fe20000000a00 */
[----:B------:R1:W5:Y:S01]  /*1cb00*/  LDL.64 R12, [R1+0x60] ;  /* 0x00006000010c7983 */ /* 0x0003620000100a00 */
[----:B------:R-:W-:Y:S01]  /*1cb10*/  UIMAD UR4, UR6, UR4, URZ ;  /* 0x00000004060472a4 */ /* 0x000fe2000f8e023f */
[----:B------:R-:W-:Y:S03]  /*1cb20*/  BSSY B0, `(.L_x_504) ;  /* 0x0000013000007945 */ /* 0x000fe60003800000 */
[----:B------:R-:W-:Y:S01]  /*1cb30*/  UIMAD UR4, UR12, UR5, UR4 ;  /* 0x000000050c0472a4 */ /* 0x000fe2000f8e0204 */
[----:B----4-:R-:W-:-:S04]  /*1cb40*/  SHF.R.S32.HI R0, RZ, 0x1f, R3 ;  /* 0x0000001fff007819 */ /* 0x010fc80000011403 */
[----:B------:R-:W-:-:S04]  /*1cb50*/  LEA.HI R0, R0, R3, RZ, 0x3 ;  /* 0x0000000300007211 */ /* 0x000fc800078f18ff */
[----:B------:R-:W-:Y:S02]  /*1cb60*/  SHF.R.S32.HI R10, RZ, 0x3, R0 ;  /* 0x00000003ff0a7819 */ /* 0x000fe40000011400 */
[----:B--2---:R-:W-:-:S04]  /*1cb70*/  IADD3 R2, P0, R4, UR14, RZ ;  /* 0x0000000e04027c10 */ /* 0x004fc8000ff1e0ff */
[----:B------:R-:W-:Y:S02]  /*1cb80*/  IADD3.X R3, R5, UR7, RZ, P0, !PT ;  /* 0x0000000705037c10 */ /* 0x000fe400087fe4ff */
[----:B------:R-:W-:-:S03]  /*1cb90*/  ISETP.GE.AND P0, PT, R10, UR11, PT ;  /* 0x0000000b0a007c0c */ /* 0x000fc6000bf06270 */
[----:B---3--:R-:W-:-:S05]  /*1cba0*/  IMAD.WIDE.U32 R8, R8, c[0x0][0x1f0], R2 ;  /* 0x00007c0008087a25 */ /* 0x008fca00078e0002 */
[----:B------:R-:W-:-:S05]  /*1cbb0*/  IADD3 R7, R9, UR4, RZ ;  /* 0x0000000409077c10 */ /* 0x000fca000fffe0ff */
        /* <DEDUP_REMOVED lines=9> */
.L_x_505:
[----:B-1----:R-:W-:Y:S05]  /*1cc50*/  BSYNC B0 ;  /* 0x0000000000007941 */ /* 0x002fea0003800000 */
.L_x_504:
[----:B------:R-:W-:Y:S01]  /*1cc60*/  IADD3 R0, R10, 0x10, RZ ;  /* 0x000000100a007810 */ /* 0x000fe20007ffe0ff */
[----:B------:R-:W-:Y:S03]  /*1cc70*/  BSSY B0, `(.L_x_506) ;  /* 0x000000e000007945 */ /* 0x000fe60003800000 */
[----:B------:R-:W-:-:S13]  /*1cc80*/  ISETP.GE.AND P0, PT, R0, UR11, PT ;  /* 0x0000000b00007c0c */ /* 0x000fda000bf06270 */
        /* <DEDUP_REMOVED lines=12> */
.L_x_507:
[----:B------:R-:W-:Y:S05]  /*1cd50*/  BSYNC B0 ;  /* 0x0000000000007941 */ /* 0x000fea0003800000 */
.L_x_506:
[----:B------:R-:W-:Y:S01]  /*1cd60*/  IADD3 R0, R10, 0x20, RZ ;  /* 0x000000200a007810 */ /* 0x000fe20007ffe0ff */
[----:B------:R-:W-:Y:S03]  /*1cd70*/  BSSY B0, `(.L_x_508) ;  /* 0x000000e000007945 */ /* 0x000fe60003800000 */
[----:B------:R-:W-:-:S13]  /*1cd80*/  ISETP.GE.AND P0, PT, R0, UR11, PT ;  /* 0x0000000b00007c0c */ /* 0x000fda000bf06270 */
        /* <DEDUP_REMOVED lines=12> */
.L_x_509:
[----:B------:R-:W-:Y:S05]  /*1ce50*/  BSYNC B0 ;  /* 0x0000000000007941 */ /* 0x000fea0003800000 */
.L_x_508:
[----:B------:R-:W2:Y:S01]  /*1ce60*/  LDL.LU R0, [R1+0x84] ;  /* 0x0000840001007983 */ /* 0x000ea20000300800 */
[----:B------:R-:W-:Y:S01]  /*1ce70*/  BSSY B0, `(.L_x_510) ;  /* 0x000000e000007945 */ /* 0x000fe20003800000 */
[----:B--2---:R-:W-:-:S13]  /*1ce80*/  ISETP.GE.AND P0, PT, R0, UR11, PT ;  /* 0x0000000b00007c0c */ /* 0x004fda000bf06270 */
        /* <DEDUP_REMOVED lines=12> */
.L_x_511:
[----:B------:R-:W-:Y:S05]  /*1cf50*/  BSYNC B0 ;  /* 0x0000000000007941 */ /* 0x000fea0003800000 */
.L_x_510:
        /* <DEDUP_REMOVED lines=15> */
.L_x_513:
[----:B------:R-:W-:Y:S05]  /*1d050*/  BSYNC B0 ;  /* 0x0000000000007941 */ /* 0x000fea0003800000 */
.L_x_512:
        /* <DEDUP_REMOVED lines=15> */
.L_x_515:
[----:B------:R-:W-:Y:S05]  /*1d150*/  BSYNC B0 ;  /* 0x0000000000007941 */ /* 0x000fea0003800000 */
.L_x_514:
        /* <DEDUP_REMOVED lines=15> */
.L_x_517:
[----:B------:R-:W-:Y:S05]  /*1d250*/  BSYNC B0 ;  /* 0x0000000000007941 */ /* 0x000fea0003800000 */
.L_x_516:
[----:B------:R-:W2:Y:S02]  /*1d260*/  LDL.LU R0, [R1+0x88] ;  /* 0x0000880001007983 */ /* 0x000ea40000300800 */
[----:B--2---:R-:W-:-:S13]  /*1d270*/  ISETP.GE.AND P0, PT, R0, UR11, PT ;  /* 0x0000000b00007c0c */ /* 0x004fda000bf06270 */
        /* <DEDUP_REMOVED lines=13> */
.L_x_518:
        /* <DEDUP_REMOVED lines=11> */
.L_x_2120:


//--------------------- .text._ZN5flash16flash_fwd_kernelI23Flash_fwd_kernel_traitsILi64ELi128ELi128ELi4ELb0ELb0EN7cutlass6half_tE19Flash_kernel_traitsILi64ELi128ELi128ELi4ES3_EELb0ELb0ELb1ELb0ELb0ELb1ELb1ELb0EEEvNS_16Flash_fwd_paramsE --------------------------
	.section	.text._ZN5flash16flash_fwd_kernelI23Flash_fwd_kernel_traitsILi64ELi128ELi128ELi4ELb0ELb0EN7cutlass6half_tE19Flash_kernel_traitsILi64ELi128ELi128ELi4ES3_EELb0ELb0ELb1ELb0ELb0ELb1ELb1ELb0EEEvNS_16Flash_fwd_paramsE,"ax",@progbits
	.sectioninfo	@"SHI_REGISTERS=255"
	.align	128
        .global         _ZN5flash16flash_fwd_kernelI23Flash_fwd_kernel_traitsILi64ELi128ELi128ELi4ELb0ELb0EN7cutlass6half_tE19Flash_kernel_traitsILi64ELi128ELi128ELi4ES3_EELb0ELb0ELb1ELb0ELb0ELb1ELb1ELb0EEEvNS_16Flash_fwd_paramsE
        .type           _ZN5flash16flash_fwd_kernelI23Flash_fwd_kernel_traitsILi64ELi128ELi128ELi4ELb0ELb0EN7cutlass6half_tE19Flash_kernel_traitsILi64ELi128ELi128ELi4ES3_EELb0ELb0ELb1ELb0ELb0ELb1ELb1ELb0EEEvNS_16Flash_fwd_paramsE,@function
        .size           _ZN5flash16flash_fwd_kernelI23Flash_fwd_kernel_traitsILi64ELi128ELi128ELi4ELb0ELb0EN7cutlass6half_tE19Flash_kernel_traitsILi64ELi128ELi128ELi4ES3_EELb0ELb0ELb1ELb0ELb0ELb1ELb1ELb0EEEvNS_16Flash_fwd_paramsE,(.L_x_2121 - _ZN5flash16flash_fwd_kernelI23Flash_fwd_kernel_traitsILi64ELi128ELi128ELi4ELb0ELb0EN7cutlass6half_tE19Flash_kernel_traitsILi64ELi128ELi128ELi4ES3_EELb0ELb0ELb1ELb0ELb0ELb1ELb1ELb0EEEvNS_16Flash_fwd_paramsE)
        .other          _ZN5flash16flash_fwd_kernelI23Flash_fwd_kernel_traitsILi64ELi128ELi128ELi4ELb0ELb0EN7cutlass6half_tE19Flash_kernel_traitsILi64ELi128ELi128ELi4ES3_EELb0ELb0ELb1ELb0ELb0ELb1ELb1ELb0EEEvNS_16Flash_fwd_paramsE,@"STO_CUDA_ENTRY STV_DEFAULT"
_ZN5flash16flash_fwd_kernelI23Flash_fwd_kernel_traitsILi64ELi128ELi128ELi4ELb0ELb0EN7cutlass6half_tE19Flash_kernel_traitsILi64ELi128ELi128ELi4ES3_EELb0ELb0ELb1ELb0ELb0ELb1ELb1ELb0EEEvNS_16Flash_fwd_paramsE:
.text._ZN5flash16flash_fwd_kernelI23Flash_fwd_kernel_traitsILi64ELi128ELi128ELi4ELb0ELb0EN7cutlass6half_tE19Flash_kernel_traitsILi64ELi128ELi128ELi4ES3_EELb0ELb0ELb1ELb0ELb0ELb1ELb1ELb0EEEvNS_16Flash_fwd_paramsE:
        /* <DEDUP_REMOVED lines=10> */
[----:B------:R-:W-:Y:S02]  /*00a0*/  ULDC.64 UR4, c[0x0][0x250] ;  /* 0x0000940000047ab9 */ /* 0x000fe40000000a00 */
[----:B------:R-:W-:Y:S02]  /*00b0*/  UISETP.NE.U32.AND UP0, UPT, URZ, UR4, UPT ;  /* 0x000000043f00728c */ /* 0x000fe4000bf05070 */
[----:B------:R-:W-:Y:S02]  /*00c0*/  ULDC.U8 UR6, c[0x0][0x312] ;  /* 0x0000c48000067ab9 */ /* 0x000fe40000000000 */
[----:B------:R-:W-:Y:S02]  /*00d0*/  ULDC.64 UR8, c[0x0][0x248] ;  /* 0x0000920000087ab9 */ /* 0x000fe40000000a00 */
[----:B------:R-:W-:Y:S02]  /*00e0*/  UISETP.NE.AND.EX UP0, UPT, URZ, UR5, UPT, UP0 ;  /* 0x000000053f00728c */ /* 0x000fe4000bf05300 */
[----:B-1----:R-:W-:-:S02]  /*00f0*/  UIMAD.WIDE UR12, UR11, UR7, UR12 ;  /* 0x000000070b0c72a5 */ /* 0x002fc4000f8e020c */
[----:B------:R-:W-:Y:S02]  /*0100*/  UISETP.NE.AND UP3, UPT, UR6, URZ, UPT ;  /* 0x0000003f0600728c */ /* 0x000fe4000bf65270 */
[----:B------:R-:W-:Y:S02]  /*0110*/  UISETP.EQ.U32.AND UP1, UPT, URZ, UR8, UPT ;  /* 0x000000083f00728c */ /* 0x000fe4000bf22070 */
[----:B------:R-:W-:Y:S02]  /*0120*/  IMAD.U32 R2, RZ, RZ, UR12 ;  /* 0x0000000cff027e24 */ /* 0x000fe4000f8e00ff */
[----:B------:R-:W-:Y:S01]  /*0130*/  IMAD.U32 R3, RZ, RZ, UR13 ;  /* 0x0000000dff037e24 */ /* 0x000fe2000f8e00ff */
[----:B------:R-:W-:Y:S01]  /*0140*/  UISETP.EQ.OR.EX UP1, UPT, URZ, UR9, !UP3, UP1 ;  /* 0x000000093f00728c */ /* 0x000fe2000df22710 */
[----:B------:R-:W-:Y:S01]  /*0150*/  PLOP3.LUT P1, PT, PT, PT, UP0, 0x80, 0x0 ;  /* 0x000000000000781c */ /* 0x000fe20003f2f008 */
[----:B------:R-:W-:Y:S02]  /*0160*/  ULDC.64 UR4, c[0x0][0x250] ;  /* 0x0000940000047ab9 */ /* 0x000fe40000000a00 */
[----:B------:R1:W2:Y:S01]  /*0170*/  @P0 LDG.E R4, [R2.64] ;  /* 0x0000001202040981 */ /* 0x0002a2000c1e1900 */
[----:B------:R-:W-:-:S03]  /*0180*/  ULDC.64 UR8, c[0x0][0x248] ;  /* 0x0000920000087ab9 */ /* 0x000fc60000000a00 */
[----:B------:R1:W3:Y:S01]  /*0190*/  @P0 LDG.E R0, [R2.64+0x4] ;  /* 0x0000041202000981 */ /* 0x0002e2000c1e1900 */
[----:B------:R-:W-:Y:S01]  /*01a0*/  PLOP3.LUT P2, PT, PT, PT, UP1, 0x80, 0x0 ;  /* 0x000000000000781c */ /* 0x000fe20003f4f018 */
[----:B------:R-:W-:Y:S02]  /*01b0*/  @UP0 UIMAD.WIDE UR4, UR11, UR7, UR4 ;  /* 0x000000070b0402a5 */ /* 0x000fe4000f8e0204 */
[----:B------:R-:W-:-:S06]  /*01c0*/  UIMAD.WIDE UR8, UR11, UR7, UR8 ;  /* 0x000000070b0872a5 */ /* 0x000fcc000f8e0208 */
[----:B------:R-:W-:Y:S02]  /*01d0*/  IMAD.U32 R6, RZ, RZ, UR8 ;  /* 0x00000008ff067e24 */ /* 0x000fe4000f8e00ff */
[----:B------:R-:W-:Y:S02]  /*01e0*/  IMAD.U32 R7, RZ, RZ, UR9 ;  /* 0x00000009ff077e24 */ /* 0x000fe4000f8e00ff */
[----:B-1----:R-:W-:Y:S02]  /*01f0*/  IMAD.U32 R2, RZ, RZ, UR4 ;  /* 0x00000004ff027e24 */ /* 0x002fe4000f8e00ff */
[----:B------:R-:W-:-:S05]  /*0200*/  IMAD.U32 R3, RZ, RZ, UR5 ;  /* 0x00000005ff037e24 */ /* 0x000fca000f8e00ff */
[----:B------:R1:W4:Y:S04]  /*0210*/  @P1 LDG.E R2, [R2.64] ;  /* 0x0000001202021981 */ /* 0x000328000c1e1900 */
[----:B-1----:R-:W5:Y:S01]  /*0220*/  @!P2 LDG.E R3, [R6.64] ;  /* 0x000000120603a981 */ /* 0x002f62000c1e1900 */
[----:B------:R-:W-:Y:S02]  /*0230*/  UMOV UR10, 0xffffffff ;  /* 0xffffffff000a7882 */ /* 0x000fe40000000000 */
[----:B------:R-:W-:Y:S02]  /*0240*/  UMOV UR15, URZ ;  /* 0x0000003f000f7c82 */ /* 0x000fe40008000000 */
[----:B------:R-:W-:Y:S01]  /*0250*/  UMOV UR20, 0xffffffff ;  /* 0xffffffff00147882 */ /* 0x000fe20000000000 */
[----:B------:R-:W1:Y:S08]  /*0260*/  S2UR UR13, SR_CTAID.X ;  /* 0x00000000000d79c3 */ /* 0x000e700000002500 */
[----:B------:R-:W1:Y:S08]  /*0270*/  S2UR UR12, SR_CTAID.Z ;  /* 0x00000000000c79c3 */ /* 0x000e700000002700 */
[----:B--2---:R-:W2:Y:S08]  /*0280*/  @P0 R2UR UR10, R4 ;  /* 0x00000000040a03c2 */ /* 0x004eb000000e0000 */
[----:B---3--:R-:W2:Y:S01]  /*0290*/  @P0 R2UR UR16, R0 ;  /* 0x00000000001003c2 */ /* 0x008ea200000e0000 */
[----:B------:R-:W-:-:S04]  /*02a0*/  ISETP.NE.U32.AND P0, PT, RZ, c[0x0][0x248], PT ;  /* 0x00009200ff007a0c */ /* 0x000fc80003f05070 */
[----:B------:R-:W-:Y:S01]  /*02b0*/  ISETP.NE.AND.EX P0, PT, RZ, c[0x0][0x24c], PT, P0 ;  /* 0x00009300ff007a0c */ /* 0x000fe20003f05300 */
[----:B--2---:R-:W-:Y:S02]  /*02c0*/  @UP2 UIADD3 UR16, UR16, -UR10, URZ ;  /* 0x8000000a10102290 */ /* 0x004fe4000fffe03f */
[----:B----4-:R2:W3:Y:S05]  /*02d0*/  @P1 R2UR UR15, R2 ;  /* 0x00000000020f13c2 */ /* 0x0104ea00000e0000 */
[----:B------:R-:W-:-:S03]  /*02e0*/  @!UP2 ULDC UR16, c[0x0][0x214] ;  /* 0x000085000010aab9 */ /* 0x000fc60000000800 */
[----:B-----5:R2:W4:Y:S02]  /*02f0*/  @!P2 R2UR UR20, R3 ;  /* 0x000000000314a3c2 */ /* 0x02052400000e0000 */
        /* <DEDUP_REMOVED lines=8> */
.L_x_519:
[----:B------:R-:W-:Y:S02]  /*0380*/  ULDC UR6, c[0x0][0x218] ;  /* 0x0000860000067ab9 */ /* 0x000fe40000000800 */
.L_x_520:
        /* <DEDUP_REMOVED lines=70> */
[----:B------:R-:W-:Y:S01]  /*07f0*/  ULDC UR6, c[0x0][0x1c0] ;  /* 0x0000700000067ab9 */ /* 0x000fe20000000800 */
[----:B--2---:R-:W-:Y:S01]  /*0800*/  IMAD.WIDE R16, R16, 0x80, R14 ;  /* 0x0000008010107825 */ /* 0x004fe200078e020e */
        /* <DEDUP_REMOVED lines=22> */
[----:B------:R-:W-:-:S02]  /*0970*/  UIMAD UR13, UR13, UR23, URZ ;  /* 0x000000170d0d72a4 */ /* 0x000fc4000f8e023f */
[----:B------:R-:W-:Y:S02]  /*0980*/  UIMAD UR17, UR12, UR4, UR17 ;  /* 0x000000040c1172a4 */ /* 0x000fe4000f8e0211 */
[----:B------:R-:W-:Y:S02]  /*0990*/  UMOV UR24, URZ ;  /* 0x0000003f00187c82 */ /* 0x000fe40008000000 */
[----:B------:R-:W-:Y:S02]  /*09a0*/  @!UP3 UMOV UR24, UR20 ;  /* 0x000000140018bc82 */ /* 0x000fe40008000000 */
[----:B------:R-:W-:Y:S02]  /*09b0*/  UIMAD UR5, UR12, UR5, UR15 ;  /* 0x000000050c0572a4 */ /* 0x000fe4000f8e020f */
[----:B------:R-:W-:Y:S02]  /*09c0*/  UMOV UR25, URZ ;  /* 0x0000003f00197c82 */ /* 0x000fe40008000000 */
[----:B------:R-:W-:-:S02]  /*09d0*/  USHF.R.S32.HI UR4, URZ, 0x1f, UR13 ;  /* 0x0000001f3f047899 */ /* 0x000fc4000801140d */
[----:B------:R-:W-:Y:S01]  /*09e0*/  @!UP3 USHF.R.S32.HI UR25, URZ, 0x1f, UR20 ;  /* 0x0000001f3f19b899 */ /* 0x000fe20008011414 */
[----:B------:R-:W-:Y:S01]  /*09f0*/  IADD3 R13, R11, UR5, RZ ;  /* 0x000000050b0d7c10 */ /* 0x000fe2000fffe0ff */
        /* <DEDUP_REMOVED lines=12> */
.L_x_523:
[----:B------:R-:W-:Y:S05]  /*0ac0*/  BSYNC B0 ;  /* 0x0000000000007941 */ /* 0x000fea0003800000 */
.L_x_522:
[----:B------:R-:W-:Y:S01]  /*0ad0*/  IADD3 R9, R14, 0x10, RZ ;  /* 0x000000100e097810 */ /* 0x000fe20007ffe0ff */
[----:B------:R-:W-:Y:S03]  /*0ae0*/  BSSY B0, `(.L_x_524) ;  /* 0x000000e000007945 */ /* 0x000fe60003800000 */
[----:B------:R-:W-:-:S13]  /*0af0*/  ISETP.GE.AND P0, PT, R9, UR16, PT ;  /* 0x0000001009007c0c */ /* 0x000fda000bf06270 */
[----:B------:R-:W-:Y:S05]  /*0b00*/  @P0 BRA `(.L_x_525) ;  /* 0x000000b000000947 */ /* 0x000fea0003800000 */
[----:B------:R-:W-:Y:S01]  /*0b10*/  IADD3 R2, P0, R16, 0x10, RZ ;  /* 0x0000001010027810 */ /* 0x000fe20007f1e0ff */
[----:B-1----:R-:W-:Y:S01]  /*0b20*/  IMAD.MOV.U32 R4, RZ, RZ, R10 ;  /* 0x000000ffff047224 */ /* 0x002fe200078e000a */
        /* <DEDUP_REMOVED lines=8> */
[----:B------:R1:W-:Y:S02]  /*0bb0*/  STG.E.128 [R2.64], RZ ;  /* 0x000000ff02007986 */ /* 0x0003e4000c101d12 */
.L_x_525:
[----:B------:R-:W-:Y:S05]  /*0bc0*/  BSYNC B0 ;  /* 0x0000000000007941 */ /* 0x000fea0003800000 */
.L_x_524:
[----:B------:R-:W-:Y:S01]  /*0bd0*/  IADD3 R8, R14, 0x20, RZ ;  /* 0x000000200e087810 */ /* 0x000fe20007ffe0ff */
[----:B------:R-:W-:Y:S03]  /*0be0*/  BSSY B0, `(.L_x_526) ;  /* 0x000000e000007945 */ /* 0x000fe60003800000 */
[----:B------:R-:W-:-:S13]  /*0bf0*/  ISETP.GE.AND P0, PT, R8, UR16, PT ;  /* 0x0000001008007c0c */ /* 0x000fda000bf06270 */
        /* <DEDUP_REMOVED lines=12> */
.L_x_527:
[----:B------:R-:W-:Y:S05]  /*0cc0*/  BSYNC B0 ;  /* 0x0000000000007941 */ /* 0x000fea0003800000 */
.L_x_526:
        /* <DEDUP_REMOVED lines=15> */
.L_x_529:
[----:B------:R-:W-:Y:S05]  /*0dc0*/  BSYNC B0 ;  /* 0x0000000000007941 */ /* 0x000fea0003800000 */
.L_x_528:
        /* <DEDUP_REMOVED lines=15> */
.L_x_531:
[----:B------:R-:W-:Y:S05]  /*0ec0*/  BSYNC B0 ;  /* 0x0000000000007941 */ /* 0x000fea0003800000 */
.L_x_530:
[----:B-1----:R-:W-:Y:S01]  /*0ed0*/  IADD3 R5, R14, 0x50, RZ ;  /* 0x000000500e057810 */ /* 0x002fe20007ffe0ff */
[----:B------:R-:W-:Y:S03]  /*0ee0*/  BSSY B0, `(.L_x_532) ;  /* 0x000000e000007945 */ /* 0x000fe60003800000 */
[----:B------:R-:W-:-:S13]  /*0ef0*/  ISETP.GE.AND P0, PT, R5, UR16, PT ;  /* 0x0000001005007c0c */ /* 0x000fda000bf06270 */
        /* <DEDUP_REMOVED lines=12> */
.L_x_533:
[----:B------:R-:W-:Y:S05]  /*0fc0*/  BSYNC B0 ;  /* 0x0000000000007941 */ /* 0x000fea0003800000 */
.L_x_532:
        /* <DEDUP_REMOVED lines=15> */
.L_x_535:
[----:B------:R-:W-:Y:S05]  /*10c0*/  BSYNC B0 ;  /* 0x0000000000007941 */ /* 0x000fea0003800000 */
.L_x_534:
        /* <DEDUP_REMOVED lines=14> */
.L_x_537:
[----:B------:R-:W-:Y:S05]  /*11b0*/  BSYNC B0 ;  /* 0x0000000000007941 */ /* 0x000fea0003800000 */
.L_x_536:
        /* <DEDUP_REMOVED lines=8> */
[----:B------:R-:W-:Y:S01]  /*1240*/  @!P5 IMAD R8, R8, UR23, RZ ;  /* 0x000000170808dc24 */ /* 0x000fe2000f8e02ff */
[----:B------:R-:W-:Y:S01]  /*1250*/  @!P0 IADD3 R2, P1, R0, UR13, RZ ;  /* 0x0000000d00028c10 */ /* 0x000fe2000ff3e0ff */
[----:B------:R-:W-:Y:S02]  /*1260*/  @!P4 IMAD R7, R7, UR23, RZ ;  /* 0x000000170707cc24 */ /* 0x000fe4000f8e02ff */
[----:B------:R-:W-:Y:S01]  /*1270*/  @!P2 IMAD R6, R6, UR23, RZ ;  /* 0x000000170606ac24 */ /* 0x000fe2000f8e02ff */
[----:B------:R-:W-:Y:S02]  /*1280*/  @!P0 LEA.HI.X.SX32 R0, R0, UR4, 0x1, P1 ;  /* 0x0000000400008c11 */ /* 0x000fe400088f0eff */
[----:B------:R-:W-:-:S04]  /*1290*/  @!P0 LEA R10, P1, R2, c[0x0][0x200], 0x2 ;  /* 0x00008000020a8a11 */ /* 0x000fc800078210ff */
[----:B------:R-:W-:Y:S01]  /*12a0*/  @!P0 LEA.HI.X R11, R2, c[0x0][0x204], R0, 0x2, P1 ;  /* 0x00008100020b8a11 */ /* 0x000fe200008f1400 */
[----:B------:R-:W-:Y:S01]  /*12b0*/  @!P0 IMAD.MOV.U32 R0, RZ, RZ, 0x7f800000 ;  /* 0x7f800000ff008424 */ /* 0x000fe200078e00ff */
[----:B------:R-:W-:-:S04]  /*12c0*/  @!P3 IADD3 R2, P1, R9, UR13, RZ ;  /* 0x0000000d0902bc10 */ /* 0x000fc8000ff3e0ff */
[----:B------:R2:W-:Y:S01]  /*12d0*/  @!P0 STG.E [R10.64], R0 ;  /* 0x000000000a008986 */ /* 0x0005e2000c101912 */
[----:B------:R-:W-:Y:S02]  /*12e0*/  @!P3 LEA.HI.X.SX32 R9, R9, UR4, 0x1, P1 ;  /* 0x000000040909bc11 */ /* 0x000fe400088f0eff */
[----:B--2---:R-:W-:Y:S02]  /*12f0*/  @!P3 LEA R10, P1, R2, c[0x0][0x200], 0x2 ;  /* 0x00008000020aba11 */ /* 0x004fe400078210ff */
[----:B------:R-:W-:Y:S02]  /*1300*/  @!P5 IADD3 R0, P0, R8, UR13, RZ ;  /* 0x0000000d0800dc10 */ /* 0x000fe4000ff1e0ff */
[----:B------:R-:W-:Y:S02]  /*1310*/  @!P3 LEA.HI.X R11, R2, c[0x0][0x204], R9, 0x2, P1 ;  /* 0x00008100020bba11 */ /* 0x000fe400008f1409 */
[----:B------:R-:W-:Y:S02]  /*1320*/  @!P5 LEA.HI.X.SX32 R8, R8, UR4, 0x1, P0 ;  /* 0x000000040808dc11 */ /* 0x000fe400080f0eff */
[----:B------:R-:W-:-:S02]  /*1330*/  LOP3.LUT P1, RZ, R68, 0x7, RZ, 0xc0, !PT ;  /* 0x0000000744ff7812 */ /* 0x000fc4000782c0ff */
[C---:B-1----:R-:W-:Y:S02]  /*1340*/  @!P5 LEA R12, P0, R0.reuse, c[0x0][0x200], 0x2 ;  /* 0x00008000000cda11 */ /* 0x042fe400078010ff */
[----:B------:R-:W-:Y:S02]  /*1350*/  ISETP.GE.OR P1, PT, R5, UR16, P1 ;  /* 0x0000001005007c0c */ /* 0x000fe40008f26670 */
[C---:B------:R-:W-:Y:S02]  /*1360*/  @!P4 IADD3 R2, P6, R7.reuse, UR13, RZ ;  /* 0x0000000d0702cc10 */ /* 0x040fe4000ffde0ff */
[----:B------:R-:W-:Y:S01]  /*1370*/  @!P5 LEA.HI.X R13, R0, c[0x0][0x204], R8, 0x2, P0 ;  /* 0x00008100000dda11 */ /* 0x000fe200000f1408 */
[----:B------:R-:W-:Y:S01]  /*1380*/  @!P3 IMAD.MOV.U32 R0, RZ, RZ, 0x7f800000 ;  /* 0x7f800000ff00b424 */ /* 0x000fe200078e00ff */
[----:B------:R-:W-:Y:S02]  /*1390*/  @!P4 LEA.HI.X.SX32 R7, R7, UR4, 0x1, P6 ;  /* 0x000000040707cc11 */ /* 0x000fe4000b0f0eff */
[----:B------:R-:W-:-:S02]  /*13a0*/  @!P4 LEA R8, P0, R2, c[0x0][0x200], 0x2 ;  /* 0x000080000208ca11 */ /* 0x000fc400078010ff */
[----:B------:R-:W-:Y:S01]  /*13b0*/  LOP3.LUT P6, RZ, R68, 0x7, RZ, 0xc0, !PT ;  /* 0x0000000744ff7812 */ /* 0x000fe200078cc0ff */
[----:B------:R1:W-:Y:S01]  /*13c0*/  @!P3 STG.E [R10.64], R0 ;  /* 0x000000000a00b986 */ /* 0x0003e2000c101912 */
[----:B------:R-:W-:Y:S01]  /*13d0*/  @!P4 LEA.HI.X R9, R2, c[0x0][0x204], R7, 0x2, P0 ;  /* 0x000081000209ca11 */ /* 0x000fe200000f1407 */
[----:B------:R-:W-:Y:S01]  /*13e0*/  @!P1 IMAD R5, R5, UR23, RZ ;  /* 0x0000001705059c24 */ /* 0x000fe2000f8e02ff */
[----:B------:R-:W-:-:S13]  /*13f0*/  ISETP.GE.OR P0, PT, R4, UR16, P6 ;  /* 0x0000001004007c0c */ /* 0x000fda000b706670 */
[----:B------:R-:W-:Y:S01]  /*1400*/  @!P0 IMAD R4, R4, UR23, RZ ;  /* 0x0000001704048c24 */ /* 0x000fe2000f8e02ff */
[----:B-1----:R-:W-:-:S04]  /*1410*/  @!P2 IADD3 R0, P3, R6, UR13, RZ ;  /* 0x0000000d0600ac10 */ /* 0x002fc8000ff7e0ff */
        /* <DEDUP_REMOVED lines=8> */
[----:B------:R-:W-:Y:S02]  /*14a0*/  @!P1 LEA.HI.X R11, R0, c[0x0][0x204], R5, 0x2, P3 ;  /* 0x00008100000b9a11 */ /* 0x000fe400018f1405 */
[----:B------:R-:W-:-:S04]  /*14b0*/  @!P0 IADD3 R0, P3, R4, UR13, RZ ;  /* 0x0000000d04008c10 */ /* 0x000fc8000ff7e0ff */
[----:B------:R-:W-:Y:S02]  /*14c0*/  @!P0 LEA.HI.X.SX32 R4, R4, UR4, 0x1, P3 ;  /* 0x0000000404048c11 */ /* 0x000fe400098f0eff */
[----:B------:R-:W-:-:S04]  /*14d0*/  @!P0 LEA R14, P3, R0, c[0x0][0x200], 0x2 ;  /* 0x00008000000e8a11 */ /* 0x000fc800078610ff */
[----:B------:R-:W-:Y:S01]  /*14e0*/  @!P0 LEA.HI.X R15, R0, c[0x0][0x204], R4, 0x2, P3 ;  /* 0x00008100000f8a11 */ /* 0x000fe200018f1404 */
[----:B------:R-:W-:Y:S02]  /*14f0*/  @!P4 IMAD.MOV.U32 R0, RZ, RZ, 0x7f800000 ;  /* 0x7f800000ff00c424 */ /* 0x000fe400078e00ff */
[----:B------:R-:W-:-:S03]  /*1500*/  @!P1 IMAD.MOV.U32 R4, RZ, RZ, 0x7f800000 ;  /* 0x7f800000ff049424 */ /* 0x000fc600078e00ff */
[----:B------:R2:W-:Y:S01]  /*1510*/  @!P4 STG.E [R8.64], R0 ;  /* 0x000000000800c986 */ /* 0x0005e2000c101912 */
[----:B-1----:R-:W-:-:S05]  /*1520*/  @!P2 IMAD.MOV.U32 R2, RZ, RZ, 0x7f800000 ;  /* 0x7f800000ff02a424 */ /* 0x002fca00078e00ff */
[----:B------:R1:W-:Y:S04]  /*1530*/  @!P2 STG.E [R6.64], R2 ;  /* 0x000000020600a986 */ /* 0x0003e8000c101912 */
[----:B------:R1:W-:Y:S01]  /*1540*/  @!P1 STG.E [R10.64], R4 ;  /* 0x000000040a009986 */ /* 0x0003e2000c101912 */
[----:B--2---:R-:W-:-:S05]  /*1550*/  @!P0 IMAD.MOV.U32 R0, RZ, RZ, 0x7f800000 ;  /* 0x7f800000ff008424 */ /* 0x004fca00078e00ff */
[----:B------:R1:W-:Y:S01]  /*1560*/  @!P0 STG.E [R14.64], R0 ;  /* 0x000000000e008986 */ /* 0x0003e2000c101912 */
[----:B------:R-:W-:-:S13]  /*1570*/  ISETP.GE.OR P0, PT, R3, UR16, P6 ;  /* 0x0000001003007c0c */ /* 0x000fda000b706670 */
[----:B------:R-:W-:Y:S05]  /*1580*/  @P0 EXIT ;  /* 0x000000000000094d */ /* 0x000fea0003800000 */
[----:B-1----:R-:W-:-:S05]  /*1590*/  IMAD R0, R3, UR23, RZ ;  /* 0x0000001703007c24 */ /* 0x002fca000f8e02ff */
[----:B------:R-:W-:-:S04]  /*15a0*/  IADD3 R2, P0, R0, UR13, RZ ;  /* 0x0000000d00027c10 */ /* 0x000fc8000ff1e0ff */
[----:B------:R-:W-:Y:S02]  /*15b0*/  LEA.HI.X.SX32 R0, R0, UR4, 0x1, P0 ;  /* 0x0000000400007c11 */ /* 0x000fe400080f0eff */
[----:B------:R-:W-:-:S04]  /*15c0*/  LEA R4, P0, R2, c[0x0][0x200], 0x2 ;  /* 0x0000800002047a11 */ /* 0x000fc800078010ff */
[----:B------:R-:W-:Y:S01]  /*15d0*/  LEA.HI.X R5, R2, c[0x0][0x204], R0, 0x2, P0 ;  /* 0x0000810002057a11 */ /* 0x000fe200000f1400 */
[----:B------:R-:W-:-:S05]  /*15e0*/  IMAD.MOV.U32 R0, RZ, RZ, 0x7f800000 ;  /* 0x7f800000ff007424 */ /* 0x000fca00078e00ff */
[----:B------:R-:W-:Y:S01]  /*15f0*/  STG.E [R4.64], R0 ;  /* 0x0000000004007986 */ /* 0x000fe2000c101912 */
[----:B------:R-:W-:Y:S05]  /*1600*/  EXIT ;  /* 0x000000000000794d */ /* 0x000fea0003800000 */
.L_x_521:
        /* <DEDUP_REMOVED lines=32> */
.L_x_538:
        /* <DEDUP_REMOVED lines=44> */
.L_x_539:
[----:B------:R-:W-:Y:S01]  /*1ad0*/  SHF.R.S32.HI R184, RZ, 0x1f, R68 ;  /* 0x0000001fffb87819 */ /* 0x000fe20000011444 */
[----:B------:R-:W1:Y:S01]  /*1ae0*/  S2R R236, SR_CTAID.X ;  /* 0x0000000000ec7919 */ /* 0x000e620000002500 */
[----:B------:R-:W-:Y:S01]  /*1af0*/  UIADD3 UR11, -UR13, UR16, URZ ;  /* 0x000000100d0b7290 */ /* 0x000fe2000fffe13f */
[----:B------:R-:W-:Y:S01]  /*1b00*/  IMAD.SHL.U32 R251, R68, 0x2, RZ ;  /* 0x0000000244fb7824 */ /* 0x000fe200078e00ff */
[----:B------:R-:W-:Y:S01]  /*1b10*/  LEA.HI R0, R184, R68, RZ, 0x3 ;  /* 0x00000044b8007211 */ /* 0x000fe200078f18ff */
[----:B------:R-:W2:Y:S01]  /*1b20*/  S2R R14, SR_CTAID.Z ;  /* 0x00000000000e7919 */ /* 0x000ea20000002700 */
[----:B------:R-:W-:Y:S02]  /*1b30*/  ULDC.64 UR4, c[0x0][0x1a8] ;  /* 0x00006a0000047ab9 */ /* 0x000fe40000000a00 */
[----:B------:R-:W-:Y:S01]  /*1b40*/  SHF.R.S32.HI R26, RZ, 0x3, R0 ;  /* 0x00000003ff1a7819 */ /* 0x000fe20000011400 */
[----:B------:R-:W-:Y:S01]  /*1b50*/  UIMAD UR4, UR20, UR4, URZ ;  /* 0x00000004140472a4 */ /* 0x000fe2000f8e023f */
[----:B------:R-:W-:Y:S01]  /*1b60*/  LOP3.LUT R0, R0, 0xfffffff8, RZ, 0xc0, !PT ;  /* 0xfffffff800007812 */ /* 0x000fe200078ec0ff */
[----:B------:R-:W-:Y:S01]  /*1b70*/  UMOV UR15, 0x7 ;  /* 0x00000007000f7882 */ /* 0x000fe20000000000 */
[C---:B------:R-:W-:Y:S01]  /*1b80*/  IADD3 R4, R26.reuse, 0x20, RZ ;  /* 0x000000201a047810 */ /* 0x040fe20007ffe0ff */
[C---:B------:R-:W-:Y:S01]  /*1b90*/  IMAD.SHL.U32 R2, R26.reuse, 0x40, RZ ;  /* 0x000000401a027824 */ /* 0x040fe200078e00ff */
[----:B------:R-:W-:Y:S01]  /*1ba0*/  IADD3 R5, R26, 0x10, RZ ;  /* 0x000000101a057810 */ /* 0x000fe20007ffe0ff */
[----:B------:R-:W-:Y:S01]  /*1bb0*/  IMAD.IADD R0, R68, 0x1, -R0 ;  /* 0x0000000144007824 */ /* 0x000fe200078e0a00 */
[----:B------:R-:W-:Y:S01]  /*1bc0*/  ISETP.GE.AND P6, PT, R4, UR11, PT ;  /* 0x0000000b04007c0c */ /* 0x000fe2000bfc6270 */
[----:B------:R-:W-:Y:S01]  /*1bd0*/  UIMAD UR4, UR12, UR5, UR4 ;  /* 0x000000050c0472a4 */ /* 0x000fe2000f8e0204 */
[----:B------:R-:W-:Y:S01]  /*1be0*/  ISETP.GE.AND P3, PT, R5, UR11, PT ;  /* 0x0000000b05007c0c */ /* 0x000fe2000bf66270 */
[----:B------:R-:W-:Y:S01]  /*1bf0*/  IMAD.SHL.U32 R28, R0, 0x8, RZ ;  /* 0x00000008001c7824 */ /* 0x000fe200078e00ff */
[----:B------:R-:W-:Y:S01]  /*1c00*/  SHF.R.S32.HI R27, RZ, 0x1f, R26 ;  /* 0x0000001fff1b7819 */ /* 0x000fe2000001141a */
[----:B------:R-:W-:Y:S01]  /*1c10*/  UIADD3 UR12, UR8, -0x1, URZ ;  /* 0xffffffff080c7890 */ /* 0x000fe2000fffe03f */
[----:B------:R-:W-:-:S02]  /*1c20*/  IADD3 R3, R26, 0x30, RZ ;  /* 0x000000301a037810 */ /* 0x000fc40007ffe0ff */
[----:B------:R-:W-:Y:S01]  /*1c30*/  SHF.R.S32.HI R29, RZ, 0x1f, R28 ;  /* 0x0000001fff1d7819 */ /* 0x000fe2000001141c */
[----:B-1----:R-:W-:Y:S01]  /*1c40*/  IMAD.WIDE R236, R236, 0x80, R26 ;  /* 0x00000080ecec7825 */ /* 0x002fe200078e021a */
[----:B------:R-:W-:Y:S02]  /*1c50*/  IADD3 R8, P1, R28, UR6, RZ ;  /* 0x000000061c087c10 */ /* 0x000fe4000ff3e0ff */
[----:B------:R-:W-:Y:S01]  /*1c60*/  LOP3.LUT R2, R2, 0x1c0, RZ, 0xc0, !PT ;  /* 0x000001c002027812 */ /* 0x000fe200078ec0ff */
[----:B------:R-:W-:Y:S01]  /*1c70*/  STL.64 [R1], R28 ;  /* 0x0000001c01007387 */ /* 0x000fe20000100a00 */
[----:B------:R-:W-:Y:S01]  /*1c80*/  IADD3.X R9, R29, UR17, RZ, P1, !PT ;  /* 0x000000111d097c10 */ /* 0x000fe20008ffe4ff */
[----:B------:R-:W-:Y:S01]  /*1c90*/  USHF.R.S32.HI UR17, URZ, 0x1f, UR12 ;  /* 0x0000001f3f117899 */ /* 0x000fe2000801140c */
[----:B------:R-:W-:Y:S02]  /*1ca0*/  ISETP.GE.AND P0, PT, R26, UR11, PT ;  /* 0x0000000b1a007c0c */ /* 0x000fe4000bf06270 */
[----:B------:R-:W-:Y:S01]  /*1cb0*/  ISETP.GE.AND P5, PT, R3, UR11, PT ;  /* 0x0000000b03007c0c */ /* 0x000fe2000bfa6270 */
[----:B--2---:R-:W-:Y:S01]  /*1cc0*/  IMAD.WIDE.U32 R14, R14, c[0x0][0x1a8], R8 ;  /* 0x00006a000e0e7a25 */ /* 0x004fe200078e0008 */
[----:B------:R-:W-:-:S02]  /*1cd0*/  SHF.R.U32.HI R235, RZ, 0x3, R2 ;  /* 0x00000003ffeb7819 */ /* 0x000fc40000011602 */
[----:B------:R-:W-:Y:S02]  /*1ce0*/  LOP3.LUT R2, R2, 0x38, R28, 0xf8, !PT ;  /* 0x0000003802027812 */ /* 0x000fe400078ef81c */
[----:B------:R-:W-:Y:S02]  /*1cf0*/  @!P6 IADD3 R12, P2, R236, 0x20, RZ ;  /* 0x00000020ec0ce810 */ /* 0x000fe40007f5e0ff */
[----:B------:R-:W-:Y:S02]  /*1d00*/  LOP3.LUT R235, R2, R235, RZ, 0x3c, !PT ;  /* 0x000000eb02eb7212 */ /* 0x000fe400078e3cff */
[----:B------:R-:W-:Y:S01]  /*1d10*/  IADD3 R15, R15, UR4, RZ ;  /* 0x000000040f0f7c10 */ /* 0x000fe2000fffe0ff */
[----:B------:R-:W-:Y:S01]  /*1d20*/  @!P0 IMAD R11, R237, c[0x0][0x190], RZ ;  /* 0x00006400ed0b8a24 */ /* 0x000fe200078e02ff */
[----:B------:R-:W-:Y:S01]  /*1d30*/  LEA.HI R2, R184, R68, RZ, 0x6 ;  /* 0x00000044b8027211 */ /* 0x000fe200078f30ff */
[----:B------:R-:W-:Y:S01]  /*1d40*/  @!P6 IMAD.X R6, RZ, RZ, R237, P2 ;  /* 0x000000ffff06e224 */ /* 0x000fe200010e06ed */
[----:B------:R-:W-:Y:S01]  /*1d50*/  @!P3 IADD3 R20, P1, R236, 0x10, RZ ;  /* 0x00000010ec14b810 */ /* 0x000fe20007f3e0ff */
[----:B------:R-:W-:Y:S01]  /*1d60*/  @!P0 IMAD.MOV.U32 R16, RZ, RZ, R14 ;  /* 0x000000ffff108224 */ /* 0x000fe200078e000e */
[C---:B------:R-:W-:Y:S01]  /*1d70*/  IADD3 R234, R26.reuse, 0x40, RZ ;  /* 0x000000401aea7810 */ /* 0x040fe20007ffe0ff */
[----:B------:R-:W-:Y:S01]  /*1d80*/  @!P0 IMAD.MOV.U32 R17, RZ, RZ, R15 ;  /* 0x000000ffff118224 */ /* 0x000fe200078e000f */
[----:B------:R-:W-:Y:S01]  /*1d90*/  IADD3 R233, R26, 0x50, RZ ;  /* 0x000000501ae97810 */ /* 0x000fe20007ffe0ff */
[----:B------:R-:W-:Y:S01]  /*1da0*/  IMAD.SHL.U32 R2, R2, 0x8, RZ ;  /* 0x0000000802027824 */ /* 0x000fe200078e00ff */
[----:B------:R-:W-:Y:S01]  /*1db0*/  ISETP.GE.AND P4, PT, R234, UR11, PT ;  /* 0x0000000bea007c0c */ /* 0x000fe2000bf86270 */
[----:B------:R-:W-:Y:S01]  /*1dc0*/  @!P3 IMAD.X R7, RZ, RZ, R237, P1 ;  /* 0x000000ffff07b224 */ /* 0x000fe200008e06ed */
[C---:B------:R-:W-:Y:S01]  /*1dd0*/  @!P5 IADD3 R8, P1, R236.reuse, 0x30, RZ ;  /* 0x00000030ec08d810 */ /* 0x040fe20007f3e0ff */
[----:B------:R-:W-:Y:S01]  /*1de0*/  @!P0 IMAD R11, R236, c[0x0][0x194], R11 ;  /* 0x00006500ec0b8a24 */ /* 0x000fe200078e020b */
[----:B------:R-:W-:Y:S01]  /*1df0*/  LOP3.LUT R235, R235, 0xfffffe00, R2, 0xf8, !PT ;  /* 0xfffffe00ebeb7812 */ /* 0x000fe200078ef802 */
[----:B------:R-:W-:Y:S01]  /*1e00*/  @!P6 IMAD R6, R6, c[0x0][0x190], RZ ;  /* 0x000064000606ea24 */ /* 0x000fe200078e02ff */
[----:B------:R-:W-:Y:S01]  /*1e10*/  IADD3 R232, R26, 0x60, RZ ;  /* 0x000000601ae87810 */ /* 0x000fe20007ffe0ff */
[----:B------:R-:W-:Y:S01]  /*1e20*/  @!P0 IMAD.WIDE.U32 R16, R236, c[0x0][0x190], R16 ;  /* 0x00006400ec108a25 */ /* 0x000fe200078e0010 */
[----:B------:R-:W-:-:S02]  /*1e30*/  IADD3 R231, R26, 0x70, RZ ;  /* 0x000000701ae77810 */ /* 0x000fc40007ffe0ff */
[----:B------:R-:W-:Y:S01]  /*1e40*/  LOP3.LUT R251, R251, 0x6, RZ, 0xc0, !PT ;  /* 0x00000006fbfb7812 */ /* 0x000fe200078ec0ff */
[----:B------:R-:W-:Y:S01]  /*1e50*/  @!P5 IMAD.X R2, RZ, RZ, R237, P1 ;  /* 0x000000ffff02d224 */ /* 0x000fe200008e06ed */
[----:B------:R-:W-:Y:S01]  /*1e60*/  @!P0 LEA R10, P1, R16, c[0x0][0x160], 0x1 ;  /* 0x00005800100a8a11 */ /* 0x000fe200078208ff */
[C---:B------:R-:W-:Y:S02]  /*1e70*/  @!P6 IMAD R6, R12.reuse, c[0x0][0x194], R6 ;  /* 0x000065000c06ea24 */ /* 0x040fe400078e0206 */
[----:B------:R-:W-:Y:S02]  /*1e80*/  @!P0 IMAD.IADD R11, R17, 0x1, R11 ;  /* 0x00000001110b8824 */ /* 0x000fe400078e020b */
[----:B------:R-:W-:-:S03]  /*1e90*/  @!P6 IMAD.WIDE.U32 R12, R12, c[0x0][0x190], R14 ;  /* 0x000064000c0cea25 */ /* 0x000fc600078e000e */
[----:B------:R-:W-:Y:S01]  /*1ea0*/  @!P0 LEA.HI.X R11, R16, c[0x0][0x164], R11, 0x1, P1 ;  /* 0x00005900100b8a11 */ /* 0x000fe200008f0c0b */
[----:B------:R-:W-:Y:S01]  /*1eb0*/  @!P5 IMAD R2, R2, c[0x0][0x190], RZ ;  /* 0x000064000202da24 */ /* 0x000fe200078e02ff */
[----:B------:R-:W-:Y:S01]  /*1ec0*/  @!P6 LEA R16, P2, R12, c[0x0][0x160], 0x1 ;  /* 0x000058000c10ea11 */ /* 0x000fe200078408ff */
[----:B------:R-:W-:Y:S02]  /*1ed0*/  @!P3 IMAD R7, R7, c[0x0][0x190], RZ ;  /* 0x000064000707ba24 */ /* 0x000fe400078e02ff */
[----:B------:R-:W-:Y:S02]  /*1ee0*/  @!P6 IMAD.IADD R6, R13, 0x1, R6 ;  /* 0x000000010d06e824 */ /* 0x000fe400078e0206 */
[----:B------:R-:W-:Y:S02]  /*1ef0*/  @!P5 IMAD R2, R8, c[0x0][0x194], R2 ;  /* 0x000065000802da24 */ /* 0x000fe400078e0202 */
[----:B------:R-:W-:Y:S01]  /*1f00*/  IMAD.SHL.U32 R235, R235, 0x2, RZ ;  /* 0x00000002ebeb7824 */ /* 0x000fe200078e00ff */
[----:B------:R-:W-:Y:S01]  /*1f10*/  @!P6 LEA.HI.X R17, R12, c[0x0][0x164], R6, 0x1, P2 ;  /* 0x000059000c11ea11 */ /* 0x000fe200010f0c06 */
[----:B------:R-:W-:Y:S01]  /*1f20*/  @!P3 IMAD R7, R20, c[0x0][0x194], R7 ;  /* 0x000065001407ba24 */ /* 0x000fe200078e0207 */
[----:B------:R-:W-:Y:S01]  /*1f30*/  ISETP.GE.AND P2, PT, R233, UR11, PT ;  /* 0x0000000be9007c0c */ /* 0x000fe2000bf46270 */
[--C-:B------:R-:W-:Y:S01]  /*1f40*/  @!P5 IMAD.WIDE.U32 R8, R8, c[0x0][0x190], R14.reuse ;  /* 0x000064000808da25 */ /* 0x100fe200078e000e */
[----:B------:R-:W-:Y:S01]  /*1f50*/  @!PT LDS RZ, [RZ] ;  /* 0x00000000fffff984 */ /* 0x000fe20000000800 */
[----:B------:R-:W-:Y:S01]  /*1f60*/  @!PT LDS RZ, [RZ] ;  /* 0x00000000fffff984 */ /* 0x000fe20000000800 */
[----:B------:R-:W-:Y:S01]  /*1f70*/  @!PT LDS RZ, [RZ] ;  /* 0x00000000fffff984 */ /* 0x000fe20000000800 */
[----:B------:R1:W-:Y:S03]  /*1f80*/  @!P0 LDGSTS.E.BYPASS.LTC128B.128 [R235], [R10.64] ;  /* 0x000000000aeb8fae */ /* 0x0003e6000b901d52 */
[----:B------:R-:W-:Y:S01]  /*1f90*/  @!P3 IMAD.WIDE.U32 R20, R20, c[0x0][0x190], R14 ;  /* 0x000064001414ba25 */ /* 0x000fe200078e000e */
[----:B------:R-:W-:-:S03]  /*1fa0*/  @!P5 LEA R12, P0, R8, c[0x0][0x160], 0x1 ;  /* 0x00005800080cda11 */ /* 0x000fc600078008ff */
[----:B------:R-:W-:Y:S01]  /*1fb0*/  @!P5 IMAD.IADD R2, R9, 0x1, R2 ;  /* 0x000000010902d824 */ /* 0x000fe200078e0202 */
[----:B------:R-:W-:Y:S01]  /*1fc0*/  @!P3 LEA R18, P1, R20, c[0x0][0x160], 0x1 ;  /* 0x000058001412ba11 */ /* 0x000fe200078208ff */
[----:B------:R-:W-:Y:S02]  /*1fd0*/  @!P3 IMAD.IADD R7, R21, 0x1, R7 ;  /* 0x000000011507b824 */ /* 0x000fe400078e0207 */
[----:B------:R-:W-:Y:S01]  /*1fe0*/  @!P2 IMAD.MOV.U32 R21, RZ, RZ, R15 ;  /* 0x000000ffff15a224 */ /* 0x000fe200078e000f */
[----:B------:R-:W-:Y:S02]  /*1ff0*/  @!P5 LEA.HI.X R13, R8, c[0x0][0x164], R2, 0x1, P0 ;  /* 0x00005900080dda11 */ /* 0x000fe400000f0c02 */
[----:B------:R-:W-:Y:S01]  /*2000*/  @!P3 LEA.HI.X R19, R20, c[0x0][0x164], R7, 0x1, P1 ;  /* 0x000059001413ba11 */ /* 0x000fe200008f0c07 */
[----:B------:R-:W-:Y:S01]  /*2010*/  @!P2 IMAD.MOV.U32 R20, RZ, RZ, R14 ;  /* 0x000000ffff14a224 */ /* 0x000fe200078e000e */
[----:B------:R-:W-:-:S03]  /*2020*/  ISETP.GE.AND P1, PT, R232, UR11, PT ;  /* 0x0000000be8007c0c */ /* 0x000fc6000bf26270 */
[----:B------:R2:W-:Y:S04]  /*2030*/  @!P3 LDGSTS.E.BYPASS.LTC128B.128 [R235+0x800], [R18.64] ;  /* 0x0080000012ebbfae */ /* 0x0005e8000b901d52 */
[----:B------:R3:W-:Y:S01]  /*2040*/  @!P6 LDGSTS.E.BYPASS.LTC128B.128 [R235+0x1000], [R16.64] ;  /* 0x0100000010ebefae */ /* 0x0007e2000b901d52 */
[----:B-1----:R-:W-:-:S03]  /*2050*/  @!P4 IADD3 R10, P0, R236, 0x40, RZ ;  /* 0x00000040ec0ac810 */ /* 0x002fc60007f1e0ff */
[----:B------:R1:W-:Y:S02]  /*2060*/  @!P5 LDGSTS.E.BYPASS.LTC128B.128 [R235+0x1800], [R12.64] ;  /* 0x018000000cebdfae */ /* 0x0003e4000b901d52 */
[C---:B------:R-:W-:Y:S01]  /*2070*/  @!P1 IADD3 R6, P3, R236.reuse, 0x60, RZ ;  /* 0x00000060ec069810 */ /* 0x040fe20007f7e0ff */
[----:B------:R-:W-:Y:S01]  /*2080*/  @!P4 IMAD.X R8, RZ, RZ, R237, P0 ;  /* 0x000000ffff08c224 */ /* 0x000fe200000e06ed */
[----:B------:R-:W-:-:S03]  /*2090*/  @!P2 IADD3 R2, P0, R236, 0x50, RZ ;  /* 0x00000050ec02a810 */ /* 0x000fc60007f1e0ff */
[--C-:B------:R-:W-:Y:S02]  /*20a0*/  @!P1 IMAD.X R7, RZ, RZ, R237.reuse, P3 ;  /* 0x000000ffff079224 */ /* 0x100fe400018e06ed */
[----:B------:R-:W-:Y:S02]  /*20b0*/  @!P4 IMAD R8, R8, c[0x0][0x190], RZ ;  /* 0x000064000808ca24 */ /* 0x000fe400078e02ff */
[----:B------:R-:W-:Y:S01]  /*20c0*/  @!P2 IMAD.X R9, RZ, RZ, R237, P0 ;  /* 0x000000ffff09a224 */ /* 0x000fe200000e06ed */
[----:B------:R-:W-:Y:S01]  /*20d0*/  ISETP.GE.AND P0, PT, R231, UR11, PT ;  /* 0x0000000be7007c0c */ /* 0x000fe2000bf06270 */
[----:B------:R-:W-:Y:S02]  /*20e0*/  @!P4 IMAD R8, R10, c[0x0][0x194], R8 ;  /* 0x000065000a08ca24 */ /* 0x000fe400078e0208 */
[----:B------:R-:W-:Y:S02]  /*20f0*/  @!P2 IMAD R9, R9, c[0x0][0x190], RZ ;  /* 0x000064000909aa24 */ /* 0x000fe400078e02ff */
[----:B------:R-:W-:-:S04]  /*2100*/  @!P2 IMAD.WIDE.U32 R20, R2, c[0x0][0x190], R20 ;  /* 0x000064000214aa25 */ /* 0x000fc800078e0014 */
[----:B--2---:R-:W-:Y:S02]  /*2110*/  @!P4 IMAD.MOV.U32 R18, RZ, RZ, R14 ;  /* 0x000000ffff12c224 */ /* 0x004fe400078e000e */
[----:B------:R-:W-:Y:S02]  /*2120*/  @!P4 IMAD.MOV.U32 R19, RZ, RZ, R15 ;  /* 0x000000ffff13c224 */ /* 0x000fe400078e000f */
[----:B------:R-:W-:Y:S02]  /*2130*/  @!P2 IMAD R9, R2, c[0x0][0x194], R9 ;  /* 0x000065000209aa24 */ /* 0x000fe400078e0209 */
[----:B------:R-:W-:-:S04]  /*2140*/  @!P4 IMAD.WIDE.U32 R18, R10, c[0x0][0x190], R18 ;  /* 0x000064000a12ca25 */ /* 0x000fc800078e0012 */
[----:B------:R-:W-:Y:S01]  /*2150*/  @!P4 IMAD.IADD R8, R19, 0x1, R8 ;  /* 0x000000011308c824 */ /* 0x000fe200078e0208 */
[C---:B------:R-:W-:Y:S01]  /*2160*/  @!P4 LEA R10, P3, R18.reuse, c[0x0][0x160], 0x1 ;  /* 0x00005800120aca11 */ /* 0x040fe200078608ff */
[----:B------:R-:W-:Y:S02]  /*2170*/  @!P1 IMAD R7, R7, c[0x0][0x190], RZ ;  /* 0x0000640007079a24 */ /* 0x000fe400078e02ff */
[----:B------:R-:W-:Y:S01]  /*2180*/  @!P1 IMAD.MOV.U32 R19, RZ, RZ, R15 ;  /* 0x000000ffff139224 */ /* 0x000fe200078e000f */
[----:B------:R-:W-:Y:S01]  /*2190*/  @!P4 LEA.HI.X R11, R18, c[0x0][0x164], R8, 0x1, P3 ;  /* 0x00005900120bca11 */ /* 0x000fe200018f0c08 */
[----:B------:R-:W-:Y:S01]  /*21a0*/  @!P1 IMAD.MOV.U32 R18, RZ, RZ, R14 ;  /* 0x000000ffff129224 */ /* 0x000fe200078e000e */
[----:B------:R-:W-:Y:S01]  /*21b0*/  @!P0 IADD3 R2, P3, R236, 0x70, RZ ;  /* 0x00000070ec028810 */ /* 0x000fe20007f7e0ff */
[C---:B------:R-:W-:Y:S02]  /*21c0*/  @!P1 IMAD R7, R6.reuse, c[0x0][0x194], R7 ;  /* 0x0000650006079a24 */ /* 0x040fe400078e0207 */
[----:B------:R-:W-:Y:S01]  /*21d0*/  @!P1 IMAD.WIDE.U32 R18, R6, c[0x0][0x190], R18 ;  /* 0x0000640006129a25 */ /* 0x000fe200078e0012 */
[----:B------:R2:W-:Y:S03]  /*21e0*/  @!P4 LDGSTS.E.BYPASS.LTC128B.128 [R235+0x2000], [R10.64] ;  /* 0x020000000aebcfae */ /* 0x0005e6000b901d52 */
[----:B------:R-:W-:Y:S01]  /*21f0*/  @!P0 IMAD.X R6, RZ, RZ, R237, P3 ;  /* 0x000000ffff068224 */ /* 0x000fe200018e06ed */
[----:B------:R-:W-:Y:S01]  /*2200*/  @!P2 LEA R8, P3, R20, c[0x0][0x160], 0x1 ;  /* 0x000058001408aa11 */ /* 0x000fe200078608ff */
[----:B------:R-:W-:-:S02]  /*2210*/  @!P2 IMAD.IADD R9, R21, 0x1, R9 ;  /* 0x000000011509a824 */ /* 0x000fc400078e0209 */
[----:B------:R-:W-:Y:S02]  /*2220*/  @!P0 IMAD R6, R6, c[0x0][0x190], RZ ;  /* 0x0000640006068a24 */ /* 0x000fe400078e02ff */
[----:B------:R-:W-:Y:S01]  /*2230*/  @!P1 IMAD.IADD R7, R19, 0x1, R7 ;  /* 0x0000000113079824 */ /* 0x000fe200078e0207 */
[----:B------:R-:W-:Y:S01]  /*2240*/  @!P2 LEA.HI.X R9, R20, c[0x0][0x164], R9, 0x1, P3 ;  /* 0x000059001409aa11 */ /* 0x000fe200018f0c09 */
[----:B------:R-:W-:Y:S01]  /*2250*/  @!P0 IMAD R6, R2, c[0x0][0x194], R6 ;  /* 0x0000650002068a24 */ /* 0x000fe200078e0206 */
[----:B------:R-:W-:Y:S01]  /*2260*/  @!P1 LEA R20, P3, R18, c[0x0][0x160], 0x1 ;  /* 0x0000580012149a11 */ /* 0x000fe200078608ff */
[----:B------:R-:W-:Y:S02]  /*2270*/  @!P0 IMAD.WIDE.U32 R22, R2, c[0x0][0x190], R14 ;  /* 0x0000640002168a25 */ /* 0x000fe400078e000e */
[----:B------:R4:W-:Y:S01]  /*2280*/  @!P2 LDGSTS.E.BYPASS.LTC128B.128 [R235+0x2800], [R8.64] ;  /* 0x0280000008ebafae */ /* 0x0009e2000b901d52 */
[----:B------:R-:W-:Y:S01]  /*2290*/  @!P1 LEA.HI.X R21, R18, c[0x0][0x164], R7, 0x1, P3 ;  /* 0x0000590012159a11 */ /* 0x000fe200018f0c07 */
[----:B------:R-:W-:Y:S01]  /*22a0*/  @!P0 IMAD.IADD R6, R23, 0x1, R6 ;  /* 0x0000000117068824 */ /* 0x000fe200078e0206 */
[----:B------:R-:W-:Y:S01]  /*22b0*/  @!P0 LEA R14, P3, R22, c[0x0][0x160], 0x1 ;  /* 0x00005800160e8a11 */ /* 0x000fe200078608ff */
[----:B------:R-:W-:-:S02]  /*22c0*/  IMAD R2, R27, c[0x0][0x198], RZ ;  /* 0x000066001b027a24 */ /* 0x000fc400078e02ff */
[----:B------:R-:W-:Y:S01]  /*22d0*/  IMAD.WIDE.U32 R18, R26, c[0x0][0x198], R28 ;  /* 0x000066001a127a25 */ /* 0x000fe200078e001c */
[----:B------:R-:W-:Y:S01]  /*22e0*/  @!P0 LEA.HI.X R15, R22, c[0x0][0x164], R6, 0x1, P3 ;  /* 0x00005900160f8a11 */ /* 0x000fe200018f0c06 */
[----:B------:R5:W-:Y:S01]  /*22f0*/  @!P1 LDGSTS.E.BYPASS.LTC128B.128 [R235+0x3000], [R20.64] ;  /* 0x0300000014eb9fae */ /* 0x000be2000b901d52 */
[----:B------:R-:W-:Y:S01]  /*2300*/  SHF.R.S32.HI R6, RZ, 0x1f, R70 ;  /* 0x0000001fff067819 */ /* 0x000fe20000011446 */
[----:B------:R-:W-:Y:S01]  /*2310*/  IMAD R2, R26, c[0x0][0x19c], R2 ;  /* 0x000067001a027a24 */ /* 0x000fe200078e0202 */
[----:B------:R-:W-:Y:S01]  /*2320*/  IADD3 R238, P3, R18, UR22, RZ ;  /* 0x0000001612ee7c10 */ /* 0x000fe2000ff7e0ff */
[----:B-1----:R-:W-:Y:S01]  /*2330*/  IMAD.U32 R12, RZ, RZ, UR12 ;  /* 0x0000000cff0c7e24 */ /* 0x002fe2000f8e00ff */
[----:B------:R1:W-:Y:S01]  /*2340*/  @!P0 LDGSTS.E.BYPASS.LTC128B.128 [R235+0x3800], [R14.64] ;  /* 0x038000000eeb8fae */ /* 0x0003e2000b901d52 */
[----:B------:R-:W-:Y:S01]  /*2350*/  IMAD R248, R6, c[0x0][0x1b0], RZ ;  /* 0x00006c0006f87a24 */ /* 0x000fe200078e02ff */
[----:B------:R-:W-:Y:S01]  /*2360*/  IADD3.X R239, R19, UR7, R2, P3, !PT ;  /* 0x0000000713ef7c10 */ /* 0x000fe20009ffe402 */
[----:B------:R-:W-:Y:S01]  /*2370*/  ULDC.64 UR6, c[0x0][0x198] ;  /* 0x0000660000067ab9 */ /* 0x000fe20000000a00 */
[----:B------:R-:W-:Y:S01]  /*2380*/  IMAD.MOV.U32 R2, RZ, RZ, c[0x0][0x19c] ;  /* 0x00006700ff027624 */ /* 0x000fe200078e00ff */
[----:B------:R-:W-:Y:S01]  /*2390*/  USHF.L.U64.HI UR20, UR6, UR15, UR7 ;  /* 0x0000000f06147299 */ /* 0x000fe20008010207 */
[C---:B------:R-:W-:Y:S01]  /*23a0*/  IMAD R248, R70.reuse, c[0x0][0x1b4], R248 ;  /* 0x00006d0046f87a24 */ /* 0x040fe200078e02f8 */
[----:B------:R-:W-:Y:S01]  /*23b0*/  UIMAD UR7, UR12, -0x80, UR14 ;  /* 0xffffff800c0778a4 */ /* 0x000fe2000f8e020e */
[----:B------:R-:W-:Y:S01]  /*23c0*/  IMAD.WIDE.U32 R238, R70, c[0x0][0x1b0], R238 ;  /* 0x00006c0046ee7a25 */ /* 0x000fe200078e00ee */
[----:B------:R-:W-:-:S02]  /*23d0*/  USHF.L.U32 UR22, UR6, 0x7, URZ ;  /* 0x0000000706167899 */ /* 0x000fc4000800063f */
[----:B------:R-:W-:Y:S01]  /*23e0*/  UIMAD UR4, UR20, UR12, URZ ;  /* 0x0000000c140472a4 */ /* 0x000fe2000f8e023f */
[----:B------:R-:W-:Y:S01]  /*23f0*/  IMAD.IADD R249, R239, 0x1, R248 ;  /* 0x00000001eff97824 */ /* 0x000fe200078e02f8 */
[----:B------:R-:W-:Y:S01]  /*2400*/  ISETP.GE.AND P5, PT, R5, UR7, PT ;  /* 0x0000000705007c0c */ /* 0x000fe2000bfa6270 */
[----:B------:R-:W-:Y:S01]  /*2410*/  IMAD.MOV.U32 R248, RZ, RZ, R238 ;  /* 0x000000fffff87224 */ /* 0x000fe200078e00ee */
[----:B------:R-:W-:Y:S01]  /*2420*/  UIMAD UR4, UR17, UR22, UR4 ;  /* 0x00000016110472a4 */ /* 0x000fe2000f8e0204 */
[----:B------:R-:W-:Y:S01]  /*2430*/  ISETP.GE.AND P6, PT, R4, UR7, PT ;  /* 0x0000000704007c0c */ /* 0x000fe2000bfc6270 */
[----:B--2---:R-:W-:Y:S01]  /*2440*/  IMAD.U32 R10, RZ, RZ, UR6 ;  /* 0x00000006ff0a7e24 */ /* 0x004fe2000f8e00ff */
[----:B------:R-:W-:Y:S01]  /*2450*/  ISETP.GE.AND P4, PT, R3, UR7, PT ;  /* 0x0000000703007c0c */ /* 0x000fe2000bf86270 */
[----:B------:R-:W-:-:S04]  /*2460*/  IMAD.WIDE.U32 R12, R12, UR22, R248 ;  /* 0x000000160c0c7c25 */ /* 0x000fc8000f8e00f8 */
[----:B------:R-:W-:Y:S01]  /*2470*/  IMAD.U32 R7, RZ, RZ, UR6 ;  /* 0x00000006ff077e24 */ /* 0x000fe2000f8e00ff */
[----:B------:R-:W-:Y:S01]  /*2480*/  IADD3 R13, R13, UR4, RZ ;  /* 0x000000040d0d7c10 */ /* 0x000fe2000fffe0ff */
[----:B------:R-:W-:Y:S01]  /*2490*/  UIMAD.WIDE.U32 UR4, UR6, 0x20, URZ ;  /* 0x00000020060478a5 */ /* 0x000fe2000f8e003f */
[----:B------:R-:W-:Y:S01]  /*24a0*/  @!P5 LEA R10, P3, R10, R12, 0x4 ;  /* 0x0000000c0a0ad211 */ /* 0x000fe200078620ff */
[----:B----4-:R-:W-:Y:S02]  /*24b0*/  IMAD.SHL.U32 R8, R2, 0x20, RZ ;  /* 0x0000002002087824 */ /* 0x010fe400078e00ff */
[----:B------:R-:W-:Y:S01]  /*24c0*/  IMAD R6, R6, c[0x0][0x1b8], RZ ;  /* 0x00006e0006067a24 */ /* 0x000fe200078e02ff */
[----:B------:R-:W-:Y:S02]  /*24d0*/  @!P5 LEA.HI.X R7, R7, R13, R2, 0x4, P3 ;  /* 0x0000000d0707d211 */ /* 0x000fe400018f2402 */
[----:B------:R-:W-:Y:S02]  /*24e0*/  @!P5 LEA R18, P2, R10, c[0x0][0x168], 0x1 ;  /* 0x00005a000a12da11 */ /* 0x000fe400078408ff */
[----:B------:R-:W-:-:S02]  /*24f0*/  @!P6 IADD3 R9, P3, R12, UR4, RZ ;  /* 0x000000040c09ec10 */ /* 0x000fc4000ff7e0ff */
[----:B------:R-:W-:Y:S01]  /*2500*/  @!P5 LEA.HI.X R19, R10, c[0x0][0x16c], R7, 0x1, P2 ;  /* 0x00005b000a13da11 */ /* 0x000fe200010f0c07 */
[----:B------:R-:W-:Y:S01]  /*2510*/  IMAD.U32 R7, RZ, RZ, UR6 ;  /* 0x00000006ff077e24 */ /* 0x000fe2000f8e00ff */
[----:B------:R-:W-:Y:S02]  /*2520*/  ISETP.GE.AND P5, PT, R26, UR7, PT ;  /* 0x000000071a007c0c */ /* 0x000fe4000bfa6270 */
[----:B------:R-:W-:Y:S01]  /*2530*/  @!P6 IADD3.X R8, R13, UR5, R8, P3, !PT ;  /* 0x000000050d08ec10 */ /* 0x000fe20009ffe408 */
[----:B------:R-:W-:Y:S01]  /*2540*/  ULDC.64 UR4, c[0x0][0x1a0] ;  /* 0x0000680000047ab9 */ /* 0x000fe20000000a00 */
[C---:B---3--:R-:W-:Y:S01]  /*2550*/  @!P6 LEA R16, P2, R9.reuse, c[0x0][0x168], 0x1 ;  /* 0x00005a000910ea11 */ /* 0x048fe200078408ff */
[----:B------:R-:W-:Y:S01]  /*2560*/  USHF.L.U64.HI UR5, UR4, UR15, UR5 ;  /* 0x0000000f04057299 */ /* 0x000fe20008010205 */
[----:B------:R-:W-:Y:S01]  /*2570*/  ISETP.GE.AND P3, PT, R234, UR7, PT ;  /* 0x00000007ea007c0c */ /* 0x000fe2000bf66270 */
[----:B------:R-:W-:Y:S01]  /*2580*/  USHF.L.U32 UR15, UR4, 0x7, URZ ;  /* 0x00000007040f7899 */ /* 0x000fe2000800063f */
[----:B------:R-:W-:Y:S01]  /*2590*/  @!P6 LEA.HI.X R17, R9, c[0x0][0x16c], R8, 0x1, P2 ;  /* 0x00005b000911ea11 */ /* 0x000fe200010f0c08 */
[----:B------:R-:W-:Y:S01]  /*25a0*/  @!P4 IMAD.WIDE.U32 R8, R7, 0x30, R12 ;  /* 0x000000300708c825 */ /* 0x000fe200078e000c */
[----:B------:R-:W-:-:S03]  /*25b0*/  ISETP.GE.AND P2, PT, R233, UR7, PT ;  /* 0x00000007e9007c0c */ /* 0x000fc6000bf46270 */
[----:B------:R-:W-:Y:S01]  /*25c0*/  @!P4 IMAD R7, R2, 0x30, RZ ;  /* 0x000000300207c824 */ /* 0x000fe200078e02ff */
[----:B------:R-:W-:Y:S02]  /*25d0*/  @!P5 LEA R10, P1, R12, c[0x0][0x168], 0x1 ;  /* 0x00005a000c0ada11 */ /* 0x000fe400078208ff */
[----:B-1----:R-:W-:Y:S01]  /*25e0*/  @!P4 LEA R14, P0, R8, c[0x0][0x168], 0x1 ;  /* 0x00005a00080eca11 */ /* 0x002fe200078008ff */
[----:B------:R-:W-:Y:S01]  /*25f0*/  @!P4 IMAD.IADD R7, R9, 0x1, R7 ;  /* 0x000000010907c824 */ /* 0x000fe200078e0207 */
[----:B------:R-:W-:Y:S01]  /*2600*/  @!P5 LEA.HI.X R11, R12, c[0x0][0x16c], R13, 0x1, P1 ;  /* 0x00005b000c0bda11 */ /* 0x000fe200008f0c0d */
[----:B------:R-:W-:Y:S01]  /*2610*/  IMAD.U32 R9, RZ, RZ, UR6 ;  /* 0x00000006ff097e24 */ /* 0x000fe2000f8e00ff */
[----:B------:R-:W-:Y:S02]  /*2620*/  ISETP.GE.AND P1, PT, R232, UR7, PT ;  /* 0x00000007e8007c0c */ /* 0x000fe4000bf26270 */
[----:B------:R-:W-:Y:S01]  /*2630*/  @!P4 LEA.HI.X R15, R8, c[0x0][0x16c], R7, 0x1, P0 ;  /* 0x00005b00080fca11 */ /* 0x000fe200000f0c07 */
[----:B------:R-:W-:Y:S01]  /*2640*/  IMAD.U32 R8, RZ, RZ, UR6 ;  /* 0x00000006ff087e24 */ /* 0x000fe2000f8e00ff */
[----:B------:R-:W-:Y:S01]  /*2650*/  @!P3 LEA R9, P0, R9, R12, 0x6 ;  /* 0x0000000c0909b211 */ /* 0x000fe200078030ff */
[----:B------:R-:W-:Y:S01]  /*2660*/  IMAD.U32 R7, RZ, RZ, UR6 ;  /* 0x00000006ff077e24 */ /* 0x000fe2000f8e00ff */
[----:B------:R1:W-:Y:S01]  /*2670*/  @!P5 LDGSTS.E.BYPASS.LTC128B.128 [R235+0x4000], [R10.64] ;  /* 0x040000000aebdfae */ /* 0x0003e2000b901d52 */
[----:B------:R-:W-:Y:S01]  /*2680*/  @!P2 IMAD.MOV.U32 R24, RZ, RZ, R12 ;  /* 0x000000ffff18a224 */ /* 0x000fe200078e000c */
[----:B------:R-:W-:Y:S01]  /*2690*/  @!P3 LEA.HI.X R8, R8, R13, R2, 0x6, P0 ;  /* 0x0000000d0808b211 */ /* 0x000fe200000f3402 */
[----:B------:R-:W-:Y:S01]  /*26a0*/  @!P2 IMAD.MOV.U32 R25, RZ, RZ, R13 ;  /* 0x000000ffff19a224 */ /* 0x000fe200078e000d */
[----:B------:R-:W-:-:S03]  /*26b0*/  ISETP.GE.AND P5, PT, R5, UR7, PT ;  /* 0x0000000705007c0c */ /* 0x000fc6000bfa6270 */
[----:B------:R-:W-:-:S04]  /*26c0*/  @!P2 IMAD.WIDE.U32 R24, R7, 0x50, R24 ;  /* 0x000000500718a825 */ /* 0x000fc800078e0018 */
[----:B------:R-:W-:Y:S02]  /*26d0*/  @!P2 IMAD R7, R2, 0x50, RZ ;  /* 0x000000500207a824 */ /* 0x000fe400078e02ff */
[----:B------:R-:W-:Y:S02]  /*26e0*/  @!P1 IMAD.MOV.U32 R22, RZ, RZ, R12 ;  /* 0x000000ffff169224 */ /* 0x000fe400078e000c */
[----:B------:R-:W-:Y:S02]  /*26f0*/  @!P2 IMAD.IADD R7, R25, 0x1, R7 ;  /* 0x000000011907a824 */ /* 0x000fe400078e0207 */
[----:B------:R-:W-:Y:S01]  /*2700*/  @!P1 IMAD.MOV.U32 R23, RZ, RZ, R13 ;  /* 0x000000ffff179224 */ /* 0x000fe200078e000d */
[----:B------:R2:W-:Y:S04]  /*2710*/  @!P5 LDGSTS.E.BYPASS.LTC128B.128 [R235+0x4800], [R18.64] ;  /* 0x0480000012ebdfae */ /* 0x0005e8000b901d52 */
[----:B------:R3:W-:Y:S04]  /*2720*/  @!P6 LDGSTS.E.BYPASS.LTC128B.128 [R235+0x5000], [R16.64] ;  /* 0x0500000010ebefae */ /* 0x0007e8000b901d52 */
[----:B------:R4:W-:Y:S01]  /*2730*/  @!P4 LDGSTS.E.BYPASS.LTC128B.128 [R235+0x5800], [R14.64] ;  /* 0x058000000eebcfae */ /* 0x0009e2000b901d52 */
[----:B-1----:R-:W-:-:S04]  /*2740*/  @!P3 LEA R10, P0, R9, c[0x0][0x168], 0x1 ;  /* 0x00005a00090aba11 */ /* 0x002fc800078008ff */
[----:B------:R-:W-:Y:S01]  /*2750*/  @!P3 LEA.HI.X R11, R9, c[0x0][0x16c], R8, 0x1, P0 ;  /* 0x00005b00090bba11 */ /* 0x000fe200000f0c08 */
[----:B------:R-:W-:Y:S01]  /*2760*/  IMAD.U32 R8, RZ, RZ, UR6 ;  /* 0x00000006ff087e24 */ /* 0x000fe2000f8e00ff */
[----:B-----5:R-:W-:Y:S01]  /*2770*/  @!P2 LEA R20, P0, R24, c[0x0][0x168], 0x1 ;  /* 0x00005a001814aa11 */ /* 0x020fe200078008ff */
[----:B------:R-:W-:Y:S02]  /*2780*/  @!P1 IMAD R9, R2, 0x60, RZ ;  /* 0x0000006002099824 */ /* 0x000fe400078e02ff */
[----:B------:R-:W-:Y:S01]  /*2790*/  @!P1 IMAD.WIDE.U32 R22, R8, 0x60, R22 ;  /* 0x0000006008169825 */ /* 0x000fe200078e0016 */
[----:B------:R-:W-:Y:S01]  /*27a0*/  @!P2 LEA.HI.X R21, R24, c[0x0][0x16c], R7, 0x1, P0 ;  /* 0x00005b001815aa11 */ /* 0x000fe200000f0c07 */
[----:B------:R1:W-:Y:S01]  /*27b0*/  @!P3 LDGSTS.E.BYPASS.LTC128B.128 [R235+0x6000], [R10.64] ;  /* 0x060000000aebbfae */ /* 0x0003e2000b901d52 */
[----:B------:R-:W-:Y:S01]  /*27c0*/  ISETP.GE.AND P0, PT, R231, UR7, PT ;  /* 0x00000007e7007c0c */ /* 0x000fe2000bf06270 */
[----:B------:R-:W-:Y:S01]  /*27d0*/  IMAD R8, R27, c[0x0][0x1a0], RZ ;  /* 0x000068001b087a24 */ /* 0x000fe200078e02ff */
[----:B------:R-:W-:Y:S01]  /*27e0*/  ISETP.GE.AND P3, PT, R3, UR7, PT ;  /* 0x0000000703007c0c */ /* 0x000fe2000bf66270 */
[----:B------:R-:W-:Y:S01]  /*27f0*/  @!P1 IMAD.IADD R9, R23, 0x1, R9 ;  /* 0x0000000117099824 */ /* 0x000fe200078e0209 */
[----:B------:R5:W-:Y:S01]  /*2800*/  @!P2 LDGSTS.E.BYPASS.LTC128B.128 [R235+0x6800], [R20.64] ;  /* 0x0680000014ebafae */ /* 0x000be2000b901d52 */
[----:B------:R-:W-:-:S02]  /*2810*/  IMAD R8, R26, c[0x0][0x1a4], R8 ;  /* 0x000069001a087a24 */ /* 0x000fc400078e0208 */
[----:B--2---:R-:W-:Y:S01]  /*2820*/  IMAD.WIDE.U32 R18, R26, c[0x0][0x1a0], R28 ;  /* 0x000068001a127a25 */ /* 0x004fe200078e001c */
[----:B---3--:R-:W-:-:S03]  /*2830*/  @!P1 LEA R16, P5, R22, c[0x0][0x168], 0x1 ;  /* 0x00005a0016109a11 */ /* 0x008fc600078a08ff */
[----:B------:R-:W-:Y:S01]  /*2840*/  IMAD.U32 R7, RZ, RZ, UR6 ;  /* 0x00000006ff077e24 */ /* 0x000fe2000f8e00ff */
[----:B------:R-:W-:Y:S01]  /*2850*/  IADD3 R18, P6, R18, UR24, RZ ;  /* 0x0000001812127c10 */ /* 0x000fe2000ffde0ff */
[----:B------:R-:W-:Y:S01]  /*2860*/  UIMAD.WIDE.U32 UR24, UR4, 0x20, URZ ;  /* 0x00000020041878a5 */ /* 0x000fe2000f8e003f */
[----:B------:R-:W-:Y:S01]  /*2870*/  @!P1 LEA.HI.X R17, R22, c[0x0][0x16c], R9, 0x1, P5 ;  /* 0x00005b0016119a11 */ /* 0x000fe200028f0c09 */
[----:B------:R-:W-:Y:S01]  /*2880*/  @!P0 IMAD.MOV.U32 R9, RZ, RZ, R13 ;  /* 0x000000ffff098224 */ /* 0x000fe200078e000d */
[----:B------:R-:W-:Y:S01]  /*2890*/  IADD3.X R19, R19, UR21, R8, P6, !PT ;  /* 0x0000001513137c10 */ /* 0x000fe2000b7fe408 */
[----:B------:R-:W-:Y:S01]  /*28a0*/  @!P0 IMAD.MOV.U32 R8, RZ, RZ, R12 ;  /* 0x000000ffff088224 */ /* 0x000fe200078e000c */
[----:B------:R-:W-:Y:S01]  /*28b0*/  ISETP.GE.AND P5, PT, R5, UR7, PT ;  /* 0x0000000705007c0c */ /* 0x000fe2000bfa6270 */
[----:B------:R-:W-:Y:S01]  /*28c0*/  @!P0 IMAD R5, R2, 0x70, RZ ;  /* 0x0000007002058824 */ /* 0x000fe200078e02ff */
[----:B------:R2:W-:Y:S01]  /*28d0*/  @!P1 LDGSTS.E.BYPASS.LTC128B.128 [R235+0x7000], [R16.64] ;  /* 0x0700000010eb9fae */ /* 0x0005e2000b901d52 */
[----:B------:R-:W-:Y:S01]  /*28e0*/  @!P0 IMAD.WIDE.U32 R8, R7, 0x70, R8 ;  /* 0x0000007007088825 */ /* 0x000fe200078e0008 */
[----:B------:R-:W-:Y:S01]  /*28f0*/  ISETP.GE.AND P6, PT, R4, UR7, PT ;  /* 0x0000000704007c0c */ /* 0x000fe2000bfc6270 */
[----:B------:R-:W-:-:S02]  /*2900*/  UIMAD UR21, UR5, UR12, URZ ;  /* 0x0000000c051572a4 */ /* 0x000fc4000f8e023f */
[----:B------:R-:W-:Y:S01]  /*2910*/  @!P0 IMAD.IADD R5, R9, 0x1, R5 ;  /* 0x0000000109058824 */ /* 0x000fe200078e0205 */
[----:B------:R-:W-:Y:S01]  /*2920*/  @!P0 LEA R12, P4, R8, c[0x0][0x168], 0x1 ;  /* 0x00005a00080c8a11 */ /* 0x000fe200078808ff */
[C---:B------:R-:W-:Y:S01]  /*2930*/  IMAD R4, R70.reuse, c[0x0][0x1bc], R6 ;  /* 0x00006f0046047a24 */ /* 0x040fe200078e0206 */
[----:B------:R-:W-:Y:S01]  /*2940*/  UIMAD UR21, UR17, UR15, UR21 ;  /* 0x0000000f111572a4 */ /* 0x000fe2000f8e0215 */
[----:B------:R-:W-:Y:S01]  /*2950*/  IMAD.WIDE.U32 R70, R70, c[0x0][0x1b8], R18 ;  /* 0x00006e0046467a25 */ /* 0x000fe200078e0012 */
[----:B------:R-:W-:Y:S01]  /*2960*/  @!P0 LEA.HI.X R13, R8, c[0x0][0x16c], R5, 0x1, P4 ;  /* 0x00005b00080d8a11 */ /* 0x000fe200020f0c05 */
[----:B------:R-:W-:Y:S01]  /*2970*/  ULDC UR17, c[0x0][0x2e4] ;  /* 0x0000b90000117ab9 */ /* 0x000fe20000000800 */
[-C--:B------:R-:W-:Y:S01]  /*2980*/  LEA.HI R6, R184, R68.reuse, RZ, 0x4 ;  /* 0x00000044b8067211 */ /* 0x080fe200078f20ff */
[----:B------:R-:W-:Y:S01]  /*2990*/  IMAD.IADD R25, R71, 0x1, R4 ;  /* 0x0000000147197824 */ /* 0x000fe200078e0204 */
[----:B------:R-:W-:Y:S01]  /*29a0*/  ISETP.GE.AND P4, PT, R234, UR7, PT ;  /* 0x00000007ea007c0c */ /* 0x000fe2000bf86270 */
[----:B------:R3:W-:Y:S01]  /*29b0*/  @!P0 LDGSTS.E.BYPASS.LTC128B.128 [R235+0x7800], [R12.64] ;  /* 0x078000000ceb8fae */ /* 0x0007e2000b901d52 */
[----:B-1----:R-:W-:Y:S01]  /*29c0*/  IMAD.U32 R10, RZ, RZ, UR12 ;  /* 0x0000000cff0a7e24 */ /* 0x002fe2000f8e00ff */
[----:B------:R-:W-:Y:S01]  /*29d0*/  ISETP.GE.AND P0, PT, R26, UR7, PT ;  /* 0x000000071a007c0c */ /* 0x000fe2000bf06270 */
[----:B------:R-:W-:Y:S01]  /*29e0*/  IMAD.MOV.U32 R24, RZ, RZ, R70 ;  /* 0x000000ffff187224 */ /* 0x000fe200078e0046 */
[----:B------:R-:W0:Y:S01]  /*29f0*/  LDGDEPBAR ;  /* 0x00000000000079af */ /* 0x000e220000000000 */
[----:B------:R-:W-:Y:S01]  /*2a00*/  IMAD.U32 R8, RZ, RZ, UR4 ;  /* 0x00000004ff087e24 */ /* 0x000fe2000f8e00ff */
[----:B------:R-:W-:Y:S01]  /*2a10*/  SHF.R.S32.HI R9, RZ, 0x4, R6 ;  /* 0x00000004ff097819 */ /* 0x000fe20000011406 */
[----:B------:R-:W-:Y:S01]  /*2a20*/  IMAD.WIDE.U32 R10, R10, UR15, R24 ;  /* 0x0000000f0a0a7c25 */ /* 0x000fe2000f8e0018 */
[----:B------:R1:W-:Y:S01]  /*2a30*/  STL.64 [R1+0x8], R24 ;  /* 0x0000081801007387 */ /* 0x0003e20000100a00 */
[----:B------:R-:W-:Y:S01]  /*2a40*/  LEA.HI R184, R184, R68, RZ, 0x5 ;  /* 0x00000044b8b87211 */ /* 0x000fe200078f28ff */
[----:B------:R-:W-:Y:S01]  /*2a50*/  UIADD3 UR17, UR14, -UR17, -UR16 ;  /* 0x800000110e117290 */ /* 0x000fe2000fffe810 */
[----:B------:R-:W-:Y:S01]  /*2a60*/  IMAD.MOV.U32 R7, RZ, RZ, c[0x0][0x1a4] ;  /* 0x00006900ff077624 */ /* 0x000fe200078e00ff */
[----:B------:R-:W-:Y:S01]  /*2a70*/  @!P5 LEA R8, P1, R8, R10, 0x4 ;  /* 0x0000000a0808d211 */ /* 0x000fe200078220ff */
[----:B------:R-:W-:Y:S01]  /*2a80*/  IMAD.U32 R4, RZ, RZ, UR4 ;  /* 0x00000004ff047e24 */ /* 0x000fe2000f8e00ff */
[----:B------:R-:W-:Y:S01]  /*2a90*/  IADD3 R11, R11, UR21, RZ ;  /* 0x000000150b0b7c10 */ /* 0x000fe2000fffe0ff */
[----:B-----5:R-:W-:Y:S01]  /*2aa0*/  IMAD.U32 R20, RZ, RZ, UR4 ;  /* 0x00000004ff147e24 */ /* 0x020fe2000f8e00ff */
[----:B------:R-:W-:Y:S01]  /*2ab0*/  LEA.HI R229, R6, R9, RZ, 0x1 ;  /* 0x0000000906e57211 */ /* 0x000fe200078f08ff */
[----:B------:R-:W-:Y:S01]  /*2ac0*/  UIADD3 UR21, UR14, 0x1, -UR16 ;  /* 0x000000010e157890 */ /* 0x000fe2000fffe810 */
[----:B------:R-:W-:Y:S01]  /*2ad0*/  @!P5 LEA.HI.X R3, R4, R11, R7, 0x4, P1 ;  /* 0x0000000b0403d211 */ /* 0x000fe200008f2407 */
[----:B------:R-:W-:Y:S01]  /*2ae0*/  IMAD.SHL.U32 R4, R7, 0x20, RZ ;  /* 0x0000002007047824 */ /* 0x000fe200078e00ff */
[----:B------:R-:W-:-:S02]  /*2af0*/  @!P6 IADD3 R5, P1, R10, UR24, RZ ;  /* 0x000000180a05ec10 */ /* 0x000fc4000ff3e0ff */
[----:B------:R-:W-:Y:S02]  /*2b00*/  LOP3.LUT R6, R6, 0xfffffff0, RZ, 0xc0, !PT ;  /* 0xfffffff006067812 */ /* 0x000fe400078ec0ff */
[----:B------:R-:W-:Y:S02]  /*2b10*/  @!P6 IADD3.X R4, R11, UR25, R4, P1, !PT ;  /* 0x000000190b04ec10 */ /* 0x000fe40008ffe404 */
[----:B------:R-:W-:Y:S01]  /*2b20*/  @!P6 LEA R22, P1, R5, c[0x0][0x170], 0x1 ;  /* 0x00005c000516ea11 */ /* 0x000fe200078208ff */
[----:B------:R-:W-:-:S04]  /*2b30*/  DEPBAR.LE SB0, 0x0 ;  /* 0x000080000000791a */ /* 0x000fc80000000000 */
[----:B------:R-:W-:Y:S01]  /*2b40*/  BAR.SYNC.DEFER_BLOCKING 0x0 ;  /* 0x0000000000007b1d */ /* 0x000fe20000010000 */
[C---:B---3--:R-:W-:Y:S02]  /*2b50*/  @!P5 LEA R12, P2, R8.reuse, c[0x0][0x170], 0x1 ;  /* 0x00005c00080cda11 */ /* 0x048fe400078408ff */
[----:B------:R-:W-:Y:S01]  /*2b60*/  LOP3.LUT R229, R229, 0xfffffffe, RZ, 0xc0, !PT ;  /* 0xfffffffee5e57812 */ /* 0x000fe200078ec0ff */
[----:B-1----:R-:W-:Y:S01]  /*2b70*/  IMAD.U32 R24, RZ, RZ, UR4 ;  /* 0x00000004ff187e24 */ /* 0x002fe2000f8e00ff */
[----:B------:R-:W-:Y:S01]  /*2b80*/  @!P5 LEA.HI.X R13, R8, c[0x0][0x174], R3, 0x1, P2 ;  /* 0x00005d00080dda11 */ /* 0x000fe200010f0c03 */
[----:B------:R-:W-:Y:S01]  /*2b90*/  IMAD.U32 R3, RZ, RZ, UR4 ;  /* 0x00000004ff037e24 */ /* 0x000fe2000f8e00ff */
[----:B------:R-:W-:Y:S01]  /*2ba0*/  @!P6 LEA.HI.X R23, R5, c[0x0][0x174], R4, 0x1, P1 ;  /* 0x00005d000517ea11 */ /* 0x000fe200008f0c04 */
[----:B------:R-:W-:Y:S01]  /*2bb0*/  IMAD.IADD R5, R68, 0x1, -R6 ;  /* 0x0000000144057824 */ /* 0x000fe200078e0a06 */
[----:B------:R-:W-:Y:S01]  /*2bc0*/  @!P0 LEA R8, P2, R10, c[0x0][0x170], 0x1 ;  /* 0x00005c000a088a11 */ /* 0x000fe200078408ff */
[----:B------:R-:W-:Y:S01]  /*2bd0*/  IMAD.IADD R229, R9, 0x1, -R229 ;  /* 0x0000000109e57824 */ /* 0x000fe200078e0ae5 */
[----:B------:R-:W-:Y:S01]  /*2be0*/  ISETP.GE.AND P1, PT, R232, UR7, PT ;  /* 0x00000007e8007c0c */ /* 0x000fe2000bf26270 */
[----:B----4-:R-:W-:Y:S01]  /*2bf0*/  @!P3 IMAD.WIDE.U32 R14, R3, 0x30, R10 ;  /* 0x00000030030eb825 */ /* 0x010fe200078e000a */
[----:B------:R-:W-:-:S02]  /*2c00*/  @!P0 LEA.HI.X R9, R10, c[0x0][0x174], R11, 0x1, P2 ;  /* 0x00005d000a098a11 */ /* 0x000fc400010f0c0b */
[----:B------:R-:W-:Y:S01]  /*2c10*/  SHF.R.S32.HI R3, RZ, 0x1f, R5 ;  /* 0x0000001fff037819 */ /* 0x000fe20000011405 */
[----:B------:R-:W-:Y:S01]  /*2c20*/  @!P3 IMAD R6, R7, 0x30, RZ ;  /* 0x000000300706b824 */ /* 0x000fe200078e02ff */
[----:B------:R-:W-:Y:S02]  /*2c30*/  ISETP.GE.AND P2, PT, R233, UR7, PT ;  /* 0x00000007e9007c0c */ /* 0x000fe4000bf46270 */
[----:B------:R-:W-:Y:S01]  /*2c40*/  LEA.HI R3, R3, R5, RZ, 0x3 ;  /* 0x0000000503037211 */ /* 0x000fe200078f18ff */
[----:B------:R-:W-:-:S03]  /*2c50*/  @!P3 IMAD.IADD R6, R15, 0x1, R6 ;  /* 0x000000010f06b824 */ /* 0x000fc600078e0206 */
[C---:B------:R-:W-:Y:S01]  /*2c60*/  LOP3.LUT R4, R3.reuse, 0xfffffff8, RZ, 0xc0, !PT ;  /* 0xfffffff803047812 */ /* 0x040fe200078ec0ff */
[----:B------:R-:W-:Y:S01]  /*2c70*/  @P0 STS.128 [R235+0x8000], RZ ;  /* 0x008000ffeb000388 */ /* 0x000fe20000000c00 */
[----:B------:R-:W-:Y:S02]  /*2c80*/  @!P1 IMAD.MOV.U32 R15, RZ, RZ, R11 ;  /* 0x000000ffff0f9224 */ /* 0x000fe400078e000b */
[----:B------:R-:W-:Y:S01]  /*2c90*/  IMAD.SHL.U32 R69, R3, 0x40, RZ ;  /* 0x0000004003457824 */ /* 0x000fe200078e00ff */
[----:B------:R-:W-:Y:S01]  /*2ca0*/  @!PT LDS RZ, [RZ] ;  /* 0x00000000fffff984 */ /* 0x000fe20000000800 */
[----:B------:R-:W-:Y:S01]  /*2cb0*/  @!PT LDS RZ, [RZ] ;  /* 0x00000000fffff984 */ /* 0x000fe20000000800 */
[----:B------:R-:W-:Y:S01]  /*2cc0*/  @!PT LDS RZ, [RZ] ;  /* 0x00000000fffff984 */ /* 0x000fe20000000800 */
[----:B------:R1:W-:Y:S01]  /*2cd0*/  @!P0 LDGSTS.E.BYPASS.LTC128B.128 [R235+0x8000], [R8.64] ;  /* 0x0800000008eb8fae */ /* 0x0003e2000b901d52 */
[----:B------:R-:W-:Y:S01]  /*2ce0*/  ISETP.GE.AND P0, PT, R231, UR7, PT ;  /* 0x00000007e7007c0c */ /* 0x000fe2000bf06270 */
[----:B------:R-:W-:Y:S01]  /*2cf0*/  IMAD.IADD R4, R5, 0x1, -R4 ;  /* 0x0000000105047824 */ /* 0x000fe200078e0a04 */
[----:B------:R-:W-:Y:S01]  /*2d00*/  SHF.R.S32.HI R3, RZ, 0x5, R184 ;  /* 0x00000005ff037819 */ /* 0x000fe200000114b8 */
[----:B------:R-:W-:Y:S01]  /*2d10*/  @P5 STS.128 [R235+0x8800], RZ ;  /* 0x008800ffeb005388 */ /* 0x000fe20000000c00 */
[----:B------:R-:W-:Y:S01]  /*2d20*/  IMAD.U32 R5, RZ, RZ, UR4 ;  /* 0x00000004ff057e24 */ /* 0x000fe2000f8e00ff */
[----:B------:R-:W-:Y:S01]  /*2d30*/  LOP3.LUT R69, R69, 0xfffffe00, RZ, 0xc0, !PT ;  /* 0xfffffe0045457812 */ /* 0x000fe200078ec0ff */
[----:B------:R-:W-:Y:S01]  /*2d40*/  ULDC UR7, c[0x0][0x2e8] ;  /* 0x0000ba0000077ab9 */ /* 0x000fe20000000800 */
[----:B------:R-:W-:Y:S01]  /*2d50*/  @!PT LDS RZ, [RZ] ;  /* 0x00000000fffff984 */ /* 0x000fe20000000800 */
[----:B------:R-:W-:Y:S01]  /*2d60*/  @!PT LDS RZ, [RZ] ;  /* 0x00000000fffff984 */ /* 0x000fe20000000800 */
[----:B------:R-:W-:Y:S01]  /*2d70*/  @!PT LDS RZ, [RZ] ;  /* 0x00000000fffff984 */ /* 0x000fe20000000800 */
[----:B------:R3:W-:Y:S01]  /*2d80*/  @!P5 LDGSTS.E.BYPASS.LTC128B.128 [R235+0x8800], [R12.64] ;  /* 0x088000000cebdfae */ /* 0x0007e2000b901d52 */
[C---:B------:R-:W-:Y:S01]  /*2d90*/  @!P3 LEA R18, P5, R14.reuse, c[0x0][0x170], 0x1 ;  /* 0x00005c000e12ba11 */ /* 0x040fe200078a08ff */
[----:B------:R-:W-:Y:S01]  /*2da0*/  UIADD3 UR7, UR21, UR7, URZ ;  /* 0x0000000715077290 */ /* 0x000fe2000fffe03f */
[C---:B------:R-:W-:Y:S01]  /*2db0*/  IMAD R230, R3.reuse, 0x400, R69 ;  /* 0x0000040003e67824 */ /* 0x040fe200078e0245 */
[----:B------:R-:W-:Y:S01]  /*2dc0*/  @P6 STS.128 [R235+0x9000], RZ ;  /* 0x009000ffeb006388 */ /* 0x000fe20000000c00 */
[----:B------:R-:W-:Y:S01]  /*2dd0*/  @!P3 LEA.HI.X R19, R14, c[0x0][0x174], R6, 0x1, P5 ;  /* 0x00005d000e13ba11 */ /* 0x000fe200028f0c06 */
[----:B------:R-:W-:Y:S01]  /*2de0*/  IMAD.U32 R6, RZ, RZ, UR4 ;  /* 0x00000004ff067e24 */ /* 0x000fe2000f8e00ff */
[----:B------:R-:W-:Y:S01]  /*2df0*/  LOP3.LUT R184, R184, 0xffffffe0, RZ, 0xc0, !PT ;  /* 0xffffffe0b8b87812 */ /* 0x000fe200078ec0ff */
[--C-:B------:R-:W-:Y:S01]  /*2e00*/  @!P1 IMAD.MOV.U32 R14, RZ, RZ, R10.reuse ;  /* 0x000000ffff0e9224 */ /* 0x100fe200078e000a */
[----:B------:R-:W-:Y:S01]  /*2e10*/  @!PT LDS RZ, [RZ] ;  /* 0x00000000fffff984 */ /* 0x000fe20000000800 */
[----:B------:R-:W-:Y:S01]  /*2e20*/  @!PT LDS RZ, [RZ] ;  /* 0x00000000fffff984 */ /* 0x000fe20000000800 */
[----:B------:R-:W-:Y:S01]  /*2e30*/  @!PT LDS RZ, [RZ] ;  /* 0x00000000fffff984 */ /* 0x000fe20000000800 */
[----:B------:R4:W-:Y:S01]  /*2e40*/  @!P6 LDGSTS.E.BYPASS.LTC128B.128 [R235+0x9000], [R22.64] ;  /* 0x0900000016ebefae */ /* 0x0009e2000b901d52 */
[----:B------:R-:W-:Y:S01]  /*2e50*/  @!P0 IMAD.WIDE.U32 R20, R20, 0x70, R10 ;  /* 0x0000007014148825 */ /* 0x000fe200078e000a */
[----:B------:R-:W-:-:S02]  /*2e60*/  LEA R240, R3, UR13, 0x4 ;  /* 0x0000000d03f07c11 */ /* 0x000fc4000f8e20ff */
[----:B------:R-:W-:Y:S01]  /*2e70*/  @P3 STS.128 [R235+0x9800], RZ ;  /* 0x009800ffeb003388 */ /* 0x000fe20000000c00 */
[----:B------:R-:W-:-:S03]  /*2e80*/  @!P1 IMAD.WIDE.U32 R24, R24, 0x60, R14 ;  /* 0x0000006018189825 */ /* 0x000fc600078e000e */
[----:B------:R-:W-:Y:S01]  /*2e90*/  @!PT LDS RZ, [RZ] ;  /* 0x00000000fffff984 */ /* 0x000fe20000000800 */
[----:B------:R-:W-:Y:S01]  /*2ea0*/  @!PT LDS RZ, [RZ] ;  /* 0x00000000fffff984 */ /* 0x000fe20000000800 */
[----:B------:R-:W-:Y:S01]  /*2eb0*/  @!PT LDS RZ, [RZ] ;  /* 0x00000000fffff984 */ /* 0x000fe20000000800 */
[----:B------:R5:W-:Y:S01]  /*2ec0*/  @!P3 LDGSTS.E.BYPASS.LTC128B.128 [R235+0x9800], [R18.64] ;  /* 0x0980000012ebbfae */ /* 0x000be2000b901d52 */
[----:B------:R-:W-:Y:S02]  /*2ed0*/  IMAD.IADD R184, R68, 0x1, -R184 ;  /* 0x0000000144b87824 */ /* 0x000fe400078e0ab8 */
[----:B-1----:R-:W-:Y:S01]  /*2ee0*/  IMAD.U32 R8, RZ, RZ, UR4 ;  /* 0x00000004ff087e24 */ /* 0x002fe2000f8e00ff */
[----:B------:R-:W-:Y:S01]  /*2ef0*/  @P4 STS.128 [R235+0xa000], RZ ;  /* 0x00a000ffeb004388 */ /* 0x000fe20000000c00 */
[----:B------:R-:W-:Y:S01]  /*2f00*/  IMAD.SHL.U32 R9, R26, 0x8, RZ ;  /* 0x000000081a097824 */ /* 0x000fe200078e00ff */
[----:B------:R-:W-:Y:S02]  /*2f10*/  SHF.R.S32.HI R250, RZ, 0x1f, R184 ;  /* 0x0000001ffffa7819 */ /* 0x000fe400000114b8 */
[----:B------:R-:W-:Y:S01]  /*2f20*/  @!P4 LEA R8, P5, R8, R10, 0x6 ;  /* 0x0000000a0808c211 */ /* 0x000fe200078a30ff */
[----:B---3--:R-:W-:Y:S01]  /*2f30*/  @!P2 IMAD.MOV.U32 R12, RZ, RZ, R10 ;  /* 0x000000ffff0ca224 */ /* 0x008fe200078e000a */
[----:B------:R-:W-:Y:S01]  /*2f40*/  LEA.HI R250, R250, R184, RZ, 0x2 ;  /* 0x000000b8fafa7211 */ /* 0x000fe200078f10ff */
[----:B------:R-:W-:Y:S01]  /*2f50*/  @!P2 IMAD.MOV.U32 R13, RZ, RZ, R11 ;  /* 0x000000ffff0da224 */ /* 0x000fe200078e000b */
[----:B------:R-:W-:Y:S01]  /*2f60*/  @!P4 LEA.HI.X R6, R6, R11, R7, 0x6, P5 ;  /* 0x0000000b0606c211 */ /* 0x000fe200028f3407 */
[----:B------:R-:W-:Y:S01]  /*2f70*/  IMAD.SHL.U32 R11, R4, 0x40, RZ ;  /* 0x00000040040b7824 */ /* 0x000fe200078e00ff */
[----:B--2---:R-:W-:Y:S01]  /*2f80*/  @!P4 LEA R16, P5, R8, c[0x0][0x170], 0x1 ;  /* 0x00005c000810ca11 */ /* 0x004fe200078a08ff */
[----:B------:R-:W-:Y:S01]  /*2f90*/  @!P2 IMAD.WIDE.U32 R12, R5, 0x50, R12 ;  /* 0x00000050050ca825 */ /* 0x000fe200078e000c */
[----:B------:R-:W-:-:S02]  /*2fa0*/  SHF.R.S32.HI R250, RZ, 0x2, R250 ;  /* 0x00000002fffa7819 */ /* 0x000fc400000114fa */
[----:B------:R-:W-:Y:S01]  /*2fb0*/  @!P4 LEA.HI.X R17, R8, c[0x0][0x174], R6, 0x1, P5 ;  /* 0x00005d000811ca11 */ /* 0x000fe200028f0c06 */
[C---:B------:R-:W-:Y:S01]  /*2fc0*/  @!P2 IMAD R5, R7.reuse, 0x50, RZ ;  /* 0x000000500705a824 */ /* 0x040fe200078e02ff */
[----:B------:R-:W-:Y:S01]  /*2fd0*/  @!P2 LEA R14, P5, R12, c[0x0][0x170], 0x1 ;  /* 0x00005c000c0eaa11 */ /* 0x000fe200078a08ff */
[----:B------:R-:W-:Y:S01]  /*2fe0*/  @!P1 IMAD R6, R7, 0x60, RZ ;  /* 0x0000006007069824 */ /* 0x000fe200078e02ff */
[----:B------:R-:W-:Y:S01]  /*2ff0*/  LOP3.LUT R11, R11, 0x1c0, RZ, 0xc0, !PT ;  /* 0x000001c00b0b7812 */ /* 0x000fe200078ec0ff */
[----:B------:R-:W-:Y:S01]  /*3000*/  @!P2 IMAD.IADD R5, R13, 0x1, R5 ;  /* 0x000000010d05a824 */ /* 0x000fe200078e0205 */
[----:B------:R-:W-:Y:S01]  /*3010*/  @!PT LDS RZ, [RZ] ;  /* 0x00000000fffff984 */ /* 0x000fe20000000800 */
[----:B------:R-:W-:Y:S01]  /*3020*/  @!PT LDS RZ, [RZ] ;  /* 0x00000000fffff984 */ /* 0x000fe20000000800 */
[----:B------:R-:W-:Y:S01]  /*3030*/  @!PT LDS RZ, [RZ] ;  /* 0x00000000fffff984 */ /* 0x000fe20000000800 */
[----:B------:R5:W-:Y:S01]  /*3040*/  @!P4 LDGSTS.E.BYPASS.LTC128B.128 [R235+0xa000], [R16.64] ;  /* 0x0a00000010ebcfae */ /* 0x000be2000b901d52 */
[----:B------:R-:W-:Y:S02]  /*3050*/  IMAD.SHL.U32 R8, R0, 0x40, RZ ;  /* 0x0000004000087824 */ /* 0x000fe400078e00ff */
[----:B------:R-:W-:Y:S01]  /*3060*/  @!P1 IMAD.IADD R6, R25, 0x1, R6 ;  /* 0x0000000119069824 */ /* 0x000fe200078e0206 */
[----:B------:R-:W-:Y:S01]  /*3070*/  @!P2 LEA.HI.X R15, R12, c[0x0][0x174], R5, 0x1, P5 ;  /* 0x00005d000c0faa11 */ /* 0x000fe200028f0c05 */
[----:B------:R-:W-:Y:S01]  /*3080*/  IMAD.SHL.U32 R10, R229, 0x8, RZ ;  /* 0x00000008e50a7824 */ /* 0x000fe200078e00ff */
[----:B------:R-:W-:Y:S01]  /*3090*/  @!P1 LEA R12, P5, R24, c[0x0][0x170], 0x1 ;  /* 0x00005c00180c9a11 */ /* 0x000fe200078a08ff */
[----:B------:R-:W-:Y:S01]  /*30a0*/  @!P0 IMAD R5, R7, 0x70, RZ ;  /* 0x0000007007058824 */ /* 0x000fe200078e02ff */
[----:B------:R-:W-:Y:S01]  /*30b0*/  LOP3.LUT R8, R8, 0x1c0, RZ, 0xc0, !PT ;  /* 0x000001c008087812 */ /* 0x000fe200078ec0ff */
[----:B------:R-:W-:Y:S01]  /*30c0*/  @P2 STS.128 [R235+0xa800], RZ ;  /* 0x00a800ffeb002388 */ /* 0x000fe20000000c00 */
[----:B------:R-:W-:Y:S01]  /*30d0*/  @!P1 LEA.HI.X R13, R24, c[0x0][0x174], R6, 0x1, P5 ;  /* 0x00005d00180d9a11 */ /* 0x000fe200028f0c06 */
[----:B------:R-:W-:Y:S01]  /*30e0*/  @!P0 IMAD.IADD R5, R21, 0x1, R5 ;  /* 0x0000000115058824 */ /* 0x000fe200078e0205 */
[----:B------:R-:W-:Y:S01]  /*30f0*/  LOP3.LUT R9, R8, 0x8, R9, 0xf8, !PT ;  /* 0x0000000808097812 */ /* 0x000fe200078ef809 */
[----:B------:R-:W-:Y:S01]  /*3100*/  @!PT LDS RZ, [RZ] ;  /* 0x00000000fffff984 */ /* 0x000fe20000000800 */
[----:B------:R-:W-:Y:S01]  /*3110*/  @!PT LDS RZ, [RZ] ;  /* 0x00000000fffff984 */ /* 0x000fe20000000800 */
[----:B------:R-:W-:Y:S01]  /*3120*/  @!PT LDS RZ, [RZ] ;  /* 0x00000000fffff984 */ /* 0x000fe20000000800 */
[----:B------:R1:W-:Y:S01]  /*3130*/  @!P2 LDGSTS.E.BYPASS.LTC128B.128 [R235+0xa800], [R14.64] ;  /* 0x0a8000000eebafae */ /* 0x0003e2000b901d52 */
[----:B------:R-:W-:Y:S01]  /*3140*/  LOP3.LUT R6, R11, 0x8, R10, 0xf8, !PT ;  /* 0x000000080b067812 */ /* 0x000fe200078ef80a */
[----:B------:R-:W-:Y:S01]  /*3150*/  IMAD.IADD R240, R250, 0x1, R240 ;  /* 0x00000001faf07824 */ /* 0x000fe200078e02f0 */
[----:B------:R-:W-:Y:S01]  /*3160*/  SHF.R.U32.HI R8, RZ, 0x3, R8 ;  /* 0x00000003ff087819 */ /* 0x000fe20000011608 */
[----:B------:R-:W-:Y:S01]  /*3170*/  @P1 STS.128 [R235+0xb000], RZ ;  /* 0x00b000ffeb001388 */ /* 0x000fe20000000c00 */
[----:B------:R-:W-:-:S02]  /*3180*/  SHF.R.U32.HI R11, RZ, 0x3, R11 ;  /* 0x00000003ff0b7819 */ /* 0x000fc4000001160b */
[----:B------:R-:W-:Y:S01]  /*3190*/  LOP3.LUT R8, R9, R8, RZ, 0x3c, !PT ;  /* 0x0000000809087212 */ /* 0x000fe200078e3cff */
[----:B------:R-:W-:Y:S01]  /*31a0*/  @!PT LDS RZ, [RZ] ;  /* 0x00000000fffff984 */ /* 0x000fe20000000800 */
[----:B------:R-:W-:Y:S01]  /*31b0*/  @!PT LDS RZ, [RZ] ;  /* 0x00000000fffff984 */ /* 0x000fe20000000800 */
[----:B------:R-:W-:Y:S01]  /*31c0*/  @!PT LDS RZ, [RZ] ;  /* 0x00000000fffff984 */ /* 0x000fe20000000800 */
[----:B------:R1:W-:Y:S01]  /*31d0*/  @!P1 LDGSTS.E.BYPASS.LTC128B.128 [R235+0xb000], [R12.64] ;  /* 0x0b0000000ceb9fae */ /* 0x0003e2000b901d52 */
[----:B------:R-:W-:Y:S02]  /*31e0*/  LOP3.LUT R6, R6, R11, RZ, 0x3c, !PT ;  /* 0x0000000b06067212 */ /* 0x000fe400078e3cff */
[----:B------:R-:W-:Y:S01]  /*31f0*/  @!P0 LEA R10, P5, R20, c[0x0][0x170], 0x1 ;  /* 0x00005c00140a8a11 */ /* 0x000fe200078a08ff */
[----:B------:R-:W-:Y:S01]  /*3200*/  IMAD R229, R229, 0x200, R8 ;  /* 0x00000200e5e57824 */ /* 0x000fe200078e0208 */
[----:B------:R-:W-:Y:S01]  /*3210*/  @P0 STS.128 [R235+0xb800], RZ ;  /* 0x00b800ffeb000388 */ /* 0x000fe20000000c00 */
[----:B------:R-:W-:Y:S01]  /*3220*/  IMAD.IADD R230, R6, 0x1, R230 ;  /* 0x0000000106e67824 */ /* 0x000fe200078e02e6 */
[----:B------:R-:W-:Y:S01]  /*3230*/  @!P0 LEA.HI.X R11, R20, c[0x0][0x174], R5, 0x1, P5 ;  /* 0x00005d00140b8a11 */ /* 0x000fe200028f0c05 */
[----:B------:R-:W-:Y:S01]  /*3240*/  IMAD.SHL.U32 R229, R229, 0x2, RZ ;  /* 0x00000002e5e57824 */ /* 0x000fe200078e00ff */
[----:B------:R-:W-:Y:S01]  /*3250*/  IADD3 R242, R240, 0x40, RZ ;  /* 0x00000040f0f27810 */ /* 0x000fe20007ffe0ff */
[----:B------:R-:W-:Y:S01]  /*3260*/  IMAD.SHL.U32 R230, R230, 0x2, RZ ;  /* 0x00000002e6e67824 */ /* 0x000fe200078e00ff */
[----:B------:R-:W-:Y:S01]  /*3270*/  IADD3 R247, R240, UR17, RZ ;  /* 0x00000011f0f77c10 */ /* 0x000fe2000fffe0ff */
[----:B------:R-:W-:Y:S01]  /*3280*/  @!PT LDS RZ, [RZ] ;  /* 0x00000000fffff984 */ /* 0x000fe20000000800 */
[----:B------:R-:W-:Y:S01]  /*3290*/  @!PT LDS RZ, [RZ] ;  /* 0x00000000fffff984 */ /* 0x000fe20000000800 */
[----:B------:R-:W-:Y:S01]  /*32a0*/  @!PT LDS RZ, [RZ] ;  /* 0x00000000fffff984 */ /* 0x000fe20000000800 */
[----:B------:R2:W-:Y:S01]  /*32b0*/  @!P0 LDGSTS.E.BYPASS.LTC128B.128 [R235+0xb800], [R10.64] ;  /* 0x0b8000000aeb8fae */ /* 0x0005e2000b901d52 */
[----:B------:R-:W-:Y:S01]  /*32c0*/  IMAD.MOV.U32 R8, RZ, RZ, 0x20 ;  /* 0x00000020ff087424 */ /* 0x000fe200078e00ff */
[----:B------:R-:W-:Y:S01]  /*32d0*/  IADD3 R226, R229, 0x4040, RZ ;  /* 0x00004040e5e27810 */ /* 0x000fe20007ffe0ff */
[----:B------:R-:W-:Y:S01]  /*32e0*/  IMAD.IADD R6, R69, 0x1, R6 ;  /* 0x0000000145067824 */ /* 0x000fe200078e0206 */
[----:B------:R-:W-:Y:S01]  /*32f0*/  LDSM.16.M88.4 R28, [R230] ;  /* 0x00000000e61c783b */ /* 0x000fe20000000200 */
[----:B------:R-:W-:Y:S01]  /*3300*/  R2P PR, R4, 0x6 ;  /* 0x0000000604007804 */ /* 0x000fe20000000000 */
[----:B------:R-:W-:Y:S01]  /*3310*/  IMAD.MOV.U32 R4, RZ, RZ, 0x10 ;  /* 0x00000010ff047424 */ /* 0x000fe200078e00ff */
[C---:B------:R-:W-:Y:S01]  /*3320*/  IADD3 R246, R240.reuse, UR7, RZ ;  /* 0x00000007f0f67c10 */ /* 0x040fe2000fffe0ff */
[----:B------:R-:W3:Y:S01]  /*3330*/  LDSM.16.M88.4 R52, [R229+0x4000] ;  /* 0x00400000e534783b */ /* 0x000ee20000000200 */
[----:B------:R-:W-:-:S02]  /*3340*/  IADD3 R244, R240, 0x8, RZ ;  /* 0x00000008f0f47810 */ /* 0x000fc40007ffe0ff */
[----:B------:R-:W-:Y:S01]  /*3350*/  SEL R4, R4, 0xfffffff0, !P1 ;  /* 0xfffffff004047807 */ /* 0x000fe20004800000 */
[----:B------:R-:W3:Y:S01]  /*3360*/  LDSM.16.M88.4 R76, [R230+0x2000] ;  /* 0x00200000e64c783b */ /* 0x000ee20000000200 */
[----:B------:R-:W-:Y:S02]  /*3370*/  SEL R5, R8, 0xffffffe0, !P2 ;  /* 0xffffffe008057807 */ /* 0x000fe40005000000 */
[----:B------:R-:W-:Y:S01]  /*3380*/  R2P PR, R0, 0x6 ;  /* 0x0000000600007804 */ /* 0x000fe20000000000 */
[--C-:B------:R-:W-:Y:S01]  /*3390*/  IMAD R228, R4, 0x2, R230.reuse ;  /* 0x0000000204e47824 */ /* 0x100fe200078e02e6 */
[----:B------:R-:W-:Y:S01]  /*33a0*/  LDSM.16.M88.4 R156, [R229+0x4800] ;  /* 0x00480000e59c783b */ /* 0x000fe20000000200 */
[----:B------:R-:W-:Y:S01]  /*33b0*/  IMAD R227, R5, 0x2, R230 ;  /* 0x0000000205e37824 */ /* 0x000fe200078e02e6 */
[----:B------:R-:W-:Y:S02]  /*33c0*/  IADD3 R240, R240, 0x48, RZ ;  /* 0x00000048f0f07810 */ /* 0x000fe40007ffe0ff */
[----:B------:R-:W-:Y:S01]  /*33d0*/  SEL R0, R8, 0xffffffe0, !P1 ;  /* 0xffffffe008007807 */ /* 0x000fe20004800000 */
[----:B-----5:R-:W-:Y:S01]  /*33e0*/  LDSM.16.M88.4 R16, [R228] ;  /* 0x00000000e410783b */ /* 0x020fe20000000200 */
[C---:B------:R-:W-:Y:S01]  /*33f0*/  IADD3 R8, R229.reuse, 0x4000, RZ ;  /* 0x00004000e5087810 */ /* 0x040fe20007ffe0ff */
[----:B------:R-:W-:Y:S01]  /*3400*/  IMAD R225, R4, 0x2, R227 ;  /* 0x0000000204e17824 */ /* 0x000fe200078e02e3 */
[----:B------:R-:W-:Y:S01]  /*3410*/  IADD3 R243, R242, UR17, RZ ;  /* 0x00000011f2f37c10 */ /* 0x000fe2000fffe0ff */
[----:B------:R-:W-:Y:S01]  /*3420*/  IMAD.IADD R223, R229, 0x1, R0 ;  /* 0x00000001e5df7824 */ /* 0x000fe200078e0200 */
[----:B------:R-:W-:Y:S01]  /*3430*/  LDSM.16.M88.4 R44, [R228+0x2000] ;  /* 0x00200000e42c783b */ /* 0x000fe20000000200 */
[----:B------:R-:W-:-:S02]  /*3440*/  @P2 IADD3 R226, R8, -0x40, RZ ;  /* 0xffffffc008e22810 */ /* 0x000fc40007ffe0ff */
[----:B------:R-:W-:Y:S01]  /*3450*/  IADD3 R242, R242, UR7, RZ ;  /* 0x00000007f2f27c10 */ /* 0x000fe2000fffe0ff */
[----:B----4-:R-:W4:Y:S01]  /*3460*/  LDSM.16.M88.4 R20, [R223+0x4000] ;  /* 0x00400000df14783b */ /* 0x010f220000000200 */
[----:B------:R-:W-:Y:S01]  /*3470*/  IMNMX R246, R246, UR14, PT ;  /* 0x0000000ef6f67c17 */ /* 0x000fe2000b800200 */
[----:B------:R-:W-:Y:S01]  /*3480*/  IMAD.IADD R212, R0, 0x1, R226 ;  /* 0x0000000100d47824 */ /* 0x000fe200078e02e2 */
[----:B------:R-:W-:Y:S01]  /*3490*/  IADD3 R245, R244, UR17, RZ ;  /* 0x00000011f4f57c10 */ /* 0x000fe2000fffe0ff */
[----:B------:R-:W-:Y:S01]  /*34a0*/  LDSM.16.M88.4 R180, [R226] ;  /* 0x00000000e2b4783b */ /* 0x000fe20000000200 */
[----:B------:R-:W-:Y:S02]  /*34b0*/  IADD3 R241, R240, UR17, RZ ;  /* 0x00000011f0f17c10 */ /* 0x000fe4000fffe0ff */
[----:B------:R-:W-:Y:S01]  /*34c0*/  IADD3 R244, R244, UR7, RZ ;  /* 0x00000007f4f47c10 */ /* 0x000fe2000fffe0ff */
[----:B-1----:R-:W1:Y:S01]  /*34d0*/  LDSM.16.M88.4 R12, [R227] ;  /* 0x00000000e30c783b */ /* 0x002e620000000200 */
[----:B------:R-:W-:-:S02]  /*34e0*/  IADD3 R240, R240, UR7, RZ ;  /* 0x00000007f0f07c10 */ /* 0x000fc4000fffe0ff */
[----:B------:R-:W-:Y:S01]  /*34f0*/  IMNMX R242, R242, UR14, PT ;  /* 0x0000000ef2f27c17 */ /* 0x000fe2000b800200 */
[----:B--2---:R-:W2:Y:S01]  /*3500*/  LDSM.16.M88.4 R8, [R227+0x2000] ;  /* 0x00200000e308783b */ /* 0x004ea20000000200 */
[----:B------:R-:W-:Y:S02]  /*3510*/  IMNMX R247, RZ, R247, !PT ;  /* 0x000000f7fff77217 */ /* 0x000fe40007800200 */
[----:B------:R-:W-:Y:S01]  /*3520*/  IMNMX R244, R244, UR14, PT ;  /* 0x0000000ef4f47c17 */ /* 0x000fe2000b800200 */
[----:B------:R-:W-:Y:S01]  /*3530*/  LDSM.16.M88.4 R176, [R212] ;  /* 0x00000000d4b0783b */ /* 0x000fe20000000200 */
[-C--:B---3--:R-:W-:Y:S01]  /*3540*/  HMMA.16816.F32 R168, R28, R52.reuse, RZ ;  /* 0x000000341ca8723c */ /* 0x088fe200000018ff */
[----:B------:R-:W-:Y:S01]  /*3550*/  IMNMX R240, R240, UR14, PT ;  /* 0x0000000ef0f07c17 */ /* 0x000fe2000b800200 */
[----:B------:R-:W-:Y:S01]  /*3560*/  UMOV UR14, UR12 ;  /* 0x0000000c000e7c82 */ /* 0x000fe20008000000 */
[----:B------:R-:W3:Y:S01]  /*3570*/  LDSM.16.M88.4 R24, [R225] ;  /* 0x00000000e118783b */ /* 0x000ee20000000200 */
[----:B------:R-:W-:Y:S01]  /*3580*/  IMNMX R243, RZ, R243, !PT ;  /* 0x000000f3fff37217 */ /* 0x000fe20007800200 */
[----:B------:R-:W-:Y:S01]  /*3590*/  UISETP.GT.AND UP0, UPT, UR14, UR9, UPT ;  /* 0x000000090e00728c */ /* 0x000fe2000bf04270 */
[----:B------:R-:W-:Y:S01]  /*35a0*/  IMNMX R245, RZ, R245, !PT ;  /* 0x000000f5fff57217 */ /* 0x000fe20007800200 */
[----:B------:R-:W5:Y:S01]  /*35b0*/  LDSM.16.M88.4 R140, [R229+0x5000] ;  /* 0x00500000e58c783b */ /* 0x000f620000000200 */
[----:B------:R-:W-:Y:S01]  /*35c0*/  HMMA.16816.F32 R48, R76, R52, RZ ;  /* 0x000000344c30723c */ /* 0x000fe200000018ff */
[----:B------:R-:W-:-:S02]  /*35d0*/  IMNMX R241, RZ, R241, !PT ;  /* 0x000000f1fff17217 */ /* 0x000fc40007800200 */
[----:B------:R-:W1:Y:S01]  /*35e0*/  LDSM.16.M88.4 R124, [R229+0x5800] ;  /* 0x00580000e57c783b */ /* 0x000e620000000200 */
[C---:B------:R-:W-:Y:S02]  /*35f0*/  IADD3 R219, R226.reuse, 0x800, RZ ;  /* 0x00000800e2db7810 */ /* 0x040fe40007ffe0ff */
[C---:B------:R-:W-:Y:S01]  /*3600*/  IADD3 R218, R226.reuse, 0x1000, RZ ;  /* 0x00001000e2da7810 */ /* 0x040fe20007ffe0ff */
[----:B------:R-:W1:Y:S01]  /*3610*/  LDSM.16.M88.4 R108, [R229+0x6000] ;  /* 0x00600000e56c783b */ /* 0x000e620000000200 */
[-C--:B------:R-:W-:Y:S01]  /*3620*/  HMMA.16816.F32 R64, R76, R54.reuse, RZ ;  /* 0x000000364c40723c */ /* 0x080fe200000018ff */
[C---:B------:R-:W-:Y:S02]  /*3630*/  IADD3 R217, R226.reuse, 0x1800, RZ ;  /* 0x00001800e2d97810 */ /* 0x040fe40007ffe0ff */
[----:B------:R-:W1:Y:S01]  /*3640*/  LDSM.16.M88.4 R92, [R229+0x6800] ;  /* 0x00680000e55c783b */ /* 0x000e620000000200 */
[C---:B------:R-:W-:Y:S02]  /*3650*/  IADD3 R216, R226.reuse, 0x2000, RZ ;  /* 0x00002000e2d87810 */ /* 0x040fe40007ffe0ff */
[C---:B------:R-:W-:Y:S01]  /*3660*/  IADD3 R215, R226.reuse, 0x2800, RZ ;  /* 0x00002800e2d77810 */ /* 0x040fe20007ffe0ff */
[----:B------:R-:W1:Y:S01]  /*3670*/  LDSM.16.M88.4 R36, [R229+0x7000] ;  /* 0x00700000e524783b */ /* 0x000e620000000200 */
[----:B------:R-:W-:Y:S01]  /*3680*/  HMMA.16816.F32 R52, R28, R54, RZ ;  /* 0x000000361c34723c */ /* 0x000fe200000018ff */
[----:B------:R-:W-:-:S02]  /*3690*/  IADD3 R214, R226, 0x3000, RZ ;  /* 0x00003000e2d67810 */ /* 0x000fc40007ffe0ff */
[----:B------:R-:W2:Y:S01]  /*36a0*/  LDSM.16.M88.4 R72, [R229+0x7800] ;  /* 0x00780000e548783b */ /* 0x000ea20000000200 */
[----:B------:R-:W-:-:S03]  /*36b0*/  IADD3 R213, R226, 0x3800, RZ ;  /* 0x00003800e2d57810 */ /* 0x000fc60007ffe0ff */
[----:B------:R-:W-:Y:S01]  /*36c0*/  LDSM.16.M88.4 R172, [R223+0x4800] ;  /* 0x00480000dfac783b */ /* 0x000fe20000000200 */
[-C--:B----4-:R-:W-:Y:S03]  /*36d0*/  HMMA.16816.F32 R168, R16, R20.reuse, R168 ;  /* 0x0000001410a8723c */ /* 0x090fe600000018a8 */
[----:B------:R-:W-:Y:S04]  /*36e0*/  LDSM.16.M88.4 R164, [R223+0x5000] ;  /* 0x00500000dfa4783b */ /* 0x000fe80000000200 */
[----:B------:R-:W0:Y:S01]  /*36f0*/  LDGDEPBAR ;  /* 0x00000000000079af */ /* 0x000e220000000000 */
[C---:B------:R-:W-:Y:S08]  /*3700*/  HMMA.16816.F32 R48, R44.reuse, R20, R48 ;  /* 0x000000142c30723c */ /* 0x040ff00000001830 */
[-C--:B------:R-:W-:Y:S08]  /*3710*/  HMMA.16816.F32 R64, R44, R22.reuse, R64 ;  /* 0x000000162c40723c */ /* 0x080ff00000001840 */
[----:B------:R-:W-:Y:S01]  /*3720*/  HMMA.16816.F32 R52, R16, R22, R52 ;  /* 0x000000161034723c */ /* 0x000fe20000001834 */
[----:B------:R-:W4:Y:S07]  /*3730*/  LDSM.16.M88.4 R20, [R225+0x2000] ;  /* 0x00200000e114783b */ /* 0x000f2e0000000200 */
[-C--:B-1----:R-:W-:Y:S08]  /*3740*/  HMMA.16816.F32 R168, R12, R180.reuse, R168 ;  /* 0x000000b40ca8723c */ /* 0x082ff000000018a8 */
[----:B--2---:R-:W-:Y:S08]  /*3750*/  HMMA.16816.F32 R48, R8, R180, R48 ;  /* 0x000000b40830723c */ /* 0x004ff00000001830 */
[-C--:B------:R-:W-:Y:S08]  /*3760*/  HMMA.16816.F32 R56, R76, R156.reuse, RZ ;  /* 0x0000009c4c38723c */ /* 0x080ff000000018ff */
[----:B------:R-:W-:Y:S08]  /*3770*/  HMMA.16816.F32 R60, R28, R156, RZ ;  /* 0x0000009c1c3c723c */ /* 0x000ff000000018ff */
[----:B---3--:R-:W-:Y:S08]  /*3780*/  HMMA.16816.F32 R168, R24, R176, R168 ;  /* 0x000000b018a8723c */ /* 0x008ff000000018a8 */
[C---:B------:R-:W-:Y:S08]  /*3790*/  HMMA.16816.F32 R160, R76.reuse, R158, RZ ;  /* 0x0000009e4ca0723c */ /* 0x040ff000000018ff */
[C---:B-----5:R-:W-:Y:S08]  /*37a0*/  HMMA.16816.F32 R148, R76.reuse, R140, RZ ;  /* 0x0000008c4c94723c */ /* 0x060ff000000018ff */
[----:B------:R-:W-:Y:S01]  /*37b0*/  HMMA.16816.F32 R144, R76, R142, RZ ;  /* 0x0000008e4c90723c */ /* 0x000fe200000018ff */
[----:B------:R-:W-:-:S02]  /*37c0*/  FMUL.FTZ R169, R169, c[0x0][0x2ec] ;  /* 0x0000bb00a9a97a20 */ /* 0x000fc40000410000 */
[----:B------:R-:W-:Y:S02]  /*37d0*/  FMUL.FTZ R170, R170, c[0x0][0x2ec] ;  /* 0x0000bb00aaaa7a20 */ /* 0x000fe40000410000 */
[----:B------:R-:W-:Y:S02]  /*37e0*/  FMUL.FTZ R171, R171, c[0x0][0x2ec] ;  /* 0x0000bb00abab7a20 */ /* 0x000fe40000410000 */
[----:B------:R-:W-:Y:S01]  /*37f0*/  FMUL.FTZ R0, R168, c[0x0][0x2ec] ;  /* 0x0000bb00a8007a20 */ /* 0x000fe20000410000 */
[C---:B------:R-:W-:Y:S05]  /*3800*/  HMMA.16816.F32 R132, R76.reuse, R124, RZ ;  /* 0x0000007c4c84723c */ /* 0x040fea00000018ff */
[----:B------:R-:W-:Y:S03]  /*3810*/  MUFU.TANH R0, R0 ;  /* 0x0000000000007308 */ /* 0x000fe60000002400 */
        /* <DEDUP_REMOVED lines=11> */
[----:B------:R-:W-:Y:S08]  /*38d0*/  HMMA.16816.F32 R40, R28, R36, RZ ;  /* 0x000000241c28723c */ /* 0x000ff000000018ff */
[----:B------:R-:W-:Y:S08]  /*38e0*/  HMMA.16816.F32 R80, R76, R72, RZ ;  /* 0x000000484c50723c */ /* 0x000ff000000018ff */
[C---:B------:R-:W-:Y:S08]  /*38f0*/  HMMA.16816.F32 R156, R28.reuse, R158, RZ ;  /* 0x0000009e1c9c723c */ /* 0x040ff000000018ff */
[C---:B------:R-:W-:Y:S08]  /*3900*/  HMMA.16816.F32 R140, R28.reuse, R142, RZ ;  /* 0x0000008e1c8c723c */ /* 0x040ff000000018ff */
[C---:B------:R-:W-:Y:S08]  /*3910*/  HMMA.16816.F32 R124, R28.reuse, R126, RZ ;  /* 0x0000007e1c7c723c */ /* 0x040ff000000018ff */
[C---:B------:R-:W-:Y:S08]  /*3920*/  HMMA.16816.F32 R108, R28.reuse, R110, RZ ;  /* 0x0000006e1c6c723c */ /* 0x040ff000000018ff */
[C---:B------:R-:W-:Y:S08]  /*3930*/  HMMA.16816.F32 R92, R28.reuse, R94, RZ ;  /* 0x0000005e1c5c723c */ /* 0x040ff000000018ff */
[C---:B------:R-:W-:Y:S08]  /*3940*/  HMMA.16816.F32 R36, R28.reuse, R38, RZ ;  /* 0x000000261c24723c */ /* 0x040ff000000018ff */
[----:B------:R-:W-:Y:S08]  /*3950*/  HMMA.16816.F32 R32, R28, R72, RZ ;  /* 0x000000481c20723c */ /* 0x000ff000000018ff */
[----:B----4-:R-:W-:Y:S01]  /*3960*/  HMMA.16816.F32 R48, R20, R176, R48 ;  /* 0x000000b01430723c */ /* 0x010fe20000001830 */
[----:B------:R-:W-:Y:S07]  /*3970*/  MUFU.TANH R176, R171 ;  /* 0x000000ab00b07308 */ /* 0x000fee0000002400 */
[----:B------:R-:W-:Y:S08]  /*3980*/  HMMA.16816.F32 R52, R12, R182, R52 ;  /* 0x000000b60c34723c */ /* 0x000ff00000001834 */
[-C--:B------:R-:W-:Y:S08]  /*3990*/  HMMA.16816.F32 R76, R76, R74.reuse, RZ ;  /* 0x0000004a4c4c723c */ /* 0x080ff000000018ff */
[----:B------:R-:W-:Y:S01]  /*39a0*/  HMMA.16816.F32 R28, R28, R74, RZ ;  /* 0x0000004a1c1c723c */ /* 0x000fe200000018ff */
[----:B------:R-:W1:Y:S01]  /*39b0*/  LDSM.16.M88.4 R72, [R226+0x800] ;  /* 0x00080000e248783b */ /* 0x000e620000000200 */
[----:B------:R-:W-:-:S02]  /*39c0*/  FMUL.FTZ R48, R48, c[0x0][0x2ec] ;  /* 0x0000bb0030307a20 */ /* 0x000fc40000410000 */
[----:B------:R-:W-:Y:S02]  /*39d0*/  FMUL.FTZ R49, R49, c[0x0][0x2ec] ;  /* 0x0000bb0031317a20 */ /* 0x000fe40000410000 */
[----:B------:R-:W-:Y:S01]  /*39e0*/  FMUL.FTZ R50, R50, c[0x0][0x2ec] ;  /* 0x0000bb0032327a20 */ /* 0x000fe20000410000 */
[----:B------:R-:W-:Y:S01]  /*39f0*/  MUFU.TANH R177, R48 ;  /* 0x0000003000b17308 */ /* 0x000fe20000002400 */
[----:B------:R-:W-:Y:S01]  /*3a00*/  HMMA.16816.F32 R64, R8, R182, R64 ;  /* 0x000000b60840723c */ /* 0x000fe20000001840 */
[----:B------:R-:W-:-:S07]  /*3a10*/  FMUL.FTZ R51, R51, c[0x0][0x2ec] ;  /* 0x0000bb0033337a20 */ /* 0x000fce0000410000 */
[-C--:B------:R-:W-:Y:S08]  /*3a20*/  HMMA.16816.F32 R60, R16, R172.reuse, R60 ;  /* 0x000000ac103c723c */ /* 0x080ff0000000183c */
[----:B------:R-:W-:Y:S01]  /*3a30*/  HMMA.16816.F32 R56, R44, R172, R56 ;  /* 0x000000ac2c38723c */ /* 0x000fe20000001838 */
[----:B------:R-:W2:Y:S07]  /*3a40*/  MUFU.TANH R172, R169 ;  /* 0x000000a900ac7308 */ /* 0x000eae0000002400 */
[----:B------:R-:W-:Y:S01]  /*3a50*/  HMMA.16816.F32 R52, R24, R178, R52 ;  /* 0x000000b21834723c */ /* 0x000fe20000001834 */
[----:B------:R3:W4:Y:S07]  /*3a60*/  MUFU.TANH R173, R170 ;  /* 0x000000aa00ad7308 */ /* 0x00072e0000002400 */
[-C--:B------:R-:W-:Y:S08]  /*3a70*/  HMMA.16816.F32 R160, R44, R174.reuse, R160 ;  /* 0x000000ae2ca0723c */ /* 0x080ff000000018a0 */
[----:B------:R-:W-:Y:S01]  /*3a80*/  HMMA.16816.F32 R156, R16, R174, R156 ;  /* 0x000000ae109c723c */ /* 0x000fe2000000189c */
[----:B---3--:R-:W3:Y:S01]  /*3a90*/  LDSM.16.M88.4 R168, [R212+0x800] ;  /* 0x00080000d4a8783b */ /* 0x008ee20000000200 */
[----:B------:R-:W-:Y:S06]  /*3aa0*/  MUFU.TANH R174, R49 ;  /* 0x0000003100ae7308 */ /* 0x000fec0000002400 */
[----:B------:R-:W-:Y:S01]  /*3ab0*/  HMMA.16816.F32 R64, R20, R178, R64 ;  /* 0x000000b21440723c */ /* 0x000fe20000001840 */
[----:B------:R-:W-:Y:S01]  /*3ac0*/  FMUL.FTZ R52, R52, c[0x0][0x2ec] ;  /* 0x0000bb0034347a20 */ /* 0x000fe20000410000 */
[----:B------:R-:W5:Y:S01]  /*3ad0*/  MUFU.TANH R178, R50 ;  /* 0x0000003200b27308 */ /* 0x000f620000002400 */
[----:B------:R-:W-:-:S02]  /*3ae0*/  FMUL.FTZ R53, R53, c[0x0][0x2ec] ;  /* 0x0000bb0035357a20 */ /* 0x000fc40000410000 */
[----:B------:R-:W-:Y:S02]  /*3af0*/  FMUL.FTZ R54, R54, c[0x0][0x2ec] ;  /* 0x0000bb0036367a20 */ /* 0x000fe40000410000 */
[----:B------:R-:W-:Y:S01]  /*3b00*/  FMUL.FTZ R55, R55, c[0x0][0x2ec] ;  /* 0x0000bb0037377a20 */ /* 0x000fe20000410000 */
[-C--:B-1----:R-:W-:Y:S02]  /*3b10*/  HMMA.16816.F32 R60, R12, R72.reuse, R60 ;  /* 0x000000480c3c723c */ /* 0x082fe4000000183c */
[----:B------:R1:W-:Y:S06]  /*3b20*/  MUFU.TANH R175, R51 ;  /* 0x0000003300af7308 */ /* 0x0003ec0000002400 */
[----:B------:R-:W-:Y:S02]  /*3b30*/  HMMA.16816.F32 R56, R8, R72, R56 ;  /* 0x000000480838723c */ /* 0x000fe40000001838 */
[----:B------:R-:W2:Y:S06]  /*3b40*/  MUFU.TANH R179, R52 ;  /* 0x0000003400b37308 */ /* 0x000eac0000002400 */
[----:B------:R-:W-:Y:S01]  /*3b50*/  HMMA.16816.F32 R152, R16, R164, R152 ;  /* 0x000000a41098723c */ /* 0x000fe20000001898 */
[----:B------:R-:W-:Y:S01]  /*3b60*/  FMUL.FTZ R64, R64, c[0x0][0x2ec] ;  /* 0x0000bb0040407a20 */ /* 0x000fe20000410000 */
[----:B-1----:R-:W1:Y:S01]  /*3b70*/  LDSM.16.M88.4 R48, [R226+0x1000] ;  /* 0x00100000e230783b */ /* 0x002e620000000200 */
[----:B------:R-:W-:Y:S01]  /*3b80*/  MUFU.TANH R180, R53 ;  /* 0x0000003500b47308 */ /* 0x000fe20000002400 */
[----:B------:R-:W-:-:S02]  /*3b90*/  FMUL.FTZ R65, R65, c[0x0][0x2ec] ;  /* 0x0000bb0041417a20 */ /* 0x000fc40000410000 */
[----:B------:R-:W-:Y:S02]  /*3ba0*/  FMUL.FTZ R66, R66, c[0x0][0x2ec] ;  /* 0x0000bb0042427a20 */ /* 0x000fe40000410000 */
[----:B------:R-:W-:Y:S01]  /*3bb0*/  HMMA.16816.F32 R148, R44, R164, R148 ;  /* 0x000000a42c94723c */ /* 0x000fe20000001894 */
[----:B------:R-:W-:Y:S02]  /*3bc0*/  FMUL.FTZ R67, R67, c[0x0][0x2ec] ;  /* 0x0000bb0043437a20 */ /* 0x000fe40000410000 */
[----:B------:R-:W1:Y:S05]  /*3bd0*/  MUFU.TANH R182, R54 ;  /* 0x0000003600b67308 */ /* 0x000e6a0000002400 */
[-C--:B---3--:R-:W-:Y:S03]  /*3be0*/  HMMA.16816.F32 R60, R24, R168.reuse, R60 ;  /* 0x000000a8183c723c */ /* 0x088fe6000000183c */
[----:B------:R3:W-:Y:S05]  /*3bf0*/  MUFU.TANH R181, R55 ;  /* 0x0000003700b57308 */ /* 0x0007ea0000002400 */
[----:B------:R-:W-:Y:S03]  /*3c00*/  HMMA.16816.F32 R56, R20, R168, R56 ;  /* 0x000000a81438723c */ /* 0x000fe60000001838 */
[----:B------:R-:W1:Y:S05]  /*3c10*/  MUFU.TANH R185, R64 ;  /* 0x0000004000b97308 */ /* 0x000e6a0000002400 */
[-C--:B------:R-:W-:Y:S01]  /*3c20*/  HMMA.16816.F32 R160, R8, R74.reuse, R160 ;  /* 0x0000004a08a0723c */ /* 0x080fe200000018a0 */
[----:B---3--:R-:W3:Y:S02]  /*3c30*/  LDSM.16.M88.4 R52, [R212+0x1000] ;  /* 0x00100000d434783b */ /* 0x008ee40000000200 */
[----:B------:R-:W-:Y:S05]  /*3c40*/  MUFU.TANH R183, R65 ;  /* 0x0000004100b77308 */ /* 0x000fea0000002400 */
[----:B------:R-:W-:Y:S01]  /*3c50*/  HMMA.16816.F32 R156, R12, R74, R156 ;  /* 0x0000004a0c9c723c */ /* 0x000fe2000000189c */
[----:B------:R-:W-:Y:S01]  /*3c60*/  FMUL.FTZ R60, R60, c[0x0][0x2ec] ;  /* 0x0000bb003c3c7a20 */ /* 0x000fe20000410000 */
[----:B------:R-:W-:Y:S01]  /*3c70*/  LDSM.16.M88.4 R72, [R223+0x6000] ;  /* 0x00600000df48783b */ /* 0x000fe20000000200 */
[----:B------:R-:W-:Y:S01]  /*3c80*/  FMUL.FTZ R61, R61, c[0x0][0x2ec] ;  /* 0x0000bb003d3d7a20 */ /* 0x000fe20000410000 */
[----:B------:R-:W-:Y:S01]  /*3c90*/  MUFU.TANH R187, R66 ;  /* 0x0000004200bb7308 */ /* 0x000fe20000002400 */
[----:B------:R-:W-:-:S02]  /*3ca0*/  FMUL.FTZ R62, R62, c[0x0][0x2ec] ;  /* 0x0000bb003e3e7a20 */ /* 0x000fc40000410000 */
[----:B------:R-:W-:Y:S01]  /*3cb0*/  FMUL.FTZ R63, R63, c[0x0][0x2ec] ;  /* 0x0000bb003f3f7a20 */ /* 0x000fe20000410000 */
[----:B-1----:R-:W-:Y:S01]  /*3cc0*/  HMMA.16816.F32 R152, R12, R48, R152 ;  /* 0x000000300c98723c */ /* 0x002fe20000001898 */
[----:B------:R-:W-:Y:S02]  /*3cd0*/  FMUL.FTZ R56, R56, c[0x0][0x2ec] ;  /* 0x0000bb0038387a20 */ /* 0x000fe40000410000 */
[----:B------:R-:W-:Y:S01]  /*3ce0*/  FMUL.FTZ R57, R57, c[0x0][0x2ec] ;  /* 0x0000bb0039397a20 */ /* 0x000fe20000410000 */
[----:B------:R1:W1:Y:S01]  /*3cf0*/  MUFU.TANH R186, R67 ;  /* 0x0000004300ba7308 */ /* 0x0002620000002400 */
[----:B------:R-:W-:-:S03]  /*3d00*/  FMUL.FTZ R58, R58, c[0x0][0x2ec] ;  /* 0x0000bb003a3a7a20 */ /* 0x000fc60000410000 */
[----:B------:R-:W-:Y:S04]  /*3d10*/  HMMA.16816.F32 R148, R8, R48, R148 ;  /* 0x000000300894723c */ /* 0x000fe80000001894 */
[----:B------:R-:W2:Y:S04]  /*3d20*/  MUFU.TANH R169, R60 ;  /* 0x0000003c00a97308 */ /* 0x000ea80000002400 */
[-C--:B------:R-:W-:Y:S04]  /*3d30*/  HMMA.16816.F32 R144, R44, R166.reuse, R144 ;  /* 0x000000a62c90723c */ /* 0x080fe80000001890 */
[----:B------:R-:W-:Y:S01]  /*3d40*/  MUFU.TANH R168, R61 ;  /* 0x0000003d00a87308 */ /* 0x000fe20000002400 */
[----:B-1----:R-:W1:Y:S03]  /*3d50*/  LDSM.16.M88.4 R64, [R223+0x5800] ;  /* 0x00580000df40783b */ /* 0x002e660000000200 */
[----:B------:R-:W-:Y:S04]  /*3d60*/  HMMA.16816.F32 R140, R16, R166, R140 ;  /* 0x000000a6108c723c */ /* 0x000fe8000000188c */
[----:B------:R-:W-:Y:S04]  /*3d70*/  MUFU.TANH R189, R62 ;  /* 0x0000003e00bd7308 */ /* 0x000fe80000002400 */
[-C--:B------:R-:W-:Y:S04]  /*3d80*/  HMMA.16816.F32 R160, R20, R170.reuse, R160 ;  /* 0x000000aa14a0723c */ /* 0x080fe800000018a0 */
[----:B------:R2:W-:Y:S04]  /*3d90*/  MUFU.TANH R188, R63 ;  /* 0x0000003f00bc7308 */ /* 0x0005e80000002400 */
[C---:B------:R-:W-:Y:S04]  /*3da0*/  HMMA.16816.F32 R156, R24.reuse, R170, R156 ;  /* 0x000000aa189c723c */ /* 0x040fe8000000189c */
[----:B------:R-:W1:Y:S04]  /*3db0*/  MUFU.TANH R171, R56 ;  /* 0x0000003800ab7308 */ /* 0x000e680000002400 */
[-C--:B---3--:R-:W-:Y:S04]  /*3dc0*/  HMMA.16816.F32 R152, R24, R52.reuse, R152 ;  /* 0x000000341898723c */ /* 0x088fe80000001898 */
[----:B------:R-:W-:Y:S01]  /*3dd0*/  MUFU.TANH R170, R57 ;  /* 0x0000003900aa7308 */ /* 0x000fe20000002400 */
[----:B--2---:R-:W2:Y:S03]  /*3de0*/  LDSM.16.M88.4 R60, [R223+0x6800] ;  /* 0x00680000df3c783b */ /* 0x004ea60000000200 */
[----:B------:R-:W-:Y:S01]  /*3df0*/  HMMA.16816.F32 R164, R20, R52, R148 ;  /* 0x0000003414a4723c */ /* 0x000fe20000001894 */
[----:B------:R-:W3:Y:S01]  /*3e00*/  LDSM.16.M88.4 R148, [R223+0x7000] ;  /* 0x00700000df94783b */ /* 0x000ee20000000200 */
[----:B------:R-:W-:-:S02]  /*3e10*/  FMUL.FTZ R160, R160, c[0x0][0x2ec] ;  /* 0x0000bb00a0a07a20 */ /* 0x000fc40000410000 */
[----:B------:R4:W2:Y:S01]  /*3e20*/  MUFU.TANH R190, R58 ;  /* 0x0000003a00be7308 */ /* 0x0008a20000002400 */
[----:B------:R-:W-:Y:S02]  /*3e30*/  FMUL.FTZ R162, R162, c[0x0][0x2ec] ;  /* 0x0000bb00a2a27a20 */ /* 0x000fe40000410000 */
[----:B------:R-:W-:Y:S01]  /*3e40*/  FMUL.FTZ R52, R59, c[0x0][0x2ec] ;  /* 0x0000bb003b347a20 */ /* 0x000fe20000410000 */
[C---:B-1----:R-:W-:Y:S01]  /*3e50*/  HMMA.16816.F32 R132, R44.reuse, R64, R132 ;  /* 0x000000402c84723c */ /* 0x042fe20000001884 */
[----:B------:R-:W-:Y:S02]  /*3e60*/  FMUL.FTZ R53, R156, c[0x0][0x2ec] ;  /* 0x0000bb009c357a20 */ /* 0x000fe40000410000 */
[----:B------:R-:W-:Y:S01]  /*3e70*/  FMUL.FTZ R156, R157, c[0x0][0x2ec] ;  /* 0x0000bb009d9c7a20 */ /* 0x000fe20000410000 */
[----:B------:R-:W-:Y:S01]  /*3e80*/  MUFU.TANH R160, R160 ;  /* 0x000000a000a07308 */ /* 0x000fe20000002400 */
[----:B------:R-:W-:Y:S02]  /*3e90*/  FMUL.FTZ R158, R158, c[0x0][0x2ec] ;  /* 0x0000bb009e9e7a20 */ /* 0x000fe40000410000 */
[----:B------:R-:W-:Y:S01]  /*3ea0*/  FMUL.FTZ R157, R159, c[0x0][0x2ec] ;  /* 0x0000bb009f9d7a20 */ /* 0x000fe20000410000 */
[----:B------:R-:W-:Y:S01]  /*3eb0*/  HMMA.16816.F32 R128, R44, R66, R128 ;  /* 0x000000422c80723c */ /* 0x000fe20000001880 */
[----:B------:R-:W-:-:S02]  /*3ec0*/  FMUL.FTZ R159, R161, c[0x0][0x2ec] ;  /* 0x0000bb00a19f7a20 */ /* 0x000fc40000410000 */
[----:B------:R-:W-:Y:S01]  /*3ed0*/  FMUL.FTZ R161, R163, c[0x0][0x2ec] ;  /* 0x0000bb00a3a17a20 */ /* 0x000fe20000410000 */
[----:B----4-:R-:W1:Y:S01]  /*3ee0*/  LDSM.16.M88.4 R56, [R223+0x7800] ;  /* 0x00780000df38783b */ /* 0x010e620000000200 */
[----:B------:R-:W4:Y:S01]  /*3ef0*/  MUFU.TANH R53, R53 ;  /* 0x0000003500357308 */ /* 0x000f220000002400 */
[----:B------:R-:W-:Y:S02]  /*3f00*/  FMUL.FTZ R152, R152, c[0x0][0x2ec] ;  /* 0x0000bb0098987a20 */ /* 0x000fe40000410000 */
[C---:B------:R-:W-:Y:S01]  /*3f10*/  HMMA.16816.F32 R116, R44.reuse, R72, R116 ;  /* 0x000000482c74723c */ /* 0x040fe20000001874 */
[----:B------:R-:W-:Y:S02]  /*3f20*/  FMUL.FTZ R163, R166, c[0x0][0x2ec] ;  /* 0x0000bb00a6a37a20 */ /* 0x000fe40000410000 */
[----:B------:R-:W-:Y:S02]  /*3f30*/  FMUL.FTZ R153, R153, c[0x0][0x2ec] ;  /* 0x0000bb0099997a20 */ /* 0x000fe40000410000 */
[----:B------:R-:W1:Y:S03]  /*3f40*/  MUFU.TANH R52, R52 ;  /* 0x0000003400347308 */ /* 0x000e660000002400 */
[C---:B------:R-:W-:Y:S05]  /*3f50*/  HMMA.16816.F32 R112, R44.reuse, R74, R112 ;  /* 0x0000004a2c70723c */ /* 0x040fea0000001870 */
[----:B------:R-:W1:Y:S03]  /*3f60*/  MUFU.TANH R158, R158 ;  /* 0x0000009e009e7308 */ /* 0x000e660000002400 */
[C---:B--2---:R-:W-:Y:S05]  /*3f70*/  HMMA.16816.F32 R100, R44.reuse, R60, R100 ;  /* 0x0000003c2c64723c */ /* 0x044fea0000001864 */
[----:B------:R-:W2:Y:S03]  /*3f80*/  MUFU.TANH R157, R157 ;  /* 0x0000009d009d7308 */ /* 0x000ea60000002400 */
[C---:B------:R-:W-:Y:S05]  /*3f90*/  HMMA.16816.F32 R96, R44.reuse, R62, R96 ;  /* 0x0000003e2c60723c */ /* 0x040fea0000001860 */
[----:B------:R-:W2:Y:S03]  /*3fa0*/  MUFU.TANH R162, R162 ;  /* 0x000000a200a27308 */ /* 0x000ea60000002400 */
[C---:B---3--:R-:W-:Y:S05]  /*3fb0*/  HMMA.16816.F32 R88, R44.reuse, R148, R88 ;  /* 0x000000942c58723c */ /* 0x048fea0000001858 */
[----:B------:R-:W3:Y:S03]  /*3fc0*/  MUFU.TANH R156, R156 ;  /* 0x0000009c009c7308 */ /* 0x000ee60000002400 */
[C---:B-1----:R-:W-:Y:S05]  /*3fd0*/  HMMA.16816.F32 R80, R44.reuse, R56, R80 ;  /* 0x000000382c50723c */ /* 0x042fea0000001850 */
[----:B------:R-:W1:Y:S03]  /*3fe0*/  MUFU.TANH R159, R159 ;  /* 0x0000009f009f7308 */ /* 0x000e660000002400 */
[C---:B------:R-:W-:Y:S05]  /*3ff0*/  HMMA.16816.F32 R84, R44.reuse, R150, R84 ;  /* 0x000000962c54723c */ /* 0x040fea0000001854 */
[----:B------:R-:W1:Y:S03]  /*4000*/  MUFU.TANH R161, R161 ;  /* 0x000000a100a17308 */ /* 0x000e660000002400 */
[----:B------:R-:W-:Y:S01]  /*4010*/  HMMA.16816.F32 R76, R44, R58, R76 ;  /* 0x0000003a2c4c723c */ /* 0x000fe2000000184c */
[----:B------:R-:W1:Y:S04]  /*4020*/  LDSM.16.M88.4 R44, [R226+0x1800] ;  /* 0x00180000e22c783b */ /* 0x000e680000000200 */
[----:B------:R-:W1:Y:S03]  /*4030*/  MUFU.TANH R152, R152 ;  /* 0x0000009800987308 */ /* 0x000e660000002400 */
[----:B------:R-:W-:Y:S05]  /*4040*/  HMMA.16816.F32 R136, R16, R64, R136 ;  /* 0x000000401088723c */ /* 0x000fea0000001888 */
[----:B------:R-:W1:Y:S02]  /*4050*/  MUFU.TANH R153, R153 ;  /* 0x0000009900997308 */ /* 0x000e640000002400 */
[----:B------:R-:W-:Y:S01]  /*4060*/  FMUL.FTZ R65, R155, c[0x0][0x2ec] ;  /* 0x0000bb009b417a20 */ /* 0x000fe20000410000 */
[----:B------:R-:W-:Y:S01]  /*4070*/  HMMA.16816.F32 R140, R12, R50, R140 ;  /* 0x000000320c8c723c */ /* 0x000fe2000000188c */
[----:B------:R-:W-:-:S02]  /*4080*/  FMUL.FTZ R155, R167, c[0x0][0x2ec] ;  /* 0x0000bb00a79b7a20 */ /* 0x000fc40000410000 */
[----:B------:R-:W-:Y:S02]  /*4090*/  FMUL.FTZ R64, R154, c[0x0][0x2ec] ;  /* 0x0000bb009a407a20 */ /* 0x000fe40000410000 */
[----:B------:R-:W1:Y:S01]  /*40a0*/  MUFU.TANH R65, R65 ;  /* 0x0000004100417308 */ /* 0x000e620000002400 */
[----:B------:R-:W-:Y:S02]  /*40b0*/  FMUL.FTZ R154, R164, c[0x0][0x2ec] ;  /* 0x0000bb00a49a7a20 */ /* 0x000fe40000410000 */
[----:B------:R-:W-:Y:S01]  /*40c0*/  HMMA.16816.F32 R144, R8, R50, R144 ;  /* 0x000000320890723c */ /* 0x000fe20000001890 */
[----:B------:R-:W2:Y:S04]  /*40d0*/  LDSM.16.M88.4 R48, [R212+0x1800] ;  /* 0x00180000d430783b */ /* 0x000ea80000000200 */
[----:B------:R-:W1:Y:S03]  /*40e0*/  MUFU.TANH R64, R64 ;  /* 0x0000004000407308 */ /* 0x000e660000002400 */
[C---:B------:R-:W-:Y:S05]  /*40f0*/  HMMA.16816.F32 R124, R16.reuse, R66, R124 ;  /* 0x00000042107c723c */ /* 0x040fea000000187c */
[----:B------:R-:W2:Y:S02]  /*4100*/  MUFU.TANH R163, R163 ;  /* 0x000000a300a37308 */ /* 0x000ea40000002400 */
[----:B------:R-:W-:Y:S01]  /*4110*/  FMUL.FTZ R66, R165, c[0x0][0x2ec] ;  /* 0x0000bb00a5427a20 */ /* 0x000fe20000410000 */
[----:B------:R-:W-:Y:S05]  /*4120*/  HMMA.16816.F32 R120, R16, R72, R120 ;  /* 0x000000481078723c */ /* 0x000fea0000001878 */
[----:B------:R-:W2:Y:S03]  /*4130*/  MUFU.TANH R66, R66 ;  /* 0x0000004200427308 */ /* 0x000ea60000002400 */
[-C--:B-1----:R-:W-:Y:S05]  /*4140*/  HMMA.16816.F32 R136, R12, R44.reuse, R136 ;  /* 0x0000002c0c88723c */ /* 0x082fea0000001888 */
[----:B------:R-:W-:Y:S03]  /*4150*/  MUFU.TANH R154, R154 ;  /* 0x0000009a009a7308 */ /* 0x000fe60000002400 */
[C---:B------:R-:W-:Y:S05]  /*4160*/  HMMA.16816.F32 R132, R8.reuse, R44, R132 ;  /* 0x0000002c0884723c */ /* 0x040fea0000001884 */
[----:B------:R-:W-:Y:S03]  /*4170*/  MUFU.TANH R155, R155 ;  /* 0x0000009b009b7308 */ /* 0x000fe60000002400 */
[-C--:B------:R-:W-:Y:S08]  /*4180*/  HMMA.16816.F32 R128, R8, R46.reuse, R128 ;  /* 0x0000002e0880723c */ /* 0x080ff00000001880 */
[----:B------:R-:W-:Y:S01]  /*4190*/  HMMA.16816.F32 R124, R12, R46, R124 ;  /* 0x0000002e0c7c723c */ /* 0x000fe2000000187c */
[----:B------:R-:W1:Y:S07]  /*41a0*/  LDSM.16.M88.4 R44, [R226+0x2000] ;  /* 0x00200000e22c783b */ /* 0x000e6e0000000200 */
[-C--:B--2---:R-:W-:Y:S08]  /*41b0*/  HMMA.16816.F32 R136, R24, R48.reuse, R136 ;  /* 0x000000301888723c */ /* 0x084ff00000001888 */
[----:B------:R-:W-:Y:S07]  /*41c0*/  HMMA.16816.F32 R132, R20, R48, R132 ;  /* 0x000000301484723c */ /* 0x000fee0000001884 */
[----:B------:R-:W-:Y:S01]  /*41d0*/  IMAD.U32 R48, RZ, RZ, UR12 ;  /* 0x0000000cff307e24 */ /* 0x000fe2000f8e00ff */
[----:B------:R-:W-:Y:S03]  /*41e0*/  HMMA.16816.F32 R140, R24, R54, R140 ;  /* 0x00000036188c723c */ /* 0x000fe6000000188c */
[----:B------:R-:W-:-:S05]  /*41f0*/  IMAD R3, R48, 0x80, R251 ;  /* 0x0000008030037824 */ /* 0x000fca00078e02fb */
[C---:B------:R-:W-:Y:S01]  /*4200*/  HMMA.16816.F32 R144, R20.reuse, R54, R144 ;  /* 0x000000361490723c */ /* 0x040fe20000001890 */
[----:B------:R-:W-:Y:S02]  /*4210*/  FMUL.FTZ R137, R137, c[0x0][0x2ec] ;  /* 0x0000bb0089897a20 */ /* 0x000fe40000410000 */
[----:B------:R-:W-:Y:S02]  /*4220*/  FMUL.FTZ R136, R136, c[0x0][0x2ec] ;  /* 0x0000bb0088887a20 */ /* 0x000fe40000410000 */
[----:B------:R-:W-:Y:S02]  /*4230*/  FMUL.FTZ R138, R138, c[0x0][0x2ec] ;  /* 0x0000bb008a8a7a20 */ /* 0x000fe40000410000 */
[----:B------:R-:W-:Y:S01]  /*4240*/  IADD3 R54, R3, 0x1, RZ ;  /* 0x0000000103367810 */ /* 0x000fe20007ffe0ff */
[-C--:B------:R-:W-:Y:S01]  /*4250*/  HMMA.16816.F32 R128, R20, R50.reuse, R128 ;  /* 0x000000321480723c */ /* 0x080fe20000001880 */
[----:B------:R-:W-:Y:S01]  /*4260*/  FMUL.FTZ R132, R132, c[0x0][0x2ec] ;  /* 0x0000bb0084847a20 */ /* 0x000fe20000410000 */
[----:B------:R-:W-:Y:S01]  /*4270*/  MUFU.TANH R184, R138 ;  /* 0x0000008a00b87308 */ /* 0x000fe20000002400 */
[----:B------:R-:W-:Y:S01]  /*4280*/  ISETP.GE.AND P0, PT, R54, R246, PT ;  /* 0x000000f63600720c */ /* 0x000fe20003f06270 */
[----:B------:R-:W-:Y:S01]  /*4290*/  FMUL.FTZ R134, R134, c[0x0][0x2ec] ;  /* 0x0000bb0086867a20 */ /* 0x000fe20000410000 */
[C---:B------:R-:W-:Y:S01]  /*42a0*/  ISETP.GE.AND P1, PT, R54.reuse, R242, PT ;  /* 0x000000f23600720c */ /* 0x040fe20003f26270 */
[----:B------:R-:W-:Y:S01]  /*42b0*/  FMUL.FTZ R139, R139, c[0x0][0x2ec] ;  /* 0x0000bb008b8b7a20 */ /* 0x000fe20000410000 */
[C---:B------:R-:W-:Y:S01]  /*42c0*/  ISETP.LT.OR P3, PT, R54.reuse, R247, P0 ;  /* 0x000000f73600720c */ /* 0x040fe20000761670 */
[----:B------:R-:W-:Y:S01]  /*42d0*/  HMMA.16816.F32 R124, R24, R50, R124 ;  /* 0x00000032187c723c */ /* 0x000fe2000000187c */
[C---:B------:R-:W-:Y:S01]  /*42e0*/  ISETP.GE.AND P2, PT, R54.reuse, R244, PT ;  /* 0x000000f43600720c */ /* 0x040fe20003f46270 */
[----:B------:R-:W2:Y:S01]  /*42f0*/  LDSM.16.M88.4 R48, [R212+0x2000] ;  /* 0x00200000d430783b */ /* 0x000ea20000000200 */
[C---:B------:R-:W-:Y:S01]  /*4300*/  ISETP.GE.AND P0, PT, R54.reuse, R240, PT ;  /* 0x000000f03600720c */ /* 0x040fe20003f06270 */
[----:B------:R-:W-:Y:S01]  /*4310*/  FMUL.FTZ R72, R141, c[0x0][0x2ec] ;  /* 0x0000bb008d487a20 */ /* 0x000fe20000410000 */
[C---:B------:R-:W-:Y:S01]  /*4320*/  ISETP.LT.OR P1, PT, R54.reuse, R243, P1 ;  /* 0x000000f33600720c */ /* 0x040fe20000f21670 */
[----:B------:R-:W-:Y:S01]  /*4330*/  FMUL.FTZ R141, R143, c[0x0][0x2ec] ;  /* 0x0000bb008f8d7a20 */ /* 0x000fe20000410000 */
[C---:B------:R-:W-:Y:S01]  /*4340*/  ISETP.LT.OR P4, PT, R54.reuse, R245, P2 ;  /* 0x000000f53600720c */ /* 0x040fe20001781670 */
[-C--:B-1----:R-:W-:Y:S01]  /*4350*/  HMMA.16816.F32 R120, R12, R44.reuse, R120 ;  /* 0x0000002c0c78723c */ /* 0x082fe20000001878 */
[----:B------:R-:W-:Y:S01]  /*4360*/  ISETP.LT.OR P0, PT, R54, R241, P0 ;  /* 0x000000f13600720c */ /* 0x000fe20000701670 */
[----:B------:R-:W-:Y:S01]  /*4370*/  FMUL.FTZ R143, R144, c[0x0][0x2ec] ;  /* 0x0000bb00908f7a20 */ /* 0x000fe20000410000 */
[----:B------:R-:W-:Y:S01]  /*4380*/  P2R R54, PR, RZ, 0x2 ;  /* 0x00000002ff367803 */ /* 0x000fe20000000000 */
[----:B------:R-:W-:Y:S01]  /*4390*/  MUFU.TANH R144, R137 ;  /* 0x0000008900907308 */ /* 0x000fe20000002400 */
[----:B------:R-:W-:Y:S01]  /*43a0*/  ISETP.GE.AND P1, PT, R3, R246, PT ;  /* 0x000000f60300720c */ /* 0x000fe20003f26270 */
[----:B------:R-:W-:Y:S01]  /*43b0*/  FMUL.FTZ R133, R133, c[0x0][0x2ec] ;  /* 0x0000bb0085857a20 */ /* 0x000fe20000410000 */
[----:B------:R-:W-:Y:S01]  /*43c0*/  FSEL R172, R172, -INF , !P3 ;  /* 0xff800000acac7808 */ /* 0x000fe20005800000 */
[----:B------:R-:W-:Y:S01]  /*43d0*/  HMMA.16816.F32 R116, R8, R44, R116 ;  /* 0x0000002c0874723c */ /* 0x000fe20000001874 */
[----:B------:R-:W-:Y:S01]  /*43e0*/  ISETP.LT.OR P1, PT, R3, R247, P1 ;  /* 0x000000f70300720c */ /* 0x000fe20000f21670 */
[----:B------:R-:W-:Y:S01]  /*43f0*/  FMUL.FTZ R135, R135, c[0x0][0x2ec] ;  /* 0x0000bb0087877a20 */ /* 0x000fe20000410000 */
[----:B------:R-:W-:Y:S01]  /*4400*/  ISETP.NE.AND P3, PT, R54, RZ, PT ;  /* 0x000000ff3600720c */ /* 0x000fe20003f65270 */
[----:B------:R-:W-:Y:S01]  /*4410*/  MUFU.TANH R193, R132 ;  /* 0x0000008400c17308 */ /* 0x000fe20000002400 */
[----:B------:R-:W-:Y:S01]  /*4420*/  FSEL R0, R0, -INF , !P1 ;  /* 0xff80000000007808 */ /* 0x000fe20004800000 */
[----:B------:R-:W-:Y:S01]  /*4430*/  FMUL.FTZ R67, R140, c[0x0][0x2ec] ;  /* 0x0000bb008c437a20 */ /* 0x000fe20000410000 */
[----:B------:R-:W-:Y:S01]  /*4440*/  P2R R45, PR, RZ, 0x1 ;  /* 0x00000001ff2d7803 */ /* 0x000fe20000000000 */
[----:B------:R-:W-:Y:S01]  /*4450*/  HMMA.16816.F32 R108, R16, R74, R108 ;  /* 0x0000004a106c723c */ /* 0x000fe2000000186c */
[----:B------:R-:W-:Y:S01]  /*4460*/  ISETP.GE.AND P0, PT, R3, R244, PT ;  /* 0x000000f40300720c */ /* 0x000fe20003f06270 */
[----:B------:R-:W-:Y:S01]  /*4470*/  FMUL.FTZ R68, R125, c[0x0][0x2ec] ;  /* 0x0000bb007d447a20 */ /* 0x000fe20000410000 */
[----:B------:R-:W-:Y:S01]  /*4480*/  IADD3 R44, R3, 0x8, RZ ;  /* 0x00000008032c7810 */ /* 0x000fe20007ffe0ff */
[----:B------:R-:W-:Y:S01]  /*4490*/  FMUL.FTZ R125, R129, c[0x0][0x2ec] ;  /* 0x0000bb00817d7a20 */ /* 0x000fe20000410000 */
[C---:B------:R-:W-:Y:S01]  /*44a0*/  ISETP.LT.OR P0, PT, R3.reuse, R245, P0 ;  /* 0x000000f50300720c */ /* 0x040fe20000701670 */
[----:B------:R-:W-:Y:S01]  /*44b0*/  MUFU.TANH R191, R134 ;  /* 0x0000008600bf7308 */ /* 0x000fe20000002400 */
[----:B------:R-:W-:Y:S01]  /*44c0*/  ISETP.GE.AND P1, PT, R3, R242, PT ;  /* 0x000000f20300720c */ /* 0x000fe20003f26270 */
[----:B------:R-:W-:Y:S01]  /*44d0*/  FMUL.FTZ R75, R142, c[0x0][0x2ec] ;  /* 0x0000bb008e4b7a20 */ /* 0x000fe20000410000 */
[C---:B------:R-:W-:Y:S01]  /*44e0*/  ISETP.GE.AND P2, PT, R44.reuse, R246, PT ;  /* 0x000000f62c00720c */ /* 0x040fe20003f46270 */
[----:B------:R-:W-:Y:S01]  /*44f0*/  FMUL.FTZ R142, R145, c[0x0][0x2ec] ;  /* 0x0000bb00918e7a20 */ /* 0x000fe20000410000 */
[----:B------:R-:W-:Y:S01]  /*4500*/  FSEL R173, R173, -INF , !P0 ;  /* 0xff800000adad7808 */ /* 0x000fe20004000000 */
[----:B------:R-:W-:Y:S01]  /*4510*/  FMUL.FTZ R145, R147, c[0x0][0x2ec] ;  /* 0x0000bb0093917a20 */ /* 0x000fe20000410000 */
[C---:B------:R-:W-:Y:S01]  /*4520*/  ISETP.LT.OR P1, PT, R3.reuse, R243, P1 ;  /* 0x000000f30300720c */ /* 0x040fe20000f21670 */
[----:B------:R-:W-:Y:S01]  /*4530*/  MUFU.TANH R147, R136 ;  /* 0x0000008800937308 */ /* 0x000fe20000002400 */
[----:B------:R-:W-:Y:S01]  /*4540*/  ISETP.GE.AND P0, PT, R3, R240, PT ;  /* 0x000000f00300720c */ /* 0x000fe20003f06270 */
[----:B------:R-:W-:Y:S01]  /*4550*/  HMMA.16816.F32 R112, R8, R46, R112 ;  /* 0x0000002e0870723c */ /* 0x000fe20000001870 */
[----:B------:R-:W-:Y:S01]  /*4560*/  ISETP.LT.OR P2, PT, R44, R247, P2 ;  /* 0x000000f72c00720c */ /* 0x000fe20001741670 */
[----:B------:R-:W-:Y:S01]  /*4570*/  FMUL.FTZ R124, R124, c[0x0][0x2ec] ;  /* 0x0000bb007c7c7a20 */ /* 0x000fe20000410000 */
[----:B------:R-:W-:Y:S01]  /*4580*/  FSEL R177, R177, -INF , !P1 ;  /* 0xff800000b1b17808 */ /* 0x000fe20004800000 */
[----:B------:R-:W-:Y:S01]  /*4590*/  FMUL.FTZ R146, R146, c[0x0][0x2ec] ;  /* 0x0000bb0092927a20 */ /* 0x000fe20000410000 */
[----:B------:R-:W-:Y:S01]  /*45a0*/  ISETP.LT.OR P0, PT, R3, R241, P0 ;  /* 0x000000f10300720c */ /* 0x000fe20000701670 */
[----:B------:R1:W-:Y:S01]  /*45b0*/  MUFU.TANH R166, R124 ;  /* 0x0000007c00a67308 */ /* 0x0003e20000002400 */
[----:B------:R-:W-:Y:S01]  /*45c0*/  P2R R55, PR, RZ, 0x4 ;  /* 0x00000004ff377803 */ /* 0x000fe20000000000 */
[-C--:B--2---:R-:W-:Y:S01]  /*45d0*/  HMMA.16816.F32 R120, R24, R48.reuse, R120 ;  /* 0x000000301878723c */ /* 0x084fe20000001878 */
[----:B------:R-:W-:Y:S01]  /*45e0*/  ISETP.GE.AND P1, PT, R44, R242, PT ;  /* 0x000000f22c00720c */ /* 0x000fe20003f26270 */
[----:B------:R-:W-:Y:S01]  /*45f0*/  FMUL.FTZ R126, R126, c[0x0][0x2ec] ;  /* 0x0000bb007e7e7a20 */ /* 0x000fe20000410000 */
[----:B------:R-:W-:Y:S01]  /*4600*/  ISETP.GE.AND P2, PT, R44, R244, PT ;  /* 0x000000f42c00720c */ /* 0x000fe20003f46270 */
[----:B------:R-:W-:Y:S01]  /*4610*/  FMUL.FTZ R130, R130, c[0x0][0x2ec] ;  /* 0x0000bb0082827a20 */ /* 0x000fe20000410000 */
[----:B-----5:R-:W-:Y:S01]  /*4620*/  FSEL R73, R178, -INF , !P0 ;  /* 0xff800000b2497808 */ /* 0x020fe20004000000 */
[----:B------:R-:W-:Y:S01]  /*4630*/  MUFU.TANH R165, R139 ;  /* 0x0000008b00a57308 */ /* 0x000fe20000002400 */
[C---:B------:R-:W-:Y:S01]  /*4640*/  ISETP.LT.OR P6, PT, R44.reuse, R243, P1 ;  /* 0x000000f32c00720c */ /* 0x040fe20000fc1670 */
[----:B------:R-:W-:Y:S01]  /*4650*/  HMMA.16816.F32 R116, R20, R48, R116 ;  /* 0x000000301474723c */ /* 0x000fe20000001874 */
[----:B------:R-:W-:-:S02]  /*4660*/  ISETP.GE.AND P0, PT, R44, R240, PT ;  /* 0x000000f02c00720c */ /* 0x000fc40003f06270 */
[----:B------:R-:W-:Y:S02]  /*4670*/  ISETP.LT.OR P5, PT, R44, R245, P2 ;  /* 0x000000f52c00720c */ /* 0x000fe400017a1670 */
[----:B------:R-:W-:Y:S01]  /*4680*/  ISETP.NE.AND P1, PT, R55, RZ, PT ;  /* 0x000000ff3700720c */ /* 0x000fe20003f25270 */
[----:B-1----:R-:W-:Y:S01]  /*4690*/  FMUL.FTZ R124, R127, c[0x0][0x2ec] ;  /* 0x0000bb007f7c7a20 */ /* 0x002fe20000410000 */
[----:B------:R-:W-:Y:S01]  /*46a0*/  ISETP.NE.AND P2, PT, R45, RZ, PT ;  /* 0x000000ff2d00720c */ /* 0x000fe20003f45270 */
[----:B------:R-:W-:Y:S01]  /*46b0*/  HMMA.16816.F32 R108, R12, R46, R108 ;  /* 0x0000002e0c6c723c */ /* 0x000fe2000000186c */
[----:B------:R-:W-:Y:S01]  /*46c0*/  IADD3 R54, R3, 0x9, RZ ;  /* 0x0000000903367810 */ /* 0x000fe20007ffe0ff */
[----:B------:R-:W-:Y:S01]  /*46d0*/  FMUL.FTZ R127, R128, c[0x0][0x2ec] ;  /* 0x0000bb00807f7a20 */ /* 0x000fe20000410000 */
[----:B------:R-:W-:Y:S01]  /*46e0*/  P2R R45, PR, RZ, 0x40 ;  /* 0x00000040ff2d7803 */ /* 0x000fe20000000000 */
[----:B------:R-:W-:Y:S01]  /*46f0*/  MUFU.TANH R167, R133 ;  /* 0x0000008500a77308 */ /* 0x000fe20000002400 */
[----:B------:R-:W-:-:S02]  /*4700*/  ISETP.LT.OR P6, PT, R44, R241, P0 ;  /* 0x000000f12c00720c */ /* 0x000fc400007c1670 */
[----:B------:R-:W-:Y:S01]  /*4710*/  FSEL R179, R179, -INF , !P1 ;  /* 0xff800000b3b37808 */ /* 0x000fe20004800000 */
[C---:B------:R-:W-:Y:S01]  /*4720*/  HMMA.16816.F32 R104, R16.reuse, R60, R104 ;  /* 0x0000003c1068723c */ /* 0x040fe20000001868 */
[----:B------:R-:W-:Y:S01]  /*4730*/  FSEL R175, R175, -INF , !P2 ;  /* 0xff800000afaf7808 */ /* 0x000fe20005000000 */
[----:B------:R-:W-:Y:S01]  /*4740*/  FMUL.FTZ R120, R120, c[0x0][0x2ec] ;  /* 0x0000bb0078787a20 */ /* 0x000fe20000410000 */
[C---:B------:R-:W-:Y:S01]  /*4750*/  ISETP.GE.AND P1, PT, R54.reuse, R242, PT ;  /* 0x000000f23600720c */ /* 0x040fe20003f26270 */
[----:B------:R-:W-:Y:S01]  /*4760*/  MUFU.TANH R164, R135 ;  /* 0x0000008700a47308 */ /* 0x000fe20000002400 */
[----:B------:R-:W-:Y:S01]  /*4770*/  ISETP.GE.AND P0, PT, R54, R240, PT ;  /* 0x000000f03600720c */ /* 0x000fe20003f06270 */
[----:B------:R-:W-:Y:S01]  /*4780*/  FMUL.FTZ R122, R122, c[0x0][0x2ec] ;  /* 0x0000bb007a7a7a20 */ /* 0x000fe20000410000 */
[----:B------:R-:W-:Y:S01]  /*4790*/  IADD3 R44, R3, 0x10, RZ ;  /* 0x00000010032c7810 */ /* 0x000fe20007ffe0ff */
[----:B------:R-:W-:Y:S01]  /*47a0*/  HMMA.16816.F32 R32, R16, R56, R32 ;  /* 0x000000381020723c */ /* 0x000fe20000001820 */
[----:B------:R-:W-:Y:S01]  /*47b0*/  ISETP.GE.AND P2, PT, R54, R244, PT ;  /* 0x000000f43600720c */ /* 0x000fe20003f46270 */
[----:B------:R-:W-:Y:S01]  /*47c0*/  FMUL.FTZ R116, R116, c[0x0][0x2ec] ;  /* 0x0000bb0074747a20 */ /* 0x000fe20000410000 */
[----:B------:R-:W-:Y:S01]  /*47d0*/  FSEL R174, R174, -INF , !P3 ;  /* 0xff800000aeae7808 */ /* 0x000fe20005800000 */
[----:B------:R1:W-:Y:S01]  /*47e0*/  MUFU.TANH R128, R120 ;  /* 0x0000007800807308 */ /* 0x0003e20000002400 */
[----:B------:R-:W-:Y:S01]  /*47f0*/  FSEL R182, R182, -INF , !P5 ;  /* 0xff800000b6b67808 */ /* 0x000fe20006800000 */
[----:B------:R-:W-:Y:S01]  /*4800*/  FMUL.FTZ R118, R118, c[0x0][0x2ec] ;  /* 0x0000bb0076767a20 */ /* 0x000fe20000410000 */
[C---:B------:R-:W-:Y:S01]  /*4810*/  ISETP.LT.OR P1, PT, R54.reuse, R243, P1 ;  /* 0x000000f33600720c */ /* 0x040fe20000f21670 */
[----:B------:R-:W-:Y:S01]  /*4820*/  HMMA.16816.F32 R108, R24, R50, R108 ;  /* 0x00000032186c723c */ /* 0x000fe2000000186c */
[----:B------:R-:W-:-:S02]  /*4830*/  ISETP.LT.OR P0, PT, R54, R241, P0 ;  /* 0x000000f13600720c */ /* 0x000fc40000701670 */
[----:B------:R-:W-:Y:S01]  /*4840*/  FSEL R176, R176, -INF , !P4 ;  /* 0xff800000b0b07808 */ /* 0x000fe20006000000 */
[----:B------:R-:W2:Y:S01]  /*4850*/  MUFU.TANH R67, R67 ;  /* 0x0000004300437308 */ /* 0x000ea20000002400 */
[-C--:B------:R-:W-:Y:S02]  /*4860*/  ISETP.GE.AND P3, PT, R44, R246.reuse, PT ;  /* 0x000000f62c00720c */ /* 0x080fe40003f66270 */
[C---:B------:R-:W-:Y:S01]  /*4870*/  ISETP.LT.OR P5, PT, R54.reuse, R245, P2 ;  /* 0x000000f53600720c */ /* 0x040fe200017a1670 */
[----:B------:R-:W-:Y:S01]  /*4880*/  HMMA.16816.F32 R112, R20, R50, R112 ;  /* 0x000000321470723c */ /* 0x000fe20000001870 */
[----:B------:R-:W-:Y:S02]  /*4890*/  ISETP.GE.AND P4, PT, R54, R246, PT ;  /* 0x000000f63600720c */ /* 0x000fe40003f86270 */
[----:B------:R-:W-:Y:S01]  /*48a0*/  ISETP.NE.AND P2, PT, R45, RZ, PT ;  /* 0x000000ff2d00720c */ /* 0x000fe20003f45270 */
[----:B-1----:R-:W-:Y:S01]  /*48b0*/  FMUL.FTZ R120, R121, c[0x0][0x2ec] ;  /* 0x0000bb0079787a20 */ /* 0x002fe20000410000 */
[----:B------:R-:W-:Y:S01]  /*48c0*/  P2R R45, PR, RZ, 0x2 ;  /* 0x00000002ff2d7803 */ /* 0x000fe20000000000 */
[----:B------:R-:W-:Y:S01]  /*48d0*/  FMUL.FTZ R121, R123, c[0x0][0x2ec] ;  /* 0x0000bb007b797a20 */ /* 0x000fe20000410000 */
[----:B------:R-:W-:Y:S01]  /*48e0*/  P2R R48, PR, RZ, 0x1 ;  /* 0x00000001ff307803 */ /* 0x000fe20000000000 */
[----:B------:R1:W-:Y:S01]  /*48f0*/  MUFU.TANH R123, R116 ;  /* 0x00000074007b7308 */ /* 0x0003e20000002400 */
[C---:B------:R-:W-:Y:S01]  /*4900*/  ISETP.LT.OR P0, PT, R44.reuse, R247, P3 ;  /* 0x000000f72c00720c */ /* 0x040fe20001f01670 */
[----:B------:R-:W-:Y:S01]  /*4910*/  HMMA.16816.F32 R92, R16, R62, R92 ;  /* 0x0000003e105c723c */ /* 0x000fe2000000185c */
[----:B------:R-:W-:-:S02]  /*4920*/  ISETP.GE.AND P1, PT, R44, R242, PT ;  /* 0x000000f22c00720c */ /* 0x000fc40003f26270 */
[----:B------:R-:W-:Y:S02]  /*4930*/  ISETP.LT.OR P4, PT, R54, R247, P4 ;  /* 0x000000f73600720c */ /* 0x000fe40002781670 */
[----:B------:R-:W-:Y:S01]  /*4940*/  FSEL R74, R185, -INF , !P2 ;  /* 0xff800000b94a7808 */ /* 0x000fe20005000000 */
[----:B------:R-:W-:Y:S01]  /*4950*/  FMUL.FTZ R108, R108, c[0x0][0x2ec] ;  /* 0x0000bb006c6c7a20 */ /* 0x000fe20000410000 */
[C---:B------:R-:W-:Y:S01]  /*4960*/  ISETP.GE.AND P2, PT, R44.reuse, R244, PT ;  /* 0x000000f42c00720c */ /* 0x040fe20003f46270 */
[----:B------:R-:W5:Y:S01]  /*4970*/  MUFU.TANH R146, R146 ;  /* 0x0000009200927308 */ /* 0x000f620000002400 */
[----:B------:R-:W-:Y:S01]  /*4980*/  P2R R49, PR, RZ, 0x1 ;  /* 0x00000001ff317803 */ /* 0x000fe20000000000 */
[----:B------:R-:W-:Y:S01]  /*4990*/  FMUL.FTZ R111, R111, c[0x0][0x2ec] ;  /* 0x0000bb006f6f7a20 */ /* 0x000fe20000410000 */
[----:B------:R-:W-:Y:S01]  /*49a0*/  ISETP.LT.OR P3, PT, R44, R243, P1 ;  /* 0x000000f32c00720c */ /* 0x000fe20000f61670 */
[----:B------:R-:W-:Y:S01]  /*49b0*/  FMUL.FTZ R110, R110, c[0x0][0x2ec] ;  /* 0x0000bb006e6e7a20 */ /* 0x000fe20000410000 */
[----:B------:R-:W-:Y:S01]  /*49c0*/  FSEL R180, R180, -INF , !P4 ;  /* 0xff800000b4b47808 */ /* 0x000fe20006000000 */
[----:B-1----:R-:W-:Y:S01]  /*49d0*/  FMUL.FTZ R116, R117, c[0x0][0x2ec] ;  /* 0x0000bb0075747a20 */ /* 0x002fe20000410000 */
[C---:B------:R-:W-:Y:S01]  /*49e0*/  ISETP.GE.AND P0, PT, R44.reuse, R240, PT ;  /* 0x000000f02c00720c */ /* 0x040fe20003f06270 */
[----:B------:R-:W-:Y:S01]  /*49f0*/  FMUL.FTZ R117, R119, c[0x0][0x2ec] ;  /* 0x0000bb0077757a20 */ /* 0x000fe20000410000 */
[----:B------:R-:W-:Y:S01]  /*4a00*/  ISETP.LT.OR P4, PT, R44, R245, P2 ;  /* 0x000000f52c00720c */ /* 0x000fe20001781670 */
[----:B------:R1:W-:Y:S01]  /*4a10*/  MUFU.TANH R119, R108 ;  /* 0x0000006c00777308 */ /* 0x0003e20000002400 */
[----:B------:R-:W-:Y:S01]  /*4a20*/  ISETP.NE.AND P2, PT, R45, RZ, PT ;  /* 0x000000ff2d00720c */ /* 0x000fe20003f45270 */
[----:B------:R-:W-:Y:S01]  /*4a30*/  HMMA.16816.F32 R40, R16, R148, R40 ;  /* 0x000000941028723c */ /* 0x000fe20000001828 */
[----:B------:R-:W-:-:S02]  /*4a40*/  P2R R45, PR, RZ, 0x8 ;  /* 0x00000008ff2d7803 */ /* 0x000fc40000000000 */
[----:B------:R-:W-:Y:S02]  /*4a50*/  ISETP.NE.AND P1, PT, R48, RZ, PT ;  /* 0x000000ff3000720c */ /* 0x000fe40003f25270 */
[----:B------:R-:W-:Y:S01]  /*4a60*/  ISETP.LT.OR P3, PT, R44, R241, P0 ;  /* 0x000000f12c00720c */ /* 0x000fe20000761670 */
[----:B------:R-:W-:Y:S01]  /*4a70*/  MUFU.TANH R72, R72 ;  /* 0x0000004800487308 */ /* 0x000fe20000002400 */
[----:B------:R-:W-:Y:S01]  /*4a80*/  IADD3 R44, R3, 0x11, RZ ;  /* 0x00000011032c7810 */ /* 0x000fe20007ffe0ff */
[C---:B------:R-:W-:Y:S01]  /*4a90*/  HMMA.16816.F32 R148, R16.reuse, R150, R36 ;  /* 0x000000961094723c */ /* 0x040fe20000001824 */
[----:B------:R-:W-:Y:S02]  /*4aa0*/  FSEL R137, R186, -INF , !P1 ;  /* 0xff800000ba897808 */ /* 0x000fe40004800000 */
[C---:B------:R-:W-:Y:S02]  /*4ab0*/  ISETP.GE.AND P0, PT, R44.reuse, R246, PT ;  /* 0x000000f62c00720c */ /* 0x040fe40003f06270 */
[----:B------:R-:W-:Y:S01]  /*4ac0*/  ISETP.GE.AND P1, PT, R44, R242, PT ;  /* 0x000000f22c00720c */ /* 0x000fe20003f26270 */
[----:B-1----:R-:W-:Y:S01]  /*4ad0*/  FMUL.FTZ R108, R109, c[0x0][0x2ec] ;  /* 0x0000bb006d6c7a20 */ /* 0x002fe20000410000 */
[----:B------:R-:W-:Y:S01]  /*4ae0*/  FSEL R136, R187, -INF , !P6 ;  /* 0xff800000bb887808 */ /* 0x000fe20007000000 */
[----:B------:R-:W1:Y:S01]  /*4af0*/  MUFU.TANH R75, R75 ;  /* 0x0000004b004b7308 */ /* 0x000e620000002400 */
[----:B------:R-:W-:Y:S01]  /*4b00*/  ISETP.NE.AND P6, PT, R49, RZ, PT ;  /* 0x000000ff3100720c */ /* 0x000fe20003fc5270 */
[----:B------:R-:W-:Y:S01]  /*4b10*/  HMMA.16816.F32 R28, R16, R58, R28 ;  /* 0x0000003a101c723c */ /* 0x000fe2000000181c */
[----:B------:R-:W-:-:S02]  /*4b20*/  FSEL R181, R181, -INF , !P5 ;  /* 0xff800000b5b57808 */ /* 0x000fc40006800000 */
[----:B------:R-:W-:Y:S02]  /*4b30*/  FSEL R183, R183, -INF , !P2 ;  /* 0xff800000b7b77808 */ /* 0x000fe40005000000 */
[C---:B------:R-:W-:Y:S01]  /*4b40*/  ISETP.LT.OR P5, PT, R44.reuse, R247, P0 ;  /* 0x000000f72c00720c */ /* 0x040fe200007a1670 */
[----:B------:R-:W-:Y:S01]  /*4b50*/  MUFU.TANH R141, R141 ;  /* 0x0000008d008d7308 */ /* 0x000fe20000002400 */
[C---:B------:R-:W-:Y:S02]  /*4b60*/  ISETP.GE.AND P2, PT, R44.reuse, R244, PT ;  /* 0x000000f42c00720c */ /* 0x040fe40003f46270 */
[C---:B------:R-:W-:Y:S02]  /*4b70*/  ISETP.LT.OR P1, PT, R44.reuse, R243, P1 ;  /* 0x000000f32c00720c */ /* 0x040fe40000f21670 */
[C---:B------:R-:W-:Y:S02]  /*4b80*/  ISETP.GE.AND P0, PT, R44.reuse, R240, PT ;  /* 0x000000f02c00720c */ /* 0x040fe40003f06270 */
[----:B------:R-:W-:Y:S01]  /*4b90*/  FSEL R169, R169, -INF , !P6 ;  /* 0xff800000a9a97808 */ /* 0x000fe20007000000 */
[----:B------:R-:W1:Y:S01]  /*4ba0*/  MUFU.TANH R143, R143 ;  /* 0x0000008f008f7308 */ /* 0x000e620000002400 */
[----:B------:R-:W-:-:S02]  /*4bb0*/  ISETP.LT.OR P6, PT, R44, R245, P2 ;  /* 0x000000f52c00720c */ /* 0x000fc400017c1670 */
[----:B------:R-:W-:Y:S02]  /*4bc0*/  P2R R54, PR, RZ, 0x2 ;  /* 0x00000002ff367803 */ /* 0x000fe40000000000 */
[----:B------:R-:W-:Y:S02]  /*4bd0*/  ISETP.NE.AND P2, PT, R45, RZ, PT ;  /* 0x000000ff2d00720c */ /* 0x000fe40003f45270 */
[----:B------:R-:W-:Y:S01]  /*4be0*/  ISETP.LT.OR P1, PT, R44, R241, P0 ;  /* 0x000000f12c00720c */ /* 0x000fe20000721670 */
[----:B------:R-:W1:Y:S01]  /*4bf0*/  MUFU.TANH R142, R142 ;  /* 0x0000008e008e7308 */ /* 0x000e620000002400 */
[----:B------:R-:W1:Y:S01]  /*4c00*/  LDSM.16.M88.4 R44, [R226+0x2800] ;  /* 0x00280000e22c783b */ /* 0x000e620000000200 */
[----:B------:R-:W-:Y:S02]  /*4c10*/  IADD3 R48, R3, 0x18, RZ ;  /* 0x0000001803307810 */ /* 0x000fe40007ffe0ff */
[----:B------:R-:W-:Y:S02]  /*4c20*/  FSEL R129, R171, -INF , !P2 ;  /* 0xff800000ab817808 */ /* 0x000fe40005000000 */
[----:B------:R-:W-:-:S02]  /*4c30*/  ISETP.GE.AND P0, PT, R48, R246, PT ;  /* 0x000000f63000720c */ /* 0x000fc40003f06270 */
[C---:B------:R-:W-:Y:S01]  /*4c40*/  ISETP.GE.AND P2, PT, R48.reuse, R244, PT ;  /* 0x000000f43000720c */ /* 0x040fe20003f46270 */
[----:B------:R-:W1:Y:S01]  /*4c50*/  MUFU.TANH R145, R145 ;  /* 0x0000009100917308 */ /* 0x000e620000002400 */
[----:B------:R-:W-:Y:S02]  /*4c60*/  P2R R55, PR, RZ, 0x2 ;  /* 0x00000002ff377803 */ /* 0x000fe40000000000 */
[C---:B------:R-:W-:Y:S02]  /*4c70*/  ISETP.LT.OR P0, PT, R48.reuse, R247, P0 ;  /* 0x000000f73000720c */ /* 0x040fe40000701670 */
[----:B------:R-:W-:Y:S02]  /*4c80*/  ISETP.GE.AND P1, PT, R48, R242, PT ;  /* 0x000000f23000720c */ /* 0x000fe40003f26270 */
[----:B------:R-:W-:Y:S01]  /*4c90*/  FSEL R132, R190, -INF , !P3 ;  /* 0xff800000be847808 */ /* 0x000fe20005800000 */
[----:B------:R2:W1:Y:S01]  /*4ca0*/  MUFU.TANH R192, R126 ;  /* 0x0000007e00c07308 */ /* 0x0004620000002400 */
[----:B------:R-:W-:-:S02]  /*4cb0*/  ISETP.LT.OR P3, PT, R48, R245, P2 ;  /* 0x000000f53000720c */ /* 0x000fc40001761670 */
[----:B------:R-:W-:Y:S02]  /*4cc0*/  FSEL R69, R189, -INF , !P4 ;  /* 0xff800000bd457808 */ /* 0x000fe40006000000 */
[----:B------:R-:W-:Y:S02]  /*4cd0*/  P2R R60, PR, RZ, 0x1 ;  /* 0x00000001ff3c7803 */ /* 0x000fe40000000000 */
[----:B------:R-:W-:Y:S01]  /*4ce0*/  ISETP.NE.AND P2, PT, R54, RZ, PT ;  /* 0x000000ff3600720c */ /* 0x000fe20003f45270 */
[----:B------:R-:W1:Y:S01]  /*4cf0*/  MUFU.TANH R130, R130 ;  /* 0x0000008200827308 */ /* 0x000e620000002400 */
[----:B------:R-:W-:Y:S02]  /*4d00*/  IADD3 R49, R3, 0x19, RZ ;  /* 0x0000001903317810 */ /* 0x000fe40007ffe0ff */
[----:B------:R-:W-:Y:S02]  /*4d10*/  ISETP.LT.OR P4, PT, R48, R243, P1 ;  /* 0x000000f33000720c */ /* 0x000fe40000f81670 */
[----:B------:R-:W-:-:S02]  /*4d20*/  FSEL R168, R168, -INF , !P5 ;  /* 0xff800000a8a87808 */ /* 0x000fc40006800000 */
[----:B------:R-:W-:Y:S01]  /*4d30*/  ISETP.NE.AND P5, PT, R60, RZ, PT ;  /* 0x000000ff3c00720c */ /* 0x000fe20003fa5270 */
[----:B--2---:R-:W-:Y:S01]  /*4d40*/  FMUL.FTZ R126, R131, c[0x0][0x2ec] ;  /* 0x0000bb00837e7a20 */ /* 0x004fe20000410000 */
[----:B------:R-:W-:Y:S01]  /*4d50*/  FSEL R138, R170, -INF , !P2 ;  /* 0xff800000aa8a7808 */ /* 0x000fe20005000000 */
[----:B------:R-:W2:Y:S01]  /*4d60*/  MUFU.TANH R124, R124 ;  /* 0x0000007c007c7308 */ /* 0x000ea20000002400 */
[----:B------:R-:W-:Y:S02]  /*4d70*/  P2R R54, PR, RZ, 0x10 ;  /* 0x00000010ff367803 */ /* 0x000fe40000000000 */
[----:B------:R-:W-:Y:S02]  /*4d80*/  ISETP.GE.AND P2, PT, R49, R244, PT ;  /* 0x000000f43100720c */ /* 0x000fe40003f46270 */
[----:B------:R-:W-:Y:S01]  /*4d90*/  ISETP.GE.AND P0, PT, R48, R240, PT ;  /* 0x000000f03000720c */ /* 0x000fe20003f06270 */
[----:B-1----:R-:W-:Y:S01]  /*4da0*/  HMMA.16816.F32 R96, R8, R46, R96 ;  /* 0x0000002e0860723c */ /* 0x002fe20000001860 */
[----:B------:R-:W-:Y:S01]  /*4db0*/  ISETP.NE.AND P1, PT, R55, RZ, PT ;  /* 0x000000ff3700720c */ /* 0x000fe20003f25270 */
[----:B------:R-:W1:Y:S01]  /*4dc0*/  MUFU.TANH R68, R68 ;  /* 0x0000004400447308 */ /* 0x000e620000002400 */
[----:B----4-:R-:W-:-:S02]  /*4dd0*/  FSEL R57, R53, -INF , !P5 ;  /* 0xff80000035397808 */ /* 0x010fc40006800000 */
[C---:B------:R-:W-:Y:S02]  /*4de0*/  ISETP.LT.OR P5, PT, R49.reuse, R245, P2 ;  /* 0x000000f53100720c */ /* 0x040fe400017a1670 */
[----:B------:R-:W-:Y:S02]  /*4df0*/  ISETP.LT.OR P4, PT, R48, R241, P0 ;  /* 0x000000f13000720c */ /* 0x000fe40000781670 */
[----:B------:R-:W-:Y:S01]  /*4e00*/  FSEL R134, R52, -INF , !P1 ;  /* 0xff80000034867808 */ /* 0x000fe20004800000 */
[----:B------:R-:W4:Y:S01]  /*4e10*/  MUFU.TANH R127, R127 ;  /* 0x0000007f007f7308 */ /* 0x000f220000002400 */
[----:B------:R-:W-:Y:S02]  /*4e20*/  ISETP.NE.AND P2, PT, R54, RZ, PT ;  /* 0x000000ff3600720c */ /* 0x000fe40003f45270 */
[----:B------:R-:W-:Y:S01]  /*4e30*/  ISETP.GE.AND P0, PT, R49, R246, PT ;  /* 0x000000f63100720c */ /* 0x000fe20003f06270 */
[----:B------:R-:W1:Y:S01]  /*4e40*/  LDSM.16.M88.4 R52, [R212+0x2800] ;  /* 0x00280000d434783b */ /* 0x000e620000000200 */
[----:B------:R-:W-:-:S02]  /*4e50*/  FSEL R188, R188, -INF , !P6 ;  /* 0xff800000bcbc7808 */ /* 0x000fc40007000000 */
[C---:B------:R-:W-:Y:S01]  /*4e60*/  ISETP.LT.OR P6, PT, R49.reuse, R247, P0 ;  /* 0x000000f73100720c */ /* 0x040fe200007c1670 */
[----:B------:R-:W1:Y:S01]  /*4e70*/  MUFU.TANH R125, R125 ;  /* 0x0000007d007d7308 */ /* 0x000e620000002400 */
[C---:B------:R-:W-:Y:S02]  /*4e80*/  ISETP.GE.AND P1, PT, R49.reuse, R242, PT ;  /* 0x000000f23100720c */ /* 0x040fe40003f26270 */
[C---:B------:R-:W-:Y:S02]  /*4e90*/  ISETP.GE.AND P0, PT, R49.reuse, R240, PT ;  /* 0x000000f03100720c */ /* 0x040fe40003f06270 */
[C---:B------:R-:W-:Y:S02]  /*4ea0*/  ISETP.LT.OR P1, PT, R49.reuse, R243, P1 ;  /* 0x000000f33100720c */ /* 0x040fe40000f21670 */
[----:B------:R-:W-:Y:S01]  /*4eb0*/  ISETP.LT.OR P0, PT, R49, R241, P0 ;  /* 0x000000f13100720c */ /* 0x000fe20000701670 */
[----:B------:R-:W1:Y:S01]  /*4ec0*/  MUFU.TANH R126, R126 ;  /* 0x0000007e007e7308 */ /* 0x000e620000002400 */
[----:B------:R-:W-:Y:S01]  /*4ed0*/  IADD3 R60, R3, 0x20, RZ ;  /* 0x00000020033c7810 */ /* 0x000fe20007ffe0ff */
[----:B------:R-:W-:Y:S01]  /*4ee0*/  HMMA.16816.F32 R48, R12, R44, R104 ;  /* 0x0000002c0c30723c */ /* 0x000fe20000001868 */
[----:B------:R-:W-:-:S02]  /*4ef0*/  P2R R56, PR, RZ, 0x2 ;  /* 0x00000002ff387803 */ /* 0x000fc40000000000 */
[----:B------:R-:W-:Y:S02]  /*4f00*/  P2R R61, PR, RZ, 0x1 ;  /* 0x00000001ff3d7803 */ /* 0x000fe40000000000 */
[C---:B------:R-:W-:Y:S01]  /*4f10*/  ISETP.GE.AND P1, PT, R60.reuse, R242, PT ;  /* 0x000000f23c00720c */ /* 0x040fe20003f26270 */
[----:B------:R-:W-:Y:S01]  /*4f20*/  MUFU.TANH R105, R111 ;  /* 0x0000006f00697308 */ /* 0x000fe20000002400 */
[----:B------:R-:W-:Y:S01]  /*4f30*/  ISETP.GE.AND P0, PT, R60, R240, PT ;  /* 0x000000f03c00720c */ /* 0x000fe20003f06270 */
[----:B------:R-:W-:Y:S01]  /*4f40*/  FMUL.FTZ R106, R115, c[0x0][0x2ec] ;  /* 0x0000bb00736a7a20 */ /* 0x000fe20000410000 */
[----:B------:R-:W-:Y:S02]  /*4f50*/  IADD3 R109, R3, 0x21, RZ ;  /* 0x00000021036d7810 */ /* 0x000fe40007ffe0ff */
[----:B------:R-:W-:Y:S02]  /*4f60*/  FSEL R158, R158, -INF , !P3 ;  /* 0xff8000009e9e7808 */ /* 0x000fe40005800000 */
[----:B------:R-:W-:Y:S01]  /*4f70*/  ISETP.GE.AND P3, PT, R60, R246, PT ;  /* 0x000000f63c00720c */ /* 0x000fe20003f66270 */
[----:B------:R2:W-:Y:S01]  /*4f80*/  MUFU.TANH R104, R110 ;  /* 0x0000006e00687308 */ /* 0x0005e20000002400 */
[----:B------:R-:W-:-:S02]  /*4f90*/  FSEL R139, R160, -INF , !P2 ;  /* 0xff800000a08b7808 */ /* 0x000fc40005000000 */
[----:B------:R-:W-:Y:S02]  /*4fa0*/  FSEL R157, R157, -INF , !P5 ;  /* 0xff8000009d9d7808 */ /* 0x000fe40006800000 */
[C---:B------:R-:W-:Y:S02]  /*4fb0*/  ISETP.GE.AND P2, PT, R60.reuse, R244, PT ;  /* 0x000000f43c00720c */ /* 0x040fe40003f46270 */
[C---:B------:R-:W-:Y:S01]  /*4fc0*/  ISETP.LT.OR P5, PT, R60.reuse, R243, P1 ;  /* 0x000000f33c00720c */ /* 0x040fe20000fa1670 */
[----:B------:R-:W4:Y:S01]  /*4fd0*/  MUFU.TANH R118, R118 ;  /* 0x0000007600767308 */ /* 0x000f220000002400 */
[----:B------:R-:W-:Y:S02]  /*4fe0*/  ISETP.LT.OR P1, PT, R60, R241, P0 ;  /* 0x000000f13c00720c */ /* 0x000fe40000721670 */
[----:B------:R-:W-:Y:S01]  /*4ff0*/  FSEL R133, R162, -INF , !P4 ;  /* 0xff800000a2857808 */ /* 0x000fe20006000000 */
[----:B-1----:R-:W-:Y:S01]  /*5000*/  HMMA.16816.F32 R48, R24, R52, R48 ;  /* 0x000000341830723c */ /* 0x002fe20000001830 */
[----:B------:R-:W-:-:S02]  /*5010*/  ISETP.GE.AND P0, PT, R109, R246, PT ;  /* 0x000000f66d00720c */ /* 0x000fc40003f06270 */
[----:B---3--:R-:W-:Y:S01]  /*5020*/  FSEL R156, R156, -INF , !P6 ;  /* 0xff8000009c9c7808 */ /* 0x008fe20007000000 */
[----:B--2---:R-:W-:Y:S01]  /*5030*/  FMUL.FTZ R110, R114, c[0x0][0x2ec] ;  /* 0x0000bb00726e7a20 */ /* 0x004fe20000410000 */
[----:B------:R-:W-:Y:S01]  /*5040*/  ISETP.LT.OR P4, PT, R60, R247, P3 ;  /* 0x000000f73c00720c */ /* 0x000fe20001f81670 */
[----:B------:R-:W1:Y:S01]  /*5050*/  MUFU.TANH R120, R120 ;  /* 0x0000007800787308 */ /* 0x000e620000002400 */
[----:B------:R-:W-:Y:S02]  /*5060*/  ISETP.NE.AND P3, PT, R56, RZ, PT ;  /* 0x000000ff3800720c */ /* 0x000fe40003f65270 */
[----:B------:R-:W-:Y:S02]  /*5070*/  ISETP.LT.OR P6, PT, R60, R245, P2 ;  /* 0x000000f53c00720c */ /* 0x000fe400017c1670 */
[----:B------:R-:W-:Y:S02]  /*5080*/  ISETP.NE.AND P2, PT, R61, RZ, PT ;  /* 0x000000ff3d00720c */ /* 0x000fe40003f45270 */
[----:B------:R-:W-:Y:S01]  /*5090*/  ISETP.LT.OR P0, PT, R109, R247, P0 ;  /* 0x000000f76d00720c */ /* 0x000fe20000701670 */
[----:B------:R-:W-:Y:S01]  /*50a0*/  HMMA.16816.F32 R60, R8, R44, R100 ;  /* 0x0000002c083c723c */ /* 0x000fe20000001864 */
[----:B------:R-:W-:Y:S01]  /*50b0*/  FSEL R140, R159, -INF , !P3 ;  /* 0xff8000009f8c7808 */ /* 0x000fe20005800000 */
[----:B------:R-:W2:Y:S01]  /*50c0*/  MUFU.TANH R122, R122 ;  /* 0x0000007a007a7308 */ /* 0x000ea20000002400 */
[----:B------:R-:W-:-:S02]  /*50d0*/  ISETP.GE.AND P3, PT, R109, R244, PT ;  /* 0x000000f46d00720c */ /* 0x000fc40003f66270 */
[----:B------:R-:W-:Y:S02]  /*50e0*/  FSEL R135, R161, -INF , !P2 ;  /* 0xff800000a1877808 */ /* 0x000fe40005000000 */
[----:B------:R-:W-:Y:S01]  /*50f0*/  P2R R44, PR, RZ, 0x1 ;  /* 0x00000001ff2c7803 */ /* 0x000fe20000000000 */
[----:B------:R-:W-:Y:S01]  /*5100*/  FMUL.FTZ R100, R112, c[0x0][0x2ec] ;  /* 0x0000bb0070647a20 */ /* 0x000fe20000410000 */
[C---:B------:R-:W-:Y:S01]  /*5110*/  ISETP.GE.AND P2, PT, R109.reuse, R242, PT ;  /* 0x000000f26d00720c */ /* 0x040fe20003f46270 */
[----:B------:R-:W-:Y:S01]  /*5120*/  FMUL.FTZ R48, R48, c[0x0][0x2ec] ;  /* 0x0000bb0030307a20 */ /* 0x000fe20000410000 */
[----:B------:R-:W-:Y:S01]  /*5130*/  ISETP.GE.AND P0, PT, R109, R240, PT ;  /* 0x000000f06d00720c */ /* 0x000fe20003f06270 */
[----:B------:R-:W-:Y:S01]  /*5140*/  FMUL.FTZ R49, R49, c[0x0][0x2ec] ;  /* 0x0000bb0031317a20 */ /* 0x000fe20000410000 */
[----:B------:R-:W-:Y:S01]  /*5150*/  FSEL R152, R152, -INF , !P4 ;  /* 0xff80000098987808 */ /* 0x000fe20006000000 */
[----:B------:R3:W-:Y:S01]  /*5160*/  MUFU.TANH R107, R48 ;  /* 0x00000030006b7308 */ /* 0x0007e20000002400 */
[C---:B------:R-:W-:Y:S01]  /*5170*/  ISETP.LT.OR P4, PT, R109.reuse, R245, P3 ;  /* 0x000000f56d00720c */ /* 0x040fe20001f81670 */
[----:B------:R-:W-:Y:S01]  /*5180*/  FMUL.FTZ R50, R50, c[0x0][0x2ec] ;  /* 0x0000bb0032327a20 */ /* 0x000fe20000410000 */
[----:B------:R-:W-:Y:S01]  /*5190*/  ISETP.LT.OR P3, PT, R109, R243, P2 ;  /* 0x000000f36d00720c */ /* 0x000fe20001761670 */
[----:B------:R-:W-:Y:S01]  /*51a0*/  FMUL.FTZ R51, R51, c[0x0][0x2ec] ;  /* 0x0000bb0033337a20 */ /* 0x000fe20000410000 */
[----:B------:R-:W-:Y:S01]  /*51b0*/  ISETP.LT.OR P2, PT, R109, R241, P0 ;  /* 0x000000f16d00720c */ /* 0x000fe20000741670 */
[----:B------:R-:W-:Y:S01]  /*51c0*/  FMUL.FTZ R103, R113, c[0x0][0x2ec] ;  /* 0x0000bb0071677a20 */ /* 0x000fe20000410000 */
[----:B------:R-:W-:Y:S01]  /*51d0*/  ISETP.NE.AND P0, PT, R44, RZ, PT ;  /* 0x000000ff2c00720c */ /* 0x000fe20003f05270 */
[----:B------:R-:W-:Y:S01]  /*51e0*/  MUFU.TANH R109, R49 ;  /* 0x00000031006d7308 */ /* 0x000fe20000002400 */
[----:B------:R-:W-:Y:S01]  /*51f0*/  IADD3 R102, R3, 0x28, RZ ;  /* 0x0000002803667810 */ /* 0x000fe20007ffe0ff */
[----:B------:R-:W-:Y:S01]  /*5200*/  HMMA.16816.F32 R60, R20, R52, R60 ;  /* 0x00000034143c723c */ /* 0x000fe2000000183c */
[----:B------:R-:W-:-:S02]  /*5210*/  P2R R45, PR, RZ, 0x8 ;  /* 0x00000008ff2d7803 */ /* 0x000fc40000000000 */
[C---:B------:R-:W-:Y:S02]  /*5220*/  ISETP.GE.AND P3, PT, R102.reuse, R246, PT ;  /* 0x000000f66600720c */ /* 0x040fe40003f66270 */
[----:B------:R-:W-:Y:S01]  /*5230*/  FSEL R56, R153, -INF , !P0 ;  /* 0xff80000099387808 */ /* 0x000fe20004000000 */
[----:B------:R-:W1:Y:S01]  /*5240*/  MUFU.TANH R121, R121 ;  /* 0x0000007900797308 */ /* 0x000e620000002400 */
[C---:B------:R-:W-:Y:S02]  /*5250*/  ISETP.GE.AND P0, PT, R102.reuse, R240, PT ;  /* 0x000000f06600720c */ /* 0x040fe40003f06270 */
[----:B------:R-:W-:Y:S02]  /*5260*/  IADD3 R44, R3, 0x29, RZ ;  /* 0x00000029032c7810 */ /* 0x000fe40007ffe0ff */
[----:B------:R-:W-:Y:S02]  /*5270*/  FSEL R199, R65, -INF , !P4 ;  /* 0xff80000041c77808 */ /* 0x000fe40006000000 */
[C---:B------:R-:W-:Y:S01]  /*5280*/  ISETP.LT.OR P4, PT, R102.reuse, R247, P3 ;  /* 0x000000f76600720c */ /* 0x040fe20001f81670 */
[----:B------:R-:W1:Y:S01]  /*5290*/  MUFU.TANH R116, R116 ;  /* 0x0000007400747308 */ /* 0x000e620000002400 */
[----:B------:R-:W-:-:S02]  /*52a0*/  ISETP.LT.OR P3, PT, R102, R241, P0 ;  /* 0x000000f16600720c */ /* 0x000fc40000761670 */
[----:B------:R-:W-:Y:S02]  /*52b0*/  ISETP.GE.AND P0, PT, R44, R246, PT ;  /* 0x000000f62c00720c */ /* 0x000fe40003f06270 */
[----:B------:R-:W-:Y:S02]  /*52c0*/  P2R R101, PR, RZ, 0x4 ;  /* 0x00000004ff657803 */ /* 0x000fe40000000000 */
[----:B------:R-:W-:Y:S01]  /*52d0*/  ISETP.GE.AND P2, PT, R102, R244, PT ;  /* 0x000000f46600720c */ /* 0x000fe20003f46270 */
[----:B------:R-:W1:Y:S01]  /*52e0*/  MUFU.TANH R117, R117 ;  /* 0x0000007500757308 */ /* 0x000e620000002400 */
[----:B------:R-:W-:Y:S01]  /*52f0*/  ISETP.LT.OR P0, PT, R44, R247, P0 ;  /* 0x000000f72c00720c */ /* 0x000fe20000701670 */
[----:B------:R-:W-:Y:S01]  /*5300*/  FMUL.FTZ R61, R61, c[0x0][0x2ec] ;  /* 0x0000bb003d3d7a20 */ /* 0x000fe20000410000 */
[----:B------:R-:W-:Y:S01]  /*5310*/  FSEL R198, R64, -INF , !P6 ;  /* 0xff80000040c67808 */ /* 0x000fe20007000000 */
[----:B------:R-:W-:Y:S01]  /*5320*/  FMUL.FTZ R62, R62, c[0x0][0x2ec] ;  /* 0x0000bb003e3e7a20 */ /* 0x000fe20000410000 */
[----:B------:R-:W-:Y:S01]  /*5330*/  ISETP.LT.OR P6, PT, R102, R245, P2 ;  /* 0x000000f56600720c */ /* 0x000fe200017c1670 */
[----:B------:R-:W-:Y:S01]  /*5340*/  FMUL.FTZ R63, R63, c[0x0][0x2ec] ;  /* 0x0000bb003f3f7a20 */ /* 0x000fe20000410000 */
[----:B------:R-:W-:Y:S01]  /*5350*/  ISETP.NE.AND P2, PT, R45, RZ, PT ;  /* 0x000000ff2d00720c */ /* 0x000fe20003f45270 */
[----:B------:R1:W-:Y:S01]  /*5360*/  MUFU.TANH R111, R61 ;  /* 0x0000003d006f7308 */ /* 0x0003e20000002400 */
[----:B------:R-:W-:Y:S01]  /*5370*/  P2R R45, PR, RZ, 0x1 ;  /* 0x00000001ff2d7803 */ /* 0x000fe20000000000 */
[----:B------:R-:W-:Y:S01]  /*5380*/  FMUL.FTZ R60, R60, c[0x0][0x2ec] ;  /* 0x0000bb003c3c7a20 */ /* 0x000fe20000410000 */
[----:B------:R-:W-:-:S02]  /*5390*/  ISETP.GE.AND P0, PT, R44, R240, PT ;  /* 0x000000f02c00720c */ /* 0x000fc40003f06270 */
[----:B------:R-:W-:Y:S02]  /*53a0*/  FSEL R163, R163, -INF , !P1 ;  /* 0xff800000a3a37808 */ /* 0x000fe40004800000 */
[----:B------:R-:W-:Y:S01]  /*53b0*/  ISETP.GE.AND P1, PT, R102, R242, PT ;  /* 0x000000f26600720c */ /* 0x000fe20003f26270 */
[----:B------:R1:W-:Y:S01]  /*53c0*/  MUFU.TANH R131, R62 ;  /* 0x0000003e00837308 */ /* 0x0003e20000002400 */
[----:B------:R-:W-:Y:S02]  /*53d0*/  FSEL R222, R66, -INF , !P2 ;  /* 0xff80000042de7808 */ /* 0x000fe40005000000 */
[----:B------:R-:W-:Y:S02]  /*53e0*/  FSEL R187, R67, -INF , !P4 ;  /* 0xff80000043bb7808 */ /* 0x000fe40006000000 */
[----:B------:R-:W-:Y:S01]  /*53f0*/  ISETP.LT.OR P0, PT, R44, R241, P0 ;  /* 0x000000f12c00720c */ /* 0x000fe20000701670 */
[----:B------:R-:W-:Y:S01]  /*5400*/  HMMA.16816.F32 R64, R12, R46, R92 ;  /* 0x0000002e0c40723c */ /* 0x000fe2000000185c */
[----:B------:R-:W-:Y:S01]  /*5410*/  FSEL R221, R154, -INF , !P5 ;  /* 0xff8000009add7808 */ /* 0x000fe20006800000 */
[----:B------:R-:W-:Y:S01]  /*5420*/  MUFU.TANH R114, R63 ;  /* 0x0000003f00727308 */ /* 0x000fe20000002400 */
[----:B------:R-:W-:-:S02]  /*5430*/  ISETP.LT.OR P5, PT, R102, R243, P1 ;  /* 0x000000f36600720c */ /* 0x000fc40000fa1670 */
[----:B------:R-:W-:Y:S02]  /*5440*/  ISETP.NE.AND P1, PT, R101, RZ, PT ;  /* 0x000000ff6500720c */ /* 0x000fe40003f25270 */
[----:B------:R-:W-:Y:S02]  /*5450*/  IADD3 R46, R3, 0x30, RZ ;  /* 0x00000030032e7810 */ /* 0x000fe40007ffe0ff */
[----:B------:R-:W-:Y:S01]  /*5460*/  P2R R47, PR, RZ, 0x1 ;  /* 0x00000001ff2f7803 */ /* 0x000fe20000000000 */
[----:B------:R-:W-:Y:S01]  /*5470*/  MUFU.TANH R112, R60 ;  /* 0x0000003c00707308 */ /* 0x000fe20000002400 */
[----:B------:R-:W-:Y:S02]  /*5480*/  ISETP.GE.AND P0, PT, R46, R246, PT ;  /* 0x000000f62e00720c */ /* 0x000fe40003f06270 */
[----:B------:R-:W-:Y:S02]  /*5490*/  ISETP.GE.AND P2, PT, R44, R244, PT ;  /* 0x000000f42c00720c */ /* 0x000fe40003f46270 */
[----:B------:R-:W-:-:S02]  /*54a0*/  FSEL R155, R155, -INF , !P1 ;  /* 0xff8000009b9b7808 */ /* 0x000fc40004800000 */
[----:B------:R-:W-:Y:S01]  /*54b0*/  ISETP.GE.AND P1, PT, R44, R242, PT ;  /* 0x000000f22c00720c */ /* 0x000fe20003f26270 */
[----:B------:R-:W1:Y:S01]  /*54c0*/  MUFU.TANH R110, R110 ;  /* 0x0000006e006e7308 */ /* 0x000e620000002400 */
[----:B------:R-:W-:Y:S02]  /*54d0*/  ISETP.LT.OR P0, PT, R46, R247, P0 ;  /* 0x000000f72e00720c */ /* 0x000fe40000701670 */
[C---:B------:R-:W-:Y:S02]  /*54e0*/  ISETP.LT.OR P4, PT, R44.reuse, R245, P2 ;  /* 0x000000f52c00720c */ /* 0x040fe40001781670 */
[----:B------:R-:W-:Y:S01]  /*54f0*/  ISETP.LT.OR P2, PT, R44, R243, P1 ;  /* 0x000000f32c00720c */ /* 0x000fe20000f41670 */
[----:B------:R-:W-:Y:S01]  /*5500*/  HMMA.16816.F32 R64, R24, R54, R64 ;  /* 0x000000361840723c */ /* 0x000fe20000001840 */
[----:B---3--:R-:W-:Y:S01]  /*5510*/  P2R R48, PR, RZ, 0x1 ;  /* 0x00000001ff307803 */ /* 0x008fe20000000000 */
[----:B------:R-:W3:Y:S01]  /*5520*/  MUFU.TANH R100, R100 ;  /* 0x0000006400647308 */ /* 0x000ee20000002400 */
[----:B------:R-:W-:-:S02]  /*5530*/  ISETP.NE.AND P1, PT, R45, RZ, PT ;  /* 0x000000ff2d00720c */ /* 0x000fc40003f25270 */
[----:B------:R-:W-:Y:S02]  /*5540*/  ISETP.GE.AND P0, PT, R46, R240, PT ;  /* 0x000000f02e00720c */ /* 0x000fe40003f06270 */
[----:B-----5:R-:W-:Y:S01]  /*5550*/  FSEL R146, R146, -INF , !P3 ;  /* 0xff80000092927808 */ /* 0x020fe20005800000 */
[----:B------:R-:W-:Y:S01]  /*5560*/  HMMA.16816.F32 R52, R20, R54, R96 ;  /* 0x000000361434723c */ /* 0x000fe20000001860 */
[----:B------:R-:W-:Y:S01]  /*5570*/  FSEL R200, R75, -INF , !P6 ;  /* 0xff8000004bc87808 */ /* 0x000fe20007000000 */
[----:B------:R-:W5:Y:S01]  /*5580*/  MUFU.TANH R108, R108 ;  /* 0x0000006c006c7308 */ /* 0x000f620000002400 */
[----:B------:R-:W-:Y:S02]  /*5590*/  FSEL R185, R72, -INF , !P1 ;  /* 0xff80000048b97808 */ /* 0x000fe40004800000 */
[----:B------:R-:W-:Y:S02]  /*55a0*/  ISETP.LT.OR P3, PT, R46, R241, P0 ;  /* 0x000000f12e00720c */ /* 0x000fe40000761670 */
[----:B------:R-:W-:-:S02]  /*55b0*/  ISETP.NE.AND P0, PT, R48, RZ, PT ;  /* 0x000000ff3000720c */ /* 0x000fc40003f05270 */
[----:B------:R-:W-:Y:S01]  /*55c0*/  IADD3 R44, R3, 0x31, RZ ;  /* 0x00000031032c7810 */ /* 0x000fe20007ffe0ff */
[----:B------:R-:W-:Y:S01]  /*55d0*/  MUFU.TANH R75, R50 ;  /* 0x00000032004b7308 */ /* 0x000fe20000002400 */
[----:B------:R-:W-:Y:S02]  /*55e0*/  FSEL R147, R147, -INF , !P0 ;  /* 0xff80000093937808 */ /* 0x000fe40004000000 */
[----:B------:R-:W-:Y:S02]  /*55f0*/  ISETP.GE.AND P0, PT, R44, R240, PT ;  /* 0x000000f02c00720c */ /* 0x000fe40003f06270 */
[----:B------:R-:W-:Y:S01]  /*5600*/  P2R R45, PR, RZ, 0x4 ;  /* 0x00000004ff2d7803 */ /* 0x000fe20000000000 */
[----:B------:R-:W-:Y:S01]  /*5610*/  FMUL.FTZ R64, R64, c[0x0][0x2ec] ;  /* 0x0000bb0040407a20 */ /* 0x000fe20000410000 */
[----:B------:R-:W-:Y:S01]  /*5620*/  ISETP.LT.OR P0, PT, R44, R241, P0 ;  /* 0x000000f12c00720c */ /* 0x000fe20000701670 */
[----:B------:R2:W-:Y:S01]  /*5630*/  MUFU.TANH R72, R51 ;  /* 0x0000003300487308 */ /* 0x0005e20000002400 */
[----:B------:R-:W-:Y:S01]  /*5640*/  ISETP.GE.AND P2, PT, R46, R244, PT ;  /* 0x000000f42e00720c */ /* 0x000fe20003f46270 */
[----:B------:R-:W-:Y:S01]  /*5650*/  FMUL.FTZ R65, R65, c[0x0][0x2ec] ;  /* 0x0000bb0041417a20 */ /* 0x000fe20000410000 */
[----:B-1----:R-:W-:Y:S01]  /*5660*/  IADD3 R61, R3, 0x38, RZ ;  /* 0x00000038033d7810 */ /* 0x002fe20007ffe0ff */
[----:B------:R-:W-:Y:S01]  /*5670*/  FMUL.FTZ R66, R66, c[0x0][0x2ec] ;  /* 0x0000bb0042427a20 */ /* 0x000fe20000410000 */
[----:B------:R-:W-:Y:S01]  /*5680*/  ISETP.GE.AND P1, PT, R46, R242, PT ;  /* 0x000000f22e00720c */ /* 0x000fe20003f26270 */
[----:B------:R-:W-:Y:S01]  /*5690*/  FMUL.FTZ R52, R52, c[0x0][0x2ec] ;  /* 0x0000bb0034347a20 */ /* 0x000fe20000410000 */
[----:B------:R-:W-:Y:S01]  /*56a0*/  P2R R62, PR, RZ, 0x1 ;  /* 0x00000001ff3e7803 */ /* 0x000fe20000000000 */
[----:B------:R-:W-:Y:S01]  /*56b0*/  MUFU.TANH R115, R64 ;  /* 0x0000004000737308 */ /* 0x000fe20000002400 */
[----:B------:R-:W-:Y:S01]  /*56c0*/  FSEL R224, R143, -INF , !P5 ;  /* 0xff8000008fe07808 */ /* 0x000fe20006800000 */
[----:B------:R-:W-:Y:S01]  /*56d0*/  FMUL.FTZ R54, R54, c[0x0][0x2ec] ;  /* 0x0000bb0036367a20 */ /* 0x000fe20000410000 */
[----:B------:R-:W-:Y:S01]  /*56e0*/  FSEL R201, R141, -INF , !P4 ;  /* 0xff8000008dc97808 */ /* 0x000fe20006000000 */
[----:B------:R-:W-:Y:S01]  /*56f0*/  FMUL.FTZ R55, R55, c[0x0][0x2ec] ;  /* 0x0000bb0037377a20 */ /* 0x000fe20000410000 */
[----:B------:R-:W-:-:S02]  /*5700*/  ISETP.LT.OR P6, PT, R46, R245, P2 ;  /* 0x000000f52e00720c */ /* 0x000fc400017c1670 */
[-C--:B------:R-:W-:Y:S01]  /*5710*/  ISETP.GE.AND P0, PT, R61, R246.reuse, PT ;  /* 0x000000f63d00720c */ /* 0x080fe20003f06270 */
[----:B--2---:R-:W1:Y:S01]  /*5720*/  LDSM.16.M88.4 R48, [R226+0x3000] ;  /* 0x00300000e230783b */ /* 0x004e620000000200 */
[----:B------:R-:W-:Y:S01]  /*5730*/  ISETP.GE.AND P5, PT, R44, R246, PT ;  /* 0x000000f62c00720c */ /* 0x000fe20003fa6270 */
[----:B------:R-:W-:Y:S01]  /*5740*/  MUFU.TANH R113, R65 ;  /* 0x0000004100717308 */ /* 0x000fe20000002400 */
[----:B------:R-:W-:Y:S02]  /*5750*/  ISETP.NE.AND P2, PT, R45, RZ, PT ;  /* 0x000000ff2d00720c */ /* 0x000fe40003f45270 */
[----:B------:R-:W-:Y:S02]  /*5760*/  ISETP.LT.OR P4, PT, R46, R243, P1 ;  /* 0x000000f32e00720c */ /* 0x000fe40000f81670 */
[----:B------:R-:W-:Y:S02]  /*5770*/  ISETP.NE.AND P1, PT, R47, RZ, PT ;  /* 0x000000ff2f00720c */ /* 0x000fe40003f25270 */
[-C--:B------:R-:W-:Y:S01]  /*5780*/  ISETP.LT.OR P0, PT, R61, R247.reuse, P0 ;  /* 0x000000f73d00720c */ /* 0x080fe20000701670 */
[----:B------:R2:W-:Y:S01]  /*5790*/  MUFU.TANH R141, R66 ;  /* 0x00000042008d7308 */ /* 0x0005e20000002400 */
[----:B------:R-:W-:-:S02]  /*57a0*/  ISETP.LT.OR P5, PT, R44, R247, P5 ;  /* 0x000000f72c00720c */ /* 0x000fc40002fa1670 */
[----:B------:R-:W-:Y:S02]  /*57b0*/  FSEL R178, R142, -INF , !P2 ;  /* 0xff8000008eb27808 */ /* 0x000fe40005000000 */
[C---:B------:R-:W-:Y:S02]  /*57c0*/  ISETP.GE.AND P2, PT, R44.reuse, R244, PT ;  /* 0x000000f42c00720c */ /* 0x040fe40003f46270 */
[----:B------:R-:W-:Y:S01]  /*57d0*/  FSEL R145, R145, -INF , !P1 ;  /* 0xff80000091917808 */ /* 0x000fe20004800000 */
[----:B------:R-:W1:Y:S01]  /*57e0*/  MUFU.TANH R103, R103 ;  /* 0x0000006700677308 */ /* 0x000e620000002400 */
[----:B------:R-:W-:Y:S02]  /*57f0*/  ISETP.GE.AND P1, PT, R44, R242, PT ;  /* 0x000000f22c00720c */ /* 0x000fe40003f26270 */
[----:B------:R-:W-:Y:S02]  /*5800*/  P2R R63, PR, RZ, 0x1 ;  /* 0x00000001ff3f7803 */ /* 0x000fe40000000000 */
[----:B------:R-:W-:-:S02]  /*5810*/  P2R R45, PR, RZ, 0x20 ;  /* 0x00000020ff2d7803 */ /* 0x000fc40000000000 */
[----:B------:R-:W-:Y:S01]  /*5820*/  ISETP.GE.AND P0, PT, R61, R240, PT ;  /* 0x000000f03d00720c */ /* 0x000fe20003f06270 */
[----:B------:R-:W2:Y:S01]  /*5830*/  MUFU.TANH R106, R106 ;  /* 0x0000006a006a7308 */ /* 0x000ea20000002400 */
[C---:B------:R-:W-:Y:S02]  /*5840*/  ISETP.LT.OR P5, PT, R44.reuse, R245, P2 ;  /* 0x000000f52c00720c */ /* 0x040fe400017a1670 */
[----:B------:R-:W-:Y:S02]  /*5850*/  ISETP.LT.OR P2, PT, R44, R243, P1 ;  /* 0x000000f32c00720c */ /* 0x000fe40000f41670 */
[----:B------:R-:W-:Y:S02]  /*5860*/  FSEL R95, R191, -INF , !P3 ;  /* 0xff800000bf5f7808 */ /* 0x000fe40005800000 */
[----:B------:R-:W-:Y:S02]  /*5870*/  ISETP.LT.OR P3, PT, R61, R241, P0 ;  /* 0x000000f13d00720c */ /* 0x000fe40000761670 */
[----:B------:R-:W-:-:S02]  /*5880*/  ISETP.NE.AND P1, PT, R45, RZ, PT ;  /* 0x000000ff2d00720c */ /* 0x000fc40003f25270 */
[----:B------:R-:W-:Y:S01]  /*5890*/  ISETP.NE.AND P0, PT, R63, RZ, PT ;  /* 0x000000ff3f00720c */ /* 0x000fe20003f05270 */
[----:B------:R-:W3:Y:S01]  /*58a0*/  LDSM.16.M88.4 R44, [R212+0x3000] ;  /* 0x00300000d42c783b */ /* 0x000ee20000000200 */
[----:B------:R-:W-:Y:S01]  /*58b0*/  P2R R60, PR, RZ, 0x4 ;  /* 0x00000004ff3c7803 */ /* 0x000fe20000000000 */
[----:B-1----:R-:W-:Y:S01]  /*58c0*/  HMMA.16816.F32 R148, R12, R50, R148 ;  /* 0x000000320c94723c */ /* 0x002fe20000001894 */
[----:B------:R-:W-:Y:S02]  /*58d0*/  IADD3 R93, R3, 0x39, RZ ;  /* 0x00000039035d7810 */ /* 0x000fe40007ffe0ff */
[----:B------:R-:W-:Y:S02]  /*58e0*/  ISETP.GE.AND P2, PT, R61, R244, PT ;  /* 0x000000f43d00720c */ /* 0x000fe40003f46270 */
[----:B------:R-:W-:Y:S02]  /*58f0*/  FSEL R144, R144, -INF , !P1 ;  /* 0xff80000090907808 */ /* 0x000fe40004800000 */
[----:B------:R-:W-:-:S02]  /*5900*/  FSEL R166, R166, -INF , !P0 ;  /* 0xff800000a6a67808 */ /* 0x000fc40004000000 */
[----:B------:R-:W-:Y:S02]  /*5910*/  ISETP.GE.AND P1, PT, R61, R242, PT ;  /* 0x000000f23d00720c */ /* 0x000fe40003f26270 */
[----:B------:R-:W-:Y:S02]  /*5920*/  FSEL R165, R165, -INF , !P5 ;  /* 0xff800000a5a57808 */ /* 0x000fe40006800000 */
[----:B------:R-:W-:Y:S02]  /*5930*/  ISETP.GE.AND P0, PT, R93, R240, PT ;  /* 0x000000f05d00720c */ /* 0x000fe40003f06270 */
[----:B------:R-:W-:Y:S02]  /*5940*/  ISETP.LT.OR P5, PT, R61, R245, P2 ;  /* 0x000000f53d00720c */ /* 0x000fe400017a1670 */
[----:B------:R-:W-:Y:S02]  /*5950*/  ISETP.NE.AND P2, PT, R60, RZ, PT ;  /* 0x000000ff3c00720c */ /* 0x000fe40003f45270 */
[----:B------:R-:W-:-:S02]  /*5960*/  FSEL R196, R193, -INF , !P4 ;  /* 0xff800000c1c47808 */ /* 0x000fc40006000000 */
[----:B------:R-:W-:Y:S02]  /*5970*/  ISETP.LT.OR P4, PT, R61, R243, P1 ;  /* 0x000000f33d00720c */ /* 0x000fe40000f81670 */
[----:B------:R-:W-:Y:S02]  /*5980*/  ISETP.LT.OR P0, PT, R93, R241, P0 ;  /* 0x000000f15d00720c */ /* 0x000fe40000701670 */
[----:B------:R-:W-:Y:S02]  /*5990*/  ISETP.NE.AND P1, PT, R62, RZ, PT ;  /* 0x000000ff3e00720c */ /* 0x000fe40003f25270 */
[----:B------:R-:W-:Y:S01]  /*59a0*/  IADD3 R92, R3, 0x40, RZ ;  /* 0x00000040035c7810 */ /* 0x000fe20007ffe0ff */
[----:B------:R-:W-:Y:S01]  /*59b0*/  HMMA.16816.F32 R60, R12, R48, R40 ;  /* 0x000000300c3c723c */ /* 0x000fe20000001828 */
[----:B------:R-:W-:Y:S02]  /*59c0*/  FSEL R197, R167, -INF , !P2 ;  /* 0xff800000a7c57808 */ /* 0x000fe40005000000 */
[----:B------:R-:W-:-:S02]  /*59d0*/  ISETP.GE.AND P2, PT, R93, R244, PT ;  /* 0x000000f45d00720c */ /* 0x000fc40003f46270 */
[----:B------:R-:W-:Y:S02]  /*59e0*/  P2R R97, PR, RZ, 0x1 ;  /* 0x00000001ff617803 */ /* 0x000fe40000000000 */
[----:B------:R-:W-:Y:S01]  /*59f0*/  FMUL.FTZ R40, R67, c[0x0][0x2ec] ;  /* 0x0000bb0043287a20 */ /* 0x000fe20000410000 */
[----:B------:R-:W-:Y:S01]  /*5a00*/  FSEL R184, R184, -INF , !P6 ;  /* 0xff800000b8b87808 */ /* 0x000fe20007000000 */
[----:B--2---:R-:W-:Y:S01]  /*5a10*/  HMMA.16816.F32 R64, R8, R48, R88 ;  /* 0x000000300840723c */ /* 0x004fe20000001858 */
[----:B------:R-:W-:Y:S01]  /*5a20*/  FSEL R96, R164, -INF , !P1 ;  /* 0xff800000a4607808 */ /* 0x000fe20004800000 */
[----:B------:R1:W-:Y:S01]  /*5a30*/  MUFU.TANH R48, R40 ;  /* 0x0000002800307308 */ /* 0x0003e20000002400 */
[-C--:B------:R-:W-:Y:S02]  /*5a40*/  ISETP.GE.AND P0, PT, R92, R246.reuse, PT ;  /* 0x000000f65c00720c */ /* 0x080fe40003f06270 */
[C---:B------:R-:W-:Y:S02]  /*5a50*/  ISETP.GE.AND P6, PT, R93.reuse, R246, PT ;  /* 0x000000f65d00720c */ /* 0x040fe40003fc6270 */
[----:B------:R-:W-:Y:S01]  /*5a60*/  ISETP.GE.AND P1, PT, R93, R242, PT ;  /* 0x000000f25d00720c */ /* 0x000fe20003f26270 */
[----:B------:R-:W-:Y:S01]  /*5a70*/  FMUL.FTZ R49, R53, c[0x0][0x2ec] ;  /* 0x0000bb0035317a20 */ /* 0x000fe20000410000 */
[----:B------:R-:W-:Y:S01]  /*5a80*/  ISETP.LT.OR P2, PT, R93, R245, P2 ;  /* 0x000000f55d00720c */ /* 0x000fe20001741670 */
[----:B---3--:R-:W-:Y:S01]  /*5a90*/  HMMA.16816.F32 R148, R24, R46, R148 ;  /* 0x0000002e1894723c */ /* 0x008fe20000001894 */
[----:B------:R-:W-:-:S02]  /*5aa0*/  FSEL R194, R192, -INF , !P5 ;  /* 0xff800000c0c27808 */ /* 0x000fc40006800000 */
[CC--:B------:R-:W-:Y:S01]  /*5ab0*/  ISETP.LT.OR P5, PT, R92.reuse, R247.reuse, P0 ;  /* 0x000000f75c00720c */ /* 0x0c0fe200007a1670 */
[----:B------:R-:W-:Y:S01]  /*5ac0*/  MUFU.TANH R49, R49 ;  /* 0x0000003100317308 */ /* 0x000fe20000002400 */
[C---:B------:R-:W-:Y:S02]  /*5ad0*/  ISETP.LT.OR P6, PT, R93.reuse, R247, P6 ;  /* 0x000000f75d00720c */ /* 0x040fe400037c1670 */
[----:B------:R-:W-:Y:S01]  /*5ae0*/  ISETP.LT.OR P1, PT, R93, R243, P1 ;  /* 0x000000f35d00720c */ /* 0x000fe20000f21670 */
[----:B-1----:R-:W1:Y:S01]  /*5af0*/  LDSM.16.M88.4 R40, [R226+0x3800] ;  /* 0x00380000e228783b */ /* 0x002e620000000200 */
[----:B------:R-:W-:Y:S01]  /*5b00*/  ISETP.GE.AND P0, PT, R92, R240, PT ;  /* 0x000000f05c00720c */ /* 0x000fe20003f06270 */
[----:B------:R-:W-:Y:S01]  /*5b10*/  HMMA.16816.F32 R60, R24, R44, R60 ;  /* 0x0000002c183c723c */ /* 0x000fe2000000183c */
[----:B------:R-:W-:Y:S02]  /*5b20*/  P2R R93, PR, RZ, 0x4 ;  /* 0x00000004ff5d7803 */ /* 0x000fe40000000000 */
[----:B------:R-:W-:-:S02]  /*5b30*/  FSEL R159, R130, -INF , !P3 ;  /* 0xff800000829f7808 */ /* 0x000fc40005800000 */
[C---:B------:R-:W-:Y:S02]  /*5b40*/  ISETP.LT.OR P3, PT, R92.reuse, R241, P0 ;  /* 0x000000f15c00720c */ /* 0x040fe40000761670 */
[----:B------:R-:W-:Y:S01]  /*5b50*/  ISETP.NE.AND P0, PT, R93, RZ, PT ;  /* 0x000000ff5d00720c */ /* 0x000fe20003f05270 */
[----:B------:R-:W-:Y:S01]  /*5b60*/  HMMA.16816.F32 R64, R20, R44, R64 ;  /* 0x0000002c1440723c */ /* 0x000fe20000001840 */
[----:B------:R-:W-:Y:S02]  /*5b70*/  IADD3 R88, R3, 0x41, RZ ;  /* 0x0000004103587810 */ /* 0x000fe40007ffe0ff */
[----:B------:R-:W-:Y:S02]  /*5b80*/  P2R R94, PR, RZ, 0x2 ;  /* 0x00000002ff5e7803 */ /* 0x000fe40000000000 */
[----:B------:R-:W-:Y:S01]  /*5b90*/  ISETP.GE.AND P2, PT, R92, R244, PT ;  /* 0x000000f45c00720c */ /* 0x000fe20003f46270 */
[----:B------:R-:W-:Y:S01]  /*5ba0*/  FMUL.FTZ R148, R148, c[0x0][0x2ec] ;  /* 0x0000bb0094947a20 */ /* 0x000fe20000410000 */
[----:B------:R-:W-:Y:S01]  /*5bb0*/  ISETP.GE.AND P1, PT, R92, R242, PT ;  /* 0x000000f25c00720c */ /* 0x000fe20003f26270 */
[----:B------:R-:W-:Y:S01]  /*5bc0*/  FMUL.FTZ R150, R150, c[0x0][0x2ec] ;  /* 0x0000bb0096967a20 */ /* 0x000fe20000410000 */
[----:B------:R-:W-:Y:S01]  /*5bd0*/  FSEL R195, R124, -INF , !P0 ;  /* 0xff8000007cc37808 */ /* 0x000fe20004000000 */
[----:B------:R-:W-:Y:S01]  /*5be0*/  FMUL.FTZ R151, R151, c[0x0][0x2ec] ;  /* 0x0000bb0097977a20 */ /* 0x000fe20000410000 */
[----:B------:R-:W-:Y:S01]  /*5bf0*/  FSEL R190, R68, -INF , !P6 ;  /* 0xff80000044be7808 */ /* 0x000fe20007000000 */
[----:B------:R2:W-:Y:S01]  /*5c00*/  MUFU.TANH R124, R54 ;  /* 0x00000036007c7308 */ /* 0x0005e20000002400 */
[----:B------:R-:W-:-:S02]  /*5c10*/  ISETP.GE.AND P0, PT, R88, R246, PT ;  /* 0x000000f65800720c */ /* 0x000fc40003f06270 */
[----:B----4-:R-:W-:Y:S01]  /*5c20*/  FSEL R142, R127, -INF , !P4 ;  /* 0xff8000007f8e7808 */ /* 0x010fe20006000000 */
[----:B------:R-:W-:Y:S01]  /*5c30*/  FMUL.FTZ R60, R60, c[0x0][0x2ec] ;  /* 0x0000bb003c3c7a20 */ /* 0x000fe20000410000 */
[----:B------:R-:W-:Y:S01]  /*5c40*/  ISETP.LT.OR P6, PT, R92, R245, P2 ;  /* 0x000000f55c00720c */ /* 0x000fe200017c1670 */
[----:B------:R-:W-:Y:S01]  /*5c50*/  FMUL.FTZ R61, R61, c[0x0][0x2ec] ;  /* 0x0000bb003d3d7a20 */ /* 0x000fe20000410000 */
[----:B------:R-:W-:Y:S01]  /*5c60*/  ISETP.NE.AND P2, PT, R94, RZ, PT ;  /* 0x000000ff5e00720c */ /* 0x000fe20003f45270 */
[----:B------:R3:W4:Y:S01]  /*5c70*/  MUFU.TANH R127, R52 ;  /* 0x00000034007f7308 */ /* 0x0007220000002400 */
[----:B------:R-:W-:Y:S01]  /*5c80*/  ISETP.LT.OR P4, PT, R92, R243, P1 ;  /* 0x000000f35c00720c */ /* 0x000fe20000f81670 */
[----:B------:R-:W-:Y:S01]  /*5c90*/  FMUL.FTZ R63, R63, c[0x0][0x2ec] ;  /* 0x0000bb003f3f7a20 */ /* 0x000fe20000410000 */
[----:B------:R-:W-:Y:S01]  /*5ca0*/  ISETP.NE.AND P1, PT, R97, RZ, PT ;  /* 0x000000ff6100720c */ /* 0x000fe20003f25270 */
[----:B------:R-:W-:Y:S01]  /*5cb0*/  FMUL.FTZ R202, R65, c[0x0][0x2ec] ;  /* 0x0000bb0041ca7a20 */ /* 0x000fe20000410000 */
[----:B------:R-:W-:Y:S01]  /*5cc0*/  ISETP.LT.OR P0, PT, R88, R247, P0 ;  /* 0x000000f75800720c */ /* 0x000fe20000701670 */
[----:B------:R-:W-:Y:S01]  /*5cd0*/  FMUL.FTZ R44, R62, c[0x0][0x2ec] ;  /* 0x0000bb003e2c7a20 */ /* 0x000fe20000410000 */
[----:B------:R-:W-:Y:S01]  /*5ce0*/  FSEL R143, R125, -INF , !P2 ;  /* 0xff8000007d8f7808 */ /* 0x000fe20005000000 */
[----:B------:R2:W-:Y:S01]  /*5cf0*/  MUFU.TANH R68, R55 ;  /* 0x0000003700447308 */ /* 0x0005e20000002400 */
[----:B------:R-:W-:Y:S01]  /*5d00*/  ISETP.GE.AND P2, PT, R88, R244, PT ;  /* 0x000000f45800720c */ /* 0x000fe20003f46270 */
[----:B-1----:R-:W-:Y:S01]  /*5d10*/  HMMA.16816.F32 R32, R12, R40, R32 ;  /* 0x000000280c20723c */ /* 0x002fe20000001820 */
[----:B------:R-:W-:Y:S01]  /*5d20*/  FSEL R189, R126, -INF , !P1 ;  /* 0xff8000007ebd7808 */ /* 0x000fe20004800000 */
[----:B------:R-:W-:Y:S01]  /*5d30*/  FMUL.FTZ R67, R67, c[0x0][0x2ec] ;  /* 0x0000bb0043437a20 */ /* 0x000fe20000410000 */
[----:B------:R-:W-:-:S02]  /*5d40*/  P2R R36, PR, RZ, 0x1 ;  /* 0x00000001ff247803 */ /* 0x000fc40000000000 */
[----:B------:R-:W-:Y:S01]  /*5d50*/  ISETP.GE.AND P1, PT, R88, R242, PT ;  /* 0x000000f25800720c */ /* 0x000fe20003f26270 */
[----:B------:R1:W-:Y:S01]  /*5d60*/  MUFU.TANH R125, R60 ;  /* 0x0000003c007d7308 */ /* 0x0003e20000002400 */
[----:B------:R-:W-:Y:S01]  /*5d70*/  FSEL R92, R128, -INF , !P5 ;  /* 0xff800000805c7808 */ /* 0x000fe20006800000 */
[-C--:B------:R-:W-:Y:S01]  /*5d80*/  HMMA.16816.F32 R76, R8, R42.reuse, R76 ;  /* 0x0000002a084c723c */ /* 0x080fe2000000184c */
[C---:B------:R-:W-:Y:S02]  /*5d90*/  ISETP.LT.OR P5, PT, R88.reuse, R245, P2 ;  /* 0x000000f55800720c */ /* 0x040fe400017a1670 */
[----:B------:R-:W-:Y:S02]  /*5da0*/  ISETP.LT.OR P2, PT, R88, R243, P1 ;  /* 0x000000f35800720c */ /* 0x000fe40000f41670 */
[----:B------:R-:W-:Y:S01]  /*5db0*/  ISETP.NE.AND P1, PT, R36, RZ, PT ;  /* 0x000000ff2400720c */ /* 0x000fe20003f25270 */
[----:B------:R-:W-:Y:S01]  /*5dc0*/  MUFU.TANH R203, R61 ;  /* 0x0000003d00cb7308 */ /* 0x000fe20000002400 */
[----:B------:R-:W1:Y:S01]  /*5dd0*/  LDSM.16.M88.4 R36, [R212+0x3800] ;  /* 0x00380000d424783b */ /* 0x000e620000000200 */
[----:B------:R-:W-:Y:S01]  /*5de0*/  ISETP.GE.AND P0, PT, R88, R240, PT ;  /* 0x000000f05800720c */ /* 0x000fe20003f06270 */
[----:B------:R-:W-:Y:S01]  /*5df0*/  HMMA.16816.F32 R28, R12, R42, R28 ;  /* 0x0000002a0c1c723c */ /* 0x000fe2000000181c */
[----:B------:R-:W-:Y:S01]  /*5e00*/  IADD3 R53, R3, 0x48, RZ ;  /* 0x0000004803357810 */ /* 0x000fe20007ffe0ff */
[----:B------:R-:W-:-:S04]  /*5e10*/  DEPBAR.LE SB0, 0x0 ;  /* 0x000080000000791a */ /* 0x000fc80000000000 */
[----:B------:R-:W-:Y:S01]  /*5e20*/  ISETP.LT.OR P0, PT, R88, R241, P0 ;  /* 0x000000f15800720c */ /* 0x000fe20000701670 */
[----:B------:R1:W-:Y:S01]  /*5e30*/  MUFU.TANH R205, R63 ;  /* 0x0000003f00cd7308 */ /* 0x0003e20000002400 */
[----:B--2---:R-:W-:Y:S02]  /*5e40*/  P2R R54, PR, RZ, 0x4 ;  /* 0x00000004ff367803 */ /* 0x004fe40000000000 */
[----:B---3--:R-:W-:Y:S02]  /*5e50*/  P2R R52, PR, RZ, 0x1 ;  /* 0x00000001ff347803 */ /* 0x008fe40000000000 */
[C---:B------:R-:W-:Y:S02]  /*5e60*/  ISETP.GE.AND P0, PT, R53.reuse, R246, PT ;  /* 0x000000f63500720c */ /* 0x040fe40003f06270 */
[----:B------:R-:W-:Y:S01]  /*5e70*/  FSEL R97, R118, -INF , !P3 ;  /* 0xff80000076617808 */ /* 0x000fe20005800000 */
[----:B------:R-:W2:Y:S01]  /*5e80*/  MUFU.TANH R44, R44 ;  /* 0x0000002c002c7308 */ /* 0x000ea20000002400 */
[----:B------:R-:W-:-:S02]  /*5e90*/  ISETP.LT.OR P0, PT, R53, R247, P0 ;  /* 0x000000f73500720c */ /* 0x000fc40000701670 */
[----:B------:R-:W-:Y:S02]  /*5ea0*/  ISETP.NE.AND P3, PT, R54, RZ, PT ;  /* 0x000000ff3600720c */ /* 0x000fe40003f65270 */
[----:B------:R-:W-:Y:S02]  /*5eb0*/  FSEL R91, R120, -INF , !P1 ;  /* 0xff800000785b7808 */ /* 0x000fe40004800000 */
[----:B------:R-:W-:Y:S01]  /*5ec0*/  P2R R54, PR, RZ, 0x1 ;  /* 0x00000001ff367803 */ /* 0x000fe20000000000 */
[----:B------:R-:W-:Y:S01]  /*5ed0*/  MUFU.TANH R204, R150 ;  /* 0x0000009600cc7308 */ /* 0x000fe20000002400 */
[C---:B------:R-:W-:Y:S02]  /*5ee0*/  ISETP.GE.AND P1, PT, R53.reuse, R242, PT ;  /* 0x000000f23500720c */ /* 0x040fe40003f26270 */
[C---:B------:R-:W-:Y:S02]  /*5ef0*/  ISETP.GE.AND P2, PT, R53.reuse, R244, PT ;  /* 0x000000f43500720c */ /* 0x040fe40003f46270 */
[----:B------:R-:W-:-:S02]  /*5f00*/  ISETP.GE.AND P0, PT, R53, R240, PT ;  /* 0x000000f03500720c */ /* 0x000fc40003f06270 */
[----:B------:R-:W-:Y:S01]  /*5f10*/  FSEL R90, R122, -INF , !P6 ;  /* 0xff8000007a5a7808 */ /* 0x000fe20007000000 */
[----:B------:R-:W-:Y:S01]  /*5f20*/  MUFU.TANH R148, R148 ;  /* 0x0000009400947308 */ /* 0x000fe20000002400 */
[----:B------:R-:W-:Y:S02]  /*5f30*/  FSEL R89, R121, -INF , !P5 ;  /* 0xff80000079597808 */ /* 0x000fe40006800000 */
[C---:B------:R-:W-:Y:S02]  /*5f40*/  ISETP.LT.OR P6, PT, R53.reuse, R243, P1 ;  /* 0x000000f33500720c */ /* 0x040fe40000fc1670 */
[C---:B------:R-:W-:Y:S02]  /*5f50*/  ISETP.LT.OR P5, PT, R53.reuse, R245, P2 ;  /* 0x000000f53500720c */ /* 0x040fe400017a1670 */
[----:B------:R-:W-:Y:S01]  /*5f60*/  ISETP.LT.OR P1, PT, R53, R241, P0 ;  /* 0x000000f13500720c */ /* 0x000fe20000721670 */
[----:B------:R-:W-:Y:S01]  /*5f70*/  MUFU.TANH R202, R202 ;  /* 0x000000ca00ca7308 */ /* 0x000fe20000002400 */
[----:B------:R-:W-:Y:S01]  /*5f80*/  IADD3 R45, R3, 0x49, RZ ;  /* 0x00000049032d7810 */ /* 0x000fe20007ffe0ff */
[----:B-1----:R-:W-:Y:S01]  /*5f90*/  HMMA.16816.F32 R28, R24, R38, R28 ;  /* 0x00000026181c723c */ /* 0x002fe2000000181c */
[----:B------:R-:W-:-:S02]  /*5fa0*/  ISETP.NE.AND P2, PT, R52, RZ, PT ;  /* 0x000000ff3400720c */ /* 0x000fc40003f45270 */
[----:B------:R-:W-:Y:S02]  /*5fb0*/  ISETP.NE.AND P0, PT, R54, RZ, PT ;  /* 0x000000ff3600720c */ /* 0x000fe40003f05270 */
[----:B------:R-:W-:Y:S01]  /*5fc0*/  FSEL R88, R123, -INF , !P4 ;  /* 0xff8000007b587808 */ /* 0x000fe20006000000 */
[----:B------:R-:W-:Y:S01]  /*5fd0*/  MUFU.TANH R151, R151 ;  /* 0x0000009700977308 */ /* 0x000fe20000002400 */
[----:B------:R-:W-:Y:S01]  /*5fe0*/  ISETP.GE.AND P4, PT, R45, R246, PT ;  /* 0x000000f62d00720c */ /* 0x000fe20003f86270 */
[----:B------:R-:W-:Y:S01]  /*5ff0*/  HMMA.16816.F32 R52, R8, R40, R80 ;  /* 0x000000280834723c */ /* 0x000fe20000001850 */
[----:B------:R-:W-:Y:S02]  /*6000*/  FSEL R101, R116, -INF , !P3 ;  /* 0xff80000074657808 */ /* 0x000fe40005800000 */
[----:B------:R-:W-:Y:S02]  /*6010*/  FSEL R99, R117, -INF , !P2 ;  /* 0xff80000075637808 */ /* 0x000fe40005000000 */
[----:B------:R-:W-:Y:S01]  /*6020*/  FSEL R94, R119, -INF , !P0 ;  /* 0xff800000775e7808 */ /* 0x000fe20004000000 */
[----:B------:R-:W-:Y:S01]  /*6030*/  MUFU.TANH R116, R67 ;  /* 0x0000004300747308 */ /* 0x000fe20000002400 */
[C---:B------:R-:W-:Y:S01]  /*6040*/  ISETP.GE.AND P3, PT, R45.reuse, R244, PT ;  /* 0x000000f42d00720c */ /* 0x040fe20003f66270 */
[----:B------:R-:W-:Y:S01]  /*6050*/  FMUL.FTZ R40, R64, c[0x0][0x2ec] ;  /* 0x0000bb0040287a20 */ /* 0x000fe20000410000 */
[C---:B------:R-:W-:Y:S01]  /*6060*/  ISETP.GE.AND P2, PT, R45.reuse, R242, PT ;  /* 0x000000f22d00720c */ /* 0x040fe20003f46270 */
[----:B------:R-:W-:Y:S01]  /*6070*/  HMMA.16816.F32 R76, R20, R38, R76 ;  /* 0x00000026144c723c */ /* 0x000fe2000000184c */
[----:B------:R-:W-:-:S02]  /*6080*/  ISETP.GE.AND P0, PT, R45, R240, PT ;  /* 0x000000f02d00720c */ /* 0x000fc40003f06270 */
[----:B------:R-:W-:Y:S01]  /*6090*/  P2R R60, PR, RZ, 0x20 ;  /* 0x00000020ff3c7803 */ /* 0x000fe20000000000 */
[----:B------:R-:W1:Y:S01]  /*60a0*/  MUFU.TANH R40, R40 ;  /* 0x0000002800287308 */ /* 0x000e620000002400 */
[----:B------:R-:W-:Y:S01]  /*60b0*/  ISETP.LT.OR P5, PT, R45, R247, P4 ;  /* 0x000000f72d00720c */ /* 0x000fe200027a1670 */
[----:B------:R-:W-:Y:S01]  /*60c0*/  FMUL.FTZ R29, R29, c[0x0][0x2ec] ;  /* 0x0000bb001d1d7a20 */ /* 0x000fe20000410000 */
[C---:B------:R-:W-:Y:S02]  /*60d0*/  ISETP.LT.OR P4, PT, R45.reuse, R245, P3 ;  /* 0x000000f52d00720c */ /* 0x040fe40001f81670 */
[C---:B------:R-:W-:Y:S02]  /*60e0*/  ISETP.LT.OR P2, PT, R45.reuse, R243, P2 ;  /* 0x000000f32d00720c */ /* 0x040fe40001741670 */
[----:B------:R-:W-:Y:S01]  /*60f0*/  ISETP.LT.OR P0, PT, R45, R241, P0 ;  /* 0x000000f12d00720c */ /* 0x000fe20000701670 */
[----:B------:R-:W-:Y:S01]  /*6100*/  FMUL.FTZ R45, R66, c[0x0][0x2ec] ;  /* 0x0000bb00422d7a20 */ /* 0x000fe20000410000 */
[----:B------:R-:W-:Y:S01]  /*6110*/  ISETP.NE.AND P3, PT, R60, RZ, PT ;  /* 0x000000ff3c00720c */ /* 0x000fe20003f65270 */
[----:B------:R-:W-:Y:S01]  /*6120*/  HMMA.16816.F32 R52, R20, R36, R52 ;  /* 0x000000241434723c */ /* 0x000fe20000001834 */
[----:B------:R-:W-:-:S02]  /*6130*/  IADD3 R66, R3, 0x50, RZ ;  /* 0x0000005003427810 */ /* 0x000fc40007ffe0ff */
[----:B------:R-:W-:Y:S01]  /*6140*/  P2R R65, PR, RZ, 0x1 ;  /* 0x00000001ff417803 */ /* 0x000fe20000000000 */
[----:B------:R-:W3:Y:S01]  /*6150*/  MUFU.TANH R45, R45 ;  /* 0x0000002d002d7308 */ /* 0x000ee20000002400 */
[----:B------:R-:W-:Y:S02]  /*6160*/  FSEL R102, R104, -INF , !P3 ;  /* 0xff80000068667808 */ /* 0x000fe40005800000 */
[----:B------:R-:W-:Y:S01]  /*6170*/  ISETP.GE.AND P0, PT, R66, R240, PT ;  /* 0x000000f04200720c */ /* 0x000fe20003f06270 */
[----:B------:R-:W-:Y:S01]  /*6180*/  HMMA.16816.F32 R60, R24, R36, R32 ;  /* 0x00000024183c723c */ /* 0x000fe20000001820 */
[----:B------:R-:W-:Y:S01]  /*6190*/  P2R R41, PR, RZ, 0x4 ;  /* 0x00000004ff297803 */ /* 0x000fe20000000000 */
[----:B------:R-:W-:Y:S01]  /*61a0*/  FMUL.FTZ R76, R76, c[0x0][0x2ec] ;  /* 0x0000bb004c4c7a20 */ /* 0x000fe20000410000 */
[----:B------:R-:W-:Y:S01]  /*61b0*/  IADD3 R64, R3, 0x51, RZ ;  /* 0x0000005103407810 */ /* 0x000fe20007ffe0ff */
[----:B------:R-:W-:Y:S01]  /*61c0*/  FMUL.FTZ R77, R77, c[0x0][0x2ec] ;  /* 0x0000bb004d4d7a20 */ /* 0x000fe20000410000 */
[----:B------:R-:W-:Y:S01]  /*61d0*/  ISETP.GE.AND P3, PT, R66, R246, PT ;  /* 0x000000f64200720c */ /* 0x000fe20003f66270 */
[----:B------:R-:W-:Y:S01]  /*61e0*/  FMUL.FTZ R78, R78, c[0x0][0x2ec] ;  /* 0x0000bb004e4e7a20 */ /* 0x000fe20000410000 */
[----:B------:R-:W-:Y:S01]  /*61f0*/  FSEL R82, R110, -INF , !P1 ;  /* 0xff8000006e527808 */ /* 0x000fe20004800000 */
[----:B------:R-:W-:Y:S01]  /*6200*/  HMMA.16816.F32 R32, R8, R50, R84 ;  /* 0x000000320820723c */ /* 0x000fe20000001854 */
[C---:B------:R-:W-:Y:S01]  /*6210*/  ISETP.GE.AND P2, PT, R66.reuse, R244, PT ;  /* 0x000000f44200720c */ /* 0x040fe20003f46270 */
[----:B------:R-:W-:Y:S01]  /*6220*/  FMUL.FTZ R79, R79, c[0x0][0x2ec] ;  /* 0x0000bb004f4f7a20 */ /* 0x000fe20000410000 */
[----:B------:R-:W-:Y:S01]  /*6230*/  ISETP.GE.AND P1, PT, R66, R242, PT ;  /* 0x000000f24200720c */ /* 0x000fe20003f26270 */
[----:B------:R-:W-:Y:S01]  /*6240*/  MUFU.TANH R207, R76 ;  /* 0x0000004c00cf7308 */ /* 0x000fe20000002400 */
[----:B------:R-:W-:-:S02]  /*6250*/  FSEL R105, R105, -INF , !P4 ;  /* 0xff80000069697808 */ /* 0x000fc40006000000 */
[----:B------:R-:W-:Y:S01]  /*6260*/  FSEL R100, R100, -INF , !P6 ;  /* 0xff80000064647808 */ /* 0x000fe20007000000 */
[----:B------:R-:W-:Y:S01]  /*6270*/  FMUL.FTZ R54, R54, c[0x0][0x2ec] ;  /* 0x0000bb0036367a20 */ /* 0x000fe20000410000 */
[----:B------:R-:W-:Y:S01]  /*6280*/  ISETP.LT.OR P4, PT, R66, R241, P0 ;  /* 0x000000f14200720c */ /* 0x000fe20000781670 */
[----:B------:R-:W-:Y:S01]  /*6290*/  FMUL.FTZ R52, R52, c[0x0][0x2ec] ;  /* 0x0000bb0034347a20 */ /* 0x000fe20000410000 */
[----:B------:R-:W-:Y:S01]  /*62a0*/  ISETP.LT.OR P6, PT, R66, R247, P3 ;  /* 0x000000f74200720c */ /* 0x000fe20001fc1670 */
[----:B------:R-:W-:Y:S01]  /*62b0*/  MUFU.TANH R126, R54 ;  /* 0x00000036007e7308 */ /* 0x000fe20000002400 */
[----:B------:R-:W-:Y:S01]  /*62c0*/  ISETP.GE.AND P0, PT, R64, R246, PT ;  /* 0x000000f64000720c */ /* 0x000fe20003f06270 */
[----:B------:R-:W-:Y:S01]  /*62d0*/  FMUL.FTZ R55, R55, c[0x0][0x2ec] ;  /* 0x0000bb0037377a20 */ /* 0x000fe20000410000 */
[----:B-----5:R-:W-:Y:S01]  /*62e0*/  FSEL R93, R108, -INF , !P5 ;  /* 0xff8000006c5d7808 */ /* 0x020fe20006800000 */
[----:B------:R-:W-:Y:S01]  /*62f0*/  FMUL.FTZ R61, R61, c[0x0][0x2ec] ;  /* 0x0000bb003d3d7a20 */ /* 0x000fe20000410000 */
[----:B------:R-:W-:Y:S01]  /*6300*/  ISETP.LT.OR P3, PT, R66, R245, P2 ;  /* 0x000000f54200720c */ /* 0x000fe20001761670 */
[----:B------:R-:W-:Y:S01]  /*6310*/  FMUL.FTZ R62, R62, c[0x0][0x2ec] ;  /* 0x0000bb003e3e7a20 */ /* 0x000fe20000410000 */
[----:B------:R-:W-:Y:S01]  /*6320*/  ISETP.NE.AND P2, PT, R41, RZ, PT ;  /* 0x000000ff2900720c */ /* 0x000fe20003f45270 */
[----:B------:R-:W-:Y:S01]  /*6330*/  FMUL.FTZ R41, R60, c[0x0][0x2ec] ;  /* 0x0000bb003c297a20 */ /* 0x000fe20000410000 */
[----:B------:R-:W-:Y:S01]  /*6340*/  ISETP.LT.OR P5, PT, R66, R243, P1 ;  /* 0x000000f34200720c */ /* 0x000fe20000fa1670 */
[----:B------:R5:W-:Y:S01]  /*6350*/  MUFU.TANH R36, R61 ;  /* 0x0000003d00247308 */ /* 0x000be20000002400 */
[----:B------:R-:W-:Y:S01]  /*6360*/  ISETP.NE.AND P1, PT, R65, RZ, PT ;  /* 0x000000ff4100720c */ /* 0x000fe20003f25270 */
[----:B------:R-:W-:Y:S01]  /*6370*/  HMMA.16816.F32 R32, R20, R46, R32 ;  /* 0x0000002e1420723c */ /* 0x000fe20000001820 */
[C---:B------:R-:W-:Y:S01]  /*6380*/  ISETP.LT.OR P0, PT, R64.reuse, R247, P0 ;  /* 0x000000f74000720c */ /* 0x040fe20000701670 */
[----:B------:R-:W-:Y:S01]  /*6390*/  FMUL.FTZ R63, R63, c[0x0][0x2ec] ;  /* 0x0000bb003f3f7a20 */ /* 0x000fe20000410000 */
[----:B------:R-:W-:Y:S01]  /*63a0*/  FSEL R85, R103, -INF , !P2 ;  /* 0xff80000067557808 */ /* 0x000fe20005000000 */
[----:B------:R-:W-:Y:S01]  /*63b0*/  FMUL.FTZ R53, R53, c[0x0][0x2ec] ;  /* 0x0000bb0035357a20 */ /* 0x000fe20000410000 */
[----:B------:R-:W-:Y:S01]  /*63c0*/  ISETP.GE.AND P2, PT, R64, R244, PT ;  /* 0x000000f44000720c */ /* 0x000fe20003f46270 */
[----:B------:R-:W-:Y:S01]  /*63d0*/  MUFU.TANH R41, R41 ;  /* 0x0000002900297308 */ /* 0x000fe20000002400 */
[----:B------:R-:W-:-:S02]  /*63e0*/  FSEL R98, R106, -INF , !P1 ;  /* 0xff8000006a627808 */ /* 0x000fc40004800000 */
[----:B------:R-:W-:Y:S02]  /*63f0*/  P2R R50, PR, RZ, 0x1 ;  /* 0x00000001ff327803 */ /* 0x000fe40000000000 */
[C---:B------:R-:W-:Y:S02]  /*6400*/  ISETP.GE.AND P1, PT, R64.reuse, R242, PT ;  /* 0x000000f24000720c */ /* 0x040fe40003f26270 */
[C---:B------:R-:W-:Y:S01]  /*6410*/  ISETP.GE.AND P0, PT, R64.reuse, R240, PT ;  /* 0x000000f04000720c */ /* 0x040fe20003f06270 */
[----:B------:R-:W-:Y:S01]  /*6420*/  MUFU.TANH R209, R52 ;  /* 0x0000003400d17308 */ /* 0x000fe20000002400 */
[----:B------:R-:W-:Y:S02]  /*6430*/  FSEL R107, R107, -INF , !P6 ;  /* 0xff8000006b6b7808 */ /* 0x000fe40007000000 */
[C---:B------:R-:W-:Y:S02]  /*6440*/  ISETP.LT.OR P6, PT, R64.reuse, R245, P2 ;  /* 0x000000f54000720c */ /* 0x040fe400017c1670 */
[----:B------:R-:W-:-:S02]  /*6450*/  ISETP.LT.OR P2, PT, R64, R243, P1 ;  /* 0x000000f34000720c */ /* 0x000fc40000f41670 */
[----:B------:R-:W-:Y:S01]  /*6460*/  ISETP.LT.OR P1, PT, R64, R241, P0 ;  /* 0x000000f14000720c */ /* 0x000fe20000721670 */
[----:B------:R-:W-:Y:S01]  /*6470*/  MUFU.TANH R123, R55 ;  /* 0x00000037007b7308 */ /* 0x000fe20000002400 */
[----:B------:R-:W-:Y:S01]  /*6480*/  ISETP.NE.AND P0, PT, R50, RZ, PT ;  /* 0x000000ff3200720c */ /* 0x000fe20003f05270 */
[----:B------:R-:W-:Y:S01]  /*6490*/  FMUL.FTZ R32, R32, c[0x0][0x2ec] ;  /* 0x0000bb0020207a20 */ /* 0x000fe20000410000 */
[----:B------:R-:W-:Y:S01]  /*64a0*/  IADD3 R37, R3, 0x58, RZ ;  /* 0x0000005803257810 */ /* 0x000fe20007ffe0ff */
[----:B------:R-:W-:Y:S01]  /*64b0*/  FMUL.FTZ R34, R34, c[0x0][0x2ec] ;  /* 0x0000bb0022227a20 */ /* 0x000fe20000410000 */
[----:B------:R-:W-:Y:S01]  /*64c0*/  FSEL R106, R109, -INF , !P0 ;  /* 0xff8000006d6a7808 */ /* 0x000fe20004000000 */
[----:B------:R-:W-:Y:S01]  /*64d0*/  FMUL.FTZ R35, R35, c[0x0][0x2ec] ;  /* 0x0000bb0023237a20 */ /* 0x000fe20000410000 */
[----:B------:R-:W-:Y:S01]  /*64e0*/  ISETP.GE.AND P0, PT, R37, R240, PT ;  /* 0x000000f02500720c */ /* 0x000fe20003f06270 */
[----:B------:R-:W1:Y:S01]  /*64f0*/  MUFU.TANH R211, R32 ;  /* 0x0000002000d37308 */ /* 0x000e620000002400 */
[----:B------:R-:W-:Y:S01]  /*6500*/  P2R R60, PR, RZ, 0x4 ;  /* 0x00000004ff3c7803 */ /* 0x000fe20000000000 */
[----:B------:R-:W-:Y:S01]  /*6510*/  FMUL.FTZ R33, R33, c[0x0][0x2ec] ;  /* 0x0000bb0021217a20 */ /* 0x000fe20000410000 */
[----:B------:R-:W-:-:S02]  /*6520*/  ISETP.GE.AND P2, PT, R37, R244, PT ;  /* 0x000000f42500720c */ /* 0x000fc40003f46270 */
[----:B------:R-:W-:Y:S02]  /*6530*/  ISETP.LT.OR P0, PT, R37, R241, P0 ;  /* 0x000000f12500720c */ /* 0x000fe40000701670 */
[----:B------:R-:W-:Y:S01]  /*6540*/  IADD3 R51, R3, 0x59, RZ ;  /* 0x0000005903337810 */ /* 0x000fe20007ffe0ff */
[----:B------:R-:W1:Y:S01]  /*6550*/  MUFU.TANH R128, R34 ;  /* 0x0000002200807308 */ /* 0x000e620000002400 */
[----:B------:R-:W-:Y:S02]  /*6560*/  FSEL R83, R131, -INF , !P4 ;  /* 0xff80000083537808 */ /* 0x000fe40006000000 */
[----:B------:R-:W-:Y:S02]  /*6570*/  P2R R50, PR, RZ, 0x2 ;  /* 0x00000002ff327803 */ /* 0x000fe40000000000 */
[----:B------:R-:W-:Y:S02]  /*6580*/  FSEL R87, R75, -INF , !P3 ;  /* 0xff8000004b577808 */ /* 0x000fe40005800000 */
[C---:B------:R-:W-:Y:S01]  /*6590*/  ISETP.LT.OR P4, PT, R37.reuse, R245, P2 ;  /* 0x000000f52500720c */ /* 0x040fe20001781670 */
[----:B------:R-:W-:Y:S01]  /*65a0*/  MUFU.TANH R210, R33 ;  /* 0x0000002100d27308 */ /* 0x000fe20000002400 */
[----:B------:R-:W-:-:S02]  /*65b0*/  ISETP.GE.AND P3, PT, R37, R246, PT ;  /* 0x000000f62500720c */ /* 0x000fc40003f66270 */
[----:B------:R-:W-:Y:S02]  /*65c0*/  ISETP.NE.AND P2, PT, R60, RZ, PT ;  /* 0x000000ff3c00720c */ /* 0x000fe40003f45270 */
[----:B-----5:R-:W-:Y:S02]  /*65d0*/  P2R R61, PR, RZ, 0x1 ;  /* 0x00000001ff3d7803 */ /* 0x020fe40000000000 */
[----:B------:R-:W-:Y:S01]  /*65e0*/  ISETP.GE.AND P0, PT, R51, R246, PT ;  /* 0x000000f63300720c */ /* 0x000fe20003f06270 */
[----:B------:R-:W-:Y:S01]  /*65f0*/  MUFU.TANH R208, R53 ;  /* 0x0000003500d07308 */ /* 0x000fe20000002400 */
[----:B------:R-:W-:Y:S02]  /*6600*/  FSEL R84, R112, -INF , !P5 ;  /* 0xff80000070547808 */ /* 0x000fe40006800000 */
[----:B------:R-:W-:Y:S02]  /*6610*/  ISETP.NE.AND P5, PT, R50, RZ, PT ;  /* 0x000000ff3200720c */ /* 0x000fe40003fa5270 */
[----:B------:R-:W-:-:S02]  /*6620*/  ISETP.LT.OR P3, PT, R37, R247, P3 ;  /* 0x000000f72500720c */ /* 0x000fc40001f61670 */
[----:B------:R-:W-:Y:S01]  /*6630*/  FSEL R110, R111, -INF , !P2 ;  /* 0xff8000006f6e7808 */ /* 0x000fe20005000000 */
[----:B------:R-:W-:Y:S01]  /*6640*/  MUFU.TANH R50, R62 ;  /* 0x0000003e00327308 */ /* 0x000fe20000002400 */
[C---:B------:R-:W-:Y:S02]  /*6650*/  ISETP.LT.OR P0, PT, R51.reuse, R247, P0 ;  /* 0x000000f73300720c */ /* 0x040fe40000701670 */
[----:B------:R-:W-:Y:S02]  /*6660*/  ISETP.GE.AND P2, PT, R51, R244, PT ;  /* 0x000000f43300720c */ /* 0x000fe40003f46270 */
[----:B------:R-:W-:Y:S02]  /*6670*/  FSEL R104, R114, -INF , !P5 ;  /* 0xff80000072687808 */ /* 0x000fe40006800000 */
[----:B------:R-:W-:Y:S01]  /*6680*/  FSEL R114, R115, -INF , !P3 ;  /* 0xff80000073727808 */ /* 0x000fe20005800000 */
[----:B------:R-:W-:Y:S01]  /*6690*/  MUFU.TANH R206, R77 ;  /* 0x0000004d00ce7308 */ /* 0x000fe20000002400 */
[----:B------:R-:W-:-:S02]  /*66a0*/  P2R R18, PR, RZ, 0x1 ;  /* 0x00000001ff127803 */ /* 0x000fc40000000000 */
[C---:B------:R-:W-:Y:S02]  /*66b0*/  ISETP.LT.OR P3, PT, R51.reuse, R245, P2 ;  /* 0x000000f53300720c */ /* 0x040fe40001761670 */
[----:B------:R-:W-:Y:S02]  /*66c0*/  ISETP.GE.AND P0, PT, R51, R240, PT ;  /* 0x000000f03300720c */ /* 0x000fe40003f06270 */
[----:B------:R-:W-:Y:S01]  /*66d0*/  IADD3 R16, R3, 0x60, RZ ;  /* 0x0000006003107810 */ /* 0x000fe20007ffe0ff */
[----:B------:R-:W-:Y:S01]  /*66e0*/  MUFU.TANH R122, R78 ;  /* 0x0000004e007a7308 */ /* 0x000fe20000002400 */
[----:B------:R-:W-:Y:S02]  /*66f0*/  ISETP.GE.AND P1, PT, R37, R242, PT ;  /* 0x000000f22500720c */ /* 0x000fe40003f26270 */
[----:B------:R-:W-:Y:S02]  /*6700*/  P2R R17, PR, RZ, 0x8 ;  /* 0x00000008ff117803 */ /* 0x000fe40000000000 */
[----:B------:R-:W-:-:S02]  /*6710*/  ISETP.LT.OR P3, PT, R51, R241, P0 ;  /* 0x000000f13300720c */ /* 0x000fc40000761670 */
[C---:B------:R-:W-:Y:S01]  /*6720*/  ISETP.GE.AND P0, PT, R16.reuse, R246, PT ;  /* 0x000000f61000720c */ /* 0x040fe20003f06270 */
[----:B------:R-:W-:Y:S01]  /*6730*/  MUFU.TANH R121, R79 ;  /* 0x0000004f00797308 */ /* 0x000fe20000002400 */
[----:B------:R-:W-:Y:S02]  /*6740*/  ISETP.LT.OR P1, PT, R37, R243, P1 ;  /* 0x000000f32500720c */ /* 0x000fe40000f21670 */
[C---:B------:R-:W-:Y:S02]  /*6750*/  ISETP.LT.OR P5, PT, R16.reuse, R247, P0 ;  /* 0x000000f71000720c */ /* 0x040fe400007a1670 */
[----:B------:R-:W-:Y:S02]  /*6760*/  ISETP.GE.AND P0, PT, R16, R240, PT ;  /* 0x000000f01000720c */ /* 0x000fe40003f06270 */
[----:B------:R-:W-:Y:S01]  /*6770*/  P2R R60, PR, RZ, 0x2 ;  /* 0x00000002ff3c7803 */ /* 0x000fe20000000000 */
[----:B------:R-:W-:Y:S01]  /*6780*/  MUFU.TANH R37, R63 ;  /* 0x0000003f00257308 */ /* 0x000fe20000002400 */
[----:B------:R-:W-:-:S02]  /*6790*/  ISETP.GE.AND P1, PT, R51, R242, PT ;  /* 0x000000f23300720c */ /* 0x000fc40003f26270 */
[----:B------:R-:W-:Y:S02]  /*67a0*/  ISETP.LT.OR P0, PT, R16, R241, P0 ;  /* 0x000000f11000720c */ /* 0x000fe40000701670 */
[----:B------:R-:W-:Y:S02]  /*67b0*/  ISETP.NE.AND P2, PT, R60, RZ, PT ;  /* 0x000000ff3c00720c */ /* 0x000fe40003f45270 */
[----:B------:R-:W-:Y:S02]  /*67c0*/  IADD3 R9, R3, 0x61, RZ ;  /* 0x0000006103097810 */ /* 0x000fe40007ffe0ff */
[----:B------:R-:W-:Y:S02]  /*67d0*/  FSEL R86, R72, -INF , !P6 ;  /* 0xff80000048567808 */ /* 0x000fe40007000000 */
[----:B------:R-:W-:Y:S02]  /*67e0*/  ISETP.LT.OR P6, PT, R51, R243, P1 ;  /* 0x000000f33300720c */ /* 0x000fe40000fc1670 */
[----:B------:R-:W-:-:S02]  /*67f0*/  ISETP.NE.AND P1, PT, R61, RZ, PT ;  /* 0x000000ff3d00720c */ /* 0x000fc40003f25270 */
[----:B------:R-:W-:Y:S02]  /*6800*/  FSEL R111, R141, -INF , !P4 ;  /* 0xff8000008d6f7808 */ /* 0x000fe40006000000 */
[----:B------:R-:W-:Y:S02]  /*6810*/  P2R R10, PR, RZ, 0x1 ;  /* 0x00000001ff0a7803 */ /* 0x000fe40000000000 */
[----:B------:R-:W-:Y:S02]  /*6820*/  ISETP.NE.AND P4, PT, R18, RZ, PT ;  /* 0x000000ff1200720c */ /* 0x000fe40003f85270 */
[----:B----4-:R-:W-:Y:S02]  /*6830*/  FSEL R108, R127, -INF , !P2 ;  /* 0xff8000007f6c7808 */ /* 0x010fe40005000000 */
[----:B------:R-:W-:Y:S01]  /*6840*/  ISETP.GE.AND P0, PT, R9, R246, PT ;  /* 0x000000f60900720c */ /* 0x000fe20003f06270 */
[----:B------:R-:W-:Y:S01]  /*6850*/  MUFU.TANH R127, R35 ;  /* 0x00000023007f7308 */ /* 0x000fe20000002400 */
[----:B------:R-:W-:-:S02]  /*6860*/  ISETP.GE.AND P2, PT, R16, R244, PT ;  /* 0x000000f41000720c */ /* 0x000fc40003f46270 */
[----:B------:R-:W-:Y:S02]  /*6870*/  FSEL R103, R124, -INF , !P1 ;  /* 0xff8000007c677808 */ /* 0x000fe40004800000 */
[C---:B------:R-:W-:Y:S02]  /*6880*/  ISETP.GE.AND P1, PT, R16.reuse, R242, PT ;  /* 0x000000f21000720c */ /* 0x040fe40003f26270 */
[----:B------:R-:W-:Y:S02]  /*6890*/  FSEL R112, R113, -INF , !P4 ;  /* 0xff80000071707808 */ /* 0x000fe40006000000 */
[----:B------:R-:W-:Y:S02]  /*68a0*/  ISETP.LT.OR P0, PT, R9, R247, P0 ;  /* 0x000000f70900720c */ /* 0x000fe40000701670 */
[----:B------:R-:W-:Y:S02]  /*68b0*/  ISETP.LT.OR P4, PT, R16, R245, P2 ;  /* 0x000000f51000720c */ /* 0x000fe40001781670 */
[----:B------:R-:W-:-:S02]  /*68c0*/  ISETP.NE.AND P2, PT, R17, RZ, PT ;  /* 0x000000ff1100720c */ /* 0x000fc40003f45270 */
[----:B------:R-:W-:Y:S02]  /*68d0*/  ISETP.LT.OR P1, PT, R16, R243, P1 ;  /* 0x000000f31000720c */ /* 0x000fe40000f21670 */
[----:B------:R-:W-:Y:S02]  /*68e0*/  P2R R11, PR, RZ, 0x1 ;  /* 0x00000001ff0b7803 */ /* 0x000fe40000000000 */
[C---:B------:R-:W-:Y:S02]  /*68f0*/  ISETP.GE.AND P0, PT, R9.reuse, R240, PT ;  /* 0x000000f00900720c */ /* 0x040fe40003f06270 */
[----:B------:R-:W-:Y:S02]  /*6900*/  FSEL R120, R48, -INF , !P2 ;  /* 0xff80000030787808 */ /* 0x000fe40005000000 */
[----:B------:R-:W-:Y:S02]  /*6910*/  ISETP.GE.AND P2, PT, R9, R244, PT ;  /* 0x000000f40900720c */ /* 0x000fe40003f46270 */
[----:B------:R-:W-:-:S02]  /*6920*/  P2R R16, PR, RZ, 0x2 ;  /* 0x00000002ff107803 */ /* 0x000fc40000000000 */
[----:B--2---:R-:W-:Y:S01]  /*6930*/  FSEL R119, R44, -INF , !P4 ;  /* 0xff8000002c777808 */ /* 0x004fe20006000000 */
[----:B------:R-:W-:Y:S01]  /*6940*/  BAR.SYNC.DEFER_BLOCKING 0x0 ;  /* 0x0000000000007b1d */ /* 0x000fe20000010000 */
[----:B------:R-:W-:Y:S02]  /*6950*/  ISETP.LT.OR P4, PT, R9, R241, P0 ;  /* 0x000000f10900720c */ /* 0x000fe40000781670 */
[----:B------:R-:W-:Y:S02]  /*6960*/  FSEL R109, R68, -INF , !P3 ;  /* 0xff800000446d7808 */ /* 0x000fe40005800000 */
[----:B------:R-:W-:Y:S02]  /*6970*/  ISETP.NE.AND P0, PT, R11, RZ, PT ;  /* 0x000000ff0b00720c */ /* 0x000fe40003f05270 */
[----:B------:R-:W-:Y:S02]  /*6980*/  IADD3 R8, R3, 0x68, RZ ;  /* 0x0000006803087810 */ /* 0x000fe40007ffe0ff */
[----:B------:R-:W-:-:S02]  /*6990*/  ISETP.LT.OR P3, PT, R9, R245, P2 ;  /* 0x000000f50900720c */ /* 0x000fc40001761670 */
[----:B------:R-:W-:Y:S02]  /*69a0*/  ISETP.NE.AND P2, PT, R16, RZ, PT ;  /* 0x000000ff1000720c */ /* 0x000fe40003f45270 */
[----:B------:R-:W-:Y:S02]  /*69b0*/  ISETP.GE.AND P1, PT, R9, R242, PT ;  /* 0x000000f20900720c */ /* 0x000fe40003f26270 */
[----:B------:R-:W-:Y:S02]  /*69c0*/  FSEL R203, R203, -INF , !P0 ;  /* 0xff800000cbcb7808 */ /* 0x000fe40004000000 */
[----:B------:R-:W-:Y:S02]  /*69d0*/  ISETP.GE.AND P0, PT, R8, R240, PT ;  /* 0x000000f00800720c */ /* 0x000fe40003f06270 */
[----:B------:R-:W-:Y:S02]  /*69e0*/  FSEL R125, R125, -INF , !P5 ;  /* 0xff8000007d7d7808 */ /* 0x000fe40006800000 */
[----:B-1----:R-:W-:-:S02]  /*69f0*/  FSEL R124, R40, -INF , !P2 ;  /* 0xff800000287c7808 */ /* 0x002fc40005000000 */
[----:B------:R-:W-:Y:S02]  /*6a00*/  ISETP.LT.OR P5, PT, R9, R243, P1 ;  /* 0x000000f30900720c */ /* 0x000fe40000fa1670 */
[----:B------:R-:W-:Y:S02]  /*6a10*/  ISETP.GE.AND P2, PT, R8, R244, PT ;  /* 0x000000f40800720c */ /* 0x000fe40003f46270 */
[----:B------:R-:W-:Y:S01]  /*6a20*/  ISETP.NE.AND P1, PT, R10, RZ, PT ;  /* 0x000000ff0a00720c */ /* 0x000fe20003f25270 */
[----:B------:R-:W-:Y:S01]  /*6a30*/  FMUL.FTZ R10, R149, c[0x0][0x2ec] ;  /* 0x0000bb00950a7a20 */ /* 0x000fe20000410000 */
[C---:B------:R-:W-:Y:S02]  /*6a40*/  ISETP.LT.OR P0, PT, R8.reuse, R241, P0 ;  /* 0x000000f10800720c */ /* 0x040fe40000701670 */
[----:B------:R-:W-:Y:S02]  /*6a50*/  IADD3 R13, R3, 0x69, RZ ;  /* 0x00000069030d7810 */ /* 0x000fe40007ffe0ff */
[----:B------:R-:W-:Y:S01]  /*6a60*/  ISETP.LT.OR P2, PT, R8, R245, P2 ;  /* 0x000000f50800720c */ /* 0x000fe20001741670 */
[----:B------:R-:W1:Y:S01]  /*6a70*/  MUFU.TANH R10, R10 ;  /* 0x0000000a000a7308 */ /* 0x000e620000002400 */
[----:B---3--:R-:W-:-:S02]  /*6a80*/  FSEL R113, R45, -INF , !P1 ;  /* 0xff8000002d717808 */ /* 0x008fc40004800000 */
[----:B------:R-:W-:Y:S02]  /*6a90*/  FSEL R205, R205, -INF , !P3 ;  /* 0xff800000cdcd7808 */ /* 0x000fe40005800000 */
[----:B------:R-:W-:Y:S02]  /*6aa0*/  ISETP.GE.AND P1, PT, R8, R242, PT ;  /* 0x000000f20800720c */ /* 0x000fe40003f26270 */
[----:B------:R-:W-:Y:S02]  /*6ab0*/  P2R R12, PR, RZ, 0x1 ;  /* 0x00000001ff0c7803 */ /* 0x000fe40000000000 */
[----:B------:R-:W-:Y:S02]  /*6ac0*/  ISETP.GE.AND P3, PT, R13, R246, PT ;  /* 0x000000f60d00720c */ /* 0x000fe40003f66270 */
[----:B------:R-:W-:Y:S02]  /*6ad0*/  FSEL R115, R49, -INF , !P6 ;  /* 0xff80000031737808 */ /* 0x000fe40007000000 */
[----:B------:R-:W-:-:S02]  /*6ae0*/  ISETP.GE.AND P0, PT, R13, R240, PT ;  /* 0x000000f00d00720c */ /* 0x000fc40003f06270 */
[----:B------:R-:W-:Y:S02]  /*6af0*/  ISETP.GE.AND P6, PT, R8, R246, PT ;  /* 0x000000f60800720c */ /* 0x000fe40003fc6270 */
[----:B------:R-:W-:Y:S02]  /*6b00*/  P2R R9, PR, RZ, 0x4 ;  /* 0x00000004ff097803 */ /* 0x000fe40000000000 */
[----:B------:R-:W-:Y:S02]  /*6b10*/  FSEL R116, R116, -INF , !P4 ;  /* 0xff80000074747808 */ /* 0x000fe40006000000 */
[----:B------:R-:W-:Y:S02]  /*6b20*/  ISETP.LT.OR P1, PT, R8, R243, P1 ;  /* 0x000000f30800720c */ /* 0x000fe40000f21670 */
[C---:B------:R-:W-:Y:S02]  /*6b30*/  ISETP.LT.OR P4, PT, R13.reuse, R247, P3 ;  /* 0x000000f70d00720c */ /* 0x040fe40001f81670 */
[----:B------:R-:W-:-:S02]  /*6b40*/  ISETP.LT.OR P3, PT, R13, R241, P0 ;  /* 0x000000f10d00720c */ /* 0x000fc40000761670 */
[----:B------:R-:W-:Y:S02]  /*6b50*/  ISETP.LT.OR P6, PT, R8, R247, P6 ;  /* 0x000000f70800720c */ /* 0x000fe400037c1670 */
[----:B------:R-:W-:Y:S02]  /*6b60*/  ISETP.NE.AND P0, PT, R9, RZ, PT ;  /* 0x000000ff0900720c */ /* 0x000fe40003f05270 */
[----:B------:R-:W-:Y:S02]  /*6b70*/  IADD3 R8, R3, 0x70, RZ ;  /* 0x0000007003087810 */ /* 0x000fe40007ffe0ff */
[----:B------:R-:W-:Y:S02]  /*6b80*/  P2R R11, PR, RZ, 0x2 ;  /* 0x00000002ff0b7803 */ /* 0x000fe40000000000 */
[C---:B------:R-:W-:Y:S02]  /*6b90*/  ISETP.GE.AND P2, PT, R13.reuse, R244, PT ;  /* 0x000000f40d00720c */ /* 0x040fe40003f46270 */
[----:B------:R-:W-:-:S02]  /*6ba0*/  ISETP.GE.AND P1, PT, R13, R242, PT ;  /* 0x000000f20d00720c */ /* 0x000fc40003f26270 */
[----:B------:R-:W-:Y:S02]  /*6bb0*/  FSEL R204, R204, -INF , !P0 ;  /* 0xff800000cccc7808 */ /* 0x000fe40004000000 */
[----:B------:R-:W-:Y:S02]  /*6bc0*/  FSEL R252, R148, -INF , !P6 ;  /* 0xff80000094fc7808 */ /* 0x000fe40007000000 */
[----:B------:R-:W-:Y:S02]  /*6bd0*/  ISETP.GE.AND P0, PT, R8, R246, PT ;  /* 0x000000f60800720c */ /* 0x000fe40003f06270 */
[----:B------:R-:W-:Y:S02]  /*6be0*/  FSEL R202, R202, -INF , !P5 ;  /* 0xff800000caca7808 */ /* 0x000fe40006800000 */
[----:B------:R-:W-:Y:S02]  /*6bf0*/  ISETP.LT.OR P6, PT, R13, R245, P2 ;  /* 0x000000f50d00720c */ /* 0x000fe400017c1670 */
[----:B------:R-:W-:-:S02]  /*6c00*/  ISETP.NE.AND P2, PT, R11, RZ, PT ;  /* 0x000000ff0b00720c */ /* 0x000fc40003f45270 */
[----:B------:R-:W-:Y:S02]  /*6c10*/  ISETP.LT.OR P5, PT, R13, R243, P1 ;  /* 0x000000f30d00720c */ /* 0x000fe40000fa1670 */
[----:B------:R-:W-:Y:S02]  /*6c20*/  ISETP.NE.AND P1, PT, R12, RZ, PT ;  /* 0x000000ff0c00720c */ /* 0x000fe40003f25270 */
[C---:B------:R-:W-:Y:S02]  /*6c30*/  ISETP.LT.OR P0, PT, R8.reuse, R247, P0 ;  /* 0x000000f70800720c */ /* 0x040fe40000701670 */
[----:B------:R-:W-:Y:S02]  /*6c40*/  FSEL R211, R211, -INF , !P2 ;  /* 0xff800000d3d37808 */ /* 0x000fe40005000000 */
[----:B------:R-:W-:Y:S02]  /*6c50*/  ISETP.GE.AND P2, PT, R8, R244, PT ;  /* 0x000000f40800720c */ /* 0x000fe40003f46270 */
[----:B------:R-:W-:-:S02]  /*6c60*/  FSEL R128, R128, -INF , !P1 ;  /* 0xff80000080807808 */ /* 0x000fc40004800000 */
[----:B------:R-:W-:Y:S02]  /*6c70*/  P2R R9, PR, RZ, 0x1 ;  /* 0x00000001ff097803 */ /* 0x000fe40000000000 */
[C---:B------:R-:W-:Y:S02]  /*6c80*/  ISETP.GE.AND P1, PT, R8.reuse, R242, PT ;  /* 0x000000f20800720c */ /* 0x040fe40003f26270 */
[----:B------:R-:W-:Y:S02]  /*6c90*/  ISETP.GE.AND P0, PT, R8, R240, PT ;  /* 0x000000f00800720c */ /* 0x000fe40003f06270 */
[----:B-1----:R-:W-:Y:S02]  /*6ca0*/  FSEL R220, R10, -INF , !P4 ;  /* 0xff8000000adc7808 */ /* 0x002fe40006000000 */
[C---:B------:R-:W-:Y:S02]  /*6cb0*/  ISETP.LT.OR P4, PT, R8.reuse, R245, P2 ;  /* 0x000000f50800720c */ /* 0x040fe40001781670 */
[----:B------:R-:W-:-:S02]  /*6cc0*/  ISETP.LT.OR P2, PT, R8, R243, P1 ;  /* 0x000000f30800720c */ /* 0x000fc40000f41670 */
[----:B------:R-:W-:Y:S02]  /*6cd0*/  ISETP.NE.AND P1, PT, R9, RZ, PT ;  /* 0x000000ff0900720c */ /* 0x000fe40003f25270 */
[----:B------:R-:W-:Y:S02]  /*6ce0*/  ISETP.LT.OR P0, PT, R8, R241, P0 ;  /* 0x000000f10800720c */ /* 0x000fe40000701670 */
[----:B------:R-:W-:Y:S02]  /*6cf0*/  IADD3 R9, R3, 0x71, RZ ;  /* 0x0000007103097810 */ /* 0x000fe40007ffe0ff */
[----:B------:R-:W-:Y:S02]  /*6d00*/  P2R R11, PR, RZ, 0x1 ;  /* 0x00000001ff0b7803 */ /* 0x000fe40000000000 */
[----:B------:R-:W-:Y:S02]  /*6d10*/  ISETP.GE.AND P0, PT, R9, R246, PT ;  /* 0x000000f60900720c */ /* 0x000fe40003f06270 */
[----:B------:R-:W-:-:S02]  /*6d20*/  FSEL R12, R151, -INF , !P6 ;  /* 0xff800000970c7808 */ /* 0x000fc40007000000 */
[----:B------:R-:W-:Y:S02]  /*6d30*/  ISETP.LT.OR P0, PT, R9, R247, P0 ;  /* 0x000000f70900720c */ /* 0x000fe40000701670 */
[----:B------:R-:W-:Y:S01]  /*6d40*/  P2R R10, PR, RZ, 0x4 ;  /* 0x00000004ff0a7803 */ /* 0x000fe20000000000 */
[----:B------:R1:W-:Y:S01]  /*6d50*/  STL [R1+0x24], R12 ;  /* 0x0000240c01007387 */ /* 0x0003e20000100800 */
[----:B------:R-:W-:Y:S02]  /*6d60*/  FSEL R127, R127, -INF , !P3 ;  /* 0xff8000007f7f7808 */ /* 0x000fe40005800000 */
[----:B------:R-:W-:Y:S02]  /*6d70*/  FSEL R141, R41, -INF , !P1 ;  /* 0xff800000298d7808 */ /* 0x000fe40004800000 */
[C---:B------:R-:W-:Y:S02]  /*6d80*/  ISETP.GE.AND P2, PT, R9.reuse, R244, PT ;  /* 0x000000f40900720c */ /* 0x040fe40003f46270 */
[----:B------:R-:W-:-:S02]  /*6d90*/  ISETP.GE.AND P1, PT, R9, R242, PT ;  /* 0x000000f20900720c */ /* 0x000fc40003f26270 */
[----:B------:R-:W-:Y:S02]  /*6da0*/  IADD3 R8, R3, 0x78, RZ ;  /* 0x0000007803087810 */ /* 0x000fe40007ffe0ff */
[----:B------:R-:W-:Y:S02]  /*6db0*/  FSEL R13, R50, -INF , !P4 ;  /* 0xff800000320d7808 */ /* 0x000fe40006000000 */
[----:B------:R-:W-:Y:S02]  /*6dc0*/  FSEL R210, R210, -INF , !P5 ;  /* 0xff800000d2d27808 */ /* 0x000fe40006800000 */
[C---:B------:R-:W-:Y:S01]  /*6dd0*/  ISETP.LT.OR P5, PT, R9.reuse, R245, P2 ;  /* 0x000000f50900720c */ /* 0x040fe200017a1670 */
[----:B------:R2:W-:Y:S01]  /*6de0*/  STL [R1+0x20], R13 ;  /* 0x0000200d01007387 */ /* 0x0005e20000100800 */
[----:B------:R-:W-:Y:S02]  /*6df0*/  ISETP.LT.OR P4, PT, R9, R243, P1 ;  /* 0x000000f30900720c */ /* 0x000fe40000f81670 */
[----:B------:R-:W-:-:S02]  /*6e00*/  ISETP.NE.AND P1, PT, R11, RZ, PT ;  /* 0x000000ff0b00720c */ /* 0x000fc40003f25270 */
[----:B------:R-:W-:Y:S01]  /*6e10*/  ISETP.NE.AND P2, PT, R10, RZ, PT ;  /* 0x000000ff0a00720c */ /* 0x000fe20003f45270 */
[----:B------:R-:W-:Y:S01]  /*6e20*/  FMUL.FTZ R10, R28, c[0x0][0x2ec] ;  /* 0x0000bb001c0a7a20 */ /* 0x000fe20000410000 */
[----:B------:R-:W-:Y:S01]  /*6e30*/  IADD3 R11, R3, 0x79, RZ ;  /* 0x00000079030b7810 */ /* 0x000fe20007ffe0ff */
[----:B------:R-:W-:Y:S01]  /*6e40*/  FMUL.FTZ R3, R31, c[0x0][0x2ec] ;  /* 0x0000bb001f037a20 */ /* 0x000fe20000410000 */
[----:B-1----:R-:W-:Y:S02]  /*6e50*/  P2R R12, PR, RZ, 0x1 ;  /* 0x00000001ff0c7803 */ /* 0x002fe40000000000 */
[C---:B------:R-:W-:Y:S01]  /*6e60*/  ISETP.GE.AND P0, PT, R9.reuse, R240, PT ;  /* 0x000000f00900720c */ /* 0x040fe20003f06270 */
[----:B------:R-:W1:Y:S01]  /*6e70*/  MUFU.TANH R10, R10 ;  /* 0x0000000a000a7308 */ /* 0x000e620000002400 */
[----:B------:R-:W-:Y:S02]  /*6e80*/  FSEL R126, R126, -INF , !P1 ;  /* 0xff8000007e7e7808 */ /* 0x000fe40004800000 */
[----:B------:R-:W-:-:S02]  /*6e90*/  ISETP.LT.OR P3, PT, R9, R241, P0 ;  /* 0x000000f10900720c */ /* 0x000fc40000761670 */
[----:B------:R-:W-:Y:S02]  /*6ea0*/  ISETP.NE.AND P0, PT, R12, RZ, PT ;  /* 0x000000ff0c00720c */ /* 0x000fe40003f05270 */
[----:B------:R-:W-:Y:S01]  /*6eb0*/  ISETP.GE.AND P1, PT, R8, R242, PT ;  /* 0x000000f20800720c */ /* 0x000fe20003f26270 */
[----:B------:R-:W-:Y:S01]  /*6ec0*/  MUFU.TANH R3, R3 ;  /* 0x0000000300037308 */ /* 0x000fe20000002400 */
[----:B------:R-:W-:Y:S02]  /*6ed0*/  FSEL R9, R36, -INF , !P0 ;  /* 0xff80000024097808 */ /* 0x000fe40004000000 */
[----:B------:R-:W-:Y:S01]  /*6ee0*/  ISETP.GE.AND P0, PT, R8, R240, PT ;  /* 0x000000f00800720c */ /* 0x000fe20003f06270 */
[----:B--2---:R-:W-:Y:S01]  /*6ef0*/  FMUL.FTZ R13, R30, c[0x0][0x2ec] ;  /* 0x0000bb001e0d7a20 */ /* 0x004fe20000410000 */
[----:B------:R-:W-:Y:S01]  /*6f00*/  FSEL R209, R209, -INF , !P2 ;  /* 0xff800000d1d17808 */ /* 0x000fe20005000000 */
[----:B------:R2:W-:Y:S01]  /*6f10*/  STL [R1+0x34], R9 ;  /* 0x0000340901007387 */ /* 0x0005e20000100800 */
[----:B------:R-:W-:-:S02]  /*6f20*/  ISETP.LT.OR P0, PT, R8, R241, P0 ;  /* 0x000000f10800720c */ /* 0x000fc40000701670 */
[C---:B------:R-:W-:Y:S01]  /*6f30*/  ISETP.GE.AND P2, PT, R8.reuse, R244, PT ;  /* 0x000000f40800720c */ /* 0x040fe20003f46270 */
[----:B------:R-:W3:Y:S01]  /*6f40*/  MUFU.TANH R13, R13 ;  /* 0x0000000d000d7308 */ /* 0x000ee20000002400 */
[C---:B------:R-:W-:Y:S02]  /*6f50*/  ISETP.LT.OR P1, PT, R8.reuse, R243, P1 ;  /* 0x000000f30800720c */ /* 0x040fe40000f21670 */
[----:B------:R-:W-:Y:S02]  /*6f60*/  P2R R14, PR, RZ, 0x1 ;  /* 0x00000001ff0e7803 */ /* 0x000fe40000000000 */
[----:B------:R-:W-:Y:S02]  /*6f70*/  ISETP.GE.AND P0, PT, R11, R246, PT ;  /* 0x000000f60b00720c */ /* 0x000fe40003f06270 */
[----:B------:R-:W-:Y:S02]  /*6f80*/  ISETP.LT.OR P2, PT, R8, R245, P2 ;  /* 0x000000f50800720c */ /* 0x000fe40001741670 */
[----:B------:R-:W-:-:S02]  /*6f90*/  P2R R12, PR, RZ, 0x2 ;  /* 0x00000002ff0c7803 */ /* 0x000fc40000000000 */
[----:B------:R-:W-:Y:S02]  /*6fa0*/  FSEL R15, R37, -INF , !P5 ;  /* 0xff800000250f7808 */ /* 0x000fe40006800000 */
[C---:B------:R-:W-:Y:S02]  /*6fb0*/  ISETP.LT.OR P5, PT, R11.reuse, R247, P0 ;  /* 0x000000f70b00720c */ /* 0x040fe400007a1670 */
[C---:B------:R-:W-:Y:S01]  /*6fc0*/  ISETP.GE.AND P1, PT, R11.reuse, R244, PT ;  /* 0x000000f40b00720c */ /* 0x040fe20003f26270 */
[----:B------:R4:W-:Y:S01]  /*6fd0*/  STL [R1+0x1c], R15 ;  /* 0x00001c0f01007387 */ /* 0x0009e20000100800 */
[----:B------:R-:W-:Y:S02]  /*6fe0*/  ISETP.GE.AND P0, PT, R11, R242, PT ;  /* 0x000000f20b00720c */ /* 0x000fe40003f06270 */
[----:B------:R-:W-:Y:S02]  /*6ff0*/  ISETP.GE.AND P6, PT, R8, R246, PT ;  /* 0x000000f60800720c */ /* 0x000fe40003fc6270 */
[----:B--2---:R-:W-:-:S02]  /*7000*/  P2R R9, PR, RZ, 0x4 ;  /* 0x00000004ff097803 */ /* 0x004fc40000000000 */
[----:B------:R-:W-:Y:S02]  /*7010*/  ISETP.GE.AND P2, PT, R11, R240, PT ;  /* 0x000000f00b00720c */ /* 0x000fe40003f46270 */
[----:B------:R-:W-:Y:S02]  /*7020*/  FSEL R123, R123, -INF , !P3 ;  /* 0xff8000007b7b7808 */ /* 0x000fe40005800000 */
[C---:B------:R-:W-:Y:S02]  /*7030*/  ISETP.LT.OR P3, PT, R11.reuse, R245, P1 ;  /* 0x000000f50b00720c */ /* 0x040fe40000f61670 */
[C---:B------:R-:W-:Y:S02]  /*7040*/  ISETP.LT.OR P1, PT, R11.reuse, R243, P0 ;  /* 0x000000f30b00720c */ /* 0x040fe40000721670 */
[----:B------:R-:W-:Y:S02]  /*7050*/  ISETP.LT.OR P6, PT, R8, R247, P6 ;  /* 0x000000f70800720c */ /* 0x000fe400037c1670 */
[----:B------:R-:W-:Y:S01]  /*7060*/  ISETP.LT.OR P0, PT, R11, R241, P2 ;  /* 0x000000f10b00720c */ /* 0x000fe20001701670 */
[----:B------:R-:W2:Y:S01]  /*7070*/  MUFU.TANH R8, R29 ;  /* 0x0000001d00087308 */ /* 0x000ea20000002400 */
[----:B------:R-:W-:-:S02]  /*7080*/  ISETP.NE.AND P2, PT, R9, RZ, PT ;  /* 0x000000ff0900720c */ /* 0x000fc40003f45270 */
[----:B-1----:R-:W-:Y:S02]  /*7090*/  FSEL R10, R10, -INF , !P6 ;  /* 0xff8000000a0a7808 */ /* 0x002fe40007000000 */
[----:B---3--:R-:W-:Y:S02]  /*70a0*/  FSEL R9, R13, -INF , !P2 ;  /* 0xff8000000d097808 */ /* 0x008fe40005000000 */
[----:B------:R-:W-:Y:S01]  /*70b0*/  FSEL R3, R3, -INF , !P3 ;  /* 0xff80000003037808 */ /* 0x000fe20005800000 */
[----:B------:R4:W-:Y:S01]  /*70c0*/  STL [R1+0x30], R10 ;  /* 0x0000300a01007387 */ /* 0x0009e20000100800 */
[----:B------:R-:W-:Y:S02]  /*70d0*/  PLOP3.LUT P2, PT, PT, PT, UP0, 0x80, 0x0 ;  /* 0x000000000000781c */ /* 0x000fe40003f4f008 */
[----:B------:R-:W-:Y:S01]  /*70e0*/  FSEL R208, R208, -INF , !P4 ;  /* 0xff800000d0d07808 */ /* 0x000fe20006000000 */
[----:B------:R4:W-:Y:S01]  /*70f0*/  STL [R1+0x18], R9 ;  /* 0x0000180901007387 */ /* 0x0009e20000100800 */
[----:B------:R-:W-:-:S02]  /*7100*/  ISETP.NE.AND P4, PT, R14, RZ, PT ;  /* 0x000000ff0e00720c */ /* 0x000fc40003f85270 */
[----:B------:R-:W-:Y:S01]  /*7110*/  ISETP.NE.AND P6, PT, R12, RZ, PT ;  /* 0x000000ff0c00720c */ /* 0x000fe20003fc5270 */
[----:B------:R4:W-:Y:S01]  /*7120*/  STL [R1+0x14], R3 ;  /* 0x0000140301007387 */ /* 0x0009e20000100800 */
[----:B------:R-:W-:Y:S02]  /*7130*/  FSEL R122, R122, -INF , !P4 ;  /* 0xff8000007a7a7808 */ /* 0x000fe40006000000 */
[----:B------:R-:W-:Y:S02]  /*7140*/  FSEL R207, R207, -INF , !P6 ;  /* 0xff800000cfcf7808 */ /* 0x000fe40007000000 */
[----:B--2---:R-:W-:Y:S02]  /*7150*/  FSEL R20, R8, -INF , !P5 ;  /* 0xff80000008147808 */ /* 0x004fe40006800000 */
[----:B------:R-:W-:Y:S02]  /*7160*/  FSEL R206, R206, -INF , !P1 ;  /* 0xff800000cece7808 */ /* 0x000fe40004800000 */
[----:B------:R-:W-:Y:S01]  /*7170*/  FSEL R121, R121, -INF , !P0 ;  /* 0xff80000079797808 */ /* 0x000fe20004000000 */
[----:B------:R-:W-:Y:S05]  /*7180*/  @!P2 BRA `(.L_x_540) ;  /* 0x000002600000a947 */ /* 0x000fea0003800000 */
[----:B------:R-:W-:-:S04]  /*7190*/  UIADD3 UR12, UR8, -0x2, URZ ;  /* 0xfffffffe080c7890 */ /* 0x000fc8000fffe03f */
[----:B------:R-:W-:Y:S02]  /*71a0*/  USHF.R.S32.HI UR7, URZ, 0x1f, UR12 ;  /* 0x0000001f3f077899 */ /* 0x000fe4000801140c */
[----:B------:R-:W-:Y:S01]  /*71b0*/  UIMAD UR20, UR20, UR12, URZ ;  /* 0x0000000c141472a4 */ /* 0x000fe2000f8e023f */
[----:B----4-:R-:W-:Y:S01]  /*71c0*/  IMAD.U32 R3, RZ, RZ, UR12 ;  /* 0x0000000cff037e24 */ /* 0x010fe2000f8e00ff */
[----:B------:R-:W-:Y:S02]  /*71d0*/  USHF.L.U32 UR12, UR6, 0x5, URZ ;  /* 0x00000005060c7899 */ /* 0x000fe4000800063f */
[----:B------:R-:W-:Y:S01]  /*71e0*/  UIMAD UR7, UR7, UR22, UR20 ;  /* 0x00000016070772a4 */ /* 0x000fe2000f8e0214 */
[----:B------:R-:W-:-:S04]  /*71f0*/  IMAD.WIDE.U32 R12, R3, UR22, R248 ;  /* 0x00000016030c7c25 */ /* 0x000fc8000f8e00f8 */
[----:B------:R-:W-:Y:S01]  /*7200*/  IMAD.U32 R3, RZ, RZ, UR6 ;  /* 0x00000006ff037e24 */ /* 0x000fe2000f8e00ff */
[----:B------:R-:W-:Y:S02]  /*7210*/  IADD3 R8, R13, UR7, RZ ;  /* 0x000000070d087c10 */ /* 0x000fe4000fffe0ff */
[C---:B------:R-:W-:Y:S02]  /*7220*/  LEA R10, P0, R12.reuse, c[0x0][0x168], 0x1 ;  /* 0x00005a000c0a7a11 */ /* 0x040fe400078008ff */
        /* <DEDUP_REMOVED lines=20> */
[----:B-1----:R-:W-:-:S04]  /*7370*/  IADD3 R10, P0, R8, UR12, RZ ;  /* 0x0000000c080a7c10 */ /* 0x002fc8000ff1e0ff */
[----:B------:R2:W-:Y:S01]  /*7380*/  LDGSTS.E.BYPASS.LTC128B.128 [R235+0x6800], [R8.64] ;  /* 0x0680000008eb7fae */ /* 0x0005e2000b901d52 */
[----:B------:R-:W-:Y:S01]  /*7390*/  IMAD.X R11, R9, 0x1, R3, P0 ;  /* 0x00000001090b7824 */ /* 0x000fe200000e0603 */
[----:B------:R-:W-:-:S04]  /*73a0*/  IADD3 R2, P0, R10, UR12, RZ ;  /* 0x0000000c0a027c10 */ /* 0x000fc8000ff1e0ff */
[----:B------:R2:W-:Y:S01]  /*73b0*/  LDGSTS.E.BYPASS.LTC128B.128 [R235+0x7000], [R10.64] ;  /* 0x070000000aeb7fae */ /* 0x0005e2000b901d52 */
[----:B------:R-:W-:-:S05]  /*73c0*/  IMAD.X R3, R11, 0x1, R3, P0 ;  /* 0x000000010b037824 */ /* 0x000fca00000e0603 */
[----:B------:R2:W-:Y:S04]  /*73d0*/  LDGSTS.E.BYPASS.LTC128B.128 [R235+0x7800], [R2.64] ;  /* 0x0780000002eb7fae */ /* 0x0005e8000b901d52 */
[----:B------:R-:W0:Y:S02]  /*73e0*/  LDGDEPBAR ;  /* 0x00000000000079af */ /* 0x000e240000000000 */
.L_x_540:
[----:B------:R1:W-:Y:S01]  /*73f0*/  STL [R1+0x54], R214 ;  /* 0x000054d601007387 */ /* 0x0003e20000100800 */
[----:B------:R-:W-:Y:S01]  /*7400*/  MOV R81, R152 ;  /* 0x0000009800517202 */ /* 0x000fe20000000f00 */
[----:B------:R-:W-:Y:S01]  /*7410*/  IMAD.MOV.U32 R150, RZ, RZ, R195 ;  /* 0x000000ffff967224 */ /* 0x000fe200078e00c3 */
[----:B------:R-:W-:Y:S01]  /*7420*/  MOV R55, R187 ;  /* 0x000000bb00377202 */ /* 0x000fe20000000f00 */
[----:B------:R-:W-:Y:S01]  /*7430*/  IMAD.MOV.U32 R51, RZ, RZ, R222 ;  /* 0x000000ffff337224 */ /* 0x000fe200078e00de */
[----:B------:R-:W-:Y:S01]  /*7440*/  MOV R48, R185 ;  /* 0x000000b900307202 */ /* 0x000fe20000000f00 */
[----:B------:R-:W-:Y:S01]  /*7450*/  IMAD.MOV.U32 R49, RZ, RZ, R155 ;  /* 0x000000ffff317224 */ /* 0x000fe200078e009b */
[----:B------:R-:W-:-:S02]  /*7460*/  MOV R80, R147 ;  /* 0x0000009300507202 */ /* 0x000fc40000000f00 */
[----:B------:R-:W-:Y:S02]  /*7470*/  MOV R42, R144 ;  /* 0x00000090002a7202 */ /* 0x000fe40000000f00 */
[----:B------:R-:W-:Y:S02]  /*7480*/  MOV R41, R166 ;  /* 0x000000a600297202 */ /* 0x000fe40000000f00 */
[----:B------:R-:W-:Y:S02]  /*7490*/  MOV R79, R198 ;  /* 0x000000c6004f7202 */ /* 0x000fe40000000f00 */
[----:B------:R-:W-:Y:S02]  /*74a0*/  MOV R54, R199 ;  /* 0x000000c700367202 */ /* 0x000fe40000000f00 */
[----:B------:R-:W-:Y:S02]  /*74b0*/  MOV R53, R200 ;  /* 0x000000c800357202 */ /* 0x000fe40000000f00 */
[----:B------:R-:W-:-:S02]  /*74c0*/  MOV R47, R201 ;  /* 0x000000c9002f7202 */ /* 0x000fc40000000f00 */
[----:B------:R-:W-:Y:S02]  /*74d0*/  MOV R78, R184 ;  /* 0x000000b8004e7202 */ /* 0x000fe40000000f00 */
[----:B------:R-:W-:Y:S01]  /*74e0*/  MOV R40, R165 ;  /* 0x000000a500287202 */ /* 0x000fe20000000f00 */
[----:B-1----:R-:W3:Y:S01]  /*74f0*/  LDL.LU R214, [R1+0x34] ;  /* 0x0000340001d67983 */ /* 0x002ee20000300800 */
[----:B------:R-:W-:Y:S02]  /*7500*/  MOV R151, R194 ;  /* 0x000000c200977202 */ /* 0x000fe40000000f00 */
[----:B------:R-:W-:Y:S01]  /*7510*/  MOV R52, R221 ;  /* 0x000000dd00347202 */ /* 0x000fe20000000f00 */
[----:B------:R1:W-:Y:S01]  /*7520*/  STL [R1+0x50], R213 ;  /* 0x000050d501007387 */ /* 0x0003e20000100800 */
[----:B------:R-:W-:Y:S02]  /*7530*/  MOV R46, R224 ;  /* 0x000000e0002e7202 */ /* 0x000fe40000000f00 */
[----:B------:R-:W-:-:S02]  /*7540*/  MOV R45, R178 ;  /* 0x000000b2002d7202 */ /* 0x000fc40000000f00 */
[----:B------:R-:W-:Y:S02]  /*7550*/  MOV R149, R196 ;  /* 0x000000c400957202 */ /* 0x000fe40000000f00 */
[----:B------:R-:W-:Y:S02]  /*7560*/  MOV R148, R197 ;  /* 0x000000c500947202 */ /* 0x000fe40000000f00 */
[----:B------:R-:W-:Y:S02]  /*7570*/  MOV R50, R163 ;  /* 0x000000a300327202 */ /* 0x000fe40000000f00 */
[----:B------:R-:W-:Y:S02]  /*7580*/  MOV R44, R146 ;  /* 0x00000092002c7202 */ /* 0x000fe40000000f00 */
[----:B------:R-:W-:Y:S01]  /*7590*/  MOV R43, R145 ;  /* 0x00000091002b7202 */ /* 0x000fe20000000f00 */
[----:B-12---:R-:W2:Y:S04]  /*75a0*/  LDL.LU R213, [R1+0x30] ;  /* 0x0000300001d57983 */ /* 0x006ea80000300800 */
[----:B------:R1:W-:Y:S04]  /*75b0*/  STL [R1+0x4c], R212 ;  /* 0x00004cd401007387 */ /* 0x0003e80000100800 */
[----:B-1--4-:R-:W4:Y:S04]  /*75c0*/  LDL.LU R212, [R1+0x24] ;  /* 0x0000240001d47983 */ /* 0x012f280000300800 */
[----:B------:R1:W-:Y:S04]  /*75d0*/  STL [R1+0x48], R71 ;  /* 0x0000484701007387 */ /* 0x0003e80000100800 */
[----:B-1----:R-:W4:Y:S04]  /*75e0*/  LDL.LU R71, [R1+0x20] ;  /* 0x0000200001477983 */ /* 0x002f280000300800 */
[----:B------:R1:W-:Y:S04]  /*75f0*/  STL [R1+0x44], R70 ;  /* 0x0000444601007387 */ /* 0x0003e80000100800 */
[----:B-1----:R-:W4:Y:S04]  /*7600*/  LDL.LU R70, [R1+0x1c] ;  /* 0x00001c0001467983 */ /* 0x002f280000300800 */
[----:B------:R-:W4:Y:S04]  /*7610*/  LDL.LU R251, [R1+0x18] ;  /* 0x0000180001fb7983 */ /* 0x000f280000300800 */
[----:B------:R-:W4:Y:S01]  /*7620*/  LDL.LU R7, [R1+0x14] ;  /* 0x0000140001077983 */ /* 0x000f220000300800 */
        /* <DEDUP_REMOVED lines=61> */
[----:B---3--:R-:W-:-:S02]  /*7a00*/  FMNMX.FTZ R10, R214, R10, !PT ;  /* 0x0000000ad60a7209 */ /* 0x008fc40007810000 */
[----:B------:R-:W-:Y:S02]  /*7a10*/  FMNMX.FTZ R2, R45, R2, !PT ;  /* 0x000000022d027209 */ /* 0x000fe40007810000 */
[----:B--2---:R-:W-:-:S04]  /*7a20*/  FMNMX.FTZ R10, R213, R10, !PT ;  /* 0x0000000ad50a7209 */ /* 0x004fc80007810000 */
[----:B------:R-:W-:-:S05]  /*7a30*/  FMNMX.FTZ R10, R20, R10, !PT ;  /* 0x0000000a140a7209 */ /* 0x000fca0007810000 */
[----:B------:R-:W1:Y:S01]  /*7a40*/  SHFL.BFLY PT, R3, R10, 0x2, 0x1f ;  /* 0x0c401f000a037f89 */ /* 0x000e6200000e0000 */
        /* <DEDUP_REMOVED lines=11> */
[----:B------:R-:W-:-:S03]  /*7b00*/  FMNMX.FTZ R8, R205, R8, !PT ;  /* 0x00000008cd087209 */ /* 0x000fc60007810000 */
[----:B------:R-:W1:Y:S01]  /*7b10*/  SHFL.BFLY PT, R68, R3, 0x1, 0x1f ;  /* 0x0c201f0003447f89 */ /* 0x000e6200000e0000 */
[----:B------:R-:W-:Y:S02]  /*7b20*/  FMNMX.FTZ R2, R143, R2, !PT ;  /* 0x000000028f027209 */ /* 0x000fe40007810000 */
[----:B------:R-:W-:Y:S02]  /*7b30*/  FMNMX.FTZ R9, R135, R9, !PT ;  /* 0x0000000987097209 */ /* 0x000fe40007810000 */
[----:B------:R-:W-:Y:S02]  /*7b40*/  FMNMX.FTZ R8, R204, R8, !PT ;  /* 0x00000008cc087209 */ /* 0x000fe40007810000 */
[----:B------:R-:W-:Y:S02]  /*7b50*/  FMNMX.FTZ R2, R88, R2, !PT ;  /* 0x0000000258027209 */ /* 0x000fe40007810000 */
[----:B------:R-:W-:Y:S02]  /*7b60*/  FMNMX.FTZ R9, R50, R9, !PT ;  /* 0x0000000932097209 */ /* 0x000fe40007810000 */
[----:B----4-:R-:W-:-:S02]  /*7b70*/  FMNMX.FTZ R8, R212, R8, !PT ;  /* 0x00000008d4087209 */ /* 0x010fc40007810000 */
        /* <DEDUP_REMOVED lines=10> */
[----:B------:R-:W-:Y:S01]  /*7c20*/  FMNMX.FTZ R2, R110, R2, !PT ;  /* 0x000000026e027209 */ /* 0x000fe20007810000 */
[----:B------:R-:W-:Y:S01]  /*7c30*/  FMUL.FTZ R10, R68, c[0x0][0x23c] ;  /* 0x00008f00440a7a20 */ /* 0x000fe20000410000 */
[----:B------:R-:W-:-:S02]  /*7c40*/  FMNMX.FTZ R9, R96, R9, !PT ;  /* 0x0000000960097209 */ /* 0x000fc40007810000 */
[----:B------:R-:W-:-:S04]  /*7c50*/  FMNMX.FTZ R8, R70, R8, !PT ;  /* 0x0000000846087209 */ /* 0x000fc80007810000 */
[----:B------:R-:W-:-:S04]  /*7c60*/  FMNMX.FTZ R8, R251, R8, !PT ;  /* 0x00000008fb087209 */ /* 0x000fc80007810000 */
[----:B------:R-:W-:Y:S02]  /*7c70*/  FMNMX.FTZ R8, R7, R8, !PT ;  /* 0x0000000807087209 */ /* 0x000fe40007810000 */
[----:B------:R-:W-:Y:S02]  /*7c80*/  FSETP.NEU.FTZ.AND P0, PT, R68, -INF , PT ;  /* 0xff8000004400780b */ /* 0x000fe40003f1d000 */
[----:B------:R-:W-:Y:S01]  /*7c90*/  FMNMX.FTZ R2, R108, R2, !PT ;  /* 0x000000026c027209 */ /* 0x000fe20007810000 */
[----:B------:R-:W1:Y:S01]  /*7ca0*/  SHFL.BFLY PT, R3, R8, 0x2, 0x1f ;  /* 0x0c401f0008037f89 */ /* 0x000e6200000e0000 */
[----:B------:R-:W-:Y:S02]  /*7cb0*/  FMNMX.FTZ R9, R159, R9, !PT ;  /* 0x000000099f097209 */ /* 0x000fe40007810000 */
[----:B------:R-:W-:Y:S02]  /*7cc0*/  FSEL R11, R10, RZ, P0 ;  /* 0x000000ff0a0b7208 */ /* 0x000fe40000000000 */
[----:B------:R-:W-:-:S02]  /*7cd0*/  FMNMX.FTZ R2, R115, R2, !PT ;  /* 0x0000000273027209 */ /* 0x000fc40007810000 */
[----:B------:R-:W-:Y:S01]  /*7ce0*/  FMNMX.FTZ R9, R189, R9, !PT ;  /* 0x00000009bd097209 */ /* 0x000fe20007810000 */
[----:B------:R-:W-:Y:S01]  /*7cf0*/  FFMA.FTZ R199, R0, c[0x0][0x23c], -R11 ;  /* 0x00008f0000c77a23 */ /* 0x000fe2000001080b */
        /* <DEDUP_REMOVED lines=17> */
[----:B------:R-:W-:-:S03]  /*7e10*/  FMNMX.FTZ R9, R109, R9, !PT ;  /* 0x000000096d097209 */ /* 0x000fc60007810000 */
[----:B------:R-:W2:Y:S01]  /*7e20*/  SHFL.BFLY PT, R0, R2, 0x2, 0x1f ;  /* 0x0c401f0002007f89 */ /* 0x000ea200000e0000 */
[----:B------:R-:W-:-:S04]  /*7e30*/  FMNMX.FTZ R9, R113, R9, !PT ;  /* 0x0000000971097209 */ /* 0x000fc80007810000 */
[----:B------:R-:W-:-:S04]  /*7e40*/  FMNMX.FTZ R9, R116, R9, !PT ;  /* 0x0000000974097209 */ /* 0x000fc80007810000 */
[----:B------:R-:W-:Y:S02]  /*7e50*/  FMNMX.FTZ R9, R128, R9, !PT ;  /* 0x0000000980097209 */ /* 0x000fe40007810000 */
[----:B-1----:R-:W-:Y:S02]  /*7e60*/  FMNMX.FTZ R3, R3, R8, !PT ;  /* 0x0000000803037209 */ /* 0x002fe40007810000 */
[----:B------:R-:W-:-:S04]  /*7e70*/  FMNMX.FTZ R8, R127, R9, !PT ;  /* 0x000000097f087209 */ /* 0x000fc80007810000 */
[----:B------:R-:W-:-:S04]  /*7e80*/  FMNMX.FTZ R8, R126, R8, !PT ;  /* 0x000000087e087209 */ /* 0x000fc80007810000 */
[----:B------:R-:W-:Y:S02]  /*7e90*/  FMNMX.FTZ R8, R123, R8, !PT ;  /* 0x000000087b087209 */ /* 0x000fe40007810000 */
[----:B--2---:R-:W-:Y:S02]  /*7ea0*/  FMNMX.FTZ R2, R2, R0, !PT ;  /* 0x0000000002027209 */ /* 0x004fe40007810000 */
[----:B------:R-:W-:-:S04]  /*7eb0*/  FMNMX.FTZ R0, R122, R8, !PT ;  /* 0x000000087a007209 */ /* 0x000fc80007810000 */
[----:B------:R-:W-:-:S05]  /*7ec0*/  FMNMX.FTZ R0, R121, R0, !PT ;  /* 0x0000000079007209 */ /* 0x000fca0007810000 */
[----:B------:R-:W1:Y:S01]  /*7ed0*/  SHFL.BFLY PT, R8, R0, 0x2, 0x1f ;  /* 0x0c401f0000087f89 */ /* 0x000e6200000e0000 */
[C---:B------:R-:W-:Y:S01]  /*7ee0*/  FMUL.FTZ R9, R3.reuse, c[0x0][0x23c] ;  /* 0x00008f0003097a20 */ /* 0x040fe20000410000 */
[----:B------:R-:W-:Y:S01]  /*7ef0*/  FSETP.NEU.FTZ.AND P0, PT, R3, -INF , PT ;  /* 0xff8000000300780b */ /* 0x000fe20003f1d000 */
[--C-:B------:R-:W-:Y:S02]  /*7f00*/  FFMA.FTZ R198, R172, c[0x0][0x23c], -R11.reuse ;  /* 0x00008f00acc67a23 */ /* 0x100fe4000001080b */
[--C-:B------:R-:W-:Y:S02]  /*7f10*/  FFMA.FTZ R118, R179, c[0x0][0x23c], -R11.reuse ;  /* 0x00008f00b3767a23 */ /* 0x100fe4000001080b */
[--C-:B------:R-:W-:Y:S02]  /*7f20*/  FFMA.FTZ R76, R180, c[0x0][0x23c], -R11.reuse ;  /* 0x00008f00b44c7a23 */ /* 0x100fe4000001080b */
[--C-:B------:R-:W-:Y:S02]  /*7f30*/  FFMA.FTZ R72, R169, c[0x0][0x23c], -R11.reuse ;  /* 0x00008f00a9487a23 */ /* 0x100fe4000001080b */
[----:B------:R-:W-:-:S02]  /*7f40*/  FFMA.FTZ R63, R168, c[0x0][0x23c], -R11 ;  /* 0x00008f00a83f7a23 */ /* 0x000fc4000001080b */
[--C-:B------:R-:W-:Y:S02]  /*7f50*/  FFMA.FTZ R31, R57, c[0x0][0x23c], -R11.reuse ;  /* 0x00008f00391f7a23 */ /* 0x100fe4000001080b */
[----:B------:R-:W-:Y:S01]  /*7f60*/  FFMA.FTZ R58, R156, c[0x0][0x23c], -R11 ;  /* 0x00008f009c3a7a23 */ /* 0x000fe2000001080b */
[----:B------:R-:W-:Y:S02]  /*7f70*/  FSEL R11, R9, RZ, P0 ;  /* 0x000000ff090b7208 */ /* 0x000fe40000000000 */
[----:B------:R-:W2:Y:S01]  /*7f80*/  SHFL.BFLY PT, R9, R2, 0x1, 0x1f ;  /* 0x0c201f0002097f89 */ /* 0x000ea200000e0000 */
[----:B-1----:R-:W-:-:S05]  /*7f90*/  FMNMX.FTZ R0, R0, R8, !PT ;  /* 0x0000000800007209 */ /* 0x002fca0007810000 */
[----:B------:R-:W1:Y:S01]  /*7fa0*/  SHFL.BFLY PT, R8, R0, 0x1, 0x1f ;  /* 0x0c201f0000087f89 */ /* 0x000e6200000e0000 */
[----:B------:R-:W-:Y:S01]  /*7fb0*/  SHF.L.U32 R224, R6, 0x1, RZ ;  /* 0x0000000106e07819 */ /* 0x000fe200000006ff */
[----:B------:R-:W-:-:S03]  /*7fc0*/  FFMA.FTZ R29, R158, c[0x0][0x23c], -R11 ;  /* 0x00008f009e1d7a23 */ /* 0x000fc6000001080b */
[----:B------:R-:W-:Y:S01]  /*7fd0*/  LEA R221, R5, R224, 0x1 ;  /* 0x000000e005dd7211 */ /* 0x000fe200078e08ff */
[----:B------:R-:W-:Y:S01]  /*7fe0*/  FFMA.FTZ R196, R176, c[0x0][0x23c], -R11 ;  /* 0x00008f00b0c47a23 */ /* 0x000fe2000001080b */
[----:B--2---:R-:W-:Y:S01]  /*7ff0*/  FMNMX.FTZ R2, R2, R9, !PT ;  /* 0x0000000902027209 */ /* 0x004fe20007810000 */
[----:B------:R-:W2:Y:S03]  /*8000*/  LDSM.16.MT88.4 R168, [R224+0x8000] ;  /* 0x00800000e0a8783b */ /* 0x000ea60000004200 */
[C---:B------:R-:W-:Y:S01]  /*8010*/  FSETP.NEU.FTZ.AND P0, PT, R2.reuse, -INF , PT ;  /* 0xff8000000200780b */ /* 0x040fe20003f1d000 */
[----:B------:R-:W-:Y:S01]  /*8020*/  FMUL.FTZ R9, R2, c[0x0][0x23c] ;  /* 0x00008f0002097a20 */ /* 0x000fe20000410000 */
[----:B------:R-:W-:Y:S01]  /*8030*/  MOV R158, R220 ;  /* 0x000000dc009e7202 */ /* 0x000fe20000000f00 */
[C---:B------:R-:W-:Y:S01]  /*8040*/  IMAD R220, R4.reuse, 0x2, R221 ;  /* 0x0000000204dc7824 */ /* 0x040fe200078e02dd */
[----:B------:R-:W-:Y:S01]  /*8050*/  LEA R222, R4, R224, 0x1 ;  /* 0x000000e004de7211 */ /* 0x000fe200078e08ff */
[----:B------:R-:W-:Y:S01]  /*8060*/  LDSM.16.MT88.4 R184, [R221+0x8000] ;  /* 0x00800000ddb8783b */ /* 0x000fe20000004200 */
[----:B------:R-:W-:-:S02]  /*8070*/  FSEL R10, R9, RZ, P0 ;  /* 0x000000ff090a7208 */ /* 0x000fc40000000000 */
[----:B-1----:R-:W-:Y:S01]  /*8080*/  FMNMX.FTZ R0, R0, R8, !PT ;  /* 0x0000000800007209 */ /* 0x002fe20007810000 */
[----:B------:R-:W-:Y:S02]  /*8090*/  LDSM.16.MT88.4 R16, [R220+0x8000] ;  /* 0x00800000dc10783b */ /* 0x000fe40000004200 */
[--C-:B------:R-:W-:Y:S01]  /*80a0*/  FFMA.FTZ R131, R177, c[0x0][0x23c], -R10.reuse ;  /* 0x00008f00b1837a23 */ /* 0x100fe2000001080a */
[C---:B------:R-:W-:Y:S01]  /*80b0*/  FSETP.NEU.FTZ.AND P0, PT, R0.reuse, -INF , PT ;  /* 0xff8000000000780b */ /* 0x040fe20003f1d000 */
[----:B------:R-:W-:Y:S01]  /*80c0*/  FMUL.FTZ R8, R0, c[0x0][0x23c] ;  /* 0x00008f0000087a20 */ /* 0x000fe20000410000 */
[----:B------:R-:W1:Y:S01]  /*80d0*/  LDSM.16.MT88.4 R176, [R222+0x8000] ;  /* 0x00800000deb0783b */ /* 0x000e620000004200 */
[----:B------:R-:W-:-:S03]  /*80e0*/  FFMA.FTZ R28, R129, c[0x0][0x23c], -R10 ;  /* 0x00008f00811c7a23 */ /* 0x000fc6000001080a */
[----:B------:R-:W-:Y:S01]  /*80f0*/  FSEL R129, R8, RZ, P0 ;  /* 0x000000ff08817208 */ /* 0x000fe20000000000 */
[--C-:B------:R-:W-:Y:S02]  /*8100*/  FFMA.FTZ R197, R173, c[0x0][0x23c], -R11.reuse ;  /* 0x00008f00adc57a23 */ /* 0x100fe4000001080b */
[--C-:B------:R-:W-:Y:S02]  /*8110*/  FFMA.FTZ R117, R182, c[0x0][0x23c], -R11.reuse ;  /* 0x00008f00b6757a23 */ /* 0x100fe4000001080b */
[----:B------:R-:W-:Y:S01]  /*8120*/  FFMA.FTZ R75, R181, c[0x0][0x23c], -R11 ;  /* 0x00008f00b54b7a23 */ /* 0x000fe2000001080b */
[----:B------:R-:W-:Y:S01]  /*8130*/  MUFU.EX2 R199, R199 ;  /* 0x000000c700c77308 */ /* 0x000fe20000000800 */
[----:B------:R-:W-:Y:S01]  /*8140*/  FFMA.FTZ R201, R73, c[0x0][0x23c], -R129 ;  /* 0x00008f0049c97a23 */ /* 0x000fe20000010881 */
[----:B------:R-:W3:Y:S01]  /*8150*/  LDSM.16.MT88.4 R36, [R224+0x8800] ;  /* 0x00880000e024783b */ /* 0x000ee20000004200 */
[--C-:B------:R-:W-:Y:S02]  /*8160*/  FFMA.FTZ R130, R174, c[0x0][0x23c], -R10.reuse ;  /* 0x00008f00ae827a23 */ /* 0x100fe4000001080a */
[--C-:B------:R-:W-:Y:S01]  /*8170*/  FFMA.FTZ R74, R74, c[0x0][0x23c], -R10.reuse ;  /* 0x00008f004a4a7a23 */ /* 0x100fe2000001080a */
[----:B------:R-:W4:Y:S01]  /*8180*/  LDSM.16.MT88.4 R32, [R222+0x8800] ;  /* 0x00880000de20783b */ /* 0x000f220000004200 */
[----:B------:R-:W-:-:S02]  /*8190*/  FFMA.FTZ R67, R183, c[0x0][0x23c], -R10 ;  /* 0x00008f00b7437a23 */ /* 0x000fc4000001080a */
[--C-:B------:R-:W-:Y:S01]  /*81a0*/  FFMA.FTZ R200, R175, c[0x0][0x23c], -R129.reuse ;  /* 0x00008f00afc87a23 */ /* 0x100fe20000010881 */
[----:B------:R-:W1:Y:S01]  /*81b0*/  MUFU.EX2 R198, R198 ;  /* 0x000000c600c67308 */ /* 0x000e620000000800 */
[--C-:B------:R-:W-:Y:S01]  /*81c0*/  FFMA.FTZ R77, R136, c[0x0][0x23c], -R129.reuse ;  /* 0x00008f00884d7a23 */ /* 0x100fe20000010881 */
[----:B------:R-:W-:Y:S01]  /*81d0*/  LDSM.16.MT88.4 R12, [R220+0x8800] ;  /* 0x00880000dc0c783b */ /* 0x000fe20000004200 */
[----:B------:R-:W-:-:S05]  /*81e0*/  FFMA.FTZ R73, R137, c[0x0][0x23c], -R129 ;  /* 0x00008f0089497a23 */ /* 0x000fca0000010881 */
[----:B------:R-:W-:Y:S01]  /*81f0*/  MUFU.EX2 R118, R118 ;  /* 0x0000007600767308 */ /* 0x000fe20000000800 */
[----:B------:R-:W-:Y:S01]  /*8200*/  FFMA.FTZ R57, R157, c[0x0][0x23c], -R11 ;  /* 0x00008f009d397a23 */ /* 0x000fe2000001080b */
[----:B------:R-:W-:Y:S02]  /*8210*/  MOV R157, R20 ;  /* 0x00000014009d7202 */ /* 0x000fe40000000f00 */
[----:B------:R-:W1:Y:S04]  /*8220*/  LDSM.16.MT88.4 R20, [R221+0x8800] ;  /* 0x00880000dd14783b */ /* 0x000e680000004200 */
[----:B------:R-:W1:Y:S08]  /*8230*/  MUFU.EX2 R76, R76 ;  /* 0x0000004c004c7308 */ /* 0x000e700000000800 */
[----:B------:R-:W-:Y:S08]  /*8240*/  MUFU.EX2 R197, R197 ;  /* 0x000000c500c57308 */ /* 0x000ff00000000800 */
        /* <DEDUP_REMOVED lines=10> */
[----:B------:R-:W2:Y:S01]  /*82f0*/  MUFU.EX2 R73, R73 ;  /* 0x0000004900497308 */ /* 0x000ea20000000800 */
[----:B-1----:R-:W-:-:S02]  /*8300*/  F2FP.PACK_AB R192, R198, R199 ;  /* 0x000000c7c6c0723e */ /* 0x002fc400000000ff */
[----:B------:R-:W-:Y:S02]  /*8310*/  F2FP.PACK_AB R194, R76, R118 ;  /* 0x000000764cc2723e */ /* 0x000fe400000000ff */
[----:B------:R-:W-:Y:S02]  /*8320*/  F2FP.PACK_AB R193, R196, R197 ;  /* 0x000000c5c4c1723e */ /* 0x000fe400000000ff */
[----:B------:R-:W-:Y:S02]  /*8330*/  F2FP.PACK_AB R195, R75, R117 ;  /* 0x000000754bc3723e */ /* 0x000fe400000000ff */
[----:B------:R-:W-:Y:S02]  /*8340*/  F2FP.PACK_AB R24, R130, R131 ;  /* 0x000000838218723e */ /* 0x000fe400000000ff */
[----:B------:R-:W-:Y:S02]  /*8350*/  F2FP.PACK_AB R26, R67, R74 ;  /* 0x0000004a431a723e */ /* 0x000fe400000000ff */
[----:B------:R-:W-:Y:S01]  /*8360*/  F2FP.PACK_AB R25, R200, R201 ;  /* 0x000000c9c819723e */ /* 0x000fe200000000ff */
[--C-:B------:R-:W-:Y:S01]  /*8370*/  FFMA.FTZ R69, R69, c[0x0][0x23c], -R11.reuse ;  /* 0x00008f0045457a23 */ /* 0x100fe2000001080b */
[----:B--2---:R-:W-:Y:S01]  /*8380*/  F2FP.PACK_AB R27, R73, R77 ;  /* 0x0000004d491b723e */ /* 0x004fe200000000ff */
[----:B------:R-:W-:-:S02]  /*8390*/  FFMA.FTZ R30, R188, c[0x0][0x23c], -R11 ;  /* 0x00008f00bc1e7a23 */ /* 0x000fc4000001080b */
[--C-:B------:R-:W-:Y:S02]  /*83a0*/  FFMA.FTZ R66, R138, c[0x0][0x23c], -R10.reuse ;  /* 0x00008f008a427a23 */ /* 0x100fe4000001080a */
[--C-:B------:R-:W-:Y:S02]  /*83b0*/  FFMA.FTZ R61, R139, c[0x0][0x23c], -R10.reuse ;  /* 0x00008f008b3d7a23 */ /* 0x100fe4000001080a */
[----:B------:R-:W-:Y:S02]  /*83c0*/  FFMA.FTZ R60, R140, c[0x0][0x23c], -R10 ;  /* 0x00008f008c3c7a23 */ /* 0x000fe4000001080a */
[--C-:B------:R-:W-:Y:S02]  /*83d0*/  FFMA.FTZ R65, R132, c[0x0][0x23c], -R129.reuse ;  /* 0x00008f0084417a23 */ /* 0x100fe40000010881 */
[--C-:B------:R-:W-:Y:S02]  /*83e0*/  FFMA.FTZ R64, R134, c[0x0][0x23c], -R129.reuse ;  /* 0x00008f0086407a23 */ /* 0x100fe40000010881 */
[----:B------:R-:W-:-:S02]  /*83f0*/  FFMA.FTZ R59, R133, c[0x0][0x23c], -R129 ;  /* 0x00008f00853b7a23 */ /* 0x000fc40000010881 */
[----:B------:R-:W-:Y:S01]  /*8400*/  FFMA.FTZ R62, R135, c[0x0][0x23c], -R129 ;  /* 0x00008f00873e7a23 */ /* 0x000fe20000010881 */
[----:B------:R-:W-:Y:S01]  /*8410*/  MOV R156, R190 ;  /* 0x000000be009c7202 */ /* 0x000fe20000000f00 */
[-C--:B------:R-:W-:Y:S01]  /*8420*/  HMMA.16816.F32 R164, R192, R168.reuse, RZ ;  /* 0x000000a8c0a4723c */ /* 0x080fe200000018ff */
[----:B------:R-:W-:Y:S01]  /*8430*/  MOV R4, R189 ;  /* 0x000000bd00047202 */ /* 0x000fe20000000f00 */
[----:B------:R-:W-:Y:S06]  /*8440*/  MUFU.EX2 R72, R72 ;  /* 0x0000004800487308 */ /* 0x000fec0000000800 */
[----:B------:R-:W-:Y:S02]  /*8450*/  HMMA.16816.F32 R160, R24, R168, RZ ;  /* 0x000000a818a0723c */ /* 0x000fe400000018ff */
[----:B------:R-:W1:Y:S06]  /*8460*/  MUFU.EX2 R63, R63 ;  /* 0x0000003f003f7308 */ /* 0x000e6c0000000800 */
[-C--:B------:R-:W-:Y:S02]  /*8470*/  HMMA.16816.F32 R172, R192, R176.reuse, RZ ;  /* 0x000000b0c0ac723c */ /* 0x080fe400000018ff */
[----:B------:R-:W-:Y:S06]  /*8480*/  MUFU.EX2 R31, R31 ;  /* 0x0000001f001f7308 */ /* 0x000fec0000000800 */
[----:B------:R-:W-:Y:S02]  /*8490*/  HMMA.16816.F32 R152, R24, R176, RZ ;  /* 0x000000b01898723c */ /* 0x000fe400000018ff */
[----:B------:R-:W-:Y:S06]  /*84a0*/  MUFU.EX2 R58, R58 ;  /* 0x0000003a003a7308 */ /* 0x000fec0000000800 */
[-C--:B------:R-:W-:Y:S02]  /*84b0*/  HMMA.16816.F32 R180, R192, R184.reuse, RZ ;  /* 0x000000b8c0b4723c */ /* 0x080fe400000018ff */
[----:B------:R-:W-:Y:S06]  /*84c0*/  MUFU.EX2 R69, R69 ;  /* 0x0000004500457308 */ /* 0x000fec0000000800 */
[----:B------:R-:W-:Y:S02]  /*84d0*/  HMMA.16816.F32 R144, R24, R184, RZ ;  /* 0x000000b81890723c */ /* 0x000fe400000018ff */
[----:B------:R-:W2:Y:S06]  /*84e0*/  MUFU.EX2 R30, R30 ;  /* 0x0000001e001e7308 */ /* 0x000eac0000000800 */
[-C--:B------:R-:W-:Y:S02]  /*84f0*/  HMMA.16816.F32 R188, R192, R16.reuse, RZ ;  /* 0x00000010c0bc723c */ /* 0x080fe400000018ff */
[----:B------:R-:W-:Y:S06]  /*8500*/  MUFU.EX2 R29, R29 ;  /* 0x0000001d001d7308 */ /* 0x000fec0000000800 */
[----:B------:R-:W-:Y:S02]  /*8510*/  HMMA.16816.F32 R136, R24, R16, RZ ;  /* 0x000000101888723c */ /* 0x000fe400000018ff */
        /* <DEDUP_REMOVED lines=8> */
[----:B------:R-:W3:Y:S01]  /*85a0*/  MUFU.EX2 R62, R62 ;  /* 0x0000003e003e7308 */ /* 0x000ee20000000800 */
[----:B-1----:R-:W-:-:S02]  /*85b0*/  F2FP.PACK_AB R8, R63, R72 ;  /* 0x000000483f08723e */ /* 0x002fc400000000ff */
[----:B--2---:R-:W-:Y:S02]  /*85c0*/  F2FP.PACK_AB R9, R30, R69 ;  /* 0x000000451e09723e */ /* 0x004fe400000000ff */
[----:B------:R-:W-:Y:S02]  /*85d0*/  F2FP.PACK_AB R10, R58, R31 ;  /* 0x0000001f3a0a723e */ /* 0x000fe400000000ff */
[----:B------:R-:W-:Y:S02]  /*85e0*/  F2FP.PACK_AB R11, R57, R29 ;  /* 0x0000001d390b723e */ /* 0x000fe400000000ff */
[----:B------:R-:W-:Y:S02]  /*85f0*/  F2FP.PACK_AB R132, R66, R28 ;  /* 0x0000001c4284723e */ /* 0x000fe400000000ff */
[----:B------:R-:W-:Y:S02]  /*8600*/  F2FP.PACK_AB R133, R64, R65 ;  /* 0x000000414085723e */ /* 0x000fe400000000ff */
[----:B------:R-:W-:-:S02]  /*8610*/  F2FP.PACK_AB R134, R60, R61 ;  /* 0x0000003d3c86723e */ /* 0x000fc400000000ff */
[----:B---3--:R-:W-:Y:S01]  /*8620*/  F2FP.PACK_AB R135, R62, R59 ;  /* 0x0000003b3e87723e */ /* 0x008fe200000000ff */
[-C--:B------:R-:W-:Y:S01]  /*8630*/  HMMA.16816.F32 R164, R8, R36.reuse, R164 ;  /* 0x0000002408a4723c */ /* 0x080fe200000018a4 */
[----:B------:R-:W-:Y:S02]  /*8640*/  MOV R17, R157 ;  /* 0x0000009d00117202 */ /* 0x000fe40000000f00 */
[----:B------:R-:W-:Y:S02]  /*8650*/  MOV R16, R156 ;  /* 0x0000009c00107202 */ /* 0x000fe40000000f00 */
[----:B------:R-:W-:Y:S02]  /*8660*/  MOV R6, R143 ;  /* 0x0000008f00067202 */ /* 0x000fe40000000f00 */
[----:B------:R-:W-:Y:S01]  /*8670*/  MOV R5, R159 ;  /* 0x0000009f00057202 */ /* 0x000fe20000000f00 */
[----:B------:R-:W-:Y:S07]  /*8680*/  HMMA.16816.F32 R160, R132, R36, R160 ;  /* 0x0000002484a0723c */ /* 0x000fee00000018a0 */
[----:B------:R-:W-:Y:S01]  /*8690*/  IMAD.MOV.U32 R37, RZ, RZ, R148 ;  /* 0x000000ffff257224 */ /* 0x000fe200078e0094 */
[----:B----4-:R-:W-:Y:S01]  /*86a0*/  HMMA.16816.F32 R172, R8, R32, R172 ;  /* 0x0000002008ac723c */ /* 0x010fe200000018ac */
[----:B------:R-:W-:-:S07]  /*86b0*/  MOV R36, R142 ;  /* 0x0000008e00247202 */ /* 0x000fce0000000f00 */
[----:B------:R-:W-:Y:S07]  /*86c0*/  HMMA.16816.F32 R152, R132, R32, R152 ;  /* 0x000000208498723c */ /* 0x000fee0000001898 */
[----:B------:R-:W-:Y:S01]  /*86d0*/  MOV R33, R150 ;  /* 0x0000009600217202 */ /* 0x000fe20000000f00 */
[----:B------:R-:W-:Y:S01]  /*86e0*/  HMMA.16816.F32 R180, R8, R20, R180 ;  /* 0x0000001408b4723c */ /* 0x000fe200000018b4 */
[----:B------:R-:W-:-:S07]  /*86f0*/  MOV R32, R149 ;  /* 0x0000009500207202 */ /* 0x000fce0000000f00 */
[----:B------:R-:W-:Y:S07]  /*8700*/  HMMA.16816.F32 R144, R132, R20, R144 ;  /* 0x000000148490723c */ /* 0x000fee0000001890 */
[----:B------:R-:W-:Y:S01]  /*8710*/  MOV R21, R158 ;  /* 0x0000009e00157202 */ /* 0x000fe20000000f00 */
[----:B------:R-:W-:Y:S01]  /*8720*/  HMMA.16816.F32 R188, R8, R12, R188 ;  /* 0x0000000c08bc723c */ /* 0x000fe200000018bc */
[----:B------:R-:W-:-:S07]  /*8730*/  MOV R20, R141 ;  /* 0x0000008d00147202 */ /* 0x000fce0000000f00 */
[----:B------:R-:W-:Y:S07]  /*8740*/  HMMA.16816.F32 R136, R132, R12, R136 ;  /* 0x0000000c8488723c */ /* 0x000fee0000001888 */
[----:B------:R-:W-:Y:S01]  /*8750*/  MOV R13, R151 ;  /* 0x00000097000d7202 */ /* 0x000fe20000000f00 */
[C---:B------:R-:W-:Y:S08]  /*8760*/  HMMA.16816.F32 R156, R24.reuse, R170, RZ ;  /* 0x000000aa189c723c */ /* 0x040ff000000018ff */
[C---:B------:R-:W-:Y:S08]  /*8770*/  HMMA.16816.F32 R148, R24.reuse, R178, RZ ;  /* 0x000000b21894723c */ /* 0x040ff000000018ff */
[C---:B------:R-:W-:Y:S08]  /*8780*/  HMMA.16816.F32 R140, R24.reuse, R186, RZ ;  /* 0x000000ba188c723c */ /* 0x040ff000000018ff */
[----:B------:R-:W-:Y:S08]  /*8790*/  HMMA.16816.F32 R24, R24, R18, RZ ;  /* 0x000000121818723c */ /* 0x000ff000000018ff */
[C---:B------:R-:W-:Y:S08]  /*87a0*/  HMMA.16816.F32 R168, R192.reuse, R170, RZ ;  /* 0x000000aac0a8723c */ /* 0x040ff000000018ff */
[C---:B------:R-:W-:Y:S08]  /*87b0*/  HMMA.16816.F32 R176, R192.reuse, R178, RZ ;  /* 0x000000b2c0b0723c */ /* 0x040ff000000018ff */
[C---:B------:R-:W-:Y:S08]  /*87c0*/  HMMA.16816.F32 R184, R192.reuse, R186, RZ ;  /* 0x000000bac0b8723c */ /* 0x040ff000000018ff */
[----:B------:R-:W-:Y:S01]  /*87d0*/  HMMA.16816.F32 R192, R192, R18, RZ ;  /* 0x00000012c0c0723c */ /* 0x000fe200000018ff */
[----:B------:R-:W-:-:S02]  /*87e0*/  FSETP.NEU.FTZ.AND P3, PT, R68, -INF , PT ;  /* 0xff8000004400780b */ /* 0x000fc40003f7d000 */
[----:B------:R-:W-:-:S05]  /*87f0*/  FSETP.NEU.FTZ.AND P1, PT, R3, -INF , PT ;  /* 0xff8000000300780b */ /* 0x000fca0003f3d000 */
[----:B------:R-:W-:Y:S01]  /*8800*/  HMMA.16816.F32 R156, R132, R38, R156 ;  /* 0x00000026849c723c */ /* 0x000fe2000000189c */
[----:B------:R-:W-:-:S07]  /*8810*/  FSETP.NEU.FTZ.AND P0, PT, R2, -INF , PT ;  /* 0xff8000000200780b */ /* 0x000fce0003f1d000 */
[C---:B------:R-:W-:Y:S08]  /*8820*/  HMMA.16816.F32 R148, R132.reuse, R34, R148 ;  /* 0x000000228494723c */ /* 0x040ff00000001894 */
[C---:B------:R-:W-:Y:S08]  /*8830*/  HMMA.16816.F32 R140, R132.reuse, R22, R140 ;  /* 0x00000016848c723c */ /* 0x040ff0000000188c */
[-C--:B------:R-:W-:Y:S07]  /*8840*/  HMMA.16816.F32 R132, R132, R14.reuse, R24 ;  /* 0x0000000e8484723c */ /* 0x080fee0000001818 */
[----:B------:R-:W-:Y:S01]  /*8850*/  MOV R24, R13 ;  /* 0x0000000d00187202 */ /* 0x000fe20000000f00 */
[----:B------:R-:W-:Y:S01]  /*8860*/  HMMA.16816.F32 R192, R8, R14, R192 ;  /* 0x0000000e08c0723c */ /* 0x000fe200000018c0 */
[----:B------:R-:W1:Y:S01]  /*8870*/  LDSM.16.MT88.4 R12, [R224+0x9000] ;  /* 0x00900000e00c783b */ /* 0x000e620000004200 */
[----:B------:R-:W-:-:S02]  /*8880*/  FMUL.FTZ R25, R3, c[0x0][0x23c] ;  /* 0x00008f0003197a20 */ /* 0x000fc40000410000 */
[----:B------:R-:W-:-:S04]  /*8890*/  FMUL.FTZ R26, R2, c[0x0][0x23c] ;  /* 0x00008f00021a7a20 */ /* 0x000fc80000410000 */
[----:B------:R-:W-:Y:S01]  /*88a0*/  HMMA.16816.F32 R168, R8, R38, R168 ;  /* 0x0000002608a8723c */ /* 0x000fe200000018a8 */
[----:B------:R-:W-:-:S06]  /*88b0*/  FSEL R25, R25, RZ, P1 ;  /* 0x000000ff19197208 */ /* 0x000fcc0000800000 */
[----:B------:R-:W-:Y:S01]  /*88c0*/  FMUL.FTZ R38, R68, c[0x0][0x23c] ;  /* 0x00008f0044267a20 */ /* 0x000fe20000410000 */
[----:B------:R-:W-:-:S04]  /*88d0*/  FSEL R26, R26, RZ, P0 ;  /* 0x000000ff1a1a7208 */ /* 0x000fc80000000000 */
[----:B------:R-:W-:Y:S01]  /*88e0*/  FSEL R38, R38, RZ, P3 ;  /* 0x000000ff26267208 */ /* 0x000fe20001800000 */
[--C-:B------:R-:W-:Y:S02]  /*88f0*/  FFMA.FTZ R79, R79, c[0x0][0x23c], -R25.reuse ;  /* 0x00008f004f4f7a23 */ /* 0x100fe40000010819 */
[----:B------:R-:W-:Y:S02]  /*8900*/  FFMA.FTZ R54, R54, c[0x0][0x23c], -R25 ;  /* 0x00008f0036367a23 */ /* 0x000fe40000010819 */
[--C-:B------:R-:W-:Y:S02]  /*8910*/  FFMA.FTZ R81, R81, c[0x0][0x23c], -R38.reuse ;  /* 0x00008f0051517a23 */ /* 0x100fe40000010826 */
[--C-:B------:R-:W-:Y:S02]  /*8920*/  FFMA.FTZ R56, R56, c[0x0][0x23c], -R38.reuse ;  /* 0x00008f0038387a23 */ /* 0x100fe40000010826 */
[--C-:B------:R-:W-:Y:S02]  /*8930*/  FFMA.FTZ R55, R55, c[0x0][0x23c], -R38.reuse ;  /* 0x00008f0037377a23 */ /* 0x100fe40000010826 */
[----:B------:R-:W-:-:S02]  /*8940*/  FFMA.FTZ R48, R48, c[0x0][0x23c], -R38 ;  /* 0x00008f0030307a23 */ /* 0x000fc40000010826 */
[--C-:B------:R-:W-:Y:S02]  /*8950*/  FFMA.FTZ R53, R53, c[0x0][0x23c], -R25.reuse ;  /* 0x00008f0035357a23 */ /* 0x100fe40000010819 */
[----:B------:R-:W-:Y:S02]  /*8960*/  FFMA.FTZ R47, R47, c[0x0][0x23c], -R25 ;  /* 0x00008f002f2f7a23 */ /* 0x000fe40000010819 */
[--C-:B------:R-:W-:Y:S02]  /*8970*/  FFMA.FTZ R52, R52, c[0x0][0x23c], -R26.reuse ;  /* 0x00008f0034347a23 */ /* 0x100fe4000001081a */
[--C-:B------:R-:W-:Y:S02]  /*8980*/  FFMA.FTZ R51, R51, c[0x0][0x23c], -R26.reuse ;  /* 0x00008f0033337a23 */ /* 0x100fe4000001081a */
[--C-:B------:R-:W-:Y:S02]  /*8990*/  FFMA.FTZ R46, R46, c[0x0][0x23c], -R26.reuse ;  /* 0x00008f002e2e7a23 */ /* 0x100fe4000001081a */
[----:B------:R-:W-:-:S02]  /*89a0*/  FFMA.FTZ R45, R45, c[0x0][0x23c], -R26 ;  /* 0x00008f002d2d7a23 */ /* 0x000fc4000001081a */
[--C-:B------:R-:W-:Y:S02]  /*89b0*/  FFMA.FTZ R50, R50, c[0x0][0x23c], -R129.reuse ;  /* 0x00008f0032327a23 */ /* 0x100fe40000010881 */
[--C-:B------:R-:W-:Y:S02]  /*89c0*/  FFMA.FTZ R49, R49, c[0x0][0x23c], -R129.reuse ;  /* 0x00008f0031317a23 */ /* 0x100fe40000010881 */
[--C-:B------:R-:W-:Y:S02]  /*89d0*/  FFMA.FTZ R44, R44, c[0x0][0x23c], -R129.reuse ;  /* 0x00008f002c2c7a23 */ /* 0x100fe40000010881 */
[----:B------:R-:W-:Y:S01]  /*89e0*/  FFMA.FTZ R43, R43, c[0x0][0x23c], -R129 ;  /* 0x00008f002b2b7a23 */ /* 0x000fe20000010881 */
[----:B------:R-:W-:Y:S08]  /*89f0*/  MUFU.EX2 R81, R81 ;  /* 0x0000005100517308 */ /* 0x000ff00000000800 */
        /* <DEDUP_REMOVED lines=8> */
[----:B------:R-:W2:Y:S08]  /*8a80*/  MUFU.EX2 R51, R51 ;  /* 0x0000003300337308 */ /* 0x000eb00000000800 */
[----:B------:R-:W-:Y:S08]  /*8a90*/  MUFU.EX2 R46, R46 ;  /* 0x0000002e002e7308 */ /* 0x000ff00000000800 */
[----:B------:R-:W-:Y:S08]  /*8aa0*/  MUFU.EX2 R45, R45 ;  /* 0x0000002d002d7308 */ /* 0x000ff00000000800 */
[----:B------:R-:W-:Y:S08]  /*8ab0*/  MUFU.EX2 R50, R50 ;  /* 0x0000003200327308 */ /* 0x000ff00000000800 */
[----:B------:R-:W3:Y:S08]  /*8ac0*/  MUFU.EX2 R49, R49 ;  /* 0x0000003100317308 */ /* 0x000ef00000000800 */
[----:B------:R-:W-:Y:S08]  /*8ad0*/  MUFU.EX2 R44, R44 ;  /* 0x0000002c002c7308 */ /* 0x000ff00000000800 */
[----:B------:R-:W4:Y:S01]  /*8ae0*/  MUFU.EX2 R43, R43 ;  /* 0x0000002b002b7308 */ /* 0x000f220000000800 */
[----:B------:R-:W-:Y:S01]  /*8af0*/  HMMA.16816.F32 R176, R8, R34, R176 ;  /* 0x0000002208b0723c */ /* 0x000fe200000018b0 */
[----:B------:R-:W-:-:S02]  /*8b00*/  MOV R39, R16 ;  /* 0x0000001000277202 */ /* 0x000fc40000000f00 */
[----:B------:R-:W-:Y:S02]  /*8b10*/  MOV R27, R17 ;  /* 0x00000011001b7202 */ /* 0x000fe40000000f00 */
[----:B--2---:R-:W-:Y:S02]  /*8b20*/  F2FP.PACK_AB R16, R51, R52 ;  /* 0x000000343310723e */ /* 0x004fe400000000ff */
[----:B---3--:R-:W-:Y:S01]  /*8b30*/  F2FP.PACK_AB R17, R49, R50 ;  /* 0x000000323111723e */ /* 0x008fe200000000ff */
[----:B------:R-:W-:Y:S01]  /*8b40*/  HMMA.16816.F32 R184, R8, R22, R184 ;  /* 0x0000001608b8723c */ /* 0x000fe200000018b8 */
[----:B------:R-:W-:-:S06]  /*8b50*/  F2FP.PACK_AB R18, R45, R46 ;  /* 0x0000002e2d12723e */ /* 0x000fcc00000000ff */
[----:B------:R-:W-:Y:S02]  /*8b60*/  F2FP.PACK_AB R8, R56, R81 ;  /* 0x000000513808723e */ /* 0x000fe400000000ff */
[----:B------:R-:W-:Y:S02]  /*8b70*/  F2FP.PACK_AB R9, R54, R79 ;  /* 0x0000004f3609723e */ /* 0x000fe400000000ff */
[----:B------:R-:W-:Y:S02]  /*8b80*/  F2FP.PACK_AB R10, R48, R55 ;  /* 0x00000037300a723e */ /* 0x000fe400000000ff */
[----:B------:R-:W-:Y:S02]  /*8b90*/  F2FP.PACK_AB R11, R47, R53 ;  /* 0x000000352f0b723e */ /* 0x000fe400000000ff */
[----:B----4-:R-:W-:-:S05]  /*8ba0*/  F2FP.PACK_AB R19, R43, R44 ;  /* 0x0000002c2b13723e */ /* 0x010fca00000000ff */
[-C--:B-1----:R-:W-:Y:S08]  /*8bb0*/  HMMA.16816.F32 R164, R8, R12.reuse, R164 ;  /* 0x0000000c08a4723c */ /* 0x082ff000000018a4 */
        /* <DEDUP_REMOVED lines=12> */
[----:B------:R-:W-:Y:S01]  /*8c80*/  HMMA.16816.F32 R184, R8, R14, R184 ;  /* 0x0000000e08b8723c */ /* 0x000fe200000018b8 */
[----:B------:R-:W1:Y:S01]  /*8c90*/  LDSM.16.MT88.4 R12, [R220+0x9000] ;  /* 0x00900000dc0c783b */ /* 0x000e620000004200 */
[----:B------:R-:W-:-:S02]  /*8ca0*/  FFMA.FTZ R80, R80, c[0x0][0x23c], -R38 ;  /* 0x00008f0050507a23 */ /* 0x000fc40000010826 */
[--C-:B------:R-:W-:Y:S02]  /*8cb0*/  FFMA.FTZ R42, R42, c[0x0][0x23c], -R38.reuse ;  /* 0x00008f002a2a7a23 */ /* 0x100fe40000010826 */
[--C-:B------:R-:W-:Y:S02]  /*8cc0*/  FFMA.FTZ R41, R41, c[0x0][0x23c], -R38.reuse ;  /* 0x00008f0029297a23 */ /* 0x100fe40000010826 */
[----:B------:R-:W-:Y:S02]  /*8cd0*/  FFMA.FTZ R34, R39, c[0x0][0x23c], -R38 ;  /* 0x00008f0027227a23 */ /* 0x000fe40000010826 */
[--C-:B------:R-:W-:Y:S02]  /*8ce0*/  FFMA.FTZ R38, R32, c[0x0][0x23c], -R26.reuse ;  /* 0x00008f0020267a23 */ /* 0x100fe4000001081a */
[----:B------:R-:W-:Y:S02]  /*8cf0*/  FFMA.FTZ R32, R36, c[0x0][0x23c], -R26 ;  /* 0x00008f0024207a23 */ /* 0x000fe4000001081a */
[----:B------:R-:W-:-:S02]  /*8d00*/  FFMA.FTZ R78, R78, c[0x0][0x23c], -R25 ;  /* 0x00008f004e4e7a23 */ /* 0x000fc40000010819 */
[--C-:B------:R-:W-:Y:S02]  /*8d10*/  FFMA.FTZ R40, R40, c[0x0][0x23c], -R25.reuse ;  /* 0x00008f0028287a23 */ /* 0x100fe40000010819 */
[--C-:B------:R-:W-:Y:S02]  /*8d20*/  FFMA.FTZ R39, R24, c[0x0][0x23c], -R25.reuse ;  /* 0x00008f0018277a23 */ /* 0x100fe40000010819 */
[----:B------:R-:W-:Y:S02]  /*8d30*/  FFMA.FTZ R33, R33, c[0x0][0x23c], -R25 ;  /* 0x00008f0021217a23 */ /* 0x000fe40000010819 */
[--C-:B------:R-:W-:Y:S02]  /*8d40*/  FFMA.FTZ R37, R37, c[0x0][0x23c], -R26.reuse ;  /* 0x00008f0025257a23 */ /* 0x100fe4000001081a */
[----:B------:R-:W-:Y:S02]  /*8d50*/  FFMA.FTZ R6, R6, c[0x0][0x23c], -R26 ;  /* 0x00008f0006067a23 */ /* 0x000fe4000001081a */
[----:B------:R-:W-:-:S02]  /*8d60*/  FFMA.FTZ R36, R95, c[0x0][0x23c], -R129 ;  /* 0x00008f005f247a23 */ /* 0x000fc40000010881 */
[--C-:B------:R-:W-:Y:S01]  /*8d70*/  FFMA.FTZ R35, R96, c[0x0][0x23c], -R129.reuse ;  /* 0x00008f0060237a23 */ /* 0x100fe20000010881 */
[-C--:B-1----:R-:W-:Y:S08]  /*8d80*/  HMMA.16816.F32 R188, R8, R12.reuse, R188 ;  /* 0x0000000c08bc723c */ /* 0x082ff000000018bc */
[C---:B------:R-:W-:Y:S08]  /*8d90*/  HMMA.16816.F32 R136, R16.reuse, R12, R136 ;  /* 0x0000000c1088723c */ /* 0x040ff00000001888 */
[-C--:B------:R-:W-:Y:S08]  /*8da0*/  HMMA.16816.F32 R132, R16, R14.reuse, R132 ;  /* 0x0000000e1084723c */ /* 0x080ff00000001884 */
[----:B------:R-:W-:Y:S01]  /*8db0*/  HMMA.16816.F32 R192, R8, R14, R192 ;  /* 0x0000000e08c0723c */ /* 0x000fe200000018c0 */
[----:B------:R-:W1:Y:S01]  /*8dc0*/  LDSM.16.MT88.4 R12, [R224+0x9800] ;  /* 0x00980000e00c783b */ /* 0x000e620000004200 */
[----:B------:R-:W-:-:S02]  /*8dd0*/  FFMA.FTZ R5, R5, c[0x0][0x23c], -R129 ;  /* 0x00008f0005057a23 */ /* 0x000fc40000010881 */
[----:B------:R-:W-:Y:S01]  /*8de0*/  FFMA.FTZ R4, R4, c[0x0][0x23c], -R129 ;  /* 0x00008f0004047a23 */ /* 0x000fe20000010881 */
[----:B------:R-:W-:Y:S08]  /*8df0*/  MUFU.EX2 R80, R80 ;  /* 0x0000005000507308 */ /* 0x000ff00000000800 */
[----:B------:R-:W2:Y:S08]  /*8e00*/  MUFU.EX2 R42, R42 ;  /* 0x0000002a002a7308 */ /* 0x000eb00000000800 */
[----:B------:R-:W-:Y:S08]  /*8e10*/  MUFU.EX2 R41, R41 ;  /* 0x0000002900297308 */ /* 0x000ff00000000800 */
[----:B------:R-:W-:Y:S08]  /*8e20*/  MUFU.EX2 R34, R34 ;  /* 0x0000002200227308 */ /* 0x000ff00000000800 */
[----:B------:R-:W-:Y:S08]  /*8e30*/  MUFU.EX2 R78, R78 ;  /* 0x0000004e004e7308 */ /* 0x000ff00000000800 */
[----:B------:R-:W3:Y:S08]  /*8e40*/  MUFU.EX2 R40, R40 ;  /* 0x0000002800287308 */ /* 0x000ef00000000800 */
[----:B------:R-:W-:Y:S08]  /*8e50*/  MUFU.EX2 R39, R39 ;  /* 0x0000002700277308 */ /* 0x000ff00000000800 */
[----:B------:R-:W4:Y:S08]  /*8e60*/  MUFU.EX2 R33, R33 ;  /* 0x0000002100217308 */ /* 0x000f300000000800 */
[----:B------:R-:W-:Y:S08]  /*8e70*/  MUFU.EX2 R38, R38 ;  /* 0x0000002600267308 */ /* 0x000ff00000000800 */
[----:B------:R-:W1:Y:S08]  /*8e80*/  MUFU.EX2 R37, R37 ;  /* 0x0000002500257308 */ /* 0x000e700000000800 */
[----:B------:R-:W-:Y:S08]  /*8e90*/  MUFU.EX2 R32, R32 ;  /* 0x0000002000207308 */ /* 0x000ff00000000800 */
[----:B------:R-:W-:Y:S08]  /*8ea0*/  MUFU.EX2 R6, R6 ;  /* 0x0000000600067308 */ /* 0x000ff00000000800 */
[----:B------:R-:W-:Y:S08]  /*8eb0*/  MUFU.EX2 R36, R36 ;  /* 0x0000002400247308 */ /* 0x000ff00000000800 */
[----:B------:R-:W1:Y:S08]  /*8ec0*/  MUFU.EX2 R35, R35 ;  /* 0x0000002300237308 */ /* 0x000e700000000800 */
[----:B------:R-:W-:Y:S08]  /*8ed0*/  MUFU.EX2 R5, R5 ;  /* 0x0000000500057308 */ /* 0x000ff00000000800 */
[----:B------:R-:W1:Y:S01]  /*8ee0*/  MUFU.EX2 R4, R4 ;  /* 0x0000000400047308 */ /* 0x000e620000000800 */
[----:B--2---:R-:W-:-:S02]  /*8ef0*/  F2FP.PACK_AB R8, R42, R80 ;  /* 0x000000502a08723e */ /* 0x004fc400000000ff */
[----:B---3--:R-:W-:Y:S02]  /*8f00*/  F2FP.PACK_AB R9, R40, R78 ;  /* 0x0000004e2809723e */ /* 0x008fe400000000ff */
[----:B------:R-:W-:Y:S02]  /*8f10*/  F2FP.PACK_AB R10, R34, R41 ;  /* 0x00000029220a723e */ /* 0x000fe400000000ff */
[----:B----4-:R-:W-:Y:S02]  /*8f20*/  F2FP.PACK_AB R11, R33, R39 ;  /* 0x00000027210b723e */ /* 0x010fe400000000ff */
[----:B-1----:R-:W-:Y:S02]  /*8f30*/  F2FP.PACK_AB R16, R37, R38 ;  /* 0x000000262510723e */ /* 0x002fe400000000ff */
[----:B------:R-:W-:Y:S02]  /*8f40*/  F2FP.PACK_AB R17, R35, R36 ;  /* 0x000000242311723e */ /* 0x000fe400000000ff */
[----:B------:R-:W-:-:S02]  /*8f50*/  F2FP.PACK_AB R18, R6, R32 ;  /* 0x000000200612723e */ /* 0x000fc400000000ff */
[----:B------:R-:W-:Y:S01]  /*8f60*/  F2FP.PACK_AB R19, R4, R5 ;  /* 0x000000050413723e */ /* 0x000fe200000000ff */
[-C--:B------:R-:W-:Y:S08]  /*8f70*/  HMMA.16816.F32 R164, R8, R12.reuse, R164 ;  /* 0x0000000c08a4723c */ /* 0x080ff000000018a4 */
        /* <DEDUP_REMOVED lines=14> */
[----:B------:R-:W-:Y:S01]  /*9060*/  FSETP.NEU.FTZ.AND P0, PT, R68, -INF , PT ;  /* 0xff8000004400780b */ /* 0x000fe20003f1d000 */
[----:B------:R-:W-:-:S02]  /*9070*/  IMAD.MOV.U32 R24, RZ, RZ, R27 ;  /* 0x000000ffff187224 */ /* 0x000fc400078e001b */
[--C-:B------:R-:W-:Y:S02]  /*9080*/  FFMA.FTZ R205, R205, c[0x0][0x23c], -R25.reuse ;  /* 0x00008f00cdcd7a23 */ /* 0x100fe40000010819 */
[----:B------:R-:W-:Y:S02]  /*9090*/  FFMA.FTZ R204, R204, c[0x0][0x23c], -R25 ;  /* 0x00008f00cccc7a23 */ /* 0x000fe40000010819 */
[--C-:B------:R-:W-:Y:S02]  /*90a0*/  FFMA.FTZ R88, R88, c[0x0][0x23c], -R26.reuse ;  /* 0x00008f0058587a23 */ /* 0x100fe4000001081a */
[----:B------:R-:W-:Y:S02]  /*90b0*/  FFMA.FTZ R85, R85, c[0x0][0x23c], -R26 ;  /* 0x00008f0055557a23 */ /* 0x000fe4000001081a */
[----:B------:R-:W-:Y:S01]  /*90c0*/  FFMA.FTZ R82, R82, c[0x0][0x23c], -R129 ;  /* 0x00008f0052527a23 */ /* 0x000fe20000010881 */
[-C--:B-1----:R-:W-:Y:S08]  /*90d0*/  HMMA.16816.F32 R188, R8, R12.reuse, R188 ;  /* 0x0000000c08bc723c */ /* 0x082ff000000018bc */
[C---:B------:R-:W-:Y:S07]  /*90e0*/  HMMA.16816.F32 R136, R16.reuse, R12, R136 ;  /* 0x0000000c1088723c */ /* 0x040fee0000001888 */
[----:B------:R-:W-:Y:S01]  /*90f0*/  FMUL.FTZ R13, R68, c[0x0][0x23c] ;  /* 0x00008f00440d7a20 */ /* 0x000fe20000410000 */
[----:B------:R-:W-:Y:S01]  /*9100*/  HMMA.16816.F32 R132, R16, R14, R132 ;  /* 0x0000000e1084723c */ /* 0x000fe20000001884 */
[----:B------:R-:W-:-:S03]  /*9110*/  MOV R12, R20 ;  /* 0x00000014000c7202 */ /* 0x000fc60000000f00 */
[----:B------:R-:W-:-:S03]  /*9120*/  FSEL R13, R13, RZ, P0 ;  /* 0x000000ff0d0d7208 */ /* 0x000fc60000000000 */
[----:B------:R-:W-:Y:S02]  /*9130*/  MOV R19, R21 ;  /* 0x0000001500137202 */ /* 0x000fe40000000f00 */
[----:B------:R-:W-:Y:S02]  /*9140*/  FFMA.FTZ R96, R92, c[0x0][0x23c], -R13 ;  /* 0x00008f005c607a23 */ /* 0x000fe4000001080d */
[--C-:B------:R-:W-:Y:S01]  /*9150*/  FFMA.FTZ R92, R90, c[0x0][0x23c], -R25.reuse ;  /* 0x00008f005a5c7a23 */ /* 0x100fe20000010819 */
[----:B------:R-:W-:Y:S01]  /*9160*/  HMMA.16816.F32 R192, R8, R14, R192 ;  /* 0x0000000e08c0723c */ /* 0x000fe200000018c0 */
[----:B------:R-:W-:Y:S02]  /*9170*/  FFMA.FTZ R90, R102, c[0x0][0x23c], -R25 ;  /* 0x00008f00665a7a23 */ /* 0x000fe40000010819 */
[--C-:B------:R-:W-:Y:S02]  /*9180*/  FFMA.FTZ R27, R106, c[0x0][0x23c], -R13.reuse ;  /* 0x00008f006a1b7a23 */ /* 0x100fe4000001080d */
[----:B------:R-:W-:-:S02]  /*9190*/  FFMA.FTZ R20, R114, c[0x0][0x23c], -R13 ;  /* 0x00008f0072147a23 */ /* 0x000fc4000001080d */
[--C-:B------:R-:W-:Y:S02]  /*91a0*/  FFMA.FTZ R21, R112, c[0x0][0x23c], -R13.reuse ;  /* 0x00008f0070157a23 */ /* 0x100fe4000001080d */
[--C-:B------:R-:W-:Y:S02]  /*91b0*/  FFMA.FTZ R23, R125, c[0x0][0x23c], -R13.reuse ;  /* 0x00008f007d177a23 */ /* 0x100fe4000001080d */
[--C-:B------:R-:W-:Y:S02]  /*91c0*/  FFMA.FTZ R95, R91, c[0x0][0x23c], -R13.reuse ;  /* 0x00008f005b5f7a23 */ /* 0x100fe4000001080d */
        /* <DEDUP_REMOVED lines=10> */
[--C-:B------:R-:W-:Y:S01]  /*9270*/  FFMA.FTZ R91, R89, c[0x0][0x23c], -R25.reuse ;  /* 0x00008f00595b7a23 */ /* 0x100fe20000010819 */
[----:B------:R-:W1:Y:S01]  /*9280*/  LDSM.16.MT88.4 R12, [R224+0xa000] ;  /* 0x00a00000e00c783b */ /* 0x000e620000004200 */
[--C-:B------:R-:W-:Y:S02]  /*9290*/  FFMA.FTZ R16, R87, c[0x0][0x23c], -R25.reuse ;  /* 0x00008f0057107a23 */ /* 0x100fe40000010819 */
[--C-:B------:R-:W-:Y:S02]  /*92a0*/  FFMA.FTZ R11, R120, c[0x0][0x23c], -R25.reuse ;  /* 0x00008f00780b7a23 */ /* 0x100fe40000010819 */
[--C-:B------:R-:W-:Y:S02]  /*92b0*/  FFMA.FTZ R10, R111, c[0x0][0x23c], -R25.reuse ;  /* 0x00008f006f0a7a23 */ /* 0x100fe40000010819 */
[----:B------:R-:W-:-:S02]  /*92c0*/  FFMA.FTZ R9, R86, c[0x0][0x23c], -R25 ;  /* 0x00008f0056097a23 */ /* 0x000fc40000010819 */
[----:B------:R-:W-:Y:S02]  /*92d0*/  FFMA.FTZ R107, R70, c[0x0][0x23c], -R25 ;  /* 0x00008f00466b7a23 */ /* 0x000fe40000010819 */
[----:B------:R-:W-:Y:S01]  /*92e0*/  FFMA.FTZ R8, R99, c[0x0][0x23c], -R129 ;  /* 0x00008f0063087a23 */ /* 0x000fe20000010881 */
[----:B------:R-:W-:Y:S01]  /*92f0*/  MUFU.EX2 R96, R96 ;  /* 0x0000006000607308 */ /* 0x000fe20000000800 */
[--C-:B------:R-:W-:Y:S01]  /*9300*/  FFMA.FTZ R89, R105, c[0x0][0x23c], -R25.reuse ;  /* 0x00008f0069597a23 */ /* 0x100fe20000010819 */
[----:B------:R2:W5:Y:S01]  /*9310*/  LDL.LU R214, [R1+0x54] ;  /* 0x0000540001d67983 */ /* 0x0005620000300800 */
[--C-:B------:R-:W-:Y:S02]  /*9320*/  FFMA.FTZ R120, R119, c[0x0][0x23c], -R25.reuse ;  /* 0x00008f0077787a23 */ /* 0x100fe40000010819 */
[----:B------:R-:W-:Y:S01]  /*9330*/  FFMA.FTZ R87, R101, c[0x0][0x23c], -R26 ;  /* 0x00008f0065577a23 */ /* 0x000fe2000001081a */
[----:B------:R2:W5:Y:S01]  /*9340*/  LDL.LU R213, [R1+0x50] ;  /* 0x0000500001d57983 */ /* 0x0005620000300800 */
[----:B------:R-:W-:-:S02]  /*9350*/  FFMA.FTZ R119, R212, c[0x0][0x23c], -R25 ;  /* 0x00008f00d4777a23 */ /* 0x000fc40000010819 */
[--C-:B------:R-:W-:Y:S02]  /*9360*/  FFMA.FTZ R111, R71, c[0x0][0x23c], -R25.reuse ;  /* 0x00008f00476f7a23 */ /* 0x100fe40000010819 */
[--C-:B------:R-:W-:Y:S02]  /*9370*/  FFMA.FTZ R105, R251, c[0x0][0x23c], -R25.reuse ;  /* 0x00008f00fb697a23 */ /* 0x100fe40000010819 */
[----:B------:R-:W-:Y:S02]  /*9380*/  FFMA.FTZ R101, R7, c[0x0][0x23c], -R25 ;  /* 0x00008f0007657a23 */ /* 0x000fe40000010819 */
[--C-:B------:R-:W-:Y:S01]  /*9390*/  FFMA.FTZ R86, R100, c[0x0][0x23c], -R26.reuse ;  /* 0x00008f0064567a23 */ /* 0x100fe2000001081a */
[----:B------:R-:W3:Y:S01]  /*93a0*/  MUFU.EX2 R95, R95 ;  /* 0x0000005f005f7308 */ /* 0x000ee20000000800 */
[----:B------:R-:W-:Y:S01]  /*93b0*/  FFMA.FTZ R25, R84, c[0x0][0x23c], -R26 ;  /* 0x00008f0054197a23 */ /* 0x000fe2000001081a */
[----:B------:R2:W5:Y:S01]  /*93c0*/  LDL.LU R212, [R1+0x4c] ;  /* 0x00004c0001d47983 */ /* 0x0005620000300800 */
[----:B------:R-:W-:-:S02]  /*93d0*/  FFMA.FTZ R84, R97, c[0x0][0x23c], -R129 ;  /* 0x00008f0061547a23 */ /* 0x000fc40000010881 */
[--C-:B------:R-:W-:Y:S01]  /*93e0*/  FFMA.FTZ R97, R98, c[0x0][0x23c], -R129.reuse ;  /* 0x00008f0062617a23 */ /* 0x100fe20000010881 */
[----:B------:R2:W5:Y:S01]  /*93f0*/  LDL.LU R71, [R1+0x48] ;  /* 0x0000480001477983 */ /* 0x0005620000300800 */
[----:B------:R-:W-:Y:S01]  /*9400*/  FFMA.FTZ R99, R83, c[0x0][0x23c], -R129 ;  /* 0x00008f0053637a23 */ /* 0x000fe20000010881 */
[----:B------:R-:W-:Y:S08]  /*9410*/  MUFU.EX2 R94, R94 ;  /* 0x0000005e005e7308 */ /* 0x000ff00000000800 */
[----:B------:R-:W-:Y:S08]  /*9420*/  MUFU.EX2 R93, R93 ;  /* 0x0000005d005d7308 */ /* 0x000ff00000000800 */
[----:B------:R-:W-:Y:S08]  /*9430*/  MUFU.EX2 R92, R92 ;  /* 0x0000005c005c7308 */ /* 0x000ff00000000800 */
[----:B------:R-:W4:Y:S08]  /*9440*/  MUFU.EX2 R91, R91 ;  /* 0x0000005b005b7308 */ /* 0x000f300000000800 */
[----:B------:R-:W-:Y:S08]  /*9450*/  MUFU.EX2 R90, R90 ;  /* 0x0000005a005a7308 */ /* 0x000ff00000000800 */
[----:B------:R-:W1:Y:S08]  /*9460*/  MUFU.EX2 R89, R89 ;  /* 0x0000005900597308 */ /* 0x000e700000000800 */
[----:B------:R-:W-:Y:S08]  /*9470*/  MUFU.EX2 R88, R88 ;  /* 0x0000005800587308 */ /* 0x000ff00000000800 */
[----:B------:R-:W1:Y:S08]  /*9480*/  MUFU.EX2 R87, R87 ;  /* 0x0000005700577308 */ /* 0x000e700000000800 */
[----:B------:R-:W-:Y:S08]  /*9490*/  MUFU.EX2 R86, R86 ;  /* 0x0000005600567308 */ /* 0x000ff00000000800 */
[----:B------:R-:W-:Y:S08]  /*94a0*/  MUFU.EX2 R85, R85 ;  /* 0x0000005500557308 */ /* 0x000ff00000000800 */
[----:B------:R-:W-:Y:S08]  /*94b0*/  MUFU.EX2 R84, R84 ;  /* 0x0000005400547308 */ /* 0x000ff00000000800 */
[----:B------:R-:W-:Y:S01]  /*94c0*/  MUFU.EX2 R82, R82 ;  /* 0x0000005200527308 */ /* 0x000fe20000000800 */
[----:B------:R-:W-:Y:S01]  /*94d0*/  FADD.FTZ R196, R197, R196 ;  /* 0x000000c4c5c47221 */ /* 0x000fe20000010000 */
[----:B------:R2:W5:Y:S06]  /*94e0*/  LDL.LU R70, [R1+0x44] ;  /* 0x0000440001467983 */ /* 0x00056c0000300800 */
[----:B------:R3:W1:Y:S08]  /*94f0*/  MUFU.EX2 R83, R8 ;  /* 0x0000000800537308 */ /* 0x0006700000000800 */
[----:B------:R-:W1:Y:S01]  /*9500*/  MUFU.EX2 R97, R97 ;  /* 0x0000006100617308 */ /* 0x000e620000000800 */
        /* <DEDUP_REMOVED lines=23> */
[----:B------:R-:W-:Y:S01]  /*9680*/  FFMA.FTZ R121, R121, c[0x0][0x23c], -R129 ;  /* 0x00008f0079797a23 */ /* 0x000fe20000010881 */
[----:B------:R-:W-:Y:S01]  /*9690*/  MOV R129, R20 ;  /* 0x0000001400817202 */ /* 0x000fe20000000f00 */
[----:B------:R-:W-:Y:S01]  /*96a0*/  FADD.FTZ R198, R199, R198 ;  /* 0x000000c6c7c67221 */ /* 0x000fe20000010000 */
[----:B------:R-:W-:Y:S01]  /*96b0*/  MOV R199, R23 ;  /* 0x0000001700c77202 */ /* 0x000fe20000000f00 */
[----:B------:R-:W-:Y:S01]  /*96c0*/  FADD.FTZ R130, R131, R130 ;  /* 0x0000008283827221 */ /* 0x000fe20000010000 */
[----:B------:R-:W-:Y:S01]  /*96d0*/  MOV R131, R10 ;  /* 0x0000000a00837202 */ /* 0x000fe20000000f00 */
[----:B------:R-:W-:-:S02]  /*96e0*/  FADD.FTZ R200, R201, R200 ;  /* 0x000000c8c9c87221 */ /* 0x000fc40000010000 */
[----:B------:R-:W-:Y:S01]  /*96f0*/  FADD.FTZ R117, R117, R196 ;  /* 0x000000c475757221 */ /* 0x000fe20000010000 */
[----:B------:R-:W-:Y:S01]  /*9700*/  MOV R196, R21 ;  /* 0x0000001500c47202 */ /* 0x000fe20000000f00 */
[----:B------:R-:W-:Y:S01]  /*9710*/  IMAD.MOV.U32 R201, RZ, RZ, R9 ;  /* 0x000000ffffc97224 */ /* 0x000fe200078e0009 */
[----:B---3--:R-:W-:Y:S02]  /*9720*/  F2FP.PACK_AB R8, R95, R96 ;  /* 0x000000605f08723e */ /* 0x008fe400000000ff */
[----:B----4-:R-:W-:Y:S02]  /*9730*/  F2FP.PACK_AB R9, R91, R92 ;  /* 0x0000005c5b09723e */ /* 0x010fe400000000ff */
[----:B------:R-:W-:Y:S02]  /*9740*/  F2FP.PACK_AB R10, R93, R94 ;  /* 0x0000005e5d0a723e */ /* 0x000fe400000000ff */
[----:B-1----:R-:W-:Y:S02]  /*9750*/  F2FP.PACK_AB R11, R89, R90 ;  /* 0x0000005a590b723e */ /* 0x002fe400000000ff */
[----:B------:R-:W-:-:S02]  /*9760*/  F2FP.PACK_AB R20, R87, R88 ;  /* 0x000000585714723e */ /* 0x000fc400000000ff */
[----:B------:R-:W-:Y:S02]  /*9770*/  F2FP.PACK_AB R21, R83, R84 ;  /* 0x000000545315723e */ /* 0x000fe400000000ff */
[----:B------:R-:W-:Y:S02]  /*9780*/  F2FP.PACK_AB R22, R85, R86 ;  /* 0x000000565516723e */ /* 0x000fe400000000ff */
[----:B------:R-:W-:Y:S01]  /*9790*/  F2FP.PACK_AB R23, R97, R82 ;  /* 0x000000526117723e */ /* 0x000fe200000000ff */
[-C--:B------:R-:W-:Y:S08]  /*97a0*/  HMMA.16816.F32 R164, R8, R12.reuse, R164 ;  /* 0x0000000c08a4723c */ /* 0x080ff000000018a4 */
[C---:B------:R-:W-:Y:S08]  /*97b0*/  HMMA.16816.F32 R160, R20.reuse, R12, R160 ;  /* 0x0000000c14a0723c */ /* 0x040ff000000018a0 */
[-C--:B------:R-:W-:Y:S08]  /*97c0*/  HMMA.16816.F32 R156, R20, R14.reuse, R156 ;  /* 0x0000000e149c723c */ /* 0x080ff0000000189c */
[----:B------:R-:W-:Y:S01]  /*97d0*/  HMMA.16816.F32 R168, R8, R14, R168 ;  /* 0x0000000e08a8723c */ /* 0x000fe200000018a8 */
[----:B------:R-:W1:Y:S01]  /*97e0*/  LDSM.16.MT88.4 R12, [R222+0xa000] ;  /* 0x00a00000de0c783b */ /* 0x000e620000004200 */
[----:B------:R-:W-:Y:S01]  /*97f0*/  FADD.FTZ R118, R118, R198 ;  /* 0x000000c676767221 */ /* 0x000fe20000010000 */
[----:B------:R-:W-:-:S02]  /*9800*/  MOV R198, R16 ;  /* 0x0000001000c67202 */ /* 0x000fc40000000f00 */
[----:B------:R-:W3:Y:S03]  /*9810*/  LDSM.16.MT88.4 R16, [R221+0xa000] ;  /* 0x00a00000dd10783b */ /* 0x000ee60000004200 */
[-C--:B-1----:R-:W-:Y:S08]  /*9820*/  HMMA.16816.F32 R172, R8, R12.reuse, R172 ;  /* 0x0000000c08ac723c */ /* 0x082ff000000018ac */
[C---:B------:R-:W-:Y:S08]  /*9830*/  HMMA.16816.F32 R152, R20.reuse, R12, R152 ;  /* 0x0000000c1498723c */ /* 0x040ff00000001898 */
[-C--:B------:R-:W-:Y:S08]  /*9840*/  HMMA.16816.F32 R148, R20, R14.reuse, R148 ;  /* 0x0000000e1494723c */ /* 0x080ff00000001894 */
[----:B------:R-:W-:Y:S01]  /*9850*/  HMMA.16816.F32 R176, R8, R14, R176 ;  /* 0x0000000e08b0723c */ /* 0x000fe200000018b0 */
[----:B------:R-:W1:Y:S01]  /*9860*/  LDSM.16.MT88.4 R12, [R220+0xa000] ;  /* 0x00a00000dc0c783b */ /* 0x000e620000004200 */
[----:B------:R4:W-:Y:S01]  /*9870*/  MUFU.EX2 R104, R110 ;  /* 0x0000006e00687308 */ /* 0x0009e20000000800 */
[----:B------:R-:W-:Y:S01]  /*9880*/  FADD.FTZ R200, R77, R200 ;  /* 0x000000c84dc87221 */ /* 0x000fe20000010000 */
[----:B------:R-:W-:-:S04]  /*9890*/  MOV R77, R27 ;  /* 0x0000001b004d7202 */ /* 0x000fc80000000f00 */
[C---:B---3--:R-:W-:Y:S02]  /*98a0*/  HMMA.16816.F32 R144, R20.reuse, R16, R144 ;  /* 0x000000101490723c */ /* 0x048fe40000001890 */
[----:B------:R-:W3:Y:S01]  /*98b0*/  MUFU.EX2 R108, R25 ;  /* 0x00000019006c7308 */ /* 0x000ee20000000800 */
[----:B----4-:R-:W-:Y:S01]  /*98c0*/  MOV R110, R115 ;  /* 0x00000073006e7202 */ /* 0x010fe20000000f00 */
[----:B------:R-:W-:Y:S01]  /*98d0*/  FADD.FTZ R115, R74, R130 ;  /* 0x000000824a737221 */ /* 0x000fe20000010000 */
[----:B------:R-:W-:Y:S01]  /*98e0*/  MOV R130, R129 ;  /* 0x0000008100827202 */ /* 0x000fe20000000f00 */
[----:B------:R-:W-:Y:S02]  /*98f0*/  FADD.FTZ R129, R75, R117 ;  /* 0x000000754b817221 */ /* 0x000fe40000010000 */
[----:B------:R-:W-:Y:S02]  /*9900*/  HMMA.16816.F32 R140, R20, R18, R140 ;  /* 0x00000012148c723c */ /* 0x000fe4000000188c */
[----:B------:R-:W-:Y:S01]  /*9910*/  MUFU.EX2 R103, R24 ;  /* 0x0000001800677308 */ /* 0x000fe20000000800 */
[----:B------:R-:W-:-:S05]  /*9920*/  FADD.FTZ R118, R76, R118 ;  /* 0x000000764c767221 */ /* 0x000fca0000010000 */
[C---:B------:R-:W-:Y:S02]  /*9930*/  HMMA.16816.F32 R180, R8.reuse, R16, R180 ;  /* 0x0000001008b4723c */ /* 0x040fe400000018b4 */
[----:B------:R4:W-:Y:S06]  /*9940*/  MUFU.EX2 R75, R26 ;  /* 0x0000001a004b7308 */ /* 0x0009ec0000000800 */
[----:B------:R-:W-:Y:S01]  /*9950*/  HMMA.16816.F32 R184, R8, R18, R184 ;  /* 0x0000001208b8723c */ /* 0x000fe200000018b8 */
[----:B------:R-:W-:Y:S07]  /*9960*/  LDSM.16.MT88.4 R16, [R221+0xa800] ;  /* 0x00a80000dd10783b */ /* 0x000fee0000004200 */
[C---:B-1----:R-:W-:Y:S01]  /*9970*/  HMMA.16816.F32 R136, R20.reuse, R12, R136 ;  /* 0x0000000c1488723c */ /* 0x042fe20000001888 */
[----:B----4-:R-:W1:Y:S07]  /*9980*/  LDSM.16.MT88.4 R24, [R224+0xa800] ;  /* 0x00a80000e018783b */ /* 0x010e6e0000004200 */
[----:B------:R-:W-:Y:S01]  /*9990*/  HMMA.16816.F32 R132, R20, R14, R132 ;  /* 0x0000000e1484723c */ /* 0x000fe20000001884 */
[----:B------:R-:W4:Y:S07]  /*99a0*/  LDSM.16.MT88.4 R20, [R222+0xa800] ;  /* 0x00a80000de14783b */ /* 0x000f2e0000004200 */
[C---:B------:R-:W-:Y:S08]  /*99b0*/  HMMA.16816.F32 R188, R8.reuse, R12, R188 ;  /* 0x0000000c08bc723c */ /* 0x040ff000000018bc */
[----:B------:R-:W-:Y:S01]  /*99c0*/  HMMA.16816.F32 R192, R8, R14, R192 ;  /* 0x0000000e08c0723c */ /* 0x000fe200000018c0 */
[----:B------:R-:W1:Y:S01]  /*99d0*/  LDSM.16.MT88.4 R12, [R220+0xa800] ;  /* 0x00a80000dc0c783b */ /* 0x000e620000004200 */
[----:B------:R-:W-:-:S02]  /*99e0*/  FADD.FTZ R118, R72, R118 ;  /* 0x0000007648767221 */ /* 0x000fc40000010000 */
[----:B------:R-:W-:Y:S02]  /*99f0*/  FADD.FTZ R117, R73, R200 ;  /* 0x000000c849757221 */ /* 0x000fe40000010000 */
[----:B------:R-:W-:Y:S02]  /*9a00*/  FADD.FTZ R115, R67, R115 ;  /* 0x0000007343737221 */ /* 0x000fe40000010000 */
[----:B------:R-:W-:Y:S02]  /*9a10*/  FADD.FTZ R63, R63, R118 ;  /* 0x000000763f3f7221 */ /* 0x000fe40000010000 */
[----:B------:R-:W-:Y:S02]  /*9a20*/  FADD.FTZ R129, R69, R129 ;  /* 0x0000008145817221 */ /* 0x000fe40000010000 */
[----:B------:R-:W-:Y:S01]  /*9a30*/  FADD.FTZ R117, R65, R117 ;  /* 0x0000007541757221 */ /* 0x000fe20000010000 */
[----:B------:R-:W-:Y:S01]  /*9a40*/  MUFU.EX2 R100, R100 ;  /* 0x0000006400647308 */ /* 0x000fe20000000800 */
[----:B------:R-:W-:-:S02]  /*9a50*/  FADD.FTZ R115, R28, R115 ;  /* 0x000000731c737221 */ /* 0x000fc40000010000 */
[----:B------:R-:W-:Y:S02]  /*9a60*/  FADD.FTZ R63, R31, R63 ;  /* 0x0000003f1f3f7221 */ /* 0x000fe40000010000 */
[----:B------:R-:W-:-:S03]  /*9a70*/  FADD.FTZ R65, R30, R129 ;  /* 0x000000811e417221 */ /* 0x000fc60000010000 */
[----:B------:R-:W-:Y:S01]  /*9a80*/  MUFU.EX2 R99, R99 ;  /* 0x0000006300637308 */ /* 0x000fe20000000800 */
[----:B------:R-:W-:Y:S02]  /*9a90*/  FADD.FTZ R64, R64, R117 ;  /* 0x0000007540407221 */ /* 0x000fe40000010000 */
[----:B------:R-:W-:-:S05]  /*9aa0*/  FADD.FTZ R66, R66, R115 ;  /* 0x0000007342427221 */ /* 0x000fca0000010000 */
[----:B------:R-:W1:Y:S01]  /*9ab0*/  MUFU.EX2 R98, R98 ;  /* 0x0000006200627308 */ /* 0x000e620000000800 */
[----:B------:R-:W-:Y:S02]  /*9ac0*/  FADD.FTZ R63, R58, R63 ;  /* 0x0000003f3a3f7221 */ /* 0x000fe40000010000 */
[----:B------:R-:W-:-:S05]  /*9ad0*/  FADD.FTZ R65, R29, R65 ;  /* 0x000000411d417221 */ /* 0x000fca0000010000 */
[----:B------:R-:W1:Y:S01]  /*9ae0*/  MUFU.EX2 R74, R109 ;  /* 0x0000006d004a7308 */ /* 0x000e620000000800 */
[----:B------:R-:W-:-:S07]  /*9af0*/  FADD.FTZ R64, R59, R64 ;  /* 0x000000403b407221 */ /* 0x000fce0000010000 */
[----:B------:R-:W-:Y:S01]  /*9b00*/  MUFU.EX2 R110, R110 ;  /* 0x0000006e006e7308 */ /* 0x000fe20000000800 */
        /* <DEDUP_REMOVED lines=10> */
[----:B------:R-:W-:Y:S01]  /*9bb0*/  FADD.FTZ R81, R56, R81 ;  /* 0x0000005138517221 */ /* 0x000fe20000010000 */
[----:B---3--:R-:W-:Y:S01]  /*9bc0*/  F2FP.PACK_AB R8, R104, R108 ;  /* 0x0000006c6808723e */ /* 0x008fe200000000ff */
[----:B------:R-:W-:Y:S05]  /*9bd0*/  LDSM.16.MT88.4 R28, [R220+0xb000] ;  /* 0x00b00000dc1c783b */ /* 0x000fea0000004200 */
[----:B------:R-:W3:Y:S01]  /*9be0*/  MUFU.EX2 R109, R77 ;  /* 0x0000004d006d7308 */ /* 0x000ee20000000800 */
[----:B------:R-:W-:-:S07]  /*9bf0*/  FADD.FTZ R79, R79, R65 ;  /* 0x000000414f4f7221 */ /* 0x000fce0000010000 */
[----:B------:R-:W2:Y:S01]  /*9c00*/  MUFU.EX2 R77, R130 ;  /* 0x00000082004d7308 */ /* 0x000ea20000000800 */
[----:B------:R-:W-:Y:S01]  /*9c10*/  FADD.FTZ R62, R50, R62 ;  /* 0x0000003e323e7221 */ /* 0x000fe20000010000 */
[----:B-1----:R-:W-:Y:S01]  /*9c20*/  F2FP.PACK_AB R9, R98, R99 ;  /* 0x000000636209723e */ /* 0x002fe200000000ff */
[----:B------:R-:W-:Y:S01]  /*9c30*/  FADD.FTZ R60, R52, R60 ;  /* 0x0000003c343c7221 */ /* 0x000fe20000010000 */
[----:B------:R-:W-:Y:S01]  /*9c40*/  F2FP.PACK_AB R10, R100, R103 ;  /* 0x00000067640a723e */ /* 0x000fe200000000ff */
[----:B------:R-:W-:Y:S01]  /*9c50*/  FADD.FTZ R55, R55, R81 ;  /* 0x0000005137377221 */ /* 0x000fe20000010000 */
[----:B------:R-:W-:Y:S01]  /*9c60*/  F2FP.PACK_AB R11, R74, R75 ;  /* 0x0000004b4a0b723e */ /* 0x000fe200000000ff */
[----:B------:R-:W-:Y:S02]  /*9c70*/  FADD.FTZ R79, R54, R79 ;  /* 0x0000004f364f7221 */ /* 0x000fe40000010000 */
[----:B------:R-:W-:Y:S02]  /*9c80*/  FADD.FTZ R49, R49, R62 ;  /* 0x0000003e31317221 */ /* 0x000fe40000010000 */
[----:B------:R-:W-:-:S02]  /*9c90*/  FADD.FTZ R51, R51, R60 ;  /* 0x0000003c33337221 */ /* 0x000fc40000010000 */
[----:B------:R-:W-:Y:S02]  /*9ca0*/  FADD.FTZ R55, R48, R55 ;  /* 0x0000003730377221 */ /* 0x000fe40000010000 */
[----:B------:R-:W-:Y:S01]  /*9cb0*/  FADD.FTZ R53, R53, R79 ;  /* 0x0000004f35357221 */ /* 0x000fe20000010000 */
[----:B------:R-:W-:Y:S01]  /*9cc0*/  HMMA.16816.F32 R160, R8, R24, R160 ;  /* 0x0000001808a0723c */ /* 0x000fe200000018a0 */
[----:B------:R-:W-:Y:S02]  /*9cd0*/  FADD.FTZ R49, R44, R49 ;  /* 0x000000312c317221 */ /* 0x000fe40000010000 */
[----:B------:R-:W-:Y:S02]  /*9ce0*/  FADD.FTZ R51, R46, R51 ;  /* 0x000000332e337221 */ /* 0x000fe40000010000 */
[----:B------:R-:W-:-:S03]  /*9cf0*/  FADD.FTZ R80, R80, R55 ;  /* 0x0000003750507221 */ /* 0x000fc60000010000 */
[----:B------:R-:W-:Y:S01]  /*9d00*/  HMMA.16816.F32 R156, R8, R26, R156 ;  /* 0x0000001a089c723c */ /* 0x000fe2000000189c */
[----:B------:R-:W-:Y:S02]  /*9d10*/  FADD.FTZ R53, R47, R53 ;  /* 0x000000352f357221 */ /* 0x000fe40000010000 */
[----:B------:R-:W-:-:S05]  /*9d20*/  FADD.FTZ R43, R43, R49 ;  /* 0x000000312b2b7221 */ /* 0x000fca0000010000 */
[----:B----4-:R-:W-:Y:S01]  /*9d30*/  HMMA.16816.F32 R152, R8, R20, R152 ;  /* 0x000000140898723c */ /* 0x010fe20000001898 */
[----:B------:R-:W-:Y:S02]  /*9d40*/  FADD.FTZ R45, R45, R51 ;  /* 0x000000332d2d7221 */ /* 0x000fe40000010000 */
[----:B------:R-:W-:-:S05]  /*9d50*/  FADD.FTZ R80, R42, R80 ;  /* 0x000000502a507221 */ /* 0x000fca0000010000 */
[----:B------:R-:W-:Y:S01]  /*9d60*/  HMMA.16816.F32 R148, R8, R22, R148 ;  /* 0x000000160894723c */ /* 0x000fe20000001894 */
[----:B------:R-:W-:-:S07]  /*9d70*/  FADD.FTZ R78, R78, R53 ;  /* 0x000000354e4e7221 */ /* 0x000fce0000010000 */
[----:B------:R-:W-:Y:S01]  /*9d80*/  HMMA.16816.F32 R144, R8, R16, R144 ;  /* 0x000000100890723c */ /* 0x000fe20000001890 */
[----:B------:R-:W-:-:S07]  /*9d90*/  FADD.FTZ R43, R36, R43 ;  /* 0x0000002b242b7221 */ /* 0x000fce0000010000 */
[C---:B------:R-:W-:Y:S08]  /*9da0*/  HMMA.16816.F32 R140, R8.reuse, R18, R140 ;  /* 0x00000012088c723c */ /* 0x040ff0000000188c */
[C---:B------:R-:W-:Y:S08]  /*9db0*/  HMMA.16816.F32 R136, R8.reuse, R12, R136 ;  /* 0x0000000c0888723c */ /* 0x040ff00000001888 */
[----:B------:R-:W-:Y:S07]  /*9dc0*/  HMMA.16816.F32 R132, R8, R14, R132 ;  /* 0x0000000e0884723c */ /* 0x000fee0000001884 */
[----:B---3--:R-:W-:-:S02]  /*9dd0*/  F2FP.PACK_AB R8, R109, R110 ;  /* 0x0000006e6d08723e */ /* 0x008fc400000000ff */
[----:B------:R-:W-:Y:S02]  /*9de0*/  F2FP.PACK_AB R9, R72, R73 ;  /* 0x000000494809723e */ /* 0x000fe400000000ff */
[----:B--2---:R-:W-:Y:S02]  /*9df0*/  F2FP.PACK_AB R10, R76, R77 ;  /* 0x0000004d4c0a723e */ /* 0x004fe400000000ff */
[----:B------:R-:W-:Y:S01]  /*9e00*/  F2FP.PACK_AB R11, R67, R69 ;  /* 0x00000045430b723e */ /* 0x000fe200000000ff */
[----:B------:R-:W-:Y:S02]  /*9e10*/  FADD.FTZ R45, R38, R45 ;  /* 0x0000002d262d7221 */ /* 0x000fe40000010000 */
[----:B------:R-:W-:Y:S02]  /*9e20*/  FADD.FTZ R41, R41, R80 ;  /* 0x0000005029297221 */ /* 0x000fe40000010000 */
[----:B------:R-:W-:Y:S02]  /*9e30*/  FADD.FTZ R78, R40, R78 ;  /* 0x0000004e284e7221 */ /* 0x000fe40000010000 */
[----:B------:R-:W-:Y:S01]  /*9e40*/  HMMA.16816.F32 R172, R8, R20, R172 ;  /* 0x0000001408ac723c */ /* 0x000fe200000018ac */
[----:B------:R-:W-:-:S02]  /*9e50*/  FADD.FTZ R35, R35, R43 ;  /* 0x0000002b23237221 */ /* 0x000fc40000010000 */
[----:B------:R-:W-:-:S05]  /*9e60*/  FADD.FTZ R37, R37, R45 ;  /* 0x0000002d25257221 */ /* 0x000fca0000010000 */
[----:B------:R-:W-:Y:S01]  /*9e70*/  HMMA.16816.F32 R176, R8, R22, R176 ;  /* 0x0000001608b0723c */ /* 0x000fe200000018b0 */
[----:B------:R-:W1:Y:S01]  /*9e80*/  LDSM.16.MT88.4 R20, [R224+0xb000] ;  /* 0x00b00000e014783b */ /* 0x000e620000004200 */
[----:B------:R-:W-:-:S06]  /*9e90*/  FADD.FTZ R41, R34, R41 ;  /* 0x0000002922297221 */ /* 0x000fcc0000010000 */
[----:B------:R-:W-:Y:S01]  /*9ea0*/  HMMA.16816.F32 R180, R8, R16, R180 ;  /* 0x0000001008b4723c */ /* 0x000fe200000018b4 */
[----:B------:R-:W-:-:S07]  /*9eb0*/  FADD.FTZ R39, R39, R78 ;  /* 0x0000004e27277221 */ /* 0x000fce0000010000 */
[C---:B------:R-:W-:Y:S01]  /*9ec0*/  HMMA.16816.F32 R184, R8.reuse, R18, R184 ;  /* 0x0000001208b8723c */ /* 0x040fe200000018b8 */
[----:B------:R-:W2:Y:S07]  /*9ed0*/  LDSM.16.MT88.4 R16, [R222+0xb000] ;  /* 0x00b00000de10783b */ /* 0x000eae0000004200 */
[----:B------:R-:W-:Y:S01]  /*9ee0*/  HMMA.16816.F32 R188, R8, R12, R188 ;  /* 0x0000000c08bc723c */ /* 0x000fe200000018bc */
[----:B------:R-:W-:-:S07]  /*9ef0*/  FADD.FTZ R35, R5, R35 ;  /* 0x0000002305237221 */ /* 0x000fce0000010000 */
[----:B------:R-:W-:Y:S01]  /*9f00*/  HMMA.16816.F32 R192, R8, R14, R192 ;  /* 0x0000000e08c0723c */ /* 0x000fe200000018c0 */
[----:B------:R-:W3:Y:S01]  /*9f10*/  LDSM.16.MT88.4 R12, [R221+0xb000] ;  /* 0x00b00000dd0c783b */ /* 0x000ee20000004200 */
        /* <DEDUP_REMOVED lines=9> */
[----:B------:R-:W-:Y:S01]  /*9fb0*/  MUFU.EX2 R124, R124 ;  /* 0x0000007c007c7308 */ /* 0x000fe20000000800 */
[----:B------:R-:W-:Y:S02]  /*9fc0*/  FADD.FTZ R41, R94, R41 ;  /* 0x000000295e297221 */ /* 0x000fe40000010000 */
[----:B------:R-:W-:-:S02]  /*9fd0*/  FADD.FTZ R39, R91, R39 ;  /* 0x000000275b277221 */ /* 0x000fc40000010000 */
[----:B------:R-:W-:-:S03]  /*9fe0*/  FADD.FTZ R35, R83, R35 ;  /* 0x0000002353237221 */ /* 0x000fc60000010000 */
[----:B------:R-:W4:Y:S01]  /*9ff0*/  MUFU.EX2 R202, R202 ;  /* 0x000000ca00ca7308 */ /* 0x000f220000000800 */
[----:B------:R-:W-:Y:S02]  /*a000*/  FADD.FTZ R37, R87, R37 ;  /* 0x0000002557257221 */ /* 0x000fe40000010000 */
[----:B------:R-:W-:-:S05]  /*a010*/  FADD.FTZ R41, R93, R41 ;  /* 0x000000295d297221 */ /* 0x000fca0000010000 */
[----:B------:R-:W-:Y:S01]  /*a020*/  MUFU.EX2 R211, R211 ;  /* 0x000000d300d37308 */ /* 0x000fe20000000800 */
[----:B------:R-:W-:Y:S02]  /*a030*/  FADD.FTZ R39, R90, R39 ;  /* 0x000000275a277221 */ /* 0x000fe40000010000 */
[----:B------:R-:W-:-:S05]  /*a040*/  FADD.FTZ R35, R82, R35 ;  /* 0x0000002352237221 */ /* 0x000fca0000010000 */
[----:B------:R-:W-:Y:S01]  /*a050*/  MUFU.EX2 R210, R210 ;  /* 0x000000d200d27308 */ /* 0x000fe20000000800 */
[----:B------:R-:W-:-:S07]  /*a060*/  FADD.FTZ R37, R86, R37 ;  /* 0x0000002556257221 */ /* 0x000fce0000010000 */
[----:B------:R-:W-:Y:S01]  /*a070*/  MUFU.EX2 R113, R113 ;  /* 0x0000007100717308 */ /* 0x000fe20000000800 */
[C---:B------:R-:W-:Y:S07]  /*a080*/  HMMA.16816.F32 R164, R8.reuse, R24, R164 ;  /* 0x0000001808a4723c */ /* 0x040fee00000018a4 */
[----:B------:R-:W1:Y:S01]  /*a090*/  MUFU.EX2 R116, R116 ;  /* 0x0000007400747308 */ /* 0x000e620000000800 */
[----:B------:R-:W-:Y:S07]  /*a0a0*/  HMMA.16816.F32 R168, R8, R26, R168 ;  /* 0x0000001a08a8723c */ /* 0x000fee00000018a8 */
[----:B------:R-:W-:Y:S01]  /*a0b0*/  MUFU.EX2 R128, R128 ;  /* 0x0000008000807308 */ /* 0x000fe20000000800 */
[----:B------:R-:W-:-:S07]  /*a0c0*/  FADD.FTZ R41, R110, R41 ;  /* 0x000000296e297221 */ /* 0x000fce0000010000 */
[----:B------:R-:W1:Y:S01]  /*a0d0*/  MUFU.EX2 R127, R127 ;  /* 0x0000007f007f7308 */ /* 0x000e620000000800 */
[----:B------:R-:W-:Y:S02]  /*a0e0*/  FADD.FTZ R39, R89, R39 ;  /* 0x0000002759277221 */ /* 0x000fe40000010000 */
[----:B------:R-:W-:Y:S02]  /*a0f0*/  FADD.FTZ R35, R97, R35 ;  /* 0x0000002361237221 */ /* 0x000fe40000010000 */
[----:B------:R-:W-:-:S03]  /*a100*/  FADD.FTZ R37, R85, R37 ;  /* 0x0000002555257221 */ /* 0x000fc60000010000 */
[----:B------:R-:W1:Y:S01]  /*a110*/  MUFU.EX2 R57, R199 ;  /* 0x000000c700397308 */ /* 0x000e620000000800 */
[----:B------:R-:W-:-:S07]  /*a120*/  FADD.FTZ R41, R109, R41 ;  /* 0x000000296d297221 */ /* 0x000fce0000010000 */
[----:B------:R-:W1:Y:S01]  /*a130*/  MUFU.EX2 R203, R203 ;  /* 0x000000cb00cb7308 */ /* 0x000e620000000800 */
[----:B------:R-:W-:-:S07]  /*a140*/  FADD.FTZ R39, R73, R39 ;  /* 0x0000002749277221 */ /* 0x000fce0000010000 */
[----:B------:R-:W-:Y:S01]  /*a150*/  MUFU.EX2 R252, R252 ;  /* 0x000000fc00fc7308 */ /* 0x000fe20000000800 */
[----:B------:R-:W-:-:S07]  /*a160*/  FADD.FTZ R35, R99, R35 ;  /* 0x0000002363237221 */ /* 0x000fce0000010000 */
[----:B------:R-:W-:Y:S01]  /*a170*/  MUFU.EX2 R125, R125 ;  /* 0x0000007d007d7308 */ /* 0x000fe20000000800 */
[----:B------:R-:W-:-:S07]  /*a180*/  FADD.FTZ R37, R108, R37 ;  /* 0x000000256c257221 */ /* 0x000fce0000010000 */
[----:B------:R-:W1:Y:S01]  /*a190*/  MUFU.EX2 R120, R120 ;  /* 0x0000007800787308 */ /* 0x000e620000000800 */
[----:B------:R-:W-:-:S07]  /*a1a0*/  FADD.FTZ R41, R77, R41 ;  /* 0x000000294d297221 */ /* 0x000fce0000010000 */
[----:B------:R-:W1:Y:S08]  /*a1b0*/  MUFU.EX2 R205, R205 ;  /* 0x000000cd00cd7308 */ /* 0x000e700000000800 */
[----:B------:R-:W-:Y:S08]  /*a1c0*/  MUFU.EX2 R204, R204 ;  /* 0x000000cc00cc7308 */ /* 0x000ff00000000800 */
[----:B------:R-:W2:Y:S01]  /*a1d0*/  MUFU.EX2 R119, R119 ;  /* 0x0000007700777308 */ /* 0x000ea20000000800 */
[----:B----4-:R-:W-:Y:S01]  /*a1e0*/  F2FP.PACK_AB R8, R202, R124 ;  /* 0x0000007cca08723e */ /* 0x010fe200000000ff */
[----:B------:R-:W-:Y:S01]  /*a1f0*/  FADD.FTZ R39, R72, R39 ;  /* 0x0000002748277221 */ /* 0x000fe20000010000 */
[----:B-1----:R-:W-:Y:S01]  /*a200*/  F2FP.PACK_AB R9, R116, R113 ;  /* 0x000000717409723e */ /* 0x002fe200000000ff */
[----:B------:R-:W-:Y:S01]  /*a210*/  FADD.FTZ R35, R98, R35 ;  /* 0x0000002362237221 */ /* 0x000fe20000010000 */
[----:B------:R-:W-:Y:S01]  /*a220*/  F2FP.PACK_AB R10, R210, R211 ;  /* 0x000000d3d20a723e */ /* 0x000fe200000000ff */
[----:B------:R-:W1:Y:S01]  /*a230*/  LDSM.16.MT88.4 R24, [R224+0xb800] ;  /* 0x00b80000e018783b */ /* 0x000e620000004200 */
[----:B------:R-:W-:Y:S01]  /*a240*/  F2FP.PACK_AB R11, R127, R128 ;  /* 0x000000807f0b723e */ /* 0x000fe200000000ff */
[----:B------:R-:W-:-:S02]  /*a250*/  FADD.FTZ R37, R104, R37 ;  /* 0x0000002568257221 */ /* 0x000fc40000010000 */
[----:B------:R-:W-:Y:S02]  /*a260*/  FADD.FTZ R41, R76, R41 ;  /* 0x000000294c297221 */ /* 0x000fe40000010000 */
[----:B------:R-:W-:Y:S02]  /*a270*/  FADD.FTZ R39, R69, R39 ;  /* 0x0000002745277221 */ /* 0x000fe40000010000 */
[----:B------:R-:W-:Y:S01]  /*a280*/  FADD.FTZ R35, R75, R35 ;  /* 0x000000234b237221 */ /* 0x000fe20000010000 */
[----:B------:R-:W-:Y:S01]  /*a290*/  HMMA.16816.F32 R160, R8, R20, R160 ;  /* 0x0000001408a0723c */ /* 0x000fe200000018a0 */
[----:B------:R-:W-:Y:S01]  /*a2a0*/  FADD.FTZ R37, R103, R37 ;  /* 0x0000002567257221 */ /* 0x000fe20000010000 */
[----:B------:R-:W4:Y:S01]  /*a2b0*/  MUFU.EX2 R114, R114 ;  /* 0x0000007200727308 */ /* 0x000f220000000800 */
[----:B------:R-:W-:Y:S02]  /*a2c0*/  FADD.FTZ R41, R57, R41 ;  /* 0x0000002939297221 */ /* 0x000fe40000010000 */
[----:B------:R-:W-:-:S03]  /*a2d0*/  FADD.FTZ R39, R67, R39 ;  /* 0x0000002743277221 */ /* 0x000fc60000010000 */
[----:B------:R-:W-:Y:S01]  /*a2e0*/  HMMA.16816.F32 R156, R8, R22, R156 ;  /* 0x00000016089c723c */ /* 0x000fe2000000189c */
[----:B------:R-:W-:Y:S01]  /*a2f0*/  FADD.FTZ R35, R74, R35 ;  /* 0x000000234a237221 */ /* 0x000fe20000010000 */
[----:B------:R-:W1:Y:S01]  /*a300*/  MUFU.EX2 R112, R112 ;  /* 0x0000007000707308 */ /* 0x000e620000000800 */
[----:B------:R-:W-:-:S05]  /*a310*/  FADD.FTZ R37, R100, R37 ;  /* 0x0000002564257221 */ /* 0x000fca0000010000 */
[----:B--2---:R-:W-:Y:S01]  /*a320*/  HMMA.16816.F32 R152, R8, R16, R152 ;  /* 0x000000100898723c */ /* 0x004fe20000001898 */
[----:B------:R-:W-:Y:S01]  /*a330*/  FADD.FTZ R41, R203, R41 ;  /* 0x00000029cb297221 */ /* 0x000fe20000010000 */
[----:B------:R-:W2:Y:S01]  /*a340*/  MUFU.EX2 R111, R111 ;  /* 0x0000006f006f7308 */ /* 0x000ea20000000800 */
[----:B------:R-:W-:-:S05]  /*a350*/  FADD.FTZ R39, R120, R39 ;  /* 0x0000002778277221 */ /* 0x000fca0000010000 */
[C---:B------:R-:W-:Y:S01]  /*a360*/  HMMA.16816.F32 R148, R8.reuse, R18, R148 ;  /* 0x000000120894723c */ /* 0x040fe20000001894 */
[----:B------:R-:W-:Y:S01]  /*a370*/  FADD.FTZ R35, R113, R35 ;  /* 0x0000002371237221 */ /* 0x000fe20000010000 */
[----:B------:R-:W1:Y:S06]  /*a380*/  MUFU.EX2 R126, R126 ;  /* 0x0000007e007e7308 */ /* 0x000e6c0000000800 */
[----:B---3--:R-:W-:Y:S01]  /*a390*/  HMMA.16816.F32 R144, R8, R12, R144 ;  /* 0x0000000c0890723c */ /* 0x008fe20000001890 */
[----:B------:R-:W-:-:S07]  /*a3a0*/  FADD.FTZ R37, R124, R37 ;  /* 0x000000257c257221 */ /* 0x000fce0000010000 */
[C---:B------:R-:W-:Y:S01]  /*a3b0*/  HMMA.16816.F32 R140, R8.reuse, R14, R140 ;  /* 0x0000000e088c723c */ /* 0x040fe2000000188c */
[----:B------:R-:W3:Y:S07]  /*a3c0*/  MUFU.EX2 R209, R209 ;  /* 0x000000d100d17308 */ /* 0x000eee0000000800 */
[C---:B------:R-:W-:Y:S08]  /*a3d0*/  HMMA.16816.F32 R136, R8.reuse, R28, R136 ;  /* 0x0000001c0888723c */ /* 0x040ff00000001888 */
[----:B------:R-:W-:Y:S07]  /*a3e0*/  HMMA.16816.F32 R132, R8, R30, R132 ;  /* 0x0000001e0884723c */ /* 0x000fee0000001884 */
[----:B------:R-:W-:-:S02]  /*a3f0*/  F2FP.PACK_AB R8, R203, R57 ;  /* 0x00000039cb08723e */ /* 0x000fc400000000ff */
[----:B------:R-:W-:Y:S02]  /*a400*/  F2FP.PACK_AB R9, R205, R120 ;  /* 0x00000078cd09723e */ /* 0x000fe400000000ff */
[----:B------:R-:W-:Y:S02]  /*a410*/  F2FP.PACK_AB R10, R125, R252 ;  /* 0x000000fc7d0a723e */ /* 0x000fe400000000ff */
[----:B------:R-:W-:Y:S01]  /*a420*/  F2FP.PACK_AB R11, R119, R204 ;  /* 0x000000cc770b723e */ /* 0x000fe200000000ff */
[----:B------:R-:W1:Y:S01]  /*a430*/  MUFU.EX2 R106, R106 ;  /* 0x0000006a006a7308 */ /* 0x000e620000000800 */
[----:B------:R-:W-:Y:S02]  /*a440*/  FADD.FTZ R41, R252, R41 ;  /* 0x00000029fc297221 */ /* 0x000fe40000010000 */
[----:B------:R-:W-:-:S03]  /*a450*/  FADD.FTZ R39, R205, R39 ;  /* 0x00000027cd277221 */ /* 0x000fc60000010000 */
[----:B------:R-:W-:Y:S01]  /*a460*/  HMMA.16816.F32 R164, R8, R20, R164 ;  /* 0x0000001408a4723c */ /* 0x000fe200000018a4 */
[----:B------:R-:W-:Y:S01]  /*a470*/  FADD.FTZ R35, R116, R35 ;  /* 0x0000002374237221 */ /* 0x000fe20000010000 */
[----:B------:R-:W1:Y:S01]  /*a480*/  MUFU.EX2 R107, R107 ;  /* 0x0000006b006b7308 */ /* 0x000e620000000800 */
[----:B------:R-:W-:-:S05]  /*a490*/  FADD.FTZ R37, R202, R37 ;  /* 0x00000025ca257221 */ /* 0x000fca0000010000 */
[----:B------:R-:W-:Y:S01]  /*a4a0*/  HMMA.16816.F32 R168, R8, R22, R168 ;  /* 0x0000001608a8723c */ /* 0x000fe200000018a8 */
[----:B------:R-:W1:Y:S01]  /*a4b0*/  LDSM.16.MT88.4 R20, [R222+0xb800] ;  /* 0x00b80000de14783b */ /* 0x000e620000004200 */
[----:B------:R-:W1:Y:S01]  /*a4c0*/  MUFU.EX2 R123, R123 ;  /* 0x0000007b007b7308 */ /* 0x000e620000000800 */
[----:B------:R-:W-:-:S05]  /*a4d0*/  FADD.FTZ R41, R125, R41 ;  /* 0x000000297d297221 */ /* 0x000fca0000010000 */
[----:B------:R-:W-:Y:S02]  /*a4e0*/  HMMA.16816.F32 R172, R8, R16, R172 ;  /* 0x0000001008ac723c */ /* 0x000fe400000018ac */
[----:B------:R-:W1:Y:S01]  /*a4f0*/  MUFU.EX2 R208, R208 ;  /* 0x000000d000d07308 */ /* 0x000e620000000800 */
[----:B------:R-:W-:-:S05]  /*a500*/  FADD.FTZ R39, R204, R39 ;  /* 0x00000027cc277221 */ /* 0x000fca0000010000 */
[C---:B------:R-:W-:Y:S01]  /*a510*/  HMMA.16816.F32 R176, R8.reuse, R18, R176 ;  /* 0x0000001208b0723c */ /* 0x040fe200000018b0 */
[----:B------:R-:W3:Y:S01]  /*a520*/  LDSM.16.MT88.4 R16, [R221+0xb800] ;  /* 0x00b80000dd10783b */ /* 0x000ee20000004200 */
[----:B------:R-:W1:Y:S06]  /*a530*/  MUFU.EX2 R102, R102 ;  /* 0x0000006600667308 */ /* 0x000e6c0000000800 */
[C---:B------:R-:W-:Y:S01]  /*a540*/  HMMA.16816.F32 R180, R8.reuse, R12, R180 ;  /* 0x0000000c08b4723c */ /* 0x040fe200000018b4 */
[----:B------:R-:W-:Y:S01]  /*a550*/  FADD.FTZ R35, R128, R35 ;  /* 0x0000002380237221 */ /* 0x000fe20000010000 */
[----:B------:R-:W1:Y:S06]  /*a560*/  MUFU.EX2 R105, R105 ;  /* 0x0000006900697308 */ /* 0x000e6c0000000800 */
[----:B------:R-:W-:Y:S01]  /*a570*/  HMMA.16816.F32 R184, R8, R14, R184 ;  /* 0x0000000e08b8723c */ /* 0x000fe200000018b8 */
[----:B------:R-:W3:Y:S01]  /*a580*/  LDSM.16.MT88.4 R12, [R220+0xb800] ;  /* 0x00b80000dc0c783b */ /* 0x000ee20000004200 */
[----:B------:R-:W2:Y:S01]  /*a590*/  MUFU.EX2 R122, R122 ;  /* 0x0000007a007a7308 */ /* 0x000ea20000000800 */
[----:B------:R-:W-:-:S02]  /*a5a0*/  FADD.FTZ R37, R211, R37 ;  /* 0x00000025d3257221 */ /* 0x000fc40000010000 */
[----:B----4-:R-:W-:Y:S02]  /*a5b0*/  FADD.FTZ R41, R114, R41 ;  /* 0x0000002972297221 */ /* 0x010fe40000010000 */
[----:B------:R-:W-:-:S03]  /*a5c0*/  FADD.FTZ R39, R119, R39 ;  /* 0x0000002777277221 */ /* 0x000fc60000010000 */
[----:B------:R-:W4:Y:S01]  /*a5d0*/  MUFU.EX2 R207, R207 ;  /* 0x000000cf00cf7308 */ /* 0x000f220000000800 */
[----:B------:R-:W-:Y:S02]  /*a5e0*/  FADD.FTZ R35, R127, R35 ;  /* 0x000000237f237221 */ /* 0x000fe40000010000 */
[----:B------:R-:W-:Y:S02]  /*a5f0*/  FADD.FTZ R37, R210, R37 ;  /* 0x00000025d2257221 */ /* 0x000fe40000010000 */
[----:B-1----:R-:W-:-:S03]  /*a600*/  FADD.FTZ R41, R112, R41 ;  /* 0x0000002970297221 */ /* 0x002fc60000010000 */
[----:B------:R-:W1:Y:S01]  /*a610*/  MUFU.EX2 R101, R101 ;  /* 0x0000006500657308 */ /* 0x000e620000000800 */
[----:B--2---:R-:W-:Y:S02]  /*a620*/  FADD.FTZ R39, R111, R39 ;  /* 0x000000276f277221 */ /* 0x004fe40000010000 */
[----:B------:R-:W-:-:S05]  /*a630*/  FADD.FTZ R35, R126, R35 ;  /* 0x000000237e237221 */ /* 0x000fca0000010000 */
[----:B------:R-:W-:Y:S01]  /*a640*/  MUFU.EX2 R121, R121 ;  /* 0x0000007900797308 */ /* 0x000fe20000000800 */
[----:B---3--:R-:W-:Y:S02]  /*a650*/  FADD.FTZ R37, R209, R37 ;  /* 0x00000025d1257221 */ /* 0x008fe40000010000 */
[----:B------:R-:W-:-:S05]  /*a660*/  FADD.FTZ R41, R106, R41 ;  /* 0x000000296a297221 */ /* 0x000fca0000010000 */
[----:B------:R-:W2:Y:S01]  /*a670*/  MUFU.EX2 R206, R206 ;  /* 0x000000ce00ce7308 */ /* 0x000ea20000000800 */
[----:B------:R-:W-:Y:S02]  /*a680*/  FADD.FTZ R39, R107, R39 ;  /* 0x000000276b277221 */ /* 0x000fe40000010000 */
[----:B------:R-:W-:Y:S02]  /*a690*/  FADD.FTZ R35, R123, R35 ;  /* 0x000000237b237221 */ /* 0x000fe40000010000 */
[----:B------:R-:W-:Y:S02]  /*a6a0*/  FADD.FTZ R37, R208, R37 ;  /* 0x00000025d0257221 */ /* 0x000fe40000010000 */
[----:B------:R-:W-:Y:S02]  /*a6b0*/  FADD.FTZ R4, R102, R41 ;  /* 0x0000002966047221 */ /* 0x000fe40000010000 */
[----:B------:R-:W-:Y:S02]  /*a6c0*/  FADD.FTZ R39, R105, R39 ;  /* 0x0000002769277221 */ /* 0x000fe40000010000 */
[----:B------:R-:W-:Y:S01]  /*a6d0*/  FADD.FTZ R35, R122, R35 ;  /* 0x000000237a237221 */ /* 0x000fe20000010000 */
[----:B------:R-:W3:Y:S01]  /*a6e0*/  S2R R251, SR_TID.X ;  /* 0x0000000000fb7919 */ /* 0x000ee20000002100 */
[----:B----4-:R-:W-:Y:S01]  /*a6f0*/  FADD.FTZ R37, R207, R37 ;  /* 0x00000025cf257221 */ /* 0x010fe20000010000 */
[----:B------:R-:W-:Y:S01]  /*a700*/  HMMA.16816.F32 R188, R8, R28, R188 ;  /* 0x0000001c08bc723c */ /* 0x000fe200000018bc */
[----:B-1----:R-:W-:Y:S01]  /*a710*/  FADD.FTZ R6, R101, R39 ;  /* 0x0000002765067221 */ /* 0x002fe20000010000 */
[----:B------:R1:W-:Y:S01]  /*a720*/  STL [R1+0x1c], R4 ;  /* 0x00001c0401007387 */ /* 0x0003e20000100800 */
[----:B--2---:R-:W-:-:S05]  /*a730*/  FADD.FTZ R5, R206, R37 ;  /* 0x00000025ce057221 */ /* 0x004fca0000010000 */
[----:B------:R-:W-:Y:S01]  /*a740*/  HMMA.16816.F32 R192, R8, R30, R192 ;  /* 0x0000001e08c0723c */ /* 0x000fe200000018c0 */
[----:B------:R2:W-:Y:S06]  /*a750*/  STL [R1+0x18], R6 ;  /* 0x0000180601007387 */ /* 0x0005ec0000100800 */
[----:B------:R-:W-:Y:S02]  /*a760*/  F2FP.PACK_AB R8, R208, R209 ;  /* 0x000000d1d008723e */ /* 0x000fe400000000ff */
[----:B------:R-:W-:Y:S02]  /*a770*/  F2FP.PACK_AB R9, R123, R126 ;  /* 0x0000007e7b09723e */ /* 0x000fe400000000ff */
[----:B------:R-:W-:Y:S01]  /*a780*/  F2FP.PACK_AB R10, R206, R207 ;  /* 0x000000cfce0a723e */ /* 0x000fe200000000ff */
[C---:B-1----:R-:W-:Y:S01]  /*a790*/  FADD.FTZ R4, R121.reuse, R35 ;  /* 0x0000002379047221 */ /* 0x042fe20000010000 */
[----:B------:R-:W-:-:S04]  /*a7a0*/  F2FP.PACK_AB R11, R121, R122 ;  /* 0x0000007a790b723e */ /* 0x000fc800000000ff */
[----:B------:R2:W-:Y:S04]  /*a7b0*/  STL [R1+0x10], R4 ;  /* 0x0000100401007387 */ /* 0x0005e80000100800 */
[----:B------:R2:W-:Y:S01]  /*a7c0*/  STL [R1+0x14], R5 ;  /* 0x0000140501007387 */ /* 0x0005e20000100800 */
[----:B------:R-:W-:Y:S01]  /*a7d0*/  HMMA.16816.F32 R160, R8, R24, R160 ;  /* 0x0000001808a0723c */ /* 0x000fe200000018a0 */
[----:B---3--:R-:W-:-:S07]  /*a7e0*/  SHF.L.U32 R251, R251, 0x1, RZ ;  /* 0x00000001fbfb7819 */ /* 0x008fce00000006ff */
[C---:B------:R-:W-:Y:S08]  /*a7f0*/  HMMA.16816.F32 R156, R8.reuse, R26, R156 ;  /* 0x0000001a089c723c */ /* 0x040ff0000000189c */
[C---:B------:R-:W-:Y:S08]  /*a800*/  HMMA.16816.F32 R152, R8.reuse, R20, R152 ;  /* 0x000000140898723c */ /* 0x040ff00000001898 */
[C---:B------:R-:W-:Y:S08]  /*a810*/  HMMA.16816.F32 R148, R8.reuse, R22, R148 ;  /* 0x000000160894723c */ /* 0x040ff00000001894 */
[C---:B------:R-:W-:Y:S08]  /*a820*/  HMMA.16816.F32 R144, R8.reuse, R16, R144 ;  /* 0x000000100890723c */ /* 0x040ff00000001890 */
[C---:B------:R-:W-:Y:S08]  /*a830*/  HMMA.16816.F32 R140, R8.reuse, R18, R140 ;  /* 0x00000012088c723c */ /* 0x040ff0000000188c */
[C---:B------:R-:W-:Y:S08]  /*a840*/  HMMA.16816.F32 R136, R8.reuse, R12, R136 ;  /* 0x0000000c0888723c */ /* 0x040ff00000001888 */
[----:B------:R-:W-:Y:S07]  /*a850*/  HMMA.16816.F32 R132, R8, R14, R132 ;  /* 0x0000000e0884723c */ /* 0x000fee0000001884 */
[----:B------:R-:W-:-:S02]  /*a860*/  F2FP.PACK_AB R8, R112, R114 ;  /* 0x000000727008723e */ /* 0x000fc400000000ff */
[----:B------:R-:W-:Y:S02]  /*a870*/  F2FP.PACK_AB R9, R107, R111 ;  /* 0x0000006f6b09723e */ /* 0x000fe400000000ff */
[----:B------:R-:W-:Y:S02]  /*a880*/  F2FP.PACK_AB R10, R102, R106 ;  /* 0x0000006a660a723e */ /* 0x000fe400000000ff */
[----:B------:R-:W-:Y:S02]  /*a890*/  F2FP.PACK_AB R11, R101, R105 ;  /* 0x00000069650b723e */ /* 0x000fe400000000ff */
[----:B------:R-:W-:Y:S02]  /*a8a0*/  LOP3.LUT R251, R251, 0x6, RZ, 0xc0, !PT ;  /* 0x00000006fbfb7812 */ /* 0x000fe400078ec0ff */
[----:B------:R-:W-:-:S03]  /*a8b0*/  MOV R7, c[0x0][0x1a4] ;  /* 0x0000690000077a02 */ /* 0x000fc60000000f00 */
        /* <DEDUP_REMOVED lines=8> */
[----:B------:R-:W-:Y:S07]  /*a940*/  @!P2 BRA `(.L_x_541) ;  /* 0x00007f000000a947 */ /* 0x000fee0003800000 */
[----:B--2---:R-:W2:Y:S01]  /*a950*/  LDL.64 R198, [R1+0x8] ;  /* 0x0000080001c67983 */ /* 0x004ea20000100a00 */
[----:B------:R-:W-:Y:S01]  /*a960*/  UIADD3 UR14, UR8, -0x2, URZ ;  /* 0xfffffffe080e7890 */ /* 0x000fe2000fffe03f */
[----:B------:R-:W-:-:S04]  /*a970*/  DEPBAR.LE SB0, 0x0 ;  /* 0x000080000000791a */ /* 0x000fc80000000000 */
[----:B------:R-:W-:Y:S01]  /*a980*/  USHF.R.S32.HI UR6, URZ, 0x1f, UR14 ;  /* 0x0000001f3f067899 */ /* 0x000fe2000801140e */
[----:B------:R-:W-:Y:S01]  /*a990*/  IMAD.U32 R4, RZ, RZ, UR14 ;  /* 0x0000000eff047e24 */ /* 0x000fe2000f8e00ff */
[----:B------:R-:W-:Y:S01]  /*a9a0*/  UIMAD UR7, UR5, UR14, URZ ;  /* 0x0000000e050772a4 */ /* 0x000fe2000f8e023f */
[----:B------:R-:W-:Y:S03]  /*a9b0*/  STL.64 [R1+0x80], R146 ;  /* 0x0000809201007387 */ /* 0x000fe60000100a00 */
[----:B------:R-:W-:Y:S01]  /*a9c0*/  UIMAD UR6, UR6, UR15, UR7 ;  /* 0x0000000f060672a4 */ /* 0x000fe2000f8e0207 */
[----:B------:R-:W-:Y:S01]  /*a9d0*/  STL.64 [R1+0x78], R144 ;  /* 0x0000789001007387 */ /* 0x000fe20000100a00 */
[----:B------:R-:W-:-:S03]  /*a9e0*/  USHF.L.U32 UR7, UR4, 0x5, URZ ;  /* 0x0000000504077899 */ /* 0x000fc6000800063f */
[----:B------:R-:W-:Y:S04]  /*a9f0*/  STL.64 [R1+0x70], R142 ;  /* 0x0000708e01007387 */ /* 0x000fe80000100a00 */
[----:B------:R-:W-:Y:S04]  /*aa00*/  STL.64 [R1+0x68], R140 ;  /* 0x0000688c01007387 */ /* 0x000fe80000100a00 */
[----:B------:R-:W-:Y:S04]  /*aa10*/  STL.64 [R1+0x60], R138 ;  /* 0x0000608a01007387 */ /* 0x000fe80000100a00 */
[----:B------:R-:W-:Y:S04]  /*aa20*/  STL.64 [R1+0x58], R136 ;  /* 0x0000588801007387 */ /* 0x000fe80000100a00 */
[----:B------:R-:W-:Y:S04]  /*aa30*/  STL.64 [R1+0x50], R134 ;  /* 0x0000508601007387 */ /* 0x000fe80000100a00 */
[----:B------:R-:W-:Y:S04]  /*aa40*/  STL.64 [R1+0x48], R132 ;  /* 0x0000488401007387 */ /* 0x000fe80000100a00 */
[----:B------:R-:W-:Y:S01]  /*aa50*/  BAR.SYNC.DEFER_BLOCKING 0x0 ;  /* 0x0000000000007b1d */ /* 0x000fe20000010000 */
[----:B--2---:R-:W-:-:S04]  /*aa60*/  IMAD.WIDE.U32 R8, R4, UR15, R198 ;  /* 0x0000000f04087c25 */ /* 0x004fc8000f8e00c6 */
[----:B------:R-:W-:Y:S01]  /*aa70*/  IMAD.U32 R4, RZ, RZ, UR4 ;  /* 0x00000004ff047e24 */ /* 0x000fe2000f8e00ff */
        /* <DEDUP_REMOVED lines=24> */
[----:B------:R-:W-:-:S05]  /*ac00*/  IMAD.X R7, R9, 0x1, R4, P0 ;  /* 0x0000000109077824 */ /* 0x000fca00000e0604 */
[----:B------:R1:W-:Y:S01]  /*ac10*/  LDGSTS.E.BYPASS.LTC128B.128 [R235+0xb000], [R6.64] ;  /* 0x0b00000006eb7fae */ /* 0x0003e2000b901d52 */
[----:B---3--:R-:W-:-:S05]  /*ac20*/  IADD3 R14, P0, R6, UR7, RZ ;  /* 0x00000007060e7c10 */ /* 0x008fca000ff1e0ff */
[----:B------:R-:W-:-:S05]  /*ac30*/  IMAD.X R15, R7, 0x1, R4, P0 ;  /* 0x00000001070f7824 */ /* 0x000fca00000e0604 */
[----:B------:R4:W-:Y:S04]  /*ac40*/  LDGSTS.E.BYPASS.LTC128B.128 [R235+0xb800], [R14.64] ;  /* 0x0b8000000eeb7fae */ /* 0x0009e8000b901d52 */
[----:B------:R-:W-:Y:S04]  /*ac50*/  LDSM.16.M88.4 R124, [R230] ;  /* 0x00000000e67c783b */ /* 0x000fe80000000200 */
[----:B--2---:R-:W-:Y:S04]  /*ac60*/  LDSM.16.M88.4 R8, [R230+0x2000] ;  /* 0x00200000e608783b */ /* 0x004fe80000000200 */
[----:B------:R-:W2:Y:S04]  /*ac70*/  LDSM.16.M88.4 R76, [R229+0x5000] ;  /* 0x00500000e54c783b */ /* 0x000ea80000000200 */
[----:B------:R-:W-:Y:S04]  /*ac80*/  LDSM.16.M88.4 R44, [R229+0x5800] ;  /* 0x00580000e52c783b */ /* 0x000fe80000000200 */
[----:B------:R-:W-:Y:S04]  /*ac90*/  LDSM.16.M88.4 R28, [R229+0x6000] ;  /* 0x00600000e51c783b */ /* 0x000fe80000000200 */
[----:B------:R-:W3:Y:S04]  /*aca0*/  LDSM.16.M88.4 R60, [R229+0x4800] ;  /* 0x00480000e53c783b */ /* 0x000ee80000000200 */
[----:B------:R-:W-:Y:S04]  /*acb0*/  LDSM.16.M88.4 R200, [R228] ;  /* 0x00000000e4c8783b */ /* 0x000fe80000000200 */
[----:B------:R-:W-:Y:S04]  /*acc0*/  LDSM.16.M88.4 R128, [R228+0x2000] ;  /* 0x00200000e480783b */ /* 0x000fe80000000200 */
[----:B------:R-:W-:Y:S04]  /*acd0*/  LDSM.16.M88.4 R56, [R223+0x5000] ;  /* 0x00500000df38783b */ /* 0x000fe80000000200 */
[----:B------:R-:W-:Y:S04]  /*ace0*/  LDSM.16.M88.4 R40, [R223+0x5800] ;  /* 0x00580000df28783b */ /* 0x000fe80000000200 */
[----:B------:R-:W-:Y:S04]  /*acf0*/  LDSM.16.M88.4 R24, [R223+0x6000] ;  /* 0x00600000df18783b */ /* 0x000fe80000000200 */
[----:B----4-:R-:W-:Y:S04]  /*ad00*/  LDSM.16.M88.4 R12, [R229+0x6800] ;  /* 0x00680000e50c783b */ /* 0x010fe80000000200 */
[----:B------:R-:W-:Y:S01]  /*ad10*/  LDSM.16.M88.4 R108, [R229+0x4000] ;  /* 0x00400000e56c783b */ /* 0x000fe20000000200 */
[-C--:B--2---:R-:W-:Y:S03]  /*ad20*/  HMMA.16816.F32 R88, R124, R76.reuse, RZ ;  /* 0x0000004c7c58723c */ /* 0x084fe600000018ff */
[----:B------:R-:W2:Y:S04]  /*ad30*/  LDSM.16.M88.4 R144, [R229+0x7000] ;  /* 0x00700000e590783b */ /* 0x000ea80000000200 */
[----:B------:R-:W4:Y:S01]  /*ad40*/  LDSM.16.M88.4 R132, [R229+0x7800] ;  /* 0x00780000e584783b */ /* 0x000f220000000200 */
[----:B------:R-:W-:Y:S03]  /*ad50*/  HMMA.16816.F32 R84, R8, R76, RZ ;  /* 0x0000004c0854723c */ /* 0x000fe600000018ff */
[----:B------:R-:W1:Y:S01]  /*ad60*/  LDSM.16.M88.4 R92, [R223+0x4000] ;  /* 0x00400000df5c783b */ /* 0x000e620000000200 */
[----:B---3--:R-:W-:-:S03]  /*ad70*/  IMAD.MOV.U32 R69, RZ, RZ, R63 ;  /* 0x000000ffff457224 */ /* 0x008fc600078e003f */
[----:B------:R-:W3:Y:S01]  /*ad80*/  LDSM.16.M88.4 R140, [R223+0x4800] ;  /* 0x00480000df8c783b */ /* 0x000ee20000000200 */
[-C--:B------:R-:W-:Y:S01]  /*ad90*/  HMMA.16816.F32 R72, R124, R44.reuse, RZ ;  /* 0x0000002c7c48723c */ /* 0x080fe200000018ff */
[----:B------:R-:W-:Y:S02]  /*ada0*/  IMAD.MOV.U32 R76, RZ, RZ, R62 ;  /* 0x000000ffff4c7224 */ /* 0x000fe400078e003e */
[----:B------:R-:W1:Y:S04]  /*adb0*/  LDSM.16.M88.4 R136, [R223+0x6800] ;  /* 0x00680000df88783b */ /* 0x000e680000000200 */
[----:B------:R-:W1:Y:S01]  /*adc0*/  LDSM.16.M88.4 R208, [R223+0x7000] ;  /* 0x00700000dfd0783b */ /* 0x000e620000000200 */
[----:B------:R-:W-:Y:S03]  /*add0*/  HMMA.16816.F32 R64, R8, R44, RZ ;  /* 0x0000002c0840723c */ /* 0x000fe600000018ff */
[----:B------:R-:W1:Y:S01]  /*ade0*/  LDSM.16.M88.4 R204, [R223+0x7800] ;  /* 0x00780000dfcc783b */ /* 0x000e620000000200 */
[----:B------:R-:W-:Y:S01]  /*adf0*/  UIADD3 UR4, UR8, -0x2, URZ ;  /* 0xfffffffe08047890 */ /* 0x000fe2000fffe03f */
[----:B------:R-:W-:-:S02]  /*ae00*/  LOP3.LUT R252, R252, 0xfffffff7, RZ, 0xc0, !PT ;  /* 0xfffffff7fcfc7812 */ /* 0x000fc400078ec0ff */
[----:B------:R-:W0:Y:S01]  /*ae10*/  LDGDEPBAR ;  /* 0x00000000000079af */ /* 0x000e220000000000 */
[-C--:B------:R-:W-:Y:S08]  /*ae20*/  HMMA.16816.F32 R52, R124, R28.reuse, RZ ;  /* 0x0000001c7c34723c */ /* 0x080ff000000018ff */
[----:B------:R-:W-:Y:S01]  /*ae30*/  HMMA.16816.F32 R48, R8, R28, RZ ;  /* 0x0000001c0830723c */ /* 0x000fe200000018ff */
[----:B--2---:R-:W-:-:S07]  /*ae40*/  IMAD.MOV.U32 R77, RZ, RZ, R147 ;  /* 0x000000ffff4d7224 */ /* 0x004fce00078e0093 */
[-C--:B------:R-:W-:Y:S08]  /*ae50*/  HMMA.16816.F32 R104, R124, R60.reuse, RZ ;  /* 0x0000003c7c68723c */ /* 0x080ff000000018ff */
[----:B------:R-:W-:Y:S08]  /*ae60*/  HMMA.16816.F32 R100, R8, R60, RZ ;  /* 0x0000003c0864723c */ /* 0x000ff000000018ff */
[-C--:B------:R-:W-:Y:S08]  /*ae70*/  HMMA.16816.F32 R88, R200, R56.reuse, R88 ;  /* 0x00000038c858723c */ /* 0x080ff00000001858 */
[----:B------:R-:W-:Y:S07]  /*ae80*/  HMMA.16816.F32 R84, R128, R56, R84 ;  /* 0x000000388054723c */ /* 0x000fee0000001854 */
[----:B------:R-:W-:Y:S01]  /*ae90*/  IMAD.MOV.U32 R57, RZ, RZ, R46 ;  /* 0x000000ffff397224 */ /* 0x000fe200078e002e */
[----:B------:R-:W-:Y:S01]  /*aea0*/  HMMA.16816.F32 R96, R8, R62, RZ ;  /* 0x0000003e0860723c */ /* 0x000fe200000018ff */
[----:B------:R-:W-:-:S07]  /*aeb0*/  IMAD.MOV.U32 R56, RZ, RZ, R47 ;  /* 0x000000ffff387224 */ /* 0x000fce00078e002f */
        /* <DEDUP_REMOVED lines=10> */
[-C--:B------:R-:W-:Y:S08]  /*af60*/  HMMA.16816.F32 R36, R124, R12.reuse, RZ ;  /* 0x0000000c7c24723c */ /* 0x080ff000000018ff */
[C---:B------:R-:W-:Y:S08]  /*af70*/  HMMA.16816.F32 R32, R8.reuse, R12, RZ ;  /* 0x0000000c0820723c */ /* 0x040ff000000018ff */
[----:B------:R-:W-:Y:S08]  /*af80*/  HMMA.16816.F32 R28, R8, R14, RZ ;  /* 0x0000000e081c723c */ /* 0x000ff000000018ff */
[-C--:B------:R-:W-:Y:S08]  /*af90*/  HMMA.16816.F32 R120, R124, R108.reuse, RZ ;  /* 0x0000006c7c78723c */ /* 0x080ff000000018ff */
[C---:B------:R-:W-:Y:S08]  /*afa0*/  HMMA.16816.F32 R116, R8.reuse, R108, RZ ;  /* 0x0000006c0874723c */ /* 0x040ff000000018ff */
[C---:B------:R-:W-:Y:S08]  /*afb0*/  HMMA.16816.F32 R16, R8.reuse, R144, RZ ;  /* 0x000000900810723c */ /* 0x040ff000000018ff */
[C---:B----4-:R-:W-:Y:S08]  /*afc0*/  HMMA.16816.F32 R196, R8.reuse, R132, RZ ;  /* 0x0000008408c4723c */ /* 0x050ff000000018ff */
[C---:B------:R-:W-:Y:S08]  /*afd0*/  HMMA.16816.F32 R112, R8.reuse, R110, RZ ;  /* 0x0000006e0870723c */ /* 0x040ff000000018ff */
[C---:B------:R-:W-:Y:S08]  /*afe0*/  HMMA.16816.F32 R80, R8.reuse, R78, RZ ;  /* 0x0000004e0850723c */ /* 0x040ff000000018ff */
[C---:B------:R-:W-:Y:S08]  /*aff0*/  HMMA.16816.F32 R12, R8.reuse, R146, RZ ;  /* 0x00000092080c723c */ /* 0x040ff000000018ff */
[----:B------:R-:W-:Y:S08]  /*b000*/  HMMA.16816.F32 R8, R8, R134, RZ ;  /* 0x000000860808723c */ /* 0x000ff000000018ff */
[----:B------:R-:W-:Y:S08]  /*b010*/  HMMA.16816.F32 R108, R124, R110, RZ ;  /* 0x0000006e7c6c723c */ /* 0x000ff000000018ff */
[C---:B-1----:R-:W-:Y:S08]  /*b020*/  HMMA.16816.F32 R116, R128.reuse, R92, R116 ;  /* 0x0000005c8074723c */ /* 0x042ff00000001874 */
[C---:B---3--:R-:W-:Y:S08]  /*b030*/  HMMA.16816.F32 R100, R128.reuse, R140, R100 ;  /* 0x0000008c8064723c */ /* 0x048ff00000001864 */
        /* <DEDUP_REMOVED lines=11> */
[----:B------:R-:W-:Y:S01]  /*b0f0*/  IMAD.MOV.U32 R11, RZ, RZ, R77 ;  /* 0x000000ffff0b7224 */ /* 0x000fe200078e004d */
[C---:B------:R-:W-:Y:S07]  /*b100*/  HMMA.16816.F32 R108, R200.reuse, R94, R108 ;  /* 0x0000005ec86c723c */ /* 0x040fee000000186c */
[----:B------:R-:W-:Y:S01]  /*b110*/  IMAD.MOV.U32 R94, RZ, RZ, R76 ;  /* 0x000000ffff5e7224 */ /* 0x000fe200078e004c */
[----:B------:R-:W-:Y:S01]  /*b120*/  HMMA.16816.F32 R120, R200, R92, R120 ;  /* 0x0000005cc878723c */ /* 0x000fe20000001878 */
[----:B------:R-:W-:-:S06]  /*b130*/  IMAD.MOV.U32 R95, RZ, RZ, R69 ;  /* 0x000000ffff5f7224 */ /* 0x000fcc00078e0045 */
[----:B------:R-:W-:Y:S01]  /*b140*/  IMAD.MOV.U32 R92, RZ, RZ, R146 ;  /* 0x000000ffff5c7224 */ /* 0x000fe200078e0092 */
[C---:B------:R-:W-:Y:S01]  /*b150*/  HMMA.16816.F32 R76, R124.reuse, R78, RZ ;  /* 0x0000004e7c4c723c */ /* 0x040fe200000018ff */
[----:B------:R1:W5:Y:S07]  /*b160*/  LDL.LU.64 R146, [R1+0x80] ;  /* 0x0000800001927983 */ /* 0x00036e0000300a00 */
[C---:B------:R-:W-:Y:S01]  /*b170*/  HMMA.16816.F32 R20, R124.reuse, R144, RZ ;  /* 0x000000907c14723c */ /* 0x040fe200000018ff */
[----:B------:R-:W-:Y:S01]  /*b180*/  IMAD.MOV.U32 R10, RZ, RZ, R92 ;  /* 0x000000ffff0a7224 */ /* 0x000fe200078e005c */
[----:B------:R1:W5:Y:S06]  /*b190*/  LDL.LU.64 R144, [R1+0x78] ;  /* 0x0000780001907983 */ /* 0x00036c0000300a00 */
[----:B------:R-:W-:Y:S08]  /*b1a0*/  HMMA.16816.F32 R4, R124, R132, RZ ;  /* 0x000000847c04723c */ /* 0x000ff000000018ff */
[C---:B------:R-:W-:Y:S07]  /*b1b0*/  HMMA.16816.F32 R76, R200.reuse, R58, R76 ;  /* 0x0000003ac84c723c */ /* 0x040fee000000184c */
[----:B------:R-:W-:Y:S01]  /*b1c0*/  IMAD.MOV.U32 R58, RZ, RZ, R57 ;  /* 0x000000ffff3a7224 */ /* 0x000fe200078e0039 */
[----:B------:R-:W-:Y:S01]  /*b1d0*/  HMMA.16816.F32 R104, R200, R140, R104 ;  /* 0x0000008cc868723c */ /* 0x000fe20000001868 */
[----:B------:R-:W-:-:S07]  /*b1e0*/  IMAD.MOV.U32 R59, RZ, RZ, R56 ;  /* 0x000000ffff3b7224 */ /* 0x000fce00078e0038 */
[C---:B------:R-:W-:Y:S08]  /*b1f0*/  HMMA.16816.F32 R56, R124.reuse, R58, RZ ;  /* 0x0000003a7c38723c */ /* 0x040ff000000018ff */
[C---:B------:R-:W-:Y:S08]  /*b200*/  HMMA.16816.F32 R92, R124.reuse, R94, RZ ;  /* 0x0000005e7c5c723c */ /* 0x040ff000000018ff */
[----:B------:R-:W-:Y:S08]  /*b210*/  HMMA.16816.F32 R8, R124, R10, RZ ;  /* 0x0000000a7c08723c */ /* 0x000ff000000018ff */
[C---:B------:R-:W-:Y:S07]  /*b220*/  HMMA.16816.F32 R56, R200.reuse, R42, R56 ;  /* 0x0000002ac838723c */ /* 0x040fee0000001838 */
[----:B------:R-:W-:Y:S01]  /*b230*/  IMAD.MOV.U32 R42, RZ, RZ, R41 ;  /* 0x000000ffff2a7224 */ /* 0x000fe200078e0029 */
[----:B------:R-:W-:Y:S01]  /*b240*/  HMMA.16816.F32 R36, R200, R136, R36 ;  /* 0x00000088c824723c */ /* 0x000fe20000001824 */
[----:B------:R-:W-:-:S07]  /*b250*/  IMAD.MOV.U32 R43, RZ, RZ, R40 ;  /* 0x000000ffff2b7224 */ /* 0x000fce00078e0028 */
[----:B------:R-:W-:Y:S08]  /*b260*/  HMMA.16816.F32 R40, R124, R42, RZ ;  /* 0x0000002a7c28723c */ /* 0x000ff000000018ff */
[C---:B------:R-:W-:Y:S08]  /*b270*/  HMMA.16816.F32 R20, R200.reuse, R208, R20 ;  /* 0x000000d0c814723c */ /* 0x040ff00000001814 */
[C---:B------:R-:W-:Y:S08]  /*b280*/  HMMA.16816.F32 R4, R200.reuse, R204, R4 ;  /* 0x000000ccc804723c */ /* 0x040ff00000001804 */
[----:B------:R-:W-:Y:S07]  /*b290*/  HMMA.16816.F32 R40, R200, R26, R40 ;  /* 0x0000001ac828723c */ /* 0x000fee0000001828 */
[----:B------:R-:W-:-:S02]  /*b2a0*/  IMAD.MOV.U32 R26, RZ, RZ, R25 ;  /* 0x000000ffff1a7224 */ /* 0x000fc400078e0019 */
[----:B------:R-:W-:-:S07]  /*b2b0*/  IMAD.MOV.U32 R27, RZ, RZ, R24 ;  /* 0x000000ffff1b7224 */ /* 0x000fce00078e0018 */
[C---:B------:R-:W-:Y:S08]  /*b2c0*/  HMMA.16816.F32 R24, R124.reuse, R26, RZ ;  /* 0x0000001a7c18723c */ /* 0x040ff000000018ff */
[----:B------:R-:W-:Y:S08]  /*b2d0*/  HMMA.16816.F32 R124, R124, R134, RZ ;  /* 0x000000867c7c723c */ /* 0x000ff000000018ff */
[C---:B------:R-:W-:Y:S01]  /*b2e0*/  HMMA.16816.F32 R92, R200.reuse, R142, R92 ;  /* 0x0000008ec85c723c */ /* 0x040fe2000000185c */
[----:B------:R1:W5:Y:S04]  /*b2f0*/  LDL.LU.64 R142, [R1+0x70] ;  /* 0x00007000018e7983 */ /* 0x0003680000300a00 */
[----:B------:R1:W5:Y:S03]  /*b300*/  LDL.LU.64 R140, [R1+0x68] ;  /* 0x00006800018c7983 */ /* 0x0003660000300a00 */
[C---:B------:R-:W-:Y:S01]  /*b310*/  HMMA.16816.F32 R24, R200.reuse, R138, R24 ;  /* 0x0000008ac818723c */ /* 0x040fe20000001818 */
[----:B------:R1:W5:Y:S04]  /*b320*/  LDL.LU.64 R138, [R1+0x60] ;  /* 0x00006000018a7983 */ /* 0x0003680000300a00 */
[----:B------:R1:W5:Y:S03]  /*b330*/  LDL.LU.64 R136, [R1+0x58] ;  /* 0x0000580001887983 */ /* 0x0003660000300a00 */
[C---:B------:R-:W-:Y:S01]  /*b340*/  HMMA.16816.F32 R8, R200.reuse, R210, R8 ;  /* 0x000000d2c808723c */ /* 0x040fe20000001808 */
[----:B------:R-:W-:Y:S04]  /*b350*/  LDSM.16.M88.4 R208, [R227+0x2000] ;  /* 0x00200000e3d0783b */ /* 0x000fe80000000200 */
[----:B------:R1:W5:Y:S03]  /*b360*/  LDL.LU.64 R134, [R1+0x50] ;  /* 0x0000500001867983 */ /* 0x0003660000300a00 */
[----:B------:R-:W-:Y:S01]  /*b370*/  HMMA.16816.F32 R124, R200, R206, R124 ;  /* 0x000000cec87c723c */ /* 0x000fe2000000187c */
[----:B------:R-:W2:Y:S04]  /*b380*/  LDSM.16.M88.4 R204, [R226] ;  /* 0x00000000e2cc783b */ /* 0x000ea80000000200 */
[----:B------:R-:W3:Y:S04]  /*b390*/  LDSM.16.M88.4 R200, [R227] ;  /* 0x00000000e3c8783b */ /* 0x000ee80000000200 */
[----:B------:R1:W5:Y:S01]  /*b3a0*/  LDL.LU.64 R132, [R1+0x48] ;  /* 0x0000480001847983 */ /* 0x0003620000300a00 */
[-C--:B--2---:R-:W-:Y:S08]  /*b3b0*/  HMMA.16816.F32 R116, R208, R204.reuse, R116 ;  /* 0x000000ccd074723c */ /* 0x084ff00000001874 */
[----:B---3--:R-:W-:Y:S08]  /*b3c0*/  HMMA.16816.F32 R120, R200, R204, R120 ;  /* 0x000000ccc878723c */ /* 0x008ff00000001878 */
[-C--:B------:R-:W-:Y:S08]  /*b3d0*/  HMMA.16816.F32 R112, R208, R206.reuse, R112 ;  /* 0x000000ced070723c */ /* 0x080ff00000001870 */
[C---:B------:R-:W-:Y:S01]  /*b3e0*/  HMMA.16816.F32 R108, R200.reuse, R206, R108 ;  /* 0x000000cec86c723c */ /* 0x040fe2000000186c */
[----:B------:R-:W2:Y:S07]  /*b3f0*/  LDSM.16.M88.4 R204, [R219] ;  /* 0x00000000dbcc783b */ /* 0x000eae0000000200 */
[-C--:B--2---:R-:W-:Y:S08]  /*b400*/  HMMA.16816.F32 R104, R200, R204.reuse, R104 ;  /* 0x000000ccc868723c */ /* 0x084ff00000001868 */
[C---:B------:R-:W-:Y:S08]  /*b410*/  HMMA.16816.F32 R100, R208.reuse, R204, R100 ;  /* 0x000000ccd064723c */ /* 0x040ff00000001864 */
        /* <DEDUP_REMOVED lines=22> */
[----:B-----5:R-:W2:Y:S07]  /*b580*/  LDSM.16.M88.4 R204, [R214] ;  /* 0x00000000d6cc783b */ /* 0x020eae0000000200 */
[-C--:B--2---:R-:W-:Y:S08]  /*b590*/  HMMA.16816.F32 R20, R200, R204.reuse, R20 ;  /* 0x000000ccc814723c */ /* 0x084ff00000001814 */
[C---:B------:R-:W-:Y:S08]  /*b5a0*/  HMMA.16816.F32 R16, R208.reuse, R204, R16 ;  /* 0x000000ccd010723c */ /* 0x040ff00000001810 */
[-C--:B------:R-:W-:Y:S08]  /*b5b0*/  HMMA.16816.F32 R12, R208, R206.reuse, R12 ;  /* 0x000000ced00c723c */ /* 0x080ff0000000180c */
[C---:B------:R-:W-:Y:S01]  /*b5c0*/  HMMA.16816.F32 R8, R200.reuse, R206, R8 ;  /* 0x000000cec808723c */ /* 0x040fe20000001808 */
[----:B------:R-:W2:Y:S07]  /*b5d0*/  LDSM.16.M88.4 R204, [R213] ;  /* 0x00000000d5cc783b */ /* 0x000eae0000000200 */
[-C--:B--2---:R-:W-:Y:S08]  /*b5e0*/  HMMA.16816.F32 R4, R200, R204.reuse, R4 ;  /* 0x000000ccc804723c */ /* 0x084ff00000001804 */
[C---:B------:R-:W-:Y:S08]  /*b5f0*/  HMMA.16816.F32 R196, R208.reuse, R204, R196 ;  /* 0x000000ccd0c4723c */ /* 0x040ff000000018c4 */
[-C--:B------:R-:W-:Y:S01]  /*b600*/  HMMA.16816.F32 R128, R208, R206.reuse, R128 ;  /* 0x000000ced080723c */ /* 0x080fe20000001880 */
[----:B------:R-:W-:Y:S07]  /*b610*/  LDSM.16.M88.4 R208, [R225] ;  /* 0x00000000e1d0783b */ /* 0x000fee0000000200 */
[----:B------:R-:W-:Y:S01]  /*b620*/  HMMA.16816.F32 R124, R200, R206, R124 ;  /* 0x000000cec87c723c */ /* 0x000fe2000000187c */
[----:B------:R-:W-:Y:S04]  /*b630*/  LDSM.16.M88.4 R204, [R225+0x2000] ;  /* 0x00200000e1cc783b */ /* 0x000fe80000000200 */
[----:B------:R-:W2:Y:S03]  /*b640*/  LDSM.16.M88.4 R200, [R212] ;  /* 0x00000000d4c8783b */ /* 0x000ea60000000200 */
[-C--:B--2---:R-:W-:Y:S08]  /*b650*/  HMMA.16816.F32 R116, R204, R200.reuse, R116 ;  /* 0x000000c8cc74723c */ /* 0x084ff00000001874 */
[----:B------:R-:W-:Y:S08]  /*b660*/  HMMA.16816.F32 R120, R208, R200, R120 ;  /* 0x000000c8d078723c */ /* 0x000ff00000001878 */
[-C--:B------:R-:W-:Y:S08]  /*b670*/  HMMA.16816.F32 R112, R204, R202.reuse, R112 ;  /* 0x000000cacc70723c */ /* 0x080ff00000001870 */
[C---:B------:R-:W-:Y:S01]  /*b680*/  HMMA.16816.F32 R108, R208.reuse, R202, R108 ;  /* 0x000000cad06c723c */ /* 0x040fe2000000186c */
[----:B------:R-:W2:Y:S07]  /*b690*/  LDSM.16.M88.4 R200, [R212+0x800] ;  /* 0x00080000d4c8783b */ /* 0x000eae0000000200 */
[-C--:B--2---:R-:W-:Y:S08]  /*b6a0*/  HMMA.16816.F32 R104, R208, R200.reuse, R104 ;  /* 0x000000c8d068723c */ /* 0x084ff00000001868 */
[C---:B------:R-:W-:Y:S08]  /*b6b0*/  HMMA.16816.F32 R100, R204.reuse, R200, R100 ;  /* 0x000000c8cc64723c */ /* 0x040ff00000001864 */
        /* <DEDUP_REMOVED lines=21> */
[----:B------:R-:W-:Y:S01]  /*b810*/  HMMA.16816.F32 R24, R208, R202, R24 ;  /* 0x000000cad018723c */ /* 0x000fe20000001818 */
[----:B------:R-:W2:Y:S01]  /*b820*/  LDSM.16.M88.4 R200, [R212+0x3000] ;  /* 0x00300000d4c8783b */ /* 0x000ea20000000200 */
[----:B------:R-:W-:-:S06]  /*b830*/  FMUL.FTZ R105, R105, c[0x0][0x2ec] ;  /* 0x0000bb0069697a20 */ /* 0x000fcc0000410000 */
[-C--:B--2---:R-:W-:Y:S08]  /*b840*/  HMMA.16816.F32 R20, R208, R200.reuse, R20 ;  /* 0x000000c8d014723c */ /* 0x084ff00000001814 */
[C---:B------:R-:W-:Y:S08]  /*b850*/  HMMA.16816.F32 R16, R204.reuse, R200, R16 ;  /* 0x000000c8cc10723c */ /* 0x040ff00000001810 */
[-C--:B------:R-:W-:Y:S08]  /*b860*/  HMMA.16816.F32 R12, R204, R202.reuse, R12 ;  /* 0x000000cacc0c723c */ /* 0x080ff0000000180c */
[----:B------:R-:W-:Y:S01]  /*b870*/  HMMA.16816.F32 R8, R208, R202, R8 ;  /* 0x000000cad008723c */ /* 0x000fe20000001808 */
[----:B------:R-:W2:Y:S01]  /*b880*/  LDSM.16.M88.4 R200, [R212+0x3800] ;  /* 0x00380000d4c8783b */ /* 0x000ea20000000200 */
[----:B------:R-:W-:Y:S01]  /*b890*/  FMUL.FTZ R72, R72, c[0x0][0x2ec] ;  /* 0x0000bb0048487a20 */ /* 0x000fe20000410000 */
[----:B------:R-:W-:Y:S01]  /*b8a0*/  UISETP.GT.AND UP0, UPT, UR4, UR9, UPT ;  /* 0x000000090400728c */ /* 0x000fe2000bf04270 */
[----:B------:R-:W-:Y:S01]  /*b8b0*/  FMUL.FTZ R118, R118, c[0x0][0x2ec] ;  /* 0x0000bb0076767a20 */ /* 0x000fe20000410000 */
[----:B------:R-:W-:-:S04]  /*b8c0*/  DEPBAR.LE SB0, 0x0 ;  /* 0x000080000000791a */ /* 0x000fc80000000000 */
[----:B------:R-:W-:Y:S02]  /*b8d0*/  FMUL.FTZ R69, R120, c[0x0][0x2ec] ;  /* 0x0000bb0078457a20 */ /* 0x000fe40000410000 */
[----:B------:R-:W-:Y:S02]  /*b8e0*/  FMUL.FTZ R120, R121, c[0x0][0x2ec] ;  /* 0x0000bb0079787a20 */ /* 0x000fe40000410000 */
[----:B------:R-:W-:Y:S02]  /*b8f0*/  FMUL.FTZ R110, R110, c[0x0][0x2ec] ;  /* 0x0000bb006e6e7a20 */ /* 0x000fe40000410000 */
[----:B------:R-:W-:Y:S02]  /*b900*/  FMUL.FTZ R121, R123, c[0x0][0x2ec] ;  /* 0x0000bb007b797a20 */ /* 0x000fe40000410000 */
[----:B------:R3:W-:Y:S01]  /*b910*/  MUFU.TANH R123, R118 ;  /* 0x00000076007b7308 */ /* 0x0007e20000002400 */
[----:B------:R-:W-:Y:S02]  /*b920*/  FMUL.FTZ R86, R86, c[0x0][0x2ec] ;  /* 0x0000bb0056567a20 */ /* 0x000fe40000410000 */
[----:B------:R-:W-:-:S02]  /*b930*/  FMUL.FTZ R64, R64, c[0x0][0x2ec] ;  /* 0x0000bb0040407a20 */ /* 0x000fc40000410000 */
[----:B---3--:R-:W-:Y:S01]  /*b940*/  FMUL.FTZ R118, R119, c[0x0][0x2ec] ;  /* 0x0000bb0077767a20 */ /* 0x008fe20000410000 */
[C---:B--2---:R-:W-:Y:S08]  /*b950*/  HMMA.16816.F32 R196, R204.reuse, R200, R196 ;  /* 0x000000c8ccc4723c */ /* 0x044ff000000018c4 */
[----:B------:R-:W-:Y:S01]  /*b960*/  HMMA.16816.F32 R128, R204, R202, R128 ;  /* 0x000000cacc80723c */ /* 0x000fe20000001880 */
[----:B------:R2:W-:Y:S08]  /*b970*/  MUFU.TANH R205, R105 ;  /* 0x0000006900cd7308 */ /* 0x0005f00000002400 */
[----:B------:R3:W-:Y:S01]  /*b980*/  MUFU.TANH R119, R110 ;  /* 0x0000006e00777308 */ /* 0x0007e20000002400 */
[----:B--2---:R-:W-:-:S07]  /*b990*/  FMUL.FTZ R105, R106, c[0x0][0x2ec] ;  /* 0x0000bb006a697a20 */ /* 0x004fce0000410000 */
[----:B------:R2:W-:Y:S01]  /*b9a0*/  MUFU.TANH R106, R72 ;  /* 0x00000048006a7308 */ /* 0x0005e20000002400 */
[----:B---3--:R-:W-:Y:S02]  /*b9b0*/  FMUL.FTZ R110, R113, c[0x0][0x2ec] ;  /* 0x0000bb00716e7a20 */ /* 0x008fe40000410000 */
[----:B------:R-:W-:Y:S02]  /*b9c0*/  FMUL.FTZ R113, R114, c[0x0][0x2ec] ;  /* 0x0000bb0072717a20 */ /* 0x000fe40000410000 */
[----:B--2---:R-:W-:-:S03]  /*b9d0*/  IMAD.U32 R72, RZ, RZ, UR4 ;  /* 0x00000004ff487e24 */ /* 0x004fc6000f8e00ff */
[----:B------:R-:W-:Y:S01]  /*b9e0*/  MUFU.TANH R114, R86 ;  /* 0x0000005600727308 */ /* 0x000fe20000002400 */
[----:B------:R-:W-:-:S07]  /*b9f0*/  IMAD R72, R72, 0x80, R251 ;  /* 0x0000008048487824 */ /* 0x000fce00078e02fb */
[----:B------:R2:W-:Y:S02]  /*ba00*/  MUFU.TANH R86, R64 ;  /* 0x0000004000567308 */ /* 0x0005e40000002400 */
[----:B--2---:R-:W-:-:S04]  /*ba10*/  IADD3 R64, R72, 0x1, RZ ;  /* 0x0000000148407810 */ /* 0x004fc80007ffe0ff */
[C---:B------:R-:W-:Y:S02]  /*ba20*/  ISETP.GE.AND P3, PT, R64.reuse, R246, PT ;  /* 0x000000f64000720c */ /* 0x040fe40003f66270 */
[C---:B------:R-:W-:Y:S02]  /*ba30*/  ISETP.GE.AND P2, PT, R64.reuse, R244, PT ;  /* 0x000000f44000720c */ /* 0x040fe40003f46270 */
[C---:B------:R-:W-:Y:S02]  /*ba40*/  ISETP.LT.OR P4, PT, R64.reuse, R247, P3 ;  /* 0x000000f74000720c */ /* 0x040fe40001f81670 */
[C---:B------:R-:W-:Y:S02]  /*ba50*/  ISETP.LT.OR P3, PT, R64.reuse, R245, P2 ;  /* 0x000000f54000720c */ /* 0x040fe40001761670 */
[----:B------:R-:W-:Y:S01]  /*ba60*/  ISETP.GE.AND P1, PT, R64, R242, PT ;  /* 0x000000f24000720c */ /* 0x000fe20003f26270 */
[----:B------:R-:W-:-:S03]  /*ba70*/  FMUL.FTZ R122, R122, c[0x0][0x2ec] ;  /* 0x0000bb007a7a7a20 */ /* 0x000fc60000410000 */
[C---:B------:R-:W-:Y:S02]  /*ba80*/  ISETP.LT.OR P2, PT, R64.reuse, R243, P1 ;  /* 0x000000f34000720c */ /* 0x040fe40000f41670 */
[----:B------:R-:W-:Y:S01]  /*ba90*/  ISETP.GE.AND P0, PT, R64, R240, PT ;  /* 0x000000f04000720c */ /* 0x000fe20003f06270 */
[----:B------:R-:W2:Y:S04]  /*baa0*/  MUFU.TANH R122, R122 ;  /* 0x0000007a007a7308 */ /* 0x000ea80000002400 */
[----:B------:R-:W-:Y:S01]  /*bab0*/  @P3 LOP3.LUT R252, R252, 0x8, RZ, 0xfc, !PT ;  /* 0x00000008fcfc3812 */ /* 0x000fe200078efcff */
[----:B------:R-:W-:Y:S01]  /*bac0*/  FMUL.FTZ R116, R116, c[0x0][0x2ec] ;  /* 0x0000bb0074747a20 */ /* 0x000fe20000410000 */
[----:B------:R-:W-:Y:S02]  /*bad0*/  ISETP.LT.OR P1, PT, R64, R241, P0 ;  /* 0x000000f14000720c */ /* 0x000fe40000721670 */
[----:B------:R-:W-:Y:S01]  /*bae0*/  LOP3.LUT R252, R252, 0xfffffffb, RZ, 0xc0, !PT ;  /* 0xfffffffbfcfc7812 */ /* 0x000fe200078ec0ff */
[----:B------:R-:W3:Y:S03]  /*baf0*/  MUFU.TANH R69, R69 ;  /* 0x0000004500457308 */ /* 0x000ee60000002400 */
[----:B------:R-:W-:-:S02]  /*bb00*/  @P2 LOP3.LUT R252, R252, 0x4, RZ, 0xfc, !PT ;  /* 0x00000004fcfc2812 */ /* 0x000fc400078efcff */
[C---:B------:R-:W-:Y:S01]  /*bb10*/  ISETP.GE.AND P2, PT, R72.reuse, R244, PT ;  /* 0x000000f44800720c */ /* 0x040fe20003f46270 */
[----:B------:R-:W-:Y:S02]  /*bb20*/  HMMA.16816.F32 R4, R208, R200, R4 ;  /* 0x000000c8d004723c */ /* 0x000fe40000001804 */
[----:B------:R-:W4:Y:S01]  /*bb30*/  MUFU.TANH R116, R116 ;  /* 0x0000007400747308 */ /* 0x000f220000002400 */
[C---:B------:R-:W-:Y:S02]  /*bb40*/  ISETP.LT.OR P2, PT, R72.reuse, R245, P2 ;  /* 0x000000f54800720c */ /* 0x040fe40001741670 */
[----:B------:R-:W-:-:S03]  /*bb50*/  ISETP.GE.AND P0, PT, R72, R246, PT ;  /* 0x000000f64800720c */ /* 0x000fc60003f06270 */
[----:B------:R-:W-:Y:S02]  /*bb60*/  HMMA.16816.F32 R124, R208, R202, R124 ;  /* 0x000000cad07c723c */ /* 0x000fe4000000187c */
[----:B------:R-:W1:Y:S01]  /*bb70*/  MUFU.TANH R120, R120 ;  /* 0x0000007800787308 */ /* 0x000e620000002400 */
[----:B------:R-:W-:-:S04]  /*bb80*/  LOP3.LUT R252, R252, 0xfffffffd, RZ, 0xc0, !PT ;  /* 0xfffffffdfcfc7812 */ /* 0x000fc800078ec0ff */
[----:B------:R-:W-:Y:S01]  /*bb90*/  FMUL.FTZ R210, R56, c[0x0][0x2ec] ;  /* 0x0000bb0038d27a20 */ /* 0x000fe20000410000 */
[----:B------:R-:W-:Y:S01]  /*bba0*/  IADD3 R56, R72, 0x8, RZ ;  /* 0x0000000848387810 */ /* 0x000fe20007ffe0ff */
[----:B------:R-:W-:Y:S01]  /*bbb0*/  FMUL.FTZ R117, R117, c[0x0][0x2ec] ;  /* 0x0000bb0075757a20 */ /* 0x000fe20000410000 */
[----:B--2---:R-:W-:Y:S02]  /*bbc0*/  FSEL R64, R122, -INF , !P2 ;  /* 0xff8000007a407808 */ /* 0x004fe40005000000 */
[----:B------:R-:W-:Y:S02]  /*bbd0*/  @P1 LOP3.LUT R252, R252, 0x2, RZ, 0xfc, !PT ;  /* 0x00000002fcfc1812 */ /* 0x000fe400078efcff */
[----:B------:R-:W-:Y:S02]  /*bbe0*/  ISETP.LT.OR P0, PT, R72, R247, P0 ;  /* 0x000000f74800720c */ /* 0x000fe40000701670 */
[----:B------:R-:W-:Y:S01]  /*bbf0*/  ISETP.GE.AND P2, PT, R56, R244, PT ;  /* 0x000000f43800720c */ /* 0x000fe20003f46270 */
[----:B------:R-:W-:Y:S01]  /*bc00*/  FMUL.FTZ R107, R107, c[0x0][0x2ec] ;  /* 0x0000bb006b6b7a20 */ /* 0x000fe20000410000 */
[----:B------:R-:W-:Y:S01]  /*bc10*/  ISETP.GE.AND P1, PT, R72, R242, PT ;  /* 0x000000f24800720c */ /* 0x000fe20003f26270 */
[----:B------:R-:W-:Y:S01]  /*bc20*/  FMUL.FTZ R83, R83, c[0x0][0x2ec] ;  /* 0x0000bb0053537a20 */ /* 0x000fe20000410000 */
[----:B---3--:R-:W-:-:S02]  /*bc30*/  FSEL R69, R69, -INF , !P0 ;  /* 0xff80000045457808 */ /* 0x008fc40004000000 */
[----:B------:R-:W-:Y:S01]  /*bc40*/  ISETP.LT.OR P5, PT, R56, R245, P2 ;  /* 0x000000f53800720c */ /* 0x000fe200017a1670 */
[----:B------:R-:W2:Y:S01]  /*bc50*/  MUFU.TANH R117, R117 ;  /* 0x0000007500757308 */ /* 0x000ea20000002400 */
[----:B------:R-:W-:Y:S01]  /*bc60*/  ISETP.GE.AND P0, PT, R72, R240, PT ;  /* 0x000000f04800720c */ /* 0x000fe20003f06270 */
[----:B------:R-:W-:Y:S01]  /*bc70*/  FMUL.FTZ R96, R96, c[0x0][0x2ec] ;  /* 0x0000bb0060607a20 */ /* 0x000fe20000410000 */
[----:B------:R-:W-:Y:S01]  /*bc80*/  ISETP.LT.OR P1, PT, R72, R243, P1 ;  /* 0x000000f34800720c */ /* 0x000fe20000f21670 */
[----:B------:R-:W-:Y:S01]  /*bc90*/  FMUL.FTZ R88, R88, c[0x0][0x2ec] ;  /* 0x0000bb0058587a20 */ /* 0x000fe20000410000 */
[----:B------:R-:W-:-:S03]  /*bca0*/  ISETP.GE.AND P3, PT, R56, R246, PT ;  /* 0x000000f63800720c */ /* 0x000fc60003f66270 */
[----:B------:R-:W-:Y:S01]  /*bcb0*/  MUFU.TANH R203, R107 ;  /* 0x0000006b00cb7308 */ /* 0x000fe20000002400 */
[----:B------:R-:W-:Y:S01]  /*bcc0*/  ISETP.LT.OR P0, PT, R72, R241, P0 ;  /* 0x000000f14800720c */ /* 0x000fe20000701670 */
[----:B------:R-:W-:Y:S01]  /*bcd0*/  FMUL.FTZ R108, R108, c[0x0][0x2ec] ;  /* 0x0000bb006c6c7a20 */ /* 0x000fe20000410000 */
[----:B------:R-:W-:-:S05]  /*bce0*/  LOP3.LUT P2, RZ, R252, 0x4, RZ, 0xc0, !PT ;  /* 0x00000004fcff7812 */ /* 0x000fca000784c0ff */
[----:B------:R4:W-:Y:S01]  /*bcf0*/  MUFU.TANH R107, R83 ;  /* 0x00000053006b7308 */ /* 0x0009e20000002400 */
[----:B------:R-:W-:-:S07]  /*bd00*/  FMUL.FTZ R94, R94, c[0x0][0x2ec] ;  /* 0x0000bb005e5e7a20 */ /* 0x000fce0000410000 */
[----:B------:R-:W-:Y:S01]  /*bd10*/  MUFU.TANH R200, R96 ;  /* 0x0000006000c87308 */ /* 0x000fe20000002400 */
[----:B----4-:R-:W-:Y:S02]  /*bd20*/  FSEL R83, R116, -INF , !P1 ;  /* 0xff80000074537808 */ /* 0x010fe40004800000 */
[----:B-1----:R-:W-:-:S05]  /*bd30*/  FSEL R116, R120, -INF , !P4 ;  /* 0xff80000078747808 */ /* 0x002fca0006000000 */
[----:B------:R1:W-:Y:S01]  /*bd40*/  MUFU.TANH R96, R88 ;  /* 0x0000005800607308 */ /* 0x0003e20000002400 */
[----:B------:R-:W-:Y:S02]  /*bd50*/  ISETP.LT.OR P4, PT, R56, R247, P3 ;  /* 0x000000f73800720c */ /* 0x000fe40001f81670 */
[C---:B------:R-:W-:Y:S02]  /*bd60*/  LOP3.LUT P3, RZ, R252.reuse, 0x8, RZ, 0xc0, !PT ;  /* 0x00000008fcff7812 */ /* 0x040fe4000786c0ff */
[----:B------:R-:W-:Y:S02]  /*bd70*/  LOP3.LUT R252, R252, 0xfffffffe, RZ, 0xc0, !PT ;  /* 0xfffffffefcfc7812 */ /* 0x000fe400078ec0ff */
[----:B------:R-:W-:Y:S01]  /*bd80*/  ISETP.GE.AND P1, PT, R56, R242, PT ;  /* 0x000000f23800720c */ /* 0x000fe20003f26270 */
[----:B------:R-:W-:Y:S01]  /*bd90*/  MUFU.TANH R121, R121 ;  /* 0x0000007900797308 */ /* 0x000fe20000002400 */
[----:B------:R-:W-:Y:S01]  /*bda0*/  FMUL.FTZ R84, R84, c[0x0][0x2ec] ;  /* 0x0000bb0054547a20 */ /* 0x000fe20000410000 */
[----:B------:R-:W-:-:S02]  /*bdb0*/  @P5 LOP3.LUT R252, R252, 0x1, RZ, 0xfc, !PT ;  /* 0x00000001fcfc5812 */ /* 0x000fc400078efcff */
[----:B-1----:R-:W-:-:S04]  /*bdc0*/  FSEL R88, R123, -INF , !P0 ;  /* 0xff8000007b587808 */ /* 0x002fc80004000000 */
[----:B------:R-:W-:Y:S01]  /*bdd0*/  MUFU.TANH R118, R118 ;  /* 0x0000007600767308 */ /* 0x000fe20000002400 */
[C---:B------:R-:W-:Y:S02]  /*bde0*/  ISETP.GE.AND P0, PT, R56.reuse, R240, PT ;  /* 0x000000f03800720c */ /* 0x040fe40003f06270 */
[C---:B------:R-:W-:Y:S02]  /*bdf0*/  ISETP.LT.OR P6, PT, R56.reuse, R243, P1 ;  /* 0x000000f33800720c */ /* 0x040fe40000fc1670 */
[----:B------:R-:W-:-:S03]  /*be00*/  ISETP.LT.OR P5, PT, R56, R241, P0 ;  /* 0x000000f13800720c */ /* 0x000fc600007a1670 */
[----:B------:R1:W3:Y:S01]  /*be10*/  MUFU.TANH R207, R108 ;  /* 0x0000006c00cf7308 */ /* 0x0002e20000002400 */
[----:B------:R-:W-:Y:S01]  /*be20*/  IADD3 R56, R72, 0x9, RZ ;  /* 0x0000000948387810 */ /* 0x000fe20007ffe0ff */
[----:B------:R-:W-:-:S06]  /*be30*/  FMUL.FTZ R74, R74, c[0x0][0x2ec] ;  /* 0x0000bb004a4a7a20 */ /* 0x000fcc0000410000 */
[----:B------:R4:W-:Y:S01]  /*be40*/  MUFU.TANH R202, R94 ;  /* 0x0000005e00ca7308 */ /* 0x0009e20000002400 */
[----:B------:R-:W-:Y:S01]  /*be50*/  FMUL.FTZ R65, R65, c[0x0][0x2ec] ;  /* 0x0000bb0041417a20 */ /* 0x000fe20000410000 */
[----:B------:R-:W-:Y:S01]  /*be60*/  LOP3.LUT P1, RZ, R252, 0x2, RZ, 0xc0, !PT ;  /* 0x00000002fcff7812 */ /* 0x000fe2000782c0ff */
[----:B------:R-:W-:Y:S02]  /*be70*/  FMUL.FTZ R80, R80, c[0x0][0x2ec] ;  /* 0x0000bb0050507a20 */ /* 0x000fe40000410000 */
[----:B-1----:R-:W-:Y:S02]  /*be80*/  FMUL.FTZ R108, R109, c[0x0][0x2ec] ;  /* 0x0000bb006d6c7a20 */ /* 0x002fe40000410000 */
[----:B----4-:R-:W-:Y:S02]  /*be90*/  FMUL.FTZ R94, R95, c[0x0][0x2ec] ;  /* 0x0000bb005f5e7a20 */ /* 0x010fe40000410000 */
[----:B------:R-:W-:Y:S02]  /*bea0*/  FMUL.FTZ R95, R97, c[0x0][0x2ec] ;  /* 0x0000bb00615f7a20 */ /* 0x000fe40000410000 */
[----:B------:R-:W-:-:S02]  /*beb0*/  FMUL.FTZ R97, R99, c[0x0][0x2ec] ;  /* 0x0000bb0063617a20 */ /* 0x000fc40000410000 */
[----:B------:R2:W-:Y:S01]  /*bec0*/  MUFU.TANH R99, R84 ;  /* 0x0000005400637308 */ /* 0x0005e20000002400 */
[----:B------:R-:W-:Y:S02]  /*bed0*/  FMUL.FTZ R109, R111, c[0x0][0x2ec] ;  /* 0x0000bb006f6d7a20 */ /* 0x000fe40000410000 */
[----:B------:R-:W-:-:S05]  /*bee0*/  FMUL.FTZ R111, R115, c[0x0][0x2ec] ;  /* 0x0000bb00736f7a20 */ /* 0x000fca0000410000 */
[----:B------:R1:W-:Y:S01]  /*bef0*/  MUFU.TANH R208, R74 ;  /* 0x0000004a00d07308 */ /* 0x0003e20000002400 */
[----:B--2---:R-:W-:Y:S02]  /*bf00*/  FSEL R84, R117, -INF , !P2 ;  /* 0xff80000075547808 */ /* 0x004fe40005000000 */
[----:B------:R-:W-:-:S05]  /*bf10*/  ISETP.GE.AND P2, PT, R56, R244, PT ;  /* 0x000000f43800720c */ /* 0x000fca0003f46270 */
[----:B------:R2:W-:Y:S01]  /*bf20*/  MUFU.TANH R115, R80 ;  /* 0x0000005000737308 */ /* 0x0005e20000002400 */
[----:B------:R-:W-:Y:S01]  /*bf30*/  ISETP.LT.OR P2, PT, R56, R245, P2 ;  /* 0x000000f53800720c */ /* 0x000fe20001741670 */
[----:B-1----:R-:W-:-:S06]  /*bf40*/  FMUL.FTZ R74, R75, c[0x0][0x2ec] ;  /* 0x0000bb004b4a7a20 */ /* 0x002fcc0000410000 */
[----:B------:R1:W-:Y:S01]  /*bf50*/  MUFU.TANH R75, R65 ;  /* 0x00000041004b7308 */ /* 0x0003e20000002400 */
[----:B---3--:R-:W-:Y:S02]  /*bf60*/  FSEL R207, R207, -INF , !P4 ;  /* 0xff800000cfcf7808 */ /* 0x008fe40006000000 */
[----:B--2---:R-:W-:Y:S02]  /*bf70*/  FSEL R80, R118, -INF , !P1 ;  /* 0xff80000076507808 */ /* 0x004fe40004800000 */
[C---:B------:R-:W-:Y:S02]  /*bf80*/  ISETP.GE.AND P1, PT, R56.reuse, R242, PT ;  /* 0x000000f23800720c */ /* 0x040fe40003f26270 */
[----:B-1----:R-:W-:Y:S02]  /*bf90*/  FSEL R65, R121, -INF , !P3 ;  /* 0xff80000079417808 */ /* 0x002fe40005800000 */
[C---:B------:R-:W-:Y:S01]  /*bfa0*/  ISETP.GE.AND P3, PT, R56.reuse, R246, PT ;  /* 0x000000f63800720c */ /* 0x040fe20003f66270 */
[----:B------:R-:W1:Y:S01]  /*bfb0*/  MUFU.TANH R113, R113 ;  /* 0x0000007100717308 */ /* 0x000e620000002400 */
[----:B------:R-:W-:-:S02]  /*bfc0*/  ISETP.LT.OR P1, PT, R56, R243, P1 ;  /* 0x000000f33800720c */ /* 0x000fc40000f21670 */
[----:B------:R-:W-:Y:S02]  /*bfd0*/  ISETP.LT.OR P4, PT, R56, R247, P3 ;  /* 0x000000f73800720c */ /* 0x000fe40001f81670 */
[C---:B------:R-:W-:Y:S02]  /*bfe0*/  LOP3.LUT P3, RZ, R252.reuse, 0x1, RZ, 0xc0, !PT ;  /* 0x00000001fcff7812 */ /* 0x040fe4000786c0ff */
[----:B------:R-:W-:Y:S01]  /*bff0*/  LOP3.LUT R252, R252, 0xfffffff7, RZ, 0xc0, !PT ;  /* 0xfffffff7fcfc7812 */ /* 0x000fe200078ec0ff */
[----:B------:R-:W-:Y:S01]  /*c000*/  FMUL.FTZ R57, R57, c[0x0][0x2ec] ;  /* 0x0000bb0039397a20 */ /* 0x000fe20000410000 */
[----:B------:R-:W-:Y:S01]  /*c010*/  ISETP.GE.AND P0, PT, R56, R240, PT ;  /* 0x000000f03800720c */ /* 0x000fe20003f06270 */
[----:B------:R-:W-:Y:S01]  /*c020*/  FMUL.FTZ R92, R92, c[0x0][0x2ec] ;  /* 0x0000bb005c5c7a20 */ /* 0x000fe20000410000 */
[----:B------:R-:W-:Y:S01]  /*c030*/  @P2 LOP3.LUT R252, R252, 0x8, RZ, 0xfc, !PT ;  /* 0x00000008fcfc2812 */ /* 0x000fe200078efcff */
[----:B------:R-:W2:Y:S01]  /*c040*/  MUFU.TANH R108, R108 ;  /* 0x0000006c006c7308 */ /* 0x000ea20000002400 */
[----:B------:R-:W-:Y:S01]  /*c050*/  FMUL.FTZ R101, R101, c[0x0][0x2ec] ;  /* 0x0000bb0065657a20 */ /* 0x000fe20000410000 */
[----:B------:R-:W-:Y:S01]  /*c060*/  ISETP.LT.OR P0, PT, R56, R241, P0 ;  /* 0x000000f13800720c */ /* 0x000fe20000701670 */
[----:B------:R-:W-:Y:S01]  /*c070*/  FMUL.FTZ R98, R98, c[0x0][0x2ec] ;  /* 0x0000bb0062627a20 */ /* 0x000fe20000410000 */
[----:B------:R-:W-:Y:S01]  /*c080*/  LOP3.LUT R252, R252, 0xfffffffb, RZ, 0xc0, !PT ;  /* 0xfffffffbfcfc7812 */ /* 0x000fe200078ec0ff */
[----:B------:R-:W-:-:S02]  /*c090*/  FMUL.FTZ R89, R89, c[0x0][0x2ec] ;  /* 0x0000bb0059597a20 */ /* 0x000fc40000410000 */
[----:B------:R-:W-:Y:S01]  /*c0a0*/  FMUL.FTZ R87, R87, c[0x0][0x2ec] ;  /* 0x0000bb0057577a20 */ /* 0x000fe20000410000 */
[----:B------:R3:W-:Y:S01]  /*c0b0*/  MUFU.TANH R123, R57 ;  /* 0x00000039007b7308 */ /* 0x0007e20000002400 */
[----:B------:R-:W-:Y:S02]  /*c0c0*/  FMUL.FTZ R112, R112, c[0x0][0x2ec] ;  /* 0x0000bb0070707a20 */ /* 0x000fe40000410000 */
[----:B------:R-:W-:Y:S02]  /*c0d0*/  FMUL.FTZ R85, R85, c[0x0][0x2ec] ;  /* 0x0000bb0055557a20 */ /* 0x000fe40000410000 */
[----:B------:R-:W-:-:S03]  /*c0e0*/  FMUL.FTZ R76, R76, c[0x0][0x2ec] ;  /* 0x0000bb004c4c7a20 */ /* 0x000fc60000410000 */
[----:B------:R4:W-:Y:S01]  /*c0f0*/  MUFU.TANH R204, R92 ;  /* 0x0000005c00cc7308 */ /* 0x0009e20000002400 */
[----:B------:R-:W-:Y:S01]  /*c100*/  @P1 LOP3.LUT R252, R252, 0x4, RZ, 0xfc, !PT ;  /* 0x00000004fcfc1812 */ /* 0x000fe200078efcff */
[----:B------:R-:W-:Y:S01]  /*c110*/  FMUL.FTZ R66, R66, c[0x0][0x2ec] ;  /* 0x0000bb0042427a20 */ /* 0x000fe20000410000 */
[----:B---3--:R-:W-:-:S05]  /*c120*/  IADD3 R57, R72, 0x10, RZ ;  /* 0x0000001048397810 */ /* 0x008fca0007ffe0ff */
[----:B------:R-:W-:Y:S01]  /*c130*/  MUFU.TANH R201, R101 ;  /* 0x0000006500c97308 */ /* 0x000fe20000002400 */
[----:B------:R-:W-:Y:S01]  /*c140*/  ISETP.GE.AND P2, PT, R57, R244, PT ;  /* 0x000000f43900720c */ /* 0x000fe20003f46270 */
[----:B----4-:R-:W-:-:S06]  /*c150*/  FMUL.FTZ R92, R93, c[0x0][0x2ec] ;  /* 0x0000bb005d5c7a20 */ /* 0x010fcc0000410000 */
[----:B------:R-:W-:Y:S01]  /*c160*/  MUFU.TANH R101, R98 ;  /* 0x0000006200657308 */ /* 0x000fe20000002400 */
[----:B------:R-:W-:-:S07]  /*c170*/  LOP3.LUT R252, R252, 0xfffffffd, RZ, 0xc0, !PT ;  /* 0xfffffffdfcfc7812 */ /* 0x000fce00078ec0ff */
[----:B------:R3:W-:Y:S01]  /*c180*/  MUFU.TANH R93, R89 ;  /* 0x00000059005d7308 */ /* 0x0007e20000002400 */
[----:B------:R-:W-:-:S07]  /*c190*/  @P0 LOP3.LUT R252, R252, 0x2, RZ, 0xfc, !PT ;  /* 0x00000002fcfc0812 */ /* 0x000fce00078efcff */
[----:B------:R-:W-:Y:S01]  /*c1a0*/  MUFU.TANH R98, R87 ;  /* 0x0000005700627308 */ /* 0x000fe20000002400 */
[----:B---3--:R-:W-:-:S07]  /*c1b0*/  FMUL.FTZ R89, R90, c[0x0][0x2ec] ;  /* 0x0000bb005a597a20 */ /* 0x008fce0000410000 */
[----:B------:R3:W-:Y:S01]  /*c1c0*/  MUFU.TANH R87, R76 ;  /* 0x0000004c00577308 */ /* 0x0007e20000002400 */
[----:B------:R-:W-:-:S07]  /*c1d0*/  FMUL.FTZ R90, R91, c[0x0][0x2ec] ;  /* 0x0000bb005b5a7a20 */ /* 0x000fce0000410000 */
[----:B------:R1:W-:Y:S01]  /*c1e0*/  MUFU.TANH R91, R85 ;  /* 0x00000055005b7308 */ /* 0x0003e20000002400 */
[----:B------:R-:W-:-:S07]  /*c1f0*/  FMUL.FTZ R104, R104, c[0x0][0x2ec] ;  /* 0x0000bb0068687a20 */ /* 0x000fce0000410000 */
[----:B------:R-:W-:Y:S01]  /*c200*/  MUFU.TANH R112, R112 ;  /* 0x0000007000707308 */ /* 0x000fe20000002400 */
[----:B---3--:R-:W-:Y:S02]  /*c210*/  FMUL.FTZ R76, R77, c[0x0][0x2ec] ;  /* 0x0000bb004d4c7a20 */ /* 0x008fe40000410000 */
[----:B------:R-:W-:Y:S01]  /*c220*/  FMUL.FTZ R77, R79, c[0x0][0x2ec] ;  /* 0x0000bb004f4d7a20 */ /* 0x000fe20000410000 */
[----:B-1----:R-:W-:-:S04]  /*c230*/  FSEL R85, R113, -INF , !P5 ;  /* 0xff80000071557808 */ /* 0x002fc80006800000 */
[----:B------:R-:W1:Y:S01]  /*c240*/  MUFU.TANH R110, R110 ;  /* 0x0000006e006e7308 */ /* 0x000e620000002400 */
[----:B------:R-:W-:Y:S01]  /*c250*/  ISETP.LT.OR P5, PT, R57, R245, P2 ;  /* 0x000000f53900720c */ /* 0x000fe200017a1670 */
[----:B------:R-:W-:Y:S01]  /*c260*/  FMUL.FTZ R100, R100, c[0x0][0x2ec] ;  /* 0x0000bb0064647a20 */ /* 0x000fe20000410000 */
[----:B--2---:R-:W-:-:S05]  /*c270*/  FSEL R56, R108, -INF , !P4 ;  /* 0xff8000006c387808 */ /* 0x004fca0006000000 */
[----:B------:R2:W-:Y:S01]  /*c280*/  MUFU.TANH R79, R66 ;  /* 0x00000042004f7308 */ /* 0x0005e20000002400 */
[----:B------:R-:W-:Y:S01]  /*c290*/  FMUL.FTZ R78, R78, c[0x0][0x2ec] ;  /* 0x0000bb004e4e7a20 */ /* 0x000fe20000410000 */
[----:B------:R-:W-:Y:S01]  /*c2a0*/  LOP3.LUT P2, RZ, R252, 0x4, RZ, 0xc0, !PT ;  /* 0x00000004fcff7812 */ /* 0x000fe2000784c0ff */
[----:B------:R-:W-:-:S05]  /*c2b0*/  FMUL.FTZ R62, R62, c[0x0][0x2ec] ;  /* 0x0000bb003e3e7a20 */ /* 0x000fca0000410000 */
[----:B------:R-:W3:Y:S01]  /*c2c0*/  MUFU.TANH R111, R111 ;  /* 0x0000006f006f7308 */ /* 0x000ee20000002400 */
[----:B--2---:R-:W-:Y:S02]  /*c2d0*/  FSEL R66, R119, -INF , !P3 ;  /* 0xff80000077427808 */ /* 0x004fe40005800000 */
[----:B------:R-:W-:-:S05]  /*c2e0*/  ISETP.GE.AND P3, PT, R57, R246, PT ;  /* 0x000000f63900720c */ /* 0x000fca0003f66270 */
[----:B------:R-:W2:Y:S01]  /*c2f0*/  MUFU.TANH R109, R109 ;  /* 0x0000006d006d7308 */ /* 0x000ea20000002400 */
[----:B------:R-:W-:Y:S02]  /*c300*/  ISETP.LT.OR P4, PT, R57, R247, P3 ;  /* 0x000000f73900720c */ /* 0x000fe40001f81670 */
[----:B------:R-:W-:Y:S01]  /*c310*/  LOP3.LUT P3, RZ, R252, 0x8, RZ, 0xc0, !PT ;  /* 0x00000008fcff7812 */ /* 0x000fe2000786c0ff */
[----:B------:R-:W-:Y:S01]  /*c320*/  FMUL.FTZ R60, R60, c[0x0][0x2ec] ;  /* 0x0000bb003c3c7a20 */ /* 0x000fe20000410000 */
[----:B------:R-:W-:-:S03]  /*c330*/  LOP3.LUT R252, R252, 0xfffffffe, RZ, 0xc0, !PT ;  /* 0xfffffffefcfc7812 */ /* 0x000fc600078ec0ff */
[----:B------:R4:W-:Y:S01]  /*c340*/  MUFU.TANH R211, R100 ;  /* 0x0000006400d37308 */ /* 0x0009e20000002400 */
[----:B------:R-:W-:Y:S01]  /*c350*/  FMUL.FTZ R61, R61, c[0x0][0x2ec] ;  /* 0x0000bb003d3d7a20 */ /* 0x000fe20000410000 */
[----:B------:R-:W-:Y:S02]  /*c360*/  ISETP.GE.AND P1, PT, R57, R242, PT ;  /* 0x000000f23900720c */ /* 0x000fe40003f26270 */
[----:B------:R-:W-:-:S04]  /*c370*/  @P5 LOP3.LUT R252, R252, 0x1, RZ, 0xfc, !PT ;  /* 0x00000001fcfc5812 */ /* 0x000fc800078efcff */
[----:B------:R-:W1:Y:S01]  /*c380*/  MUFU.TANH R104, R104 ;  /* 0x0000006800687308 */ /* 0x000e620000002400 */
[----:B------:R-:W-:Y:S01]  /*c390*/  ISETP.GE.AND P0, PT, R57, R240, PT ;  /* 0x000000f03900720c */ /* 0x000fe20003f06270 */
[----:B----4-:R-:W-:-:S06]  /*c3a0*/  FMUL.FTZ R100, R103, c[0x0][0x2ec] ;  /* 0x0000bb0067647a20 */ /* 0x010fcc0000410000 */
[----:B------:R4:W-:Y:S01]  /*c3b0*/  MUFU.TANH R113, R62 ;  /* 0x0000003e00717308 */ /* 0x0009e20000002400 */
[----:B------:R-:W-:-:S07]  /*c3c0*/  FMUL.FTZ R67, R67, c[0x0][0x2ec] ;  /* 0x0000bb0043437a20 */ /* 0x000fce0000410000 */
[----:B------:R1:W-:Y:S01]  /*c3d0*/  MUFU.TANH R103, R78 ;  /* 0x0000004e00677308 */ /* 0x0003e20000002400 */
[----:B------:R-:W-:Y:S02]  /*c3e0*/  ISETP.LT.OR P5, PT, R57, R241, P0 ;  /* 0x000000f13900720c */ /* 0x000fe400007a1670 */
[----:B----4-:R-:W-:-:S05]  /*c3f0*/  IADD3 R62, R72, 0x11, RZ ;  /* 0x00000011483e7810 */ /* 0x010fca0007ffe0ff */
[----:B------:R4:W-:Y:S01]  /*c400*/  MUFU.TANH R117, R61 ;  /* 0x0000003d00757308 */ /* 0x0009e20000002400 */
[----:B-1----:R-:W-:-:S07]  /*c410*/  FMUL.FTZ R78, R81, c[0x0][0x2ec] ;  /* 0x0000bb00514e7a20 */ /* 0x002fce0000410000 */
[----:B------:R1:W-:Y:S01]  /*c420*/  MUFU.TANH R81, R60 ;  /* 0x0000003c00517308 */ /* 0x0003e20000002400 */
[----:B----4-:R-:W-:Y:S02]  /*c430*/  FSEL R61, R110, -INF , !P2 ;  /* 0xff8000006e3d7808 */ /* 0x010fe40005000000 */
[----:B------:R-:W-:Y:S02]  /*c440*/  ISETP.GE.AND P2, PT, R62, R244, PT ;  /* 0x000000f43e00720c */ /* 0x000fe40003f46270 */
[----:B-1----:R-:W-:Y:S02]  /*c450*/  FSEL R60, R112, -INF , !P6 ;  /* 0xff800000703c7808 */ /* 0x002fe40007000000 */
[----:B------:R-:W-:Y:S02]  /*c460*/  ISETP.LT.OR P6, PT, R57, R243, P1 ;  /* 0x000000f33900720c */ /* 0x000fe40000fc1670 */
[----:B------:R-:W-:Y:S01]  /*c470*/  LOP3.LUT P1, RZ, R252, 0x2, RZ, 0xc0, !PT ;  /* 0x00000002fcff7812 */ /* 0x000fe2000782c0ff */
[----:B------:R2:W-:Y:S01]  /*c480*/  MUFU.TANH R206, R67 ;  /* 0x0000004300ce7308 */ /* 0x0005e20000002400 */
[----:B------:R-:W-:-:S02]  /*c490*/  ISETP.LT.OR P2, PT, R62, R245, P2 ;  /* 0x000000f53e00720c */ /* 0x000fc40001741670 */
[----:B---3--:R-:W-:Y:S01]  /*c4a0*/  FSEL R57, R111, -INF , !P1 ;  /* 0xff8000006f397808 */ /* 0x008fe20004800000 */
[----:B------:R-:W-:Y:S01]  /*c4b0*/  FMUL.FTZ R102, R102, c[0x0][0x2ec] ;  /* 0x0000bb0066667a20 */ /* 0x000fe20000410000 */
[----:B------:R-:W-:-:S03]  /*c4c0*/  ISETP.GE.AND P1, PT, R62, R242, PT ;  /* 0x000000f23e00720c */ /* 0x000fc60003f26270 */
[----:B------:R1:W-:Y:S01]  /*c4d0*/  STL [R1+0x28], R57 ;  /* 0x0000283901007387 */ /* 0x0003e20000100800 */
[C---:B------:R-:W-:Y:S01]  /*c4e0*/  ISETP.LT.OR P1, PT, R62.reuse, R243, P1 ;  /* 0x000000f33e00720c */ /* 0x040fe20000f21670 */
[----:B------:R-:W3:Y:S01]  /*c4f0*/  MUFU.TANH R102, R102 ;  /* 0x0000006600667308 */ /* 0x000ee20000002400 */
[----:B--2---:R-:W-:Y:S02]  /*c500*/  FSEL R67, R109, -INF , !P3 ;  /* 0xff8000006d437808 */ /* 0x004fe40005800000 */
[----:B------:R-:W-:-:S05]  /*c510*/  ISETP.GE.AND P3, PT, R62, R246, PT ;  /* 0x000000f63e00720c */ /* 0x000fca0003f66270 */
[----:B------:R-:W2:Y:S01]  /*c520*/  MUFU.TANH R105, R105 ;  /* 0x0000006900697308 */ /* 0x000ea20000002400 */
[----:B------:R-:W-:Y:S01]  /*c530*/  ISETP.GE.AND P0, PT, R62, R240, PT ;  /* 0x000000f03e00720c */ /* 0x000fe20003f06270 */
[----:B------:R-:W-:-:S03]  /*c540*/  FMUL.FTZ R53, R53, c[0x0][0x2ec] ;  /* 0x0000bb0035357a20 */ /* 0x000fc60000410000 */
[----:B------:R-:W-:Y:S02]  /*c550*/  ISETP.LT.OR P0, PT, R62, R241, P0 ;  /* 0x000000f13e00720c */ /* 0x000fe40000701670 */
[----:B-1----:R-:W-:Y:S02]  /*c560*/  FSEL R57, R104, -INF , !P4 ;  /* 0xff80000068397808 */ /* 0x002fe40006000000 */
[----:B------:R-:W-:Y:S02]  /*c570*/  ISETP.LT.OR P4, PT, R62, R247, P3 ;  /* 0x000000f73e00720c */ /* 0x000fe40001f81670 */
[C---:B------:R-:W-:Y:S02]  /*c580*/  LOP3.LUT P3, RZ, R252.reuse, 0x1, RZ, 0xc0, !PT ;  /* 0x00000001fcff7812 */ /* 0x040fe4000786c0ff */
[----:B------:R-:W-:Y:S01]  /*c590*/  LOP3.LUT R252, R252, 0xfffffff7, RZ, 0xc0, !PT ;  /* 0xfffffff7fcfc7812 */ /* 0x000fe200078ec0ff */
[----:B------:R1:W-:Y:S03]  /*c5a0*/  MUFU.TANH R62, R53 ;  /* 0x00000035003e7308 */ /* 0x0003e60000002400 */
[----:B------:R-:W-:Y:S01]  /*c5b0*/  @P2 LOP3.LUT R252, R252, 0x8, RZ, 0xfc, !PT ;  /* 0x00000008fcfc2812 */ /* 0x000fe200078efcff */
[----:B------:R-:W-:-:S03]  /*c5c0*/  FMUL.FTZ R63, R63, c[0x0][0x2ec] ;  /* 0x0000bb003f3f7a20 */ /* 0x000fc60000410000 */
[----:B------:R-:W-:Y:S01]  /*c5d0*/  LOP3.LUT R252, R252, 0xfffffffb, RZ, 0xc0, !PT ;  /* 0xfffffffbfcfc7812 */ /* 0x000fe200078ec0ff */
[----:B------:R-:W-:-:S03]  /*c5e0*/  FMUL.FTZ R52, R52, c[0x0][0x2ec] ;  /* 0x0000bb0034347a20 */ /* 0x000fc60000410000 */
[----:B------:R-:W-:Y:S02]  /*c5f0*/  @P1 LOP3.LUT R252, R252, 0x4, RZ, 0xfc, !PT ;  /* 0x00000004fcfc1812 */ /* 0x000fe400078efcff */
[----:B-1----:R-:W-:Y:S01]  /*c600*/  IADD3 R53, R72, 0x18, RZ ;  /* 0x0000001848357810 */ /* 0x002fe20007ffe0ff */
[----:B------:R-:W-:-:S03]  /*c610*/  IMAD.MOV.U32 R108, RZ, RZ, R79 ;  /* 0x000000ffff6c7224 */ /* 0x000fc600078e004f */
[C---:B------:R-:W-:Y:S01]  /*c620*/  ISETP.GE.AND P2, PT, R53.reuse, R244, PT ;  /* 0x000000f43500720c */ /* 0x040fe20003f46270 */
[----:B------:R-:W-:Y:S01]  /*c630*/  MUFU.TANH R112, R63 ;  /* 0x0000003f00707308 */ /* 0x000fe20000002400 */
[----:B---3--:R-:W-:Y:S02]  /*c640*/  FSEL R79, R102, -INF , !P5 ;  /* 0xff800000664f7808 */ /* 0x008fe40006800000 */
[----:B------:R-:W-:Y:S02]  /*c650*/  LOP3.LUT R252, R252, 0xfffffffd, RZ, 0xc0, !PT ;  /* 0xfffffffdfcfc7812 */ /* 0x000fe400078ec0ff */
[----:B------:R-:W-:-:S03]  /*c660*/  ISETP.LT.OR P5, PT, R53, R245, P2 ;  /* 0x000000f53500720c */ /* 0x000fc600017a1670 */
[----:B------:R2:W-:Y:S01]  /*c670*/  MUFU.TANH R63, R52 ;  /* 0x00000034003f7308 */ /* 0x0005e20000002400 */
[----:B------:R-:W-:Y:S02]  /*c680*/  @P0 LOP3.LUT R252, R252, 0x2, RZ, 0xfc, !PT ;  /* 0x00000002fcfc0812 */ /* 0x000fe400078efcff */
[----:B------:R-:W-:Y:S02]  /*c690*/  FSEL R205, R205, -INF , !P4 ;  /* 0xff800000cdcd7808 */ /* 0x000fe40006000000 */
[----:B------:R-:W-:Y:S02]  /*c6a0*/  LOP3.LUT P2, RZ, R252, 0x4, RZ, 0xc0, !PT ;  /* 0x00000004fcff7812 */ /* 0x000fe4000784c0ff */
[----:B------:R-:W-:Y:S01]  /*c6b0*/  ISETP.GE.AND P1, PT, R53, R242, PT ;  /* 0x000000f23500720c */ /* 0x000fe20003f26270 */
[----:B------:R-:W1:Y:S01]  /*c6c0*/  MUFU.TANH R100, R100 ;  /* 0x0000006400647308 */ /* 0x000e620000002400 */
[----:B--2---:R-:W-:Y:S02]  /*c6d0*/  FSEL R52, R105, -INF , !P3 ;  /* 0xff80000069347808 */ /* 0x004fe40005800000 */
[----:B------:R-:W-:-:S04]  /*c6e0*/  ISETP.GE.AND P3, PT, R53, R246, PT ;  /* 0x000000f63500720c */ /* 0x000fc80003f66270 */
[C---:B------:R-:W-:Y:S02]  /*c6f0*/  ISETP.LT.OR P4, PT, R53.reuse, R247, P3 ;  /* 0x000000f73500720c */ /* 0x040fe40001f81670 */
[C---:B------:R-:W-:Y:S02]  /*c700*/  LOP3.LUT P3, RZ, R252.reuse, 0x8, RZ, 0xc0, !PT ;  /* 0x00000008fcff7812 */ /* 0x040fe4000786c0ff */
[----:B------:R-:W-:Y:S02]  /*c710*/  LOP3.LUT R252, R252, 0xfffffffe, RZ, 0xc0, !PT ;  /* 0xfffffffefcfc7812 */ /* 0x000fe400078ec0ff */
[----:B------:R-:W-:Y:S02]  /*c720*/  ISETP.GE.AND P0, PT, R53, R240, PT ;  /* 0x000000f03500720c */ /* 0x000fe40003f06270 */
[----:B------:R-:W-:Y:S02]  /*c730*/  FSEL R211, R211, -INF , !P6 ;  /* 0xff800000d3d37808 */ /* 0x000fe40007000000 */
[----:B------:R-:W-:-:S02]  /*c740*/  @P5 LOP3.LUT R252, R252, 0x1, RZ, 0xfc, !PT ;  /* 0x00000001fcfc5812 */ /* 0x000fc400078efcff */
[C---:B------:R-:W-:Y:S02]  /*c750*/  ISETP.LT.OR P6, PT, R53.reuse, R243, P1 ;  /* 0x000000f33500720c */ /* 0x040fe40000fc1670 */
[----:B------:R-:W-:Y:S02]  /*c760*/  ISETP.LT.OR P5, PT, R53, R241, P0 ;  /* 0x000000f13500720c */ /* 0x000fe400007a1670 */
[----:B------:R-:W-:Y:S02]  /*c770*/  IADD3 R53, R72, 0x19, RZ ;  /* 0x0000001948357810 */ /* 0x000fe40007ffe0ff */
[----:B------:R-:W-:Y:S02]  /*c780*/  FSEL R201, R201, -INF , !P2 ;  /* 0xff800000c9c97808 */ /* 0x000fe40005000000 */
[----:B------:R-:W-:Y:S02]  /*c790*/  ISETP.GE.AND P2, PT, R53, R244, PT ;  /* 0x000000f43500720c */ /* 0x000fe40003f46270 */
[----:B------:R-:W-:-:S02]  /*c7a0*/  LOP3.LUT P1, RZ, R252, 0x2, RZ, 0xc0, !PT ;  /* 0x00000002fcff7812 */ /* 0x000fc4000782c0ff */
[----:B------:R-:W-:Y:S01]  /*c7b0*/  ISETP.LT.OR P2, PT, R53, R245, P2 ;  /* 0x000000f53500720c */ /* 0x000fe20001741670 */
[----:B------:R-:W-:Y:S01]  /*c7c0*/  IMAD.MOV.U32 R109, RZ, RZ, R81 ;  /* 0x000000ffff6d7224 */ /* 0x000fe200078e0051 */
[----:B------:R-:W-:Y:S02]  /*c7d0*/  FSEL R203, R203, -INF , !P3 ;  /* 0xff800000cbcb7808 */ /* 0x000fe40005800000 */
[C---:B------:R-:W-:Y:S02]  /*c7e0*/  ISETP.GE.AND P3, PT, R53.reuse, R246, PT ;  /* 0x000000f63500720c */ /* 0x040fe40003f66270 */
[----:B-1----:R-:W-:Y:S02]  /*c7f0*/  FSEL R81, R100, -INF , !P1 ;  /* 0xff80000064517808 */ /* 0x002fe40004800000 */
[----:B------:R-:W-:Y:S02]  /*c800*/  ISETP.GE.AND P1, PT, R53, R242, PT ;  /* 0x000000f23500720c */ /* 0x000fe40003f26270 */
[----:B------:R-:W-:-:S02]  /*c810*/  FSEL R204, R204, -INF , !P4 ;  /* 0xff800000cccc7808 */ /* 0x000fc40006000000 */
[C---:B------:R-:W-:Y:S02]  /*c820*/  ISETP.LT.OR P4, PT, R53.reuse, R247, P3 ;  /* 0x000000f73500720c */ /* 0x040fe40001f81670 */
[C---:B------:R-:W-:Y:S02]  /*c830*/  LOP3.LUT P3, RZ, R252.reuse, 0x1, RZ, 0xc0, !PT ;  /* 0x00000001fcff7812 */ /* 0x040fe4000786c0ff */
[C---:B------:R-:W-:Y:S02]  /*c840*/  ISETP.LT.OR P1, PT, R53.reuse, R243, P1 ;  /* 0x000000f33500720c */ /* 0x040fe40000f21670 */
[----:B------:R-:W-:Y:S02]  /*c850*/  LOP3.LUT R252, R252, 0xfffffff7, RZ, 0xc0, !PT ;  /* 0xfffffff7fcfc7812 */ /* 0x000fe400078ec0ff */
[C---:B------:R-:W-:Y:S02]  /*c860*/  ISETP.GE.AND P0, PT, R53.reuse, R240, PT ;  /* 0x000000f03500720c */ /* 0x040fe40003f06270 */
[----:B------:R-:W-:Y:S01]  /*c870*/  @P2 LOP3.LUT R252, R252, 0x8, RZ, 0xfc, !PT ;  /* 0x00000008fcfc2812 */ /* 0x000fe200078efcff */
[----:B------:R-:W1:Y:S01]  /*c880*/  MUFU.TANH R92, R92 ;  /* 0x0000005c005c7308 */ /* 0x000e620000002400 */
[----:B------:R-:W-:-:S02]  /*c890*/  ISETP.LT.OR P0, PT, R53, R241, P0 ;  /* 0x000000f13500720c */ /* 0x000fc40000701670 */
[----:B------:R-:W-:Y:S02]  /*c8a0*/  LOP3.LUT R252, R252, 0xfffffffb, RZ, 0xc0, !PT ;  /* 0xfffffffbfcfc7812 */ /* 0x000fe400078ec0ff */
[----:B------:R-:W-:Y:S01]  /*c8b0*/  IADD3 R53, R72, 0x20, RZ ;  /* 0x0000002048357810 */ /* 0x000fe20007ffe0ff */
[----:B------:R-:W-:Y:S01]  /*c8c0*/  FMUL.FTZ R82, R82, c[0x0][0x2ec] ;  /* 0x0000bb0052527a20 */ /* 0x000fe20000410000 */
[----:B------:R-:W-:Y:S01]  /*c8d0*/  @P1 LOP3.LUT R252, R252, 0x4, RZ, 0xfc, !PT ;  /* 0x00000004fcfc1812 */ /* 0x000fe200078efcff */
[----:B------:R-:W2:Y:S01]  /*c8e0*/  MUFU.TANH R95, R95 ;  /* 0x0000005f005f7308 */ /* 0x000ea20000002400 */
[----:B------:R-:W-:Y:S02]  /*c8f0*/  ISETP.GE.AND P2, PT, R53, R244, PT ;  /* 0x000000f43500720c */ /* 0x000fe40003f46270 */
[----:B------:R-:W-:-:S05]  /*c900*/  LOP3.LUT R252, R252, 0xfffffffd, RZ, 0xc0, !PT ;  /* 0xfffffffdfcfc7812 */ /* 0x000fca00078ec0ff */
[----:B------:R3:W-:Y:S01]  /*c910*/  MUFU.TANH R209, R82 ;  /* 0x0000005200d17308 */ /* 0x0007e20000002400 */
[----:B------:R-:W-:Y:S02]  /*c920*/  FSEL R202, R202, -INF , !P3 ;  /* 0xff800000caca7808 */ /* 0x000fe40005800000 */
[----:B------:R-:W-:Y:S01]  /*c930*/  ISETP.GE.AND P3, PT, R53, R246, PT ;  /* 0x000000f63500720c */ /* 0x000fe20003f66270 */
[----:B------:R-:W-:Y:S01]  /*c940*/  FMUL.FTZ R40, R40, c[0x0][0x2ec] ;  /* 0x0000bb0028287a20 */ /* 0x000fe20000410000 */
[----:B------:R-:W-:-:S03]  /*c950*/  @P0 LOP3.LUT R252, R252, 0x2, RZ, 0xfc, !PT ;  /* 0x00000002fcfc0812 */ /* 0x000fc600078efcff */
[----:B------:R-:W4:Y:S01]  /*c960*/  MUFU.TANH R94, R94 ;  /* 0x0000005e005e7308 */ /* 0x000f220000002400 */
[----:B-1----:R-:W-:Y:S02]  /*c970*/  FSEL R122, R92, -INF , !P4 ;  /* 0xff8000005c7a7808 */ /* 0x002fe40006000000 */
[----:B---3--:R-:W-:Y:S02]  /*c980*/  FSEL R82, R101, -INF , !P5 ;  /* 0xff80000065527808 */ /* 0x008fe40006800000 */
[----:B------:R-:W-:-:S03]  /*c990*/  ISETP.LT.OR P5, PT, R53, R245, P2 ;  /* 0x000000f53500720c */ /* 0x000fc600017a1670 */
[----:B------:R-:W1:Y:S01]  /*c9a0*/  MUFU.TANH R97, R97 ;  /* 0x0000006100617308 */ /* 0x000e620000002400 */
[C---:B------:R-:W-:Y:S02]  /*c9b0*/  ISETP.LT.OR P4, PT, R53.reuse, R247, P3 ;  /* 0x000000f73500720c */ /* 0x040fe40001f81670 */
[C---:B------:R-:W-:Y:S02]  /*c9c0*/  LOP3.LUT P3, RZ, R252.reuse, 0x8, RZ, 0xc0, !PT ;  /* 0x00000008fcff7812 */ /* 0x040fe4000786c0ff */
[C---:B------:R-:W-:Y:S02]  /*c9d0*/  LOP3.LUT P2, RZ, R252.reuse, 0x4, RZ, 0xc0, !PT ;  /* 0x00000004fcff7812 */ /* 0x040fe4000784c0ff */
[----:B------:R-:W-:Y:S01]  /*c9e0*/  LOP3.LUT R252, R252, 0xfffffffe, RZ, 0xc0, !PT ;  /* 0xfffffffefcfc7812 */ /* 0x000fe200078ec0ff */
[----:B------:R3:W-:Y:S01]  /*c9f0*/  MUFU.TANH R104, R40 ;  /* 0x0000002800687308 */ /* 0x0007e20000002400 */
[----:B------:R-:W-:Y:S02]  /*ca00*/  ISETP.GE.AND P1, PT, R53, R242, PT ;  /* 0x000000f23500720c */ /* 0x000fe40003f26270 */
[----:B--2---:R-:W-:-:S02]  /*ca10*/  FSEL R120, R95, -INF , !P2 ;  /* 0xff8000005f787808 */ /* 0x004fc40005000000 */
[----:B------:R-:W-:Y:S02]  /*ca20*/  @P5 LOP3.LUT R252, R252, 0x1, RZ, 0xfc, !PT ;  /* 0x00000001fcfc5812 */ /* 0x000fe400078efcff */
[----:B------:R-:W-:Y:S02]  /*ca30*/  FSEL R200, R200, -INF , !P6 ;  /* 0xff800000c8c87808 */ /* 0x000fe40007000000 */
[----:B------:R-:W-:Y:S02]  /*ca40*/  ISETP.LT.OR P6, PT, R53, R243, P1 ;  /* 0x000000f33500720c */ /* 0x000fe40000fc1670 */
[----:B---3--:R-:W-:-:S04]  /*ca50*/  IADD3 R40, R72, 0x21, RZ ;  /* 0x0000002148287810 */ /* 0x008fc80007ffe0ff */
[----:B------:R-:W-:Y:S02]  /*ca60*/  ISETP.GE.AND P2, PT, R40, R244, PT ;  /* 0x000000f42800720c */ /* 0x000fe40003f46270 */
[----:B------:R-:W-:Y:S02]  /*ca70*/  LOP3.LUT P1, RZ, R252, 0x2, RZ, 0xc0, !PT ;  /* 0x00000002fcff7812 */ /* 0x000fe4000782c0ff */
[----:B------:R-:W-:Y:S01]  /*ca80*/  ISETP.LT.OR P2, PT, R40, R245, P2 ;  /* 0x000000f52800720c */ /* 0x000fe20001741670 */
[----:B------:R-:W-:Y:S01]  /*ca90*/  IMAD.MOV.U32 R110, RZ, RZ, R86 ;  /* 0x000000ffff6e7224 */ /* 0x000fe200078e0056 */
[----:B----4-:R-:W-:Y:S02]  /*caa0*/  FSEL R121, R94, -INF , !P3 ;  /* 0xff8000005e797808 */ /* 0x010fe40005800000 */
[----:B------:R-:W-:Y:S02]  /*cab0*/  ISETP.GE.AND P3, PT, R40, R246, PT ;  /* 0x000000f62800720c */ /* 0x000fe40003f66270 */
[----:B-1----:R-:W-:-:S02]  /*cac0*/  FSEL R86, R97, -INF , !P1 ;  /* 0xff80000061567808 */ /* 0x002fc40004800000 */
[----:B------:R-:W-:Y:S01]  /*cad0*/  ISETP.GE.AND P1, PT, R40, R242, PT ;  /* 0x000000f22800720c */ /* 0x000fe20003f26270 */
[----:B------:R-:W1:Y:S01]  /*cae0*/  MUFU.TANH R89, R89 ;  /* 0x0000005900597308 */ /* 0x000e620000002400 */
[----:B------:R-:W-:Y:S02]  /*caf0*/  FSEL R96, R96, -INF , !P4 ;  /* 0xff80000060607808 */ /* 0x000fe40006000000 */
[----:B------:R-:W-:Y:S02]  /*cb00*/  ISETP.GE.AND P0, PT, R53, R240, PT ;  /* 0x000000f03500720c */ /* 0x000fe40003f06270 */
[----:B------:R-:W-:Y:S02]  /*cb10*/  ISETP.LT.OR P4, PT, R40, R247, P3 ;  /* 0x000000f72800720c */ /* 0x000fe40001f81670 */
[----:B------:R-:W-:Y:S02]  /*cb20*/  LOP3.LUT P3, RZ, R252, 0x1, RZ, 0xc0, !PT ;  /* 0x00000001fcff7812 */ /* 0x000fe4000786c0ff */
[----:B------:R-:W-:Y:S01]  /*cb30*/  ISETP.LT.OR P1, PT, R40, R243, P1 ;  /* 0x000000f32800720c */ /* 0x000fe20000f21670 */
[----:B------:R-:W-:Y:S01]  /*cb40*/  FMUL.FTZ R51, R51, c[0x0][0x2ec] ;  /* 0x0000bb0033337a20 */ /* 0x000fe20000410000 */
[----:B------:R-:W-:Y:S01]  /*cb50*/  LOP3.LUT R252, R252, 0xfffffff7, RZ, 0xc0, !PT ;  /* 0xfffffff7fcfc7812 */ /* 0x000fe200078ec0ff */
[----:B------:R-:W-:Y:S01]  /*cb60*/  FMUL.FTZ R41, R41, c[0x0][0x2ec] ;  /* 0x0000bb0029297a20 */ /* 0x000fe20000410000 */
[----:B------:R-:W-:-:S02]  /*cb70*/  ISETP.LT.OR P5, PT, R53, R241, P0 ;  /* 0x000000f13500720c */ /* 0x000fc400007a1670 */
[----:B------:R-:W-:Y:S02]  /*cb80*/  ISETP.GE.AND P0, PT, R40, R240, PT ;  /* 0x000000f02800720c */ /* 0x000fe40003f06270 */
[----:B------:R-:W-:Y:S01]  /*cb90*/  @P2 LOP3.LUT R252, R252, 0x8, RZ, 0xfc, !PT ;  /* 0x00000008fcfc2812 */ /* 0x000fe200078efcff */
[----:B------:R-:W-:Y:S01]  /*cba0*/  MUFU.TANH R101, R51 ;  /* 0x0000003300657308 */ /* 0x000fe20000002400 */
[----:B------:R-:W-:Y:S02]  /*cbb0*/  ISETP.LT.OR P0, PT, R40, R241, P0 ;  /* 0x000000f12800720c */ /* 0x000fe40000701670 */
[----:B------:R-:W-:-:S05]  /*cbc0*/  LOP3.LUT R252, R252, 0xfffffffb, RZ, 0xc0, !PT ;  /* 0xfffffffbfcfc7812 */ /* 0x000fca00078ec0ff */
[----:B------:R2:W-:Y:S01]  /*cbd0*/  MUFU.TANH R51, R41 ;  /* 0x0000002900337308 */ /* 0x0005e20000002400 */
[----:B------:R-:W-:Y:S02]  /*cbe0*/  @P1 LOP3.LUT R252, R252, 0x4, RZ, 0xfc, !PT ;  /* 0x00000004fcfc1812 */ /* 0x000fe400078efcff */
[----:B-1----:R-:W-:Y:S02]  /*cbf0*/  FSEL R53, R89, -INF , !P3 ;  /* 0xff80000059357808 */ /* 0x002fe40005800000 */
[----:B------:R-:W-:Y:S01]  /*cc00*/  FSEL R89, R114, -INF , !P5 ;  /* 0xff80000072597808 */ /* 0x000fe20006800000 */
[----:B------:R-:W-:Y:S01]  /*cc10*/  FMUL.FTZ R40, R44, c[0x0][0x2ec] ;  /* 0x0000bb002c287a20 */ /* 0x000fe20000410000 */
[----:B------:R-:W-:Y:S02]  /*cc20*/  LOP3.LUT R252, R252, 0xfffffffd, RZ, 0xc0, !PT ;  /* 0xfffffffdfcfc7812 */ /* 0x000fe400078ec0ff */
[----:B--2---:R-:W-:-:S04]  /*cc30*/  IADD3 R41, R72, 0x28, RZ ;  /* 0x0000002848297810 */ /* 0x004fc80007ffe0ff */
[----:B------:R-:W-:Y:S01]  /*cc40*/  ISETP.GE.AND P2, PT, R41, R244, PT ;  /* 0x000000f42900720c */ /* 0x000fe20003f46270 */
[----:B------:R-:W-:-:S03]  /*cc50*/  FMUL.FTZ R42, R42, c[0x0][0x2ec] ;  /* 0x0000bb002a2a7a20 */ /* 0x000fc60000410000 */
[C---:B------:R-:W-:Y:S01]  /*cc60*/  ISETP.LT.OR P5, PT, R41.reuse, R245, P2 ;  /* 0x000000f52900720c */ /* 0x040fe200017a1670 */
[----:B------:R-:W1:Y:S01]  /*cc70*/  MUFU.TANH R90, R90 ;  /* 0x0000005a005a7308 */ /* 0x000e620000002400 */
[----:B------:R-:W-:Y:S02]  /*cc80*/  ISETP.GE.AND P3, PT, R41, R246, PT ;  /* 0x000000f62900720c */ /* 0x000fe40003f66270 */
[----:B------:R-:W-:-:S05]  /*cc90*/  @P0 LOP3.LUT R252, R252, 0x2, RZ, 0xfc, !PT ;  /* 0x00000002fcfc0812 */ /* 0x000fca00078efcff */
[----:B------:R2:W-:Y:S01]  /*cca0*/  MUFU.TANH R114, R40 ;  /* 0x0000002800727308 */ /* 0x0005e20000002400 */
[----:B------:R-:W-:Y:S02]  /*ccb0*/  LOP3.LUT P2, RZ, R252, 0x4, RZ, 0xc0, !PT ;  /* 0x00000004fcff7812 */ /* 0x000fe4000784c0ff */
[----:B------:R-:W-:-:S05]  /*ccc0*/  ISETP.GE.AND P1, PT, R41, R242, PT ;  /* 0x000000f22900720c */ /* 0x000fca0003f26270 */
[----:B------:R3:W-:Y:S01]  /*ccd0*/  MUFU.TANH R95, R42 ;  /* 0x0000002a005f7308 */ /* 0x0007e20000002400 */
[----:B------:R-:W-:Y:S02]  /*cce0*/  FSEL R119, R91, -INF , !P2 ;  /* 0xff8000005b777808 */ /* 0x000fe40005000000 */
[----:B--2---:R-:W-:Y:S02]  /*ccf0*/  FSEL R40, R93, -INF , !P4 ;  /* 0xff8000005d287808 */ /* 0x004fe40006000000 */
[----:B------:R-:W-:Y:S02]  /*cd00*/  ISETP.LT.OR P4, PT, R41, R247, P3 ;  /* 0x000000f72900720c */ /* 0x000fe40001f81670 */
[C---:B------:R-:W-:Y:S02]  /*cd10*/  LOP3.LUT P3, RZ, R252.reuse, 0x8, RZ, 0xc0, !PT ;  /* 0x00000008fcff7812 */ /* 0x040fe4000786c0ff */
[----:B------:R-:W-:Y:S01]  /*cd20*/  LOP3.LUT R252, R252, 0xfffffffe, RZ, 0xc0, !PT ;  /* 0xfffffffefcfc7812 */ /* 0x000fe200078ec0ff */
[----:B---3--:R-:W-:-:S02]  /*cd30*/  FMUL.FTZ R42, R43, c[0x0][0x2ec] ;  /* 0x0000bb002b2a7a20 */ /* 0x008fc40000410000 */
[----:B------:R-:W-:Y:S01]  /*cd40*/  FMUL.FTZ R43, R45, c[0x0][0x2ec] ;  /* 0x0000bb002d2b7a20 */ /* 0x000fe20000410000 */
[----:B------:R-:W-:Y:S02]  /*cd50*/  IADD3 R45, R72, 0x29, RZ ;  /* 0x00000029482d7810 */ /* 0x000fe40007ffe0ff */
[----:B------:R-:W-:Y:S01]  /*cd60*/  @P5 LOP3.LUT R252, R252, 0x1, RZ, 0xfc, !PT ;  /* 0x00000001fcfc5812 */ /* 0x000fe200078efcff */
[----:B------:R-:W-:Y:S01]  /*cd70*/  FMUL.FTZ R54, R54, c[0x0][0x2ec] ;  /* 0x0000bb0036367a20 */ /* 0x000fe20000410000 */
[----:B------:R-:W-:Y:S02]  /*cd80*/  ISETP.GE.AND P0, PT, R41, R240, PT ;  /* 0x000000f02900720c */ /* 0x000fe40003f06270 */
[----:B------:R-:W-:Y:S02]  /*cd90*/  ISETP.GE.AND P2, PT, R45, R244, PT ;  /* 0x000000f42d00720c */ /* 0x000fe40003f46270 */
[----:B------:R-:W-:Y:S02]  /*cda0*/  FSEL R44, R99, -INF , !P6 ;  /* 0xff800000632c7808 */ /* 0x000fe40007000000 */
[----:B------:R-:W-:-:S02]  /*cdb0*/  ISETP.LT.OR P6, PT, R41, R243, P1 ;  /* 0x000000f32900720c */ /* 0x000fc40000fc1670 */
[----:B------:R-:W-:Y:S01]  /*cdc0*/  LOP3.LUT P1, RZ, R252, 0x2, RZ, 0xc0, !PT ;  /* 0x00000002fcff7812 */ /* 0x000fe2000782c0ff */
[----:B------:R1:W-:Y:S01]  /*cdd0*/  MUFU.TANH R111, R54 ;  /* 0x00000036006f7308 */ /* 0x0003e20000002400 */
[----:B------:R-:W-:Y:S01]  /*cde0*/  ISETP.LT.OR P5, PT, R41, R241, P0 ;  /* 0x000000f12900720c */ /* 0x000fe200007a1670 */
[----:B------:R-:W-:Y:S01]  /*cdf0*/  FMUL.FTZ R41, R46, c[0x0][0x2ec] ;  /* 0x0000bb002e297a20 */ /* 0x000fe20000410000 */
[----:B------:R-:W-:-:S05]  /*ce00*/  ISETP.LT.OR P2, PT, R45, R245, P2 ;  /* 0x000000f52d00720c */ /* 0x000fca0001741670 */
[----:B------:R2:W-:Y:S01]  /*ce10*/  MUFU.TANH R99, R41 ;  /* 0x0000002900637308 */ /* 0x0005e20000002400 */
[----:B-1----:R-:W-:Y:S02]  /*ce20*/  FSEL R54, R90, -INF , !P3 ;  /* 0xff8000005a367808 */ /* 0x002fe40005800000 */
[C---:B------:R-:W-:Y:S02]  /*ce30*/  ISETP.GE.AND P3, PT, R45.reuse, R246, PT ;  /* 0x000000f62d00720c */ /* 0x040fe40003f66270 */
[----:B------:R-:W-:Y:S02]  /*ce40*/  FSEL R90, R98, -INF , !P1 ;  /* 0xff800000625a7808 */ /* 0x000fe40004800000 */
[----:B------:R-:W-:Y:S02]  /*ce50*/  ISETP.GE.AND P1, PT, R45, R242, PT ;  /* 0x000000f22d00720c */ /* 0x000fe40003f26270 */
[----:B--2---:R-:W-:Y:S02]  /*ce60*/  FSEL R41, R87, -INF , !P4 ;  /* 0xff80000057297808 */ /* 0x004fe40006000000 */
[----:B------:R-:W-:-:S02]  /*ce70*/  ISETP.LT.OR P4, PT, R45, R247, P3 ;  /* 0x000000f72d00720c */ /* 0x000fc40001f81670 */
[C---:B------:R-:W-:Y:S02]  /*ce80*/  LOP3.LUT P3, RZ, R252.reuse, 0x1, RZ, 0xc0, !PT ;  /* 0x00000001fcff7812 */ /* 0x040fe4000786c0ff */
[C---:B------:R-:W-:Y:S02]  /*ce90*/  ISETP.LT.OR P1, PT, R45.reuse, R243, P1 ;  /* 0x000000f32d00720c */ /* 0x040fe40000f21670 */
[----:B------:R-:W-:Y:S02]  /*cea0*/  LOP3.LUT R252, R252, 0xfffffff7, RZ, 0xc0, !PT ;  /* 0xfffffff7fcfc7812 */ /* 0x000fe400078ec0ff */
[C---:B------:R-:W-:Y:S02]  /*ceb0*/  ISETP.GE.AND P0, PT, R45.reuse, R240, PT ;  /* 0x000000f02d00720c */ /* 0x040fe40003f06270 */
[----:B------:R-:W-:Y:S01]  /*cec0*/  @P2 LOP3.LUT R252, R252, 0x8, RZ, 0xfc, !PT ;  /* 0x00000008fcfc2812 */ /* 0x000fe200078efcff */
[----:B------:R-:W1:Y:S01]  /*ced0*/  MUFU.TANH R76, R76 ;  /* 0x0000004c004c7308 */ /* 0x000e620000002400 */
[----:B------:R-:W-:Y:S01]  /*cee0*/  ISETP.LT.OR P0, PT, R45, R241, P0 ;  /* 0x000000f12d00720c */ /* 0x000fe20000701670 */
[----:B------:R-:W-:Y:S01]  /*cef0*/  FMUL.FTZ R36, R36, c[0x0][0x2ec] ;  /* 0x0000bb0024247a20 */ /* 0x000fe20000410000 */
[----:B------:R-:W-:-:S02]  /*cf00*/  LOP3.LUT R252, R252, 0xfffffffb, RZ, 0xc0, !PT ;  /* 0xfffffffbfcfc7812 */ /* 0x000fc400078ec0ff */
[----:B------:R-:W-:Y:S02]  /*cf10*/  IADD3 R87, R72, 0x30, RZ ;  /* 0x0000003048577810 */ /* 0x000fe40007ffe0ff */
[----:B------:R-:W-:Y:S01]  /*cf20*/  @P1 LOP3.LUT R252, R252, 0x4, RZ, 0xfc, !PT ;  /* 0x00000004fcfc1812 */ /* 0x000fe200078efcff */
[----:B------:R-:W2:Y:S01]  /*cf30*/  MUFU.TANH R78, R78 ;  /* 0x0000004e004e7308 */ /* 0x000ea20000002400 */
[----:B------:R-:W-:Y:S02]  /*cf40*/  ISETP.GE.AND P2, PT, R87, R244, PT ;  /* 0x000000f45700720c */ /* 0x000fe40003f46270 */
[----:B------:R-:W-:-:S05]  /*cf50*/  LOP3.LUT R252, R252, 0xfffffffd, RZ, 0xc0, !PT ;  /* 0xfffffffdfcfc7812 */ /* 0x000fca00078ec0ff */
[----:B------:R3:W-:Y:S01]  /*cf60*/  MUFU.TANH R45, R36 ;  /* 0x00000024002d7308 */ /* 0x0007e20000002400 */
[----:B------:R-:W-:Y:S01]  /*cf70*/  @P0 LOP3.LUT R252, R252, 0x2, RZ, 0xfc, !PT ;  /* 0x00000002fcfc0812 */ /* 0x000fe200078efcff */
[----:B------:R-:W-:Y:S01]  /*cf80*/  FMUL.FTZ R37, R37, c[0x0][0x2ec] ;  /* 0x0000bb0025257a20 */ /* 0x000fe20000410000 */
[----:B-1----:R-:W-:Y:S01]  /*cf90*/  FSEL R76, R76, -INF , !P4 ;  /* 0xff8000004c4c7808 */ /* 0x002fe20006000000 */
[----:B------:R-:W-:-:S04]  /*cfa0*/  FMUL.FTZ R46, R47, c[0x0][0x2ec] ;  /* 0x0000bb002f2e7a20 */ /* 0x000fc80000410000 */
[----:B------:R-:W1:Y:S01]  /*cfb0*/  MUFU.TANH R77, R77 ;  /* 0x0000004d004d7308 */ /* 0x000e620000002400 */
[----:B---3--:R-:W-:Y:S02]  /*cfc0*/  FSEL R36, R103, -INF , !P3 ;  /* 0xff80000067247808 */ /* 0x008fe40005800000 */
[----:B------:R-:W-:Y:S02]  /*cfd0*/  FSEL R103, R209, -INF , !P5 ;  /* 0xff800000d1677808 */ /* 0x000fe40006800000 */
[C---:B------:R-:W-:Y:S02]  /*cfe0*/  ISETP.LT.OR P5, PT, R87.reuse, R245, P2 ;  /* 0x000000f55700720c */ /* 0x040fe400017a1670 */
[C---:B------:R-:W-:Y:S01]  /*cff0*/  ISETP.GE.AND P3, PT, R87.reuse, R246, PT ;  /* 0x000000f65700720c */ /* 0x040fe20003f66270 */
[----:B------:R3:W-:Y:S01]  /*d000*/  MUFU.TANH R47, R37 ;  /* 0x00000025002f7308 */ /* 0x0007e20000002400 */
[----:B------:R-:W-:Y:S02]  /*d010*/  LOP3.LUT P2, RZ, R252, 0x4, RZ, 0xc0, !PT ;  /* 0x00000004fcff7812 */ /* 0x000fe4000784c0ff */
[----:B------:R-:W-:-:S02]  /*d020*/  ISETP.LT.OR P4, PT, R87, R247, P3 ;  /* 0x000000f75700720c */ /* 0x000fc40001f81670 */
[C---:B------:R-:W-:Y:S02]  /*d030*/  LOP3.LUT P3, RZ, R252.reuse, 0x8, RZ, 0xc0, !PT ;  /* 0x00000008fcff7812 */ /* 0x040fe4000786c0ff */
[----:B------:R-:W-:Y:S02]  /*d040*/  LOP3.LUT R252, R252, 0xfffffffe, RZ, 0xc0, !PT ;  /* 0xfffffffefcfc7812 */ /* 0x000fe400078ec0ff */
[----:B------:R-:W-:Y:S02]  /*d050*/  ISETP.GE.AND P1, PT, R87, R242, PT ;  /* 0x000000f25700720c */ /* 0x000fe40003f26270 */
[----:B------:R-:W-:Y:S02]  /*d060*/  @P5 LOP3.LUT R252, R252, 0x1, RZ, 0xfc, !PT ;  /* 0x00000001fcfc5812 */ /* 0x000fe400078efcff */
[----:B--2---:R-:W-:Y:S02]  /*d070*/  FSEL R92, R78, -INF , !P2 ;  /* 0xff8000004e5c7808 */ /* 0x004fe40005000000 */
[----:B---3--:R-:W-:-:S02]  /*d080*/  IADD3 R37, R72, 0x31, RZ ;  /* 0x0000003148257810 */ /* 0x008fc40007ffe0ff */
[----:B------:R-:W-:Y:S02]  /*d090*/  FSEL R118, R115, -INF , !P6 ;  /* 0xff80000073767808 */ /* 0x000fe40007000000 */
[----:B------:R-:W-:Y:S02]  /*d0a0*/  ISETP.GE.AND P2, PT, R37, R244, PT ;  /* 0x000000f42500720c */ /* 0x000fe40003f46270 */
[----:B------:R-:W-:Y:S02]  /*d0b0*/  ISETP.LT.OR P6, PT, R87, R243, P1 ;  /* 0x000000f35700720c */ /* 0x000fe40000fc1670 */
[----:B------:R-:W-:Y:S02]  /*d0c0*/  LOP3.LUT P1, RZ, R252, 0x2, RZ, 0xc0, !PT ;  /* 0x00000002fcff7812 */ /* 0x000fe4000782c0ff */
[----:B------:R-:W-:Y:S02]  /*d0d0*/  ISETP.LT.OR P2, PT, R37, R245, P2 ;  /* 0x000000f52500720c */ /* 0x000fe40001741670 */
[----:B-1----:R-:W-:-:S02]  /*d0e0*/  FSEL R105, R77, -INF , !P3 ;  /* 0xff8000004d697808 */ /* 0x002fc40005800000 */
[----:B------:R-:W-:Y:S02]  /*d0f0*/  ISETP.GE.AND P3, PT, R37, R246, PT ;  /* 0x000000f62500720c */ /* 0x000fe40003f66270 */
[----:B------:R-:W-:Y:S02]  /*d100*/  FSEL R107, R107, -INF , !P1 ;  /* 0xff8000006b6b7808 */ /* 0x000fe40004800000 */
[----:B------:R-:W-:Y:S02]  /*d110*/  ISETP.GE.AND P1, PT, R37, R242, PT ;  /* 0x000000f22500720c */ /* 0x000fe40003f26270 */
[----:B------:R-:W-:Y:S02]  /*d120*/  FSEL R102, R106, -INF , !P4 ;  /* 0xff8000006a667808 */ /* 0x000fe40006000000 */
[----:B------:R-:W-:Y:S02]  /*d130*/  ISETP.GE.AND P0, PT, R87, R240, PT ;  /* 0x000000f05700720c */ /* 0x000fe40003f06270 */
[----:B------:R-:W-:Y:S01]  /*d140*/  ISETP.LT.OR P4, PT, R37, R247, P3 ;  /* 0x000000f72500720c */ /* 0x000fe20001f81670 */
[----:B------:R-:W-:Y:S01]  /*d150*/  FMUL.FTZ R73, R73, c[0x0][0x2ec] ;  /* 0x0000bb0049497a20 */ /* 0x000fe20000410000 */
[----:B------:R-:W-:-:S02]  /*d160*/  LOP3.LUT P3, RZ, R252, 0x1, RZ, 0xc0, !PT ;  /* 0x00000001fcff7812 */ /* 0x000fc4000786c0ff */
[----:B------:R-:W-:Y:S02]  /*d170*/  ISETP.LT.OR P1, PT, R37, R243, P1 ;  /* 0x000000f32500720c */ /* 0x000fe40000f21670 */
[----:B------:R-:W-:Y:S01]  /*d180*/  LOP3.LUT R252, R252, 0xfffffff7, RZ, 0xc0, !PT ;  /* 0xfffffff7fcfc7812 */ /* 0x000fe200078ec0ff */
[----:B------:R-:W-:Y:S01]  /*d190*/  FMUL.FTZ R32, R32, c[0x0][0x2ec] ;  /* 0x0000bb0020207a20 */ /* 0x000fe20000410000 */
[-C--:B------:R-:W-:Y:S02]  /*d1a0*/  ISETP.LT.OR P5, PT, R87, R241.reuse, P0 ;  /* 0x000000f15700720c */ /* 0x080fe400007a1670 */
[C---:B------:R-:W-:Y:S02]  /*d1b0*/  ISETP.GE.AND P0, PT, R37.reuse, R240, PT ;  /* 0x000000f02500720c */ /* 0x040fe40003f06270 */
[----:B------:R-:W-:Y:S01]  /*d1c0*/  @P2 LOP3.LUT R252, R252, 0x8, RZ, 0xfc, !PT ;  /* 0x00000008fcfc2812 */ /* 0x000fe200078efcff */
[----:B------:R-:W1:Y:S01]  /*d1d0*/  MUFU.TANH R73, R73 ;  /* 0x0000004900497308 */ /* 0x000e620000002400 */
[----:B------:R-:W-:-:S02]  /*d1e0*/  ISETP.LT.OR P0, PT, R37, R241, P0 ;  /* 0x000000f12500720c */ /* 0x000fc40000701670 */
[----:B------:R-:W-:-:S05]  /*d1f0*/  LOP3.LUT R252, R252, 0xfffffffb, RZ, 0xc0, !PT ;  /* 0xfffffffbfcfc7812 */ /* 0x000fca00078ec0ff */
[----:B------:R2:W-:Y:S01]  /*d200*/  MUFU.TANH R115, R32 ;  /* 0x0000002000737308 */ /* 0x0005e20000002400 */
[----:B------:R-:W-:Y:S02]  /*d210*/  @P1 LOP3.LUT R252, R252, 0x4, RZ, 0xfc, !PT ;  /* 0x00000004fcfc1812 */ /* 0x000fe400078efcff */
[----:B------:R-:W-:Y:S02]  /*d220*/  FSEL R108, R108, -INF , !P5 ;  /* 0xff8000006c6c7808 */ /* 0x000fe40006800000 */
[----:B------:R-:W-:Y:S02]  /*d230*/  LOP3.LUT R252, R252, 0xfffffffd, RZ, 0xc0, !PT ;  /* 0xfffffffdfcfc7812 */ /* 0x000fe400078ec0ff */
[----:B--2---:R-:W-:-:S04]  /*d240*/  IADD3 R32, R72, 0x38, RZ ;  /* 0x0000003848207810 */ /* 0x004fc80007ffe0ff */
[----:B------:R-:W-:Y:S02]  /*d250*/  ISETP.GE.AND P2, PT, R32, R244, PT ;  /* 0x000000f42000720c */ /* 0x000fe40003f46270 */
[----:B------:R-:W-:Y:S02]  /*d260*/  FSEL R98, R208, -INF , !P3 ;  /* 0xff800000d0627808 */ /* 0x000fe40005800000 */
[C---:B------:R-:W-:Y:S02]  /*d270*/  ISETP.LT.OR P5, PT, R32.reuse, R245, P2 ;  /* 0x000000f52000720c */ /* 0x040fe400017a1670 */
[----:B------:R-:W-:Y:S02]  /*d280*/  ISETP.GE.AND P3, PT, R32, R246, PT ;  /* 0x000000f62000720c */ /* 0x000fe40003f66270 */
[----:B------:R-:W-:Y:S02]  /*d290*/  @P0 LOP3.LUT R252, R252, 0x2, RZ, 0xfc, !PT ;  /* 0x00000002fcfc0812 */ /* 0x000fe400078efcff */
[----:B-1----:R-:W-:-:S02]  /*d2a0*/  FSEL R73, R73, -INF , !P4 ;  /* 0xff80000049497808 */ /* 0x002fc40006000000 */
[----:B------:R-:W-:Y:S01]  /*d2b0*/  ISETP.LT.OR P4, PT, R32, R247, P3 ;  /* 0x000000f72000720c */ /* 0x000fe20001f81670 */
[----:B------:R-:W1:Y:S01]  /*d2c0*/  MUFU.TANH R74, R74 ;  /* 0x0000004a004a7308 */ /* 0x000e620000002400 */
[C---:B------:R-:W-:Y:S02]  /*d2d0*/  LOP3.LUT P3, RZ, R252.reuse, 0x8, RZ, 0xc0, !PT ;  /* 0x00000008fcff7812 */ /* 0x040fe4000786c0ff */
[C---:B------:R-:W-:Y:S02]  /*d2e0*/  LOP3.LUT P2, RZ, R252.reuse, 0x4, RZ, 0xc0, !PT ;  /* 0x00000004fcff7812 */ /* 0x040fe4000784c0ff */
[----:B------:R-:W-:Y:S02]  /*d2f0*/  LOP3.LUT R252, R252, 0xfffffffe, RZ, 0xc0, !PT ;  /* 0xfffffffefcfc7812 */ /* 0x000fe400078ec0ff */
[C---:B------:R-:W-:Y:S02]  /*d300*/  ISETP.GE.AND P1, PT, R32.reuse, R242, PT ;  /* 0x000000f22000720c */ /* 0x040fe40003f26270 */
[----:B------:R-:W-:Y:S01]  /*d310*/  ISETP.GE.AND P0, PT, R32, R240, PT ;  /* 0x000000f02000720c */ /* 0x000fe20003f06270 */
[----:B------:R-:W2:Y:S01]  /*d320*/  MUFU.TANH R210, R210 ;  /* 0x000000d200d27308 */ /* 0x000ea20000002400 */
[----:B------:R-:W-:-:S02]  /*d330*/  FSEL R110, R110, -INF , !P6 ;  /* 0xff8000006e6e7808 */ /* 0x000fc40007000000 */
[----:B------:R-:W-:Y:S02]  /*d340*/  @P5 LOP3.LUT R252, R252, 0x1, RZ, 0xfc, !PT ;  /* 0x00000001fcfc5812 */ /* 0x000fe400078efcff */
[C---:B------:R-:W-:Y:S02]  /*d350*/  ISETP.LT.OR P6, PT, R32.reuse, R243, P1 ;  /* 0x000000f32000720c */ /* 0x040fe40000fc1670 */
[----:B------:R-:W-:Y:S02]  /*d360*/  ISETP.LT.OR P5, PT, R32, R241, P0 ;  /* 0x000000f12000720c */ /* 0x000fe400007a1670 */
[----:B------:R-:W-:Y:S01]  /*d370*/  IADD3 R32, R72, 0x39, RZ ;  /* 0x0000003948207810 */ /* 0x000fe20007ffe0ff */
[----:B------:R-:W-:Y:S01]  /*d380*/  IMAD.MOV.U32 R94, RZ, RZ, R104 ;  /* 0x000000ffff5e7224 */ /* 0x000fe200078e0068 */
[----:B------:R-:W-:Y:S02]  /*d390*/  FSEL R104, R75, -INF , !P2 ;  /* 0xff8000004b687808 */ /* 0x000fe40005000000 */
[----:B------:R-:W-:-:S02]  /*d3a0*/  ISETP.GE.AND P2, PT, R32, R244, PT ;  /* 0x000000f42000720c */ /* 0x000fc40003f46270 */
[----:B------:R-:W-:Y:S02]  /*d3b0*/  LOP3.LUT P1, RZ, R252, 0x2, RZ, 0xc0, !PT ;  /* 0x00000002fcff7812 */ /* 0x000fe4000782c0ff */
[----:B------:R-:W-:Y:S01]  /*d3c0*/  ISETP.LT.OR P2, PT, R32, R245, P2 ;  /* 0x000000f52000720c */ /* 0x000fe20001741670 */
[----:B------:R-:W-:Y:S01]  /*d3d0*/  IMAD.MOV.U32 R93, RZ, RZ, R109 ;  /* 0x000000ffff5d7224 */ /* 0x000fe200078e006d */
[----:B-1----:R-:W-:Y:S02]  /*d3e0*/  FSEL R97, R74, -INF , !P3 ;  /* 0xff8000004a617808 */ /* 0x002fe40005800000 */
[----:B------:R-:W-:Y:S02]  /*d3f0*/  ISETP.GE.AND P3, PT, R32, R246, PT ;  /* 0x000000f62000720c */ /* 0x000fe40003f66270 */
[----:B------:R-:W-:Y:S01]  /*d400*/  FSEL R109, R206, -INF , !P1 ;  /* 0xff800000ce6d7808 */ /* 0x000fe20004800000 */
[----:B------:R-:W-:Y:S01]  /*d410*/  FMUL.FTZ R58, R58, c[0x0][0x2ec] ;  /* 0x0000bb003a3a7a20 */ /* 0x000fe20000410000 */
[----:B------:R-:W-:-:S02]  /*d420*/  ISETP.GE.AND P1, PT, R32, R242, PT ;  /* 0x000000f22000720c */ /* 0x000fc40003f26270 */
[----:B--2---:R-:W-:Y:S02]  /*d430*/  FSEL R100, R210, -INF , !P4 ;  /* 0xff800000d2647808 */ /* 0x004fe40006000000 */
[----:B------:R-:W-:Y:S02]  /*d440*/  ISETP.LT.OR P4, PT, R32, R247, P3 ;  /* 0x000000f72000720c */ /* 0x000fe40001f81670 */
[----:B------:R-:W-:Y:S02]  /*d450*/  LOP3.LUT P3, RZ, R252, 0x1, RZ, 0xc0, !PT ;  /* 0x00000001fcff7812 */ /* 0x000fe4000786c0ff */
[----:B------:R-:W-:Y:S02]  /*d460*/  ISETP.LT.OR P1, PT, R32, R243, P1 ;  /* 0x000000f32000720c */ /* 0x000fe40000f21670 */
[----:B------:R-:W-:Y:S01]  /*d470*/  LOP3.LUT R252, R252, 0xfffffff7, RZ, 0xc0, !PT ;  /* 0xfffffff7fcfc7812 */ /* 0x000fe200078ec0ff */
[----:B------:R-:W1:Y:S01]  /*d480*/  MUFU.TANH R58, R58 ;  /* 0x0000003a003a7308 */ /* 0x000e620000002400 */
[----:B------:R-:W-:Y:S01]  /*d490*/  ISETP.GE.AND P0, PT, R32, R240, PT ;  /* 0x000000f02000720c */ /* 0x000fe20003f06270 */
[----:B------:R-:W-:Y:S01]  /*d4a0*/  FMUL.FTZ R25, R25, c[0x0][0x2ec] ;  /* 0x0000bb0019197a20 */ /* 0x000fe20000410000 */
[----:B------:R-:W-:-:S02]  /*d4b0*/  @P2 LOP3.LUT R252, R252, 0x8, RZ, 0xfc, !PT ;  /* 0x00000008fcfc2812 */ /* 0x000fc400078efcff */
[----:B------:R-:W-:Y:S02]  /*d4c0*/  ISETP.LT.OR P0, PT, R32, R241, P0 ;  /* 0x000000f12000720c */ /* 0x000fe40000701670 */
[----:B------:R-:W-:Y:S01]  /*d4d0*/  LOP3.LUT R252, R252, 0xfffffffb, RZ, 0xc0, !PT ;  /* 0xfffffffbfcfc7812 */ /* 0x000fe200078ec0ff */
[----:B------:R2:W-:Y:S03]  /*d4e0*/  MUFU.TANH R74, R25 ;  /* 0x00000019004a7308 */ /* 0x0005e60000002400 */
[----:B------:R-:W-:Y:S02]  /*d4f0*/  @P1 LOP3.LUT R252, R252, 0x4, RZ, 0xfc, !PT ;  /* 0x00000004fcfc1812 */ /* 0x000fe400078efcff */
[----:B------:R-:W-:Y:S02]  /*d500*/  FSEL R113, R113, -INF , !P5 ;  /* 0xff80000071717808 */ /* 0x000fe40006800000 */
[----:B------:R-:W-:-:S02]  /*d510*/  LOP3.LUT R252, R252, 0xfffffffd, RZ, 0xc0, !PT ;  /* 0xfffffffdfcfc7812 */ /* 0x000fc400078ec0ff */
[----:B--2---:R-:W-:-:S04]  /*d520*/  IADD3 R25, R72, 0x40, RZ ;  /* 0x0000004048197810 */ /* 0x004fc80007ffe0ff */
[----:B------:R-:W-:Y:S01]  /*d530*/  ISETP.GE.AND P2, PT, R25, R244, PT ;  /* 0x000000f41900720c */ /* 0x000fe20003f46270 */
[----:B------:R-:W-:Y:S01]  /*d540*/  FMUL.FTZ R59, R59, c[0x0][0x2ec] ;  /* 0x0000bb003b3b7a20 */ /* 0x000fe20000410000 */
[----:B-1----:R-:W-:Y:S02]  /*d550*/  FSEL R32, R58, -INF , !P3 ;  /* 0xff8000003a207808 */ /* 0x002fe40005800000 */
[C---:B------:R-:W-:Y:S01]  /*d560*/  ISETP.LT.OR P5, PT, R25.reuse, R245, P2 ;  /* 0x000000f51900720c */ /* 0x040fe200017a1670 */
[----:B------:R-:W-:Y:S01]  /*d570*/  FMUL.FTZ R24, R24, c[0x0][0x2ec] ;  /* 0x0000bb0018187a20 */ /* 0x000fe20000410000 */
[----:B------:R-:W-:Y:S01]  /*d580*/  ISETP.GE.AND P3, PT, R25, R246, PT ;  /* 0x000000f61900720c */ /* 0x000fe20003f66270 */
[----:B------:R-:W-:Y:S01]  /*d590*/  IMAD.MOV.U32 R87, RZ, RZ, R99 ;  /* 0x000000ffff577224 */ /* 0x000fe200078e0063 */
[----:B------:R-:W-:Y:S01]  /*d5a0*/  @P0 LOP3.LUT R252, R252, 0x2, RZ, 0xfc, !PT ;  /* 0x00000002fcfc0812 */ /* 0x000fe200078efcff */
[----:B------:R1:W-:Y:S01]  /*d5b0*/  MUFU.TANH R206, R24 ;  /* 0x0000001800ce7308 */ /* 0x0003e20000002400 */
[----:B------:R-:W-:-:S02]  /*d5c0*/  FSEL R99, R123, -INF , !P4 ;  /* 0xff8000007b637808 */ /* 0x000fc40006000000 */
[C---:B------:R-:W-:Y:S02]  /*d5d0*/  ISETP.LT.OR P4, PT, R25.reuse, R247, P3 ;  /* 0x000000f71900720c */ /* 0x040fe40001f81670 */
[C---:B------:R-:W-:Y:S02]  /*d5e0*/  LOP3.LUT P3, RZ, R252.reuse, 0x8, RZ, 0xc0, !PT ;  /* 0x00000008fcff7812 */ /* 0x040fe4000786c0ff */
[C---:B------:R-:W-:Y:S01]  /*d5f0*/  LOP3.LUT P2, RZ, R252.reuse, 0x4, RZ, 0xc0, !PT ;  /* 0x00000004fcff7812 */ /* 0x040fe2000784c0ff */
[----:B------:R-:W2:Y:S01]  /*d600*/  MUFU.TANH R59, R59 ;  /* 0x0000003b003b7308 */ /* 0x000ea20000002400 */
[----:B------:R-:W-:Y:S02]  /*d610*/  LOP3.LUT R252, R252, 0xfffffffe, RZ, 0xc0, !PT ;  /* 0xfffffffefcfc7812 */ /* 0x000fe400078ec0ff */
[C---:B------:R-:W-:Y:S02]  /*d620*/  ISETP.GE.AND P1, PT, R25.reuse, R242, PT ;  /* 0x000000f21900720c */ /* 0x040fe40003f26270 */
[----:B------:R-:W-:Y:S01]  /*d630*/  ISETP.GE.AND P0, PT, R25, R240, PT ;  /* 0x000000f01900720c */ /* 0x000fe20003f06270 */
[----:B-1----:R-:W-:Y:S01]  /*d640*/  FMUL.FTZ R24, R26, c[0x0][0x2ec] ;  /* 0x0000bb001a187a20 */ /* 0x002fe20000410000 */
[----:B------:R-:W-:Y:S01]  /*d650*/  @P5 LOP3.LUT R252, R252, 0x1, RZ, 0xfc, !PT ;  /* 0x00000001fcfc5812 */ /* 0x000fe200078efcff */
[----:B------:R-:W-:-:S02]  /*d660*/  FMUL.FTZ R28, R28, c[0x0][0x2ec] ;  /* 0x0000bb001c1c7a20 */ /* 0x000fc40000410000 */
[----:B------:R1:W-:Y:S01]  /*d670*/  MUFU.TANH R58, R24 ;  /* 0x00000018003a7308 */ /* 0x0003e20000002400 */
[----:B------:R-:W-:-:S07]  /*d680*/  ISETP.LT.OR P5, PT, R25, R241, P0 ;  /* 0x000000f11900720c */ /* 0x000fce00007a1670 */
[----:B------:R3:W-:Y:S01]  /*d690*/  MUFU.TANH R210, R28 ;  /* 0x0000001c00d27308 */ /* 0x0007e20000002400 */
[----:B-1----:R-:W-:Y:S02]  /*d6a0*/  FSEL R24, R93, -INF , !P6 ;  /* 0xff8000005d187808 */ /* 0x002fe40007000000 */
[----:B------:R-:W-:Y:S02]  /*d6b0*/  ISETP.LT.OR P6, PT, R25, R243, P1 ;  /* 0x000000f31900720c */ /* 0x000fe40000fc1670 */
[----:B------:R-:W-:Y:S02]  /*d6c0*/  IADD3 R25, R72, 0x41, RZ ;  /* 0x0000004148197810 */ /* 0x000fe40007ffe0ff */
[----:B---3--:R-:W-:Y:S02]  /*d6d0*/  FSEL R28, R117, -INF , !P2 ;  /* 0xff800000751c7808 */ /* 0x008fe40005000000 */
[C---:B------:R-:W-:Y:S02]  /*d6e0*/  ISETP.GE.AND P2, PT, R25.reuse, R244, PT ;  /* 0x000000f41900720c */ /* 0x040fe40003f46270 */
[----:B------:R-:W-:Y:S01]  /*d6f0*/  LOP3.LUT P1, RZ, R252, 0x2, RZ, 0xc0, !PT ;  /* 0x00000002fcff7812 */ /* 0x000fe2000782c0ff */
[----:B------:R-:W-:Y:S01]  /*d700*/  IMAD.MOV.U32 R91, RZ, RZ, R95 ;  /* 0x000000ffff5b7224 */ /* 0x000fe200078e005f */
[----:B------:R-:W-:Y:S01]  /*d710*/  ISETP.LT.OR P2, PT, R25, R245, P2 ;  /* 0x000000f51900720c */ /* 0x000fe20001741670 */
[----:B------:R-:W-:Y:S01]  /*d720*/  FMUL.FTZ R50, R50, c[0x0][0x2ec] ;  /* 0x0000bb0032327a20 */ /* 0x000fe20000410000 */
[----:B--2---:R-:W-:-:S02]  /*d730*/  FSEL R95, R59, -INF , !P3 ;  /* 0xff8000003b5f7808 */ /* 0x004fc40005800000 */
[C---:B------:R-:W-:Y:S02]  /*d740*/  ISETP.GE.AND P3, PT, R25.reuse, R246, PT ;  /* 0x000000f61900720c */ /* 0x040fe40003f66270 */
[----:B------:R-:W-:Y:S02]  /*d750*/  FSEL R112, R112, -INF , !P1 ;  /* 0xff80000070707808 */ /* 0x000fe40004800000 */
[----:B------:R-:W-:Y:S02]  /*d760*/  ISETP.GE.AND P1, PT, R25, R242, PT ;  /* 0x000000f21900720c */ /* 0x000fe40003f26270 */
[----:B------:R-:W-:Y:S01]  /*d770*/  FSEL R78, R63, -INF , !P4 ;  /* 0xff8000003f4e7808 */ /* 0x000fe20006000000 */
[----:B------:R-:W1:Y:S01]  /*d780*/  MUFU.TANH R50, R50 ;  /* 0x0000003200327308 */ /* 0x000e620000002400 */
[----:B------:R-:W-:Y:S02]  /*d790*/  ISETP.LT.OR P4, PT, R25, R247, P3 ;  /* 0x000000f71900720c */ /* 0x000fe40001f81670 */
[----:B------:R-:W-:-:S02]  /*d7a0*/  LOP3.LUT P3, RZ, R252, 0x1, RZ, 0xc0, !PT ;  /* 0x00000001fcff7812 */ /* 0x000fc4000786c0ff */
[C---:B------:R-:W-:Y:S02]  /*d7b0*/  ISETP.LT.OR P1, PT, R25.reuse, R243, P1 ;  /* 0x000000f31900720c */ /* 0x040fe40000f21670 */
[----:B------:R-:W-:Y:S01]  /*d7c0*/  LOP3.LUT R252, R252, 0xfffffff7, RZ, 0xc0, !PT ;  /* 0xfffffff7fcfc7812 */ /* 0x000fe200078ec0ff */
[----:B------:R-:W-:Y:S01]  /*d7d0*/  FMUL.FTZ R48, R48, c[0x0][0x2ec] ;  /* 0x0000bb0030307a20 */ /* 0x000fe20000410000 */
[----:B------:R-:W-:Y:S02]  /*d7e0*/  ISETP.GE.AND P0, PT, R25, R240, PT ;  /* 0x000000f01900720c */ /* 0x000fe40003f06270 */
[----:B------:R-:W-:Y:S01]  /*d7f0*/  @P2 LOP3.LUT R252, R252, 0x8, RZ, 0xfc, !PT ;  /* 0x00000008fcfc2812 */ /* 0x000fe200078efcff */
[----:B------:R-:W-:Y:S01]  /*d800*/  FMUL.FTZ R49, R49, c[0x0][0x2ec] ;  /* 0x0000bb0031317a20 */ /* 0x000fe20000410000 */
[----:B------:R-:W-:Y:S01]  /*d810*/  ISETP.LT.OR P0, PT, R25, R241, P0 ;  /* 0x000000f11900720c */ /* 0x000fe20000701670 */
[----:B------:R-:W2:Y:S01]  /*d820*/  MUFU.TANH R48, R48 ;  /* 0x0000003000307308 */ /* 0x000ea20000002400 */
[----:B------:R-:W-:Y:S01]  /*d830*/  LOP3.LUT R252, R252, 0xfffffffb, RZ, 0xc0, !PT ;  /* 0xfffffffbfcfc7812 */ /* 0x000fe200078ec0ff */
[----:B------:R-:W-:Y:S01]  /*d840*/  FMUL.FTZ R35, R35, c[0x0][0x2ec] ;  /* 0x0000bb0023237a20 */ /* 0x000fe20000410000 */
[----:B------:R-:W-:-:S02]  /*d850*/  IADD3 R25, R72, 0x48, RZ ;  /* 0x0000004848197810 */ /* 0x000fc40007ffe0ff */
[----:B------:R-:W-:Y:S02]  /*d860*/  @P1 LOP3.LUT R252, R252, 0x4, RZ, 0xfc, !PT ;  /* 0x00000004fcfc1812 */ /* 0x000fe400078efcff */
[----:B------:R-:W-:Y:S01]  /*d870*/  ISETP.GE.AND P2, PT, R25, R244, PT ;  /* 0x000000f41900720c */ /* 0x000fe20003f46270 */
[----:B------:R-:W3:Y:S01]  /*d880*/  MUFU.TANH R49, R49 ;  /* 0x0000003100317308 */ /* 0x000ee20000002400 */
[----:B------:R-:W-:Y:S01]  /*d890*/  FMUL.FTZ R55, R55, c[0x0][0x2ec] ;  /* 0x0000bb0037377a20 */ /* 0x000fe20000410000 */
[----:B------:R-:W-:-:S06]  /*d8a0*/  LOP3.LUT R252, R252, 0xfffffffd, RZ, 0xc0, !PT ;  /* 0xfffffffdfcfc7812 */ /* 0x000fcc00078ec0ff */
[----:B------:R4:W-:Y:S01]  /*d8b0*/  MUFU.TANH R208, R35 ;  /* 0x0000002300d07308 */ /* 0x0009e20000002400 */
[----:B------:R-:W-:Y:S01]  /*d8c0*/  @P0 LOP3.LUT R252, R252, 0x2, RZ, 0xfc, !PT ;  /* 0x00000002fcfc0812 */ /* 0x000fe200078efcff */
[----:B------:R-:W-:Y:S01]  /*d8d0*/  IMAD.MOV.U32 R37, RZ, RZ, R94 ;  /* 0x000000ffff257224 */ /* 0x000fe200078e005e */
[----:B------:R-:W-:-:S05]  /*d8e0*/  FSEL R77, R62, -INF , !P4 ;  /* 0xff8000003e4d7808 */ /* 0x000fca0006000000 */
[----:B------:R-:W2:Y:S01]  /*d8f0*/  MUFU.TANH R55, R55 ;  /* 0x0000003700377308 */ /* 0x000ea20000002400 */
[----:B----4-:R-:W-:Y:S02]  /*d900*/  FSEL R35, R111, -INF , !P3 ;  /* 0xff8000006f237808 */ /* 0x010fe40005800000 */
[----:B-1----:R-:W-:Y:S02]  /*d910*/  FSEL R111, R50, -INF , !P5 ;  /* 0xff800000326f7808 */ /* 0x002fe40006800000 */
[C---:B------:R-:W-:Y:S02]  /*d920*/  ISETP.LT.OR P5, PT, R25.reuse, R245, P2 ;  /* 0x000000f51900720c */ /* 0x040fe400017a1670 */
[C---:B------:R-:W-:Y:S02]  /*d930*/  ISETP.GE.AND P3, PT, R25.reuse, R246, PT ;  /* 0x000000f61900720c */ /* 0x040fe40003f66270 */
[----:B--2---:R-:W-:Y:S02]  /*d940*/  FSEL R94, R48, -INF , !P6 ;  /* 0xff800000305e7808 */ /* 0x004fe40007000000 */
[----:B------:R-:W-:Y:S01]  /*d950*/  ISETP.LT.OR P4, PT, R25, R247, P3 ;  /* 0x000000f71900720c */ /* 0x000fe20001f81670 */
[----:B------:R-:W-:Y:S01]  /*d960*/  FMUL.FTZ R48, R21, c[0x0][0x2ec] ;  /* 0x0000bb0015307a20 */ /* 0x000fe20000410000 */
[----:B------:R-:W-:-:S02]  /*d970*/  LOP3.LUT P3, RZ, R252, 0x8, RZ, 0xc0, !PT ;  /* 0x00000008fcff7812 */ /* 0x000fc4000786c0ff */
[C---:B------:R-:W-:Y:S02]  /*d980*/  LOP3.LUT P2, RZ, R252.reuse, 0x4, RZ, 0xc0, !PT ;  /* 0x00000004fcff7812 */ /* 0x040fe4000784c0ff */
[----:B------:R-:W-:Y:S02]  /*d990*/  LOP3.LUT R252, R252, 0xfffffffe, RZ, 0xc0, !PT ;  /* 0xfffffffefcfc7812 */ /* 0x000fe400078ec0ff */
[----:B------:R-:W-:Y:S02]  /*d9a0*/  IADD3 R21, R72, 0x49, RZ ;  /* 0x0000004948157810 */ /* 0x000fe40007ffe0ff */
[----:B------:R-:W-:Y:S02]  /*d9b0*/  ISETP.GE.AND P1, PT, R25, R242, PT ;  /* 0x000000f21900720c */ /* 0x000fe40003f26270 */
[----:B------:R-:W-:Y:S02]  /*d9c0*/  @P5 LOP3.LUT R252, R252, 0x1, RZ, 0xfc, !PT ;  /* 0x00000001fcfc5812 */ /* 0x000fe400078efcff */
[----:B---3--:R-:W-:Y:S01]  /*d9d0*/  FSEL R93, R49, -INF , !P2 ;  /* 0xff800000315d7808 */ /* 0x008fe20005000000 */
[----:B------:R-:W-:Y:S01]  /*d9e0*/  FMUL.FTZ R34, R34, c[0x0][0x2ec] ;  /* 0x0000bb0022227a20 */ /* 0x000fe20000410000 */
[----:B------:R-:W-:Y:S01]  /*d9f0*/  ISETP.GE.AND P2, PT, R21, R244, PT ;  /* 0x000000f41500720c */ /* 0x000fe20003f46270 */
[----:B------:R-:W-:Y:S01]  /*da00*/  FMUL.FTZ R20, R20, c[0x0][0x2ec] ;  /* 0x0000bb0014147a20 */ /* 0x000fe20000410000 */
[----:B------:R-:W-:-:S02]  /*da10*/  ISETP.LT.OR P6, PT, R25, R243, P1 ;  /* 0x000000f31900720c */ /* 0x000fc40000fc1670 */
[----:B------:R-:W-:Y:S01]  /*da20*/  LOP3.LUT P1, RZ, R252, 0x2, RZ, 0xc0, !PT ;  /* 0x00000002fcff7812 */ /* 0x000fe2000782c0ff */
[----:B------:R1:W-:Y:S01]  /*da30*/  MUFU.TANH R209, R34 ;  /* 0x0000002200d17308 */ /* 0x0003e20000002400 */
[----:B------:R-:W-:Y:S02]  /*da40*/  ISETP.LT.OR P2, PT, R21, R245, P2 ;  /* 0x000000f51500720c */ /* 0x000fe40001741670 */
[----:B------:R-:W-:-:S05]  /*da50*/  ISETP.GE.AND P0, PT, R25, R240, PT ;  /* 0x000000f01900720c */ /* 0x000fca0003f06270 */
[----:B------:R2:W-:Y:S01]  /*da60*/  MUFU.TANH R62, R20 ;  /* 0x00000014003e7308 */ /* 0x0005e20000002400 */
[----:B------:R-:W-:Y:S02]  /*da70*/  ISETP.LT.OR P5, PT, R25, R241, P0 ;  /* 0x000000f11900720c */ /* 0x000fe400007a1670 */
[----:B------:R-:W-:Y:S02]  /*da80*/  FSEL R25, R37, -INF , !P4 ;  /* 0xff80000025197808 */ /* 0x000fe40006000000 */
[----:B-1----:R-:W-:Y:S02]  /*da90*/  FSEL R34, R55, -INF , !P3 ;  /* 0xff80000037227808 */ /* 0x002fe40005800000 */
[----:B------:R-:W-:Y:S02]  /*daa0*/  ISETP.GE.AND P3, PT, R21, R246, PT ;  /* 0x000000f61500720c */ /* 0x000fe40003f66270 */
[----:B--2---:R-:W-:Y:S02]  /*dab0*/  FSEL R20, R101, -INF , !P1 ;  /* 0xff80000065147808 */ /* 0x004fe40004800000 */
[----:B------:R-:W-:-:S02]  /*dac0*/  ISETP.GE.AND P1, PT, R21, R242, PT ;  /* 0x000000f21500720c */ /* 0x000fc40003f26270 */
[C---:B------:R-:W-:Y:S02]  /*dad0*/  ISETP.LT.OR P4, PT, R21.reuse, R247, P3 ;  /* 0x000000f71500720c */ /* 0x040fe40001f81670 */
[C---:B------:R-:W-:Y:S02]  /*dae0*/  LOP3.LUT P3, RZ, R252.reuse, 0x1, RZ, 0xc0, !PT ;  /* 0x00000001fcff7812 */ /* 0x040fe4000786c0ff */
[C---:B------:R-:W-:Y:S02]  /*daf0*/  ISETP.LT.OR P1, PT, R21.reuse, R243, P1 ;  /* 0x000000f31500720c */ /* 0x040fe40000f21670 */
[----:B------:R-:W-:Y:S02]  /*db00*/  LOP3.LUT R252, R252, 0xfffffff7, RZ, 0xc0, !PT ;  /* 0xfffffff7fcfc7812 */ /* 0x000fe400078ec0ff */
[----:B------:R-:W-:Y:S02]  /*db10*/  ISETP.GE.AND P0, PT, R21, R240, PT ;  /* 0x000000f01500720c */ /* 0x000fe40003f06270 */
[----:B------:R-:W-:Y:S01]  /*db20*/  @P2 LOP3.LUT R252, R252, 0x8, RZ, 0xfc, !PT ;  /* 0x00000008fcfc2812 */ /* 0x000fe200078efcff */
[----:B------:R-:W-:Y:S01]  /*db30*/  FMUL.FTZ R26, R27, c[0x0][0x2ec] ;  /* 0x0000bb001b1a7a20 */ /* 0x000fe20000410000 */
[----:B------:R-:W-:-:S02]  /*db40*/  ISETP.LT.OR P0, PT, R21, R241, P0 ;  /* 0x000000f11500720c */ /* 0x000fc40000701670 */
[----:B------:R-:W-:Y:S02]  /*db50*/  LOP3.LUT R252, R252, 0xfffffffb, RZ, 0xc0, !PT ;  /* 0xfffffffbfcfc7812 */ /* 0x000fe400078ec0ff */
[----:B------:R-:W-:Y:S01]  /*db60*/  IADD3 R27, R72, 0x50, RZ ;  /* 0x00000050481b7810 */ /* 0x000fe20007ffe0ff */
[----:B------:R-:W1:Y:S01]  /*db70*/  MUFU.TANH R43, R43 ;  /* 0x0000002b002b7308 */ /* 0x000e620000002400 */
[----:B------:R-:W-:Y:S01]  /*db80*/  @P1 LOP3.LUT R252, R252, 0x4, RZ, 0xfc, !PT ;  /* 0x00000004fcfc1812 */ /* 0x000fe200078efcff */
[----:B------:R-:W-:Y:S01]  /*db90*/  FMUL.FTZ R33, R33, c[0x0][0x2ec] ;  /* 0x0000bb0021217a20 */ /* 0x000fe20000410000 */
[----:B------:R-:W-:Y:S02]  /*dba0*/  ISETP.GE.AND P2, PT, R27, R244, PT ;  /* 0x000000f41b00720c */ /* 0x000fe40003f46270 */
[----:B------:R-:W-:Y:S02]  /*dbb0*/  FSEL R21, R87, -INF , !P5 ;  /* 0xff80000057157808 */ /* 0x000fe40006800000 */
[----:B------:R-:W-:Y:S01]  /*dbc0*/  LOP3.LUT R252, R252, 0xfffffffd, RZ, 0xc0, !PT ;  /* 0xfffffffdfcfc7812 */ /* 0x000fe200078ec0ff */
[----:B------:R2:W-:Y:S01]  /*dbd0*/  MUFU.TANH R106, R33 ;  /* 0x00000021006a7308 */ /* 0x0005e20000002400 */
[----:B------:R-:W-:Y:S01]  /*dbe0*/  ISETP.LT.OR P5, PT, R27, R245, P2 ;  /* 0x000000f51b00720c */ /* 0x000fe200017a1670 */
[----:B------:R-:W-:Y:S01]  /*dbf0*/  FMUL.FTZ R22, R22, c[0x0][0x2ec] ;  /* 0x0000bb0016167a20 */ /* 0x000fe20000410000 */
[----:B------:R-:W-:Y:S01]  /*dc00*/  @P0 LOP3.LUT R252, R252, 0x2, RZ, 0xfc, !PT ;  /* 0x00000002fcfc0812 */ /* 0x000fe200078efcff */
[----:B------:R-:W-:Y:S01]  /*dc10*/  FMUL.FTZ R16, R16, c[0x0][0x2ec] ;  /* 0x0000bb0010107a20 */ /* 0x000fe20000410000 */
[----:B------:R-:W-:-:S03]  /*dc20*/  FSEL R75, R51, -INF , !P4 ;  /* 0xff800000334b7808 */ /* 0x000fc60006000000 */
[----:B------:R-:W3:Y:S01]  /*dc30*/  MUFU.TANH R42, R42 ;  /* 0x0000002a002a7308 */ /* 0x000ee20000002400 */
[----:B------:R-:W-:Y:S02]  /*dc40*/  LOP3.LUT P2, RZ, R252, 0x4, RZ, 0xc0, !PT ;  /* 0x00000004fcff7812 */ /* 0x000fe4000784c0ff */
[----:B--2---:R-:W-:Y:S02]  /*dc50*/  FSEL R33, R91, -INF , !P3 ;  /* 0xff8000005b217808 */ /* 0x004fe40005800000 */
[----:B------:R-:W-:-:S03]  /*dc60*/  ISETP.GE.AND P3, PT, R27, R246, PT ;  /* 0x000000f61b00720c */ /* 0x000fc60003f66270 */
[----:B------:R-:W2:Y:S01]  /*dc70*/  MUFU.TANH R46, R46 ;  /* 0x0000002e002e7308 */ /* 0x000ea20000002400 */
[----:B------:R-:W-:Y:S02]  /*dc80*/  ISETP.LT.OR P4, PT, R27, R247, P3 ;  /* 0x000000f71b00720c */ /* 0x000fe40001f81670 */
[----:B------:R-:W-:-:S05]  /*dc90*/  LOP3.LUT P3, RZ, R252, 0x8, RZ, 0xc0, !PT ;  /* 0x00000008fcff7812 */ /* 0x000fca000786c0ff */
[----:B------:R4:W-:Y:S01]  /*dca0*/  MUFU.TANH R55, R22 ;  /* 0x0000001600377308 */ /* 0x0009e20000002400 */
[----:B------:R-:W-:Y:S02]  /*dcb0*/  LOP3.LUT R252, R252, 0xfffffffe, RZ, 0xc0, !PT ;  /* 0xfffffffefcfc7812 */ /* 0x000fe400078ec0ff */
[----:B------:R-:W-:Y:S02]  /*dcc0*/  ISETP.GE.AND P1, PT, R27, R242, PT ;  /* 0x000000f21b00720c */ /* 0x000fe40003f26270 */
[----:B------:R-:W-:Y:S02]  /*dcd0*/  @P5 LOP3.LUT R252, R252, 0x1, RZ, 0xfc, !PT ;  /* 0x00000001fcfc5812 */ /* 0x000fe400078efcff */
[----:B-1----:R-:W-:Y:S02]  /*dce0*/  FSEL R87, R43, -INF , !P2 ;  /* 0xff8000002b577808 */ /* 0x002fe40005000000 */
[----:B------:R-:W-:Y:S01]  /*dcf0*/  FSEL R91, R114, -INF , !P6 ;  /* 0xff800000725b7808 */ /* 0x000fe20007000000 */
[----:B----4-:R-:W-:-:S02]  /*dd00*/  FMUL.FTZ R22, R23, c[0x0][0x2ec] ;  /* 0x0000bb0017167a20 */ /* 0x010fc40000410000 */
[----:B------:R1:W-:Y:S01]  /*dd10*/  MUFU.TANH R23, R16 ;  /* 0x0000001000177308 */ /* 0x0003e20000002400 */
[----:B------:R-:W-:Y:S02]  /*dd20*/  ISETP.LT.OR P6, PT, R27, R243, P1 ;  /* 0x000000f31b00720c */ /* 0x000fe40000fc1670 */
[----:B------:R-:W-:Y:S02]  /*dd30*/  LOP3.LUT P1, RZ, R252, 0x2, RZ, 0xc0, !PT ;  /* 0x00000002fcff7812 */ /* 0x000fe4000782c0ff */
[----:B---3--:R-:W-:Y:S02]  /*dd40*/  FSEL R37, R42, -INF , !P3 ;  /* 0xff8000002a257808 */ /* 0x008fe40005800000 */
[----:B-1----:R-:W-:-:S04]  /*dd50*/  IADD3 R16, R72, 0x51, RZ ;  /* 0x0000005148107810 */ /* 0x002fc80007ffe0ff */
[----:B------:R-:W-:-:S04]  /*dd60*/  ISETP.GE.AND P2, PT, R16, R244, PT ;  /* 0x000000f41000720c */ /* 0x000fc80003f46270 */
[C---:B------:R-:W-:Y:S02]  /*dd70*/  ISETP.LT.OR P2, PT, R16.reuse, R245, P2 ;  /* 0x000000f51000720c */ /* 0x040fe40001741670 */
[----:B------:R-:W-:Y:S02]  /*dd80*/  ISETP.GE.AND P3, PT, R16, R246, PT ;  /* 0x000000f61000720c */ /* 0x000fe40003f66270 */
[----:B--2---:R-:W-:Y:S01]  /*dd90*/  FSEL R123, R46, -INF , !P1 ;  /* 0xff8000002e7b7808 */ /* 0x004fe20004800000 */
[----:B------:R-:W-:Y:S01]  /*dda0*/  FMUL.FTZ R38, R38, c[0x0][0x2ec] ;  /* 0x0000bb0026267a20 */ /* 0x000fe20000410000 */
[----:B------:R-:W-:Y:S02]  /*ddb0*/  ISETP.GE.AND P1, PT, R16, R242, PT ;  /* 0x000000f21000720c */ /* 0x000fe40003f26270 */
[----:B------:R-:W-:Y:S02]  /*ddc0*/  FSEL R45, R45, -INF , !P4 ;  /* 0xff8000002d2d7808 */ /* 0x000fe40006000000 */
[----:B------:R-:W-:-:S02]  /*ddd0*/  ISETP.GE.AND P0, PT, R27, R240, PT ;  /* 0x000000f01b00720c */ /* 0x000fc40003f06270 */
[----:B------:R-:W-:Y:S02]  /*dde0*/  ISETP.LT.OR P4, PT, R16, R247, P3 ;  /* 0x000000f71000720c */ /* 0x000fe40001f81670 */
[----:B------:R-:W-:Y:S02]  /*ddf0*/  LOP3.LUT P3, RZ, R252, 0x1, RZ, 0xc0, !PT ;  /* 0x00000001fcff7812 */ /* 0x000fe4000786c0ff */
[----:B------:R-:W-:Y:S02]  /*de00*/  ISETP.LT.OR P1, PT, R16, R243, P1 ;  /* 0x000000f31000720c */ /* 0x000fe40000f21670 */
[----:B------:R-:W-:Y:S01]  /*de10*/  LOP3.LUT R252, R252, 0xfffffff7, RZ, 0xc0, !PT ;  /* 0xfffffff7fcfc7812 */ /* 0x000fe200078ec0ff */
[----:B------:R-:W1:Y:S01]  /*de20*/  MUFU.TANH R38, R38 ;  /* 0x0000002600267308 */ /* 0x000e620000002400 */
[----:B------:R-:W-:Y:S01]  /*de30*/  ISETP.LT.OR P5, PT, R27, R241, P0 ;  /* 0x000000f11b00720c */ /* 0x000fe200007a1670 */
[----:B------:R-:W-:Y:S01]  /*de40*/  FMUL.FTZ R17, R17, c[0x0][0x2ec] ;  /* 0x0000bb0011117a20 */ /* 0x000fe20000410000 */
[----:B------:R-:W-:-:S02]  /*de50*/  ISETP.GE.AND P0, PT, R16, R240, PT ;  /* 0x000000f01000720c */ /* 0x000fc40003f06270 */
[----:B------:R-:W-:Y:S02]  /*de60*/  @P2 LOP3.LUT R252, R252, 0x8, RZ, 0xfc, !PT ;  /* 0x00000008fcfc2812 */ /* 0x000fe400078efcff */
[----:B------:R-:W-:Y:S01]  /*de70*/  ISETP.LT.OR P0, PT, R16, R241, P0 ;  /* 0x000000f11000720c */ /* 0x000fe20000701670 */
[----:B------:R2:W-:Y:S01]  /*de80*/  MUFU.TANH R49, R17 ;  /* 0x0000001100317308 */ /* 0x0005e20000002400 */
[----:B------:R-:W-:Y:S01]  /*de90*/  LOP3.LUT R252, R252, 0xfffffffb, RZ, 0xc0, !PT ;  /* 0xfffffffbfcfc7812 */ /* 0x000fe200078ec0ff */
[----:B------:R-:W-:-:S03]  /*dea0*/  FMUL.FTZ R8, R8, c[0x0][0x2ec] ;  /* 0x0000bb0008087a20 */ /* 0x000fc60000410000 */
[----:B------:R-:W-:Y:S01]  /*deb0*/  @P1 LOP3.LUT R252, R252, 0x4, RZ, 0xfc, !PT ;  /* 0x00000004fcfc1812 */ /* 0x000fe200078efcff */
[----:B------:R-:W-:Y:S01]  /*dec0*/  FMUL.FTZ R39, R39, c[0x0][0x2ec] ;  /* 0x0000bb0027277a20 */ /* 0x000fe20000410000 */
[----:B------:R-:W-:Y:S02]  /*ded0*/  FSEL R16, R209, -INF , !P5 ;  /* 0xff800000d1107808 */ /* 0x000fe40006800000 */
[----:B--2---:R-:W-:-:S04]  /*dee0*/  IADD3 R17, R72, 0x58, RZ ;  /* 0x0000005848117810 */ /* 0x004fc80007ffe0ff */
[C---:B------:R-:W-:Y:S01]  /*def0*/  ISETP.GE.AND P2, PT, R17.reuse, R244, PT ;  /* 0x000000f41100720c */ /* 0x040fe20003f46270 */
[----:B------:R1:W-:Y:S01]  /*df00*/  MUFU.TANH R46, R8 ;  /* 0x00000008002e7308 */ /* 0x0003e20000002400 */
[----:B------:R-:W-:Y:S02]  /*df10*/  LOP3.LUT R252, R252, 0xfffffffd, RZ, 0xc0, !PT ;  /* 0xfffffffdfcfc7812 */ /* 0x000fe400078ec0ff */
[----:B------:R-:W-:Y:S01]  /*df20*/  ISETP.LT.OR P5, PT, R17, R245, P2 ;  /* 0x000000f51100720c */ /* 0x000fe200017a1670 */
[----:B------:R-:W-:Y:S01]  /*df30*/  FMUL.FTZ R18, R18, c[0x0][0x2ec] ;  /* 0x0000bb0012127a20 */ /* 0x000fe20000410000 */
[----:B------:R-:W-:-:S03]  /*df40*/  @P0 LOP3.LUT R252, R252, 0x2, RZ, 0xfc, !PT ;  /* 0x00000002fcfc0812 */ /* 0x000fc600078efcff */
[----:B------:R-:W2:Y:S01]  /*df50*/  MUFU.TANH R39, R39 ;  /* 0x0000002700277308 */ /* 0x000ea20000002400 */
[----:B------:R-:W-:Y:S01]  /*df60*/  FSEL R27, R47, -INF , !P4 ;  /* 0xff8000002f1b7808 */ /* 0x000fe20006000000 */
[----:B------:R-:W-:Y:S01]  /*df70*/  FMUL.FTZ R30, R30, c[0x0][0x2ec] ;  /* 0x0000bb001e1e7a20 */ /* 0x000fe20000410000 */
[----:B-1----:R-:W-:Y:S02]  /*df80*/  FSEL R8, R38, -INF , !P3 ;  /* 0xff80000026087808 */ /* 0x002fe40005800000 */
[----:B------:R-:W-:-:S03]  /*df90*/  ISETP.GE.AND P3, PT, R17, R246, PT ;  /* 0x000000f61100720c */ /* 0x000fc60003f66270 */
[----:B------:R1:W-:Y:S01]  /*dfa0*/  MUFU.TANH R101, R18 ;  /* 0x0000001200657308 */ /* 0x0003e20000002400 */
[C---:B------:R-:W-:Y:S02]  /*dfb0*/  LOP3.LUT P2, RZ, R252.reuse, 0x4, RZ, 0xc0, !PT ;  /* 0x00000004fcff7812 */ /* 0x040fe4000784c0ff */
[----:B------:R-:W-:Y:S02]  /*dfc0*/  ISETP.LT.OR P4, PT, R17, R247, P3 ;  /* 0x000000f71100720c */ /* 0x000fe40001f81670 */
[C---:B------:R-:W-:Y:S01]  /*dfd0*/  LOP3.LUT P3, RZ, R252.reuse, 0x8, RZ, 0xc0, !PT ;  /* 0x00000008fcff7812 */ /* 0x040fe2000786c0ff */
[----:B------:R-:W-:Y:S01]  /*dfe0*/  FMUL.FTZ R31, R31, c[0x0][0x2ec] ;  /* 0x0000bb001f1f7a20 */ /* 0x000fe20000410000 */
[----:B------:R-:W-:Y:S01]  /*dff0*/  LOP3.LUT R252, R252, 0xfffffffe, RZ, 0xc0, !PT ;  /* 0xfffffffefcfc7812 */ /* 0x000fe200078ec0ff */
[----:B------:R3:W4:Y:S01]  /*e000*/  MUFU.TANH R63, R30 ;  /* 0x0000001e003f7308 */ /* 0x0007220000002400 */
[----:B------:R-:W-:Y:S02]  /*e010*/  ISETP.GE.AND P1, PT, R17, R242, PT ;  /* 0x000000f21100720c */ /* 0x000fe40003f26270 */
[----:B------:R-:W-:-:S02]  /*e020*/  @P5 LOP3.LUT R252, R252, 0x1, RZ, 0xfc, !PT ;  /* 0x00000001fcfc5812 */ /* 0x000fc400078efcff */
[----:B-1----:R-:W-:-:S03]  /*e030*/  IADD3 R18, R72, 0x59, RZ ;  /* 0x0000005948127810 */ /* 0x002fc60007ffe0ff */
[----:B------:R1:W-:Y:S01]  /*e040*/  MUFU.TANH R50, R31 ;  /* 0x0000001f00327308 */ /* 0x0003e20000002400 */
[----:B------:R-:W-:Y:S01]  /*e050*/  FMUL.FTZ R9, R9, c[0x0][0x2ec] ;  /* 0x0000bb0009097a20 */ /* 0x000fe20000410000 */
[----:B------:R-:W-:Y:S02]  /*e060*/  ISETP.GE.AND P0, PT, R17, R240, PT ;  /* 0x000000f01100720c */ /* 0x000fe40003f06270 */
[----:B---3--:R-:W-:Y:S02]  /*e070*/  FSEL R30, R106, -INF , !P2 ;  /* 0xff8000006a1e7808 */ /* 0x008fe40005000000 */
[----:B------:R-:W-:Y:S02]  /*e080*/  ISETP.GE.AND P2, PT, R18, R244, PT ;  /* 0x000000f41200720c */ /* 0x000fe40003f46270 */
[----:B------:R2:W-:Y:S01]  /*e090*/  MUFU.TANH R43, R9 ;  /* 0x00000009002b7308 */ /* 0x0005e20000002400 */
[----:B------:R-:W-:Y:S01]  /*e0a0*/  FMUL.FTZ R10, R10, c[0x0][0x2ec] ;  /* 0x0000bb000a0a7a20 */ /* 0x000fe20000410000 */
[----:B------:R-:W-:-:S02]  /*e0b0*/  ISETP.LT.OR P2, PT, R18, R245, P2 ;  /* 0x000000f51200720c */ /* 0x000fc40001741670 */
[----:B-1----:R-:W-:Y:S02]  /*e0c0*/  FSEL R31, R115, -INF , !P6 ;  /* 0xff800000731f7808 */ /* 0x002fe40007000000 */
[C---:B------:R-:W-:Y:S02]  /*e0d0*/  ISETP.LT.OR P6, PT, R17.reuse, R243, P1 ;  /* 0x000000f31100720c */ /* 0x040fe40000fc1670 */
[----:B------:R-:W-:Y:S02]  /*e0e0*/  LOP3.LUT P1, RZ, R252, 0x2, RZ, 0xc0, !PT ;  /* 0x00000002fcff7812 */ /* 0x000fe4000782c0ff */
[----:B------:R-:W-:Y:S02]  /*e0f0*/  ISETP.LT.OR P5, PT, R17, R241, P0 ;  /* 0x000000f11100720c */ /* 0x000fe400007a1670 */
[----:B------:R-:W-:Y:S02]  /*e100*/  FSEL R17, R208, -INF , !P1 ;  /* 0xff800000d0117808 */ /* 0x000fe40004800000 */
[----:B--2---:R-:W-:-:S02]  /*e110*/  FSEL R9, R39, -INF , !P3 ;  /* 0xff80000027097808 */ /* 0x004fc40005800000 */
[C---:B------:R-:W-:Y:S01]  /*e120*/  ISETP.GE.AND P3, PT, R18.reuse, R246, PT ;  /* 0x000000f61200720c */ /* 0x040fe20003f66270 */
[----:B------:R1:W-:Y:S01]  /*e130*/  MUFU.TANH R47, R10 ;  /* 0x0000000a002f7308 */ /* 0x0003e20000002400 */
[----:B------:R-:W-:-:S04]  /*e140*/  ISETP.GE.AND P1, PT, R18, R242, PT ;  /* 0x000000f21200720c */ /* 0x000fc80003f26270 */
[C---:B------:R-:W-:Y:S01]  /*e150*/  ISETP.LT.OR P1, PT, R18.reuse, R243, P1 ;  /* 0x000000f31200720c */ /* 0x040fe20000f21670 */
[----:B------:R-:W-:Y:S01]  /*e160*/  FMUL.FTZ R11, R11, c[0x0][0x2ec] ;  /* 0x0000bb000b0b7a20 */ /* 0x000fe20000410000 */
[----:B------:R-:W-:Y:S02]  /*e170*/  ISETP.GE.AND P0, PT, R18, R240, PT ;  /* 0x000000f01200720c */ /* 0x000fe40003f06270 */
[----:B-1----:R-:W-:Y:S02]  /*e180*/  FSEL R10, R206, -INF , !P4 ;  /* 0xff800000ce0a7808 */ /* 0x002fe40006000000 */
[----:B------:R-:W-:Y:S02]  /*e190*/  ISETP.LT.OR P4, PT, R18, R247, P3 ;  /* 0x000000f71200720c */ /* 0x000fe40001f81670 */
[C---:B------:R-:W-:Y:S02]  /*e1a0*/  LOP3.LUT P3, RZ, R252.reuse, 0x1, RZ, 0xc0, !PT ;  /* 0x00000001fcff7812 */ /* 0x040fe4000786c0ff */
[----:B------:R-:W-:Y:S01]  /*e1b0*/  LOP3.LUT R252, R252, 0xfffffff7, RZ, 0xc0, !PT ;  /* 0xfffffff7fcfc7812 */ /* 0x000fe200078ec0ff */
[----:B------:R1:W-:Y:S03]  /*e1c0*/  MUFU.TANH R39, R11 ;  /* 0x0000000b00277308 */ /* 0x0003e60000002400 */
[----:B------:R-:W-:-:S02]  /*e1d0*/  @P2 LOP3.LUT R252, R252, 0x8, RZ, 0xfc, !PT ;  /* 0x00000008fcfc2812 */ /* 0x000fc400078efcff */
[----:B------:R-:W-:Y:S02]  /*e1e0*/  ISETP.LT.OR P0, PT, R18, R241, P0 ;  /* 0x000000f11200720c */ /* 0x000fe40000701670 */
[----:B------:R-:W-:Y:S01]  /*e1f0*/  LOP3.LUT R252, R252, 0xfffffffb, RZ, 0xc0, !PT ;  /* 0xfffffffbfcfc7812 */ /* 0x000fe200078ec0ff */
[----:B------:R-:W-:-:S03]  /*e200*/  FMUL.FTZ R29, R29, c[0x0][0x2ec] ;  /* 0x0000bb001d1d7a20 */ /* 0x000fc60000410000 */
[----:B------:R-:W-:Y:S02]  /*e210*/  @P1 LOP3.LUT R252, R252, 0x4, RZ, 0xfc, !PT ;  /* 0x00000004fcfc1812 */ /* 0x000fe400078efcff */
[----:B-1----:R-:W-:-:S04]  /*e220*/  IADD3 R11, R72, 0x60, RZ ;  /* 0x00000060480b7810 */ /* 0x002fc80007ffe0ff */
[----:B------:R-:W-:Y:S02]  /*e230*/  ISETP.GE.AND P2, PT, R11, R244, PT ;  /* 0x000000f40b00720c */ /* 0x000fe40003f46270 */
[----:B----4-:R-:W-:Y:S02]  /*e240*/  FSEL R18, R63, -INF , !P5 ;  /* 0xff8000003f127808 */ /* 0x010fe40006800000 */
[----:B------:R-:W-:Y:S02]  /*e250*/  LOP3.LUT R252, R252, 0xfffffffd, RZ, 0xc0, !PT ;  /* 0xfffffffdfcfc7812 */ /* 0x000fe400078ec0ff */
[C---:B------:R-:W-:Y:S01]  /*e260*/  ISETP.LT.OR P5, PT, R11.reuse, R245, P2 ;  /* 0x000000f50b00720c */ /* 0x040fe200017a1670 */
[----:B------:R1:W2:Y:S01]  /*e270*/  MUFU.TANH R59, R29 ;  /* 0x0000001d003b7308 */ /* 0x0002a20000002400 */
[----:B------:R-:W-:Y:S02]  /*e280*/  FSEL R38, R58, -INF , !P3 ;  /* 0xff8000003a267808 */ /* 0x000fe40005800000 */
[----:B------:R-:W-:-:S02]  /*e290*/  ISETP.GE.AND P3, PT, R11, R246, PT ;  /* 0x000000f60b00720c */ /* 0x000fc40003f66270 */
[----:B------:R-:W-:Y:S02]  /*e2a0*/  @P0 LOP3.LUT R252, R252, 0x2, RZ, 0xfc, !PT ;  /* 0x00000002fcfc0812 */ /* 0x000fe400078efcff */
[----:B------:R-:W-:Y:S02]  /*e2b0*/  FSEL R42, R74, -INF , !P4 ;  /* 0xff8000004a2a7808 */ /* 0x000fe40006000000 */
[----:B------:R-:W-:Y:S01]  /*e2c0*/  ISETP.LT.OR P4, PT, R11, R247, P3 ;  /* 0x000000f70b00720c */ /* 0x000fe20001f81670 */
[----:B------:R-:W3:Y:S01]  /*e2d0*/  MUFU.TANH R26, R26 ;  /* 0x0000001a001a7308 */ /* 0x000ee20000002400 */
[C---:B------:R-:W-:Y:S02]  /*e2e0*/  LOP3.LUT P3, RZ, R252.reuse, 0x8, RZ, 0xc0, !PT ;  /* 0x00000008fcff7812 */ /* 0x040fe4000786c0ff */
[C---:B------:R-:W-:Y:S02]  /*e2f0*/  LOP3.LUT P2, RZ, R252.reuse, 0x4, RZ, 0xc0, !PT ;  /* 0x00000004fcff7812 */ /* 0x040fe4000784c0ff */
[----:B------:R-:W-:-:S02]  /*e300*/  LOP3.LUT R252, R252, 0xfffffffe, RZ, 0xc0, !PT ;  /* 0xfffffffefcfc7812 */ /* 0x000fc400078ec0ff */
[C---:B------:R-:W-:Y:S02]  /*e310*/  ISETP.GE.AND P1, PT, R11.reuse, R242, PT ;  /* 0x000000f20b00720c */ /* 0x040fe40003f26270 */
[C---:B------:R-:W-:Y:S01]  /*e320*/  ISETP.GE.AND P0, PT, R11.reuse, R240, PT ;  /* 0x000000f00b00720c */ /* 0x040fe20003f06270 */
[----:B------:R-:W-:Y:S01]  /*e330*/  FMUL.FTZ R14, R14, c[0x0][0x2ec] ;  /* 0x0000bb000e0e7a20 */ /* 0x000fe20000410000 */
[----:B-1----:R-:W-:Y:S02]  /*e340*/  FSEL R29, R210, -INF , !P6 ;  /* 0xff800000d21d7808 */ /* 0x002fe40007000000 */
[----:B------:R-:W-:Y:S02]  /*e350*/  @P5 LOP3.LUT R252, R252, 0x1, RZ, 0xfc, !PT ;  /* 0x00000001fcfc5812 */ /* 0x000fe400078efcff */
[C---:B------:R-:W-:Y:S02]  /*e360*/  ISETP.LT.OR P6, PT, R11.reuse, R243, P1 ;  /* 0x000000f30b00720c */ /* 0x040fe40000fc1670 */
[----:B------:R-:W-:Y:S01]  /*e370*/  ISETP.LT.OR P5, PT, R11, R241, P0 ;  /* 0x000000f10b00720c */ /* 0x000fe200007a1670 */
[----:B------:R1:W-:Y:S01]  /*e380*/  MUFU.TANH R114, R14 ;  /* 0x0000000e00727308 */ /* 0x0003e20000002400 */
[----:B------:R-:W-:Y:S01]  /*e390*/  IADD3 R11, R72, 0x61, RZ ;  /* 0x00000061480b7810 */ /* 0x000fe20007ffe0ff */
[----:B------:R-:W-:Y:S01]  /*e3a0*/  FMUL.FTZ R15, R15, c[0x0][0x2ec] ;  /* 0x0000bb000f0f7a20 */ /* 0x000fe20000410000 */
[----:B------:R-:W-:Y:S01]  /*e3b0*/  LOP3.LUT P1, RZ, R252, 0x2, RZ, 0xc0, !PT ;  /* 0x00000002fcff7812 */ /* 0x000fe2000782c0ff */
[----:B------:R-:W-:-:S04]  /*e3c0*/  FMUL.FTZ R19, R19, c[0x0][0x2ec] ;  /* 0x0000bb0013137a20 */ /* 0x000fc80000410000 */
[----:B------:R3:W-:Y:S01]  /*e3d0*/  MUFU.TANH R115, R15 ;  /* 0x0000000f00737308 */ /* 0x0007e20000002400 */
[----:B-1----:R-:W-:Y:S01]  /*e3e0*/  FMUL.FTZ R14, R4, c[0x0][0x2ec] ;  /* 0x0000bb00040e7a20 */ /* 0x002fe20000410000 */
[----:B--2---:R-:W-:Y:S02]  /*e3f0*/  FSEL R4, R59, -INF , !P2 ;  /* 0xff8000003b047808 */ /* 0x004fe40005000000 */
[----:B------:R-:W-:-:S04]  /*e400*/  ISETP.GE.AND P2, PT, R11, R244, PT ;  /* 0x000000f40b00720c */ /* 0x000fc80003f46270 */
[----:B------:R1:W-:Y:S01]  /*e410*/  MUFU.TANH R51, R19 ;  /* 0x0000001300337308 */ /* 0x0003e20000002400 */
[C---:B------:R-:W-:Y:S02]  /*e420*/  ISETP.LT.OR P2, PT, R11.reuse, R245, P2 ;  /* 0x000000f50b00720c */ /* 0x040fe40001741670 */
[----:B---3--:R-:W-:Y:S02]  /*e430*/  FSEL R15, R26, -INF , !P3 ;  /* 0xff8000001a0f7808 */ /* 0x008fe40005800000 */
[C---:B------:R-:W-:Y:S02]  /*e440*/  ISETP.GE.AND P3, PT, R11.reuse, R246, PT ;  /* 0x000000f60b00720c */ /* 0x040fe40003f66270 */
[----:B------:R-:W-:Y:S02]  /*e450*/  FSEL R59, R62, -INF , !P4 ;  /* 0xff8000003e3b7808 */ /* 0x000fe40006000000 */
[----:B------:R-:W-:Y:S02]  /*e460*/  ISETP.LT.OR P4, PT, R11, R247, P3 ;  /* 0x000000f70b00720c */ /* 0x000fe40001f81670 */
[----:B-1----:R-:W-:-:S02]  /*e470*/  FSEL R19, R50, -INF , !P1 ;  /* 0xff80000032137808 */ /* 0x002fc40004800000 */
[C---:B------:R-:W-:Y:S02]  /*e480*/  ISETP.GE.AND P1, PT, R11.reuse, R242, PT ;  /* 0x000000f20b00720c */ /* 0x040fe40003f26270 */
[C---:B------:R-:W-:Y:S02]  /*e490*/  LOP3.LUT P3, RZ, R252.reuse, 0x1, RZ, 0xc0, !PT ;  /* 0x00000001fcff7812 */ /* 0x040fe4000786c0ff */
[----:B------:R-:W-:Y:S02]  /*e4a0*/  ISETP.LT.OR P1, PT, R11, R243, P1 ;  /* 0x000000f30b00720c */ /* 0x000fe40000f21670 */
[----:B------:R-:W-:Y:S01]  /*e4b0*/  LOP3.LUT R252, R252, 0xfffffff7, RZ, 0xc0, !PT ;  /* 0xfffffff7fcfc7812 */ /* 0x000fe200078ec0ff */
[----:B------:R-:W-:Y:S01]  /*e4c0*/  FMUL.FTZ R5, R5, c[0x0][0x2ec] ;  /* 0x0000bb0005057a20 */ /* 0x000fe20000410000 */
        /* <DEDUP_REMOVED lines=8> */
[----:B------:R-:W-:Y:S02]  /*e550*/  FSEL R23, R101, -INF , !P5 ;  /* 0xff80000065177808 */ /* 0x000fe40006800000 */
[----:B------:R-:W-:Y:S02]  /*e560*/  LOP3.LUT R252, R252, 0xfffffffd, RZ, 0xc0, !PT ;  /* 0xfffffffdfcfc7812 */ /* 0x000fe400078ec0ff */
[----:B--2---:R-:W-:-:S04]  /*e570*/  IADD3 R5, R72, 0x68, RZ ;  /* 0x0000006848057810 */ /* 0x004fc80007ffe0ff */
[----:B------:R-:W-:Y:S02]  /*e580*/  ISETP.GE.AND P2, PT, R5, R244, PT ;  /* 0x000000f40500720c */ /* 0x000fe40003f46270 */
[----:B------:R-:W-:Y:S02]  /*e590*/  FSEL R55, R55, -INF , !P3 ;  /* 0xff80000037377808 */ /* 0x000fe40005800000 */
[C---:B------:R-:W-:Y:S01]  /*e5a0*/  ISETP.LT.OR P5, PT, R5.reuse, R245, P2 ;  /* 0x000000f50500720c */ /* 0x040fe200017a1670 */
[----:B------:R-:W2:Y:S01]  /*e5b0*/  MUFU.TANH R22, R22 ;  /* 0x0000001600167308 */ /* 0x000ea20000002400 */
[----:B------:R-:W-:Y:S01]  /*e5c0*/  ISETP.GE.AND P3, PT, R5, R246, PT ;  /* 0x000000f60500720c */ /* 0x000fe20003f66270 */
[----:B------:R-:W-:Y:S01]  /*e5d0*/  FMUL.FTZ R7, R7, c[0x0][0x2ec] ;  /* 0x0000bb0007077a20 */ /* 0x000fe20000410000 */
[----:B------:R-:W-:Y:S02]  /*e5e0*/  @P0 LOP3.LUT R252, R252, 0x2, RZ, 0xfc, !PT ;  /* 0x00000002fcfc0812 */ /* 0x000fe400078efcff */
[----:B-1----:R-:W-:-:S02]  /*e5f0*/  FSEL R58, R48, -INF , !P4 ;  /* 0xff800000303a7808 */ /* 0x002fc40006000000 */
[C---:B------:R-:W-:Y:S01]  /*e600*/  ISETP.LT.OR P4, PT, R5.reuse, R247, P3 ;  /* 0x000000f70500720c */ /* 0x040fe20001f81670 */
[----:B------:R1:W-:Y:S01]  /*e610*/  MUFU.TANH R26, R7 ;  /* 0x00000007001a7308 */ /* 0x0003e20000002400 */
[C---:B------:R-:W-:Y:S02]  /*e620*/  LOP3.LUT P3, RZ, R252.reuse, 0x8, RZ, 0xc0, !PT ;  /* 0x00000008fcff7812 */ /* 0x040fe4000786c0ff */
[C---:B------:R-:W-:Y:S02]  /*e630*/  LOP3.LUT P2, RZ, R252.reuse, 0x4, RZ, 0xc0, !PT ;  /* 0x00000004fcff7812 */ /* 0x040fe4000784c0ff */
[----:B------:R-:W-:Y:S02]  /*e640*/  LOP3.LUT R252, R252, 0xfffffffe, RZ, 0xc0, !PT ;  /* 0xfffffffefcfc7812 */ /* 0x000fe400078ec0ff */
[----:B------:R-:W-:Y:S02]  /*e650*/  ISETP.GE.AND P1, PT, R5, R242, PT ;  /* 0x000000f20500720c */ /* 0x000fe40003f26270 */
[----:B------:R-:W-:-:S02]  /*e660*/  @P5 LOP3.LUT R252, R252, 0x1, RZ, 0xfc, !PT ;  /* 0x00000001fcfc5812 */ /* 0x000fc400078efcff */
[----:B------:R-:W-:Y:S02]  /*e670*/  FSEL R62, R49, -INF , !P2 ;  /* 0xff800000313e7808 */ /* 0x000fe40005000000 */
[----:B-1----:R-:W-:Y:S01]  /*e680*/  IADD3 R7, R72, 0x69, RZ ;  /* 0x0000006948077810 */ /* 0x002fe20007ffe0ff */
[----:B------:R-:W-:Y:S01]  /*e690*/  FMUL.FTZ R6, R6, c[0x0][0x2ec] ;  /* 0x0000bb0006067a20 */ /* 0x000fe20000410000 */
[----:B------:R-:W-:Y:S02]  /*e6a0*/  ISETP.LT.OR P6, PT, R5, R243, P1 ;  /* 0x000000f30500720c */ /* 0x000fe40000fc1670 */
[C---:B------:R-:W-:Y:S02]  /*e6b0*/  ISETP.GE.AND P2, PT, R7.reuse, R244, PT ;  /* 0x000000f40700720c */ /* 0x040fe40003f46270 */
[----:B------:R-:W-:Y:S01]  /*e6c0*/  LOP3.LUT P1, RZ, R252, 0x2, RZ, 0xc0, !PT ;  /* 0x00000002fcff7812 */ /* 0x000fe2000782c0ff */
[----:B------:R2:W-:Y:S01]  /*e6d0*/  MUFU.TANH R50, R6 ;  /* 0x0000000600327308 */ /* 0x0005e20000002400 */
[----:B------:R-:W-:-:S02]  /*e6e0*/  ISETP.LT.OR P2, PT, R7, R245, P2 ;  /* 0x000000f50700720c */ /* 0x000fc40001741670 */
[----:B------:R-:W-:-:S04]  /*e6f0*/  ISETP.GE.AND P0, PT, R5, R240, PT ;  /* 0x000000f00500720c */ /* 0x000fc80003f06270 */
[----:B------:R-:W-:Y:S02]  /*e700*/  ISETP.LT.OR P5, PT, R5, R241, P0 ;  /* 0x000000f10500720c */ /* 0x000fe400007a1670 */
[----:B------:R-:W-:Y:S02]  /*e710*/  FSEL R5, R46, -INF , !P4 ;  /* 0xff8000002e057808 */ /* 0x000fe40006000000 */
[----:B--2---:R-:W-:Y:S02]  /*e720*/  FSEL R6, R22, -INF , !P3 ;  /* 0xff80000016067808 */ /* 0x004fe40005800000 */
[----:B------:R-:W-:Y:S02]  /*e730*/  ISETP.GE.AND P3, PT, R7, R246, PT ;  /* 0x000000f60700720c */ /* 0x000fe40003f66270 */
[----:B------:R-:W-:Y:S02]  /*e740*/  FSEL R22, R51, -INF , !P1 ;  /* 0xff80000033167808 */ /* 0x000fe40004800000 */
        /* <DEDUP_REMOVED lines=8> */
[----:B------:R-:W-:Y:S01]  /*e7d0*/  ISETP.LT.OR P0, PT, R7, R241, P0 ;  /* 0x000000f10700720c */ /* 0x000fe20000701670 */
[----:B------:R-:W-:Y:S01]  /*e7e0*/  FMUL.FTZ R12, R12, c[0x0][0x2ec] ;  /* 0x0000bb000c0c7a20 */ /* 0x000fe20000410000 */
[----:B------:R-:W-:-:S02]  /*e7f0*/  LOP3.LUT R252, R252, 0xfffffffb, RZ, 0xc0, !PT ;  /* 0xfffffffbfcfc7812 */ /* 0x000fc400078ec0ff */
[----:B------:R-:W-:Y:S01]  /*e800*/  IADD3 R46, R72, 0x70, RZ ;  /* 0x00000070482e7810 */ /* 0x000fe20007ffe0ff */
[----:B------:R-:W1:Y:S01]  /*e810*/  MUFU.TANH R13, R13 ;  /* 0x0000000d000d7308 */ /* 0x000e620000002400 */
[----:B------:R-:W-:Y:S02]  /*e820*/  @P1 LOP3.LUT R252, R252, 0x4, RZ, 0xfc, !PT ;  /* 0x00000004fcfc1812 */ /* 0x000fe400078efcff */
[----:B------:R-:W-:Y:S02]  /*e830*/  ISETP.GE.AND P2, PT, R46, R244, PT ;  /* 0x000000f42e00720c */ /* 0x000fe40003f46270 */
[----:B------:R-:W-:Y:S02]  /*e840*/  FSEL R114, R114, -INF , !P5 ;  /* 0xff80000072727808 */ /* 0x000fe40006800000 */
[----:B------:R-:W-:Y:S01]  /*e850*/  LOP3.LUT R252, R252, 0xfffffffd, RZ, 0xc0, !PT ;  /* 0xfffffffdfcfc7812 */ /* 0x000fe200078ec0ff */
[----:B------:R-:W2:Y:S01]  /*e860*/  MUFU.TANH R12, R12 ;  /* 0x0000000c000c7308 */ /* 0x000ea20000002400 */
[----:B------:R-:W-:-:S02]  /*e870*/  ISETP.LT.OR P5, PT, R46, R245, P2 ;  /* 0x000000f52e00720c */ /* 0x000fc400017a1670 */
[----:B------:R-:W-:Y:S02]  /*e880*/  FSEL R7, R47, -INF , !P3 ;  /* 0xff8000002f077808 */ /* 0x000fe40005800000 */
[----:B------:R-:W-:Y:S02]  /*e890*/  ISETP.GE.AND P3, PT, R46, R246, PT ;  /* 0x000000f62e00720c */ /* 0x000fe40003f66270 */
[----:B------:R-:W-:Y:S02]  /*e8a0*/  @P0 LOP3.LUT R252, R252, 0x2, RZ, 0xfc, !PT ;  /* 0x00000002fcfc0812 */ /* 0x000fe400078efcff */
[----:B------:R-:W-:Y:S01]  /*e8b0*/  FSEL R43, R43, -INF , !P4 ;  /* 0xff8000002b2b7808 */ /* 0x000fe20006000000 */
[----:B------:R-:W3:Y:S01]  /*e8c0*/  MUFU.TANH R14, R14 ;  /* 0x0000000e000e7308 */ /* 0x000ee20000002400 */
[----:B------:R-:W-:Y:S02]  /*e8d0*/  ISETP.LT.OR P4, PT, R46, R247, P3 ;  /* 0x000000f72e00720c */ /* 0x000fe40001f81670 */
[----:B------:R-:W-:-:S02]  /*e8e0*/  LOP3.LUT P3, RZ, R252, 0x8, RZ, 0xc0, !PT ;  /* 0x00000008fcff7812 */ /* 0x000fc4000786c0ff */
[C---:B------:R-:W-:Y:S02]  /*e8f0*/  LOP3.LUT P2, RZ, R252.reuse, 0x4, RZ, 0xc0, !PT ;  /* 0x00000004fcff7812 */ /* 0x040fe4000784c0ff */
[----:B------:R-:W-:Y:S02]  /*e900*/  LOP3.LUT R252, R252, 0xfffffffe, RZ, 0xc0, !PT ;  /* 0xfffffffefcfc7812 */ /* 0x000fe400078ec0ff */
[----:B------:R-:W-:Y:S02]  /*e910*/  IADD3 R47, R72, 0x71, RZ ;  /* 0x00000071482f7810 */ /* 0x000fe40007ffe0ff */
[----:B------:R-:W-:Y:S02]  /*e920*/  ISETP.GE.AND P1, PT, R46, R242, PT ;  /* 0x000000f22e00720c */ /* 0x000fe40003f26270 */
[----:B------:R-:W-:Y:S02]  /*e930*/  @P5 LOP3.LUT R252, R252, 0x1, RZ, 0xfc, !PT ;  /* 0x00000001fcfc5812 */ /* 0x000fe400078efcff */
[----:B-1----:R-:W-:-:S02]  /*e940*/  FSEL R13, R13, -INF , !P2 ;  /* 0xff8000000d0d7808 */ /* 0x002fc40005000000 */
[C---:B------:R-:W-:Y:S02]  /*e950*/  ISETP.GE.AND P2, PT, R47.reuse, R244, PT ;  /* 0x000000f42f00720c */ /* 0x040fe40003f46270 */
[----:B--2---:R-:W-:Y:S02]  /*e960*/  FSEL R12, R12, -INF , !P6 ;  /* 0xff8000000c0c7808 */ /* 0x004fe40007000000 */
[----:B------:R-:W-:Y:S02]  /*e970*/  ISETP.LT.OR P6, PT, R46, R243, P1 ;  /* 0x000000f32e00720c */ /* 0x000fe40000fc1670 */
[----:B------:R-:W-:Y:S02]  /*e980*/  LOP3.LUT P1, RZ, R252, 0x2, RZ, 0xc0, !PT ;  /* 0x00000002fcff7812 */ /* 0x000fe4000782c0ff */
[----:B------:R-:W-:Y:S01]  /*e990*/  ISETP.LT.OR P2, PT, R47, R245, P2 ;  /* 0x000000f52f00720c */ /* 0x000fe20001741670 */
[----:B------:R-:W-:Y:S01]  /*e9a0*/  FMUL.FTZ R74, R196, c[0x0][0x2ec] ;  /* 0x0000bb00c44a7a20 */ /* 0x000fe20000410000 */
[----:B------:R-:W-:-:S02]  /*e9b0*/  ISETP.GE.AND P0, PT, R46, R240, PT ;  /* 0x000000f02e00720c */ /* 0x000fc40003f06270 */
[----:B------:R-:W-:Y:S02]  /*e9c0*/  FSEL R39, R39, -INF , !P3 ;  /* 0xff80000027277808 */ /* 0x000fe40005800000 */
[----:B------:R-:W-:Y:S02]  /*e9d0*/  ISETP.GE.AND P3, PT, R47, R246, PT ;  /* 0x000000f62f00720c */ /* 0x000fe40003f66270 */
[----:B------:R-:W-:Y:S02]  /*e9e0*/  FSEL R115, R115, -INF , !P1 ;  /* 0xff80000073737808 */ /* 0x000fe40004800000 */
[C---:B------:R-:W-:Y:S02]  /*e9f0*/  ISETP.GE.AND P1, PT, R47.reuse, R242, PT ;  /* 0x000000f22f00720c */ /* 0x040fe40003f26270 */
[----:B------:R-:W-:Y:S02]  /*ea00*/  ISETP.LT.OR P5, PT, R46, R241, P0 ;  /* 0x000000f12e00720c */ /* 0x000fe400007a1670 */
[----:B---3--:R-:W-:Y:S01]  /*ea10*/  FSEL R46, R14, -INF , !P4 ;  /* 0xff8000000e2e7808 */ /* 0x008fe20006000000 */
[----:B------:R-:W1:Y:S01]  /*ea20*/  MUFU.TANH R74, R74 ;  /* 0x0000004a004a7308 */ /* 0x000e620000002400 */
[----:B------:R-:W-:-:S02]  /*ea30*/  ISETP.LT.OR P4, PT, R47, R247, P3 ;  /* 0x000000f72f00720c */ /* 0x000fc40001f81670 */
[----:B------:R-:W-:Y:S02]  /*ea40*/  LOP3.LUT P3, RZ, R252, 0x1, RZ, 0xc0, !PT ;  /* 0x00000001fcff7812 */ /* 0x000fe4000786c0ff */
[C---:B------:R-:W-:Y:S01]  /*ea50*/  ISETP.LT.OR P1, PT, R47.reuse, R243, P1 ;  /* 0x000000f32f00720c */ /* 0x040fe20000f21670 */
[----:B------:R-:W-:Y:S01]  /*ea60*/  FMUL.FTZ R196, R198, c[0x0][0x2ec] ;  /* 0x0000bb00c6c47a20 */ /* 0x000fe20000410000 */
[----:B------:R-:W-:Y:S02]  /*ea70*/  LOP3.LUT R252, R252, 0xffffffef, RZ, 0xc0, !PT ;  /* 0xffffffeffcfc7812 */ /* 0x000fe400078ec0ff */
[C---:B------:R-:W-:Y:S02]  /*ea80*/  ISETP.GE.AND P0, PT, R47.reuse, R240, PT ;  /* 0x000000f02f00720c */ /* 0x040fe40003f06270 */
[----:B------:R-:W-:Y:S01]  /*ea90*/  @P2 LOP3.LUT R252, R252, 0x10, RZ, 0xfc, !PT ;  /* 0x00000010fcfc2812 */ /* 0x000fe200078efcff */
[----:B------:R-:W2:Y:S01]  /*eaa0*/  MUFU.TANH R196, R196 ;  /* 0x000000c400c47308 */ /* 0x000ea20000002400 */
[----:B------:R-:W-:-:S02]  /*eab0*/  ISETP.LT.OR P0, PT, R47, R241, P0 ;  /* 0x000000f12f00720c */ /* 0x000fc40000701670 */
[----:B------:R-:W-:Y:S02]  /*eac0*/  LOP3.LUT R252, R252, 0xfffffffb, RZ, 0xc0, !PT ;  /* 0xfffffffbfcfc7812 */ /* 0x000fe400078ec0ff */
[----:B------:R-:W-:Y:S02]  /*ead0*/  IADD3 R47, R72, 0x78, RZ ;  /* 0x00000078482f7810 */ /* 0x000fe40007ffe0ff */
[----:B------:R-:W-:Y:S02]  /*eae0*/  @P1 LOP3.LUT R252, R252, 0x4, RZ, 0xfc, !PT ;  /* 0x00000004fcfc1812 */ /* 0x000fe400078efcff */
[----:B------:R-:W-:Y:S02]  /*eaf0*/  ISETP.GE.AND P2, PT, R47, R244, PT ;  /* 0x000000f42f00720c */ /* 0x000fe40003f46270 */
[----:B-1----:R-:W-:Y:S02]  /*eb00*/  FSEL R51, R74, -INF , !P6 ;  /* 0xff8000004a337808 */ /* 0x002fe40007000000 */
[----:B------:R-:W-:-:S02]  /*eb10*/  LOP3.LUT R252, R252, 0xfffffffd, RZ, 0xc0, !PT ;  /* 0xfffffffdfcfc7812 */ /* 0x000fc400078ec0ff */
[----:B------:R-:W-:Y:S01]  /*eb20*/  ISETP.LT.OR P6, PT, R47, R245, P2 ;  /* 0x000000f52f00720c */ /* 0x000fe200017c1670 */
[----:B------:R-:W-:Y:S02]  /*eb30*/  FMUL.FTZ R199, R199, c[0x0][0x2ec] ;  /* 0x0000bb00c7c77a20 */ /* 0x000fe40000410000 */
[----:B------:R-:W-:Y:S01]  /*eb40*/  FMUL.FTZ R124, R124, c[0x0][0x2ec] ;  /* 0x0000bb007c7c7a20 */ /* 0x000fe20000410000 */
[----:B------:R-:W-:Y:S02]  /*eb50*/  @P0 LOP3.LUT R252, R252, 0x2, RZ, 0xfc, !PT ;  /* 0x00000002fcfc0812 */ /* 0x000fe400078efcff */
[----:B------:R-:W-:Y:S01]  /*eb60*/  ISETP.GE.AND P1, PT, R47, R242, PT ;  /* 0x000000f22f00720c */ /* 0x000fe20003f26270 */
[----:B------:R-:W1:Y:S01]  /*eb70*/  MUFU.TANH R210, R199 ;  /* 0x000000c700d27308 */ /* 0x000e620000002400 */
[----:B--2---:R-:W-:Y:S01]  /*eb80*/  FSEL R196, R196, -INF , !P5 ;  /* 0xff800000c4c47808 */ /* 0x004fe20006800000 */
[----:B------:R-:W-:Y:S01]  /*eb90*/  FMUL.FTZ R126, R126, c[0x0][0x2ec] ;  /* 0x0000bb007e7e7a20 */ /* 0x000fe20000410000 */
[----:B------:R-:W-:-:S02]  /*eba0*/  LOP3.LUT P5, RZ, R252, 0x2, RZ, 0xc0, !PT ;  /* 0x00000002fcff7812 */ /* 0x000fc400078ac0ff */
[----:B------:R-:W-:-:S03]  /*ebb0*/  LOP3.LUT P2, RZ, R252, 0x10, RZ, 0xc0, !PT ;  /* 0x00000010fcff7812 */ /* 0x000fc6000784c0ff */
[----:B------:R2:W-:Y:S01]  /*ebc0*/  MUFU.TANH R209, R124 ;  /* 0x0000007c00d17308 */ /* 0x0005e20000002400 */
[----:B------:R-:W-:Y:S01]  /*ebd0*/  ISETP.LT.OR P1, PT, R47, R243, P1 ;  /* 0x000000f32f00720c */ /* 0x000fe20000f21670 */
[----:B------:R-:W-:Y:S01]  /*ebe0*/  FMUL.FTZ R48, R197, c[0x0][0x2ec] ;  /* 0x0000bb00c5307a20 */ /* 0x000fe20000410000 */
[----:B------:R-:W-:Y:S02]  /*ebf0*/  ISETP.GE.AND P0, PT, R47, R240, PT ;  /* 0x000000f02f00720c */ /* 0x000fe40003f06270 */
[----:B------:R-:W-:-:S03]  /*ec00*/  IADD3 R72, R72, 0x79, RZ ;  /* 0x0000007948487810 */ /* 0x000fc60007ffe0ff */
[----:B------:R3:W4:Y:S01]  /*ec10*/  MUFU.TANH R197, R126 ;  /* 0x0000007e00c57308 */ /* 0x0007220000002400 */
[----:B--2---:R-:W-:Y:S02]  /*ec20*/  FSEL R124, R11, -INF , !P4 ;  /* 0xff8000000b7c7808 */ /* 0x004fe40006000000 */
[C---:B------:R-:W-:Y:S02]  /*ec30*/  LOP3.LUT P4, RZ, R252.reuse, 0x4, RZ, 0xc0, !PT ;  /* 0x00000004fcff7812 */ /* 0x040fe4000788c0ff */
[----:B------:R-:W-:-:S04]  /*ec40*/  LOP3.LUT R252, R252, 0xfffffff7, RZ, 0xc0, !PT ;  /* 0xfffffff7fcfc7812 */ /* 0x000fc800078ec0ff */
[----:B------:R-:W-:Y:S02]  /*ec50*/  @P6 LOP3.LUT R252, R252, 0x8, RZ, 0xfc, !PT ;  /* 0x00000008fcfc6812 */ /* 0x000fe400078efcff */
[----:B------:R-:W-:Y:S02]  /*ec60*/  FSEL R198, R26, -INF , !P2 ;  /* 0xff8000001ac67808 */ /* 0x000fe40005000000 */
[----:B------:R-:W-:Y:S02]  /*ec70*/  LOP3.LUT R252, R252, 0xfffffffe, RZ, 0xc0, !PT ;  /* 0xfffffffefcfc7812 */ /* 0x000fe400078ec0ff */
[----:B------:R-:W-:Y:S02]  /*ec80*/  ISETP.LT.OR P6, PT, R47, R241, P0 ;  /* 0x000000f12f00720c */ /* 0x000fe400007c1670 */
[C---:B------:R-:W-:Y:S02]  /*ec90*/  ISETP.GE.AND P2, PT, R72.reuse, R246, PT ;  /* 0x000000f64800720c */ /* 0x040fe40003f46270 */
[----:B------:R-:W-:Y:S01]  /*eca0*/  ISETP.GE.AND P0, PT, R72, R242, PT ;  /* 0x000000f24800720c */ /* 0x000fe20003f06270 */
[----:B------:R-:W2:Y:S01]  /*ecb0*/  MUFU.TANH R48, R48 ;  /* 0x0000003000307308 */ /* 0x000ea20000002400 */
[----:B------:R-:W-:Y:S01]  /*ecc0*/  @P1 LOP3.LUT R252, R252, 0x1, RZ, 0xfc, !PT ;  /* 0x00000001fcfc1812 */ /* 0x000fe200078efcff */
[----:B------:R-:W-:Y:S01]  /*ecd0*/  FMUL.FTZ R14, R127, c[0x0][0x2ec] ;  /* 0x0000bb007f0e7a20 */ /* 0x000fe20000410000 */
[----:B-1----:R-:W-:Y:S01]  /*ece0*/  FSEL R210, R210, -INF , !P5 ;  /* 0xff800000d2d27808 */ /* 0x002fe20006800000 */
[----:B------:R-:W-:Y:S01]  /*ecf0*/  FMUL.FTZ R49, R128, c[0x0][0x2ec] ;  /* 0x0000bb0080317a20 */ /* 0x000fe20000410000 */
[C---:B------:R-:W-:Y:S01]  /*ed00*/  ISETP.LT.OR P5, PT, R72.reuse, R247, P2 ;  /* 0x000000f74800720c */ /* 0x040fe200017a1670 */
[----:B------:R-:W-:Y:S01]  /*ed10*/  FMUL.FTZ R11, R129, c[0x0][0x2ec] ;  /* 0x0000bb00810b7a20 */ /* 0x000fe20000410000 */
[----:B------:R-:W-:Y:S01]  /*ed20*/  ISETP.LT.OR P2, PT, R72, R243, P0 ;  /* 0x000000f34800720c */ /* 0x000fe20000741670 */
[----:B------:R-:W-:Y:S01]  /*ed30*/  FMUL.FTZ R117, R131, c[0x0][0x2ec] ;  /* 0x0000bb0083757a20 */ /* 0x000fe20000410000 */
[----:B------:R-:W-:Y:S01]  /*ed40*/  LOP3.LUT P0, RZ, R252, 0x8, RZ, 0xc0, !PT ;  /* 0x00000008fcff7812 */ /* 0x000fe2000780c0ff */
[----:B------:R-:W-:Y:S01]  /*ed50*/  FMUL.FTZ R125, R125, c[0x0][0x2ec] ;  /* 0x0000bb007d7d7a20 */ /* 0x000fe20000410000 */
[----:B---3--:R-:W-:Y:S01]  /*ed60*/  FSEL R126, R50, -INF , !P3 ;  /* 0xff800000327e7808 */ /* 0x008fe20005800000 */
[----:B------:R-:W-:Y:S01]  /*ed70*/  FMUL.FTZ R130, R130, c[0x0][0x2ec] ;  /* 0x0000bb0082827a20 */ /* 0x000fe20000410000 */
[----:B------:R-:W-:Y:S01]  /*ed80*/  ISETP.GE.AND P3, PT, R47, R246, PT ;  /* 0x000000f62f00720c */ /* 0x000fe20003f66270 */
[----:B------:R-:W-:Y:S01]  /*ed90*/  MUFU.TANH R199, R125 ;  /* 0x0000007d00c77308 */ /* 0x000fe20000002400 */
[----:B----4-:R-:W-:-:S02]  /*eda0*/  FSEL R197, R197, -INF , !P0 ;  /* 0xff800000c5c57808 */ /* 0x010fc40004000000 */
[----:B------:R-:W-:Y:S02]  /*edb0*/  PLOP3.LUT P0, PT, PT, PT, UP0, 0x80, 0x0 ;  /* 0x000000000000781c */ /* 0x000fe40003f0f008 */
[----:B------:R-:W-:-:S03]  /*edc0*/  ISETP.LT.OR P3, PT, R47, R247, P3 ;  /* 0x000000f72f00720c */ /* 0x000fc60001f61670 */
[----:B------:R-:W-:Y:S01]  /*edd0*/  MUFU.TANH R14, R14 ;  /* 0x0000000e000e7308 */ /* 0x000fe20000002400 */
[----:B------:R-:W-:-:S07]  /*ede0*/  ISETP.GE.AND P1, PT, R72, R244, PT ;  /* 0x000000f44800720c */ /* 0x000fce0003f26270 */
[----:B------:R-:W-:Y:S01]  /*edf0*/  MUFU.TANH R49, R49 ;  /* 0x0000003100317308 */ /* 0x000fe20000002400 */
[----:B------:R-:W-:-:S07]  /*ee00*/  FSEL R209, R209, -INF , !P3 ;  /* 0xff800000d1d17808 */ /* 0x000fce0005800000 */
[----:B------:R-:W-:Y:S01]  /*ee10*/  MUFU.TANH R11, R11 ;  /* 0x0000000b000b7308 */ /* 0x000fe20000002400 */
[----:B------:R-:W-:Y:S07]  /*ee20*/  BAR.SYNC.DEFER_BLOCKING 0x0 ;  /* 0x0000000000007b1d */ /* 0x000fee0000010000 */
[----:B------:R-:W1:Y:S01]  /*ee30*/  MUFU.TANH R208, R130 ;  /* 0x0000008200d07308 */ /* 0x000e620000002400 */
[----:B------:R-:W-:-:S07]  /*ee40*/  ISETP.GE.AND P3, PT, R72, R240, PT ;  /* 0x000000f04800720c */ /* 0x000fce0003f66270 */
[----:B------:R-:W3:Y:S01]  /*ee50*/  MUFU.TANH R117, R117 ;  /* 0x0000007500757308 */ /* 0x000ee20000002400 */
[----:B--2---:R-:W-:Y:S02]  /*ee60*/  FSEL R50, R48, -INF , !P4 ;  /* 0xff80000030327808 */ /* 0x004fe40006000000 */
[C---:B------:R-:W-:Y:S02]  /*ee70*/  ISETP.LT.OR P4, PT, R72.reuse, R245, P1 ;  /* 0x000000f54800720c */ /* 0x040fe40000f81670 */
[----:B------:R-:W-:Y:S02]  /*ee80*/  ISETP.LT.OR P1, PT, R72, R241, P3 ;  /* 0x000000f14800720c */ /* 0x000fe40001f21670 */
[----:B------:R-:W-:Y:S02]  /*ee90*/  LOP3.LUT P3, RZ, R252, 0x1, RZ, 0xc0, !PT ;  /* 0x00000001fcff7812 */ /* 0x000fe4000786c0ff */
[----:B-1----:R-:W-:Y:S02]  /*eea0*/  FSEL R208, R208, -INF , !P6 ;  /* 0xff800000d0d07808 */ /* 0x002fe40007000000 */
[----:B------:R-:W-:-:S02]  /*eeb0*/  FSEL R49, R49, -INF , !P3 ;  /* 0xff80000031317808 */ /* 0x000fc40005800000 */
[----:B------:R-:W-:Y:S02]  /*eec0*/  FSEL R199, R199, -INF , !P5 ;  /* 0xff800000c7c77808 */ /* 0x000fe40006800000 */
[----:B------:R-:W-:Y:S02]  /*eed0*/  FSEL R131, R14, -INF , !P4 ;  /* 0xff8000000e837808 */ /* 0x000fe40006000000 */
[----:B------:R-:W-:Y:S02]  /*eee0*/  FSEL R48, R11, -INF , !P2 ;  /* 0xff8000000b307808 */ /* 0x000fe40005000000 */
[----:B---3--:R-:W-:Y:S01]  /*eef0*/  FSEL R117, R117, -INF , !P1 ;  /* 0xff80000075757808 */ /* 0x008fe20004800000 */
[----:B------:R-:W-:Y:S05]  /*ef00*/  @!P0 BRA `(.L_x_542) ;  /* 0x000002a000008947 */ /* 0x000fea0003800000 */
[----:B------:R-:W-:Y:S02]  /*ef10*/  UIADD3 UR8, UR8, -0x3, URZ ;  /* 0xfffffffd08087890 */ /* 0x000fe4000fffe03f */
[----:B------:R-:W-:Y:S02]  /*ef20*/  ULDC.64 UR6, c[0x0][0x198] ;  /* 0x0000660000067ab9 */ /* 0x000fe40000000a00 */
[----:B------:R-:W-:-:S02]  /*ef30*/  USHF.R.S32.HI UR4, URZ, 0x1f, UR8 ;  /* 0x0000001f3f047899 */ /* 0x000fc40008011408 */
[----:B------:R-:W-:Y:S02]  /*ef40*/  UIMAD.WIDE.U32 UR12, UR8, UR6, URZ ;  /* 0x00000006080c72a5 */ /* 0x000fe4000f8e003f */
[----:B------:R-:W-:-:S04]  /*ef50*/  UIMAD UR4, UR4, UR6, URZ ;  /* 0x00000006040472a4 */ /* 0x000fc8000f8e023f */
[----:B------:R-:W-:Y:S01]  /*ef60*/  UIMAD UR4, UR8, UR7, UR4 ;  /* 0x00000007080472a4 */ /* 0x000fe2000f8e0204 */
[----:B------:R-:W-:Y:S02]  /*ef70*/  IMAD.U32 R26, RZ, RZ, UR12 ;  /* 0x0000000cff1a7e24 */ /* 0x000fe4000f8e00ff */
[----:B------:R-:W-:Y:S01]  /*ef80*/  IMAD.U32 R14, RZ, RZ, UR12 ;  /* 0x0000000cff0e7e24 */ /* 0x000fe2000f8e00ff */
[----:B------:R-:W-:Y:S02]  /*ef90*/  UIADD3 UR4, UR13, UR4, URZ ;  /* 0x000000040d047290 */ /* 0x000fe4000fffe03f */
[----:B------:R-:W-:-:S04]  /*efa0*/  LEA R26, P0, R26, R238, 0x7 ;  /* 0x000000ee1a1a7211 */ /* 0x000fc800078038ff */
[----:B------:R-:W-:Y:S01]  /*efb0*/  IMAD.U32 R11, RZ, RZ, UR4 ;  /* 0x00000004ff0b7e24 */ /* 0x000fe2000f8e00ff */
[----:B------:R-:W-:Y:S02]  /*efc0*/  USHF.L.U32 UR4, UR6, 0x5, URZ ;  /* 0x0000000506047899 */ /* 0x000fe4000800063f */
[----:B------:R-:W-:Y:S02]  /*efd0*/  USHF.L.U64.HI UR6, UR6, 0x5, UR7 ;  /* 0x0000000506067899 */ /* 0x000fe40008010207 */
[----:B------:R-:W-:Y:S02]  /*efe0*/  LEA.HI.X R11, R14, R249, R11, 0x7, P0 ;  /* 0x000000f90e0b7211 */ /* 0x000fe400000f3c0b */
        /* <DEDUP_REMOVED lines=28> */
.L_x_542:
[----:B------:R-:W-:Y:S01]  /*f1b0*/  FMNMX.FTZ R47, R68, R69, !PT ;  /* 0x00000045442f7209 */ /* 0x000fe20007810000 */
[----:B------:R-:W2:Y:S03]  /*f1c0*/  LDL.LU R251, [R1+0x28] ;  /* 0x0000280001fb7983 */ /* 0x000ea60000300800 */
[----:B------:R-:W-:Y:S01]  /*f1d0*/  FMNMX.FTZ R47, R116, R47, !PT ;  /* 0x0000002f742f7209 */ /* 0x000fe20007810000 */
[----:B------:R3:W-:Y:S03]  /*f1e0*/  STL [R1+0x48], R71 ;  /* 0x0000484701007387 */ /* 0x0007e60000100800 */
[----:B------:R-:W-:-:S04]  /*f1f0*/  FMNMX.FTZ R47, R207, R47, !PT ;  /* 0x0000002fcf2f7209 */ /* 0x000fc80007810000 */
[----:B------:R-:W-:-:S04]  /*f200*/  FMNMX.FTZ R47, R56, R47, !PT ;  /* 0x0000002f382f7209 */ /* 0x000fc80007810000 */
[----:B------:R-:W-:-:S04]  /*f210*/  FMNMX.FTZ R47, R57, R47, !PT ;  /* 0x0000002f392f7209 */ /* 0x000fc80007810000 */
[----:B------:R-:W-:-:S04]  /*f220*/  FMNMX.FTZ R47, R205, R47, !PT ;  /* 0x0000002fcd2f7209 */ /* 0x000fc80007810000 */
[----:B------:R-:W-:-:S04]  /*f230*/  FMNMX.FTZ R47, R204, R47, !PT ;  /* 0x0000002fcc2f7209 */ /* 0x000fc80007810000 */
[----:B------:R-:W-:Y:S02]  /*f240*/  FMNMX.FTZ R47, R122, R47, !PT ;  /* 0x0000002f7a2f7209 */ /* 0x000fe40007810000 */
[----:B------:R-:W-:Y:S01]  /*f250*/  FMNMX.FTZ R14, R3, R64, !PT ;  /* 0x00000040030e7209 */ /* 0x000fe20007810000 */
[----:B---3--:R-:W3:Y:S01]  /*f260*/  LDL.LU R71, [R1+0x1c] ;  /* 0x00001c0001477983 */ /* 0x008ee20000300800 */
[----:B------:R-:W-:Y:S02]  /*f270*/  FMNMX.FTZ R47, R96, R47, !PT ;  /* 0x0000002f602f7209 */ /* 0x000fe40007810000 */
[----:B------:R-:W-:Y:S01]  /*f280*/  FMNMX.FTZ R14, R65, R14, !PT ;  /* 0x0000000e410e7209 */ /* 0x000fe20007810000 */
[----:B------:R-:W-:Y:S01]  /*f290*/  STL [R1+0x44], R70 ;  /* 0x0000444601007387 */ /* 0x000fe20000100800 */
        /* <DEDUP_REMOVED lines=47> */
[----:B------:R-:W4:Y:S01]  /*f590*/  SHFL.BFLY PT, R26, R47, 0x2, 0x1f ;  /* 0x0c401f002f1a7f89 */ /* 0x000f2200000e0000 */
        /* <DEDUP_REMOVED lines=12> */
[----:B----4-:R-:W-:Y:S02]  /*f660*/  FMNMX.FTZ R26, R47, R26, !PT ;  /* 0x0000001a2f1a7209 */ /* 0x010fe40007810000 */
[----:B------:R-:W-:Y:S02]  /*f670*/  FMNMX.FTZ R11, R91, R11, !PT ;  /* 0x0000000b5b0b7209 */ /* 0x000fe40007810000 */
[----:B------:R-:W-:Y:S01]  /*f680*/  FMNMX.FTZ R14, R8, R14, !PT ;  /* 0x0000000e080e7209 */ /* 0x000fe20007810000 */
[----:B------:R-:W4:Y:S01]  /*f690*/  SHFL.BFLY PT, R47, R26, 0x1, 0x1f ;  /* 0x0c201f001a2f7f89 */ /* 0x000f2200000e0000 */
        /* <DEDUP_REMOVED lines=12> */
[----:B----4-:R-:W-:-:S02]  /*f760*/  FMNMX.FTZ R47, R26, R47, !PT ;  /* 0x0000002f1a2f7209 */ /* 0x010fc40007810000 */
[----:B------:R-:W-:Y:S02]  /*f770*/  FMNMX.FTZ R127, R62, R127, !PT ;  /* 0x0000007f3e7f7209 */ /* 0x000fe40007810000 */
[C---:B------:R-:W-:Y:S01]  /*f780*/  FSETP.NEU.FTZ.AND P2, PT, R47.reuse, -INF , PT ;  /* 0xff8000002f00780b */ /* 0x040fe20003f5d000 */
[----:B------:R-:W-:Y:S01]  /*f790*/  FMUL.FTZ R206, R47, c[0x0][0x23c] ;  /* 0x00008f002fce7a20 */ /* 0x000fe20000410000 */
[----:B------:R-:W-:-:S04]  /*f7a0*/  FMNMX.FTZ R14, R39, R14, !PT ;  /* 0x0000000e270e7209 */ /* 0x000fc80007810000 */
[----:B------:R-:W-:Y:S02]  /*f7b0*/  FSEL R206, R206, RZ, P2 ;  /* 0x000000ffcece7208 */ /* 0x000fe40001000000 */
[----:B------:R-:W-:-:S03]  /*f7c0*/  FMNMX.FTZ R14, R126, R14, !PT ;  /* 0x0000000e7e0e7209 */ /* 0x000fc60007810000 */
[--C-:B------:R-:W-:Y:S01]  /*f7d0*/  FFMA.FTZ R72, R10, c[0x0][0x23c], -R206.reuse ;  /* 0x00008f000a487a23 */ /* 0x100fe200000108ce */
[----:B------:R-:W-:Y:S01]  /*f7e0*/  FMNMX.FTZ R10, R12, R127, !PT ;  /* 0x0000007f0c0a7209 */ /* 0x000fe20007810000 */
[--C-:B------:R-:W-:Y:S01]  /*f7f0*/  FFMA.FTZ R11, R56, c[0x0][0x23c], -R206.reuse ;  /* 0x00008f00380b7a23 */ /* 0x100fe200000108ce */
[----:B-1----:R-:W-:Y:S01]  /*f800*/  FMNMX.FTZ R128, R198, R14, !PT ;  /* 0x0000000ec6807209 */ /* 0x002fe20007810000 */
        /* <DEDUP_REMOVED lines=10> */
[----:B------:R-:W-:-:S02]  /*f8b0*/  FFMA.FTZ R41, R209, c[0x0][0x23c], -R206 ;  /* 0x00008f00d1297a23 */ /* 0x000fc400000108ce */
[----:B------:R-:W1:Y:S01]  /*f8c0*/  SHFL.BFLY PT, R46, R128, 0x2, 0x1f ;  /* 0x0c401f00802e7f89 */ /* 0x000e6200000e0000 */
[----:B------:R-:W-:Y:S01]  /*f8d0*/  FMNMX.FTZ R10, R49, R10, !PT ;  /* 0x0000000a310a7209 */ /* 0x000fe20007810000 */
[--C-:B------:R-:W-:Y:S02]  /*f8e0*/  FFMA.FTZ R14, R69, c[0x0][0x23c], -R206.reuse ;  /* 0x00008f00450e7a23 */ /* 0x100fe400000108ce */
[--C-:B------:R-:W-:Y:S01]  /*f8f0*/  FFMA.FTZ R125, R57, c[0x0][0x23c], -R206.reuse ;  /* 0x00008f00397d7a23 */ /* 0x100fe200000108ce */
[----:B------:R-:W-:Y:S01]  /*f900*/  FMNMX.FTZ R10, R48, R10, !PT ;  /* 0x0000000a300a7209 */ /* 0x000fe20007810000 */
[--C-:B------:R-:W-:Y:S02]  /*f910*/  FFMA.FTZ R130, R40, c[0x0][0x23c], -R206.reuse ;  /* 0x00008f0028827a23 */ /* 0x100fe400000108ce */
[--C-:B------:R-:W-:Y:S02]  /*f920*/  FFMA.FTZ R101, R73, c[0x0][0x23c], -R206.reuse ;  /* 0x00008f0049657a23 */ /* 0x100fe400000108ce */
[----:B------:R-:W4:Y:S01]  /*f930*/  SHFL.BFLY PT, R25, R10, 0x2, 0x1f ;  /* 0x0c401f000a197f89 */ /* 0x000f2200000e0000 */
[----:B------:R-:W-:-:S02]  /*f940*/  FFMA.FTZ R69, R42, c[0x0][0x23c], -R206 ;  /* 0x00008f002a457a23 */ /* 0x000fc400000108ce */
[--C-:B------:R-:W-:Y:S02]  /*f950*/  FFMA.FTZ R116, R116, c[0x0][0x23c], -R206.reuse ;  /* 0x00008f0074747a23 */ /* 0x100fe400000108ce */
[--C-:B------:R-:W-:Y:S02]  /*f960*/  FFMA.FTZ R207, R207, c[0x0][0x23c], -R206.reuse ;  /* 0x00008f00cfcf7a23 */ /* 0x100fe400000108ce */
[--C-:B------:R-:W-:Y:S02]  /*f970*/  FFMA.FTZ R205, R205, c[0x0][0x23c], -R206.reuse ;  /* 0x00008f00cdcd7a23 */ /* 0x100fe400000108ce */
[--C-:B------:R-:W-:Y:S01]  /*f980*/  FFMA.FTZ R204, R204, c[0x0][0x23c], -R206.reuse ;  /* 0x00008f00cccc7a23 */ /* 0x100fe200000108ce */
[----:B------:R-:W-:Y:S01]  /*f990*/  MUFU.EX2 R116, R116 ;  /* 0x0000007400747308 */ /* 0x000fe20000000800 */
[--C-:B------:R-:W-:Y:S02]  /*f9a0*/  FFMA.FTZ R122, R122, c[0x0][0x23c], -R206.reuse ;  /* 0x00008f007a7a7a23 */ /* 0x100fe400000108ce */
[--C-:B------:R-:W-:Y:S01]  /*f9b0*/  FFMA.FTZ R26, R96, c[0x0][0x23c], -R206.reuse ;  /* 0x00008f00601a7a23 */ /* 0x100fe200000108ce */
[----:B-1----:R-:W-:Y:S01]  /*f9c0*/  FMNMX.FTZ R46, R128, R46, !PT ;  /* 0x0000002e802e7209 */ /* 0x002fe20007810000 */
[----:B------:R-:W-:-:S02]  /*f9d0*/  FFMA.FTZ R102, R102, c[0x0][0x23c], -R206 ;  /* 0x00008f0066667a23 */ /* 0x000fc400000108ce */
[--C-:B------:R-:W-:Y:S01]  /*f9e0*/  FFMA.FTZ R100, R100, c[0x0][0x23c], -R206.reuse ;  /* 0x00008f0064647a23 */ /* 0x100fe200000108ce */
[----:B------:R-:W-:Y:S01]  /*f9f0*/  MUFU.EX2 R207, R207 ;  /* 0x000000cf00cf7308 */ /* 0x000fe20000000800 */
[--C-:B------:R-:W-:Y:S02]  /*fa00*/  FFMA.FTZ R99, R99, c[0x0][0x23c], -R206.reuse ;  /* 0x00008f0063637a23 */ /* 0x100fe400000108ce */
[--C-:B------:R-:W-:Y:S02]  /*fa10*/  FFMA.FTZ R78, R78, c[0x0][0x23c], -R206.reuse ;  /* 0x00008f004e4e7a23 */ /* 0x100fe400000108ce */
[--C-:B------:R-:W-:Y:S01]  /*fa20*/  FFMA.FTZ R77, R77, c[0x0][0x23c], -R206.reuse ;  /* 0x00008f004d4d7a23 */ /* 0x100fe200000108ce */
[----:B----4-:R-:W-:Y:S01]  /*fa30*/  FMNMX.FTZ R10, R10, R25, !PT ;  /* 0x000000190a0a7209 */ /* 0x010fe20007810000 */
[--C-:B------:R-:W-:Y:S01]  /*fa40*/  FFMA.FTZ R75, R75, c[0x0][0x23c], -R206.reuse ;  /* 0x00008f004b4b7a23 */ /* 0x100fe200000108ce */
[----:B------:R-:W1:Y:S01]  /*fa50*/  SHFL.BFLY PT, R25, R46, 0x1, 0x1f ;  /* 0x0c201f002e197f89 */ /* 0x000e6200000e0000 */
[----:B------:R-:W-:-:S02]  /*fa60*/  FFMA.FTZ R74, R45, c[0x0][0x23c], -R206 ;  /* 0x00008f002d4a7a23 */ /* 0x000fc400000108ce */
[--C-:B------:R-:W-:Y:S01]  /*fa70*/  FFMA.FTZ R73, R27, c[0x0][0x23c], -R206.reuse ;  /* 0x00008f001b497a23 */ /* 0x100fe200000108ce */
[----:B------:R-:W4:Y:S01]  /*fa80*/  SHFL.BFLY PT, R45, R10, 0x1, 0x1f ;  /* 0x0c201f000a2d7f89 */ /* 0x000f2200000e0000 */
[--C-:B------:R-:W-:Y:S02]  /*fa90*/  FFMA.FTZ R59, R59, c[0x0][0x23c], -R206.reuse ;  /* 0x00008f003b3b7a23 */ /* 0x100fe400000108ce */
[--C-:B------:R-:W-:Y:S02]  /*faa0*/  FFMA.FTZ R58, R58, c[0x0][0x23c], -R206.reuse ;  /* 0x00008f003a3a7a23 */ /* 0x100fe400000108ce */
[--C-:B------:R-:W-:Y:S01]  /*fab0*/  FFMA.FTZ R57, R5, c[0x0][0x23c], -R206.reuse ;  /* 0x00008f0005397a23 */ /* 0x100fe200000108ce */
[----:B------:R-:W-:Y:S01]  /*fac0*/  FMNMX.FTZ R5, R0, R88, !PT ;  /* 0x0000005800057209 */ /* 0x000fe20007810000 */
[--C-:B------:R-:W-:Y:S02]  /*fad0*/  FFMA.FTZ R42, R124, c[0x0][0x23c], -R206.reuse ;  /* 0x00008f007c2a7a23 */ /* 0x100fe400000108ce */
[----:B------:R-:W-:Y:S01]  /*fae0*/  FFMA.FTZ R40, R199, c[0x0][0x23c], -R206 ;  /* 0x00008f00c7287a23 */ /* 0x000fe200000108ce */
[----:B------:R-:W-:-:S04]  /*faf0*/  FMNMX.FTZ R5, R80, R5, !PT ;  /* 0x0000000550057209 */ /* 0x000fc80007810000 */
[----:B------:R-:W-:Y:S02]  /*fb00*/  FMNMX.FTZ R5, R85, R5, !PT ;  /* 0x0000000555057209 */ /* 0x000fe40007810000 */
[----:B-1----:R-:W-:-:S04]  /*fb10*/  FMNMX.FTZ R46, R46, R25, !PT ;  /* 0x000000192e2e7209 */ /* 0x002fc80007810000 */
[C---:B------:R-:W-:Y:S01]  /*fb20*/  FSETP.NEU.FTZ.AND P1, PT, R46.reuse, -INF , PT ;  /* 0xff8000002e00780b */ /* 0x040fe20003f3d000 */
[----:B------:R-:W-:Y:S01]  /*fb30*/  FMUL.FTZ R209, R46, c[0x0][0x23c] ;  /* 0x00008f002ed17a20 */ /* 0x000fe20000410000 */
[----:B----4-:R-:W-:-:S04]  /*fb40*/  FMNMX.FTZ R45, R10, R45, !PT ;  /* 0x0000002d0a2d7209 */ /* 0x010fc80007810000 */
[----:B------:R-:W-:Y:S02]  /*fb50*/  FSEL R209, R209, RZ, P1 ;  /* 0x000000ffd1d17208 */ /* 0x000fe40000800000 */
[----:B------:R-:W-:-:S03]  /*fb60*/  FSETP.NEU.FTZ.AND P0, PT, R45, -INF , PT ;  /* 0xff8000002d00780b */ /* 0x000fc60003f1d000 */
[--C-:B------:R-:W-:Y:S02]  /*fb70*/  FFMA.FTZ R206, R65, c[0x0][0x23c], -R209.reuse ;  /* 0x00008f0041ce7a23 */ /* 0x100fe400000108d1 */
[--C-:B------:R-:W-:Y:S02]  /*fb80*/  FFMA.FTZ R65, R38, c[0x0][0x23c], -R209.reuse ;  /* 0x00008f0026417a23 */ /* 0x100fe400000108d1 */
[--C-:B------:R-:W-:Y:S02]  /*fb90*/  FFMA.FTZ R38, R198, c[0x0][0x23c], -R209.reuse ;  /* 0x00008f00c6267a23 */ /* 0x100fe400000108d1 */
[----:B------:R-:W4:Y:S01]  /*fba0*/  LDL.LU R198, [R1+0x18] ;  /* 0x0000180001c67983 */ /* 0x000f220000300800 */
[--C-:B------:R-:W-:Y:S01]  /*fbb0*/  FFMA.FTZ R124, R52, c[0x0][0x23c], -R209.reuse ;  /* 0x00008f00347c7a23 */ /* 0x100fe200000108d1 */
[----:B------:R-:W-:Y:S01]  /*fbc0*/  MUFU.EX2 R206, R206 ;  /* 0x000000ce00ce7308 */ /* 0x000fe20000000800 */
[--C-:B------:R-:W-:Y:S01]  /*fbd0*/  FFMA.FTZ R52, R39, c[0x0][0x23c], -R209.reuse ;  /* 0x00008f0027347a23 */ /* 0x100fe200000108d1 */
[----:B------:R-:W3:Y:S01]  /*fbe0*/  LDL.LU R70, [R1+0x14] ;  /* 0x0000140001467983 */ /* 0x000ee20000300800 */
[----:B--2---:R-:W-:Y:S01]  /*fbf0*/  FMNMX.FTZ R5, R251, R5, !PT ;  /* 0x00000005fb057209 */ /* 0x004fe20007810000 */
[----:B------:R-:W-:-:S02]  /*fc00*/  FFMA.FTZ R39, R126, c[0x0][0x23c], -R209 ;  /* 0x00008f007e277a23 */ /* 0x000fc400000108d1 */
[----:B------:R-:W-:Y:S01]  /*fc10*/  FMUL.FTZ R126, R45, c[0x0][0x23c] ;  /* 0x00008f002d7e7a20 */ /* 0x000fe20000410000 */
[----:B------:R-:W-:Y:S01]  /*fc20*/  FMNMX.FTZ R5, R79, R5, !PT ;  /* 0x000000054f057209 */ /* 0x000fe20007810000 */
[--C-:B------:R-:W-:Y:S02]  /*fc30*/  FFMA.FTZ R25, R53, c[0x0][0x23c], -R209.reuse ;  /* 0x00008f0035197a23 */ /* 0x100fe400000108d1 */
[--C-:B------:R-:W-:Y:S01]  /*fc40*/  FFMA.FTZ R53, R7, c[0x0][0x23c], -R209.reuse ;  /* 0x00008f0007357a23 */ /* 0x100fe200000108d1 */
[----:B------:R-:W-:Y:S01]  /*fc50*/  FMNMX.FTZ R5, R81, R5, !PT ;  /* 0x0000000551057209 */ /* 0x000fe20007810000 */
[--C-:B------:R-:W-:Y:S01]  /*fc60*/  FFMA.FTZ R128, R54, c[0x0][0x23c], -R209.reuse ;  /* 0x00008f0036807a23 */ /* 0x100fe200000108d1 */
[----:B------:R-:W-:Y:S01]  /*fc70*/  FSEL R126, R126, RZ, P0 ;  /* 0x000000ff7e7e7208 */ /* 0x000fe20000000000 */
[--C-:B------:R-:W-:Y:S01]  /*fc80*/  FFMA.FTZ R54, R6, c[0x0][0x23c], -R209.reuse ;  /* 0x00008f0006367a23 */ /* 0x100fe200000108d1 */
[----:B------:R-:W-:Y:S01]  /*fc90*/  FMNMX.FTZ R5, R82, R5, !PT ;  /* 0x0000000552057209 */ /* 0x000fe20007810000 */
[----:B------:R-:W-:-:S02]  /*fca0*/  FFMA.FTZ R27, R67, c[0x0][0x23c], -R209 ;  /* 0x00008f00431b7a23 */ /* 0x000fc400000108d1 */
[--C-:B------:R-:W-:Y:S01]  /*fcb0*/  FFMA.FTZ R7, R60, c[0x0][0x23c], -R126.reuse ;  /* 0x00008f003c077a23 */ /* 0x100fe2000001087e */
[----:B------:R-:W-:Y:S01]  /*fcc0*/  FMNMX.FTZ R5, R86, R5, !PT ;  /* 0x0000000556057209 */ /* 0x000fe20007810000 */
[--C-:B------:R-:W-:Y:S01]  /*fcd0*/  FFMA.FTZ R60, R13, c[0x0][0x23c], -R126.reuse ;  /* 0x00008f000d3c7a23 */ /* 0x100fe2000001087e */
[----:B------:R-:W-:Y:S01]  /*fce0*/  FSEL R13, R46, RZ, P1 ;  /* 0x000000ff2e0d7208 */ /* 0x000fe20000800000 */
[--C-:B------:R-:W-:Y:S01]  /*fcf0*/  FFMA.FTZ R6, R61, c[0x0][0x23c], -R126.reuse ;  /* 0x00008f003d067a23 */ /* 0x100fe2000001087e */
[----:B------:R-:W-:Y:S01]  /*fd00*/  FMNMX.FTZ R5, R89, R5, !PT ;  /* 0x0000000559057209 */ /* 0x000fe20007810000 */
[----:B------:R-:W-:Y:S01]  /*fd10*/  FFMA.FTZ R61, R12, c[0x0][0x23c], -R126 ;  /* 0x00008f000c3d7a23 */ /* 0x000fe2000001087e */
[----:B------:R-:W-:Y:S01]  /*fd20*/  FSEL R12, R47, RZ, P2 ;  /* 0x000000ff2f0c7208 */ /* 0x000fe20001000000 */
[----:B------:R-:W-:Y:S01]  /*fd30*/  FADD.FTZ R3, R3, -R13 ;  /* 0x8000000d03037221 */ /* 0x000fe20000010000 */
[----:B------:R-:W-:Y:S01]  /*fd40*/  FMNMX.FTZ R5, R90, R5, !PT ;  /* 0x000000055a057209 */ /* 0x000fe20007810000 */
[----:B------:R-:W-:-:S02]  /*fd50*/  FFMA.FTZ R67, R8, c[0x0][0x23c], -R209 ;  /* 0x00008f0008437a23 */ /* 0x000fc400000108d1 */
[----:B------:R-:W-:Y:S01]  /*fd60*/  FMUL.FTZ R3, R3, c[0x0][0x23c] ;  /* 0x00008f0003037a20 */ /* 0x000fe20000410000 */
[----:B------:R-:W-:Y:S01]  /*fd70*/  FMNMX.FTZ R5, R103, R5, !PT ;  /* 0x0000000567057209 */ /* 0x000fe20007810000 */
[----:B------:R-:W-:Y:S02]  /*fd80*/  FADD.FTZ R12, R68, -R12 ;  /* 0x8000000c440c7221 */ /* 0x000fe40000010000 */
[----:B------:R-:W-:Y:S01]  /*fd90*/  FFMA.FTZ R8, R83, c[0x0][0x23c], -R126 ;  /* 0x00008f0053087a23 */ /* 0x000fe2000001087e */
[----:B------:R-:W-:Y:S01]  /*fda0*/  FMNMX.FTZ R5, R107, R5, !PT ;  /* 0x000000056b057209 */ /* 0x000fe20007810000 */
[----:B------:R-:W1:Y:S01]  /*fdb0*/  MUFU.EX2 R3, R3 ;  /* 0x0000000300037308 */ /* 0x000e620000000800 */
[--C-:B------:R-:W-:Y:S02]  /*fdc0*/  FFMA.FTZ R10, R66, c[0x0][0x23c], -R209.reuse ;  /* 0x00008f00420a7a23 */ /* 0x100fe400000108d1 */
[----:B------:R-:W-:Y:S01]  /*fdd0*/  FMNMX.FTZ R5, R108, R5, !PT ;  /* 0x000000056c057209 */ /* 0x000fe20007810000 */
[----:B------:R-:W-:-:S02]  /*fde0*/  FFMA.FTZ R96, R32, c[0x0][0x23c], -R209 ;  /* 0x00008f0020607a23 */ /* 0x000fc400000108d1 */
[--C-:B------:R-:W-:Y:S01]  /*fdf0*/  FFMA.FTZ R32, R37, c[0x0][0x23c], -R209.reuse ;  /* 0x00008f0025207a23 */ /* 0x100fe200000108d1 */
[----:B------:R-:W-:Y:S01]  /*fe00*/  FMNMX.FTZ R5, R109, R5, !PT ;  /* 0x000000056d057209 */ /* 0x000fe20007810000 */
[----:B------:R-:W-:Y:S01]  /*fe10*/  MUFU.EX2 R8, R8 ;  /* 0x0000000800087308 */ /* 0x000fe20000000800 */
[--C-:B------:R-:W-:Y:S02]  /*fe20*/  FFMA.FTZ R66, R9, c[0x0][0x23c], -R209.reuse ;  /* 0x00008f0009427a23 */ /* 0x100fe400000108d1 */
[----:B------:R-:W-:Y:S01]  /*fe30*/  FMNMX.FTZ R5, R113, R5, !PT ;  /* 0x0000000571057209 */ /* 0x000fe20007810000 */
[----:B------:R-:W-:Y:S02]  /*fe40*/  FFMA.FTZ R37, R197, c[0x0][0x23c], -R209 ;  /* 0x00008f00c5257a23 */ /* 0x000fe400000108d1 */
[----:B------:R-:W-:Y:S01]  /*fe50*/  FFMA.FTZ R9, R84, c[0x0][0x23c], -R126 ;  /* 0x00008f0054097a23 */ /* 0x000fe2000001087e */
[----:B------:R-:W-:Y:S01]  /*fe60*/  FMNMX.FTZ R5, R112, R5, !PT ;  /* 0x0000000570057209 */ /* 0x000fe20007810000 */
[----:B-1----:R-:W-:-:S02]  /*fe70*/  FMUL.FTZ R166, R166, R3 ;  /* 0x00000003a6a67220 */ /* 0x002fc40000410000 */
[----:B------:R-:W-:Y:S01]  /*fe80*/  FMUL.FTZ R167, R167, R3 ;  /* 0x00000003a7a77220 */ /* 0x000fe20000410000 */
[----:B------:R-:W-:Y:S01]  /*fe90*/  FMNMX.FTZ R5, R111, R5, !PT ;  /* 0x000000056f057209 */ /* 0x000fe20007810000 */
[-C--:B------:R-:W-:Y:S02]  /*fea0*/  FMUL.FTZ R170, R170, R3.reuse ;  /* 0x00000003aaaa7220 */ /* 0x080fe40000410000 */
[----:B------:R-:W-:Y:S01]  /*feb0*/  FMUL.FTZ R171, R171, R3 ;  /* 0x00000003abab7220 */ /* 0x000fe20000410000 */
[----:B------:R-:W-:Y:S01]  /*fec0*/  FMNMX.FTZ R5, R20, R5, !PT ;  /* 0x0000000514057209 */ /* 0x000fe20007810000 */
[-C--:B------:R-:W-:Y:S02]  /*fed0*/  FMUL.FTZ R174, R174, R3.reuse ;  /* 0x00000003aeae7220 */ /* 0x080fe40000410000 */
[----:B------:R-:W-:Y:S01]  /*fee0*/  FMUL.FTZ R175, R175, R3 ;  /* 0x00000003afaf7220 */ /* 0x000fe20000410000 */
[----:B------:R-:W-:Y:S01]  /*fef0*/  FMNMX.FTZ R5, R21, R5, !PT ;  /* 0x0000000515057209 */ /* 0x000fe20007810000 */
[----:B------:R-:W-:-:S02]  /*ff00*/  FMUL.FTZ R178, R178, R3 ;  /* 0x00000003b2b27220 */ /* 0x000fc40000410000 */
        /* <DEDUP_REMOVED lines=14> */
[--C-:B------:R-:W-:Y:S02]  /*fff0*/  FFMA.FTZ R83, R28, c[0x0][0x23c], -R126.reuse ;  /* 0x00008f001c537a23 */ /* 0x100fe4000001087e */
[----:B------:R-:W-:Y:S01]  /*10000*/  FFMA.FTZ R211, R211, c[0x0][0x23c], -R126 ;  /* 0x00008f00d3d37a23 */ /* 0x000fe2000001087e */
[----:B------:R-:W-:Y:S01]  /*10010*/  FMNMX.FTZ R199, R23, R5, !PT ;  /* 0x0000000517c77209 */ /* 0x000fe20007810000 */
[----:B------:R-:W-:-:S02]  /*10020*/  FFMA.FTZ R5, R64, c[0x0][0x23c], -R209 ;  /* 0x00008f0040057a23 */ /* 0x000fc400000108d1 */
[--C-:B------:R-:W-:Y:S01]  /*10030*/  FFMA.FTZ R201, R201, c[0x0][0x23c], -R126.reuse ;  /* 0x00008f00c9c97a23 */ /* 0x100fe2000001087e */
[----:B------:R-:W-:Y:S01]  /*10040*/  FMNMX.FTZ R199, R22, R199, !PT ;  /* 0x000000c716c77209 */ /* 0x000fe20007810000 */
[--C-:B------:R-:W-:Y:S02]  /*10050*/  FFMA.FTZ R200, R200, c[0x0][0x23c], -R126.reuse ;  /* 0x00008f00c8c87a23 */ /* 0x100fe4000001087e */
[----:B------:R-:W4:Y:S01]  /*10060*/  MUFU.EX2 R5, R5 ;  /* 0x0000000500057308 */ /* 0x000f220000000800 */
        /* <DEDUP_REMOVED lines=13> */
[--C-:B------:R-:W-:Y:S02]  /*10140*/  FFMA.FTZ R31, R31, c[0x0][0x23c], -R126.reuse ;  /* 0x00008f001f1f7a23 */ /* 0x100fe4000001087e */
[--C-:B------:R-:W-:Y:S02]  /*10150*/  FFMA.FTZ R30, R30, c[0x0][0x23c], -R126.reuse ;  /* 0x00008f001e1e7a23 */ /* 0x100fe4000001087e */
[--C-:B------:R-:W-:Y:S02]  /*10160*/  FFMA.FTZ R29, R29, c[0x0][0x23c], -R126.reuse ;  /* 0x00008f001d1d7a23 */ /* 0x100fe4000001087e */
[----:B------:R-:W-:-:S02]  /*10170*/  FFMA.FTZ R28, R4, c[0x0][0x23c], -R126 ;  /* 0x00008f00041c7a23 */ /* 0x000fc4000001087e */
[--C-:B------:R-:W-:Y:S01]  /*10180*/  FFMA.FTZ R63, R63, c[0x0][0x23c], -R126.reuse ;  /* 0x00008f003f3f7a23 */ /* 0x100fe2000001087e */
[----:B------:R-:W-:Y:S01]  /*10190*/  MUFU.EX2 R4, R14 ;  /* 0x0000000e00047308 */ /* 0x000fe20000000800 */
[--C-:B------:R-:W-:Y:S02]  /*101a0*/  FFMA.FTZ R62, R62, c[0x0][0x23c], -R126.reuse ;  /* 0x00008f003e3e7a23 */ /* 0x100fe4000001087e */
[--C-:B------:R-:W-:Y:S02]  /*101b0*/  FFMA.FTZ R51, R51, c[0x0][0x23c], -R126.reuse ;  /* 0x00008f0033337a23 */ /* 0x100fe4000001087e */
[--C-:B------:R-:W-:Y:S02]  /*101c0*/  FFMA.FTZ R50, R50, c[0x0][0x23c], -R126.reuse ;  /* 0x00008f0032327a23 */ /* 0x100fe4000001087e */
[--C-:B------:R-:W-:Y:S02]  /*101d0*/  FFMA.FTZ R49, R49, c[0x0][0x23c], -R126.reuse ;  /* 0x00008f0031317a23 */ /* 0x100fe4000001087e */
[----:B------:R-:W-:-:S02]  /*101e0*/  FFMA.FTZ R48, R48, c[0x0][0x23c], -R126 ;  /* 0x00008f0030307a23 */ /* 0x000fc4000001087e */
[--C-:B------:R-:W-:Y:S01]  /*101f0*/  FFMA.FTZ R64, R15, c[0x0][0x23c], -R209.reuse ;  /* 0x00008f000f407a23 */ /* 0x100fe200000108d1 */
[----:B------:R-:W-:Y:S01]  /*10200*/  FMNMX.FTZ R15, R114, R199, !PT ;  /* 0x000000c7720f7209 */ /* 0x000fe20007810000 */
[----:B------:R-:W-:Y:S02]  /*10210*/  FMUL.FTZ R12, R12, c[0x0][0x23c] ;  /* 0x00008f000c0c7a20 */ /* 0x000fe40000410000 */
[--C-:B------:R-:W-:Y:S01]  /*10220*/  FFMA.FTZ R127, R36, c[0x0][0x23c], -R209.reuse ;  /* 0x00008f00247f7a23 */ /* 0x100fe200000108d1 */
[----:B------:R-:W-:Y:S01]  /*10230*/  FMNMX.FTZ R15, R115, R15, !PT ;  /* 0x0000000f730f7209 */ /* 0x000fe20007810000 */
[--C-:B------:R-:W-:Y:S02]  /*10240*/  FFMA.FTZ R36, R131, c[0x0][0x23c], -R209.reuse ;  /* 0x00008f0083247a23 */ /* 0x100fe400000108d1 */
[----:B------:R-:W3:Y:S01]  /*10250*/  MUFU.EX2 R12, R12 ;  /* 0x0000000c000c7308 */ /* 0x000ee20000000800 */
[----:B------:R-:W-:Y:S01]  /*10260*/  FMNMX.FTZ R15, R196, R15, !PT ;  /* 0x0000000fc40f7209 */ /* 0x000fe20007810000 */
[----:B------:R-:W-:-:S02]  /*10270*/  FFMA.FTZ R203, R203, c[0x0][0x23c], -R209 ;  /* 0x00008f00cbcb7a23 */ /* 0x000fc400000108d1 */
[--C-:B------:R-:W-:Y:S01]  /*10280*/  FFMA.FTZ R202, R202, c[0x0][0x23c], -R209.reuse ;  /* 0x00008f00caca7a23 */ /* 0x100fe200000108d1 */
[----:B------:R-:W-:Y:S01]  /*10290*/  FMNMX.FTZ R15, R210, R15, !PT ;  /* 0x0000000fd20f7209 */ /* 0x000fe20007810000 */
[--C-:B------:R-:W-:Y:S02]  /*102a0*/  FFMA.FTZ R121, R121, c[0x0][0x23c], -R209.reuse ;  /* 0x00008f0079797a23 */ /* 0x100fe400000108d1 */
[--C-:B------:R-:W-:Y:S01]  /*102b0*/  FFMA.FTZ R105, R105, c[0x0][0x23c], -R209.reuse ;  /* 0x00008f0069697a23 */ /* 0x100fe200000108d1 */
[----:B------:R-:W-:Y:S01]  /*102c0*/  FMNMX.FTZ R44, R208, R15, !PT ;  /* 0x0000000fd02c7209 */ /* 0x000fe20007810000 */
[--C-:B------:R-:W-:Y:S02]  /*102d0*/  FFMA.FTZ R98, R98, c[0x0][0x23c], -R209.reuse ;  /* 0x00008f0062627a23 */ /* 0x100fe400000108d1 */
[--C-:B------:R-:W-:Y:S01]  /*102e0*/  FFMA.FTZ R97, R97, c[0x0][0x23c], -R209.reuse ;  /* 0x00008f0061617a23 */ /* 0x100fe200000108d1 */
[----:B------:R-:W-:Y:S01]  /*102f0*/  FMNMX.FTZ R44, R117, R44, !PT ;  /* 0x0000002c752c7209 */ /* 0x000fe20007810000 */
[----:B------:R-:W-:-:S02]  /*10300*/  FFMA.FTZ R95, R95, c[0x0][0x23c], -R209 ;  /* 0x00008f005f5f7a23 */ /* 0x000fc400000108d1 */
[--C-:B------:R-:W-:Y:S02]  /*10310*/  FFMA.FTZ R35, R35, c[0x0][0x23c], -R209.reuse ;  /* 0x00008f0023237a23 */ /* 0x100fe400000108d1 */
[----:B------:R-:W1:Y:S01]  /*10320*/  SHFL.BFLY PT, R13, R44, 0x2, 0x1f ;  /* 0x0c401f002c0d7f89 */ /* 0x000e6200000e0000 */
[--C-:B------:R-:W-:Y:S02]  /*10330*/  FFMA.FTZ R34, R34, c[0x0][0x23c], -R209.reuse ;  /* 0x00008f0022227a23 */ /* 0x100fe400000108d1 */
[--C-:B------:R-:W-:Y:S02]  /*10340*/  FFMA.FTZ R33, R33, c[0x0][0x23c], -R209.reuse ;  /* 0x00008f0021217a23 */ /* 0x100fe400000108d1 */
[----:B------:R-:W-:Y:S02]  /*10350*/  FFMA.FTZ R55, R55, c[0x0][0x23c], -R209 ;  /* 0x00008f0037377a23 */ /* 0x000fe400000108d1 */
[----:B----4-:R-:W-:Y:S01]  /*10360*/  FFMA.FTZ R68, R198, R3, R5 ;  /* 0x00000003c6447223 */ /* 0x010fe20000010005 */
[----:B------:R-:W-:Y:S01]  /*10370*/  FSEL R3, R45, RZ, P0 ;  /* 0x000000ff2d037208 */ /* 0x000fe20000000000 */
[----:B------:R-:W-:Y:S01]  /*10380*/  MUFU.EX2 R131, R9 ;  /* 0x0000000900837308 */ /* 0x000fe20000000800 */
[----:B-1----:R-:W-:Y:S01]  /*10390*/  FMNMX.FTZ R44, R44, R13, !PT ;  /* 0x0000000d2c2c7209 */ /* 0x002fe20007810000 */
[----:B---3--:R-:W-:-:S02]  /*103a0*/  FFMA.FTZ R209, R71, R12, R4 ;  /* 0x0000000c47d17223 */ /* 0x008fc40000010004 */
[----:B------:R-:W-:-:S04]  /*103b0*/  FADD.FTZ R3, R2, -R3 ;  /* 0x8000000302037221 */ /* 0x000fc80000010000 */
[----:B------:R-:W-:-:S06]  /*103c0*/  FMUL.FTZ R3, R3, c[0x0][0x23c] ;  /* 0x00008f0003037a20 */ /* 0x000fcc0000410000 */
[----:B------:R-:W1:Y:S02]  /*103d0*/  MUFU.EX2 R3, R3 ;  /* 0x0000000300037308 */ /* 0x000e640000000800 */
[----:B-1----:R-:W-:Y:S02]  /*103e0*/  FFMA.FTZ R126, R70, R3, R8 ;  /* 0x00000003467e7223 */ /* 0x002fe40000010008 */
[----:B------:R-:W2:Y:S04]  /*103f0*/  LDL.LU R70, [R1+0x10] ;  /* 0x0000100001467983 */ /* 0x000ea80000300800 */
[----:B------:R-:W1:Y:S02]  /*10400*/  SHFL.BFLY PT, R11, R44, 0x1, 0x1f ;  /* 0x0c201f002c0b7f89 */ /* 0x000e6400000e0000 */
[----:B-1----:R-:W-:-:S04]  /*10410*/  FMNMX.FTZ R44, R44, R11, !PT ;  /* 0x0000000b2c2c7209 */ /* 0x002fc80007810000 */
[----:B------:R-:W-:-:S04]  /*10420*/  FSETP.NEU.FTZ.AND P0, PT, R44, -INF , PT ;  /* 0xff8000002c00780b */ /* 0x000fc80003f1d000 */
[----:B------:R-:W-:-:S05]  /*10430*/  FSEL R2, R44, RZ, P0 ;  /* 0x000000ff2c027208 */ /* 0x000fca0000000000 */
[----:B------:R-:W-:Y:S02]  /*10440*/  FADD.FTZ R2, R0, -R2 ;  /* 0x8000000200027221 */ /* 0x000fe40000010000 */
[----:B------:R-:W-:-:S05]  /*10450*/  FMUL.FTZ R0, R44, c[0x0][0x23c] ;  /* 0x00008f002c007a20 */ /* 0x000fca0000410000 */
[----:B------:R-:W-:Y:S01]  /*10460*/  FSEL R0, R0, RZ, P0 ;  /* 0x000000ff00007208 */ /* 0x000fe20000000000 */
[----:B------:R-:W-:-:S04]  /*10470*/  FMUL.FTZ R2, R2, c[0x0][0x23c] ;  /* 0x00008f0002027a20 */ /* 0x000fc80000410000 */
[----:B------:R-:W-:Y:S02]  /*10480*/  FFMA.FTZ R9, R88, c[0x0][0x23c], -R0 ;  /* 0x00008f0058097a23 */ /* 0x000fe40000010800 */
[-C--:B------:R-:W-:Y:S01]  /*10490*/  FMUL.FTZ R164, R164, R12.reuse ;  /* 0x0000000ca4a47220 */ /* 0x080fe20000410000 */
[----:B------:R-:W1:Y:S01]  /*104a0*/  MUFU.EX2 R2, R2 ;  /* 0x0000000200027308 */ /* 0x000e620000000800 */
        /* <DEDUP_REMOVED lines=8> */
[-C--:B------:R-:W-:Y:S02]  /*10530*/  FMUL.FTZ R180, R180, R12.reuse ;  /* 0x0000000cb4b47220 */ /* 0x080fe40000410000 */
[-C--:B------:R-:W-:Y:S02]  /*10540*/  FMUL.FTZ R181, R181, R12.reuse ;  /* 0x0000000cb5b57220 */ /* 0x080fe40000410000 */
[-C--:B------:R-:W-:Y:S02]  /*10550*/  FMUL.FTZ R184, R184, R12.reuse ;  /* 0x0000000cb8b87220 */ /* 0x080fe40000410000 */
[----:B------:R-:W-:-:S02]  /*10560*/  FMUL.FTZ R185, R185, R12 ;  /* 0x0000000cb9b97220 */ /* 0x000fc40000410000 */
[-C--:B------:R-:W-:Y:S02]  /*10570*/  FMUL.FTZ R188, R188, R12.reuse ;  /* 0x0000000cbcbc7220 */ /* 0x080fe40000410000 */
[-C--:B------:R-:W-:Y:S02]  /*10580*/  FMUL.FTZ R189, R189, R12.reuse ;  /* 0x0000000cbdbd7220 */ /* 0x080fe40000410000 */
[-C--:B------:R-:W-:Y:S02]  /*10590*/  FMUL.FTZ R192, R192, R12.reuse ;  /* 0x0000000cc0c07220 */ /* 0x080fe40000410000 */
[----:B------:R-:W-:Y:S02]  /*105a0*/  FMUL.FTZ R193, R193, R12 ;  /* 0x0000000cc1c17220 */ /* 0x000fe40000410000 */
[----:B------:R-:W3:Y:S01]  /*105b0*/  LDSM.16.MT88.4 R12, [R224+0x8000] ;  /* 0x00800000e00c783b */ /* 0x000ee20000004200 */
[----:B------:R-:W-:Y:S02]  /*105c0*/  FFMA.FTZ R80, R80, c[0x0][0x23c], -R0 ;  /* 0x00008f0050507a23 */ /* 0x000fe40000010800 */
        /* <DEDUP_REMOVED lines=15> */
[----:B------:R-:W-:Y:S02]  /*106c0*/  FMUL.FTZ R133, R133, R3 ;  /* 0x0000000385857220 */ /* 0x000fe40000410000 */
[----:B------:R4:W-:Y:S01]  /*106d0*/  MUFU.EX2 R3, R80 ;  /* 0x0000005000037308 */ /* 0x0009e20000000800 */
[----:B------:R-:W-:-:S07]  /*106e0*/  FFMA.FTZ R85, R85, c[0x0][0x23c], -R0 ;  /* 0x00008f0055557a23 */ /* 0x000fce0000010800 */
[----:B------:R-:W-:Y:S01]  /*106f0*/  MUFU.EX2 R71, R10 ;  /* 0x0000000a00477308 */ /* 0x000fe20000000800 */
[----:B----4-:R-:W-:-:S07]  /*10700*/  FFMA.FTZ R80, R251, c[0x0][0x23c], -R0 ;  /* 0x00008f00fb507a23 */ /* 0x010fce0000010800 */
[----:B------:R-:W-:Y:S08]  /*10710*/  MUFU.EX2 R27, R27 ;  /* 0x0000001b001b7308 */ /* 0x000ff00000000800 */
[----:B------:R4:W-:Y:S08]  /*10720*/  MUFU.EX2 R88, R6 ;  /* 0x0000000600587308 */ /* 0x0009f00000000800 */
[----:B------:R-:W-:Y:S08]  /*10730*/  MUFU.EX2 R85, R85 ;  /* 0x0000005500557308 */ /* 0x000ff00000000800 */
[----:B------:R-:W3:Y:S01]  /*10740*/  MUFU.EX2 R80, R80 ;  /* 0x0000005000507308 */ /* 0x000ee20000000800 */
[----:B-1----:R-:W-:Y:S01]  /*10750*/  FMUL.FTZ R162, R162, R2 ;  /* 0x00000002a2a27220 */ /* 0x002fe20000410000 */
[----:B------:R-:W-:Y:S01]  /*10760*/  F2FP.PACK_AB R4, R116, R4 ;  /* 0x000000047404723e */ /* 0x000fe200000000ff */
[-C--:B------:R-:W-:Y:S01]  /*10770*/  FMUL.FTZ R163, R163, R2.reuse ;  /* 0x00000002a3a37220 */ /* 0x080fe20000410000 */
[----:B------:R-:W-:Y:S01]  /*10780*/  F2FP.PACK_AB R5, R206, R5 ;  /* 0x00000005ce05723e */ /* 0x000fe200000000ff */
[-C--:B------:R-:W-:Y:S01]  /*10790*/  FMUL.FTZ R158, R158, R2.reuse ;  /* 0x000000029e9e7220 */ /* 0x080fe20000410000 */
[----:B----4-:R-:W-:Y:S01]  /*107a0*/  F2FP.PACK_AB R6, R24, R207 ;  /* 0x000000cf1806723e */ /* 0x010fe200000000ff */
[----:B------:R-:W-:Y:S01]  /*107b0*/  FMUL.FTZ R159, R159, R2 ;  /* 0x000000029f9f7220 */ /* 0x000fe20000410000 */
[----:B------:R-:W-:-:S02]  /*107c0*/  F2FP.PACK_AB R8, R131, R8 ;  /* 0x000000088308723e */ /* 0x000fc400000000ff */
[----:B---3--:R-:W-:Y:S01]  /*107d0*/  F2FP.PACK_AB R11, R80, R85 ;  /* 0x00000055500b723e */ /* 0x008fe200000000ff */
        /* <DEDUP_REMOVED lines=8> */
[----:B--2---:R-:W-:Y:S02]  /*10860*/  FFMA.FTZ R198, R70, R2, R9 ;  /* 0x0000000246c67223 */ /* 0x004fe40000010009 */
[----:B------:R1:W2:Y:S01]  /*10870*/  MUFU.EX2 R70, R7 ;  /* 0x0000000700467308 */ /* 0x0002a20000000800 */
[----:B------:R-:W-:Y:S02]  /*10880*/  F2FP.PACK_AB R9, R3, R9 ;  /* 0x000000090309723e */ /* 0x000fe400000000ff */
[----:B-1----:R-:W-:Y:S02]  /*10890*/  F2FP.PACK_AB R7, R27, R71 ;  /* 0x000000471b07723e */ /* 0x002fe400000000ff */
[----:B--2---:R-:W-:-:S05]  /*108a0*/  F2FP.PACK_AB R10, R88, R70 ;  /* 0x00000046580a723e */ /* 0x004fca00000000ff */
        /* <DEDUP_REMOVED lines=10> */
[----:B------:R-:W-:-:S02]  /*10950*/  FMUL.FTZ R138, R138, R2 ;  /* 0x000000028a8a7220 */ /* 0x000fc40000410000 */
[-C--:B------:R-:W-:Y:S02]  /*10960*/  FMUL.FTZ R139, R139, R2.reuse ;  /* 0x000000028b8b7220 */ /* 0x080fe40000410000 */
[-C--:B------:R-:W-:Y:S02]  /*10970*/  FMUL.FTZ R134, R134, R2.reuse ;  /* 0x0000000286867220 */ /* 0x080fe40000410000 */
[-C--:B-1----:R-:W-:Y:S08]  /*10980*/  HMMA.16816.F32 R180, R4, R12.reuse, R180 ;  /* 0x0000000c04b4723c */ /* 0x082ff000000018b4 */
[C---:B------:R-:W-:Y:S08]  /*10990*/  HMMA.16816.F32 R144, R8.reuse, R12, R144 ;  /* 0x0000000c0890723c */ /* 0x040ff00000001890 */
[-C--:B------:R-:W-:Y:S08]  /*109a0*/  HMMA.16816.F32 R140, R8, R14.reuse, R140 ;  /* 0x0000000e088c723c */ /* 0x080ff0000000188c */
[----:B------:R-:W-:Y:S01]  /*109b0*/  HMMA.16816.F32 R184, R4, R14, R184 ;  /* 0x0000000e04b8723c */ /* 0x000fe200000018b8 */
[----:B------:R-:W1:Y:S01]  /*109c0*/  LDSM.16.MT88.4 R12, [R220+0x8000] ;  /* 0x00800000dc0c783b */ /* 0x000e620000004200 */
[----:B------:R-:W-:-:S02]  /*109d0*/  FMUL.FTZ R135, R135, R2 ;  /* 0x0000000287877220 */ /* 0x000fc40000410000 */
[----:B------:R2:W3:Y:S01]  /*109e0*/  MUFU.EX2 R2, R125 ;  /* 0x0000007d00027308 */ /* 0x0004e20000000800 */
[--C-:B------:R-:W-:Y:S02]  /*109f0*/  FFMA.FTZ R199, R79, c[0x0][0x23c], -R0.reuse ;  /* 0x00008f004fc77a23 */ /* 0x100fe40000010800 */
[--C-:B------:R-:W-:Y:S02]  /*10a00*/  FFMA.FTZ R113, R113, c[0x0][0x23c], -R0.reuse ;  /* 0x00008f0071717a23 */ /* 0x100fe40000010800 */
[----:B------:R-:W-:-:S03]  /*10a10*/  FFMA.FTZ R112, R112, c[0x0][0x23c], -R0 ;  /* 0x00008f0070707a23 */ /* 0x000fc60000010800 */
[----:B------:R4:W-:Y:S01]  /*10a20*/  MUFU.EX2 R251, R124 ;  /* 0x0000007c00fb7308 */ /* 0x0009e20000000800 */
[--C-:B------:R-:W-:Y:S02]  /*10a30*/  FFMA.FTZ R123, R123, c[0x0][0x23c], -R0.reuse ;  /* 0x00008f007b7b7a23 */ /* 0x100fe40000010800 */
[--C-:B------:R-:W-:Y:S02]  /*10a40*/  FFMA.FTZ R79, R115, c[0x0][0x23c], -R0.reuse ;  /* 0x00008f00734f7a23 */ /* 0x100fe40000010800 */
[--C-:B--2---:R-:W-:Y:S01]  /*10a50*/  FFMA.FTZ R125, R20, c[0x0][0x23c], -R0.reuse ;  /* 0x00008f00147d7a23 */ /* 0x104fe20000010800 */
[----:B---3--:R-:W-:Y:S01]  /*10a60*/  MOV R20, R2 ;  /* 0x0000000200147202 */ /* 0x008fe20000000f00 */
[--C-:B------:R-:W-:Y:S01]  /*10a70*/  FFMA.FTZ R2, R208, c[0x0][0x23c], -R0.reuse ;  /* 0x00008f00d0027a23 */ /* 0x100fe20000010800 */
[----:B------:R-:W-:Y:S01]  /*10a80*/  MUFU.EX2 R205, R205 ;  /* 0x000000cd00cd7308 */ /* 0x000fe20000000800 */
[----:B------:R-:W-:Y:S01]  /*10a90*/  FADD.FTZ R208, R116, R209 ;  /* 0x000000d174d07221 */ /* 0x000fe20000010000 */
[C---:B-1----:R-:W-:Y:S08]  /*10aa0*/  HMMA.16816.F32 R136, R8.reuse, R12, R136 ;  /* 0x0000000c0888723c */ /* 0x042ff00000001888 */
[----:B------:R-:W-:Y:S01]  /*10ab0*/  HMMA.16816.F32 R132, R8, R14, R132 ;  /* 0x0000000e0884723c */ /* 0x000fe20000001884 */
[----:B------:R-:W1:Y:S01]  /*10ac0*/  LDSM.16.MT88.4 R8, [R224+0x8800] ;  /* 0x00880000e008783b */ /* 0x000e620000004200 */
[----:B----4-:R-:W-:Y:S01]  /*10ad0*/  FFMA.FTZ R124, R21, c[0x0][0x23c], -R0 ;  /* 0x00008f00157c7a23 */ /* 0x010fe20000010800 */
[----:B------:R-:W-:-:S05]  /*10ae0*/  MOV R21, R68 ;  /* 0x0000004400157202 */ /* 0x000fca0000000f00 */
[----:B------:R-:W-:Y:S01]  /*10af0*/  HMMA.16816.F32 R192, R4, R14, R192 ;  /* 0x0000000e04c0723c */ /* 0x000fe200000018c0 */
[----:B------:R-:W-:-:S06]  /*10b00*/  FFMA.FTZ R68, R196, c[0x0][0x23c], -R0 ;  /* 0x00008f00c4447a23 */ /* 0x000fcc0000010800 */
[----:B------:R-:W-:Y:S01]  /*10b10*/  MOV R14, R198 ;  /* 0x000000c6000e7202 */ /* 0x000fe20000000f00 */
[----:B------:R-:W-:Y:S01]  /*10b20*/  HMMA.16816.F32 R188, R4, R12, R188 ;  /* 0x0000000c04bc723c */ /* 0x000fe200000018bc */
[--C-:B------:R-:W-:Y:S01]  /*10b30*/  FFMA.FTZ R198, R81, c[0x0][0x23c], -R0.reuse ;  /* 0x00008f0051c67a23 */ /* 0x100fe20000010800 */
[----:B------:R-:W-:Y:S01]  /*10b40*/  MOV R15, R3 ;  /* 0x00000003000f7202 */ /* 0x000fe20000000f00 */
[----:B------:R-:W-:-:S04]  /*10b50*/  FFMA.FTZ R81, R114, c[0x0][0x23c], -R0 ;  /* 0x00008f0072517a23 */ /* 0x000fc80000010800 */
[--C-:B------:R-:W-:Y:S01]  /*10b60*/  FFMA.FTZ R12, R90, c[0x0][0x23c], -R0.reuse ;  /* 0x00008f005a0c7a23 */ /* 0x100fe20000010800 */
[----:B------:R-:W-:Y:S01]  /*10b70*/  MOV R7, R131 ;  /* 0x0000008300077202 */ /* 0x000fe20000000f00 */
[--C-:B------:R-:W-:Y:S01]  /*10b80*/  FFMA.FTZ R5, R82, c[0x0][0x23c], -R0.reuse ;  /* 0x00008f0052057a23 */ /* 0x100fe20000010800 */
[----:B------:R-:W-:Y:S01]  /*10b90*/  MOV R6, R126 ;  /* 0x0000007e00067202 */ /* 0x000fe20000000f00 */
        /* <DEDUP_REMOVED lines=13> */
[--C-:B------:R-:W-:Y:S01]  /*10c70*/  FFMA.FTZ R3, R210, c[0x0][0x23c], -R0.reuse ;  /* 0x00008f00d2037a23 */ /* 0x100fe20000010800 */
[----:B------:R-:W-:Y:S01]  /*10c80*/  MUFU.EX2 R204, R204 ;  /* 0x000000cc00cc7308 */ /* 0x000fe20000000800 */
[----:B------:R-:W-:-:S07]  /*10c90*/  FFMA.FTZ R0, R117, c[0x0][0x23c], -R0 ;  /* 0x00008f0075007a23 */ /* 0x000fce0000010800 */
[----:B------:R-:W2:Y:S08]  /*10ca0*/  MUFU.EX2 R122, R122 ;  /* 0x0000007a007a7308 */ /* 0x000eb00000000800 */
[----:B------:R-:W-:Y:S08]  /*10cb0*/  MUFU.EX2 R203, R203 ;  /* 0x000000cb00cb7308 */ /* 0x000ff00000000800 */
[----:B------:R-:W-:Y:S08]  /*10cc0*/  MUFU.EX2 R202, R202 ;  /* 0x000000ca00ca7308 */ /* 0x000ff00000000800 */
[----:B------:R-:W3:Y:S08]  /*10cd0*/  MUFU.EX2 R121, R121 ;  /* 0x0000007900797308 */ /* 0x000ef00000000800 */
[----:B------:R-:W-:Y:S08]  /*10ce0*/  MUFU.EX2 R211, R211 ;  /* 0x000000d300d37308 */ /* 0x000ff00000000800 */
[----:B------:R-:W4:Y:S08]  /*10cf0*/  MUFU.EX2 R201, R201 ;  /* 0x000000c900c97308 */ /* 0x000f300000000800 */
[----:B------:R-:W-:Y:S08]  /*10d00*/  MUFU.EX2 R200, R200 ;  /* 0x000000c800c87308 */ /* 0x000ff00000000800 */
[----:B------:R-:W-:Y:S08]  /*10d10*/  MUFU.EX2 R120, R120 ;  /* 0x0000007800787308 */ /* 0x000ff00000000800 */
[----:B------:R-:W-:Y:S08]  /*10d20*/  MUFU.EX2 R199, R199 ;  /* 0x000000c700c77308 */ /* 0x000ff00000000800 */
[----:B------:R-:W1:Y:S08]  /*10d30*/  MUFU.EX2 R198, R198 ;  /* 0x000000c600c67308 */ /* 0x000e700000000800 */
[----:B------:R1:W-:Y:S01]  /*10d40*/  MUFU.EX2 R116, R4 ;  /* 0x0000000400747308 */ /* 0x0003e20000000800 */
[----:B------:R-:W-:Y:S01]  /*10d50*/  FADD.FTZ R209, R7, R6 ;  /* 0x0000000607d17221 */ /* 0x000fe20000010000 */
[----:B------:R-:W-:Y:S01]  /*10d60*/  MOV R114, R12 ;  /* 0x0000000c00727202 */ /* 0x000fe20000000f00 */
[----:B------:R-:W-:Y:S01]  /*10d70*/  FADD.FTZ R196, R15, R14 ;  /* 0x0000000e0fc47221 */ /* 0x000fe20000010000 */
[----:B------:R-:W-:Y:S01]  /*10d80*/  MOV R115, R13 ;  /* 0x0000000d00737202 */ /* 0x000fe20000000f00 */
[----:B------:R-:W4:Y:S03]  /*10d90*/  LDSM.16.MT88.4 R16, [R222+0x8800] ;  /* 0x00880000de10783b */ /* 0x000f260000004200 */
[----:B------:R4:W4:Y:S01]  /*10da0*/  MUFU.EX2 R117, R5 ;  /* 0x0000000500757308 */ /* 0x0009220000000800 */
[----:B------:R-:W-:Y:S01]  /*10db0*/  FADD.FTZ R210, R206, R21 ;  /* 0x00000015ced27221 */ /* 0x000fe20000010000 */
[----:B------:R-:W-:Y:S01]  /*10dc0*/  MOV R206, R20 ;  /* 0x0000001400ce7202 */ /* 0x000fe20000000f00 */
[----:B------:R-:W4:Y:S01]  /*10dd0*/  LDSM.16.MT88.4 R12, [R221+0x8800] ;  /* 0x00880000dd0c783b */ /* 0x000f220000004200 */
[----:B--2---:R-:W-:-:S02]  /*10de0*/  F2FP.PACK_AB R6, R122, R204 ;  /* 0x000000cc7a06723e */ /* 0x004fc400000000ff */
[----:B---3--:R-:W-:Y:S02]  /*10df0*/  F2FP.PACK_AB R7, R121, R202 ;  /* 0x000000ca7907723e */ /* 0x008fe400000000ff */
[----:B-1----:R-:W-:Y:S02]  /*10e00*/  F2FP.PACK_AB R4, R205, R206 ;  /* 0x000000cecd04723e */ /* 0x002fe400000000ff */
[----:B----4-:R-:W-:Y:S02]  /*10e10*/  F2FP.PACK_AB R20, R201, R211 ;  /* 0x000000d3c914723e */ /* 0x010fe400000000ff */
[----:B------:R-:W-:Y:S02]  /*10e20*/  F2FP.PACK_AB R21, R198, R199 ;  /* 0x000000c7c615723e */ /* 0x000fe400000000ff */
[----:B------:R-:W-:Y:S02]  /*10e30*/  F2FP.PACK_AB R22, R120, R200 ;  /* 0x000000c87816723e */ /* 0x000fe400000000ff */
[----:B------:R-:W-:-:S02]  /*10e40*/  F2FP.PACK_AB R5, R203, R251 ;  /* 0x000000fbcb05723e */ /* 0x000fc400000000ff */
[----:B------:R-:W-:-:S05]  /*10e50*/  F2FP.PACK_AB R23, R116, R117 ;  /* 0x000000757417723e */ /* 0x000fca00000000ff */
[-C--:B------:R-:W-:Y:S08]  /*10e60*/  HMMA.16816.F32 R164, R4, R8.reuse, R164 ;  /* 0x0000000804a4723c */ /* 0x080ff000000018a4 */
[C---:B------:R-:W-:Y:S08]  /*10e70*/  HMMA.16816.F32 R160, R20.reuse, R8, R160 ;  /* 0x0000000814a0723c */ /* 0x040ff000000018a0 */
[-C--:B------:R-:W-:Y:S08]  /*10e80*/  HMMA.16816.F32 R156, R20, R10.reuse, R156 ;  /* 0x0000000a149c723c */ /* 0x080ff0000000189c */
[----:B------:R-:W-:Y:S01]  /*10e90*/  HMMA.16816.F32 R168, R4, R10, R168 ;  /* 0x0000000a04a8723c */ /* 0x000fe200000018a8 */
[----:B------:R-:W1:Y:S07]  /*10ea0*/  LDSM.16.MT88.4 R8, [R220+0x8800] ;  /* 0x00880000dc08783b */ /* 0x000e6e0000004200 */
[C---:B------:R-:W-:Y:S08]  /*10eb0*/  HMMA.16816.F32 R152, R20.reuse, R16, R152 ;  /* 0x000000101498723c */ /* 0x040ff00000001898 */
[C---:B------:R-:W-:Y:S08]  /*10ec0*/  HMMA.16816.F32 R148, R20.reuse, R18, R148 ;  /* 0x000000121494723c */ /* 0x040ff00000001894 */
[C---:B------:R-:W-:Y:S08]  /*10ed0*/  HMMA.16816.F32 R144, R20.reuse, R12, R144 ;  /* 0x0000000c1490723c */ /* 0x040ff00000001890 */
[----:B------:R-:W-:Y:S08]  /*10ee0*/  HMMA.16816.F32 R140, R20, R14, R140 ;  /* 0x0000000e148c723c */ /* 0x000ff0000000188c */
[----:B------:R-:W-:Y:S08]  /*10ef0*/  HMMA.16816.F32 R172, R4, R16, R172 ;  /* 0x0000001004ac723c */ /* 0x000ff000000018ac */
[C---:B-1----:R-:W-:Y:S08]  /*10f00*/  HMMA.16816.F32 R136, R20.reuse, R8, R136 ;  /* 0x000000081488723c */ /* 0x042ff00000001888 */
[----:B------:R-:W-:Y:S01]  /*10f10*/  HMMA.16816.F32 R132, R20, R10, R132 ;  /* 0x0000000a1484723c */ /* 0x000fe20000001884 */
[----:B------:R-:W1:Y:S07]  /*10f20*/  LDSM.16.MT88.4 R20, [R224+0x9000] ;  /* 0x00900000e014783b */ /* 0x000e6e0000004200 */
[C---:B------:R-:W-:Y:S01]  /*10f30*/  HMMA.16816.F32 R176, R4.reuse, R18, R176 ;  /* 0x0000001204b0723c */ /* 0x040fe200000018b0 */
[----:B------:R-:W2:Y:S07]  /*10f40*/  LDSM.16.MT88.4 R16, [R222+0x9000] ;  /* 0x00900000de10783b */ /* 0x000eae0000004200 */
[C---:B------:R-:W-:Y:S08]  /*10f50*/  HMMA.16816.F32 R180, R4.reuse, R12, R180 ;  /* 0x0000000c04b4723c */ /* 0x040ff000000018b4 */
[C---:B------:R-:W-:Y:S01]  /*10f60*/  HMMA.16816.F32 R184, R4.reuse, R14, R184 ;  /* 0x0000000e04b8723c */ /* 0x040fe200000018b8 */
[----:B------:R-:W3:Y:S07]  /*10f70*/  LDSM.16.MT88.4 R12, [R221+0x9000] ;  /* 0x00900000dd0c783b */ /* 0x000eee0000004200 */
[C---:B------:R-:W-:Y:S08]  /*10f80*/  HMMA.16816.F32 R188, R4.reuse, R8, R188 ;  /* 0x0000000804bc723c */ /* 0x040ff000000018bc */
[----:B------:R-:W-:Y:S01]  /*10f90*/  HMMA.16816.F32 R192, R4, R10, R192 ;  /* 0x0000000a04c0723c */ /* 0x000fe200000018c0 */
[----:B------:R-:W4:Y:S01]  /*10fa0*/  LDSM.16.MT88.4 R8, [R220+0x9000] ;  /* 0x00900000dc08783b */ /* 0x000f220000004200 */
        /* <DEDUP_REMOVED lines=11> */
[----:B------:R-:W-:Y:S01]  /*11060*/  FADD.FTZ R208, R207, R208 ;  /* 0x000000d0cfd07221 */ /* 0x000fe20000010000 */
[----:B--2---:R-:W-:Y:S01]  /*11070*/  F2FP.PACK_AB R7, R89, R90 ;  /* 0x0000005a5907723e */ /* 0x004fe200000000ff */
        /* <DEDUP_REMOVED lines=8> */
[----:B------:R-:W1:Y:S06]  /*11100*/  MUFU.EX2 R128, R128 ;  /* 0x0000008000807308 */ /* 0x000e6c0000000800 */
[C---:B---3--:R-:W-:Y:S02]  /*11110*/  HMMA.16816.F32 R144, R4.reuse, R12, R144 ;  /* 0x0000000c0490723c */ /* 0x048fe40000001890 */
[----:B------:R-:W-:Y:S06]  /*11120*/  MUFU.EX2 R127, R127 ;  /* 0x0000007f007f7308 */ /* 0x000fec0000000800 */
[C---:B------:R-:W-:Y:S02]  /*11130*/  HMMA.16816.F32 R140, R4.reuse, R14, R140 ;  /* 0x0000000e048c723c */ /* 0x040fe4000000188c */
[----:B------:R-:W2:Y:S06]  /*11140*/  MUFU.EX2 R105, R105 ;  /* 0x0000006900697308 */ /* 0x000eac0000000800 */
[C---:B----4-:R-:W-:Y:S08]  /*11150*/  HMMA.16816.F32 R136, R4.reuse, R8, R136 ;  /* 0x000000080488723c */ /* 0x050ff00000001888 */
[----:B------:R-:W-:Y:S07]  /*11160*/  HMMA.16816.F32 R132, R4, R10, R132 ;  /* 0x0000000a0484723c */ /* 0x000fee0000001884 */
[----:B------:R-:W-:-:S02]  /*11170*/  MOV R7, R206 ;  /* 0x000000ce00077202 */ /* 0x000fc40000000f00 */
[----:B------:R-:W3:Y:S01]  /*11180*/  MUFU.EX2 R206, R26 ;  /* 0x0000001a00ce7308 */ /* 0x000ee20000000800 */
[----:B------:R-:W-:Y:S02]  /*11190*/  FADD.FTZ R209, R70, R209 ;  /* 0x000000d146d17221 */ /* 0x000fe40000010000 */
[----:B------:R-:W-:Y:S02]  /*111a0*/  FADD.FTZ R24, R24, R208 ;  /* 0x000000d018187221 */ /* 0x000fe40000010000 */
[----:B------:R-:W-:Y:S01]  /*111b0*/  FADD.FTZ R88, R88, R209 ;  /* 0x000000d158587221 */ /* 0x000fe20000010000 */
[----:B-1----:R-:W-:Y:S01]  /*111c0*/  F2FP.PACK_AB R5, R128, R207 ;  /* 0x000000cf8005723e */ /* 0x002fe200000000ff */
[----:B------:R-:W-:Y:S01]  /*111d0*/  FADD.FTZ R209, R7, R24 ;  /* 0x0000001807d17221 */ /* 0x000fe20000010000 */
[----:B------:R-:W-:Y:S02]  /*111e0*/  F2FP.PACK_AB R6, R106, R129 ;  /* 0x000000816a06723e */ /* 0x000fe400000000ff */
[----:B--2---:R-:W-:Y:S01]  /*111f0*/  F2FP.PACK_AB R7, R105, R127 ;  /* 0x0000007f6907723e */ /* 0x004fe200000000ff */
[----:B------:R-:W-:Y:S01]  /*11200*/  FADD.FTZ R210, R71, R210 ;  /* 0x000000d247d27221 */ /* 0x000fe20000010000 */
[----:B---3--:R-:W-:-:S03]  /*11210*/  F2FP.PACK_AB R4, R130, R206 ;  /* 0x000000ce8204723e */ /* 0x008fc600000000ff */
[----:B------:R-:W-:Y:S01]  /*11220*/  FADD.FTZ R210, R27, R210 ;  /* 0x000000d21bd27221 */ /* 0x000fe20000010000 */
[----:B------:R-:W-:Y:S01]  /*11230*/  MUFU.EX2 R110, R110 ;  /* 0x0000006e006e7308 */ /* 0x000fe20000000800 */
[----:B------:R-:W-:Y:S02]  /*11240*/  LDSM.16.MT88.4 R24, [R220+0x9800] ;  /* 0x00980000dc18783b */ /* 0x000fe40000004200 */
[C---:B------:R-:W-:Y:S01]  /*11250*/  HMMA.16816.F32 R164, R4.reuse, R20, R164 ;  /* 0x0000001404a4723c */ /* 0x040fe200000018a4 */
[----:B------:R-:W-:Y:S01]  /*11260*/  FADD.FTZ R196, R85, R196 ;  /* 0x000000c455c47221 */ /* 0x000fe20000010000 */
[----:B------:R1:W5:Y:S06]  /*11270*/  LDL.LU R71, [R1+0x48] ;  /* 0x0000480001477983 */ /* 0x00036c0000300800 */
[C---:B------:R-:W-:Y:S08]  /*11280*/  HMMA.16816.F32 R168, R4.reuse, R22, R168 ;  /* 0x0000001604a8723c */ /* 0x040ff000000018a8 */
[C---:B------:R-:W-:Y:S08]  /*11290*/  HMMA.16816.F32 R172, R4.reuse, R16, R172 ;  /* 0x0000001004ac723c */ /* 0x040ff000000018ac */
        /* <DEDUP_REMOVED lines=8> */
[----:B------:R-:W-:Y:S01]  /*11320*/  FADD.FTZ R208, R80, R196 ;  /* 0x000000c450d07221 */ /* 0x000fe20000010000 */
[----:B------:R-:W1:Y:S01]  /*11330*/  MUFU.EX2 R104, R104 ;  /* 0x0000006800687308 */ /* 0x000e620000000800 */
[----:B------:R-:W-:Y:S01]  /*11340*/  FADD.FTZ R211, R211, R88 ;  /* 0x00000058d3d37221 */ /* 0x000fe20000010000 */
[----:B------:R-:W1:Y:S06]  /*11350*/  LDSM.16.MT88.4 R20, [R224+0xa000] ;  /* 0x00a00000e014783b */ /* 0x000e6c0000004200 */
        /* <DEDUP_REMOVED lines=13> */
[----:B------:R-:W-:Y:S01]  /*11430*/  MUFU.EX2 R75, R75 ;  /* 0x0000004b004b7308 */ /* 0x000fe20000000800 */
[----:B------:R-:W-:Y:S01]  /*11440*/  FADD.FTZ R210, R251, R210 ;  /* 0x000000d2fbd27221 */ /* 0x000fe20000010000 */
[----:B------:R1:W5:Y:S06]  /*11450*/  LDL.LU R70, [R1+0x44] ;  /* 0x0000440001467983 */ /* 0x00036c0000300800 */
[----:B------:R-:W1:Y:S08]  /*11460*/  MUFU.EX2 R85, R131 ;  /* 0x0000008300557308 */ /* 0x000e700000000800 */
[----:B------:R-:W-:Y:S08]  /*11470*/  MUFU.EX2 R88, R113 ;  /* 0x0000007100587308 */ /* 0x000ff00000000800 */
[----:B------:R-:W1:Y:S08]  /*11480*/  MUFU.EX2 R80, R112 ;  /* 0x0000007000507308 */ /* 0x000e700000000800 */
[----:B------:R-:W-:Y:S08]  /*11490*/  MUFU.EX2 R113, R97 ;  /* 0x0000006100717308 */ /* 0x000ff00000000800 */
[----:B------:R-:W-:Y:S08]  /*114a0*/  MUFU.EX2 R131, R102 ;  /* 0x0000006600837308 */ /* 0x000ff00000000800 */
[----:B------:R-:W1:Y:S08]  /*114b0*/  MUFU.EX2 R112, R101 ;  /* 0x0000006500707308 */ /* 0x000e700000000800 */
[----:B------:R-:W2:Y:S08]  /*114c0*/  MUFU.EX2 R196, R98 ;  /* 0x0000006200c47308 */ /* 0x000eb00000000800 */
[----:B------:R-:W3:Y:S01]  /*114d0*/  MUFU.EX2 R97, R95 ;  /* 0x0000005f00617308 */ /* 0x000ee20000000800 */
[----:B-1----:R-:W-:-:S02]  /*114e0*/  F2FP.PACK_AB R8, R104, R110 ;  /* 0x0000006e6808723e */ /* 0x002fc400000000ff */
[----:B------:R-:W-:Y:S02]  /*114f0*/  F2FP.PACK_AB R9, R85, R103 ;  /* 0x000000675509723e */ /* 0x000fe400000000ff */
[----:B------:R-:W-:Y:S02]  /*11500*/  F2FP.PACK_AB R10, R83, R84 ;  /* 0x00000054530a723e */ /* 0x000fe400000000ff */
[----:B------:R-:W-:-:S07]  /*11510*/  F2FP.PACK_AB R11, R80, R88 ;  /* 0x00000058500b723e */ /* 0x000fce00000000ff */
[C---:B--2---:R-:W-:Y:S08]  /*11520*/  HMMA.16816.F32 R160, R8.reuse, R16, R160 ;  /* 0x0000001008a0723c */ /* 0x044ff000000018a0 */
[C---:B------:R-:W-:Y:S08]  /*11530*/  HMMA.16816.F32 R156, R8.reuse, R18, R156 ;  /* 0x00000012089c723c */ /* 0x040ff0000000189c */
[C---:B---3--:R-:W-:Y:S08]  /*11540*/  HMMA.16816.F32 R152, R8.reuse, R12, R152 ;  /* 0x0000000c0898723c */ /* 0x048ff00000001898 */
[C---:B------:R-:W-:Y:S08]  /*11550*/  HMMA.16816.F32 R148, R8.reuse, R14, R148 ;  /* 0x0000000e0894723c */ /* 0x040ff00000001894 */
[C---:B----4-:R-:W-:Y:S08]  /*11560*/  HMMA.16816.F32 R144, R8.reuse, R4, R144 ;  /* 0x000000040890723c */ /* 0x050ff00000001890 */
[C---:B------:R-:W-:Y:S08]  /*11570*/  HMMA.16816.F32 R140, R8.reuse, R6, R140 ;  /* 0x00000006088c723c */ /* 0x040ff0000000188c */
[C---:B------:R-:W-:Y:S08]  /*11580*/  HMMA.16816.F32 R136, R8.reuse, R24, R136 ;  /* 0x000000180888723c */ /* 0x040ff00000001888 */
[----:B------:R-:W-:Y:S07]  /*11590*/  HMMA.16816.F32 R132, R8, R26, R132 ;  /* 0x0000001a0884723c */ /* 0x000fee0000001884 */
[----:B------:R-:W-:-:S02]  /*115a0*/  F2FP.PACK_AB R8, R112, R131 ;  /* 0x000000837008723e */ /* 0x000fc400000000ff */
[----:B------:R-:W-:Y:S02]  /*115b0*/  F2FP.PACK_AB R9, R113, R196 ;  /* 0x000000c47109723e */ /* 0x000fe400000000ff */
[----:B------:R-:W-:Y:S02]  /*115c0*/  F2FP.PACK_AB R10, R99, R100 ;  /* 0x00000064630a723e */ /* 0x000fe400000000ff */
[----:B------:R-:W-:-:S07]  /*115d0*/  F2FP.PACK_AB R11, R97, R96 ;  /* 0x00000060610b723e */ /* 0x000fce00000000ff */
[C---:B------:R-:W-:Y:S08]  /*115e0*/  HMMA.16816.F32 R164, R8.reuse, R16, R164 ;  /* 0x0000001008a4723c */ /* 0x040ff000000018a4 */
[C---:B------:R-:W-:Y:S01]  /*115f0*/  HMMA.16816.F32 R168, R8.reuse, R18, R168 ;  /* 0x0000001208a8723c */ /* 0x040fe200000018a8 */
[----:B------:R-:W-:Y:S07]  /*11600*/  LDSM.16.MT88.4 R16, [R221+0xa000] ;  /* 0x00a00000dd10783b */ /* 0x000fee0000004200 */
[C---:B------:R-:W-:Y:S08]  /*11610*/  HMMA.16816.F32 R172, R8.reuse, R12, R172 ;  /* 0x0000000c08ac723c */ /* 0x040ff000000018ac */
[C---:B------:R-:W-:Y:S01]  /*11620*/  HMMA.16816.F32 R176, R8.reuse, R14, R176 ;  /* 0x0000000e08b0723c */ /* 0x040fe200000018b0 */
[----:B------:R-:W-:Y:S07]  /*11630*/  LDSM.16.MT88.4 R12, [R220+0xa000] ;  /* 0x00a00000dc0c783b */ /* 0x000fee0000004200 */
[C---:B------:R-:W-:Y:S08]  /*11640*/  HMMA.16816.F32 R180, R8.reuse, R4, R180 ;  /* 0x0000000408b4723c */ /* 0x040ff000000018b4 */
[C---:B------:R-:W-:Y:S01]  /*11650*/  HMMA.16816.F32 R184, R8.reuse, R6, R184 ;  /* 0x0000000608b8723c */ /* 0x040fe200000018b8 */
[----:B------:R-:W1:Y:S01]  /*11660*/  LDSM.16.MT88.4 R4, [R222+0xa000] ;  /* 0x00a00000de04783b */ /* 0x000e620000004200 */
[----:B------:R-:W-:Y:S08]  /*11670*/  MUFU.EX2 R95, R126 ;  /* 0x0000007e005f7308 */ /* 0x000ff00000000800 */
[----:B------:R-:W2:Y:S08]  /*11680*/  MUFU.EX2 R98, R125 ;  /* 0x0000007d00627308 */ /* 0x000eb00000000800 */
[----:B------:R-:W-:Y:S08]  /*11690*/  MUFU.EX2 R102, R124 ;  /* 0x0000007c00667308 */ /* 0x000ff00000000800 */
[----:B------:R-:W3:Y:S01]  /*116a0*/  MUFU.EX2 R101, R123 ;  /* 0x0000007b00657308 */ /* 0x000ee20000000800 */
[C---:B------:R-:W-:Y:S07]  /*116b0*/  HMMA.16816.F32 R188, R8.reuse, R24, R188 ;  /* 0x0000001808bc723c */ /* 0x040fee00000018bc */
[----:B------:R-:W-:Y:S01]  /*116c0*/  MUFU.EX2 R123, R35 ;  /* 0x00000023007b7308 */ /* 0x000fe20000000800 */
[----:B------:R-:W-:Y:S07]  /*116d0*/  HMMA.16816.F32 R192, R8, R26, R192 ;  /* 0x0000001a08c0723c */ /* 0x000fee00000018c0 */
[----:B------:R-:W4:Y:S08]  /*116e0*/  MUFU.EX2 R124, R34 ;  /* 0x00000022007c7308 */ /* 0x000f300000000800 */
[----:B------:R-:W-:Y:S08]  /*116f0*/  MUFU.EX2 R125, R33 ;  /* 0x00000021007d7308 */ /* 0x000ff00000000800 */
[----:B------:R1:W1:Y:S01]  /*11700*/  MUFU.EX2 R126, R32 ;  /* 0x00000020007e7308 */ /* 0x0002620000000800 */
[----:B------:R-:W-:-:S02]  /*11710*/  F2FP.PACK_AB R8, R93, R94 ;  /* 0x0000005e5d08723e */ /* 0x000fc400000000ff */
[----:B--2---:R-:W-:Y:S02]  /*11720*/  F2FP.PACK_AB R9, R98, R95 ;  /* 0x0000005f6209723e */ /* 0x004fe400000000ff */
[----:B------:R-:W-:Y:S02]  /*11730*/  F2FP.PACK_AB R10, R87, R91 ;  /* 0x0000005b570a723e */ /* 0x000fe400000000ff */
[----:B---3--:R-:W-:Y:S01]  /*11740*/  F2FP.PACK_AB R11, R101, R102 ;  /* 0x00000066650b723e */ /* 0x008fe200000000ff */
[----:B------:R-:W-:Y:S02]  /*11750*/  FADD.FTZ R208, R199, R208 ;  /* 0x000000d0c7d07221 */ /* 0x000fe40000010000 */
[----:B------:R-:W-:Y:S02]  /*11760*/  FADD.FTZ R210, R203, R210 ;  /* 0x000000d2cbd27221 */ /* 0x000fe40000010000 */
[----:B------:R-:W-:Y:S02]  /*11770*/  FADD.FTZ R211, R201, R211 ;  /* 0x000000d3c9d37221 */ /* 0x000fe40000010000 */
[----:B------:R-:W-:Y:S01]  /*11780*/  FADD.FTZ R198, R198, R208 ;  /* 0x000000d0c6c67221 */ /* 0x000fe20000010000 */
[----:B------:R-:W-:Y:S01]  /*11790*/  HMMA.16816.F32 R160, R8, R20, R160 ;  /* 0x0000001408a0723c */ /* 0x000fe200000018a0 */
[----:B------:R-:W-:Y:S01]  /*117a0*/  FADD.FTZ R202, R202, R210 ;  /* 0x000000d2caca7221 */ /* 0x000fe20000010000 */
[----:B-1----:R-:W-:Y:S01]  /*117b0*/  LDSM.16.MT88.4 R32, [R222+0xa800] ;  /* 0x00a80000de20783b */ /* 0x002fe20000004200 */
[----:B------:R-:W-:-:S02]  /*117c0*/  FADD.FTZ R200, R200, R211 ;  /* 0x000000d3c8c87221 */ /* 0x000fc40000010000 */
[----:B------:R-:W-:-:S03]  /*117d0*/  FADD.FTZ R24, R117, R198 ;  /* 0x000000c675187221 */ /* 0x000fc60000010000 */
[----:B------:R-:W-:Y:S01]  /*117e0*/  HMMA.16816.F32 R156, R8, R22, R156 ;  /* 0x00000016089c723c */ /* 0x000fe2000000189c */
[----:B------:R-:W-:-:S07]  /*117f0*/  FADD.FTZ R202, R121, R202 ;  /* 0x000000ca79ca7221 */ /* 0x000fce0000010000 */
[----:B------:R-:W-:Y:S01]  /*11800*/  HMMA.16816.F32 R152, R8, R4, R152 ;  /* 0x000000040898723c */ /* 0x000fe20000001898 */
[----:B------:R-:W-:-:S07]  /*11810*/  FADD.FTZ R200, R120, R200 ;  /* 0x000000c878c87221 */ /* 0x000fce0000010000 */
[----:B------:R-:W-:Y:S01]  /*11820*/  HMMA.16816.F32 R148, R8, R6, R148 ;  /* 0x000000060894723c */ /* 0x000fe20000001894 */
[----:B------:R-:W-:-:S07]  /*11830*/  FADD.FTZ R24, R116, R24 ;  /* 0x0000001874187221 */ /* 0x000fce0000010000 */
[C---:B------:R-:W-:Y:S08]  /*11840*/  HMMA.16816.F32 R144, R8.reuse, R16, R144 ;  /* 0x000000100890723c */ /* 0x040ff00000001890 */
[C---:B------:R-:W-:Y:S08]  /*11850*/  HMMA.16816.F32 R140, R8.reuse, R18, R140 ;  /* 0x00000012088c723c */ /* 0x040ff0000000188c */
[C---:B------:R-:W-:Y:S08]  /*11860*/  HMMA.16816.F32 R136, R8.reuse, R12, R136 ;  /* 0x0000000c0888723c */ /* 0x040ff00000001888 */
[----:B------:R-:W-:Y:S07]  /*11870*/  HMMA.16816.F32 R132, R8, R14, R132 ;  /* 0x0000000e0884723c */ /* 0x000fee0000001884 */
[----:B------:R-:W-:-:S02]  /*11880*/  F2FP.PACK_AB R8, R77, R78 ;  /* 0x0000004e4d08723e */ /* 0x000fc400000000ff */
[----:B----4-:R-:W-:Y:S02]  /*11890*/  F2FP.PACK_AB R9, R124, R123 ;  /* 0x0000007b7c09723e */ /* 0x010fe400000000ff */
[----:B------:R-:W-:Y:S02]  /*118a0*/  F2FP.PACK_AB R10, R75, R76 ;  /* 0x0000004c4b0a723e */ /* 0x000fe400000000ff */
[----:B------:R-:W-:Y:S01]  /*118b0*/  F2FP.PACK_AB R11, R126, R125 ;  /* 0x0000007d7e0b723e */ /* 0x000fe200000000ff */
[----:B------:R-:W-:Y:S06]  /*118c0*/  MUFU.EX2 R117, R31 ;  /* 0x0000001f00757308 */ /* 0x000fec0000000800 */
[C---:B------:R-:W-:Y:S02]  /*118d0*/  HMMA.16816.F32 R164, R8.reuse, R20, R164 ;  /* 0x0000001408a4723c */ /* 0x040fe400000018a4 */
[----:B------:R-:W-:Y:S06]  /*118e0*/  MUFU.EX2 R116, R30 ;  /* 0x0000001e00747308 */ /* 0x000fec0000000800 */
[C---:B------:R-:W-:Y:S01]  /*118f0*/  HMMA.16816.F32 R168, R8.reuse, R22, R168 ;  /* 0x0000001608a8723c */ /* 0x040fe200000018a8 */
[----:B------:R-:W-:Y:S01]  /*11900*/  LDSM.16.MT88.4 R20, [R220+0xa800] ;  /* 0x00a80000dc14783b */ /* 0x000fe20000004200 */
[----:B------:R-:W-:Y:S06]  /*11910*/  MUFU.EX2 R120, R29 ;  /* 0x0000001d00787308 */ /* 0x000fec0000000800 */
[C---:B------:R-:W-:Y:S02]  /*11920*/  HMMA.16816.F32 R172, R8.reuse, R4, R172 ;  /* 0x0000000408ac723c */ /* 0x040fe400000018ac */
[----:B------:R1:W-:Y:S06]  /*11930*/  MUFU.EX2 R121, R28 ;  /* 0x0000001c00797308 */ /* 0x0003ec0000000800 */
[C---:B------:R-:W-:Y:S01]  /*11940*/  HMMA.16816.F32 R176, R8.reuse, R6, R176 ;  /* 0x0000000608b0723c */ /* 0x040fe200000018b0 */
[----:B------:R-:W2:Y:S04]  /*11950*/  LDSM.16.MT88.4 R4, [R224+0xa800] ;  /* 0x00a80000e004783b */ /* 0x000ea80000004200 */
[----:B-1----:R-:W1:Y:S01]  /*11960*/  LDSM.16.MT88.4 R28, [R221+0xa800] ;  /* 0x00a80000dd1c783b */ /* 0x002e620000004200 */
[----:B------:R-:W-:Y:S08]  /*11970*/  MUFU.EX2 R111, R111 ;  /* 0x0000006f006f7308 */ /* 0x000ff00000000800 */
[----:B------:R-:W-:Y:S08]  /*11980*/  MUFU.EX2 R109, R109 ;  /* 0x0000006d006d7308 */ /* 0x000ff00000000800 */
[----:B------:R-:W-:Y:S08]  /*11990*/  MUFU.EX2 R108, R108 ;  /* 0x0000006c006c7308 */ /* 0x000ff00000000800 */
[----:B------:R-:W-:Y:S08]  /*119a0*/  MUFU.EX2 R107, R107 ;  /* 0x0000006b006b7308 */ /* 0x000ff00000000800 */
[----:B------:R-:W-:Y:S08]  /*119b0*/  MUFU.EX2 R74, R74 ;  /* 0x0000004a004a7308 */ /* 0x000ff00000000800 */
[----:B------:R-:W3:Y:S08]  /*119c0*/  MUFU.EX2 R73, R73 ;  /* 0x0000004900497308 */ /* 0x000ef00000000800 */
[----:B------:R-:W-:Y:S08]  /*119d0*/  MUFU.EX2 R72, R72 ;  /* 0x0000004800487308 */ /* 0x000ff00000000800 */
[----:B------:R-:W-:Y:S08]  /*119e0*/  MUFU.EX2 R69, R69 ;  /* 0x0000004500457308 */ /* 0x000ff00000000800 */
[----:B------:R-:W-:Y:S08]  /*119f0*/  MUFU.EX2 R67, R67 ;  /* 0x0000004300437308 */ /* 0x000ff00000000800 */
[----:B------:R-:W4:Y:S08]  /*11a00*/  MUFU.EX2 R66, R66 ;  /* 0x0000004200427308 */ /* 0x000f300000000800 */
[----:B------:R-:W-:Y:S08]  /*11a10*/  MUFU.EX2 R65, R65 ;  /* 0x0000004100417308 */ /* 0x000ff00000000800 */
[----:B------:R-:W1:Y:S01]  /*11a20*/  MUFU.EX2 R64, R64 ;  /* 0x0000004000407308 */ /* 0x000e620000000800 */
[----:B------:R-:W-:Y:S01]  /*11a30*/  HMMA.16816.F32 R180, R8, R16, R180 ;  /* 0x0000001008b4723c */ /* 0x000fe200000018b4 */
[----:B------:R-:W-:-:S02]  /*11a40*/  FADD.FTZ R209, R205, R209 ;  /* 0x000000d1cdd17221 */ /* 0x000fc40000010000 */
[----:B------:R-:W-:-:S04]  /*11a50*/  FADD.FTZ R24, R115, R24 ;  /* 0x0000001873187221 */ /* 0x000fc80000010000 */
[----:B---3--:R-:W-:Y:S01]  /*11a60*/  F2FP.PACK_AB R16, R73, R74 ;  /* 0x0000004a4910723e */ /* 0x008fe200000000ff */
[----:B------:R-:W-:Y:S01]  /*11a70*/  HMMA.16816.F32 R184, R8, R18, R184 ;  /* 0x0000001208b8723c */ /* 0x000fe200000018b8 */
[----:B----4-:R-:W-:-:S06]  /*11a80*/  F2FP.PACK_AB R17, R66, R67 ;  /* 0x000000434211723e */ /* 0x010fcc00000000ff */
[----:B------:R-:W-:Y:S01]  /*11a90*/  F2FP.PACK_AB R18, R69, R72 ;  /* 0x000000484512723e */ /* 0x000fe200000000ff */
[----:B------:R-:W-:Y:S01]  /*11aa0*/  HMMA.16816.F32 R188, R8, R12, R188 ;  /* 0x0000000c08bc723c */ /* 0x000fe200000018bc */
[----:B-1----:R-:W-:-:S07]  /*11ab0*/  F2FP.PACK_AB R19, R64, R65 ;  /* 0x000000414013723e */ /* 0x002fce00000000ff */
[----:B------:R-:W-:Y:S01]  /*11ac0*/  HMMA.16816.F32 R192, R8, R14, R192 ;  /* 0x0000000e08c0723c */ /* 0x000fe200000018c0 */
[----:B------:R-:W-:Y:S01]  /*11ad0*/  FADD.FTZ R204, R204, R209 ;  /* 0x000000d1cccc7221 */ /* 0x000fe20000010000 */
[----:B------:R-:W1:Y:S05]  /*11ae0*/  LDSM.16.MT88.4 R12, [R224+0xb000] ;  /* 0x00b00000e00c783b */ /* 0x000e6a0000004200 */
[----:B------:R-:W-:Y:S02]  /*11af0*/  F2FP.PACK_AB R8, R116, R117 ;  /* 0x000000757408723e */ /* 0x000fe400000000ff */
[----:B------:R-:W-:Y:S02]  /*11b00*/  F2FP.PACK_AB R9, R109, R111 ;  /* 0x0000006f6d09723e */ /* 0x000fe400000000ff */
[----:B------:R-:W-:-:S02]  /*11b10*/  F2FP.PACK_AB R10, R121, R120 ;  /* 0x00000078790a723e */ /* 0x000fc400000000ff */
[----:B------:R-:W-:Y:S01]  /*11b20*/  F2FP.PACK_AB R11, R107, R108 ;  /* 0x0000006c6b0b723e */ /* 0x000fe200000000ff */
[----:B------:R-:W-:Y:S01]  /*11b30*/  FADD.FTZ R114, R114, R24 ;  /* 0x0000001872727221 */ /* 0x000fe20000010000 */
[----:B--2---:R-:W-:Y:S01]  /*11b40*/  HMMA.16816.F32 R164, R16, R4, R164 ;  /* 0x0000000410a4723c */ /* 0x004fe200000018a4 */
[----:B------:R-:W-:Y:S01]  /*11b50*/  LDSM.16.MT88.4 R24, [R220+0xb000] ;  /* 0x00b00000dc18783b */ /* 0x000fe20000004200 */
[----:B------:R-:W-:-:S06]  /*11b60*/  FADD.FTZ R204, R122, R204 ;  /* 0x000000cc7acc7221 */ /* 0x000fcc0000010000 */
        /* <DEDUP_REMOVED lines=8> */
[----:B------:R-:W-:Y:S01]  /*11bf0*/  HMMA.16816.F32 R132, R8, R22, R132 ;  /* 0x000000160884723c */ /* 0x000fe20000001884 */
[----:B------:R-:W2:Y:S07]  /*11c00*/  LDSM.16.MT88.4 R8, [R222+0xb000] ;  /* 0x00b00000de08783b */ /* 0x000eae0000004200 */
[----:B------:R-:W-:Y:S01]  /*11c10*/  HMMA.16816.F32 R168, R16, R6, R168 ;  /* 0x0000000610a8723c */ /* 0x000fe200000018a8 */
[----:B------:R-:W3:Y:S01]  /*11c20*/  LDSM.16.MT88.4 R4, [R221+0xb000] ;  /* 0x00b00000dd04783b */ /* 0x000ee20000004200 */
[----:B------:R-:W-:-:S02]  /*11c30*/  FADD.FTZ R207, R207, R202 ;  /* 0x000000cacfcf7221 */ /* 0x000fc40000010000 */
[----:B------:R-:W-:Y:S02]  /*11c40*/  FADD.FTZ R197, R197, R200 ;  /* 0x000000c8c5c57221 */ /* 0x000fe40000010000 */
        /* <DEDUP_REMOVED lines=8> */
[----:B------:R-:W-:-:S03]  /*11cd0*/  FADD.FTZ R114, R90, R114 ;  /* 0x000000725a727221 */ /* 0x000fc60000010000 */
[----:B------:R-:W-:Y:S01]  /*11ce0*/  HMMA.16816.F32 R176, R16, R34, R176 ;  /* 0x0000002210b0723c */ /* 0x000fe200000018b0 */
[----:B------:R-:W-:Y:S01]  /*11cf0*/  FADD.FTZ R129, R106, R129 ;  /* 0x000000816a817221 */ /* 0x000fe20000010000 */
[----:B------:R-:W-:Y:S01]  /*11d00*/  MUFU.EX2 R62, R62 ;  /* 0x0000003e003e7308 */ /* 0x000fe20000000800 */
[----:B------:R-:W-:-:S05]  /*11d10*/  FADD.FTZ R127, R105, R127 ;  /* 0x0000007f697f7221 */ /* 0x000fca0000010000 */
[----:B------:R-:W-:Y:S02]  /*11d20*/  HMMA.16816.F32 R180, R16, R28, R180 ;  /* 0x0000001c10b4723c */ /* 0x000fe400000018b4 */
[----:B------:R-:W-:Y:S01]  /*11d30*/  MUFU.EX2 R61, R61 ;  /* 0x0000003d003d7308 */ /* 0x000fe20000000800 */
[----:B------:R-:W-:-:S05]  /*11d40*/  FADD.FTZ R118, R92, R118 ;  /* 0x000000765c767221 */ /* 0x000fca0000010000 */
[----:B------:R-:W-:Y:S02]  /*11d50*/  HMMA.16816.F32 R184, R16, R30, R184 ;  /* 0x0000001e10b8723c */ /* 0x000fe400000018b8 */
[----:B------:R-:W-:Y:S01]  /*11d60*/  MUFU.EX2 R60, R60 ;  /* 0x0000003c003c7308 */ /* 0x000fe20000000800 */
[----:B------:R-:W-:Y:S02]  /*11d70*/  FADD.FTZ R89, R89, R114 ;  /* 0x0000007259597221 */ /* 0x000fe40000010000 */
[----:B------:R-:W-:-:S05]  /*11d80*/  FADD.FTZ R131, R131, R129 ;  /* 0x0000008183837221 */ /* 0x000fca0000010000 */
[----:B------:R-:W-:Y:S01]  /*11d90*/  MUFU.EX2 R86, R86 ;  /* 0x0000005600567308 */ /* 0x000fe20000000800 */
[----:B------:R-:W-:-:S07]  /*11da0*/  FADD.FTZ R196, R196, R127 ;  /* 0x0000007fc4c47221 */ /* 0x000fce0000010000 */
[----:B------:R-:W-:Y:S01]  /*11db0*/  MUFU.EX2 R82, R82 ;  /* 0x0000005200527308 */ /* 0x000fe20000000800 */
[----:B------:R-:W-:-:S07]  /*11dc0*/  FADD.FTZ R110, R110, R118 ;  /* 0x000000766e6e7221 */ /* 0x000fce0000010000 */
[----:B------:R-:W-:Y:S08]  /*11dd0*/  MUFU.EX2 R81, R81 ;  /* 0x0000005100517308 */ /* 0x000ff00000000800 */
[----:B------:R-:W-:Y:S08]  /*11de0*/  MUFU.EX2 R79, R79 ;  /* 0x0000004f004f7308 */ /* 0x000ff00000000800 */
[----:B------:R-:W-:Y:S08]  /*11df0*/  MUFU.EX2 R59, R59 ;  /* 0x0000003b003b7308 */ /* 0x000ff00000000800 */
[----:B------:R-:W4:Y:S08]  /*11e00*/  MUFU.EX2 R58, R58 ;  /* 0x0000003a003a7308 */ /* 0x000f300000000800 */
[----:B------:R-:W-:Y:S08]  /*11e10*/  MUFU.EX2 R57, R57 ;  /* 0x0000003900397308 */ /* 0x000ff00000000800 */
[----:B------:R-:W-:Y:S08]  /*11e20*/  MUFU.EX2 R56, R56 ;  /* 0x0000003800387308 */ /* 0x000ff00000000800 */
[----:B------:R-:W-:Y:S08]  /*11e30*/  MUFU.EX2 R55, R55 ;  /* 0x0000003700377308 */ /* 0x000ff00000000800 */
        /* <DEDUP_REMOVED lines=13> */
[----:B----4-:R-:W-:Y:S01]  /*11f10*/  F2FP.PACK_AB R20, R58, R59 ;  /* 0x0000003b3a14723e */ /* 0x010fe200000000ff */
[----:B------:R-:W-:Y:S01]  /*11f20*/  HMMA.16816.F32 R192, R16, R22, R192 ;  /* 0x0000001610c0723c */ /* 0x000fe200000018c0 */
[----:B-1----:R-:W-:Y:S01]  /*11f30*/  F2FP.PACK_AB R21, R54, R55 ;  /* 0x000000373615723e */ /* 0x002fe200000000ff */
[----:B------:R-:W-:Y:S02]  /*11f40*/  FADD.FTZ R99, R99, R131 ;  /* 0x0000008363637221 */ /* 0x000fe40000010000 */
[----:B------:R-:W-:-:S03]  /*11f50*/  FADD.FTZ R97, R97, R196 ;  /* 0x000000c461617221 */ /* 0x000fc60000010000 */
[----:B------:R-:W-:Y:S02]  /*11f60*/  F2FP.PACK_AB R16, R62, R63 ;  /* 0x0000003f3e10723e */ /* 0x000fe400000000ff */
[----:B------:R-:W-:Y:S02]  /*11f70*/  F2FP.PACK_AB R17, R82, R86 ;  /* 0x000000565211723e */ /* 0x000fe400000000ff */
[----:B------:R-:W-:Y:S02]  /*11f80*/  F2FP.PACK_AB R18, R60, R61 ;  /* 0x0000003d3c12723e */ /* 0x000fe400000000ff */
[----:B------:R-:W-:Y:S02]  /*11f90*/  F2FP.PACK_AB R19, R79, R81 ;  /* 0x000000514f13723e */ /* 0x000fe400000000ff */
[----:B------:R-:W-:Y:S02]  /*11fa0*/  F2FP.PACK_AB R22, R56, R57 ;  /* 0x000000393816723e */ /* 0x000fe400000000ff */
[----:B------:R-:W-:Y:S01]  /*11fb0*/  F2FP.PACK_AB R23, R52, R53 ;  /* 0x000000353417723e */ /* 0x000fe200000000ff */
        /* <DEDUP_REMOVED lines=10> */
[----:B--2---:R-:W-:Y:S01]  /*12060*/  HMMA.16816.F32 R152, R16, R8, R152 ;  /* 0x000000081098723c */ /* 0x004fe20000001898 */
[----:B------:R-:W-:Y:S02]  /*12070*/  FADD.FTZ R83, R93, R83 ;  /* 0x000000535d537221 */ /* 0x000fe40000010000 */
[----:B------:R-:W-:-:S05]  /*12080*/  FADD.FTZ R88, R98, R88 ;  /* 0x0000005862587221 */ /* 0x000fca0000010000 */
[----:B------:R-:W-:Y:S01]  /*12090*/  HMMA.16816.F32 R148, R16, R10, R148 ;  /* 0x0000000a1094723c */ /* 0x000fe20000001894 */
[----:B------:R-:W-:-:S07]  /*120a0*/  FADD.FTZ R99, R76, R99 ;  /* 0x000000634c637221 */ /* 0x000fce0000010000 */
[----:B---3--:R-:W-:Y:S01]  /*120b0*/  HMMA.16816.F32 R144, R16, R4, R144 ;  /* 0x000000041090723c */ /* 0x008fe20000001890 */
[----:B------:R-:W-:-:S07]  /*120c0*/  FADD.FTZ R97, R125, R97 ;  /* 0x000000617d617221 */ /* 0x000fce0000010000 */
[C---:B------:R-:W-:Y:S08]  /*120d0*/  HMMA.16816.F32 R140, R16.reuse, R6, R140 ;  /* 0x00000006108c723c */ /* 0x040ff0000000188c */
[C---:B------:R-:W-:Y:S08]  /*120e0*/  HMMA.16816.F32 R136, R16.reuse, R24, R136 ;  /* 0x000000181088723c */ /* 0x040ff00000001888 */
[----:B------:R-:W-:Y:S01]  /*120f0*/  HMMA.16816.F32 R132, R16, R26, R132 ;  /* 0x0000001a1084723c */ /* 0x000fe20000001884 */
[----:B------:R-:W1:Y:S07]  /*12100*/  LDSM.16.MT88.4 R16, [R224+0xb800] ;  /* 0x00b80000e010783b */ /* 0x000e6e0000004200 */
        /* <DEDUP_REMOVED lines=18> */
[----:B------:R-:W-:Y:S01]  /*12230*/  MUFU.EX2 R51, R51 ;  /* 0x0000003300337308 */ /* 0x000fe20000000800 */
[----:B------:R-:W-:Y:S02]  /*12240*/  FADD.FTZ R88, R111, R88 ;  /* 0x000000586f587221 */ /* 0x000fe40000010000 */
[----:B------:R-:W-:Y:S02]  /*12250*/  FADD.FTZ R99, R73, R99 ;  /* 0x0000006349637221 */ /* 0x000fe40000010000 */
[----:B------:R-:W-:-:S03]  /*12260*/  FADD.FTZ R97, R66, R97 ;  /* 0x0000006142617221 */ /* 0x000fc60000010000 */
[----:B------:R-:W1:Y:S01]  /*12270*/  MUFU.EX2 R50, R50 ;  /* 0x0000003200327308 */ /* 0x000e620000000800 */
        /* <DEDUP_REMOVED lines=8> */
[----:B------:R-:W-:Y:S07]  /*12300*/  HMMA.16816.F32 R192, R20, R26, R192 ;  /* 0x0000001a14c0723c */ /* 0x000fee00000018c0 */
[----:B------:R-:W1:Y:S01]  /*12310*/  MUFU.EX2 R3, R3 ;  /* 0x0000000300037308 */ /* 0x000e620000000800 */
[----:B------:R-:W-:-:S07]  /*12320*/  FADD.FTZ R88, R108, R88 ;  /* 0x000000586c587221 */ /* 0x000fce0000010000 */
[----:B------:R-:W-:Y:S08]  /*12330*/  MUFU.EX2 R2, R2 ;  /* 0x0000000200027308 */ /* 0x000ff00000000800 */
[----:B------:R-:W1:Y:S01]  /*12340*/  MUFU.EX2 R0, R0 ;  /* 0x0000000000007308 */ /* 0x000e620000000800 */
[----:B------:R-:W-:Y:S02]  /*12350*/  FADD.FTZ R99, R69, R99 ;  /* 0x0000006345637221 */ /* 0x000fe40000010000 */
[----:B------:R-:W-:-:S02]  /*12360*/  FADD.FTZ R97, R64, R97 ;  /* 0x0000006140617221 */ /* 0x000fc40000010000 */
[----:B------:R-:W-:-:S03]  /*12370*/  FADD.FTZ R83, R121, R83 ;  /* 0x0000005379537221 */ /* 0x000fc60000010000 */
[----:B------:R-:W1:Y:S01]  /*12380*/  MUFU.EX2 R43, R43 ;  /* 0x0000002b002b7308 */ /* 0x000e620000000800 */
[----:B------:R-:W-:Y:S02]  /*12390*/  FADD.FTZ R88, R107, R88 ;  /* 0x000000586b587221 */ /* 0x000fe40000010000 */
[----:B------:R-:W-:-:S05]  /*123a0*/  FADD.FTZ R99, R59, R99 ;  /* 0x000000633b637221 */ /* 0x000fca0000010000 */
[----:B------:R-:W-:Y:S01]  /*123b0*/  MUFU.EX2 R42, R42 ;  /* 0x0000002a002a7308 */ /* 0x000fe20000000800 */
[----:B------:R-:W-:-:S07]  /*123c0*/  FADD.FTZ R97, R55, R97 ;  /* 0x0000006137617221 */ /* 0x000fce0000010000 */
[----:B------:R-:W-:Y:S01]  /*123d0*/  MUFU.EX2 R41, R41 ;  /* 0x0000002900297308 */ /* 0x000fe20000000800 */
[----:B------:R-:W-:-:S07]  /*123e0*/  FADD.FTZ R83, R63, R83 ;  /* 0x000000533f537221 */ /* 0x000fce0000010000 */
[----:B------:R-:W-:Y:S01]  /*123f0*/  MUFU.EX2 R40, R40 ;  /* 0x0000002800287308 */ /* 0x000fe20000000800 */
[----:B------:R-:W-:Y:S07]  /*12400*/  HMMA.16816.F32 R188, R20, R24, R188 ;  /* 0x0000001814bc723c */ /* 0x000fee00000018bc */
[----:B------:R-:W1:Y:S01]  /*12410*/  MUFU.EX2 R39, R39 ;  /* 0x0000002700277308 */ /* 0x000e620000000800 */
[----:B------:R-:W-:-:S07]  /*12420*/  FADD.FTZ R88, R86, R88 ;  /* 0x0000005856587221 */ /* 0x000fce0000010000 */
[----:B------:R-:W1:Y:S08]  /*12430*/  MUFU.EX2 R38, R38 ;  /* 0x0000002600267308 */ /* 0x000e700000000800 */
[----:B------:R-:W-:Y:S08]  /*12440*/  MUFU.EX2 R37, R37 ;  /* 0x0000002500257308 */ /* 0x000ff00000000800 */
[----:B------:R-:W2:Y:S01]  /*12450*/  MUFU.EX2 R36, R36 ;  /* 0x0000002400247308 */ /* 0x000ea20000000800 */
[----:B-1----:R-:W-:Y:S01]  /*12460*/  F2FP.PACK_AB R20, R50, R51 ;  /* 0x000000333214723e */ /* 0x002fe200000000ff */
[----:B------:R-:W-:Y:S01]  /*12470*/  FADD.FTZ R99, R58, R99 ;  /* 0x000000633a637221 */ /* 0x000fe20000010000 */
[----:B------:R-:W-:Y:S01]  /*12480*/  F2FP.PACK_AB R21, R3, R68 ;  /* 0x000000440315723e */ /* 0x000fe200000000ff */
[----:B------:R-:W-:Y:S01]  /*12490*/  FADD.FTZ R97, R54, R97 ;  /* 0x0000006136617221 */ /* 0x000fe20000010000 */
[----:B------:R-:W-:-:S02]  /*124a0*/  F2FP.PACK_AB R22, R48, R49 ;  /* 0x000000313016723e */ /* 0x000fc400000000ff */
[----:B------:R-:W-:Y:S01]  /*124b0*/  F2FP.PACK_AB R23, R0, R2 ;  /* 0x000000020017723e */ /* 0x000fe200000000ff */
[----:B------:R-:W-:Y:S02]  /*124c0*/  FADD.FTZ R83, R62, R83 ;  /* 0x000000533e537221 */ /* 0x000fe40000010000 */
[----:B------:R-:W-:Y:S01]  /*124d0*/  FADD.FTZ R88, R82, R88 ;  /* 0x0000005852587221 */ /* 0x000fe20000010000 */
[----:B------:R-:W1:Y:S01]  /*124e0*/  S2R R251, SR_TID.X ;  /* 0x0000000000fb7919 */ /* 0x000e620000002100 */
[----:B------:R-:W-:Y:S02]  /*124f0*/  FADD.FTZ R99, R57, R99 ;  /* 0x0000006339637221 */ /* 0x000fe40000010000 */
[----:B------:R-:W-:Y:S01]  /*12500*/  FADD.FTZ R97, R53, R97 ;  /* 0x0000006135617221 */ /* 0x000fe20000010000 */
[----:B------:R-:W-:Y:S01]  /*12510*/  HMMA.16816.F32 R160, R20, R16, R160 ;  /* 0x0000001014a0723c */ /* 0x000fe200000018a0 */
[----:B------:R-:W-:Y:S02]  /*12520*/  FADD.FTZ R83, R61, R83 ;  /* 0x000000533d537221 */ /* 0x000fe40000010000 */
[----:B------:R-:W-:-:S02]  /*12530*/  FADD.FTZ R88, R81, R88 ;  /* 0x0000005851587221 */ /* 0x000fc40000010000 */
        /* <DEDUP_REMOVED lines=12> */
[C---:B----4-:R-:W-:Y:S08]  /*12600*/  HMMA.16816.F32 R136, R20.reuse, R4, R136 ;  /* 0x000000041488723c */ /* 0x050ff00000001888 */
[----:B------:R-:W-:Y:S07]  /*12610*/  HMMA.16816.F32 R132, R20, R6, R132 ;  /* 0x000000061484723c */ /* 0x000fee0000001884 */
[----:B------:R-:W-:-:S02]  /*12620*/  F2FP.PACK_AB R20, R42, R43 ;  /* 0x0000002b2a14723e */ /* 0x000fc400000000ff */
[----:B------:R-:W-:Y:S02]  /*12630*/  F2FP.PACK_AB R21, R38, R39 ;  /* 0x000000272615723e */ /* 0x000fe400000000ff */
[----:B------:R-:W-:Y:S02]  /*12640*/  F2FP.PACK_AB R22, R40, R41 ;  /* 0x000000292816723e */ /* 0x000fe400000000ff */
        /* <DEDUP_REMOVED lines=15> */
[----:B------:R-:W-:Y:S01]  /*12740*/  HMMA.16816.F32 R192, R20, R6, R192 ;  /* 0x0000000614c0723c */ /* 0x000fe200000018c0 */
[----:B------:R-:W-:-:S02]  /*12750*/  FADD.FTZ R88, R2, R88 ;  /* 0x0000005802587221 */ /* 0x000fc40000010000 */
[----:B------:R-:W-:Y:S02]  /*12760*/  FADD.FTZ R3, R36, R97 ;  /* 0x0000006124037221 */ /* 0x000fe40000010000 */
[----:B------:R-:W-:-:S03]  /*12770*/  FADD.FTZ R2, R48, R83 ;  /* 0x0000005330027221 */ /* 0x000fc60000010000 */
[----:B------:R-:W-:Y:S01]  /*12780*/  HMMA.16816.F32 R188, R20, R4, R188 ;  /* 0x0000000414bc723c */ /* 0x000fe200000018bc */
[----:B------:R-:W-:Y:S01]  /*12790*/  FADD.FTZ R0, R0, R88 ;  /* 0x0000005800007221 */ /* 0x000fe20000010000 */
[----:B-1----:R-:W-:-:S05]  /*127a0*/  SHF.L.U32 R251, R251, 0x1, RZ ;  /* 0x00000001fbfb7819 */ /* 0x002fca00000006ff */
[----:B------:R-:W-:Y:S01]  /*127b0*/  FADD.FTZ R4, R40, R99 ;  /* 0x0000006328047221 */ /* 0x000fe20000010000 */
[----:B------:R-:W-:-:S04]  /*127c0*/  LOP3.LUT R251, R251, 0x6, RZ, 0xc0, !PT ;  /* 0x00000006fbfb7812 */ /* 0x000fc800078ec0ff */
[----:B------:R-:W-:Y:S01]  /*127d0*/  STL [R1+0x1c], R4 ;  /* 0x00001c0401007387 */ /* 0x000fe20000100800 */
[----:B------:R-:W-:-:S03]  /*127e0*/  MOV R68, R47 ;  /* 0x0000002f00447202 */ /* 0x000fc60000000f00 */
[----:B------:R1:W-:Y:S04]  /*127f0*/  STL [R1+0x18], R3 ;  /* 0x0000180301007387 */ /* 0x0003e80000100800 */
[----:B------:R2:W-:Y:S04]  /*12800*/  STL [R1+0x14], R2 ;  /* 0x0000140201007387 */ /* 0x0005e80000100800 */
[----:B------:R3:W-:Y:S01]  /*12810*/  STL [R1+0x10], R0 ;  /* 0x0000100001007387 */ /* 0x0007e20000100800 */
[----:B-1----:R-:W-:Y:S02]  /*12820*/  MOV R3, R46 ;  /* 0x0000002e00037202 */ /* 0x002fe40000000f00 */
[----:B--2---:R-:W-:-:S02]  /*12830*/  MOV R2, R45 ;  /* 0x0000002d00027202 */ /* 0x004fc40000000f00 */
[----:B---3--:R-:W-:Y:S02]  /*12840*/  MOV R0, R44 ;  /* 0x0000002c00007202 */ /* 0x008fe40000000f00 */
.L_x_541:
[----:B--2---:R-:W-:-:S06]  /*12850*/  UISETP.GT.AND UP0, UPT, UR14, UR9, UPT ;  /* 0x000000090e00728c */ /* 0x004fcc000bf04270 */
[----:B------:R-:W-:-:S13]  /*12860*/  PLOP3.LUT P0, PT, PT, PT, UP0, 0x80, 0x0 ;  /* 0x000000000000781c */ /* 0x000fda0003f0f008 */
[----:B------:R-:W-:Y:S05]  /*12870*/  @!P0 BRA `(.L_x_543) ;  /* 0x0000875000008947 */ /* 0x000fea0003800000 */
[----:B------:R-:W2:Y:S01]  /*12880*/  LDL.LU.64 R4, [R1+0x8] ;  /* 0x0000080001047983 */ /* 0x000ea20000300a00 */
[----:B------:R-:W-:Y:S01]  /*12890*/  IMAD.MOV.U32 R199, RZ, RZ, R3 ;  /* 0x000000ffffc77224 */ /* 0x000fe200078e0003 */
[----:B------:R-:W-:Y:S01]  /*128a0*/  ULDC.64 UR12, c[0x0][0x198] ;  /* 0x00006600000c7ab9 */ /* 0x000fe20000000a00 */
[----:B------:R-:W-:Y:S01]  /*128b0*/  IMAD.MOV.U32 R197, RZ, RZ, R2 ;  /* 0x000000ffffc57224 */ /* 0x000fe200078e0002 */
[----:B-----5:R-:W-:Y:S01]  /*128c0*/  MOV R2, R70 ;  /* 0x0000004600027202 */ /* 0x020fe20000000f00 */
[----:B------:R-:W-:Y:S01]  /*128d0*/  IMAD.MOV.U32 R198, RZ, RZ, R68 ;  /* 0x000000ffffc67224 */ /* 0x000fe200078e0044 */
[----:B------:R-:W-:Y:S01]  /*128e0*/  MOV R196, R0 ;  /* 0x0000000000c47202 */ /* 0x000fe20000000f00 */
[----:B------:R-:W-:Y:S02]  /*128f0*/  ULDC.64 UR6, c[0x0][0x1a0] ;  /* 0x0000680000067ab9 */ /* 0x000fe40000000a00 */
[----:B------:R-:W-:Y:S02]  /*12900*/  USHF.L.U64.HI UR13, UR12, 0x5, UR13 ;  /* 0x000000050c0d7899 */ /* 0x000fe4000801020d */
[----:B------:R-:W-:-:S02]  /*12910*/  USHF.L.U64.HI UR4, UR6, 0x5, UR7 ;  /* 0x0000000506047899 */ /* 0x000fc40008010207 */
[----:B------:R-:W-:Y:S02]  /*12920*/  USHF.L.U32 UR8, UR6, 0x5, URZ ;  /* 0x0000000506087899 */ /* 0x000fe4000800063f */
[----:B------:R-:W-:Y:S01]  /*12930*/  USHF.L.U32 UR12, UR12, 0x5, URZ ;  /* 0x000000050c0c7899 */ /* 0x000fe2000800063f */
[----:B--2---:R-:W-:-:S05]  /*12940*/  MOV R3, R5 ;  /* 0x0000000500037202 */ /* 0x004fca0000000f00 */
[----:B------:R1:W-:Y:S01]  /*12950*/  STL.64 [R1+0x8], R2 ;  /* 0x0000080201007387 */ /* 0x0003e20000100a00 */
[----:B------:R-:W-:Y:S05]  /*12960*/  BRA `(.L_x_544) ;  /* 0x0000029000007947 */ /* 0x000fea0003800000 */
.L_x_546:
[----:B------:R-:W-:Y:S02]  /*12970*/  UIADD3 UR17, UR14, -0x2, URZ ;  /* 0xfffffffe0e117890 */ /* 0x000fe4000fffe03f */
[----:B------:R-:W-:Y:S02]  /*12980*/  ULDC.64 UR6, c[0x0][0x198] ;  /* 0x0000660000067ab9 */ /* 0x000fe40000000a00 */
[----:B------:R-:W-:Y:S02]  /*12990*/  USHF.R.S32.HI UR14, URZ, 0x1f, UR17 ;  /* 0x0000001f3f0e7899 */ /* 0x000fe40008011411 */
[----:B------:R-:W-:Y:S02]  /*129a0*/  UIMAD.WIDE.U32 UR20, UR17, UR6, URZ ;  /* 0x00000006111472a5 */ /* 0x000fe4000f8e003f */
[----:B------:R-:W-:Y:S04]  /*129b0*/  UIMAD UR14, UR14, UR6, URZ ;  /* 0x000000060e0e72a4 */ /* 0x000fe8000f8e023f */
[----:B------:R-:W-:Y:S01]  /*129c0*/  UIMAD UR14, UR17, UR7, UR14 ;  /* 0x00000007110e72a4 */ /* 0x000fe2000f8e020e */
[----:B------:R-:W-:Y:S02]  /*129d0*/  IMAD.U32 R86, RZ, RZ, UR20 ;  /* 0x00000014ff567e24 */ /* 0x000fe4000f8e00ff */
[----:B------:R-:W-:Y:S01]  /*129e0*/  IMAD.U32 R85, RZ, RZ, UR20 ;  /* 0x00000014ff557e24 */ /* 0x000fe2000f8e00ff */
[----:B------:R-:W-:Y:S02]  /*129f0*/  UIADD3 UR14, UR21, UR14, URZ ;  /* 0x0000000e150e7290 */ /* 0x000fe4000fffe03f */
[----:B------:R-:W-:Y:S04]  /*12a00*/  LEA R86, P0, R86, R238, 0x7 ;  /* 0x000000ee56567211 */ /* 0x000fe800078038ff */
[----:B------:R-:W-:Y:S01]  /*12a10*/  IMAD.U32 R7, RZ, RZ, UR14 ;  /* 0x0000000eff077e24 */ /* 0x000fe2000f8e00ff */
[----:B------:R-:W-:Y:S04]  /*12a20*/  LEA R104, P1, R86, c[0x0][0x168], 0x1 ;  /* 0x00005a0056687a11 */ /* 0x000fe800078208ff */
[----:B------:R-:W-:Y:S02]  /*12a30*/  LEA.HI.X R7, R85, R249, R7, 0x7, P0 ;  /* 0x000000f955077211 */ /* 0x000fe400000f3c07 */
        /* <DEDUP_REMOVED lines=16> */
[----:B------:R-:W-:Y:S02]  /*12b40*/  IADD3.X R105, R87, UR13, RZ, P1, !PT ;  /* 0x0000000d57697c10 */ /* 0x000fe40008ffe4ff */
[----:B---3--:R-:W-:Y:S02]  /*12b50*/  IADD3 R130, P1, R120, UR12, RZ ;  /* 0x0000000c78827c10 */ /* 0x008fe4000ff3e0ff */
[----:B------:R-:W-:Y:S01]  /*12b60*/  IADD3.X R121, R105, UR13, RZ, P0, !PT ;  /* 0x0000000d69797c10 */ /* 0x000fe200087fe4ff */
[----:B------:R1:W-:Y:S01]  /*12b70*/  LDGSTS.E.BYPASS.LTC128B.128 [R235+0x6000], [R104.64] ;  /* 0x0600000068eb7fae */ /* 0x0003e2000b901d52 */
[----:B----4-:R-:W-:Y:S02]  /*12b80*/  IADD3 R86, P0, R130, UR12, RZ ;  /* 0x0000000c82567c10 */ /* 0x010fe4000ff1e0ff */
[----:B------:R-:W-:Y:S01]  /*12b90*/  IADD3.X R131, R121, UR13, RZ, P1, !PT ;  /* 0x0000000d79837c10 */ /* 0x000fe20008ffe4ff */
[----:B------:R1:W-:Y:S03]  /*12ba0*/  LDGSTS.E.BYPASS.LTC128B.128 [R235+0x6800], [R120.64] ;  /* 0x0680000078eb7fae */ /* 0x0003e6000b901d52 */
[----:B------:R-:W-:Y:S01]  /*12bb0*/  IADD3.X R87, R131, UR13, RZ, P0, !PT ;  /* 0x0000000d83577c10 */ /* 0x000fe200087fe4ff */
[----:B------:R1:W-:Y:S04]  /*12bc0*/  LDGSTS.E.BYPASS.LTC128B.128 [R235+0x7000], [R130.64] ;  /* 0x0700000082eb7fae */ /* 0x0003e8000b901d52 */
[----:B------:R1:W-:Y:S04]  /*12bd0*/  LDGSTS.E.BYPASS.LTC128B.128 [R235+0x7800], [R86.64] ;  /* 0x0780000056eb7fae */ /* 0x0003e8000b901d52 */
[----:B------:R-:W0:Y:S01]  /*12be0*/  LDGDEPBAR ;  /* 0x00000000000079af */ /* 0x000e220000000000 */
[----:B------:R-:W-:-:S05]  /*12bf0*/  BRA `(.L_x_545) ;  /* 0x00001dc000007947 */ /* 0x000fca0003800000 */
.L_x_544:
[----:B-1----:R-:W2:Y:S01]  /*12c00*/  LDL.64 R2, [R1+0x8] ;  /* 0x0000080001027983 */ /* 0x002ea20000100a00 */
[----:B------:R-:W-:Y:S01]  /*12c10*/  UIADD3 UR16, UR14, -0x1, URZ ;  /* 0xffffffff0e107890 */ /* 0x000fe2000fffe03f */
[----:B------:R-:W-:Y:S04]  /*12c20*/  DEPBAR.LE SB0, 0x0 ;  /* 0x000080000000791a */ /* 0x000fe80000000000 */
[----:B------:R-:W-:Y:S01]  /*12c30*/  BAR.SYNC.DEFER_BLOCKING 0x0 ;  /* 0x0000000000007b1d */ /* 0x000fe20000010000 */
[----:B------:R-:W-:Y:S01]  /*12c40*/  MOV R0, UR16 ;  /* 0x0000001000007c02 */ /* 0x000fe20008000f00 */
[----:B------:R-:W-:Y:S02]  /*12c50*/  USHF.R.S32.HI UR7, URZ, 0x1f, UR16 ;  /* 0x0000001f3f077899 */ /* 0x000fe40008011410 */
[----:B------:R-:W-:Y:S02]  /*12c60*/  UIMAD UR6, UR5, UR16, URZ ;  /* 0x00000010050672a4 */ /* 0x000fe4000f8e023f */
        /* <DEDUP_REMOVED lines=22> */
[----:B------:R-:W-:Y:S02]  /*12dd0*/  IADD3.X R5, R7, UR4, RZ, P0, !PT ;  /* 0x0000000407057c10 */ /* 0x000fe400087fe4ff */
[----:B-1----:R-:W-:Y:S04]  /*12de0*/  IADD3 R2, P0, R4, UR8, RZ ;  /* 0x0000000804027c10 */ /* 0x002fe8000ff1e0ff */
[----:B------:R-:W-:Y:S01]  /*12df0*/  IADD3.X R3, R5, UR4, RZ, P0, !PT ;  /* 0x0000000405037c10 */ /* 0x000fe200087fe4ff */
[----:B------:R1:W-:Y:S08]  /*12e00*/  LDGSTS.E.BYPASS.LTC128B.128 [R235+0xa000], [R6.64] ;  /* 0x0a00000006eb7fae */ /* 0x0003f0000b901d52 */
[----:B------:R1:W-:Y:S01]  /*12e10*/  LDGSTS.E.BYPASS.LTC128B.128 [R235+0xa800], [R4.64] ;  /* 0x0a80000004eb7fae */ /* 0x0003e2000b901d52 */
[----:B---3--:R-:W-:Y:S04]  /*12e20*/  IADD3 R10, P0, R2, UR8, RZ ;  /* 0x00000008020a7c10 */ /* 0x008fe8000ff1e0ff */
[----:B------:R-:W-:Y:S03]  /*12e30*/  IADD3.X R11, R3, UR4, RZ, P0, !PT ;  /* 0x00000004030b7c10 */ /* 0x000fe600087fe4ff */
[----:B------:R3:W-:Y:S01]  /*12e40*/  LDGSTS.E.BYPASS.LTC128B.128 [R235+0xb000], [R2.64] ;  /* 0x0b00000002eb7fae */ /* 0x0007e2000b901d52 */
[----:B------:R-:W-:Y:S07]  /*12e50*/  PLOP3.LUT P0, PT, PT, PT, UP0, 0x80, 0x0 ;  /* 0x000000000000781c */ /* 0x000fee0003f0f008 */
[----:B------:R4:W-:Y:S08]  /*12e60*/  LDGSTS.E.BYPASS.LTC128B.128 [R235+0xb800], [R10.64] ;  /* 0x0b8000000aeb7fae */ /* 0x0009f0000b901d52 */
[----:B------:R-:W-:Y:S08]  /*12e70*/  LDSM.16.M88.4 R128, [R230] ;  /* 0x00000000e680783b */ /* 0x000ff00000000200 */
[----:B------:R-:W1:Y:S08]  /*12e80*/  LDSM.16.M88.4 R16, [R229+0x4000] ;  /* 0x00400000e510783b */ /* 0x000e700000000200 */
[----:B------:R-:W4:Y:S08]  /*12e90*/  LDSM.16.M88.4 R124, [R230+0x2000] ;  /* 0x00200000e67c783b */ /* 0x000f300000000200 */
[----:B------:R-:W5:Y:S08]  /*12ea0*/  LDSM.16.M88.4 R32, [R229+0x4800] ;  /* 0x00480000e520783b */ /* 0x000f700000000200 */
[----:B------:R-:W3:Y:S08]  /*12eb0*/  LDSM.16.M88.4 R48, [R229+0x5000] ;  /* 0x00500000e530783b */ /* 0x000ef00000000200 */
[----:B------:R-:W3:Y:S01]  /*12ec0*/  LDSM.16.M88.4 R64, [R229+0x5800] ;  /* 0x00580000e540783b */ /* 0x000ee20000000200 */
[-C--:B-1----:R-:W-:Y:S07]  /*12ed0*/  HMMA.16816.F32 R4, R128, R16.reuse, RZ ;  /* 0x000000108004723c */ /* 0x082fee00000018ff */
[----:B------:R-:W1:Y:S01]  /*12ee0*/  LDSM.16.M88.4 R80, [R229+0x6000] ;  /* 0x00600000e550783b */ /* 0x000e620000000200 */
[C---:B----4-:R-:W-:Y:S07]  /*12ef0*/  HMMA.16816.F32 R8, R124.reuse, R16, RZ ;  /* 0x000000107c08723c */ /* 0x050fee00000018ff */
[----:B------:R-:W4:Y:S01]  /*12f00*/  LDSM.16.M88.4 R96, [R229+0x6800] ;  /* 0x00680000e560783b */ /* 0x000f220000000200 */
[-C--:B--2---:R-:W-:Y:S07]  /*12f10*/  HMMA.16816.F32 R12, R124, R18.reuse, RZ ;  /* 0x000000127c0c723c */ /* 0x084fee00000018ff */
[----:B------:R-:W2:Y:S01]  /*12f20*/  LDSM.16.M88.4 R112, [R229+0x7000] ;  /* 0x00700000e570783b */ /* 0x000ea20000000200 */
[C---:B------:R-:W-:Y:S07]  /*12f30*/  HMMA.16816.F32 R16, R128.reuse, R18, RZ ;  /* 0x000000128010723c */ /* 0x040fee00000018ff */
[----:B------:R-:W1:Y:S01]  /*12f40*/  LDSM.16.M88.4 R200, [R229+0x7800] ;  /* 0x00780000e5c8783b */ /* 0x000e620000000200 */
[-C--:B-----5:R-:W-:Y:S07]  /*12f50*/  HMMA.16816.F32 R20, R128, R32.reuse, RZ ;  /* 0x000000208014723c */ /* 0x0a0fee00000018ff */
[----:B------:R-:W-:Y:S01]  /*12f60*/  LDSM.16.M88.4 R204, [R228] ;  /* 0x00000000e4cc783b */ /* 0x000fe20000000200 */
[C---:B------:R-:W-:Y:S07]  /*12f70*/  HMMA.16816.F32 R24, R124.reuse, R32, RZ ;  /* 0x000000207c18723c */ /* 0x040fee00000018ff */
[----:B------:R-:W-:Y:S01]  /*12f80*/  LDSM.16.M88.4 R208, [R228+0x2000] ;  /* 0x00200000e4d0783b */ /* 0x000fe20000000200 */
[-C--:B------:R-:W-:Y:S07]  /*12f90*/  HMMA.16816.F32 R28, R124, R34.reuse, RZ ;  /* 0x000000227c1c723c */ /* 0x080fee00000018ff */
[----:B------:R-:W0:Y:S01]  /*12fa0*/  LDGDEPBAR ;  /* 0x00000000000079af */ /* 0x000e220000000000 */
        /* <DEDUP_REMOVED lines=113> */
[----:B------:R-:W-:Y:S01]  /*136c0*/  FMUL.FTZ R4, R4, c[0x0][0x2ec] ;  /* 0x0000bb0004047a20 */ /* 0x000fe20000410000 */
[C---:B------:R-:W-:Y:S03]  /*136d0*/  HMMA.16816.F32 R16, R200.reuse, R206, R16 ;  /* 0x000000cec810723c */ /* 0x040fe60000001810 */
[----:B------:R-:W-:Y:S01]  /*136e0*/  MUFU.TANH R204, R4 ;  /* 0x0000000400cc7308 */ /* 0x000fe20000002400 */
        /* <DEDUP_REMOVED lines=16> */
[----:B------:R1:W-:Y:S01]  /*137f0*/  MUFU.TANH R207, R7 ;  /* 0x0000000700cf7308 */ /* 0x0003e20000002400 */
[----:B------:R-:W-:Y:S09]  /*13800*/  FMUL.FTZ R15, R18, c[0x0][0x2ec] ;  /* 0x0000bb00120f7a20 */ /* 0x000ff20000410000 */
[----:B------:R-:W-:Y:S10]  /*13810*/  MUFU.TANH R8, R8 ;  /* 0x0000000800087308 */ /* 0x000ff40000002400 */
[----:B------:R-:W-:Y:S01]  /*13820*/  MUFU.TANH R9, R9 ;  /* 0x0000000900097308 */ /* 0x000fe20000002400 */
[----:B-1----:R-:W1:Y:S09]  /*13830*/  LDSM.16.M88.4 R4, [R212+0x800] ;  /* 0x00080000d404783b */ /* 0x002e720000000200 */
[----:B------:R-:W-:Y:S10]  /*13840*/  MUFU.TANH R10, R10 ;  /* 0x0000000a000a7308 */ /* 0x000ff40000002400 */
[----:B------:R-:W-:Y:S10]  /*13850*/  MUFU.TANH R0, R0 ;  /* 0x0000000000007308 */ /* 0x000ff40000002400 */
[----:B------:R-:W-:Y:S10]  /*13860*/  MUFU.TANH R11, R11 ;  /* 0x0000000b000b7308 */ /* 0x000ff40000002400 */
[----:B------:R-:W-:Y:S01]  /*13870*/  MUFU.TANH R12, R12 ;  /* 0x0000000c000c7308 */ /* 0x000fe20000002400 */
[-C--:B-1----:R-:W-:Y:S09]  /*13880*/  HMMA.16816.F32 R20, R200, R4.reuse, R20 ;  /* 0x00000004c814723c */ /* 0x082ff20000001814 */
[----:B------:R-:W-:Y:S01]  /*13890*/  MUFU.TANH R3, R3 ;  /* 0x0000000300037308 */ /* 0x000fe20000002400 */
[C---:B------:R-:W-:Y:S09]  /*138a0*/  HMMA.16816.F32 R24, R208.reuse, R4, R24 ;  /* 0x00000004d018723c */ /* 0x040ff20000001818 */
[----:B------:R-:W1:Y:S01]  /*138b0*/  MUFU.TANH R4, R19 ;  /* 0x0000001300047308 */ /* 0x000e620000002400 */
[-C--:B------:R-:W-:Y:S04]  /*138c0*/  HMMA.16816.F32 R28, R208, R6.reuse, R28 ;  /* 0x00000006d01c723c */ /* 0x080fe8000000181c */
[----:B------:R-:W-:Y:S04]  /*138d0*/  FMUL.FTZ R20, R20, c[0x0][0x2ec] ;  /* 0x0000bb0014147a20 */ /* 0x000fe80000410000 */
[C---:B------:R-:W-:Y:S01]  /*138e0*/  HMMA.16816.F32 R32, R200.reuse, R6, R32 ;  /* 0x00000006c820723c */ /* 0x040fe20000001820 */
[----:B------:R-:W-:Y:S03]  /*138f0*/  MUFU.TANH R2, R2 ;  /* 0x0000000200027308 */ /* 0x000fe60000002400 */
[----:B------:R-:W-:Y:S02]  /*13900*/  FMUL.FTZ R21, R21, c[0x0][0x2ec] ;  /* 0x0000bb0015157a20 */ /* 0x000fe40000410000 */
[----:B------:R-:W-:Y:S02]  /*13910*/  FMUL.FTZ R22, R22, c[0x0][0x2ec] ;  /* 0x0000bb0016167a20 */ /* 0x000fe40000410000 */
[----:B------:R-:W-:Y:S03]  /*13920*/  FMUL.FTZ R24, R24, c[0x0][0x2ec] ;  /* 0x0000bb0018187a20 */ /* 0x000fe60000410000 */
[----:B------:R-:W-:Y:S01]  /*13930*/  MUFU.TANH R13, R13 ;  /* 0x0000000d000d7308 */ /* 0x000fe20000002400 */
[----:B------:R-:W-:Y:S02]  /*13940*/  FMUL.FTZ R23, R23, c[0x0][0x2ec] ;  /* 0x0000bb0017177a20 */ /* 0x000fe40000410000 */
[----:B------:R-:W-:Y:S01]  /*13950*/  FMUL.FTZ R17, R27, c[0x0][0x2ec] ;  /* 0x0000bb001b117a20 */ /* 0x000fe20000410000 */
[----:B-1----:R-:W-:Y:S01]  /*13960*/  STL [R1+0x20], R4 ;  /* 0x0000200401007387 */ /* 0x002fe20000100800 */
[----:B------:R-:W-:Y:S02]  /*13970*/  FMUL.FTZ R19, R26, c[0x0][0x2ec] ;  /* 0x0000bb001a137a20 */ /* 0x000fe40000410000 */
[----:B------:R-:W-:Y:S01]  /*13980*/  FMUL.FTZ R26, R28, c[0x0][0x2ec] ;  /* 0x0000bb001c1a7a20 */ /* 0x000fe20000410000 */
[----:B------:R-:W1:Y:S01]  /*13990*/  LDSM.16.M88.4 R4, [R212+0x1000] ;  /* 0x00100000d404783b */ /* 0x000e620000000200 */
[----:B------:R-:W-:Y:S01]  /*139a0*/  FMUL.FTZ R18, R30, c[0x0][0x2ec] ;  /* 0x0000bb001e127a20 */ /* 0x000fe20000410000 */
[----:B------:R-:W2:Y:S03]  /*139b0*/  MUFU.TANH R16, R24 ;  /* 0x0000001800107308 */ /* 0x000ea60000002400 */
[----:B------:R-:W-:Y:S02]  /*139c0*/  FMUL.FTZ R27, R32, c[0x0][0x2ec] ;  /* 0x0000bb00201b7a20 */ /* 0x000fe40000410000 */
[----:B------:R-:W-:Y:S02]  /*139d0*/  FMUL.FTZ R28, R33, c[0x0][0x2ec] ;  /* 0x0000bb00211c7a20 */ /* 0x000fe40000410000 */
[----:B------:R-:W-:Y:S02]  /*139e0*/  FMUL.FTZ R33, R34, c[0x0][0x2ec] ;  /* 0x0000bb0022217a20 */ /* 0x000fe40000410000 */
[----:B------:R-:W-:Y:S01]  /*139f0*/  FMUL.FTZ R34, R35, c[0x0][0x2ec] ;  /* 0x0000bb0023227a20 */ /* 0x000fe20000410000 */
[----:B------:R-:W-:Y:S10]  /*13a00*/  MUFU.TANH R14, R14 ;  /* 0x0000000e000e7308 */ /* 0x000ff40000002400 */
[----:B------:R-:W-:Y:S01]  /*13a10*/  MUFU.TANH R15, R15 ;  /* 0x0000000f000f7308 */ /* 0x000fe20000002400 */
[----:B--2---:R2:W-:Y:S01]  /*13a20*/  STL [R1+0x24], R16 ;  /* 0x0000241001007387 */ /* 0x0045e20000100800 */
[----:B------:R-:W-:Y:S02]  /*13a30*/  FMUL.FTZ R24, R25, c[0x0][0x2ec] ;  /* 0x0000bb0019187a20 */ /* 0x000fe40000410000 */
[----:B------:R-:W-:Y:S06]  /*13a40*/  FMUL.FTZ R25, R29, c[0x0][0x2ec] ;  /* 0x0000bb001d197a20 */ /* 0x000fec0000410000 */
[----:B------:R-:W-:Y:S01]  /*13a50*/  MUFU.TANH R20, R20 ;  /* 0x0000001400147308 */ /* 0x000fe20000002400 */
[-C--:B-1----:R-:W-:Y:S09]  /*13a60*/  HMMA.16816.F32 R36, R200, R4.reuse, R36 ;  /* 0x00000004c824723c */ /* 0x082ff20000001824 */
[----:B------:R-:W-:Y:S01]  /*13a70*/  MUFU.TANH R21, R21 ;  /* 0x0000001500157308 */ /* 0x000fe20000002400 */
[C---:B------:R-:W-:Y:S09]  /*13a80*/  HMMA.16816.F32 R40, R208.reuse, R4, R40 ;  /* 0x00000004d028723c */ /* 0x040ff20000001828 */
[----:B------:R-:W-:Y:S03]  /*13a90*/  MUFU.TANH R22, R22 ;  /* 0x0000001600167308 */ /* 0x000fe60000002400 */
[----:B--2---:R-:W-:Y:S01]  /*13aa0*/  FMUL.FTZ R16, R31, c[0x0][0x2ec] ;  /* 0x0000bb001f107a20 */ /* 0x004fe20000410000 */
[-C--:B------:R-:W-:Y:S06]  /*13ab0*/  HMMA.16816.F32 R44, R208, R6.reuse, R44 ;  /* 0x00000006d02c723c */ /* 0x080fec000000182c */
[----:B------:R-:W-:Y:S02]  /*13ac0*/  MUFU.TANH R23, R23 ;  /* 0x0000001700177308 */ /* 0x000fe40000002400 */
[C---:B------:R-:W-:Y:S04]  /*13ad0*/  HMMA.16816.F32 R48, R200.reuse, R6, R48 ;  /* 0x00000006c830723c */ /* 0x040fe80000001830 */
[----:B------:R-:W-:Y:S02]  /*13ae0*/  FMUL.FTZ R36, R36, c[0x0][0x2ec] ;  /* 0x0000bb0024247a20 */ /* 0x000fe40000410000 */
[----:B------:R-:W-:Y:S02]  /*13af0*/  FMUL.FTZ R37, R37, c[0x0][0x2ec] ;  /* 0x0000bb0025257a20 */ /* 0x000fe40000410000 */
[----:B------:R-:W1:Y:S01]  /*13b00*/  MUFU.TANH R5, R36 ;  /* 0x0000002400057308 */ /* 0x000e620000002400 */
[----:B------:R-:W-:Y:S03]  /*13b10*/  FMUL.FTZ R38, R38, c[0x0][0x2ec] ;  /* 0x0000bb0026267a20 */ /* 0x000fe60000410000 */
[----:B------:R-:W-:Y:S02]  /*13b20*/  FMUL.FTZ R35, R41, c[0x0][0x2ec] ;  /* 0x0000bb0029237a20 */ /* 0x000fe40000410000 */
[----:B------:R-:W-:Y:S02]  /*13b30*/  FMUL.FTZ R32, R42, c[0x0][0x2ec] ;  /* 0x0000bb002a207a20 */ /* 0x000fe40000410000 */
[----:B------:R-:W-:Y:S02]  /*13b40*/  FMUL.FTZ R30, R43, c[0x0][0x2ec] ;  /* 0x0000bb002b1e7a20 */ /* 0x000fe40000410000 */
[----:B------:R-:W2:Y:S01]  /*13b50*/  MUFU.TANH R4, R37 ;  /* 0x0000002500047308 */ /* 0x000ea20000002400 */
[----:B------:R-:W-:Y:S02]  /*13b60*/  FMUL.FTZ R31, R46, c[0x0][0x2ec] ;  /* 0x0000bb002e1f7a20 */ /* 0x000fe40000410000 */
[----:B------:R-:W-:Y:S03]  /*13b70*/  FMUL.FTZ R29, R47, c[0x0][0x2ec] ;  /* 0x0000bb002f1d7a20 */ /* 0x000fe60000410000 */
[----:B------:R-:W-:Y:S02]  /*13b80*/  FMUL.FTZ R46, R48, c[0x0][0x2ec] ;  /* 0x0000bb00302e7a20 */ /* 0x000fe40000410000 */
[----:B------:R-:W-:Y:S02]  /*13b90*/  FMUL.FTZ R47, R50, c[0x0][0x2ec] ;  /* 0x0000bb00322f7a20 */ /* 0x000fe40000410000 */
[----:B------:R-:W-:Y:S01]  /*13ba0*/  MUFU.TANH R24, R24 ;  /* 0x0000001800187308 */ /* 0x000fe20000002400 */
[----:B------:R-:W-:Y:S01]  /*13bb0*/  FMUL.FTZ R48, R51, c[0x0][0x2ec] ;  /* 0x0000bb0033307a20 */ /* 0x000fe20000410000 */
[----:B-1----:R-:W-:Y:S01]  /*13bc0*/  STL [R1+0x28], R5 ;  /* 0x0000280501007387 */ /* 0x002fe20000100800 */
[----:B------:R-:W-:Y:S02]  /*13bd0*/  FMUL.FTZ R36, R40, c[0x0][0x2ec] ;  /* 0x0000bb0028247a20 */ /* 0x000fe40000410000 */
[----:B------:R-:W-:Y:S05]  /*13be0*/  FMUL.FTZ R40, R44, c[0x0][0x2ec] ;  /* 0x0000bb002c287a20 */ /* 0x000fea0000410000 */
[----:B------:R-:W-:Y:S01]  /*13bf0*/  MUFU.TANH R19, R19 ;  /* 0x0000001300137308 */ /* 0x000fe20000002400 */
[----:B--2---:R-:W-:Y:S01]  /*13c00*/  STL [R1+0x2c], R4 ;  /* 0x00002c0401007387 */ /* 0x004fe20000100800 */
[----:B------:R-:W-:Y:S02]  /*13c10*/  FMUL.FTZ R37, R39, c[0x0][0x2ec] ;  /* 0x0000bb0027257a20 */ /* 0x000fe40000410000 */
[----:B------:R-:W-:Y:S01]  /*13c20*/  FMUL.FTZ R39, R45, c[0x0][0x2ec] ;  /* 0x0000bb002d277a20 */ /* 0x000fe20000410000 */
[----:B------:R-:W1:Y:S01]  /*13c30*/  LDSM.16.M88.4 R4, [R212+0x1800] ;  /* 0x00180000d404783b */ /* 0x000e620000000200 */
[----:B------:R-:W-:Y:S04]  /*13c40*/  FMUL.FTZ R45, R49, c[0x0][0x2ec] ;  /* 0x0000bb00312d7a20 */ /* 0x000fe80000410000 */
[----:B------:R-:W-:Y:S10]  /*13c50*/  MUFU.TANH R17, R17 ;  /* 0x0000001100117308 */ /* 0x000ff40000002400 */
[----:B------:R-:W-:Y:S10]  /*13c60*/  MUFU.TANH R26, R26 ;  /* 0x0000001a001a7308 */ /* 0x000ff40000002400 */
[----:B------:R-:W-:Y:S10]  /*13c70*/  MUFU.TANH R25, R25 ;  /* 0x0000001900197308 */ /* 0x000ff40000002400 */
[----:B------:R-:W-:Y:S01]  /*13c80*/  MUFU.TANH R18, R18 ;  /* 0x0000001200127308 */ /* 0x000fe20000002400 */
[-C--:B-1----:R-:W-:Y:S09]  /*13c90*/  HMMA.16816.F32 R52, R200, R4.reuse, R52 ;  /* 0x00000004c834723c */ /* 0x082ff20000001834 */
[----:B------:R-:W-:Y:S01]  /*13ca0*/  MUFU.TANH R16, R16 ;  /* 0x0000001000107308 */ /* 0x000fe20000002400 */
[C---:B------:R-:W-:Y:S09]  /*13cb0*/  HMMA.16816.F32 R56, R208.reuse, R4, R56 ;  /* 0x00000004d038723c */ /* 0x040ff20000001838 */
[----:B------:R-:W-:Y:S01]  /*13cc0*/  MUFU.TANH R27, R27 ;  /* 0x0000001b001b7308 */ /* 0x000fe20000002400 */
[-C--:B------:R-:W-:Y:S09]  /*13cd0*/  HMMA.16816.F32 R60, R208, R6.reuse, R60 ;  /* 0x00000006d03c723c */ /* 0x080ff2000000183c */
[----:B------:R-:W-:Y:S01]  /*13ce0*/  MUFU.TANH R28, R28 ;  /* 0x0000001c001c7308 */ /* 0x000fe20000002400 */
[C---:B------:R-:W-:Y:S04]  /*13cf0*/  HMMA.16816.F32 R64, R200.reuse, R6, R64 ;  /* 0x00000006c840723c */ /* 0x040fe80000001840 */
[----:B------:R-:W-:Y:S02]  /*13d00*/  FMUL.FTZ R52, R52, c[0x0][0x2ec] ;  /* 0x0000bb0034347a20 */ /* 0x000fe40000410000 */
[----:B------:R-:W-:Y:S03]  /*13d10*/  FMUL.FTZ R53, R53, c[0x0][0x2ec] ;  /* 0x0000bb0035357a20 */ /* 0x000fe60000410000 */
[----:B------:R-:W1:Y:S03]  /*13d20*/  MUFU.TANH R4, R52 ;  /* 0x0000003400047308 */ /* 0x000e660000002400 */
        /* <DEDUP_REMOVED lines=47> */
[----:B------:R-:W-:Y:S03]  /*14020*/  FMUL.FTZ R77, R83, c[0x0][0x2ec] ;  /* 0x0000bb00534d7a20 */ /* 0x000fe60000410000 */
[----:B------:R-:W-:Y:S01]  /*14030*/  MUFU.TANH R31, R31 ;  /* 0x0000001f001f7308 */ /* 0x000fe20000002400 */
[----:B--2---:R-:W-:Y:S01]  /*14040*/  STL [R1+0x34], R4 ;  /* 0x0000340401007387 */ /* 0x004fe20000100800 */
[----:B------:R-:W-:Y:S03]  /*14050*/  FMUL.FTZ R69, R70, c[0x0][0x2ec] ;  /* 0x0000bb0046457a20 */ /* 0x000fe60000410000 */
[----:B------:R-:W1:Y:S05]  /*14060*/  LDSM.16.M88.4 R4, [R212+0x2800] ;  /* 0x00280000d404783b */ /* 0x000e6a0000000200 */
        /* <DEDUP_REMOVED lines=56> */
[----:B------:R-:W3:Y:S01]  /*143f0*/  MUFU.TANH R60, R60 ;  /* 0x0000003c003c7308 */ /* 0x000ee20000002400 */
[----:B------:R-:W-:Y:S02]  /*14400*/  FMUL.FTZ R112, R112, c[0x0][0x2ec] ;  /* 0x0000bb0070707a20 */ /* 0x000fe40000410000 */
[----:B------:R-:W-:Y:S01]  /*14410*/  FMUL.FTZ R110, R113, c[0x0][0x2ec] ;  /* 0x0000bb00716e7a20 */ /* 0x000fe20000410000 */
[----:B-1----:R-:W-:Y:S01]  /*14420*/  STL [R1+0x40], R4 ;  /* 0x0000400401007387 */ /* 0x002fe20000100800 */
[----:B------:R-:W-:Y:S02]  /*14430*/  FMUL.FTZ R100, R102, c[0x0][0x2ec] ;  /* 0x0000bb0066647a20 */ /* 0x000fe40000410000 */
[----:B------:R-:W-:Y:S01]  /*14440*/  FMUL.FTZ R102, R114, c[0x0][0x2ec] ;  /* 0x0000bb0072667a20 */ /* 0x000fe20000410000 */
[----:B------:R-:W1:Y:S01]  /*14450*/  LDSM.16.M88.4 R4, [R212+0x3800] ;  /* 0x00380000d404783b */ /* 0x000e620000000200 */
[----:B------:R-:W-:Y:S04]  /*14460*/  DEPBAR.LE SB0, 0x0 ;  /* 0x000080000000791a */ /* 0x000fe80000000000 */
[----:B------:R-:W4:Y:S01]  /*14470*/  MUFU.TANH R62, R62 ;  /* 0x0000003e003e7308 */ /* 0x000f220000002400 */
[----:B------:R-:W-:Y:S02]  /*14480*/  FMUL.FTZ R114, R115, c[0x0][0x2ec] ;  /* 0x0000bb0073727a20 */ /* 0x000fe40000410000 */
[----:B------:R-:W-:Y:S07]  /*14490*/  BAR.SYNC.DEFER_BLOCKING 0x0 ;  /* 0x0000000000007b1d */ /* 0x000fee0000010000 */
[----:B------:R-:W1:Y:S10]  /*144a0*/  MUFU.TANH R63, R63 ;  /* 0x0000003f003f7308 */ /* 0x000e740000002400 */
[----:B------:R-:W2:Y:S10]  /*144b0*/  MUFU.TANH R69, R69 ;  /* 0x0000004500457308 */ /* 0x000eb40000002400 */
[----:B------:R-:W2:Y:S01]  /*144c0*/  MUFU.TANH R68, R68 ;  /* 0x0000004400447308 */ /* 0x000ea20000002400 */
[-C--:B-1----:R-:W-:Y:S09]  /*144d0*/  HMMA.16816.F32 R116, R200, R4.reuse, R116 ;  /* 0x00000004c874723c */ /* 0x082ff20000001874 */
[----:B------:R-:W1:Y:S01]  /*144e0*/  MUFU.TANH R67, R67 ;  /* 0x0000004300437308 */ /* 0x000e620000002400 */
[C---:B------:R-:W-:Y:S09]  /*144f0*/  HMMA.16816.F32 R120, R208.reuse, R4, R120 ;  /* 0x00000004d078723c */ /* 0x040ff20000001878 */
[----:B------:R-:W1:Y:S01]  /*14500*/  MUFU.TANH R65, R65 ;  /* 0x0000004100417308 */ /* 0x000e620000002400 */
[-C--:B------:R-:W-:Y:S04]  /*14510*/  HMMA.16816.F32 R124, R208, R6.reuse, R124 ;  /* 0x00000006d07c723c */ /* 0x080fe8000000187c */
[----:B------:R-:W-:Y:S05]  /*14520*/  FMUL.FTZ R117, R117, c[0x0][0x2ec] ;  /* 0x0000bb0075757a20 */ /* 0x000fea0000410000 */
[----:B------:R-:W1:Y:S01]  /*14530*/  MUFU.TANH R59, R59 ;  /* 0x0000003b003b7308 */ /* 0x000e620000002400 */
[----:B------:R-:W-:Y:S04]  /*14540*/  HMMA.16816.F32 R128, R200, R6, R128 ;  /* 0x00000006c880723c */ /* 0x000fe80000001880 */
[----:B------:R-:W-:Y:S02]  /*14550*/  FMUL.FTZ R118, R118, c[0x0][0x2ec] ;  /* 0x0000bb0076767a20 */ /* 0x000fe40000410000 */
[----:B------:R-:W-:Y:S02]  /*14560*/  FMUL.FTZ R119, R119, c[0x0][0x2ec] ;  /* 0x0000bb0077777a20 */ /* 0x000fe40000410000 */
[----:B------:R-:W-:Y:S01]  /*14570*/  FMUL.FTZ R5, R122, c[0x0][0x2ec] ;  /* 0x0000bb007a057a20 */ /* 0x000fe20000410000 */
[----:B------:R5:W1:Y:S03]  /*14580*/  MUFU.TANH R208, R117 ;  /* 0x0000007500d07308 */ /* 0x000a660000002400 */
[----:B------:R-:W-:Y:S02]  /*14590*/  FMUL.FTZ R4, R123, c[0x0][0x2ec] ;  /* 0x0000bb007b047a20 */ /* 0x000fe40000410000 */
[----:B------:R-:W-:Y:S02]  /*145a0*/  FMUL.FTZ R122, R125, c[0x0][0x2ec] ;  /* 0x0000bb007d7a7a20 */ /* 0x000fe40000410000 */
[----:B------:R-:W-:Y:S02]  /*145b0*/  FMUL.FTZ R115, R126, c[0x0][0x2ec] ;  /* 0x0000bb007e737a20 */ /* 0x000fe40000410000 */
[----:B------:R-:W-:Y:S01]  /*145c0*/  FMUL.FTZ R6, R127, c[0x0][0x2ec] ;  /* 0x0000bb007f067a20 */ /* 0x000fe20000410000 */
[----:B------:R1:W1:Y:S01]  /*145d0*/  MUFU.TANH R211, R118 ;  /* 0x0000007600d37308 */ /* 0x0002620000002400 */
[----:B------:R-:W-:Y:S04]  /*145e0*/  FMUL.FTZ R116, R116, c[0x0][0x2ec] ;  /* 0x0000bb0074747a20 */ /* 0x000fe80000410000 */
[----:B------:R-:W-:Y:S02]  /*145f0*/  FMUL.FTZ R128, R128, c[0x0][0x2ec] ;  /* 0x0000bb0080807a20 */ /* 0x000fe40000410000 */
[----:B------:R-:W-:Y:S02]  /*14600*/  FMUL.FTZ R126, R129, c[0x0][0x2ec] ;  /* 0x0000bb00817e7a20 */ /* 0x000fe40000410000 */
[----:B------:R-:W-:Y:S01]  /*14610*/  FMUL.FTZ R123, R131, c[0x0][0x2ec] ;  /* 0x0000bb00837b7a20 */ /* 0x000fe20000410000 */
[----:B------:R2:W2:Y:S01]  /*14620*/  MUFU.TANH R210, R119 ;  /* 0x0000007700d27308 */ /* 0x0004a20000002400 */
[----:B-----5:R-:W-:Y:S09]  /*14630*/  FMUL.FTZ R117, R121, c[0x0][0x2ec] ;  /* 0x0000bb0079757a20 */ /* 0x020ff20000410000 */
[----:B------:R-:W3:Y:S01]  /*14640*/  MUFU.TANH R57, R57 ;  /* 0x0000003900397308 */ /* 0x000ee20000002400 */
[----:B-1----:R-:W-:Y:S02]  /*14650*/  FMUL.FTZ R118, R124, c[0x0][0x2ec] ;  /* 0x0000bb007c767a20 */ /* 0x002fe40000410000 */
[----:B------:R-:W-:Y:S07]  /*14660*/  FMUL.FTZ R124, R130, c[0x0][0x2ec] ;  /* 0x0000bb00827c7a20 */ /* 0x000fee0000410000 */
[----:B------:R-:W1:Y:S01]  /*14670*/  MUFU.TANH R66, R66 ;  /* 0x0000004200427308 */ /* 0x000e620000002400 */
[----:B--2---:R-:W-:Y:S09]  /*14680*/  FMUL.FTZ R119, R120, c[0x0][0x2ec] ;  /* 0x0000bb0078777a20 */ /* 0x004ff20000410000 */
        /* <DEDUP_REMOVED lines=49> */
[----:B------:R-:W1:Y:S02]  /*149a0*/  MUFU.TANH R123, R123 ;  /* 0x0000007b007b7308 */ /* 0x000e640000002400 */
[----:B-1234-:R-:W-:-:S05]  /*149b0*/  @P0 BRA `(.L_x_546) ;  /* 0xffffdfb000000947 */ /* 0x01efca000383ffff */
.L_x_545:
[----:B------:R-:W-:Y:S01]  /*149c0*/  LOP3.LUT R252, R252, 0xfffffffe, RZ, 0xc0, !PT ;  /* 0xfffffffefcfc7812 */ /* 0x000fe200078ec0ff */
[----:B------:R-:W2:Y:S01]  /*149d0*/  LDL.LU R116, [R1+0x20] ;  /* 0x0000200001747983 */ /* 0x000ea20000300800 */
[----:B-1----:R-:W-:Y:S01]  /*149e0*/  IMAD.U32 R131, RZ, RZ, UR16 ;  /* 0x00000010ff837e24 */ /* 0x002fe2000f8e00ff */
[----:B------:R-:W-:Y:S02]  /*149f0*/  UISETP.GT.AND UP0, UPT, UR16, UR9, UPT ;  /* 0x000000091000728c */ /* 0x000fe4000bf04270 */
[----:B------:R-:W-:Y:S01]  /*14a00*/  STL [R1+0xa8], R249 ;  /* 0x0000a8f901007387 */ /* 0x000fe20000100800 */
[----:B------:R-:W-:Y:S01]  /*14a10*/  IMAD R131, R131, 0x80, R251 ;  /* 0x0000008083837824 */ /* 0x000fe200078e02fb */
[----:B------:R-:W-:Y:S02]  /*14a20*/  UMOV UR14, UR16 ;  /* 0x00000010000e7c82 */ /* 0x000fe40008000000 */
[----:B------:R-:W-:Y:S02]  /*14a30*/  STL [R1+0xa4], R248 ;  /* 0x0000a4f801007387 */ /* 0x000fe40000100800 */
[C---:B------:R-:W-:Y:S02]  /*14a40*/  IADD3 R7, R131.reuse, 0x1, RZ ;  /* 0x0000000183077810 */ /* 0x040fe40007ffe0ff */
[----:B------:R-:W-:Y:S01]  /*14a50*/  IADD3 R85, R131, 0x8, RZ ;  /* 0x0000000883557810 */ /* 0x000fe20007ffe0ff */
[----:B------:R-:W-:Y:S01]  /*14a60*/  STL [R1+0xa0], R239 ;  /* 0x0000a0ef01007387 */ /* 0x000fe20000100800 */
[C---:B------:R-:W-:Y:S02]  /*14a70*/  ISETP.GE.AND P2, PT, R7.reuse, R245, PT ;  /* 0x000000f50700720c */ /* 0x040fe40003f46270 */
[C---:B------:R-:W-:Y:S01]  /*14a80*/  ISETP.GE.AND P0, PT, R7.reuse, R241, PT ;  /* 0x000000f10700720c */ /* 0x040fe20003f06270 */
[----:B------:R-:W-:Y:S01]  /*14a90*/  STL [R1+0x9c], R238 ;  /* 0x00009cee01007387 */ /* 0x000fe20000100800 */
[C---:B------:R-:W-:Y:S02]  /*14aa0*/  ISETP.GE.AND P1, PT, R7.reuse, R243, PT ;  /* 0x000000f30700720c */ /* 0x040fe40003f26270 */
[C---:B------:R-:W-:Y:S01]  /*14ab0*/  ISETP.GE.OR P6, PT, R7.reuse, R244, !P2 ;  /* 0x000000f40700720c */ /* 0x040fe200057c6670 */
[----:B------:R-:W-:Y:S01]  /*14ac0*/  STL [R1+0x98], R237 ;  /* 0x000098ed01007387 */ /* 0x000fe20000100800 */
[----:B------:R-:W-:Y:S02]  /*14ad0*/  ISETP.GE.OR P2, PT, R7, R240, !P0 ;  /* 0x000000f00700720c */ /* 0x000fe40004746670 */
[----:B------:R-:W-:Y:S01]  /*14ae0*/  ISETP.GE.AND P0, PT, R131, R245, PT ;  /* 0x000000f58300720c */ /* 0x000fe20003f06270 */
[----:B------:R-:W-:Y:S01]  /*14af0*/  STL [R1+0x94], R236 ;  /* 0x000094ec01007387 */ /* 0x000fe20000100800 */
[----:B------:R-:W-:Y:S02]  /*14b00*/  ISETP.GE.OR P1, PT, R7, R242, !P1 ;  /* 0x000000f20700720c */ /* 0x000fe40004f26670 */
[C---:B------:R-:W-:Y:S01]  /*14b10*/  ISETP.GE.OR P0, PT, R131.reuse, R244, !P0 ;  /* 0x000000f48300720c */ /* 0x040fe20004706670 */
[----:B------:R-:W-:Y:S01]  /*14b20*/  STL [R1+0x90], R235 ;  /* 0x000090eb01007387 */ /* 0x000fe20000100800 */
[-C--:B------:R-:W-:Y:S02]  /*14b30*/  ISETP.GE.AND P4, PT, R131, R247.reuse, PT ;  /* 0x000000f78300720c */ /* 0x080fe40003f86270 */
[----:B------:R-:W-:Y:S01]  /*14b40*/  FSEL R103, R206, -INF , !P0 ;  /* 0xff800000ce677808 */ /* 0x000fe20004000000 */
[----:B------:R-:W-:Y:S01]  /*14b50*/  STL [R1+0x8c], R234 ;  /* 0x00008cea01007387 */ /* 0x000fe20000100800 */
[----:B------:R-:W-:Y:S02]  /*14b60*/  ISETP.GE.AND P0, PT, R85, R247, PT ;  /* 0x000000f75500720c */ /* 0x000fe40003f06270 */
[-C--:B------:R-:W-:Y:S01]  /*14b70*/  ISETP.GE.OR P4, PT, R131, R246.reuse, !P4 ;  /* 0x000000f68300720c */ /* 0x080fe20006786670 */
[----:B------:R-:W-:Y:S01]  /*14b80*/  STL [R1+0x88], R233 ;  /* 0x000088e901007387 */ /* 0x000fe20000100800 */
[----:B------:R-:W-:Y:S02]  /*14b90*/  ISETP.GE.OR P0, PT, R85, R246, !P0 ;  /* 0x000000f65500720c */ /* 0x000fe40004706670 */
[----:B------:R-:W-:Y:S01]  /*14ba0*/  @P1 LOP3.LUT R252, R252, 0x1, RZ, 0xfc, !PT ;  /* 0x00000001fcfc1812 */ /* 0x000fe200078efcff */
[----:B------:R-:W-:Y:S01]  /*14bb0*/  STL [R1+0x84], R232 ;  /* 0x000084e801007387 */ /* 0x000fe20000100800 */
[----:B------:R-:W-:Y:S02]  /*14bc0*/  FSEL R104, R13, -INF , !P0 ;  /* 0xff8000000d687808 */ /* 0x000fe40004000000 */
[C---:B------:R-:W-:Y:S01]  /*14bd0*/  ISETP.GE.AND P0, PT, R85.reuse, R241, PT ;  /* 0x000000f15500720c */ /* 0x040fe20003f06270 */
[----:B------:R-:W-:Y:S01]  /*14be0*/  STL [R1+0x80], R231 ;  /* 0x000080e701007387 */ /* 0x000fe20000100800 */
[----:B------:R-:W-:Y:S02]  /*14bf0*/  LOP3.LUT R252, R252, 0xfffffff7, RZ, 0xc0, !PT ;  /* 0xfffffff7fcfc7812 */ /* 0x000fe400078ec0ff */
[----:B------:R-:W-:Y:S01]  /*14c00*/  ISETP.GE.OR P0, PT, R85, R240, !P0 ;  /* 0x000000f05500720c */ /* 0x000fe20004706670 */
[----:B------:R-:W-:Y:S01]  /*14c10*/  STL [R1+0x7c], R230 ;  /* 0x00007ce601007387 */ /* 0x000fe20000100800 */
[----:B------:R-:W-:Y:S02]  /*14c20*/  @P2 LOP3.LUT R252, R252, 0x8, RZ, 0xfc, !PT ;  /* 0x00000008fcfc2812 */ /* 0x000fe400078efcff */
[C---:B------:R-:W-:Y:S01]  /*14c30*/  IADD3 R87, R131.reuse, 0x9, RZ ;  /* 0x0000000983577810 */ /* 0x040fe20007ffe0ff */
[----:B------:R-:W-:Y:S01]  /*14c40*/  STL [R1+0x78], R229 ;  /* 0x000078e501007387 */ /* 0x000fe20000100800 */
[----:B------:R-:W-:Y:S02]  /*14c50*/  FSEL R105, R204, -INF , !P4 ;  /* 0xff800000cc697808 */ /* 0x000fe40006000000 */
[C---:B------:R-:W-:Y:S01]  /*14c60*/  LOP3.LUT P4, RZ, R252.reuse, 0x1, RZ, 0xc0, !PT ;  /* 0x00000001fcff7812 */ /* 0x040fe2000788c0ff */
[----:B------:R-:W-:Y:S01]  /*14c70*/  STL [R1+0x74], R228 ;  /* 0x000074e401007387 */ /* 0x000fe20000100800 */
[----:B------:R-:W-:Y:S02]  /*14c80*/  LOP3.LUT R252, R252, 0xfffffffb, RZ, 0xc0, !PT ;  /* 0xfffffffbfcfc7812 */ /* 0x000fe400078ec0ff */
[----:B------:R-:W-:Y:S01]  /*14c90*/  ISETP.GE.AND P1, PT, R131, R243, PT ;  /* 0x000000f38300720c */ /* 0x000fe20003f26270 */
[----:B------:R-:W-:Y:S01]  /*14ca0*/  STL [R1+0x70], R227 ;  /* 0x000070e301007387 */ /* 0x000fe20000100800 */
[----:B------:R-:W-:Y:S02]  /*14cb0*/  @P0 LOP3.LUT R252, R252, 0x4, RZ, 0xfc, !PT ;  /* 0x00000004fcfc0812 */ /* 0x000fe400078efcff */
[----:B------:R-:W-:Y:S01]  /*14cc0*/  ISETP.GE.AND P0, PT, R87, R245, PT ;  /* 0x000000f55700720c */ /* 0x000fe20003f06270 */
[----:B------:R-:W-:Y:S01]  /*14cd0*/  STL [R1+0x6c], R226 ;  /* 0x00006ce201007387 */ /* 0x000fe20000100800 */
[----:B------:R-:W-:Y:S02]  /*14ce0*/  ISETP.GE.OR P2, PT, R131, R242, !P1 ;  /* 0x000000f28300720c */ /* 0x000fe40004f46670 */
[----:B------:R-:W-:Y:S01]  /*14cf0*/  ISETP.GE.OR P0, PT, R87, R244, !P0 ;  /* 0x000000f45700720c */ /* 0x000fe20004706670 */
[----:B------:R-:W-:Y:S01]  /*14d00*/  STL [R1+0x68], R225 ;  /* 0x000068e101007387 */ /* 0x000fe20000100800 */
[----:B------:R-:W-:Y:S02]  /*14d10*/  FSEL R98, R8, -INF , !P2 ;  /* 0xff80000008627808 */ /* 0x000fe40005000000 */
[----:B------:R-:W-:Y:S01]  /*14d20*/  ISETP.GE.AND P3, PT, R7, R247, PT ;  /* 0x000000f70700720c */ /* 0x000fe20003f66270 */
[----:B------:R-:W-:Y:S01]  /*14d30*/  STL [R1+0x64], R223 ;  /* 0x000064df01007387 */ /* 0x000fe20000100800 */
[----:B------:R-:W-:Y:S02]  /*14d40*/  ISETP.GE.AND P2, PT, R85, R245, PT ;  /* 0x000000f55500720c */ /* 0x000fe40003f46270 */
[----:B------:R-:W-:Y:S01]  /*14d50*/  ISETP.GE.OR P5, PT, R7, R246, !P3 ;  /* 0x000000f60700720c */ /* 0x000fe20005fa6670 */
[----:B------:R-:W-:Y:S01]  /*14d60*/  STL [R1+0x60], R219 ;  /* 0x000060db01007387 */ /* 0x000fe20000100800 */
[C---:B------:R-:W-:Y:S02]  /*14d70*/  ISETP.GE.AND P3, PT, R131.reuse, R241, PT ;  /* 0x000000f18300720c */ /* 0x040fe40003f66270 */
[C---:B------:R-:W-:Y:S01]  /*14d80*/  IADD3 R86, R131.reuse, 0x11, RZ ;  /* 0x0000001183567810 */ /* 0x040fe20007ffe0ff */
[----:B------:R-:W-:Y:S01]  /*14d90*/  STL [R1+0x5c], R218 ;  /* 0x00005cda01007387 */ /* 0x000fe20000100800 */
[----:B------:R-:W-:Y:S02]  /*14da0*/  ISETP.GE.OR P1, PT, R131, R240, !P3 ;  /* 0x000000f08300720c */ /* 0x000fe40005f26670 */
[----:B------:R-:W-:Y:S01]  /*14db0*/  ISETP.GE.AND P3, PT, R87, R247, PT ;  /* 0x000000f75700720c */ /* 0x000fe20003f66270 */
[----:B------:R1:W-:Y:S01]  /*14dc0*/  STL [R1+0x58], R217 ;  /* 0x000058d901007387 */ /* 0x0003e20000100800 */
[----:B------:R-:W-:Y:S02]  /*14dd0*/  FSEL R10, R10, -INF , !P1 ;  /* 0xff8000000a0a7808 */ /* 0x000fe40004800000 */
[----:B------:R-:W-:Y:S01]  /*14de0*/  ISETP.GE.AND P1, PT, R85, R243, PT ;  /* 0x000000f35500720c */ /* 0x000fe20003f26270 */
[----:B------:R-:W-:Y:S01]  /*14df0*/  STL [R1+0x54], R216 ;  /* 0x000054d801007387 */ /* 0x000fe20000100800 */
[----:B------:R-:W-:Y:S02]  /*14e00*/  FSEL R108, R205, -INF , !P5 ;  /* 0xff800000cd6c7808 */ /* 0x000fe40006800000 */
[C---:B------:R-:W-:Y:S01]  /*14e10*/  ISETP.GE.OR P2, PT, R85.reuse, R244, !P2 ;  /* 0x000000f45500720c */ /* 0x040fe20005746670 */
[----:B------:R3:W-:Y:S01]  /*14e20*/  STL [R1+0x50], R215 ;  /* 0x000050d701007387 */ /* 0x0007e20000100800 */
[----:B------:R-:W-:Y:S02]  /*14e30*/  ISETP.GE.OR P5, PT, R85, R242, !P1 ;  /* 0x000000f25500720c */ /* 0x000fe40004fa6670 */
[C---:B------:R-:W-:Y:S01]  /*14e40*/  IADD3 R85, R131.reuse, 0x18, RZ ;  /* 0x0000001883557810 */ /* 0x040fe20007ffe0ff */
[----:B------:R4:W-:Y:S01]  /*14e50*/  STL [R1+0x4c], R214 ;  /* 0x00004cd601007387 */ /* 0x0009e20000100800 */
[----:B------:R-:W-:Y:S02]  /*14e60*/  IADD3 R7, R131, 0x10, RZ ;  /* 0x0000001083077810 */ /* 0x000fe40007ffe0ff */
[-C--:B------:R-:W-:Y:S01]  /*14e70*/  ISETP.GE.OR P3, PT, R87, R246.reuse, !P3 ;  /* 0x000000f65700720c */ /* 0x080fe20005f66670 */
[----:B------:R1:W-:Y:S01]  /*14e80*/  STL [R1+0x48], R213 ;  /* 0x000048d501007387 */ /* 0x0003e20000100800 */
[----:B------:R-:W-:Y:S02]  /*14e90*/  FSEL R111, R15, -INF , !P2 ;  /* 0xff8000000f6f7808 */ /* 0x000fe40005000000 */
[-C--:B------:R-:W-:Y:S01]  /*14ea0*/  ISETP.GE.AND P2, PT, R86, R247.reuse, PT ;  /* 0x000000f75600720c */ /* 0x080fe20003f46270 */
[----:B------:R1:W-:Y:S01]  /*14eb0*/  STL [R1+0x44], R212 ;  /* 0x000044d401007387 */ /* 0x0003e20000100800 */
[C---:B------:R-:W-:Y:S02]  /*14ec0*/  ISETP.GE.AND P1, PT, R7.reuse, R247, PT ;  /* 0x000000f70700720c */ /* 0x040fe40003f26270 */
[----:B------:R-:W-:Y:S02]  /*14ed0*/  FSEL R106, R14, -INF , !P3 ;  /* 0xff8000000e6a7808 */ /* 0x000fe40005800000 */
[-C--:B------:R-:W-:Y:S02]  /*14ee0*/  ISETP.GE.OR P3, PT, R86, R246.reuse, !P2 ;  /* 0x000000f65600720c */ /* 0x080fe40005766670 */
[----:B------:R-:W-:Y:S02]  /*14ef0*/  ISETP.GE.OR P1, PT, R7, R246, !P1 ;  /* 0x000000f60700720c */ /* 0x000fe40004f26670 */
[----:B------:R-:W-:Y:S02]  /*14f00*/  FSEL R21, R21, -INF , !P3 ;  /* 0xff80000015157808 */ /* 0x000fe40005800000 */
[----:B------:R-:W-:Y:S02]  /*14f10*/  ISETP.GE.AND P3, PT, R87, R243, PT ;  /* 0x000000f35700720c */ /* 0x000fe40003f66270 */
[----:B------:R-:W-:Y:S02]  /*14f20*/  FSEL R113, R20, -INF , !P1 ;  /* 0xff80000014717808 */ /* 0x000fe40004800000 */
[-C--:B------:R-:W-:Y:S02]  /*14f30*/  ISETP.GE.AND P1, PT, R7, R245.reuse, PT ;  /* 0x000000f50700720c */ /* 0x080fe40003f26270 */
[----:B------:R-:W-:Y:S02]  /*14f40*/  FSEL R9, R9, -INF , !P4 ;  /* 0xff80000009097808 */ /* 0x000fe40006000000 */
[----:B------:R-:W-:Y:S02]  /*14f50*/  ISETP.GE.OR P4, PT, R87, R242, !P3 ;  /* 0x000000f25700720c */ /* 0x000fe40005f86670 */
[-C--:B------:R-:W-:Y:S02]  /*14f60*/  ISETP.GE.OR P2, PT, R7, R244.reuse, !P1 ;  /* 0x000000f40700720c */ /* 0x080fe40004f46670 */
[----:B------:R-:W-:Y:S02]  /*14f70*/  ISETP.GE.AND P1, PT, R86, R245, PT ;  /* 0x000000f55600720c */ /* 0x000fe40003f26270 */
[----:B------:R-:W-:Y:S02]  /*14f80*/  IADD3 R13, R131, 0x19, RZ ;  /* 0x00000019830d7810 */ /* 0x000fe40007ffe0ff */
[----:B------:R-:W-:Y:S02]  /*14f90*/  FSEL R22, R22, -INF , !P2 ;  /* 0xff80000016167808 */ /* 0x000fe40005000000 */
[----:B------:R-:W-:Y:S02]  /*14fa0*/  ISETP.GE.OR P1, PT, R86, R244, !P1 ;  /* 0x000000f45600720c */ /* 0x000fe40004f26670 */
[----:B------:R-:W-:Y:S02]  /*14fb0*/  ISETP.GE.AND P2, PT, R13, R247, PT ;  /* 0x000000f70d00720c */ /* 0x000fe40003f46270 */
[----:B------:R-:W-:Y:S02]  /*14fc0*/  FSEL R23, R23, -INF , !P1 ;  /* 0xff80000017177808 */ /* 0x000fe40004800000 */
[-C--:B------:R-:W-:Y:S02]  /*14fd0*/  ISETP.GE.OR P1, PT, R13, R246.reuse, !P2 ;  /* 0x000000f60d00720c */ /* 0x080fe40005726670 */
[----:B------:R-:W-:Y:S02]  /*14fe0*/  ISETP.GE.AND P2, PT, R7, R243, PT ;  /* 0x000000f30700720c */ /* 0x000fe40003f46270 */
[----:B------:R-:W-:Y:S02]  /*14ff0*/  LOP3.LUT R252, R252, 0xfffffffd, RZ, 0xc0, !PT ;  /* 0xfffffffdfcfc7812 */ /* 0x000fe400078ec0ff */
[----:B------:R-:W-:Y:S02]  /*15000*/  IADD3 R15, R131, 0x20, RZ ;  /* 0x00000020830f7810 */ /* 0x000fe40007ffe0ff */
[----:B------:R-:W-:Y:S02]  /*15010*/  FSEL R28, R28, -INF , !P1 ;  /* 0xff8000001c1c7808 */ /* 0x000fe40004800000 */
[-C--:B------:R-:W-:Y:S02]  /*15020*/  ISETP.GE.AND P1, PT, R15, R247.reuse, PT ;  /* 0x000000f70f00720c */ /* 0x080fe40003f26270 */
[----:B------:R-:W-:Y:S02]  /*15030*/  FSEL R14, R11, -INF , !P5 ;  /* 0xff8000000b0e7808 */ /* 0x000fe40006800000 */
[-C--:B------:R-:W-:Y:S02]  /*15040*/  ISETP.GE.OR P1, PT, R15, R246.reuse, !P1 ;  /* 0x000000f60f00720c */ /* 0x080fe40004f26670 */
[C---:B------:R-:W-:Y:S02]  /*15050*/  IADD3 R11, R131.reuse, 0x21, RZ ;  /* 0x00000021830b7810 */ /* 0x040fe40007ffe0ff */
[----:B------:R-:W-:Y:S02]  /*15060*/  IADD3 R20, R131, 0x31, RZ ;  /* 0x0000003183147810 */ /* 0x000fe40007ffe0ff */
[----:B------:R-:W-:Y:S02]  /*15070*/  FSEL R207, R207, -INF , !P6 ;  /* 0xff800000cfcf7808 */ /* 0x000fe40007000000 */
[----:B--2---:R-:W-:Y:S02]  /*15080*/  FSEL R8, R116, -INF , !P0 ;  /* 0xff80000074087808 */ /* 0x004fe40004000000 */
[----:B------:R-:W2:Y:S01]  /*15090*/  LDL.LU R116, [R1+0x28] ;  /* 0x0000280001747983 */ /* 0x000ea20000300800 */
[C---:B------:R-:W-:Y:S03]  /*150a0*/  ISETP.GE.AND P0, PT, R85.reuse, R247, PT ;  /* 0x000000f75500720c */ /* 0x040fe60003f06270 */
[----:B------:R-:W3:Y:S01]  /*150b0*/  LDL.LU R120, [R1+0x2c] ;  /* 0x00002c0001787983 */ /* 0x000ee20000300800 */
[----:B------:R-:W-:Y:S03]  /*150c0*/  ISETP.GE.OR P0, PT, R85, R246, !P0 ;  /* 0x000000f65500720c */ /* 0x000fe60004706670 */
[----:B------:R-:W3:Y:S01]  /*150d0*/  LDL.LU R121, [R1+0x24] ;  /* 0x0000240001797983 */ /* 0x000ee20000300800 */
[----:B------:R-:W-:Y:S02]  /*150e0*/  FSEL R27, R27, -INF , !P0 ;  /* 0xff8000001b1b7808 */ /* 0x000fe40004000000 */
[C---:B------:R-:W-:Y:S04]  /*150f0*/  ISETP.GE.AND P0, PT, R87.reuse, R241, PT ;  /* 0x000000f15700720c */ /* 0x040fe80003f06270 */
[----:B------:R-:W-:Y:S02]  /*15100*/  ISETP.GE.OR P3, PT, R87, R240, !P0 ;  /* 0x000000f05700720c */ /* 0x000fe40004766670 */
[C---:B------:R-:W-:Y:S04]  /*15110*/  ISETP.GE.AND P0, PT, R85.reuse, R245, PT ;  /* 0x000000f55500720c */ /* 0x040fe80003f06270 */
[----:B------:R-:W-:Y:S04]  /*15120*/  ISETP.GE.OR P0, PT, R85, R244, !P0 ;  /* 0x000000f45500720c */ /* 0x000fe80004706670 */
[----:B------:R-:W-:Y:S02]  /*15130*/  FSEL R33, R33, -INF , !P0 ;  /* 0xff80000021217808 */ /* 0x000fe40004000000 */
[C---:B------:R-:W-:Y:S02]  /*15140*/  ISETP.GE.AND P0, PT, R7.reuse, R241, PT ;  /* 0x000000f10700720c */ /* 0x040fe40003f06270 */
[----:B------:R-:W-:Y:S02]  /*15150*/  @P3 LOP3.LUT R252, R252, 0x2, RZ, 0xfc, !PT ;  /* 0x00000002fcfc3812 */ /* 0x000fe400078efcff */
[C---:B------:R-:W-:Y:S02]  /*15160*/  ISETP.GE.OR P3, PT, R7.reuse, R242, !P2 ;  /* 0x000000f20700720c */ /* 0x040fe40005766670 */
[----:B------:R-:W-:Y:S02]  /*15170*/  ISETP.GE.OR P5, PT, R7, R240, !P0 ;  /* 0x000000f00700720c */ /* 0x000fe400047a6670 */
[C---:B------:R-:W-:Y:S02]  /*15180*/  ISETP.GE.AND P0, PT, R13.reuse, R245, PT ;  /* 0x000000f50d00720c */ /* 0x040fe40003f06270 */
[----:B------:R-:W-:Y:S02]  /*15190*/  FSEL R7, R12, -INF , !P4 ;  /* 0xff8000000c077808 */ /* 0x000fe40006000000 */
[----:B------:R-:W-:Y:S02]  /*151a0*/  ISETP.GE.OR P2, PT, R13, R244, !P0 ;  /* 0x000000f40d00720c */ /* 0x000fe40004746670 */
[----:B------:R-:W-:Y:S02]  /*151b0*/  IADD3 R12, R131, 0x28, RZ ;  /* 0x00000028830c7810 */ /* 0x000fe40007ffe0ff */
[----:B------:R-:W-:Y:S02]  /*151c0*/  FSEL R34, R34, -INF , !P2 ;  /* 0xff80000022227808 */ /* 0x000fe40005000000 */
[----:B------:R-:W-:Y:S02]  /*151d0*/  ISETP.GE.AND P2, PT, R86, R243, PT ;  /* 0x000000f35600720c */ /* 0x000fe40003f46270 */
[----:B------:R-:W-:Y:S02]  /*151e0*/  LOP3.LUT R252, R252, 0xfffffffe, RZ, 0xc0, !PT ;  /* 0xfffffffefcfc7812 */ /* 0x000fe400078ec0ff */
[----:B------:R-:W-:Y:S02]  /*151f0*/  ISETP.GE.OR P2, PT, R86, R242, !P2 ;  /* 0x000000f25600720c */ /* 0x000fe40005746670 */
[----:B-1----:R-:W-:Y:S02]  /*15200*/  FSEL R217, R19, -INF , !P5 ;  /* 0xff80000013d97808 */ /* 0x002fe40006800000 */
[----:B------:R-:W-:Y:S02]  /*15210*/  FSEL R223, R24, -INF , !P2 ;  /* 0xff80000018df7808 */ /* 0x000fe40005000000 */
[----:B------:R-:W-:Y:S02]  /*15220*/  IADD3 R19, R131, 0x61, RZ ;  /* 0x0000006183137810 */ /* 0x000fe40007ffe0ff */
[----:B--2---:R-:W-:Y:S02]  /*15230*/  FSEL R116, R116, -INF , !P1 ;  /* 0xff80000074747808 */ /* 0x004fe40004800000 */
[C---:B------:R-:W-:Y:S04]  /*15240*/  ISETP.GE.AND P1, PT, R11.reuse, R247, PT ;  /* 0x000000f70b00720c */ /* 0x040fe80003f26270 */
[----:B------:R-:W-:Y:S02]  /*15250*/  ISETP.GE.OR P0, PT, R11, R246, !P1 ;  /* 0x000000f60b00720c */ /* 0x000fe40004f06670 */
[----:B---3--:R-:W-:Y:S02]  /*15260*/  FSEL R200, R121, -INF , !P3 ;  /* 0xff80000079c87808 */ /* 0x008fe40005800000 */
[----:B------:R-:W2:Y:S01]  /*15270*/  LDL.LU R121, [R1+0x30] ;  /* 0x0000300001797983 */ /* 0x000ea20000300800 */
[----:B------:R-:W-:Y:S02]  /*15280*/  FSEL R120, R120, -INF , !P0 ;  /* 0xff80000078787808 */ /* 0x000fe40004000000 */
[C---:B------:R-:W-:Y:S01]  /*15290*/  ISETP.GE.AND P0, PT, R86.reuse, R241, PT ;  /* 0x000000f15600720c */ /* 0x040fe20003f06270 */
[----:B------:R-:W3:Y:S01]  /*152a0*/  LDL.LU R125, [R1+0x38] ;  /* 0x00003800017d7983 */ /* 0x000ee20000300800 */
[C---:B------:R-:W-:Y:S02]  /*152b0*/  ISETP.GE.AND P1, PT, R15.reuse, R245, PT ;  /* 0x000000f50f00720c */ /* 0x040fe40003f26270 */
[----:B------:R-:W-:Y:S02]  /*152c0*/  ISETP.GE.OR P4, PT, R86, R240, !P0 ;  /* 0x000000f05600720c */ /* 0x000fe40004786670 */
[----:B------:R-:W-:Y:S02]  /*152d0*/  ISETP.GE.OR P0, PT, R15, R244, !P1 ;  /* 0x000000f40f00720c */ /* 0x000fe40004f06670 */
[C---:B------:R-:W-:Y:S02]  /*152e0*/  ISETP.GE.AND P1, PT, R85.reuse, R243, PT ;  /* 0x000000f35500720c */ /* 0x040fe40003f26270 */
[----:B------:R-:W-:Y:S02]  /*152f0*/  FSEL R38, R38, -INF , !P0 ;  /* 0xff80000026267808 */ /* 0x000fe40004000000 */
[C---:B------:R-:W-:Y:S02]  /*15300*/  ISETP.GE.AND P0, PT, R12.reuse, R247, PT ;  /* 0x000000f70c00720c */ /* 0x040fe40003f06270 */
[----:B------:R-:W-:Y:S02]  /*15310*/  ISETP.GE.OR P1, PT, R85, R242, !P1 ;  /* 0x000000f25500720c */ /* 0x000fe40004f26670 */
[----:B------:R-:W-:Y:S02]  /*15320*/  ISETP.GE.OR P0, PT, R12, R246, !P0 ;  /* 0x000000f60c00720c */ /* 0x000fe40004706670 */
[----:B------:R-:W-:Y:S02]  /*15330*/  FSEL R218, R26, -INF , !P1 ;  /* 0xff8000001ada7808 */ /* 0x000fe40004800000 */
[----:B------:R-:W-:Y:S02]  /*15340*/  FSEL R46, R46, -INF , !P0 ;  /* 0xff8000002e2e7808 */ /* 0x000fe40004000000 */
[----:B------:R-:W-:Y:S02]  /*15350*/  ISETP.GE.AND P0, PT, R11, R245, PT ;  /* 0x000000f50b00720c */ /* 0x000fe40003f06270 */
[----:B------:R-:W-:Y:S02]  /*15360*/  IADD3 R26, R131, 0x30, RZ ;  /* 0x00000030831a7810 */ /* 0x000fe40007ffe0ff */
[----:B------:R-:W-:Y:S04]  /*15370*/  ISETP.GE.OR P0, PT, R11, R244, !P0 ;  /* 0x000000f40b00720c */ /* 0x000fe80004706670 */
[----:B------:R-:W-:Y:S02]  /*15380*/  FSEL R37, R37, -INF , !P0 ;  /* 0xff80000025257808 */ /* 0x000fe40004000000 */
[C---:B------:R-:W-:Y:S04]  /*15390*/  ISETP.GE.AND P0, PT, R85.reuse, R241, PT ;  /* 0x000000f15500720c */ /* 0x040fe80003f06270 */
[----:B------:R-:W-:Y:S02]  /*153a0*/  ISETP.GE.OR P2, PT, R85, R240, !P0 ;  /* 0x000000f05500720c */ /* 0x000fe40004746670 */
[----:B------:R-:W-:Y:S04]  /*153b0*/  IADD3 R85, R131, 0x29, RZ ;  /* 0x0000002983557810 */ /* 0x000fe80007ffe0ff */
[C---:B------:R-:W-:Y:S04]  /*153c0*/  ISETP.GE.AND P0, PT, R85.reuse, R247, PT ;  /* 0x000000f75500720c */ /* 0x040fe80003f06270 */
[----:B------:R-:W-:Y:S04]  /*153d0*/  ISETP.GE.OR P0, PT, R85, R246, !P0 ;  /* 0x000000f65500720c */ /* 0x000fe80004706670 */
[----:B------:R-:W-:Y:S02]  /*153e0*/  FSEL R45, R45, -INF , !P0 ;  /* 0xff8000002d2d7808 */ /* 0x000fe40004000000 */
[C---:B------:R-:W-:Y:S04]  /*153f0*/  ISETP.GE.AND P0, PT, R12.reuse, R245, PT ;  /* 0x000000f50c00720c */ /* 0x040fe80003f06270 */
[----:B------:R-:W-:Y:S04]  /*15400*/  ISETP.GE.OR P0, PT, R12, R244, !P0 ;  /* 0x000000f40c00720c */ /* 0x000fe80004706670 */
[----:B------:R-:W-:Y:S02]  /*15410*/  FSEL R47, R47, -INF , !P0 ;  /* 0xff8000002f2f7808 */ /* 0x000fe40004000000 */
[C---:B------:R-:W-:Y:S04]  /*15420*/  ISETP.GE.AND P0, PT, R13.reuse, R243, PT ;  /* 0x000000f30d00720c */ /* 0x040fe80003f06270 */
[C---:B------:R-:W-:Y:S02]  /*15430*/  ISETP.GE.OR P1, PT, R13.reuse, R242, !P0 ;  /* 0x000000f20d00720c */ /* 0x040fe40004726670 */
[----:B------:R-:W-:Y:S02]  /*15440*/  ISETP.GE.AND P0, PT, R13, R241, PT ;  /* 0x000000f10d00720c */ /* 0x000fe40003f06270 */
[----:B------:R-:W-:Y:S02]  /*15450*/  FSEL R215, R25, -INF , !P1 ;  /* 0xff80000019d77808 */ /* 0x000fe40004800000 */
[----:B------:R-:W-:Y:S02]  /*15460*/  ISETP.GE.OR P3, PT, R13, R240, !P0 ;  /* 0x000000f00d00720c */ /* 0x000fe40004766670 */
[C---:B------:R-:W-:Y:S02]  /*15470*/  ISETP.GE.AND P0, PT, R26.reuse, R247, PT ;  /* 0x000000f71a00720c */ /* 0x040fe40003f06270 */
[C---:B------:R-:W-:Y:S02]  /*15480*/  IADD3 R13, R131.reuse, 0x38, RZ ;  /* 0x00000038830d7810 */ /* 0x040fe40007ffe0ff */
[----:B------:R-:W-:Y:S02]  /*15490*/  ISETP.GE.OR P0, PT, R26, R246, !P0 ;  /* 0x000000f61a00720c */ /* 0x000fe40004706670 */
[----:B------:R-:W-:Y:S02]  /*154a0*/  IADD3 R25, R131, 0x49, RZ ;  /* 0x0000004983197810 */ /* 0x000fe40007ffe0ff */
[----:B--2---:R-:W-:Y:S02]  /*154b0*/  FSEL R24, R121, -INF , !P0 ;  /* 0xff80000079187808 */ /* 0x004fe40004000000 */
[----:B------:R-:W2:Y:S01]  /*154c0*/  LDL.LU R121, [R1+0x34] ;  /* 0x0000340001797983 */ /* 0x000ea20000300800 */
[C---:B------:R-:W-:Y:S04]  /*154d0*/  ISETP.GE.AND P0, PT, R85.reuse, R245, PT ;  /* 0x000000f55500720c */ /* 0x040fe80003f06270 */
[----:B------:R-:W-:Y:S04]  /*154e0*/  ISETP.GE.OR P0, PT, R85, R244, !P0 ;  /* 0x000000f45500720c */ /* 0x000fe80004706670 */
[----:B------:R-:W-:Y:S02]  /*154f0*/  FSEL R48, R48, -INF , !P0 ;  /* 0xff80000030307808 */ /* 0x000fe40004000000 */
[C---:B------:R-:W-:Y:S04]  /*15500*/  ISETP.GE.AND P0, PT, R15.reuse, R243, PT ;  /* 0x000000f30f00720c */ /* 0x040fe80003f06270 */
[C---:B------:R-:W-:Y:S02]  /*15510*/  ISETP.GE.OR P1, PT, R15.reuse, R242, !P0 ;  /* 0x000000f20f00720c */ /* 0x040fe40004726670 */
[C---:B------:R-:W-:Y:S02]  /*15520*/  ISETP.GE.AND P0, PT, R15.reuse, R241, PT ;  /* 0x000000f10f00720c */ /* 0x040fe40003f06270 */
[----:B------:R-:W-:Y:S02]  /*15530*/  FSEL R216, R36, -INF , !P1 ;  /* 0xff80000024d87808 */ /* 0x000fe40004800000 */
[----:B------:R-:W-:Y:S02]  /*15540*/  ISETP.GE.OR P6, PT, R15, R240, !P0 ;  /* 0x000000f00f00720c */ /* 0x000fe400047c6670 */
[C---:B------:R-:W-:Y:S02]  /*15550*/  ISETP.GE.AND P0, PT, R20.reuse, R247, PT ;  /* 0x000000f71400720c */ /* 0x040fe40003f06270 */
[----:B------:R-:W-:Y:S02]  /*15560*/  IADD3 R36, R131, 0x41, RZ ;  /* 0x0000004183247810 */ /* 0x000fe40007ffe0ff */
        /* <DEDUP_REMOVED lines=37> */
[----:B------:R-:W-:Y:S02]  /*157c0*/  FSEL R85, R39, -INF , !P1 ;  /* 0xff80000027557808 */ /* 0x000fe40004800000 */
[----:B------:R-:W-:Y:S09]  /*157d0*/  IADD3 R39, R131, 0x48, RZ ;  /* 0x0000004883277810 */ /* 0x000ff20007ffe0ff */
[----:B------:R-:W-:Y:S02]  /*157e0*/  @P0 LOP3.LUT R252, R252, 0x200, RZ, 0xfc, !PT ;  /* 0x00000200fcfc0812 */ /* 0x000fe400078efcff */
[----:B------:R-:W-:Y:S02]  /*157f0*/  ISETP.GE.AND P0, PT, R12, R247, PT ;  /* 0x000000f70c00720c */ /* 0x000fe40003f06270 */
[----:B------:R-:W-:Y:S02]  /*15800*/  LOP3.LUT R252, R252, 0xfffffbff, RZ, 0xc0, !PT ;  /* 0xfffffbfffcfc7812 */ /* 0x000fe400078ec0ff */
[----:B------:R-:W-:Y:S04]  /*15810*/  ISETP.GE.OR P0, PT, R12, R246, !P0 ;  /* 0x000000f60c00720c */ /* 0x000fe80004706670 */
[----:B---3--:R-:W-:Y:S02]  /*15820*/  FSEL R130, R125, -INF , !P0 ;  /* 0xff8000007d827808 */ /* 0x008fe40004000000 */
[C---:B------:R-:W-:Y:S04]  /*15830*/  ISETP.GE.AND P0, PT, R11.reuse, R245, PT ;  /* 0x000000f50b00720c */ /* 0x040fe80003f06270 */
[----:B------:R-:W-:Y:S04]  /*15840*/  ISETP.GE.OR P0, PT, R11, R244, !P0 ;  /* 0x000000f40b00720c */ /* 0x000fe80004706670 */
[----:B------:R-:W-:Y:S02]  /*15850*/  FSEL R63, R63, -INF , !P0 ;  /* 0xff8000003f3f7808 */ /* 0x000fe40004000000 */
[C---:B------:R-:W-:Y:S04]  /*15860*/  ISETP.GE.AND P0, PT, R26.reuse, R243, PT ;  /* 0x000000f31a00720c */ /* 0x040fe80003f06270 */
[C---:B------:R-:W-:Y:S02]  /*15870*/  ISETP.GE.OR P1, PT, R26.reuse, R242, !P0 ;  /* 0x000000f21a00720c */ /* 0x040fe40004726670 */
[----:B------:R-:W-:Y:S02]  /*15880*/  ISETP.GE.AND P0, PT, R26, R241, PT ;  /* 0x000000f11a00720c */ /* 0x000fe40003f06270 */
[----:B----4-:R-:W-:Y:S02]  /*15890*/  FSEL R214, R50, -INF , !P1 ;  /* 0xff80000032d67808 */ /* 0x010fe40004800000 */
[----:B------:R-:W-:Y:S11]  /*158a0*/  ISETP.GE.OR P0, PT, R26, R240, !P0 ;  /* 0x000000f01a00720c */ /* 0x000ff60004706670 */
[----:B------:R-:W-:Y:S02]  /*158b0*/  @!UPT UIADD3 URZ, URZ, URZ, URZ ;  /* 0x0000003f3f3ff290 */ /* 0x000fe4000fffe03f */
[----:B------:R-:W-:Y:S02]  /*158c0*/  @P0 LOP3.LUT R252, R252, 0x400, RZ, 0xfc, !PT ;  /* 0x00000400fcfc0812 */ /* 0x000fe400078efcff */
[----:B------:R-:W-:Y:S02]  /*158d0*/  ISETP.GE.AND P0, PT, R36, R247, PT ;  /* 0x000000f72400720c */ /* 0x000fe40003f06270 */
[----:B------:R-:W-:Y:S02]  /*158e0*/  LOP3.LUT R252, R252, 0xffffff7f, RZ, 0xc0, !PT ;  /* 0xffffff7ffcfc7812 */ /* 0x000fe400078ec0ff */
[----:B------:R-:W-:Y:S04]  /*158f0*/  ISETP.GE.OR P0, PT, R36, R246, !P0 ;  /* 0x000000f62400720c */ /* 0x000fe80004706670 */
[----:B--2---:R-:W-:Y:S02]  /*15900*/  FSEL R129, R121, -INF , !P0 ;  /* 0xff80000079817808 */ /* 0x004fe40004000000 */
[----:B------:R-:W2:Y:S01]  /*15910*/  LDL.LU R121, [R1+0x3c] ;  /* 0x00003c0001797983 */ /* 0x000ea20000300800 */
[C---:B------:R-:W-:Y:S03]  /*15920*/  ISETP.GE.AND P0, PT, R12.reuse, R245, PT ;  /* 0x000000f50c00720c */ /* 0x040fe60003f06270 */
[----:B------:R-:W3:Y:S01]  /*15930*/  LDL.LU R125, [R1+0x40] ;  /* 0x00004000017d7983 */ /* 0x000ee20000300800 */
[----:B------:R-:W-:Y:S04]  /*15940*/  ISETP.GE.OR P0, PT, R12, R244, !P0 ;  /* 0x000000f40c00720c */ /* 0x000fe80004706670 */
[----:B------:R-:W-:Y:S02]  /*15950*/  FSEL R15, R69, -INF , !P0 ;  /* 0xff800000450f7808 */ /* 0x000fe40004000000 */
[C---:B------:R-:W-:Y:S02]  /*15960*/  ISETP.GE.AND P0, PT, R20.reuse, R243, PT ;  /* 0x000000f31400720c */ /* 0x040fe40003f06270 */
[----:B------:R-:W-:Y:S02]  /*15970*/  FSEL R69, R17, -INF , !P4 ;  /* 0xff80000011457808 */ /* 0x000fe40006000000 */
[C---:B------:R-:W-:Y:S02]  /*15980*/  ISETP.GE.OR P1, PT, R20.reuse, R242, !P0 ;  /* 0x000000f21400720c */ /* 0x040fe40004726670 */
[C---:B------:R-:W-:Y:S02]  /*15990*/  ISETP.GE.AND P0, PT, R20.reuse, R241, PT ;  /* 0x000000f11400720c */ /* 0x040fe40003f06270 */
        /* <DEDUP_REMOVED lines=18> */
[C---:B------:R-:W-:Y:S04]  /*15ac0*/  ISETP.GE.AND P0, PT, R25.reuse, R247, PT ;  /* 0x000000f71900720c */ /* 0x040fe80003f06270 */
[----:B------:R-:W-:Y:S04]  /*15ad0*/  ISETP.GE.OR P0, PT, R25, R246, !P0 ;  /* 0x000000f61900720c */ /* 0x000fe80004706670 */
[----:B------:R-:W-:Y:S02]  /*15ae0*/  FSEL R74, R74, -INF , !P0 ;  /* 0xff8000004a4a7808 */ /* 0x000fe40004000000 */
[C---:B------:R-:W-:Y:S02]  /*15af0*/  LOP3.LUT P0, RZ, R252.reuse, 0x8, RZ, 0xc0, !PT ;  /* 0x00000008fcff7812 */ /* 0x040fe4000780c0ff */
[----:B------:R-:W-:Y:S02]  /*15b00*/  LOP3.LUT R252, R252, 0xffffffdf, RZ, 0xc0, !PT ;  /* 0xffffffdffcfc7812 */ /* 0x000fe400078ec0ff */
[----:B------:R-:W-:Y:S02]  /*15b10*/  FSEL R13, R0, -INF , !P0 ;  /* 0xff800000000d7808 */ /* 0x000fe40004000000 */
[----:B------:R-:W-:Y:S02]  /*15b20*/  ISETP.GE.AND P0, PT, R39, R245, PT ;  /* 0x000000f52700720c */ /* 0x000fe40003f06270 */
[----:B------:R-:W-:Y:S02]  /*15b30*/  IADD3 R0, R131, 0x51, RZ ;  /* 0x0000005183007810 */ /* 0x000fe40007ffe0ff */
[----:B------:R-:W-:Y:S04]  /*15b40*/  ISETP.GE.OR P0, PT, R39, R244, !P0 ;  /* 0x000000f42700720c */ /* 0x000fe80004706670 */
[----:B------:R-:W-:Y:S02]  /*15b50*/  FSEL R76, R76, -INF , !P0 ;  /* 0xff8000004c4c7808 */ /* 0x000fe40004000000 */
[C---:B------:R-:W-:Y:S04]  /*15b60*/  ISETP.GE.AND P0, PT, R11.reuse, R243, PT ;  /* 0x000000f30b00720c */ /* 0x040fe80003f06270 */
[C---:B------:R-:W-:Y:S02]  /*15b70*/  ISETP.GE.OR P1, PT, R11.reuse, R242, !P0 ;  /* 0x000000f20b00720c */ /* 0x040fe40004726670 */
[C---:B------:R-:W-:Y:S02]  /*15b80*/  ISETP.GE.AND P0, PT, R11.reuse, R241, PT ;  /* 0x000000f10b00720c */ /* 0x040fe40003f06270 */
[----:B------:R-:W-:Y:S02]  /*15b90*/  FSEL R127, R54, -INF , !P1 ;  /* 0xff800000367f7808 */ /* 0x000fe40004800000 */
[----:B------:R-:W-:Y:S02]  /*15ba0*/  ISETP.GE.OR P0, PT, R11, R240, !P0 ;  /* 0x000000f00b00720c */ /* 0x000fe40004706670 */
[----:B------:R-:W-:Y:S11]  /*15bb0*/  IADD3 R54, R131, 0x71, RZ ;  /* 0x0000007183367810 */ /* 0x000ff60007ffe0ff */
[----:B------:R-:W-:Y:S02]  /*15bc0*/  @P0 LOP3.LUT R252, R252, 0x20, RZ, 0xfc, !PT ;  /* 0x00000020fcfc0812 */ /* 0x000fe400078efcff */
[C---:B------:R-:W-:Y:S04]  /*15bd0*/  ISETP.GE.AND P0, PT, R49.reuse, R247, PT ;  /* 0x000000f73100720c */ /* 0x040fe80003f06270 */
[----:B------:R-:W-:Y:S04]  /*15be0*/  ISETP.GE.OR P0, PT, R49, R246, !P0 ;  /* 0x000000f63100720c */ /* 0x000fe80004706670 */
[----:B--2---:R-:W-:Y:S01]  /*15bf0*/  FSEL R26, R121, -INF , !P0 ;  /* 0xff800000791a7808 */ /* 0x004fe20004000000 */
[----:B------:R-:W-:Y:S01]  /*15c00*/  IMAD.MOV.U32 R121, RZ, RZ, R211 ;  /* 0x000000ffff797224 */ /* 0x000fe200078e00d3 */
[C---:B------:R-:W-:Y:S02]  /*15c10*/  LOP3.LUT P0, RZ, R252.reuse, 0x4, RZ, 0xc0, !PT ;  /* 0x00000004fcff7812 */ /* 0x040fe4000780c0ff */
[----:B------:R-:W-:Y:S01]  /*15c20*/  LOP3.LUT R252, R252, 0xffffffef, RZ, 0xc0, !PT ;  /* 0xffffffeffcfc7812 */ /* 0x000fe200078ec0ff */
[----:B------:R-:W-:Y:S01]  /*15c30*/  IMAD.MOV.U32 R202, RZ, RZ, R121 ;  /* 0x000000ffffca7224 */ /* 0x000fe200078e0079 */
        /* <DEDUP_REMOVED lines=10> */
[----:B------:R-:W-:Y:S11]  /*15ce0*/  FSEL R67, R18, -INF , !P2 ;  /* 0xff80000012437808 */ /* 0x000ff60005000000 */
        /* <DEDUP_REMOVED lines=9> */
[----:B------:R-:W-:Y:S02]  /*15d80*/  ISETP.GE.OR P0, PT, R49, R244, !P0 ;  /* 0x000000f43100720c */ /* 0x000fe40004706670 */
[----:B------:R-:W-:Y:S02]  /*15d90*/  FSEL R84, R32, -INF , !P6 ;  /* 0xff80000020547808 */ /* 0x000fe40007000000 */
        /* <DEDUP_REMOVED lines=8> */
[----:B------:R-:W-:Y:S02]  /*15e20*/  ISETP.GE.AND P0, PT, R2, R247, PT ;  /* 0x000000f70200720c */ /* 0x000fe40003f06270 */
        /* <DEDUP_REMOVED lines=11> */
[C---:B------:R-:W-:Y:S04]  /*15ee0*/  ISETP.GE.AND P0, PT, R3.reuse, R247, PT ;  /* 0x000000f70300720c */ /* 0x040fe80003f06270 */
[----:B------:R-:W-:Y:S04]  /*15ef0*/  ISETP.GE.OR P0, PT, R3, R246, !P0 ;  /* 0x000000f60300720c */ /* 0x000fe80004706670 */
[----:B------:R-:W-:Y:S02]  /*15f00*/  FSEL R39, R88, -INF , !P0 ;  /* 0xff80000058277808 */ /* 0x000fe40004000000 */
[----:B------:R-:W-:Y:S02]  /*15f10*/  ISETP.GE.AND P0, PT, R2, R245, PT ;  /* 0x000000f50200720c */ /* 0x000fe40003f06270 */
[----:B------:R-:W-:Y:S02]  /*15f20*/  @P5 LOP3.LUT R252, R252, 0x4, RZ, 0xfc, !PT ;  /* 0x00000004fcfc5812 */ /* 0x000fe400078efcff */
[----:B------:R-:W-:Y:S02]  /*15f30*/  ISETP.GE.OR P0, PT, R2, R244, !P0 ;  /* 0x000000f40200720c */ /* 0x000fe40004706670 */
[----:B------:R-:W-:Y:S02]  /*15f40*/  LOP3.LUT P6, RZ, R252, 0x200, RZ, 0xc0, !PT ;  /* 0x00000200fcff7812 */ /* 0x000fe400078cc0ff */
[----:B------:R-:W-:Y:S02]  /*15f50*/  FSEL R211, R90, -INF , !P0 ;  /* 0xff8000005ad37808 */ /* 0x000fe40004000000 */
[C---:B------:R-:W-:Y:S04]  /*15f60*/  ISETP.GE.AND P0, PT, R25.reuse, R243, PT ;  /* 0x000000f31900720c */ /* 0x040fe80003f06270 */
[C---:B------:R-:W-:Y:S02]  /*15f70*/  ISETP.GE.OR P1, PT, R25.reuse, R242, !P0 ;  /* 0x000000f21900720c */ /* 0x040fe40004726670 */
[C---:B------:R-:W-:Y:S02]  /*15f80*/  ISETP.GE.AND P0, PT, R25.reuse, R241, PT ;  /* 0x000000f11900720c */ /* 0x040fe40003f06270 */
[----:B------:R-:W-:Y:S02]  /*15f90*/  FSEL R64, R64, -INF , !P1 ;  /* 0xff80000040407808 */ /* 0x000fe40004800000 */
[----:B------:R-:W-:Y:S02]  /*15fa0*/  ISETP.GE.OR P5, PT, R25, R240, !P0 ;  /* 0x000000f01900720c */ /* 0x000fe400047a6670 */
[----:B------:R-:W-:Y:S02]  /*15fb0*/  IADD3 R25, R131, 0x60, RZ ;  /* 0x0000006083197810 */ /* 0x000fe40007ffe0ff */
[----:B------:R-:W-:Y:S01]  /*15fc0*/  FSEL R205, R56, -INF , !P5 ;  /* 0xff80000038cd7808 */ /* 0x000fe20006800000 */
[----:B------:R-:W-:Y:S01]  /*15fd0*/  IMAD.MOV.U32 R56, RZ, RZ, R64 ;  /* 0x000000ffff387224 */ /* 0x000fe200078e0040 */
[C---:B------:R-:W-:Y:S01]  /*15fe0*/  ISETP.GE.AND P0, PT, R25.reuse, R247, PT ;  /* 0x000000f71900720c */ /* 0x040fe20003f06270 */
[----:B------:R-:W-:Y:S03]  /*15ff0*/  IMAD.MOV.U32 R64, RZ, RZ, R67 ;  /* 0x000000ffff407224 */ /* 0x000fe600078e0043 */
[----:B------:R-:W-:Y:S04]  /*16000*/  ISETP.GE.OR P0, PT, R25, R246, !P0 ;  /* 0x000000f61900720c */ /* 0x000fe80004706670 */
[----:B---3--:R-:W-:Y:S01]  /*16010*/  FSEL R40, R125, -INF , !P0 ;  /* 0xff8000007d287808 */ /* 0x008fe20004000000 */
[----:B------:R-:W-:Y:S01]  /*16020*/  IMAD.MOV.U32 R125, RZ, RZ, R209 ;  /* 0x000000ffff7d7224 */ /* 0x000fe200078e00d1 */
[C---:B------:R-:W-:Y:S04]  /*16030*/  ISETP.GE.AND P0, PT, R3.reuse, R245, PT ;  /* 0x000000f50300720c */ /* 0x040fe80003f06270 */
[----:B------:R-:W-:Y:S04]  /*16040*/  ISETP.GE.OR P0, PT, R3, R244, !P0 ;  /* 0x000000f40300720c */ /* 0x000fe80004706670 */
[----:B------:R-:W-:Y:S02]  /*16050*/  FSEL R209, R91, -INF , !P0 ;  /* 0xff8000005bd17808 */ /* 0x000fe40004000000 */
[C---:B------:R-:W-:Y:S04]  /*16060*/  ISETP.GE.AND P0, PT, R49.reuse, R243, PT ;  /* 0x000000f33100720c */ /* 0x040fe80003f06270 */
[C---:B------:R-:W-:Y:S02]  /*16070*/  ISETP.GE.OR P1, PT, R49.reuse, R242, !P0 ;  /* 0x000000f23100720c */ /* 0x040fe40004726670 */
[----:B------:R-:W-:Y:S02]  /*16080*/  ISETP.GE.AND P0, PT, R49, R241, PT ;  /* 0x000000f13100720c */ /* 0x000fe40003f06270 */
[----:B------:R-:W-:Y:S01]  /*16090*/  FSEL R230, R81, -INF , !P1 ;  /* 0xff80000051e67808 */ /* 0x000fe20004800000 */
[----:B------:R-:W-:Y:S01]  /*160a0*/  IMAD.MOV.U32 R81, RZ, RZ, R201 ;  /* 0x000000ffff517224 */ /* 0x000fe200078e00c9 */
[----:B------:R-:W-:Y:S02]  /*160b0*/  ISETP.GE.OR P4, PT, R49, R240, !P0 ;  /* 0x000000f03100720c */ /* 0x000fe40004786670 */
[----:B------:R-:W-:Y:S02]  /*160c0*/  ISETP.GE.AND P0, PT, R19, R247, PT ;  /* 0x000000f71300720c */ /* 0x000fe40003f06270 */
[----:B------:R-:W-:Y:S02]  /*160d0*/  FSEL R203, R71, -INF , !P4 ;  /* 0xff80000047cb7808 */ /* 0x000fe40006000000 */
        /* <DEDUP_REMOVED lines=22> */
[----:B------:R-:W-:Y:S02]  /*16240*/  IADD3 R2, R131, 0x69, RZ ;  /* 0x0000006983027810 */ /* 0x000fe40007ffe0ff */
[----:B------:R-:W-:Y:S02]  /*16250*/  FSEL R201, R73, -INF , !P2 ;  /* 0xff80000049c97808 */ /* 0x000fe40005000000 */
[C---:B------:R-:W-:Y:S04]  /*16260*/  ISETP.GE.AND P0, PT, R2.reuse, R247, PT ;  /* 0x000000f70200720c */ /* 0x040fe80003f06270 */
[----:B------:R-:W-:Y:S04]  /*16270*/  ISETP.GE.OR P0, PT, R2, R246, !P0 ;  /* 0x000000f60200720c */ /* 0x000fe80004706670 */
[----:B------:R-:W-:Y:S02]  /*16280*/  FSEL R32, R110, -INF , !P0 ;  /* 0xff8000006e207808 */ /* 0x000fe40004000000 */
[C---:B------:R-:W-:Y:S02]  /*16290*/  LOP3.LUT P0, RZ, R252.reuse, 0x1, RZ, 0xc0, !PT ;  /* 0x00000001fcff7812 */ /* 0x040fe4000780c0ff */
[----:B------:R-:W-:Y:S02]  /*162a0*/  LOP3.LUT R252, R252, 0xfffffffd, RZ, 0xc0, !PT ;  /* 0xfffffffdfcfc7812 */ /* 0x000fe400078ec0ff */
        /* <DEDUP_REMOVED lines=9> */
[C---:B------:R-:W-:Y:S02]  /*16340*/  IADD3 R3, R131.reuse, 0x70, RZ ;  /* 0x0000007083037810 */ /* 0x040fe40007ffe0ff */
[----:B------:R-:W-:Y:S09]  /*16350*/  IADD3 R131, R131, 0x79, RZ ;  /* 0x0000007983837810 */ /* 0x000ff20007ffe0ff */
[----:B------:R-:W-:Y:S02]  /*16360*/  @P0 LOP3.LUT R252, R252, 0x2, RZ, 0xfc, !PT ;  /* 0x00000002fcfc0812 */ /* 0x000fe400078efcff */
[C---:B------:R-:W-:Y:S04]  /*16370*/  ISETP.GE.AND P0, PT, R3.reuse, R247, PT ;  /* 0x000000f70300720c */ /* 0x040fe80003f06270 */
[----:B------:R-:W-:Y:S04]  /*16380*/  ISETP.GE.OR P0, PT, R3, R246, !P0 ;  /* 0x000000f60300720c */ /* 0x000fe80004706670 */
[----:B------:R-:W-:Y:S02]  /*16390*/  FSEL R30, R125, -INF , !P0 ;  /* 0xff8000007d1e7808 */ /* 0x000fe40004000000 */
[C---:B------:R-:W-:Y:S02]  /*163a0*/  LOP3.LUT P0, RZ, R252.reuse, 0x100, RZ, 0xc0, !PT ;  /* 0x00000100fcff7812 */ /* 0x040fe4000780c0ff */
[----:B------:R-:W-:Y:S02]  /*163b0*/  LOP3.LUT R252, R252, 0xfffffffe, RZ, 0xc0, !PT ;  /* 0xfffffffefcfc7812 */ /* 0x000fe400078ec0ff */
[----:B------:R-:W-:Y:S02]  /*163c0*/  FSEL R234, R31, -INF , !P0 ;  /* 0xff8000001fea7808 */ /* 0x000fe40004000000 */
[C---:B------:R-:W-:Y:S02]  /*163d0*/  ISETP.GE.AND P0, PT, R2.reuse, R245, PT ;  /* 0x000000f50200720c */ /* 0x040fe40003f06270 */
[----:B------:R-:W-:Y:S02]  /*163e0*/  FSEL R125, R29, -INF , !P6 ;  /* 0xff8000001d7d7808 */ /* 0x000fe40007000000 */
[----:B------:R-:W-:Y:S04]  /*163f0*/  ISETP.GE.OR P0, PT, R2, R244, !P0 ;  /* 0x000000f40200720c */ /* 0x000fe80004706670 */
[----:B------:R-:W-:Y:S02]  /*16400*/  FSEL R114, R114, -INF , !P0 ;  /* 0xff80000072727808 */ /* 0x000fe40004000000 */
[C---:B------:R-:W-:Y:S04]  /*16410*/  ISETP.GE.AND P0, PT, R25.reuse, R243, PT ;  /* 0x000000f31900720c */ /* 0x040fe80003f06270 */
[C---:B------:R-:W-:Y:S02]  /*16420*/  ISETP.GE.OR P1, PT, R25.reuse, R242, !P0 ;  /* 0x000000f21900720c */ /* 0x040fe40004726670 */
[C---:B------:R-:W-:Y:S04]  /*16430*/  ISETP.GE.AND P0, PT, R25.reuse, R241, PT ;  /* 0x000000f11900720c */ /* 0x040fe80003f06270 */
[----:B------:R-:W-:Y:S11]  /*16440*/  ISETP.GE.OR P0, PT, R25, R240, !P0 ;  /* 0x000000f01900720c */ /* 0x000ff60004706670 */
[----:B------:R-:W-:Y:S02]  /*16450*/  @!UPT UIADD3 URZ, URZ, URZ, URZ ;  /* 0x0000003f3f3ff290 */ /* 0x000fe4000fffe03f */
[----:B------:R-:W-:Y:S02]  /*16460*/  @P0 LOP3.LUT R252, R252, 0x1, RZ, 0xfc, !PT ;  /* 0x00000001fcfc0812 */ /* 0x000fe400078efcff */
[C---:B------:R-:W-:Y:S04]  /*16470*/  ISETP.GE.AND P0, PT, R54.reuse, R247, PT ;  /* 0x000000f73600720c */ /* 0x040fe80003f06270 */
[----:B------:R-:W-:Y:S04]  /*16480*/  ISETP.GE.OR P0, PT, R54, R246, !P0 ;  /* 0x000000f63600720c */ /* 0x000fe80004706670 */
[----:B------:R-:W-:Y:S02]  /*16490*/  FSEL R31, R208, -INF , !P0 ;  /* 0xff800000d01f7808 */ /* 0x000fe40004000000 */
[----:B------:R-:W-:Y:S02]  /*164a0*/  ISETP.GE.AND P0, PT, R3, R245, PT ;  /* 0x000000f50300720c */ /* 0x000fe40003f06270 */
[----:B------:R-:W-:Y:S02]  /*164b0*/  FSEL R208, R93, -INF , !P1 ;  /* 0xff8000005dd07808 */ /* 0x000fe40004800000 */
[----:B------:R-:W-:Y:S04]  /*164c0*/  ISETP.GE.OR P0, PT, R3, R244, !P0 ;  /* 0x000000f40300720c */ /* 0x000fe80004706670 */
[----:B------:R-:W-:Y:S02]  /*164d0*/  FSEL R18, R202, -INF , !P0 ;  /* 0xff800000ca127808 */ /* 0x000fe40004000000 */
[C---:B------:R-:W-:Y:S02]  /*164e0*/  ISETP.GE.AND P0, PT, R19.reuse, R243, PT ;  /* 0x000000f31300720c */ /* 0x040fe40003f06270 */
[----:B------:R-:W-:Y:S01]  /*164f0*/  FSEL R202, R70, -INF , !P3 ;  /* 0xff80000046ca7808 */ /* 0x000fe20005800000 */
[----:B------:R-:W-:Y:S01]  /*16500*/  IMAD.MOV.U32 R70, RZ, RZ, R68 ;  /* 0x000000ffff467224 */ /* 0x000fe200078e0044 */
[C---:B------:R-:W-:Y:S02]  /*16510*/  ISETP.GE.OR P1, PT, R19.reuse, R242, !P0 ;  /* 0x000000f21300720c */ /* 0x040fe40004726670 */
[C---:B------:R-:W-:Y:S02]  /*16520*/  ISETP.GE.AND P0, PT, R19.reuse, R241, PT ;  /* 0x000000f11300720c */ /* 0x040fe40003f06270 */
[----:B------:R-:W-:Y:S02]  /*16530*/  FSEL R204, R92, -INF , !P1 ;  /* 0xff8000005ccc7808 */ /* 0x000fe40004800000 */
[----:B------:R-:W-:Y:S02]  /*16540*/  ISETP.GE.OR P6, PT, R19, R240, !P0 ;  /* 0x000000f01300720c */ /* 0x000fe400047c6670 */
[C---:B------:R-:W-:Y:S02]  /*16550*/  ISETP.GE.AND P0, PT, R55.reuse, R247, PT ;  /* 0x000000f73700720c */ /* 0x040fe40003f06270 */
[----:B------:R-:W-:Y:S02]  /*16560*/  LOP3.LUT P1, RZ, R252, 0x4, RZ, 0xc0, !PT ;  /* 0x00000004fcff7812 */ /* 0x000fe4000782c0ff */
[----:B------:R-:W-:Y:S02]  /*16570*/  ISETP.GE.OR P0, PT, R55, R246, !P0 ;  /* 0x000000f63700720c */ /* 0x000fe40004706670 */
[----:B------:R-:W-:Y:S01]  /*16580*/  FSEL R206, R58, -INF , !P1 ;  /* 0xff8000003ace7808 */ /* 0x000fe20004800000 */
[----:B------:R-:W-:Y:S01]  /*16590*/  IMAD.MOV.U32 R58, RZ, RZ, R200 ;  /* 0x000000ffff3a7224 */ /* 0x000fe200078e00c8 */
[----:B------:R-:W-:Y:S02]  /*165a0*/  FSEL R29, R128, -INF , !P0 ;  /* 0xff800000801d7808 */ /* 0x000fe40004000000 */
[C---:B------:R-:W-:Y:S02]  /*165b0*/  LOP3.LUT P0, RZ, R252.reuse, 0x400, RZ, 0xc0, !PT ;  /* 0x00000400fcff7812 */ /* 0x040fe4000780c0ff */
[----:B------:R-:W-:Y:S02]  /*165c0*/  LOP3.LUT P1, RZ, R252, 0x2, RZ, 0xc0, !PT ;  /* 0x00000002fcff7812 */ /* 0x000fe4000782c0ff */
[----:B------:R-:W-:Y:S02]  /*165d0*/  FSEL R128, R44, -INF , !P0 ;  /* 0xff8000002c807808 */ /* 0x000fe40004000000 */
[----:B------:R-:W-:Y:S02]  /*165e0*/  ISETP.GE.AND P0, PT, R54, R245, PT ;  /* 0x000000f53600720c */ /* 0x000fe40003f06270 */
[----:B------:R-:W-:Y:S02]  /*165f0*/  FSEL R200, R72, -INF , !P1 ;  /* 0xff80000048c87808 */ /* 0x000fe40004800000 */
[----:B------:R-:W-:Y:S02]  /*16600*/  ISETP.GE.OR P0, PT, R54, R244, !P0 ;  /* 0x000000f43600720c */ /* 0x000fe40004706670 */
[----:B------:R-:W-:Y:S02]  /*16610*/  FSEL R110, R96, -INF , !P6 ;  /* 0xff800000606e7808 */ /* 0x000fe40007000000 */
[----:B------:R-:W-:Y:S02]  /*16620*/  FSEL R19, R210, -INF , !P0 ;  /* 0xff800000d2137808 */ /* 0x000fe40004000000 */
[C---:B------:R-:W-:Y:S04]  /*16630*/  ISETP.GE.AND P0, PT, R131.reuse, R247, PT ;  /* 0x000000f78300720c */ /* 0x040fe80003f06270 */
[----:B------:R-:W-:Y:S04]  /*16640*/  ISETP.GE.OR P0, PT, R131, R246, !P0 ;  /* 0x000000f68300720c */ /* 0x000fe80004706670 */
[----:B------:R-:W-:Y:S02]  /*16650*/  FSEL R44, R126, -INF , !P0 ;  /* 0xff8000007e2c7808 */ /* 0x000fe40004000000 */
[----:B------:R-:W-:Y:S04]  /*16660*/  LOP3.LUT P0, RZ, R252, 0x80, RZ, 0xc0, !PT ;  /* 0x00000080fcff7812 */ /* 0x000fe8000780c0ff */
[----:B------:R-:W-:Y:S02]  /*16670*/  FSEL R126, R42, -INF , !P0 ;  /* 0xff8000002a7e7808 */ /* 0x000fe40004000000 */
[C---:B------:R-:W-:Y:S04]  /*16680*/  ISETP.GE.AND P0, PT, R0.reuse, R243, PT ;  /* 0x000000f30000720c */ /* 0x040fe80003f06270 */
[----:B------:R-:W-:Y:S04]  /*16690*/  ISETP.GE.OR P0, PT, R0, R242, !P0 ;  /* 0x000000f20000720c */ /* 0x000fe80004706670 */
        /* <DEDUP_REMOVED lines=14> */
[----:B------:R-:W-:Y:S02]  /*16780*/  ISETP.GE.AND P0, PT, R3, R243, PT ;  /* 0x000000f30300720c */ /* 0x000fe40003f06270 */
[----:B------:R-:W-:Y:S02]  /*16790*/  FMNMX.FTZ R41, R105, R198, !PT ;  /* 0x000000c669297209 */ /* 0x000fe40007810000 */
[-C--:B------:R-:W-:Y:S02]  /*167a0*/  ISETP.GE.OR P0, PT, R3, R242.reuse, !P0 ;  /* 0x000000f20300720c */ /* 0x080fe40004706670 */
[----:B------:R-:W-:Y:S02]  /*167b0*/  FMNMX.FTZ R41, R108, R41, !PT ;  /* 0x000000296c297209 */ /* 0x000fe40007810000 */
[----:B------:R-:W-:Y:S02]  /*167c0*/  FSEL R93, R119, -INF , !P0 ;  /* 0xff800000775d7808 */ /* 0x000fe40004000000 */
[----:B------:R-:W-:Y:S04]  /*167d0*/  LOP3.LUT P0, RZ, R252, 0x10, RZ, 0xc0, !PT ;  /* 0x00000010fcff7812 */ /* 0x000fe8000780c0ff */
[----:B------:R-:W-:Y:S02]  /*167e0*/  FSEL R88, R59, -INF , !P0 ;  /* 0xff8000003b587808 */ /* 0x000fe40004000000 */
[CC--:B------:R-:W-:Y:S04]  /*167f0*/  ISETP.GE.AND P0, PT, R54.reuse, R243.reuse, PT ;  /* 0x000000f33600720c */ /* 0x0c0fe80003f06270 */
[-C--:B------:R-:W-:Y:S04]  /*16800*/  ISETP.GE.OR P0, PT, R54, R242.reuse, !P0 ;  /* 0x000000f23600720c */ /* 0x080fe80004706670 */
[----:B------:R-:W-:Y:S02]  /*16810*/  FSEL R91, R117, -INF , !P0 ;  /* 0xff800000755b7808 */ /* 0x000fe40004000000 */
[----:B------:R-:W-:Y:S04]  /*16820*/  LOP3.LUT P0, RZ, R252, 0x8, RZ, 0xc0, !PT ;  /* 0x00000008fcff7812 */ /* 0x000fe8000780c0ff */
[----:B------:R-:W-:Y:S02]  /*16830*/  FSEL R92, R57, -INF , !P0 ;  /* 0xff800000395c7808 */ /* 0x000fe40004000000 */
[CC--:B------:R-:W-:Y:S04]  /*16840*/  ISETP.GE.AND P0, PT, R55.reuse, R243.reuse, PT ;  /* 0x000000f33700720c */ /* 0x0c0fe80003f06270 */
[-C--:B------:R-:W-:Y:S04]  /*16850*/  ISETP.GE.OR P0, PT, R55, R242.reuse, !P0 ;  /* 0x000000f23700720c */ /* 0x080fe80004706670 */
[----:B------:R-:W-:Y:S02]  /*16860*/  FSEL R90, R118, -INF , !P0 ;  /* 0xff800000765a7808 */ /* 0x000fe40004000000 */
[C---:B------:R-:W-:Y:S04]  /*16870*/  ISETP.GE.AND P0, PT, R131.reuse, R243, PT ;  /* 0x000000f38300720c */ /* 0x040fe80003f06270 */
[----:B------:R-:W-:Y:S04]  /*16880*/  ISETP.GE.OR P0, PT, R131, R242, !P0 ;  /* 0x000000f28300720c */ /* 0x000fe80004706670 */
[----:B------:R-:W-:Y:S02]  /*16890*/  FSEL R89, R122, -INF , !P0 ;  /* 0xff8000007a597808 */ /* 0x000fe40004000000 */
[CC--:B------:R-:W-:Y:S04]  /*168a0*/  ISETP.GE.AND P0, PT, R0.reuse, R241.reuse, PT ;  /* 0x000000f10000720c */ /* 0x0c0fe80003f06270 */
[-C--:B------:R-:W-:Y:S02]  /*168b0*/  ISETP.GE.OR P5, PT, R0, R240.reuse, !P0 ;  /* 0x000000f00000720c */ /* 0x080fe400047a6670 */
[C---:B------:R-:W-:Y:S02]  /*168c0*/  ISETP.GE.AND P0, PT, R2.reuse, R241, PT ;  /* 0x000000f10200720c */ /* 0x040fe40003f06270 */
[----:B------:R-:W-:Y:S02]  /*168d0*/  FMNMX.FTZ R0, R103, R199, !PT ;  /* 0x000000c767007209 */ /* 0x000fe40007810000 */
[----:B------:R-:W-:Y:S02]  /*168e0*/  ISETP.GE.OR P4, PT, R2, R240, !P0 ;  /* 0x000000f00200720c */ /* 0x000fe40004786670 */
[----:B------:R-:W-:Y:S02]  /*168f0*/  FMNMX.FTZ R2, R104, R41, !PT ;  /* 0x0000002968027209 */ /* 0x000fe40007810000 */
[----:B------:R-:W-:Y:S02]  /*16900*/  FMNMX.FTZ R0, R207, R0, !PT ;  /* 0x00000000cf007209 */ /* 0x000fe40007810000 */
[----:B------:R-:W-:Y:S02]  /*16910*/  FMNMX.FTZ R2, R106, R2, !PT ;  /* 0x000000026a027209 */ /* 0x000fe40007810000 */
[----:B------:R-:W-:Y:S02]  /*16920*/  ISETP.GE.AND P0, PT, R3, R241, PT ;  /* 0x000000f10300720c */ /* 0x000fe40003f06270 */
[----:B------:R-:W-:Y:S02]  /*16930*/  FMNMX.FTZ R41, R113, R2, !PT ;  /* 0x0000000271297209 */ /* 0x000fe40007810000 */
[----:B------:R-:W-:Y:S02]  /*16940*/  FMNMX.FTZ R0, R111, R0, !PT ;  /* 0x000000006f007209 */ /* 0x000fe40007810000 */
        /* <DEDUP_REMOVED lines=111> */
[----:B-1----:R-:W-:Y:S02]  /*17040*/  FMNMX.FTZ R41, R41, R2, !PT ;  /* 0x0000000229297209 */ /* 0x002fe40007810000 */
[CC--:B------:R-:W-:Y:S02]  /*17050*/  ISETP.GE.AND P0, PT, R54.reuse, R241.reuse, PT ;  /* 0x000000f13600720c */ /* 0x0c0fe40003f06270 */
[----:B------:R-:W-:Y:S01]  /*17060*/  FMNMX.FTZ R0, R203, R0, !PT ;  /* 0x00000000cb007209 */ /* 0x000fe20007810000 */
[----:B------:R-:W1:Y:S01]  /*17070*/  SHFL.BFLY PT, R2, R42, 0x2, 0x1f ;  /* 0x0c401f002a027f89 */ /* 0x000e6200000e0000 */
[----:B------:R-:W-:Y:S01]  /*17080*/  ISETP.GE.OR P2, PT, R54, R240, !P0 ;  /* 0x000000f03600720c */ /* 0x000fe20004746670 */
[----:B------:R-:W-:Y:S01]  /*17090*/  IMAD.MOV.U32 R54, RZ, RZ, R215 ;  /* 0x000000ffff367224 */ /* 0x000fe200078e00d7 */
[C---:B------:R-:W-:Y:S02]  /*170a0*/  ISETP.GE.AND P0, PT, R55.reuse, R241, PT ;  /* 0x000000f13700720c */ /* 0x040fe40003f06270 */
[----:B------:R-:W-:Y:S02]  /*170b0*/  FMNMX.FTZ R0, R202, R0, !PT ;  /* 0x00000000ca007209 */ /* 0x000fe40007810000 */
[----:B------:R-:W-:Y:S01]  /*170c0*/  ISETP.GE.OR P1, PT, R55, R240, !P0 ;  /* 0x000000f03700720c */ /* 0x000fe20004726670 */
[----:B------:R-:W3:Y:S01]  /*170d0*/  SHFL.BFLY PT, R68, R41, 0x1, 0x1f ;  /* 0x0c201f0029447f89 */ /* 0x000ee200000e0000 */
[----:B------:R-:W-:Y:S01]  /*170e0*/  FMNMX.FTZ R0, R201, R0, !PT ;  /* 0x00000000c9007209 */ /* 0x000fe20007810000 */
[----:B------:R-:W-:Y:S01]  /*170f0*/  IMAD.MOV.U32 R55, RZ, RZ, R216 ;  /* 0x000000ffff377224 */ /* 0x000fe200078e00d8 */
[----:B------:R-:W-:Y:S02]  /*17100*/  LOP3.LUT P0, RZ, R252, 0x1, RZ, 0xc0, !PT ;  /* 0x00000001fcff7812 */ /* 0x000fe4000780c0ff */
[----:B------:R-:W-:Y:S02]  /*17110*/  FMNMX.FTZ R0, R200, R0, !PT ;  /* 0x00000000c8007209 */ /* 0x000fe40007810000 */
[----:B------:R-:W-:Y:S02]  /*17120*/  FSEL R112, R97, -INF , !P0 ;  /* 0xff80000061707808 */ /* 0x000fe40004000000 */
[----:B------:R-:W-:Y:S02]  /*17130*/  FSEL R109, R109, -INF , !P5 ;  /* 0xff8000006d6d7808 */ /* 0x000fe40006800000 */
[----:B------:R-:W-:Y:S02]  /*17140*/  FMNMX.FTZ R0, R112, R0, !PT ;  /* 0x0000000070007209 */ /* 0x000fe40007810000 */
[----:B--2---:R-:W-:Y:S01]  /*17150*/  FMNMX.FTZ R3, R3, R43, !PT ;  /* 0x0000002b03037209 */ /* 0x004fe20007810000 */
[----:B------:R-:W-:Y:S01]  /*17160*/  IMAD.MOV.U32 R43, RZ, RZ, R223 ;  /* 0x000000ffff2b7224 */ /* 0x000fe200078e00df */
[----:B------:R-:W-:Y:S02]  /*17170*/  FMNMX.FTZ R0, R110, R0, !PT ;  /* 0x000000006e007209 */ /* 0x000fe40007810000 */
[----:B-1----:R-:W-:Y:S02]  /*17180*/  FMNMX.FTZ R2, R42, R2, !PT ;  /* 0x000000022a027209 */ /* 0x002fe40007810000 */
[----:B------:R-:W-:Y:S02]  /*17190*/  FMNMX.FTZ R42, R109, R0, !PT ;  /* 0x000000006d2a7209 */ /* 0x000fe40007810000 */
[----:B------:R-:W1:Y:S01]  /*171a0*/  SHFL.BFLY PT, R0, R3, 0x1, 0x1f ;  /* 0x0c201f0003007f89 */ /* 0x000e6200000e0000 */
[----:B------:R-:W-:Y:S02]  /*171b0*/  FSEL R107, R107, -INF , !P4 ;  /* 0xff8000006b6b7808 */ /* 0x000fe40006000000 */
[----:B------:R-:W-:Y:S02]  /*171c0*/  FSEL R99, R5, -INF , !P3 ;  /* 0xff80000005637808 */ /* 0x000fe40005800000 */
[----:B------:R-:W-:Y:S01]  /*171d0*/  FMNMX.FTZ R5, R107, R42, !PT ;  /* 0x0000002a6b057209 */ /* 0x000fe20007810000 */
[----:B------:R-:W-:Y:S01]  /*171e0*/  IMAD.MOV.U32 R42, RZ, RZ, R218 ;  /* 0x000000ffff2a7224 */ /* 0x000fe200078e00da */
[----:B------:R-:W-:Y:S02]  /*171f0*/  FSEL R97, R4, -INF , !P2 ;  /* 0xff80000004617808 */ /* 0x000fe40005000000 */
[----:B------:R-:W-:Y:S01]  /*17200*/  ISETP.GE.AND P0, PT, R131, R241, PT ;  /* 0x000000f18300720c */ /* 0x000fe20003f06270 */
[----:B------:R-:W2:Y:S01]  /*17210*/  SHFL.BFLY PT, R4, R2, 0x1, 0x1f ;  /* 0x0c201f0002047f89 */ /* 0x000ea200000e0000 */
[----:B------:R-:W-:Y:S02]  /*17220*/  FMNMX.FTZ R5, R99, R5, !PT ;  /* 0x0000000563057209 */ /* 0x000fe40007810000 */
[----:B------:R-:W-:Y:S01]  /*17230*/  FSEL R96, R115, -INF , !P1 ;  /* 0xff80000073607808 */ /* 0x000fe20004800000 */
[----:B------:R-:W-:Y:S01]  /*17240*/  IMAD.MOV.U32 R115, RZ, RZ, R69 ;  /* 0x000000ffff737224 */ /* 0x000fe200078e0045 */
[----:B------:R-:W-:Y:S02]  /*17250*/  ISETP.GE.OR P0, PT, R131, R240, !P0 ;  /* 0x000000f08300720c */ /* 0x000fe40004706670 */
[----:B------:R-:W-:Y:S02]  /*17260*/  FMNMX.FTZ R5, R97, R5, !PT ;  /* 0x0000000561057209 */ /* 0x000fe40007810000 */
[----:B------:R-:W-:Y:S02]  /*17270*/  FSEL R69, R6, -INF , !P0 ;  /* 0xff80000006457808 */ /* 0x000fe40004000000 */
[----:B------:R-:W-:Y:S02]  /*17280*/  FMNMX.FTZ R6, R96, R5, !PT ;  /* 0x0000000560067209 */ /* 0x000fe40007810000 */
[----:B---3--:R-:W-:Y:S01]  /*17290*/  FMNMX.FTZ R68, R41, R68, !PT ;  /* 0x0000004429447209 */ /* 0x008fe20007810000 */
[----:B------:R-:W-:Y:S01]  /*172a0*/  IMAD.MOV.U32 R41, RZ, RZ, R217 ;  /* 0x000000ffff297224 */ /* 0x000fe200078e00d9 */
[----:B------:R-:W-:Y:S02]  /*172b0*/  FMNMX.FTZ R6, R69, R6, !PT ;  /* 0x0000000645067209 */ /* 0x000fe40007810000 */
[----:B-1----:R-:W-:Y:S01]  /*172c0*/  FMNMX.FTZ R3, R3, R0, !PT ;  /* 0x0000000003037209 */ /* 0x002fe20007810000 */
[C---:B------:R-:W-:Y:S01]  /*172d0*/  FMUL.FTZ R102, R68.reuse, c[0x0][0x23c] ;  /* 0x00008f0044667a20 */ /* 0x040fe20000410000 */
[----:B------:R-:W-:Y:S01]  /*172e0*/  FSETP.NEU.FTZ.AND P1, PT, R68, -INF , PT ;  /* 0xff8000004400780b */ /* 0x000fe20003f3d000 */
[----:B------:R-:W1:Y:S01]  /*172f0*/  SHFL.BFLY PT, R0, R6, 0x2, 0x1f ;  /* 0x0c401f0006007f89 */ /* 0x000e6200000e0000 */
[C---:B------:R-:W-:Y:S01]  /*17300*/  FSETP.NEU.FTZ.AND P0, PT, R3.reuse, -INF , PT ;  /* 0xff8000000300780b */ /* 0x040fe20003f1d000 */
[----:B------:R-:W-:Y:S01]  /*17310*/  FMUL.FTZ R100, R3, c[0x0][0x23c] ;  /* 0x00008f0003647a20 */ /* 0x000fe20000410000 */
[----:B------:R-:W-:Y:S02]  /*17320*/  FSEL R102, R102, RZ, P1 ;  /* 0x000000ff66667208 */ /* 0x000fe40000800000 */
[----:B--2---:R-:W-:Y:S02]  /*17330*/  FMNMX.FTZ R2, R2, R4, !PT ;  /* 0x0000000402027209 */ /* 0x004fe40007810000 */
[----:B------:R-:W-:Y:S01]  /*17340*/  FSEL R100, R100, RZ, P0 ;  /* 0x000000ff64647208 */ /* 0x000fe20000000000 */
[--C-:B------:R-:W-:Y:S01]  /*17350*/  FFMA.FTZ R59, R28, c[0x0][0x23c], -R102.reuse ;  /* 0x00008f001c3b7a23 */ /* 0x100fe20000010866 */
[----:B------:R-:W-:Y:S01]  /*17360*/  FSETP.NEU.FTZ.AND P2, PT, R2, -INF , PT ;  /* 0xff8000000200780b */ /* 0x000fe20003f5d000 */
[----:B------:R-:W-:Y:S01]  /*17370*/  FFMA.FTZ R249, R21, c[0x0][0x23c], -R102 ;  /* 0x00008f0015f97a23 */ /* 0x000fe20000010866 */
[----:B------:R-:W-:Y:S01]  /*17380*/  FSEL R4, R3, RZ, P0 ;  /* 0x000000ff03047208 */ /* 0x000fe20000000000 */
[----:B------:R-:W-:Y:S01]  /*17390*/  IMAD.MOV.U32 R21, RZ, RZ, R66 ;  /* 0x000000ffff157224 */ /* 0x000fe200078e0042 */
[----:B------:R-:W-:Y:S01]  /*173a0*/  FSEL R5, R68, RZ, P1 ;  /* 0x000000ff44057208 */ /* 0x000fe20000800000 */
[----:B------:R-:W-:Y:S01]  /*173b0*/  FFMA.FTZ R233, R45, c[0x0][0x23c], -R102 ;  /* 0x00008f002de97a23 */ /* 0x000fe20000010866 */
[----:B------:R-:W-:Y:S01]  /*173c0*/  FSEL R71, R2, RZ, P2 ;  /* 0x000000ff02477208 */ /* 0x000fe20001000000 */
[----:B------:R-:W-:Y:S02]  /*173d0*/  IMAD.MOV.U32 R45, RZ, RZ, R115 ;  /* 0x000000ffff2d7224 */ /* 0x000fe400078e0073 */
[----:B------:R-:W-:Y:S02]  /*173e0*/  FFMA.FTZ R207, R207, c[0x0][0x23c], -R100 ;  /* 0x00008f00cfcf7a23 */ /* 0x000fe40000010864 */
[----:B------:R-:W-:Y:S02]  /*173f0*/  FFMA.FTZ R80, R113, c[0x0][0x23c], -R102 ;  /* 0x00008f0071507a23 */ /* 0x000fe40000010866 */
[----:B------:R2:W-:Y:S01]  /*17400*/  MUFU.EX2 R228, R207 ;  /* 0x000000cf00e47308 */ /* 0x0005e20000000800 */
[----:B------:R-:W-:Y:S01]  /*17410*/  FADD.FTZ R5, -R5, R198 ;  /* 0x000000c605057221 */ /* 0x000fe20000010100 */
[----:B-1----:R-:W-:Y:S01]  /*17420*/  FMNMX.FTZ R0, R6, R0, !PT ;  /* 0x0000000006007209 */ /* 0x002fe20007810000 */
[--C-:B------:R-:W-:Y:S02]  /*17430*/  FFMA.FTZ R8, R8, c[0x0][0x23c], -R100.reuse ;  /* 0x00008f0008087a23 */ /* 0x100fe40000010864 */
[----:B------:R-:W-:Y:S02]  /*17440*/  FFMA.FTZ R111, R111, c[0x0][0x23c], -R100 ;  /* 0x00008f006f6f7a23 */ /* 0x000fe40000010864 */
[----:B------:R-:W1:Y:S01]  /*17450*/  SHFL.BFLY PT, R6, R0, 0x1, 0x1f ;  /* 0x0c201f0000067f89 */ /* 0x000e6200000e0000 */
[----:B------:R-:W-:Y:S02]  /*17460*/  FMUL.FTZ R5, R5, c[0x0][0x23c] ;  /* 0x00008f0005057a20 */ /* 0x000fe40000410000 */
[----:B------:R-:W-:Y:S02]  /*17470*/  FADD.FTZ R4, -R4, R199 ;  /* 0x000000c704047221 */ /* 0x000fe40000010100 */
[--C-:B------:R-:W-:Y:S02]  /*17480*/  FFMA.FTZ R67, R74, c[0x0][0x23c], -R102.reuse ;  /* 0x00008f004a437a23 */ /* 0x100fe40000010866 */
[----:B------:R3:W-:Y:S01]  /*17490*/  MUFU.EX2 R74, R8 ;  /* 0x00000008004a7308 */ /* 0x0007e20000000800 */
[--C-:B------:R-:W-:Y:S02]  /*174a0*/  FFMA.FTZ R108, R108, c[0x0][0x23c], -R102.reuse ;  /* 0x00008f006c6c7a23 */ /* 0x100fe40000010866 */
[--C-:B------:R-:W-:Y:S02]  /*174b0*/  FFMA.FTZ R104, R104, c[0x0][0x23c], -R102.reuse ;  /* 0x00008f0068687a23 */ /* 0x100fe40000010866 */
[----:B------:R-:W-:Y:S02]  /*174c0*/  FMUL.FTZ R4, R4, c[0x0][0x23c] ;  /* 0x00008f0004047a20 */ /* 0x000fe40000410000 */
[--C-:B------:R-:W-:Y:S02]  /*174d0*/  FFMA.FTZ R199, R35, c[0x0][0x23c], -R102.reuse ;  /* 0x00008f0023c77a23 */ /* 0x100fe40000010866 */
[--C-:B------:R-:W-:Y:S01]  /*174e0*/  FFMA.FTZ R238, R27, c[0x0][0x23c], -R102.reuse ;  /* 0x00008f001bee7a23 */ /* 0x100fe20000010866 */
[----:B------:R-:W-:Y:S01]  /*174f0*/  MUFU.EX2 R229, R108 ;  /* 0x0000006c00e57308 */ /* 0x000fe20000000800 */
[--C-:B--2---:R-:W-:Y:S02]  /*17500*/  FFMA.FTZ R207, R26, c[0x0][0x23c], -R102.reuse ;  /* 0x00008f001acf7a23 */ /* 0x104fe40000010866 */
[----:B------:R-:W-:Y:S02]  /*17510*/  FFMA.FTZ R215, R46, c[0x0][0x23c], -R102 ;  /* 0x00008f002ed77a23 */ /* 0x000fe40000010866 */
[----:B------:R-:W-:Y:S01]  /*17520*/  FFMA.FTZ R27, R20, c[0x0][0x23c], -R100 ;  /* 0x00008f00141b7a23 */ /* 0x000fe20000010864 */
[----:B-1----:R-:W-:Y:S01]  /*17530*/  FMNMX.FTZ R0, R0, R6, !PT ;  /* 0x0000000600007209 */ /* 0x002fe20007810000 */
[----:B------:R-:W-:Y:S03]  /*17540*/  FMUL.FTZ R6, R2, c[0x0][0x23c] ;  /* 0x00008f0002067a20 */ /* 0x000fe60000410000 */
[----:B------:R-:W-:Y:S01]  /*17550*/  MUFU.EX2 R26, R111 ;  /* 0x0000006f001a7308 */ /* 0x000fe20000000800 */
[----:B------:R-:W-:Y:S01]  /*17560*/  FSETP.NEU.FTZ.AND P0, PT, R0, -INF , PT ;  /* 0xff8000000000780b */ /* 0x000fe20003f1d000 */
[--C-:B------:R-:W-:Y:S01]  /*17570*/  FFMA.FTZ R57, R116, c[0x0][0x23c], -R102.reuse ;  /* 0x00008f0074397a23 */ /* 0x100fe20000010866 */
[----:B------:R-:W-:Y:S01]  /*17580*/  FSEL R28, R6, RZ, P2 ;  /* 0x000000ff061c7208 */ /* 0x000fe20001000000 */
[----:B------:R-:W-:Y:S01]  /*17590*/  FFMA.FTZ R218, R120, c[0x0][0x23c], -R102 ;  /* 0x00008f0078da7a23 */ /* 0x000fe20000010866 */
[----:B---3--:R-:W-:Y:S01]  /*175a0*/  FSEL R8, R0, RZ, P0 ;  /* 0x000000ff00087208 */ /* 0x008fe20000000000 */
[----:B------:R-:W-:Y:S02]  /*175b0*/  FFMA.FTZ R248, R22, c[0x0][0x23c], -R100 ;  /* 0x00008f0016f87a23 */ /* 0x000fe40000010864 */
[----:B------:R-:W-:Y:S02]  /*175c0*/  FFMA.FTZ R14, R14, c[0x0][0x23c], -R28 ;  /* 0x00008f000e0e7a23 */ /* 0x000fe4000001081c */
[----:B------:R-:W1:Y:S01]  /*175d0*/  MUFU.EX2 R6, R5 ;  /* 0x0000000500067308 */ /* 0x000e620000000800 */
[--C-:B------:R-:W-:Y:S02]  /*175e0*/  FFMA.FTZ R239, R23, c[0x0][0x23c], -R100.reuse ;  /* 0x00008f0017ef7a23 */ /* 0x100fe40000010864 */
[--C-:B------:R-:W-:Y:S02]  /*175f0*/  FFMA.FTZ R236, R33, c[0x0][0x23c], -R100.reuse ;  /* 0x00008f0021ec7a23 */ /* 0x100fe40000010864 */
[--C-:B------:R-:W-:Y:S02]  /*17600*/  FFMA.FTZ R235, R34, c[0x0][0x23c], -R100.reuse ;  /* 0x00008f0022eb7a23 */ /* 0x100fe40000010864 */
[--C-:B------:R-:W-:Y:S02]  /*17610*/  FFMA.FTZ R217, R38, c[0x0][0x23c], -R100.reuse ;  /* 0x00008f0026d97a23 */ /* 0x100fe40000010864 */
[----:B------:R-:W-:Y:S01]  /*17620*/  FFMA.FTZ R216, R37, c[0x0][0x23c], -R100 ;  /* 0x00008f0025d87a23 */ /* 0x000fe20000010864 */
[----:B------:R2:W-:Y:S01]  /*17630*/  MUFU.EX2 R223, R14 ;  /* 0x0000000e00df7308 */ /* 0x0005e20000000800 */
[----:B------:R-:W-:Y:S02]  /*17640*/  FFMA.FTZ R98, R98, c[0x0][0x23c], -R28 ;  /* 0x00008f0062627a23 */ /* 0x000fe4000001081c */
[--C-:B------:R-:W-:Y:S02]  /*17650*/  FFMA.FTZ R232, R48, c[0x0][0x23c], -R100.reuse ;  /* 0x00008f0030e87a23 */ /* 0x100fe40000010864 */
[--C-:B------:R-:W-:Y:S02]  /*17660*/  FFMA.FTZ R237, R52, c[0x0][0x23c], -R100.reuse ;  /* 0x00008f0034ed7a23 */ /* 0x100fe40000010864 */
[----:B------:R-:W-:Y:S02]  /*17670*/  FFMA.FTZ R251, R83, c[0x0][0x23c], -R100 ;  /* 0x00008f0053fb7a23 */ /* 0x000fe40000010864 */
[----:B------:R-:W-:Y:S01]  /*17680*/  IMAD.MOV.U32 R113, RZ, RZ, R225 ;  /* 0x000000ffff717224 */ /* 0x000fe200078e00e1 */
[----:B------:R3:W-:Y:S01]  /*17690*/  MUFU.EX2 R66, R98 ;  /* 0x0000006200427308 */ /* 0x0007e20000000800 */
[----:B------:R-:W-:Y:S02]  /*176a0*/  FFMA.FTZ R9, R9, c[0x0][0x23c], -R28 ;  /* 0x00008f0009097a23 */ /* 0x000fe4000001081c */
[----:B------:R-:W-:Y:S02]  /*176b0*/  FFMA.FTZ R78, R24, c[0x0][0x23c], -R102 ;  /* 0x00008f00184e7a23 */ /* 0x000fe40000010866 */
[----:B------:R-:W-:Y:S02]  /*176c0*/  IMAD.MOV.U32 R24, RZ, RZ, R214 ;  /* 0x000000ffff187224 */ /* 0x000fe400078e00d6 */
[----:B------:R-:W-:Y:S02]  /*176d0*/  FFMA.FTZ R61, R61, c[0x0][0x23c], -R102 ;  /* 0x00008f003d3d7a23 */ /* 0x000fe40000010866 */
[----:B------:R-:W-:Y:S01]  /*176e0*/  FFMA.FTZ R73, R103, c[0x0][0x23c], -R100 ;  /* 0x00008f0067497a23 */ /* 0x000fe20000010864 */
[----:B------:R4:W-:Y:S01]  /*176f0*/  MUFU.EX2 R226, R104 ;  /* 0x0000006800e27308 */ /* 0x0009e20000000800 */
[----:B------:R-:W-:Y:S02]  /*17700*/  FADD.FTZ R8, -R8, R196 ;  /* 0x000000c408087221 */ /* 0x000fe40000010100 */
[--C-:B------:R-:W-:Y:S01]  /*17710*/  FFMA.FTZ R196, R82, c[0x0][0x23c], -R100.reuse ;  /* 0x00008f0052c47a23 */ /* 0x100fe20000010864 */
[----:B--2---:R-:W2:Y:S01]  /*17720*/  LDL.LU R14, [R1+0x1c] ;  /* 0x00001c00010e7983 */ /* 0x004ea20000300800 */
[--C-:B------:R-:W-:Y:S02]  /*17730*/  FFMA.FTZ R47, R47, c[0x0][0x23c], -R100.reuse ;  /* 0x00008f002f2f7a23 */ /* 0x100fe40000010864 */
[--C-:B------:R-:W-:Y:S02]  /*17740*/  FFMA.FTZ R62, R62, c[0x0][0x23c], -R100.reuse ;  /* 0x00008f003e3e7a23 */ /* 0x100fe40000010864 */
[--C-:B------:R-:W-:Y:S01]  /*17750*/  FFMA.FTZ R63, R63, c[0x0][0x23c], -R100.reuse ;  /* 0x00008f003f3f7a23 */ /* 0x100fe20000010864 */
[----:B------:R-:W-:Y:S01]  /*17760*/  MUFU.EX2 R35, R9 ;  /* 0x0000000900237308 */ /* 0x000fe20000000800 */
[--C-:B------:R-:W-:Y:S02]  /*17770*/  FFMA.FTZ R15, R15, c[0x0][0x23c], -R100.reuse ;  /* 0x00008f000f0f7a23 */ /* 0x100fe40000010864 */
[--C-:B------:R-:W-:Y:S02]  /*17780*/  FFMA.FTZ R76, R76, c[0x0][0x23c], -R100.reuse ;  /* 0x00008f004c4c7a23 */ /* 0x100fe40000010864 */
[----:B---3--:R-:W-:Y:S02]  /*17790*/  FMUL.FTZ R98, R0, c[0x0][0x23c] ;  /* 0x00008f0000627a20 */ /* 0x008fe40000410000 */
[--C-:B------:R-:W-:Y:S02]  /*177a0*/  FFMA.FTZ R77, R77, c[0x0][0x23c], -R100.reuse ;  /* 0x00008f004d4d7a23 */ /* 0x100fe40000010864 */
[----:B------:R-:W-:Y:S01]  /*177b0*/  FFMA.FTZ R211, R211, c[0x0][0x23c], -R100 ;  /* 0x00008f00d3d37a23 */ /* 0x000fe20000010864 */
[----:B------:R-:W3:Y:S01]  /*177c0*/  MUFU.EX2 R9, R4 ;  /* 0x0000000400097308 */ /* 0x000ee20000000800 */
[----:B------:R-:W-:Y:S01]  /*177d0*/  FSEL R98, R98, RZ, P0 ;  /* 0x000000ff62627208 */ /* 0x000fe20000000000 */
[----:B------:R-:W-:Y:S01]  /*177e0*/  FFMA.FTZ R72, R105, c[0x0][0x23c], -R102 ;  /* 0x00008f0069487a23 */ /* 0x000fe20000010866 */
[----:B------:R-:W-:Y:S01]  /*177f0*/  FSETP.NEU.FTZ.AND P0, PT, R2, -INF , PT ;  /* 0xff8000000200780b */ /* 0x000fe20003f1d000 */
[----:B------:R-:W-:Y:S02]  /*17800*/  FFMA.FTZ R209, R209, c[0x0][0x23c], -R100 ;  /* 0x00008f00d1d17a23 */ /* 0x000fe40000010864 */
[----:B------:R-:W-:Y:S02]  /*17810*/  FFMA.FTZ R115, R10, c[0x0][0x23c], -R98 ;  /* 0x00008f000a737a23 */ /* 0x000fe40000010862 */
[----:B------:R-:W2:Y:S01]  /*17820*/  LDL.LU R10, [R1+0x18] ;  /* 0x00001800010a7983 */ /* 0x000ea20000300800 */
[----:B------:R-:W-:Y:S01]  /*17830*/  FFMA.FTZ R121, R121, c[0x0][0x23c], -R100 ;  /* 0x00008f0079797a23 */ /* 0x000fe20000010864 */
[----:B------:R-:W-:Y:S01]  /*17840*/  MUFU.EX2 R72, R72 ;  /* 0x0000004800487308 */ /* 0x000fe20000000800 */
[----:B------:R-:W-:Y:S02]  /*17850*/  IMAD.MOV.U32 R46, RZ, RZ, R113 ;  /* 0x000000ffff2e7224 */ /* 0x000fe400078e0071 */
[----:B------:R-:W-:Y:S02]  /*17860*/  IMAD.MOV.U32 R113, RZ, RZ, R65 ;  /* 0x000000ffff717224 */ /* 0x000fe400078e0041 */
[----:B-1----:R-:W-:Y:S02]  /*17870*/  FMUL.FTZ R65, R6, R193 ;  /* 0x000000c106417220 */ /* 0x002fe40000410000 */
[----:B------:R-:W-:Y:S02]  /*17880*/  IMAD.MOV.U32 R193, RZ, RZ, R26 ;  /* 0x000000ffffc17224 */ /* 0x000fe400078e001a */
[----:B------:R-:W-:Y:S01]  /*17890*/  IMAD.MOV.U32 R26, RZ, RZ, R67 ;  /* 0x000000ffff1a7224 */ /* 0x000fe200078e0043 */
[----:B------:R-:W-:Y:S01]  /*178a0*/  MUFU.EX2 R73, R73 ;  /* 0x0000004900497308 */ /* 0x000fe20000000800 */
[--C-:B------:R-:W-:Y:S02]  /*178b0*/  FFMA.FTZ R120, R16, c[0x0][0x23c], -R100.reuse ;  /* 0x00008f0010787a23 */ /* 0x100fe40000010864 */
[--C-:B------:R-:W-:Y:S02]  /*178c0*/  FFMA.FTZ R117, R17, c[0x0][0x23c], -R100.reuse ;  /* 0x00008f0011757a23 */ /* 0x100fe40000010864 */
[--C-:B------:R-:W-:Y:S02]  /*178d0*/  FFMA.FTZ R116, R114, c[0x0][0x23c], -R100.reuse ;  /* 0x00008f0072747a23 */ /* 0x100fe40000010864 */
[--C-:B------:R-:W-:Y:S02]  /*178e0*/  FFMA.FTZ R105, R18, c[0x0][0x23c], -R100.reuse ;  /* 0x00008f0012697a23 */ /* 0x100fe40000010864 */
[--C-:B----4-:R-:W-:Y:S01]  /*178f0*/  FFMA.FTZ R104, R19, c[0x0][0x23c], -R100.reuse ;  /* 0x00008f0013687a23 */ /* 0x110fe20000010864 */
[----:B------:R-:W-:Y:S01]  /*17900*/  MUFU.EX2 R115, R115 ;  /* 0x0000007300737308 */ /* 0x000fe20000000800 */
[----:B------:R-:W-:Y:S02]  /*17910*/  FFMA.FTZ R101, R101, c[0x0][0x23c], -R100 ;  /* 0x00008f0065657a23 */ /* 0x000fe40000010864 */
[C---:B---3--:R-:W-:Y:S02]  /*17920*/  FMUL.FTZ R18, R9.reuse, R170 ;  /* 0x000000aa09127220 */ /* 0x048fe40000410000 */
[----:B------:R-:W-:Y:S02]  /*17930*/  IMAD.MOV.U32 R170, RZ, RZ, R27 ;  /* 0x000000ffffaa7224 */ /* 0x000fe400078e001b */
[----:B------:R-:W-:Y:S02]  /*17940*/  FMUL.FTZ R19, R9, R171 ;  /* 0x000000ab09137220 */ /* 0x000fe40000410000 */
[----:B------:R-:W-:Y:S01]  /*17950*/  IMAD.MOV.U32 R171, RZ, RZ, R24 ;  /* 0x000000ffffab7224 */ /* 0x000fe200078e0018 */
[----:B------:R-:W-:Y:S01]  /*17960*/  MUFU.EX2 R207, R207 ;  /* 0x000000cf00cf7308 */ /* 0x000fe20000000800 */
[----:B------:R-:W-:Y:S02]  /*17970*/  FADD.FTZ R71, -R71, R197 ;  /* 0x000000c547477221 */ /* 0x000fe40000010100 */
[--C-:B------:R-:W-:Y:S02]  /*17980*/  FFMA.FTZ R197, R40, c[0x0][0x23c], -R102.reuse ;  /* 0x00008f0028c57a23 */ /* 0x100fe40000010866 */
[----:B------:R-:W-:Y:S02]  /*17990*/  IMAD.MOV.U32 R40, RZ, RZ, R61 ;  /* 0x000000ffff287224 */ /* 0x000fe400078e003d */
[----:B------:R-:W-:Y:S02]  /*179a0*/  FFMA.FTZ R108, R30, c[0x0][0x23c], -R102 ;  /* 0x00008f001e6c7a23 */ /* 0x000fe40000010866 */
[--C-:B------:R-:W-:Y:S01]  /*179b0*/  FFMA.FTZ R30, R51, c[0x0][0x23c], -R100.reuse ;  /* 0x00008f00331e7a23 */ /* 0x100fe20000010864 */
[----:B------:R-:W-:Y:S01]  /*179c0*/  MUFU.EX2 R199, R199 ;  /* 0x000000c700c77308 */ /* 0x000fe20000000800 */
[----:B------:R-:W-:Y:S02]  /*179d0*/  FFMA.FTZ R100, R25, c[0x0][0x23c], -R100 ;  /* 0x00008f0019647a23 */ /* 0x000fe40000010864 */
[----:B------:R-:W-:Y:S02]  /*179e0*/  IMAD.MOV.U32 R61, RZ, RZ, R46 ;  /* 0x000000ffff3d7224 */ /* 0x000fe400078e002e */
[----:B------:R-:W-:Y:S02]  /*179f0*/  IMAD.MOV.U32 R46, RZ, RZ, R41 ;  /* 0x000000ffff2e7224 */ /* 0x000fe400078e0029 */
[----:B------:R-:W-:Y:S02]  /*17a00*/  IMAD.MOV.U32 R41, RZ, RZ, R54 ;  /* 0x000000ffff297224 */ /* 0x000fe400078e0036 */
[----:B------:R-:W-:Y:S01]  /*17a10*/  FMUL.FTZ R54, R9, R190 ;  /* 0x000000be09367220 */ /* 0x000fe20000410000 */
[----:B------:R-:W-:Y:S01]  /*17a20*/  MUFU.EX2 R196, R196 ;  /* 0x000000c400c47308 */ /* 0x000fe20000000800 */
[----:B------:R-:W-:Y:S02]  /*17a30*/  IMAD.MOV.U32 R190, RZ, RZ, R26 ;  /* 0x000000ffffbe7224 */ /* 0x000fe400078e001a */
[----:B------:R-:W1:Y:S01]  /*17a40*/  LDSM.16.MT88.4 R24, [R224+0x8000] ;  /* 0x00800000e018783b */ /* 0x000e620000004200 */
[----:B------:R-:W-:Y:S02]  /*17a50*/  FMUL.FTZ R71, R71, c[0x0][0x23c] ;  /* 0x00008f0047477a20 */ /* 0x000fe40000410000 */
[----:B------:R-:W-:Y:S02]  /*17a60*/  FFMA.FTZ R106, R106, c[0x0][0x23c], -R102 ;  /* 0x00008f006a6a7a23 */ /* 0x000fe40000010866 */
[----:B------:R-:W-:Y:S02]  /*17a70*/  FFMA.FTZ R7, R7, c[0x0][0x23c], -R28 ;  /* 0x00008f0007077a23 */ /* 0x000fe4000001081c */
[----:B------:R-:W3:Y:S01]  /*17a80*/  MUFU.EX2 R225, R106 ;  /* 0x0000006a00e17308 */ /* 0x000ee20000000800 */
[----:B------:R-:W-:Y:S02]  /*17a90*/  FMUL.FTZ R8, R8, c[0x0][0x23c] ;  /* 0x00008f0008087a20 */ /* 0x000fe40000410000 */
[--C-:B------:R-:W-:Y:S02]  /*17aa0*/  FFMA.FTZ R79, R53, c[0x0][0x23c], -R102.reuse ;  /* 0x00008f00354f7a23 */ /* 0x100fe40000010866 */
[C---:B------:R-:W-:Y:S02]  /*17ab0*/  FMUL.FTZ R4, R6.reuse, R164 ;  /* 0x000000a406047220 */ /* 0x040fe40000410000 */
[C---:B------:R-:W-:Y:S02]  /*17ac0*/  FMUL.FTZ R5, R6.reuse, R165 ;  /* 0x000000a506057220 */ /* 0x040fe40000410000 */
[C---:B------:R-:W-:Y:S01]  /*17ad0*/  FMUL.FTZ R16, R6.reuse, R168 ;  /* 0x000000a806107220 */ /* 0x040fe20000410000 */
[----:B------:R4:W-:Y:S01]  /*17ae0*/  MUFU.EX2 R214, R7 ;  /* 0x0000000700d67308 */ /* 0x0009e20000000800 */
        /* <DEDUP_REMOVED lines=9> */
[C---:B------:R-:W-:Y:S02]  /*17b80*/  FMUL.FTZ R36, R6.reuse, R180 ;  /* 0x000000b406247220 */ /* 0x040fe40000410000 */
[--C-:B------:R-:W-:Y:S01]  /*17b90*/  FFMA.FTZ R122, R49, c[0x0][0x23c], -R102.reuse ;  /* 0x00008f00317a7a23 */ /* 0x100fe20000010866 */
[----:B------:R-:W-:Y:S01]  /*17ba0*/  MUFU.EX2 R197, R197 ;  /* 0x000000c500c57308 */ /* 0x000fe20000000800 */
[----:B------:R-:W-:Y:S02]  /*17bb0*/  FMUL.FTZ R49, R6, R185 ;  /* 0x000000b906317220 */ /* 0x000fe40000410000 */
[--C-:B------:R-:W-:Y:S02]  /*17bc0*/  FFMA.FTZ R118, R32, c[0x0][0x23c], -R102.reuse ;  /* 0x00008f0020767a23 */ /* 0x100fe40000010866 */
[C---:B------:R-:W-:Y:S02]  /*17bd0*/  FMUL.FTZ R32, R6.reuse, R176 ;  /* 0x000000b006207220 */ /* 0x040fe40000410000 */
[----:B------:R-:W-:Y:S02]  /*17be0*/  IMAD.MOV.U32 R28, RZ, RZ, R21 ;  /* 0x000000ffff1c7224 */ /* 0x000fe400078e0015 */
[----:B------:R-:W-:Y:S01]  /*17bf0*/  FMUL.FTZ R21, R6, R173 ;  /* 0x000000ad06157220 */ /* 0x000fe20000410000 */
[----:B------:R-:W-:Y:S01]  /*17c00*/  MUFU.EX2 R198, R198 ;  /* 0x000000c600c67308 */ /* 0x000fe20000000800 */
[----:B------:R-:W-:Y:S02]  /*17c10*/  FFMA.FTZ R131, R60, c[0x0][0x23c], -R102 ;  /* 0x00008f003c837a23 */ /* 0x000fe40000010866 */
[----:B------:R-:W-:Y:S02]  /*17c20*/  IMAD.MOV.U32 R60, RZ, RZ, R64 ;  /* 0x000000ffff3c7224 */ /* 0x000fe400078e0040 */
[----:B------:R-:W-:Y:S02]  /*17c30*/  FMUL.FTZ R64, R6, R192 ;  /* 0x000000c006407220 */ /* 0x000fe40000410000 */
[----:B------:R-:W-:Y:S02]  /*17c40*/  FMUL.FTZ R67, R9, R195 ;  /* 0x000000c309437220 */ /* 0x000fe40000410000 */
[--C-:B------:R-:W-:Y:S01]  /*17c50*/  FFMA.FTZ R111, R13, c[0x0][0x23c], -R98.reuse ;  /* 0x00008f000d6f7a23 */ /* 0x100fe20000010862 */
[----:B------:R-:W-:Y:S01]  /*17c60*/  MUFU.EX2 R131, R131 ;  /* 0x0000008300837308 */ /* 0x000fe20000000800 */
[--C-:B------:R-:W-:Y:S02]  /*17c70*/  FFMA.FTZ R114, R11, c[0x0][0x23c], -R98.reuse ;  /* 0x00008f000b727a23 */ /* 0x100fe40000010862 */
[----:B------:R-:W-:Y:S02]  /*17c80*/  IMAD.MOV.U32 R195, RZ, RZ, R113 ;  /* 0x000000ffffc37224 */ /* 0x000fe400078e0071 */
[----:B------:R-:W-:Y:S02]  /*17c90*/  FFMA.FTZ R113, R12, c[0x0][0x23c], -R98 ;  /* 0x00008f000c717a23 */ /* 0x000fe40000010862 */
[----:B------:R-:W-:Y:S02]  /*17ca0*/  IMAD.MOV.U32 R189, RZ, RZ, R40 ;  /* 0x000000ffffbd7224 */ /* 0x000fe400078e0028 */
[----:B------:R-:W-:Y:S01]  /*17cb0*/  IMAD.MOV.U32 R173, RZ, RZ, R41 ;  /* 0x000000ffffad7224 */ /* 0x000fe200078e0029 */
[----:B------:R-:W1:Y:S01]  /*17cc0*/  MUFU.EX2 R111, R111 ;  /* 0x0000006f006f7308 */ /* 0x000e620000000800 */
[----:B------:R-:W-:Y:S02]  /*17cd0*/  IMAD.MOV.U32 R176, RZ, RZ, R42 ;  /* 0x000000ffffb07224 */ /* 0x000fe400078e002a */
[----:B------:R-:W-:Y:S02]  /*17ce0*/  IMAD.MOV.U32 R180, RZ, RZ, R43 ;  /* 0x000000ffffb47224 */ /* 0x000fe400078e002b */
[----:B------:R-:W1:Y:S01]  /*17cf0*/  LDSM.16.MT88.4 R40, [R222+0x8000] ;  /* 0x00800000de28783b */ /* 0x000e620000004200 */
[----:B------:R-:W-:Y:S02]  /*17d00*/  IMAD.MOV.U32 R188, RZ, RZ, R56 ;  /* 0x000000ffffbc7224 */ /* 0x000fe400078e0038 */
[----:B------:R-:W-:Y:S02]  /*17d10*/  IMAD.MOV.U32 R169, RZ, RZ, R57 ;  /* 0x000000ffffa97224 */ /* 0x000fe400078e0039 */
[----:B------:R-:W-:Y:S01]  /*17d20*/  MUFU.EX2 R114, R114 ;  /* 0x0000007200727308 */ /* 0x000fe20000000800 */
[----:B------:R-:W-:Y:S02]  /*17d30*/  IMAD.MOV.U32 R177, RZ, RZ, R81 ;  /* 0x000000ffffb17224 */ /* 0x000fe400078e0051 */
[C---:B----4-:R-:W-:Y:S02]  /*17d40*/  FMUL.FTZ R7, R9.reuse, R167 ;  /* 0x000000a709077220 */ /* 0x050fe40000410000 */
[C---:B------:R-:W-:Y:S02]  /*17d50*/  FMUL.FTZ R51, R9.reuse, R187 ;  /* 0x000000bb09337220 */ /* 0x040fe40000410000 */
[----:B------:R-:W-:Y:S02]  /*17d60*/  IMAD.MOV.U32 R187, RZ, RZ, R66 ;  /* 0x000000ffffbb7224 */ /* 0x000fe400078e0042 */
[----:B------:R-:W-:Y:S01]  /*17d70*/  FMUL.FTZ R66, R9, R194 ;  /* 0x000000c209427220 */ /* 0x000fe20000410000 */
[----:B------:R-:W-:Y:S01]  /*17d80*/  MUFU.EX2 R113, R113 ;  /* 0x0000007100717308 */ /* 0x000fe20000000800 */
[----:B------:R-:W-:Y:S02]  /*17d90*/  FFMA.FTZ R75, R75, c[0x0][0x23c], -R102 ;  /* 0x00008f004b4b7a23 */ /* 0x000fe40000010866 */
[----:B------:R-:W-:Y:S02]  /*17da0*/  IMAD.MOV.U32 R172, RZ, RZ, R74 ;  /* 0x000000ffffac7224 */ /* 0x000fe400078e004a */
[----:B------:R-:W-:Y:S02]  /*17db0*/  IMAD.MOV.U32 R74, RZ, RZ, R75 ;  /* 0x000000ffff4a7224 */ /* 0x000fe400078e004b */
[----:B------:R-:W-:Y:S02]  /*17dc0*/  IMAD.MOV.U32 R75, RZ, RZ, R60 ;  /* 0x000000ffff4b7224 */ /* 0x000fe400078e003c */
[----:B------:R-:W-:Y:S01]  /*17dd0*/  IMAD.MOV.U32 R194, RZ, RZ, R74 ;  /* 0x000000ffffc27224 */ /* 0x000fe200078e004a */
[----:B------:R-:W-:Y:S01]  /*17de0*/  MUFU.EX2 R122, R122 ;  /* 0x0000007a007a7308 */ /* 0x000fe20000000800 */
[----:B---3--:R-:W-:Y:S01]  /*17df0*/  F2FP.PACK_AB R74, R225, R226 ;  /* 0x000000e2e14a723e */ /* 0x008fe200000000ff */
[----:B------:R-:W-:Y:S02]  /*17e00*/  IMAD.MOV.U32 R185, RZ, RZ, R35 ;  /* 0x000000ffffb97224 */ /* 0x000fe400078e0023 */
[C---:B------:R-:W-:Y:S02]  /*17e10*/  FMUL.FTZ R22, R9.reuse, R174 ;  /* 0x000000ae09167220 */ /* 0x040fe40000410000 */
[C---:B------:R-:W-:Y:S02]  /*17e20*/  FMUL.FTZ R23, R9.reuse, R175 ;  /* 0x000000af09177220 */ /* 0x040fe40000410000 */
[C---:B------:R-:W-:Y:S02]  /*17e30*/  FMUL.FTZ R34, R9.reuse, R178 ;  /* 0x000000b209227220 */ /* 0x040fe40000410000 */
[----:B------:R-:W-:Y:S01]  /*17e40*/  MUFU.EX2 R121, R121 ;  /* 0x0000007900797308 */ /* 0x000fe20000000800 */
[C---:B------:R-:W-:Y:S02]  /*17e50*/  FMUL.FTZ R35, R9.reuse, R179 ;  /* 0x000000b309237220 */ /* 0x040fe40000410000 */
[----:B------:R-:W-:Y:S02]  /*17e60*/  FMUL.FTZ R38, R9, R182 ;  /* 0x000000b609267220 */ /* 0x000fe40000410000 */
[----:B------:R-:W-:Y:S01]  /*17e70*/  IMAD.MOV.U32 R179, RZ, RZ, R77 ;  /* 0x000000ffffb37224 */ /* 0x000fe200078e004d */
[----:B-1----:R-:W-:Y:S01]  /*17e80*/  F2FP.PACK_AB R77, R111, R115 ;  /* 0x000000736f4d723e */ /* 0x002fe200000000ff */
[----:B------:R-:W-:Y:S01]  /*17e90*/  IMAD.MOV.U32 R174, RZ, RZ, R78 ;  /* 0x000000ffffae7224 */ /* 0x000fe200078e004e */
[----:B------:R-:W-:Y:S01]  /*17ea0*/  F2FP.PACK_AB R78, R214, R223 ;  /* 0x000000dfd64e723e */ /* 0x000fe200000000ff */
[----:B------:R-:W-:Y:S01]  /*17eb0*/  FFMA.FTZ R210, R39, c[0x0][0x23c], -R102 ;  /* 0x00008f0027d27a23 */ /* 0x000fe20000010866 */
[----:B------:R-:W-:Y:S01]  /*17ec0*/  MUFU.EX2 R120, R120 ;  /* 0x0000007800787308 */ /* 0x000fe20000000800 */
[----:B------:R-:W-:Y:S02]  /*17ed0*/  FMUL.FTZ R39, R9, R183 ;  /* 0x000000b709277220 */ /* 0x000fe40000410000 */
[----:B------:R-:W-:Y:S01]  /*17ee0*/  IMAD.MOV.U32 R183, RZ, RZ, R76 ;  /* 0x000000ffffb77224 */ /* 0x000fe200078e004c */
[----:B------:R-:W-:Y:S01]  /*17ef0*/  F2FP.PACK_AB R76, R185, R187 ;  /* 0x000000bbb94c723e */ /* 0x000fe200000000ff */
[----:B------:R-:W-:Y:S02]  /*17f00*/  FFMA.FTZ R119, R50, c[0x0][0x23c], -R102 ;  /* 0x00008f0032777a23 */ /* 0x000fe40000010866 */
[C---:B------:R-:W-:Y:S02]  /*17f10*/  FMUL.FTZ R50, R9.reuse, R186 ;  /* 0x000000ba09327220 */ /* 0x040fe40000410000 */
[----:B------:R-:W-:Y:S01]  /*17f20*/  IMAD.MOV.U32 R60, RZ, RZ, R45 ;  /* 0x000000ffff3c7224 */ /* 0x000fe200078e002d */
[----:B------:R-:W-:Y:S01]  /*17f30*/  MUFU.EX2 R118, R118 ;  /* 0x0000007600767308 */ /* 0x000fe20000000800 */
[----:B------:R-:W-:Y:S02]  /*17f40*/  IMAD.MOV.U32 R45, RZ, RZ, R28 ;  /* 0x000000ffff2d7224 */ /* 0x000fe400078e001c */
[----:B------:R-:W-:Y:S02]  /*17f50*/  IMAD.MOV.U32 R28, RZ, RZ, R55 ;  /* 0x000000ffff1c7224 */ /* 0x000fe400078e0037 */
[----:B------:R-:W-:Y:S02]  /*17f60*/  FMUL.FTZ R55, R9, R191 ;  /* 0x000000bf09377220 */ /* 0x000fe40000410000 */
[C---:B------:R-:W-:Y:S02]  /*17f70*/  FMUL.FTZ R12, R71.reuse, R156 ;  /* 0x0000009c470c7220 */ /* 0x040fe40000410000 */
[----:B------:R-:W-:Y:S01]  /*17f80*/  FMUL.FTZ R13, R71, R157 ;  /* 0x0000009d470d7220 */ /* 0x000fe20000410000 */
[----:B------:R-:W-:Y:S01]  /*17f90*/  MUFU.EX2 R119, R119 ;  /* 0x0000007700777308 */ /* 0x000fe20000000800 */
[----:B------:R-:W-:Y:S02]  /*17fa0*/  IMAD.MOV.U32 R167, RZ, RZ, R15 ;  /* 0x000000ffffa77224 */ /* 0x000fe400078e000f */
[----:B------:R-:W-:Y:S02]  /*17fb0*/  IMAD.MOV.U32 R182, RZ, RZ, R58 ;  /* 0x000000ffffb67224 */ /* 0x000fe400078e003a */
[----:B------:R-:W-:Y:S02]  /*17fc0*/  IMAD.MOV.U32 R175, RZ, RZ, R59 ;  /* 0x000000ffffaf7224 */ /* 0x000fe400078e003b */
[----:B------:R-:W1:Y:S01]  /*17fd0*/  LDSM.16.MT88.4 R56, [R221+0x8000] ;  /* 0x00800000dd38783b */ /* 0x000e620000004200 */
[----:B------:R-:W-:Y:S02]  /*17fe0*/  IMAD.MOV.U32 R184, RZ, RZ, R30 ;  /* 0x000000ffffb87224 */ /* 0x000fe400078e001e */
[--C-:B------:R-:W-:Y:S01]  /*17ff0*/  FFMA.FTZ R106, R31, c[0x0][0x23c], -R102.reuse ;  /* 0x00008f001f6a7a23 */ /* 0x100fe20000010866 */
[----:B------:R-:W-:Y:S01]  /*18000*/  MUFU.EX2 R175, R175 ;  /* 0x000000af00af7308 */ /* 0x000fe20000000800 */
[----:B------:R-:W-:Y:S02]  /*18010*/  FFMA.FTZ R103, R29, c[0x0][0x23c], -R102 ;  /* 0x00008f001d677a23 */ /* 0x000fe40000010866 */
[C---:B------:R-:W-:Y:S02]  /*18020*/  FMUL.FTZ R29, R71.reuse, R149 ;  /* 0x00000095471d7220 */ /* 0x040fe40000410000 */
[----:B------:R-:W-:Y:S02]  /*18030*/  IMAD.MOV.U32 R168, RZ, RZ, R28 ;  /* 0x000000ffffa87224 */ /* 0x000fe400078e001c */
[C---:B------:R-:W-:Y:S02]  /*18040*/  FMUL.FTZ R28, R71.reuse, R148 ;  /* 0x00000094471c7220 */ /* 0x040fe40000410000 */
[----:B------:R-:W-:Y:S01]  /*18050*/  IMAD.MOV.U32 R156, RZ, RZ, R80 ;  /* 0x000000ffff9c7224 */ /* 0x000fe200078e0050 */
[----:B------:R-:W-:Y:S01]  /*18060*/  MUFU.EX2 R100, R100 ;  /* 0x0000006400647308 */ /* 0x000fe20000000800 */
[----:B------:R-:W-:Y:S01]  /*18070*/  IMAD.MOV.U32 R178, RZ, RZ, R62 ;  /* 0x000000ffffb27224 */ /* 0x000fe200078e003e */
[----:B------:R-:W3:Y:S01]  /*18080*/  LDSM.16.MT88.4 R80, [R220+0x8000] ;  /* 0x00800000dc50783b */ /* 0x000ee20000004200 */
[----:B------:R-:W-:Y:S02]  /*18090*/  IMAD.MOV.U32 R191, RZ, RZ, R63 ;  /* 0x000000ffffbf7224 */ /* 0x000fe400078e003f */
[----:B------:R-:W-:Y:S02]  /*180a0*/  IMAD.MOV.U32 R181, RZ, RZ, R45 ;  /* 0x000000ffffb57224 */ /* 0x000fe400078e002d */
[----:B------:R-:W-:Y:S02]  /*180b0*/  IMAD.MOV.U32 R192, RZ, RZ, R47 ;  /* 0x000000ffffc07224 */ /* 0x000fe400078e002f */
[----:B------:R-:W-:Y:S01]  /*180c0*/  FMUL.FTZ R45, R71, R141 ;  /* 0x0000008d472d7220 */ /* 0x000fe20000410000 */
[----:B------:R-:W-:Y:S01]  /*180d0*/  MUFU.EX2 R117, R117 ;  /* 0x0000007500757308 */ /* 0x000fe20000000800 */
[--C-:B------:R-:W-:Y:S02]  /*180e0*/  FFMA.FTZ R130, R130, c[0x0][0x23c], -R102.reuse ;  /* 0x00008f0082827a23 */ /* 0x100fe40000010866 */
[--C-:B------:R-:W-:Y:S02]  /*180f0*/  FFMA.FTZ R129, R129, c[0x0][0x23c], -R102.reuse ;  /* 0x00008f0081817a23 */ /* 0x100fe40000010866 */
[----:B------:R-:W-:Y:S02]  /*18100*/  FFMA.FTZ R102, R44, c[0x0][0x23c], -R102 ;  /* 0x00008f002c667a23 */ /* 0x000fe40000010866 */
[C---:B------:R-:W-:Y:S02]  /*18110*/  FMUL.FTZ R44, R71.reuse, R140 ;  /* 0x0000008c472c7220 */ /* 0x040fe40000410000 */
[----:B------:R-:W-:Y:S01]  /*18120*/  IMAD.MOV.U32 R186, RZ, RZ, R61 ;  /* 0x000000ffffba7224 */ /* 0x000fe200078e003d */
[----:B------:R-:W-:Y:S01]  /*18130*/  MUFU.EX2 R130, R130 ;  /* 0x0000008200827308 */ /* 0x000fe20000000800 */
[----:B------:R-:W-:Y:S02]  /*18140*/  FMUL.FTZ R61, R71, R133 ;  /* 0x00000085473d7220 */ /* 0x000fe40000410000 */
        /* <DEDUP_REMOVED lines=11> */
[----:B------:R-:W-:Y:S09]  /*18200*/  FFMA.FTZ R107, R107, c[0x0][0x23c], -R98 ;  /* 0x00008f006b6b7a23 */ /* 0x000ff20000010862 */
[----:B------:R-:W-:Y:S10]  /*18210*/  MUFU.EX2 R129, R129 ;  /* 0x0000008100817308 */ /* 0x000ff40000000800 */
[----:B------:R-:W-:Y:S01]  /*18220*/  MUFU.EX2 R205, R205 ;  /* 0x000000cd00cd7308 */ /* 0x000fe20000000800 */
[----:B--2---:R-:W-:Y:S01]  /*18230*/  FFMA.FTZ R164, R6, R14, R72 ;  /* 0x0000000e06a47223 */ /* 0x004fe20000010048 */
[----:B------:R-:W-:Y:S01]  /*18240*/  F2FP.PACK_AB R72, R229, R72 ;  /* 0x00000048e548723e */ /* 0x000fe200000000ff */
[C---:B------:R-:W-:Y:S02]  /*18250*/  FMUL.FTZ R6, R9.reuse, R166 ;  /* 0x000000a609067220 */ /* 0x040fe40000410000 */
[----:B------:R-:W-:Y:S05]  /*18260*/  IMAD.MOV.U32 R166, RZ, RZ, R70 ;  /* 0x000000ffffa67224 */ /* 0x000fea00078e0046 */
[----:B------:R2:W4:Y:S10]  /*18270*/  MUFU.EX2 R70, R8 ;  /* 0x0000000800467308 */ /* 0x0005340000000800 */
[----:B------:R-:W-:Y:S01]  /*18280*/  MUFU.EX2 R203, R203 ;  /* 0x000000cb00cb7308 */ /* 0x000fe20000000800 */
[----:B------:R-:W-:Y:S01]  /*18290*/  FFMA.FTZ R165, R9, R10, R73 ;  /* 0x0000000a09a57223 */ /* 0x000fe20000010049 */
[----:B------:R-:W-:Y:S01]  /*182a0*/  F2FP.PACK_AB R73, R228, R73 ;  /* 0x00000049e449723e */ /* 0x000fe200000000ff */
[C---:B------:R-:W-:Y:S07]  /*182b0*/  FMUL.FTZ R9, R71.reuse, R161 ;  /* 0x000000a147097220 */ /* 0x040fee0000410000 */
[----:B------:R-:W-:Y:S01]  /*182c0*/  MUFU.EX2 R202, R202 ;  /* 0x000000ca00ca7308 */ /* 0x000fe20000000800 */
[----:B------:R-:W-:Y:S02]  /*182d0*/  IMAD.MOV.U32 R161, RZ, RZ, R60 ;  /* 0x000000ffffa17224 */ /* 0x000fe400078e003c */
[C---:B------:R-:W-:Y:S02]  /*182e0*/  FMUL.FTZ R60, R71.reuse, R132 ;  /* 0x00000084473c7220 */ /* 0x040fe40000410000 */
[----:B--2---:R-:W-:Y:S02]  /*182f0*/  FMUL.FTZ R8, R71, R160 ;  /* 0x000000a047087220 */ /* 0x004fe40000410000 */
[----:B------:R-:W-:Y:S01]  /*18300*/  IMAD.MOV.U32 R160, RZ, RZ, R75 ;  /* 0x000000ffffa07224 */ /* 0x000fe200078e004b */
[----:B------:R-:W-:Y:S01]  /*18310*/  F2FP.PACK_AB R75, R172, R193 ;  /* 0x000000c1ac4b723e */ /* 0x000fe200000000ff */
[----:B------:R-:W-:Y:S01]  /*18320*/  FADD.FTZ R165, R228, R165 ;  /* 0x000000a5e4a57221 */ /* 0x000fe20000010000 */
[----:B------:R-:W-:Y:S01]  /*18330*/  MUFU.EX2 R201, R201 ;  /* 0x000000c900c97308 */ /* 0x000fe20000000800 */
[C---:B----4-:R-:W-:Y:S02]  /*18340*/  FMUL.FTZ R10, R70.reuse, R162 ;  /* 0x000000a2460a7220 */ /* 0x050fe40000410000 */
[C---:B------:R-:W-:Y:S02]  /*18350*/  FMUL.FTZ R11, R70.reuse, R163 ;  /* 0x000000a3460b7220 */ /* 0x040fe40000410000 */
[-C--:B------:R-:W-:Y:S01]  /*18360*/  HMMA.16816.F32 R4, R72, R24.reuse, R4 ;  /* 0x000000184804723c */ /* 0x080fe20000001804 */
[----:B------:R-:W-:Y:S01]  /*18370*/  IMAD.MOV.U32 R163, RZ, RZ, R79 ;  /* 0x000000ffffa37224 */ /* 0x000fe200078e004f */
[----:B------:R-:W-:Y:S01]  /*18380*/  F2FP.PACK_AB R79, R113, R114 ;  /* 0x00000072714f723e */ /* 0x000fe200000000ff */
[C---:B------:R-:W-:Y:S02]  /*18390*/  FMUL.FTZ R14, R70.reuse, R158 ;  /* 0x0000009e460e7220 */ /* 0x040fe40000410000 */
[C---:B------:R-:W-:Y:S01]  /*183a0*/  FMUL.FTZ R15, R70.reuse, R159 ;  /* 0x0000009f460f7220 */ /* 0x040fe20000410000 */
[----:B------:R-:W-:Y:S01]  /*183b0*/  MUFU.EX2 R200, R200 ;  /* 0x000000c800c87308 */ /* 0x000fe20000000800 */
[C---:B------:R-:W-:Y:S02]  /*183c0*/  FMUL.FTZ R30, R70.reuse, R150 ;  /* 0x00000096461e7220 */ /* 0x040fe40000410000 */
[C---:B------:R-:W-:Y:S03]  /*183d0*/  HMMA.16816.F32 R8, R76.reuse, R24, R8 ;  /* 0x000000184c08723c */ /* 0x040fe60000001808 */
[C---:B------:R-:W-:Y:S02]  /*183e0*/  FMUL.FTZ R31, R70.reuse, R151 ;  /* 0x00000097461f7220 */ /* 0x040fe40000410000 */
[C---:B------:R-:W-:Y:S02]  /*183f0*/  FMUL.FTZ R47, R70.reuse, R143 ;  /* 0x0000008f462f7220 */ /* 0x040fe40000410000 */
[C---:B------:R-:W-:Y:S01]  /*18400*/  FMUL.FTZ R24, R71.reuse, R152 ;  /* 0x0000009847187220 */ /* 0x040fe20000410000 */
[-C--:B------:R-:W-:Y:S01]  /*18410*/  HMMA.16816.F32 R12, R76, R26.reuse, R12 ;  /* 0x0000001a4c0c723c */ /* 0x080fe2000000180c */
[C---:B------:R-:W-:Y:S01]  /*18420*/  FMUL.FTZ R25, R71.reuse, R153 ;  /* 0x0000009947197220 */ /* 0x040fe20000410000 */
[----:B------:R-:W-:Y:S02]  /*18430*/  MUFU.EX2 R116, R116 ;  /* 0x0000007400747308 */ /* 0x000fe40000000800 */
[C---:B------:R-:W-:Y:S02]  /*18440*/  FMUL.FTZ R62, R70.reuse, R134 ;  /* 0x00000086463e7220 */ /* 0x040fe40000410000 */
[C---:B------:R-:W-:Y:S02]  /*18450*/  FMUL.FTZ R63, R70.reuse, R135 ;  /* 0x00000087463f7220 */ /* 0x040fe40000410000 */
[C---:B------:R-:W-:Y:S01]  /*18460*/  HMMA.16816.F32 R16, R72.reuse, R26, R16 ;  /* 0x0000001a4810723c */ /* 0x040fe20000001810 */
[----:B------:R-:W-:Y:S03]  /*18470*/  IMAD.MOV.U32 R162, RZ, RZ, R46 ;  /* 0x000000ffffa27224 */ /* 0x000fe600078e002e */
[C---:B------:R-:W-:Y:S01]  /*18480*/  FMUL.FTZ R46, R70.reuse, R142 ;  /* 0x0000008e462e7220 */ /* 0x040fe20000410000 */
[----:B------:R-:W-:Y:S02]  /*18490*/  MUFU.EX2 R108, R108 ;  /* 0x0000006c006c7308 */ /* 0x000fe40000000800 */
[C---:B------:R-:W-:Y:S01]  /*184a0*/  FMUL.FTZ R26, R70.reuse, R154 ;  /* 0x0000009a461a7220 */ /* 0x040fe20000410000 */
[-C--:B------:R-:W-:Y:S01]  /*184b0*/  HMMA.16816.F32 R20, R72, R40.reuse, R20 ;  /* 0x000000284814723c */ /* 0x080fe20000001814 */
[C---:B------:R-:W-:Y:S06]  /*184c0*/  FMUL.FTZ R27, R70.reuse, R155 ;  /* 0x0000009b461b7220 */ /* 0x040fec0000410000 */
[----:B------:R-:W-:Y:S01]  /*184d0*/  MUFU.EX2 R106, R106 ;  /* 0x0000006a006a7308 */ /* 0x000fe20000000800 */
[C---:B------:R-:W-:Y:S07]  /*184e0*/  HMMA.16816.F32 R24, R76.reuse, R40, R24 ;  /* 0x000000284c18723c */ /* 0x040fee0000001818 */
[C---:B------:R-:W-:Y:S01]  /*184f0*/  FMUL.FTZ R40, R71.reuse, R144 ;  /* 0x0000009047287220 */ /* 0x040fe20000410000 */
[-C--:B------:R-:W-:Y:S01]  /*18500*/  HMMA.16816.F32 R28, R76, R42.reuse, R28 ;  /* 0x0000002a4c1c723c */ /* 0x080fe2000000181c */
[C---:B------:R-:W-:Y:S01]  /*18510*/  FMUL.FTZ R41, R71.reuse, R145 ;  /* 0x0000009147297220 */ /* 0x040fe20000410000 */
[----:B------:R-:W-:Y:S06]  /*18520*/  MUFU.EX2 R105, R105 ;  /* 0x0000006900697308 */ /* 0x000fec0000000800 */
[C---:B------:R-:W-:Y:S04]  /*18530*/  HMMA.16816.F32 R32, R72.reuse, R42, R32 ;  /* 0x0000002a4820723c */ /* 0x040fe80000001820 */
[----:B------:R-:W-:Y:S03]  /*18540*/  MUFU.EX2 R104, R104 ;  /* 0x0000006800687308 */ /* 0x000fe60000000800 */
[C---:B------:R-:W-:Y:S01]  /*18550*/  FMUL.FTZ R42, R70.reuse, R146 ;  /* 0x00000092462a7220 */ /* 0x040fe20000410000 */
[-C--:B-1----:R-:W-:Y:S01]  /*18560*/  HMMA.16816.F32 R36, R72, R56.reuse, R36 ;  /* 0x000000384824723c */ /* 0x082fe20000001824 */
[C---:B------:R-:W-:Y:S05]  /*18570*/  FMUL.FTZ R43, R70.reuse, R147 ;  /* 0x00000093462b7220 */ /* 0x040fea0000410000 */
[----:B------:R-:W-:Y:S02]  /*18580*/  MUFU.EX2 R146, R248 ;  /* 0x000000f800927308 */ /* 0x000fe40000000800 */
[C---:B------:R-:W-:Y:S07]  /*18590*/  HMMA.16816.F32 R40, R76.reuse, R56, R40 ;  /* 0x000000384c28723c */ /* 0x040fee0000001828 */
[C---:B------:R-:W-:Y:S01]  /*185a0*/  FMUL.FTZ R56, R71.reuse, R136 ;  /* 0x0000008847387220 */ /* 0x040fe20000410000 */
[-C--:B------:R-:W-:Y:S01]  /*185b0*/  HMMA.16816.F32 R44, R76, R58.reuse, R44 ;  /* 0x0000003a4c2c723c */ /* 0x080fe2000000182c */
[----:B------:R1:W-:Y:S03]  /*185c0*/  MUFU.EX2 R136, R156 ;  /* 0x0000009c00887308 */ /* 0x0003e60000000800 */
[----:B------:R-:W-:Y:S04]  /*185d0*/  FMUL.FTZ R57, R71, R137 ;  /* 0x0000008947397220 */ /* 0x000fe80000410000 */
[C---:B------:R-:W-:Y:S03]  /*185e0*/  HMMA.16816.F32 R48, R72.reuse, R58, R48 ;  /* 0x0000003a4830723c */ /* 0x040fe60000001830 */
[----:B------:R-:W-:Y:S04]  /*185f0*/  MUFU.EX2 R103, R103 ;  /* 0x0000006700677308 */ /* 0x000fe80000000800 */
[C---:B------:R-:W-:Y:S01]  /*18600*/  FMUL.FTZ R58, R70.reuse, R138 ;  /* 0x0000008a463a7220 */ /* 0x040fe20000410000 */
[-C--:B---3--:R-:W-:Y:S01]  /*18610*/  HMMA.16816.F32 R52, R72, R80.reuse, R52 ;  /* 0x000000504834723c */ /* 0x088fe20000001834 */
[----:B------:R-:W-:Y:S04]  /*18620*/  FMUL.FTZ R59, R70, R139 ;  /* 0x0000008b463b7220 */ /* 0x000fe80000410000 */
[----:B------:R-:W-:Y:S03]  /*18630*/  MUFU.EX2 R101, R101 ;  /* 0x0000006500657308 */ /* 0x000fe60000000800 */
[C---:B------:R-:W-:Y:S01]  /*18640*/  HMMA.16816.F32 R56, R76.reuse, R80, R56 ;  /* 0x000000504c38723c */ /* 0x040fe20000001838 */
[----:B-1----:R-:W-:Y:S03]  /*18650*/  IMAD.MOV.U32 R156, RZ, RZ, R163 ;  /* 0x000000ffff9c7224 */ /* 0x002fe600078e00a3 */
[----:B------:R-:W-:Y:S02]  /*18660*/  IMAD.MOV.U32 R163, RZ, RZ, R162 ;  /* 0x000000ffffa37224 */ /* 0x000fe400078e00a2 */
[----:B------:R-:W-:Y:S01]  /*18670*/  IMAD.MOV.U32 R162, RZ, RZ, R161 ;  /* 0x000000ffffa27224 */ /* 0x000fe200078e00a1 */
[----:B------:R-:W-:Y:S01]  /*18680*/  MUFU.EX2 R112, R112 ;  /* 0x0000007000707308 */ /* 0x000fe20000000800 */
[-C--:B------:R-:W-:Y:S01]  /*18690*/  HMMA.16816.F32 R60, R76, R82.reuse, R60 ;  /* 0x000000524c3c723c */ /* 0x080fe2000000183c */
[----:B------:R-:W-:Y:S01]  /*186a0*/  IMAD.MOV.U32 R161, RZ, RZ, R160 ;  /* 0x000000ffffa17224 */ /* 0x000fe200078e00a0 */
[----:B------:R-:W1:Y:S02]  /*186b0*/  LDSM.16.MT88.4 R76, [R224+0x8800] ;  /* 0x00880000e04c783b */ /* 0x000e640000004200 */
[----:B------:R-:W-:Y:S02]  /*186c0*/  IMAD.MOV.U32 R160, RZ, RZ, R195 ;  /* 0x000000ffffa07224 */ /* 0x000fe400078e00c3 */
[----:B------:R-:W-:Y:S02]  /*186d0*/  IMAD.MOV.U32 R195, RZ, RZ, R191 ;  /* 0x000000ffffc37224 */ /* 0x000fe400078e00bf */
[----:B------:R-:W-:Y:S01]  /*186e0*/  HMMA.16816.F32 R64, R72, R82, R64 ;  /* 0x000000524840723c */ /* 0x000fe20000001840 */
[----:B------:R-:W-:Y:S01]  /*186f0*/  IMAD.MOV.U32 R191, RZ, RZ, R190 ;  /* 0x000000ffffbf7224 */ /* 0x000fe200078e00be */
[----:B------:R-:W-:Y:S02]  /*18700*/  MUFU.EX2 R110, R110 ;  /* 0x0000006e006e7308 */ /* 0x000fe40000000800 */
[----:B------:R-:W-:Y:S02]  /*18710*/  IMAD.MOV.U32 R190, RZ, RZ, R183 ;  /* 0x000000ffffbe7224 */ /* 0x000fe400078e00b7 */
[----:B------:R-:W-:Y:S02]  /*18720*/  IMAD.MOV.U32 R183, RZ, RZ, R178 ;  /* 0x000000ffffb77224 */ /* 0x000fe400078e00b2 */
[----:B------:R-:W-:Y:S04]  /*18730*/  IMAD.MOV.U32 R178, RZ, RZ, R189 ;  /* 0x000000ffffb27224 */ /* 0x000fe800078e00bd */
        /* <DEDUP_REMOVED lines=13> */
[----:B------:R3:W4:Y:S01]  /*18810*/  MUFU.EX2 R183, R239 ;  /* 0x000000ef00b77308 */ /* 0x0007220000000800 */
[----:B------:R-:W-:Y:S02]  /*18820*/  IMAD.MOV.U32 R152, RZ, RZ, R158 ;  /* 0x000000ffff987224 */ /* 0x000fe400078e009e */
[----:B------:R-:W-:Y:S02]  /*18830*/  IMAD.MOV.U32 R158, RZ, RZ, R163 ;  /* 0x000000ffff9e7224 */ /* 0x000fe400078e00a3 */
[----:B------:R-:W-:Y:S02]  /*18840*/  IMAD.MOV.U32 R159, RZ, RZ, R157 ;  /* 0x000000ffff9f7224 */ /* 0x000fe400078e009d */
[----:B------:R-:W-:Y:S02]  /*18850*/  IMAD.MOV.U32 R157, RZ, RZ, R162 ;  /* 0x000000ffff9d7224 */ /* 0x000fe400078e00a2 */
[----:B------:R-:W-:Y:S01]  /*18860*/  IMAD.MOV.U32 R153, RZ, RZ, R152 ;  /* 0x000000ffff997224 */ /* 0x000fe200078e0098 */
[----:B------:R1:W1:Y:S01]  /*18870*/  MUFU.EX2 R178, R238 ;  /* 0x000000ee00b27308 */ /* 0x0002620000000800 */
[----:B------:R-:W-:Y:S02]  /*18880*/  IMAD.MOV.U32 R152, RZ, RZ, R159 ;  /* 0x000000ffff987224 */ /* 0x000fe400078e009f */
[----:B------:R-:W-:Y:S01]  /*18890*/  IMAD.MOV.U32 R159, RZ, RZ, R158 ;  /* 0x000000ffff9f7224 */ /* 0x000fe200078e009e */
[----:B--2---:R2:W5:Y:S01]  /*188a0*/  LDL.LU R249, [R1+0xa8] ;  /* 0x0000a80001f97983 */ /* 0x0045620000300800 */
[----:B------:R-:W-:Y:S02]  /*188b0*/  IMAD.MOV.U32 R158, RZ, RZ, R157 ;  /* 0x000000ffff9e7224 */ /* 0x000fe400078e009d */
[----:B------:R-:W-:Y:S01]  /*188c0*/  IMAD.MOV.U32 R157, RZ, RZ, R156 ;  /* 0x000000ffff9d7224 */ /* 0x000fe200078e009c */
[----:B------:R2:W5:Y:S01]  /*188d0*/  LDL.LU R248, [R1+0xa4] ;  /* 0x0000a40001f87983 */ /* 0x0005620000300800 */
[----:B------:R-:W-:Y:S01]  /*188e0*/  IMAD.MOV.U32 R156, RZ, RZ, R174 ;  /* 0x000000ffff9c7224 */ /* 0x000fe200078e00ae */
[----:B------:R-:W-:Y:S01]  /*188f0*/  MUFU.EX2 R107, R107 ;  /* 0x0000006b006b7308 */ /* 0x000fe20000000800 */
[----:B------:R-:W-:Y:S02]  /*18900*/  IMAD.MOV.U32 R174, RZ, RZ, R177 ;  /* 0x000000ffffae7224 */ /* 0x000fe400078e00b1 */
[----:B------:R-:W-:Y:S01]  /*18910*/  IMAD.MOV.U32 R154, RZ, RZ, R153 ;  /* 0x000000ffff9a7224 */ /* 0x000fe200078e0099 */
[----:B---3--:R2:W5:Y:S01]  /*18920*/  LDL.LU R239, [R1+0xa0] ;  /* 0x0000a00001ef7983 */ /* 0x0085620000300800 */
[----:B------:R-:W-:Y:S01]  /*18930*/  IMAD.MOV.U32 R153, RZ, RZ, R152 ;  /* 0x000000ffff997224 */ /* 0x000fe200078e0098 */
[----:B----4-:R-:W-:Y:S01]  /*18940*/  F2FP.PACK_AB R73, R183, R146 ;  /* 0x00000092b749723e */ /* 0x010fe200000000ff */
[----:B------:R-:W-:Y:S02]  /*18950*/  IMAD.MOV.U32 R152, RZ, RZ, R159 ;  /* 0x000000ffff987224 */ /* 0x000fe400078e009f */
[----:B------:R-:W-:Y:S01]  /*18960*/  IMAD.MOV.U32 R159, RZ, RZ, R158 ;  /* 0x000000ffff9f7224 */ /* 0x000fe200078e009e */
[----:B------:R3:W-:Y:S01]  /*18970*/  MUFU.EX2 R177, R236 ;  /* 0x000000ec00b17308 */ /* 0x0007e20000000800 */
[----:B------:R-:W-:Y:S02]  /*18980*/  IMAD.MOV.U32 R158, RZ, RZ, R157 ;  /* 0x000000ffff9e7224 */ /* 0x000fe400078e009d */
[----:B------:R-:W-:Y:S01]  /*18990*/  IMAD.MOV.U32 R157, RZ, RZ, R156 ;  /* 0x000000ffff9d7224 */ /* 0x000fe200078e009c */
[----:B-1----:R2:W5:Y:S01]  /*189a0*/  LDL.LU R238, [R1+0x9c] ;  /* 0x00009c0001ee7983 */ /* 0x0025620000300800 */
[----:B------:R-:W-:Y:S01]  /*189b0*/  IMAD.MOV.U32 R156, RZ, RZ, R174 ;  /* 0x000000ffff9c7224 */ /* 0x000fe200078e00ae */
[----:B------:R-:W-:Y:S01]  /*189c0*/  F2FP.PACK_AB R74, R175, R178 ;  /* 0x000000b2af4a723e */ /* 0x000fe200000000ff */
[----:B------:R-:W-:Y:S02]  /*189d0*/  IMAD.MOV.U32 R163, RZ, RZ, R237 ;  /* 0x000000ffffa37224 */ /* 0x000fe400078e00ed */
[----:B------:R2:W5:Y:S01]  /*189e0*/  LDL.LU R237, [R1+0x98] ;  /* 0x0000980001ed7983 */ /* 0x0005620000300800 */
        /* <DEDUP_REMOVED lines=8> */
[----:B---3--:R2:W5:Y:S01]  /*18a70*/  LDL.LU R236, [R1+0x94] ;  /* 0x0000940001ec7983 */ /* 0x0085620000300800 */
[----:B------:R-:W-:Y:S02]  /*18a80*/  IMAD.MOV.U32 R156, RZ, RZ, R172 ;  /* 0x000000ffff9c7224 */ /* 0x000fe400078e00ac */
[----:B------:R-:W-:Y:S02]  /*18a90*/  IMAD.MOV.U32 R172, RZ, RZ, R169 ;  /* 0x000000ffffac7224 */ /* 0x000fe400078e00a9 */
[----:B------:R-:W-:Y:S02]  /*18aa0*/  IMAD.MOV.U32 R169, RZ, RZ, R234 ;  /* 0x000000ffffa97224 */ /* 0x000fe400078e00ea */
[----:B------:R-:W-:Y:S02]  /*18ab0*/  IMAD.MOV.U32 R148, RZ, RZ, R155 ;  /* 0x000000ffff947224 */ /* 0x000fe400078e009b */
[----:B------:R-:W-:Y:S01]  /*18ac0*/  IMAD.MOV.U32 R155, RZ, RZ, R154 ;  /* 0x000000ffff9b7224 */ /* 0x000fe200078e009a */
[----:B-1----:R2:W5:Y:S01]  /*18ad0*/  LDL.LU R235, [R1+0x90] ;  /* 0x0000900001eb7983 */ /* 0x0025620000300800 */
[----:B------:R-:W-:Y:S01]  /*18ae0*/  IMAD.MOV.U32 R154, RZ, RZ, R153 ;  /* 0x000000ffff9a7224 */ /* 0x000fe200078e0099 */
[----:B----4-:R-:W-:Y:S01]  /*18af0*/  F2FP.PACK_AB R75, R174, R177 ;  /* 0x000000b1ae4b723e */ /* 0x010fe200000000ff */
[----:B------:R-:W-:Y:S01]  /*18b00*/  IMAD.MOV.U32 R153, RZ, RZ, R152 ;  /* 0x000000ffff997224 */ /* 0x000fe200078e0098 */
[----:B------:R2:W5:Y:S01]  /*18b10*/  LDL.LU R234, [R1+0x8c] ;  /* 0x00008c0001ea7983 */ /* 0x0005620000300800 */
[----:B------:R-:W-:Y:S01]  /*18b20*/  IMAD.MOV.U32 R152, RZ, RZ, R158 ;  /* 0x000000ffff987224 */ /* 0x000fe200078e009e */
[----:B------:R-:W-:Y:S01]  /*18b30*/  MUFU.EX2 R172, R172 ;  /* 0x000000ac00ac7308 */ /* 0x000fe20000000800 */
[----:B------:R-:W-:Y:S02]  /*18b40*/  IMAD.MOV.U32 R158, RZ, RZ, R157 ;  /* 0x000000ffff9e7224 */ /* 0x000fe400078e009d */
[----:B------:R-:W-:Y:S02]  /*18b50*/  IMAD.MOV.U32 R157, RZ, RZ, R156 ;  /* 0x000000ffff9d7224 */ /* 0x000fe400078e009c */
[----:B------:R-:W-:Y:S02]  /*18b60*/  IMAD.MOV.U32 R156, RZ, RZ, R193 ;  /* 0x000000ffff9c7224 */ /* 0x000fe400078e00c1 */
[----:B------:R-:W-:Y:S02]  /*18b70*/  IMAD.MOV.U32 R193, RZ, RZ, R233 ;  /* 0x000000ffffc17224 */ /* 0x000fe400078e00e9 */
[----:B------:R2:W5:Y:S01]  /*18b80*/  LDL.LU R233, [R1+0x88] ;  /* 0x0000880001e97983 */ /* 0x0005620000300800 */
        /* <DEDUP_REMOVED lines=11> */
[----:B------:R2:W5:Y:S01]  /*18c40*/  LDL.LU R232, [R1+0x84] ;  /* 0x0000840001e87983 */ /* 0x0005620000300800 */
        /* <DEDUP_REMOVED lines=16> */
[----:B------:R2:W5:Y:S01]  /*18d50*/  LDL.LU R230, [R1+0x7c] ;  /* 0x00007c0001e67983 */ /* 0x0005620000300800 */
[----:B------:R-:W-:Y:S02]  /*18d60*/  IMAD.MOV.U32 R162, RZ, RZ, R189 ;  /* 0x000000ffffa27224 */ /* 0x000fe400078e00bd */
[----:B------:R-:W-:Y:S01]  /*18d70*/  FMUL.FTZ R189, R2, c[0x0][0x23c] ;  /* 0x00008f0002bd7a20 */ /* 0x000fe20000410000 */
[----:B------:R-:W3:Y:S01]  /*18d80*/  LDL.LU R72, [R1+0x14] ;  /* 0x0000140001487983 */ /* 0x000ee20000300800 */
[--C-:B------:R-:W-:Y:S02]  /*18d90*/  FFMA.FTZ R145, R149, c[0x0][0x23c], -R98.reuse ;  /* 0x00008f0095917a23 */ /* 0x100fe40000010862 */
[----:B------:R-:W-:Y:S01]  /*18da0*/  FFMA.FTZ R142, R148, c[0x0][0x23c], -R98 ;  /* 0x00008f00948e7a23 */ /* 0x000fe20000010862 */
[----:B------:R-:W-:Y:S01]  /*18db0*/  FSEL R189, R189, RZ, P0 ;  /* 0x000000ffbdbd7208 */ /* 0x000fe20000000000 */
[----:B------:R-:W-:Y:S01]  /*18dc0*/  IMAD.MOV.U32 R148, RZ, RZ, R155 ;  /* 0x000000ffff947224 */ /* 0x000fe200078e009b */
[----:B------:R-:W-:Y:S01]  /*18dd0*/  PLOP3.LUT P0, PT, PT, PT, UP0, 0x80, 0x0 ;  /* 0x000000000000781c */ /* 0x000fe20003f0f008 */
[----:B------:R-:W1:Y:S01]  /*18de0*/  MUFU.EX2 R145, R145 ;  /* 0x0000009100917308 */ /* 0x000e620000000800 */
[----:B------:R-:W-:Y:S02]  /*18df0*/  IMAD.MOV.U32 R155, RZ, RZ, R158 ;  /* 0x000000ffff9b7224 */ /* 0x000fe400078e009e */
[--C-:B------:R-:W-:Y:S02]  /*18e00*/  FFMA.FTZ R182, R182, c[0x0][0x23c], -R189.reuse ;  /* 0x00008f00b6b67a23 */ /* 0x100fe400000108bd */
[--C-:B------:R-:W-:Y:S02]  /*18e10*/  FFMA.FTZ R180, R180, c[0x0][0x23c], -R189.reuse ;  /* 0x00008f00b4b47a23 */ /* 0x100fe400000108bd */
[--C-:B------:R-:W-:Y:S02]  /*18e20*/  FFMA.FTZ R176, R176, c[0x0][0x23c], -R189.reuse ;  /* 0x00008f00b0b07a23 */ /* 0x100fe400000108bd */
[----:B------:R-:W-:Y:S01]  /*18e30*/  FFMA.FTZ R173, R173, c[0x0][0x23c], -R189 ;  /* 0x00008f00adad7a23 */ /* 0x000fe200000108bd */
[----:B------:R-:W-:Y:S01]  /*18e40*/  MUFU.EX2 R182, R182 ;  /* 0x000000b600b67308 */ /* 0x000fe20000000800 */
[----:B------:R-:W-:Y:S02]  /*18e50*/  IMAD.MOV.U32 R158, RZ, RZ, R157 ;  /* 0x000000ffff9e7224 */ /* 0x000fe400078e009d */
[----:B------:R-:W-:Y:S02]  /*18e60*/  IMAD.MOV.U32 R157, RZ, RZ, R156 ;  /* 0x000000ffff9d7224 */ /* 0x000fe400078e009c */
[----:B------:R-:W-:Y:S02]  /*18e70*/  IMAD.MOV.U32 R156, RZ, RZ, R192 ;  /* 0x000000ffff9c7224 */ /* 0x000fe400078e00c0 */
[----:B------:R-:W-:Y:S02]  /*18e80*/  FFMA.FTZ R168, R168, c[0x0][0x23c], -R189 ;  /* 0x00008f00a8a87a23 */ /* 0x000fe400000108bd */
[----:B------:R-:W-:Y:S01]  /*18e90*/  IMAD.MOV.U32 R192, RZ, RZ, R227 ;  /* 0x000000ffffc07224 */ /* 0x000fe200078e00e3 */
[----:B------:R-:W4:Y:S01]  /*18ea0*/  MUFU.EX2 R180, R180 ;  /* 0x000000b400b47308 */ /* 0x000f220000000800 */
[----:B------:R-:W-:Y:S01]  /*18eb0*/  FFMA.FTZ R127, R127, c[0x0][0x23c], -R189 ;  /* 0x00008f007f7f7a23 */ /* 0x000fe200000108bd */
[----:B-1----:R-:W-:Y:S08]  /*18ec0*/  F2FP.PACK_AB R81, R145, R140 ;  /* 0x0000008c9151723e */ /* 0x002ff000000000ff */
[----:B------:R-:W-:Y:S10]  /*18ed0*/  MUFU.EX2 R176, R176 ;  /* 0x000000b000b07308 */ /* 0x000ff40000000800 */
[----:B------:R-:W1:Y:S01]  /*18ee0*/  MUFU.EX2 R173, R173 ;  /* 0x000000ad00ad7308 */ /* 0x000e620000000800 */
[----:B----4-:R-:W-:Y:S09]  /*18ef0*/  F2FP.PACK_AB R80, R180, R182 ;  /* 0x000000b6b450723e */ /* 0x010ff200000000ff */
[----:B------:R-:W4:Y:S10]  /*18f00*/  MUFU.EX2 R142, R142 ;  /* 0x0000008e008e7308 */ /* 0x000f340000000800 */
[----:B------:R-:W-:Y:S01]  /*18f10*/  MUFU.EX2 R158, R158 ;  /* 0x0000009e009e7308 */ /* 0x000fe20000000800 */
[----:B-1----:R-:W-:Y:S09]  /*18f20*/  F2FP.PACK_AB R82, R173, R176 ;  /* 0x000000b0ad52723e */ /* 0x002ff200000000ff */
[----:B------:R-:W-:Y:S01]  /*18f30*/  MUFU.EX2 R157, R157 ;  /* 0x0000009d009d7308 */ /* 0x000fe20000000800 */
[----:B----4-:R-:W-:Y:S09]  /*18f40*/  F2FP.PACK_AB R83, R142, R143 ;  /* 0x0000008f8e53723e */ /* 0x010ff200000000ff */
[----:B------:R-:W-:Y:S10]  /*18f50*/  MUFU.EX2 R156, R156 ;  /* 0x0000009c009c7308 */ /* 0x000ff40000000800 */
[----:B------:R-:W1:Y:S10]  /*18f60*/  MUFU.EX2 R168, R168 ;  /* 0x000000a800a87308 */ /* 0x000e740000000800 */
[----:B------:R-:W-:Y:S01]  /*18f70*/  MUFU.EX2 R127, R127 ;  /* 0x0000007f007f7308 */ /* 0x000fe20000000800 */
[----:B---3--:R-:W-:Y:S01]  /*18f80*/  FFMA.FTZ R187, R71, R72, R187 ;  /* 0x0000004847bb7223 */ /* 0x008fe200000100bb */
[----:B------:R-:W-:Y:S01]  /*18f90*/  F2FP.PACK_AB R72, R184, R136 ;  /* 0x00000088b848723e */ /* 0x000fe200000000ff */
[----:B------:R-:W-:Y:S02]  /*18fa0*/  FADD.FTZ R71, R229, R164 ;  /* 0x000000a4e5477221 */ /* 0x000fe40000010000 */
[----:B------:R2:W5:Y:S01]  /*18fb0*/  LDL.LU R229, [R1+0x78] ;  /* 0x0000780001e57983 */ /* 0x0005620000300800 */
[----:B------:R-:W-:Y:S02]  /*18fc0*/  FFMA.FTZ R164, R90, c[0x0][0x23c], -R189 ;  /* 0x00008f005aa47a23 */ /* 0x000fe400000108bd */
[----:B------:R-:W-:Y:S01]  /*18fd0*/  FADD.FTZ R71, R226, R71 ;  /* 0x00000047e2477221 */ /* 0x000fe20000010000 */
[-C--:B------:R-:W-:Y:S01]  /*18fe0*/  HMMA.16816.F32 R4, R72, R76.reuse, R4 ;  /* 0x0000004c4804723c */ /* 0x080fe20000001804 */
[----:B------:R2:W5:Y:S01]  /*18ff0*/  LDL.LU R228, [R1+0x74] ;  /* 0x0000740001e47983 */ /* 0x0005620000300800 */
[----:B------:R-:W-:Y:S02]  /*19000*/  FADD.FTZ R187, R148, R187 ;  /* 0x000000bb94bb7221 */ /* 0x000fe40000010000 */
[----:B------:R-:W-:Y:S01]  /*19010*/  IMAD.MOV.U32 R148, RZ, RZ, R155 ;  /* 0x000000ffff947224 */ /* 0x000fe200078e009b */
[----:B------:R2:W5:Y:S01]  /*19020*/  LDL.LU R227, [R1+0x70] ;  /* 0x0000700001e37983 */ /* 0x0005620000300800 */
[----:B------:R-:W-:Y:S02]  /*19030*/  IMAD.MOV.U32 R155, RZ, RZ, R225 ;  /* 0x000000ffff9b7224 */ /* 0x000fe400078e00e1 */
[C---:B------:R-:W-:Y:S01]  /*19040*/  HMMA.16816.F32 R8, R80.reuse, R76, R8 ;  /* 0x0000004c5008723c */ /* 0x040fe20000001808 */
[----:B------:R2:W5:Y:S03]  /*19050*/  LDL.LU R226, [R1+0x6c] ;  /* 0x00006c0001e27983 */ /* 0x0005660000300800 */
[----:B------:R-:W-:Y:S01]  /*19060*/  FADD.FTZ R187, R223, R187 ;  /* 0x000000bbdfbb7221 */ /* 0x000fe20000010000 */
[----:B------:R2:W5:Y:S01]  /*19070*/  LDL.LU R225, [R1+0x68] ;  /* 0x0000680001e17983 */ /* 0x0005620000300800 */
[----:B------:R-:W-:Y:S02]  /*19080*/  FADD.FTZ R147, R148, R165 ;  /* 0x000000a594937221 */ /* 0x000fe40000010000 */
[-C--:B------:R-:W-:Y:S01]  /*19090*/  HMMA.16816.F32 R12, R80, R78.reuse, R12 ;  /* 0x0000004e500c723c */ /* 0x080fe2000000180c */
[----:B------:R2:W5:Y:S03]  /*190a0*/  LDL.LU R223, [R1+0x64] ;  /* 0x0000640001df7983 */ /* 0x0005660000300800 */
[----:B------:R-:W-:Y:S02]  /*190b0*/  FADD.FTZ R187, R214, R187 ;  /* 0x000000bbd6bb7221 */ /* 0x000fe40000010000 */
[----:B------:R-:W-:Y:S02]  /*190c0*/  FFMA.FTZ R165, R91, c[0x0][0x23c], -R189 ;  /* 0x00008f005ba57a23 */ /* 0x000fe400000108bd */
[C---:B------:R-:W-:Y:S01]  /*190d0*/  HMMA.16816.F32 R16, R72.reuse, R78, R16 ;  /* 0x0000004e4810723c */ /* 0x040fe20000001810 */
[----:B------:R-:W3:Y:S03]  /*190e0*/  LDSM.16.MT88.4 R76, [R222+0x8800] ;  /* 0x00880000de4c783b */ /* 0x000ee60000004200 */
[----:B------:R-:W-:Y:S02]  /*190f0*/  FADD.FTZ R182, R182, R187 ;  /* 0x000000bbb6b67221 */ /* 0x000fe40000010000 */
[----:B------:R-:W-:Y:S02]  /*19100*/  IMAD.MOV.U32 R148, RZ, RZ, R155 ;  /* 0x000000ffff947224 */ /* 0x000fe400078e009b */
[----:B------:R-:W-:Y:S04]  /*19110*/  FADD.FTZ R182, R180, R182 ;  /* 0x000000b6b4b67221 */ /* 0x000fe80000010000 */
[----:B------:R-:W-:Y:S02]  /*19120*/  FADD.FTZ R182, R176, R182 ;  /* 0x000000b6b0b67221 */ /* 0x000fe40000010000 */
[----:B------:R-:W-:Y:S02]  /*19130*/  IMAD.MOV.U32 R155, RZ, RZ, R154 ;  /* 0x000000ffff9b7224 */ /* 0x000fe400078e009a */
[----:B------:R-:W-:Y:S02]  /*19140*/  FADD.FTZ R173, R173, R182 ;  /* 0x000000b6adad7221 */ /* 0x000fe40000010000 */
[----:B------:R-:W-:Y:S02]  /*19150*/  IMAD.MOV.U32 R154, RZ, RZ, R153 ;  /* 0x000000ffff9a7224 */ /* 0x000fe400078e0099 */
[----:B-1----:R-:W-:Y:S02]  /*19160*/  FADD.FTZ R173, R168, R173 ;  /* 0x000000ada8ad7221 */ /* 0x002fe40000010000 */
        /* <DEDUP_REMOVED lines=10> */
[-C--:B---3--:R-:W-:Y:S01]  /*19210*/  HMMA.16816.F32 R20, R72, R76.reuse, R20 ;  /* 0x0000004c4814723c */ /* 0x088fe20000001814 */
[----:B------:R-:W-:Y:S02]  /*19220*/  IMAD.MOV.U32 R166, RZ, RZ, R219 ;  /* 0x000000ffffa67224 */ /* 0x000fe400078e00db */
[----:B------:R2:W5:Y:S01]  /*19230*/  LDL.LU R219, [R1+0x60] ;  /* 0x0000600001db7983 */ /* 0x0005620000300800 */
[----:B------:R-:W-:Y:S02]  /*19240*/  IMAD.MOV.U32 R149, RZ, RZ, R148 ;  /* 0x000000ffff957224 */ /* 0x000fe400078e0094 */
[----:B------:R-:W-:Y:S02]  /*19250*/  IMAD.MOV.U32 R148, RZ, RZ, R155 ;  /* 0x000000ffff947224 */ /* 0x000fe400078e009b */
[C---:B------:R-:W-:Y:S01]  /*19260*/  HMMA.16816.F32 R24, R80.reuse, R76, R24 ;  /* 0x0000004c5018723c */ /* 0x040fe20000001818 */
[----:B------:R-:W-:Y:S03]  /*19270*/  IMAD.MOV.U32 R155, RZ, RZ, R154 ;  /* 0x000000ffff9b7224 */ /* 0x000fe600078e009a */
[----:B------:R-:W-:Y:S02]  /*19280*/  IMAD.MOV.U32 R154, RZ, RZ, R153 ;  /* 0x000000ffff9a7224 */ /* 0x000fe400078e0099 */
[----:B------:R-:W-:Y:S02]  /*19290*/  IMAD.MOV.U32 R153, RZ, RZ, R159 ;  /* 0x000000ffff997224 */ /* 0x000fe400078e009f */
[-C--:B------:R-:W-:Y:S01]  /*192a0*/  HMMA.16816.F32 R28, R80, R78.reuse, R28 ;  /* 0x0000004e501c723c */ /* 0x080fe2000000181c */
[----:B------:R-:W-:Y:S03]  /*192b0*/  IMAD.MOV.U32 R159, RZ, RZ, R163 ;  /* 0x000000ffff9f7224 */ /* 0x000fe600078e00a3 */
[----:B------:R-:W-:Y:S02]  /*192c0*/  IMAD.MOV.U32 R163, RZ, RZ, R162 ;  /* 0x000000ffffa37224 */ /* 0x000fe400078e00a2 */
[----:B------:R-:W-:Y:S02]  /*192d0*/  IMAD.MOV.U32 R162, RZ, RZ, R161 ;  /* 0x000000ffffa27224 */ /* 0x000fe400078e00a1 */
[C---:B------:R-:W-:Y:S01]  /*192e0*/  HMMA.16816.F32 R32, R72.reuse, R78, R32 ;  /* 0x0000004e4820723c */ /* 0x040fe20000001820 */
[----:B------:R-:W1:Y:S03]  /*192f0*/  LDSM.16.MT88.4 R76, [R221+0x8800] ;  /* 0x00880000dd4c783b */ /* 0x000e660000004200 */
[----:B------:R-:W-:Y:S02]  /*19300*/  IMAD.MOV.U32 R161, RZ, RZ, R160 ;  /* 0x000000ffffa17224 */ /* 0x000fe400078e00a0 */
[----:B------:R-:W-:Y:S02]  /*19310*/  IMAD.MOV.U32 R160, RZ, RZ, R195 ;  /* 0x000000ffffa07224 */ /* 0x000fe400078e00c3 */
        /* <DEDUP_REMOVED lines=10> */
[----:B------:R-:W-:Y:S02]  /*193c0*/  FADD.FTZ R71, R139, R71 ;  /* 0x000000478b477221 */ /* 0x000fe40000010000 */
[----:B------:R-:W-:Y:S02]  /*193d0*/  FADD.FTZ R147, R138, R147 ;  /* 0x000000938a937221 */ /* 0x000fe40000010000 */
[----:B------:R-:W-:Y:S01]  /*193e0*/  IMAD.MOV.U32 R148, RZ, RZ, R155 ;  /* 0x000000ffff947224 */ /* 0x000fe200078e009b */
[----:B---3--:R2:W5:Y:S01]  /*193f0*/  LDL.LU R218, [R1+0x5c] ;  /* 0x00005c0001da7983 */ /* 0x0085620000300800 */
[----:B------:R-:W-:Y:S02]  /*19400*/  IMAD.MOV.U32 R155, RZ, RZ, R154 ;  /* 0x000000ffff9b7224 */ /* 0x000fe400078e009a */
[----:B------:R-:W-:Y:S02]  /*19410*/  IMAD.MOV.U32 R154, RZ, RZ, R153 ;  /* 0x000000ffff9a7224 */ /* 0x000fe400078e0099 */
[----:B------:R-:W-:Y:S01]  /*19420*/  IMAD.MOV.U32 R153, RZ, RZ, R159 ;  /* 0x000000ffff997224 */ /* 0x000fe200078e009f */
[-C--:B-1----:R-:W-:Y:S01]  /*19430*/  HMMA.16816.F32 R36, R72, R76.reuse, R36 ;  /* 0x0000004c4824723c */ /* 0x082fe20000001824 */
        /* <DEDUP_REMOVED lines=9> */
[-C--:B------:R-:W-:Y:S01]  /*194d0*/  HMMA.16816.F32 R44, R80, R78.reuse, R44 ;  /* 0x0000004e502c723c */ /* 0x080fe2000000182c */
[----:B------:R-:W-:Y:S03]  /*194e0*/  IMAD.MOV.U32 R155, RZ, RZ, R154 ;  /* 0x000000ffff9b7224 */ /* 0x000fe600078e009a */
[----:B------:R-:W-:Y:S02]  /*194f0*/  IMAD.MOV.U32 R154, RZ, RZ, R153 ;  /* 0x000000ffff9a7224 */ /* 0x000fe400078e0099 */
[----:B------:R-:W-:Y:S02]  /*19500*/  IMAD.MOV.U32 R153, RZ, RZ, R159 ;  /* 0x000000ffff997224 */ /* 0x000fe400078e009f */
[C---:B------:R-:W-:Y:S01]  /*19510*/  HMMA.16816.F32 R48, R72.reuse, R78, R48 ;  /* 0x0000004e4830723c */ /* 0x040fe20000001830 */
[----:B------:R-:W3:Y:S03]  /*19520*/  LDSM.16.MT88.4 R76, [R220+0x8800] ;  /* 0x00880000dc4c783b */ /* 0x000ee60000004200 */
[----:B------:R-:W-:Y:S02]  /*19530*/  IMAD.MOV.U32 R159, RZ, RZ, R163 ;  /* 0x000000ffff9f7224 */ /* 0x000fe400078e00a3 */
[----:B------:R-:W-:Y:S02]  /*19540*/  IMAD.MOV.U32 R163, RZ, RZ, R162 ;  /* 0x000000ffffa37224 */ /* 0x000fe400078e00a2 */
[----:B------:R-:W-:Y:S01]  /*19550*/  IMAD.MOV.U32 R162, RZ, RZ, R161 ;  /* 0x000000ffffa27224 */ /* 0x000fe200078e00a1 */
[----:B-1----:R2:W5:Y:S03]  /*19560*/  LDL.LU R217, [R1+0x58] ;  /* 0x0000580001d97983 */ /* 0x0025660000300800 */
        /* <DEDUP_REMOVED lines=10> */
[----:B------:R-:W-:Y:S01]  /*19610*/  IMAD.MOV.U32 R151, RZ, RZ, R155 ;  /* 0x000000ffff977224 */ /* 0x000fe200078e009b */
[----:B------:R2:W2:Y:S01]  /*19620*/  MUFU.EX2 R159, R215 ;  /* 0x000000d7009f7308 */ /* 0x0004a20000000800 */
[--C-:B------:R-:W-:Y:S02]  /*19630*/  FFMA.FTZ R155, R86, c[0x0][0x23c], -R189.reuse ;  /* 0x00008f00569b7a23 */ /* 0x100fe400000108bd */
[----:B------:R-:W-:Y:S02]  /*19640*/  IMAD.MOV.U32 R137, RZ, RZ, R150 ;  /* 0x000000ffff897224 */ /* 0x000fe400078e0096 */
[----:B------:R-:W-:Y:S02]  /*19650*/  IMAD.MOV.U32 R150, RZ, RZ, R154 ;  /* 0x000000ffff967224 */ /* 0x000fe400078e009a */
[----:B------:R-:W-:Y:S02]  /*19660*/  FFMA.FTZ R154, R85, c[0x0][0x23c], -R189 ;  /* 0x00008f00559a7a23 */ /* 0x000fe400000108bd */
[----:B------:R-:W-:Y:S01]  /*19670*/  IMAD.MOV.U32 R144, RZ, RZ, R148 ;  /* 0x000000ffff907224 */ /* 0x000fe200078e0094 */
[-C--:B---3--:R-:W-:Y:S01]  /*19680*/  HMMA.16816.F32 R52, R72, R76.reuse, R52 ;  /* 0x0000004c4834723c */ /* 0x088fe20000001834 */
[----:B------:R-:W-:Y:S01]  /*19690*/  IMAD.MOV.U32 R148, RZ, RZ, R163 ;  /* 0x000000ffff947224 */ /* 0x000fe200078e00a3 */
[----:B-1----:R1:W5:Y:S01]  /*196a0*/  LDL.LU R216, [R1+0x54] ;  /* 0x0000540001d87983 */ /* 0x0023620000300800 */
[----:B------:R-:W-:Y:S01]  /*196b0*/  IMAD.MOV.U32 R163, RZ, RZ, R161 ;  /* 0x000000ffffa37224 */ /* 0x000fe200078e00a1 */
[----:B------:R-:W-:Y:S01]  /*196c0*/  MUFU.EX2 R155, R155 ;  /* 0x0000009b009b7308 */ /* 0x000fe20000000800 */
[----:B------:R-:W-:Y:S02]  /*196d0*/  FFMA.FTZ R161, R84, c[0x0][0x23c], -R98 ;  /* 0x00008f0054a17a23 */ /* 0x000fe40000010862 */
[----:B------:R-:W-:Y:S01]  /*196e0*/  IMAD.MOV.U32 R141, RZ, RZ, R149 ;  /* 0x000000ffff8d7224 */ /* 0x000fe200078e0095 */
[C---:B------:R-:W-:Y:S01]  /*196f0*/  HMMA.16816.F32 R56, R80.reuse, R76, R56 ;  /* 0x0000004c5038723c */ /* 0x040fe20000001838 */
[----:B------:R-:W-:Y:S03]  /*19700*/  IMAD.MOV.U32 R149, RZ, RZ, R153 ;  /* 0x000000ffff957224 */ /* 0x000fe600078e0099 */
[----:B------:R-:W-:Y:S02]  /*19710*/  IMAD.MOV.U32 R153, RZ, RZ, R162 ;  /* 0x000000ffff997224 */ /* 0x000fe400078e00a2 */
[----:B------:R-:W-:Y:S01]  /*19720*/  IMAD.MOV.U32 R162, RZ, RZ, R160 ;  /* 0x000000ffffa27224 */ /* 0x000fe200078e00a0 */
[----:B------:R-:W3:Y:S01]  /*19730*/  MUFU.EX2 R154, R154 ;  /* 0x0000009a009a7308 */ /* 0x000ee20000000800 */
[-C--:B------:R-:W-:Y:S01]  /*19740*/  HMMA.16816.F32 R60, R80, R78.reuse, R60 ;  /* 0x0000004e503c723c */ /* 0x080fe2000000183c */
[----:B------:R-:W-:Y:S01]  /*19750*/  IMAD.MOV.U32 R160, RZ, RZ, R166 ;  /* 0x000000ffffa07224 */ /* 0x000fe200078e00a6 */
[----:B------:R-:W-:Y:S02]  /*19760*/  LDSM.16.MT88.4 R80, [R222+0x9000] ;  /* 0x00900000de50783b */ /* 0x000fe40000004200 */
[----:B------:R-:W-:Y:S02]  /*19770*/  FFMA.FTZ R166, R87, c[0x0][0x23c], -R189 ;  /* 0x00008f0057a67a23 */ /* 0x000fe400000108bd */
[--C-:B------:R-:W-:Y:S02]  /*19780*/  FFMA.FTZ R162, R162, c[0x0][0x23c], -R98.reuse ;  /* 0x00008f00a2a27a23 */ /* 0x100fe40000010862 */
[----:B------:R-:W-:Y:S01]  /*19790*/  HMMA.16816.F32 R64, R72, R78, R64 ;  /* 0x0000004e4840723c */ /* 0x000fe20000001840 */
[----:B------:R-:W-:Y:S01]  /*197a0*/  FFMA.FTZ R160, R160, c[0x0][0x23c], -R98 ;  /* 0x00008f00a0a07a23 */ /* 0x000fe20000010862 */
[----:B------:R-:W1:Y:S01]  /*197b0*/  LDSM.16.MT88.4 R84, [R224+0x9000] ;  /* 0x00900000e054783b */ /* 0x000e620000004200 */
[----:B------:R-:W3:Y:S04]  /*197c0*/  MUFU.EX2 R166, R166 ;  /* 0x000000a600a67308 */ /* 0x000ee80000000800 */
[----:B----4-:R-:W-:Y:S02]  /*197d0*/  F2FP.PACK_AB R73, R169, R170 ;  /* 0x000000aaa949723e */ /* 0x010fe400000000ff */
[----:B------:R-:W-:Y:S01]  /*197e0*/  F2FP.PACK_AB R72, R171, R172 ;  /* 0x000000acab48723e */ /* 0x000fe200000000ff */
[----:B--2---:R2:W5:Y:S02]  /*197f0*/  LDL.LU R215, [R1+0x50] ;  /* 0x0000500001d77983 */ /* 0x0045640000300800 */
[----:B------:R-:W-:Y:S01]  /*19800*/  F2FP.PACK_AB R74, R158, R159 ;  /* 0x0000009f9e4a723e */ /* 0x000fe200000000ff */
[----:B------:R-:W-:Y:S01]  /*19810*/  MUFU.EX2 R161, R161 ;  /* 0x000000a100a17308 */ /* 0x000fe20000000800 */
[----:B------:R-:W-:Y:S01]  /*19820*/  F2FP.PACK_AB R75, R156, R157 ;  /* 0x0000009d9c4b723e */ /* 0x000fe200000000ff */
[----:B------:R2:W5:Y:S01]  /*19830*/  LDL.LU R214, [R1+0x4c] ;  /* 0x00004c0001d67983 */ /* 0x0005620000300800 */
[----:B---3--:R-:W-:Y:S07]  /*19840*/  F2FP.PACK_AB R78, R154, R155 ;  /* 0x0000009b9a4e723e */ /* 0x008fee00000000ff */
[----:B------:R-:W3:Y:S01]  /*19850*/  MUFU.EX2 R162, R162 ;  /* 0x000000a200a27308 */ /* 0x000ee20000000800 */
[C---:B------:R-:W-:Y:S01]  /*19860*/  F2FP.PACK_AB R76, R166.reuse, R168 ;  /* 0x000000a8a64c723e */ /* 0x040fe200000000ff */
[----:B------:R-:W-:Y:S04]  /*19870*/  FADD.FTZ R166, R166, R173 ;  /* 0x000000ada6a67221 */ /* 0x000fe80000010000 */
[----:B------:R-:W-:Y:S04]  /*19880*/  FADD.FTZ R166, R155, R166 ;  /* 0x000000a69ba67221 */ /* 0x000fe80000010000 */
[----:B------:R-:W4:Y:S01]  /*19890*/  MUFU.EX2 R160, R160 ;  /* 0x000000a000a07308 */ /* 0x000f220000000800 */
[----:B------:R-:W-:Y:S01]  /*198a0*/  FADD.FTZ R154, R154, R166 ;  /* 0x000000a69a9a7221 */ /* 0x000fe20000010000 */
[-C--:B-1----:R-:W-:Y:S08]  /*198b0*/  HMMA.16816.F32 R4, R72, R84.reuse, R4 ;  /* 0x000000544804723c */ /* 0x082ff00000001804 */
[----:B------:R1:W-:Y:S01]  /*198c0*/  MUFU.EX2 R125, R150 ;  /* 0x00000096007d7308 */ /* 0x0003e20000000800 */
[----:B---3--:R-:W-:Y:S09]  /*198d0*/  F2FP.PACK_AB R77, R162, R161 ;  /* 0x000000a1a24d723e */ /* 0x008ff200000000ff */
[----:B------:R-:W-:Y:S01]  /*198e0*/  MUFU.EX2 R135, R141 ;  /* 0x0000008d00877308 */ /* 0x000fe20000000800 */
[----:B----4-:R-:W-:Y:S09]  /*198f0*/  F2FP.PACK_AB R79, R133, R160 ;  /* 0x000000a0854f723e */ /* 0x010ff200000000ff */
[----:B------:R3:W-:Y:S01]  /*19900*/  MUFU.EX2 R132, R151 ;  /* 0x0000009700847308 */ /* 0x0007e20000000800 */
[C---:B------:R-:W-:Y:S01]  /*19910*/  HMMA.16816.F32 R8, R76.reuse, R84, R8 ;  /* 0x000000544c08723c */ /* 0x040fe20000001808 */
[----:B-1----:R-:W-:Y:S02]  /*19920*/  IMAD.MOV.U32 R150, RZ, RZ, R149 ;  /* 0x000000ffff967224 */ /* 0x002fe400078e0095 */
[----:B------:R-:W-:Y:S02]  /*19930*/  IMAD.MOV.U32 R149, RZ, RZ, R148 ;  /* 0x000000ffff957224 */ /* 0x000fe400078e0094 */
[----:B------:R-:W-:Y:S03]  /*19940*/  IMAD.MOV.U32 R148, RZ, RZ, R153 ;  /* 0x000000ffff947224 */ /* 0x000fe600078e0099 */
[-C--:B------:R-:W-:Y:S01]  /*19950*/  HMMA.16816.F32 R12, R76, R86.reuse, R12 ;  /* 0x000000564c0c723c */ /* 0x080fe2000000180c */
[----:B------:R1:W-:Y:S03]  /*19960*/  MUFU.EX2 R139, R150 ;  /* 0x00000096008b7308 */ /* 0x0003e60000000800 */
[----:B------:R-:W-:Y:S02]  /*19970*/  IMAD.MOV.U32 R153, RZ, RZ, R152 ;  /* 0x000000ffff997224 */ /* 0x000fe400078e0098 */
[----:B------:R-:W-:Y:S02]  /*19980*/  IMAD.MOV.U32 R152, RZ, RZ, R186 ;  /* 0x000000ffff987224 */ /* 0x000fe400078e00ba */
[C---:B------:R-:W-:Y:S01]  /*19990*/  HMMA.16816.F32 R16, R72.reuse, R86, R16 ;  /* 0x000000564810723c */ /* 0x040fe20000001810 */
[----:B------:R-:W4:Y:S02]  /*199a0*/  LDSM.16.MT88.4 R84, [R221+0x9000] ;  /* 0x00900000dd54783b */ /* 0x000f240000004200 */
[----:B------:R-:W-:Y:S01]  /*199b0*/  MUFU.EX2 R141, R149 ;  /* 0x00000095008d7308 */ /* 0x000fe20000000800 */
[----:B------:R-:W-:Y:S02]  /*199c0*/  IMAD.MOV.U32 R186, RZ, RZ, R179 ;  /* 0x000000ffffba7224 */ /* 0x000fe400078e00b3 */
[----:B------:R-:W-:Y:S02]  /*199d0*/  IMAD.MOV.U32 R179, RZ, RZ, R192 ;  /* 0x000000ffffb37224 */ /* 0x000fe400078e00c0 */
[-C--:B------:R-:W-:Y:S01]  /*199e0*/  HMMA.16816.F32 R20, R72, R80.reuse, R20 ;  /* 0x000000504814723c */ /* 0x080fe20000001814 */
[----:B------:R-:W-:Y:S03]  /*199f0*/  IMAD.MOV.U32 R192, RZ, RZ, R188 ;  /* 0x000000ffffc07224 */ /* 0x000fe600078e00bc */
[----:B------:R-:W-:Y:S01]  /*19a00*/  FADD.FTZ R188, R136, R71 ;  /* 0x0000004788bc7221 */ /* 0x000fe20000010000 */
[----:B------:R2:W-:Y:S01]  /*19a10*/  MUFU.EX2 R138, R186 ;  /* 0x000000ba008a7308 */ /* 0x0005e20000000800 */
[--C-:B---3--:R-:W-:Y:S02]  /*19a20*/  FFMA.FTZ R151, R152, c[0x0][0x23c], -R189.reuse ;  /* 0x00008f0098977a23 */ /* 0x108fe400000108bd */
[C---:B------:R-:W-:Y:S01]  /*19a30*/  HMMA.16816.F32 R24, R76.reuse, R80, R24 ;  /* 0x000000504c18723c */ /* 0x040fe20000001818 */
[----:B------:R-:W-:Y:S03]  /*19a40*/  FADD.FTZ R184, R184, R188 ;  /* 0x000000bcb8b87221 */ /* 0x000fe60000010000 */
[--C-:B-1----:R-:W-:Y:S02]  /*19a50*/  FFMA.FTZ R150, R148, c[0x0][0x23c], -R189.reuse ;  /* 0x00008f0094967a23 */ /* 0x102fe400000108bd */
[----:B------:R-:W-:Y:S01]  /*19a60*/  FADD.FTZ R184, R178, R184 ;  /* 0x000000b8b2b87221 */ /* 0x000fe20000010000 */
[----:B------:R-:W1:Y:S01]  /*19a70*/  MUFU.EX2 R137, R137 ;  /* 0x0000008900897308 */ /* 0x000e620000000800 */
[-C--:B------:R-:W-:Y:S01]  /*19a80*/  HMMA.16816.F32 R28, R76, R82.reuse, R28 ;  /* 0x000000524c1c723c */ /* 0x080fe2000000181c */
[----:B------:R-:W-:Y:S03]  /*19a90*/  FFMA.FTZ R148, R153, c[0x0][0x23c], -R189 ;  /* 0x00008f0099947a23 */ /* 0x000fe600000108bd */
[----:B------:R-:W-:Y:S02]  /*19aa0*/  FADD.FTZ R175, R175, R184 ;  /* 0x000000b8afaf7221 */ /* 0x000fe40000010000 */
[--C-:B------:R-:W-:Y:S02]  /*19ab0*/  FFMA.FTZ R153, R128, c[0x0][0x23c], -R98.reuse ;  /* 0x00008f0080997a23 */ /* 0x100fe40000010862 */
[C---:B------:R-:W-:Y:S01]  /*19ac0*/  HMMA.16816.F32 R32, R72.reuse, R82, R32 ;  /* 0x000000524820723c */ /* 0x040fe20000001820 */
[----:B------:R-:W3:Y:S01]  /*19ad0*/  LDSM.16.MT88.4 R80, [R220+0x9000] ;  /* 0x00900000dc50783b */ /* 0x000ee20000004200 */
[----:B------:R1:W-:Y:S02]  /*19ae0*/  MUFU.EX2 R128, R163 ;  /* 0x000000a300807308 */ /* 0x0003e40000000800 */
[----:B------:R-:W-:Y:S02]  /*19af0*/  FADD.FTZ R175, R172, R175 ;  /* 0x000000afacaf7221 */ /* 0x000fe40000010000 */
[----:B--2---:R-:W-:Y:S02]  /*19b00*/  FFMA.FTZ R186, R208, c[0x0][0x23c], -R189 ;  /* 0x00008f00d0ba7a23 */ /* 0x004fe400000108bd */
[----:B------:R-:W-:Y:S01]  /*19b10*/  FADD.FTZ R171, R171, R175 ;  /* 0x000000afabab7221 */ /* 0x000fe20000010000 */
[-C--:B----4-:R-:W-:Y:S03]  /*19b20*/  HMMA.16816.F32 R36, R72, R84.reuse, R36 ;  /* 0x000000544824723c */ /* 0x090fe60000001824 */
[----:B------:R-:W-:Y:S01]  /*19b30*/  FADD.FTZ R171, R159, R171 ;  /* 0x000000ab9fab7221 */ /* 0x000fe20000010000 */
[----:B------:R2:W4:Y:S01]  /*19b40*/  MUFU.EX2 R134, R144 ;  /* 0x0000009000867308 */ /* 0x0005220000000800 */
[--C-:B------:R-:W-:Y:S02]  /*19b50*/  FFMA.FTZ R152, R126, c[0x0][0x23c], -R98.reuse ;  /* 0x00008f007e987a23 */ /* 0x100fe40000010862 */
[----:B------:R-:W-:Y:S01]  /*19b60*/  FADD.FTZ R158, R158, R171 ;  /* 0x000000ab9e9e7221 */ /* 0x000fe20000010000 */
[C---:B------:R-:W-:Y:S01]  /*19b70*/  HMMA.16816.F32 R40, R76.reuse, R84, R40 ;  /* 0x000000544c28723c */ /* 0x040fe20000001828 */
[----:B------:R-:W-:Y:S03]  /*19b80*/  FFMA.FTZ R126, R123, c[0x0][0x23c], -R98 ;  /* 0x00008f007b7e7a23 */ /* 0x000fe60000010862 */
[----:B-1----:R-:W-:Y:S02]  /*19b90*/  FADD.FTZ R158, R137, R158 ;  /* 0x0000009e899e7221 */ /* 0x002fe40000010000 */
[----:B------:R1:W-:Y:S01]  /*19ba0*/  MUFU.EX2 R123, R195 ;  /* 0x000000c3007b7308 */ /* 0x0003e20000000800 */
[--C-:B------:R-:W-:Y:S01]  /*19bb0*/  FFMA.FTZ R149, R124, c[0x0][0x23c], -R98.reuse ;  /* 0x00008f007c957a23 */ /* 0x100fe20000010862 */
[-C--:B------:R-:W-:Y:S01]  /*19bc0*/  HMMA.16816.F32 R44, R76, R86.reuse, R44 ;  /* 0x000000564c2c723c */ /* 0x080fe2000000182c */
[--C-:B------:R-:W-:Y:S03]  /*19bd0*/  FFMA.FTZ R163, R89, c[0x0][0x23c], -R189.reuse ;  /* 0x00008f0059a37a23 */ /* 0x100fe600000108bd */
[--C-:B------:R-:W-:Y:S04]  /*19be0*/  FFMA.FTZ R208, R206, c[0x0][0x23c], -R98.reuse ;  /* 0x00008f00ced07a23 */ /* 0x100fe80000010862 */
[C---:B------:R-:W-:Y:S01]  /*19bf0*/  HMMA.16816.F32 R48, R72.reuse, R86, R48 ;  /* 0x000000564830723c */ /* 0x040fe20000001830 */
[----:B------:R-:W4:Y:S01]  /*19c00*/  LDSM.16.MT88.4 R84, [R224+0x9800] ;  /* 0x00980000e054783b */ /* 0x000f220000004200 */
[----:B------:R-:W4:Y:S02]  /*19c10*/  MUFU.EX2 R150, R150 ;  /* 0x0000009600967308 */ /* 0x000f240000000800 */
[--C-:B--2---:R-:W-:Y:S02]  /*19c20*/  FFMA.FTZ R144, R179, c[0x0][0x23c], -R189.reuse ;  /* 0x00008f00b3907a23 */ /* 0x104fe400000108bd */
[--C-:B------:R-:W-:Y:S02]  /*19c30*/  FFMA.FTZ R179, R94, c[0x0][0x23c], -R189.reuse ;  /* 0x00008f005eb37a23 */ /* 0x100fe400000108bd */
[-C--:B---3--:R-:W-:Y:S04]  /*19c40*/  HMMA.16816.F32 R52, R72, R80.reuse, R52 ;  /* 0x000000504834723c */ /* 0x088fe80000001834 */
[----:B------:R-:W-:Y:S01]  /*19c50*/  MUFU.EX2 R176, R179 ;  /* 0x000000b300b07308 */ /* 0x000fe20000000800 */
[--C-:B-1----:R-:W-:Y:S03]  /*19c60*/  FFMA.FTZ R195, R185, c[0x0][0x23c], -R189.reuse ;  /* 0x00008f00b9c37a23 */ /* 0x102fe600000108bd */
[C---:B------:R-:W-:Y:S01]  /*19c70*/  HMMA.16816.F32 R56, R76.reuse, R80, R56 ;  /* 0x000000504c38723c */ /* 0x040fe20000001838 */
[--C-:B------:R-:W-:Y:S03]  /*19c80*/  FFMA.FTZ R185, R204, c[0x0][0x23c], -R189.reuse ;  /* 0x00008f00ccb97a23 */ /* 0x100fe600000108bd */
[----:B------:R-:W-:Y:S02]  /*19c90*/  FFMA.FTZ R204, R92, c[0x0][0x23c], -R98 ;  /* 0x00008f005ccc7a23 */ /* 0x000fe40000010862 */
[----:B------:R-:W-:Y:S01]  /*19ca0*/  MUFU.EX2 R148, R148 ;  /* 0x0000009400947308 */ /* 0x000fe20000000800 */
[----:B------:R-:W-:Y:S01]  /*19cb0*/  FFMA.FTZ R81, R167, c[0x0][0x23c], -R189 ;  /* 0x00008f00a7517a23 */ /* 0x000fe200000108bd */
[-C--:B------:R-:W-:Y:S01]  /*19cc0*/  HMMA.16816.F32 R60, R76, R82.reuse, R60 ;  /* 0x000000524c3c723c */ /* 0x080fe2000000183c */
[----:B------:R-:W-:Y:S03]  /*19cd0*/  FADD.FTZ R80, R146, R147 ;  /* 0x0000009392507221 */ /* 0x000fe60000010000 */
[--C-:B------:R-:W-:Y:S02]  /*19ce0*/  FFMA.FTZ R167, R93, c[0x0][0x23c], -R189.reuse ;  /* 0x00008f005da77a23 */ /* 0x100fe400000108bd */
[----:B------:R-:W-:Y:S02]  /*19cf0*/  FADD.FTZ R183, R183, R80 ;  /* 0x00000050b7b77221 */ /* 0x000fe40000010000 */
[----:B------:R-:W-:Y:S01]  /*19d00*/  HMMA.16816.F32 R64, R72, R82, R64 ;  /* 0x000000524840723c */ /* 0x000fe20000001840 */
[--C-:B------:R-:W-:Y:S01]  /*19d10*/  FFMA.FTZ R76, R192, c[0x0][0x23c], -R189.reuse ;  /* 0x00008f00c04c7a23 */ /* 0x100fe200000108bd */
[----:B------:R1:W-:Y:S02]  /*19d20*/  MUFU.EX2 R146, R81 ;  /* 0x0000005100927308 */ /* 0x0003e40000000800 */
[--C-:B------:R-:W-:Y:S02]  /*19d30*/  FFMA.FTZ R192, R212, c[0x0][0x23c], -R189.reuse ;  /* 0x00008f00d4c07a23 */ /* 0x100fe400000108bd */
[--C-:B------:R-:W-:Y:S01]  /*19d40*/  FFMA.FTZ R147, R193, c[0x0][0x23c], -R189.reuse ;  /* 0x00008f00c1937a23 */ /* 0x100fe200000108bd */
[----:B------:R-:W-:Y:S01]  /*19d50*/  F2FP.PACK_AB R72, R135, R137 ;  /* 0x000000898748723e */ /* 0x000fe200000000ff */
[----:B------:R-:W-:Y:S01]  /*19d60*/  FFMA.FTZ R193, R213, c[0x0][0x23c], -R189 ;  /* 0x00008f00d5c17a23 */ /* 0x000fe200000108bd */
[----:B----4-:R-:W-:Y:S01]  /*19d70*/  F2FP.PACK_AB R73, R132, R134 ;  /* 0x000000868449723e */ /* 0x010fe200000000ff */
[----:B------:R2:W5:Y:S02]  /*19d80*/  LDL.LU R213, [R1+0x48] ;  /* 0x0000480001d57983 */ /* 0x0005640000300800 */
[----:B------:R3:W-:Y:S01]  /*19d90*/  MUFU.EX2 R188, R76 ;  /* 0x0000004c00bc7308 */ /* 0x0007e20000000800 */
[----:B------:R-:W-:Y:S01]  /*19da0*/  F2FP.PACK_AB R74, R131, R125 ;  /* 0x0000007d834a723e */ /* 0x000fe200000000ff */
[----:B------:R2:W5:Y:S01]  /*19db0*/  LDL.LU R212, [R1+0x44] ;  /* 0x0000440001d47983 */ /* 0x0005620000300800 */
[----:B------:R-:W-:Y:S01]  /*19dc0*/  F2FP.PACK_AB R75, R141, R139 ;  /* 0x0000008b8d4b723e */ /* 0x000fe200000000ff */
[----:B------:R-:W-:Y:S02]  /*19dd0*/  FADD.FTZ R183, R177, R183 ;  /* 0x000000b7b1b77221 */ /* 0x000fe40000010000 */
[----:B------:R-:W-:Y:S02]  /*19de0*/  FADD.FTZ R135, R135, R158 ;  /* 0x0000009e87877221 */ /* 0x000fe40000010000 */
[----:B------:R-:W-:Y:S02]  /*19df0*/  FADD.FTZ R174, R174, R183 ;  /* 0x000000b7aeae7221 */ /* 0x000fe40000010000 */
[-C--:B------:R-:W-:Y:S01]  /*19e00*/  HMMA.16816.F32 R4, R72, R84.reuse, R4 ;  /* 0x000000544804723c */ /* 0x080fe20000001804 */
[----:B------:R-:W4:Y:S01]  /*19e10*/  MUFU.EX2 R151, R151 ;  /* 0x0000009700977308 */ /* 0x000f220000000800 */
[----:B------:R-:W-:Y:S01]  /*19e20*/  FADD.FTZ R174, R170, R174 ;  /* 0x000000aeaaae7221 */ /* 0x000fe20000010000 */
[----:B-1----:R-:W1:Y:S01]  /*19e30*/  LDSM.16.MT88.4 R80, [R222+0x9800] ;  /* 0x00980000de50783b */ /* 0x002e620000004200 */
[----:B------:R-:W-:Y:S02]  /*19e40*/  FADD.FTZ R135, R125, R135 ;  /* 0x000000877d877221 */ /* 0x000fe40000010000 */
[----:B------:R-:W-:Y:S02]  /*19e50*/  FADD.FTZ R169, R169, R174 ;  /* 0x000000aea9a97221 */ /* 0x000fe40000010000 */
[----:B------:R-:W-:Y:S03]  /*19e60*/  FADD.FTZ R131, R131, R135 ;  /* 0x0000008783837221 */ /* 0x000fe60000010000 */
[----:B------:R-:W-:Y:S01]  /*19e70*/  MUFU.EX2 R153, R153 ;  /* 0x0000009900997308 */ /* 0x000fe20000000800 */
[----:B------:R-:W-:Y:S02]  /*19e80*/  FADD.FTZ R169, R157, R169 ;  /* 0x000000a99da97221 */ /* 0x000fe40000010000 */
[----:B---3--:R-:W-:Y:S02]  /*19e90*/  FFMA.FTZ R76, R88, c[0x0][0x23c], -R98 ;  /* 0x00008f00584c7a23 */ /* 0x008fe40000010862 */
[----:B------:R-:W3:Y:S01]  /*19ea0*/  LDSM.16.MT88.4 R88, [R221+0x9800] ;  /* 0x00980000dd58783b */ /* 0x000ee20000004200 */
[----:B------:R-:W-:Y:S02]  /*19eb0*/  FADD.FTZ R156, R156, R169 ;  /* 0x000000a99c9c7221 */ /* 0x000fe40000010000 */
[----:B------:R-:W-:Y:S02]  /*19ec0*/  FADD.FTZ R154, R150, R154 ;  /* 0x0000009a969a7221 */ /* 0x000fe40000010000 */
[----:B------:R-:W1:Y:S01]  /*19ed0*/  MUFU.EX2 R152, R152 ;  /* 0x0000009800987308 */ /* 0x000e620000000800 */
[----:B------:R-:W-:Y:S02]  /*19ee0*/  FADD.FTZ R156, R134, R156 ;  /* 0x0000009c869c7221 */ /* 0x000fe40000010000 */
[----:B------:R-:W-:Y:S01]  /*19ef0*/  LDSM.16.MT88.4 R168, [R224+0xb800] ;  /* 0x00b80000e0a8783b */ /* 0x000fe20000004200 */
[----:B----4-:R-:W-:Y:S01]  /*19f00*/  F2FP.PACK_AB R78, R127, R151 ;  /* 0x000000977f4e723e */ /* 0x010fe200000000ff */
[----:B------:R-:W-:Y:S02]  /*19f10*/  FADD.FTZ R156, R132, R156 ;  /* 0x0000009c849c7221 */ /* 0x000fe40000010000 */
[----:B------:R-:W-:Y:S02]  /*19f20*/  FADD.FTZ R131, R130, R131 ;  /* 0x0000008382837221 */ /* 0x000fe40000010000 */
[----:B------:R-:W-:Y:S01]  /*19f30*/  FADD.FTZ R139, R139, R156 ;  /* 0x0000009c8b8b7221 */ /* 0x000fe20000010000 */
[----:B------:R-:W-:Y:S01]  /*19f40*/  MUFU.EX2 R149, R149 ;  /* 0x0000009500957308 */ /* 0x000fe20000000800 */
[----:B------:R-:W-:Y:S02]  /*19f50*/  FADD.FTZ R131, R129, R131 ;  /* 0x0000008381837221 */ /* 0x000fe40000010000 */
[----:B------:R-:W-:Y:S04]  /*19f60*/  FADD.FTZ R141, R141, R139 ;  /* 0x0000008b8d8d7221 */ /* 0x000fe80000010000 */
[----:B------:R-:W-:Y:S03]  /*19f70*/  FADD.FTZ R141, R128, R141 ;  /* 0x0000008d808d7221 */ /* 0x000fe60000010000 */
[----:B------:R-:W4:Y:S01]  /*19f80*/  MUFU.EX2 R126, R126 ;  /* 0x0000007e007e7308 */ /* 0x000f220000000800 */
[----:B------:R-:W-:Y:S01]  /*19f90*/  FADD.FTZ R141, R123, R141 ;  /* 0x0000008d7b8d7221 */ /* 0x000fe20000010000 */
[----:B-1----:R-:W-:Y:S08]  /*19fa0*/  F2FP.PACK_AB R77, R152, R153 ;  /* 0x00000099984d723e */ /* 0x002ff000000000ff */
[----:B------:R1:W-:Y:S10]  /*19fb0*/  MUFU.EX2 R180, R76 ;  /* 0x0000004c00b47308 */ /* 0x0003f40000000800 */
[----:B------:R2:W2:Y:S01]  /*19fc0*/  MUFU.EX2 R124, R194 ;  /* 0x000000c2007c7308 */ /* 0x0004a20000000800 */
[----:B----4-:R-:W-:Y:S09]  /*19fd0*/  F2FP.PACK_AB R79, R126, R149 ;  /* 0x000000957e4f723e */ /* 0x010ff200000000ff */
[----:B------:R4:W-:Y:S01]  /*19fe0*/  MUFU.EX2 R187, R192 ;  /* 0x000000c000bb7308 */ /* 0x0009e20000000800 */
[----:B-1----:R-:W-:Y:S09]  /*19ff0*/  F2FP.PACK_AB R76, R148, R150 ;  /* 0x00000096944c723e */ /* 0x002ff200000000ff */
[----:B------:R-:W1:Y:S01]  /*1a000*/  MUFU.EX2 R71, R191 ;  /* 0x000000bf00477308 */ /* 0x000e620000000800 */
[C---:B------:R-:W-:Y:S01]  /*1a010*/  HMMA.16816.F32 R8, R76.reuse, R84, R8 ;  /* 0x000000544c08723c */ /* 0x040fe20000001808 */
[--C-:B--2---:R-:W-:Y:S02]  /*1a020*/  FFMA.FTZ R194, R181, c[0x0][0x23c], -R189.reuse ;  /* 0x00008f00b5c27a23 */ /* 0x104fe400000108bd */
[----:B------:R-:W-:Y:S02]  /*1a030*/  FFMA.FTZ R181, R95, c[0x0][0x23c], -R189 ;  /* 0x00008f005fb57a23 */ /* 0x000fe400000108bd */
[----:B------:R-:W2:Y:S03]  /*1a040*/  LDSM.16.MT88.4 R92, [R220+0x9800] ;  /* 0x00980000dc5c783b */ /* 0x000ea60000004200 */
[-C--:B------:R-:W-:Y:S01]  /*1a050*/  HMMA.16816.F32 R12, R76, R86.reuse, R12 ;  /* 0x000000564c0c723c */ /* 0x080fe2000000180c */
[----:B------:R-:W-:Y:S03]  /*1a060*/  MUFU.EX2 R189, R209 ;  /* 0x000000d100bd7308 */ /* 0x000fe60000000800 */
[----:B------:R-:W-:Y:S01]  /*1a070*/  FADD.FTZ R131, R124, R131 ;  /* 0x000000837c837221 */ /* 0x000fe20000010000 */
[----:B----4-:R-:W-:Y:S03]  /*1a080*/  F2FP.PACK_AB R192, R106, R108 ;  /* 0x0000006c6ac0723e */ /* 0x010fe600000000ff */
[C---:B------:R-:W-:Y:S01]  /*1a090*/  HMMA.16816.F32 R16, R72.reuse, R86, R16 ;  /* 0x000000564810723c */ /* 0x040fe20000001810 */
[----:B------:R-:W-:Y:S02]  /*1a0a0*/  LDSM.16.MT88.4 R84, [R222+0xa000] ;  /* 0x00a00000de54783b */ /* 0x000fe40000004200 */
[----:B------:R4:W-:Y:S01]  /*1a0b0*/  MUFU.EX2 R209, R195 ;  /* 0x000000c300d17308 */ /* 0x0009e20000000800 */
[----:B-1----:R-:W-:Y:S04]  /*1a0c0*/  FADD.FTZ R131, R71, R131 ;  /* 0x0000008347837221 */ /* 0x002fe80000010000 */
[-C--:B------:R-:W-:Y:S01]  /*1a0d0*/  HMMA.16816.F32 R20, R72, R80.reuse, R20 ;  /* 0x000000504814723c */ /* 0x080fe20000001814 */
[----:B------:R-:W-:Y:S04]  /*1a0e0*/  FADD.FTZ R131, R207, R131 ;  /* 0x00000083cf837221 */ /* 0x000fe80000010000 */
[----:B------:R-:W1:Y:S03]  /*1a0f0*/  MUFU.EX2 R136, R190 ;  /* 0x000000be00887308 */ /* 0x000e660000000800 */
[C---:B------:R-:W-:Y:S01]  /*1a100*/  HMMA.16816.F32 R24, R76.reuse, R80, R24 ;  /* 0x000000504c18723c */ /* 0x040fe20000001818 */
[----:B------:R-:W-:Y:S04]  /*1a110*/  FADD.FTZ R131, R199, R131 ;  /* 0x00000083c7837221 */ /* 0x000fe80000010000 */
[----:B------:R-:W-:Y:S02]  /*1a120*/  FADD.FTZ R131, R198, R131 ;  /* 0x00000083c6837221 */ /* 0x000fe40000010000 */
[----:B------:R-:W2:Y:S01]  /*1a130*/  MUFU.EX2 R144, R144 ;  /* 0x0000009000907308 */ /* 0x000ea20000000800 */
[-C--:B------:R-:W-:Y:S01]  /*1a140*/  HMMA.16816.F32 R28, R76, R82.reuse, R28 ;  /* 0x000000524c1c723c */ /* 0x080fe2000000181c */
[----:B----4-:R-:W4:Y:S07]  /*1a150*/  LDL.LU R195, [R1+0x10] ;  /* 0x0000100001c37983 */ /* 0x010f2e0000300800 */
[C---:B------:R-:W-:Y:S01]  /*1a160*/  HMMA.16816.F32 R32, R72.reuse, R82, R32 ;  /* 0x000000524820723c */ /* 0x040fe20000001820 */
[----:B------:R-:W2:Y:S01]  /*1a170*/  LDSM.16.MT88.4 R80, [R224+0xa000] ;  /* 0x00a00000e050783b */ /* 0x000ea20000004200 */
[----:B------:R-:W2:Y:S02]  /*1a180*/  MUFU.EX2 R147, R147 ;  /* 0x0000009300937308 */ /* 0x000ea40000000800 */
[----:B-1----:R-:W-:Y:S04]  /*1a190*/  FADD.FTZ R141, R136, R141 ;  /* 0x0000008d888d7221 */ /* 0x002fe80000010000 */
[-C--:B---3--:R-:W-:Y:S01]  /*1a1a0*/  HMMA.16816.F32 R36, R72, R88.reuse, R36 ;  /* 0x000000584824723c */ /* 0x088fe20000001824 */
[----:B------:R-:W-:Y:S03]  /*1a1b0*/  FADD.FTZ R141, R138, R141 ;  /* 0x0000008d8a8d7221 */ /* 0x000fe60000010000 */
[----:B------:R-:W1:Y:S04]  /*1a1c0*/  MUFU.EX2 R204, R204 ;  /* 0x000000cc00cc7308 */ /* 0x000e680000000800 */
[C---:B------:R-:W-:Y:S06]  /*1a1d0*/  HMMA.16816.F32 R40, R76.reuse, R88, R40 ;  /* 0x000000584c28723c */ /* 0x040fec0000001828 */
[----:B------:R-:W-:Y:S02]  /*1a1e0*/  MUFU.EX2 R208, R208 ;  /* 0x000000d000d07308 */ /* 0x000fe40000000800 */
[-C--:B------:R-:W-:Y:S08]  /*1a1f0*/  HMMA.16816.F32 R44, R76, R90.reuse, R44 ;  /* 0x0000005a4c2c723c */ /* 0x080ff0000000182c */
[C---:B------:R-:W-:Y:S01]  /*1a200*/  HMMA.16816.F32 R48, R72.reuse, R90, R48 ;  /* 0x0000005a4830723c */ /* 0x040fe20000001830 */
[----:B------:R-:W3:Y:S01]  /*1a210*/  LDSM.16.MT88.4 R88, [R221+0xa000] ;  /* 0x00a00000dd58783b */ /* 0x000ee20000004200 */
[----:B------:R1:W-:Y:S06]  /*1a220*/  MUFU.EX2 R206, R251 ;  /* 0x000000fb00ce7308 */ /* 0x0003ec0000000800 */
[-C--:B--2---:R-:W-:Y:S04]  /*1a230*/  HMMA.16816.F32 R52, R72, R92.reuse, R52 ;  /* 0x0000005c4834723c */ /* 0x084fe80000001834 */
[----:B------:R-:W2:Y:S04]  /*1a240*/  MUFU.EX2 R190, R210 ;  /* 0x000000d200be7308 */ /* 0x000ea80000000800 */
[C---:B------:R-:W-:Y:S06]  /*1a250*/  HMMA.16816.F32 R56, R76.reuse, R92, R56 ;  /* 0x0000005c4c38723c */ /* 0x040fec0000001838 */
[----:B------:R-:W-:Y:S02]  /*1a260*/  MUFU.EX2 R191, R211 ;  /* 0x000000d300bf7308 */ /* 0x000fe40000000800 */
[-C--:B------:R-:W-:Y:S01]  /*1a270*/  HMMA.16816.F32 R60, R76, R94.reuse, R60 ;  /* 0x0000005e4c3c723c */ /* 0x080fe2000000183c */
[----:B-1----:R-:W1:Y:S06]  /*1a280*/  S2R R251, SR_TID.X ;  /* 0x0000000000fb7919 */ /* 0x002e6c0000002100 */
[----:B------:R-:W-:Y:S01]  /*1a290*/  F2FP.PACK_AB R76, R146, R144 ;  /* 0x00000090924c723e */ /* 0x000fe200000000ff */
[----:B------:R-:W-:Y:S01]  /*1a2a0*/  HMMA.16816.F32 R64, R72, R94, R64 ;  /* 0x0000005e4840723c */ /* 0x000fe20000001840 */
[----:B------:R-:W-:Y:S01]  /*1a2b0*/  F2FP.PACK_AB R78, R188, R147 ;  /* 0x00000093bc4e723e */ /* 0x000fe200000000ff */
[----:B------:R-:W3:Y:S01]  /*1a2c0*/  LDSM.16.MT88.4 R92, [R220+0xa000] ;  /* 0x00a00000dc5c783b */ /* 0x000ee20000004200 */
[----:B------:R1:W1:Y:S01]  /*1a2d0*/  MUFU.EX2 R211, R193 ;  /* 0x000000c100d37308 */ /* 0x0002620000000800 */
[----:B------:R-:W-:Y:S01]  /*1a2e0*/  F2FP.PACK_AB R77, R204, R180 ;  /* 0x000000b4cc4d723e */ /* 0x000fe200000000ff */
[----:B--2---:R-:W-:Y:S01]  /*1a2f0*/  FADD.FTZ R131, R190, R131 ;  /* 0x00000083be837221 */ /* 0x004fe20000010000 */
[----:B------:R-:W-:Y:S02]  /*1a300*/  F2FP.PACK_AB R79, R205, R208 ;  /* 0x000000d0cd4f723e */ /* 0x000fe400000000ff */
[----:B------:R-:W-:Y:S01]  /*1a310*/  F2FP.PACK_AB R72, R129, R130 ;  /* 0x000000828148723e */ /* 0x000fe200000000ff */
[----:B------:R-:W-:Y:S03]  /*1a320*/  FADD.FTZ R131, R197, R131 ;  /* 0x00000083c5837221 */ /* 0x000fe60000010000 */
[----:B------:R-:W-:Y:S01]  /*1a330*/  F2FP.PACK_AB R73, R123, R128 ;  /* 0x000000807b49723e */ /* 0x000fe200000000ff */
[----:B------:R2:W2:Y:S01]  /*1a340*/  MUFU.EX2 R210, R194 ;  /* 0x000000c200d27308 */ /* 0x0004a20000000800 */
[----:B------:R-:W-:Y:S01]  /*1a350*/  F2FP.PACK_AB R74, R71, R124 ;  /* 0x0000007c474a723e */ /* 0x000fe200000000ff */
[----:B------:R-:W-:Y:S01]  /*1a360*/  FADD.FTZ R131, R122, R131 ;  /* 0x000000837a837221 */ /* 0x000fe20000010000 */
[----:B------:R-:W-:Y:S01]  /*1a370*/  F2FP.PACK_AB R75, R138, R136 ;  /* 0x000000888a4b723e */ /* 0x000fe200000000ff */
[----:B-1----:R-:W-:Y:S02]  /*1a380*/  IMAD.SHL.U32 R251, R251, 0x2, RZ ;  /* 0x00000002fbfb7824 */ /* 0x002fe400078e00ff */
[----:B------:R-:W-:Y:S04]  /*1a390*/  FADD.FTZ R131, R119, R131 ;  /* 0x0000008377837221 */ /* 0x000fe80000010000 */
[-C--:B------:R-:W-:Y:S01]  /*1a3a0*/  HMMA.16816.F32 R4, R72, R80.reuse, R4 ;  /* 0x000000504804723c */ /* 0x080fe20000001804 */
[----:B------:R-:W-:Y:S01]  /*1a3b0*/  FADD.FTZ R131, R118, R131 ;  /* 0x0000008376837221 */ /* 0x000fe20000010000 */
[----:B------:R-:W-:Y:S02]  /*1a3c0*/  LOP3.LUT R251, R251, 0x6, RZ, 0xc0, !PT ;  /* 0x00000006fbfb7812 */ /* 0x000fe400078ec0ff */
[----:B------:R-:W-:Y:S01]  /*1a3d0*/  F2FP.PACK_AB R193, R104, R105 ;  /* 0x0000006968c1723e */ /* 0x000fe200000000ff */
[----:B------:R-:W-:Y:S03]  /*1a3e0*/  FADD.FTZ R131, R108, R131 ;  /* 0x000000836c837221 */ /* 0x000fe60000010000 */
[C---:B------:R-:W-:Y:S01]  /*1a3f0*/  HMMA.16816.F32 R8, R76.reuse, R80, R8 ;  /* 0x000000504c08723c */ /* 0x040fe20000001808 */
[----:B------:R-:W-:Y:S04]  /*1a400*/  FADD.FTZ R131, R106, R131 ;  /* 0x000000836a837221 */ /* 0x000fe80000010000 */
[----:B------:R-:W-:Y:S01]  /*1a410*/  FADD.FTZ R131, R103, R131 ;  /* 0x0000008367837221 */ /* 0x000fe20000010000 */
[----:B--2---:R-:W-:Y:S02]  /*1a420*/  F2FP.PACK_AB R194, R102, R103 ;  /* 0x0000006766c2723e */ /* 0x004fe400000000ff */
[-C--:B------:R-:W-:Y:S08]  /*1a430*/  HMMA.16816.F32 R12, R76, R82.reuse, R12 ;  /* 0x000000524c0c723c */ /* 0x080ff0000000180c */
[C---:B------:R-:W-:Y:S01]  /*1a440*/  HMMA.16816.F32 R16, R72.reuse, R82, R16 ;  /* 0x000000524810723c */ /* 0x040fe20000001810 */
[----:B------:R-:W1:Y:S07]  /*1a450*/  LDSM.16.MT88.4 R80, [R224+0xa800] ;  /* 0x00a80000e050783b */ /* 0x000e6e0000004200 */
[-C--:B------:R-:W-:Y:S08]  /*1a460*/  HMMA.16816.F32 R20, R72, R84.reuse, R20 ;  /* 0x000000544814723c */ /* 0x080ff00000001814 */
[C---:B------:R-:W-:Y:S08]  /*1a470*/  HMMA.16816.F32 R24, R76.reuse, R84, R24 ;  /* 0x000000544c18723c */ /* 0x040ff00000001818 */
[-C--:B------:R-:W-:Y:S08]  /*1a480*/  HMMA.16816.F32 R28, R76, R86.reuse, R28 ;  /* 0x000000564c1c723c */ /* 0x080ff0000000181c */
[C---:B------:R-:W-:Y:S01]  /*1a490*/  HMMA.16816.F32 R32, R72.reuse, R86, R32 ;  /* 0x000000564820723c */ /* 0x040fe20000001820 */
[----:B------:R-:W2:Y:S07]  /*1a4a0*/  LDSM.16.MT88.4 R84, [R222+0xa800] ;  /* 0x00a80000de54783b */ /* 0x000eae0000004200 */
[-C--:B---3--:R-:W-:Y:S08]  /*1a4b0*/  HMMA.16816.F32 R36, R72, R88.reuse, R36 ;  /* 0x000000584824723c */ /* 0x088ff00000001824 */
[C---:B------:R-:W-:Y:S08]  /*1a4c0*/  HMMA.16816.F32 R40, R76.reuse, R88, R40 ;  /* 0x000000584c28723c */ /* 0x040ff00000001828 */
[-C--:B------:R-:W-:Y:S08]  /*1a4d0*/  HMMA.16816.F32 R44, R76, R90.reuse, R44 ;  /* 0x0000005a4c2c723c */ /* 0x080ff0000000182c */
[C---:B------:R-:W-:Y:S01]  /*1a4e0*/  HMMA.16816.F32 R48, R72.reuse, R90, R48 ;  /* 0x0000005a4830723c */ /* 0x040fe20000001830 */
[----:B------:R-:W3:Y:S07]  /*1a4f0*/  LDSM.16.MT88.4 R88, [R221+0xa800] ;  /* 0x00a80000dd58783b */ /* 0x000eee0000004200 */
[-C--:B------:R-:W-:Y:S08]  /*1a500*/  HMMA.16816.F32 R52, R72, R92.reuse, R52 ;  /* 0x0000005c4834723c */ /* 0x080ff00000001834 */
[C---:B------:R-:W-:Y:S01]  /*1a510*/  HMMA.16816.F32 R56, R76.reuse, R92, R56 ;  /* 0x0000005c4c38723c */ /* 0x040fe20000001838 */
[----:B------:R-:W-:Y:S07]  /*1a520*/  MUFU.EX2 R92, R185 ;  /* 0x000000b9005c7308 */ /* 0x000fee0000000800 */
[-C--:B------:R-:W-:Y:S03]  /*1a530*/  HMMA.16816.F32 R60, R76, R94.reuse, R60 ;  /* 0x0000005e4c3c723c */ /* 0x080fe6000000183c */
[----:B------:R-:W1:Y:S04]  /*1a540*/  MUFU.EX2 R93, R181 ;  /* 0x000000b5005d7308 */ /* 0x000e680000000800 */
[----:B------:R-:W-:Y:S01]  /*1a550*/  F2FP.PACK_AB R78, R187, R211 ;  /* 0x000000d3bb4e723e */ /* 0x000fe200000000ff */
[----:B------:R-:W-:Y:S01]  /*1a560*/  HMMA.16816.F32 R64, R72, R94, R64 ;  /* 0x0000005e4840723c */ /* 0x000fe20000001840 */
[----:B------:R-:W-:Y:S03]  /*1a570*/  F2FP.PACK_AB R76, R210, R209 ;  /* 0x000000d1d24c723e */ /* 0x000fe600000000ff */
[----:B------:R-:W-:Y:S02]  /*1a580*/  F2FP.PACK_AB R77, R202, R203 ;  /* 0x000000cbca4d723e */ /* 0x000fe400000000ff */
[----:B------:R-:W-:Y:S02]  /*1a590*/  F2FP.PACK_AB R79, R200, R201 ;  /* 0x000000c9c84f723e */ /* 0x000fe400000000ff */
[----:B------:R-:W-:Y:S01]  /*1a5a0*/  F2FP.PACK_AB R72, R199, R207 ;  /* 0x000000cfc748723e */ /* 0x000fe200000000ff */
[----:B------:R-:W-:Y:S03]  /*1a5b0*/  IMAD.MOV.U32 R199, RZ, RZ, R3 ;  /* 0x000000ffffc77224 */ /* 0x000fe600078e0003 */
[----:B------:R-:W-:Y:S01]  /*1a5c0*/  F2FP.PACK_AB R73, R196, R206 ;  /* 0x000000cec449723e */ /* 0x000fe200000000ff */
[----:B------:R-:W-:Y:S01]  /*1a5d0*/  FADD.FTZ R206, R206, R141 ;  /* 0x0000008dcece7221 */ /* 0x000fe20000010000 */
[----:B------:R-:W-:Y:S01]  /*1a5e0*/  F2FP.PACK_AB R74, R190, R198 ;  /* 0x000000c6be4a723e */ /* 0x000fe200000000ff */
[----:B------:R-:W-:Y:S01]  /*1a5f0*/  IMAD.MOV.U32 R198, RZ, RZ, R68 ;  /* 0x000000ffffc67224 */ /* 0x000fe200078e0044 */
[----:B------:R-:W-:Y:S01]  /*1a600*/  F2FP.PACK_AB R75, R189, R191 ;  /* 0x000000bfbd4b723e */ /* 0x000fe200000000ff */
[----:B------:R-:W-:Y:S02]  /*1a610*/  FADD.FTZ R206, R196, R206 ;  /* 0x000000cec4ce7221 */ /* 0x000fe40000010000 */
[----:B------:R-:W-:Y:S02]  /*1a620*/  IMAD.MOV.U32 R196, RZ, RZ, R0 ;  /* 0x000000ffffc47224 */ /* 0x000fe400078e0000 */
[----:B------:R-:W-:Y:S02]  /*1a630*/  FADD.FTZ R206, R191, R206 ;  /* 0x000000cebfce7221 */ /* 0x000fe40000010000 */
[-C--:B-1----:R-:W-:Y:S02]  /*1a640*/  HMMA.16816.F32 R4, R72, R80.reuse, R4 ;  /* 0x000000504804723c */ /* 0x082fe40000001804 */
[----:B------:R-:W-:Y:S04]  /*1a650*/  FADD.FTZ R206, R189, R206 ;  /* 0x000000cebdce7221 */ /* 0x000fe80000010000 */
[----:B------:R-:W-:Y:S02]  /*1a660*/  FADD.FTZ R206, R121, R206 ;  /* 0x000000ce79ce7221 */ /* 0x000fe40000010000 */
[C---:B------:R-:W-:Y:S04]  /*1a670*/  HMMA.16816.F32 R8, R76.reuse, R80, R8 ;  /* 0x000000504c08723c */ /* 0x040fe80000001808 */
[----:B------:R-:W-:Y:S04]  /*1a680*/  FADD.FTZ R206, R120, R206 ;  /* 0x000000ce78ce7221 */ /* 0x000fe80000010000 */
[-C--:B------:R-:W-:Y:S01]  /*1a690*/  HMMA.16816.F32 R12, R76, R82.reuse, R12 ;  /* 0x000000524c0c723c */ /* 0x080fe2000000180c */
[----:B------:R-:W-:Y:S04]  /*1a6a0*/  FADD.FTZ R206, R117, R206 ;  /* 0x000000ce75ce7221 */ /* 0x000fe80000010000 */
[----:B------:R-:W-:Y:S03]  /*1a6b0*/  FADD.FTZ R206, R116, R206 ;  /* 0x000000ce74ce7221 */ /* 0x000fe60000010000 */
[C---:B------:R-:W-:Y:S01]  /*1a6c0*/  HMMA.16816.F32 R16, R72.reuse, R82, R16 ;  /* 0x000000524810723c */ /* 0x040fe20000001810 */
[----:B------:R-:W1:Y:S03]  /*1a6d0*/  LDSM.16.MT88.4 R80, [R220+0xa800] ;  /* 0x00a80000dc50783b */ /* 0x000e660000004200 */
[----:B------:R-:W-:Y:S04]  /*1a6e0*/  FADD.FTZ R206, R105, R206 ;  /* 0x000000ce69ce7221 */ /* 0x000fe80000010000 */
[-C--:B--2---:R-:W-:Y:S01]  /*1a6f0*/  HMMA.16816.F32 R20, R72, R84.reuse, R20 ;  /* 0x000000544814723c */ /* 0x084fe20000001814 */
[----:B------:R-:W-:Y:S04]  /*1a700*/  FADD.FTZ R206, R104, R206 ;  /* 0x000000ce68ce7221 */ /* 0x000fe80000010000 */
[----:B------:R-:W-:Y:S03]  /*1a710*/  FADD.FTZ R206, R101, R206 ;  /* 0x000000ce65ce7221 */ /* 0x000fe60000010000 */
[C---:B------:R-:W-:Y:S08]  /*1a720*/  HMMA.16816.F32 R24, R76.reuse, R84, R24 ;  /* 0x000000544c18723c */ /* 0x040ff00000001818 */
[-C--:B------:R-:W-:Y:S08]  /*1a730*/  HMMA.16816.F32 R28, R76, R86.reuse, R28 ;  /* 0x000000564c1c723c */ /* 0x080ff0000000181c */
[C---:B------:R-:W-:Y:S01]  /*1a740*/  HMMA.16816.F32 R32, R72.reuse, R86, R32 ;  /* 0x000000564820723c */ /* 0x040fe20000001820 */
[----:B------:R-:W2:Y:S07]  /*1a750*/  LDSM.16.MT88.4 R84, [R224+0xb000] ;  /* 0x00b00000e054783b */ /* 0x000eae0000004200 */
[-C--:B---3--:R-:W-:Y:S01]  /*1a760*/  HMMA.16816.F32 R36, R72, R88.reuse, R36 ;  /* 0x000000584824723c */ /* 0x088fe20000001824 */
[----:B----4-:R-:W-:Y:S02]  /*1a770*/  FFMA.FTZ R115, R70, R195, R115 ;  /* 0x000000c346737223 */ /* 0x010fe40000010073 */
[----:B------:R3:W4:Y:S01]  /*1a780*/  MUFU.EX2 R70, R186 ;  /* 0x000000ba00467308 */ /* 0x0007220000000800 */
[----:B------:R-:W-:Y:S01]  /*1a790*/  F2FP.PACK_AB R195, R100, R101 ;  /* 0x0000006564c3723e */ /* 0x000fe200000000ff */
[----:B------:R-:W-:Y:S02]  /*1a7a0*/  FADD.FTZ R115, R111, R115 ;  /* 0x000000736f737221 */ /* 0x000fe40000010000 */
[----:B------:R-:W-:Y:S01]  /*1a7b0*/  IMAD.MOV.U32 R111, RZ, RZ, R176 ;  /* 0x000000ffff6f7224 */ /* 0x000fe200078e00b0 */
[C---:B------:R-:W-:Y:S01]  /*1a7c0*/  HMMA.16816.F32 R40, R76.reuse, R88, R40 ;  /* 0x000000584c28723c */ /* 0x040fe20000001828 */
[----:B------:R-:W-:Y:S03]  /*1a7d0*/  LDSM.16.MT88.4 R176, [R222+0xb800] ;  /* 0x00b80000deb0783b */ /* 0x000fe60000004200 */
[----:B------:R-:W-:Y:S02]  /*1a7e0*/  FADD.FTZ R115, R114, R115 ;  /* 0x0000007372737221 */ /* 0x000fe40000010000 */
[----:B------:R-:W-:Y:S02]  /*1a7f0*/  IMAD.MOV.U32 R114, RZ, RZ, R93 ;  /* 0x000000ffff727224 */ /* 0x000fe400078e005d */
[-C--:B------:R-:W-:Y:S01]  /*1a800*/  HMMA.16816.F32 R44, R76, R90.reuse, R44 ;  /* 0x0000005a4c2c723c */ /* 0x080fe2000000182c */
[----:B------:R-:W-:Y:S03]  /*1a810*/  FADD.FTZ R113, R113, R115 ;  /* 0x0000007371717221 */ /* 0x000fe60000010000 */
[----:B------:R-:W-:Y:S02]  /*1a820*/  IMAD.MOV.U32 R115, RZ, RZ, R92 ;  /* 0x000000ffff737224 */ /* 0x000fe400078e005c */
[----:B------:R-:W-:Y:S01]  /*1a830*/  LDSM.16.MT88.4 R92, [R221+0xb000] ;  /* 0x00b00000dd5c783b */ /* 0x000fe20000004200 */
[----:B------:R-:W-:Y:S01]  /*1a840*/  FADD.FTZ R113, R140, R113 ;  /* 0x000000718c717221 */ /* 0x000fe20000010000 */
[C---:B------:R-:W-:Y:S04]  /*1a850*/  HMMA.16816.F32 R48, R72.reuse, R90, R48 ;  /* 0x0000005a4830723c */ /* 0x040fe80000001830 */
[----:B------:R-:W-:Y:S02]  /*1a860*/  FADD.FTZ R145, R145, R113 ;  /* 0x0000007191917221 */ /* 0x000fe40000010000 */
[----:B------:R-:W2:Y:S01]  /*1a870*/  LDSM.16.MT88.4 R88, [R222+0xb000] ;  /* 0x00b00000de58783b */ /* 0x000ea20000004200 */
[----:B------:R-:W-:Y:S01]  /*1a880*/  IMAD.MOV.U32 R113, RZ, RZ, R187 ;  /* 0x000000ffff717224 */ /* 0x000fe200078e00bb */
[-C--:B-1----:R-:W-:Y:S01]  /*1a890*/  HMMA.16816.F32 R52, R72, R80.reuse, R52 ;  /* 0x000000504834723c */ /* 0x082fe20000001834 */
[----:B------:R-:W-:Y:S04]  /*1a8a0*/  FADD.FTZ R145, R143, R145 ;  /* 0x000000918f917221 */ /* 0x000fe80000010000 */
[----:B------:R-:W-:Y:S01]  /*1a8b0*/  FADD.FTZ R142, R142, R145 ;  /* 0x000000918e8e7221 */ /* 0x000fe20000010000 */
[----:B---3--:R-:W-:Y:S02]  /*1a8c0*/  LDSM.16.MT88.4 R184, [R221+0xb800] ;  /* 0x00b80000ddb8783b */ /* 0x008fe40000004200 */
[C---:B------:R-:W-:Y:S01]  /*1a8d0*/  HMMA.16816.F32 R56, R76.reuse, R80, R56 ;  /* 0x000000504c38723c */ /* 0x040fe20000001838 */
[----:B------:R-:W-:Y:S04]  /*1a8e0*/  FADD.FTZ R142, R161, R142 ;  /* 0x0000008ea18e7221 */ /* 0x000fe80000010000 */
[----:B------:R-:W-:Y:S03]  /*1a8f0*/  FADD.FTZ R162, R162, R142 ;  /* 0x0000008ea2a27221 */ /* 0x000fe60000010000 */
[-C--:B------:R-:W-:Y:S01]  /*1a900*/  HMMA.16816.F32 R60, R76, R82.reuse, R60 ;  /* 0x000000524c3c723c */ /* 0x080fe2000000183c */
[----:B------:R-:W-:Y:S04]  /*1a910*/  FADD.FTZ R160, R160, R162 ;  /* 0x000000a2a0a07221 */ /* 0x000fe80000010000 */
[----:B------:R-:W-:Y:S02]  /*1a920*/  FADD.FTZ R160, R133, R160 ;  /* 0x000000a085a07221 */ /* 0x000fe40000010000 */
[----:B----4-:R-:W-:Y:S01]  /*1a930*/  F2FP.PACK_AB R76, R115, R70 ;  /* 0x00000046734c723e */ /* 0x010fe200000000ff */
[----:B------:R-:W-:Y:S01]  /*1a940*/  HMMA.16816.F32 R64, R72, R82, R64 ;  /* 0x000000524840723c */ /* 0x000fe20000001840 */
[----:B------:R-:W-:Y:S01]  /*1a950*/  F2FP.PACK_AB R78, R111, R114 ;  /* 0x000000726f4e723e */ /* 0x000fe200000000ff */
[----:B------:R-:W1:Y:S02]  /*1a960*/  LDSM.16.MT88.4 R80, [R220+0xb000] ;  /* 0x00b00000dc50783b */ /* 0x000e640000004200 */
[----:B------:R-:W-:Y:S01]  /*1a970*/  F2FP.PACK_AB R77, R110, R112 ;  /* 0x000000706e4d723e */ /* 0x000fe200000000ff */
[----:B------:R-:W-:Y:S01]  /*1a980*/  FADD.FTZ R153, R153, R160 ;  /* 0x000000a099997221 */ /* 0x000fe20000010000 */
[----:B------:R-:W-:Y:S02]  /*1a990*/  F2FP.PACK_AB R79, R107, R109 ;  /* 0x0000006d6b4f723e */ /* 0x000fe400000000ff */
[----:B------:R-:W-:Y:S01]  /*1a9a0*/  F2FP.PACK_AB R72, R122, R197 ;  /* 0x000000c57a48723e */ /* 0x000fe200000000ff */
[----:B------:R-:W-:Y:S03]  /*1a9b0*/  FADD.FTZ R153, R152, R153 ;  /* 0x0000009998997221 */ /* 0x000fe60000010000 */
[----:B------:R-:W-:Y:S01]  /*1a9c0*/  F2FP.PACK_AB R73, R120, R121 ;  /* 0x000000797849723e */ /* 0x000fe200000000ff */
[----:B------:R-:W-:Y:S01]  /*1a9d0*/  IMAD.MOV.U32 R197, RZ, RZ, R2 ;  /* 0x000000ffffc57224 */ /* 0x000fe200078e0002 */
[----:B------:R-:W-:Y:S02]  /*1a9e0*/  F2FP.PACK_AB R74, R118, R119 ;  /* 0x00000077764a723e */ /* 0x000fe400000000ff */
[----:B------:R-:W-:Y:S07]  /*1a9f0*/  F2FP.PACK_AB R75, R116, R117 ;  /* 0x00000075744b723e */ /* 0x000fee00000000ff */
[-C--:B--2---:R-:W-:Y:S08]  /*1aa00*/  HMMA.16816.F32 R4, R72, R84.reuse, R4 ;  /* 0x000000544804723c */ /* 0x084ff00000001804 */
[C---:B------:R-:W-:Y:S01]  /*1aa10*/  HMMA.16816.F32 R8, R76.reuse, R84, R8 ;  /* 0x000000544c08723c */ /* 0x040fe20000001808 */
[----:B------:R-:W-:Y:S07]  /*1aa20*/  MUFU.EX2 R84, R167 ;  /* 0x000000a700547308 */ /* 0x000fee0000000800 */
[-C--:B------:R-:W-:Y:S03]  /*1aa30*/  HMMA.16816.F32 R12, R76, R86.reuse, R12 ;  /* 0x000000564c0c723c */ /* 0x080fe6000000180c */
[----:B------:R-:W2:Y:S05]  /*1aa40*/  MUFU.EX2 R85, R165 ;  /* 0x000000a500557308 */ /* 0x000eaa0000000800 */
[C---:B------:R-:W-:Y:S05]  /*1aa50*/  HMMA.16816.F32 R16, R72.reuse, R86, R16 ;  /* 0x000000564810723c */ /* 0x040fea0000001810 */
[----:B------:R-:W-:Y:S03]  /*1aa60*/  MUFU.EX2 R86, R164 ;  /* 0x000000a400567308 */ /* 0x000fe60000000800 */
[-C--:B------:R-:W-:Y:S07]  /*1aa70*/  HMMA.16816.F32 R20, R72, R88.reuse, R20 ;  /* 0x000000584814723c */ /* 0x080fee0000001814 */
[----:B------:R-:W3:Y:S01]  /*1aa80*/  MUFU.EX2 R87, R163 ;  /* 0x000000a300577308 */ /* 0x000ee20000000800 */
[C---:B------:R-:W-:Y:S01]  /*1aa90*/  HMMA.16816.F32 R24, R76.reuse, R88, R24 ;  /* 0x000000584c18723c */ /* 0x040fe20000001818 */
[----:B--2---:R-:W-:Y:S06]  /*1aaa0*/  F2FP.PACK_AB R132, R85, R84 ;  /* 0x000000545584723e */ /* 0x004fec00000000ff */
[--C-:B------:R-:W-:Y:S01]  /*1aab0*/  FFMA.FTZ R88, R99, c[0x0][0x23c], -R98.reuse ;  /* 0x00008f0063587a23 */ /* 0x100fe20000010862 */
[-C--:B------:R-:W-:Y:S01]  /*1aac0*/  HMMA.16816.F32 R28, R76, R90.reuse, R28 ;  /* 0x0000005a4c1c723c */ /* 0x080fe2000000181c */
[--C-:B------:R-:W-:Y:S04]  /*1aad0*/  FFMA.FTZ R89, R97, c[0x0][0x23c], -R98.reuse ;  /* 0x00008f0061597a23 */ /* 0x100fe80000010862 */
[----:B------:R-:W-:Y:S03]  /*1aae0*/  MUFU.EX2 R88, R88 ;  /* 0x0000005800587308 */ /* 0x000fe60000000800 */
[C---:B------:R-:W-:Y:S01]  /*1aaf0*/  HMMA.16816.F32 R32, R72.reuse, R90, R32 ;  /* 0x0000005a4820723c */ /* 0x040fe20000001820 */
[----:B---3--:R-:W-:Y:S07]  /*1ab00*/  F2FP.PACK_AB R134, R87, R86 ;  /* 0x000000565786723e */ /* 0x008fee00000000ff */
[-C--:B------:R-:W-:Y:S01]  /*1ab10*/  HMMA.16816.F32 R36, R72, R92.reuse, R36 ;  /* 0x0000005c4824723c */ /* 0x080fe20000001824 */
[--C-:B------:R-:W-:Y:S01]  /*1ab20*/  FFMA.FTZ R90, R96, c[0x0][0x23c], -R98.reuse ;  /* 0x00008f00605a7a23 */ /* 0x100fe20000010862 */
[----:B------:R-:W2:Y:S02]  /*1ab30*/  MUFU.EX2 R89, R89 ;  /* 0x0000005900597308 */ /* 0x000ea40000000800 */
[----:B------:R-:W-:Y:S02]  /*1ab40*/  FFMA.FTZ R98, R69, c[0x0][0x23c], -R98 ;  /* 0x00008f0045627a23 */ /* 0x000fe40000010862 */
[----:B------:R-:W-:Y:S02]  /*1ab50*/  FADD.FTZ R69, R148, R154 ;  /* 0x0000009a94457221 */ /* 0x000fe40000010000 */
[C---:B------:R-:W-:Y:S04]  /*1ab60*/  HMMA.16816.F32 R40, R76.reuse, R92, R40 ;  /* 0x0000005c4c28723c */ /* 0x040fe80000001828 */
[----:B------:R-:W-:Y:S01]  /*1ab70*/  MUFU.EX2 R98, R98 ;  /* 0x0000006200627308 */ /* 0x000fe20000000800 */
[----:B------:R-:W-:Y:S03]  /*1ab80*/  FADD.FTZ R69, R151, R69 ;  /* 0x0000004597457221 */ /* 0x000fe60000010000 */
[-C--:B------:R-:W-:Y:S01]  /*1ab90*/  HMMA.16816.F32 R44, R76, R94.reuse, R44 ;  /* 0x0000005e4c2c723c */ /* 0x080fe2000000182c */
[----:B------:R-:W-:Y:S04]  /*1aba0*/  FADD.FTZ R69, R127, R69 ;  /* 0x000000457f457221 */ /* 0x000fe80000010000 */
[----:B------:R-:W-:Y:S01]  /*1abb0*/  FADD.FTZ R69, R144, R69 ;  /* 0x0000004590457221 */ /* 0x000fe20000010000 */
[----:B------:R-:W3:Y:S02]  /*1abc0*/  MUFU.EX2 R90, R90 ;  /* 0x0000005a005a7308 */ /* 0x000ee40000000800 */
[C---:B------:R-:W-:Y:S01]  /*1abd0*/  HMMA.16816.F32 R48, R72.reuse, R94, R48 ;  /* 0x0000005e4830723c */ /* 0x040fe20000001830 */
[----:B------:R-:W-:Y:S03]  /*1abe0*/  FADD.FTZ R69, R146, R69 ;  /* 0x0000004592457221 */ /* 0x000fe60000010000 */
[----:B--2---:R-:W-:Y:S01]  /*1abf0*/  F2FP.PACK_AB R133, R89, R88 ;  /* 0x000000585985723e */ /* 0x004fe200000000ff */
[----:B------:R-:W-:Y:S03]  /*1ac00*/  FADD.FTZ R69, R147, R69 ;  /* 0x0000004593457221 */ /* 0x000fe60000010000 */
[-C--:B-1----:R-:W-:Y:S01]  /*1ac10*/  HMMA.16816.F32 R52, R72, R80.reuse, R52 ;  /* 0x000000504834723c */ /* 0x082fe20000001834 */
[----:B------:R-:W-:Y:S04]  /*1ac20*/  FADD.FTZ R69, R188, R69 ;  /* 0x00000045bc457221 */ /* 0x000fe80000010000 */
[----:B------:R-:W-:Y:S03]  /*1ac30*/  FADD.FTZ R69, R209, R69 ;  /* 0x00000045d1457221 */ /* 0x000fe60000010000 */
[C---:B------:R-:W-:Y:S01]  /*1ac40*/  HMMA.16816.F32 R56, R76.reuse, R80, R56 ;  /* 0x000000504c38723c */ /* 0x040fe20000001838 */
[----:B------:R-:W-:Y:S04]  /*1ac50*/  FADD.FTZ R69, R210, R69 ;  /* 0x00000045d2457221 */ /* 0x000fe80000010000 */
[----:B------:R-:W-:Y:S01]  /*1ac60*/  FADD.FTZ R69, R211, R69 ;  /* 0x00000045d3457221 */ /* 0x000fe20000010000 */
[----:B---3--:R-:W-:Y:S02]  /*1ac70*/  F2FP.PACK_AB R135, R98, R90 ;  /* 0x0000005a6287723e */ /* 0x008fe400000000ff */
[-C--:B------:R-:W-:Y:S01]  /*1ac80*/  HMMA.16816.F32 R60, R76, R82.reuse, R60 ;  /* 0x000000524c3c723c */ /* 0x080fe2000000183c */
[----:B------:R-:W-:Y:S04]  /*1ac90*/  FADD.FTZ R69, R113, R69 ;  /* 0x0000004571457221 */ /* 0x000fe80000010000 */
[----:B------:R-:W-:Y:S03]  /*1aca0*/  FADD.FTZ R69, R70, R69 ;  /* 0x0000004546457221 */ /* 0x000fe60000010000 */
[----:B------:R-:W-:Y:S01]  /*1acb0*/  HMMA.16816.F32 R64, R72, R82, R64 ;  /* 0x000000524840723c */ /* 0x000fe20000001840 */
[----:B------:R-:W-:Y:S04]  /*1acc0*/  FADD.FTZ R69, R115, R69 ;  /* 0x0000004573457221 */ /* 0x000fe80000010000 */
[----:B------:R-:W-:Y:S02]  /*1acd0*/  FADD.FTZ R69, R114, R69 ;  /* 0x0000004572457221 */ /* 0x000fe40000010000 */
[----:B------:R-:W-:Y:S01]  /*1ace0*/  FADD.FTZ R72, R149, R153 ;  /* 0x0000009995487221 */ /* 0x000fe20000010000 */
[-C--:B------:R-:W-:Y:S01]  /*1acf0*/  HMMA.16816.F32 R164, R192, R168.reuse, R4 ;  /* 0x000000a8c0a4723c */ /* 0x080fe20000001804 */
[----:B------:R-:W1:Y:S03]  /*1ad00*/  LDSM.16.MT88.4 R4, [R220+0xb800] ;  /* 0x00b80000dc04783b */ /* 0x000e660000004200 */
[----:B------:R-:W-:Y:S02]  /*1ad10*/  FADD.FTZ R72, R126, R72 ;  /* 0x000000487e487221 */ /* 0x000fe40000010000 */
[----:B------:R-:W-:Y:S02]  /*1ad20*/  FADD.FTZ R69, R111, R69 ;  /* 0x000000456f457221 */ /* 0x000fe40000010000 */
[C---:B------:R-:W-:Y:S01]  /*1ad30*/  HMMA.16816.F32 R160, R132.reuse, R168, R8 ;  /* 0x000000a884a0723c */ /* 0x040fe20000001808 */
[----:B------:R-:W-:Y:S03]  /*1ad40*/  FADD.FTZ R72, R180, R72 ;  /* 0x00000048b4487221 */ /* 0x000fe60000010000 */
[----:B------:R-:W-:Y:S02]  /*1ad50*/  FADD.FTZ R69, R84, R69 ;  /* 0x0000004554457221 */ /* 0x000fe40000010000 */
[----:B------:R-:W-:Y:S02]  /*1ad60*/  FADD.FTZ R72, R204, R72 ;  /* 0x00000048cc487221 */ /* 0x000fe40000010000 */
[-C--:B------:R-:W-:Y:S01]  /*1ad70*/  HMMA.16816.F32 R156, R132, R170.reuse, R12 ;  /* 0x000000aa849c723c */ /* 0x080fe2000000180c */
[----:B------:R-:W-:Y:S03]  /*1ad80*/  FADD.FTZ R69, R85, R69 ;  /* 0x0000004555457221 */ /* 0x000fe60000010000 */
[----:B------:R-:W-:Y:S02]  /*1ad90*/  FADD.FTZ R72, R208, R72 ;  /* 0x00000048d0487221 */ /* 0x000fe40000010000 */
[----:B------:R-:W-:Y:S02]  /*1ada0*/  FADD.FTZ R69, R86, R69 ;  /* 0x0000004556457221 */ /* 0x000fe40000010000 */
[C---:B------:R-:W-:Y:S01]  /*1adb0*/  HMMA.16816.F32 R168, R192.reuse, R170, R16 ;  /* 0x000000aac0a8723c */ /* 0x040fe20000001810 */
[----:B------:R-:W-:Y:S04]  /*1adc0*/  FADD.FTZ R72, R205, R72 ;  /* 0x00000048cd487221 */ /* 0x000fe80000010000 */
[----:B------:R-:W-:Y:S03]  /*1add0*/  FADD.FTZ R72, R203, R72 ;  /* 0x00000048cb487221 */ /* 0x000fe60000010000 */
[-C--:B------:R-:W-:Y:S01]  /*1ade0*/  HMMA.16816.F32 R172, R192, R176.reuse, R20 ;  /* 0x000000b0c0ac723c */ /* 0x080fe20000001814 */
[----:B------:R-:W-:Y:S04]  /*1adf0*/  FADD.FTZ R72, R202, R72 ;  /* 0x00000048ca487221 */ /* 0x000fe80000010000 */
[----:B------:R-:W-:Y:S03]  /*1ae00*/  FADD.FTZ R72, R201, R72 ;  /* 0x00000048c9487221 */ /* 0x000fe60000010000 */
        /* <DEDUP_REMOVED lines=12> */
[C---:B------:R-:W-:Y:S08]  /*1aed0*/  HMMA.16816.F32 R144, R132.reuse, R184, R40 ;  /* 0x000000b88490723c */ /* 0x040ff00000001828 */
[-C--:B------:R-:W-:Y:S08]  /*1aee0*/  HMMA.16816.F32 R140, R132, R186.reuse, R44 ;  /* 0x000000ba848c723c */ /* 0x080ff0000000182c */
[C---:B------:R-:W-:Y:S08]  /*1aef0*/  HMMA.16816.F32 R184, R192.reuse, R186, R48 ;  /* 0x000000bac0b8723c */ /* 0x040ff00000001830 */
[-C--:B-1----:R-:W-:Y:S08]  /*1af00*/  HMMA.16816.F32 R188, R192, R4.reuse, R52 ;  /* 0x00000004c0bc723c */ /* 0x082ff00000001834 */
[C---:B------:R-:W-:Y:S07]  /*1af10*/  HMMA.16816.F32 R136, R132.reuse, R4, R56 ;  /* 0x000000048488723c */ /* 0x040fee0000001838 */
[----:B------:R-:W-:Y:S01]  /*1af20*/  FADD.FTZ R4, R100, R206 ;  /* 0x000000ce64047221 */ /* 0x000fe20000010000 */
[-C--:B------:R-:W-:Y:S01]  /*1af30*/  HMMA.16816.F32 R132, R132, R6.reuse, R60 ;  /* 0x000000068484723c */ /* 0x080fe2000000183c */
[----:B------:R-:W-:Y:S07]  /*1af40*/  FADD.FTZ R5, R87, R69 ;  /* 0x0000004557057221 */ /* 0x000fee0000010000 */
[----:B------:R-:W-:Y:S07]  /*1af50*/  HMMA.16816.F32 R192, R192, R6, R64 ;  /* 0x00000006c0c0723c */ /* 0x000fee0000001840 */
[----:B------:R-:W-:Y:S05]  /*1af60*/  FADD.FTZ R6, R102, R131 ;  /* 0x0000008366067221 */ /* 0x000fea0000010000 */
[----:B------:R-:W-:Y:S04]  /*1af70*/  STL [R1+0x1c], R6 ;  /* 0x00001c0601007387 */ /* 0x000fe80000100800 */
[----:B------:R1:W-:Y:S04]  /*1af80*/  STL [R1+0x18], R4 ;  /* 0x0000180401007387 */ /* 0x0003e80000100800 */
[----:B------:R2:W-:Y:S01]  /*1af90*/  STL [R1+0x14], R5 ;  /* 0x0000140501007387 */ /* 0x0005e20000100800 */
[----:B-1----:R-:W-:Y:S05]  /*1afa0*/  FADD.FTZ R4, R98, R72 ;  /* 0x0000004862047221 */ /* 0x002fea0000010000 */
[----:B------:R2:W-:Y:S02]  /*1afb0*/  STL [R1+0x10], R4 ;  /* 0x0000100401007387 */ /* 0x0005e40000100800 */
[----:B--2--5:R-:W-:-:S05]  /*1afc0*/  @P0 BRA `(.L_x_544) ;  /* 0xffff7c3000000947 */ /* 0x024fca000383ffff */
.L_x_543:
[----:B------:R-:W2:Y:S01]  /*1afd0*/  LDL.LU R4, [R1+0x1c] ;  /* 0x00001c0001047983 */ /* 0x000ea20000300800 */
[----:B------:R-:W-:Y:S01]  /*1afe0*/  MOV R12, 0x3f800000 ;  /* 0x3f800000000c7802 */ /* 0x000fe20000000f00 */
[----:B------:R-:W1:Y:S01]  /*1aff0*/  S2UR UR6, SR_CTAID.Y ;  /* 0x00000000000679c3 */ /* 0x000e620000002600 */
[----:B------:R-:W-:Y:S01]  /*1b000*/  UISETP.NE.AND UP4, UPT, UR10, -0x1, UPT ;  /* 0xffffffff0a00788c */ /* 0x000fe2000bf85270 */
[----:B------:R-:W3:Y:S01]  /*1b010*/  LDL.LU R8, [R1+0x18] ;  /* 0x0000180001087983 */ /* 0x000ee20000300800 */
[----:B------:R-:W-:-:S03]  /*1b020*/  ULDC.64 UR4, c[0x0][0x1e8] ;  /* 0x00007a0000047ab9 */ /* 0x000fc60000000a00 */
[----:B------:R-:W4:Y:S04]  /*1b030*/  LDL.LU R11, [R1+0x14] ;  /* 0x00001400010b7983 */ /* 0x000f280000300800 */
[----:B------:R-:W4:Y:S01]  /*1b040*/  LDL.LU R9, [R1+0x10] ;  /* 0x0000100001097983 */ /* 0x000f220000300800 */
[----:B------:R-:W-:Y:S01]  /*1b050*/  ULDC.U8 UR9, c[0x0][0x329] ;  /* 0x0000ca4000097ab9 */ /* 0x000fe20000000000 */
[----:B------:R-:W1:Y:S01]  /*1b060*/  S2UR UR12, SR_CTAID.Z ;  /* 0x00000000000c79c3 */ /* 0x000e620000002700 */
[----:B------:R-:W-:Y:S01]  /*1b070*/  @UP4 UIMAD.WIDE.U32 UR14, UR10, UR4, URZ ;  /* 0x000000040a0e42a5 */ /* 0x000fe2000f8e003f */
[----:B------:R-:W-:Y:S01]  /*1b080*/  BSSY B0, `(.L_x_547) ;  /* 0x0000126000007945 */ /* 0x000fe20003800000 */
[----:B------:R-:W-:Y:S02]  /*1b090*/  UISETP.NE.AND UP1, UPT, UR9, URZ, UPT ;  /* 0x0000003f0900728c */ /* 0x000fe4000bf25270 */
[----:B------:R-:W-:-:S02]  /*1b0a0*/  @UP4 UIMAD UR7, UR10, UR5, UR15 ;  /* 0x000000050a0742a4 */ /* 0x000fc4000f8e020f */
[----:B------:R-:W-:Y:S02]  /*1b0b0*/  ULDC UR8, c[0x0][0x214] ;  /* 0x0000850000087ab9 */ /* 0x000fe40000000800 */
[----:B------:R-:W-:Y:S02]  /*1b0c0*/  ULDC.64 UR4, c[0x0][0x1e0] ;  /* 0x0000780000047ab9 */ /* 0x000fe40000000a00 */
[----:B------:R-:W-:Y:S02]  /*1b0d0*/  UMOV UR22, URZ ;  /* 0x0000003f00167c82 */ /* 0x000fe40008000000 */
[----:B-1----:R-:W-:Y:S02]  /*1b0e0*/  @!UP4 USHF.R.S32.HI UR13, URZ, 0x1f, UR6 ;  /* 0x0000001f3f0dc899 */ /* 0x002fe40008011406 */
[----:B------:R-:W-:Y:S02]  /*1b0f0*/  @!UP4 UIMAD.WIDE.U32 UR20, UR6, UR4, URZ ;  /* 0x000000040614c2a5 */ /* 0x000fe4000f8e003f */
[----:B------:R-:W-:-:S02]  /*1b100*/  @!UP4 UIMAD UR13, UR13, UR4, URZ ;  /* 0x000000040d0dc2a4 */ /* 0x000fc4000f8e023f */
[----:B------:R-:W-:Y:S02]  /*1b110*/  @UP1 ULDC UR15, c[0x0][0x210] ;  /* 0x00008400000f1ab9 */ /* 0x000fe40000000800 */
[----:B------:R-:W-:Y:S02]  /*1b120*/  ULDC.U8 UR4, c[0x0][0x328] ;  /* 0x0000ca0000047ab9 */ /* 0x000fe40000000000 */
[----:B------:R-:W-:Y:S02]  /*1b130*/  UISETP.NE.AND UP3, UPT, UR4, URZ, UPT ;  /* 0x0000003f0400728c */ /* 0x000fe4000bf65270 */
[----:B------:R-:W-:Y:S02]  /*1b140*/  @!UP4 UIMAD UR13, UR6, UR5, UR13 ;  /* 0x00000005060dc2a4 */ /* 0x000fe4000f8e020d */
[----:B------:R-:W-:Y:S01]  /*1b150*/  UISETP.NE.OR UP2, UPT, UR9, URZ, !UP3 ;  /* 0x0000003f0900728c */ /* 0x000fe2000df45670 */
[----:B------:R-:W1:Y:S01]  /*1b160*/  S2UR UR9, SR_CTAID.X ;  /* 0x00000000000979c3 */ /* 0x000e620000002500 */
[----:B------:R-:W-:-:S02]  /*1b170*/  ULDC UR5, c[0x0][0x234] ;  /* 0x00008d0000057ab9 */ /* 0x000fc40000000800 */
[----:B------:R-:W-:Y:S02]  /*1b180*/  @UP1 UIMAD UR15, UR15, UR8, URZ ;  /* 0x000000080f0f12a4 */ /* 0x000fe4000f8e023f */
[----:B------:R-:W-:Y:S02]  /*1b190*/  UISETP.NE.OR UP0, UPT, UR10, -0x1, UP2 ;  /* 0xffffffff0a00788c */ /* 0x000fe40009705670 */
[----:B------:R-:W-:Y:S02]  /*1b1a0*/  @!UP1 USEL UR15, UR8, UR5, !UP3 ;  /* 0x00000005080f9287 */ /* 0x000fe4000d800000 */
[----:B------:R-:W-:Y:S02]  /*1b1b0*/  ULDC UR4, c[0x0][0x1c0] ;  /* 0x0000700000047ab9 */ /* 0x000fe40000000800 */
[----:B------:R-:W-:Y:S02]  /*1b1c0*/  @UP1 UMOV UR16, 0x1 ;  /* 0x0000000100101882 */ /* 0x000fe40000000000 */
[----:B------:R-:W-:-:S02]  /*1b1d0*/  @!UP1 UIMAD UR16, UR15, UR4, URZ ;  /* 0x000000040f1092a4 */ /* 0x000fc4000f8e023f */
[----:B------:R-:W-:Y:S02]  /*1b1e0*/  @UP1 ULDC UR17, c[0x0][0x210] ;  /* 0x0000840000111ab9 */ /* 0x000fe40000000800 */
[----:B------:R-:W-:Y:S02]  /*1b1f0*/  UIMAD UR4, UR6, UR16, URZ ;  /* 0x00000010060472a4 */ /* 0x000fe4000f8e023f */
[----:B------:R-:W-:Y:S02]  /*1b200*/  @!UP1 UMOV UR17, 0x1 ;  /* 0x0000000100119882 */ /* 0x000fe40000000000 */
[----:B------:R-:W-:Y:S02]  /*1b210*/  @!UP0 UIMAD UR10, UR6, UR8, URZ ;  /* 0x00000008060a82a4 */ /* 0x000fe4000f8e023f */
[----:B------:R-:W-:Y:S02]  /*1b220*/  USEL UR4, UR4, URZ, UP2 ;  /* 0x0000003f04047287 */ /* 0x000fe40009000000 */
[----:B-1----:R-:W-:-:S02]  /*1b230*/  UIMAD UR9, UR9, UR17, URZ ;  /* 0x00000011090972a4 */ /* 0x002fc4000f8e023f */
[----:B------:R-:W-:Y:S02]  /*1b240*/  UIMAD UR15, UR12, UR15, UR4 ;  /* 0x0000000f0c0f72a4 */ /* 0x000fe4000f8e0204 */
[----:B------:R-:W-:Y:S02]  /*1b250*/  USHF.L.U32 UR9, UR9, 0x7, URZ ;  /* 0x0000000709097899 */ /* 0x000fe4000800063f */
        /* <DEDUP_REMOVED lines=10> */
[----:B---3--:R-:W2:Y:S04]  /*1b300*/  SHFL.BFLY PT, R10, R8, 0x2, 0x1f ;  /* 0x0c401f00080a7f89 */ /* 0x008ea800000e0000 */
[----:B----4-:R-:W3:Y:S04]  /*1b310*/  SHFL.BFLY PT, R7, R11, 0x2, 0x1f ;  /* 0x0c401f000b077f89 */ /* 0x010ee800000e0000 */
[----:B------:R-:W4:Y:S01]  /*1b320*/  SHFL.BFLY PT, R5, R9, 0x2, 0x1f ;  /* 0x0c401f0009057f89 */ /* 0x000f2200000e0000 */
[----:B-1----:R-:W-:-:S02]  /*1b330*/  FADD.FTZ R6, R6, R4 ;  /* 0x0000000406067221 */ /* 0x002fc40000010000 */
[----:B--2---:R-:W-:-:S03]  /*1b340*/  FADD.FTZ R10, R10, R8 ;  /* 0x000000080a0a7221 */ /* 0x004fc60000010000 */
[----:B------:R-:W1:Y:S01]  /*1b350*/  SHFL.BFLY PT, R4, R6, 0x1, 0x1f ;  /* 0x0c201f0006047f89 */ /* 0x000e6200000e0000 */
[----:B---3--:R-:W-:-:S03]  /*1b360*/  FADD.FTZ R7, R7, R11 ;  /* 0x0000000b07077221 */ /* 0x008fc60000010000 */
[----:B------:R-:W2:Y:S01]  /*1b370*/  SHFL.BFLY PT, R8, R10, 0x1, 0x1f ;  /* 0x0c201f000a087f89 */ /* 0x000ea200000e0000 */
[----:B----4-:R-:W-:-:S03]  /*1b380*/  FADD.FTZ R5, R5, R9 ;  /* 0x0000000905057221 */ /* 0x010fc60000010000 */
[----:B------:R-:W3:Y:S01]  /*1b390*/  SHFL.BFLY PT, R11, R7, 0x1, 0x1f ;  /* 0x0c201f00070b7f89 */ /* 0x000ee200000e0000 */
[----:B------:R-:W-:Y:S01]  /*1b3a0*/  MOV R9, 0x3f800000 ;  /* 0x3f80000000097802 */ /* 0x000fe20000000f00 */
[----:B-1----:R-:W-:Y:S02]  /*1b3b0*/  FADD.FTZ R4, R6, R4 ;  /* 0x0000000406047221 */ /* 0x002fe40000010000 */
[----:B------:R-:W1:Y:S01]  /*1b3c0*/  SHFL.BFLY PT, R6, R5, 0x1, 0x1f ;  /* 0x0c201f0005067f89 */ /* 0x000e6200000e0000 */
[----:B--2---:R-:W-:Y:S01]  /*1b3d0*/  FADD.FTZ R8, R10, R8 ;  /* 0x000000080a087221 */ /* 0x004fe20000010000 */
[----:B------:R-:W-:Y:S02]  /*1b3e0*/  MOV R10, 0x3f800000 ;  /* 0x3f800000000a7802 */ /* 0x000fe40000000f00 */
[----:B------:R-:W-:Y:S01]  /*1b3f0*/  FSETP.NE.FTZ.AND P5, PT, R4, RZ, PT ;  /* 0x000000ff0400720b */ /* 0x000fe20003fb5000 */
[----:B---3--:R-:W-:Y:S01]  /*1b400*/  FADD.FTZ R7, R7, R11 ;  /* 0x0000000b07077221 */ /* 0x008fe20000010000 */
[----:B------:R-:W-:-:S02]  /*1b410*/  FSETP.NE.FTZ.AND P4, PT, R8, RZ, PT ;  /* 0x000000ff0800720b */ /* 0x000fc40003f95000 */
[----:B------:R-:W-:Y:S02]  /*1b420*/  MOV R11, 0x3f800000 ;  /* 0x3f800000000b7802 */ /* 0x000fe40000000f00 */
[----:B------:R-:W-:-:S07]  /*1b430*/  FSETP.NE.FTZ.AND P3, PT, R7, RZ, PT ;  /* 0x000000ff0700720b */ /* 0x000fce0003f75000 */
[----:B------:R-:W2:Y:S01]  /*1b440*/  @P5 MUFU.RCP R9, R4 ;  /* 0x0000000400095308 */ /* 0x000ea20000001000 */
[----:B-1----:R-:W-:Y:S02]  /*1b450*/  FADD.FTZ R6, R5, R6 ;  /* 0x0000000605067221 */ /* 0x002fe40000010000 */
[----:B------:R-:W1:Y:S05]  /*1b460*/  S2R R5, SR_TID.X ;  /* 0x0000000000057919 */ /* 0x000e6a0000002100 */
[----:B------:R-:W3:Y:S01]  /*1b470*/  @P4 MUFU.RCP R10, R8 ;  /* 0x00000008000a4308 */ /* 0x000ee20000001000 */
[----:B------:R-:W-:Y:S01]  /*1b480*/  FSETP.NE.FTZ.AND P0, PT, R6, RZ, PT ;  /* 0x000000ff0600720b */ /* 0x000fe20003f15000 */
[----:B--2---:R-:W-:-:S06]  /*1b490*/  FMUL.FTZ R164, R9, R164 ;  /* 0x000000a409a47220 */ /* 0x004fcc0000410000 */
[----:B------:R-:W2:Y:S01]  /*1b4a0*/  @P3 MUFU.RCP R11, R7 ;  /* 0x00000007000b3308 */ /* 0x000ea20000001000 */
[C---:B------:R-:W-:Y:S02]  /*1b4b0*/  FMUL.FTZ R165, R9.reuse, R165 ;  /* 0x000000a509a57220 */ /* 0x040fe40000410000 */
[C---:B------:R-:W-:Y:S02]  /*1b4c0*/  FMUL.FTZ R168, R9.reuse, R168 ;  /* 0x000000a809a87220 */ /* 0x040fe40000410000 */
[----:B------:R-:W-:Y:S01]  /*1b4d0*/  FMUL.FTZ R169, R9, R169 ;  /* 0x000000a909a97220 */ /* 0x000fe20000410000 */
[----:B------:R-:W-:Y:S01]  /*1b4e0*/  F2FP.PACK_AB R164, R165, R164 ;  /* 0x000000a4a5a4723e */ /* 0x000fe200000000ff */
[----:B------:R-:W-:Y:S01]  /*1b4f0*/  FMUL.FTZ R172, R9, R172 ;  /* 0x000000ac09ac7220 */ /* 0x000fe20000410000 */
[----:B------:R-:W4:Y:S01]  /*1b500*/  @P0 MUFU.RCP R12, R6 ;  /* 0x00000006000c0308 */ /* 0x000f220000001000 */
[C---:B---3--:R-:W-:Y:S01]  /*1b510*/  FMUL.FTZ R166, R10.reuse, R166 ;  /* 0x000000a60aa67220 */ /* 0x048fe20000410000 */
[----:B------:R-:W-:Y:S01]  /*1b520*/  F2FP.PACK_AB R168, R169, R168 ;  /* 0x000000a8a9a8723e */ /* 0x000fe200000000ff */
[----:B------:R-:W-:-:S02]  /*1b530*/  FMUL.FTZ R167, R10, R167 ;  /* 0x000000a70aa77220 */ /* 0x000fc40000410000 */
[C---:B------:R-:W-:Y:S02]  /*1b540*/  FMUL.FTZ R170, R10.reuse, R170 ;  /* 0x000000aa0aaa7220 */ /* 0x040fe40000410000 */
        /* <DEDUP_REMOVED lines=10> */
[----:B------:R-:W3:Y:S01]  /*1b5f0*/  @P4 MUFU.LG2 R8, R8 ;  /* 0x0000000800084308 */ /* 0x000ee20000000c00 */
        /* <DEDUP_REMOVED lines=10> */
[----:B------:R-:W-:Y:S01]  /*1b6a0*/  FMUL.FTZ R195, R10, R195 ;  /* 0x000000c30ac37220 */ /* 0x000fe20000410000 */
[----:B-1----:R-:W-:Y:S01]  /*1b6b0*/  SHF.R.S32.HI R10, RZ, 0x1f, R5 ;  /* 0x0000001fff0a7819 */ /* 0x002fe20000011405 */
[----:B--2---:R-:W-:Y:S01]  /*1b6c0*/  FMUL.FTZ R160, R11, R160 ;  /* 0x000000a00ba07220 */ /* 0x004fe20000410000 */
[----:B------:R-:W-:Y:S01]  /*1b6d0*/  F2FP.PACK_AB R190, R191, R190 ;  /* 0x000000bebfbe723e */ /* 0x000fe200000000ff */
[C---:B------:R-:W-:Y:S01]  /*1b6e0*/  FMUL.FTZ R161, R11.reuse, R161 ;  /* 0x000000a10ba17220 */ /* 0x040fe20000410000 */
[----:B------:R-:W-:Y:S01]  /*1b6f0*/  LEA.HI R13, R10, R5, RZ, 0x2 ;  /* 0x000000050a0d7211 */ /* 0x000fe200078f10ff */
[----:B----4-:R-:W-:Y:S01]  /*1b700*/  FMUL.FTZ R163, R12, R163 ;  /* 0x000000a30ca37220 */ /* 0x010fe20000410000 */
[----:B------:R-:W-:Y:S01]  /*1b710*/  LEA.HI R10, R10, R5, RZ, 0x5 ;  /* 0x000000050a0a7211 */ /* 0x000fe200078f28ff */
[C---:B------:R-:W-:Y:S01]  /*1b720*/  FMUL.FTZ R162, R12.reuse, R162 ;  /* 0x000000a20ca27220 */ /* 0x040fe20000410000 */
[--C-:B------:R-:W-:Y:S01]  /*1b730*/  SHF.R.S32.HI R15, RZ, 0x2, R13.reuse ;  /* 0x00000002ff0f7819 */ /* 0x100fe2000001140d */
[C---:B------:R-:W-:Y:S01]  /*1b740*/  FMUL.FTZ R156, R11.reuse, R156 ;  /* 0x0000009c0b9c7220 */ /* 0x040fe20000410000 */
[----:B------:R-:W-:Y:S01]  /*1b750*/  SHF.R.S32.HI R14, RZ, 0x1f, R13 ;  /* 0x0000001fff0e7819 */ /* 0x000fe2000001140d */
[----:B------:R-:W-:Y:S01]  /*1b760*/  FMUL.FTZ R157, R11, R157 ;  /* 0x0000009d0b9d7220 */ /* 0x000fe20000410000 */
[----:B------:R-:W-:Y:S01]  /*1b770*/  F2FP.PACK_AB R160, R161, R160 ;  /* 0x000000a0a1a0723e */ /* 0x000fe200000000ff */
[----:B------:R-:W-:Y:S01]  /*1b780*/  FMUL.FTZ R159, R12, R159 ;  /* 0x0000009f0c9f7220 */ /* 0x000fe20000410000 */
[----:B------:R-:W-:Y:S01]  /*1b790*/  LEA.HI R14, R14, R15, RZ, 0x3 ;  /* 0x0000000f0e0e7211 */ /* 0x000fe200078f18ff */
[----:B------:R-:W-:Y:S01]  /*1b7a0*/  FMUL.FTZ R158, R12, R158 ;  /* 0x0000009e0c9e7220 */ /* 0x000fe20000410000 */
[----:B------:R-:W-:Y:S01]  /*1b7b0*/  F2FP.PACK_AB R162, R163, R162 ;  /* 0x000000a2a3a2723e */ /* 0x000fe200000000ff */
[C---:B------:R-:W-:Y:S01]  /*1b7c0*/  FMUL.FTZ R173, R9.reuse, R173 ;  /* 0x000000ad09ad7220 */ /* 0x040fe20000410000 */
[----:B------:R-:W-:Y:S01]  /*1b7d0*/  LOP3.LUT R14, R14, 0xfffffff8, RZ, 0xc0, !PT ;  /* 0xfffffff80e0e7812 */ /* 0x000fe200078ec0ff */
[----:B------:R-:W-:Y:S01]  /*1b7e0*/  FMUL.FTZ R176, R9, R176 ;  /* 0x000000b009b07220 */ /* 0x000fe20000410000 */
[----:B------:R-:W-:Y:S01]  /*1b7f0*/  F2FP.PACK_AB R156, R157, R156 ;  /* 0x0000009c9d9c723e */ /* 0x000fe200000000ff */
[----:B------:R-:W-:Y:S01]  /*1b800*/  FMUL.FTZ R177, R9, R177 ;  /* 0x000000b109b17220 */ /* 0x000fe20000410000 */
[----:B------:R-:W-:Y:S01]  /*1b810*/  IADD3 R14, R15, -R14, RZ ;  /* 0x8000000e0f0e7210 */ /* 0x000fe20007ffe0ff */
[----:B------:R-:W-:Y:S01]  /*1b820*/  FMUL.FTZ R152, R11, R152 ;  /* 0x000000980b987220 */ /* 0x000fe20000410000 */
[----:B------:R-:W-:Y:S01]  /*1b830*/  LOP3.LUT R15, R13, 0x3ffffffc, RZ, 0xc0, !PT ;  /* 0x3ffffffc0d0f7812 */ /* 0x000fe200078ec0ff */
[C---:B------:R-:W-:Y:S01]  /*1b840*/  FMUL.FTZ R153, R11.reuse, R153 ;  /* 0x000000990b997220 */ /* 0x040fe20000410000 */
[----:B------:R-:W-:Y:S01]  /*1b850*/  SHF.L.U32 R16, R14, 0x6, RZ ;  /* 0x000000060e107819 */ /* 0x000fe200000006ff */
[----:B------:R-:W-:Y:S01]  /*1b860*/  FMUL.FTZ R155, R12, R155 ;  /* 0x0000009b0c9b7220 */ /* 0x000fe20000410000 */
[----:B------:R-:W-:Y:S01]  /*1b870*/  LOP3.LUT R17, R14, 0x1, RZ, 0xc0, !PT ;  /* 0x000000010e117812 */ /* 0x000fe200078ec0ff */
[----:B------:R-:W-:Y:S01]  /*1b880*/  FMUL.FTZ R154, R12, R154 ;  /* 0x0000009a0c9a7220 */ /* 0x000fe20000410000 */
[----:B------:R-:W-:Y:S01]  /*1b890*/  SHF.R.S32.HI R13, RZ, 0x5, R10 ;  /* 0x00000005ff0d7819 */ /* 0x000fe2000001140a */
[----:B------:R-:W-:Y:S01]  /*1b8a0*/  FMUL.FTZ R148, R11, R148 ;  /* 0x000000940b947220 */ /* 0x000fe20000410000 */
[----:B------:R-:W-:Y:S01]  /*1b8b0*/  IADD3 R15, -R15, R5, RZ ;  /* 0x000000050f0f7210 */ /* 0x000fe20007ffe1ff */
[----:B------:R-:W-:Y:S01]  /*1b8c0*/  FMUL.FTZ R149, R11, R149 ;  /* 0x000000950b957220 */ /* 0x000fe20000410000 */
[----:B------:R-:W-:Y:S01]  /*1b8d0*/  LOP3.LUT R16, R16, 0x1c0, RZ, 0xc0, !PT ;  /* 0x000001c010107812 */ /* 0x000fe200078ec0ff */
[C---:B------:R-:W-:Y:S01]  /*1b8e0*/  FMUL.FTZ R151, R12.reuse, R151 ;  /* 0x000000970c977220 */ /* 0x040fe20000410000 */
[----:B------:R-:W-:Y:S01]  /*1b8f0*/  ISETP.NE.U32.AND P1, PT, R17, 0x1, PT ;  /* 0x000000011100780c */ /* 0x000fe20003f25070 */
[----:B------:R-:W-:Y:S01]  /*1b900*/  FMUL.FTZ R150, R12, R150 ;  /* 0x000000960c967220 */ /* 0x000fe20000410000 */
[----:B------:R-:W-:Y:S01]  /*1b910*/  MOV R17, 0xfffffff0 ;  /* 0xfffffff000117802 */ /* 0x000fe20000000f00 */
[----:B------:R-:W-:Y:S01]  /*1b920*/  FMUL.FTZ R180, R9, R180 ;  /* 0x000000b409b47220 */ /* 0x000fe20000410000 */
[----:B------:R-:W-:Y:S01]  /*1b930*/  LEA R15, R13, R15, 0x9 ;  /* 0x0000000f0d0f7211 */ /* 0x000fe200078e48ff */
[C---:B------:R-:W-:Y:S01]  /*1b940*/  FMUL.FTZ R181, R9.reuse, R181 ;  /* 0x000000b509b57220 */ /* 0x040fe20000410000 */
[----:B------:R-:W-:Y:S01]  /*1b950*/  LEA.HI R16, R16, R16, RZ, 0x1d ;  /* 0x0000001010107211 */ /* 0x000fe200078fe8ff */
[----:B------:R-:W-:Y:S01]  /*1b960*/  FMUL.FTZ R184, R9, R184 ;  /* 0x000000b809b87220 */ /* 0x000fe20000410000 */
[----:B------:R-:W-:Y:S01]  /*1b970*/  SEL R17, R17, 0x10, !P1 ;  /* 0x0000001011117807 */ /* 0x000fe20004800000 */
[----:B------:R-:W-:Y:S01]  /*1b980*/  FMUL.FTZ R185, R9, R185 ;  /* 0x000000b909b97220 */ /* 0x000fe20000410000 */
[----:B------:R-:W-:Y:S01]  /*1b990*/  R2P PR, R14, 0x6 ;  /* 0x000000060e007804 */ /* 0x000fe20000000000 */
[----:B------:R-:W-:Y:S01]  /*1b9a0*/  FMUL.FTZ R144, R11, R144 ;  /* 0x000000900b907220 */ /* 0x000fe20000410000 */
[----:B------:R-:W-:Y:S01]  /*1b9b0*/  LEA R15, R15, R16, 0x1 ;  /* 0x000000100f0f7211 */ /* 0x000fe200078e08ff */
[----:B------:R-:W-:Y:S01]  /*1b9c0*/  FMUL.FTZ R145, R11, R145 ;  /* 0x000000910b917220 */ /* 0x000fe20000410000 */
[----:B------:R-:W-:Y:S01]  /*1b9d0*/  MOV R16, 0x20 ;  /* 0x0000002000107802 */ /* 0x000fe20000000f00 */
[C---:B------:R-:W-:Y:S01]  /*1b9e0*/  FMUL.FTZ R147, R12.reuse, R147 ;  /* 0x000000930c937220 */ /* 0x040fe20000410000 */
[----:B------:R-:W-:Y:S01]  /*1b9f0*/  SHF.L.U32 R15, R15, 0x1, RZ ;  /* 0x000000010f0f7819 */ /* 0x000fe200000006ff */
[----:B------:R-:W-:Y:S01]  /*1ba00*/  FMUL.FTZ R146, R12, R146 ;  /* 0x000000920c927220 */ /* 0x000fe20000410000 */
[----:B------:R-:W-:Y:S01]  /*1ba10*/  F2FP.PACK_AB R158, R159, R158 ;  /* 0x0000009e9f9e723e */ /* 0x000fe200000000ff */
[----:B------:R-:W-:Y:S01]  /*1ba20*/  FMUL.FTZ R140, R11, R140 ;  /* 0x0000008c0b8c7220 */ /* 0x000fe20000410000 */
[----:B------:R-:W-:Y:S01]  /*1ba30*/  IADD3 R14, R15, R17, RZ ;  /* 0x000000110f0e7210 */ /* 0x000fe20007ffe0ff */
[----:B------:R-:W-:Y:S01]  /*1ba40*/  STS [R15], R164 ;  /* 0x000000a40f007388 */ /* 0x000fe20000000800 */
[----:B------:R-:W-:Y:S01]  /*1ba50*/  SEL R18, R16, 0xffffffe0, !P1 ;  /* 0xffffffe010127807 */ /* 0x000fe20004800000 */
[----:B------:R-:W-:Y:S01]  /*1ba60*/  FMUL.FTZ R141, R11, R141 ;  /* 0x0000008d0b8d7220 */ /* 0x000fe20000410000 */
[C---:B------:R-:W-:Y:S01]  /*1ba70*/  IADD3 R16, R15.reuse, 0x40, RZ ;  /* 0x000000400f107810 */ /* 0x040fe20007ffe0ff */
[----:B------:R-:W-:Y:S01]  /*1ba80*/  STS [R15+0x400], R166 ;  /* 0x000400a60f007388 */ /* 0x000fe20000000800 */
[C---:B------:R-:W-:Y:S01]  /*1ba90*/  @P2 IADD3 R16, R15.reuse, -0x40, RZ ;  /* 0xffffffc00f102810 */ /* 0x040fe20007ffe0ff */
[C---:B------:R-:W-:Y:S01]  /*1baa0*/  FMUL.FTZ R143, R12.reuse, R143 ;  /* 0x0000008f0c8f7220 */ /* 0x040fe20000410000 */
[----:B------:R-:W-:Y:S01]  /*1bab0*/  IADD3 R19, R15, R18, RZ ;  /* 0x000000120f137210 */ /* 0x000fe20007ffe0ff */
[----:B------:R-:W-:Y:S01]  /*1bac0*/  STS [R14], R168 ;  /* 0x000000a80e007388 */ /* 0x000fe20000000800 */
[----:B------:R-:W-:Y:S01]  /*1bad0*/  F2FP.PACK_AB R172, R173, R172 ;  /* 0x000000acadac723e */ /* 0x000fe200000000ff */
[C---:B------:R-:W-:Y:S01]  /*1bae0*/  FMUL.FTZ R142, R12.reuse, R142 ;  /* 0x0000008e0c8e7220 */ /* 0x040fe20000410000 */
[----:B------:R-:W-:Y:S01]  /*1baf0*/  F2FP.PACK_AB R176, R177, R176 ;  /* 0x000000b0b1b0723e */ /* 0x000fe200000000ff */
[----:B------:R-:W-:Y:S01]  /*1bb00*/  STS [R14+0x400], R170 ;  /* 0x000400aa0e007388 */ /* 0x000fe20000000800 */
[----:B------:R-:W-:Y:S01]  /*1bb10*/  F2FP.PACK_AB R152, R153, R152 ;  /* 0x000000989998723e */ /* 0x000fe200000000ff */
[----:B------:R-:W-:Y:S01]  /*1bb20*/  FMUL.FTZ R188, R9, R188 ;  /* 0x000000bc09bc7220 */ /* 0x000fe20000410000 */
[----:B------:R-:W-:Y:S01]  /*1bb30*/  F2FP.PACK_AB R154, R155, R154 ;  /* 0x0000009a9b9a723e */ /* 0x000fe200000000ff */
[----:B------:R-:W-:Y:S01]  /*1bb40*/  STS [R15+0x2000], R160 ;  /* 0x002000a00f007388 */ /* 0x000fe20000000800 */
[----:B------:R-:W-:Y:S01]  /*1bb50*/  F2FP.PACK_AB R148, R149, R148 ;  /* 0x000000949594723e */ /* 0x000fe200000000ff */
[----:B------:R-:W-:Y:S01]  /*1bb60*/  FMUL.FTZ R189, R9, R189 ;  /* 0x000000bd09bd7220 */ /* 0x000fe20000410000 */
[----:B------:R-:W-:Y:S01]  /*1bb70*/  F2FP.PACK_AB R150, R151, R150 ;  /* 0x000000969796723e */ /* 0x000fe200000000ff */
[----:B------:R1:W-:Y:S01]  /*1bb80*/  STS [R15+0x2400], R162 ;  /* 0x002400a20f007388 */ /* 0x0003e20000000800 */
        /* <DEDUP_REMOVED lines=24> */
[----:B------:R-:W4:Y:S01]  /*1bd10*/  @P0 MUFU.LG2 R6, R6 ;  /* 0x0000000600060308 */ /* 0x000f220000000c00 */
[----:B-1----:R-:W-:Y:S01]  /*1bd20*/  IADD3 R15, R14, R18, RZ ;  /* 0x000000120e0f7210 */ /* 0x002fe20007ffe0ff */
[----:B---3--:R-:W-:Y:S01]  /*1bd30*/  @P5 FMUL.FTZ R4, R4, 0.69314718246459960938 ;  /* 0x3f31721804045820 */ /* 0x008fe20000410000 */
[----:B------:R-:W-:Y:S01]  /*1bd40*/  F2FP.PACK_AB R138, R139, R138 ;  /* 0x0000008a8b8a723e */ /* 0x000fe200000000ff */
[----:B------:R-:W-:Y:S01]  /*1bd50*/  @P4 FMUL.FTZ R8, R8, 0.69314718246459960938 ;  /* 0x3f31721808084820 */ /* 0x000fe20000410000 */
[----:B------:R-:W-:Y:S01]  /*1bd60*/  F2FP.PACK_AB R11, R11, R132 ;  /* 0x000000840b0b723e */ /* 0x000fe200000000ff */
[----:B------:R-:W-:Y:S01]  /*1bd70*/  STS [R15], R176 ;  /* 0x000000b00f007388 */ /* 0x000fe20000000800 */
[----:B------:R-:W-:Y:S01]  /*1bd80*/  F2FP.PACK_AB R12, R135, R12 ;  /* 0x0000000c870c723e */ /* 0x000fe200000000ff */
[----:B------:R-:W-:Y:S01]  /*1bd90*/  @P3 FMUL.FTZ R7, R7, 0.69314718246459960938 ;  /* 0x3f31721807073820 */ /* 0x000fe20000410000 */
[----:B--2---:R-:W-:Y:S01]  /*1bda0*/  IADD3 R14, R18, 0x400, R16 ;  /* 0x00000400120e7810 */ /* 0x004fe20007ffe010 */
[----:B------:R-:W-:Y:S01]  /*1bdb0*/  STS [R15+0x400], R178 ;  /* 0x000400b20f007388 */ /* 0x000fe20000000800 */
[----:B------:R-:W-:-:S02]  /*1bdc0*/  LOP3.LUT R10, R10, 0xffffffe0, RZ, 0xc0, !PT ;  /* 0xffffffe00a0a7812 */ /* 0x000fc400078ec0ff */
[C---:B------:R-:W-:Y:S01]  /*1bdd0*/  IADD3 R14, R17.reuse, R14, RZ ;  /* 0x0000000e110e7210 */ /* 0x040fe20007ffe0ff */
[----:B------:R-:W-:Y:S01]  /*1bde0*/  STS [R19+0x2000], R152 ;  /* 0x0020009813007388 */ /* 0x000fe20000000800 */
[----:B------:R-:W-:Y:S01]  /*1bdf0*/  IADD3 R17, R17, R16, RZ ;  /* 0x0000001011117210 */ /* 0x000fe20007ffe0ff */
[----:B----4-:R-:W-:Y:S01]  /*1be00*/  @P0 FMUL.FTZ R6, R6, 0.69314718246459960938 ;  /* 0x3f31721806060820 */ /* 0x010fe20000410000 */
[----:B------:R-:W-:Y:S01]  /*1be10*/  IADD3 R10, -R10, R5, RZ ;  /* 0x000000050a0a7210 */ /* 0x000fe20007ffe1ff */
[----:B------:R-:W-:Y:S01]  /*1be20*/  STS [R19+0x2400], R154 ;  /* 0x0024009a13007388 */ /* 0x000fe20000000800 */
[----:B------:R-:W-:Y:S01]  /*1be30*/  MOV R5, 0x7f800000 ;  /* 0x7f80000000057802 */ /* 0x000fe20000000f00 */
[----:B------:R-:W-:Y:S01]  /*1be40*/  @P3 FFMA.FTZ R5, R2, c[0x0][0x238], R7 ;  /* 0x00008e0002053a23 */ /* 0x000fe20000010007 */
[----:B------:R-:W-:Y:S01]  /*1be50*/  LOP3.LUT P1, RZ, R10, 0x3, RZ, 0xc0, !PT ;  /* 0x000000030aff7812 */ /* 0x000fe2000782c0ff */
[----:B------:R-:W-:Y:S01]  /*1be60*/  STS [R15+0x2000], R148 ;  /* 0x002000940f007388 */ /* 0x000fe20000000800 */
[----:B------:R-:W-:Y:S01]  /*1be70*/  MOV R10, 0x7f800000 ;  /* 0x7f800000000a7802 */ /* 0x000fe20000000f00 */
[----:B------:R-:W-:-:S02]  /*1be80*/  @P5 FFMA.FTZ R10, R68, c[0x0][0x238], R4 ;  /* 0x00008e00440a5a23 */ /* 0x000fc40000010004 */
[----:B------:R-:W-:Y:S04]  /*1be90*/  STS [R15+0x2400], R150 ;  /* 0x002400960f007388 */ /* 0x000fe80000000800 */
[----:B------:R-:W-:Y:S04]  /*1bea0*/  STS [R16], R180 ;  /* 0x000000b410007388 */ /* 0x000fe80000000800 */
[----:B------:R-:W-:Y:S04]  /*1beb0*/  STS [R16+0x400], R182 ;  /* 0x000400b610007388 */ /* 0x000fe80000000800 */
[----:B------:R-:W-:Y:S04]  /*1bec0*/  STS [R17], R184 ;  /* 0x000000b811007388 */ /* 0x000fe80000000800 */
[----:B------:R-:W-:Y:S04]  /*1bed0*/  STS [R17+0x400], R186 ;  /* 0x000400ba11007388 */ /* 0x000fe80000000800 */
[----:B------:R-:W-:Y:S04]  /*1bee0*/  STS [R16+0x2000], R144 ;  /* 0x0020009010007388 */ /* 0x000fe80000000800 */
[----:B------:R1:W-:Y:S04]  /*1bef0*/  STS [R16+0x2400], R146 ;  /* 0x0024009210007388 */ /* 0x0003e80000000800 */
[----:B------:R-:W-:Y:S04]  /*1bf00*/  STS [R17+0x2000], R140 ;  /* 0x0020008c11007388 */ /* 0x000fe80000000800 */
[----:B------:R-:W-:Y:S01]  /*1bf10*/  STS [R17+0x2400], R142 ;  /* 0x0024008e11007388 */ /* 0x000fe20000000800 */
[----:B-1----:R-:W-:-:S02]  /*1bf20*/  IADD3 R16, R18, R16, RZ ;  /* 0x0000001012107210 */ /* 0x002fc40007ffe0ff */
[----:B------:R-:W-:-:S03]  /*1bf30*/  IADD3 R18, R18, R17, RZ ;  /* 0x0000001112127210 */ /* 0x000fc60007ffe0ff */
[----:B------:R-:W-:Y:S04]  /*1bf40*/  STS [R16], R188 ;  /* 0x000000bc10007388 */ /* 0x000fe80000000800 */
[----:B------:R-:W-:Y:S04]  /*1bf50*/  STS [R16+0x400], R190 ;  /* 0x000400be10007388 */ /* 0x000fe80000000800 */
[----:B------:R1:W-:Y:S04]  /*1bf60*/  STS [R18], R9 ;  /* 0x0000000912007388 */ /* 0x0003e80000000800 */
[----:B------:R-:W-:Y:S04]  /*1bf70*/  STS [R14], R194 ;  /* 0x000000c20e007388 */ /* 0x000fe80000000800 */
[----:B------:R-:W-:Y:S04]  /*1bf80*/  STS [R16+0x2000], R136 ;  /* 0x0020008810007388 */ /* 0x000fe80000000800 */
[----:B------:R-:W-:Y:S04]  /*1bf90*/  STS [R16+0x2400], R138 ;  /* 0x0024008a10007388 */ /* 0x000fe80000000800 */
[----:B------:R2:W-:Y:S04]  /*1bfa0*/  STS [R18+0x2000], R11 ;  /* 0x0020000b12007388 */ /* 0x0005e80000000800 */
[----:B------:R3:W-:Y:S04]  /*1bfb0*/  STS [R14+0x2000], R12 ;  /* 0x0020000c0e007388 */ /* 0x0007e80000000800 */
[----:B------:R-:W-:Y:S01]  /*1bfc0*/  BAR.SYNC.DEFER_BLOCKING 0x0 ;  /* 0x0000000000007b1d */ /* 0x000fe20000010000 */
[----:B-1----:R-:W-:Y:S01]  /*1bfd0*/  MOV R9, 0x7f800000 ;  /* 0x7f80000000097802 */ /* 0x002fe20000000f00 */
[----:B------:R-:W-:Y:S01]  /*1bfe0*/  @P0 FFMA.FTZ R9, R0, c[0x0][0x238], R6 ;  /* 0x00008e0000090a23 */ /* 0x000fe20000010006 */
[----:B--2---:R-:W-:Y:S01]  /*1bff0*/  MOV R11, 0x7f800000 ;  /* 0x7f800000000b7802 */ /* 0x004fe20000000f00 */
[----:B------:R-:W-:-:S02]  /*1c000*/  @P4 FFMA.FTZ R11, R3, c[0x0][0x238], R8 ;  /* 0x00008e00030b4a23 */ /* 0x000fc40000010008 */
[----:B------:R3:W1:Y:S04]  /*1c010*/  LDS.128 R40, [R235] ;  /* 0x00000000eb287984 */ /* 0x0006680000000c00 */
[----:B------:R3:W2:Y:S04]  /*1c020*/  LDS.128 R36, [R235+0x800] ;  /* 0x00080000eb247984 */ /* 0x0006a80000000c00 */
[----:B------:R3:W4:Y:S04]  /*1c030*/  LDS.128 R32, [R235+0x1000] ;  /* 0x00100000eb207984 */ /* 0x0007280000000c00 */
[----:B------:R3:W1:Y:S04]  /*1c040*/  LDS.128 R28, [R235+0x1800] ;  /* 0x00180000eb1c7984 */ /* 0x0006680000000c00 */
[----:B------:R3:W1:Y:S04]  /*1c050*/  LDS.128 R24, [R235+0x2000] ;  /* 0x00200000eb187984 */ /* 0x0006680000000c00 */
[----:B------:R3:W1:Y:S04]  /*1c060*/  LDS.128 R20, [R235+0x2800] ;  /* 0x00280000eb147984 */ /* 0x0006680000000c00 */
[----:B------:R3:W1:Y:S04]  /*1c070*/  LDS.128 R16, [R235+0x3000] ;  /* 0x00300000eb107984 */ /* 0x0006680000000c00 */
[----:B------:R3:W1:Y:S01]  /*1c080*/  LDS.128 R44, [R235+0x3800] ;  /* 0x00380000eb2c7984 */ /* 0x0006620000000c00 */
[----:B------:R-:W-:Y:S05]  /*1c090*/  @P1 BRA `(.L_x_548) ;  /* 0x0000024000001947 */ /* 0x000fea0003800000 */
[----:B------:R-:W-:-:S04]  /*1c0a0*/  SHF.R.S32.HI R0, RZ, 0x1f, R13 ;  /* 0x0000001fff007819 */ /* 0x000fc8000001140d */
[----:B------:R-:W-:-:S04]  /*1c0b0*/  LEA.HI R0, R0, R13, RZ, 0x2 ;  /* 0x0000000d00007211 */ /* 0x000fc800078f10ff */
[----:B------:R-:W-:-:S05]  /*1c0c0*/  LOP3.LUT R0, R0, 0xffffffc, RZ, 0xc0, !PT ;  /* 0x0ffffffc00007812 */ /* 0x000fca00078ec0ff */
        /* <DEDUP_REMOVED lines=14> */
[C---:B---3--:R-:W-:Y:S01]  /*1c1b0*/  @!P3 LEA R12, P5, R3.reuse, c[0x0][0x200], 0x2 ;  /* 0x00008000030cba11 */ /* 0x048fe200078a10ff */
[----:B------:R-:W-:Y:S01]  /*1c1c0*/  @!P0 IMAD R6, R6, UR17, RZ ;  /* 0x0000001106068c24 */ /* 0x000fe2000f8e02ff */
[C---:B------:R-:W-:Y:S02]  /*1c1d0*/  @!P2 IADD3 R2, P4, R4.reuse, UR9, RZ ;  /* 0x000000090402ac10 */ /* 0x040fe4000ff9e0ff */
        /* <DEDUP_REMOVED lines=16> */
.L_x_548:
[----:B------:R-:W-:Y:S05]  /*1c2e0*/  BSYNC B0 ;  /* 0x0000000000007941 */ /* 0x000fea0003800000 */
.L_x_547:
[----:B---3--:R-:W3:Y:S01]  /*1c2f0*/  LDL.LU.64 R8, [R1] ;  /* 0x0000000001087983 */ /* 0x008ee20000300a00 */
[----:B------:R-:W-:Y:S01]  /*1c300*/  USHF.R.S32.HI UR6, URZ, 0x1f, UR12 ;  /* 0x0000001f3f067899 */ /* 0x000fe2000801140c */
[----:B------:R-:W-:Y:S01]  /*1c310*/  BSSY B0, `(.L_x_549) ;  /* 0x0000017000007945 */ /* 0x000fe20003800000 */
[----:B------:R-:W-:Y:S01]  /*1c320*/  ULDC.64 UR4, c[0x0][0x1f0] ;  /* 0x00007c0000047ab9 */ /* 0x000fe20000000a00 */
[----:B------:R-:W4:Y:S01]  /*1c330*/  S2R R3, SR_TID.X ;  /* 0x0000000000037919 */ /* 0x000f220000002100 */
[----:B------:R-:W-:-:S03]  /*1c340*/  UIMAD UR4, UR6, UR4, URZ ;  /* 0x00000004060472a4 */ /* 0x000fc6000f8e023f */
[----:B------:R-:W2:Y:S01]  /*1c350*/  S2R R0, SR_CTAID.Z ;  /* 0x0000000000007919 */ /* 0x000ea20000002700 */
[----:B------:R-:W-:Y:S01]  /*1c360*/  UIMAD UR4, UR12, UR5, UR4 ;  /* 0x000000050c0472a4 */ /* 0x000fe2000f8e0204 */
[----:B----4-:R-:W-:-:S04]  /*1c370*/  SHF.R.S32.HI R2, RZ, 0x1f, R3 ;  /* 0x0000001fff027819 */ /* 0x010fc80000011403 */
[----:B------:R-:W-:-:S04]  /*1c380*/  LEA.HI R2, R2, R3, RZ, 0x3 ;  /* 0x0000000302027211 */ /* 0x000fc800078f18ff */
[----:B------:R-:W-:Y:S02]  /*1c390*/  SHF.R.S32.HI R2, RZ, 0x3, R2 ;  /* 0x00000003ff027819 */ /* 0x000fe40000011402 */
[----:B---3--:R-:W-:-:S04]  /*1c3a0*/  IADD3 R4, P0, R8, UR14, RZ ;  /* 0x0000000e08047c10 */ /* 0x008fc8000ff1e0ff */
[----:B------:R-:W-:Y:S02]  /*1c3b0*/  IADD3.X R5, R9, UR7, RZ, P0, !PT ;  /* 0x0000000709057c10 */ /* 0x000fe400087fe4ff */
[----:B------:R-:W-:-:S03]  /*1c3c0*/  ISETP.GE.AND P0, PT, R2, UR11, PT ;  /* 0x0000000b02007c0c */ /* 0x000fc6000bf06270 */
[----:B--2---:R-:W-:-:S05]  /*1c3d0*/  IMAD.WIDE.U32 R4, R0, c[0x0][0x1f0], R4 ;  /* 0x00007c0000047a25 */ /* 0x004fca00078e0004 */
        /* <DEDUP_REMOVED lines=9> */
[----:B-1----:R1:W-:Y:S02]  /*1c470*/  STG.E.128 [R10.64], R40 ;  /* 0x000000280a007986 */ /* 0x0023e4000c101d12 */
.L_x_550:
[----:B------:R-:W-:Y:S05]  /*1c480*/  BSYNC B0 ;  /* 0x0000000000007941 */ /* 0x000fea0003800000 */
.L_x_549:
[----:B------:R-:W-:Y:S01]  /*1c490*/  IADD3 R0, R2, 0x10, RZ ;  /* 0x0000001002007810 */ /* 0x000fe20007ffe0ff */
        /* <DEDUP_REMOVED lines=14> */
.L_x_552:
[----:B------:R-:W-:Y:S05]  /*1c580*/  BSYNC B0 ;  /* 0x0000000000007941 */ /* 0x000fea0003800000 */
.L_x_551:
        /* <DEDUP_REMOVED lines=15> */
.L_x_554:
[----:B------:R-:W-:Y:S05]  /*1c680*/  BSYNC B0 ;  /* 0x0000000000007941 */ /* 0x000fea0003800000 */
.L_x_553:
        /* <DEDUP_REMOVED lines=15> */
.L_x_556:
[----:B------:R-:W-:Y:S05]  /*1c780*/  BSYNC B0 ;  /* 0x0000000000007941 */ /* 0x000fea0003800000 */
.L_x_555:
[----:B------:R-:W-:Y:S01]  /*1c790*/  ISETP.GE.AND P0, PT, R234, UR11, PT ;  /* 0x0000000bea007c0c */ /* 0x000fe2000bf06270 */
[----:B------:R-:W-:-:S12]  /*1c7a0*/  BSSY B0, `(.L_x_557) ;  /* 0x000000d000007945 */ /* 0x000fd80003800000 */
        /* <DEDUP_REMOVED lines=12> */
.L_x_558:
[----:B------:R-:W-:Y:S05]  /*1c870*/  BSYNC B0 ;  /* 0x0000000000007941 */ /* 0x000fea0003800000 */
.L_x_557:
        /* <DEDUP_REMOVED lines=14> */
.L_x_560:
[----:B------:R-:W-:Y:S05]  /*1c960*/  BSYNC B0 ;  /* 0x0000000000007941 */ /* 0x000fea0003800000 */
.L_x_559:
        /* <DEDUP_REMOVED lines=14> */
.L_x_562:
[----:B------:R-:W-:Y:S05]  /*1ca50*/  BSYNC B0 ;  /* 0x0000000000007941 */ /* 0x000fea0003800000 */
.L_x_561:
[----:B------:R-:W-:-:S13]  /*1ca60*/  ISETP.GE.AND P0, PT, R231, UR11, PT ;  /* 0x0000000be7007c0c */ /* 0x000fda000bf06270 */
        /* <DEDUP_REMOVED lines=12> */
.L_x_563:
        /* <DEDUP_REMOVED lines=13> */
.L_x_2121:


//--------------------- .text._ZN5flash16flash_fwd_kernelI23Flash_fwd_kernel_traitsILi64ELi128ELi128ELi4ELb0ELb0EN7cutlass6half_tE19Flash_kernel_traitsILi64ELi128ELi128ELi4ES3_EELb0ELb0ELb1ELb0ELb0ELb0ELb0ELb0EEEvNS_16Flash_fwd_paramsE --------------------------
	.section	.text._ZN5flash16flash_fwd_kernelI23Flash_fwd_kernel_traitsILi64ELi128ELi128ELi4ELb0ELb0EN7cutlass6half_tE19Flash_kernel_traitsILi64ELi128ELi128ELi4ES3_EELb0ELb0ELb1ELb0ELb0ELb0ELb0ELb0EEEvNS_16Flash_fwd_paramsE,"ax",@progbits
	.sectioninfo	@"SHI_REGISTERS=255"
	.align	128
        .global         _ZN5flash16flash_fwd_kernelI23Flash_fwd_kernel_traitsILi64ELi128ELi128ELi4ELb0ELb0EN7cutlass6half_tE19Flash_kernel_traitsILi64ELi128ELi128ELi4ES3_EELb0ELb0ELb1ELb0ELb0ELb0ELb0ELb0EEEvNS_16Flash_fwd_paramsE
        .type           _ZN5flash16flash_fwd_kernelI23Flash_fwd_kernel_traitsILi64ELi128ELi128ELi4ELb0ELb0EN7cutlass6half_tE19Flash_kernel_traitsILi64ELi128ELi128ELi4ES3_EELb0ELb0ELb1ELb0ELb0ELb0ELb0ELb0EEEvNS_16Flash_fwd_paramsE,@function
        .size           _ZN5flash16flash_fwd_kernelI23Flash_fwd_kernel_traitsILi64ELi128ELi128ELi4ELb0ELb0EN7cutlass6half_tE19Flash_kernel_traitsILi64ELi128ELi128ELi4ES3_EELb0ELb0ELb1ELb0ELb0ELb0ELb0ELb0EEEvNS_16Flash_fwd_paramsE,(.L_x_2122 - _ZN5flash16flash_fwd_kernelI23Flash_fwd_kernel_traitsILi64ELi128ELi128ELi4ELb0ELb0EN7cutlass6half_tE19Flash_kernel_traitsILi64ELi128ELi128ELi4ES3_EELb0ELb0ELb1ELb0ELb0ELb0ELb0ELb0EEEvNS_16Flash_fwd_paramsE)
        .other          _ZN5flash16flash_fwd_kernelI23Flash_fwd_kernel_traitsILi64ELi128ELi128ELi4ELb0ELb0EN7cutlass6half_tE19Flash_kernel_traitsILi64ELi128ELi128ELi4ES3_EELb0ELb0ELb1ELb0ELb0ELb0ELb0ELb0EEEvNS_16Flash_fwd_paramsE,@"STO_CUDA_ENTRY STV_DEFAULT"
_ZN5flash16flash_fwd_kernelI23Flash_fwd_kernel_traitsILi64ELi128ELi128ELi4ELb0ELb0EN7cutlass6half_tE19Flash_kernel_traitsILi64ELi128ELi128ELi4ES3_EELb0ELb0ELb1ELb0ELb0ELb0ELb0ELb0EEEvNS_16Flash_fwd_paramsE:
.text._ZN5flash16flash_fwd_kernelI23Flash_fwd_kernel_traitsILi64ELi128ELi128ELi4ELb0ELb0EN7cutlass6half_tE19Flash_kernel_traitsILi64ELi128ELi128ELi4ES3_EELb0ELb0ELb1ELb0ELb0ELb0ELb0ELb0EEEvNS_16Flash_fwd_paramsE:
        /* <DEDUP_REMOVED lines=14> */
[----:B------:R-:W-:Y:S02]  /*00e0*/  UISETP.NE.AND UP3, UPT, UR7, URZ, UPT ;  /* 0x0000003f0700728c */ /* 0x000fe4000bf65270 */
[----:B-1----:R-:W-:-:S02]  /*00f0*/  UIMAD.WIDE UR10, UR6, UR30, UR10 ;  /* 0x0000001e060a72a5 */ /* 0x002fc4000f8e020a */
[----:B------:R-:W-:Y:S02]  /*0100*/  UISETP.EQ.U32.AND UP1, UPT, URZ, UR8, UPT ;  /* 0x000000083f00728c */ /* 0x000fe4000bf22070 */
[----:B------:R-:W-:Y:S02]  /*0110*/  UISETP.NE.AND.EX UP0, UPT, URZ, UR5, UPT, UP0 ;  /* 0x000000053f00728c */ /* 0x000fe4000bf05300 */
[----:B------:R-:W-:Y:S01]  /*0120*/  IMAD.U32 R2, RZ, RZ, UR10 ;  /* 0x0000000aff027e24 */ /* 0x000fe2000f8e00ff */
[----:B------:R-:W-:Y:S01]  /*0130*/  UISETP.EQ.OR.EX UP1, UPT, URZ, UR9, !UP3, UP1 ;  /* 0x000000093f00728c */ /* 0x000fe2000df22710 */
[----:B------:R-:W-:Y:S01]  /*0140*/  IMAD.U32 R3, RZ, RZ, UR11 ;  /* 0x0000000bff037e24 */ /* 0x000fe2000f8e00ff */
[----:B------:R-:W-:Y:S01]  /*0150*/  ULDC.64 UR4, c[0x0][0x250] ;  /* 0x0000940000047ab9 */ /* 0x000fe20000000a00 */
[----:B------:R-:W-:Y:S01]  /*0160*/  PLOP3.LUT P1, PT, PT, PT, UP0, 0x80, 0x0 ;  /* 0x000000000000781c */ /* 0x000fe20003f2f008 */
[----:B------:R-:W-:Y:S02]  /*0170*/  ULDC.64 UR8, c[0x0][0x248] ;  /* 0x0000920000087ab9 */ /* 0x000fe40000000a00 */
[----:B------:R1:W2:Y:S04]  /*0180*/  @P0 LDG.E R7, [R2.64] ;  /* 0x0000003202070981 */ /* 0x0002a8000c1e1900 */
[----:B------:R1:W3:Y:S01]  /*0190*/  @P0 LDG.E R6, [R2.64+0x4] ;  /* 0x0000043202060981 */ /* 0x0002e2000c1e1900 */
[----:B------:R-:W-:Y:S01]  /*01a0*/  PLOP3.LUT P2, PT, PT, PT, UP1, 0x80, 0x0 ;  /* 0x000000000000781c */ /* 0x000fe20003f4f018 */
[----:B------:R-:W-:-:S02]  /*01b0*/  @UP0 UIMAD.WIDE UR4, UR6, UR30, UR4 ;  /* 0x0000001e060402a5 */ /* 0x000fc4000f8e0204 */
[----:B------:R-:W-:-:S04]  /*01c0*/  UIMAD.WIDE UR8, UR6, UR30, UR8 ;  /* 0x0000001e060872a5 */ /* 0x000fc8000f8e0208 */
[----:B------:R-:W-:Y:S02]  /*01d0*/  IMAD.U32 R4, RZ, RZ, UR4 ;  /* 0x00000004ff047e24 */ /* 0x000fe4000f8e00ff */
[----:B------:R-:W-:-:S05]  /*01e0*/  IMAD.U32 R5, RZ, RZ, UR5 ;  /* 0x00000005ff057e24 */ /* 0x000fca000f8e00ff */
[----:B------:R-:W4:Y:S01]  /*01f0*/  @P1 LDG.E R4, [R4.64] ;  /* 0x0000003204041981 */ /* 0x000f22000c1e1900 */
        /* <DEDUP_REMOVED lines=11> */
[----:B------:R-:W-:-:S03]  /*02b0*/  ISETP.NE.AND.EX P0, PT, RZ, c[0x0][0x24c], PT, P0 ;  /* 0x00009300ff007a0c */ /* 0x000fc60003f05300 */
[----:B----4-:R3:W4:Y:S01]  /*02c0*/  @P1 R2UR UR15, R4 ;  /* 0x00000000040f13c2 */ /* 0x01072200000e0000 */
[----:B--2---:R-:W-:-:S07]  /*02d0*/  @UP2 UIADD3 UR35, UR35, -UR32, URZ ;  /* 0x8000002023232290 */ /* 0x004fce000fffe03f */
[----:B-----5:R3:W2:Y:S01]  /*02e0*/  @!P2 R2UR UR17, R0 ;  /* 0x000000000011a3c2 */ /* 0x0206a200000e0000 */
[----:B------:R-:W-:Y:S01]  /*02f0*/  @!UP2 ULDC UR35, c[0x0][0x214] ;  /* 0x000085000023aab9 */ /* 0x000fe20000000800 */
        /* <DEDUP_REMOVED lines=8> */
.L_x_564:
[----:B------:R-:W-:Y:S02]  /*0380*/  ULDC UR7, c[0x0][0x218] ;  /* 0x0000860000077ab9 */ /* 0x000fe40000000800 */
.L_x_565:
        /* <DEDUP_REMOVED lines=52> */
[----:B------:R-:W-:Y:S01]  /*06d0*/  BSSY B0, `(.L_x_567) ;  /* 0x0000042000007945 */ /* 0x000fe20003800000 */
[----:B------:R-:W-:Y:S01]  /*06e0*/  UIADD3 UR35, -UR10, UR35, URZ ;  /* 0x000000230a237290 */ /* 0x000fe2000fffe13f */
[----:B------:R-:W-:Y:S01]  /*06f0*/  LOP3.LUT R0, R4, 0xfffffff8, RZ, 0xc0, !PT ;  /* 0xfffffff804007812 */ /* 0x000fe200078ec0ff */
[----:B------:R-:W-:Y:S01]  /*0700*/  UMOV UR20, URZ ;  /* 0x0000003f00147c82 */ /* 0x000fe20008000000 */
[----:B------:R-:W-:Y:S01]  /*0710*/  SHF.R.S32.HI R4, RZ, 0x3, R4 ;  /* 0x00000003ff047819 */ /* 0x000fe20000011404 */
[----:B------:R-:W-:-:S02]  /*0720*/  @UP0 UIMAD.WIDE.U32 UR16, UR32, UR4, URZ ;  /* 0x00000004201002a5 */ /* 0x000fc4000f8e003f */
[----:B------:R-:W-:Y:S01]  /*0730*/  @!UP0 USHF.R.S32.HI UR11, URZ, 0x1f, UR6 ;  /* 0x0000001f3f0b8899 */ /* 0x000fe20008011406 */
[----:B------:R-:W-:Y:S01]  /*0740*/  IMAD.IADD R14, R27, 0x1, -R0 ;  /* 0x000000011b0e7824 */ /* 0x000fe200078e0a00 */
[----:B------:R-:W-:Y:S01]  /*0750*/  @UP0 UIMAD UR7, UR32, UR5, UR17 ;  /* 0x00000005200702a4 */ /* 0x000fe2000f8e0211 */
[----:B------:R-:W-:Y:S01]  /*0760*/  SHF.R.S32.HI R5, RZ, 0x1f, R4 ;  /* 0x0000001fff057819 */ /* 0x000fe20000011404 */
[----:B------:R-:W-:Y:S01]  /*0770*/  @!UP0 UIMAD.WIDE.U32 UR14, UR6, UR12, URZ ;  /* 0x0000000c060e82a5 */ /* 0x000fe2000f8e003f */
[----:B------:R-:W-:Y:S01]  /*0780*/  IMAD.SHL.U32 R0, R14, 0x8, RZ ;  /* 0x000000080e007824 */ /* 0x000fe200078e00ff */
[----:B------:R-:W-:Y:S01]  /*0790*/  ULDC.64 UR4, c[0x0][0x1f0] ;  /* 0x00007c0000047ab9 */ /* 0x000fe20000000a00 */
[----:B------:R-:W-:Y:S01]  /*07a0*/  ISETP.GE.AND P4, PT, R4, UR35, PT ;  /* 0x0000002304007c0c */ /* 0x000fe2000bf86270 */
[----:B------:R-:W-:Y:S02]  /*07b0*/  UIMAD UR8, UR8, UR4, URZ ;  /* 0x00000004080872a4 */ /* 0x000fe4000f8e023f */
[----:B------:R-:W-:Y:S01]  /*07c0*/  @!UP0 UIMAD UR4, UR11, UR12, URZ ;  /* 0x0000000c0b0482a4 */ /* 0x000fe2000f8e023f */
[----:B------:R-:W-:Y:S01]  /*07d0*/  ISETP.GE.AND P1, PT, R0, c[0x0][0x220], PT ;  /* 0x0000880000007a0c */ /* 0x000fe20003f26270 */
[----:B------:R-:W-:-:S02]  /*07e0*/  ULDC.U8 UR17, c[0x0][0x328] ;  /* 0x0000ca0000117ab9 */ /* 0x000fc40000000000 */
[----:B------:R-:W-:Y:S02]  /*07f0*/  ULDC.U8 UR12, c[0x0][0x329] ;  /* 0x0000ca40000c7ab9 */ /* 0x000fe40000000000 */
[----:B------:R-:W-:Y:S02]  /*0800*/  UISETP.NE.AND UP1, UPT, UR12, URZ, UPT ;  /* 0x0000003f0c00728c */ /* 0x000fe4000bf25270 */
[----:B------:R-:W-:Y:S02]  /*0810*/  UISETP.NE.AND UP2, UPT, UR17, URZ, UPT ;  /* 0x0000003f1100728c */ /* 0x000fe4000bf45270 */
[----:B------:R-:W-:Y:S02]  /*0820*/  UIMAD UR5, UR9, UR5, UR8 ;  /* 0x00000005090572a4 */ /* 0x000fe4000f8e0208 */
[----:B------:R-:W-:Y:S02]  /*0830*/  UISETP.NE.OR UP3, UPT, UR12, URZ, !UP2 ;  /* 0x0000003f0c00728c */ /* 0x000fe4000d765670 */
[----:B------:R-:W-:-:S02]  /*0840*/  ULDC UR11, c[0x0][0x214] ;  /* 0x00008500000b7ab9 */ /* 0x000fc40000000800 */
[----:B------:R-:W-:Y:S02]  /*0850*/  @UP0 UMOV UR12, UR16 ;  /* 0x00000010000c0c82 */ /* 0x000fe40008000000 */
[----:B------:R-:W-:Y:S02]  /*0860*/  @UP1 ULDC UR18, c[0x0][0x210] ;  /* 0x0000840000121ab9 */ /* 0x000fe40000000800 */
[----:B------:R-:W-:Y:S02]  /*0870*/  ULDC UR8, c[0x0][0x234] ;  /* 0x00008d0000087ab9 */ /* 0x000fe40000000800 */
[----:B------:R-:W-:Y:S02]  /*0880*/  @!UP0 UMOV UR12, UR14 ;  /* 0x0000000e000c8c82 */ /* 0x000fe40008000000 */
[----:B------:R-:W-:Y:S01]  /*0890*/  @UP1 UIMAD UR14, UR18, UR11, URZ ;  /* 0x0000000b120e12a4 */ /* 0x000fe2000f8e023f */
[----:B------:R-:W-:Y:S01]  /*08a0*/  IADD3 R2, P0, R0, UR12, RZ ;  /* 0x0000000c00027c10 */ /* 0x000fe2000ff1e0ff */
[----:B------:R-:W-:-:S02]  /*08b0*/  @!UP1 USEL UR14, UR11, UR8, !UP2 ;  /* 0x000000080b0e9287 */ /* 0x000fc4000d000000 */
[----:B------:R-:W-:Y:S02]  /*08c0*/  @!UP0 UIMAD UR13, UR6, UR13, UR4 ;  /* 0x0000000d060d82a4 */ /* 0x000fe4000f8e0204 */
[----:B------:R-:W-:Y:S02]  /*08d0*/  @UP1 UMOV UR16, 0x1 ;  /* 0x0000000100101882 */ /* 0x000fe40000000000 */
[----:B------:R-:W-:Y:S02]  /*08e0*/  ULDC UR4, c[0x0][0x1c0] ;  /* 0x0000700000047ab9 */ /* 0x000fe40000000800 */
[----:B------:R-:W-:Y:S02]  /*08f0*/  @!UP1 UIMAD UR16, UR14, UR4, URZ ;  /* 0x000000040e1092a4 */ /* 0x000fe4000f8e023f */
[----:B------:R-:W-:Y:S02]  /*0900*/  @!UP0 UIADD3 UR7, UR15, UR13, URZ ;  /* 0x0000000d0f078290 */ /* 0x000fe4000fffe03f */
[----:B------:R-:W-:-:S02]  /*0910*/  @!UP3 UIMAD UR18, UR6, UR11, URZ ;  /* 0x0000000b0612b2a4 */ /* 0x000fc4000f8e023f */
[----:B------:R-:W-:Y:S02]  /*0920*/  UIMAD UR16, UR6, UR16, URZ ;  /* 0x00000010061072a4 */ /* 0x000fe4000f8e023f */
[----:B------:R-:W-:Y:S01]  /*0930*/  @!UP3 USEL UR18, UR18, UR32, !UP0 ;  /* 0x000000201212b287 */ /* 0x000fe2000c000000 */
[----:B------:R-:W-:Y:S01]  /*0940*/  LEA.HI.X.SX32 R3, R0, UR7, 0x1, P0 ;  /* 0x0000000700037c11 */ /* 0x000fe200080f0eff */
[----:B------:R-:W-:Y:S01]  /*0950*/  @UP1 ULDC UR17, c[0x0][0x210] ;  /* 0x0000840000111ab9 */ /* 0x000fe20000000800 */
[----:B------:R-:W-:Y:S01]  /*0960*/  ISETP.GE.OR P0, PT, R4, UR35, P1 ;  /* 0x0000002304007c0c */ /* 0x000fe20008f06670 */
[----:B------:R-:W-:Y:S02]  /*0970*/  USEL UR16, UR16, URZ, UP3 ;  /* 0x0000003f10107287 */ /* 0x000fe40009800000 */
[----:B------:R-:W-:Y:S01]  /*0980*/  @!UP1 UMOV UR17, 0x1 ;  /* 0x0000000100119882 */ /* 0x000fe20000000000 */
[----:B-1----:R-:W-:Y:S01]  /*0990*/  IMAD.WIDE.U32 R8, R8, c[0x0][0x1f0], R2 ;  /* 0x00007c0008087a25 */ /* 0x002fe200078e0002 */
[----:B------:R-:W-:-:S02]  /*09a0*/  UIMAD UR10, UR10, UR17, URZ ;  /* 0x000000110a0a72a4 */ /* 0x000fc4000f8e023f */
[----:B------:R-:W-:Y:S01]  /*09b0*/  UIMAD UR16, UR9, UR14, UR16 ;  /* 0x0000000e091072a4 */ /* 0x000fe2000f8e0210 */
[----:B------:R-:W-:Y:S01]  /*09c0*/  IMAD.U32 R2, RZ, RZ, UR33 ;  /* 0x00000021ff027e24 */ /* 0x000fe2000f8e00ff */
[----:B------:R-:W-:Y:S01]  /*09d0*/  @!UP3 UMOV UR20, UR18 ;  /* 0x000000120014bc82 */ /* 0x000fe20008000000 */
[----:B------:R-:W-:Y:S01]  /*09e0*/  IADD3 R7, R9, UR5, RZ ;  /* 0x0000000509077c10 */ /* 0x000fe2000fffe0ff */
[----:B------:R-:W-:Y:S01]  /*09f0*/  UMOV UR21, URZ ;  /* 0x0000003f00157c82 */ /* 0x000fe20008000000 */
[----:B------:R-:W-:Y:S01]  /*0a00*/  IMAD.WIDE R2, R2, 0x80, R4 ;  /* 0x0000008002027825 */ /* 0x000fe200078e0204 */
        /* <DEDUP_REMOVED lines=14> */
.L_x_568:
[----:B------:R-:W-:Y:S05]  /*0af0*/  BSYNC B0 ;  /* 0x0000000000007941 */ /* 0x000fea0003800000 */
.L_x_567:
        /* <DEDUP_REMOVED lines=16> */
.L_x_570:
[----:B------:R-:W-:Y:S05]  /*0c00*/  BSYNC B0 ;  /* 0x0000000000007941 */ /* 0x000fea0003800000 */
.L_x_569:
        /* <DEDUP_REMOVED lines=17> */
.L_x_572:
[----:B------:R-:W-:Y:S05]  /*0d20*/  BSYNC B0 ;  /* 0x0000000000007941 */ /* 0x000fea0003800000 */
.L_x_571:
        /* <DEDUP_REMOVED lines=16> */
.L_x_574:
[----:B------:R-:W-:Y:S05]  /*0e30*/  BSYNC B0 ;  /* 0x0000000000007941 */ /* 0x000fea0003800000 */
.L_x_573:
        /* <DEDUP_REMOVED lines=17> */
.L_x_576:
[----:B------:R-:W-:Y:S05]  /*0f50*/  BSYNC B0 ;  /* 0x0000000000007941 */ /* 0x000fea0003800000 */
.L_x_575:
        /* <DEDUP_REMOVED lines=17> */
.L_x_578:
[----:B------:R-:W-:Y:S05]  /*1070*/  BSYNC B0 ;  /* 0x0000000000007941 */ /* 0x000fea0003800000 */
.L_x_577:
        /* <DEDUP_REMOVED lines=16> */
.L_x_580:
[----:B------:R-:W-:Y:S05]  /*1180*/  BSYNC B0 ;  /* 0x0000000000007941 */ /* 0x000fea0003800000 */
.L_x_579:
        /* <DEDUP_REMOVED lines=15> */
.L_x_582:
[----:B------:R-:W-:Y:S05]  /*1280*/  BSYNC B0 ;  /* 0x0000000000007941 */ /* 0x000fea0003800000 */
.L_x_581:
[C---:B------:R-:W-:Y:S02]  /*1290*/  ISETP.NE.OR P1, PT, R14.reuse, RZ, P4 ;  /* 0x000000ff0e00720c */ /* 0x040fe40002725670 */
[----:B------:R-:W-:Y:S02]  /*12a0*/  ISETP.NE.AND P4, PT, R23, RZ, PT ;  /* 0x000000ff1700720c */ /* 0x000fe40003f85270 */
[C---:B------:R-:W-:Y:S02]  /*12b0*/  ISETP.NE.OR P3, PT, R14.reuse, RZ, P3 ;  /* 0x000000ff0e00720c */ /* 0x040fe40001f65670 */
[----:B------:R-:W-:-:S07]  /*12c0*/  ISETP.NE.OR P4, PT, R14, RZ, P4 ;  /* 0x000000ff0e00720c */ /* 0x000fce0002785670 */
        /* <DEDUP_REMOVED lines=15> */
[----:B------:R-:W-:Y:S02]  /*13c0*/  ISETP.NE.OR P2, PT, R14, RZ, P2 ;  /* 0x000000ff0e00720c */ /* 0x000fe40001745670 */
[----:B------:R-:W-:-:S04]  /*13d0*/  ISETP.NE.AND P1, PT, R21, RZ, PT ;  /* 0x000000ff1500720c */ /* 0x000fc80003f25270 */
[----:B------:R-:W-:Y:S01]  /*13e0*/  ISETP.NE.OR P1, PT, R14, RZ, P1 ;  /* 0x000000ff0e00720c */ /* 0x000fe20000f25670 */
[----:B-1----:R-:W-:Y:S02]  /*13f0*/  @!P0 IMAD.MOV.U32 R0, RZ, RZ, 0x7f800000 ;  /* 0x7f800000ff008424 */ /* 0x002fe400078e00ff */
[----:B------:R-:W-:-:S03]  /*1400*/  @!P4 IMAD R4, R19, UR17, RZ ;  /* 0x000000111304cc24 */ /* 0x000fc6000f8e02ff */
[----:B------:R1:W-:Y:S02]  /*1410*/  @!P0 STG.E [R2.64], R0 ;  /* 0x0000000002008986 */ /* 0x0003e4000c101932 */
        /* <DEDUP_REMOVED lines=12> */
[----:B------:R-:W-:Y:S02]  /*14e0*/  ISETP.NE.OR P0, PT, R14, RZ, P5 ;  /* 0x000000ff0e00720c */ /* 0x000fe40002f05670 */
[----:B------:R-:W-:-:S04]  /*14f0*/  @!P2 IADD3 R0, P5, R2, UR10, RZ ;  /* 0x0000000a0200ac10 */ /* 0x000fc8000ffbe0ff */
[----:B------:R-:W-:Y:S02]  /*1500*/  @!P2 LEA.HI.X.SX32 R2, R2, UR4, 0x1, P5 ;  /* 0x000000040202ac11 */ /* 0x000fe4000a8f0eff */
[----:B------:R-:W-:-:S04]  /*1510*/  @!P2 LEA R6, P5, R0, c[0x0][0x200], 0x2 ;  /* 0x000080000006aa11 */ /* 0x000fc800078a10ff */
[----:B------:R-:W-:Y:S01]  /*1520*/  @!P2 LEA.HI.X R7, R0, c[0x0][0x204], R2, 0x2, P5 ;  /* 0x000081000007aa11 */ /* 0x000fe200028f1402 */
[----:B------:R-:W-:Y:S01]  /*1530*/  @!P0 IMAD R2, R15, UR17, RZ ;  /* 0x000000110f028c24 */ /* 0x000fe2000f8e02ff */
[----:B------:R-:W-:-:S04]  /*1540*/  @!P1 IADD3 R0, P5, R3, UR10, RZ ;  /* 0x0000000a03009c10 */ /* 0x000fc8000ffbe0ff */
[----:B------:R-:W-:Y:S01]  /*1550*/  @!P1 LEA.HI.X.SX32 R3, R3, UR4, 0x1, P5 ;  /* 0x0000000403039c11 */ /* 0x000fe2000a8f0eff */
[----:B-1----:R-:W-:Y:S01]  /*1560*/  @!P2 IMAD.MOV.U32 R10, RZ, RZ, 0x7f800000 ;  /* 0x7f800000ff0aa424 */ /* 0x002fe200078e00ff */
        /* <DEDUP_REMOVED lines=13> */
[----:B------:R-:W-:-:S13]  /*1640*/  ISETP.NE.OR P0, PT, R14, RZ, P6 ;  /* 0x000000ff0e00720c */ /* 0x000fda0003705670 */
        /* <DEDUP_REMOVED lines=9> */
.L_x_566:
        /* <DEDUP_REMOVED lines=9> */
[----:B------:R-:W-:Y:S02]  /*1770*/  @!UP0 UIMAD UR16, UR16, UR12, URZ ;  /* 0x0000000c101082a4 */ /* 0x000fe4000f8e023f */
[----:B------:R-:W-:-:S02]  /*1780*/  ULDC.64 UR4, c[0x0][0x198] ;  /* 0x0000660000047ab9 */ /* 0x000fc40000000a00 */
[----:B------:R-:W-:Y:S02]  /*1790*/  @!UP0 UIMAD.WIDE.U32 UR20, UR6, UR12, URZ ;  /* 0x0000000c061482a5 */ /* 0x000fe4000f8e003f */
[----:B------:R-:W-:Y:S02]  /*17a0*/  @UP1 UIMAD.WIDE.U32 UR24, UR18, UR4, URZ ;  /* 0x00000004121812a5 */ /* 0x000fe4000f8e003f */
[----:B------:R-:W-:Y:S02]  /*17b0*/  @!UP0 UIMAD UR13, UR6, UR13, UR16 ;  /* 0x0000000d060d82a4 */ /* 0x000fe4000f8e0210 */
[----:B------:R-:W-:Y:S02]  /*17c0*/  @UP1 UIMAD UR12, UR18, UR5, UR25 ;  /* 0x00000005120c12a4 */ /* 0x000fe4000f8e0219 */
[----:B------:R-:W-:Y:S02]  /*17d0*/  @!UP0 UIADD3 UR14, UR21, UR13, URZ ;  /* 0x0000000d150e8290 */ /* 0x000fe4000fffe03f */
[----:B------:R-:W-:-:S02]  /*17e0*/  @UP0 UMOV UR18, UR22 ;  /* 0x0000001600120c82 */ /* 0x000fc40008000000 */
[----:B------:R-:W-:Y:S02]  /*17f0*/  @!UP0 UMOV UR18, UR20 ;  /* 0x0000001400128c82 */ /* 0x000fe40008000000 */
[----:B------:R-:W-:Y:S01]  /*1800*/  @UP1 UMOV UR16, UR24 ;  /* 0x0000001800101c82 */ /* 0x000fe20008000000 */
[----:B------:R-:W-:Y:S05]  /*1810*/  @P0 BRA `(.L_x_583) ;  /* 0x000000d000000947 */ /* 0x000fea0003800000 */
[----:B------:R-:W-:Y:S02]  /*1820*/  USHF.R.S32.HI UR13, URZ, 0x1f, UR15 ;  /* 0x0000001f3f0d7899 */ /* 0x000fe4000801140f */
[----:B------:R-:W-:Y:S02]  /*1830*/  ULDC.64 UR4, c[0x0][0x198] ;  /* 0x0000660000047ab9 */ /* 0x000fe40000000a00 */
[----:B------:R-:W-:Y:S02]  /*1840*/  UIMAD UR13, UR13, UR4, URZ ;  /* 0x000000040d0d72a4 */ /* 0x000fe4000f8e023f */
[----:B------:R-:W-:Y:S02]  /*1850*/  USHF.R.S32.HI UR12, URZ, 0x1f, UR6 ;  /* 0x0000001f3f0c7899 */ /* 0x000fe40008011406 */
[----:B------:R-:W-:-:S02]  /*1860*/  UIMAD.WIDE.U32 UR20, UR15, UR4, URZ ;  /* 0x000000040f1472a5 */ /* 0x000fc4000f8e003f */
        /* <DEDUP_REMOVED lines=8> */
.L_x_583:
[----:B------:R-:W-:Y:S01]  /*18f0*/  IABS R0, c[0x0][0x1c8] ;  /* 0x0000720000007a13 */ /* 0x000fe20000000000 */
[----:B------:R-:W1:Y:S01]  /*1900*/  S2R R5, SR_CTAID.Z ;  /* 0x0000000000057919 */ /* 0x000e620000002700 */
[----:B------:R-:W-:Y:S02]  /*1910*/  ULDC UR4, c[0x0][0x1c8] ;  /* 0x0000720000047ab9 */ /* 0x000fe40000000800 */
[----:B------:R-:W-:Y:S01]  /*1920*/  ULOP3.LUT UR4, UR9, UR4, URZ, 0x3c, !UPT ;  /* 0x0000000409047292 */ /* 0x000fe2000f8e3c3f */
[----:B------:R-:W-:Y:S01]  /*1930*/  IMAD.MOV.U32 R4, RZ, RZ, R0 ;  /* 0x000000ffff047224 */ /* 0x000fe200078e0000 */
[----:B------:R-:W-:Y:S02]  /*1940*/  @UP1 UIADD3 UR17, UR15, UR17, URZ ;  /* 0x000000110f111290 */ /* 0x000fe4000fffe03f */
[----:B------:R-:W-:Y:S01]  /*1950*/  USHF.R.S32.HI UR13, URZ, 0x1f, UR9 ;  /* 0x0000001f3f0d7899 */ /* 0x000fe20008011409 */
[----:B------:R-:W2:Y:S01]  /*1960*/  I2F.RP R2, R4 ;  /* 0x0000000400027306 */ /* 0x000ea20000209400 */
[----:B------:R-:W-:Y:S01]  /*1970*/  ISETP.LE.AND P2, PT, RZ, UR4, PT ;  /* 0x00000004ff007c0c */ /* 0x000fe2000bf43270 */
[----:B------:R-:W-:-:S02]  /*1980*/  ULDC.64 UR4, c[0x0][0x1a0] ;  /* 0x0000680000047ab9 */ /* 0x000fc40000000a00 */
        /* <DEDUP_REMOVED lines=36> */
.L_x_584:
[----:B------:R-:W-:Y:S01]  /*1bd0*/  SHF.R.S32.HI R19, RZ, 0x1f, R27 ;  /* 0x0000001fff137819 */ /* 0x000fe2000001141b */
[----:B------:R-:W1:Y:S01]  /*1be0*/  S2R R10, SR_CTAID.Z ;  /* 0x00000000000a7919 */ /* 0x000e620000002700 */
[----:B------:R-:W-:Y:S01]  /*1bf0*/  UIADD3 UR6, -UR10, UR35, URZ ;  /* 0x000000230a067290 */ /* 0x000fe2000fffe13f */
[----:B------:R-:W-:Y:S01]  /*1c00*/  IMAD.U32 R6, RZ, RZ, UR33 ;  /* 0x00000021ff067e24 */ /* 0x000fe2000f8e00ff */
[CC--:B------:R-:W-:Y:S01]  /*1c10*/  LEA.HI R0, R19.reuse, R27.reuse, RZ, 0x3 ;  /* 0x0000001b13007211 */ /* 0x0c0fe200078f18ff */
[----:B------:R-:W-:Y:S01]  /*1c20*/  ULDC.64 UR4, c[0x0][0x1a8] ;  /* 0x00006a0000047ab9 */ /* 0x000fe20000000a00 */
[-C--:B------:R-:W-:Y:S01]  /*1c30*/  LEA.HI R4, R19, R27.reuse, RZ, 0x6 ;  /* 0x0000001b13047211 */ /* 0x080fe200078f30ff */
[----:B------:R-:W-:Y:S01]  /*1c40*/  UIMAD UR4, UR13, UR4, URZ ;  /* 0x000000040d0472a4 */ /* 0x000fe2000f8e023f */
[----:B------:R-:W-:Y:S01]  /*1c50*/  SHF.R.S32.HI R14, RZ, 0x3, R0 ;  /* 0x00000003ff0e7819 */ /* 0x000fe20000011400 */
[----:B------:R-:W-:Y:S01]  /*1c60*/  BSSY B0, `(.L_x_585) ;  /* 0x0000028000007945 */ /* 0x000fe20003800000 */
[----:B------:R-:W-:Y:S01]  /*1c70*/  LOP3.LUT R0, R0, 0xfffffff8, RZ, 0xc0, !PT ;  /* 0xfffffff800007812 */ /* 0x000fe200078ec0ff */
[----:B------:R-:W-:Y:S01]  /*1c80*/  IMAD.SHL.U32 R4, R4, 0x8, RZ ;  /* 0x0000000804047824 */ /* 0x000fe200078e00ff */
[----:B------:R-:W-:Y:S01]  /*1c90*/  UIMAD UR4, UR9, UR5, UR4 ;  /* 0x00000005090472a4 */ /* 0x000fe2000f8e0204 */
[----:B------:R-:W-:Y:S01]  /*1ca0*/  IMAD.SHL.U32 R2, R14, 0x40, RZ ;  /* 0x000000400e027824 */ /* 0x000fe200078e00ff */
[----:B------:R-:W-:Y:S01]  /*1cb0*/  SHF.R.S32.HI R15, RZ, 0x1f, R14 ;  /* 0x0000001fff0f7819 */ /* 0x000fe2000001140e */
[----:B------:R-:W-:Y:S01]  /*1cc0*/  IMAD.IADD R25, R27, 0x1, -R0 ;  /* 0x000000011b197824 */ /* 0x000fe200078e0a00 */
[----:B------:R-:W-:-:S02]  /*1cd0*/  LEA.HI R26, R19, R27, RZ, 0x5 ;  /* 0x0000001b131a7211 */ /* 0x000fc400078f28ff */
[----:B------:R-:W-:Y:S01]  /*1ce0*/  LOP3.LUT R0, R2, 0x1c0, RZ, 0xc0, !PT ;  /* 0x000001c002007812 */ /* 0x000fe200078ec0ff */
[----:B------:R-:W-:Y:S01]  /*1cf0*/  IMAD.SHL.U32 R28, R25, 0x8, RZ ;  /* 0x00000008191c7824 */ /* 0x000fe200078e00ff */
[----:B------:R-:W-:Y:S01]  /*1d00*/  SHF.R.S32.HI R13, RZ, 0x1f, R12 ;  /* 0x0000001fff0d7819 */ /* 0x000fe2000001140c */
[----:B------:R-:W-:Y:S01]  /*1d10*/  IMAD.WIDE R6, R6, 0x80, R14 ;  /* 0x0000008006067825 */ /* 0x000fe200078e020e */
[----:B------:R-:W-:Y:S02]  /*1d20*/  SHF.R.U32.HI R3, RZ, 0x3, R0 ;  /* 0x00000003ff037819 */ /* 0x000fe40000011600 */
[--C-:B------:R-:W-:Y:S02]  /*1d30*/  SHF.R.S32.HI R29, RZ, 0x1f, R28.reuse ;  /* 0x0000001fff1d7819 */ /* 0x100fe4000001141c */
[----:B------:R-:W-:Y:S02]  /*1d40*/  LOP3.LUT R0, R0, 0x38, R28, 0xf8, !PT ;  /* 0x0000003800007812 */ /* 0x000fe400078ef81c */
[----:B------:R-:W-:Y:S01]  /*1d50*/  IADD3 R2, P0, R28, UR18, RZ ;  /* 0x000000121c027c10 */ /* 0x000fe2000ff1e0ff */
[----:B------:R2:W-:Y:S01]  /*1d60*/  STL.64 [R1+0xc0], R28 ;  /* 0x0000c01c01007387 */ /* 0x0005e20000100a00 */
[----:B------:R-:W-:-:S02]  /*1d70*/  LOP3.LUT R0, R0, R3, RZ, 0x3c, !PT ;  /* 0x0000000300007212 */ /* 0x000fc400078e3cff */
[----:B------:R-:W-:Y:S02]  /*1d80*/  IADD3.X R3, R29, UR14, RZ, P0, !PT ;  /* 0x0000000e1d037c10 */ /* 0x000fe400087fe4ff */
[----:B------:R-:W-:Y:S02]  /*1d90*/  ISETP.GE.AND P0, PT, R14, UR6, PT ;  /* 0x000000060e007c0c */ /* 0x000fe4000bf06270 */
[----:B------:R-:W-:Y:S01]  /*1da0*/  LOP3.LUT R0, R0, 0xfffffe00, R4, 0xf8, !PT ;  /* 0xfffffe0000007812 */ /* 0x000fe200078ef804 */
[----:B-1----:R-:W-:Y:S01]  /*1db0*/  IMAD.WIDE.U32 R10, R10, c[0x0][0x1a8], R2 ;  /* 0x00006a000a0a7a25 */ /* 0x002fe200078e0002 */
        /* <DEDUP_REMOVED lines=18> */
.L_x_586:
[----:B------:R-:W-:Y:S05]  /*1ee0*/  BSYNC B0 ;  /* 0x0000000000007941 */ /* 0x000fea0003800000 */
.L_x_585:
[----:B------:R-:W-:Y:S01]  /*1ef0*/  IADD3 R24, R14, 0x10, RZ ;  /* 0x000000100e187810 */ /* 0x000fe20007ffe0ff */
[----:B------:R-:W-:Y:S03]  /*1f00*/  BSSY B0, `(.L_x_587) ;  /* 0x0000014000007945 */ /* 0x000fe60003800000 */
[----:B------:R-:W-:-:S13]  /*1f10*/  ISETP.GE.AND P0, PT, R24, UR6, PT ;  /* 0x0000000618007c0c */ /* 0x000fda000bf06270 */
[----:B------:R-:W-:Y:S05]  /*1f20*/  @P0 BRA `(.L_x_588) ;  /* 0x0000011000000947 */ /* 0x000fea0003800000 */
[----:B------:R-:W-:-:S13]  /*1f30*/  ISETP.GE.AND P0, PT, R28, c[0x0][0x220], PT ;  /* 0x000088001c007a0c */ /* 0x000fda0003f06270 */
[----:B------:R4:W-:Y:S01]  /*1f40*/  @P0 STS.128 [R243+0x800], RZ ;  /* 0x000800fff3000388 */ /* 0x0009e20000000c00 */
[----:B------:R-:W-:Y:S05]  /*1f50*/  @P0 BRA `(.L_x_588) ;  /* 0x000000e000000947 */ /* 0x000fea0003800000 */
[----:B------:R-:W-:Y:S02]  /*1f60*/  IADD3 R0, P0, R6, 0x10, RZ ;  /* 0x0000001006007810 */ /* 0x000fe40007f1e0ff */
[----:B------:R-:W-:-:S03]  /*1f70*/  MOV R3, R9 ;  /* 0x0000000900037202 */ /* 0x000fc60000000f00 */
[----:B------:R-:W-:-:S04]  /*1f80*/  IMAD.X R2, RZ, RZ, R7, P0 ;  /* 0x000000ffff027224 */ /* 0x000fc800000e0607 */
[----:B---3--:R-:W-:Y:S02]  /*1f90*/  IMAD R4, R2, c[0x0][0x190], RZ ;  /* 0x0000640002047a24 */ /* 0x008fe400078e02ff */
[----:B------:R-:W-:-:S04]  /*1fa0*/  IMAD.MOV.U32 R2, RZ, RZ, R10 ;  /* 0x000000ffff027224 */ /* 0x000fc800078e000a */
        /* <DEDUP_REMOVED lines=9> */
.L_x_588:
[----:B------:R-:W-:Y:S05]  /*2040*/  BSYNC B0 ;  /* 0x0000000000007941 */ /* 0x000fea0003800000 */
.L_x_587:
        /* <DEDUP_REMOVED lines=21> */
.L_x_590:
[----:B------:R-:W-:Y:S05]  /*21a0*/  BSYNC B0 ;  /* 0x0000000000007941 */ /* 0x000fea0003800000 */
.L_x_589:
        /* <DEDUP_REMOVED lines=21> */
.L_x_592:
[----:B------:R-:W-:Y:S05]  /*2300*/  BSYNC B0 ;  /* 0x0000000000007941 */ /* 0x000fea0003800000 */
.L_x_591:
        /* <DEDUP_REMOVED lines=21> */
.L_x_594:
[----:B------:R-:W-:Y:S05]  /*2460*/  BSYNC B0 ;  /* 0x0000000000007941 */ /* 0x000fea0003800000 */
.L_x_593:
        /* <DEDUP_REMOVED lines=21> */
.L_x_596:
[----:B------:R-:W-:Y:S05]  /*25c0*/  BSYNC B0 ;  /* 0x0000000000007941 */ /* 0x000fea0003800000 */
.L_x_595:
        /* <DEDUP_REMOVED lines=21> */
.L_x_598:
[----:B------:R-:W-:Y:S05]  /*2720*/  BSYNC B0 ;  /* 0x0000000000007941 */ /* 0x000fea0003800000 */
.L_x_597:
        /* <DEDUP_REMOVED lines=25> */
.L_x_600:
[----:B------:R-:W-:Y:S05]  /*28c0*/  BSYNC B0 ;  /* 0x0000000000007941 */ /* 0x000fea0003800000 */
.L_x_599:
[----:B------:R-:W-:Y:S01]  /*28d0*/  IMAD R6, R15, c[0x0][0x198], RZ ;  /* 0x000066000f067a24 */ /* 0x000fe200078e02ff */
[----:B------:R-:W-:Y:S01]  /*28e0*/  LEA.HI R19, R19, R27, RZ, 0x4 ;  /* 0x0000001b13137211 */ /* 0x000fe200078f20ff */
[--C-:B---3--:R-:W-:Y:S01]  /*28f0*/  IMAD.WIDE.U32 R4, R14, c[0x0][0x198], R28.reuse ;  /* 0x000066000e047a25 */ /* 0x108fe200078e001c */
[----:B------:R-:W-:Y:S01]  /*2900*/  UIADD3 UR9, UR7, -0x1, URZ ;  /* 0xffffffff07097890 */ /* 0x000fe2000fffe03f */
[----:B------:R-:W-:Y:S02]  /*2910*/  BSSY B0, `(.L_x_601) ;  /* 0x0000037000007945 */ /* 0x000fe40003800000 */
[----:B------:R-:W-:Y:S01]  /*2920*/  IMAD R0, R15, c[0x0][0x1a0], RZ ;  /* 0x000068000f007a24 */ /* 0x000fe200078e02ff */
[----:B------:R-:W-:Y:S01]  /*2930*/  IADD3 R4, P1, R4, UR16, RZ ;  /* 0x0000001004047c10 */ /* 0x000fe2000ff3e0ff */
[C---:B------:R-:W-:Y:S01]  /*2940*/  IMAD.WIDE.U32 R2, R14.reuse, c[0x0][0x1a0], R28 ;  /* 0x000068000e027a25 */ /* 0x040fe200078e001c */
[----:B------:R-:W-:Y:S02]  /*2950*/  UIMAD UR15, UR9, -0x80, UR11 ;  /* 0xffffff80090f78a4 */ /* 0x000fe4000f8e020b */
[----:B------:R-:W-:Y:S01]  /*2960*/  USHF.R.S32.HI UR16, URZ, 0x1f, UR9 ;  /* 0x0000001f3f107899 */ /* 0x000fe20008011409 */
[----:B------:R-:W-:Y:S01]  /*2970*/  IMAD R7, R14, c[0x0][0x19c], R6 ;  /* 0x000067000e077a24 */ /* 0x000fe200078e0206 */
[----:B------:R-:W-:Y:S01]  /*2980*/  IADD3 R2, P0, R2, UR20, RZ ;  /* 0x0000001402027c10 */ /* 0x000fe2000ff1e0ff */
[C---:B------:R-:W-:Y:S01]  /*2990*/  IMAD R0, R14.reuse, c[0x0][0x1a4], R0 ;  /* 0x000069000e007a24 */ /* 0x040fe200078e0200 */
[----:B------:R-:W-:Y:S01]  /*29a0*/  LOP3.LUT R6, R19, 0xfffffff0, RZ, 0xc0, !PT ;  /* 0xfffffff013067812 */ /* 0x000fe200078ec0ff */
[----:B------:R-:W-:Y:S01]  /*29b0*/  IMAD R8, R13, c[0x0][0x1b0], RZ ;  /* 0x00006c000d087a24 */ /* 0x000fe200078e02ff */
[----:B------:R-:W-:Y:S01]  /*29c0*/  IADD3.X R5, R5, UR12, R7, P1, !PT ;  /* 0x0000000c05057c10 */ /* 0x000fe20008ffe407 */
[----:B------:R-:W-:Y:S01]  /*29d0*/  IMAD R7, R13, c[0x0][0x1b8], RZ ;  /* 0x00006e000d077a24 */ /* 0x000fe200078e02ff */
[----:B------:R-:W-:Y:S01]  /*29e0*/  IADD3.X R3, R3, UR17, R0, P0, !PT ;  /* 0x0000001103037c10 */ /* 0x000fe200087fe400 */
[----:B------:R-:W-:Y:S01]  /*29f0*/  IMAD.IADD R6, R27, 0x1, -R6 ;  /* 0x000000011b067824 */ /* 0x000fe200078e0a06 */
[----:B------:R-:W-:Y:S01]  /*2a00*/  ISETP.GE.AND P0, PT, R14, UR15, PT ;  /* 0x0000000f0e007c0c */ /* 0x000fe2000bf06270 */
[C---:B------:R-:W-:Y:S01]  /*2a10*/  IMAD R8, R12.reuse, c[0x0][0x1b4], R8 ;  /* 0x00006d000c087a24 */ /* 0x040fe200078e0208 */
[----:B------:R-:W-:Y:S01]  /*2a20*/  UIMAD UR12, UR5, UR9, URZ ;  /* 0x00000009050c72a4 */ /* 0x000fe2000f8e023f */
[----:B------:R-:W-:Y:S01]  /*2a30*/  IMAD.WIDE.U32 R34, R12, c[0x0][0x1b0], R4 ;  /* 0x00006c000c227a25 */ /* 0x000fe200078e0004 */
[----:B------:R-:W-:-:S02]  /*2a40*/  SHF.R.S32.HI R0, RZ, 0x1f, R6 ;  /* 0x0000001fff007819 */ /* 0x000fc40000011406 */
[----:B------:R-:W-:Y:S01]  /*2a50*/  UIMAD UR12, UR16, UR14, UR12 ;  /* 0x0000000e100c72a4 */ /* 0x000fe2000f8e020c */
[C---:B------:R-:W-:Y:S01]  /*2a60*/  IMAD R9, R12.reuse, c[0x0][0x1bc], R7 ;  /* 0x00006f000c097a24 */ /* 0x040fe200078e0207 */
[----:B------:R-:W-:Y:S01]  /*2a70*/  IADD3 R11, R35, R8, RZ ;  /* 0x00000008230b7210 */ /* 0x000fe20007ffe0ff */
[----:B------:R-:W-:Y:S01]  /*2a80*/  IMAD.WIDE.U32 R30, R12, c[0x0][0x1b8], R2 ;  /* 0x00006e000c1e7a25 */ /* 0x000fe200078e0002 */
[----:B------:R-:W-:Y:S01]  /*2a90*/  MOV R10, R34 ;  /* 0x00000022000a7202 */ /* 0x000fe20000000f00 */
[----:B------:R3:W-:Y:S01]  /*2aa0*/  STL.64 [R1+0xd0], R34 ;  /* 0x0000d02201007387 */ /* 0x0007e20000100a00 */
[----:B------:R-:W-:Y:S01]  /*2ab0*/  LEA.HI R0, R0, R6, RZ, 0x3 ;  /* 0x0000000600007211 */ /* 0x000fe200078f18ff */
[----:B------:R-:W-:Y:S01]  /*2ac0*/  IMAD.IADD R33, R31, 0x1, R9 ;  /* 0x000000011f217824 */ /* 0x000fe200078e0209 */
[----:B------:R-:W-:Y:S01]  /*2ad0*/  LOP3.LUT R2, R26, 0xffffffe0, RZ, 0xc0, !PT ;  /* 0xffffffe01a027812 */ /* 0x000fe200078ec0ff */
[----:B------:R3:W-:Y:S01]  /*2ae0*/  STL.64 [R1+0xa0], R30 ;  /* 0x0000a01e01007387 */ /* 0x0007e20000100a00 */
[C---:B------:R-:W-:Y:S01]  /*2af0*/  LOP3.LUT R7, R0.reuse, 0xfffffff8, RZ, 0xc0, !PT ;  /* 0xfffffff800077812 */ /* 0x040fe200078ec0ff */
[----:B------:R-:W-:Y:S01]  /*2b00*/  IMAD.MOV.U32 R26, RZ, RZ, 0x20 ;  /* 0x00000020ff1a7424 */ /* 0x000fe200078e00ff */
[----:B------:R-:W-:Y:S01]  /*2b10*/  MOV R3, 0x10 ;  /* 0x0000001000037802 */ /* 0x000fe20000000f00 */
[----:B------:R3:W-:Y:S01]  /*2b20*/  STL.64 [R1+0xc8], R10 ;  /* 0x0000c80a01007387 */ /* 0x0007e20000100a00 */
[----:B------:R-:W-:Y:S01]  /*2b30*/  IMAD.SHL.U32 R0, R0, 0x40, RZ ;  /* 0x0000004000007824 */ /* 0x000fe200078e00ff */
[----:B------:R-:W-:Y:S01]  /*2b40*/  IADD3 R5, -R2, R27, RZ ;  /* 0x0000001b02057210 */ /* 0x000fe20007ffe1ff */
[----:B------:R-:W-:Y:S01]  /*2b50*/  IMAD.IADD R23, R6, 0x1, -R7 ;  /* 0x0000000106177824 */ /* 0x000fe200078e0a07 */
[----:B------:R3:W-:Y:S01]  /*2b60*/  STL [R1+0x9c], R33 ;  /* 0x00009c2101007387 */ /* 0x0007e20000100800 */
[----:B------:R-:W-:Y:S01]  /*2b70*/  IMAD.U32 R6, RZ, RZ, UR9 ;  /* 0x00000009ff067e24 */ /* 0x000fe2000f8e00ff */
[----:B------:R-:W-:-:S02]  /*2b80*/  LOP3.LUT R252, R0, 0xfffffe00, RZ, 0xc0, !PT ;  /* 0xfffffe0000fc7812 */ /* 0x000fc400078ec0ff */
[----:B------:R-:W-:Y:S01]  /*2b90*/  R2P PR, R23, 0x6 ;  /* 0x0000000617007804 */ /* 0x000fe20000000000 */
[----:B------:R-:W-:-:S04]  /*2ba0*/  IMAD.WIDE.U32 R6, R6, UR14, R10 ;  /* 0x0000000e06067c25 */ /* 0x000fc8000f8e000a */
[----:B------:R-:W-:Y:S02]  /*2bb0*/  SEL R2, R3, 0xfffffff0, !P1 ;  /* 0xfffffff003027807 */ /* 0x000fe40004800000 */
[----:B------:R-:W-:Y:S02]  /*2bc0*/  IADD3 R9, R7, UR12, RZ ;  /* 0x0000000c07097c10 */ /* 0x000fe4000fffe0ff */
[----:B------:R-:W-:Y:S01]  /*2bd0*/  SEL R4, R26, 0xffffffe0, !P2 ;  /* 0xffffffe01a047807 */ /* 0x000fe20005000000 */
[----:B------:R-:W-:Y:S05]  /*2be0*/  @P0 BRA `(.L_x_602) ;  /* 0x0000009000000947 */ /* 0x000fea0003800000 */
[----:B------:R-:W-:-:S13]  /*2bf0*/  ISETP.GE.AND P0, PT, R28, c[0x0][0x220], PT ;  /* 0x000088001c007a0c */ /* 0x000fda0003f06270 */
[----:B------:R1:W-:Y:S01]  /*2c00*/  @P0 STS.128 [R243+0x4000], RZ ;  /* 0x004000fff3000388 */ /* 0x0003e20000000c00 */
[----:B------:R-:W-:Y:S05]  /*2c10*/  @P0 BRA `(.L_x_602) ;  /* 0x0000006000000947 */ /* 0x000fea0003800000 */
[----:B---3--:R-:W-:-:S04]  /*2c20*/  LEA R10, P0, R6, c[0x0][0x168], 0x1 ;  /* 0x00005a00060a7a11 */ /* 0x008fc800078008ff */
[----:B------:R-:W-:-:S05]  /*2c30*/  LEA.HI.X R11, R6, c[0x0][0x16c], R9, 0x1, P0 ;  /* 0x00005b00060b7a11 */ /* 0x000fca00000f0c09 */
[----:B------:R-:W-:Y:S01]  /*2c40*/  @!PT LDS RZ, [RZ] ;  /* 0x00000000fffff984 */ /* 0x000fe20000000800 */
[----:B------:R-:W-:Y:S01]  /*2c50*/  @!PT LDS RZ, [RZ] ;  /* 0x00000000fffff984 */ /* 0x000fe20000000800 */
[----:B------:R-:W-:Y:S01]  /*2c60*/  @!PT LDS RZ, [RZ] ;  /* 0x00000000fffff984 */ /* 0x000fe20000000800 */
[----:B------:R3:W-:Y:S04]  /*2c70*/  LDGSTS.E.BYPASS.LTC128B.128 [R243+0x4000], [R10.64] ;  /* 0x040000000af37fae */ /* 0x0007e8000b901d72 */
.L_x_602:
[----:B------:R-:W-:Y:S05]  /*2c80*/  BSYNC B0 ;  /* 0x0000000000007941 */ /* 0x000fea0003800000 */
.L_x_601:
        /* <DEDUP_REMOVED lines=11> */
[----:B---3--:R-:W-:-:S04]  /*2d40*/  LEA R10, P0, R0, c[0x0][0x168], 0x1 ;  /* 0x00005a00000a7a11 */ /* 0x008fc800078008ff */
[----:B------:R-:W-:-:S05]  /*2d50*/  LEA.HI.X R11, R0, c[0x0][0x16c], R3, 0x1, P0 ;  /* 0x00005b00000b7a11 */ /* 0x000fca00000f0c03 */
[----:B------:R-:W-:Y:S01]  /*2d60*/  @!PT LDS RZ, [RZ] ;  /* 0x00000000fffff984 */ /* 0x000fe20000000800 */
[----:B------:R-:W-:Y:S01]  /*2d70*/  @!PT LDS RZ, [RZ] ;  /* 0x00000000fffff984 */ /* 0x000fe20000000800 */
[----:B------:R-:W-:Y:S01]  /*2d80*/  @!PT LDS RZ, [RZ] ;  /* 0x00000000fffff984 */ /* 0x000fe20000000800 */
[----:B------:R3:W-:Y:S04]  /*2d90*/  LDGSTS.E.BYPASS.LTC128B.128 [R243+0x4800], [R10.64] ;  /* 0x048000000af37fae */ /* 0x0007e8000b901d72 */
.L_x_604:
[----:B------:R-:W-:Y:S05]  /*2da0*/  BSYNC B0 ;  /* 0x0000000000007941 */ /* 0x000fea0003800000 */
.L_x_603:
        /* <DEDUP_REMOVED lines=17> */
.L_x_606:
[----:B------:R-:W-:Y:S05]  /*2ec0*/  BSYNC B0 ;  /* 0x0000000000007941 */ /* 0x000fea0003800000 */
.L_x_605:
        /* <DEDUP_REMOVED lines=18> */
.L_x_608:
[----:B------:R-:W-:Y:S05]  /*2ff0*/  BSYNC B0 ;  /* 0x0000000000007941 */ /* 0x000fea0003800000 */
.L_x_607:
        /* <DEDUP_REMOVED lines=17> */
.L_x_610:
[----:B------:R-:W-:Y:S05]  /*3110*/  BSYNC B0 ;  /* 0x0000000000007941 */ /* 0x000fea0003800000 */
.L_x_609:
        /* <DEDUP_REMOVED lines=19> */
.L_x_612:
[----:B------:R-:W-:Y:S05]  /*3250*/  BSYNC B0 ;  /* 0x0000000000007941 */ /* 0x000fea0003800000 */
.L_x_611:
        /* <DEDUP_REMOVED lines=19> */
.L_x_614:
[----:B------:R-:W-:Y:S05]  /*3390*/  BSYNC B0 ;  /* 0x0000000000007941 */ /* 0x000fea0003800000 */
.L_x_613:
[----:B------:R-:W-:Y:S01]  /*33a0*/  ISETP.GE.AND P0, PT, R16, UR15, PT ;  /* 0x0000000f10007c0c */ /* 0x000fe2000bf06270 */
[----:B------:R-:W-:Y:S01]  /*33b0*/  ULDC.64 UR12, c[0x0][0x1a0] ;  /* 0x00006800000c7ab9 */ /* 0x000fe20000000a00 */
[----:B------:R-:W-:Y:S01]  /*33c0*/  BSSY B0, `(.L_x_615) ;  /* 0x0000013000007945 */ /* 0x000fe20003800000 */
[----:B------:R-:W-:Y:S02]  /*33d0*/  USHF.L.U64.HI UR28, UR12, UR28, UR13 ;  /* 0x0000001c0c1c7299 */ /* 0x000fe4000801020d */
[----:B------:R-:W-:-:S08]  /*33e0*/  USHF.L.U32 UR29, UR12, 0x7, URZ ;  /* 0x000000070c1d7899 */ /* 0x000fd0000800063f */
        /* <DEDUP_REMOVED lines=16> */
.L_x_616:
[----:B------:R-:W-:Y:S05]  /*34f0*/  BSYNC B0 ;  /* 0x0000000000007941 */ /* 0x000fea0003800000 */
.L_x_615:
[----:B------:R-:W0:Y:S01]  /*3500*/  LDGDEPBAR ;  /* 0x00000000000079af */ /* 0x000e220000000000 */
[----:B------:R-:W-:Y:S01]  /*3510*/  ISETP.GE.AND P0, PT, R14, UR15, PT ;  /* 0x0000000f0e007c0c */ /* 0x000fe2000bf06270 */
[----:B---3--:R-:W-:Y:S01]  /*3520*/  IMAD.MOV.U32 R10, RZ, RZ, R32 ;  /* 0x000000ffff0a7224 */ /* 0x008fe200078e0020 */
[----:B------:R-:W-:Y:S01]  /*3530*/  UIMAD UR13, UR28, UR9, URZ ;  /* 0x000000091c0d72a4 */ /* 0x000fe2000f8e023f */
[----:B------:R-:W-:Y:S01]  /*3540*/  IMAD.MOV.U32 R11, RZ, RZ, R33 ;  /* 0x000000ffff0b7224 */ /* 0x000fe200078e0021 */
[----:B------:R-:W-:Y:S01]  /*3550*/  SHF.R.S32.HI R0, RZ, 0x1f, R5 ;  /* 0x0000001fff007819 */ /* 0x000fe20000011405 */
[----:B------:R-:W-:Y:S01]  /*3560*/  IMAD.MOV.U32 R10, RZ, RZ, R30 ;  /* 0x000000ffff0a7224 */ /* 0x000fe200078e001e */
[----:B------:R-:W-:Y:S01]  /*3570*/  UIMAD UR13, UR16, UR29, UR13 ;  /* 0x0000001d100d72a4 */ /* 0x000fe2000f8e020d */
[----:B-1----:R-:W-:Y:S01]  /*3580*/  IMAD.U32 R6, RZ, RZ, UR9 ;  /* 0x00000009ff067e24 */ /* 0x002fe2000f8e00ff */
[----:B------:R-:W-:Y:S01]  /*3590*/  LEA.HI R0, R0, R5, RZ, 0x2 ;  /* 0x0000000500007211 */ /* 0x000fe200078f10ff */
[----:B------:R-:W-:Y:S01]  /*35a0*/  IMAD.SHL.U32 R27, R27, 0x2, RZ ;  /* 0x000000021b1b7824 */ /* 0x000fe200078e00ff */
[----:B------:R1:W-:Y:S01]  /*35b0*/  STL.64 [R1+0x98], R10 ;  /* 0x0000980a01007387 */ /* 0x0003e20000100a00 */
[----:B------:R-:W-:Y:S01]  /*35c0*/  IMAD.WIDE.U32 R6, R6, UR29, R10 ;  /* 0x0000001d06067c25 */ /* 0x000fe2000f8e000a */
[----:B------:R-:W-:Y:S01]  /*35d0*/  BSSY B0, `(.L_x_617) ;  /* 0x0000011000007945 */ /* 0x000fe20003800000 */
[----:B------:R-:W-:-:S02]  /*35e0*/  SHF.R.S32.HI R133, RZ, 0x2, R0 ;  /* 0x00000002ff857819 */ /* 0x000fc40000011400 */
[----:B------:R-:W-:Y:S02]  /*35f0*/  LOP3.LUT R134, R27, 0x6, RZ, 0xc0, !PT ;  /* 0x000000061b867812 */ /* 0x000fe400078ec0ff */
[----:B------:R-:W-:Y:S01]  /*3600*/  IADD3 R9, R7, UR13, RZ ;  /* 0x0000000d07097c10 */ /* 0x000fe2000fffe0ff */
[----:B------:R-:W-:-:S04]  /*3610*/  DEPBAR.LE SB0, 0x0 ;  /* 0x000080000000791a */ /* 0x000fc80000000000 */
[----:B------:R-:W-:Y:S06]  /*3620*/  BAR.SYNC.DEFER_BLOCKING 0x0 ;  /* 0x0000000000007b1d */ /* 0x000fec0000010000 */
[----:B------:R1:W-:Y:S01]  /*3630*/  @P0 STS.128 [R243+0x8000], RZ ;  /* 0x008000fff3000388 */ /* 0x0003e20000000c00 */
        /* <DEDUP_REMOVED lines=10> */
.L_x_618:
[----:B------:R-:W-:Y:S05]  /*36e0*/  BSYNC B0 ;  /* 0x0000000000007941 */ /* 0x000fea0003800000 */
.L_x_617:
[----:B------:R-:W-:Y:S01]  /*36f0*/  ISETP.GE.AND P0, PT, R24, UR15, PT ;  /* 0x0000000f18007c0c */ /* 0x000fe2000bf06270 */
[----:B------:R-:W-:Y:S01]  /*3700*/  ULDC UR13, c[0x0][0x1a4] ;  /* 0x00006900000d7ab9 */ /* 0x000fe20000000800 */
[----:B------:R-:W-:Y:S01]  /*3710*/  BSSY B0, `(.L_x_619) ;  /* 0x0000010000007945 */ /* 0x000fe20003800000 */
[----:B------:R-:W-:Y:S02]  /*3720*/  USHF.L.U32 UR31, UR12, 0x4, URZ ;  /* 0x000000040c1f7899 */ /* 0x000fe4000800063f */
[----:B------:R-:W-:-:S08]  /*3730*/  USHF.L.U64.HI UR30, UR12, UR30, UR13 ;  /* 0x0000001e0c1e7299 */ /* 0x000fd0000801020d */
[----:B------:R1:W-:Y:S01]  /*3740*/  @P0 STS.128 [R243+0x8800], RZ ;  /* 0x008800fff3000388 */ /* 0x0003e20000000c00 */
        /* <DEDUP_REMOVED lines=12> */
.L_x_620:
[----:B------:R-:W-:Y:S05]  /*3810*/  BSYNC B0 ;  /* 0x0000000000007941 */ /* 0x000fea0003800000 */
.L_x_619:
[----:B------:R-:W-:Y:S01]  /*3820*/  ISETP.GE.AND P0, PT, R22, UR15, PT ;  /* 0x0000000f16007c0c */ /* 0x000fe2000bf06270 */
[----:B------:R-:W-:-:S12]  /*3830*/  BSSY B0, `(.L_x_621) ;  /* 0x0000011000007945 */ /* 0x000fd80003800000 */
[----:B------:R1:W-:Y:S01]  /*3840*/  @P0 STS.128 [R243+0x9000], RZ ;  /* 0x009000fff3000388 */ /* 0x0003e20000000c00 */
        /* <DEDUP_REMOVED lines=15> */
.L_x_622:
[----:B------:R-:W-:Y:S05]  /*3940*/  BSYNC B0 ;  /* 0x0000000000007941 */ /* 0x000fea0003800000 */
.L_x_621:
[----:B------:R-:W-:Y:S01]  /*3950*/  ISETP.GE.AND P0, PT, R21, UR15, PT ;  /* 0x0000000f15007c0c */ /* 0x000fe2000bf06270 */
[----:B------:R-:W-:-:S12]  /*3960*/  BSSY B0, `(.L_x_623) ;  /* 0x0000012000007945 */ /* 0x000fd80003800000 */
[----:B------:R1:W-:Y:S01]  /*3970*/  @P0 STS.128 [R243+0x9800], RZ ;  /* 0x009800fff3000388 */ /* 0x0003e20000000c00 */
        /* <DEDUP_REMOVED lines=16> */
.L_x_624:
[----:B------:R-:W-:Y:S05]  /*3a80*/  BSYNC B0 ;  /* 0x0000000000007941 */ /* 0x000fea0003800000 */
.L_x_623:
        /* <DEDUP_REMOVED lines=18> */
.L_x_626:
[----:B------:R-:W-:Y:S05]  /*3bb0*/  BSYNC B0 ;  /* 0x0000000000007941 */ /* 0x000fea0003800000 */
.L_x_625:
        /* <DEDUP_REMOVED lines=20> */
.L_x_628:
[----:B------:R-:W-:Y:S05]  /*3d00*/  BSYNC B0 ;  /* 0x0000000000007941 */ /* 0x000fea0003800000 */
.L_x_627:
        /* <DEDUP_REMOVED lines=20> */
.L_x_630:
[----:B------:R-:W-:Y:S05]  /*3e50*/  BSYNC B0 ;  /* 0x0000000000007941 */ /* 0x000fea0003800000 */
.L_x_629:
        /* <DEDUP_REMOVED lines=19> */
.L_x_632:
[----:B------:R-:W-:Y:S05]  /*3f90*/  BSYNC B0 ;  /* 0x0000000000007941 */ /* 0x000fea0003800000 */
.L_x_631:
[----:B-1----:R-:W-:Y:S01]  /*3fa0*/  SHF.R.S32.HI R7, RZ, 0x4, R19 ;  /* 0x00000004ff077819 */ /* 0x002fe20000011413 */
[C---:B------:R-:W-:Y:S01]  /*3fb0*/  IMAD.SHL.U32 R6, R25.reuse, 0x40, RZ ;  /* 0x0000004019067824 */ /* 0x040fe200078e00ff */
[----:B------:R-:W-:Y:S01]  /*3fc0*/  R2P PR, R25, 0x6 ;  /* 0x0000000619007804 */ /* 0x000fe20000000000 */
[----:B------:R-:W-:Y:S01]  /*3fd0*/  IMAD.SHL.U32 R3, R23, 0x40, RZ ;  /* 0x0000004017037824 */ /* 0x000fe200078e00ff */
[----:B------:R-:W-:Y:S01]  /*3fe0*/  LEA.HI R0, R19, R7, RZ, 0x1 ;  /* 0x0000000713007211 */ /* 0x000fe200078f08ff */
[----:B------:R-:W-:Y:S01]  /*3ff0*/  IMAD.SHL.U32 R5, R14, 0x8, RZ ;  /* 0x000000080e057824 */ /* 0x000fe200078e00ff */
[----:B------:R-:W-:Y:S01]  /*4000*/  UIADD3 UR16, UR11, 0x1, -UR35 ;  /* 0x000000010b107890 */ /* 0x000fe2000fffe823 */
[----:B------:R-:W0:Y:S01]  /*4010*/  LDGDEPBAR ;  /* 0x00000000000079af */ /* 0x000e220000000000 */
[----:B------:R-:W-:Y:S01]  /*4020*/  LOP3.LUT R0, R0, 0xfffffffe, RZ, 0xc0, !PT ;  /* 0xfffffffe00007812 */ /* 0x000fe200078ec0ff */
[----:B------:R-:W-:Y:S01]  /*4030*/  ULDC UR13, c[0x0][0x2e8] ;  /* 0x0000ba00000d7ab9 */ /* 0x000fe20000000800 */
[----:B------:R-:W-:Y:S01]  /*4040*/  LOP3.LUT R3, R3, 0x1c0, RZ, 0xc0, !PT ;  /* 0x000001c003037812 */ /* 0x000fe200078ec0ff */
[----:B------:R-:W-:-:S02]  /*4050*/  UIADD3 UR13, UR16, UR13, URZ ;  /* 0x0000000d100d7290 */ /* 0x000fc4000fffe03f */
[----:B------:R-:W-:Y:S01]  /*4060*/  IMAD.IADD R7, R7, 0x1, -R0 ;  /* 0x0000000107077824 */ /* 0x000fe200078e0a00 */
[----:B------:R-:W-:Y:S01]  /*4070*/  LOP3.LUT R0, R6, 0x1c0, RZ, 0xc0, !PT ;  /* 0x000001c006007812 */ /* 0x000fe200078ec0ff */
[----:B------:R-:W-:Y:S02]  /*4080*/  ULDC UR15, c[0x0][0x2e4] ;  /* 0x0000b900000f7ab9 */ /* 0x000fe40000000800 */
[----:B------:R-:W-:Y:S01]  /*4090*/  IMAD.SHL.U32 R6, R7, 0x8, RZ ;  /* 0x0000000807067824 */ /* 0x000fe200078e00ff */
[----:B------:R-:W-:Y:S01]  /*40a0*/  LOP3.LUT R8, R0, 0x8, R5, 0xf8, !PT ;  /* 0x0000000800087812 */ /* 0x000fe200078ef805 */
[----:B------:R-:W-:Y:S01]  /*40b0*/  UIADD3 UR15, UR11, -UR15, -UR35 ;  /* 0x8000000f0b0f7290 */ /* 0x000fe2000fffe823 */
[----:B------:R-:W-:Y:S01]  /*40c0*/  SHF.R.U32.HI R0, RZ, 0x3, R0 ;  /* 0x00000003ff007819 */ /* 0x000fe20000011600 */
[----:B------:R-:W-:Y:S01]  /*40d0*/  UISETP.GT.AND UP0, UPT, UR9, UR8, UPT ;  /* 0x000000080900728c */ /* 0x000fe2000bf04270 */
[----:B------:R-:W-:Y:S02]  /*40e0*/  LOP3.LUT R6, R3, 0x8, R6, 0xf8, !PT ;  /* 0x0000000803067812 */ /* 0x000fe400078ef806 */
[----:B------:R-:W-:Y:S01]  /*40f0*/  SHF.R.U32.HI R5, RZ, 0x3, R3 ;  /* 0x00000003ff057819 */ /* 0x000fe20000011603 */
[----:B------:R-:W-:Y:S01]  /*4100*/  IMAD R3, R132, 0x400, R252 ;  /* 0x0000040084037824 */ /* 0x000fe200078e02fc */
[----:B------:R-:W-:-:S02]  /*4110*/  LOP3.LUT R0, R8, R0, RZ, 0x3c, !PT ;  /* 0x0000000008007212 */ /* 0x000fc400078e3cff */
        /* <DEDUP_REMOVED lines=8> */
[C---:B------:R-:W-:Y:S01]  /*41a0*/  IADD3 R3, R135.reuse, 0x4000, RZ ;  /* 0x0000400087037810 */ /* 0x040fe20007ffe0ff */
[--C-:B------:R-:W-:Y:S01]  /*41b0*/  IMAD R225, R2, 0x2, R222.reuse ;  /* 0x0000000202e17824 */ /* 0x100fe200078e02de */
[----:B------:R-:W1:Y:S01]  /*41c0*/  LDSM.16.M88.4 R16, [R222] ;  /* 0x00000000de10783b */ /* 0x000e620000000200 */
[----:B------:R-:W-:Y:S01]  /*41d0*/  IADD3 R226, R135, 0x4040, RZ ;  /* 0x0000404087e27810 */ /* 0x000fe20007ffe0ff */
[----:B------:R-:W-:Y:S01]  /*41e0*/  IMAD R223, R4, 0x2, R222 ;  /* 0x0000000204df7824 */ /* 0x000fe200078e02de */
[----:B------:R-:W-:Y:S01]  /*41f0*/  @P2 IADD3 R226, R3, -0x40, RZ ;  /* 0xffffffc003e22810 */ /* 0x000fe20007ffe0ff */
[----:B------:R-:W5:Y:S01]  /*4200*/  LDSM.16.M88.4 R12, [R222+0x2000] ;  /* 0x00200000de0c783b */ /* 0x000f620000000200 */
[----:B------:R-:W-:Y:S01]  /*4210*/  LEA R3, R132, UR10, 0x4 ;  /* 0x0000000a84037c11 */ /* 0x000fe2000f8e20ff */
[----:B------:R-:W-:-:S02]  /*4220*/  IMAD R224, R2, 0x2, R223 ;  /* 0x0000000202e07824 */ /* 0x000fc400078e02df */
[----:B------:R-:W2:Y:S01]  /*4230*/  LDSM.16.M88.4 R60, [R135+0x4800] ;  /* 0x00480000873c783b */ /* 0x000ea20000000200 */
[----:B------:R-:W-:Y:S02]  /*4240*/  IMAD.IADD R220, R0, 0x1, R226 ;  /* 0x0000000100dc7824 */ /* 0x000fe400078e02e2 */
[----:B------:R-:W-:Y:S01]  /*4250*/  IMAD.IADD R3, R133, 0x1, R3 ;  /* 0x0000000185037824 */ /* 0x000fe200078e0203 */
[----:B------:R-:W3:Y:S01]  /*4260*/  LDSM.16.M88.4 R56, [R135+0x5000] ;  /* 0x005000008738783b */ /* 0x000ee20000000200 */
[----:B------:R-:W-:-:S03]  /*4270*/  IMAD.U32 R0, RZ, RZ, UR9 ;  /* 0x00000009ff007e24 */ /* 0x000fc6000f8e00ff */
[----:B------:R-:W4:Y:S01]  /*4280*/  LDSM.16.M88.4 R52, [R135+0x5800] ;  /* 0x005800008734783b */ /* 0x000f220000000200 */
[C---:B------:R-:W-:Y:S01]  /*4290*/  IADD3 R6, R3.reuse, 0x40, RZ ;  /* 0x0000004003067810 */ /* 0x040fe20007ffe0ff */
[----:B------:R-:W-:Y:S01]  /*42a0*/  IMAD R0, R0, 0x80, R134 ;  /* 0x0000008000007824 */ /* 0x000fe200078e0286 */
[C---:B------:R-:W-:Y:S01]  /*42b0*/  IADD3 R5, R3.reuse, 0x48, RZ ;  /* 0x0000004803057810 */ /* 0x040fe20007ffe0ff */
[----:B------:R-:W2:Y:S01]  /*42c0*/  LDSM.16.M88.4 R48, [R135+0x6000] ;  /* 0x006000008730783b */ /* 0x000ea20000000200 */
[----:B------:R-:W-:-:S03]  /*42d0*/  IADD3 R7, R3, 0x8, RZ ;  /* 0x0000000803077810 */ /* 0x000fc60007ffe0ff */
[----:B------:R-:W2:Y:S04]  /*42e0*/  LDSM.16.M88.4 R44, [R135+0x6800] ;  /* 0x00680000872c783b */ /* 0x000ea80000000200 */
[----:B------:R-:W2:Y:S04]  /*42f0*/  LDSM.16.M88.4 R36, [R135+0x7000] ;  /* 0x007000008724783b */ /* 0x000ea80000000200 */
[----:B------:R-:W2:Y:S04]  /*4300*/  LDSM.16.M88.4 R32, [R135+0x7800] ;  /* 0x007800008720783b */ /* 0x000ea80000000200 */
[----:B------:R-:W-:Y:S01]  /*4310*/  LDSM.16.M88.4 R24, [R221+0x4800] ;  /* 0x00480000dd18783b */ /* 0x000fe20000000200 */
[-C--:B-1----:R-:W-:Y:S03]  /*4320*/  HMMA.16816.F32 R160, R16, R8.reuse, RZ ;  /* 0x0000000810a0723c */ /* 0x082fe600000018ff */
[----:B------:R-:W-:Y:S04]  /*4330*/  LDSM.16.M88.4 R40, [R221+0x5000] ;  /* 0x00500000dd28783b */ /* 0x000fe80000000200 */
[----:B------:R-:W-:Y:S01]  /*4340*/  LDSM.16.M88.4 R64, [R221+0x5800] ;  /* 0x00580000dd40783b */ /* 0x000fe20000000200 */
[C---:B-----5:R-:W-:Y:S03]  /*4350*/  HMMA.16816.F32 R156, R12.reuse, R8, RZ ;  /* 0x000000080c9c723c */ /* 0x060fe600000018ff */
[----:B------:R-:W-:Y:S04]  /*4360*/  LDSM.16.M88.4 R68, [R221+0x6000] ;  /* 0x00600000dd44783b */ /* 0x000fe80000000200 */
[----:B------:R-:W-:Y:S01]  /*4370*/  LDSM.16.M88.4 R76, [R221+0x7000] ;  /* 0x00700000dd4c783b */ /* 0x000fe20000000200 */
[-C--:B------:R-:W-:Y:S03]  /*4380*/  HMMA.16816.F32 R152, R12, R10.reuse, RZ ;  /* 0x0000000a0c98723c */ /* 0x080fe600000018ff */
[----:B------:R-:W-:Y:S04]  /*4390*/  LDSM.16.M88.4 R72, [R221+0x7800] ;  /* 0x00780000dd48783b */ /* 0x000fe80000000200 */
[----:B------:R-:W-:Y:S01]  /*43a0*/  LDSM.16.M88.4 R20, [R225] ;  /* 0x00000000e114783b */ /* 0x000fe20000000200 */
[----:B------:R-:W-:Y:S03]  /*43b0*/  HMMA.16816.F32 R148, R16, R10, RZ ;  /* 0x0000000a1094723c */ /* 0x000fe600000018ff */
[----:B------:R-:W1:Y:S04]  /*43c0*/  LDSM.16.M88.4 R8, [R225+0x2000] ;  /* 0x00200000e108783b */ /* 0x000e680000000200 */
[----:B------:R-:W5:Y:S01]  /*43d0*/  LDSM.16.M88.4 R80, [R221+0x6800] ;  /* 0x00680000dd50783b */ /* 0x000f620000000200 */
[C---:B--2---:R-:W-:Y:S03]  /*43e0*/  HMMA.16816.F32 R144, R12.reuse, R60, RZ ;  /* 0x0000003c0c90723c */ /* 0x044fe600000018ff */
[----:B------:R-:W2:Y:S05]  /*43f0*/  LDSM.16.M88.4 R28, [R221+0x4000] ;  /* 0x00400000dd1c783b */ /* 0x000eaa0000000200 */
        /* <DEDUP_REMOVED lines=16> */
[C---:B------:R-:W-:Y:S01]  /*4500*/  HMMA.16816.F32 R168, R16.reuse, R54, RZ ;  /* 0x0000003610a8723c */ /* 0x040fe200000018ff */
[----:B------:R-:W-:Y:S07]  /*4510*/  LDSM.16.M88.4 R52, [R226] ;  /* 0x00000000e234783b */ /* 0x000fee0000000200 */
[C---:B------:R-:W-:Y:S08]  /*4520*/  HMMA.16816.F32 R172, R16.reuse, R48, RZ ;  /* 0x0000003010ac723c */ /* 0x040ff000000018ff */
[C---:B------:R-:W-:Y:S01]  /*4530*/  HMMA.16816.F32 R176, R16.reuse, R50, RZ ;  /* 0x0000003210b0723c */ /* 0x040fe200000018ff */
[----:B------:R-:W-:Y:S07]  /*4540*/  LDSM.16.M88.4 R48, [R226+0x800] ;  /* 0x00080000e230783b */ /* 0x000fee0000000200 */
        /* <DEDUP_REMOVED lines=9> */
[----:B------:R-:W-:Y:S07]  /*45e0*/  LDSM.16.M88.4 R32, [R226+0x2800] ;  /* 0x00280000e220783b */ /* 0x000fee0000000200 */
        /* <DEDUP_REMOVED lines=14> */
[----:B------:R-:W-:Y:S08]  /*46d0*/  HMMA.16816.F32 R88, R20, R70, R176 ;  /* 0x000000461458723c */ /* 0x000ff000000018b0 */
[C---:B------:R-:W-:Y:S08]  /*46e0*/  HMMA.16816.F32 R140, R8.reuse, R26, R140 ;  /* 0x0000001a088c723c */ /* 0x040ff0000000188c */
[C---:B-----5:R-:W-:Y:S08]  /*46f0*/  HMMA.16816.F32 R204, R8.reuse, R80, R108 ;  /* 0x0000005008cc723c */ /* 0x060ff0000000186c */
[----:B------:R-:W-:Y:S08]  /*4700*/  HMMA.16816.F32 R200, R8, R82, R104 ;  /* 0x0000005208c8723c */ /* 0x000ff00000001868 */
[C---:B------:R-:W-:Y:S01]  /*4710*/  HMMA.16816.F32 R120, R20.reuse, R26, R60 ;  /* 0x0000001a1478723c */ /* 0x040fe2000000183c */
[----:B------:R-:W1:Y:S07]  /*4720*/  LDSM.16.M88.4 R24, [R223+0x2000] ;  /* 0x00200000df18783b */ /* 0x000e6e0000000200 */
[C---:B------:R-:W-:Y:S08]  /*4730*/  HMMA.16816.F32 R84, R20.reuse, R80, R180 ;  /* 0x000000501454723c */ /* 0x040ff000000018b4 */
[C---:B------:R-:W-:Y:S08]  /*4740*/  HMMA.16816.F32 R68, R20.reuse, R76, R188 ;  /* 0x0000004c1444723c */ /* 0x040ff000000018bc */
[----:B------:R-:W-:Y:S01]  /*4750*/  HMMA.16816.F32 R64, R20, R72, R36 ;  /* 0x000000481440723c */ /* 0x000fe20000001824 */
[----:B------:R-:W-:Y:S07]  /*4760*/  LDSM.16.M88.4 R36, [R226+0x2000] ;  /* 0x00200000e224783b */ /* 0x000fee0000000200 */
[C---:B--2---:R-:W-:Y:S08]  /*4770*/  HMMA.16816.F32 R156, R8.reuse, R28, R156 ;  /* 0x0000001c089c723c */ /* 0x044ff0000000189c */
[C---:B------:R-:W-:Y:S08]  /*4780*/  HMMA.16816.F32 R152, R8.reuse, R30, R152 ;  /* 0x0000001e0898723c */ /* 0x040ff00000001898 */
[----:B------:R-:W-:Y:S01]  /*4790*/  HMMA.16816.F32 R236, R8, R42, R128 ;  /* 0x0000002a08ec723c */ /* 0x000fe20000001880 */
[----:B------:R-:W-:Y:S07]  /*47a0*/  LDSM.16.M88.4 R8, [R224+0x2000] ;  /* 0x00200000e008783b */ /* 0x000fee0000000200 */
[C---:B------:R-:W-:Y:S08]  /*47b0*/  HMMA.16816.F32 R160, R20.reuse, R28, R160 ;  /* 0x0000001c14a0723c */ /* 0x040ff000000018a0 */
[C---:B------:R-:W-:Y:S01]  /*47c0*/  HMMA.16816.F32 R148, R20.reuse, R30, R148 ;  /* 0x0000001e1494723c */ /* 0x040fe20000001894 */
[----:B------:R-:W-:Y:S07]  /*47d0*/  LDSM.16.M88.4 R28, [R226+0x3000] ;  /* 0x00300000e21c783b */ /* 0x000fee0000000200 */
[C---:B------:R-:W-:Y:S01]  /*47e0*/  HMMA.16816.F32 R108, R20.reuse, R40, R12 ;  /* 0x00000028146c723c */ /* 0x040fe2000000180c */
[----:B------:R-:W-:Y:S07]  /*47f0*/  LDSM.16.M88.4 R12, [R224] ;  /* 0x00000000e00c783b */ /* 0x000fee0000000200 */
[C---:B------:R-:W-:Y:S01]  /*4800*/  HMMA.16816.F32 R104, R20.reuse, R42, R56 ;  /* 0x0000002a1468723c */ /* 0x040fe20000001838 */
[----:B------:R-:W2:Y:S04]  /*4810*/  LDSM.16.M88.4 R40, [R226+0x1800] ;  /* 0x00180000e228783b */ /* 0x000ea80000000200 */
[----:B------:R-:W-:Y:S03]  /*4820*/  LDSM.16.M88.4 R56, [R220] ;  /* 0x00000000dc38783b */ /* 0x000fe60000000200 */
[C---:B------:R-:W-:Y:S08]  /*4830*/  HMMA.16816.F32 R80, R20.reuse, R82, R184 ;  /* 0x000000521450723c */ /* 0x040ff000000018b8 */
[C---:B------:R-:W-:Y:S08]  /*4840*/  HMMA.16816.F32 R76, R20.reuse, R78, R192 ;  /* 0x0000004e144c723c */ /* 0x040ff000000018c0 */
[----:B------:R-:W-:Y:S01]  /*4850*/  HMMA.16816.F32 R72, R20, R74, R16 ;  /* 0x0000004a1448723c */ /* 0x000fe20000001810 */
[----:B------:R-:W3:Y:S04]  /*4860*/  LDSM.16.M88.4 R20, [R226+0x3800] ;  /* 0x00380000e214783b */ /* 0x000ee80000000200 */
[----:B------:R-:W4:Y:S03]  /*4870*/  LDSM.16.M88.4 R16, [R223] ;  /* 0x00000000df10783b */ /* 0x000f260000000200 */
[C---:B-1----:R-:W-:Y:S08]  /*4880*/  HMMA.16816.F32 R60, R24.reuse, R52, R156 ;  /* 0x00000034183c723c */ /* 0x042ff0000000189c */
[C---:B------:R-:W-:Y:S08]  /*4890*/  HMMA.16816.F32 R112, R24.reuse, R54, R152 ;  /* 0x000000361870723c */ /* 0x040ff00000001898 */
[C---:B------:R-:W-:Y:S08]  /*48a0*/  HMMA.16816.F32 R128, R24.reuse, R48, R212 ;  /* 0x000000301880723c */ /* 0x040ff000000018d4 */
[C---:B------:R-:W-:Y:S08]  /*48b0*/  HMMA.16816.F32 R140, R24.reuse, R50, R140 ;  /* 0x00000032188c723c */ /* 0x040ff0000000188c */
[C---:B------:R-:W-:Y:S08]  /*48c0*/  HMMA.16816.F32 R152, R24.reuse, R44, R244 ;  /* 0x0000002c1898723c */ /* 0x040ff000000018f4 */
[C---:B------:R-:W-:Y:S08]  /*48d0*/  HMMA.16816.F32 R156, R24.reuse, R46, R236 ;  /* 0x0000002e189c723c */ /* 0x040ff000000018ec */
[C---:B--2---:R-:W-:Y:S08]  /*48e0*/  HMMA.16816.F32 R208, R24.reuse, R40, R208 ;  /* 0x0000002818d0723c */ /* 0x044ff000000018d0 */
[C---:B------:R-:W-:Y:S07]  /*48f0*/  HMMA.16816.F32 R164, R24.reuse, R42, R232 ;  /* 0x0000002a18a4723c */ /* 0x040fee00000018e8 */
[C---:B------:R-:W-:Y:S01]  /*4900*/  IADD3 R233, R226.reuse, 0x800, RZ ;  /* 0x00000800e2e97810 */ /* 0x040fe20007ffe0ff */
[----:B------:R-:W-:Y:S01]  /*4910*/  HMMA.16816.F32 R228, R24, R36, R228 ;  /* 0x0000002418e4723c */ /* 0x000fe200000018e4 */
[----:B------:R-:W-:-:S07]  /*4920*/  IADD3 R232, R226, 0x1000, RZ ;  /* 0x00001000e2e87810 */ /* 0x000fce0007ffe0ff */
[C---:B------:R-:W-:Y:S08]  /*4930*/  HMMA.16816.F32 R216, R24.reuse, R38, R216 ;  /* 0x0000002618d8723c */ /* 0x040ff000000018d8 */
[C---:B------:R-:W-:Y:S08]  /*4940*/  HMMA.16816.F32 R204, R24.reuse, R32, R204 ;  /* 0x0000002018cc723c */ /* 0x040ff000000018cc */
[C---:B------:R-:W-:Y:S08]  /*4950*/  HMMA.16816.F32 R200, R24.reuse, R34, R200 ;  /* 0x0000002218c8723c */ /* 0x040ff000000018c8 */
[C---:B------:R-:W-:Y:S08]  /*4960*/  HMMA.16816.F32 R196, R24.reuse, R28, R196 ;  /* 0x0000001c18c4723c */ /* 0x040ff000000018c4 */
[C---:B---3--:R-:W-:Y:S08]  /*4970*/  HMMA.16816.F32 R168, R24.reuse, R20, R144 ;  /* 0x0000001418a8723c */ /* 0x048ff00000001890 */
[C---:B------:R-:W-:Y:S08]  /*4980*/  HMMA.16816.F32 R176, R24.reuse, R30, R136 ;  /* 0x0000001e18b0723c */ /* 0x040ff00000001888 */
[----:B------:R-:W-:Y:S08]  /*4990*/  HMMA.16816.F32 R184, R24, R22, R124 ;  /* 0x0000001618b8723c */ /* 0x000ff0000000187c */
[C---:B----4-:R-:W-:Y:S08]  /*49a0*/  HMMA.16816.F32 R24, R16.reuse, R52, R160 ;  /* 0x000000341018723c */ /* 0x050ff000000018a0 */
        /* <DEDUP_REMOVED lines=12> */
[C---:B------:R-:W-:Y:S07]  /*4a70*/  HMMA.16816.F32 R124, R16.reuse, R20, R64 ;  /* 0x00000014107c723c */ /* 0x040fee0000001840 */
[C---:B------:R-:W-:Y:S01]  /*4a80*/  IADD3 R21, R3.reuse, UR13, RZ ;  /* 0x0000000d03157c10 */ /* 0x040fe2000fffe0ff */
[----:B------:R-:W-:Y:S01]  /*4a90*/  HMMA.16816.F32 R136, R16, R30, R76 ;  /* 0x0000001e1088723c */ /* 0x000fe2000000184c */
[----:B------:R-:W-:-:S02]  /*4aa0*/  IADD3 R20, R3, UR15, RZ ;  /* 0x0000000f03147c10 */ /* 0x000fc4000fffe0ff */
[----:B------:R-:W-:Y:S02]  /*4ab0*/  IMNMX R242, R21, UR11, PT ;  /* 0x0000000b15f27c17 */ /* 0x000fe4000b800200 */
[C---:B------:R-:W-:Y:S02]  /*4ac0*/  IADD3 R21, R6.reuse, UR15, RZ ;  /* 0x0000000f06157c10 */ /* 0x040fe4000fffe0ff */
[----:B------:R-:W-:Y:S01]  /*4ad0*/  IADD3 R6, R6, UR13, RZ ;  /* 0x0000000d06067c10 */ /* 0x000fe2000fffe0ff */
[----:B------:R-:W-:Y:S01]  /*4ae0*/  HMMA.16816.F32 R144, R16, R22, R72 ;  /* 0x000000161090723c */ /* 0x000fe20000001848 */
[----:B------:R-:W1:Y:S01]  /*4af0*/  LDSM.16.M88.4 R16, [R220+0x800] ;  /* 0x00080000dc10783b */ /* 0x000e620000000200 */
[----:B------:R-:W-:Y:S02]  /*4b00*/  IADD3 R3, R0, 0x1, RZ ;  /* 0x0000000100037810 */ /* 0x000fe40007ffe0ff */
[----:B------:R-:W-:Y:S02]  /*4b10*/  IMNMX R237, RZ, R20, !PT ;  /* 0x00000014ffed7217 */ /* 0x000fe40007800200 */
[----:B------:R-:W-:-:S02]  /*4b20*/  IMNMX R240, R6, UR11, PT ;  /* 0x0000000b06f07c17 */ /* 0x000fc4000b800200 */
[C---:B------:R-:W-:Y:S01]  /*4b30*/  IADD3 R22, R5.reuse, UR15, RZ ;  /* 0x0000000f05167c10 */ /* 0x040fe2000fffe0ff */
[-C--:B------:R-:W-:Y:S01]  /*4b40*/  HMMA.16816.F32 R32, R12, R56.reuse, R24 ;  /* 0x000000380c20723c */ /* 0x080fe20000001818 */
[----:B------:R-:W-:Y:S02]  /*4b50*/  IADD3 R5, R5, UR13, RZ ;  /* 0x0000000d05057c10 */ /* 0x000fe4000fffe0ff */
[----:B------:R-:W-:Y:S02]  /*4b60*/  IADD3 R20, R7, UR15, RZ ;  /* 0x0000000f07147c10 */ /* 0x000fe4000fffe0ff */
[----:B------:R-:W-:Y:S02]  /*4b70*/  IMNMX R239, R5, UR11, PT ;  /* 0x0000000b05ef7c17 */ /* 0x000fe4000b800200 */
[----:B------:R-:W-:Y:S01]  /*4b80*/  IADD3 R7, R7, UR13, RZ ;  /* 0x0000000d07077c10 */ /* 0x000fe2000fffe0ff */
[----:B------:R-:W-:Y:S01]  /*4b90*/  HMMA.16816.F32 R60, R8, R56, R60 ;  /* 0x00000038083c723c */ /* 0x000fe2000000183c */
[----:B------:R-:W-:-:S02]  /*4ba0*/  IMNMX R238, RZ, R21, !PT ;  /* 0x00000015ffee7217 */ /* 0x000fc40007800200 */
[C---:B------:R-:W-:Y:S02]  /*4bb0*/  ISETP.GE.AND P1, PT, R3.reuse, R240, PT ;  /* 0x000000f00300720c */ /* 0x040fe40003f26270 */
[----:B------:R-:W-:Y:S02]  /*4bc0*/  IMNMX R235, RZ, R22, !PT ;  /* 0x00000016ffeb7217 */ /* 0x000fe40007800200 */
[C---:B------:R-:W-:Y:S01]  /*4bd0*/  ISETP.GE.AND P3, PT, R3.reuse, R242, PT ;  /* 0x000000f20300720c */ /* 0x040fe20003f66270 */
[----:B------:R-:W-:Y:S01]  /*4be0*/  HMMA.16816.F32 R24, R12, R58, R52 ;  /* 0x0000003a0c18723c */ /* 0x000fe20000001834 */
[----:B------:R-:W-:Y:S02]  /*4bf0*/  ISETP.GE.AND P0, PT, R3, R239, PT ;  /* 0x000000ef0300720c */ /* 0x000fe40003f06270 */
[----:B------:R-:W-:Y:S02]  /*4c00*/  IMNMX R241, R7, UR11, PT ;  /* 0x0000000b07f17c17 */ /* 0x000fe4000b800200 */
[----:B------:R-:W-:-:S02]  /*4c10*/  ISETP.LT.OR P5, PT, R3, R238, P1 ;  /* 0x000000ee0300720c */ /* 0x000fc40000fa1670 */
[C---:B------:R-:W-:Y:S01]  /*4c20*/  ISETP.LT.OR P3, PT, R3.reuse, R237, P3 ;  /* 0x000000ed0300720c */ /* 0x040fe20001f61670 */
[----:B------:R-:W-:Y:S01]  /*4c30*/  HMMA.16816.F32 R28, R8, R58, R112 ;  /* 0x0000003a081c723c */ /* 0x000fe20000001870 */
[C---:B------:R-:W-:Y:S02]  /*4c40*/  ISETP.LT.OR P1, PT, R3.reuse, R235, P0 ;  /* 0x000000eb0300720c */ /* 0x040fe40000721670 */
[----:B------:R-:W-:Y:S02]  /*4c50*/  IMNMX R236, RZ, R20, !PT ;  /* 0x00000014ffec7217 */ /* 0x000fe40007800200 */
[-C--:B------:R-:W-:Y:S01]  /*4c60*/  ISETP.GE.AND P2, PT, R3, R241.reuse, PT ;  /* 0x000000f10300720c */ /* 0x080fe20003f46270 */
[----:B------:R-:W2:Y:S01]  /*4c70*/  LDSM.16.M88.4 R20, [R220+0x1000] ;  /* 0x00100000dc14783b */ /* 0x000ea20000000200 */
[----:B------:R-:W-:Y:S01]  /*4c80*/  ISETP.GE.AND P0, PT, R0, R241, PT ;  /* 0x000000f10000720c */ /* 0x000fe20003f06270 */
[----:B-1----:R-:W-:Y:S01]  /*4c90*/  HMMA.16816.F32 R44, R12, R16, R116 ;  /* 0x000000100c2c723c */ /* 0x002fe20000001874 */
[----:B------:R-:W-:-:S02]  /*4ca0*/  P2R R7, PR, RZ, 0x8 ;  /* 0x00000008ff077803 */ /* 0x000fc40000000000 */
[C---:B------:R-:W-:Y:S02]  /*4cb0*/  ISETP.GE.AND P4, PT, R0.reuse, R242, PT ;  /* 0x000000f20000720c */ /* 0x040fe40003f86270 */
[-C--:B------:R-:W-:Y:S02]  /*4cc0*/  ISETP.LT.OR P2, PT, R3, R236.reuse, P2 ;  /* 0x000000ec0300720c */ /* 0x080fe40001741670 */
[C---:B------:R-:W-:Y:S01]  /*4cd0*/  ISETP.LT.OR P3, PT, R0.reuse, R236, P0 ;  /* 0x000000ec0000720c */ /* 0x040fe20000761670 */
[----:B------:R-:W-:Y:S01]  /*4ce0*/  HMMA.16816.F32 R40, R8, R16, R128 ;  /* 0x000000100828723c */ /* 0x000fe20000001880 */
[----:B------:R-:W-:Y:S02]  /*4cf0*/  ISETP.GE.AND P0, PT, R0, R239, PT ;  /* 0x000000ef0000720c */ /* 0x000fe40003f06270 */
[----:B------:R-:W-:Y:S02]  /*4d00*/  P2R R5, PR, RZ, 0x2 ;  /* 0x00000002ff057803 */ /* 0x000fe40000000000 */
[----:B------:R-:W-:-:S02]  /*4d10*/  P2R R6, PR, RZ, 0x4 ;  /* 0x00000004ff067803 */ /* 0x000fc40000000000 */
[C---:B------:R-:W-:Y:S01]  /*4d20*/  ISETP.LT.OR P1, PT, R0.reuse, R237, P4 ;  /* 0x000000ed0000720c */ /* 0x040fe20002721670 */
[-C--:B------:R-:W-:Y:S01]  /*4d30*/  HMMA.16816.F32 R48, R8, R18.reuse, R140 ;  /* 0x000000120830723c */ /* 0x080fe2000000188c */
[C---:B------:R-:W-:Y:S02]  /*4d40*/  ISETP.GE.AND P2, PT, R0.reuse, R240, PT ;  /* 0x000000f00000720c */ /* 0x040fe40003f46270 */
[C---:B------:R-:W-:Y:S02]  /*4d50*/  ISETP.LT.OR P0, PT, R0.reuse, R235, P0 ;  /* 0x000000eb0000720c */ /* 0x040fe40000701670 */
[----:B------:R-:W-:Y:S02]  /*4d60*/  IADD3 R3, R0, 0x8, RZ ;  /* 0x0000000800037810 */ /* 0x000fe40007ffe0ff */
[----:B------:R-:W-:Y:S01]  /*4d70*/  FSEL R64, R32, -INF , !P1 ;  /* 0xff80000020407808 */ /* 0x000fe20004800000 */
[----:B------:R-:W-:Y:S01]  /*4d80*/  HMMA.16816.F32 R36, R12, R18, R120 ;  /* 0x000000120c24723c */ /* 0x000fe20000001878 */
[----:B------:R-:W-:Y:S01]  /*4d90*/  ISETP.LT.OR P1, PT, R0, R238, P2 ;  /* 0x000000ee0000720c */ /* 0x000fe20001721670 */
[----:B------:R-:W1:Y:S01]  /*4da0*/  LDSM.16.M88.4 R16, [R220+0x1800] ;  /* 0x00180000dc10783b */ /* 0x000e620000000200 */
[----:B------:R-:W-:-:S02]  /*4db0*/  FSEL R118, R62, -INF , !P0 ;  /* 0xff8000003e767808 */ /* 0x000fc40004000000 */
[C---:B------:R-:W-:Y:S02]  /*4dc0*/  ISETP.GE.AND P2, PT, R3.reuse, R241, PT ;  /* 0x000000f10300720c */ /* 0x040fe40003f46270 */
[----:B------:R-:W-:Y:S02]  /*4dd0*/  ISETP.GE.AND P0, PT, R3, R239, PT ;  /* 0x000000ef0300720c */ /* 0x000fe40003f06270 */
[----:B------:R-:W-:Y:S02]  /*4de0*/  FSEL R114, R61, -INF , !P5 ;  /* 0xff8000003d727808 */ /* 0x000fe40006800000 */
[----:B------:R-:W-:Y:S02]  /*4df0*/  FSEL R132, R60, -INF , !P1 ;  /* 0xff8000003c847808 */ /* 0x000fe40004800000 */
[C---:B------:R-:W-:Y:S02]  /*4e00*/  ISETP.LT.OR P4, PT, R3.reuse, R236, P2 ;  /* 0x000000ec0300720c */ /* 0x040fe40001781670 */
[----:B------:R-:W-:-:S02]  /*4e10*/  ISETP.LT.OR P5, PT, R3, R235, P0 ;  /* 0x000000eb0300720c */ /* 0x000fc400007a1670 */
[----:B------:R-:W-:Y:S02]  /*4e20*/  ISETP.GE.AND P1, PT, R3, R240, PT ;  /* 0x000000f00300720c */ /* 0x000fe40003f26270 */
[----:B------:R-:W-:Y:S02]  /*4e30*/  ISETP.NE.AND P2, PT, R6, RZ, PT ;  /* 0x000000ff0600720c */ /* 0x000fe40003f45270 */
[----:B------:R-:W-:Y:S02]  /*4e40*/  ISETP.NE.AND P0, PT, R5, RZ, PT ;  /* 0x000000ff0500720c */ /* 0x000fe40003f05270 */
[----:B------:R-:W-:Y:S02]  /*4e50*/  IADD3 R5, R0, 0x9, RZ ;  /* 0x0000000900057810 */ /* 0x000fe40007ffe0ff */
[----:B------:R-:W-:Y:S02]  /*4e60*/  FSEL R78, R34, -INF , !P3 ;  /* 0xff800000224e7808 */ /* 0x000fe40005800000 */
[----:B------:R-:W-:-:S02]  /*4e70*/  ISETP.GE.AND P3, PT, R3, R242, PT ;  /* 0x000000f20300720c */ /* 0x000fc40003f66270 */
[----:B------:R-:W-:Y:S02]  /*4e80*/  ISETP.LT.OR P6, PT, R3, R238, P1 ;  /* 0x000000ee0300720c */ /* 0x000fe40000fc1670 */
[----:B------:R-:W-:Y:S02]  /*4e90*/  FSEL R74, R35, -INF , !P2 ;  /* 0xff800000234a7808 */ /* 0x000fe40005000000 */
[----:B------:R-:W-:Y:S02]  /*4ea0*/  ISETP.NE.AND P1, PT, R7, RZ, PT ;  /* 0x000000ff0700720c */ /* 0x000fe40003f25270 */
[----:B------:R-:W-:Y:S02]  /*4eb0*/  ISETP.GE.AND P2, PT, R5, R242, PT ;  /* 0x000000f20500720c */ /* 0x000fe40003f46270 */
[----:B------:R-:W-:Y:S02]  /*4ec0*/  ISETP.LT.OR P3, PT, R3, R237, P3 ;  /* 0x000000ed0300720c */ /* 0x000fe40001f61670 */
[----:B------:R-:W-:-:S02]  /*4ed0*/  FSEL R56, R33, -INF , !P1 ;  /* 0xff80000021387808 */ /* 0x000fc40004800000 */
[C---:B------:R-:W-:Y:S01]  /*4ee0*/  ISETP.LT.OR P2, PT, R5.reuse, R237, P2 ;  /* 0x000000ed0500720c */ /* 0x040fe20001741670 */
[----:B--2---:R-:W-:Y:S01]  /*4ef0*/  HMMA.16816.F32 R32, R12, R20, R108 ;  /* 0x000000140c20723c */ /* 0x004fe2000000186c */
[----:B------:R-:W-:Y:S02]  /*4f00*/  ISETP.GE.AND P1, PT, R5, R241, PT ;  /* 0x000000f10500720c */ /* 0x000fe40003f26270 */
[----:B------:R-:W-:Y:S02]  /*4f10*/  FSEL R116, R63, -INF , !P0 ;  /* 0xff8000003f747808 */ /* 0x000fe40004000000 */
[----:B------:R-:W-:Y:S02]  /*4f20*/  FSEL R61, R24, -INF , !P3 ;  /* 0xff800000183d7808 */ /* 0x000fe40005800000 */
[C---:B------:R-:W-:Y:S02]  /*4f30*/  ISETP.GE.AND P0, PT, R5.reuse, R240, PT ;  /* 0x000000f00500720c */ /* 0x040fe40003f06270 */
[----:B------:R-:W-:-:S02]  /*4f40*/  ISETP.GE.AND P3, PT, R5, R239, PT ;  /* 0x000000ef0500720c */ /* 0x000fc40003f66270 */
[----:B------:R-:W-:Y:S02]  /*4f50*/  P2R R6, PR, RZ, 0x4 ;  /* 0x00000004ff067803 */ /* 0x000fe40000000000 */
[C---:B------:R-:W-:Y:S02]  /*4f60*/  ISETP.LT.OR P2, PT, R5.reuse, R236, P1 ;  /* 0x000000ec0500720c */ /* 0x040fe40000f41670 */
[----:B------:R-:W-:Y:S02]  /*4f70*/  IADD3 R3, R0, 0x10, RZ ;  /* 0x0000001000037810 */ /* 0x000fe40007ffe0ff */
[C---:B------:R-:W-:Y:S02]  /*4f80*/  ISETP.LT.OR P0, PT, R5.reuse, R238, P0 ;  /* 0x000000ee0500720c */ /* 0x040fe40000701670 */
[----:B------:R-:W-:Y:S02]  /*4f90*/  ISETP.LT.OR P1, PT, R5, R235, P3 ;  /* 0x000000eb0500720c */ /* 0x000fe40001f21670 */
[----:B------:R-:W-:-:S02]  /*4fa0*/  P2R R5, PR, RZ, 0x4 ;  /* 0x00000004ff057803 */ /* 0x000fc40000000000 */
[C---:B------:R-:W-:Y:S02]  /*4fb0*/  ISETP.GE.AND P2, PT, R3.reuse, R240, PT ;  /* 0x000000f00300720c */ /* 0x040fe40003f46270 */
[----:B------:R-:W-:Y:S02]  /*4fc0*/  ISETP.GE.AND P3, PT, R3, R241, PT ;  /* 0x000000f10300720c */ /* 0x000fe40003f66270 */
[----:B------:R-:W-:Y:S02]  /*4fd0*/  FSEL R117, R30, -INF , !P5 ;  /* 0xff8000001e757808 */ /* 0x000fe40006800000 */
[----:B------:R-:W-:Y:S02]  /*4fe0*/  FSEL R113, R28, -INF , !P6 ;  /* 0xff8000001c717808 */ /* 0x000fe40007000000 */
[----:B------:R-:W-:Y:S02]  /*4ff0*/  ISETP.NE.AND P5, PT, R5, RZ, PT ;  /* 0x000000ff0500720c */ /* 0x000fe40003fa5270 */
[----:B------:R-:W-:-:S02]  /*5000*/  ISETP.LT.OR P2, PT, R3, R238, P2 ;  /* 0x000000ee0300720c */ /* 0x000fc40001741670 */
[----:B------:R-:W-:Y:S02]  /*5010*/  ISETP.LT.OR P6, PT, R3, R236, P3 ;  /* 0x000000ec0300720c */ /* 0x000fe40001fc1670 */
[----:B------:R-:W-:Y:S02]  /*5020*/  IADD3 R5, R0, 0x11, RZ ;  /* 0x0000001100057810 */ /* 0x000fe40007ffe0ff */
[----:B------:R-:W-:Y:S02]  /*5030*/  ISETP.NE.AND P3, PT, R6, RZ, PT ;  /* 0x000000ff0600720c */ /* 0x000fe40003f65270 */
[----:B------:R-:W-:Y:S02]  /*5040*/  P2R R6, PR, RZ, 0x4 ;  /* 0x00000004ff067803 */ /* 0x000fe40000000000 */
[----:B------:R-:W-:Y:S02]  /*5050*/  ISETP.GE.AND P2, PT, R5, R241, PT ;  /* 0x000000f10500720c */ /* 0x000fe40003f46270 */
[----:B------:R-:W-:-:S02]  /*5060*/  FSEL R57, R25, -INF , !P3 ;  /* 0xff80000019397808 */ /* 0x000fc40005800000 */
[----:B------:R-:W-:Y:S02]  /*5070*/  FSEL R112, R29, -INF , !P0 ;  /* 0xff8000001d707808 */ /* 0x000fe40004000000 */
[----:B------:R-:W-:Y:S02]  /*5080*/  ISETP.GE.AND P3, PT, R5, R242, PT ;  /* 0x000000f20500720c */ /* 0x000fe40003f66270 */
[----:B------:R-:W-:Y:S02]  /*5090*/  ISETP.GE.AND P0, PT, R3, R239, PT ;  /* 0x000000ef0300720c */ /* 0x000fe40003f06270 */
[----:B------:R-:W-:Y:S02]  /*50a0*/  FSEL R76, R26, -INF , !P4 ;  /* 0xff8000001a4c7808 */ /* 0x000fe40006000000 */
[----:B------:R-:W-:Y:S02]  /*50b0*/  FSEL R115, R31, -INF , !P1 ;  /* 0xff8000001f737808 */ /* 0x000fe40004800000 */
[----:B------:R-:W-:Y:S01]  /*50c0*/  ISETP.LT.OR P2, PT, R5, R236, P2 ;  /* 0x000000ec0500720c */ /* 0x000fe20001741670 */
[----:B-1----:R-:W-:Y:S01]  /*50d0*/  HMMA.16816.F32 R28, R8, R16, R208 ;  /* 0x00000010081c723c */ /* 0x002fe200000018d0 */
[----:B------:R-:W-:-:S02]  /*50e0*/  ISETP.GE.AND P4, PT, R3, R242, PT ;  /* 0x000000f20300720c */ /* 0x000fc40003f86270 */
[----:B------:R-:W-:Y:S02]  /*50f0*/  FSEL R67, R27, -INF , !P5 ;  /* 0xff8000001b437808 */ /* 0x000fe40006800000 */
[C---:B------:R-:W-:Y:S02]  /*5100*/  ISETP.GE.AND P1, PT, R5.reuse, R240, PT ;  /* 0x000000f00500720c */ /* 0x040fe40003f26270 */
[----:B------:R-:W-:Y:S01]  /*5110*/  P2R R7, PR, RZ, 0x40 ;  /* 0x00000040ff077803 */ /* 0x000fe20000000000 */
[----:B------:R-:W-:Y:S01]  /*5120*/  HMMA.16816.F32 R24, R8, R20, R152 ;  /* 0x000000140818723c */ /* 0x000fe20000001898 */
[----:B------:R-:W-:Y:S02]  /*5130*/  ISETP.LT.OR P5, PT, R5, R237, P3 ;  /* 0x000000ed0500720c */ /* 0x000fe40001fa1670 */
[----:B------:R-:W-:Y:S02]  /*5140*/  ISETP.LT.OR P6, PT, R3, R235, P0 ;  /* 0x000000eb0300720c */ /* 0x000fe400007c1670 */
[----:B------:R-:W-:-:S02]  /*5150*/  ISETP.NE.AND P3, PT, R6, RZ, PT ;  /* 0x000000ff0600720c */ /* 0x000fc40003f65270 */
[----:B------:R-:W-:Y:S02]  /*5160*/  ISETP.GE.AND P0, PT, R5, R239, PT ;  /* 0x000000ef0500720c */ /* 0x000fe40003f06270 */
[----:B------:R-:W-:Y:S02]  /*5170*/  P2R R6, PR, RZ, 0x4 ;  /* 0x00000004ff067803 */ /* 0x000fe40000000000 */
[----:B------:R-:W-:Y:S02]  /*5180*/  ISETP.LT.OR P4, PT, R3, R237, P4 ;  /* 0x000000ed0300720c */ /* 0x000fe40002781670 */
[C---:B------:R-:W-:Y:S02]  /*5190*/  ISETP.LT.OR P2, PT, R5.reuse, R238, P1 ;  /* 0x000000ee0500720c */ /* 0x040fe40000f41670 */
[----:B------:R-:W-:Y:S02]  /*51a0*/  IADD3 R3, R0, 0x18, RZ ;  /* 0x0000001800037810 */ /* 0x000fe40007ffe0ff */
[----:B------:R-:W-:-:S02]  /*51b0*/  ISETP.LT.OR P1, PT, R5, R235, P0 ;  /* 0x000000eb0500720c */ /* 0x000fc40000721670 */
[----:B------:R-:W-:Y:S02]  /*51c0*/  P2R R5, PR, RZ, 0x4 ;  /* 0x00000004ff057803 */ /* 0x000fe40000000000 */
[----:B------:R-:W-:Y:S02]  /*51d0*/  FSEL R75, R40, -INF , !P3 ;  /* 0xff800000284b7808 */ /* 0x000fe40005800000 */
[C---:B------:R-:W-:Y:S02]  /*51e0*/  ISETP.GE.AND P3, PT, R3.reuse, R241, PT ;  /* 0x000000f10300720c */ /* 0x040fe40003f66270 */
[----:B------:R-:W-:Y:S02]  /*51f0*/  ISETP.GE.AND P2, PT, R3, R240, PT ;  /* 0x000000f00300720c */ /* 0x000fe40003f46270 */
[----:B------:R-:W-:Y:S02]  /*5200*/  FSEL R108, R42, -INF , !P6 ;  /* 0xff8000002a6c7808 */ /* 0x000fe40007000000 */
[----:B------:R-:W-:-:S02]  /*5210*/  FSEL R55, R45, -INF , !P5 ;  /* 0xff8000002d377808 */ /* 0x000fc40006800000 */
[C---:B------:R-:W-:Y:S02]  /*5220*/  ISETP.LT.OR P5, PT, R3.reuse, R236, P3 ;  /* 0x000000ec0300720c */ /* 0x040fe40001fa1670 */
[----:B------:R-:W-:Y:S02]  /*5230*/  ISETP.LT.OR P6, PT, R3, R238, P2 ;  /* 0x000000ee0300720c */ /* 0x000fe400017c1670 */
[----:B------:R-:W-:Y:S02]  /*5240*/  ISETP.NE.AND P3, PT, R5, RZ, PT ;  /* 0x000000ff0500720c */ /* 0x000fe40003f65270 */
[----:B------:R-:W-:Y:S02]  /*5250*/  ISETP.NE.AND P2, PT, R6, RZ, PT ;  /* 0x000000ff0600720c */ /* 0x000fe40003f45270 */
[----:B------:R-:W-:Y:S02]  /*5260*/  IADD3 R5, R0, 0x19, RZ ;  /* 0x0000001900057810 */ /* 0x000fe40007ffe0ff */
[----:B------:R-:W-:-:S02]  /*5270*/  FSEL R58, R44, -INF , !P4 ;  /* 0xff8000002c3a7808 */ /* 0x000fc40006000000 */
[----:B------:R-:W-:Y:S02]  /*5280*/  FSEL R60, R47, -INF , !P2 ;  /* 0xff8000002f3c7808 */ /* 0x000fe40005000000 */
[----:B------:R-:W-:Y:S02]  /*5290*/  ISETP.NE.AND P4, PT, R7, RZ, PT ;  /* 0x000000ff0700720c */ /* 0x000fe40003f85270 */
[----:B------:R-:W-:Y:S02]  /*52a0*/  ISETP.GE.AND P2, PT, R5, R242, PT ;  /* 0x000000f20500720c */ /* 0x000fe40003f46270 */
[----:B------:R-:W-:Y:S02]  /*52b0*/  ISETP.GE.AND P0, PT, R3, R239, PT ;  /* 0x000000ef0300720c */ /* 0x000fe40003f06270 */
[----:B------:R-:W-:Y:S02]  /*52c0*/  FSEL R66, R46, -INF , !P4 ;  /* 0xff8000002e427808 */ /* 0x000fe40006000000 */
[----:B------:R-:W-:Y:S01]  /*52d0*/  FSEL R77, R43, -INF , !P1 ;  /* 0xff8000002b4d7808 */ /* 0x000fe20004800000 */
[----:B------:R-:W-:Y:S01]  /*52e0*/  HMMA.16816.F32 R44, R8, R22, R156 ;  /* 0x00000016082c723c */ /* 0x000fe2000000189c */
[----:B------:R-:W-:-:S02]  /*52f0*/  ISETP.LT.OR P2, PT, R5, R237, P2 ;  /* 0x000000ed0500720c */ /* 0x000fc40001741670 */
[----:B------:R-:W-:Y:S02]  /*5300*/  ISETP.GE.AND P4, PT, R3, R242, PT ;  /* 0x000000f20300720c */ /* 0x000fe40003f86270 */
[----:B------:R-:W-:Y:S02]  /*5310*/  ISETP.GE.AND P1, PT, R5, R241, PT ;  /* 0x000000f10500720c */ /* 0x000fe40003f26270 */
[----:B------:R-:W-:Y:S02]  /*5320*/  P2R R7, PR, RZ, 0x20 ;  /* 0x00000020ff077803 */ /* 0x000fe40000000000 */
[----:B------:R-:W-:Y:S02]  /*5330*/  ISETP.LT.OR P5, PT, R3, R235, P0 ;  /* 0x000000eb0300720c */ /* 0x000fe400007a1670 */
[----:B------:R-:W-:Y:S02]  /*5340*/  FSEL R65, R41, -INF , !P3 ;  /* 0xff80000029417808 */ /* 0x000fe40005800000 */
[C---:B------:R-:W-:Y:S01]  /*5350*/  ISETP.GE.AND P0, PT, R5.reuse, R240, PT ;  /* 0x000000f00500720c */ /* 0x040fe20003f06270 */
[----:B------:R-:W-:Y:S01]  /*5360*/  HMMA.16816.F32 R40, R12, R22, R104 ;  /* 0x000000160c28723c */ /* 0x000fe20000001868 */
[----:B------:R-:W-:Y:S01]  /*5370*/  ISETP.GE.AND P3, PT, R5, R239, PT ;  /* 0x000000ef0500720c */ /* 0x000fe20003f66270 */
[----:B------:R-:W1:Y:S01]  /*5380*/  LDSM.16.M88.4 R20, [R220+0x2000] ;  /* 0x00200000dc14783b */ /* 0x000e620000000200 */
[----:B------:R-:W-:-:S02]  /*5390*/  P2R R6, PR, RZ, 0x4 ;  /* 0x00000004ff067803 */ /* 0x000fc40000000000 */
[----:B------:R-:W-:Y:S02]  /*53a0*/  ISETP.LT.OR P4, PT, R3, R237, P4 ;  /* 0x000000ed0300720c */ /* 0x000fe40002781670 */
        /* <DEDUP_REMOVED lines=14> */
[----:B------:R-:W-:Y:S02]  /*5490*/  FSEL R53, R36, -INF , !P4 ;  /* 0xff80000024357808 */ /* 0x000fe40006000000 */
[----:B------:R-:W-:Y:S02]  /*54a0*/  P2R R6, PR, RZ, 0x4 ;  /* 0x00000004ff067803 */ /* 0x000fe40000000000 */
[----:B------:R-:W-:-:S02]  /*54b0*/  ISETP.NE.AND P4, PT, R7, RZ, PT ;  /* 0x000000ff0700720c */ /* 0x000fc40003f85270 */
[----:B------:R-:W-:Y:S02]  /*54c0*/  ISETP.GE.AND P2, PT, R5, R241, PT ;  /* 0x000000f10500720c */ /* 0x000fe40003f46270 */
[----:B------:R-:W-:Y:S02]  /*54d0*/  FSEL R52, R37, -INF , !P3 ;  /* 0xff80000025347808 */ /* 0x000fe40005800000 */
[----:B------:R-:W-:Y:S02]  /*54e0*/  FSEL R62, R49, -INF , !P0 ;  /* 0xff800000313e7808 */ /* 0x000fe40004000000 */
[----:B------:R-:W-:Y:S02]  /*54f0*/  ISETP.GE.AND P3, PT, R5, R242, PT ;  /* 0x000000f20500720c */ /* 0x000fe40003f66270 */
[----:B------:R-:W-:Y:S02]  /*5500*/  ISETP.GE.AND P0, PT, R3, R239, PT ;  /* 0x000000ef0300720c */ /* 0x000fe40003f06270 */
[----:B------:R-:W-:-:S02]  /*5510*/  FSEL R59, R38, -INF , !P4 ;  /* 0xff800000263b7808 */ /* 0x000fc40006000000 */
[----:B------:R-:W-:Y:S02]  /*5520*/  FSEL R79, R51, -INF , !P1 ;  /* 0xff800000334f7808 */ /* 0x000fe40004800000 */
[----:B------:R-:W-:Y:S01]  /*5530*/  ISETP.LT.OR P2, PT, R5, R236, P2 ;  /* 0x000000ec0500720c */ /* 0x000fe20001741670 */
[----:B------:R-:W-:Y:S01]  /*5540*/  HMMA.16816.F32 R48, R8, R18, R164 ;  /* 0x000000120830723c */ /* 0x000fe200000018a4 */
[----:B------:R-:W-:Y:S02]  /*5550*/  ISETP.GE.AND P4, PT, R3, R242, PT ;  /* 0x000000f20300720c */ /* 0x000fe40003f86270 */
[----:B------:R-:W-:Y:S02]  /*5560*/  FSEL R54, R39, -INF , !P5 ;  /* 0xff80000027367808 */ /* 0x000fe40006800000 */
[C---:B------:R-:W-:Y:S02]  /*5570*/  ISETP.GE.AND P1, PT, R5.reuse, R240, PT ;  /* 0x000000f00500720c */ /* 0x040fe40003f26270 */
[----:B------:R-:W-:Y:S01]  /*5580*/  P2R R7, PR, RZ, 0x40 ;  /* 0x00000040ff077803 */ /* 0x000fe20000000000 */
[----:B------:R-:W-:Y:S01]  /*5590*/  HMMA.16816.F32 R36, R12, R16, R100 ;  /* 0x000000100c24723c */ /* 0x000fe20000001864 */
[----:B------:R-:W-:-:S02]  /*55a0*/  ISETP.LT.OR P5, PT, R5, R237, P3 ;  /* 0x000000ed0500720c */ /* 0x000fc40001fa1670 */
[----:B------:R-:W-:Y:S02]  /*55b0*/  ISETP.LT.OR P6, PT, R3, R235, P0 ;  /* 0x000000eb0300720c */ /* 0x000fe400007c1670 */
[----:B------:R-:W-:Y:S02]  /*55c0*/  ISETP.NE.AND P3, PT, R6, RZ, PT ;  /* 0x000000ff0600720c */ /* 0x000fe40003f65270 */
[----:B------:R-:W-:Y:S02]  /*55d0*/  ISETP.GE.AND P0, PT, R5, R239, PT ;  /* 0x000000ef0500720c */ /* 0x000fe40003f06270 */
[----:B------:R-:W-:Y:S02]  /*55e0*/  P2R R6, PR, RZ, 0x4 ;  /* 0x00000004ff067803 */ /* 0x000fe40000000000 */
[----:B------:R-:W-:Y:S02]  /*55f0*/  ISETP.LT.OR P4, PT, R3, R237, P4 ;  /* 0x000000ed0300720c */ /* 0x000fe40002781670 */
[----:B------:R-:W-:-:S02]  /*5600*/  ISETP.LT.OR P2, PT, R5, R238, P1 ;  /* 0x000000ee0500720c */ /* 0x000fc40000f41670 */
[----:B------:R-:W-:Y:S02]  /*5610*/  IADD3 R3, R0, 0x28, RZ ;  /* 0x0000002800037810 */ /* 0x000fe40007ffe0ff */
[----:B------:R-:W-:Y:S02]  /*5620*/  ISETP.LT.OR P1, PT, R5, R235, P0 ;  /* 0x000000eb0500720c */ /* 0x000fe40000721670 */
[----:B------:R-:W-:Y:S02]  /*5630*/  P2R R5, PR, RZ, 0x4 ;  /* 0x00000004ff057803 */ /* 0x000fe40000000000 */
[----:B------:R-:W-:Y:S02]  /*5640*/  FSEL R153, R24, -INF , !P3 ;  /* 0xff80000018997808 */ /* 0x000fe40005800000 */
[C---:B------:R-:W-:Y:S02]  /*5650*/  ISETP.GE.AND P3, PT, R3.reuse, R241, PT ;  /* 0x000000f10300720c */ /* 0x040fe40003f66270 */
[----:B------:R-:W-:-:S02]  /*5660*/  ISETP.GE.AND P2, PT, R3, R240, PT ;  /* 0x000000f00300720c */ /* 0x000fc40003f46270 */
[----:B------:R-:W-:Y:S02]  /*5670*/  FSEL R154, R26, -INF , !P6 ;  /* 0xff8000001a9a7808 */ /* 0x000fe40007000000 */
[----:B------:R-:W-:Y:S02]  /*5680*/  FSEL R148, R33, -INF , !P5 ;  /* 0xff80000021947808 */ /* 0x000fe40006800000 */
[C---:B------:R-:W-:Y:S02]  /*5690*/  ISETP.LT.OR P5, PT, R3.reuse, R236, P3 ;  /* 0x000000ec0300720c */ /* 0x040fe40001fa1670 */
[----:B------:R-:W-:Y:S02]  /*56a0*/  ISETP.LT.OR P6, PT, R3, R238, P2 ;  /* 0x000000ee0300720c */ /* 0x000fe400017c1670 */
[----:B------:R-:W-:Y:S02]  /*56b0*/  ISETP.NE.AND P3, PT, R5, RZ, PT ;  /* 0x000000ff0500720c */ /* 0x000fe40003f65270 */
[----:B------:R-:W-:-:S02]  /*56c0*/  ISETP.NE.AND P2, PT, R6, RZ, PT ;  /* 0x000000ff0600720c */ /* 0x000fc40003f45270 */
[----:B------:R-:W-:Y:S02]  /*56d0*/  IADD3 R5, R0, 0x29, RZ ;  /* 0x0000002900057810 */ /* 0x000fe40007ffe0ff */
[----:B------:R-:W-:Y:S02]  /*56e0*/  FSEL R151, R32, -INF , !P4 ;  /* 0xff80000020977808 */ /* 0x000fe40006000000 */
[----:B------:R-:W-:Y:S02]  /*56f0*/  FSEL R141, R35, -INF , !P2 ;  /* 0xff800000238d7808 */ /* 0x000fe40005000000 */
[----:B------:R-:W-:Y:S02]  /*5700*/  ISETP.NE.AND P4, PT, R7, RZ, PT ;  /* 0x000000ff0700720c */ /* 0x000fe40003f85270 */
[----:B------:R-:W-:Y:S02]  /*5710*/  ISETP.GE.AND P2, PT, R5, R242, PT ;  /* 0x000000f20500720c */ /* 0x000fe40003f46270 */
[----:B------:R-:W-:-:S02]  /*5720*/  ISETP.GE.AND P0, PT, R3, R239, PT ;  /* 0x000000ef0300720c */ /* 0x000fc40003f06270 */
[----:B------:R-:W-:Y:S02]  /*5730*/  FSEL R150, R34, -INF , !P4 ;  /* 0xff80000022967808 */ /* 0x000fe40006000000 */
[----:B------:R-:W-:Y:S01]  /*5740*/  FSEL R149, R27, -INF , !P1 ;  /* 0xff8000001b957808 */ /* 0x000fe20004800000 */
[----:B------:R-:W-:Y:S01]  /*5750*/  HMMA.16816.F32 R32, R12, R18, R96 ;  /* 0x000000120c20723c */ /* 0x000fe20000001860 */
[----:B------:R-:W-:Y:S01]  /*5760*/  ISETP.LT.OR P2, PT, R5, R237, P2 ;  /* 0x000000ed0500720c */ /* 0x000fe20001741670 */
[----:B------:R-:W2:Y:S01]  /*5770*/  LDSM.16.M88.4 R16, [R220+0x2800] ;  /* 0x00280000dc10783b */ /* 0x000ea20000000200 */
[----:B------:R-:W-:Y:S02]  /*5780*/  ISETP.GE.AND P4, PT, R3, R242, PT ;  /* 0x000000f20300720c */ /* 0x000fe40003f86270 */
[----:B------:R-:W-:Y:S02]  /*5790*/  ISETP.GE.AND P1, PT, R5, R241, PT ;  /* 0x000000f10500720c */ /* 0x000fe40003f26270 */
[----:B------:R-:W-:-:S02]  /*57a0*/  P2R R7, PR, RZ, 0x20 ;  /* 0x00000020ff077803 */ /* 0x000fc40000000000 */
[----:B------:R-:W-:Y:S02]  /*57b0*/  ISETP.LT.OR P5, PT, R3, R235, P0 ;  /* 0x000000eb0300720c */ /* 0x000fe400007a1670 */
[----:B------:R-:W-:Y:S02]  /*57c0*/  FSEL R143, R25, -INF , !P3 ;  /* 0xff800000198f7808 */ /* 0x000fe40005800000 */
[C---:B------:R-:W-:Y:S01]  /*57d0*/  ISETP.GE.AND P0, PT, R5.reuse, R240, PT ;  /* 0x000000f00500720c */ /* 0x040fe20003f06270 */
[----:B-1----:R-:W-:Y:S01]  /*57e0*/  HMMA.16816.F32 R24, R8, R20, R228 ;  /* 0x000000140818723c */ /* 0x002fe200000018e4 */
[----:B------:R-:W-:Y:S02]  /*57f0*/  ISETP.GE.AND P3, PT, R5, R239, PT ;  /* 0x000000ef0500720c */ /* 0x000fe40003f66270 */
[----:B------:R-:W-:Y:S02]  /*5800*/  P2R R6, PR, RZ, 0x4 ;  /* 0x00000004ff067803 */ /* 0x000fe40000000000 */
[----:B------:R-:W-:-:S02]  /*5810*/  ISETP.LT.OR P4, PT, R3, R237, P4 ;  /* 0x000000ed0300720c */ /* 0x000fc40002781670 */
[C---:B------:R-:W-:Y:S02]  /*5820*/  ISETP.LT.OR P2, PT, R5.reuse, R236, P1 ;  /* 0x000000ec0500720c */ /* 0x040fe40000f41670 */
[----:B------:R-:W-:Y:S02]  /*5830*/  IADD3 R3, R0, 0x30, RZ ;  /* 0x0000003000037810 */ /* 0x000fe40007ffe0ff */
[C---:B------:R-:W-:Y:S02]  /*5840*/  ISETP.LT.OR P0, PT, R5.reuse, R238, P0 ;  /* 0x000000ee0500720c */ /* 0x040fe40000701670 */
[----:B------:R-:W-:Y:S02]  /*5850*/  ISETP.LT.OR P1, PT, R5, R235, P3 ;  /* 0x000000eb0500720c */ /* 0x000fe40001f21670 */
[----:B------:R-:W-:Y:S02]  /*5860*/  P2R R5, PR, RZ, 0x4 ;  /* 0x00000004ff057803 */ /* 0x000fe40000000000 */
[----:B------:R-:W-:-:S02]  /*5870*/  ISETP.GE.AND P2, PT, R3, R240, PT ;  /* 0x000000f00300720c */ /* 0x000fc40003f46270 */
[----:B------:R-:W-:Y:S02]  /*5880*/  ISETP.GE.AND P3, PT, R3, R241, PT ;  /* 0x000000f10300720c */ /* 0x000fe40003f66270 */
[----:B------:R-:W-:Y:S02]  /*5890*/  FSEL R142, R46, -INF , !P5 ;  /* 0xff8000002e8e7808 */ /* 0x000fe40006800000 */
[----:B------:R-:W-:Y:S02]  /*58a0*/  FSEL R140, R44, -INF , !P6 ;  /* 0xff8000002c8c7808 */ /* 0x000fe40007000000 */
[----:B------:R-:W-:Y:S02]  /*58b0*/  ISETP.NE.AND P5, PT, R5, RZ, PT ;  /* 0x000000ff0500720c */ /* 0x000fe40003fa5270 */
[C---:B------:R-:W-:Y:S02]  /*58c0*/  ISETP.LT.OR P2, PT, R3.reuse, R238, P2 ;  /* 0x000000ee0300720c */ /* 0x040fe40001741670 */
[----:B------:R-:W-:-:S02]  /*58d0*/  ISETP.LT.OR P6, PT, R3, R236, P3 ;  /* 0x000000ec0300720c */ /* 0x000fc40001fc1670 */
[----:B------:R-:W-:Y:S02]  /*58e0*/  IADD3 R5, R0, 0x31, RZ ;  /* 0x0000003100057810 */ /* 0x000fe40007ffe0ff */
[----:B------:R-:W-:Y:S02]  /*58f0*/  ISETP.NE.AND P3, PT, R6, RZ, PT ;  /* 0x000000ff0600720c */ /* 0x000fe40003f65270 */
[----:B------:R-:W-:Y:S02]  /*5900*/  FSEL R133, R40, -INF , !P4 ;  /* 0xff80000028857808 */ /* 0x000fe40006000000 */
[----:B------:R-:W-:Y:S02]  /*5910*/  P2R R6, PR, RZ, 0x4 ;  /* 0x00000004ff067803 */ /* 0x000fe40000000000 */
[----:B------:R-:W-:Y:S02]  /*5920*/  ISETP.NE.AND P4, PT, R7, RZ, PT ;  /* 0x000000ff0700720c */ /* 0x000fe40003f85270 */
[----:B------:R-:W-:-:S02]  /*5930*/  ISETP.GE.AND P2, PT, R5, R241, PT ;  /* 0x000000f10500720c */ /* 0x000fc40003f46270 */
[----:B------:R-:W-:Y:S02]  /*5940*/  FSEL R128, R41, -INF , !P3 ;  /* 0xff80000029807808 */ /* 0x000fe40005800000 */
[----:B------:R-:W-:Y:S02]  /*5950*/  FSEL R131, R45, -INF , !P0 ;  /* 0xff8000002d837808 */ /* 0x000fe40004000000 */
[----:B------:R-:W-:Y:S02]  /*5960*/  ISETP.GE.AND P3, PT, R5, R242, PT ;  /* 0x000000f20500720c */ /* 0x000fe40003f66270 */
[----:B------:R-:W-:Y:S02]  /*5970*/  ISETP.GE.AND P0, PT, R3, R239, PT ;  /* 0x000000ef0300720c */ /* 0x000fe40003f06270 */
[----:B------:R-:W-:Y:S02]  /*5980*/  FSEL R134, R42, -INF , !P4 ;  /* 0xff8000002a867808 */ /* 0x000fe40006000000 */
[----:B------:R-:W-:-:S02]  /*5990*/  FSEL R130, R47, -INF , !P1 ;  /* 0xff8000002f827808 */ /* 0x000fc40004800000 */
[----:B------:R-:W-:Y:S01]  /*59a0*/  ISETP.LT.OR P2, PT, R5, R236, P2 ;  /* 0x000000ec0500720c */ /* 0x000fe20001741670 */
[----:B--2---:R-:W-:Y:S01]  /*59b0*/  HMMA.16816.F32 R44, R8, R18, R200 ;  /* 0x00000012082c723c */ /* 0x004fe200000018c8 */
        /* <DEDUP_REMOVED lines=33> */
[----:B------:R-:W-:Y:S02]  /*5bd0*/  ISETP.LT.OR P2, PT, R5, R237, P2 ;  /* 0x000000ed0500720c */ /* 0x000fe40001741670 */
[----:B------:R-:W-:Y:S02]  /*5be0*/  ISETP.GE.AND P4, PT, R3, R242, PT ;  /* 0x000000f20300720c */ /* 0x000fe40003f86270 */
[----:B------:R-:W-:Y:S02]  /*5bf0*/  ISETP.GE.AND P1, PT, R5, R241, PT ;  /* 0x000000f10500720c */ /* 0x000fe40003f26270 */
[----:B------:R-:W-:-:S02]  /*5c00*/  P2R R7, PR, RZ, 0x20 ;  /* 0x00000020ff077803 */ /* 0x000fc40000000000 */
[----:B------:R-:W-:Y:S02]  /*5c10*/  ISETP.LT.OR P5, PT, R3, R235, P0 ;  /* 0x000000eb0300720c */ /* 0x000fe400007a1670 */
[----:B------:R-:W-:Y:S02]  /*5c20*/  FSEL R165, R29, -INF , !P3 ;  /* 0xff8000001da57808 */ /* 0x000fe40005800000 */
[C---:B------:R-:W-:Y:S01]  /*5c30*/  ISETP.GE.AND P0, PT, R5.reuse, R240, PT ;  /* 0x000000f00500720c */ /* 0x040fe20003f06270 */
[----:B------:R-:W-:Y:S01]  /*5c40*/  HMMA.16816.F32 R28, R12, R22, R88 ;  /* 0x000000160c1c723c */ /* 0x000fe20000001858 */
[----:B------:R-:W-:Y:S01]  /*5c50*/  ISETP.GE.AND P3, PT, R5, R239, PT ;  /* 0x000000ef0500720c */ /* 0x000fe20003f66270 */
[----:B------:R-:W1:Y:S01]  /*5c60*/  LDSM.16.M88.4 R20, [R220+0x3000] ;  /* 0x00300000dc14783b */ /* 0x000e620000000200 */
        /* <DEDUP_REMOVED lines=27> */
[-C--:B------:R-:W-:Y:S01]  /*5e20*/  HMMA.16816.F32 R48, R12, R16.reuse, R84 ;  /* 0x000000100c30723c */ /* 0x080fe20000001854 */
        /* <DEDUP_REMOVED lines=32> */
[----:B-1----:R-:W-:Y:S01]  /*6030*/  HMMA.16816.F32 R40, R12, R20, R68 ;  /* 0x000000140c28723c */ /* 0x002fe20000001844 */
        /* <DEDUP_REMOVED lines=10> */
[----:B------:R-:W-:Y:S01]  /*60e0*/  P2R R6, PR, RZ, 0x4 ;  /* 0x00000004ff067803 */ /* 0x000fe20000000000 */
[----:B------:R-:W-:-:S04]  /*60f0*/  DEPBAR.LE SB0, 0x0 ;  /* 0x000080000000791a */ /* 0x000fc80000000000 */
[----:B------:R-:W-:Y:S02]  /*6100*/  ISETP.LT.OR P4, PT, R3, R237, P4 ;  /* 0x000000ed0300720c */ /* 0x000fe40002781670 */
[C---:B------:R-:W-:Y:S02]  /*6110*/  ISETP.LT.OR P2, PT, R5.reuse, R236, P1 ;  /* 0x000000ec0500720c */ /* 0x040fe40000f41670 */
[----:B------:R-:W-:Y:S02]  /*6120*/  IADD3 R3, R0, 0x50, RZ ;  /* 0x0000005000037810 */ /* 0x000fe40007ffe0ff */
[C---:B------:R-:W-:Y:S02]  /*6130*/  ISETP.LT.OR P0, PT, R5.reuse, R238, P0 ;  /* 0x000000ee0500720c */ /* 0x040fe40000701670 */
[----:B------:R-:W-:Y:S02]  /*6140*/  ISETP.LT.OR P1, PT, R5, R235, P3 ;  /* 0x000000eb0500720c */ /* 0x000fe40001f21670 */
[----:B------:R-:W-:-:S02]  /*6150*/  P2R R5, PR, RZ, 0x4 ;  /* 0x00000004ff057803 */ /* 0x000fc40000000000 */
[----:B------:R-:W-:Y:S02]  /*6160*/  ISETP.GE.AND P2, PT, R3, R240, PT ;  /* 0x000000f00300720c */ /* 0x000fe40003f46270 */
[----:B------:R-:W-:Y:S02]  /*6170*/  FSEL R192, R28, -INF , !P4 ;  /* 0xff8000001cc07808 */ /* 0x000fe40006000000 */
[----:B------:R-:W-:Y:S02]  /*6180*/  ISETP.NE.AND P4, PT, R7, RZ, PT ;  /* 0x000000ff0700720c */ /* 0x000fe40003f85270 */
[----:B------:R-:W-:Y:S02]  /*6190*/  ISETP.GE.AND P3, PT, R3, R241, PT ;  /* 0x000000f10300720c */ /* 0x000fe40003f66270 */
[----:B------:R-:W-:Y:S02]  /*61a0*/  FSEL R200, R38, -INF , !P5 ;  /* 0xff80000026c87808 */ /* 0x000fe40006800000 */
[----:B------:R-:W-:-:S02]  /*61b0*/  ISETP.NE.AND P5, PT, R5, RZ, PT ;  /* 0x000000ff0500720c */ /* 0x000fc40003fa5270 */
[C---:B------:R-:W-:Y:S02]  /*61c0*/  ISETP.LT.OR P2, PT, R3.reuse, R238, P2 ;  /* 0x000000ee0300720c */ /* 0x040fe40001741670 */
[----:B------:R-:W-:Y:S02]  /*61d0*/  FSEL R194, R36, -INF , !P6 ;  /* 0xff80000024c27808 */ /* 0x000fe40007000000 */
[----:B------:R-:W-:Y:S02]  /*61e0*/  IADD3 R5, R0, 0x51, RZ ;  /* 0x0000005100057810 */ /* 0x000fe40007ffe0ff */
[----:B------:R-:W-:Y:S02]  /*61f0*/  FSEL R193, R30, -INF , !P4 ;  /* 0xff8000001ec17808 */ /* 0x000fe40006000000 */
[C---:B------:R-:W-:Y:S02]  /*6200*/  ISETP.LT.OR P6, PT, R3.reuse, R236, P3 ;  /* 0x000000ec0300720c */ /* 0x040fe40001fc1670 */
[----:B------:R-:W-:-:S02]  /*6210*/  ISETP.GE.AND P4, PT, R3, R242, PT ;  /* 0x000000f20300720c */ /* 0x000fc40003f86270 */
[----:B------:R-:W-:Y:S02]  /*6220*/  ISETP.NE.AND P3, PT, R6, RZ, PT ;  /* 0x000000ff0600720c */ /* 0x000fe40003f65270 */
[----:B------:R-:W-:Y:S02]  /*6230*/  P2R R6, PR, RZ, 0x4 ;  /* 0x00000004ff067803 */ /* 0x000fe40000000000 */
[----:B------:R-:W-:Y:S02]  /*6240*/  ISETP.GE.AND P2, PT, R5, R241, PT ;  /* 0x000000f10500720c */ /* 0x000fe40003f46270 */
[----:B------:R-:W-:Y:S02]  /*6250*/  FSEL R190, R37, -INF , !P0 ;  /* 0xff80000025be7808 */ /* 0x000fe40004000000 */
[C---:B------:R-:W-:Y:S02]  /*6260*/  ISETP.LT.OR P4, PT, R3.reuse, R237, P4 ;  /* 0x000000ed0300720c */ /* 0x040fe40002781670 */
[----:B------:R-:W-:-:S02]  /*6270*/  ISETP.GE.AND P0, PT, R3, R239, PT ;  /* 0x000000ef0300720c */ /* 0x000fc40003f06270 */
[----:B------:R-:W-:Y:S02]  /*6280*/  P2R R7, PR, RZ, 0x40 ;  /* 0x00000040ff077803 */ /* 0x000fe40000000000 */
[----:B------:R-:W-:Y:S02]  /*6290*/  FSEL R182, R29, -INF , !P3 ;  /* 0xff8000001db67808 */ /* 0x000fe40005800000 */
[----:B------:R-:W-:Y:S02]  /*62a0*/  FSEL R191, R39, -INF , !P1 ;  /* 0xff80000027bf7808 */ /* 0x000fe40004800000 */
[C---:B------:R-:W-:Y:S01]  /*62b0*/  ISETP.GE.AND P3, PT, R5.reuse, R242, PT ;  /* 0x000000f20500720c */ /* 0x040fe20003f66270 */
[----:B-1----:R-:W-:Y:S01]  /*62c0*/  HMMA.16816.F32 R36, R12, R16, R124 ;  /* 0x000000100c24723c */ /* 0x002fe2000000187c */
[C---:B------:R-:W-:Y:S02]  /*62d0*/  ISETP.LT.OR P2, PT, R5.reuse, R236, P2 ;  /* 0x000000ec0500720c */ /* 0x040fe40001741670 */
[----:B------:R-:W-:-:S02]  /*62e0*/  ISETP.GE.AND P1, PT, R5, R240, PT ;  /* 0x000000f00500720c */ /* 0x000fc40003f26270 */
[----:B------:R-:W-:Y:S01]  /*62f0*/  FSEL R189, R48, -INF , !P4 ;  /* 0xff80000030bd7808 */ /* 0x000fe20006000000 */
[----:B------:R-:W-:Y:S01]  /*6300*/  BAR.SYNC.DEFER_BLOCKING 0x0 ;  /* 0x0000000000007b1d */ /* 0x000fe20000010000 */
[----:B------:R-:W-:Y:S02]  /*6310*/  ISETP.LT.OR P6, PT, R3, R235, P0 ;  /* 0x000000eb0300720c */ /* 0x000fe400007c1670 */
[----:B------:R-:W-:Y:S02]  /*6320*/  FSEL R183, R31, -INF , !P5 ;  /* 0xff8000001fb77808 */ /* 0x000fe40006800000 */
[----:B------:R-:W-:Y:S01]  /*6330*/  ISETP.NE.AND P4, PT, R7, RZ, PT ;  /* 0x000000ff0700720c */ /* 0x000fe20003f85270 */
[----:B------:R-:W-:Y:S01]  /*6340*/  HMMA.16816.F32 R28, R8, R20, R196 ;  /* 0x00000014081c723c */ /* 0x000fe200000018c4 */
[C---:B------:R-:W-:Y:S02]  /*6350*/  ISETP.GE.AND P0, PT, R5.reuse, R239, PT ;  /* 0x000000ef0500720c */ /* 0x040fe40003f06270 */
[----:B------:R-:W-:-:S02]  /*6360*/  ISETP.LT.OR P5, PT, R5, R237, P3 ;  /* 0x000000ed0500720c */ /* 0x000fc40001fa1670 */
[----:B------:R-:W-:Y:S02]  /*6370*/  P2R R7, PR, RZ, 0x4 ;  /* 0x00000004ff077803 */ /* 0x000fe40000000000 */
[----:B------:R-:W-:Y:S02]  /*6380*/  ISETP.NE.AND P3, PT, R6, RZ, PT ;  /* 0x000000ff0600720c */ /* 0x000fe40003f65270 */
[C---:B------:R-:W-:Y:S02]  /*6390*/  ISETP.LT.OR P2, PT, R5.reuse, R238, P1 ;  /* 0x000000ee0500720c */ /* 0x040fe40000f41670 */
[----:B------:R-:W-:Y:S02]  /*63a0*/  IADD3 R3, R0, 0x58, RZ ;  /* 0x0000005800037810 */ /* 0x000fe40007ffe0ff */
[----:B------:R-:W-:Y:S02]  /*63b0*/  ISETP.LT.OR P1, PT, R5, R235, P0 ;  /* 0x000000eb0500720c */ /* 0x000fe40000721670 */
[----:B------:R-:W-:-:S02]  /*63c0*/  P2R R5, PR, RZ, 0x4 ;  /* 0x00000004ff057803 */ /* 0x000fc40000000000 */
[----:B------:R-:W-:Y:S02]  /*63d0*/  FSEL R248, R32, -INF , !P3 ;  /* 0xff80000020f87808 */ /* 0x000fe40005800000 */
[C---:B------:R-:W-:Y:S02]  /*63e0*/  ISETP.GE.AND P3, PT, R3.reuse, R241, PT ;  /* 0x000000f10300720c */ /* 0x040fe40003f66270 */
[----:B------:R-:W-:Y:S02]  /*63f0*/  ISETP.GE.AND P2, PT, R3, R240, PT ;  /* 0x000000f00300720c */ /* 0x000fe40003f46270 */
[----:B------:R-:W-:Y:S02]  /*6400*/  FSEL R251, R34, -INF , !P6 ;  /* 0xff80000022fb7808 */ /* 0x000fe40007000000 */
[----:B------:R-:W-:Y:S02]  /*6410*/  FSEL R188, R49, -INF , !P5 ;  /* 0xff80000031bc7808 */ /* 0x000fe40006800000 */
[----:B------:R-:W-:-:S02]  /*6420*/  ISETP.LT.OR P5, PT, R3, R236, P3 ;  /* 0x000000ec0300720c */ /* 0x000fc40001fa1670 */
[----:B------:R-:W-:Y:S02]  /*6430*/  ISETP.LT.OR P6, PT, R3, R238, P2 ;  /* 0x000000ee0300720c */ /* 0x000fe400017c1670 */
[----:B------:R-:W-:Y:S02]  /*6440*/  ISETP.NE.AND P3, PT, R5, RZ, PT ;  /* 0x000000ff0500720c */ /* 0x000fe40003f65270 */
[----:B------:R-:W-:Y:S02]  /*6450*/  ISETP.NE.AND P2, PT, R7, RZ, PT ;  /* 0x000000ff0700720c */ /* 0x000fe40003f45270 */
[----:B------:R-:W-:Y:S02]  /*6460*/  IADD3 R5, R0, 0x59, RZ ;  /* 0x0000005900057810 */ /* 0x000fe40007ffe0ff */
[----:B------:R-:W-:Y:S02]  /*6470*/  FSEL R245, R51, -INF , !P2 ;  /* 0xff80000033f57808 */ /* 0x000fe40005000000 */
[----:B------:R-:W-:-:S02]  /*6480*/  ISETP.GE.AND P2, PT, R5, R242, PT ;  /* 0x000000f20500720c */ /* 0x000fc40003f46270 */
[----:B------:R-:W-:Y:S02]  /*6490*/  ISETP.GE.AND P0, PT, R3, R239, PT ;  /* 0x000000ef0300720c */ /* 0x000fe40003f06270 */
[----:B------:R-:W-:Y:S02]  /*64a0*/  FSEL R249, R50, -INF , !P4 ;  /* 0xff80000032f97808 */ /* 0x000fe40006000000 */
[----:B------:R-:W-:Y:S02]  /*64b0*/  FSEL R250, R35, -INF , !P1 ;  /* 0xff80000023fa7808 */ /* 0x000fe40004800000 */
[----:B------:R-:W-:Y:S02]  /*64c0*/  ISETP.LT.OR P2, PT, R5, R237, P2 ;  /* 0x000000ed0500720c */ /* 0x000fe40001741670 */
[----:B------:R-:W-:Y:S02]  /*64d0*/  ISETP.GE.AND P4, PT, R3, R242, PT ;  /* 0x000000f20300720c */ /* 0x000fe40003f86270 */
[----:B------:R-:W-:-:S02]  /*64e0*/  ISETP.GE.AND P1, PT, R5, R241, PT ;  /* 0x000000f10500720c */ /* 0x000fc40003f26270 */
[----:B------:R-:W-:Y:S02]  /*64f0*/  P2R R6, PR, RZ, 0x20 ;  /* 0x00000020ff067803 */ /* 0x000fe40000000000 */
[----:B------:R-:W-:Y:S02]  /*6500*/  ISETP.LT.OR P5, PT, R3, R235, P0 ;  /* 0x000000eb0300720c */ /* 0x000fe400007a1670 */
[----:B------:R-:W-:Y:S02]  /*6510*/  FSEL R215, R33, -INF , !P3 ;  /* 0xff80000021d77808 */ /* 0x000fe40005800000 */
[C---:B------:R-:W-:Y:S01]  /*6520*/  ISETP.GE.AND P0, PT, R5.reuse, R240, PT ;  /* 0x000000f00500720c */ /* 0x040fe20003f06270 */
[----:B------:R-:W-:Y:S01]  /*6530*/  HMMA.16816.F32 R32, R8, R16, R168 ;  /* 0x000000100820723c */ /* 0x000fe200000018a8 */
[----:B------:R-:W-:Y:S02]  /*6540*/  ISETP.GE.AND P3, PT, R5, R239, PT ;  /* 0x000000ef0500720c */ /* 0x000fe40003f66270 */
[----:B------:R-:W-:-:S02]  /*6550*/  P2R R7, PR, RZ, 0x4 ;  /* 0x00000004ff077803 */ /* 0x000fc40000000000 */
[----:B------:R-:W-:Y:S02]  /*6560*/  ISETP.LT.OR P4, PT, R3, R237, P4 ;  /* 0x000000ed0300720c */ /* 0x000fe40002781670 */
[C---:B------:R-:W-:Y:S02]  /*6570*/  ISETP.LT.OR P2, PT, R5.reuse, R236, P1 ;  /* 0x000000ec0500720c */ /* 0x040fe40000f41670 */
[----:B------:R-:W-:Y:S02]  /*6580*/  IADD3 R3, R0, 0x60, RZ ;  /* 0x0000006000037810 */ /* 0x000fe40007ffe0ff */
[C---:B------:R-:W-:Y:S02]  /*6590*/  ISETP.LT.OR P0, PT, R5.reuse, R238, P0 ;  /* 0x000000ee0500720c */ /* 0x040fe40000701670 */
[----:B------:R-:W-:Y:S02]  /*65a0*/  ISETP.LT.OR P1, PT, R5, R235, P3 ;  /* 0x000000eb0500720c */ /* 0x000fe40001f21670 */
[----:B------:R-:W-:-:S02]  /*65b0*/  FSEL R181, R24, -INF , !P4 ;  /* 0xff80000018b57808 */ /* 0x000fc40006000000 */
[----:B------:R-:W-:Y:S02]  /*65c0*/  P2R R5, PR, RZ, 0x4 ;  /* 0x00000004ff057803 */ /* 0x000fe40000000000 */
[----:B------:R-:W-:Y:S02]  /*65d0*/  ISETP.NE.AND P4, PT, R6, RZ, PT ;  /* 0x000000ff0600720c */ /* 0x000fe40003f85270 */
[C---:B------:R-:W-:Y:S02]  /*65e0*/  ISETP.GE.AND P3, PT, R3.reuse, R241, PT ;  /* 0x000000f10300720c */ /* 0x040fe40003f66270 */
[----:B------:R-:W-:Y:S02]  /*65f0*/  ISETP.GE.AND P2, PT, R3, R240, PT ;  /* 0x000000f00300720c */ /* 0x000fe40003f46270 */
[----:B------:R-:W-:Y:S02]  /*6600*/  FSEL R234, R44, -INF , !P6 ;  /* 0xff8000002cea7808 */ /* 0x000fe40007000000 */
[----:B------:R-:W-:-:S02]  /*6610*/  FSEL R247, R46, -INF , !P5 ;  /* 0xff8000002ef77808 */ /* 0x000fc40006800000 */
[----:B------:R-:W-:Y:S02]  /*6620*/  FSEL R214, R26, -INF , !P4 ;  /* 0xff8000001ad67808 */ /* 0x000fe40006000000 */
[C---:B------:R-:W-:Y:S02]  /*6630*/  ISETP.LT.OR P5, PT, R3.reuse, R236, P3 ;  /* 0x000000ec0300720c */ /* 0x040fe40001fa1670 */
[C---:B------:R-:W-:Y:S02]  /*6640*/  ISETP.LT.OR P6, PT, R3.reuse, R238, P2 ;  /* 0x000000ee0300720c */ /* 0x040fe400017c1670 */
[----:B------:R-:W-:Y:S02]  /*6650*/  ISETP.GE.AND P4, PT, R3, R242, PT ;  /* 0x000000f20300720c */ /* 0x000fe40003f86270 */
[----:B------:R-:W-:Y:S02]  /*6660*/  FSEL R244, R45, -INF , !P0 ;  /* 0xff8000002df47808 */ /* 0x000fe40004000000 */
[----:B------:R-:W-:-:S02]  /*6670*/  ISETP.NE.AND P3, PT, R5, RZ, PT ;  /* 0x000000ff0500720c */ /* 0x000fc40003f65270 */
[----:B------:R-:W-:Y:S02]  /*6680*/  ISETP.NE.AND P2, PT, R7, RZ, PT ;  /* 0x000000ff0700720c */ /* 0x000fe40003f45270 */
[C---:B------:R-:W-:Y:S02]  /*6690*/  ISETP.GE.AND P0, PT, R3.reuse, R239, PT ;  /* 0x000000ef0300720c */ /* 0x040fe40003f06270 */
[----:B------:R-:W-:Y:S02]  /*66a0*/  IADD3 R5, R0, 0x61, RZ ;  /* 0x0000006100057810 */ /* 0x000fe40007ffe0ff */
[----:B------:R-:W-:Y:S02]  /*66b0*/  ISETP.LT.OR P4, PT, R3, R237, P4 ;  /* 0x000000ed0300720c */ /* 0x000fe40002781670 */
[----:B------:R-:W-:Y:S02]  /*66c0*/  P2R R6, PR, RZ, 0x20 ;  /* 0x00000020ff067803 */ /* 0x000fe40000000000 */
[----:B------:R-:W-:-:S02]  /*66d0*/  FSEL R69, R25, -INF , !P2 ;  /* 0xff80000019457808 */ /* 0x000fc40005000000 */
[----:B------:R-:W-:Y:S02]  /*66e0*/  FSEL R206, R27, -INF , !P3 ;  /* 0xff8000001bce7808 */ /* 0x000fe40005800000 */
[----:B------:R-:W-:Y:S01]  /*66f0*/  ISETP.LT.OR P5, PT, R3, R235, P0 ;  /* 0x000000eb0300720c */ /* 0x000fe200007a1670 */
[-C--:B------:R-:W-:Y:S01]  /*6700*/  HMMA.16816.F32 R24, R8, R22.reuse, R176 ;  /* 0x000000160818723c */ /* 0x080fe200000018b0 */
[C---:B------:R-:W-:Y:S02]  /*6710*/  ISETP.GE.AND P3, PT, R5.reuse, R242, PT ;  /* 0x000000f20500720c */ /* 0x040fe40003f66270 */
[----:B------:R-:W-:Y:S02]  /*6720*/  ISETP.GE.AND P2, PT, R5, R241, PT ;  /* 0x000000f10500720c */ /* 0x000fe40003f46270 */
[----:B------:R-:W-:Y:S02]  /*6730*/  FSEL R246, R47, -INF , !P1 ;  /* 0xff8000002ff67808 */ /* 0x000fe40004800000 */
[C---:B------:R-:W-:Y:S01]  /*6740*/  ISETP.GE.AND P0, PT, R5.reuse, R239, PT ;  /* 0x000000ef0500720c */ /* 0x040fe20003f06270 */
[----:B------:R-:W-:Y:S01]  /*6750*/  HMMA.16816.F32 R20, R12, R22, R136 ;  /* 0x000000160c14723c */ /* 0x000fe20000001888 */
[----:B------:R-:W-:-:S02]  /*6760*/  ISETP.GE.AND P1, PT, R5, R240, PT ;  /* 0x000000f00500720c */ /* 0x000fc40003f26270 */
[----:B------:R-:W-:Y:S02]  /*6770*/  FSEL R166, R40, -INF , !P4 ;  /* 0xff80000028a67808 */ /* 0x000fe40006000000 */
[C---:B------:R-:W-:Y:S02]  /*6780*/  ISETP.LT.OR P4, PT, R5.reuse, R237, P3 ;  /* 0x000000ed0500720c */ /* 0x040fe40001f81670 */
[C---:B------:R-:W-:Y:S01]  /*6790*/  ISETP.LT.OR P2, PT, R5.reuse, R236, P2 ;  /* 0x000000ec0500720c */ /* 0x040fe20001741670 */
[----:B------:R-:W-:Y:S01]  /*67a0*/  HMMA.16816.F32 R8, R8, R18, R184 ;  /* 0x000000120808723c */ /* 0x000fe200000018b8 */
[----:B------:R-:W-:Y:S02]  /*67b0*/  IADD3 R3, R0, 0x70, RZ ;  /* 0x0000007000037810 */ /* 0x000fe40007ffe0ff */
[----:B------:R-:W-:Y:S02]  /*67c0*/  ISETP.NE.AND P3, PT, R6, RZ, PT ;  /* 0x000000ff0600720c */ /* 0x000fe40003f65270 */
[----:B------:R-:W-:-:S02]  /*67d0*/  ISETP.LT.OR P0, PT, R5, R235, P0 ;  /* 0x000000eb0500720c */ /* 0x000fc40000701670 */
[----:B------:R-:W-:Y:S01]  /*67e0*/  ISETP.LT.OR P1, PT, R5, R238, P1 ;  /* 0x000000ee0500720c */ /* 0x000fe20000f21670 */
[----:B------:R-:W-:Y:S01]  /*67f0*/  HMMA.16816.F32 R12, R12, R18, R144 ;  /* 0x000000120c0c723c */ /* 0x000fe20000001890 */
[----:B------:R-:W-:Y:S02]  /*6800*/  P2R R7, PR, RZ, 0x4 ;  /* 0x00000004ff077803 */ /* 0x000fe40000000000 */
[----:B------:R-:W-:Y:S02]  /*6810*/  FSEL R201, R42, -INF , !P3 ;  /* 0xff8000002ac97808 */ /* 0x000fe40005800000 */
[----:B------:R-:W-:Y:S02]  /*6820*/  P2R R5, PR, RZ, 0x1 ;  /* 0x00000001ff057803 */ /* 0x000fe40000000000 */
[----:B------:R-:W-:Y:S02]  /*6830*/  ISETP.GE.AND P2, PT, R3, R241, PT ;  /* 0x000000f10300720c */ /* 0x000fe40003f46270 */
[----:B------:R-:W-:-:S02]  /*6840*/  P2R R6, PR, RZ, 0x2 ;  /* 0x00000002ff067803 */ /* 0x000fc40000000000 */
[C---:B------:R-:W-:Y:S02]  /*6850*/  ISETP.GE.AND P3, PT, R3.reuse, R242, PT ;  /* 0x000000f20300720c */ /* 0x040fe40003f66270 */
[C---:B------:R-:W-:Y:S02]  /*6860*/  ISETP.GE.AND P0, PT, R3.reuse, R239, PT ;  /* 0x000000ef0300720c */ /* 0x040fe40003f06270 */
[----:B------:R-:W-:Y:S02]  /*6870*/  ISETP.GE.AND P1, PT, R3, R240, PT ;  /* 0x000000f00300720c */ /* 0x000fe40003f26270 */
[----:B------:R-:W-:Y:S02]  /*6880*/  FSEL R127, R41, -INF , !P4 ;  /* 0xff800000297f7808 */ /* 0x000fe40006000000 */
[----:B------:R-:W-:Y:S02]  /*6890*/  FSEL R213, R30, -INF , !P5 ;  /* 0xff8000001ed57808 */ /* 0x000fe40006800000 */
[----:B------:R-:W-:-:S02]  /*68a0*/  ISETP.LT.OR P4, PT, R3, R236, P2 ;  /* 0x000000ec0300720c */ /* 0x000fc40001781670 */
[C---:B------:R-:W-:Y:S02]  /*68b0*/  ISETP.LT.OR P5, PT, R3.reuse, R237, P3 ;  /* 0x000000ed0300720c */ /* 0x040fe40001fa1670 */
[C---:B------:R-:W-:Y:S02]  /*68c0*/  ISETP.LT.OR P2, PT, R3.reuse, R235, P0 ;  /* 0x000000eb0300720c */ /* 0x040fe40000741670 */
[----:B------:R-:W-:Y:S02]  /*68d0*/  ISETP.LT.OR P3, PT, R3, R238, P1 ;  /* 0x000000ee0300720c */ /* 0x000fe40000f61670 */
[----:B------:R-:W-:Y:S02]  /*68e0*/  ISETP.NE.AND P0, PT, R6, RZ, PT ;  /* 0x000000ff0600720c */ /* 0x000fe40003f05270 */
[----:B------:R-:W-:Y:S02]  /*68f0*/  IADD3 R3, R0, 0x71, RZ ;  /* 0x0000007100037810 */ /* 0x000fe40007ffe0ff */
[----:B------:R-:W-:-:S02]  /*6900*/  FSEL R207, R28, -INF , !P6 ;  /* 0xff8000001ccf7808 */ /* 0x000fc40007000000 */
[----:B------:R-:W-:Y:S02]  /*6910*/  FSEL R199, R29, -INF , !P0 ;  /* 0xff8000001dc77808 */ /* 0x000fe40004000000 */
[----:B------:R-:W-:Y:S02]  /*6920*/  ISETP.NE.AND P6, PT, R5, RZ, PT ;  /* 0x000000ff0500720c */ /* 0x000fe40003fc5270 */
[----:B------:R-:W-:Y:S02]  /*6930*/  ISETP.NE.AND P1, PT, R7, RZ, PT ;  /* 0x000000ff0700720c */ /* 0x000fe40003f25270 */
[----:B------:R-:W-:Y:S02]  /*6940*/  ISETP.GE.AND P0, PT, R3, R242, PT ;  /* 0x000000f20300720c */ /* 0x000fe40003f06270 */
[----:B------:R-:W-:Y:S02]  /*6950*/  IADD3 R5, R0, 0x68, RZ ;  /* 0x0000006800057810 */ /* 0x000fe40007ffe0ff */
[----:B------:R-:W-:-:S02]  /*6960*/  FSEL R197, R43, -INF , !P1 ;  /* 0xff8000002bc57808 */ /* 0x000fc40004800000 */
[----:B------:R-:W-:Y:S02]  /*6970*/  ISETP.LT.OR P0, PT, R3, R237, P0 ;  /* 0x000000ed0300720c */ /* 0x000fe40000701670 */
[C---:B------:R-:W-:Y:S02]  /*6980*/  ISETP.GE.AND P1, PT, R5.reuse, R242, PT ;  /* 0x000000f20500720c */ /* 0x040fe40003f26270 */
[----:B------:R-:W-:Y:S02]  /*6990*/  FSEL R126, R36, -INF , !P5 ;  /* 0xff800000247e7808 */ /* 0x000fe40006800000 */
[----:B------:R-:W-:Y:S02]  /*69a0*/  ISETP.GE.AND P5, PT, R5, R240, PT ;  /* 0x000000f00500720c */ /* 0x000fe40003fa6270 */
[----:B------:R-:W-:Y:S02]  /*69b0*/  FSEL R196, R38, -INF , !P4 ;  /* 0xff80000026c47808 */ /* 0x000fe40006000000 */
[----:B------:R-:W-:-:S02]  /*69c0*/  FSEL R198, R32, -INF , !P3 ;  /* 0xff80000020c67808 */ /* 0x000fc40005800000 */
[----:B------:R-:W-:Y:S02]  /*69d0*/  FSEL R125, R37, -INF , !P0 ;  /* 0xff800000257d7808 */ /* 0x000fe40004000000 */
[----:B------:R-:W-:Y:S02]  /*69e0*/  ISETP.LT.OR P1, PT, R5, R237, P1 ;  /* 0x000000ed0500720c */ /* 0x000fe40000f21670 */
[C---:B------:R-:W-:Y:S02]  /*69f0*/  ISETP.GE.AND P3, PT, R3.reuse, R241, PT ;  /* 0x000000f10300720c */ /* 0x040fe40003f66270 */
[C---:B------:R-:W-:Y:S02]  /*6a00*/  ISETP.GE.AND P4, PT, R3.reuse, R240, PT ;  /* 0x000000f00300720c */ /* 0x040fe40003f86270 */
[----:B------:R-:W-:Y:S02]  /*6a10*/  ISETP.GE.AND P0, PT, R3, R239, PT ;  /* 0x000000ef0300720c */ /* 0x000fe40003f06270 */
[----:B------:R-:W-:-:S02]  /*6a20*/  FSEL R202, R34, -INF , !P2 ;  /* 0xff80000022ca7808 */ /* 0x000fc40005000000 */
[----:B------:R-:W-:Y:S02]  /*6a30*/  ISETP.LT.OR P2, PT, R5, R238, P5 ;  /* 0x000000ee0500720c */ /* 0x000fe40002f41670 */
[----:B------:R-:W-:Y:S02]  /*6a40*/  P2R R6, PR, RZ, 0x2 ;  /* 0x00000002ff067803 */ /* 0x000fe40000000000 */
[C---:B------:R-:W-:Y:S02]  /*6a50*/  ISETP.LT.OR P3, PT, R3.reuse, R236, P3 ;  /* 0x000000ec0300720c */ /* 0x040fe40001f61670 */
[C---:B------:R-:W-:Y:S02]  /*6a60*/  ISETP.LT.OR P4, PT, R3.reuse, R238, P4 ;  /* 0x000000ee0300720c */ /* 0x040fe40002781670 */
[----:B------:R-:W-:Y:S02]  /*6a70*/  ISETP.LT.OR P5, PT, R3, R235, P0 ;  /* 0x000000eb0300720c */ /* 0x000fe400007a1670 */
[----:B------:R-:W-:-:S02]  /*6a80*/  ISETP.GE.AND P1, PT, R5, R239, PT ;  /* 0x000000ef0500720c */ /* 0x000fc40003f26270 */
[----:B------:R-:W-:Y:S02]  /*6a90*/  IADD3 R3, R0, 0x69, RZ ;  /* 0x0000006900037810 */ /* 0x000fe40007ffe0ff */
[----:B------:R-:W-:Y:S02]  /*6aa0*/  FSEL R178, R39, -INF , !P3 ;  /* 0xff80000027b27808 */ /* 0x000fe40005800000 */
[----:B------:R-:W-:Y:S02]  /*6ab0*/  ISETP.LT.OR P1, PT, R5, R235, P1 ;  /* 0x000000eb0500720c */ /* 0x000fe40000f21670 */
[C---:B------:R-:W-:Y:S02]  /*6ac0*/  ISETP.GE.AND P3, PT, R3.reuse, R242, PT ;  /* 0x000000f20300720c */ /* 0x040fe40003f66270 */
[----:B------:R-:W-:Y:S02]  /*6ad0*/  FSEL R186, R26, -INF , !P1 ;  /* 0xff8000001aba7808 */ /* 0x000fe40004800000 */
[----:B------:R-:W-:-:S02]  /*6ae0*/  ISETP.LT.OR P3, PT, R3, R237, P3 ;  /* 0x000000ed0300720c */ /* 0x000fc40001f61670 */
[C---:B------:R-:W-:Y:S02]  /*6af0*/  ISETP.GE.AND P1, PT, R3.reuse, R241, PT ;  /* 0x000000f10300720c */ /* 0x040fe40003f26270 */
[----:B------:R-:W-:Y:S02]  /*6b00*/  FSEL R184, R24, -INF , !P2 ;  /* 0xff80000018b87808 */ /* 0x000fe40005000000 */
[----:B------:R-:W-:Y:S02]  /*6b10*/  ISETP.GE.AND P0, PT, R3, R240, PT ;  /* 0x000000f00300720c */ /* 0x000fe40003f06270 */
[----:B------:R-:W-:Y:S02]  /*6b20*/  FSEL R185, R33, -INF , !P4 ;  /* 0xff80000021b97808 */ /* 0x000fe40006000000 */
[----:B------:R-:W-:Y:S02]  /*6b30*/  ISETP.NE.AND P4, PT, R6, RZ, PT ;  /* 0x000000ff0600720c */ /* 0x000fe40003f85270 */
[----:B------:R-:W-:-:S02]  /*6b40*/  ISETP.GE.AND P2, PT, R3, R239, PT ;  /* 0x000000ef0300720c */ /* 0x000fc40003f46270 */
[----:B------:R-:W-:Y:S02]  /*6b50*/  P2R R6, PR, RZ, 0x8 ;  /* 0x00000008ff067803 */ /* 0x000fe40000000000 */
[C---:B------:R-:W-:Y:S02]  /*6b60*/  ISETP.LT.OR P3, PT, R3.reuse, R236, P1 ;  /* 0x000000ec0300720c */ /* 0x040fe40000f61670 */
[C---:B------:R-:W-:Y:S02]  /*6b70*/  ISETP.LT.OR P1, PT, R3.reuse, R238, P0 ;  /* 0x000000ee0300720c */ /* 0x040fe40000721670 */
[----:B------:R-:W-:Y:S02]  /*6b80*/  ISETP.LT.OR P0, PT, R3, R235, P2 ;  /* 0x000000eb0300720c */ /* 0x000fe40001701670 */
[----:B------:R-:W-:Y:S02]  /*6b90*/  IADD3 R3, R0, 0x78, RZ ;  /* 0x0000007800037810 */ /* 0x000fe40007ffe0ff */
[----:B------:R-:W-:-:S02]  /*6ba0*/  FSEL R170, R25, -INF , !P1 ;  /* 0xff80000019aa7808 */ /* 0x000fc40004800000 */
[----:B------:R-:W-:Y:S02]  /*6bb0*/  ISETP.GE.AND P1, PT, R3, R240, PT ;  /* 0x000000f00300720c */ /* 0x000fe40003f26270 */
[----:B------:R-:W-:Y:S02]  /*6bc0*/  IADD3 R0, R0, 0x79, RZ ;  /* 0x0000007900007810 */ /* 0x000fe40007ffe0ff */
[----:B------:R-:W-:Y:S02]  /*6bd0*/  FSEL R124, R20, -INF , !P4 ;  /* 0xff800000147c7808 */ /* 0x000fe40006000000 */
[----:B------:R-:W-:Y:S02]  /*6be0*/  FSEL R179, R35, -INF , !P5 ;  /* 0xff80000023b37808 */ /* 0x000fe40006800000 */
[----:B------:R-:W-:Y:S02]  /*6bf0*/  ISETP.LT.OR P4, PT, R3, R238, P1 ;  /* 0x000000ee0300720c */ /* 0x000fe40000f81670 */
[----:B------:R-:W-:-:S02]  /*6c00*/  ISETP.GE.AND P5, PT, R0, R242, PT ;  /* 0x000000f20000720c */ /* 0x000fc40003fa6270 */
[----:B------:R-:W-:Y:S02]  /*6c10*/  FSEL R203, R31, -INF , !P6 ;  /* 0xff8000001fcb7808 */ /* 0x000fe40007000000 */
[----:B------:R-:W-:Y:S02]  /*6c20*/  FSEL R169, R8, -INF , !P4 ;  /* 0xff80000008a97808 */ /* 0x000fe40006000000 */
[----:B------:R-:W-:Y:S02]  /*6c30*/  ISETP.GE.AND P6, PT, R5, R241, PT ;  /* 0x000000f10500720c */ /* 0x000fe40003fc6270 */
[----:B------:R-:W-:Y:S02]  /*6c40*/  ISETP.LT.OR P4, PT, R0, R237, P5 ;  /* 0x000000ed0000720c */ /* 0x000fe40002f81670 */
[----:B------:R-:W-:Y:S02]  /*6c50*/  FSEL R177, R27, -INF , !P0 ;  /* 0xff8000001bb17808 */ /* 0x000fe40004000000 */
[----:B------:R-:W-:-:S02]  /*6c60*/  ISETP.GE.AND P0, PT, R3, R239, PT ;  /* 0x000000ef0300720c */ /* 0x000fc40003f06270 */
[----:B------:R-:W-:Y:S02]  /*6c70*/  ISETP.LT.OR P6, PT, R5, R236, P6 ;  /* 0x000000ec0500720c */ /* 0x000fe400037c1670 */
[----:B------:R-:W-:Y:S02]  /*6c80*/  FSEL R159, R13, -INF , !P4 ;  /* 0xff8000000d9f7808 */ /* 0x000fe40006000000 */
[----:B------:R-:W-:Y:S02]  /*6c90*/  P2R R5, PR, RZ, 0x8 ;  /* 0x00000008ff057803 */ /* 0x000fe40000000000 */
[----:B------:R-:W-:Y:S02]  /*6ca0*/  PLOP3.LUT P4, PT, PT, PT, UP0, 0x80, 0x0 ;  /* 0x000000000000781c */ /* 0x000fe40003f8f008 */
[----:B------:R-:W-:Y:S02]  /*6cb0*/  ISETP.GE.AND P2, PT, R3, R242, PT ;  /* 0x000000f20300720c */ /* 0x000fe40003f46270 */
[----:B------:R-:W-:-:S02]  /*6cc0*/  ISETP.GE.AND P3, PT, R0, R240, PT ;  /* 0x000000f00000720c */ /* 0x000fc40003f66270 */
[C---:B------:R-:W-:Y:S02]  /*6cd0*/  ISETP.LT.OR P0, PT, R3.reuse, R235, P0 ;  /* 0x000000eb0300720c */ /* 0x040fe40000701670 */
[----:B------:R-:W-:Y:S02]  /*6ce0*/  FSEL R147, R22, -INF , !P6 ;  /* 0xff80000016937808 */ /* 0x000fe40007000000 */
[----:B------:R-:W-:Y:S02]  /*6cf0*/  ISETP.LT.OR P6, PT, R3, R237, P2 ;  /* 0x000000ed0300720c */ /* 0x000fe400017c1670 */
[----:B------:R-:W-:Y:S02]  /*6d00*/  ISETP.LT.OR P1, PT, R0, R238, P3 ;  /* 0x000000ee0000720c */ /* 0x000fe40001f21670 */
[----:B------:R-:W-:Y:S02]  /*6d10*/  FSEL R176, R10, -INF , !P0 ;  /* 0xff8000000ab07808 */ /* 0x000fe40004000000 */
[----:B------:R-:W-:-:S02]  /*6d20*/  ISETP.GE.AND P2, PT, R0, R241, PT ;  /* 0x000000f10000720c */ /* 0x000fc40003f46270 */
[----:B------:R-:W-:Y:S02]  /*6d30*/  ISETP.GE.AND P3, PT, R3, R241, PT ;  /* 0x000000f10300720c */ /* 0x000fe40003f66270 */
[C---:B------:R-:W-:Y:S02]  /*6d40*/  ISETP.GE.AND P0, PT, R0.reuse, R239, PT ;  /* 0x000000ef0000720c */ /* 0x040fe40003f06270 */
[----:B------:R-:W-:Y:S02]  /*6d50*/  FSEL R168, R9, -INF , !P1 ;  /* 0xff80000009a87808 */ /* 0x000fe40004800000 */
[-C--:B------:R-:W-:Y:S02]  /*6d60*/  ISETP.LT.OR P1, PT, R0, R236.reuse, P2 ;  /* 0x000000ec0000720c */ /* 0x080fe40001721670 */
[----:B------:R-:W-:Y:S02]  /*6d70*/  ISETP.LT.OR P3, PT, R3, R236, P3 ;  /* 0x000000ec0300720c */ /* 0x000fe40001f61670 */
[----:B------:R-:W-:-:S02]  /*6d80*/  ISETP.NE.AND P5, PT, R5, RZ, PT ;  /* 0x000000ff0500720c */ /* 0x000fc40003fa5270 */
[----:B------:R-:W-:Y:S02]  /*6d90*/  ISETP.NE.AND P2, PT, R6, RZ, PT ;  /* 0x000000ff0600720c */ /* 0x000fe40003f45270 */
[----:B------:R-:W-:Y:S01]  /*6da0*/  ISETP.LT.OR P0, PT, R0, R235, P0 ;  /* 0x000000eb0000720c */ /* 0x000fe20000701670 */
[----:B------:R-:W-:Y:S01]  /*6db0*/  IMAD.IADD R0, R252, 0x1, R227 ;  /* 0x00000001fc007824 */ /* 0x000fe200078e02e3 */
        /* <DEDUP_REMOVED lines=9> */
[----:B------:R-:W-:-:S02]  /*6e50*/  IADD3 R228, R226, 0x3000, RZ ;  /* 0x00003000e2e47810 */ /* 0x000fc40007ffe0ff */
[----:B------:R-:W-:Y:S01]  /*6e60*/  IADD3 R227, R226, 0x3800, RZ ;  /* 0x00003800e2e37810 */ /* 0x000fe20007ffe0ff */
[----:B------:R-:W-:Y:S05]  /*6e70*/  @!P4 BRA `(.L_x_633) ;  /* 0x000006b00000c947 */ /* 0x000fea0003800000 */
[----:B------:R-:W2:Y:S04]  /*6e80*/  LDL.64 R122, [R1+0xc0] ;  /* 0x0000c000017a7983 */ /* 0x000ea80000100a00 */
[----:B------:R-:W3:Y:S01]  /*6e90*/  LDL.64 R72, [R1+0xc8] ;  /* 0x0000c80001487983 */ /* 0x000ee20000100a00 */
[----:B------:R-:W-:Y:S01]  /*6ea0*/  UIADD3 UR11, UR7, -0x2, URZ ;  /* 0xfffffffe070b7890 */ /* 0x000fe2000fffe03f */
        /* <DEDUP_REMOVED lines=9> */
[----:B------:R-:W-:Y:S01]  /*6f40*/  IMAD.U32 R17, RZ, RZ, UR4 ;  /* 0x00000004ff117e24 */ /* 0x000fe2000f8e00ff */
[----:B--2---:R-:W-:Y:S01]  /*6f50*/  ISETP.GE.AND P0, PT, R122, c[0x0][0x220], PT ;  /* 0x000088007a007a0c */ /* 0x004fe20003f06270 */
[----:B---3--:R-:W-:-:S05]  /*6f60*/  IMAD.WIDE.U32 R8, R8, UR14, R72 ;  /* 0x0000000e08087c25 */ /* 0x008fca000f8e0048 */
[----:B------:R-:W-:-:S07]  /*6f70*/  IADD3 R7, R9, UR5, RZ ;  /* 0x0000000509077c10 */ /* 0x000fce000fffe0ff */
[----:B------:R-:W-:Y:S01]  /*6f80*/  @!P0 IMAD.MOV.U32 R12, RZ, RZ, c[0x0][0x19c] ;  /* 0x00006700ff0c8624 */ /* 0x000fe200078e00ff */
[----:B------:R-:W-:Y:S01]  /*6f90*/  @!P0 LEA R6, P1, R6, R8, 0x6 ;  /* 0x0000000806068211 */ /* 0x000fe200078230ff */
[----:B------:R-:W-:Y:S01]  /*6fa0*/  @!P0 IMAD.MOV.U32 R16, RZ, RZ, c[0x0][0x19c] ;  /* 0x00006700ff108624 */ /* 0x000fe200078e00ff */
[----:B------:R-:W-:Y:S01]  /*6fb0*/  @!P0 IADD3 R3, P3, R8, UR27, RZ ;  /* 0x0000001b08038c10 */ /* 0x000fe2000ff7e0ff */
[----:B------:R1:W-:Y:S01]  /*6fc0*/  @P0 STS.128 [R243+0x4000], RZ ;  /* 0x004000fff3000388 */ /* 0x0003e20000000c00 */
[----:B------:R-:W-:Y:S01]  /*6fd0*/  @!P0 LEA.HI.X R12, R14, R7, R12, 0x6, P1 ;  /* 0x000000070e0c8211 */ /* 0x000fe200008f340c */
[----:B------:R-:W-:Y:S01]  /*6fe0*/  @!P0 IMAD R16, R16, 0x60, RZ ;  /* 0x0000006010108824 */ /* 0x000fe200078e02ff */
[----:B------:R-:W-:Y:S02]  /*6ff0*/  @!P0 IADD3.X R10, R7, UR26, RZ, P3, !PT ;  /* 0x0000001a070a8c10 */ /* 0x000fe40009ffe4ff */
[----:B------:R-:W-:Y:S02]  /*7000*/  @!P0 LEA R24, P1, R6, c[0x0][0x168], 0x1 ;  /* 0x00005a0006188a11 */ /* 0x000fe400078208ff */
[----:B------:R-:W-:-:S02]  /*7010*/  @!P0 MOV R11, c[0x0][0x19c] ;  /* 0x00006700000b8a02 */ /* 0x000fc40000000f00 */
[-C--:B------:R-:W-:Y:S02]  /*7020*/  @!P0 LEA R5, P2, R5, R8.reuse, 0x5 ;  /* 0x0000000805058211 */ /* 0x080fe400078428ff */
[----:B------:R-:W-:Y:S02]  /*7030*/  @!P0 LEA R28, P3, R3, c[0x0][0x168], 0x1 ;  /* 0x00005a00031c8a11 */ /* 0x000fe400078608ff */
[----:B------:R-:W-:Y:S01]  /*7040*/  @!P0 LEA.HI.X R25, R6, c[0x0][0x16c], R12, 0x1, P1 ;  /* 0x00005b0006198a11 */ /* 0x000fe200008f0c0c */
[----:B------:R-:W-:Y:S01]  /*7050*/  @!P0 IMAD.MOV.U32 R6, RZ, RZ, R8 ;  /* 0x000000ffff068224 */ /* 0x000fe200078e0008 */
[----:B------:R-:W-:Y:S01]  /*7060*/  @!P0 LEA.HI.X R11, R13, R7, R11, 0x5, P2 ;  /* 0x000000070d0b8211 */ /* 0x000fe200010f2c0b */
[--C-:B------:R-:W-:Y:S01]  /*7070*/  @!P0 IMAD.MOV.U32 R13, RZ, RZ, R7.reuse ;  /* 0x000000ffff0d8224 */ /* 0x100fe200078e0007 */
[----:B------:R-:W-:Y:S01]  /*7080*/  @!P0 LEA.HI.X R29, R3, c[0x0][0x16c], R10, 0x1, P3 ;  /* 0x00005b00031d8a11 */ /* 0x000fe200018f0c0a */
[----:B------:R-:W-:Y:S01]  /*7090*/  IMAD.U32 R3, RZ, RZ, UR4 ;  /* 0x00000004ff037e24 */ /* 0x000fe2000f8e00ff */
[----:B------:R-:W-:Y:S01]  /*70a0*/  @!P0 MOV R12, R8 ;  /* 0x00000008000c8202 */ /* 0x000fe20000000f00 */
[----:B------:R-:W-:Y:S01]  /*70b0*/  @!P0 IMAD.WIDE.U32 R14, R14, 0x30, R6 ;  /* 0x000000300e0e8825 */ /* 0x000fe200078e0006 */
[----:B------:R-:W-:-:S02]  /*70c0*/  @!P0 LEA R26, P2, R5, c[0x0][0x168], 0x1 ;  /* 0x00005a00051a8a11 */ /* 0x000fc400078408ff */
[C---:B------:R-:W-:Y:S01]  /*70d0*/  @!P0 LEA R22, P1, R8.reuse, c[0x0][0x168], 0x1 ;  /* 0x00005a0008168a11 */ /* 0x040fe200078208ff */
[----:B------:R-:W-:Y:S01]  /*70e0*/  @!P0 IMAD.WIDE.U32 R12, R3, 0x50, R12 ;  /* 0x00000050030c8825 */ /* 0x000fe200078e000c */
[----:B------:R-:W-:Y:S02]  /*70f0*/  @!P0 LEA.HI.X R27, R5, c[0x0][0x16c], R11, 0x1, P2 ;  /* 0x00005b00051b8a11 */ /* 0x000fe400010f0c0b */
[----:B------:R-:W-:Y:S01]  /*7100*/  @!P0 MOV R5, c[0x0][0x19c] ;  /* 0x0000670000058a02 */ /* 0x000fe20000000f00 */
[----:B------:R-:W-:Y:S01]  /*7110*/  @!P0 IMAD.MOV.U32 R3, RZ, RZ, c[0x0][0x19c] ;  /* 0x00006700ff038624 */ /* 0x000fe200078e00ff */
[--C-:B------:R-:W-:Y:S01]  /*7120*/  @!P0 LEA.HI.X R23, R8, c[0x0][0x16c], R7.reuse, 0x1, P1 ;  /* 0x00005b0008178a11 */ /* 0x100fe200008f0c07 */
[----:B------:R-:W-:Y:S01]  /*7130*/  @!P0 IMAD.MOV.U32 R10, RZ, RZ, R8 ;  /* 0x000000ffff0a8224 */ /* 0x000fe200078e0008 */
[----:B------:R-:W-:Y:S01]  /*7140*/  @!P0 LEA R20, P3, R14, c[0x0][0x168], 0x1 ;  /* 0x00005a000e148a11 */ /* 0x000fe200078608ff */
[----:B------:R-:W-:Y:S01]  /*7150*/  @!P0 IMAD R3, R3, 0x30, RZ ;  /* 0x0000003003038824 */ /* 0x000fe200078e02ff */
[----:B------:R-:W-:Y:S01]  /*7160*/  @!P0 LEA R18, P2, R12, c[0x0][0x168], 0x1 ;  /* 0x00005a000c128a11 */ /* 0x000fe200078408ff */
[----:B------:R-:W-:Y:S01]  /*7170*/  @!P0 IMAD.MOV.U32 R11, RZ, RZ, R7 ;  /* 0x000000ffff0b8224 */ /* 0x000fe200078e0007 */
[----:B------:R-:W-:Y:S01]  /*7180*/  @!PT LDS RZ, [RZ] ;  /* 0x00000000fffff984 */ /* 0x000fe20000000800 */
[----:B------:R-:W-:Y:S01]  /*7190*/  @!PT LDS RZ, [RZ] ;  /* 0x00000000fffff984 */ /* 0x000fe20000000800 */
[----:B------:R-:W-:Y:S01]  /*71a0*/  @!PT LDS RZ, [RZ] ;  /* 0x00000000fffff984 */ /* 0x000fe20000000800 */
[----:B------:R1:W-:Y:S01]  /*71b0*/  @!P0 LDGSTS.E.BYPASS.LTC128B.128 [R243+0x4000], [R22.64] ;  /* 0x0400000016f38fae */ /* 0x0003e2000b901d72 */
[----:B------:R-:W-:Y:S01]  /*71c0*/  @!P0 IMAD R5, R5, 0x50, RZ ;  /* 0x0000005005058824 */ /* 0x000fe200078e02ff */
[----:B------:R-:W-:Y:S01]  /*71d0*/  @!P0 IADD3 R3, R3, R15, RZ ;  /* 0x0000000f03038210 */ /* 0x000fe20007ffe0ff */
[----:B------:R-:W-:Y:S01]  /*71e0*/  @!P0 IMAD.WIDE.U32 R10, R17, 0x60, R10 ;  /* 0x00000060110a8825 */ /* 0x000fe200078e000a */
[----:B------:R1:W-:Y:S02]  /*71f0*/  @P0 STS.128 [R243+0x4800], RZ ;  /* 0x004800fff3000388 */ /* 0x0003e40000000c00 */
[----:B------:R-:W-:Y:S01]  /*7200*/  @!P0 LEA.HI.X R21, R14, c[0x0][0x16c], R3, 0x1, P3 ;  /* 0x00005b000e158a11 */ /* 0x000fe200018f0c03 */
[----:B------:R-:W-:Y:S01]  /*7210*/  @!P0 IMAD.IADD R5, R5, 0x1, R13 ;  /* 0x0000000105058824 */ /* 0x000fe200078e020d */
[----:B------:R-:W-:Y:S01]  /*7220*/  @!PT LDS RZ, [RZ] ;  /* 0x00000000fffff984 */ /* 0x000fe20000000800 */
[----:B------:R-:W-:Y:S01]  /*7230*/  @!PT LDS RZ, [RZ] ;  /* 0x00000000fffff984 */ /* 0x000fe20000000800 */
[----:B------:R-:W-:Y:S01]  /*7240*/  @!PT LDS RZ, [RZ] ;  /* 0x00000000fffff984 */ /* 0x000fe20000000800 */
[----:B------:R1:W-:Y:S01]  /*7250*/  @!P0 LDGSTS.E.BYPASS.LTC128B.128 [R243+0x4800], [R28.64] ;  /* 0x048000001cf38fae */ /* 0x0003e2000b901d72 */
[----:B------:R-:W-:Y:S01]  /*7260*/  @!P0 IMAD.IADD R11, R16, 0x1, R11 ;  /* 0x00000001100b8824 */ /* 0x000fe200078e020b */
[----:B------:R-:W-:-:S02]  /*7270*/  @!P0 LEA R16, P1, R10, c[0x0][0x168], 0x1 ;  /* 0x00005a000a108a11 */ /* 0x000fc400078208ff */
        /* <DEDUP_REMOVED lines=41> */
.L_x_635:
[----:B------:R-:W-:Y:S05]  /*7510*/  BSYNC B0 ;  /* 0x0000000000007941 */ /* 0x000fea0003800000 */
.L_x_634:
[----:B------:R-:W0:Y:S02]  /*7520*/  LDGDEPBAR ;  /* 0x00000000000079af */ /* 0x000e240000000000 */
.L_x_633:
[----:B------:R-:W-:Y:S01]  /*7530*/  FMNMX.FTZ R3, R64, R56, !PT ;  /* 0x0000003840037209 */ /* 0x000fe20007810000 */
[----:B------:R-:W-:Y:S01]  /*7540*/  STL [R1+0x134], R243 ;  /* 0x000134f301007387 */ /* 0x000fe20000100800 */
[----:B------:R-:W-:Y:S02]  /*7550*/  IMAD.SHL.U32 R216, R0, 0x2, RZ ;  /* 0x0000000200d87824 */ /* 0x000fe400078e00ff */
[----:B------:R-:W-:Y:S01]  /*7560*/  FMNMX.FTZ R3, R61, R3, !PT ;  /* 0x000000033d037209 */ /* 0x000fe20007810000 */
[----:B------:R-:W-:Y:S01]  /*7570*/  STL [R1+0x130], R242 ;  /* 0x000130f201007387 */ /* 0x000fe20000100800 */
[----:B------:R-:W-:Y:S01]  /*7580*/  IMAD R217, R4, 0x2, R216 ;  /* 0x0000000204d97824 */ /* 0x000fe200078e02d8 */
[C---:B------:R-:W-:Y:S02]  /*7590*/  LEA R219, R2.reuse, R216, 0x1 ;  /* 0x000000d802db7211 */ /* 0x040fe400078e08ff */
[----:B------:R-:W-:Y:S01]  /*75a0*/  FMNMX.FTZ R3, R57, R3, !PT ;  /* 0x0000000339037209 */ /* 0x000fe20007810000 */
[----:B------:R-:W-:Y:S01]  /*75b0*/  STL [R1+0x12c], R241 ;  /* 0x00012cf101007387 */ /* 0x000fe20000100800 */
[----:B------:R-:W-:-:S02]  /*75c0*/  LEA R218, R2, R217, 0x1 ;  /* 0x000000d902da7211 */ /* 0x000fc400078e08ff */
        /* <DEDUP_REMOVED lines=117> */
[----:B------:R-:W-:Y:S01]  /*7d20*/  STL [R1+0x138], R73 ;  /* 0x0001384901007387 */ /* 0x000fe20000100800 */
[----:B------:R-:W-:Y:S01]  /*7d30*/  FMNMX.FTZ R3, R149, R6, !PT ;  /* 0x0000000695037209 */ /* 0x000fe20007810000 */
[C---:B------:R-:W-:Y:S01]  /*7d40*/  FMUL.FTZ R6, R73.reuse, c[0x0][0x23c] ;  /* 0x00008f0049067a20 */ /* 0x040fe20000410000 */
[----:B------:R-:W-:Y:S01]  /*7d50*/  FMNMX.FTZ R5, R248, R5, !PT ;  /* 0x00000005f8057209 */ /* 0x000fe20007810000 */
[----:B--2---:R-:W1:Y:S01]  /*7d60*/  SHFL.BFLY PT, R8, R72, 0x2, 0x1f ;  /* 0x0c401f0048087f89 */ /* 0x004e6200000e0000 */
[----:B------:R-:W-:-:S02]  /*7d70*/  FSETP.NEU.FTZ.AND P0, PT, R73, -INF , PT ;  /* 0xff8000004900780b */ /* 0x000fc40003f1d000 */
[----:B------:R-:W-:Y:S02]  /*7d80*/  FMNMX.FTZ R3, R142, R3, !PT ;  /* 0x000000038e037209 */ /* 0x000fe40007810000 */
        /* <DEDUP_REMOVED lines=10> */
[----:B------:R2:W-:Y:S01]  /*7e30*/  MUFU.EX2 R151, R2 ;  /* 0x0000000200977308 */ /* 0x0005e20000000800 */
[----:B------:R-:W-:Y:S01]  /*7e40*/  FMNMX.FTZ R5, R207, R5, !PT ;  /* 0x00000005cf057209 */ /* 0x000fe20007810000 */
[--C-:B------:R-:W-:Y:S01]  /*7e50*/  FFMA.FTZ R152, R152, c[0x0][0x23c], -R6.reuse ;  /* 0x00008f0098987a23 */ /* 0x100fe20000010806 */
[----:B------:R-:W-:Y:S01]  /*7e60*/  FMNMX.FTZ R3, R164, R3, !PT ;  /* 0x00000003a4037209 */ /* 0x000fe20007810000 */
[--C-:B------:R-:W-:Y:S01]  /*7e70*/  FFMA.FTZ R159, R159, c[0x0][0x23c], -R6.reuse ;  /* 0x00008f009f9f7a23 */ /* 0x100fe20000010806 */
[----:B-1----:R-:W-:Y:S01]  /*7e80*/  FMNMX.FTZ R72, R72, R8, !PT ;  /* 0x0000000848487209 */ /* 0x002fe20007810000 */
[----:B------:R-:W-:-:S02]  /*7e90*/  FFMA.FTZ R8, R57, c[0x0][0x23c], -R6 ;  /* 0x00008f0039087a23 */ /* 0x000fc40000010806 */
[----:B------:R1:W-:Y:S02]  /*7ea0*/  MUFU.EX2 R73, R7 ;  /* 0x0000000700497308 */ /* 0x0003e40000000800 */
[----:B------:R-:W3:Y:S06]  /*7eb0*/  SHFL.BFLY PT, R9, R72, 0x1, 0x1f ;  /* 0x0c201f0048097f89 */ /* 0x000eec00000e0000 */
[----:B------:R-:W-:Y:S01]  /*7ec0*/  MUFU.EX2 R239, R8 ;  /* 0x0000000800ef7308 */ /* 0x000fe20000000800 */
[--C-:B--2---:R-:W-:Y:S02]  /*7ed0*/  FFMA.FTZ R2, R148, c[0x0][0x23c], -R6.reuse ;  /* 0x00008f0094027a23 */ /* 0x104fe40000010806 */
[----:B-1----:R-:W-:-:S05]  /*7ee0*/  FFMA.FTZ R7, R56, c[0x0][0x23c], -R6 ;  /* 0x00008f0038077a23 */ /* 0x002fca0000010806 */
[----:B------:R1:W-:Y:S01]  /*7ef0*/  MUFU.EX2 R10, R7 ;  /* 0x00000007000a7308 */ /* 0x0003e20000000800 */
[----:B---3--:R-:W-:-:S04]  /*7f00*/  FMNMX.FTZ R72, R72, R9, !PT ;  /* 0x0000000948487209 */ /* 0x008fc80007810000 */
[----:B------:R-:W-:Y:S01]  /*7f10*/  FSETP.NEU.FTZ.AND P0, PT, R72, -INF , PT ;  /* 0xff8000004800780b */ /* 0x000fe20003f1d000 */
[----:B------:R-:W-:Y:S01]  /*7f20*/  STL [R1+0x13c], R72 ;  /* 0x00013c4801007387 */ /* 0x000fe20000100800 */
[----:B-1----:R-:W-:Y:S02]  /*7f30*/  FMNMX.FTZ R7, R199, R5, !PT ;  /* 0x00000005c7077209 */ /* 0x002fe40007810000 */
[----:B------:R-:W-:Y:S01]  /*7f40*/  FMNMX.FTZ R5, R157, R3, !PT ;  /* 0x000000039d057209 */ /* 0x000fe20007810000 */
[----:B------:R-:W-:Y:S01]  /*7f50*/  FFMA.FTZ R3, R61, c[0x0][0x23c], -R6 ;  /* 0x00008f003d037a23 */ /* 0x000fe20000010806 */
[----:B------:R-:W-:Y:S02]  /*7f60*/  FMNMX.FTZ R7, R184, R7, !PT ;  /* 0x00000007b8077209 */ /* 0x000fe40007810000 */
[----:B------:R-:W-:Y:S01]  /*7f70*/  FMNMX.FTZ R5, R211, R5, !PT ;  /* 0x00000005d3057209 */ /* 0x000fe20007810000 */
[----:B------:R1:W2:Y:S01]  /*7f80*/  MUFU.EX2 R221, R3 ;  /* 0x0000000300dd7308 */ /* 0x0002a20000000800 */
[----:B------:R-:W-:-:S02]  /*7f90*/  FMNMX.FTZ R7, R170, R7, !PT ;  /* 0x00000007aa077209 */ /* 0x000fc40007810000 */
[----:B-1----:R-:W-:Y:S02]  /*7fa0*/  FMNMX.FTZ R3, R205, R5, !PT ;  /* 0x00000005cd037209 */ /* 0x002fe40007810000 */
[----:B------:R-:W-:Y:S01]  /*7fb0*/  FMNMX.FTZ R5, R198, R7, !PT ;  /* 0x00000007c6057209 */ /* 0x000fe20007810000 */
[--C-:B------:R-:W-:Y:S01]  /*7fc0*/  FFMA.FTZ R7, R52, c[0x0][0x23c], -R6.reuse ;  /* 0x00008f0034077a23 */ /* 0x100fe20000010806 */
[----:B------:R-:W-:Y:S02]  /*7fd0*/  FMNMX.FTZ R3, R200, R3, !PT ;  /* 0x00000003c8037209 */ /* 0x000fe40007810000 */
[----:B------:R-:W-:Y:S01]  /*7fe0*/  FMNMX.FTZ R71, R185, R5, !PT ;  /* 0x00000005b9477209 */ /* 0x000fe20007810000 */
[----:B------:R-:W-:Y:S01]  /*7ff0*/  MUFU.EX2 R227, R7 ;  /* 0x0000000700e37308 */ /* 0x000fe20000000800 */
[----:B------:R-:W-:Y:S01]  /*8000*/  FMNMX.FTZ R5, R191, R3, !PT ;  /* 0x00000003bf057209 */ /* 0x000fe20007810000 */
[----:B------:R-:W-:Y:S01]  /*8010*/  FFMA.FTZ R3, R58, c[0x0][0x23c], -R6 ;  /* 0x00008f003a037a23 */ /* 0x000fe20000010806 */
[----:B------:R-:W-:-:S02]  /*8020*/  FMNMX.FTZ R71, R169, R71, !PT ;  /* 0x00000047a9477209 */ /* 0x000fc40007810000 */
[----:B------:R-:W-:Y:S02]  /*8030*/  FMNMX.FTZ R5, R251, R5, !PT ;  /* 0x00000005fb057209 */ /* 0x000fe40007810000 */
[----:B------:R-:W-:Y:S01]  /*8040*/  FMNMX.FTZ R71, R168, R71, !PT ;  /* 0x00000047a8477209 */ /* 0x000fe20007810000 */
[----:B------:R1:W-:Y:S01]  /*8050*/  MUFU.EX2 R235, R3 ;  /* 0x0000000300eb7308 */ /* 0x0003e20000000800 */
[----:B------:R-:W-:Y:S02]  /*8060*/  FMNMX.FTZ R5, R250, R5, !PT ;  /* 0x00000005fa057209 */ /* 0x000fe40007810000 */
[----:B--2---:R-:W-:Y:S01]  /*8070*/  F2FP.PACK_AB R22, R239, R221 ;  /* 0x000000ddef16723e */ /* 0x004fe200000000ff */
[----:B------:R-:W2:Y:S01]  /*8080*/  SHFL.BFLY PT, R8, R71, 0x2, 0x1f ;  /* 0x0c401f0047087f89 */ /* 0x000ea200000e0000 */
[----:B------:R-:W-:-:S04]  /*8090*/  FMNMX.FTZ R5, R247, R5, !PT ;  /* 0x00000005f7057209 */ /* 0x000fc80007810000 */
[----:B------:R-:W-:Y:S01]  /*80a0*/  FMNMX.FTZ R5, R246, R5, !PT ;  /* 0x00000005f6057209 */ /* 0x000fe20007810000 */
[----:B-1----:R-:W-:-:S04]  /*80b0*/  FFMA.FTZ R3, R55, c[0x0][0x23c], -R6 ;  /* 0x00008f0037037a23 */ /* 0x002fc80000010806 */
[----:B------:R1:W3:Y:S01]  /*80c0*/  MUFU.EX2 R139, R3 ;  /* 0x00000003008b7308 */ /* 0x0002e20000000800 */
[----:B--2---:R-:W-:Y:S01]  /*80d0*/  FMNMX.FTZ R71, R71, R8, !PT ;  /* 0x0000000847477209 */ /* 0x004fe20007810000 */
[----:B-1----:R-:W-:Y:S01]  /*80e0*/  FFMA.FTZ R3, R53, c[0x0][0x23c], -R6 ;  /* 0x00008f0035037a23 */ /* 0x002fe20000010806 */
[----:B---3--:R-:W-:-:S05]  /*80f0*/  F2FP.PACK_AB R12, R139, R235 ;  /* 0x000000eb8b0c723e */ /* 0x008fca00000000ff */
[----:B------:R1:W2:Y:S02]  /*8100*/  MUFU.EX2 R233, R3 ;  /* 0x0000000300e97308 */ /* 0x0002a40000000800 */
[----:B-1----:R-:W-:Y:S01]  /*8110*/  FMNMX.FTZ R3, R213, R5, !PT ;  /* 0x00000005d5037209 */ /* 0x002fe20007810000 */
[----:B------:R-:W-:Y:S01]  /*8120*/  FMUL.FTZ R5, R72, c[0x0][0x23c] ;  /* 0x00008f0048057a20 */ /* 0x000fe20000410000 */
[----:B--2---:R-:W-:Y:S02]  /*8130*/  F2FP.PACK_AB R14, R227, R233 ;  /* 0x000000e9e30e723e */ /* 0x004fe400000000ff */
[----:B------:R-:W-:Y:S02]  /*8140*/  FMNMX.FTZ R3, R203, R3, !PT ;  /* 0x00000003cb037209 */ /* 0x000fe40007810000 */
[----:B------:R-:W-:Y:S02]  /*8150*/  FSEL R5, R5, RZ, P0 ;  /* 0x000000ff05057208 */ /* 0x000fe40000000000 */
[----:B------:R-:W-:-:S03]  /*8160*/  FMNMX.FTZ R3, R186, R3, !PT ;  /* 0x00000003ba037209 */ /* 0x000fc60007810000 */
[----:B------:R-:W-:Y:S01]  /*8170*/  FFMA.FTZ R7, R78, c[0x0][0x23c], -R5 ;  /* 0x00008f004e077a23 */ /* 0x000fe20000010805 */
[----:B------:R-:W-:-:S03]  /*8180*/  FMNMX.FTZ R3, R177, R3, !PT ;  /* 0x00000003b1037209 */ /* 0x000fc60007810000 */
[----:B------:R1:W-:Y:S01]  /*8190*/  MUFU.EX2 R136, R7 ;  /* 0x0000000700887308 */ /* 0x0003e20000000800 */
[----:B------:R-:W-:Y:S01]  /*81a0*/  FMNMX.FTZ R70, R202, R3, !PT ;  /* 0x00000003ca467209 */ /* 0x000fe20007810000 */
[----:B------:R-:W-:-:S03]  /*81b0*/  FFMA.FTZ R3, R74, c[0x0][0x23c], -R5 ;  /* 0x00008f004a037a23 */ /* 0x000fc60000010805 */
[----:B------:R-:W-:-:S03]  /*81c0*/  FMNMX.FTZ R70, R179, R70, !PT ;  /* 0x00000046b3467209 */ /* 0x000fc60007810000 */
[----:B------:R2:W3:Y:S01]  /*81d0*/  MUFU.EX2 R232, R3 ;  /* 0x0000000300e87308 */ /* 0x0004e20000000800 */
[----:B------:R-:W-:-:S04]  /*81e0*/  FMNMX.FTZ R70, R176, R70, !PT ;  /* 0x00000046b0467209 */ /* 0x000fc80007810000 */
[----:B------:R-:W-:Y:S01]  /*81f0*/  FMNMX.FTZ R70, R171, R70, !PT ;  /* 0x00000046ab467209 */ /* 0x000fe20007810000 */
[----:B-1----:R-:W1:Y:S04]  /*8200*/  SHFL.BFLY PT, R7, R71, 0x1, 0x1f ;  /* 0x0c201f0047077f89 */ /* 0x002e6800000e0000 */
[----:B------:R-:W4:Y:S01]  /*8210*/  SHFL.BFLY PT, R8, R70, 0x2, 0x1f ;  /* 0x0c401f0046087f89 */ /* 0x000f2200000e0000 */
[----:B--2---:R-:W-:Y:S01]  /*8220*/  FFMA.FTZ R3, R76, c[0x0][0x23c], -R5 ;  /* 0x00008f004c037a23 */ /* 0x004fe20000010805 */
[----:B---3--:R-:W-:-:S03]  /*8230*/  F2FP.PACK_AB R21, R232, R136 ;  /* 0x00000088e815723e */ /* 0x008fc600000000ff */
[----:B------:R2:W-:Y:S01]  /*8240*/  MUFU.EX2 R72, R3 ;  /* 0x0000000300487308 */ /* 0x0005e20000000800 */
[----:B-1----:R-:W-:Y:S01]  /*8250*/  FMNMX.FTZ R71, R71, R7, !PT ;  /* 0x0000000747477209 */ /* 0x002fe20007810000 */
[--C-:B------:R-:W-:Y:S02]  /*8260*/  FFMA.FTZ R7, R59, c[0x0][0x23c], -R5.reuse ;  /* 0x00008f003b077a23 */ /* 0x100fe40000010805 */
[----:B--2---:R-:W-:Y:S01]  /*8270*/  FFMA.FTZ R3, R67, c[0x0][0x23c], -R5 ;  /* 0x00008f0043037a23 */ /* 0x004fe20000010805 */
[----:B------:R-:W-:-:S03]  /*8280*/  FSETP.NEU.FTZ.AND P0, PT, R71, -INF , PT ;  /* 0xff8000004700780b */ /* 0x000fc60003f1d000 */
[----:B------:R1:W-:Y:S01]  /*8290*/  MUFU.EX2 R230, R7 ;  /* 0x0000000700e67308 */ /* 0x0003e20000000800 */
[----:B----4-:R-:W-:-:S05]  /*82a0*/  FMNMX.FTZ R70, R70, R8, !PT ;  /* 0x0000000846467209 */ /* 0x010fca0007810000 */
[----:B------:R-:W2:Y:S02]  /*82b0*/  SHFL.BFLY PT, R8, R70, 0x1, 0x1f ;  /* 0x0c201f0046087f89 */ /* 0x000ea400000e0000 */
[----:B------:R3:W4:Y:S01]  /*82c0*/  MUFU.EX2 R238, R3 ;  /* 0x0000000300ee7308 */ /* 0x0007220000000800 */
[--C-:B-1----:R-:W-:Y:S02]  /*82d0*/  FFMA.FTZ R7, R54, c[0x0][0x23c], -R5.reuse ;  /* 0x00008f0036077a23 */ /* 0x102fe40000010805 */
[----:B------:R-:W1:Y:S05]  /*82e0*/  LDSM.16.MT88.4 R52, [R219+0x8800] ;  /* 0x00880000db34783b */ /* 0x000e6a0000004200 */
[----:B------:R-:W2:Y:S01]  /*82f0*/  MUFU.EX2 R226, R7 ;  /* 0x0000000700e27308 */ /* 0x000ea20000000800 */
[----:B---3--:R-:W-:Y:S01]  /*8300*/  FFMA.FTZ R3, R66, c[0x0][0x23c], -R5 ;  /* 0x00008f0042037a23 */ /* 0x008fe20000010805 */
[----:B----4-:R-:W-:-:S06]  /*8310*/  F2FP.PACK_AB R23, R238, R72 ;  /* 0x00000048ee17723e */ /* 0x010fcc00000000ff */
[----:B------:R3:W-:Y:S01]  /*8320*/  MUFU.EX2 R137, R3 ;  /* 0x0000000300897308 */ /* 0x0007e20000000800 */
[----:B--2---:R-:W-:Y:S02]  /*8330*/  FMNMX.FTZ R70, R70, R8, !PT ;  /* 0x0000000846467209 */ /* 0x004fe40007810000 */
[----:B------:R-:W-:Y:S01]  /*8340*/  F2FP.PACK_AB R15, R226, R230 ;  /* 0x000000e6e20f723e */ /* 0x000fe200000000ff */
[----:B---3--:R-:W-:-:S04]  /*8350*/  FFMA.FTZ R3, R60, c[0x0][0x23c], -R5 ;  /* 0x00008f003c037a23 */ /* 0x008fc80000010805 */
[----:B------:R2:W3:Y:S02]  /*8360*/  MUFU.EX2 R252, R3 ;  /* 0x0000000300fc7308 */ /* 0x0004e40000000800 */
[----:B--2---:R-:W-:Y:S01]  /*8370*/  FMUL.FTZ R3, R71, c[0x0][0x23c] ;  /* 0x00008f0047037a20 */ /* 0x004fe20000410000 */
[----:B---3--:R-:W-:-:S04]  /*8380*/  F2FP.PACK_AB R13, R252, R137 ;  /* 0x00000089fc0d723e */ /* 0x008fc800000000ff */
[----:B------:R-:W-:Y:S02]  /*8390*/  FSEL R3, R3, RZ, P0 ;  /* 0x000000ff03037208 */ /* 0x000fe40000000000 */
[----:B------:R-:W-:-:S03]  /*83a0*/  FSETP.NEU.FTZ.AND P0, PT, R70, -INF , PT ;  /* 0xff8000004600780b */ /* 0x000fc60003f1d000 */
[--C-:B------:R-:W-:Y:S01]  /*83b0*/  FFMA.FTZ R7, R132, c[0x0][0x23c], -R3.reuse ;  /* 0x00008f0084077a23 */ /* 0x100fe20000010803 */
[----:B------:R-:W-:Y:S01]  /*83c0*/  MOV R132, R10 ;  /* 0x0000000a00847202 */ /* 0x000fe20000000f00 */
[----:B------:R-:W-:Y:S02]  /*83d0*/  FFMA.FTZ R8, R62, c[0x0][0x23c], -R3 ;  /* 0x00008f003e087a23 */ /* 0x000fe40000010803 */
[----:B------:R2:W-:Y:S01]  /*83e0*/  MUFU.EX2 R242, R7 ;  /* 0x0000000700f27308 */ /* 0x0005e20000000800 */
[----:B------:R-:W-:-:S07]  /*83f0*/  F2FP.PACK_AB R20, R132, R73 ;  /* 0x000000498414723e */ /* 0x000fce00000000ff */
[----:B------:R-:W-:Y:S01]  /*8400*/  HMMA.16816.F32 R56, R20, R24, RZ ;  /* 0x000000181438723c */ /* 0x000fe200000018ff */
[----:B------:R-:W-:Y:S01]  /*8410*/  MUFU.EX2 R225, R8 ;  /* 0x0000000800e17308 */ /* 0x000fe20000000800 */
[----:B--2---:R-:W-:-:S07]  /*8420*/  FFMA.FTZ R7, R114, c[0x0][0x23c], -R3 ;  /* 0x00008f0072077a23 */ /* 0x004fce0000010803 */
[----:B------:R2:W3:Y:S11]  /*8430*/  MUFU.EX2 R243, R7 ;  /* 0x0000000700f37308 */ /* 0x0004f60000000800 */
[----:B------:R-:W-:Y:S04]  /*8440*/  @!UPT UIADD3 URZ, URZ, URZ, URZ ;  /* 0x0000003f3f3ff290 */ /* 0x000fe8000fffe03f */
[----:B------:R-:W-:Y:S01]  /*8450*/  HMMA.16816.F32 R84, R12, R48, R56 ;  /* 0x000000300c54723c */ /* 0x000fe20000001838 */
[----:B--2---:R-:W-:Y:S01]  /*8460*/  FFMA.FTZ R7, R113, c[0x0][0x23c], -R3 ;  /* 0x00008f0071077a23 */ /* 0x004fe20000010803 */
[----:B---3--:R-:W-:-:S03]  /*8470*/  F2FP.PACK_AB R16, R243, R242 ;  /* 0x000000f2f310723e */ /* 0x008fc600000000ff */
[----:B------:R2:W-:Y:S02]  /*8480*/  MUFU.EX2 R241, R7 ;  /* 0x0000000700f17308 */ /* 0x0005e40000000800 */
[----:B--2---:R-:W-:-:S06]  /*8490*/  FFMA.FTZ R7, R112, c[0x0][0x23c], -R3 ;  /* 0x00008f0070077a23 */ /* 0x004fcc0000010803 */
[----:B------:R2:W3:Y:S02]  /*84a0*/  MUFU.EX2 R237, R7 ;  /* 0x0000000700ed7308 */ /* 0x0004e40000000800 */
[----:B--2---:R-:W-:Y:S01]  /*84b0*/  FFMA.FTZ R7, R75, c[0x0][0x23c], -R3 ;  /* 0x00008f004b077a23 */ /* 0x004fe20000010803 */
[----:B---3--:R-:W-:-:S05]  /*84c0*/  F2FP.PACK_AB R18, R237, R241 ;  /* 0x000000f1ed12723e */ /* 0x008fca00000000ff */
[----:B------:R2:W-:Y:S02]  /*84d0*/  MUFU.EX2 R138, R7 ;  /* 0x00000007008a7308 */ /* 0x0005e40000000800 */
[----:B--2---:R-:W-:-:S06]  /*84e0*/  FFMA.FTZ R7, R65, c[0x0][0x23c], -R3 ;  /* 0x00008f0041077a23 */ /* 0x004fcc0000010803 */
[----:B------:R2:W3:Y:S02]  /*84f0*/  MUFU.EX2 R135, R7 ;  /* 0x0000000700877308 */ /* 0x0004e40000000800 */
[----:B--2---:R-:W-:Y:S01]  /*8500*/  FFMA.FTZ R7, R63, c[0x0][0x23c], -R3 ;  /* 0x00008f003f077a23 */ /* 0x004fe20000010803 */
[----:B---3--:R-:W-:Y:S01]  /*8510*/  F2FP.PACK_AB R8, R135, R138 ;  /* 0x0000008a8708723e */ /* 0x008fe200000000ff */
[----:B------:R-:W-:Y:S01]  /*8520*/  HMMA.16816.F32 R60, R20, R44, RZ ;  /* 0x0000002c143c723c */ /* 0x000fe200000018ff */
[----:B------:R-:W-:-:S03]  /*8530*/  IMAD.MOV.U32 R148, RZ, RZ, R135 ;  /* 0x000000ffff947224 */ /* 0x000fc600078e0087 */
[----:B------:R2:W3:Y:S02]  /*8540*/  MUFU.EX2 R229, R7 ;  /* 0x0000000700e57308 */ /* 0x0004e40000000800 */
[----:B--2---:R-:W-:Y:S01]  /*8550*/  FMUL.FTZ R7, R70, c[0x0][0x23c] ;  /* 0x00008f0046077a20 */ /* 0x004fe20000410000 */
[----:B---3--:R-:W-:-:S04]  /*8560*/  F2FP.PACK_AB R10, R225, R229 ;  /* 0x000000e5e10a723e */ /* 0x008fc800000000ff */
[----:B------:R-:W-:Y:S11]  /*8570*/  FSEL R0, R7, RZ, P0 ;  /* 0x000000ff07007208 */ /* 0x000ff60000000000 */
[----:B------:R-:W-:Y:S02]  /*8580*/  @!UPT UIADD3 URZ, URZ, URZ, URZ ;  /* 0x0000003f3f3ff290 */ /* 0x000fe4000fffe03f */
[----:B------:R-:W-:Y:S01]  /*8590*/  HMMA.16816.F32 R120, R12, R36, R60 ;  /* 0x000000240c78723c */ /* 0x000fe2000000183c */
[--C-:B------:R-:W-:Y:S02]  /*85a0*/  FFMA.FTZ R7, R118, c[0x0][0x23c], -R0.reuse ;  /* 0x00008f0076077a23 */ /* 0x100fe40000010800 */
[--C-:B------:R-:W-:Y:S02]  /*85b0*/  FFMA.FTZ R4, R77, c[0x0][0x23c], -R0.reuse ;  /* 0x00008f004d047a23 */ /* 0x100fe40000010800 */
[----:B------:R2:W-:Y:S08]  /*85c0*/  MUFU.EX2 R74, R7 ;  /* 0x00000007004a7308 */ /* 0x0005f00000000800 */
[----:B------:R3:W-:Y:S01]  /*85d0*/  MUFU.EX2 R220, R4 ;  /* 0x0000000400dc7308 */ /* 0x0007e20000000800 */
[----:B--2---:R-:W-:-:S07]  /*85e0*/  FFMA.FTZ R7, R116, c[0x0][0x23c], -R0 ;  /* 0x00008f0074077a23 */ /* 0x004fce0000010800 */
[----:B------:R2:W4:Y:S01]  /*85f0*/  MUFU.EX2 R187, R7 ;  /* 0x0000000700bb7308 */ /* 0x0005220000000800 */
[----:B---3--:R-:W-:-:S07]  /*8600*/  FFMA.FTZ R4, R109, c[0x0][0x23c], -R0 ;  /* 0x00008f006d047a23 */ /* 0x008fce0000010800 */
[----:B------:R3:W-:Y:S01]  /*8610*/  MUFU.EX2 R228, R4 ;  /* 0x0000000400e47308 */ /* 0x0007e20000000800 */
[----:B--2---:R-:W-:Y:S01]  /*8620*/  FFMA.FTZ R7, R117, c[0x0][0x23c], -R0 ;  /* 0x00008f0075077a23 */ /* 0x004fe20000010800 */
[----:B----4-:R-:W-:-:S06]  /*8630*/  F2FP.PACK_AB R17, R187, R74 ;  /* 0x0000004abb11723e */ /* 0x010fcc00000000ff */
[----:B------:R2:W-:Y:S01]  /*8640*/  MUFU.EX2 R240, R7 ;  /* 0x0000000700f07308 */ /* 0x0005e20000000800 */
[--C-:B---3--:R-:W-:Y:S02]  /*8650*/  FFMA.FTZ R4, R79, c[0x0][0x23c], -R0.reuse ;  /* 0x00008f004f047a23 */ /* 0x108fe40000010800 */
[----:B------:R-:W-:Y:S05]  /*8660*/  HMMA.16816.F32 R76, R20, R32, RZ ;  /* 0x00000020144c723c */ /* 0x000fea00000018ff */
[----:B------:R-:W3:Y:S01]  /*8670*/  MUFU.EX2 R224, R4 ;  /* 0x0000000400e07308 */ /* 0x000ee20000000800 */
[----:B--2---:R-:W-:-:S07]  /*8680*/  FFMA.FTZ R7, R115, c[0x0][0x23c], -R0 ;  /* 0x00008f0073077a23 */ /* 0x004fce0000010800 */
[----:B------:R2:W-:Y:S01]  /*8690*/  MUFU.EX2 R4, R2 ;  /* 0x0000000200047308 */ /* 0x0005e20000000800 */
[----:B---3--:R-:W-:-:S07]  /*86a0*/  F2FP.PACK_AB R11, R224, R228 ;  /* 0x000000e4e00b723e */ /* 0x008fce00000000ff */
[----:B------:R-:W3:Y:S03]  /*86b0*/  MUFU.EX2 R236, R7 ;  /* 0x0000000700ec7308 */ /* 0x000ee60000000800 */
[----:B-1----:R-:W-:Y:S01]  /*86c0*/  HMMA.16816.F32 R100, R12, R52, R76 ;  /* 0x000000340c64723c */ /* 0x002fe2000000184c */
[----:B--2---:R-:W-:-:S04]  /*86d0*/  FFMA.FTZ R2, R133, c[0x0][0x23c], -R6 ;  /* 0x00008f0085027a23 */ /* 0x004fc80000010806 */
[----:B------:R1:W-:Y:S01]  /*86e0*/  MUFU.EX2 R222, R2 ;  /* 0x0000000200de7308 */ /* 0x0003e20000000800 */
[----:B---3--:R-:W-:Y:S01]  /*86f0*/  F2FP.PACK_AB R19, R236, R240 ;  /* 0x000000f0ec13723e */ /* 0x008fe200000000ff */
[----:B------:R-:W-:-:S06]  /*8700*/  FFMA.FTZ R7, R108, c[0x0][0x23c], -R0 ;  /* 0x00008f006c077a23 */ /* 0x000fcc0000010800 */
[----:B------:R-:W2:Y:S01]  /*8710*/  MUFU.EX2 R231, R7 ;  /* 0x0000000700e77308 */ /* 0x000ea20000000800 */
[----:B------:R-:W-:Y:S01]  /*8720*/  HMMA.16816.F32 R28, R16, R24, RZ ;  /* 0x00000018101c723c */ /* 0x000fe200000018ff */
[----:B-1----:R-:W-:-:S07]  /*8730*/  FFMA.FTZ R2, R128, c[0x0][0x23c], -R6 ;  /* 0x00008f0080027a23 */ /* 0x002fce0000010806 */
[----:B------:R-:W-:Y:S01]  /*8740*/  HMMA.16816.F32 R64, R16, R32, RZ ;  /* 0x000000201040723c */ /* 0x000fe200000018ff */
[----:B------:R1:W-:Y:S01]  /*8750*/  MUFU.EX2 R135, R2 ;  /* 0x0000000200877308 */ /* 0x0003e20000000800 */
[----:B--2---:R-:W-:-:S06]  /*8760*/  F2FP.PACK_AB R9, R220, R231 ;  /* 0x000000e7dc09723e */ /* 0x004fcc00000000ff */
[----:B------:R-:W-:Y:S08]  /*8770*/  HMMA.16816.F32 R56, R16, R44, RZ ;  /* 0x0000002c1038723c */ /* 0x000ff000000018ff */
[----:B------:R-:W-:Y:S01]  /*8780*/  HMMA.16816.F32 R88, R8, R48, R28 ;  /* 0x000000300858723c */ /* 0x000fe2000000181c */
[----:B------:R-:W2:Y:S01]  /*8790*/  LDSM.16.MT88.4 R28, [R218+0x8800] ;  /* 0x00880000da1c783b */ /* 0x000ea20000004200 */
[----:B-1----:R-:W-:-:S04]  /*87a0*/  FFMA.FTZ R2, R150, c[0x0][0x23c], -R5 ;  /* 0x00008f0096027a23 */ /* 0x002fc80000010805 */
[----:B------:R1:W-:Y:S02]  /*87b0*/  MUFU.EX2 R7, R2 ;  /* 0x0000000200077308 */ /* 0x0003e40000000800 */
[C---:B------:R-:W-:Y:S08]  /*87c0*/  HMMA.16816.F32 R96, R8.reuse, R52, R64 ;  /* 0x000000340860723c */ /* 0x040ff00000001840 */
[----:B------:R-:W-:Y:S01]  /*87d0*/  HMMA.16816.F32 R116, R8, R36, R56 ;  /* 0x000000240874723c */ /* 0x000fe20000001838 */
[----:B-1----:R-:W-:Y:S01]  /*87e0*/  FFMA.FTZ R2, R141, c[0x0][0x23c], -R5 ;  /* 0x00008f008d027a23 */ /* 0x002fe20000010805 */
[----:B------:R-:W-:-:S06]  /*87f0*/  MOV R141, R220 ;  /* 0x000000dc008d7202 */ /* 0x000fcc0000000f00 */
[C---:B------:R-:W-:Y:S01]  /*8800*/  HMMA.16816.F32 R60, R16.reuse, R40, RZ ;  /* 0x00000028103c723c */ /* 0x040fe200000018ff */
[----:B------:R1:W3:Y:S07]  /*8810*/  MUFU.EX2 R128, R2 ;  /* 0x0000000200807308 */ /* 0x0002ee0000000800 */
[C---:B------:R-:W-:Y:S08]  /*8820*/  HMMA.16816.F32 R80, R16.reuse, R26, RZ ;  /* 0x0000001a1050723c */ /* 0x040ff000000018ff */
[----:B------:R-:W-:Y:S01]  /*8830*/  HMMA.16816.F32 R76, R16, R34, RZ ;  /* 0x00000022104c723c */ /* 0x000fe200000018ff */
[----:B-1----:R-:W-:-:S02]  /*8840*/  FFMA.FTZ R2, R134, c[0x0][0x23c], -R5 ;  /* 0x00008f0086027a23 */ /* 0x002fc40000010805 */
[----:B------:R-:W-:-:S05]  /*8850*/  IMAD.MOV.U32 R134, RZ, RZ, R4 ;  /* 0x000000ffff867224 */ /* 0x000fca00078e0004 */
[C---:B------:R-:W-:Y:S08]  /*8860*/  HMMA.16816.F32 R64, R16.reuse, R46, RZ ;  /* 0x0000002e1040723c */ /* 0x040ff000000018ff */
[----:B------:R-:W-:Y:S08]  /*8870*/  HMMA.16816.F32 R56, R16, R42, RZ ;  /* 0x0000002a1038723c */ /* 0x000ff000000018ff */
[C---:B------:R-:W-:Y:S08]  /*8880*/  HMMA.16816.F32 R16, R20.reuse, R40, RZ ;  /* 0x000000281410723c */ /* 0x040ff000000018ff */
[C---:B------:R-:W-:Y:S08]  /*8890*/  HMMA.16816.F32 R24, R20.reuse, R26, RZ ;  /* 0x0000001a1418723c */ /* 0x040ff000000018ff */
[C---:B------:R-:W-:Y:S08]  /*88a0*/  HMMA.16816.F32 R32, R20.reuse, R34, RZ ;  /* 0x000000221420723c */ /* 0x040ff000000018ff */
[C---:B------:R-:W-:Y:S08]  /*88b0*/  HMMA.16816.F32 R44, R20.reuse, R46, RZ ;  /* 0x0000002e142c723c */ /* 0x040ff000000018ff */
[----:B------:R-:W-:Y:S08]  /*88c0*/  HMMA.16816.F32 R20, R20, R42, RZ ;  /* 0x0000002a1414723c */ /* 0x000ff000000018ff */
[C---:B--2---:R-:W-:Y:S08]  /*88d0*/  HMMA.16816.F32 R108, R8.reuse, R28, R60 ;  /* 0x0000001c086c723c */ /* 0x044ff0000000183c */
[----:B------:R-:W-:Y:S08]  /*88e0*/  HMMA.16816.F32 R104, R8, R30, R56 ;  /* 0x0000001e0868723c */ /* 0x000ff00000001838 */
[C---:B------:R-:W-:Y:S01]  /*88f0*/  HMMA.16816.F32 R112, R12.reuse, R28, R16 ;  /* 0x0000001c0c70723c */ /* 0x040fe20000001810 */
[----:B------:R-:W1:Y:S07]  /*8900*/  LDSM.16.MT88.4 R16, [R216+0x9000] ;  /* 0x00900000d810783b */ /* 0x000e6e0000004200 */
[----:B------:R-:W-:Y:S01]  /*8910*/  HMMA.16816.F32 R28, R12, R30, R20 ;  /* 0x0000001e0c1c723c */ /* 0x000fe20000001814 */
[----:B------:R2:W-:Y:S07]  /*8920*/  MUFU.EX2 R22, R2 ;  /* 0x0000000200167308 */ /* 0x0005ee0000000800 */
[-C--:B------:R-:W-:Y:S08]  /*8930*/  HMMA.16816.F32 R80, R8, R50.reuse, R80 ;  /* 0x000000320850723c */ /* 0x080ff00000001850 */
[----:B------:R-:W-:Y:S01]  /*8940*/  HMMA.16816.F32 R48, R12, R50, R24 ;  /* 0x000000320c30723c */ /* 0x000fe20000001818 */
[----:B--2---:R-:W-:-:S04]  /*8950*/  FFMA.FTZ R2, R129, c[0x0][0x23c], -R5 ;  /* 0x00008f0081027a23 */ /* 0x004fc80000010805 */
[----:B------:R2:W4:Y:S03]  /*8960*/  MUFU.EX2 R21, R2 ;  /* 0x0000000200157308 */ /* 0x0005260000000800 */
[C---:B------:R-:W-:Y:S08]  /*8970*/  HMMA.16816.F32 R76, R8.reuse, R54, R76 ;  /* 0x00000036084c723c */ /* 0x040ff0000000184c */
[----:B------:R-:W-:Y:S01]  /*8980*/  HMMA.16816.F32 R92, R8, R38, R64 ;  /* 0x00000026085c723c */ /* 0x000fe20000001840 */
[----:B--2---:R-:W-:-:S07]  /*8990*/  FFMA.FTZ R2, R153, c[0x0][0x23c], -R3 ;  /* 0x00008f0099027a23 */ /* 0x004fce0000010803 */
[C---:B------:R-:W-:Y:S01]  /*89a0*/  HMMA.16816.F32 R24, R12.reuse, R54, R32 ;  /* 0x000000360c18723c */ /* 0x040fe20000001820 */
[----:B------:R2:W-:Y:S07]  /*89b0*/  MUFU.EX2 R4, R2 ;  /* 0x0000000200047308 */ /* 0x0005ee0000000800 */
[----:B------:R-:W-:Y:S07]  /*89c0*/  HMMA.16816.F32 R60, R12, R38, R44 ;  /* 0x000000260c3c723c */ /* 0x000fee000000182c */
[----:B------:R-:W-:Y:S01]  /*89d0*/  F2FP.PACK_AB R12, R134, R151 ;  /* 0x00000097860c723e */ /* 0x000fe200000000ff */
[----:B--2---:R-:W-:Y:S01]  /*89e0*/  FFMA.FTZ R2, R143, c[0x0][0x23c], -R3 ;  /* 0x00008f008f027a23 */ /* 0x004fe20000010803 */
[----:B---3--:R-:W-:-:S02]  /*89f0*/  F2FP.PACK_AB R13, R128, R7 ;  /* 0x00000007800d723e */ /* 0x008fc400000000ff */
[----:B------:R-:W-:Y:S01]  /*8a00*/  F2FP.PACK_AB R14, R135, R222 ;  /* 0x000000de870e723e */ /* 0x000fe200000000ff */
[----:B------:R2:W-:Y:S01]  /*8a10*/  MUFU.EX2 R223, R2 ;  /* 0x0000000200df7308 */ /* 0x0005e20000000800 */
[----:B----4-:R-:W-:-:S07]  /*8a20*/  F2FP.PACK_AB R15, R21, R22 ;  /* 0x00000016150f723e */ /* 0x010fce00000000ff */
[----:B-1----:R-:W-:Y:S01]  /*8a30*/  HMMA.16816.F32 R44, R12, R16, R84 ;  /* 0x000000100c2c723c */ /* 0x002fe20000001854 */
[----:B--2---:R-:W-:Y:S01]  /*8a40*/  FFMA.FTZ R2, R140, c[0x0][0x23c], -R3 ;  /* 0x00008f008c027a23 */ /* 0x004fe20000010803 */
[----:B------:R-:W-:-:S06]  /*8a50*/  MOV R140, R221 ;  /* 0x000000dd008c7202 */ /* 0x000fcc0000000f00 */
[----:B------:R-:W-:Y:S01]  /*8a60*/  HMMA.16816.F32 R32, R12, R18, R48 ;  /* 0x000000120c20723c */ /* 0x000fe20000001830 */
[----:B------:R1:W-:Y:S02]  /*8a70*/  MUFU.EX2 R221, R2 ;  /* 0x0000000200dd7308 */ /* 0x0003e40000000800 */
[----:B-1----:R-:W-:-:S06]  /*8a80*/  FFMA.FTZ R2, R131, c[0x0][0x23c], -R3 ;  /* 0x00008f0083027a23 */ /* 0x002fcc0000010803 */
        /* <DEDUP_REMOVED lines=10> */
[----:B--2---:R-:W-:Y:S01]  /*8b30*/  F2FP.PACK_AB R9, R153, R150 ;  /* 0x000000969909723e */ /* 0x004fe200000000ff */
[----:B------:R-:W-:-:S04]  /*8b40*/  IMAD.MOV.U32 R142, RZ, RZ, R232 ;  /* 0x000000ffff8e7224 */ /* 0x000fc800078e00e8 */
[----:B------:R1:W-:Y:S02]  /*8b50*/  MUFU.EX2 R220, R2 ;  /* 0x0000000200dc7308 */ /* 0x0003e40000000800 */
[----:B-1----:R-:W-:-:S06]  /*8b60*/  FFMA.FTZ R2, R130, c[0x0][0x23c], -R0 ;  /* 0x00008f0082027a23 */ /* 0x002fcc0000010800 */
[----:B------:R-:W1:Y:S02]  /*8b70*/  MUFU.EX2 R4, R2 ;  /* 0x0000000200047308 */ /* 0x000e640000000800 */
[----:B-1----:R-:W-:Y:S01]  /*8b80*/  F2FP.PACK_AB R11, R4, R220 ;  /* 0x000000dc040b723e */ /* 0x002fe200000000ff */
[----:B------:R-:W-:-:S05]  /*8b90*/  FFMA.FTZ R2, R174, c[0x0][0x23c], -R6 ;  /* 0x00008f00ae027a23 */ /* 0x000fca0000010806 */
[----:B------:R1:W-:Y:S01]  /*8ba0*/  MUFU.EX2 R174, R2 ;  /* 0x0000000200ae7308 */ /* 0x0003e20000000800 */
[C---:B------:R-:W-:Y:S07]  /*8bb0*/  HMMA.16816.F32 R56, R8.reuse, R16, R88 ;  /* 0x000000100838723c */ /* 0x040fee0000001858 */
[----:B------:R-:W-:Y:S01]  /*8bc0*/  MOV R91, R22 ;  /* 0x00000016005b7202 */ /* 0x000fe20000000f00 */
[----:B------:R-:W-:Y:S01]  /*8bd0*/  HMMA.16816.F32 R52, R8, R18, R80 ;  /* 0x000000120834723c */ /* 0x000fe20000001850 */
[----:B------:R-:W2:Y:S01]  /*8be0*/  LDSM.16.MT88.4 R16, [R219+0x9000] ;  /* 0x00900000db10783b */ /* 0x000ea20000004200 */
[----:B------:R-:W-:Y:S01]  /*8bf0*/  IMAD.MOV.U32 R90, RZ, RZ, R21 ;  /* 0x000000ffff5a7224 */ /* 0x000fe200078e0015 */
[----:B------:R-:W-:Y:S01]  /*8c00*/  MOV R89, R20 ;  /* 0x0000001400597202 */ /* 0x000fe20000000f00 */
[----:B------:R-:W-:Y:S01]  /*8c10*/  IMAD.MOV.U32 R88, RZ, RZ, R4 ;  /* 0x000000ffff587224 */ /* 0x000fe200078e0004 */
[----:B------:R-:W3:Y:S01]  /*8c20*/  LDSM.16.MT88.4 R20, [R217+0x9000] ;  /* 0x00900000d914783b */ /* 0x000ee20000004200 */
[----:B-1----:R-:W-:Y:S01]  /*8c30*/  FFMA.FTZ R2, R167, c[0x0][0x23c], -R6 ;  /* 0x00008f00a7027a23 */ /* 0x002fe20000010806 */
[----:B------:R-:W-:Y:S01]  /*8c40*/  MOV R83, R137 ;  /* 0x0000008900537202 */ /* 0x000fe20000000f00 */
[----:B------:R-:W-:-:S02]  /*8c50*/  IMAD.MOV.U32 R4, RZ, RZ, R136 ;  /* 0x000000ffff047224 */ /* 0x000fc400078e0088 */
[----:B------:R1:W4:Y:S02]  /*8c60*/  MUFU.EX2 R131, R2 ;  /* 0x0000000200837308 */ /* 0x0003240000000800 */
[----:B-1----:R-:W-:Y:S01]  /*8c70*/  FFMA.FTZ R2, R160, c[0x0][0x23c], -R6 ;  /* 0x00008f00a0027a23 */ /* 0x002fe20000010806 */
[----:B------:R-:W-:-:S05]  /*8c80*/  MOV R160, R88 ;  /* 0x0000005800a07202 */ /* 0x000fca0000000f00 */
[----:B------:R1:W-:Y:S01]  /*8c90*/  MUFU.EX2 R232, R2 ;  /* 0x0000000200e87308 */ /* 0x0003e20000000800 */
[----:B--2---:R-:W-:Y:S01]  /*8ca0*/  HMMA.16816.F32 R40, R12, R16, R100 ;  /* 0x000000100c28723c */ /* 0x004fe20000001864 */
[----:B-1----:R-:W-:-:S07]  /*8cb0*/  FFMA.FTZ R2, R155, c[0x0][0x23c], -R6 ;  /* 0x00008f009b027a23 */ /* 0x002fce0000010806 */
[C---:B------:R-:W-:Y:S01]  /*8cc0*/  HMMA.16816.F32 R36, R8.reuse, R16, R96 ;  /* 0x000000100824723c */ /* 0x040fe20000001860 */
[----:B------:R1:W-:Y:S07]  /*8cd0*/  MUFU.EX2 R74, R2 ;  /* 0x00000002004a7308 */ /* 0x0003ee0000000800 */
[-C--:B------:R-:W-:Y:S08]  /*8ce0*/  HMMA.16816.F32 R48, R8, R18.reuse, R76 ;  /* 0x000000120830723c */ /* 0x080ff0000000184c */
[----:B------:R-:W-:Y:S01]  /*8cf0*/  HMMA.16816.F32 R24, R12, R18, R24 ;  /* 0x000000120c18723c */ /* 0x000fe20000001818 */
[----:B------:R-:W2:Y:S01]  /*8d00*/  LDSM.16.MT88.4 R16, [R218+0x9000] ;  /* 0x00900000da10783b */ /* 0x000ea20000004200 */
[----:B-1----:R-:W-:-:S04]  /*8d10*/  FFMA.FTZ R2, R173, c[0x0][0x23c], -R5 ;  /* 0x00008f00ad027a23 */ /* 0x002fc80000010805 */
[----:B------:R1:W-:Y:S02]  /*8d20*/  MUFU.EX2 R133, R2 ;  /* 0x0000000200857308 */ /* 0x0003e40000000800 */
[-C--:B---3--:R-:W-:Y:S07]  /*8d30*/  HMMA.16816.F32 R76, R12, R20.reuse, R120 ;  /* 0x000000140c4c723c */ /* 0x088fee0000001878 */
[----:B------:R-:W-:Y:S01]  /*8d40*/  MOV R123, R7 ;  /* 0x00000007007b7202 */ /* 0x000fe20000000f00 */
[----:B------:R-:W-:Y:S01]  /*8d50*/  HMMA.16816.F32 R64, R8, R20, R116 ;  /* 0x000000140840723c */ /* 0x000fe20000001874 */
[----:B-1----:R-:W-:-:S07]  /*8d60*/  FFMA.FTZ R2, R163, c[0x0][0x23c], -R5 ;  /* 0x00008f00a3027a23 */ /* 0x002fce0000010805 */
[-C--:B------:R-:W-:Y:S01]  /*8d70*/  HMMA.16816.F32 R92, R8, R22.reuse, R92 ;  /* 0x00000016085c723c */ /* 0x080fe2000000185c */
[----:B------:R-:W-:Y:S01]  /*8d80*/  IMAD.MOV.U32 R163, RZ, RZ, R89 ;  /* 0x000000ffffa37224 */ /* 0x000fe200078e0059 */
[----:B------:R1:W3:Y:S06]  /*8d90*/  MUFU.EX2 R130, R2 ;  /* 0x0000000200827308 */ /* 0x0002ec0000000800 */
[C---:B------:R-:W-:Y:S01]  /*8da0*/  HMMA.16816.F32 R96, R12.reuse, R22, R60 ;  /* 0x000000160c60723c */ /* 0x040fe2000000183c */
[----:B------:R-:W-:Y:S07]  /*8db0*/  LDSM.16.MT88.4 R20, [R217+0x9800] ;  /* 0x00980000d914783b */ /* 0x000fee0000004200 */
[----:B--2---:R-:W-:Y:S01]  /*8dc0*/  HMMA.16816.F32 R84, R12, R18, R28 ;  /* 0x000000120c54723c */ /* 0x004fe2000000181c */
[----:B-1----:R-:W-:Y:S01]  /*8dd0*/  FFMA.FTZ R2, R161, c[0x0][0x23c], -R5 ;  /* 0x00008f00a1027a23 */ /* 0x002fe20000010805 */
[----:B------:R-:W-:-:S03]  /*8de0*/  MOV R161, R90 ;  /* 0x0000005a00a17202 */ /* 0x000fc60000000f00 */
[----:B------:R1:W-:Y:S03]  /*8df0*/  MUFU.EX2 R137, R2 ;  /* 0x0000000200897308 */ /* 0x0003e60000000800 */
[C---:B------:R-:W-:Y:S08]  /*8e00*/  HMMA.16816.F32 R108, R8.reuse, R16, R108 ;  /* 0x00000010086c723c */ /* 0x040ff0000000186c */
[----:B------:R-:W-:Y:S01]  /*8e10*/  HMMA.16816.F32 R104, R8, R18, R104 ;  /* 0x000000120868723c */ /* 0x000fe20000001868 */
[----:B-1----:R-:W-:-:S07]  /*8e20*/  FFMA.FTZ R2, R156, c[0x0][0x23c], -R5 ;  /* 0x00008f009c027a23 */ /* 0x002fce0000010805 */
[----:B------:R-:W-:Y:S01]  /*8e30*/  HMMA.16816.F32 R112, R12, R16, R112 ;  /* 0x000000100c70723c */ /* 0x000fe20000001870 */
[----:B------:R1:W2:Y:S01]  /*8e40*/  MUFU.EX2 R75, R2 ;  /* 0x00000002004b7308 */ /* 0x0002a20000000800 */
[----:B------:R-:W2:Y:S05]  /*8e50*/  LDSM.16.MT88.4 R16, [R216+0x9800] ;  /* 0x00980000d810783b */ /* 0x000eaa0000004200 */
[----:B----4-:R-:W-:Y:S02]  /*8e60*/  F2FP.PACK_AB R12, R131, R174 ;  /* 0x000000ae830c723e */ /* 0x010fe400000000ff */
[----:B---3--:R-:W-:Y:S02]  /*8e70*/  F2FP.PACK_AB R13, R130, R133 ;  /* 0x00000085820d723e */ /* 0x008fe400000000ff */
[----:B------:R-:W-:Y:S01]  /*8e80*/  F2FP.PACK_AB R14, R74, R232 ;  /* 0x000000e84a0e723e */ /* 0x000fe200000000ff */
[----:B-1----:R-:W-:Y:S01]  /*8e90*/  FFMA.FTZ R2, R175, c[0x0][0x23c], -R3 ;  /* 0x00008f00af027a23 */ /* 0x002fe20000010803 */
[----:B--2---:R-:W-:-:S03]  /*8ea0*/  F2FP.PACK_AB R15, R75, R137 ;  /* 0x000000894b0f723e */ /* 0x004fc600000000ff */
[----:B------:R1:W-:Y:S02]  /*8eb0*/  MUFU.EX2 R129, R2 ;  /* 0x0000000200817308 */ /* 0x0003e40000000800 */
[----:B-1----:R-:W-:-:S06]  /*8ec0*/  FFMA.FTZ R2, R165, c[0x0][0x23c], -R3 ;  /* 0x00008f00a5027a23 */ /* 0x002fcc0000010803 */
[----:B------:R1:W2:Y:S01]  /*8ed0*/  MUFU.EX2 R156, R2 ;  /* 0x00000002009c7308 */ /* 0x0002a20000000800 */
[----:B------:R-:W-:Y:S01]  /*8ee0*/  HMMA.16816.F32 R116, R12, R16, R44 ;  /* 0x000000100c74723c */ /* 0x000fe2000000182c */
[----:B-1----:R-:W-:Y:S01]  /*8ef0*/  FFMA.FTZ R2, R162, c[0x0][0x23c], -R3 ;  /* 0x00008f00a2027a23 */ /* 0x002fe20000010803 */
[----:B--2---:R-:W-:Y:S01]  /*8f00*/  F2FP.PACK_AB R8, R156, R129 ;  /* 0x000000819c08723e */ /* 0x004fe200000000ff */
[----:B------:R-:W-:-:S04]  /*8f10*/  IMAD.MOV.U32 R162, RZ, RZ, R91 ;  /* 0x000000ffffa27224 */ /* 0x000fc800078e005b */
[----:B------:R1:W-:Y:S02]  /*8f20*/  MUFU.EX2 R136, R2 ;  /* 0x0000000200887308 */ /* 0x0003e40000000800 */
[----:B-1----:R-:W-:Y:S01]  /*8f30*/  FFMA.FTZ R2, R158, c[0x0][0x23c], -R3 ;  /* 0x00008f009e027a23 */ /* 0x002fe20000010803 */
[----:B------:R-:W-:Y:S01]  /*8f40*/  MOV R158, R4 ;  /* 0x00000004009e7202 */ /* 0x000fe20000000f00 */
[----:B------:R-:W-:-:S04]  /*8f50*/  IMAD.MOV.U32 R4, RZ, RZ, R73 ;  /* 0x000000ffff047224 */ /* 0x000fc800078e0049 */
        /* <DEDUP_REMOVED lines=9> */
[----:B-1----:R-:W-:Y:S02]  /*8ff0*/  FFMA.FTZ R2, R157, c[0x0][0x23c], -R0 ;  /* 0x00008f009d027a23 */ /* 0x002fe40000010800 */
[----:B------:R-:W-:Y:S02]  /*9000*/  IMAD.MOV.U32 R157, RZ, RZ, R83 ;  /* 0x000000ffff9d7224 */ /* 0x000fe400078e0053 */
[----:B------:R-:W-:Y:S02]  /*9010*/  HMMA.16816.F32 R80, R12, R18, R32 ;  /* 0x000000120c50723c */ /* 0x000fe40000001820 */
[----:B------:R-:W1:Y:S02]  /*9020*/  MUFU.EX2 R2, R2 ;  /* 0x0000000200027308 */ /* 0x000e640000000800 */
[----:B-1----:R-:W-:-:S07]  /*9030*/  F2FP.PACK_AB R11, R2, R7 ;  /* 0x00000007020b723e */ /* 0x002fce00000000ff */
[C---:B------:R-:W-:Y:S08]  /*9040*/  HMMA.16816.F32 R100, R8.reuse, R16, R56 ;  /* 0x000000100864723c */ /* 0x040ff00000001838 */
[C---:B------:R-:W-:Y:S01]  /*9050*/  HMMA.16816.F32 R88, R8.reuse, R18, R52 ;  /* 0x000000120858723c */ /* 0x040fe20000001834 */
[----:B------:R-:W1:Y:S07]  /*9060*/  LDSM.16.MT88.4 R16, [R219+0x9800] ;  /* 0x00980000db10783b */ /* 0x000e6e0000004200 */
[----:B------:R-:W-:Y:S08]  /*9070*/  HMMA.16816.F32 R32, R8, R20, R64 ;  /* 0x000000140820723c */ /* 0x000ff00000001840 */
[-C--:B-1----:R-:W-:Y:S08]  /*9080*/  HMMA.16816.F32 R44, R12, R16.reuse, R40 ;  /* 0x000000100c2c723c */ /* 0x082ff00000001828 */
[C---:B------:R-:W-:Y:S08]  /*9090*/  HMMA.16816.F32 R40, R8.reuse, R16, R36 ;  /* 0x000000100828723c */ /* 0x040ff00000001824 */
[-C--:B------:R-:W-:Y:S07]  /*90a0*/  HMMA.16816.F32 R36, R8, R18.reuse, R48 ;  /* 0x000000120824723c */ /* 0x080fee0000001830 */
[----:B------:R-:W-:Y:S01]  /*90b0*/  MOV R51, R123 ;  /* 0x0000007b00337202 */ /* 0x000fe20000000f00 */
[----:B------:R-:W-:Y:S01]  /*90c0*/  HMMA.16816.F32 R24, R12, R18, R24 ;  /* 0x000000120c18723c */ /* 0x000fe20000001818 */
[----:B------:R-:W1:Y:S01]  /*90d0*/  LDSM.16.MT88.4 R16, [R218+0x9800] ;  /* 0x00980000da10783b */ /* 0x000e620000004200 */
[----:B------:R-:W-:Y:S01]  /*90e0*/  IMAD.MOV.U32 R50, RZ, RZ, R154 ;  /* 0x000000ffff327224 */ /* 0x000fe200078e009a */
[----:B------:R-:W-:Y:S01]  /*90f0*/  MOV R49, R134 ;  /* 0x0000008600317202 */ /* 0x000fe20000000f00 */
[----:B------:R-:W-:-:S02]  /*9100*/  FFMA.FTZ R134, R166, c[0x0][0x23c], -R6 ;  /* 0x00008f00a6867a23 */ /* 0x000fc40000010806 */
[----:B------:R-:W-:Y:S02]  /*9110*/  IMAD.MOV.U32 R48, RZ, RZ, R128 ;  /* 0x000000ffff307224 */ /* 0x000fe400078e0080 */
[----:B------:R-:W-:Y:S01]  /*9120*/  HMMA.16816.F32 R120, R12, R20, R76 ;  /* 0x000000140c78723c */ /* 0x000fe2000000184c */
[----:B------:R-:W-:-:S06]  /*9130*/  FFMA.FTZ R128, R189, c[0x0][0x23c], -R6 ;  /* 0x00008f00bd807a23 */ /* 0x000fcc0000010806 */
[----:B------:R-:W-:Y:S01]  /*9140*/  MOV R21, R2 ;  /* 0x0000000200157202 */ /* 0x000fe20000000f00 */
[----:B------:R-:W-:Y:S01]  /*9150*/  FFMA.FTZ R2, R210, c[0x0][0x23c], -R6 ;  /* 0x00008f00d2027a23 */ /* 0x000fe20000010806 */
[-C--:B------:R-:W-:Y:S01]  /*9160*/  HMMA.16816.F32 R76, R12, R22.reuse, R96 ;  /* 0x000000160c4c723c */ /* 0x080fe20000001860 */
[----:B------:R-:W-:Y:S02]  /*9170*/  IMAD.MOV.U32 R20, RZ, RZ, R28 ;  /* 0x000000ffff147224 */ /* 0x000fe400078e001c */
[----:B------:R2:W-:Y:S03]  /*9180*/  MUFU.EX2 R172, R2 ;  /* 0x0000000200ac7308 */ /* 0x0005e60000000800 */
[----:B------:R-:W-:Y:S01]  /*9190*/  MOV R189, R20 ;  /* 0x0000001400bd7202 */ /* 0x000fe20000000f00 */
[----:B------:R-:W-:Y:S01]  /*91a0*/  IMAD.MOV.U32 R97, RZ, RZ, R136 ;  /* 0x000000ffff617224 */ /* 0x000fe200078e0088 */
[----:B------:R-:W-:Y:S01]  /*91b0*/  HMMA.16816.F32 R28, R8, R22, R92 ;  /* 0x00000016081c723c */ /* 0x000fe2000000185c */
[----:B------:R-:W-:-:S02]  /*91c0*/  MOV R99, R138 ;  /* 0x0000008a00637202 */ /* 0x000fc40000000f00 */
[----:B------:R-:W-:-:S04]  /*91d0*/  MOV R98, R137 ;  /* 0x0000008900627202 */ /* 0x000fc80000000f00 */
[----:B------:R-:W-:Y:S01]  /*91e0*/  IMAD.MOV.U32 R94, RZ, RZ, R74 ;  /* 0x000000ffff5e7224 */ /* 0x000fe200078e004a */
[----:B------:R-:W-:Y:S01]  /*91f0*/  MOV R95, R75 ;  /* 0x0000004b005f7202 */ /* 0x000fe20000000f00 */
[--C-:B------:R-:W-:Y:S02]  /*9200*/  FFMA.FTZ R74, R181, c[0x0][0x23c], -R6.reuse ;  /* 0x00008f00b54a7a23 */ /* 0x100fe40000010806 */
[--C-:B--2---:R-:W-:Y:S02]  /*9210*/  FFMA.FTZ R2, R208, c[0x0][0x23c], -R6.reuse ;  /* 0x00008f00d0027a23 */ /* 0x104fe40000010806 */
[----:B------:R-:W-:Y:S01]  /*9220*/  FFMA.FTZ R75, R188, c[0x0][0x23c], -R6 ;  /* 0x00008f00bc4b7a23 */ /* 0x000fe20000010806 */
[----:B------:R-:W-:Y:S01]  /*9230*/  MOV R188, R95 ;  /* 0x0000005f00bc7202 */ /* 0x000fe20000000f00 */
[----:B------:R-:W-:Y:S01]  /*9240*/  IMAD.MOV.U32 R208, RZ, RZ, R94 ;  /* 0x000000ffffd07224 */ /* 0x000fe200078e005e */
[----:B-1----:R-:W-:Y:S01]  /*9250*/  HMMA.16816.F32 R60, R8, R16, R108 ;  /* 0x00000010083c723c */ /* 0x002fe2000000186c */
[----:B------:R1:W2:Y:S01]  /*9260*/  MUFU.EX2 R111, R2 ;  /* 0x00000002006f7308 */ /* 0x0002a20000000800 */
[----:B------:R-:W-:Y:S01]  /*9270*/  MOV R95, R149 ;  /* 0x00000095005f7202 */ /* 0x000fe20000000f00 */
[--C-:B------:R-:W-:Y:S01]  /*9280*/  FFMA.FTZ R149, R125, c[0x0][0x23c], -R6.reuse ;  /* 0x00008f007d957a23 */ /* 0x100fe20000010806 */
[----:B------:R-:W-:Y:S01]  /*9290*/  MOV R94, R140 ;  /* 0x0000008c005e7202 */ /* 0x000fe20000000f00 */
[----:B------:R-:W-:-:S02]  /*92a0*/  FFMA.FTZ R140, R127, c[0x0][0x23c], -R6 ;  /* 0x00008f007f8c7a23 */ /* 0x000fc40000010806 */
[----:B------:R-:W-:Y:S01]  /*92b0*/  MOV R109, R252 ;  /* 0x000000fc006d7202 */ /* 0x000fe20000000f00 */
[----:B------:R-:W-:Y:S01]  /*92c0*/  HMMA.16816.F32 R56, R8, R18, R104 ;  /* 0x000000120838723c */ /* 0x000fe20000001868 */
[----:B------:R-:W-:-:S07]  /*92d0*/  IMAD.MOV.U32 R108, RZ, RZ, R139 ;  /* 0x000000ffff6c7224 */ /* 0x000fce00078e008b */
[----:B------:R-:W-:Y:S01]  /*92e0*/  HMMA.16816.F32 R64, R12, R16, R112 ;  /* 0x000000100c40723c */ /* 0x000fe20000001870 */
[----:B-1----:R-:W-:-:S04]  /*92f0*/  FFMA.FTZ R2, R192, c[0x0][0x23c], -R6 ;  /* 0x00008f00c0027a23 */ /* 0x002fc80000010806 */
[----:B------:R1:W-:Y:S03]  /*9300*/  MUFU.EX2 R154, R2 ;  /* 0x00000002009a7308 */ /* 0x0003e60000000800 */
[----:B------:R-:W-:Y:S01]  /*9310*/  HMMA.16816.F32 R52, R12, R18, R84 ;  /* 0x000000120c34723c */ /* 0x000fe20000001854 */
[----:B------:R-:W3:Y:S06]  /*9320*/  LDSM.16.MT88.4 R16, [R216+0xa000] ;  /* 0x00a00000d810783b */ /* 0x000eec0000004200 */
[----:B--2---:R-:W-:Y:S01]  /*9330*/  F2FP.PACK_AB R12, R111, R172 ;  /* 0x000000ac6f0c723e */ /* 0x004fe200000000ff */
[----:B-1----:R-:W-:Y:S01]  /*9340*/  FFMA.FTZ R2, R182, c[0x0][0x23c], -R6 ;  /* 0x00008f00b6027a23 */ /* 0x002fe20000010806 */
[----:B------:R-:W-:-:S03]  /*9350*/  MOV R182, R51 ;  /* 0x0000003300b67202 */ /* 0x000fc60000000f00 */
[----:B------:R1:W2:Y:S02]  /*9360*/  MUFU.EX2 R180, R2 ;  /* 0x0000000200b47308 */ /* 0x0002a40000000800 */
[----:B-1----:R-:W-:Y:S01]  /*9370*/  FFMA.FTZ R2, R209, c[0x0][0x23c], -R5 ;  /* 0x00008f00d1027a23 */ /* 0x002fe20000010805 */
[----:B--2---:R-:W-:-:S05]  /*9380*/  F2FP.PACK_AB R14, R180, R154 ;  /* 0x0000009ab40e723e */ /* 0x004fca00000000ff */
[----:B------:R1:W-:Y:S02]  /*9390*/  MUFU.EX2 R175, R2 ;  /* 0x0000000200af7308 */ /* 0x0003e40000000800 */
[----:B-1----:R-:W-:Y:S02]  /*93a0*/  FFMA.FTZ R2, R195, c[0x0][0x23c], -R5 ;  /* 0x00008f00c3027a23 */ /* 0x002fe40000010805 */
[----:B------:R-:W-:-:S04]  /*93b0*/  IMAD.MOV.U32 R195, RZ, RZ, R50 ;  /* 0x000000ffffc37224 */ /* 0x000fc800078e0032 */
[----:B------:R1:W2:Y:S02]  /*93c0*/  MUFU.EX2 R92, R2 ;  /* 0x00000002005c7308 */ /* 0x0002a40000000800 */
[----:B-1----:R-:W-:Y:S01]  /*93d0*/  FFMA.FTZ R2, R193, c[0x0][0x23c], -R5 ;  /* 0x00008f00c1027a23 */ /* 0x002fe20000010805 */
[----:B--2---:R-:W-:Y:S02]  /*93e0*/  MOV R166, R92 ;  /* 0x0000005c00a67202 */ /* 0x004fe40000000f00 */
[----:B------:R-:W-:-:S03]  /*93f0*/  MOV R92, R148 ;  /* 0x00000094005c7202 */ /* 0x000fc60000000f00 */
[----:B------:R1:W-:Y:S01]  /*9400*/  MUFU.EX2 R167, R2 ;  /* 0x0000000200a77308 */ /* 0x0003e20000000800 */
[----:B------:R-:W-:Y:S01]  /*9410*/  F2FP.PACK_AB R13, R166, R175 ;  /* 0x000000afa60d723e */ /* 0x000fe200000000ff */
[----:B------:R-:W-:Y:S01]  /*9420*/  FFMA.FTZ R148, R126, c[0x0][0x23c], -R6 ;  /* 0x00008f007e947a23 */ /* 0x000fe20000010806 */
[----:B------:R-:W-:Y:S01]  /*9430*/  MOV R193, R49 ;  /* 0x0000003100c17202 */ /* 0x000fe20000000f00 */
[----:B-1----:R-:W-:Y:S01]  /*9440*/  FFMA.FTZ R2, R183, c[0x0][0x23c], -R5 ;  /* 0x00008f00b7027a23 */ /* 0x002fe20000010805 */
[----:B------:R-:W-:-:S03]  /*9450*/  MOV R183, R48 ;  /* 0x0000003000b77202 */ /* 0x000fc60000000f00 */
[----:B------:R1:W2:Y:S02]  /*9460*/  MUFU.EX2 R164, R2 ;  /* 0x0000000200a47308 */ /* 0x0002a40000000800 */
[----:B-1----:R-:W-:Y:S01]  /*9470*/  FFMA.FTZ R2, R212, c[0x0][0x23c], -R3 ;  /* 0x00008f00d4027a23 */ /* 0x002fe20000010803 */
[----:B--2---:R-:W-:-:S05]  /*9480*/  F2FP.PACK_AB R15, R164, R167 ;  /* 0x000000a7a40f723e */ /* 0x004fca00000000ff */
[----:B------:R1:W-:Y:S02]  /*9490*/  MUFU.EX2 R173, R2 ;  /* 0x0000000200ad7308 */ /* 0x0003e40000000800 */
[----:B---3--:R-:W-:Y:S01]  /*94a0*/  HMMA.16816.F32 R136, R12, R16, R116 ;  /* 0x000000100c88723c */ /* 0x008fe20000001874 */
[----:B-1----:R-:W-:Y:S02]  /*94b0*/  FFMA.FTZ R2, R204, c[0x0][0x23c], -R3 ;  /* 0x00008f00cc027a23 */ /* 0x002fe40000010803 */
[----:B------:R-:W-:-:S03]  /*94c0*/  IMAD.MOV.U32 R204, RZ, RZ, R143 ;  /* 0x000000ffffcc7224 */ /* 0x000fc600078e008f */
[----:B------:R1:W2:Y:S01]  /*94d0*/  MUFU.EX2 R93, R2 ;  /* 0x00000002005d7308 */ /* 0x0002a20000000800 */
[----:B------:R-:W-:Y:S02]  /*94e0*/  FFMA.FTZ R143, R196, c[0x0][0x23c], -R5 ;  /* 0x00008f00c48f7a23 */ /* 0x000fe40000010805 */
[----:B-1----:R-:W-:Y:S01]  /*94f0*/  FFMA.FTZ R2, R194, c[0x0][0x23c], -R3 ;  /* 0x00008f00c2027a23 */ /* 0x002fe20000010803 */
[----:B--2---:R-:W-:Y:S01]  /*9500*/  MOV R181, R93 ;  /* 0x0000005d00b57202 */ /* 0x004fe20000000f00 */
[----:B------:R-:W-:-:S03]  /*9510*/  IMAD.MOV.U32 R93, RZ, RZ, R141 ;  /* 0x000000ffff5d7224 */ /* 0x000fc600078e008d */
[----:B------:R1:W-:Y:S01]  /*9520*/  MUFU.EX2 R155, R2 ;  /* 0x00000002009b7308 */ /* 0x0003e20000000800 */
[----:B------:R-:W-:Y:S01]  /*9530*/  F2FP.PACK_AB R8, R181, R173 ;  /* 0x000000adb508723e */ /* 0x000fe200000000ff */
[----:B------:R-:W-:Y:S02]  /*9540*/  FFMA.FTZ R141, R124, c[0x0][0x23c], -R6 ;  /* 0x00008f007c8d7a23 */ /* 0x000fe40000010806 */
[----:B------:R-:W-:Y:S01]  /*9550*/  HMMA.16816.F32 R124, R12, R18, R80 ;  /* 0x000000120c7c723c */ /* 0x000fe20000001850 */
[----:B-1----:R-:W-:Y:S02]  /*9560*/  FFMA.FTZ R2, R190, c[0x0][0x23c], -R3 ;  /* 0x00008f00be027a23 */ /* 0x002fe40000010803 */
[----:B------:R-:W-:Y:S02]  /*9570*/  IMAD.MOV.U32 R190, RZ, RZ, R21 ;  /* 0x000000ffffbe7224 */ /* 0x000fe400078e0015 */
[----:B------:R1:W2:Y:S01]  /*9580*/  MUFU.EX2 R192, R2 ;  /* 0x0000000200c07308 */ /* 0x0002a20000000800 */
[----:B------:R-:W3:Y:S01]  /*9590*/  LDSM.16.MT88.4 R20, [R217+0xa000] ;  /* 0x00a00000d914783b */ /* 0x000ee20000004200 */
[----:B-1----:R-:W-:Y:S01]  /*95a0*/  FFMA.FTZ R2, R211, c[0x0][0x23c], -R0 ;  /* 0x00008f00d3027a23 */ /* 0x002fe20000010800 */
[----:B--2---:R-:W-:-:S05]  /*95b0*/  F2FP.PACK_AB R10, R192, R155 ;  /* 0x0000009bc00a723e */ /* 0x004fca00000000ff */
[----:B------:R1:W-:Y:S02]  /*95c0*/  MUFU.EX2 R110, R2 ;  /* 0x00000002006e7308 */ /* 0x0003e40000000800 */
[--C-:B-1----:R-:W-:Y:S01]  /*95d0*/  FFMA.FTZ R2, R205, c[0x0][0x23c], -R0.reuse ;  /* 0x00008f00cd027a23 */ /* 0x102fe20000010800 */
[----:B------:R-:W-:Y:S01]  /*95e0*/  MOV R205, R131 ;  /* 0x0000008300cd7202 */ /* 0x000fe20000000f00 */
[----:B------:R-:W-:-:S04]  /*95f0*/  FFMA.FTZ R131, R179, c[0x0][0x23c], -R0 ;  /* 0x00008f00b3837a23 */ /* 0x000fc80000010800 */
[----:B------:R1:W2:Y:S02]  /*9600*/  MUFU.EX2 R194, R2 ;  /* 0x0000000200c27308 */ /* 0x0002a40000000800 */
[----:B-1----:R-:W-:Y:S01]  /*9610*/  FFMA.FTZ R2, R200, c[0x0][0x23c], -R0 ;  /* 0x00008f00c8027a23 */ /* 0x002fe20000010800 */
[----:B--2---:R-:W-:Y:S02]  /*9620*/  F2FP.PACK_AB R9, R194, R110 ;  /* 0x0000006ec209723e */ /* 0x004fe400000000ff */
[----:B------:R-:W-:-:S03]  /*9630*/  MOV R200, R130 ;  /* 0x0000008200c87202 */ /* 0x000fc60000000f00 */
[----:B------:R1:W-:Y:S01]  /*9640*/  MUFU.EX2 R165, R2 ;  /* 0x0000000200a57308 */ /* 0x0003e20000000800 */
[--C-:B------:R-:W-:Y:S02]  /*9650*/  FFMA.FTZ R130, R202, c[0x0][0x23c], -R0.reuse ;  /* 0x00008f00ca827a23 */ /* 0x100fe40000010800 */
[----:B-1----:R-:W-:Y:S01]  /*9660*/  FFMA.FTZ R2, R191, c[0x0][0x23c], -R0 ;  /* 0x00008f00bf027a23 */ /* 0x002fe20000010800 */
[----:B------:R-:W-:Y:S01]  /*9670*/  MOV R191, R157 ;  /* 0x0000009d00bf7202 */ /* 0x000fe20000000f00 */
[----:B------:R-:W-:-:S03]  /*9680*/  IMAD.MOV.U32 R157, RZ, RZ, R142 ;  /* 0x000000ffff9d7224 */ /* 0x000fc600078e008e */
[----:B------:R-:W1:Y:S01]  /*9690*/  MUFU.EX2 R252, R2 ;  /* 0x0000000200fc7308 */ /* 0x000e620000000800 */
[----:B------:R-:W-:Y:S02]  /*96a0*/  FFMA.FTZ R142, R68, c[0x0][0x23c], -R6 ;  /* 0x00008f00448e7a23 */ /* 0x000fe40000010806 */
[----:B------:R-:W-:Y:S02]  /*96b0*/  IMAD.MOV.U32 R6, RZ, RZ, R156 ;  /* 0x000000ffff067224 */ /* 0x000fe400078e009c */
[--C-:B------:R-:W-:Y:S02]  /*96c0*/  FFMA.FTZ R156, R178, c[0x0][0x23c], -R5.reuse ;  /* 0x00008f00b29c7a23 */ /* 0x100fe40000010805 */
[----:B------:R-:W-:Y:S01]  /*96d0*/  FFMA.FTZ R68, R147, c[0x0][0x23c], -R5 ;  /* 0x00008f0093447a23 */ /* 0x000fe20000010805 */
[----:B-1----:R-:W-:Y:S01]  /*96e0*/  F2FP.PACK_AB R11, R252, R165 ;  /* 0x000000a5fc0b723e */ /* 0x002fe200000000ff */
[----:B------:R-:W-:-:S04]  /*96f0*/  FFMA.FTZ R2, R248, c[0x0][0x23c], -R3 ;  /* 0x00008f00f8027a23 */ /* 0x000fc80000010803 */
[----:B------:R1:W-:Y:S02]  /*9700*/  MUFU.EX2 R248, R2 ;  /* 0x0000000200f87308 */ /* 0x0003e40000000800 */
[C---:B------:R-:W-:Y:S08]  /*9710*/  HMMA.16816.F32 R104, R8.reuse, R16, R100 ;  /* 0x000000100868723c */ /* 0x040ff00000001864 */
[----:B------:R-:W-:Y:S01]  /*9720*/  HMMA.16816.F32 R100, R8, R18, R88 ;  /* 0x000000120864723c */ /* 0x000fe20000001858 */
[----:B------:R-:W2:Y:S01]  /*9730*/  LDSM.16.MT88.4 R16, [R219+0xa000] ;  /* 0x00a00000db10783b */ /* 0x000ea20000004200 */
[----:B-1----:R-:W-:-:S06]  /*9740*/  FFMA.FTZ R2, R215, c[0x0][0x23c], -R3 ;  /* 0x00008f00d7027a23 */ /* 0x002fcc0000010803 */
[----:B---3--:R-:W-:Y:S07]  /*9750*/  HMMA.16816.F32 R48, R8, R20, R32 ;  /* 0x000000140830723c */ /* 0x008fee0000001820 */
[----:B------:R-:W-:Y:S01]  /*9760*/  MOV R35, R93 ;  /* 0x0000005d00237202 */ /* 0x000fe20000000f00 */
[----:B------:R-:W-:Y:S02]  /*9770*/  IMAD.MOV.U32 R34, RZ, RZ, R95 ;  /* 0x000000ffff227224 */ /* 0x000fe400078e005f */
[----:B------:R-:W-:-:S02]  /*9780*/  FFMA.FTZ R33, R207, c[0x0][0x23c], -R3 ;  /* 0x00008f00cf217a23 */ /* 0x000fc40000010803 */
[----:B------:R-:W-:Y:S01]  /*9790*/  FFMA.FTZ R32, R199, c[0x0][0x23c], -R3 ;  /* 0x00008f00c7207a23 */ /* 0x000fe20000010803 */
[-C--:B--2---:R-:W-:Y:S08]  /*97a0*/  HMMA.16816.F32 R116, R12, R16.reuse, R44 ;  /* 0x000000100c74723c */ /* 0x084ff0000000182c */
[C---:B------:R-:W-:Y:S08]  /*97b0*/  HMMA.16816.F32 R84, R8.reuse, R16, R40 ;  /* 0x000000100854723c */ /* 0x040ff00000001828 */
[-C--:B------:R-:W-:Y:S08]  /*97c0*/  HMMA.16816.F32 R80, R8, R18.reuse, R36 ;  /* 0x000000120850723c */ /* 0x080ff00000001824 */
[----:B------:R-:W-:Y:S01]  /*97d0*/  HMMA.16816.F32 R112, R12, R18, R24 ;  /* 0x000000120c70723c */ /* 0x000fe20000001818 */
[----:B------:R-:W1:Y:S06]  /*97e0*/  LDSM.16.MT88.4 R16, [R218+0xa000] ;  /* 0x00a00000da10783b */ /* 0x000e6c0000004200 */
[----:B------:R-:W-:Y:S01]  /*97f0*/  FFMA.FTZ R27, R214, c[0x0][0x23c], -R5 ;  /* 0x00008f00d61b7a23 */ /* 0x000fe20000010805 */
[----:B------:R-:W-:Y:S01]  /*9800*/  HMMA.16816.F32 R44, R8, R22, R28 ;  /* 0x00000016082c723c */ /* 0x000fe2000000181c */
[----:B------:R2:W-:Y:S01]  /*9810*/  MUFU.EX2 R214, R2 ;  /* 0x0000000200d67308 */ /* 0x0005e20000000800 */
[----:B------:R-:W-:-:S02]  /*9820*/  FFMA.FTZ R25, R213, c[0x0][0x23c], -R0 ;  /* 0x00008f00d5197a23 */ /* 0x000fc40000010800 */
[----:B------:R-:W-:Y:S02]  /*9830*/  FFMA.FTZ R24, R203, c[0x0][0x23c], -R0 ;  /* 0x00008f00cb187a23 */ /* 0x000fe40000010800 */
[----:B------:R-:W-:Y:S02]  /*9840*/  FFMA.FTZ R26, R206, c[0x0][0x23c], -R5 ;  /* 0x00008f00ce1a7a23 */ /* 0x000fe40000010805 */
[--C-:B------:R-:W-:Y:S02]  /*9850*/  FFMA.FTZ R31, R184, c[0x0][0x23c], -R3.reuse ;  /* 0x00008f00b81f7a23 */ /* 0x100fe40000010803 */
[----:B------:R-:W-:Y:S02]  /*9860*/  FFMA.FTZ R30, R170, c[0x0][0x23c], -R3 ;  /* 0x00008f00aa1e7a23 */ /* 0x000fe40000010803 */
[--C-:B------:R-:W-:Y:S02]  /*9870*/  FFMA.FTZ R29, R249, c[0x0][0x23c], -R5.reuse ;  /* 0x00008f00f91d7a23 */ /* 0x100fe40000010805 */
[----:B------:R-:W-:-:S02]  /*9880*/  FFMA.FTZ R28, R245, c[0x0][0x23c], -R5 ;  /* 0x00008f00f51c7a23 */ /* 0x000fc40000010805 */
[----:B--2---:R-:W-:-:S04]  /*9890*/  FFMA.FTZ R2, R234, c[0x0][0x23c], -R3 ;  /* 0x00008f00ea027a23 */ /* 0x004fc80000010803 */
[----:B------:R2:W-:Y:S01]  /*98a0*/  MUFU.EX2 R212, R2 ;  /* 0x0000000200d47308 */ /* 0x0005e20000000800 */
[----:B-1----:R-:W-:Y:S01]  /*98b0*/  HMMA.16816.F32 R40, R8, R16, R60 ;  /* 0x000000100828723c */ /* 0x002fe2000000183c */
[----:B--2---:R-:W-:-:S06]  /*98c0*/  FFMA.FTZ R2, R244, c[0x0][0x23c], -R3 ;  /* 0x00008f00f4027a23 */ /* 0x004fcc0000010803 */
[----:B------:R-:W-:Y:S01]  /*98d0*/  MOV R63, R97 ;  /* 0x00000061003f7202 */ /* 0x000fe20000000f00 */
[----:B------:R-:W-:Y:S01]  /*98e0*/  HMMA.16816.F32 R36, R8, R18, R56 ;  /* 0x000000120824723c */ /* 0x000fe20000001838 */
[----:B------:R-:W-:Y:S01]  /*98f0*/  MOV R62, R98 ;  /* 0x00000062003e7202 */ /* 0x000fe20000000f00 */
[----:B------:R-:W-:Y:S01]  /*9900*/  IMAD.MOV.U32 R61, RZ, RZ, R99 ;  /* 0x000000ffff3d7224 */ /* 0x000fe200078e0063 */
[----:B------:R1:W-:Y:S01]  /*9910*/  MUFU.EX2 R211, R2 ;  /* 0x0000000200d37308 */ /* 0x0003e20000000800 */
[----:B------:R-:W-:Y:S02]  /*9920*/  MOV R60, R108 ;  /* 0x0000006c003c7202 */ /* 0x000fe40000000f00 */
[----:B------:R-:W-:Y:S01]  /*9930*/  MOV R108, R129 ;  /* 0x00000081006c7202 */ /* 0x000fe20000000f00 */
[----:B------:R-:W-:Y:S01]  /*9940*/  IMAD.MOV.U32 R10, RZ, RZ, R92 ;  /* 0x000000ffff0a7224 */ /* 0x000fe200078e005c */
[----:B------:R-:W-:Y:S01]  /*9950*/  MOV R9, R94 ;  /* 0x0000005e00097202 */ /* 0x000fe20000000f00 */
[C---:B------:R-:W-:Y:S01]  /*9960*/  HMMA.16816.F32 R96, R12.reuse, R20, R120 ;  /* 0x000000140c60723c */ /* 0x040fe20000001878 */
[----:B------:R-:W-:Y:S01]  /*9970*/  MOV R11, R109 ;  /* 0x0000006d000b7202 */ /* 0x000fe20000000f00 */
[----:B------:R-:W-:Y:S01]  /*9980*/  FFMA.FTZ R129, R168, c[0x0][0x23c], -R3 ;  /* 0x00008f00a8817a23 */ /* 0x000fe20000010803 */
[----:B------:R-:W-:Y:S01]  /*9990*/  MOV R109, R133 ;  /* 0x00000085006d7202 */ /* 0x000fe20000000f00 */
[--C-:B------:R-:W-:Y:S01]  /*99a0*/  FFMA.FTZ R56, R186, c[0x0][0x23c], -R0.reuse ;  /* 0x00008f00ba387a23 */ /* 0x100fe20000010800 */
[----:B------:R-:W-:Y:S01]  /*99b0*/  MOV R8, R157 ;  /* 0x0000009d00087202 */ /* 0x000fe20000000f00 */
[----:B------:R-:W-:Y:S01]  /*99c0*/  FFMA.FTZ R57, R177, c[0x0][0x23c], -R0 ;  /* 0x00008f00b1397a23 */ /* 0x000fe20000010800 */
[----:B------:R-:W-:Y:S01]  /*99d0*/  MOV R21, R158 ;  /* 0x0000009e00157202 */ /* 0x000fe20000000f00 */
[----:B------:R-:W-:Y:S01]  /*99e0*/  HMMA.16816.F32 R92, R12, R22, R76 ;  /* 0x000000160c5c723c */ /* 0x000fe2000000184c */
[----:B------:R-:W-:-:S02]  /*99f0*/  IMAD.MOV.U32 R20, RZ, RZ, R4 ;  /* 0x000000ffff147224 */ /* 0x000fc400078e0004 */
[--C-:B-1----:R-:W-:Y:S02]  /*9a00*/  FFMA.FTZ R2, R251, c[0x0][0x23c], -R0.reuse ;  /* 0x00008f00fb027a23 */ /* 0x102fe40000010800 */
[--C-:B------:R-:W-:Y:S02]  /*9a10*/  FFMA.FTZ R121, R198, c[0x0][0x23c], -R3.reuse ;  /* 0x00008f00c6797a23 */ /* 0x100fe40000010803 */
[----:B------:R-:W-:Y:S01]  /*9a20*/  MOV R79, R132 ;  /* 0x00000084004f7202 */ /* 0x000fe20000000f00 */
[--C-:B------:R-:W-:Y:S01]  /*9a30*/  FFMA.FTZ R122, R185, c[0x0][0x23c], -R3.reuse ;  /* 0x00008f00b97a7a23 */ /* 0x100fe20000010803 */
[----:B------:R1:W-:Y:S01]  /*9a40*/  MUFU.EX2 R210, R2 ;  /* 0x0000000200d27308 */ /* 0x0003e20000000800 */
[----:B------:R-:W-:Y:S01]  /*9a50*/  FFMA.FTZ R123, R169, c[0x0][0x23c], -R3 ;  /* 0x00008f00a97b7a23 */ /* 0x000fe20000010803 */
[C---:B------:R-:W-:Y:S01]  /*9a60*/  HMMA.16816.F32 R88, R12.reuse, R16, R64 ;  /* 0x000000100c58723c */ /* 0x040fe20000001840 */
[--C-:B------:R-:W-:Y:S01]  /*9a70*/  FFMA.FTZ R3, R250, c[0x0][0x23c], -R0.reuse ;  /* 0x00008f00fa037a23 */ /* 0x100fe20000010800 */
[----:B------:R-:W-:Y:S01]  /*9a80*/  MOV R78, R61 ;  /* 0x0000003d004e7202 */ /* 0x000fe20000000f00 */
[--C-:B------:R-:W-:Y:S01]  /*9a90*/  FFMA.FTZ R4, R246, c[0x0][0x23c], -R0.reuse ;  /* 0x00008f00f6047a23 */ /* 0x100fe20000010800 */
[----:B------:R-:W-:Y:S01]  /*9aa0*/  MOV R61, R191 ;  /* 0x000000bf003d7202 */ /* 0x000fe20000000f00 */
[--C-:B------:R-:W-:Y:S01]  /*9ab0*/  FFMA.FTZ R132, R176, c[0x0][0x23c], -R0.reuse ;  /* 0x00008f00b0847a23 */ /* 0x100fe20000010800 */
[----:B------:R-:W2:Y:S01]  /*9ac0*/  MUFU.EX2 R209, R3 ;  /* 0x0000000300d17308 */ /* 0x000ea20000000800 */
[----:B------:R-:W-:Y:S01]  /*9ad0*/  FFMA.FTZ R133, R171, c[0x0][0x23c], -R0 ;  /* 0x00008f00ab857a23 */ /* 0x000fe20000010800 */
[----:B------:R-:W-:Y:S01]  /*9ae0*/  MOV R65, R21 ;  /* 0x0000001500417202 */ /* 0x000fe20000000f00 */
[----:B------:R-:W-:Y:S01]  /*9af0*/  HMMA.16816.F32 R52, R12, R18, R52 ;  /* 0x000000120c34723c */ /* 0x000fe20000001834 */
[----:B------:R-:W-:Y:S01]  /*9b00*/  LDSM.16.MT88.4 R16, [R219+0xa800] ;  /* 0x00a80000db10783b */ /* 0x000fe20000004200 */
[----:B------:R-:W-:Y:S01]  /*9b10*/  IMAD.MOV.U32 R64, RZ, RZ, R8 ;  /* 0x000000ffff407224 */ /* 0x000fe200078e0008 */
[----:B------:R-:W-:Y:S01]  /*9b20*/  MOV R66, R9 ;  /* 0x0000000900427202 */ /* 0x000fe20000000f00 */
[----:B------:R-:W-:Y:S01]  /*9b30*/  IMAD.MOV.U32 R76, RZ, RZ, R11 ;  /* 0x000000ffff4c7224 */ /* 0x000fe200078e000b */
[----:B------:R-:W-:Y:S01]  /*9b40*/  MOV R67, R10 ;  /* 0x0000000a00437202 */ /* 0x000fe20000000f00 */
[----:B-1----:R-:W-:Y:S01]  /*9b50*/  FFMA.FTZ R2, R247, c[0x0][0x23c], -R0 ;  /* 0x00008f00f7027a23 */ /* 0x002fe20000010800 */
[----:B------:R-:W-:Y:S01]  /*9b60*/  LDSM.16.MT88.4 R12, [R217+0xa800] ;  /* 0x00a80000d90c783b */ /* 0x000fe20000004200 */
[----:B------:R-:W-:-:S02]  /*9b70*/  FADD.FTZ R0, R20, R79 ;  /* 0x0000004f14007221 */ /* 0x000fc40000010000 */
[----:B------:R-:W-:Y:S01]  /*9b80*/  IMAD.MOV.U32 R178, RZ, RZ, R6 ;  /* 0x000000ffffb27224 */ /* 0x000fe200078e0006 */
[----:B------:R-:W1:Y:S01]  /*9b90*/  LDSM.16.MT88.4 R20, [R216+0xa800] ;  /* 0x00a80000d814783b */ /* 0x000e620000004200 */
[----:B------:R-:W-:Y:S01]  /*9ba0*/  IMAD.MOV.U32 R191, RZ, RZ, R208 ;  /* 0x000000ffffbf7224 */ /* 0x000fe200078e00d0 */
[----:B------:R-:W-:Y:S01]  /*9bb0*/  MUFU.EX2 R203, R75 ;  /* 0x0000004b00cb7308 */ /* 0x000fe20000000800 */
[--C-:B------:R-:W-:Y:S01]  /*9bc0*/  FFMA.FTZ R59, R197, c[0x0][0x23c], -R5.reuse ;  /* 0x00008f00c53b7a23 */ /* 0x100fe20000010805 */
[----:B------:R-:W3:Y:S01]  /*9bd0*/  LDSM.16.MT88.4 R8, [R218+0xa800] ;  /* 0x00a80000da08783b */ /* 0x000ee20000004200 */
[--C-:B------:R-:W-:Y:S01]  /*9be0*/  FFMA.FTZ R58, R201, c[0x0][0x23c], -R5.reuse ;  /* 0x00008f00c93a7a23 */ /* 0x100fe20000010805 */
[----:B------:R-:W-:Y:S01]  /*9bf0*/  MOV R77, R60 ;  /* 0x0000003c004d7202 */ /* 0x000fe20000000f00 */
[--C-:B------:R-:W-:Y:S02]  /*9c00*/  FFMA.FTZ R120, R145, c[0x0][0x23c], -R5.reuse ;  /* 0x00008f0091787a23 */ /* 0x100fe40000010805 */
[--C-:B------:R-:W-:Y:S01]  /*9c10*/  FFMA.FTZ R157, R146, c[0x0][0x23c], -R5.reuse ;  /* 0x00008f00929d7a23 */ /* 0x100fe20000010805 */
[----:B------:R-:W-:Y:S01]  /*9c20*/  MUFU.EX2 R207, R2 ;  /* 0x0000000200cf7308 */ /* 0x000fe20000000800 */
[----:B------:R-:W-:-:S02]  /*9c30*/  FFMA.FTZ R158, R144, c[0x0][0x23c], -R5 ;  /* 0x00008f00909e7a23 */ /* 0x000fc40000010805 */
[----:B------:R-:W-:Y:S02]  /*9c40*/  IMAD.MOV.U32 R199, RZ, RZ, R204 ;  /* 0x000000ffffc77224 */ /* 0x000fe400078e00cc */
[----:B------:R-:W-:-:S03]  /*9c50*/  IMAD.MOV.U32 R79, RZ, RZ, R62 ;  /* 0x000000ffff4f7224 */ /* 0x000fc600078e003e */
[----:B------:R4:W4:Y:S01]  /*9c60*/  MUFU.EX2 R208, R4 ;  /* 0x0000000400d07308 */ /* 0x0009220000000800 */
[----:B------:R-:W-:Y:S02]  /*9c70*/  MOV R197, R7 ;  /* 0x0000000700c57202 */ /* 0x000fe40000000f00 */
[----:B------:R-:W-:Y:S02]  /*9c80*/  MOV R146, R200 ;  /* 0x000000c800927202 */ /* 0x000fe40000000f00 */
[----:B------:R-:W-:Y:S02]  /*9c90*/  MOV R144, R205 ;  /* 0x000000cd00907202 */ /* 0x000fe40000000f00 */
[----:B--2---:R-:W-:Y:S01]  /*9ca0*/  F2FP.PACK_AB R5, R209, R210 ;  /* 0x000000d2d105723e */ /* 0x004fe200000000ff */
[----:B------:R-:W-:Y:S01]  /*9cb0*/  MUFU.EX2 R201, R128 ;  /* 0x0000008000c97308 */ /* 0x000fe20000000800 */
[----:B------:R-:W-:Y:S02]  /*9cc0*/  F2FP.PACK_AB R6, R211, R212 ;  /* 0x000000d4d306723e */ /* 0x000fe400000000ff */
[----:B------:R-:W-:-:S05]  /*9cd0*/  MOV R62, R72 ;  /* 0x00000048003e7202 */ /* 0x000fca0000000f00 */
[----:B------:R-:W-:Y:S01]  /*9ce0*/  MUFU.EX2 R206, R69 ;  /* 0x0000004500ce7308 */ /* 0x000fe20000000800 */
[----:B----4-:R-:W-:Y:S01]  /*9cf0*/  F2FP.PACK_AB R4, R214, R248 ;  /* 0x000000f8d604723e */ /* 0x010fe200000000ff */
[----:B------:R-:W-:Y:S01]  /*9d00*/  IMAD.MOV.U32 R249, RZ, RZ, R110 ;  /* 0x000000fffff97224 */ /* 0x000fe200078e006e */
[----:B------:R-:W-:Y:S02]  /*9d10*/  F2FP.PACK_AB R7, R208, R207 ;  /* 0x000000cfd007723e */ /* 0x000fe400000000ff */
[----:B------:R-:W-:-:S03]  /*9d20*/  MOV R60, R63 ;  /* 0x0000003f003c7202 */ /* 0x000fc60000000f00 */
[----:B------:R-:W-:Y:S01]  /*9d30*/  MUFU.EX2 R202, R27 ;  /* 0x0000001b00ca7308 */ /* 0x000fe20000000800 */
[----:B------:R-:W-:Y:S02]  /*9d40*/  MOV R63, R73 ;  /* 0x00000049003f7202 */ /* 0x000fe40000000f00 */
[----:B------:R-:W-:Y:S02]  /*9d50*/  MOV R244, R108 ;  /* 0x0000006c00f47202 */ /* 0x000fe40000000f00 */
[----:B------:R-:W-:Y:S02]  /*9d60*/  MOV R245, R109 ;  /* 0x0000006d00f57202 */ /* 0x000fe40000000f00 */
[----:B------:R-:W-:Y:S01]  /*9d70*/  MOV R215, R111 ;  /* 0x0000006f00d77202 */ /* 0x000fe20000000f00 */
[----:B------:R-:W-:Y:S01]  /*9d80*/  MUFU.EX2 R205, R74 ;  /* 0x0000004a00cd7308 */ /* 0x000fe20000000800 */
[----:B------:R-:W-:Y:S01]  /*9d90*/  MOV R169, R62 ;  /* 0x0000003e00a97202 */ /* 0x000fe20000000f00 */
[----:B-1----:R-:W-:Y:S06]  /*9da0*/  HMMA.16816.F32 R108, R4, R20, R104 ;  /* 0x00000014046c723c */ /* 0x002fec0000001868 */
[----:B------:R-:W-:Y:S01]  /*9db0*/  MUFU.EX2 R128, R29 ;  /* 0x0000001d00807308 */ /* 0x000fe20000000800 */
[----:B------:R-:W-:-:S07]  /*9dc0*/  FADD.FTZ R2, R65, R64 ;  /* 0x0000004041027221 */ /* 0x000fce0000010000 */
[----:B------:R-:W1:Y:S01]  /*9dd0*/  MUFU.EX2 R200, R28 ;  /* 0x0000001c00c87308 */ /* 0x000e620000000800 */
[C---:B------:R-:W-:Y:S07]  /*9de0*/  HMMA.16816.F32 R104, R4.reuse, R22, R100 ;  /* 0x000000160468723c */ /* 0x040fee0000001864 */
[----:B------:R2:W4:Y:S01]  /*9df0*/  MUFU.EX2 R204, R26 ;  /* 0x0000001a00cc7308 */ /* 0x0005220000000800 */
[C---:B------:R-:W-:Y:S01]  /*9e00*/  HMMA.16816.F32 R100, R4.reuse, R16, R84 ;  /* 0x000000100464723c */ /* 0x040fe20000001854 */
        /* <DEDUP_REMOVED lines=10> */
[----:B------:R-:W-:Y:S01]  /*9eb0*/  FADD.FTZ R34, R34, R187 ;  /* 0x000000bb22227221 */ /* 0x000fe20000010000 */
[----:B------:R-:W-:Y:S01]  /*9ec0*/  MUFU.EX2 R75, R33 ;  /* 0x00000021004b7308 */ /* 0x000fe20000000800 */
[----:B------:R-:W-:-:S07]  /*9ed0*/  FADD.FTZ R3, R242, R243 ;  /* 0x000000f3f2037221 */ /* 0x000fce0000010000 */
[----:B------:R-:W-:Y:S01]  /*9ee0*/  MUFU.EX2 R56, R56 ;  /* 0x0000003800387308 */ /* 0x000fe20000000800 */
[C---:B------:R-:W-:Y:S07]  /*9ef0*/  HMMA.16816.F32 R80, R4.reuse, R12, R48 ;  /* 0x0000000c0450723c */ /* 0x040fee0000001830 */
[----:B------:R-:W-:Y:S01]  /*9f00*/  MUFU.EX2 R57, R57 ;  /* 0x0000003900397308 */ /* 0x000fe20000000800 */
[C---:B------:R-:W-:Y:S07]  /*9f10*/  HMMA.16816.F32 R76, R4.reuse, R14, R44 ;  /* 0x0000000e044c723c */ /* 0x040fee000000182c */
[----:B------:R-:W-:Y:S01]  /*9f20*/  MUFU.EX2 R134, R134 ;  /* 0x0000008600867308 */ /* 0x000fe20000000800 */
[C---:B---3--:R-:W-:Y:S07]  /*9f30*/  HMMA.16816.F32 R64, R4.reuse, R8, R40 ;  /* 0x000000080440723c */ /* 0x048fee0000001828 */
[----:B------:R-:W-:Y:S01]  /*9f40*/  MUFU.EX2 R58, R58 ;  /* 0x0000003a003a7308 */ /* 0x000fe20000000800 */
[----:B------:R-:W-:Y:S07]  /*9f50*/  HMMA.16816.F32 R60, R4, R10, R36 ;  /* 0x0000000a043c723c */ /* 0x000fee0000001824 */
[----:B------:R-:W-:Y:S01]  /*9f60*/  MUFU.EX2 R59, R59 ;  /* 0x0000003b003b7308 */ /* 0x000fe20000000800 */
[----:B------:R-:W-:Y:S01]  /*9f70*/  FADD.FTZ R4, R169, R2 ;  /* 0x00000002a9047221 */ /* 0x000fe20000010000 */
[----:B-1----:R-:W-:-:S06]  /*9f80*/  F2FP.PACK_AB R5, R200, R128 ;  /* 0x00000080c805723e */ /* 0x002fcc00000000ff */
[----:B------:R-:W-:Y:S01]  /*9f90*/  MUFU.EX2 R68, R68 ;  /* 0x0000004400447308 */ /* 0x000fe20000000800 */
[----:B--2---:R-:W-:Y:S01]  /*9fa0*/  FADD.FTZ R26, R238, R4 ;  /* 0x00000004ee1a7221 */ /* 0x004fe20000010000 */
[----:B------:R-:W-:Y:S01]  /*9fb0*/  F2FP.PACK_AB R4, R203, R201 ;  /* 0x000000c9cb04723e */ /* 0x000fe200000000ff */
[----:B------:R-:W-:Y:S01]  /*9fc0*/  IMAD.MOV.U32 R171, RZ, RZ, R195 ;  /* 0x000000ffffab7224 */ /* 0x000fe200078e00c3 */
[----:B------:R-:W-:Y:S01]  /*9fd0*/  F2FP.PACK_AB R6, R206, R205 ;  /* 0x000000cdce06723e */ /* 0x000fe200000000ff */
[----:B------:R1:W5:Y:S01]  /*9fe0*/  LDL.LU R72, [R1+0x13c] ;  /* 0x00013c0001487983 */ /* 0x0003620000300800 */
[----:B----4-:R-:W-:Y:S02]  /*9ff0*/  F2FP.PACK_AB R7, R204, R202 ;  /* 0x000000cacc07723e */ /* 0x010fe400000000ff */
[----:B------:R-:W-:Y:S01]  /*a000*/  MOV R169, R251 ;  /* 0x000000fb00a97202 */ /* 0x000fe20000000f00 */
[----:B------:R-:W-:Y:S01]  /*a010*/  IMAD.MOV.U32 R251, RZ, RZ, R170 ;  /* 0x000000fffffb7224 */ /* 0x000fe200078e00aa */
[----:B------:R-:W-:Y:S01]  /*a020*/  MOV R170, R35 ;  /* 0x0000002300aa7202 */ /* 0x000fe20000000f00 */
[----:B------:R-:W-:Y:S01]  /*a030*/  FADD.FTZ R2, R240, R34 ;  /* 0x00000022f0027221 */ /* 0x000fe20000010000 */
[----:B------:R-:W-:Y:S01]  /*a040*/  MUFU.EX2 R74, R25 ;  /* 0x00000019004a7308 */ /* 0x000fe20000000800 */
[----:B------:R-:W-:Y:S01]  /*a050*/  HMMA.16816.F32 R40, R4, R16, R116 ;  /* 0x000000100428723c */ /* 0x000fe20000001874 */
[----:B------:R-:W-:-:S06]  /*a060*/  IMAD.MOV.U32 R168, RZ, RZ, R185 ;  /* 0x000000ffffa87224 */ /* 0x000fcc00078e00b9 */
[----:B------:R-:W2:Y:S01]  /*a070*/  MUFU.EX2 R69, R24 ;  /* 0x0000001800457308 */ /* 0x000ea20000000800 */
[----:B------:R-:W-:Y:S01]  /*a080*/  HMMA.16816.F32 R48, R4, R20, R136 ;  /* 0x000000140430723c */ /* 0x000fe20000001888 */
[----:B------:R-:W-:Y:S02]  /*a090*/  FADD.FTZ R3, R241, R3 ;  /* 0x00000003f1037221 */ /* 0x000fe40000010000 */
[----:B------:R-:W-:-:S04]  /*a0a0*/  FADD.FTZ R0, R239, R0 ;  /* 0x00000000ef007221 */ /* 0x000fc80000010000 */
[----:B------:R-:W-:Y:S01]  /*a0b0*/  MUFU.EX2 R27, R142 ;  /* 0x0000008e001b7308 */ /* 0x000fe20000000800 */
[C---:B------:R-:W-:Y:S01]  /*a0c0*/  HMMA.16816.F32 R44, R4.reuse, R22, R124 ;  /* 0x00000016042c723c */ /* 0x040fe2000000187c */
[----:B------:R-:W3:Y:S06]  /*a0d0*/  LDSM.16.MT88.4 R20, [R216+0xb000] ;  /* 0x00b00000d814783b */ /* 0x000eec0000004200 */
[----:B------:R-:W-:Y:S01]  /*a0e0*/  MUFU.EX2 R120, R120 ;  /* 0x0000007800787308 */ /* 0x000fe20000000800 */
[----:B------:R-:W-:Y:S01]  /*a0f0*/  HMMA.16816.F32 R112, R4, R18, R112 ;  /* 0x000000120470723c */ /* 0x000fe20000001870 */
[----:B------:R-:W4:Y:S01]  /*a100*/  LDSM.16.MT88.4 R16, [R219+0xb000] ;  /* 0x00b00000db10783b */ /* 0x000f220000004200 */
[----:B------:R-:W-:-:S02]  /*a110*/  MOV R187, R182 ;  /* 0x000000b600bb7202 */ /* 0x000fc40000000f00 */
[----:B------:R-:W-:Y:S02]  /*a120*/  MOV R213, R183 ;  /* 0x000000b700d57202 */ /* 0x000fe40000000f00 */
[----:B------:R-:W-:Y:S01]  /*a130*/  MOV R186, R193 ;  /* 0x000000c100ba7202 */ /* 0x000fe20000000f00 */
[----:B------:R1:W1:Y:S01]  /*a140*/  MUFU.EX2 R116, R32 ;  /* 0x0000002000747308 */ /* 0x0002620000000800 */
[C---:B------:R-:W-:Y:S01]  /*a150*/  HMMA.16816.F32 R88, R4.reuse, R8, R88 ;  /* 0x000000080458723c */ /* 0x040fe20000001858 */
[----:B------:R-:W-:Y:S01]  /*a160*/  MOV R246, R197 ;  /* 0x000000c500f67202 */ /* 0x000fe20000000f00 */
[----:B------:R-:W-:Y:S01]  /*a170*/  IMAD.MOV.U32 R250, RZ, RZ, R145 ;  /* 0x000000fffffa7224 */ /* 0x000fe200078e0091 */
[----:B------:R-:W-:Y:S01]  /*a180*/  MOV R195, R163 ;  /* 0x000000a300c37202 */ /* 0x000fe20000000f00 */
[----:B------:R2:W5:Y:S03]  /*a190*/  LDL.LU R73, [R1+0x138] ;  /* 0x0001380001497983 */ /* 0x0005660000300800 */
[----:B------:R-:W-:Y:S01]  /*a1a0*/  MUFU.EX2 R117, R31 ;  /* 0x0000001f00757308 */ /* 0x000fe20000000800 */
[C---:B------:R-:W-:Y:S01]  /*a1b0*/  HMMA.16816.F32 R36, R4.reuse, R10, R52 ;  /* 0x0000000a0424723c */ /* 0x040fe20000001834 */
[----:B------:R-:W-:Y:S07]  /*a1c0*/  LDSM.16.MT88.4 R8, [R218+0xb000] ;  /* 0x00b00000da08783b */ /* 0x000fee0000004200 */
[----:B-1----:R-:W-:Y:S01]  /*a1d0*/  HMMA.16816.F32 R32, R4, R12, R96 ;  /* 0x0000000c0420723c */ /* 0x002fe20000001860 */
[----:B------:R1:W1:Y:S01]  /*a1e0*/  MUFU.EX2 R96, R30 ;  /* 0x0000001e00607308 */ /* 0x0002620000000800 */
[----:B------:R-:W-:Y:S01]  /*a1f0*/  MOV R185, R198 ;  /* 0x000000c600b97202 */ /* 0x000fe20000000f00 */
[----:B------:R-:W-:-:S02]  /*a200*/  FADD.FTZ R3, R237, R3 ;  /* 0x00000003ed037221 */ /* 0x000fc40000010000 */
[----:B------:R-:W-:Y:S02]  /*a210*/  FADD.FTZ R2, R236, R2 ;  /* 0x00000002ec027221 */ /* 0x000fe40000010000 */
[----:B------:R-:W-:Y:S01]  /*a220*/  FADD.FTZ R0, R235, R0 ;  /* 0x00000000eb007221 */ /* 0x000fe20000010000 */
[----:B------:R-:W-:Y:S01]  /*a230*/  MOV R183, R162 ;  /* 0x000000a200b77202 */ /* 0x000fe20000000f00 */
[----:B------:R-:W-:Y:S02]  /*a240*/  IMAD.MOV.U32 R197, RZ, RZ, R190 ;  /* 0x000000ffffc57224 */ /* 0x000fe400078e00be */
[----:B------:R-:W-:Y:S01]  /*a250*/  IMAD.MOV.U32 R193, RZ, RZ, R161 ;  /* 0x000000ffffc17224 */ /* 0x000fe200078e00a1 */
[----:B------:R-:W-:Y:S02]  /*a260*/  MOV R182, R160 ;  /* 0x000000a000b67202 */ /* 0x000fe40000000f00 */
[----:B------:R-:W-:Y:S01]  /*a270*/  MOV R247, R147 ;  /* 0x0000009300f77202 */ /* 0x000fe20000000f00 */
[----:B------:R-:W-:Y:S01]  /*a280*/  IMAD.MOV.U32 R124, RZ, RZ, R246 ;  /* 0x000000ffff7c7224 */ /* 0x000fe200078e00f6 */
[----:B------:R-:W-:Y:S01]  /*a290*/  MOV R118, R250 ;  /* 0x000000fa00767202 */ /* 0x000fe20000000f00 */
[----:B-1----:R-:W-:Y:S01]  /*a2a0*/  HMMA.16816.F32 R28, R4, R14, R92 ;  /* 0x0000000e041c723c */ /* 0x002fe2000000185c */
[----:B------:R-:W1:Y:S01]  /*a2b0*/  LDSM.16.MT88.4 R12, [R217+0xb000] ;  /* 0x00b00000d90c783b */ /* 0x000e620000004200 */
[----:B------:R-:W1:Y:S01]  /*a2c0*/  MUFU.EX2 R53, R140 ;  /* 0x0000008c00357308 */ /* 0x000e620000000800 */
[----:B------:R-:W-:-:S02]  /*a2d0*/  MOV R198, R184 ;  /* 0x000000b800c67202 */ /* 0x000fc40000000f00 */
[----:B------:R-:W-:Y:S01]  /*a2e0*/  MOV R125, R249 ;  /* 0x000000f9007d7202 */ /* 0x000fe20000000f00 */
[----:B------:R-:W-:Y:S01]  /*a2f0*/  IMAD.MOV.U32 R126, RZ, RZ, R215 ;  /* 0x000000ffff7e7224 */ /* 0x000fe200078e00d7 */
[----:B------:R-:W-:Y:S01]  /*a300*/  MOV R127, R166 ;  /* 0x000000a6007f7202 */ /* 0x000fe20000000f00 */
[----:B------:R-:W-:Y:S01]  /*a310*/  FADD.FTZ R4, R168, R26 ;  /* 0x0000001aa8047221 */ /* 0x000fe20000010000 */
[----:B------:R-:W-:Y:S01]  /*a320*/  MOV R168, R169 ;  /* 0x000000a900a87202 */ /* 0x000fe20000000f00 */
[----:B------:R-:W1:Y:S01]  /*a330*/  MUFU.EX2 R52, R141 ;  /* 0x0000008d00347308 */ /* 0x000e620000000800 */
[----:B------:R-:W-:Y:S01]  /*a340*/  MOV R169, R185 ;  /* 0x000000b900a97202 */ /* 0x000fe20000000f00 */
[----:B------:R-:W-:Y:S01]  /*a350*/  IMAD.MOV.U32 R185, RZ, RZ, R251 ;  /* 0x000000ffffb97224 */ /* 0x000fe200078e00fb */
[----:B------:R-:W-:Y:S01]  /*a360*/  MOV R251, R198 ;  /* 0x000000c600fb7202 */ /* 0x000fe20000000f00 */
[----:B------:R-:W-:Y:S01]  /*a370*/  IMAD.MOV.U32 R184, RZ, RZ, R233 ;  /* 0x000000ffffb87224 */ /* 0x000fe200078e00e9 */
[----:B------:R-:W-:Y:S01]  /*a380*/  MOV R198, R170 ;  /* 0x000000aa00c67202 */ /* 0x000fe20000000f00 */
[----:B------:R-:W-:Y:S01]  /*a390*/  FADD.FTZ R3, R168, R3 ;  /* 0x00000003a8037221 */ /* 0x000fe20000010000 */
[----:B--2---:R-:W-:Y:S01]  /*a3a0*/  F2FP.PACK_AB R5, R69, R74 ;  /* 0x0000004a4505723e */ /* 0x004fe200000000ff */
[----:B------:R-:W-:Y:S01]  /*a3b0*/  FADD.FTZ R24, R185, R4 ;  /* 0x00000004b9187221 */ /* 0x000fe20000010000 */
[----:B------:R-:W-:Y:S01]  /*a3c0*/  F2FP.PACK_AB R4, R116, R75 ;  /* 0x0000004b7404723e */ /* 0x000fe200000000ff */
[----:B------:R-:W-:Y:S01]  /*a3d0*/  FADD.FTZ R2, R231, R2 ;  /* 0x00000002e7027221 */ /* 0x000fe20000010000 */
[----:B------:R-:W-:Y:S01]  /*a3e0*/  F2FP.PACK_AB R6, R96, R117 ;  /* 0x000000756006723e */ /* 0x000fe200000000ff */
[----:B------:R-:W-:Y:S01]  /*a3f0*/  IMAD.MOV.U32 R170, RZ, RZ, R184 ;  /* 0x000000ffffaa7224 */ /* 0x000fe200078e00b8 */
[----:B------:R-:W-:Y:S01]  /*a400*/  F2FP.PACK_AB R7, R57, R56 ;  /* 0x000000383907723e */ /* 0x000fe200000000ff */
[----:B------:R-:W-:Y:S01]  /*a410*/  FADD.FTZ R0, R169, R0 ;  /* 0x00000000a9007221 */ /* 0x000fe20000010000 */
[----:B------:R-:W-:Y:S01]  /*a420*/  MOV R184, R199 ;  /* 0x000000c700b87202 */ /* 0x000fe20000000f00 */
[----:B------:R-:W-:Y:S01]  /*a430*/  FADD.FTZ R3, R251, R3 ;  /* 0x00000003fb037221 */ /* 0x000fe20000010000 */
[----:B------:R-:W-:Y:S01]  /*a440*/  MOV R199, R144 ;  /* 0x0000009000c77202 */ /* 0x000fe20000000f00 */
[----:B------:R-:W-:Y:S01]  /*a450*/  FADD.FTZ R2, R198, R2 ;  /* 0x00000002c6027221 */ /* 0x000fe20000010000 */
[----:B------:R-:W-:Y:S01]  /*a460*/  MOV R142, R183 ;  /* 0x000000b7008e7202 */ /* 0x000fe20000000f00 */
[----:B------:R-:W-:Y:S01]  /*a470*/  FADD.FTZ R25, R170, R0 ;  /* 0x00000000aa197221 */ /* 0x000fe20000010000 */
[C---:B---3--:R-:W-:Y:S01]  /*a480*/  HMMA.16816.F32 R108, R4.reuse, R20, R108 ;  /* 0x00000014046c723c */ /* 0x048fe2000000186c */
        /* <DEDUP_REMOVED lines=8> */
[----:B------:R-:W-:Y:S01]  /*a510*/  IMAD.MOV.U32 R196, RZ, RZ, R232 ;  /* 0x000000ffffc47224 */ /* 0x000fe200078e00e8 */
[----:B------:R-:W-:Y:S01]  /*a520*/  MUFU.EX2 R130, R130 ;  /* 0x0000008200827308 */ /* 0x000fe20000000800 */
[----:B------:R-:W-:Y:S01]  /*a530*/  FADD.FTZ R2, R227, R25 ;  /* 0x00000019e3027221 */ /* 0x000fe20000010000 */
[----:B------:R2:W5:Y:S01]  /*a540*/  LDL.LU R243, [R1+0x134] ;  /* 0x0001340001f37983 */ /* 0x0005620000300800 */
[----:B------:R-:W-:-:S03]  /*a550*/  FADD.FTZ R26, R226, R24 ;  /* 0x00000018e21a7221 */ /* 0x000fc60000010000 */
[C---:B----4-:R-:W-:Y:S01]  /*a560*/  HMMA.16816.F32 R100, R4.reuse, R16, R100 ;  /* 0x000000100464723c */ /* 0x050fe20000001864 */
[----:B------:R-:W-:Y:S01]  /*a570*/  FADD.FTZ R25, R225, R3 ;  /* 0x00000003e1197221 */ /* 0x000fe20000010000 */
[----:B------:R-:W-:Y:S01]  /*a580*/  MUFU.EX2 R121, R121 ;  /* 0x0000007900797308 */ /* 0x000fe20000000800 */
[----:B------:R-:W-:Y:S01]  /*a590*/  FADD.FTZ R0, R224, R0 ;  /* 0x00000000e0007221 */ /* 0x000fe20000010000 */
[----:B------:R-:W-:Y:S04]  /*a5a0*/  LDSM.16.MT88.4 R160, [R219+0xb800] ;  /* 0x00b80000dba0783b */ /* 0x000fe80000004200 */
[----:B------:R-:W-:Y:S01]  /*a5b0*/  HMMA.16816.F32 R84, R4, R18, R84 ;  /* 0x000000120454723c */ /* 0x000fe20000001854 */
[----:B------:R-:W-:-:S07]  /*a5c0*/  FADD.FTZ R24, R151, R2 ;  /* 0x0000000297187221 */ /* 0x000fce0000010000 */
[----:B-1----:R-:W-:Y:S01]  /*a5d0*/  HMMA.16816.F32 R80, R4, R12, R80 ;  /* 0x0000000c0450723c */ /* 0x002fe20000001850 */
[----:B------:R-:W-:-:S07]  /*a5e0*/  MOV R170, R199 ;  /* 0x000000c700aa7202 */ /* 0x000fce0000000f00 */
[----:B------:R-:W-:Y:S01]  /*a5f0*/  HMMA.16816.F32 R76, R4, R14, R76 ;  /* 0x0000000e044c723c */ /* 0x000fe2000000184c */
[----:B------:R-:W-:-:S07]  /*a600*/  MOV R168, R196 ;  /* 0x000000c400a87202 */ /* 0x000fce0000000f00 */
[----:B------:R-:W-:Y:S01]  /*a610*/  HMMA.16816.F32 R64, R4, R8, R64 ;  /* 0x000000080440723c */ /* 0x000fe20000001840 */
[----:B------:R-:W-:-:S07]  /*a620*/  FADD.FTZ R3, R187, R26 ;  /* 0x0000001abb037221 */ /* 0x000fce0000010000 */
[----:B------:R-:W-:Y:S01]  /*a630*/  HMMA.16816.F32 R60, R4, R10, R60 ;  /* 0x0000000a043c723c */ /* 0x000fe2000000183c */
[----:B------:R-:W-:Y:S01]  /*a640*/  IMAD.MOV.U32 R198, RZ, RZ, R191 ;  /* 0x000000ffffc67224 */ /* 0x000fe200078e00bf */
[----:B------:R-:W-:Y:S01]  /*a650*/  MOV R251, R144 ;  /* 0x0000009000fb7202 */ /* 0x000fe20000000f00 */
[----:B------:R-:W-:Y:S01]  /*a660*/  IMAD.MOV.U32 R185, RZ, RZ, R146 ;  /* 0x000000ffffb97224 */ /* 0x000fe200078e0092 */
[----:B------:R-:W-:Y:S01]  /*a670*/  MOV R199, R188 ;  /* 0x000000bc00c77202 */ /* 0x000fe20000000f00 */
[----:B------:R-:W-:Y:S01]  /*a680*/  FADD.FTZ R2, R171, R25 ;  /* 0x00000019ab027221 */ /* 0x000fe20000010000 */
[----:B------:R-:W-:Y:S01]  /*a690*/  MOV R196, R189 ;  /* 0x000000bd00c47202 */ /* 0x000fe20000000f00 */
[----:B------:R-:W-:Y:S01]  /*a6a0*/  IMAD.MOV.U32 R92, RZ, RZ, R244 ;  /* 0x000000ffff5c7224 */ /* 0x000fe200078e00f4 */
[----:B------:R-:W-:Y:S01]  /*a6b0*/  F2FP.PACK_AB R4, R53, R134 ;  /* 0x000000863504723e */ /* 0x000fe200000000ff */
[----:B------:R-:W-:Y:S01]  /*a6c0*/  IMAD.MOV.U32 R140, RZ, RZ, R195 ;  /* 0x000000ffff8c7224 */ /* 0x000fe200078e00c3 */
[----:B------:R-:W-:-:S02]  /*a6d0*/  F2FP.PACK_AB R5, R59, R58 ;  /* 0x0000003a3b05723e */ /* 0x000fc400000000ff */
[----:B------:R-:W-:Y:S02]  /*a6e0*/  MOV R54, R182 ;  /* 0x000000b600367202 */ /* 0x000fe40000000f00 */
[----:B------:R-:W-:Y:S01]  /*a6f0*/  MOV R119, R247 ;  /* 0x000000f700777202 */ /* 0x000fe20000000f00 */
[----:B------:R-:W-:Y:S01]  /*a700*/  IMAD.MOV.U32 R246, RZ, RZ, R194 ;  /* 0x000000fffff67224 */ /* 0x000fe200078e00c2 */
[----:B------:R-:W-:Y:S02]  /*a710*/  F2FP.PACK_AB R6, R27, R52 ;  /* 0x000000341b06723e */ /* 0x000fe400000000ff */
[----:B------:R-:W-:Y:S01]  /*a720*/  MOV R250, R167 ;  /* 0x000000a700fa7202 */ /* 0x000fe20000000f00 */
[----:B------:R-:W-:Y:S01]  /*a730*/  IMAD.MOV.U32 R249, RZ, RZ, R164 ;  /* 0x000000fffff97224 */ /* 0x000fe200078e00a4 */
[----:B------:R-:W-:Y:S01]  /*a740*/  F2FP.PACK_AB R7, R120, R68 ;  /* 0x000000447807723e */ /* 0x000fe200000000ff */
[----:B------:R-:W-:Y:S01]  /*a750*/  FADD.FTZ R0, R150, R0 ;  /* 0x0000000096007221 */ /* 0x000fe20000010000 */
[----:B------:R-:W-:Y:S01]  /*a760*/  MOV R141, R193 ;  /* 0x000000c1008d7202 */ /* 0x000fe20000000f00 */
[----:B------:R-:W-:Y:S01]  /*a770*/  FADD.FTZ R3, R213, R3 ;  /* 0x00000003d5037221 */ /* 0x000fe20000010000 */
[----:B------:R-:W-:Y:S01]  /*a780*/  MOV R169, R178 ;  /* 0x000000b200a97202 */ /* 0x000fe20000000f00 */
[----:B------:R-:W-:Y:S01]  /*a790*/  IMAD.MOV.U32 R95, RZ, RZ, R251 ;  /* 0x000000ffff5f7224 */ /* 0x000fe200078e00fb */
[----:B------:R-:W-:Y:S01]  /*a7a0*/  MOV R93, R184 ;  /* 0x000000b8005d7202 */ /* 0x000fe20000000f00 */
[C---:B------:R-:W-:Y:S01]  /*a7b0*/  HMMA.16816.F32 R40, R4.reuse, R16, R40 ;  /* 0x000000100428723c */ /* 0x040fe20000001828 */
[----:B------:R-:W-:Y:S01]  /*a7c0*/  FADD.FTZ R2, R223, R2 ;  /* 0x00000002df027221 */ /* 0x000fe20000010000 */
[----:B------:R-:W-:Y:S01]  /*a7d0*/  MOV R94, R170 ;  /* 0x000000aa005e7202 */ /* 0x000fe20000000f00 */
[----:B------:R-:W-:Y:S01]  /*a7e0*/  FADD.FTZ R0, R153, R0 ;  /* 0x0000000099007221 */ /* 0x000fe20000010000 */
[----:B------:R-:W-:Y:S01]  /*a7f0*/  MOV R245, R180 ;  /* 0x000000b400f57202 */ /* 0x000fe20000000f00 */
[----:B------:R-:W-:Y:S01]  /*a800*/  IMAD.MOV.U32 R99, RZ, RZ, R168 ;  /* 0x000000ffff637224 */ /* 0x000fe200078e00a8 */
[----:B------:R-:W-:Y:S01]  /*a810*/  MOV R215, R192 ;  /* 0x000000c000d77202 */ /* 0x000fe20000000f00 */
[----:B------:R-:W-:Y:S01]  /*a820*/  MUFU.EX2 R131, R131 ;  /* 0x0000008300837308 */ /* 0x000fe20000000800 */
[C---:B------:R-:W-:Y:S01]  /*a830*/  HMMA.16816.F32 R48, R4.reuse, R20, R48 ;  /* 0x000000140430723c */ /* 0x040fe20000001830 */
[----:B------:R-:W-:Y:S01]  /*a840*/  FADD.FTZ R3, R142, R3 ;  /* 0x000000038e037221 */ /* 0x000fe20000010000 */
[----:B------:R2:W5:Y:S04]  /*a850*/  LDL.LU R242, [R1+0x130] ;  /* 0x0001300001f27983 */ /* 0x0005680000300800 */
[----:B------:R-:W1:Y:S02]  /*a860*/  LDSM.16.MT88.4 R144, [R216+0xb800] ;  /* 0x00b80000d890783b */ /* 0x000e640000004200 */
[----:B------:R-:W-:Y:S01]  /*a870*/  HMMA.16816.F32 R44, R4, R22, R44 ;  /* 0x00000016042c723c */ /* 0x000fe2000000182c */
[----:B------:R-:W-:-:S07]  /*a880*/  FADD.FTZ R2, R221, R2 ;  /* 0x00000002dd027221 */ /* 0x000fce0000010000 */
[C---:B------:R-:W-:Y:S08]  /*a890*/  HMMA.16816.F32 R32, R4.reuse, R12, R32 ;  /* 0x0000000c0420723c */ /* 0x040ff00000001820 */
[C---:B------:R-:W-:Y:S08]  /*a8a0*/  HMMA.16816.F32 R28, R4.reuse, R14, R28 ;  /* 0x0000000e041c723c */ /* 0x040ff0000000181c */
[C---:B------:R-:W-:Y:S08]  /*a8b0*/  HMMA.16816.F32 R188, R4.reuse, R8, R88 ;  /* 0x0000000804bc723c */ /* 0x040ff00000001858 */
[C---:B------:R-:W-:Y:S01]  /*a8c0*/  HMMA.16816.F32 R36, R4.reuse, R10, R36 ;  /* 0x0000000a0424723c */ /* 0x040fe20000001824 */
[----:B------:R-:W-:Y:S01]  /*a8d0*/  MOV R97, R185 ;  /* 0x000000b900617202 */ /* 0x000fe20000000f00 */
[----:B------:R-:W3:Y:S01]  /*a8e0*/  MUFU.EX2 R122, R122 ;  /* 0x0000007a007a7308 */ /* 0x000ee20000000800 */
[----:B------:R-:W-:Y:S01]  /*a8f0*/  MOV R213, R181 ;  /* 0x000000b500d57202 */ /* 0x000fe20000000f00 */
[----:B------:R-:W4:Y:S04]  /*a900*/  LDSM.16.MT88.4 R176, [R217+0xb800] ;  /* 0x00b80000d9b0783b */ /* 0x000f280000004200 */
[----:B------:R-:W-:Y:S01]  /*a910*/  HMMA.16816.F32 R16, R4, R18, R112 ;  /* 0x000000120410723c */ /* 0x000fe20000001870 */
[----:B------:R-:W-:Y:S01]  /*a920*/  FADD.FTZ R0, R220, R0 ;  /* 0x00000000dc007221 */ /* 0x000fe20000010000 */
[----:B------:R-:W-:-:S02]  /*a930*/  MOV R98, R169 ;  /* 0x000000a900627202 */ /* 0x000fc40000000f00 */
[----:B------:R-:W-:Y:S02]  /*a940*/  MOV R247, R154 ;  /* 0x0000009a00f77202 */ /* 0x000fe40000000f00 */
[----:B------:R-:W-:Y:S01]  /*a950*/  MOV R244, R165 ;  /* 0x000000a500f47202 */ /* 0x000fe20000000f00 */
[----:B------:R-:W-:Y:S02]  /*a960*/  FADD.FTZ R4, R186, R24 ;  /* 0x00000018ba047221 */ /* 0x000fe40000010000 */
[----:B------:R-:W-:Y:S01]  /*a970*/  IMAD.MOV.U32 R251, RZ, RZ, R155 ;  /* 0x000000fffffb7224 */ /* 0x000fe200078e009b */
[----:B------:R-:W-:Y:S01]  /*a980*/  MUFU.EX2 R22, R148 ;  /* 0x0000009400167308 */ /* 0x000fe20000000800 */
[----:B------:R-:W-:Y:S01]  /*a990*/  FADD.FTZ R4, R222, R4 ;  /* 0x00000004de047221 */ /* 0x000fe20000010000 */
[----:B------:R-:W-:Y:S01]  /*a9a0*/  MOV R112, R92 ;  /* 0x0000005c00707202 */ /* 0x000fe20000000f00 */
[----:B------:R-:W-:Y:S01]  /*a9b0*/  FADD.FTZ R6, R141, R3 ;  /* 0x000000038d067221 */ /* 0x000fe20000010000 */
[----:B------:R2:W5:Y:S01]  /*a9c0*/  LDL.LU R241, [R1+0x12c] ;  /* 0x00012c0001f17983 */ /* 0x0005620000300800 */
[----:B------:R-:W-:Y:S01]  /*a9d0*/  FADD.FTZ R4, R135, R4 ;  /* 0x0000000487047221 */ /* 0x000fe20000010000 */
[----:B------:R-:W-:Y:S01]  /*a9e0*/  MOV R113, R93 ;  /* 0x0000005d00717202 */ /* 0x000fe20000000f00 */
[----:B------:R-:W-:Y:S01]  /*a9f0*/  IMAD.MOV.U32 R91, RZ, RZ, R55 ;  /* 0x000000ffff5b7224 */ /* 0x000fe200078e0037 */
[----:B------:R-:W-:Y:S01]  /*aa00*/  MUFU.EX2 R21, R149 ;  /* 0x0000009500157308 */ /* 0x000fe20000000800 */
        /* <DEDUP_REMOVED lines=8> */
[----:B------:R-:W-:Y:S01]  /*aa90*/  FADD.FTZ R2, R91, R6 ;  /* 0x000000065b027221 */ /* 0x000fe20000010000 */
[----:B------:R2:W5:Y:S01]  /*aaa0*/  LDL.LU R240, [R1+0x128] ;  /* 0x0001280001f07983 */ /* 0x0005620000300800 */
[----:B------:R-:W-:Y:S01]  /*aab0*/  FADD.FTZ R0, R112, R5 ;  /* 0x0000000570007221 */ /* 0x000fe20000010000 */
[----:B------:R-:W-:Y:S01]  /*aac0*/  MOV R55, R99 ;  /* 0x0000006300377202 */ /* 0x000fe20000000f00 */
[----:B------:R-:W-:Y:S01]  /*aad0*/  IMAD.MOV.U32 R54, RZ, RZ, R98 ;  /* 0x000000ffff367224 */ /* 0x000fe200078e0062 */
[----:B------:R-:W1:Y:S01]  /*aae0*/  LDSM.16.MT88.4 R12, [R218+0xb800] ;  /* 0x00b80000da0c783b */ /* 0x000e620000004200 */
[----:B------:R-:W-:-:S02]  /*aaf0*/  FADD.FTZ R3, R113, R3 ;  /* 0x0000000371037221 */ /* 0x000fc40000010000 */
[----:B------:R-:W-:Y:S01]  /*ab00*/  FADD.FTZ R5, R114, R4 ;  /* 0x0000000472057221 */ /* 0x000fe20000010000 */
[----:B------:R-:W-:Y:S01]  /*ab10*/  MOV R94, R124 ;  /* 0x0000007c005e7202 */ /* 0x000fe20000000f00 */
[----:B------:R-:W-:Y:S01]  /*ab20*/  FADD.FTZ R4, R115, R2 ;  /* 0x0000000273047221 */ /* 0x000fe20000010000 */
[----:B------:R-:W-:Y:S01]  /*ab30*/  MOV R95, R198 ;  /* 0x000000c6005f7202 */ /* 0x000fe20000000f00 */
[----:B------:R-:W-:Y:S01]  /*ab40*/  FADD.FTZ R2, R23, R0 ;  /* 0x0000000017027221 */ /* 0x000fe20000010000 */
[----:B------:R-:W-:Y:S01]  /*ab50*/  MUFU.EX2 R9, R156 ;  /* 0x0000009c00097308 */ /* 0x000fe20000000800 */
[----:B------:R-:W-:Y:S02]  /*ab60*/  FADD.FTZ R0, R54, R3 ;  /* 0x0000000336007221 */ /* 0x000fe40000010000 */
[----:B------:R-:W-:Y:S01]  /*ab70*/  IMAD.MOV.U32 R93, RZ, RZ, R119 ;  /* 0x000000ffff5d7224 */ /* 0x000fe200078e0077 */
[----:B------:R-:W-:Y:S01]  /*ab80*/  MOV R99, R197 ;  /* 0x000000c500637202 */ /* 0x000fe20000000f00 */
[----:B------:R-:W-:Y:S01]  /*ab90*/  FADD.FTZ R5, R55, R5 ;  /* 0x0000000537057221 */ /* 0x000fe20000010000 */
[----:B------:R-:W-:Y:S01]  /*aba0*/  MOV R98, R196 ;  /* 0x000000c400627202 */ /* 0x000fe20000000f00 */
[----:B------:R-:W-:Y:S01]  /*abb0*/  IMAD.MOV.U32 R97, RZ, RZ, R199 ;  /* 0x000000ffff617224 */ /* 0x000fe200078e00c7 */
[----:B------:R-:W-:Y:S01]  /*abc0*/  MUFU.EX2 R20, R152 ;  /* 0x0000009800147308 */ /* 0x000fe20000000800 */
[----:B------:R-:W-:Y:S01]  /*abd0*/  FADD.FTZ R3, R92, R4 ;  /* 0x000000045c037221 */ /* 0x000fe20000010000 */
[----:B------:R2:W5:Y:S01]  /*abe0*/  LDL.LU R239, [R1+0x124] ;  /* 0x0001240001ef7983 */ /* 0x0005620000300800 */
[----:B------:R-:W-:Y:S01]  /*abf0*/  FADD.FTZ R0, R94, R0 ;  /* 0x000000005e007221 */ /* 0x000fe20000010000 */
[----:B------:R-:W-:Y:S01]  /*ac00*/  MOV R119, R175 ;  /* 0x000000af00777202 */ /* 0x000fe20000000f00 */
[----:B------:R-:W-:-:S02]  /*ac10*/  FADD.FTZ R2, R93, R2 ;  /* 0x000000025d027221 */ /* 0x000fc40000010000 */
[----:B------:R-:W-:Y:S01]  /*ac20*/  IMAD.MOV.U32 R118, RZ, RZ, R172 ;  /* 0x000000ffff767224 */ /* 0x000fe200078e00ac */
[----:B------:R-:W-:Y:S01]  /*ac30*/  MOV R124, R173 ;  /* 0x000000ad007c7202 */ /* 0x000fe20000000f00 */
[----:B------:R-:W-:Y:S01]  /*ac40*/  FADD.FTZ R4, R95, R5 ;  /* 0x000000055f047221 */ /* 0x000fe20000010000 */
[----:B------:R-:W-:Y:S01]  /*ac50*/  MUFU.EX2 R8, R157 ;  /* 0x0000009d00087308 */ /* 0x000fe20000000800 */
[----:B------:R-:W-:Y:S01]  /*ac60*/  FADD.FTZ R3, R97, R3 ;  /* 0x0000000361037221 */ /* 0x000fe20000010000 */
[----:B------:R2:W5:Y:S01]  /*ac70*/  LDL.LU R238, [R1+0x120] ;  /* 0x0001200001ee7983 */ /* 0x0005620000300800 */
[----:B------:R-:W-:Y:S02]  /*ac80*/  FADD.FTZ R0, R99, R0 ;  /* 0x0000000063007221 */ /* 0x000fe40000010000 */
[----:B------:R-:W-:Y:S01]  /*ac90*/  FADD.FTZ R2, R98, R2 ;  /* 0x0000000262027221 */ /* 0x000fe20000010000 */
[----:B------:R2:W5:Y:S01]  /*aca0*/  LDL.LU R237, [R1+0x11c] ;  /* 0x00011c0001ed7983 */ /* 0x0005620000300800 */
[----:B------:R-:W-:-:S02]  /*acb0*/  FADD.FTZ R4, R118, R4 ;  /* 0x0000000476047221 */ /* 0x000fc40000010000 */
[----:B------:R-:W-:Y:S01]  /*acc0*/  FADD.FTZ R3, R119, R3 ;  /* 0x0000000377037221 */ /* 0x000fe20000010000 */
[----:B------:R-:W-:Y:S01]  /*acd0*/  MUFU.EX2 R132, R132 ;  /* 0x0000008400847308 */ /* 0x000fe20000000800 */
[----:B------:R-:W-:Y:S01]  /*ace0*/  FADD.FTZ R0, R125, R0 ;  /* 0x000000007d007221 */ /* 0x000fe20000010000 */
[----:B------:R2:W5:Y:S01]  /*acf0*/  LDL.LU R236, [R1+0x118] ;  /* 0x0001180001ec7983 */ /* 0x0005620000300800 */
[----:B------:R-:W-:Y:S02]  /*ad00*/  FADD.FTZ R2, R124, R2 ;  /* 0x000000027c027221 */ /* 0x000fe40000010000 */
[----:B------:R-:W-:Y:S01]  /*ad10*/  FADD.FTZ R4, R126, R4 ;  /* 0x000000047e047221 */ /* 0x000fe20000010000 */
[----:B------:R2:W5:Y:S01]  /*ad20*/  LDL.LU R235, [R1+0x114] ;  /* 0x0001140001eb7983 */ /* 0x0005620000300800 */
[----:B------:R-:W-:Y:S02]  /*ad30*/  FADD.FTZ R3, R127, R3 ;  /* 0x000000037f037221 */ /* 0x000fe40000010000 */
[----:B------:R-:W-:Y:S01]  /*ad40*/  FADD.FTZ R0, R246, R0 ;  /* 0x00000000f6007221 */ /* 0x000fe20000010000 */
[----:B------:R-:W-:Y:S01]  /*ad50*/  MUFU.EX2 R123, R123 ;  /* 0x0000007b007b7308 */ /* 0x000fe20000000800 */
[----:B------:R-:W-:Y:S01]  /*ad60*/  FADD.FTZ R2, R213, R2 ;  /* 0x00000002d5027221 */ /* 0x000fe20000010000 */
[----:B------:R2:W5:Y:S01]  /*ad70*/  LDL.LU R233, [R1+0x110] ;  /* 0x0001100001e97983 */ /* 0x0005620000300800 */
[----:B------:R-:W-:-:S02]  /*ad80*/  FADD.FTZ R4, R247, R4 ;  /* 0x00000004f7047221 */ /* 0x000fc40000010000 */
[----:B------:R-:W-:Y:S01]  /*ad90*/  FADD.FTZ R3, R250, R3 ;  /* 0x00000003fa037221 */ /* 0x000fe20000010000 */
[----:B------:R2:W5:Y:S01]  /*ada0*/  LDL.LU R232, [R1+0x10c] ;  /* 0x00010c0001e87983 */ /* 0x0005620000300800 */
[----:B------:R-:W-:Y:S02]  /*adb0*/  FADD.FTZ R0, R244, R0 ;  /* 0x00000000f4007221 */ /* 0x000fe40000010000 */
        /* <DEDUP_REMOVED lines=37> */
[----:B------:R-:W-:Y:S01]  /*b010*/  FADD.FTZ R0, R74, R0 ;  /* 0x000000004a007221 */ /* 0x000fe20000010000 */
[----:B---3--:R-:W-:Y:S01]  /*b020*/  F2FP.PACK_AB R192, R122, R121 ;  /* 0x000000797ac0723e */ /* 0x008fe200000000ff */
[----:B------:R-:W-:Y:S01]  /*b030*/  FADD.FTZ R2, R75, R2 ;  /* 0x000000024b027221 */ /* 0x000fe20000010000 */
[----:B------:R2:W5:Y:S01]  /*b040*/  LDL.LU R221, [R1+0xe0] ;  /* 0x0000e00001dd7983 */ /* 0x0005620000300800 */
[----:B------:R-:W-:Y:S01]  /*b050*/  FADD.FTZ R4, R53, R4 ;  /* 0x0000000435047221 */ /* 0x000fe20000010000 */
[----:B------:R-:W-:Y:S01]  /*b060*/  F2FP.PACK_AB R193, R131, R130 ;  /* 0x0000008283c1723e */ /* 0x000fe200000000ff */
[----:B------:R-:W-:Y:S01]  /*b070*/  FADD.FTZ R3, R59, R3 ;  /* 0x000000033b037221 */ /* 0x000fe20000010000 */
[----:B------:R2:W5:Y:S01]  /*b080*/  LDL.LU R220, [R1+0xdc] ;  /* 0x0000dc0001dc7983 */ /* 0x0005620000300800 */
[----:B------:R-:W-:Y:S01]  /*b090*/  FADD.FTZ R0, R69, R0 ;  /* 0x0000000045007221 */ /* 0x000fe20000010000 */
[----:B-1----:R-:W-:Y:S01]  /*b0a0*/  F2FP.PACK_AB R194, R129, R123 ;  /* 0x0000007b81c2723e */ /* 0x002fe200000000ff */
[----:B------:R-:W-:Y:S01]  /*b0b0*/  FADD.FTZ R2, R116, R2 ;  /* 0x0000000274027221 */ /* 0x000fe20000010000 */
[----:B------:R2:W5:Y:S01]  /*b0c0*/  LDL.LU R135, [R1+0xd8] ;  /* 0x0000d80001877983 */ /* 0x0005620000300800 */
[----:B------:R-:W-:Y:S01]  /*b0d0*/  FADD.FTZ R4, R52, R4 ;  /* 0x0000000434047221 */ /* 0x000fe20000010000 */
[----:B------:R-:W-:Y:S01]  /*b0e0*/  F2FP.PACK_AB R195, R133, R132 ;  /* 0x0000008485c3723e */ /* 0x000fe200000000ff */
[----:B------:R-:W-:-:S02]  /*b0f0*/  FADD.FTZ R3, R68, R3 ;  /* 0x0000000344037221 */ /* 0x000fc40000010000 */
[----:B------:R-:W-:Y:S02]  /*b100*/  FADD.FTZ R0, R56, R0 ;  /* 0x0000000038007221 */ /* 0x000fe40000010000 */
[----:B------:R-:W-:Y:S02]  /*b110*/  FADD.FTZ R2, R117, R2 ;  /* 0x0000000275027221 */ /* 0x000fe40000010000 */
        /* <DEDUP_REMOVED lines=27> */
[----:B------:R-:W-:Y:S01]  /*b2d0*/  FADD.FTZ R2, R129, R2 ;  /* 0x0000000281027221 */ /* 0x000fe20000010000 */
[----:B------:R2:W-:Y:S02]  /*b2e0*/  STL [R1+0xa8], R4 ;  /* 0x0000a80401007387 */ /* 0x0005e40000100800 */
[C---:B----4-:R-:W-:Y:S02]  /*b2f0*/  HMMA.16816.F32 R168, R192.reuse, R176, R80 ;  /* 0x000000b0c0a8723c */ /* 0x050fe40000001850 */
[----:B------:R2:W-:Y:S04]  /*b300*/  STL [R1+0xac], R3 ;  /* 0x0000ac0301007387 */ /* 0x0005e80000100800 */
[----:B------:R2:W-:Y:S02]  /*b310*/  STL [R1+0xb4], R0 ;  /* 0x0000b40001007387 */ /* 0x0005e40000100800 */
[----:B------:R-:W-:Y:S02]  /*b320*/  HMMA.16816.F32 R180, R192, R178, R76 ;  /* 0x000000b2c0b4723c */ /* 0x000fe4000000184c */
[----:B------:R2:W-:Y:S06]  /*b330*/  STL [R1+0xb0], R2 ;  /* 0x0000b00201007387 */ /* 0x0005ec0000100800 */
        /* <DEDUP_REMOVED lines=11> */
[----:B--2---:R-:W2:Y:S04]  /*b3f0*/  LDL.64 R250, [R1+0xc0] ;  /* 0x0000c00001fa7983 */ /* 0x004ea80000100a00 */
[----:B------:R-:W3:Y:S01]  /*b400*/  LDL.64 R244, [R1+0x98] ;  /* 0x0000980001f47983 */ /* 0x000ee20000100a00 */
[----:B------:R-:W-:Y:S01]  /*b410*/  UIADD3 UR9, UR7, -0x2, URZ ;  /* 0xfffffffe07097890 */ /* 0x000fe2000fffe03f */
[----:B------:R-:W-:Y:S01]  /*b420*/  IMAD.U32 R4, RZ, RZ, UR12 ;  /* 0x0000000cff047e24 */ /* 0x000fe2000f8e00ff */
[----:B------:R-:W-:-:S04]  /*b430*/  DEPBAR.LE SB0, 0x0 ;  /* 0x000080000000791a */ /* 0x000fc80000000000 */
[----:B------:R-:W-:Y:S01]  /*b440*/  USHF.R.S32.HI UR10, URZ, 0x1f, UR9 ;  /* 0x0000001f3f0a7899 */ /* 0x000fe20008011409 */
[----:B------:R-:W-:Y:S01]  /*b450*/  IMAD.U32 R2, RZ, RZ, UR9 ;  /* 0x00000009ff027e24 */ /* 0x000fe2000f8e00ff */
[----:B------:R-:W-:Y:S01]  /*b460*/  UIMAD UR5, UR28, UR9, URZ ;  /* 0x000000091c0572a4 */ /* 0x000fe2000f8e023f */
[----:B------:R-:W-:Y:S01]  /*b470*/  IMAD.U32 R5, RZ, RZ, UR12 ;  /* 0x0000000cff057e24 */ /* 0x000fe2000f8e00ff */
[----:B-----5:R-:W-:Y:S01]  /*b480*/  STL [R1+0xe4], R73 ;  /* 0x0000e44901007387 */ /* 0x020fe20000100800 */
[----:B------:R-:W-:Y:S01]  /*b490*/  IMAD.U32 R6, RZ, RZ, UR12 ;  /* 0x0000000cff067e24 */ /* 0x000fe2000f8e00ff */
[----:B------:R-:W-:Y:S01]  /*b4a0*/  UIMAD UR5, UR10, UR29, UR5 ;  /* 0x0000001d0a0572a4 */ /* 0x000fe2000f8e0205 */
[----:B------:R-:W-:Y:S01]  /*b4b0*/  IMAD.U32 R7, RZ, RZ, UR12 ;  /* 0x0000000cff077e24 */ /* 0x000fe2000f8e00ff */
[----:B------:R-:W-:Y:S01]  /*b4c0*/  STL [R1+0xe0], R72 ;  /* 0x0000e04801007387 */ /* 0x000fe20000100800 */
[----:B------:R-:W-:Y:S01]  /*b4d0*/  IMAD.U32 R17, RZ, RZ, UR12 ;  /* 0x0000000cff117e24 */ /* 0x000fe2000f8e00ff */
[----:B------:R-:W-:-:S02]  /*b4e0*/  LOP3.LUT R234, R234, 0xffffbfff, RZ, 0xc0, !PT ;  /* 0xffffbfffeaea7812 */ /* 0x000fc400078ec0ff */
[----:B------:R-:W-:Y:S04]  /*b4f0*/  STL [R1+0xdc], R71 ;  /* 0x0000dc4701007387 */ /* 0x000fe80000100800 */
[----:B------:R-:W-:Y:S04]  /*b500*/  STL [R1+0xd8], R70 ;  /* 0x0000d84601007387 */ /* 0x000fe80000100800 */
[----:B------:R-:W-:Y:S01]  /*b510*/  BAR.SYNC.DEFER_BLOCKING 0x0 ;  /* 0x0000000000007b1d */ /* 0x000fe20000010000 */
[----:B--2---:R-:W-:Y:S01]  /*b520*/  ISETP.GE.AND P4, PT, R250, c[0x0][0x220], PT ;  /* 0x00008800fa007a0c */ /* 0x004fe20003f86270 */
[----:B---3--:R-:W-:-:S05]  /*b530*/  IMAD.WIDE.U32 R2, R2, UR29, R244 ;  /* 0x0000001d02027c25 */ /* 0x008fca000f8e00f4 */
[----:B------:R-:W-:-:S07]  /*b540*/  IADD3 R3, R3, UR5, RZ ;  /* 0x0000000503037c10 */ /* 0x000fce000fffe0ff */
[----:B------:R-:W-:Y:S01]  /*b550*/  @!P4 IMAD.MOV.U32 R9, RZ, RZ, c[0x0][0x1a4] ;  /* 0x00006900ff09c624 */ /* 0x000fe200078e00ff */
[-C--:B------:R-:W-:Y:S01]  /*b560*/  @!P4 LEA R4, P1, R4, R2.reuse, 0x5 ;  /* 0x000000020404c211 */ /* 0x080fe200078228ff */
[----:B------:R-:W-:Y:S01]  /*b570*/  @!P4 IMAD.MOV.U32 R16, RZ, RZ, c[0x0][0x1a4] ;  /* 0x00006900ff10c624 */ /* 0x000fe200078e00ff */
[----:B------:R-:W-:Y:S01]  /*b580*/  @!P4 IADD3 R0, P2, R2, UR31, RZ ;  /* 0x0000001f0200cc10 */ /* 0x000fe2000ff5e0ff */
[--C-:B------:R-:W-:Y:S01]  /*b590*/  @!P4 IMAD.MOV.U32 R12, RZ, RZ, R2.reuse ;  /* 0x000000ffff0cc224 */ /* 0x100fe200078e0002 */
[----:B------:R-:W-:Y:S01]  /*b5a0*/  @!P4 LEA R5, P0, R5, R2, 0x6 ;  /* 0x000000020505c211 */ /* 0x000fe200078030ff */
[----:B------:R-:W-:Y:S01]  /*b5b0*/  @!P4 IMAD.MOV.U32 R13, RZ, RZ, R3 ;  /* 0x000000ffff0dc224 */ /* 0x000fe200078e0003 */
[-C--:B------:R-:W-:Y:S01]  /*b5c0*/  @!P4 LEA.HI.X R9, R6, R3.reuse, R9, 0x5, P1 ;  /* 0x000000030609c211 */ /* 0x080fe200008f2c09 */
[--C-:B------:R-:W-:Y:S01]  /*b5d0*/  @!P4 IMAD.MOV.U32 R6, RZ, RZ, R2.reuse ;  /* 0x000000ffff06c224 */ /* 0x100fe200078e0002 */
[----:B------:R-:W-:Y:S01]  /*b5e0*/  @!P4 IADD3.X R8, R3, UR30, RZ, P2, !PT ;  /* 0x0000001e0308cc10 */ /* 0x000fe200097fe4ff */
[----:B------:R-:W-:Y:S01]  /*b5f0*/  @!P4 IMAD.MOV.U32 R14, RZ, RZ, R2 ;  /* 0x000000ffff0ec224 */ /* 0x000fe200078e0002 */
[----:B------:R-:W-:Y:S01]  /*b600*/  @!P4 LEA R22, P1, R0, c[0x0][0x170], 0x1 ;  /* 0x00005c000016ca11 */ /* 0x000fe200078208ff */
[--C-:B------:R-:W-:Y:S01]  /*b610*/  @!P4 IMAD.MOV.U32 R15, RZ, RZ, R3.reuse ;  /* 0x000000ffff0fc224 */ /* 0x100fe200078e0003 */
[----:B------:R-:W-:Y:S01]  /*b620*/  @!P4 LEA.HI.X R16, R7, R3, R16, 0x6, P0 ;  /* 0x000000030710c211 */ /* 0x000fe200000f3410 */
[----:B------:R-:W-:Y:S01]  /*b630*/  @!P4 IMAD.MOV.U32 R7, RZ, RZ, R3 ;  /* 0x000000ffff07c224 */ /* 0x000fe200078e0003 */
[----:B------:R-:W-:Y:S01]  /*b640*/  @!P4 LEA R20, P0, R4, c[0x0][0x170], 0x1 ;  /* 0x00005c000414ca11 */ /* 0x000fe200078008ff */
[----:B------:R-:W-:Y:S01]  /*b650*/  @P4 STS.128 [R243+0x8000], RZ ;  /* 0x008000fff3004388 */ /* 0x000fe20000000c00 */
[----:B------:R-:W-:Y:S01]  /*b660*/  @!P4 LEA.HI.X R23, R0, c[0x0][0x174], R8, 0x1, P1 ;  /* 0x00005d000017ca11 */ /* 0x000fe200008f0c08 */
[----:B------:R-:W-:Y:S01]  /*b670*/  IMAD.U32 R0, RZ, RZ, UR12 ;  /* 0x0000000cff007e24 */ /* 0x000fe2000f8e00ff */
[----:B------:R-:W-:Y:S01]  /*b680*/  @!P4 LEA.HI.X R21, R4, c[0x0][0x174], R9, 0x1, P0 ;  /* 0x00005d000415ca11 */ /* 0x000fe200000f0c09 */
[----:B------:R-:W-:Y:S01]  /*b690*/  IMAD.U32 R8, RZ, RZ, UR12 ;  /* 0x0000000cff087e24 */ /* 0x000fe2000f8e00ff */
[----:B------:R-:W-:Y:S01]  /*b6a0*/  @!P4 LEA R10, P3, R2, c[0x0][0x170], 0x1 ;  /* 0x00005c00020aca11 */ /* 0x000fe200078608ff */
[----:B------:R-:W-:Y:S01]  /*b6b0*/  IMAD.U32 R4, RZ, RZ, UR12 ;  /* 0x0000000cff047e24 */ /* 0x000fe2000f8e00ff */
[----:B------:R-:W-:Y:S01]  /*b6c0*/  @!P4 LEA R18, P0, R5, c[0x0][0x170], 0x1 ;  /* 0x00005c000512ca11 */ /* 0x000fe200078008ff */
[----:B------:R-:W-:Y:S01]  /*b6d0*/  @!P4 IMAD.WIDE.U32 R6, R0, 0x50, R6 ;  /* 0x000000500006c825 */ /* 0x000fe200078e0006 */
[----:B------:R-:W-:-:S02]  /*b6e0*/  @!P4 LEA.HI.X R11, R2, c[0x0][0x174], R3, 0x1, P3 ;  /* 0x00005d00020bca11 */ /* 0x000fc400018f0c03 */
[----:B------:R-:W-:Y:S01]  /*b6f0*/  @!P4 LEA.HI.X R19, R5, c[0x0][0x174], R16, 0x1, P0 ;  /* 0x00005d000513ca11 */ /* 0x000fe200000f0c10 */
[----:B------:R-:W-:Y:S01]  /*b700*/  @!P4 IMAD.MOV.U32 R0, RZ, RZ, c[0x0][0x1a4] ;  /* 0x00006900ff00c624 */ /* 0x000fe200078e00ff */
[----:B------:R-:W-:Y:S01]  /*b710*/  @P4 LOP3.LUT R234, R234, 0x4000, RZ, 0xfc, !PT ;  /* 0x00004000eaea4812 */ /* 0x000fe200078efcff */
[----:B------:R-:W-:Y:S01]  /*b720*/  @!P4 IMAD.WIDE.U32 R8, R8, 0x30, R2 ;  /* 0x000000300808c825 */ /* 0x000fe200078e0002 */
[----:B------:R-:W-:Y:S01]  /*b730*/  @!PT LDS RZ, [RZ] ;  /* 0x00000000fffff984 */ /* 0x000fe20000000800 */
[----:B------:R-:W-:Y:S01]  /*b740*/  @!PT LDS RZ, [RZ] ;  /* 0x00000000fffff984 */ /* 0x000fe20000000800 */
[----:B------:R-:W-:Y:S01]  /*b750*/  @!PT LDS RZ, [RZ] ;  /* 0x00000000fffff984 */ /* 0x000fe20000000800 */
[----:B------:R1:W-:Y:S03]  /*b760*/  @!P4 LDGSTS.E.BYPASS.LTC128B.128 [R243+0x8000], [R10.64] ;  /* 0x080000000af3cfae */ /* 0x0003e6000b901d72 */
[----:B------:R-:W-:Y:S01]  /*b770*/  @!P4 IMAD.WIDE.U32 R4, R4, 0x60, R12 ;  /* 0x000000600404c825 */ /* 0x000fe200078e000c */
[----:B------:R-:W-:Y:S01]  /*b780*/  @!P4 LEA R16, P3, R8, c[0x0][0x170], 0x1 ;  /* 0x00005c000810ca11 */ /* 0x000fe200078608ff */
[----:B------:R-:W-:Y:S02]  /*b790*/  @P4 STS.128 [R243+0x8800], RZ ;  /* 0x008800fff3004388 */ /* 0x000fe40000000c00 */
[----:B------:R-:W-:-:S02]  /*b7a0*/  @!P4 IMAD.WIDE.U32 R2, R17, 0x70, R14 ;  /* 0x000000701102c825 */ /* 0x000fc400078e000e */
[----:B------:R-:W-:Y:S01]  /*b7b0*/  @!PT LDS RZ, [RZ] ;  /* 0x00000000fffff984 */ /* 0x000fe20000000800 */
[----:B------:R-:W-:Y:S01]  /*b7c0*/  @!PT LDS RZ, [RZ] ;  /* 0x00000000fffff984 */ /* 0x000fe20000000800 */
[----:B------:R-:W-:Y:S01]  /*b7d0*/  @!PT LDS RZ, [RZ] ;  /* 0x00000000fffff984 */ /* 0x000fe20000000800 */
[----:B------:R2:W-:Y:S02]  /*b7e0*/  @!P4 LDGSTS.E.BYPASS.LTC128B.128 [R243+0x8800], [R22.64] ;  /* 0x0880000016f3cfae */ /* 0x0005e4000b901d72 */
[----:B------:R-:W-:Y:S02]  /*b7f0*/  @!P4 IMAD.MOV.U32 R12, RZ, RZ, c[0x0][0x1a4] ;  /* 0x00006900ff0cc624 */ /* 0x000fe400078e00ff */
[----:B------:R-:W-:Y:S01]  /*b800*/  @!P4 IMAD.MOV.U32 R14, RZ, RZ, c[0x0][0x1a4] ;  /* 0x00006900ff0ec624 */ /* 0x000fe200078e00ff */
[----:B------:R-:W-:Y:S01]  /*b810*/  @P4 STS.128 [R243+0x9000], RZ ;  /* 0x009000fff3004388 */ /* 0x000fe20000000c00 */
[----:B------:R-:W-:Y:S02]  /*b820*/  @!P4 IMAD R0, R0, 0x30, RZ ;  /* 0x000000300000c824 */ /* 0x000fe400078e02ff */
[----:B------:R-:W-:Y:S01]  /*b830*/  @!P4 IMAD.MOV.U32 R13, RZ, RZ, c[0x0][0x1a4] ;  /* 0x00006900ff0dc624 */ /* 0x000fe200078e00ff */
[----:B------:R-:W-:Y:S01]  /*b840*/  @!PT LDS RZ, [RZ] ;  /* 0x00000000fffff984 */ /* 0x000fe20000000800 */
[----:B------:R-:W-:Y:S01]  /*b850*/  @!PT LDS RZ, [RZ] ;  /* 0x00000000fffff984 */ /* 0x000fe20000000800 */
[----:B------:R-:W-:Y:S01]  /*b860*/  @!PT LDS RZ, [RZ] ;  /* 0x00000000fffff984 */ /* 0x000fe20000000800 */
[----:B------:R2:W-:Y:S01]  /*b870*/  @!P4 LDGSTS.E.BYPASS.LTC128B.128 [R243+0x9000], [R20.64] ;  /* 0x0900000014f3cfae */ /* 0x0005e2000b901d72 */
[----:B------:R-:W-:-:S02]  /*b880*/  @!P4 IMAD R12, R12, 0x50, RZ ;  /* 0x000000500c0cc824 */ /* 0x000fc400078e02ff */
[----:B------:R-:W-:Y:S01]  /*b890*/  @!P4 IMAD R14, R14, 0x70, RZ ;  /* 0x000000700e0ec824 */ /* 0x000fe200078e02ff */
[----:B------:R-:W-:Y:S01]  /*b8a0*/  @P4 STS.128 [R243+0x9800], RZ ;  /* 0x009800fff3004388 */ /* 0x000fe20000000c00 */
[----:B------:R-:W-:Y:S02]  /*b8b0*/  @!P4 IMAD.IADD R0, R0, 0x1, R9 ;  /* 0x000000010000c824 */ /* 0x000fe400078e0209 */
[----:B------:R-:W-:Y:S02]  /*b8c0*/  @!P4 IMAD R13, R13, 0x60, RZ ;  /* 0x000000600d0dc824 */ /* 0x000fe400078e02ff */
[----:B------:R-:W-:Y:S01]  /*b8d0*/  @!P4 IMAD.IADD R7, R12, 0x1, R7 ;  /* 0x000000010c07c824 */ /* 0x000fe200078e0207 */
[----:B------:R-:W-:Y:S01]  /*b8e0*/  @!P4 LEA.HI.X R17, R8, c[0x0][0x174], R0, 0x1, P3 ;  /* 0x00005d000811ca11 */ /* 0x000fe200018f0c00 */
[----:B------:R-:W-:Y:S01]  /*b8f0*/  @!P4 IMAD.IADD R3, R14, 0x1, R3 ;  /* 0x000000010e03c824 */ /* 0x000fe200078e0203 */
[----:B------:R-:W-:Y:S01]  /*b900*/  @!P4 LEA R14, P2, R6, c[0x0][0x170], 0x1 ;  /* 0x00005c00060eca11 */ /* 0x000fe200078408ff */
[----:B------:R-:W-:Y:S01]  /*b910*/  @!P4 IMAD.IADD R5, R13, 0x1, R5 ;  /* 0x000000010d05c824 */ /* 0x000fe200078e0205 */
[----:B------:R-:W-:Y:S01]  /*b920*/  @!P4 LEA R12, P1, R4, c[0x0][0x170], 0x1 ;  /* 0x00005c00040cca11 */ /* 0x000fe200078208ff */
[----:B------:R-:W-:Y:S01]  /*b930*/  @!PT LDS RZ, [RZ] ;  /* 0x00000000fffff984 */ /* 0x000fe20000000800 */
[----:B------:R-:W-:Y:S01]  /*b940*/  @!PT LDS RZ, [RZ] ;  /* 0x00000000fffff984 */ /* 0x000fe20000000800 */
[----:B------:R-:W-:Y:S01]  /*b950*/  @!PT LDS RZ, [RZ] ;  /* 0x00000000fffff984 */ /* 0x000fe20000000800 */
[----:B------:R3:W-:Y:S01]  /*b960*/  @!P4 LDGSTS.E.BYPASS.LTC128B.128 [R243+0x9800], [R16.64] ;  /* 0x0980000010f3cfae */ /* 0x0007e2000b901d72 */
[----:B-1----:R-:W-:-:S02]  /*b970*/  @!P4 LEA R10, P0, R2, c[0x0][0x170], 0x1 ;  /* 0x00005c00020aca11 */ /* 0x002fc400078008ff */
[----:B------:R-:W-:Y:S01]  /*b980*/  @!P4 LEA.HI.X R15, R6, c[0x0][0x174], R7, 0x1, P2 ;  /* 0x00005d00060fca11 */ /* 0x000fe200010f0c07 */
[----:B------:R-:W-:Y:S01]  /*b990*/  @P4 STS.128 [R243+0xa000], RZ ;  /* 0x00a000fff3004388 */ /* 0x000fe20000000c00 */
[----:B------:R-:W-:Y:S02]  /*b9a0*/  @!P4 LEA.HI.X R13, R4, c[0x0][0x174], R5, 0x1, P1 ;  /* 0x00005d00040dca11 */ /* 0x000fe400008f0c05 */
[----:B------:R-:W-:Y:S01]  /*b9b0*/  @!P4 LEA.HI.X R11, R2, c[0x0][0x174], R3, 0x1, P0 ;  /* 0x00005d00020bca11 */ /* 0x000fe200000f0c03 */
        /* <DEDUP_REMOVED lines=19> */
[----:B---3--:R-:W-:Y:S04]  /*baf0*/  LDSM.16.M88.4 R16, [R222] ;  /* 0x00000000de10783b */ /* 0x008fe80000000200 */
[----:B------:R-:W3:Y:S04]  /*bb00*/  LDSM.16.M88.4 R88, [R135+0x5000] ;  /* 0x005000008758783b */ /* 0x000ee80000000200 */
[----:B------:R-:W2:Y:S04]  /*bb10*/  LDSM.16.M88.4 R32, [R135+0x4800] ;  /* 0x004800008720783b */ /* 0x000ea80000000200 */
[----:B------:R-:W-:Y:S04]  /*bb20*/  LDSM.16.M88.4 R52, [R221+0x5000] ;  /* 0x00500000dd34783b */ /* 0x000fe80000000200 */
[----:B-1----:R-:W1:Y:S04]  /*bb30*/  LDSM.16.M88.4 R12, [R222+0x2000] ;  /* 0x00200000de0c783b */ /* 0x002e680000000200 */
[----:B------:R-:W-:Y:S04]  /*bb40*/  LDSM.16.M88.4 R84, [R135+0x5800] ;  /* 0x005800008754783b */ /* 0x000fe80000000200 */
[----:B----4-:R-:W4:Y:S04]  /*bb50*/  LDSM.16.M88.4 R8, [R225] ;  /* 0x00000000e108783b */ /* 0x010f280000000200 */
[----:B------:R-:W4:Y:S04]  /*bb60*/  LDSM.16.M88.4 R40, [R135+0x4000] ;  /* 0x004000008728783b */ /* 0x000f280000000200 */
[----:B------:R-:W-:Y:S04]  /*bb70*/  LDSM.16.M88.4 R4, [R225+0x2000] ;  /* 0x00200000e104783b */ /* 0x000fe80000000200 */
[----:B------:R-:W4:Y:S04]  /*bb80*/  LDSM.16.M88.4 R56, [R221+0x4800] ;  /* 0x00480000dd38783b */ /* 0x000f280000000200 */
[----:B------:R-:W4:Y:S01]  /*bb90*/  LDSM.16.M88.4 R48, [R221+0x5800] ;  /* 0x00580000dd30783b */ /* 0x000f220000000200 */
[C---:B---3--:R-:W-:Y:S03]  /*bba0*/  HMMA.16816.F32 R204, R16.reuse, R88, RZ ;  /* 0x0000005810cc723c */ /* 0x048fe600000018ff */
[----:B------:R-:W3:Y:S04]  /*bbb0*/  LDSM.16.M88.4 R24, [R221+0x4000] ;  /* 0x00400000dd18783b */ /* 0x000ee80000000200 */
[----:B------:R-:W3:Y:S01]  /*bbc0*/  LDSM.16.M88.4 R60, [R135+0x7800] ;  /* 0x00780000873c783b */ /* 0x000ee20000000200 */
[-C--:B--2---:R-:W-:Y:S03]  /*bbd0*/  HMMA.16816.F32 R212, R16, R32.reuse, RZ ;  /* 0x0000002010d4723c */ /* 0x084fe600000018ff */
[----:B------:R-:W2:Y:S04]  /*bbe0*/  LDSM.16.M88.4 R80, [R135+0x6000] ;  /* 0x006000008750783b */ /* 0x000ea80000000200 */
[----:B------:R-:W2:Y:S01]  /*bbf0*/  LDSM.16.M88.4 R76, [R135+0x6800] ;  /* 0x00680000874c783b */ /* 0x000ea20000000200 */
[----:B-1----:R-:W-:Y:S03]  /*bc00*/  HMMA.16816.F32 R208, R12, R32, RZ ;  /* 0x000000200cd0723c */ /* 0x002fe600000018ff */
[----:B------:R-:W1:Y:S04]  /*bc10*/  LDSM.16.M88.4 R64, [R135+0x7000] ;  /* 0x007000008740783b */ /* 0x000e680000000200 */
[----:B------:R-:W1:Y:S01]  /*bc20*/  LDSM.16.M88.4 R44, [R221+0x6000] ;  /* 0x00600000dd2c783b */ /* 0x000e620000000200 */
[----:B----4-:R-:W-:Y:S03]  /*bc30*/  HMMA.16816.F32 R68, R8, R52, R204 ;  /* 0x000000340844723c */ /* 0x010fe600000018cc */
[----:B------:R-:W4:Y:S04]  /*bc40*/  LDSM.16.M88.4 R36, [R221+0x6800] ;  /* 0x00680000dd24783b */ /* 0x000f280000000200 */
[----:B------:R-:W0:Y:S01]  /*bc50*/  LDGDEPBAR ;  /* 0x00000000000079af */ /* 0x000e220000000000 */
[C---:B------:R-:W-:Y:S08]  /*bc60*/  HMMA.16816.F32 R128, R16.reuse, R84, RZ ;  /* 0x000000541080723c */ /* 0x040ff000000018ff */
[-C--:B------:R-:W-:Y:S08]  /*bc70*/  HMMA.16816.F32 R28, R16, R40.reuse, RZ ;  /* 0x00000028101c723c */ /* 0x080ff000000018ff */
[----:B------:R-:W-:Y:S01]  /*bc80*/  HMMA.16816.F32 R20, R12, R40, RZ ;  /* 0x000000280c14723c */ /* 0x000fe200000018ff */
[----:B------:R-:W-:-:S02]  /*bc90*/  IMAD.MOV.U32 R133, RZ, RZ, R69 ;  /* 0x000000ffff857224 */ /* 0x000fc400078e0045 */
[----:B------:R-:W-:Y:S02]  /*bca0*/  IMAD.MOV.U32 R132, RZ, RZ, R71 ;  /* 0x000000ffff847224 */ /* 0x000fe400078e0047 */
[----:B------:R-:W-:-:S03]  /*bcb0*/  IMAD.MOV.U32 R75, RZ, RZ, R70 ;  /* 0x000000ffff4b7224 */ /* 0x000fc600078e0046 */
[-C--:B------:R-:W-:Y:S08]  /*bcc0*/  HMMA.16816.F32 R212, R8, R56.reuse, R212 ;  /* 0x0000003808d4723c */ /* 0x080ff000000018d4 */
[----:B------:R-:W-:Y:S07]  /*bcd0*/  HMMA.16816.F32 R208, R4, R56, R208 ;  /* 0x0000003804d0723c */ /* 0x000fee00000018d0 */
[----:B------:R-:W-:Y:S01]  /*bce0*/  IMAD.MOV.U32 R57, RZ, RZ, R68 ;  /* 0x000000ffff397224 */ /* 0x000fe200078e0044 */
[----:B------:R-:W-:Y:S08]  /*bcf0*/  HMMA.16816.F32 R124, R12, R84, RZ ;  /* 0x000000540c7c723c */ /* 0x000ff000000018ff */
[C---:B------:R-:W-:Y:S08]  /*bd00*/  HMMA.16816.F32 R68, R8.reuse, R48, R128 ;  /* 0x000000300844723c */ /* 0x040ff00000001880 */
[-C--:B---3--:R-:W-:Y:S01]  /*bd10*/  HMMA.16816.F32 R248, R8, R24.reuse, R28 ;  /* 0x0000001808f8723c */ /* 0x088fe2000000181c */
[----:B------:R-:W3:Y:S07]  /*bd20*/  LDSM.16.M88.4 R28, [R221+0x7000] ;  /* 0x00700000dd1c783b */ /* 0x000eee0000000200 */
[----:B------:R-:W-:Y:S01]  /*bd30*/  HMMA.16816.F32 R244, R4, R24, R20 ;  /* 0x0000001804f4723c */ /* 0x000fe20000001814 */
[----:B------:R-:W1:Y:S07]  /*bd40*/  LDSM.16.M88.4 R20, [R221+0x7800] ;  /* 0x00780000dd14783b */ /* 0x000e6e0000000200 */
[----:B------:R-:W-:Y:S01]  /*bd50*/  HMMA.16816.F32 R96, R16, R60, RZ ;  /* 0x0000003c1060723c */ /* 0x000fe200000018ff */
[----:B------:R-:W-:-:S02]  /*bd60*/  IMAD.MOV.U32 R33, RZ, RZ, R69 ;  /* 0x000000ffff217224 */ /* 0x000fc400078e0045 */
[----:B------:R-:W-:Y:S02]  /*bd70*/  IMAD.MOV.U32 R32, RZ, RZ, R70 ;  /* 0x000000ffff207224 */ /* 0x000fe400078e0046 */
[----:B------:R-:W-:-:S03]  /*bd80*/  IMAD.MOV.U32 R25, RZ, RZ, R68 ;  /* 0x000000ffff197224 */ /* 0x000fc600078e0044 */
[----:B------:R-:W-:Y:S07]  /*bd90*/  HMMA.16816.F32 R92, R12, R60, RZ ;  /* 0x0000003c0c5c723c */ /* 0x000fee00000018ff */
[----:B------:R-:W-:Y:S01]  /*bda0*/  IMAD.MOV.U32 R61, RZ, RZ, R71 ;  /* 0x000000ffff3d7224 */ /* 0x000fe200078e0047 */
[----:B--2---:R-:W-:Y:S08]  /*bdb0*/  HMMA.16816.F32 R120, R16, R80, RZ ;  /* 0x000000501078723c */ /* 0x004ff000000018ff */
[----:B------:R-:W-:Y:S08]  /*bdc0*/  HMMA.16816.F32 R68, R4, R48, R124 ;  /* 0x000000300444723c */ /* 0x000ff0000000187c */
[----:B------:R-:W-:Y:S08]  /*bdd0*/  HMMA.16816.F32 R116, R12, R80, RZ ;  /* 0x000000500c74723c */ /* 0x000ff000000018ff */
[-C--:B------:R-:W-:Y:S08]  /*bde0*/  HMMA.16816.F32 R112, R16, R76.reuse, RZ ;  /* 0x0000004c1070723c */ /* 0x080ff000000018ff */
[----:B------:R-:W-:Y:S01]  /*bdf0*/  HMMA.16816.F32 R108, R12, R76, RZ ;  /* 0x0000004c0c6c723c */ /* 0x000fe200000018ff */
[----:B------:R-:W-:-:S02]  /*be00*/  IMAD.MOV.U32 R125, RZ, RZ, R70 ;  /* 0x000000ffff7d7224 */ /* 0x000fc400078e0046 */
[----:B------:R-:W-:Y:S02]  /*be10*/  IMAD.MOV.U32 R124, RZ, RZ, R69 ;  /* 0x000000ffff7c7224 */ /* 0x000fe400078e0045 */
[----:B------:R-:W-:-:S03]  /*be20*/  IMAD.MOV.U32 R85, RZ, RZ, R68 ;  /* 0x000000ffff557224 */ /* 0x000fc600078e0044 */
[-C--:B-1----:R-:W-:Y:S08]  /*be30*/  HMMA.16816.F32 R104, R16, R64.reuse, RZ ;  /* 0x000000401068723c */ /* 0x082ff000000018ff */
[C---:B------:R-:W-:Y:S08]  /*be40*/  HMMA.16816.F32 R100, R12.reuse, R64, RZ ;  /* 0x000000400c64723c */ /* 0x040ff000000018ff */
[----:B------:R-:W-:Y:S07]  /*be50*/  HMMA.16816.F32 R200, R12, R88, RZ ;  /* 0x000000580cc8723c */ /* 0x000fee00000018ff */
[----:B------:R-:W-:Y:S01]  /*be60*/  IMAD.MOV.U32 R88, RZ, RZ, R71 ;  /* 0x000000ffff587224 */ /* 0x000fe200078e0047 */
[-C--:B------:R-:W-:Y:S08]  /*be70*/  HMMA.16816.F32 R116, R4, R44.reuse, R116 ;  /* 0x0000002c0474723c */ /* 0x080ff00000001874 */
[C---:B------:R-:W-:Y:S07]  /*be80*/  HMMA.16816.F32 R68, R8.reuse, R44, R120 ;  /* 0x0000002c0844723c */ /* 0x040fee0000001878 */
[----:B------:R-:W-:Y:S01]  /*be90*/  IMAD.MOV.U32 R45, RZ, RZ, R133 ;  /* 0x000000ffff2d7224 */ /* 0x000fe200078e0085 */
[-C--:B----4-:R-:W-:Y:S08]  /*bea0*/  HMMA.16816.F32 R112, R8, R36.reuse, R112 ;  /* 0x000000240870723c */ /* 0x090ff00000001870 */
[----:B------:R-:W-:Y:S01]  /*beb0*/  HMMA.16816.F32 R108, R4, R36, R108 ;  /* 0x00000024046c723c */ /* 0x000fe2000000186c */
[----:B------:R-:W-:-:S02]  /*bec0*/  IMAD.MOV.U32 R73, RZ, RZ, R116 ;  /* 0x000000ffff497224 */ /* 0x000fc400078e0074 */
[----:B------:R-:W-:-:S05]  /*bed0*/  IMAD.MOV.U32 R72, RZ, RZ, R117 ;  /* 0x000000ffff487224 */ /* 0x000fca00078e0075 */
[-C--:B---3--:R-:W-:Y:S01]  /*bee0*/  HMMA.16816.F32 R104, R8, R28.reuse, R104 ;  /* 0x0000001c0868723c */ /* 0x088fe20000001868 */
        /* <DEDUP_REMOVED lines=9> */
[-C--:B------:R-:W-:Y:S01]  /*bf80*/  HMMA.16816.F32 R96, R8, R20.reuse, R96 ;  /* 0x000000140860723c */ /* 0x080fe20000001860 */
        /* <DEDUP_REMOVED lines=10> */
[----:B------:R-:W-:Y:S02]  /*c030*/  IMAD.MOV.U32 R24, RZ, RZ, R105 ;  /* 0x000000ffff187224 */ /* 0x000fe400078e0069 */
[----:B------:R-:W-:Y:S02]  /*c040*/  IMAD.MOV.U32 R37, RZ, RZ, R106 ;  /* 0x000000ffff257224 */ /* 0x000fe400078e006a */
[----:B------:R-:W-:-:S02]  /*c050*/  IMAD.MOV.U32 R36, RZ, RZ, R107 ;  /* 0x000000ffff247224 */ /* 0x000fc400078e006b */
        /* <DEDUP_REMOVED lines=16> */
[----:B------:R-:W-:Y:S01]  /*c160*/  HMMA.16816.F32 R104, R12, R86, RZ ;  /* 0x000000560c68723c */ /* 0x000fe200000018ff */
[----:B------:R-:W-:Y:S02]  /*c170*/  IMAD.MOV.U32 R29, RZ, RZ, R124 ;  /* 0x000000ffff1d7224 */ /* 0x000fe400078e007c */
[----:B------:R-:W-:-:S05]  /*c180*/  IMAD.MOV.U32 R20, RZ, RZ, R132 ;  /* 0x000000ffff147224 */ /* 0x000fca00078e0084 */
[C---:B------:R-:W-:Y:S08]  /*c190*/  HMMA.16816.F32 R100, R12.reuse, R82, RZ ;  /* 0x000000520c64723c */ /* 0x040ff000000018ff */
[C---:B------:R-:W-:Y:S08]  /*c1a0*/  HMMA.16816.F32 R96, R12.reuse, R78, RZ ;  /* 0x0000004e0c60723c */ /* 0x040ff000000018ff */
[C---:B------:R-:W-:Y:S08]  /*c1b0*/  HMMA.16816.F32 R92, R12.reuse, R66, RZ ;  /* 0x000000420c5c723c */ /* 0x040ff000000018ff */
[----:B------:R-:W-:Y:S08]  /*c1c0*/  HMMA.16816.F32 R12, R12, R62, RZ ;  /* 0x0000003e0c0c723c */ /* 0x000ff000000018ff */
[C---:B------:R-:W-:Y:S08]  /*c1d0*/  HMMA.16816.F32 R116, R4.reuse, R26, R116 ;  /* 0x0000001a0474723c */ /* 0x040ff00000001874 */
[C---:B------:R-:W-:Y:S08]  /*c1e0*/  HMMA.16816.F32 R112, R4.reuse, R58, R112 ;  /* 0x0000003a0470723c */ /* 0x040ff00000001870 */
        /* <DEDUP_REMOVED lines=12> */
[C---:B------:R-:W-:Y:S01]  /*c2b0*/  HMMA.16816.F32 R200, R4.reuse, R38, R96 ;  /* 0x0000002604c8723c */ /* 0x040fe20000001860 */
        /* <DEDUP_REMOVED lines=9> */
[----:B------:R-:W-:Y:S07]  /*c350*/  HMMA.16816.F32 R4, R4, R22, R12 ;  /* 0x000000160404723c */ /* 0x000fee000000180c */
        /* <DEDUP_REMOVED lines=38> */
[----:B------:R-:W-:-:S05]  /*c5c0*/  IMAD.MOV.U32 R35, RZ, RZ, R96 ;  /* 0x000000ffff237224 */ /* 0x000fca00078e0060 */
[C---:B------:R-:W-:Y:S08]  /*c5d0*/  HMMA.16816.F32 R64, R16.reuse, R66, RZ ;  /* 0x000000421040723c */ /* 0x040ff000000018ff */
[----:B------:R-:W-:Y:S08]  /*c5e0*/  HMMA.16816.F32 R16, R16, R62, RZ ;  /* 0x0000003e1010723c */ /* 0x000ff000000018ff */
[C---:B------:R-:W-:Y:S08]  /*c5f0*/  HMMA.16816.F32 R100, R8.reuse, R50, R84 ;  /* 0x000000320864723c */ /* 0x040ff00000001854 */
[C---:B------:R-:W-:Y:S07]  /*c600*/  HMMA.16816.F32 R88, R8.reuse, R54, R88 ;  /* 0x000000360858723c */ /* 0x040fee0000001858 */
[----:B------:R-:W-:Y:S01]  /*c610*/  IMAD.MOV.U32 R55, RZ, RZ, R13 ;  /* 0x000000ffff377224 */ /* 0x000fe200078e000d */
[----:B------:R-:W-:Y:S01]  /*c620*/  HMMA.16816.F32 R84, R8, R38, R76 ;  /* 0x000000260854723c */ /* 0x000fe2000000184c */
[----:B------:R-:W-:-:S06]  /*c630*/  IMAD.MOV.U32 R54, RZ, RZ, R15 ;  /* 0x000000ffff367224 */ /* 0x000fcc00078e000f */
[----:B------:R-:W-:Y:S01]  /*c640*/  IMAD.MOV.U32 R38, RZ, RZ, R5 ;  /* 0x000000ffff267224 */ /* 0x000fe200078e0005 */
[C---:B------:R-:W-:Y:S01]  /*c650*/  HMMA.16816.F32 R16, R8.reuse, R22, R16 ;  /* 0x000000160810723c */ /* 0x040fe20000001810 */
[----:B------:R-:W-:Y:S02]  /*c660*/  IMAD.MOV.U32 R39, RZ, RZ, R6 ;  /* 0x000000ffff277224 */ /* 0x000fe400078e0006 */
[----:B------:R-:W-:Y:S02]  /*c670*/  IMAD.MOV.U32 R79, RZ, RZ, R14 ;  /* 0x000000ffff4f7224 */ /* 0x000fe400078e000e */
[----:B------:R-:W-:Y:S02]  /*c680*/  IMAD.MOV.U32 R76, RZ, RZ, R105 ;  /* 0x000000ffff4c7224 */ /* 0x000fe400078e0069 */
[----:B------:R-:W-:Y:S01]  /*c690*/  IMAD.MOV.U32 R23, RZ, RZ, R7 ;  /* 0x000000ffff177224 */ /* 0x000fe200078e0007 */
[----:B------:R-:W-:Y:S01]  /*c6a0*/  HMMA.16816.F32 R108, R8, R46, R80 ;  /* 0x0000002e086c723c */ /* 0x000fe20000001850 */
[----:B------:R-:W-:Y:S01]  /*c6b0*/  IMAD.MOV.U32 R22, RZ, RZ, R12 ;  /* 0x000000ffff167224 */ /* 0x000fe200078e000c */
[----:B------:R-:W-:Y:S01]  /*c6c0*/  LDSM.16.M88.4 R4, [R223+0x2000] ;  /* 0x00200000df04783b */ /* 0x000fe20000000200 */
[----:B------:R-:W-:-:S02]  /*c6d0*/  IMAD.MOV.U32 R77, RZ, RZ, R106 ;  /* 0x000000ffff4d7224 */ /* 0x000fc400078e006a */
[----:B------:R-:W-:Y:S01]  /*c6e0*/  IMAD.MOV.U32 R78, RZ, RZ, R107 ;  /* 0x000000ffff4e7224 */ /* 0x000fe200078e006b */
[----:B------:R-:W1:Y:S01]  /*c6f0*/  LDSM.16.M88.4 R12, [R226] ;  /* 0x00000000e20c783b */ /* 0x000e620000000200 */
[----:B------:R-:W-:Y:S01]  /*c700*/  IMAD.MOV.U32 R46, RZ, RZ, R92 ;  /* 0x000000ffff2e7224 */ /* 0x000fe200078e005c */
[----:B------:R-:W-:Y:S01]  /*c710*/  HMMA.16816.F32 R64, R8, R30, R64 ;  /* 0x0000001e0840723c */ /* 0x000fe20000001840 */
[----:B------:R-:W-:Y:S01]  /*c720*/  IMAD.MOV.U32 R47, RZ, RZ, R93 ;  /* 0x000000ffff2f7224 */ /* 0x000fe200078e005d */
[----:B------:R-:W2:Y:S05]  /*c730*/  LDSM.16.M88.4 R8, [R223] ;  /* 0x00000000df08783b */ /* 0x000eaa0000000200 */
[----:B------:R-:W-:-:S02]  /*c740*/  IMAD.MOV.U32 R30, RZ, RZ, R94 ;  /* 0x000000ffff1e7224 */ /* 0x000fc400078e005e */
[----:B------:R-:W-:Y:S01]  /*c750*/  IMAD.MOV.U32 R31, RZ, RZ, R95 ;  /* 0x000000ffff1f7224 */ /* 0x000fe200078e005f */
[C---:B-1----:R-:W-:Y:S07]  /*c760*/  HMMA.16816.F32 R104, R4.reuse, R12, R244 ;  /* 0x0000000c0468723c */ /* 0x042fee00000018f4 */
[----:B------:R-:W-:Y:S01]  /*c770*/  IMAD.MOV.U32 R244, RZ, RZ, R97 ;  /* 0x000000fffff47224 */ /* 0x000fe200078e0061 */
[----:B------:R-:W-:Y:S01]  /*c780*/  HMMA.16816.F32 R92, R4, R14, R116 ;  /* 0x0000000e045c723c */ /* 0x000fe20000001874 */
[----:B------:R-:W-:-:S02]  /*c790*/  IMAD.MOV.U32 R245, RZ, RZ, R98 ;  /* 0x000000fffff57224 */ /* 0x000fc400078e0062 */
[----:B------:R-:W-:Y:S02]  /*c7a0*/  IMAD.MOV.U32 R246, RZ, RZ, R99 ;  /* 0x000000fffff67224 */ /* 0x000fe400078e0063 */
[----:B------:R-:W-:Y:S02]  /*c7b0*/  IMAD.MOV.U32 R247, RZ, RZ, R61 ;  /* 0x000000fffff77224 */ /* 0x000fe400078e003d */
[----:B------:R-:W-:Y:S01]  /*c7c0*/  IMAD.MOV.U32 R119, RZ, RZ, R48 ;  /* 0x000000ffff777224 */ /* 0x000fe200078e0030 */
[----:B--2---:R-:W-:Y:S03]  /*c7d0*/  HMMA.16816.F32 R96, R8, R12, R248 ;  /* 0x0000000c0860723c */ /* 0x004fe600000018f8 */
[----:B------:R-:W-:-:S04]  /*c7e0*/  IMAD.MOV.U32 R116, RZ, RZ, R119 ;  /* 0x000000ffff747224 */ /* 0x000fc800078e0077 */
[----:B------:R-:W-:Y:S02]  /*c7f0*/  IMAD.MOV.U32 R250, RZ, RZ, R49 ;  /* 0x000000fffffa7224 */ /* 0x000fe400078e0031 */
[----:B------:R-:W-:Y:S01]  /*c800*/  HMMA.16816.F32 R48, R8, R14, R40 ;  /* 0x0000000e0830723c */ /* 0x000fe20000001828 */
[----:B------:R-:W1:Y:S01]  /*c810*/  LDSM.16.M88.4 R12, [R233] ;  /* 0x00000000e90c783b */ /* 0x000e620000000200 */
[----:B------:R-:W-:Y:S02]  /*c820*/  IMAD.MOV.U32 R251, RZ, RZ, R60 ;  /* 0x000000fffffb7224 */ /* 0x000fe400078e003c */
[----:B------:R-:W-:Y:S02]  /*c830*/  IMAD.MOV.U32 R248, RZ, RZ, R57 ;  /* 0x000000fffff87224 */ /* 0x000fe400078e0039 */
[----:B------:R-:W-:Y:S02]  /*c840*/  IMAD.MOV.U32 R249, RZ, RZ, R56 ;  /* 0x000000fffff97224 */ /* 0x000fe400078e0038 */
[----:B------:R-:W-:-:S02]  /*c850*/  IMAD.MOV.U32 R117, RZ, RZ, R248 ;  /* 0x000000ffff757224 */ /* 0x000fc400078e00f8 */
[----:B------:R-:W-:Y:S02]  /*c860*/  IMAD.MOV.U32 R118, RZ, RZ, R249 ;  /* 0x000000ffff767224 */ /* 0x000fe400078e00f9 */
[----:B------:R-:W-:Y:S01]  /*c870*/  IMAD.MOV.U32 R119, RZ, RZ, R250 ;  /* 0x000000ffff777224 */ /* 0x000fe200078e00fa */
[-C--:B-1----:R-:W-:Y:S07]  /*c880*/  HMMA.16816.F32 R80, R8, R12.reuse, R212 ;  /* 0x0000000c0850723c */ /* 0x082fee00000018d4 */
        /* <DEDUP_REMOVED lines=9> */
[----:B------:R-:W-:-:S03]  /*c920*/  IMAD.MOV.U32 R209, RZ, RZ, R33 ;  /* 0x000000ffffd17224 */ /* 0x000fc600078e0021 */
[----:B------:R-:W-:Y:S01]  /*c930*/  HMMA.16816.F32 R24, R8, R14, R24 ;  /* 0x0000000e0818723c */ /* 0x000fe20000001818 */
[----:B------:R-:W1:Y:S01]  /*c940*/  LDSM.16.M88.4 R12, [R232] ;  /* 0x00000000e80c783b */ /* 0x000e620000000200 */
[----:B------:R-:W-:Y:S02]  /*c950*/  IMAD.MOV.U32 R248, RZ, RZ, R79 ;  /* 0x000000fffff87224 */ /* 0x000fe400078e004f */
[----:B------:R-:W-:Y:S02]  /*c960*/  IMAD.MOV.U32 R249, RZ, RZ, R54 ;  /* 0x000000fffff97224 */ /* 0x000fe400078e0036 */
[----:B------:R-:W-:Y:S02]  /*c970*/  IMAD.MOV.U32 R250, RZ, RZ, R55 ;  /* 0x000000fffffa7224 */ /* 0x000fe400078e0037 */
[----:B------:R-:W-:Y:S02]  /*c980*/  IMAD.MOV.U32 R112, RZ, RZ, R73 ;  /* 0x000000ffff707224 */ /* 0x000fe400078e0049 */
[----:B------:R-:W-:Y:S01]  /*c990*/  IMAD.MOV.U32 R113, RZ, RZ, R72 ;  /* 0x000000ffff717224 */ /* 0x000fe200078e0048 */
[----:B------:R2:W5:Y:S01]  /*c9a0*/  LDL.LU R73, [R1+0xe4] ;  /* 0x0000e40001497983 */ /* 0x0005620000300800 */
[----:B------:R-:W-:-:S02]  /*c9b0*/  IMAD.MOV.U32 R114, RZ, RZ, R71 ;  /* 0x000000ffff727224 */ /* 0x000fc400078e0047 */
[----:B------:R-:W-:Y:S01]  /*c9c0*/  IMAD.MOV.U32 R115, RZ, RZ, R70 ;  /* 0x000000ffff737224 */ /* 0x000fe200078e0046 */
[----:B------:R2:W5:Y:S04]  /*c9d0*/  LDL.LU R72, [R1+0xe0] ;  /* 0x0000e00001487983 */ /* 0x0005680000300800 */
[----:B------:R2:W5:Y:S04]  /*c9e0*/  LDL.LU R71, [R1+0xdc] ;  /* 0x0000dc0001477983 */ /* 0x0005680000300800 */
[----:B------:R2:W5:Y:S01]  /*c9f0*/  LDL.LU R70, [R1+0xd8] ;  /* 0x0000d80001467983 */ /* 0x0005620000300800 */
[-C--:B-1----:R-:W-:Y:S07]  /*ca00*/  HMMA.16816.F32 R36, R4, R12.reuse, R204 ;  /* 0x0000000c0424723c */ /* 0x082fee00000018cc */
[----:B------:R-:W-:Y:S01]  /*ca10*/  IMAD.MOV.U32 R204, RZ, RZ, R34 ;  /* 0x000000ffffcc7224 */ /* 0x000fe200078e0022 */
[----:B------:R-:W-:Y:S01]  /*ca20*/  HMMA.16816.F32 R44, R8, R12, R44 ;  /* 0x0000000c082c723c */ /* 0x000fe2000000182c */
[----:B------:R-:W-:-:S02]  /*ca30*/  IMAD.MOV.U32 R205, RZ, RZ, R35 ;  /* 0x000000ffffcd7224 */ /* 0x000fc400078e0023 */
[----:B------:R-:W-:Y:S02]  /*ca40*/  IMAD.MOV.U32 R206, RZ, RZ, R20 ;  /* 0x000000ffffce7224 */ /* 0x000fe400078e0014 */
[----:B------:R-:W-:-:S03]  /*ca50*/  IMAD.MOV.U32 R207, RZ, RZ, R21 ;  /* 0x000000ffffcf7224 */ /* 0x000fc600078e0015 */
[-C--:B------:R-:W-:Y:S08]  /*ca60*/  HMMA.16816.F32 R32, R4, R14.reuse, R120 ;  /* 0x0000000e0420723c */ /* 0x080ff00000001878 */
[----:B------:R-:W-:Y:S01]  /*ca70*/  HMMA.16816.F32 R20, R8, R14, R88 ;  /* 0x0000000e0814723c */ /* 0x000fe20000001858 */
[----:B------:R-:W1:Y:S06]  /*ca80*/  LDSM.16.M88.4 R12, [R231] ;  /* 0x00000000e70c783b */ /* 0x000e6c0000000200 */
[----:B------:R-:W-:-:S02]  /*ca90*/  IMAD.MOV.U32 R89, RZ, RZ, R76 ;  /* 0x000000ffff597224 */ /* 0x000fc400078e004c */
[----:B------:R-:W-:Y:S02]  /*caa0*/  IMAD.MOV.U32 R90, RZ, RZ, R77 ;  /* 0x000000ffff5a7224 */ /* 0x000fe400078e004d */
[----:B------:R-:W-:Y:S01]  /*cab0*/  IMAD.MOV.U32 R91, RZ, RZ, R78 ;  /* 0x000000ffff5b7224 */ /* 0x000fe200078e004e */
[-C--:B-1----:R-:W-:Y:S07]  /*cac0*/  HMMA.16816.F32 R40, R8, R12.reuse, R244 ;  /* 0x0000000c0828723c */ /* 0x082fee00000018f4 */
[----:B------:R-:W-:Y:S01]  /*cad0*/  IMAD.MOV.U32 R246, RZ, RZ, R53 ;  /* 0x000000fffff67224 */ /* 0x000fe200078e0035 */
[----:B------:R-:W-:Y:S01]  /*cae0*/  HMMA.16816.F32 R28, R4, R12, R28 ;  /* 0x0000000c041c723c */ /* 0x000fe2000000181c */
[----:B------:R-:W-:-:S07]  /*caf0*/  IMAD.MOV.U32 R247, RZ, RZ, R52 ;  /* 0x000000fffff77224 */ /* 0x000fce00078e0034 */
[-C--:B------:R-:W-:Y:S08]  /*cb00*/  HMMA.16816.F32 R52, R4, R14.reuse, R124 ;  /* 0x0000000e0434723c */ /* 0x080ff0000000187c */
[----:B------:R-:W-:Y:S01]  /*cb10*/  HMMA.16816.F32 R76, R8, R14, R100 ;  /* 0x0000000e084c723c */ /* 0x000fe20000001864 */
[----:B------:R-:W1:Y:S01]  /*cb20*/  LDSM.16.M88.4 R12, [R230] ;  /* 0x00000000e60c783b */ /* 0x000e620000000200 */
[----:B------:R-:W-:-:S02]  /*cb30*/  IMAD.MOV.U32 R88, RZ, RZ, R251 ;  /* 0x000000ffff587224 */ /* 0x000fc400078e00fb */
[----:B------:R-:W-:Y:S02]  /*cb40*/  IMAD.MOV.U32 R124, RZ, RZ, R68 ;  /* 0x000000ffff7c7224 */ /* 0x000fe400078e0044 */
[----:B------:R-:W-:Y:S02]  /*cb50*/  IMAD.MOV.U32 R125, RZ, RZ, R3 ;  /* 0x000000ffff7d7224 */ /* 0x000fe400078e0003 */
[-C--:B-1----:R-:W-:Y:S08]  /*cb60*/  HMMA.16816.F32 R100, R4, R12.reuse, R112 ;  /* 0x0000000c0464723c */ /* 0x082ff00000001870 */
[----:B------:R-:W-:Y:S08]  /*cb70*/  HMMA.16816.F32 R88, R8, R12, R88 ;  /* 0x0000000c0858723c */ /* 0x000ff00000001858 */
[-C--:B------:R-:W-:Y:S08]  /*cb80*/  HMMA.16816.F32 R112, R4, R14.reuse, R128 ;  /* 0x0000000e0470723c */ /* 0x080ff00000001880 */
[----:B------:R-:W-:Y:S01]  /*cb90*/  HMMA.16816.F32 R108, R8, R14, R108 ;  /* 0x0000000e086c723c */ /* 0x000fe2000000186c */
[----:B------:R-:W1:Y:S01]  /*cba0*/  LDSM.16.M88.4 R12, [R229] ;  /* 0x00000000e50c783b */ /* 0x000e620000000200 */
[----:B------:R-:W-:-:S02]  /*cbb0*/  IMAD.MOV.U32 R126, RZ, RZ, R2 ;  /* 0x000000ffff7e7224 */ /* 0x000fc400078e0002 */
[----:B------:R-:W-:-:S07]  /*cbc0*/  IMAD.MOV.U32 R127, RZ, RZ, R0 ;  /* 0x000000ffff7f7224 */ /* 0x000fce00078e0000 */
[-C--:B-1----:R-:W-:Y:S08]  /*cbd0*/  HMMA.16816.F32 R124, R8, R12.reuse, R124 ;  /* 0x0000000c087c723c */ /* 0x082ff0000000187c */
[C---:B------:R-:W-:Y:S08]  /*cbe0*/  HMMA.16816.F32 R128, R4.reuse, R12, R204 ;  /* 0x0000000c0480723c */ /* 0x040ff000000018cc */
[-C--:B------:R-:W-:Y:S08]  /*cbf0*/  HMMA.16816.F32 R200, R4, R14.reuse, R200 ;  /* 0x0000000e04c8723c */ /* 0x080ff000000018c8 */
[----:B------:R-:W-:Y:S01]  /*cc00*/  HMMA.16816.F32 R84, R8, R14, R84 ;  /* 0x0000000e0854723c */ /* 0x000fe20000001854 */
[----:B------:R-:W1:Y:S01]  /*cc10*/  LDSM.16.M88.4 R12, [R228] ;  /* 0x00000000e40c783b */ /* 0x000e620000000200 */
[----:B------:R-:W-:-:S02]  /*cc20*/  IMAD.MOV.U32 R122, RZ, RZ, R132 ;  /* 0x000000ffff7a7224 */ /* 0x000fc400078e0084 */
[----:B------:R-:W-:-:S04]  /*cc30*/  IMAD.MOV.U32 R245, RZ, RZ, R69 ;  /* 0x000000fffff57224 */ /* 0x000fc800078e0045 */
[-C--:B-1----:R-:W-:Y:S08]  /*cc40*/  HMMA.16816.F32 R204, R8, R12.reuse, R208 ;  /* 0x0000000c08cc723c */ /* 0x082ff000000018d0 */
[C---:B------:R-:W-:Y:S08]  /*cc50*/  HMMA.16816.F32 R208, R4.reuse, R12, R212 ;  /* 0x0000000c04d0723c */ /* 0x040ff000000018d4 */
[-C--:B------:R-:W-:Y:S11]  /*cc60*/  HMMA.16816.F32 R212, R4, R14.reuse, R116 ;  /* 0x0000000e04d4723c */ /* 0x080ff60000001874 */
[----:B------:R-:W-:Y:S11]  /*cc70*/  @!UPT UIADD3 URZ, URZ, URZ, URZ ;  /* 0x0000003f3f3ff290 */ /* 0x000ff6000fffe03f */
[----:B------:R-:W-:Y:S02]  /*cc80*/  @!UPT UIADD3 URZ, URZ, URZ, URZ ;  /* 0x0000003f3f3ff290 */ /* 0x000fe4000fffe03f */
[----:B------:R-:W-:Y:S02]  /*cc90*/  IMAD.MOV.U32 R132, RZ, RZ, R213 ;  /* 0x000000ffff847224 */ /* 0x000fe400078e00d5 */
[----:B------:R-:W-:Y:S02]  /*cca0*/  IMAD.MOV.U32 R118, RZ, RZ, R214 ;  /* 0x000000ffff767224 */ /* 0x000fe400078e00d6 */
[----:B------:R-:W-:Y:S02]  /*ccb0*/  IMAD.MOV.U32 R69, RZ, RZ, R215 ;  /* 0x000000ffff457224 */ /* 0x000fe400078e00d7 */
[----:B------:R-:W-:Y:S02]  /*ccc0*/  IMAD.MOV.U32 R68, RZ, RZ, R212 ;  /* 0x000000ffff447224 */ /* 0x000fe400078e00d4 */
[----:B------:R-:W-:Y:S01]  /*ccd0*/  HMMA.16816.F32 R212, R8, R14, R64 ;  /* 0x0000000e08d4723c */ /* 0x000fe20000001840 */
[----:B------:R-:W1:Y:S01]  /*cce0*/  LDSM.16.M88.4 R12, [R227] ;  /* 0x00000000e30c783b */ /* 0x000e620000000200 */
[----:B------:R-:W-:-:S02]  /*ccf0*/  IMAD.MOV.U32 R251, RZ, RZ, R252 ;  /* 0x000000fffffb7224 */ /* 0x000fc400078e00fc */
[----:B------:R-:W-:Y:S02]  /*cd00*/  IMAD.MOV.U32 R120, RZ, RZ, R134 ;  /* 0x000000ffff787224 */ /* 0x000fe400078e0086 */
[----:B------:R-:W-:Y:S02]  /*cd10*/  IMAD.MOV.U32 R121, RZ, RZ, R133 ;  /* 0x000000ffff797224 */ /* 0x000fe400078e0085 */
[----:B------:R-:W-:Y:S02]  /*cd20*/  IMAD.MOV.U32 R123, RZ, RZ, R75 ;  /* 0x000000ffff7b7224 */ /* 0x000fe400078e004b */
[----:B------:R-:W-:Y:S01]  /*cd30*/  IMAD.MOV.U32 R244, RZ, RZ, R74 ;  /* 0x000000fffff47224 */ /* 0x000fe200078e004a */
[C---:B-1----:R-:W-:Y:S08]  /*cd40*/  HMMA.16816.F32 R64, R4.reuse, R12, R248 ;  /* 0x0000000c0440723c */ /* 0x042ff000000018f8 */
[----:B------:R-:W-:Y:S11]  /*cd50*/  HMMA.16816.F32 R4, R4, R14, R120 ;  /* 0x0000000e0404723c */ /* 0x000ff60000001878 */
[----:B------:R-:W-:Y:S05]  /*cd60*/  @!UPT UIADD3 URZ, URZ, URZ, URZ ;  /* 0x0000003f3f3ff290 */ /* 0x000fea000fffe03f */
[----:B------:R-:W-:Y:S02]  /*cd70*/  IMAD.MOV.U32 R251, RZ, RZ, R65 ;  /* 0x000000fffffb7224 */ /* 0x000fe400078e0041 */
[----:B------:R-:W-:Y:S02]  /*cd80*/  IMAD.MOV.U32 R250, RZ, RZ, R66 ;  /* 0x000000fffffa7224 */ /* 0x000fe400078e0042 */
[----:B------:R-:W-:-:S04]  /*cd90*/  IMAD.MOV.U32 R248, RZ, RZ, R64 ;  /* 0x000000fffff87224 */ /* 0x000fc800078e0040 */
[----:B------:R-:W-:Y:S02]  /*cda0*/  IMAD.MOV.U32 R66, RZ, RZ, R4 ;  /* 0x000000ffff427224 */ /* 0x000fe400078e0004 */
[----:B------:R-:W-:Y:S02]  /*cdb0*/  IMAD.MOV.U32 R65, RZ, RZ, R5 ;  /* 0x000000ffff417224 */ /* 0x000fe400078e0005 */
[----:B------:R-:W-:Y:S02]  /*cdc0*/  IMAD.MOV.U32 R64, RZ, RZ, R6 ;  /* 0x000000ffff407224 */ /* 0x000fe400078e0006 */
[----:B------:R-:W-:Y:S02]  /*cdd0*/  IMAD.MOV.U32 R0, RZ, RZ, R7 ;  /* 0x000000ffff007224 */ /* 0x000fe400078e0007 */
[C---:B------:R-:W-:Y:S11]  /*cde0*/  HMMA.16816.F32 R4, R8.reuse, R12, R244 ;  /* 0x0000000c0804723c */ /* 0x040ff600000018f4 */
[----:B------:R-:W-:Y:S11]  /*cdf0*/  @!UPT UIADD3 URZ, URZ, URZ, URZ ;  /* 0x0000003f3f3ff290 */ /* 0x000ff6000fffe03f */
[----:B------:R-:W-:Y:S02]  /*ce00*/  @!UPT UIADD3 URZ, URZ, URZ, URZ ;  /* 0x0000003f3f3ff290 */ /* 0x000fe4000fffe03f */
[----:B------:R-:W-:Y:S02]  /*ce10*/  IMAD.MOV.U32 R247, RZ, RZ, R5 ;  /* 0x000000fffff77224 */ /* 0x000fe400078e0005 */
[----:B------:R-:W-:Y:S02]  /*ce20*/  IMAD.MOV.U32 R246, RZ, RZ, R6 ;  /* 0x000000fffff67224 */ /* 0x000fe400078e0006 */
[----:B------:R-:W-:Y:S02]  /*ce30*/  IMAD.MOV.U32 R245, RZ, RZ, R7 ;  /* 0x000000fffff57224 */ /* 0x000fe400078e0007 */
[----:B------:R-:W-:Y:S02]  /*ce40*/  IMAD.MOV.U32 R244, RZ, RZ, R4 ;  /* 0x000000fffff47224 */ /* 0x000fe400078e0004 */
[----:B------:R-:W-:Y:S01]  /*ce50*/  HMMA.16816.F32 R4, R8, R14, R16 ;  /* 0x0000000e0804723c */ /* 0x000fe20000001810 */
[----:B------:R-:W-:Y:S01]  /*ce60*/  IMAD.MOV.U32 R249, RZ, RZ, R67 ;  /* 0x000000fffff97224 */ /* 0x000fe200078e0043 */
[----:B------:R-:W-:Y:S04]  /*ce70*/  LDSM.16.M88.4 R12, [R220] ;  /* 0x00000000dc0c783b */ /* 0x000fe80000000200 */
[----:B------:R-:W1:Y:S11]  /*ce80*/  LDSM.16.M88.4 R8, [R224] ;  /* 0x00000000e008783b */ /* 0x000e760000000200 */
[----:B------:R-:W-:Y:S07]  /*ce90*/  @!UPT UIADD3 URZ, URZ, URZ, URZ ;  /* 0x0000003f3f3ff290 */ /* 0x000fee000fffe03f */
[----:B------:R-:W-:Y:S02]  /*cea0*/  IMAD.MOV.U32 R117, RZ, RZ, R5 ;  /* 0x000000ffff757224 */ /* 0x000fe400078e0005 */
[----:B------:R-:W-:Y:S02]  /*ceb0*/  IMAD.MOV.U32 R116, RZ, RZ, R6 ;  /* 0x000000ffff747224 */ /* 0x000fe400078e0006 */
[----:B------:R-:W-:Y:S02]  /*cec0*/  IMAD.MOV.U32 R16, RZ, RZ, R4 ;  /* 0x000000ffff107224 */ /* 0x000fe400078e0004 */
[----:B------:R-:W-:Y:S02]  /*ced0*/  IMAD.MOV.U32 R67, RZ, RZ, R7 ;  /* 0x000000ffff437224 */ /* 0x000fe400078e0007 */
[----:B------:R-:W3:Y:S01]  /*cee0*/  LDSM.16.M88.4 R4, [R224+0x2000] ;  /* 0x00200000e004783b */ /* 0x000ee20000000200 */
[----:B-1----:R-:W-:Y:S08]  /*cef0*/  HMMA.16816.F32 R96, R8, R12, R96 ;  /* 0x0000000c0860723c */ /* 0x002ff00000001860 */
[C---:B---3--:R-:W-:Y:S08]  /*cf00*/  HMMA.16816.F32 R92, R4.reuse, R14, R92 ;  /* 0x0000000e045c723c */ /* 0x048ff0000000185c */
[----:B------:R-:W-:Y:S08]  /*cf10*/  HMMA.16816.F32 R120, R4, R12, R104 ;  /* 0x0000000c0478723c */ /* 0x000ff00000001868 */
[----:B------:R-:W-:Y:S08]  /*cf20*/  HMMA.16816.F32 R12, R8, R14, R48 ;  /* 0x0000000e080c723c */ /* 0x000ff00000001830 */
[----:B------:R-:W-:-:S02]  /*cf30*/  IMAD.MOV.U32 R119, RZ, RZ, R95 ;  /* 0x000000ffff777224 */ /* 0x000fc400078e005f */
[----:B------:R-:W-:Y:S02]  /*cf40*/  IMAD.MOV.U32 R106, RZ, RZ, R94 ;  /* 0x000000ffff6a7224 */ /* 0x000fe400078e005e */
[----:B------:R-:W-:Y:S02]  /*cf50*/  IMAD.MOV.U32 R94, RZ, RZ, R69 ;  /* 0x000000ffff5e7224 */ /* 0x000fe400078e0045 */
[----:B------:R-:W-:-:S10]  /*cf60*/  IMAD.MOV.U32 R95, RZ, RZ, R68 ;  /* 0x000000ffff5f7224 */ /* 0x000fd400078e0044 */
[----:B------:R-:W-:Y:S02]  /*cf70*/  IMAD.MOV.U32 R18, RZ, RZ, R15 ;  /* 0x000000ffff127224 */ /* 0x000fe400078e000f */
[----:B------:R-:W-:Y:S02]  /*cf80*/  IMAD.MOV.U32 R17, RZ, RZ, R14 ;  /* 0x000000ffff117224 */ /* 0x000fe400078e000e */
[----:B------:R-:W-:Y:S02]  /*cf90*/  IMAD.MOV.U32 R69, RZ, RZ, R12 ;  /* 0x000000ffff457224 */ /* 0x000fe400078e000c */
[----:B------:R-:W-:Y:S02]  /*cfa0*/  IMAD.MOV.U32 R68, RZ, RZ, R13 ;  /* 0x000000ffff447224 */ /* 0x000fe400078e000d */
[----:B------:R-:W1:Y:S01]  /*cfb0*/  LDSM.16.M88.4 R12, [R220+0x800] ;  /* 0x00080000dc0c783b */ /* 0x000e620000000200 */
[----:B------:R-:W-:Y:S02]  /*cfc0*/  IMAD.MOV.U32 R104, RZ, RZ, R121 ;  /* 0x000000ffff687224 */ /* 0x000fe400078e0079 */
[----:B------:R-:W-:-:S02]  /*cfd0*/  IMAD.MOV.U32 R75, RZ, RZ, R120 ;  /* 0x000000ffff4b7224 */ /* 0x000fc400078e0078 */
[----:B------:R-:W-:Y:S02]  /*cfe0*/  IMAD.MOV.U32 R121, RZ, RZ, R92 ;  /* 0x000000ffff797224 */ /* 0x000fe400078e005c */
[----:B------:R-:W-:Y:S02]  /*cff0*/  IMAD.MOV.U32 R120, RZ, RZ, R93 ;  /* 0x000000ffff787224 */ /* 0x000fe400078e005d */
[----:B------:R-:W-:Y:S02]  /*d000*/  IMAD.MOV.U32 R92, RZ, RZ, R132 ;  /* 0x000000ffff5c7224 */ /* 0x000fe400078e0084 */
[----:B------:R-:W-:Y:S01]  /*d010*/  IMAD.MOV.U32 R93, RZ, RZ, R118 ;  /* 0x000000ffff5d7224 */ /* 0x000fe200078e0076 */
[----:B-1----:R-:W-:Y:S07]  /*d020*/  HMMA.16816.F32 R48, R8, R12, R80 ;  /* 0x0000000c0830723c */ /* 0x002fee0000001850 */
        /* <DEDUP_REMOVED lines=9> */
[-C--:B------:R-:W-:Y:S08]  /*d0c0*/  HMMA.16816.F32 R56, R4, R14.reuse, R56 ;  /* 0x0000000e0438723c */ /* 0x080ff00000001838 */
[----:B------:R-:W-:Y:S01]  /*d0d0*/  HMMA.16816.F32 R248, R8, R14, R24 ;  /* 0x0000000e08f8723c */ /* 0x000fe20000001818 */
[----:B------:R-:W1:Y:S01]  /*d0e0*/  LDSM.16.M88.4 R12, [R220+0x1000] ;  /* 0x00100000dc0c783b */ /* 0x000e620000000200 */
        /* <DEDUP_REMOVED lines=19> */
[----:B------:R-:W-:Y:S01]  /*d220*/  IMAD.MOV.U32 R133, RZ, RZ, R57 ;  /* 0x000000ffff857224 */ /* 0x000fe200078e0039 */
[----:B-1----:R-:W-:Y:S01]  /*d230*/  HMMA.16816.F32 R120, R4, R12, R36 ;  /* 0x0000000c0478723c */ /* 0x002fe20000001824 */
[----:B------:R-:W-:Y:S02]  /*d240*/  IMAD.MOV.U32 R132, RZ, RZ, R59 ;  /* 0x000000ffff847224 */ /* 0x000fe400078e003b */
[----:B------:R-:W-:Y:S02]  /*d250*/  IMAD.MOV.U32 R57, RZ, RZ, R247 ;  /* 0x000000ffff397224 */ /* 0x000fe400078e00f7 */
[----:B------:R-:W-:Y:S02]  /*d260*/  IMAD.MOV.U32 R58, RZ, RZ, R246 ;  /* 0x000000ffff3a7224 */ /* 0x000fe400078e00f6 */
[----:B------:R-:W-:Y:S02]  /*d270*/  IMAD.MOV.U32 R59, RZ, RZ, R245 ;  /* 0x000000ffff3b7224 */ /* 0x000fe400078e00f5 */
[----:B------:R-:W-:-:S02]  /*d280*/  IMAD.MOV.U32 R56, RZ, RZ, R244 ;  /* 0x000000ffff387224 */ /* 0x000fc400078e00f4 */
[----:B------:R-:W-:Y:S01]  /*d290*/  IMAD.MOV.U32 R51, RZ, RZ, R119 ;  /* 0x000000ffff337224 */ /* 0x000fe200078e0077 */
[----:B------:R-:W-:Y:S01]  /*d2a0*/  HMMA.16816.F32 R244, R8, R12, R44 ;  /* 0x0000000c08f4723c */ /* 0x000fe2000000182c */
        /* <DEDUP_REMOVED lines=8> */
[----:B------:R-:W-:Y:S02]  /*d330*/  IMAD.MOV.U32 R35, RZ, RZ, R104 ;  /* 0x000000ffff237224 */ /* 0x000fe400078e0068 */
[----:B------:R-:W-:Y:S01]  /*d340*/  HMMA.16816.F32 R104, R8, R14, R20 ;  /* 0x0000000e0868723c */ /* 0x000fe20000001814 */
[----:B------:R-:W1:Y:S01]  /*d350*/  LDSM.16.M88.4 R12, [R220+0x1800] ;  /* 0x00180000dc0c783b */ /* 0x000e620000000200 */
[----:B------:R-:W-:Y:S02]  /*d360*/  IMAD.MOV.U32 R46, RZ, RZ, R99 ;  /* 0x000000ffff2e7224 */ /* 0x000fe400078e0063 */
[----:B------:R-:W-:-:S02]  /*d370*/  IMAD.MOV.U32 R47, RZ, RZ, R98 ;  /* 0x000000ffff2f7224 */ /* 0x000fc400078e0062 */
[----:B------:R-:W-:Y:S02]  /*d380*/  IMAD.MOV.U32 R38, RZ, RZ, R97 ;  /* 0x000000ffff267224 */ /* 0x000fe400078e0061 */
[----:B------:R-:W-:Y:S02]  /*d390*/  IMAD.MOV.U32 R39, RZ, RZ, R96 ;  /* 0x000000ffff277224 */ /* 0x000fe400078e0060 */
[----:B-1----:R-:W-:Y:S07]  /*d3a0*/  HMMA.16816.F32 R96, R8, R12, R40 ;  /* 0x0000000c0860723c */ /* 0x002fee0000001828 */
[----:B------:R-:W-:Y:S01]  /*d3b0*/  IMAD.MOV.U32 R40, RZ, RZ, R19 ;  /* 0x000000ffff287224 */ /* 0x000fe200078e0013 */
[----:B------:R-:W-:Y:S01]  /*d3c0*/  HMMA.16816.F32 R24, R4, R14, R52 ;  /* 0x0000000e0418723c */ /* 0x000fe20000001834 */
[----:B------:R-:W-:-:S02]  /*d3d0*/  IMAD.MOV.U32 R41, RZ, RZ, R18 ;  /* 0x000000ffff297224 */ /* 0x000fc400078e0012 */
[----:B------:R-:W-:Y:S02]  /*d3e0*/  IMAD.MOV.U32 R42, RZ, RZ, R17 ;  /* 0x000000ffff2a7224 */ /* 0x000fe400078e0011 */
[----:B------:R-:W-:-:S03]  /*d3f0*/  IMAD.MOV.U32 R43, RZ, RZ, R16 ;  /* 0x000000ffff2b7224 */ /* 0x000fc600078e0010 */
[----:B------:R-:W-:Y:S08]  /*d400*/  HMMA.16816.F32 R16, R4, R12, R28 ;  /* 0x0000000c0410723c */ /* 0x000ff0000000181c */
[----:B------:R-:W-:Y:S01]  /*d410*/  HMMA.16816.F32 R20, R8, R14, R76 ;  /* 0x0000000e0814723c */ /* 0x000fe2000000184c */
[----:B------:R-:W1:Y:S01]  /*d420*/  LDSM.16.M88.4 R12, [R220+0x2000] ;  /* 0x00200000dc0c783b */ /* 0x000e620000000200 */
[----:B------:R-:W-:-:S02]  /*d430*/  IMAD.MOV.U32 R55, RZ, RZ, R35 ;  /* 0x000000ffff377224 */ /* 0x000fc400078e0023 */
[----:B------:R-:W-:Y:S02]  /*d440*/  IMAD.MOV.U32 R53, RZ, RZ, R43 ;  /* 0x000000ffff357224 */ /* 0x000fe400078e002b */
[----:B------:R-:W-:Y:S02]  /*d450*/  IMAD.MOV.U32 R54, RZ, RZ, R36 ;  /* 0x000000ffff367224 */ /* 0x000fe400078e0024 */
[----:B-1----:R-:W-:Y:S07]  /*d460*/  HMMA.16816.F32 R28, R4, R12, R100 ;  /* 0x0000000c041c723c */ /* 0x002fee0000001864 */
[----:B------:R-:W-:-:S02]  /*d470*/  IMAD.MOV.U32 R103, RZ, RZ, R40 ;  /* 0x000000ffff677224 */ /* 0x000fc400078e0028 */
[----:B------:R-:W-:Y:S02]  /*d480*/  IMAD.MOV.U32 R101, RZ, RZ, R41 ;  /* 0x000000ffff657224 */ /* 0x000fe400078e0029 */
[----:B------:R-:W-:Y:S02]  /*d490*/  IMAD.MOV.U32 R102, RZ, RZ, R42 ;  /* 0x000000ffff667224 */ /* 0x000fe400078e002a */
[----:B------:R-:W-:Y:S01]  /*d4a0*/  IMAD.MOV.U32 R100, RZ, RZ, R55 ;  /* 0x000000ffff647224 */ /* 0x000fe200078e0037 */
[----:B------:R-:W-:Y:S01]  /*d4b0*/  HMMA.16816.F32 R40, R4, R14, R112 ;  /* 0x0000000e0428723c */ /* 0x000fe20000001870 */
[----:B------:R-:W-:-:S06]  /*d4c0*/  IMAD.MOV.U32 R55, RZ, RZ, R37 ;  /* 0x000000ffff377224 */ /* 0x000fcc00078e0025 */
[----:B------:R-:W-:Y:S01]  /*d4d0*/  IMAD.MOV.U32 R115, RZ, RZ, R38 ;  /* 0x000000ffff737224 */ /* 0x000fe200078e0026 */
[----:B------:R-:W-:Y:S01]  /*d4e0*/  HMMA.16816.F32 R32, R8, R12, R88 ;  /* 0x0000000c0820723c */ /* 0x000fe20000001858 */
[----:B------:R-:W-:-:S07]  /*d4f0*/  IMAD.MOV.U32 R114, RZ, RZ, R39 ;  /* 0x000000ffff727224 */ /* 0x000fce00078e0027 */
[----:B------:R-:W-:Y:S01]  /*d500*/  HMMA.16816.F32 R36, R8, R14, R108 ;  /* 0x0000000e0824723c */ /* 0x000fe2000000186c */
[----:B------:R-:W1:Y:S01]  /*d510*/  LDSM.16.M88.4 R12, [R220+0x2800] ;  /* 0x00280000dc0c783b */ /* 0x000e620000000200 */
[----:B------:R-:W-:Y:S02]  /*d520*/  IMAD.MOV.U32 R113, RZ, RZ, R51 ;  /* 0x000000ffff717224 */ /* 0x000fe400078e0033 */
[----:B------:R-:W-:-:S03]  /*d530*/  IMAD.MOV.U32 R112, RZ, RZ, R44 ;  /* 0x000000ffff707224 */ /* 0x000fc600078e002c */
[----:B------:R-:W-:Y:S02]  /*d540*/  IMAD.MOV.U32 R109, RZ, RZ, R48 ;  /* 0x000000ffff6d7224 */ /* 0x000fe400078e0030 */
[----:B------:R-:W-:Y:S02]  /*d550*/  IMAD.MOV.U32 R110, RZ, RZ, R49 ;  /* 0x000000ffff6e7224 */ /* 0x000fe400078e0031 */
[----:B------:R-:W-:Y:S02]  /*d560*/  IMAD.MOV.U32 R111, RZ, RZ, R50 ;  /* 0x000000ffff6f7224 */ /* 0x000fe400078e0032 */
[----:B------:R-:W-:Y:S01]  /*d570*/  IMAD.MOV.U32 R108, RZ, RZ, R45 ;  /* 0x000000ffff6c7224 */ /* 0x000fe200078e002d */
[----:B-1----:R-:W-:Y:S07]  /*d580*/  HMMA.16816.F32 R48, R8, R12, R124 ;  /* 0x0000000c0830723c */ /* 0x002fee000000187c */
[----:B------:R-:W-:-:S02]  /*d590*/  IMAD.MOV.U32 R126, RZ, RZ, R46 ;  /* 0x000000ffff7e7224 */ /* 0x000fc400078e002e */
[----:B------:R-:W-:Y:S02]  /*d5a0*/  IMAD.MOV.U32 R127, RZ, RZ, R47 ;  /* 0x000000ffff7f7224 */ /* 0x000fe400078e002f */
[----:B------:R-:W-:Y:S01]  /*d5b0*/  HMMA.16816.F32 R44, R4, R12, R128 ;  /* 0x0000000c042c723c */ /* 0x000fe20000001880 */
[----:B------:R-:W-:Y:S02]  /*d5c0*/  IMAD.MOV.U32 R124, RZ, RZ, R60 ;  /* 0x000000ffff7c7224 */ /* 0x000fe400078e003c */
[----:B------:R-:W-:-:S04]  /*d5d0*/  IMAD.MOV.U32 R125, RZ, RZ, R61 ;  /* 0x000000ffff7d7224 */ /* 0x000fc800078e003d */
[----:B------:R-:W-:Y:S02]  /*d5e0*/  IMAD.MOV.U32 R130, RZ, RZ, R62 ;  /* 0x000000ffff827224 */ /* 0x000fe400078e003e */
[----:B------:R-:W-:Y:S02]  /*d5f0*/  IMAD.MOV.U32 R131, RZ, RZ, R63 ;  /* 0x000000ffff837224 */ /* 0x000fe400078e003f */
[----:B------:R-:W-:Y:S07]  /*d600*/  HMMA.16816.F32 R60, R4, R14, R200 ;  /* 0x0000000e043c723c */ /* 0x000fee00000018c8 */
[----:B------:R-:W-:-:S02]  /*d610*/  IMAD.MOV.U32 R200, RZ, RZ, R53 ;  /* 0x000000ffffc87224 */ /* 0x000fc400078e0035 */
[----:B------:R-:W-:Y:S02]  /*d620*/  IMAD.MOV.U32 R201, RZ, RZ, R54 ;  /* 0x000000ffffc97224 */ /* 0x000fe400078e0036 */
[----:B------:R-:W-:Y:S02]  /*d630*/  IMAD.MOV.U32 R202, RZ, RZ, R55 ;  /* 0x000000ffffca7224 */ /* 0x000fe400078e0037 */
[----:B------:R-:W-:Y:S01]  /*d640*/  HMMA.16816.F32 R52, R8, R14, R84 ;  /* 0x0000000e0834723c */ /* 0x000fe20000001854 */
[----:B------:R-:W1:Y:S04]  /*d650*/  LDSM.16.M88.4 R12, [R220+0x3000] ;  /* 0x00300000dc0c783b */ /* 0x000e680000000200 */
[----:B------:R-:W3:Y:S01]  /*d660*/  S2R R129, SR_TID.X ;  /* 0x0000000000817919 */ /* 0x000ee20000002100 */
[----:B------:R-:W-:-:S02]  /*d670*/  IMAD.MOV.U32 R203, RZ, RZ, R67 ;  /* 0x000000ffffcb7224 */ /* 0x000fc400078e0043 */
[----:B------:R-:W-:Y:S02]  /*d680*/  IMAD.MOV.U32 R84, RZ, RZ, R66 ;  /* 0x000000ffff547224 */ /* 0x000fe400078e0042 */
[----:B------:R-:W-:Y:S02]  /*d690*/  IMAD.MOV.U32 R85, RZ, RZ, R65 ;  /* 0x000000ffff557224 */ /* 0x000fe400078e0041 */
[----:B------:R-:W-:Y:S02]  /*d6a0*/  IMAD.MOV.U32 R86, RZ, RZ, R64 ;  /* 0x000000ffff567224 */ /* 0x000fe400078e0040 */
[----:B------:R-:W-:Y:S02]  /*d6b0*/  IMAD.MOV.U32 R87, RZ, RZ, R0 ;  /* 0x000000ffff577224 */ /* 0x000fe400078e0000 */
[----:B------:R-:W-:Y:S02]  /*d6c0*/  IMAD.U32 R0, RZ, RZ, UR9 ;  /* 0x00000009ff007e24 */ /* 0x000fe4000f8e00ff */
[----:B------:R-:W-:-:S02]  /*d6d0*/  IMAD.MOV.U32 R128, RZ, RZ, R130 ;  /* 0x000000ffff807224 */ /* 0x000fc400078e0082 */
[----:B---3--:R-:W-:Y:S01]  /*d6e0*/  IMAD.SHL.U32 R129, R129, 0x2, RZ ;  /* 0x0000000281817824 */ /* 0x008fe200078e00ff */
[----:B-1----:R-:W-:Y:S08]  /*d6f0*/  HMMA.16816.F32 R88, R4, R14, R80 ;  /* 0x0000000e0458723c */ /* 0x002ff00000001850 */
[-C--:B------:R-:W-:Y:S08]  /*d700*/  HMMA.16816.F32 R76, R8, R12.reuse, R204 ;  /* 0x0000000c084c723c */ /* 0x080ff000000018cc */
[----:B------:R-:W-:Y:S08]  /*d710*/  HMMA.16816.F32 R64, R4, R12, R208 ;  /* 0x0000000c0440723c */ /* 0x000ff000000018d0 */
[----:B------:R-:W-:Y:S01]  /*d720*/  HMMA.16816.F32 R80, R8, R14, R212 ;  /* 0x0000000e0850723c */ /* 0x000fe200000018d4 */
[----:B------:R-:W1:Y:S01]  /*d730*/  LDSM.16.M88.4 R12, [R220+0x3800] ;  /* 0x00380000dc0c783b */ /* 0x000e620000000200 */
[----:B------:R-:W-:Y:S01]  /*d740*/  LOP3.LUT R129, R129, 0x6, RZ, 0xc0, !PT ;  /* 0x0000000681817812 */ /* 0x000fe200078ec0ff */
[----:B------:R-:W-:Y:S01]  /*d750*/  IMAD.MOV.U32 R130, RZ, RZ, R108 ;  /* 0x000000ffff827224 */ /* 0x000fe200078e006c */
[----:B------:R-:W-:Y:S01]  /*d760*/  UISETP.GT.AND UP0, UPT, UR9, UR8, UPT ;  /* 0x000000080900728c */ /* 0x000fe2000bf04270 */
[----:B------:R-:W-:Y:S01]  /*d770*/  IMAD.MOV.U32 R108, RZ, RZ, R110 ;  /* 0x000000ffff6c7224 */ /* 0x000fe200078e006e */
[----:B------:R-:W-:-:S04]  /*d780*/  DEPBAR.LE SB0, 0x0 ;  /* 0x000080000000791a */ /* 0x000fc80000000000 */
[----:B------:R-:W-:Y:S02]  /*d790*/  IMAD R0, R0, 0x80, R129 ;  /* 0x0000008000007824 */ /* 0x000fe400078e0281 */
[----:B------:R-:W-:Y:S02]  /*d7a0*/  IMAD.MOV.U32 R110, RZ, RZ, R100 ;  /* 0x000000ffff6e7224 */ /* 0x000fe400078e0064 */
[----:B------:R-:W-:Y:S01]  /*d7b0*/  IMAD.MOV.U32 R100, RZ, RZ, R2 ;  /* 0x000000ffff647224 */ /* 0x000fe200078e0002 */
[----:B------:R-:W-:-:S04]  /*d7c0*/  IADD3 R2, R0, 0x1, RZ ;  /* 0x0000000100027810 */ /* 0x000fc80007ffe0ff */
[C---:B------:R-:W-:Y:S02]  /*d7d0*/  ISETP.GE.AND P3, PT, R2.reuse, R242, PT ;  /* 0x000000f20200720c */ /* 0x040fe40003f66270 */
[C---:B------:R-:W-:Y:S01]  /*d7e0*/  ISETP.GE.AND P2, PT, R2.reuse, R241, PT ;  /* 0x000000f10200720c */ /* 0x040fe20003f46270 */
[----:B------:R-:W-:Y:S01]  /*d7f0*/  BAR.SYNC.DEFER_BLOCKING 0x0 ;  /* 0x0000000000007b1d */ /* 0x000fe20000010000 */
[C---:B------:R-:W-:Y:S02]  /*d800*/  ISETP.GE.AND P1, PT, R2.reuse, R240, PT ;  /* 0x000000f00200720c */ /* 0x040fe40003f26270 */
[C---:B------:R-:W-:Y:S02]  /*d810*/  ISETP.GE.AND P0, PT, R2.reuse, R239, PT ;  /* 0x000000ef0200720c */ /* 0x040fe40003f06270 */
[C---:B------:R-:W-:Y:S02]  /*d820*/  ISETP.LT.OR P6, PT, R2.reuse, R237, P3 ;  /* 0x000000ed0200720c */ /* 0x040fe40001fc1670 */
[----:B------:R-:W-:-:S02]  /*d830*/  ISETP.LT.OR P3, PT, R2, R236, P2 ;  /* 0x000000ec0200720c */ /* 0x000fc40001761670 */
[C---:B------:R-:W-:Y:S02]  /*d840*/  ISETP.LT.OR P5, PT, R2.reuse, R238, P1 ;  /* 0x000000ee0200720c */ /* 0x040fe40000fa1670 */
[----:B------:R-:W-:Y:S02]  /*d850*/  ISETP.LT.OR P2, PT, R2, R235, P0 ;  /* 0x000000eb0200720c */ /* 0x000fe40000741670 */
[C---:B------:R-:W-:Y:S02]  /*d860*/  ISETP.GE.AND P1, PT, R0.reuse, R242, PT ;  /* 0x000000f20000720c */ /* 0x040fe40003f26270 */
[C---:B------:R-:W-:Y:S01]  /*d870*/  ISETP.GE.AND P0, PT, R0.reuse, R241, PT ;  /* 0x000000f10000720c */ /* 0x040fe20003f06270 */
[----:B------:R-:W-:Y:S01]  /*d880*/  IMAD.MOV.U32 R129, RZ, RZ, R131 ;  /* 0x000000ffff817224 */ /* 0x000fe200078e0083 */
[C---:B------:R-:W-:Y:S02]  /*d890*/  ISETP.LT.OR P1, PT, R0.reuse, R237, P1 ;  /* 0x000000ed0000720c */ /* 0x040fe40000f21670 */
[C---:B------:R-:W-:Y:S01]  /*d8a0*/  ISETP.LT.OR P0, PT, R0.reuse, R236, P0 ;  /* 0x000000ec0000720c */ /* 0x040fe20000701670 */
[----:B-1----:R-:W-:Y:S01]  /*d8b0*/  HMMA.16816.F32 R56, R8, R12, R56 ;  /* 0x0000000c0838723c */ /* 0x002fe20000001838 */
[----:B------:R-:W-:Y:S01]  /*d8c0*/  IADD3 R2, R0, 0x8, RZ ;  /* 0x0000000800027810 */ /* 0x000fe20007ffe0ff */
[----:B------:R-:W-:-:S06]  /*d8d0*/  IMAD.MOV.U32 R131, RZ, RZ, R109 ;  /* 0x000000ffff837224 */ /* 0x000fcc00078e006d */
[----:B------:R-:W-:Y:S01]  /*d8e0*/  HMMA.16816.F32 R84, R4, R14, R84 ;  /* 0x0000000e0454723c */ /* 0x000fe20000001854 */
[----:B------:R-:W-:-:S07]  /*d8f0*/  IMAD.MOV.U32 R109, RZ, RZ, R111 ;  /* 0x000000ffff6d7224 */ /* 0x000fce00078e006f */
[----:B------:R-:W-:Y:S07]  /*d900*/  HMMA.16816.F32 R8, R8, R14, R200 ;  /* 0x0000000e0808723c */ /* 0x000fee00000018c8 */
[----:B------:R-:W-:Y:S02]  /*d910*/  FSEL R14, R128, -INF , !P1 ;  /* 0xff800000800e7808 */ /* 0x000fe40004800000 */
[----:B------:R-:W-:Y:S02]  /*d920*/  FSEL R15, R129, -INF , !P0 ;  /* 0xff800000810f7808 */ /* 0x000fe40004000000 */
[----:B------:R-:W-:-:S02]  /*d930*/  ISETP.GE.AND P1, PT, R0, R240, PT ;  /* 0x000000f00000720c */ /* 0x000fc40003f26270 */
[C---:B------:R-:W-:Y:S01]  /*d940*/  ISETP.GE.AND P0, PT, R0.reuse, R239, PT ;  /* 0x000000ef0000720c */ /* 0x040fe20003f06270 */
[----:B------:R-:W-:Y:S01]  /*d950*/  HMMA.16816.F32 R92, R4, R12, R92 ;  /* 0x0000000c045c723c */ /* 0x000fe2000000185c */
[C---:B------:R-:W-:Y:S02]  /*d960*/  ISETP.LT.OR P1, PT, R0.reuse, R238, P1 ;  /* 0x000000ee0000720c */ /* 0x040fe40000f21670 */
[----:B------:R-:W-:Y:S01]  /*d970*/  ISETP.LT.OR P0, PT, R0, R235, P0 ;  /* 0x000000eb0000720c */ /* 0x000fe20000701670 */
[----:B------:R-:W-:Y:S01]  /*d980*/  IMAD.MOV.U32 R111, RZ, RZ, R3 ;  /* 0x000000ffff6f7224 */ /* 0x000fe200078e0003 */
[----:B------:R-:W-:Y:S02]  /*d990*/  P2R R3, PR, RZ, 0x4 ;  /* 0x00000004ff037803 */ /* 0x000fe40000000000 */
[----:B------:R-:W-:Y:S02]  /*d9a0*/  P2R R4, PR, RZ, 0x8 ;  /* 0x00000008ff047803 */ /* 0x000fe40000000000 */
[----:B------:R-:W-:-:S02]  /*d9b0*/  ISETP.GE.AND P3, PT, R2, R242, PT ;  /* 0x000000f20200720c */ /* 0x000fc40003f66270 */
[----:B------:R-:W-:Y:S02]  /*d9c0*/  FSEL R75, R75, -INF , !P1 ;  /* 0xff8000004b4b7808 */ /* 0x000fe40004800000 */
[----:B------:R-:W-:Y:S02]  /*d9d0*/  FSEL R103, R103, -INF , !P0 ;  /* 0xff80000067677808 */ /* 0x000fe40004000000 */
[C---:B------:R-:W-:Y:S02]  /*d9e0*/  ISETP.GE.AND P2, PT, R2.reuse, R241, PT ;  /* 0x000000f10200720c */ /* 0x040fe40003f46270 */
[C---:B------:R-:W-:Y:S02]  /*d9f0*/  ISETP.GE.AND P1, PT, R2.reuse, R240, PT ;  /* 0x000000f00200720c */ /* 0x040fe40003f26270 */
[----:B------:R-:W-:Y:S02]  /*da00*/  ISETP.GE.AND P0, PT, R2, R239, PT ;  /* 0x000000ef0200720c */ /* 0x000fe40003f06270 */
[----:B------:R-:W-:-:S02]  /*da10*/  FSEL R110, R110, -INF , !P5 ;  /* 0xff8000006e6e7808 */ /* 0x000fc40006800000 */
[C---:B------:R-:W-:Y:S02]  /*da20*/  ISETP.LT.OR P5, PT, R2.reuse, R237, P3 ;  /* 0x000000ed0200720c */ /* 0x040fe40001fa1670 */
[C---:B------:R-:W-:Y:S02]  /*da30*/  ISETP.LT.OR P3, PT, R2.reuse, R236, P2 ;  /* 0x000000ec0200720c */ /* 0x040fe40001761670 */
[----:B------:R-:W-:Y:S02]  /*da40*/  ISETP.NE.AND P2, PT, R3, RZ, PT ;  /* 0x000000ff0300720c */ /* 0x000fe40003f45270 */
[C---:B------:R-:W-:Y:S02]  /*da50*/  ISETP.LT.OR P1, PT, R2.reuse, R238, P1 ;  /* 0x000000ee0200720c */ /* 0x040fe40000f21670 */
[----:B------:R-:W-:Y:S02]  /*da60*/  ISETP.LT.OR P4, PT, R2, R235, P0 ;  /* 0x000000eb0200720c */ /* 0x000fe40000781670 */
[----:B------:R-:W-:-:S02]  /*da70*/  IADD3 R2, R0, 0x9, RZ ;  /* 0x0000000900027810 */ /* 0x000fc40007ffe0ff */
[----:B------:R-:W-:Y:S02]  /*da80*/  FSEL R74, R74, -INF , !P6 ;  /* 0xff8000004a4a7808 */ /* 0x000fe40007000000 */
[----:B------:R-:W-:Y:S02]  /*da90*/  FSEL R111, R111, -INF , !P2 ;  /* 0xff8000006f6f7808 */ /* 0x000fe40005000000 */
[----:B------:R-:W-:Y:S02]  /*daa0*/  ISETP.NE.AND P6, PT, R4, RZ, PT ;  /* 0x000000ff0400720c */ /* 0x000fe40003fc5270 */
[----:B------:R-:W-:Y:S02]  /*dab0*/  P2R R3, PR, RZ, 0x2 ;  /* 0x00000002ff037803 */ /* 0x000fe40000000000 */
[----:B------:R-:W-:Y:S02]  /*dac0*/  ISETP.GE.AND P2, PT, R2, R242, PT ;  /* 0x000000f20200720c */ /* 0x000fe40003f46270 */
[----:B------:R-:W-:-:S02]  /*dad0*/  FSEL R102, R102, -INF , !P3 ;  /* 0xff80000066667808 */ /* 0x000fc40005800000 */
[C---:B------:R-:W-:Y:S02]  /*dae0*/  ISETP.GE.AND P1, PT, R2.reuse, R241, PT ;  /* 0x000000f10200720c */ /* 0x040fe40003f26270 */
[C---:B------:R-:W-:Y:S02]  /*daf0*/  ISETP.GE.AND P0, PT, R2.reuse, R240, PT ;  /* 0x000000f00200720c */ /* 0x040fe40003f06270 */
[----:B------:R-:W-:Y:S02]  /*db00*/  ISETP.GE.AND P3, PT, R2, R239, PT ;  /* 0x000000ef0200720c */ /* 0x000fe40003f66270 */
[----:B------:R-:W-:Y:S02]  /*db10*/  FSEL R69, R69, -INF , !P5 ;  /* 0xff80000045457808 */ /* 0x000fe40006800000 */
[----:B------:R-:W-:Y:S02]  /*db20*/  FSEL R100, R100, -INF , !P6 ;  /* 0xff80000064647808 */ /* 0x000fe40007000000 */
[----:B------:R-:W-:-:S02]  /*db30*/  ISETP.LT.OR P5, PT, R2, R237, P2 ;  /* 0x000000ed0200720c */ /* 0x000fc400017a1670 */
[----:B------:R-:W-:Y:S02]  /*db40*/  ISETP.NE.AND P2, PT, R3, RZ, PT ;  /* 0x000000ff0300720c */ /* 0x000fe40003f45270 */
[C---:B------:R-:W-:Y:S02]  /*db50*/  ISETP.LT.OR P1, PT, R2.reuse, R236, P1 ;  /* 0x000000ec0200720c */ /* 0x040fe40000f21670 */
[C---:B------:R-:W-:Y:S02]  /*db60*/  ISETP.LT.OR P0, PT, R2.reuse, R238, P0 ;  /* 0x000000ee0200720c */ /* 0x040fe40000701670 */
[----:B------:R-:W-:Y:S02]  /*db70*/  ISETP.LT.OR P6, PT, R2, R235, P3 ;  /* 0x000000eb0200720c */ /* 0x000fe40001fc1670 */
[----:B------:R-:W-:Y:S02]  /*db80*/  IADD3 R2, R0, 0x10, RZ ;  /* 0x0000001000027810 */ /* 0x000fe40007ffe0ff */
[----:B------:R-:W-:-:S02]  /*db90*/  P2R R3, PR, RZ, 0x2 ;  /* 0x00000002ff037803 */ /* 0x000fc40000000000 */
[----:B------:R-:W-:Y:S02]  /*dba0*/  FSEL R108, R108, -INF , !P2 ;  /* 0xff8000006c6c7808 */ /* 0x000fe40005000000 */
[----:B------:R-:W-:Y:S02]  /*dbb0*/  FSEL R109, R109, -INF , !P0 ;  /* 0xff8000006d6d7808 */ /* 0x000fe40004000000 */
[C---:B------:R-:W-:Y:S02]  /*dbc0*/  ISETP.GE.AND P2, PT, R2.reuse, R242, PT ;  /* 0x000000f20200720c */ /* 0x040fe40003f46270 */
[C---:B------:R-:W-:Y:S02]  /*dbd0*/  ISETP.GE.AND P1, PT, R2.reuse, R241, PT ;  /* 0x000000f10200720c */ /* 0x040fe40003f26270 */
[C---:B------:R-:W-:Y:S02]  /*dbe0*/  ISETP.GE.AND P3, PT, R2.reuse, R240, PT ;  /* 0x000000f00200720c */ /* 0x040fe40003f66270 */
[----:B------:R-:W-:-:S02]  /*dbf0*/  ISETP.GE.AND P0, PT, R2, R239, PT ;  /* 0x000000ef0200720c */ /* 0x000fc40003f06270 */
[----:B------:R-:W-:Y:S02]  /*dc00*/  FSEL R112, R112, -INF , !P4 ;  /* 0xff80000070707808 */ /* 0x000fe40006000000 */
[C---:B------:R-:W-:Y:S02]  /*dc10*/  ISETP.LT.OR P2, PT, R2.reuse, R237, P2 ;  /* 0x000000ed0200720c */ /* 0x040fe40001741670 */
[C---:B------:R-:W-:Y:S02]  /*dc20*/  ISETP.LT.OR P1, PT, R2.reuse, R236, P1 ;  /* 0x000000ec0200720c */ /* 0x040fe40000f21670 */
[C---:B------:R-:W-:Y:S02]  /*dc30*/  ISETP.LT.OR P3, PT, R2.reuse, R238, P3 ;  /* 0x000000ee0200720c */ /* 0x040fe40001f61670 */
[----:B------:R-:W-:Y:S02]  /*dc40*/  ISETP.LT.OR P4, PT, R2, R235, P0 ;  /* 0x000000eb0200720c */ /* 0x000fe40000781670 */
[----:B------:R-:W-:-:S02]  /*dc50*/  FSEL R68, R68, -INF , !P5 ;  /* 0xff80000044447808 */ /* 0x000fc40006800000 */
[----:B------:R-:W-:Y:S02]  /*dc60*/  IADD3 R2, R0, 0x11, RZ ;  /* 0x0000001100027810 */ /* 0x000fe40007ffe0ff */
[----:B------:R-:W-:Y:S02]  /*dc70*/  ISETP.NE.AND P5, PT, R3, RZ, PT ;  /* 0x000000ff0300720c */ /* 0x000fe40003fa5270 */
[----:B------:R-:W-:Y:S02]  /*dc80*/  P2R R3, PR, RZ, 0x8 ;  /* 0x00000008ff037803 */ /* 0x000fe40000000000 */
[C---:B------:R-:W-:Y:S02]  /*dc90*/  ISETP.GE.AND P0, PT, R2.reuse, R242, PT ;  /* 0x000000f20200720c */ /* 0x040fe40003f06270 */
[----:B------:R-:W-:Y:S02]  /*dca0*/  FSEL R101, R101, -INF , !P5 ;  /* 0xff80000065657808 */ /* 0x000fe40006800000 */
[----:B------:R-:W-:-:S02]  /*dcb0*/  ISETP.GE.AND P3, PT, R2, R241, PT ;  /* 0x000000f10200720c */ /* 0x000fc40003f66270 */
[----:B------:R-:W-:Y:S02]  /*dcc0*/  FSEL R5, R130, -INF , !P2 ;  /* 0xff80000082057808 */ /* 0x000fe40005000000 */
[C---:B------:R-:W-:Y:S02]  /*dcd0*/  ISETP.GE.AND P5, PT, R2.reuse, R240, PT ;  /* 0x000000f00200720c */ /* 0x040fe40003fa6270 */
[C---:B------:R-:W-:Y:S02]  /*dce0*/  ISETP.GE.AND P2, PT, R2.reuse, R239, PT ;  /* 0x000000ef0200720c */ /* 0x040fe40003f46270 */
[----:B------:R-:W-:Y:S02]  /*dcf0*/  FSEL R4, R131, -INF , !P1 ;  /* 0xff80000083047808 */ /* 0x000fe40004800000 */
[----:B------:R-:W-:Y:S02]  /*dd00*/  ISETP.LT.OR P1, PT, R2, R237, P0 ;  /* 0x000000ed0200720c */ /* 0x000fe40000721670 */
[----:B------:R-:W-:-:S02]  /*dd10*/  FSEL R113, R113, -INF , !P6 ;  /* 0xff80000071717808 */ /* 0x000fc40007000000 */
[C---:B------:R-:W-:Y:S01]  /*dd20*/  ISETP.LT.OR P0, PT, R2.reuse, R236, P3 ;  /* 0x000000ec0200720c */ /* 0x040fe20001f01670 */
[----:B------:R1:W-:Y:S01]  /*dd30*/  STL [R1+0x38], R5 ;  /* 0x0000380501007387 */ /* 0x0003e20000100800 */
[C---:B------:R-:W-:Y:S02]  /*dd40*/  ISETP.LT.OR P3, PT, R2.reuse, R238, P5 ;  /* 0x000000ee0200720c */ /* 0x040fe40002f61670 */
[----:B------:R-:W-:Y:S02]  /*dd50*/  ISETP.LT.OR P6, PT, R2, R235, P2 ;  /* 0x000000eb0200720c */ /* 0x000fe400017c1670 */
[----:B------:R-:W-:Y:S01]  /*dd60*/  IADD3 R2, R0, 0x18, RZ ;  /* 0x0000001800027810 */ /* 0x000fe20007ffe0ff */
[----:B------:R3:W-:Y:S01]  /*dd70*/  STL [R1+0x40], R4 ;  /* 0x0000400401007387 */ /* 0x0007e20000100800 */
[----:B------:R-:W-:Y:S02]  /*dd80*/  ISETP.NE.AND P5, PT, R3, RZ, PT ;  /* 0x000000ff0300720c */ /* 0x000fe40003fa5270 */
[----:B------:R-:W-:-:S02]  /*dd90*/  P2R R3, PR, RZ, 0x8 ;  /* 0x00000008ff037803 */ /* 0x000fc40000000000 */
[C---:B------:R-:W-:Y:S02]  /*dda0*/  ISETP.GE.AND P3, PT, R2.reuse, R242, PT ;  /* 0x000000f20200720c */ /* 0x040fe40003f66270 */
[----:B------:R-:W-:Y:S02]  /*ddb0*/  ISETP.GE.AND P2, PT, R2, R241, PT ;  /* 0x000000f10200720c */ /* 0x000fe40003f46270 */
[----:B-1----:R-:W-:Y:S02]  /*ddc0*/  FSEL R5, R124, -INF , !P1 ;  /* 0xff8000007c057808 */ /* 0x002fe40004800000 */
[----:B---3--:R-:W-:-:S03]  /*ddd0*/  FSEL R4, R125, -INF , !P0 ;  /* 0xff8000007d047808 */ /* 0x008fc60004000000 */
[----:B------:R1:W-:Y:S01]  /*dde0*/  STL [R1+0x30], R5 ;  /* 0x0000300501007387 */ /* 0x0003e20000100800 */
[C---:B------:R-:W-:Y:S02]  /*ddf0*/  ISETP.GE.AND P1, PT, R2.reuse, R240, PT ;  /* 0x000000f00200720c */ /* 0x040fe40003f26270 */
[C---:B------:R-:W-:Y:S01]  /*de00*/  ISETP.GE.AND P0, PT, R2.reuse, R239, PT ;  /* 0x000000ef0200720c */ /* 0x040fe20003f06270 */
[----:B------:R3:W-:Y:S01]  /*de10*/  STL [R1+0x50], R4 ;  /* 0x0000500401007387 */ /* 0x0007e20000100800 */
[----:B------:R-:W-:Y:S02]  /*de20*/  ISETP.LT.OR P1, PT, R2, R238, P1 ;  /* 0x000000ee0200720c */ /* 0x000fe40000f21670 */
[----:B-1----:R-:W-:Y:S02]  /*de30*/  FSEL R5, R126, -INF , !P5 ;  /* 0xff8000007e057808 */ /* 0x002fe40006800000 */
[----:B------:R-:W-:Y:S02]  /*de40*/  ISETP.LT.OR P5, PT, R2, R237, P3 ;  /* 0x000000ed0200720c */ /* 0x000fe40001fa1670 */
[----:B---3--:R-:W-:-:S02]  /*de50*/  FSEL R4, R127, -INF , !P4 ;  /* 0xff8000007f047808 */ /* 0x008fc40006000000 */
[C---:B------:R-:W-:Y:S02]  /*de60*/  ISETP.LT.OR P3, PT, R2.reuse, R236, P2 ;  /* 0x000000ec0200720c */ /* 0x040fe40001761670 */
[----:B------:R-:W-:Y:S01]  /*de70*/  ISETP.NE.AND P2, PT, R3, RZ, PT ;  /* 0x000000ff0300720c */ /* 0x000fe20003f45270 */
[----:B------:R1:W-:Y:S01]  /*de80*/  STL [R1+0x58], R5 ;  /* 0x0000580501007387 */ /* 0x0003e20000100800 */
[----:B------:R-:W-:Y:S02]  /*de90*/  ISETP.LT.OR P4, PT, R2, R235, P0 ;  /* 0x000000eb0200720c */ /* 0x000fe40000781670 */
[----:B------:R-:W-:Y:S01]  /*dea0*/  IADD3 R2, R0, 0x19, RZ ;  /* 0x0000001900027810 */ /* 0x000fe20007ffe0ff */
[----:B------:R3:W-:Y:S01]  /*deb0*/  STL [R1+0x60], R4 ;  /* 0x0000600401007387 */ /* 0x0007e20000100800 */
[----:B------:R-:W-:Y:S02]  /*dec0*/  P2R R3, PR, RZ, 0x2 ;  /* 0x00000002ff037803 */ /* 0x000fe40000000000 */
[----:B------:R-:W-:-:S02]  /*ded0*/  FSEL R201, R250, -INF , !P3 ;  /* 0xff800000fac97808 */ /* 0x000fc40005800000 */
[C---:B------:R-:W-:Y:S02]  /*dee0*/  ISETP.GE.AND P1, PT, R2.reuse, R241, PT ;  /* 0x000000f10200720c */ /* 0x040fe40003f26270 */
[C---:B------:R-:W-:Y:S02]  /*def0*/  ISETP.GE.AND P0, PT, R2.reuse, R240, PT ;  /* 0x000000f00200720c */ /* 0x040fe40003f06270 */
[C---:B------:R-:W-:Y:S02]  /*df00*/  ISETP.GE.AND P3, PT, R2.reuse, R239, PT ;  /* 0x000000ef0200720c */ /* 0x040fe40003f66270 */
[----:B------:R-:W-:Y:S02]  /*df10*/  ISETP.LT.OR P1, PT, R2, R236, P1 ;  /* 0x000000ec0200720c */ /* 0x000fe40000f21670 */
[----:B-1----:R-:W-:Y:S02]  /*df20*/  FSEL R5, R114, -INF , !P2 ;  /* 0xff80000072057808 */ /* 0x002fe40005000000 */
[----:B---3--:R-:W-:-:S03]  /*df30*/  FSEL R4, R115, -INF , !P6 ;  /* 0xff80000073047808 */ /* 0x008fc60007000000 */
[----:B------:R-:W-:Y:S01]  /*df40*/  STL [R1+0x5c], R5 ;  /* 0x00005c0501007387 */ /* 0x000fe20000100800 */
[----:B------:R-:W-:-:S03]  /*df50*/  ISETP.GE.AND P2, PT, R2, R242, PT ;  /* 0x000000f20200720c */ /* 0x000fc60003f46270 */
[----:B------:R1:W-:Y:S01]  /*df60*/  STL [R1+0x64], R4 ;  /* 0x0000640401007387 */ /* 0x0003e20000100800 */
[C---:B------:R-:W-:Y:S02]  /*df70*/  ISETP.LT.OR P0, PT, R2.reuse, R238, P0 ;  /* 0x000000ee0200720c */ /* 0x040fe40000701670 */
[----:B------:R-:W-:Y:S02]  /*df80*/  ISETP.LT.OR P6, PT, R2, R235, P3 ;  /* 0x000000eb0200720c */ /* 0x000fe40001fc1670 */
[----:B------:R-:W-:Y:S02]  /*df90*/  FSEL R127, R133, -INF , !P0 ;  /* 0xff800000857f7808 */ /* 0x000fe40004000000 */
[----:B------:R-:W-:Y:S02]  /*dfa0*/  FSEL R200, R134, -INF , !P4 ;  /* 0xff80000086c87808 */ /* 0x000fe40006000000 */
[----:B-1----:R-:W-:Y:S02]  /*dfb0*/  FSEL R4, R248, -INF , !P5 ;  /* 0xff800000f8047808 */ /* 0x002fe40006800000 */
[----:B------:R-:W-:-:S02]  /*dfc0*/  ISETP.LT.OR P5, PT, R2, R237, P2 ;  /* 0x000000ed0200720c */ /* 0x000fc400017a1670 */
[----:B------:R-:W-:Y:S02]  /*dfd0*/  ISETP.NE.AND P2, PT, R3, RZ, PT ;  /* 0x000000ff0300720c */ /* 0x000fe40003f45270 */
[----:B------:R-:W-:Y:S02]  /*dfe0*/  IADD3 R2, R0, 0x20, RZ ;  /* 0x0000002000027810 */ /* 0x000fe40007ffe0ff */
[----:B------:R-:W-:Y:S01]  /*dff0*/  FSEL R208, R252, -INF , !P2 ;  /* 0xff800000fcd07808 */ /* 0x000fe20005000000 */
[----:B------:R1:W-:Y:S01]  /*e000*/  STL [R1+0x20], R4 ;  /* 0x0000200401007387 */ /* 0x0003e20000100800 */
[C---:B------:R-:W-:Y:S02]  /*e010*/  ISETP.GE.AND P2, PT, R2.reuse, R242, PT ;  /* 0x000000f20200720c */ /* 0x040fe40003f46270 */
[----:B------:R-:W-:Y:S02]  /*e020*/  P2R R3, PR, RZ, 0x2 ;  /* 0x00000002ff037803 */ /* 0x000fe40000000000 */
        /* <DEDUP_REMOVED lines=8> */
[----:B-1----:R-:W-:Y:S02]  /*e0b0*/  FSEL R4, R249, -INF , !P5 ;  /* 0xff800000f9047808 */ /* 0x002fe40006800000 */
[----:B------:R-:W-:-:S03]  /*e0c0*/  ISETP.NE.AND P5, PT, R3, RZ, PT ;  /* 0x000000ff0300720c */ /* 0x000fc60003fa5270 */
[----:B------:R1:W-:Y:S01]  /*e0d0*/  STL [R1+0x18], R4 ;  /* 0x0000180401007387 */ /* 0x0003e20000100800 */
[----:B------:R-:W-:Y:S02]  /*e0e0*/  P2R R3, PR, RZ, 0x8 ;  /* 0x00000008ff037803 */ /* 0x000fe40000000000 */
[C---:B------:R-:W-:Y:S02]  /*e0f0*/  ISETP.GE.AND P0, PT, R2.reuse, R242, PT ;  /* 0x000000f20200720c */ /* 0x040fe40003f06270 */
[C---:B------:R-:W-:Y:S02]  /*e100*/  ISETP.GE.AND P3, PT, R2.reuse, R241, PT ;  /* 0x000000f10200720c */ /* 0x040fe40003f66270 */
[----:B------:R-:W-:Y:S02]  /*e110*/  FSEL R126, R251, -INF , !P5 ;  /* 0xff800000fb7e7808 */ /* 0x000fe40006800000 */
[----:B------:R-:W-:Y:S02]  /*e120*/  ISETP.GE.AND P5, PT, R2, R240, PT ;  /* 0x000000f00200720c */ /* 0x000fe40003fa6270 */
[----:B------:R-:W-:-:S02]  /*e130*/  FSEL R203, R132, -INF , !P6 ;  /* 0xff80000084cb7808 */ /* 0x000fc40007000000 */
[----:B-1----:R-:W-:Y:S02]  /*e140*/  FSEL R4, R244, -INF , !P2 ;  /* 0xff800000f4047808 */ /* 0x002fe40005000000 */
[----:B------:R-:W-:-:S03]  /*e150*/  ISETP.GE.AND P2, PT, R2, R239, PT ;  /* 0x000000ef0200720c */ /* 0x000fc60003f46270 */
[----:B------:R1:W-:Y:S01]  /*e160*/  STL [R1+0xc], R4 ;  /* 0x00000c0401007387 */ /* 0x0003e20000100800 */
[----:B------:R-:W-:Y:S02]  /*e170*/  ISETP.LT.OR P6, PT, R2, R235, P2 ;  /* 0x000000eb0200720c */ /* 0x000fe400017c1670 */
[----:B-1----:R-:W-:Y:S02]  /*e180*/  FSEL R4, R246, -INF , !P1 ;  /* 0xff800000f6047808 */ /* 0x002fe40004800000 */
[C---:B------:R-:W-:Y:S02]  /*e190*/  ISETP.LT.OR P1, PT, R2.reuse, R237, P0 ;  /* 0x000000ed0200720c */ /* 0x040fe40000721670 */
[C---:B------:R-:W-:Y:S01]  /*e1a0*/  ISETP.LT.OR P0, PT, R2.reuse, R236, P3 ;  /* 0x000000ec0200720c */ /* 0x040fe20001f01670 */
[----:B------:R1:W-:Y:S01]  /*e1b0*/  STL [R1+0x24], R4 ;  /* 0x0000240401007387 */ /* 0x0003e20000100800 */
[----:B------:R-:W-:Y:S02]  /*e1c0*/  ISETP.LT.OR P3, PT, R2, R238, P5 ;  /* 0x000000ee0200720c */ /* 0x000fe40002f61670 */
[----:B------:R-:W-:-:S02]  /*e1d0*/  FSEL R5, R245, -INF , !P1 ;  /* 0xff800000f5057808 */ /* 0x000fc40004800000 */
[----:B------:R-:W-:Y:S02]  /*e1e0*/  IADD3 R2, R0, 0x28, RZ ;  /* 0x0000002800027810 */ /* 0x000fe40007ffe0ff */
[----:B------:R-:W-:Y:S01]  /*e1f0*/  ISETP.NE.AND P5, PT, R3, RZ, PT ;  /* 0x000000ff0300720c */ /* 0x000fe20003fa5270 */
[----:B------:R3:W-:Y:S01]  /*e200*/  STL [R1+0x4], R5 ;  /* 0x0000040501007387 */ /* 0x0007e20000100800 */
[----:B------:R-:W-:Y:S02]  /*e210*/  P2R R3, PR, RZ, 0x8 ;  /* 0x00000008ff037803 */ /* 0x000fe40000000000 */
[C---:B------:R-:W-:Y:S02]  /*e220*/  ISETP.GE.AND P3, PT, R2.reuse, R242, PT ;  /* 0x000000f20200720c */ /* 0x040fe40003f66270 */
[C---:B------:R-:W-:Y:S02]  /*e230*/  ISETP.GE.AND P2, PT, R2.reuse, R241, PT ;  /* 0x000000f10200720c */ /* 0x040fe40003f46270 */
[----:B------:R-:W-:-:S02]  /*e240*/  ISETP.GE.AND P1, PT, R2, R240, PT ;  /* 0x000000f00200720c */ /* 0x000fc40003f26270 */
[----:B-1----:R-:W-:Y:S02]  /*e250*/  FSEL R4, R247, -INF , !P0 ;  /* 0xff800000f7047808 */ /* 0x002fe40004000000 */
[----:B------:R-:W-:-:S03]  /*e260*/  ISETP.GE.AND P0, PT, R2, R239, PT ;  /* 0x000000ef0200720c */ /* 0x000fc60003f06270 */
[----:B------:R1:W-:Y:S01]  /*e270*/  STL [R1+0x1c], R4 ;  /* 0x00001c0401007387 */ /* 0x0003e20000100800 */
[----:B---3--:R-:W-:Y:S02]  /*e280*/  FSEL R5, R120, -INF , !P5 ;  /* 0xff80000078057808 */ /* 0x008fe40006800000 */
[C---:B------:R-:W-:Y:S02]  /*e290*/  ISETP.LT.OR P5, PT, R2.reuse, R237, P3 ;  /* 0x000000ed0200720c */ /* 0x040fe40001fa1670 */
[C---:B------:R-:W-:Y:S01]  /*e2a0*/  ISETP.LT.OR P3, PT, R2.reuse, R236, P2 ;  /* 0x000000ec0200720c */ /* 0x040fe20001761670 */
[----:B------:R-:W-:Y:S01]  /*e2b0*/  STL [R1+0x34], R5 ;  /* 0x0000340501007387 */ /* 0x000fe20000100800 */
[----:B------:R-:W-:Y:S02]  /*e2c0*/  ISETP.LT.OR P1, PT, R2, R238, P1 ;  /* 0x000000ee0200720c */ /* 0x000fe40000f21670 */
[----:B------:R-:W-:Y:S02]  /*e2d0*/  ISETP.NE.AND P2, PT, R3, RZ, PT ;  /* 0x000000ff0300720c */ /* 0x000fe40003f45270 */
[----:B------:R-:W-:-:S02]  /*e2e0*/  P2R R3, PR, RZ, 0x2 ;  /* 0x00000002ff037803 */ /* 0x000fc40000000000 */
[----:B------:R-:W-:Y:S02]  /*e2f0*/  FSEL R121, R121, -INF , !P2 ;  /* 0xff80000079797808 */ /* 0x000fe40005000000 */
[----:B-1----:R-:W-:Y:S02]  /*e300*/  FSEL R4, R122, -INF , !P4 ;  /* 0xff8000007a047808 */ /* 0x002fe40006000000 */
[----:B------:R-:W-:Y:S02]  /*e310*/  ISETP.LT.OR P4, PT, R2, R235, P0 ;  /* 0x000000eb0200720c */ /* 0x000fe40000781670 */
[----:B------:R-:W-:Y:S01]  /*e320*/  IADD3 R2, R0, 0x29, RZ ;  /* 0x0000002900027810 */ /* 0x000fe20007ffe0ff */
[----:B------:R1:W-:Y:S03]  /*e330*/  STL [R1+0x7c], R4 ;  /* 0x00007c0401007387 */ /* 0x0003e60000100800 */
[----:B------:R-:W-:-:S02]  /*e340*/  ISETP.GE.AND P1, PT, R2, R241, PT ;  /* 0x000000f10200720c */ /* 0x000fc40003f26270 */
[C---:B------:R-:W-:Y:S02]  /*e350*/  ISETP.GE.AND P2, PT, R2.reuse, R242, PT ;  /* 0x000000f20200720c */ /* 0x040fe40003f46270 */
[----:B------:R-:W-:Y:S02]  /*e360*/  ISETP.LT.OR P1, PT, R2, R236, P1 ;  /* 0x000000ec0200720c */ /* 0x000fe40000f21670 */
[----:B------:R-:W-:Y:S02]  /*e370*/  FSEL R115, R104, -INF , !P5 ;  /* 0xff80000068737808 */ /* 0x000fe40006800000 */
[C---:B------:R-:W-:Y:S02]  /*e380*/  ISETP.GE.AND P0, PT, R2.reuse, R240, PT ;  /* 0x000000f00200720c */ /* 0x040fe40003f06270 */
[----:B------:R-:W-:Y:S02]  /*e390*/  ISETP.LT.OR P5, PT, R2, R237, P2 ;  /* 0x000000ed0200720c */ /* 0x000fe400017a1670 */
[----:B------:R-:W-:-:S02]  /*e3a0*/  ISETP.NE.AND P2, PT, R3, RZ, PT ;  /* 0x000000ff0300720c */ /* 0x000fc40003f45270 */
[----:B-1----:R-:W-:-:S05]  /*e3b0*/  FSEL R4, R123, -INF , !P6 ;  /* 0xff8000007b047808 */ /* 0x002fca0007000000 */
[----:B------:R1:W-:Y:S01]  /*e3c0*/  STL [R1+0x78], R4 ;  /* 0x0000780401007387 */ /* 0x0003e20000100800 */
[----:B------:R-:W-:Y:S02]  /*e3d0*/  P2R R3, PR, RZ, 0x2 ;  /* 0x00000002ff037803 */ /* 0x000fe40000000000 */
[----:B------:R-:W-:Y:S02]  /*e3e0*/  ISETP.LT.OR P0, PT, R2, R238, P0 ;  /* 0x000000ee0200720c */ /* 0x000fe40000701670 */
[----:B------:R-:W-:Y:S02]  /*e3f0*/  FSEL R114, R105, -INF , !P5 ;  /* 0xff80000069727808 */ /* 0x000fe40006800000 */
[----:B------:R-:W-:Y:S02]  /*e400*/  ISETP.NE.AND P5, PT, R3, RZ, PT ;  /* 0x000000ff0300720c */ /* 0x000fe40003fa5270 */
[----:B------:R-:W-:Y:S02]  /*e410*/  FSEL R120, R116, -INF , !P2 ;  /* 0xff80000074787808 */ /* 0x000fe40005000000 */
[----:B------:R-:W-:-:S02]  /*e420*/  FSEL R3, R117, -INF , !P0 ;  /* 0xff80000075037808 */ /* 0x000fc40004000000 */
[----:B-1----:R-:W-:Y:S02]  /*e430*/  FSEL R4, R106, -INF , !P3 ;  /* 0xff8000006a047808 */ /* 0x002fe40005800000 */
[----:B------:R-:W-:-:S04]  /*e440*/  ISETP.GE.AND P3, PT, R2, R239, PT ;  /* 0x000000ef0200720c */ /* 0x000fc80003f66270 */
[----:B------:R-:W-:Y:S02]  /*e450*/  ISETP.LT.OR P6, PT, R2, R235, P3 ;  /* 0x000000eb0200720c */ /* 0x000fe40001fc1670 */
[----:B------:R-:W-:-:S04]  /*e460*/  IADD3 R2, R0, 0x30, RZ ;  /* 0x0000003000027810 */ /* 0x000fc80007ffe0ff */
[C---:B------:R-:W-:Y:S02]  /*e470*/  ISETP.GE.AND P2, PT, R2.reuse, R242, PT ;  /* 0x000000f20200720c */ /* 0x040fe40003f46270 */
[C---:B------:R-:W-:Y:S02]  /*e480*/  ISETP.GE.AND P1, PT, R2.reuse, R241, PT ;  /* 0x000000f10200720c */ /* 0x040fe40003f26270 */
[C---:B------:R-:W-:Y:S02]  /*e490*/  ISETP.GE.AND P3, PT, R2.reuse, R240, PT ;  /* 0x000000f00200720c */ /* 0x040fe40003f66270 */
[----:B------:R-:W-:Y:S02]  /*e4a0*/  ISETP.GE.AND P0, PT, R2, R239, PT ;  /* 0x000000ef0200720c */ /* 0x000fe40003f06270 */
[----:B------:R-:W-:Y:S02]  /*e4b0*/  FSEL R118, R118, -INF , !P4 ;  /* 0xff80000076767808 */ /* 0x000fe40006000000 */
[----:B------:R-:W-:-:S02]  /*e4c0*/  ISETP.LT.OR P2, PT, R2, R237, P2 ;  /* 0x000000ed0200720c */ /* 0x000fc40001741670 */
[C---:B------:R-:W-:Y:S02]  /*e4d0*/  ISETP.LT.OR P1, PT, R2.reuse, R236, P1 ;  /* 0x000000ec0200720c */ /* 0x040fe40000f21670 */
[C---:B------:R-:W-:Y:S02]  /*e4e0*/  ISETP.LT.OR P3, PT, R2.reuse, R238, P3 ;  /* 0x000000ee0200720c */ /* 0x040fe40001f61670 */
[----:B------:R-:W-:Y:S02]  /*e4f0*/  ISETP.LT.OR P4, PT, R2, R235, P0 ;  /* 0x000000eb0200720c */ /* 0x000fe40000781670 */
[----:B------:R-:W-:Y:S01]  /*e500*/  IADD3 R2, R0, 0x31, RZ ;  /* 0x0000003100027810 */ /* 0x000fe20007ffe0ff */
[----:B------:R-:W-:Y:S01]  /*e510*/  STL [R1+0x10], R4 ;  /* 0x0000100401007387 */ /* 0x000fe20000100800 */
[----:B------:R-:W-:Y:S02]  /*e520*/  FSEL R117, R107, -INF , !P5 ;  /* 0xff8000006b757808 */ /* 0x000fe40006800000 */
[----:B------:R-:W-:Y:S01]  /*e530*/  ISETP.GE.AND P0, PT, R2, R242, PT ;  /* 0x000000f20200720c */ /* 0x000fe20003f06270 */
[----:B------:R1:W-:Y:S01]  /*e540*/  STL [R1+0x28], R3 ;  /* 0x0000280301007387 */ /* 0x0003e20000100800 */
[----:B------:R-:W-:-:S02]  /*e550*/  FSEL R246, R96, -INF , !P2 ;  /* 0xff80000060f67808 */ /* 0x000fc40005000000 */
[C---:B------:R-:W-:Y:S02]  /*e560*/  ISETP.GE.AND P5, PT, R2.reuse, R240, PT ;  /* 0x000000f00200720c */ /* 0x040fe40003fa6270 */
[----:B------:R-:W-:Y:S02]  /*e570*/  ISETP.GE.AND P2, PT, R2, R239, PT ;  /* 0x000000ef0200720c */ /* 0x000fe40003f46270 */
[----:B------:R-:W-:Y:S02]  /*e580*/  FSEL R251, R98, -INF , !P1 ;  /* 0xff80000062fb7808 */ /* 0x000fe40004800000 */
[C---:B------:R-:W-:Y:S02]  /*e590*/  ISETP.LT.OR P1, PT, R2.reuse, R237, P0 ;  /* 0x000000ed0200720c */ /* 0x040fe40000721670 */
[----:B------:R-:W-:Y:S02]  /*e5a0*/  FSEL R116, R119, -INF , !P6 ;  /* 0xff80000077747808 */ /* 0x000fe40007000000 */
[----:B------:R-:W-:-:S02]  /*e5b0*/  ISETP.LT.OR P6, PT, R2, R235, P2 ;  /* 0x000000eb0200720c */ /* 0x000fc400017c1670 */
[----:B-1----:R-:W-:Y:S02]  /*e5c0*/  P2R R3, PR, RZ, 0x8 ;  /* 0x00000008ff037803 */ /* 0x002fe40000000000 */
[----:B------:R-:W-:-:S04]  /*e5d0*/  ISETP.GE.AND P3, PT, R2, R241, PT ;  /* 0x000000f10200720c */ /* 0x000fc80003f66270 */
[C---:B------:R-:W-:Y:S02]  /*e5e0*/  ISETP.LT.OR P0, PT, R2.reuse, R236, P3 ;  /* 0x000000ec0200720c */ /* 0x040fe40001f01670 */
[----:B------:R-:W-:Y:S02]  /*e5f0*/  ISETP.LT.OR P3, PT, R2, R238, P5 ;  /* 0x000000ee0200720c */ /* 0x000fe40002f61670 */
[----:B------:R-:W-:Y:S02]  /*e600*/  IADD3 R2, R0, 0x38, RZ ;  /* 0x0000003800027810 */ /* 0x000fe40007ffe0ff */
[----:B------:R-:W-:Y:S02]  /*e610*/  ISETP.NE.AND P5, PT, R3, RZ, PT ;  /* 0x000000ff0300720c */ /* 0x000fe40003fa5270 */
        /* <DEDUP_REMOVED lines=8> */
[----:B------:R-:W-:Y:S02]  /*e6a0*/  ISETP.LT.OR P5, PT, R2, R237, P3 ;  /* 0x000000ed0200720c */ /* 0x000fe40001fa1670 */
[----:B------:R-:W-:Y:S02]  /*e6b0*/  FSEL R119, R18, -INF , !P4 ;  /* 0xff80000012777808 */ /* 0x000fe40006000000 */
[C---:B------:R-:W-:Y:S02]  /*e6c0*/  ISETP.LT.OR P3, PT, R2.reuse, R236, P2 ;  /* 0x000000ec0200720c */ /* 0x040fe40001761670 */
[----:B------:R-:W-:Y:S02]  /*e6d0*/  ISETP.NE.AND P2, PT, R3, RZ, PT ;  /* 0x000000ff0300720c */ /* 0x000fe40003f45270 */
[C---:B------:R-:W-:Y:S02]  /*e6e0*/  ISETP.LT.OR P1, PT, R2.reuse, R238, P1 ;  /* 0x000000ee0200720c */ /* 0x040fe40000f21670 */
[----:B------:R-:W-:-:S02]  /*e6f0*/  ISETP.LT.OR P4, PT, R2, R235, P0 ;  /* 0x000000eb0200720c */ /* 0x000fc40000781670 */
[----:B------:R-:W-:Y:S02]  /*e700*/  IADD3 R2, R0, 0x39, RZ ;  /* 0x0000003900027810 */ /* 0x000fe40007ffe0ff */
[----:B------:R-:W-:Y:S02]  /*e710*/  FSEL R17, R17, -INF , !P2 ;  /* 0xff80000011117808 */ /* 0x000fe40005000000 */
[----:B------:R-:W-:Y:S02]  /*e720*/  P2R R3, PR, RZ, 0x2 ;  /* 0x00000002ff037803 */ /* 0x000fe40000000000 */
[----:B------:R-:W-:Y:S02]  /*e730*/  ISETP.GE.AND P2, PT, R2, R242, PT ;  /* 0x000000f20200720c */ /* 0x000fe40003f46270 */
[----:B------:R-:W-:Y:S02]  /*e740*/  FSEL R248, R22, -INF , !P3 ;  /* 0xff80000016f87808 */ /* 0x000fe40005800000 */
[----:B------:R-:W-:-:S02]  /*e750*/  ISETP.GE.AND P1, PT, R2, R241, PT ;  /* 0x000000f10200720c */ /* 0x000fc40003f26270 */
[C---:B------:R-:W-:Y:S02]  /*e760*/  ISETP.GE.AND P0, PT, R2.reuse, R240, PT ;  /* 0x000000f00200720c */ /* 0x040fe40003f06270 */
[----:B------:R-:W-:Y:S01]  /*e770*/  ISETP.GE.AND P3, PT, R2, R239, PT ;  /* 0x000000ef0200720c */ /* 0x000fe20003f66270 */
[----:B------:R1:W-:Y:S01]  /*e780*/  STL [R1+0x14], R4 ;  /* 0x0000140401007387 */ /* 0x0003e20000100800 */
[----:B------:R-:W-:Y:S02]  /*e790*/  FSEL R212, R20, -INF , !P5 ;  /* 0xff80000014d47808 */ /* 0x000fe40006800000 */
[C---:B------:R-:W-:Y:S02]  /*e7a0*/  ISETP.LT.OR P5, PT, R2.reuse, R237, P2 ;  /* 0x000000ed0200720c */ /* 0x040fe400017a1670 */
[----:B------:R-:W-:Y:S02]  /*e7b0*/  ISETP.NE.AND P2, PT, R3, RZ, PT ;  /* 0x000000ff0300720c */ /* 0x000fe40003f45270 */
[----:B------:R-:W-:-:S02]  /*e7c0*/  ISETP.LT.OR P1, PT, R2, R236, P1 ;  /* 0x000000ec0200720c */ /* 0x000fc40000f21670 */
[----:B------:R-:W-:Y:S02]  /*e7d0*/  ISETP.LT.OR P0, PT, R2, R238, P0 ;  /* 0x000000ee0200720c */ /* 0x000fe40000701670 */
[----:B------:R-:W-:Y:S02]  /*e7e0*/  P2R R3, PR, RZ, 0x2 ;  /* 0x00000002ff037803 */ /* 0x000fe40000000000 */
[----:B------:R-:W-:Y:S02]  /*e7f0*/  FSEL R5, R24, -INF , !P2 ;  /* 0xff80000018057808 */ /* 0x000fe40005000000 */
[----:B------:R-:W-:Y:S02]  /*e800*/  FSEL R252, R25, -INF , !P0 ;  /* 0xff80000019fc7808 */ /* 0x000fe40004000000 */
[----:B-1----:R-:W-:Y:S02]  /*e810*/  FSEL R4, R19, -INF , !P6 ;  /* 0xff80000013047808 */ /* 0x002fe40007000000 */
[----:B------:R-:W-:-:S02]  /*e820*/  ISETP.LT.OR P6, PT, R2, R235, P3 ;  /* 0x000000eb0200720c */ /* 0x000fc40001fc1670 */
[----:B------:R-:W-:Y:S01]  /*e830*/  IADD3 R2, R0, 0x40, RZ ;  /* 0x0000004000027810 */ /* 0x000fe20007ffe0ff */
[----:B------:R1:W-:Y:S03]  /*e840*/  STL [R1+0x8c], R4 ;  /* 0x00008c0401007387 */ /* 0x0003e60000100800 */
[C---:B------:R-:W-:Y:S02]  /*e850*/  ISETP.GE.AND P2, PT, R2.reuse, R242, PT ;  /* 0x000000f20200720c */ /* 0x040fe40003f46270 */
[C---:B------:R-:W-:Y:S02]  /*e860*/  ISETP.GE.AND P1, PT, R2.reuse, R241, PT ;  /* 0x000000f10200720c */ /* 0x040fe40003f26270 */
[C---:B------:R-:W-:Y:S02]  /*e870*/  ISETP.GE.AND P3, PT, R2.reuse, R240, PT ;  /* 0x000000f00200720c */ /* 0x040fe40003f66270 */
[----:B------:R-:W-:-:S02]  /*e880*/  ISETP.GE.AND P0, PT, R2, R239, PT ;  /* 0x000000ef0200720c */ /* 0x000fc40003f06270 */
[C---:B------:R-:W-:Y:S02]  /*e890*/  ISETP.LT.OR P2, PT, R2.reuse, R237, P2 ;  /* 0x000000ed0200720c */ /* 0x040fe40001741670 */
[C---:B------:R-:W-:Y:S02]  /*e8a0*/  ISETP.LT.OR P1, PT, R2.reuse, R236, P1 ;  /* 0x000000ec0200720c */ /* 0x040fe40000f21670 */
[----:B------:R-:W-:Y:S02]  /*e8b0*/  ISETP.LT.OR P3, PT, R2, R238, P3 ;  /* 0x000000ee0200720c */ /* 0x000fe40001f61670 */
[----:B------:R-:W-:Y:S02]  /*e8c0*/  FSEL R210, R21, -INF , !P5 ;  /* 0xff80000015d27808 */ /* 0x000fe40006800000 */
[----:B------:R-:W-:Y:S02]  /*e8d0*/  ISETP.NE.AND P5, PT, R3, RZ, PT ;  /* 0x000000ff0300720c */ /* 0x000fe40003fa5270 */
[----:B-1----:R-:W-:-:S02]  /*e8e0*/  FSEL R4, R26, -INF , !P4 ;  /* 0xff8000001a047808 */ /* 0x002fc40006000000 */
[----:B------:R-:W-:Y:S02]  /*e8f0*/  ISETP.LT.OR P4, PT, R2, R235, P0 ;  /* 0x000000eb0200720c */ /* 0x000fe40000781670 */
[----:B------:R-:W-:Y:S02]  /*e900*/  IADD3 R2, R0, 0x41, RZ ;  /* 0x0000004100027810 */ /* 0x000fe40007ffe0ff */
[----:B------:R-:W-:Y:S02]  /*e910*/  P2R R3, PR, RZ, 0x8 ;  /* 0x00000008ff037803 */ /* 0x000fe40000000000 */
[C---:B------:R-:W-:Y:S02]  /*e920*/  ISETP.GE.AND P0, PT, R2.reuse, R242, PT ;  /* 0x000000f20200720c */ /* 0x040fe40003f06270 */
[----:B------:R-:W-:Y:S02]  /*e930*/  FSEL R215, R23, -INF , !P5 ;  /* 0xff80000017d77808 */ /* 0x000fe40006800000 */
[----:B------:R-:W-:-:S02]  /*e940*/  ISETP.GE.AND P3, PT, R2, R241, PT ;  /* 0x000000f10200720c */ /* 0x000fc40003f66270 */
[----:B------:R-:W-:Y:S01]  /*e950*/  FSEL R207, R32, -INF , !P2 ;  /* 0xff80000020cf7808 */ /* 0x000fe20005000000 */
[----:B------:R-:W-:Y:S01]  /*e960*/  STL [R1], R5 ;  /* 0x0000000501007387 */ /* 0x000fe20000100800 */
[C---:B------:R-:W-:Y:S02]  /*e970*/  ISETP.GE.AND P5, PT, R2.reuse, R240, PT ;  /* 0x000000f00200720c */ /* 0x040fe40003fa6270 */
[----:B------:R-:W-:Y:S01]  /*e980*/  ISETP.GE.AND P2, PT, R2, R239, PT ;  /* 0x000000ef0200720c */ /* 0x000fe20003f46270 */
[----:B------:R1:W-:Y:S01]  /*e990*/  STL [R1+0x88], R4 ;  /* 0x0000880401007387 */ /* 0x0003e20000100800 */
[----:B------:R-:W-:Y:S02]  /*e9a0*/  FSEL R213, R34, -INF , !P1 ;  /* 0xff80000022d57808 */ /* 0x000fe40004800000 */
[C---:B------:R-:W-:Y:S02]  /*e9b0*/  ISETP.LT.OR P1, PT, R2.reuse, R237, P0 ;  /* 0x000000ed0200720c */ /* 0x040fe40000721670 */
[----:B------:R-:W-:-:S02]  /*e9c0*/  ISETP.LT.OR P0, PT, R2, R236, P3 ;  /* 0x000000ec0200720c */ /* 0x000fc40001f01670 */
[----:B------:R-:W-:Y:S02]  /*e9d0*/  ISETP.LT.OR P3, PT, R2, R238, P5 ;  /* 0x000000ee0200720c */ /* 0x000fe40002f61670 */
[----:B------:R-:W-:Y:S02]  /*e9e0*/  ISETP.NE.AND P5, PT, R3, RZ, PT ;  /* 0x000000ff0300720c */ /* 0x000fe40003fa5270 */
[----:B------:R-:W-:Y:S02]  /*e9f0*/  P2R R3, PR, RZ, 0x8 ;  /* 0x00000008ff037803 */ /* 0x000fe40000000000 */
[----:B------:R-:W-:Y:S02]  /*ea00*/  FSEL R204, R33, -INF , !P1 ;  /* 0xff80000021cc7808 */ /* 0x000fe40004800000 */
[----:B------:R-:W-:Y:S02]  /*ea10*/  FSEL R211, R35, -INF , !P0 ;  /* 0xff80000023d37808 */ /* 0x000fe40004000000 */
[----:B-1----:R-:W-:-:S02]  /*ea20*/  FSEL R4, R27, -INF , !P6 ;  /* 0xff8000001b047808 */ /* 0x002fc40007000000 */
        /* <DEDUP_REMOVED lines=8> */
[----:B------:R-:W-:Y:S02]  /*eab0*/  FSEL R30, R30, -INF , !P4 ;  /* 0xff8000001e1e7808 */ /* 0x000fe40006000000 */
[C---:B------:R-:W-:Y:S02]  /*eac0*/  ISETP.LT.OR P3, PT, R2.reuse, R236, P2 ;  /* 0x000000ec0200720c */ /* 0x040fe40001761670 */
[----:B------:R-:W-:Y:S02]  /*ead0*/  ISETP.NE.AND P2, PT, R3, RZ, PT ;  /* 0x000000ff0300720c */ /* 0x000fe40003f45270 */
[C---:B------:R-:W-:Y:S02]  /*eae0*/  ISETP.LT.OR P1, PT, R2.reuse, R238, P1 ;  /* 0x000000ee0200720c */ /* 0x040fe40000f21670 */
[----:B------:R-:W-:Y:S02]  /*eaf0*/  ISETP.LT.OR P4, PT, R2, R235, P0 ;  /* 0x000000eb0200720c */ /* 0x000fe40000781670 */
[----:B------:R-:W-:-:S02]  /*eb00*/  IADD3 R2, R0, 0x49, RZ ;  /* 0x0000004900027810 */ /* 0x000fc40007ffe0ff */
[----:B------:R-:W-:Y:S02]  /*eb10*/  FSEL R247, R29, -INF , !P2 ;  /* 0xff8000001df77808 */ /* 0x000fe40005000000 */
[----:B------:R-:W-:Y:S02]  /*eb20*/  P2R R3, PR, RZ, 0x2 ;  /* 0x00000002ff037803 */ /* 0x000fe40000000000 */
[----:B------:R-:W-:Y:S02]  /*eb30*/  ISETP.GE.AND P2, PT, R2, R242, PT ;  /* 0x000000f20200720c */ /* 0x000fe40003f46270 */
[----:B------:R-:W-:Y:S02]  /*eb40*/  FSEL R206, R38, -INF , !P3 ;  /* 0xff80000026ce7808 */ /* 0x000fe40005800000 */
[C---:B------:R-:W-:Y:S02]  /*eb50*/  ISETP.GE.AND P1, PT, R2.reuse, R241, PT ;  /* 0x000000f10200720c */ /* 0x040fe40003f26270 */
[----:B------:R-:W-:-:S02]  /*eb60*/  ISETP.GE.AND P0, PT, R2, R240, PT ;  /* 0x000000f00200720c */ /* 0x000fc40003f06270 */
[----:B------:R-:W-:Y:S02]  /*eb70*/  ISETP.GE.AND P3, PT, R2, R239, PT ;  /* 0x000000ef0200720c */ /* 0x000fe40003f66270 */
[----:B------:R-:W-:Y:S02]  /*eb80*/  FSEL R131, R36, -INF , !P5 ;  /* 0xff80000024837808 */ /* 0x000fe40006800000 */
[----:B------:R-:W-:Y:S02]  /*eb90*/  FSEL R31, R31, -INF , !P6 ;  /* 0xff8000001f1f7808 */ /* 0x000fe40007000000 */
[C---:B------:R-:W-:Y:S02]  /*eba0*/  ISETP.LT.OR P5, PT, R2.reuse, R237, P2 ;  /* 0x000000ed0200720c */ /* 0x040fe400017a1670 */
[----:B------:R-:W-:Y:S02]  /*ebb0*/  ISETP.NE.AND P2, PT, R3, RZ, PT ;  /* 0x000000ff0300720c */ /* 0x000fe40003f45270 */
[----:B------:R-:W-:-:S02]  /*ebc0*/  ISETP.LT.OR P1, PT, R2, R236, P1 ;  /* 0x000000ec0200720c */ /* 0x000fc40000f21670 */
[C---:B------:R-:W-:Y:S02]  /*ebd0*/  ISETP.LT.OR P0, PT, R2.reuse, R238, P0 ;  /* 0x000000ee0200720c */ /* 0x040fe40000701670 */
[----:B------:R-:W-:Y:S02]  /*ebe0*/  ISETP.LT.OR P6, PT, R2, R235, P3 ;  /* 0x000000eb0200720c */ /* 0x000fe40001fc1670 */
[----:B------:R-:W-:Y:S02]  /*ebf0*/  IADD3 R2, R0, 0x50, RZ ;  /* 0x0000005000027810 */ /* 0x000fe40007ffe0ff */
[----:B------:R-:W-:Y:S02]  /*ec00*/  P2R R3, PR, RZ, 0x2 ;  /* 0x00000002ff037803 */ /* 0x000fe40000000000 */
[----:B------:R-:W-:Y:S02]  /*ec10*/  FSEL R244, R40, -INF , !P2 ;  /* 0xff80000028f47808 */ /* 0x000fe40005000000 */
[----:B------:R-:W-:-:S02]  /*ec20*/  FSEL R214, R41, -INF , !P0 ;  /* 0xff80000029d67808 */ /* 0x000fc40004000000 */
        /* <DEDUP_REMOVED lines=9> */
[----:B------:R-:W-:Y:S02]  /*ecc0*/  FSEL R124, R37, -INF , !P5 ;  /* 0xff800000257c7808 */ /* 0x000fe40006800000 */
[----:B------:R-:W-:Y:S02]  /*ecd0*/  IADD3 R2, R0, 0x51, RZ ;  /* 0x0000005100027810 */ /* 0x000fe40007ffe0ff */
[----:B------:R-:W-:-:S02]  /*ece0*/  ISETP.NE.AND P5, PT, R3, RZ, PT ;  /* 0x000000ff0300720c */ /* 0x000fc40003fa5270 */
[----:B------:R-:W-:Y:S02]  /*ecf0*/  P2R R3, PR, RZ, 0x8 ;  /* 0x00000008ff037803 */ /* 0x000fe40000000000 */
[C---:B------:R-:W-:Y:S02]  /*ed00*/  ISETP.GE.AND P0, PT, R2.reuse, R242, PT ;  /* 0x000000f20200720c */ /* 0x040fe40003f06270 */
[----:B------:R-:W-:Y:S02]  /*ed10*/  FSEL R133, R39, -INF , !P5 ;  /* 0xff80000027857808 */ /* 0x000fe40006800000 */
[----:B------:R-:W-:Y:S02]  /*ed20*/  ISETP.GE.AND P3, PT, R2, R241, PT ;  /* 0x000000f10200720c */ /* 0x000fe40003f66270 */
[----:B------:R-:W-:Y:S02]  /*ed30*/  FSEL R123, R48, -INF , !P2 ;  /* 0xff800000307b7808 */ /* 0x000fe40005000000 */
[----:B------:R-:W-:-:S02]  /*ed40*/  ISETP.GE.AND P5, PT, R2, R240, PT ;  /* 0x000000f00200720c */ /* 0x000fc40003fa6270 */
[----:B------:R-:W-:Y:S02]  /*ed50*/  ISETP.GE.AND P2, PT, R2, R239, PT ;  /* 0x000000ef0200720c */ /* 0x000fe40003f46270 */
[----:B------:R-:W-:Y:S02]  /*ed60*/  FSEL R130, R50, -INF , !P1 ;  /* 0xff80000032827808 */ /* 0x000fe40004800000 */
[C---:B------:R-:W-:Y:S02]  /*ed70*/  ISETP.LT.OR P1, PT, R2.reuse, R237, P0 ;  /* 0x000000ed0200720c */ /* 0x040fe40000721670 */
[----:B------:R-:W-:Y:S02]  /*ed80*/  FSEL R43, R43, -INF , !P6 ;  /* 0xff8000002b2b7808 */ /* 0x000fe40007000000 */
[C---:B------:R-:W-:Y:S02]  /*ed90*/  ISETP.LT.OR P0, PT, R2.reuse, R236, P3 ;  /* 0x000000ec0200720c */ /* 0x040fe40001f01670 */
        /* <DEDUP_REMOVED lines=55> */
[----:B------:R-:W-:Y:S01]  /*f110*/  ISETP.GE.AND P2, PT, R2, R239, PT ;  /* 0x000000ef0200720c */ /* 0x000fe20003f46270 */
[----:B------:R1:W-:Y:S01]  /*f120*/  STL [R1+0x84], R4 ;  /* 0x0000840401007387 */ /* 0x0003e20000100800 */
[----:B------:R-:W-:Y:S02]  /*f130*/  FSEL R105, R78, -INF , !P1 ;  /* 0xff8000004e697808 */ /* 0x000fe40004800000 */
[C---:B------:R-:W-:Y:S02]  /*f140*/  ISETP.LT.OR P1, PT, R2.reuse, R237, P0 ;  /* 0x000000ed0200720c */ /* 0x040fe40000721670 */
[C---:B------:R-:W-:Y:S02]  /*f150*/  ISETP.LT.OR P0, PT, R2.reuse, R236, P3 ;  /* 0x000000ec0200720c */ /* 0x040fe40001f01670 */
[----:B------:R-:W-:Y:S02]  /*f160*/  ISETP.LT.OR P3, PT, R2, R238, P5 ;  /* 0x000000ee0200720c */ /* 0x000fe40002f61670 */
[----:B------:R-:W-:-:S02]  /*f170*/  ISETP.NE.AND P5, PT, R3, RZ, PT ;  /* 0x000000ff0300720c */ /* 0x000fc40003fa5270 */
[----:B------:R-:W-:Y:S02]  /*f180*/  P2R R3, PR, RZ, 0x8 ;  /* 0x00000008ff037803 */ /* 0x000fe40000000000 */
[----:B------:R-:W-:Y:S02]  /*f190*/  FSEL R97, R77, -INF , !P1 ;  /* 0xff8000004d617808 */ /* 0x000fe40004800000 */
[----:B------:R-:W-:Y:S02]  /*f1a0*/  FSEL R104, R79, -INF , !P0 ;  /* 0xff8000004f687808 */ /* 0x000fe40004000000 */
[----:B-1----:R-:W-:Y:S02]  /*f1b0*/  FSEL R4, R63, -INF , !P6 ;  /* 0xff8000003f047808 */ /* 0x002fe40007000000 */
        /* <DEDUP_REMOVED lines=37> */
[----:B------:R-:W-:-:S02]  /*f410*/  FSEL R81, R81, -INF , !P5 ;  /* 0xff80000051517808 */ /* 0x000fc40006800000 */
[----:B------:R-:W-:Y:S02]  /*f420*/  ISETP.NE.AND P5, PT, R3, RZ, PT ;  /* 0x000000ff0300720c */ /* 0x000fe40003fa5270 */
[C---:B------:R-:W-:Y:S02]  /*f430*/  ISETP.LT.OR P2, PT, R2.reuse, R237, P2 ;  /* 0x000000ed0200720c */ /* 0x040fe40001741670 */
[C---:B------:R-:W-:Y:S02]  /*f440*/  ISETP.LT.OR P1, PT, R2.reuse, R236, P1 ;  /* 0x000000ec0200720c */ /* 0x040fe40000f21670 */
        /* <DEDUP_REMOVED lines=13> */
[C---:B------:R-:W-:Y:S02]  /*f520*/  ISETP.LT.OR P6, PT, R2.reuse, R238, P5 ;  /* 0x000000ee0200720c */ /* 0x040fe40002fc1670 */
[----:B------:R-:W-:-:S02]  /*f530*/  ISETP.LT.OR P0, PT, R2, R236, P3 ;  /* 0x000000ec0200720c */ /* 0x000fc40001f01670 */
[----:B------:R-:W-:Y:S02]  /*f540*/  ISETP.LT.OR P5, PT, R2, R235, P2 ;  /* 0x000000eb0200720c */ /* 0x000fe400017a1670 */
[----:B------:R-:W-:Y:S02]  /*f550*/  IADD3 R2, R0, 0x78, RZ ;  /* 0x0000007800027810 */ /* 0x000fe40007ffe0ff */
[----:B------:R-:W-:Y:S02]  /*f560*/  ISETP.NE.AND P3, PT, R3, RZ, PT ;  /* 0x000000ff0300720c */ /* 0x000fe40003f65270 */
[----:B------:R-:W-:Y:S02]  /*f570*/  FSEL R25, R57, -INF , !P1 ;  /* 0xff80000039197808 */ /* 0x000fe40004800000 */
[----:B------:R-:W-:Y:S02]  /*f580*/  FSEL R27, R59, -INF , !P0 ;  /* 0xff8000003b1b7808 */ /* 0x000fe40004000000 */
[----:B------:R-:W-:-:S02]  /*f590*/  ISETP.GE.AND P1, PT, R2, R241, PT ;  /* 0x000000f10200720c */ /* 0x000fc40003f26270 */
[----:B------:R-:W-:Y:S02]  /*f5a0*/  FSEL R92, R92, -INF , !P3 ;  /* 0xff8000005c5c7808 */ /* 0x000fe40005800000 */
[C---:B------:R-:W-:Y:S02]  /*f5b0*/  ISETP.GE.AND P0, PT, R2.reuse, R240, PT ;  /* 0x000000f00200720c */ /* 0x040fe40003f06270 */
[----:B------:R-:W-:Y:S02]  /*f5c0*/  ISETP.GE.AND P3, PT, R2, R239, PT ;  /* 0x000000ef0200720c */ /* 0x000fe40003f66270 */
[----:B------:R-:W-:Y:S02]  /*f5d0*/  FSEL R94, R94, -INF , !P4 ;  /* 0xff8000005e5e7808 */ /* 0x000fe40006000000 */
[C---:B------:R-:W-:Y:S02]  /*f5e0*/  ISETP.LT.OR P4, PT, R2.reuse, R236, P1 ;  /* 0x000000ec0200720c */ /* 0x040fe40000f81670 */
[----:B------:R-:W-:-:S02]  /*f5f0*/  ISETP.LT.OR P1, PT, R2, R238, P0 ;  /* 0x000000ee0200720c */ /* 0x000fc40000721670 */
[----:B------:R-:W-:Y:S02]  /*f600*/  ISETP.LT.OR P0, PT, R2, R235, P3 ;  /* 0x000000eb0200720c */ /* 0x000fe40001f01670 */
[----:B------:R-:W-:Y:S01]  /*f610*/  IADD3 R0, R0, 0x79, RZ ;  /* 0x0000007900007810 */ /* 0x000fe20007ffe0ff */
[----:B------:R2:W-:Y:S01]  /*f620*/  STL [R1+0x70], R4 ;  /* 0x0000700401007387 */ /* 0x0005e20000100800 */
[----:B------:R-:W-:Y:S02]  /*f630*/  FSEL R20, R86, -INF , !P0 ;  /* 0xff80000056147808 */ /* 0x000fe40004000000 */
[----:B------:R-:W-:Y:S02]  /*f640*/  ISETP.GE.AND P0, PT, R0, R239, PT ;  /* 0x000000ef0000720c */ /* 0x000fe40003f06270 */
[----:B------:R-:W-:Y:S02]  /*f650*/  ISETP.GE.AND P2, PT, R2, R242, PT ;  /* 0x000000f20200720c */ /* 0x000fe40003f46270 */
[----:B------:R-:W-:-:S02]  /*f660*/  FSEL R84, R84, -INF , !P1 ;  /* 0xff80000054547808 */ /* 0x000fc40004800000 */
[----:B------:R-:W-:Y:S02]  /*f670*/  ISETP.LT.OR P1, PT, R0, R235, P0 ;  /* 0x000000eb0000720c */ /* 0x000fe40000721670 */
[----:B------:R-:W-:Y:S02]  /*f680*/  PLOP3.LUT P0, PT, PT, PT, UP0, 0x80, 0x0 ;  /* 0x000000000000781c */ /* 0x000fe40003f0f008 */
[----:B------:R-:W-:Y:S02]  /*f690*/  ISETP.LT.OR P2, PT, R2, R237, P2 ;  /* 0x000000ed0200720c */ /* 0x000fe40001741670 */
[----:B------:R-:W-:Y:S02]  /*f6a0*/  FSEL R95, R95, -INF , !P5 ;  /* 0xff8000005f5f7808 */ /* 0x000fe40006800000 */
[----:B------:R-:W-:Y:S02]  /*f6b0*/  P2R R3, PR, RZ, 0x4 ;  /* 0x00000004ff037803 */ /* 0x000fe40000000000 */
[----:B------:R-:W-:-:S02]  /*f6c0*/  ISETP.GE.AND P5, PT, R0, R242, PT ;  /* 0x000000f20000720c */ /* 0x000fc40003fa6270 */
[C---:B------:R-:W-:Y:S02]  /*f6d0*/  ISETP.GE.AND P2, PT, R0.reuse, R240, PT ;  /* 0x000000f00000720c */ /* 0x040fe40003f46270 */
[C---:B------:R-:W-:Y:S02]  /*f6e0*/  ISETP.GE.AND P3, PT, R0.reuse, R241, PT ;  /* 0x000000f10000720c */ /* 0x040fe40003f66270 */
[----:B------:R-:W-:Y:S02]  /*f6f0*/  FSEL R93, R93, -INF , !P6 ;  /* 0xff8000005d5d7808 */ /* 0x000fe40007000000 */
[----:B------:R-:W-:Y:S02]  /*f700*/  ISETP.NE.AND P6, PT, R3, RZ, PT ;  /* 0x000000ff0300720c */ /* 0x000fe40003fc5270 */
[C---:B------:R-:W-:Y:S02]  /*f710*/  ISETP.LT.OR P2, PT, R0.reuse, R238, P2 ;  /* 0x000000ee0000720c */ /* 0x040fe40001741670 */
[----:B------:R-:W-:-:S02]  /*f720*/  ISETP.LT.OR P5, PT, R0, R237, P5 ;  /* 0x000000ed0000720c */ /* 0x000fc40002fa1670 */
[----:B------:R-:W-:Y:S02]  /*f730*/  ISETP.LT.OR P3, PT, R0, R236, P3 ;  /* 0x000000ec0000720c */ /* 0x000fe40001f61670 */
[----:B------:R-:W-:Y:S02]  /*f740*/  FSEL R24, R10, -INF , !P4 ;  /* 0xff8000000a187808 */ /* 0x000fe40006000000 */
[----:B------:R-:W-:Y:S02]  /*f750*/  FSEL R85, R85, -INF , !P2 ;  /* 0xff80000055557808 */ /* 0x000fe40005000000 */
[----:B------:R-:W-:Y:S02]  /*f760*/  FSEL R48, R87, -INF , !P1 ;  /* 0xff80000057307808 */ /* 0x000fe40004800000 */
[----:B------:R-:W-:Y:S02]  /*f770*/  FSEL R22, R8, -INF , !P6 ;  /* 0xff80000008167808 */ /* 0x000fe40007000000 */
[----:B------:R-:W-:-:S02]  /*f780*/  LOP3.LUT P4, RZ, R234, 0x4000, RZ, 0xc0, !PT ;  /* 0x00004000eaff7812 */ /* 0x000fc4000788c0ff */
[----:B------:R-:W-:Y:S02]  /*f790*/  FSEL R21, R9, -INF , !P5 ;  /* 0xff80000009157808 */ /* 0x000fe40006800000 */
[----:B------:R-:W-:Y:S01]  /*f7a0*/  FSEL R23, R11, -INF , !P3 ;  /* 0xff8000000b177808 */ /* 0x000fe20005800000 */
[----:B------:R-:W-:Y:S05]  /*f7b0*/  @!P0 BRA `(.L_x_637) ;  /* 0x000006e000008947 */ /* 0x000fea0003800000 */
[----:B--2---:R-:W2:Y:S04]  /*f7c0*/  LDL.64 R12, [R1+0xd0] ;  /* 0x0000d000010c7983 */ /* 0x004ea80000100a00 */
[----:B------:R-:W3:Y:S01]  /*f7d0*/  LDL.64 R6, [R1+0xc8] ;  /* 0x0000c80001067983 */ /* 0x000ee20000100a00 */
[----:B------:R-:W-:Y:S01]  /*f7e0*/  UIADD3 UR7, UR7, -0x3, URZ ;  /* 0xfffffffd07077890 */ /* 0x000fe2000fffe03f */
[----:B------:R-:W-:Y:S01]  /*f7f0*/  @!P4 IMAD.MOV.U32 R8, RZ, RZ, c[0x0][0x19c] ;  /* 0x00006700ff08c624 */ /* 0x000fe200078e00ff */
[----:B------:R-:W-:Y:S01]  /*f800*/  ULDC.64 UR10, c[0x0][0x198] ;  /* 0x00006600000a7ab9 */ /* 0x000fe20000000a00 */
[----:B------:R1:W-:Y:S01]  /*f810*/  @P4 STS.128 [R243+0x4000], RZ ;  /* 0x004000fff3004388 */ /* 0x0003e20000000c00 */
[----:B------:R-:W-:Y:S01]  /*f820*/  USHF.R.S32.HI UR5, URZ, 0x1f, UR7 ;  /* 0x0000001f3f057899 */ /* 0x000fe20008011407 */
[----:B------:R-:W-:Y:S01]  /*f830*/  @!P4 IMAD R8, R8, 0x50, RZ ;  /* 0x000000500808c824 */ /* 0x000fe200078e02ff */
[----:B------:R-:W-:Y:S01]  /*f840*/  UIMAD.WIDE.U32 UR14, UR7, UR10, URZ ;  /* 0x0000000a070e72a5 */ /* 0x000fe2000f8e003f */
[----:B------:R-:W-:Y:S01]  /*f850*/  BSSY B0, `(.L_x_638) ;  /* 0x0000063000007945 */ /* 0x000fe20003800000 */
[----:B------:R-:W-:-:S04]  /*f860*/  UIMAD UR5, UR5, UR10, URZ ;  /* 0x0000000a050572a4 */ /* 0x000fc8000f8e023f */
[----:B------:R-:W-:Y:S01]  /*f870*/  UIMAD UR5, UR7, UR11, UR5 ;  /* 0x0000000b070572a4 */ /* 0x000fe2000f8e0205 */
[----:B------:R-:W-:Y:S02]  /*f880*/  IMAD.U32 R2, RZ, RZ, UR14 ;  /* 0x0000000eff027e24 */ /* 0x000fe4000f8e00ff */
[----:B------:R-:W-:Y:S01]  /*f890*/  IMAD.U32 R3, RZ, RZ, UR14 ;  /* 0x0000000eff037e24 */ /* 0x000fe2000f8e00ff */
[----:B------:R-:W-:-:S06]  /*f8a0*/  UIADD3 UR5, UR15, UR5, URZ ;  /* 0x000000050f057290 */ /* 0x000fcc000fffe03f */
[----:B------:R-:W-:Y:S01]  /*f8b0*/  IMAD.U32 R0, RZ, RZ, UR5 ;  /* 0x00000005ff007e24 */ /* 0x000fe2000f8e00ff */
[----:B--2---:R-:W-:-:S04]  /*f8c0*/  LEA R2, P0, R2, R12, 0x7 ;  /* 0x0000000c02027211 */ /* 0x004fc800078038ff */
[----:B---3--:R-:W-:Y:S01]  /*f8d0*/  LEA.HI.X R3, R3, R7, R0, 0x7, P0 ;  /* 0x0000000703037211 */ /* 0x008fe200000f3c00 */
[----:B------:R-:W-:Y:S01]  /*f8e0*/  @!P4 IMAD.MOV.U32 R0, RZ, RZ, c[0x0][0x19c] ;  /* 0x00006700ff00c624 */ /* 0x000fe200078e00ff */
[----:B------:R-:W-:-:S03]  /*f8f0*/  @!P4 LEA R4, P0, R2, c[0x0][0x168], 0x1 ;  /* 0x00005a000204ca11 */ /* 0x000fc600078008ff */
[----:B------:R-:W-:Y:S01]  /*f900*/  @!P4 IMAD R0, R0, 0x30, RZ ;  /* 0x000000300000c824 */ /* 0x000fe200078e02ff */
[----:B------:R-:W-:-:S05]  /*f910*/  @!P4 LEA.HI.X R5, R2, c[0x0][0x16c], R3, 0x1, P0 ;  /* 0x00005b000205ca11 */ /* 0x000fca00000f0c03 */
[----:B------:R-:W-:Y:S01]  /*f920*/  @!PT LDS RZ, [RZ] ;  /* 0x00000000fffff984 */ /* 0x000fe20000000800 */
[----:B------:R-:W-:Y:S01]  /*f930*/  @!PT LDS RZ, [RZ] ;  /* 0x00000000fffff984 */ /* 0x000fe20000000800 */
[----:B------:R-:W-:Y:S01]  /*f940*/  @!PT LDS RZ, [RZ] ;  /* 0x00000000fffff984 */ /* 0x000fe20000000800 */
[----:B------:R2:W-:Y:S04]  /*f950*/  @!P4 LDGSTS.E.BYPASS.LTC128B.128 [R243+0x4000], [R4.64] ;  /* 0x0400000004f3cfae */ /* 0x0005e8000b901d72 */
[----:B------:R1:W-:Y:S01]  /*f960*/  @P4 STS.128 [R243+0x4800], RZ ;  /* 0x004800fff3004388 */ /* 0x0003e20000000c00 */
[----:B--2---:R-:W-:-:S04]  /*f970*/  IMAD.U32 R4, RZ, RZ, UR4 ;  /* 0x00000004ff047e24 */ /* 0x004fc8000f8e00ff */
[----:B------:R-:W-:-:S05]  /*f980*/  @!P4 IMAD.WIDE.U32 R4, R4, 0x30, R2 ;  /* 0x000000300404c825 */ /* 0x000fca00078e0002 */
[----:B------:R-:W-:Y:S01]  /*f990*/  @!P4 IADD3 R0, R0, R5, RZ ;  /* 0x000000050000c210 */ /* 0x000fe20007ffe0ff */
[----:B------:R-:W-:Y:S01]  /*f9a0*/  @!P4 IMAD.MOV.U32 R5, RZ, RZ, R3 ;  /* 0x000000ffff05c224 */ /* 0x000fe200078e0003 */
[----:B------:R-:W-:-:S04]  /*f9b0*/  @!P4 LEA R12, P0, R4, c[0x0][0x168], 0x1 ;  /* 0x00005a00040cca11 */ /* 0x000fc800078008ff */
[----:B------:R-:W-:Y:S01]  /*f9c0*/  @!P4 LEA.HI.X R13, R4, c[0x0][0x16c], R0, 0x1, P0 ;  /* 0x00005b00040dca11 */ /* 0x000fe200000f0c00 */
[----:B------:R-:W-:Y:S02]  /*f9d0*/  IMAD.U32 R0, RZ, RZ, UR4 ;  /* 0x00000004ff007e24 */ /* 0x000fe4000f8e00ff */
[----:B------:R-:W-:-:S04]  /*f9e0*/  @!P4 IMAD.MOV.U32 R4, RZ, RZ, R2 ;  /* 0x000000ffff04c224 */ /* 0x000fc800078e0002 */
[----:B------:R-:W-:Y:S01]  /*f9f0*/  @!P4 IMAD.WIDE.U32 R4, R0, 0x50, R4 ;  /* 0x000000500004c825 */ /* 0x000fe200078e0004 */
[----:B------:R-:W-:-:S04]  /*fa00*/  @!P4 IADD3 R0, P1, R2, UR27, RZ ;  /* 0x0000001b0200cc10 */ /* 0x000fc8000ff3e0ff */
[----:B------:R-:W-:Y:S02]  /*fa10*/  @!P4 LEA R6, P0, R0, c[0x0][0x168], 0x1 ;  /* 0x00005a000006ca11 */ /* 0x000fe400078008ff */
[----:B------:R-:W-:-:S04]  /*fa20*/  @!P4 IADD3.X R7, R3, UR26, RZ, P1, !PT ;  /* 0x0000001a0307cc10 */ /* 0x000fc80008ffe4ff */
[----:B------:R-:W-:Y:S02]  /*fa30*/  @!P4 LEA.HI.X R7, R0, c[0x0][0x16c], R7, 0x1, P0 ;  /* 0x00005b000007ca11 */ /* 0x000fe400000f0c07 */
[----:B------:R-:W-:Y:S01]  /*fa40*/  @!P4 IADD3 R0, R8, R5, RZ ;  /* 0x000000050800c210 */ /* 0x000fe20007ffe0ff */
[----:B------:R-:W-:Y:S01]  /*fa50*/  @!P4 IMAD.MOV.U32 R5, RZ, RZ, R3 ;  /* 0x000000ffff05c224 */ /* 0x000fe200078e0003 */
[C---:B------:R-:W-:Y:S01]  /*fa60*/  @!P4 LEA R10, P0, R4.reuse, c[0x0][0x168], 0x1 ;  /* 0x00005a00040aca11 */ /* 0x040fe200078008ff */
[----:B------:R-:W-:Y:S01]  /*fa70*/  @!PT LDS RZ, [RZ] ;  /* 0x00000000fffff984 */ /* 0x000fe20000000800 */
[----:B------:R-:W-:Y:S01]  /*fa80*/  @!PT LDS RZ, [RZ] ;  /* 0x00000000fffff984 */ /* 0x000fe20000000800 */
[----:B------:R-:W-:Y:S01]  /*fa90*/  @!PT LDS RZ, [RZ] ;  /* 0x00000000fffff984 */ /* 0x000fe20000000800 */
[----:B------:R2:W-:Y:S01]  /*faa0*/  @!P4 LDGSTS.E.BYPASS.LTC128B.128 [R243+0x4800], [R6.64] ;  /* 0x0480000006f3cfae */ /* 0x0005e2000b901d72 */
[----:B------:R-:W-:Y:S02]  /*fab0*/  @!P4 MOV R8, c[0x0][0x19c] ;  /* 0x000067000008ca02 */ /* 0x000fe40000000f00 */
[----:B------:R-:W-:Y:S01]  /*fac0*/  @!P4 LEA.HI.X R11, R4, c[0x0][0x16c], R0, 0x1, P0 ;  /* 0x00005b00040bca11 */ /* 0x000fe200000f0c00 */
[----:B------:R-:W-:Y:S01]  /*fad0*/  IMAD.U32 R0, RZ, RZ, UR4 ;  /* 0x00000004ff007e24 */ /* 0x000fe2000f8e00ff */
[----:B------:R1:W-:Y:S01]  /*fae0*/  @P4 STS.128 [R243+0x5000], RZ ;  /* 0x005000fff3004388 */ /* 0x0003e20000000c00 */
[----:B------:R-:W-:-:S02]  /*faf0*/  IMAD.U32 R4, RZ, RZ, UR4 ;  /* 0x00000004ff047e24 */ /* 0x000fc4000f8e00ff */
[----:B------:R-:W-:Y:S01]  /*fb00*/  @!P4 IMAD R8, R8, 0x60, RZ ;  /* 0x000000600808c824 */ /* 0x000fe200078e02ff */
[----:B------:R-:W-:Y:S01]  /*fb10*/  @!P4 LEA R0, P0, R0, R2, 0x5 ;  /* 0x000000020000c211 */ /* 0x000fe200078028ff */
[----:B--2---:R-:W-:Y:S02]  /*fb20*/  @!P4 IMAD.MOV.U32 R7, RZ, RZ, c[0x0][0x19c] ;  /* 0x00006700ff07c624 */ /* 0x004fe400078e00ff */
[----:B------:R-:W-:-:S03]  /*fb30*/  IMAD.U32 R6, RZ, RZ, UR4 ;  /* 0x00000004ff067e24 */ /* 0x000fc6000f8e00ff */
[----:B------:R-:W-:Y:S01]  /*fb40*/  @!P4 LEA.HI.X R7, R4, R3, R7, 0x5, P0 ;  /* 0x000000030407c211 */ /* 0x000fe200000f2c07 */
[----:B------:R-:W-:-:S04]  /*fb50*/  @!P4 IMAD.MOV.U32 R4, RZ, RZ, R2 ;  /* 0x000000ffff04c224 */ /* 0x000fc800078e0002 */
[----:B------:R-:W-:Y:S01]  /*fb60*/  @!P4 IMAD.WIDE.U32 R4, R6, 0x60, R4 ;  /* 0x000000600604c825 */ /* 0x000fe200078e0004 */
[----:B------:R-:W-:-:S04]  /*fb70*/  @!P4 LEA R6, P0, R0, c[0x0][0x168], 0x1 ;  /* 0x00005a000006ca11 */ /* 0x000fc800078008ff */
[----:B------:R-:W-:Y:S01]  /*fb80*/  @!P4 LEA.HI.X R7, R0, c[0x0][0x16c], R7, 0x1, P0 ;  /* 0x00005b000007ca11 */ /* 0x000fe200000f0c07 */
[----:B------:R-:W-:Y:S01]  /*fb90*/  @!P4 IMAD.IADD R0, R8, 0x1, R5 ;  /* 0x000000010800c824 */ /* 0x000fe200078e0205 */
[C---:B------:R-:W-:Y:S01]  /*fba0*/  @!P4 LEA R8, P0, R4.reuse, c[0x0][0x168], 0x1 ;  /* 0x00005a000408ca11 */ /* 0x040fe200078008ff */
[----:B------:R-:W-:Y:S02]  /*fbb0*/  @!P4 IMAD.MOV.U32 R5, RZ, RZ, c[0x0][0x19c] ;  /* 0x00006700ff05c624 */ /* 0x000fe400078e00ff */
[----:B------:R-:W-:Y:S01]  /*fbc0*/  @!PT LDS RZ, [RZ] ;  /* 0x00000000fffff984 */ /* 0x000fe20000000800 */
[----:B------:R-:W-:Y:S01]  /*fbd0*/  @!PT LDS RZ, [RZ] ;  /* 0x00000000fffff984 */ /* 0x000fe20000000800 */
[----:B------:R-:W-:Y:S01]  /*fbe0*/  @!PT LDS RZ, [RZ] ;  /* 0x00000000fffff984 */ /* 0x000fe20000000800 */
[----:B------:R1:W-:Y:S01]  /*fbf0*/  @!P4 LDGSTS.E.BYPASS.LTC128B.128 [R243+0x5000], [R6.64] ;  /* 0x0500000006f3cfae */ /* 0x0003e2000b901d72 */
[----:B------:R-:W-:Y:S01]  /*fc00*/  @!P4 LEA.HI.X R9, R4, c[0x0][0x16c], R0, 0x1, P0 ;  /* 0x00005b000409ca11 */ /* 0x000fe200000f0c00 */
[----:B------:R-:W-:Y:S01]  /*fc10*/  IMAD.U32 R4, RZ, RZ, UR4 ;  /* 0x00000004ff047e24 */ /* 0x000fe2000f8e00ff */
[----:B------:R-:W-:Y:S01]  /*fc20*/  MOV R0, UR4 ;  /* 0x0000000400007c02 */ /* 0x000fe20008000f00 */
[----:B------:R1:W-:Y:S03]  /*fc30*/  @P4 STS.128 [R243+0x5800], RZ ;  /* 0x005800fff3004388 */ /* 0x0003e60000000c00 */
[----:B------:R-:W-:Y:S01]  /*fc40*/  @!P4 LEA R0, P0, R0, R2, 0x6 ;  /* 0x000000020000c211 */ /* 0x000fe200078030ff */
[----:B------:R-:W-:Y:S01]  /*fc50*/  @!PT LDS RZ, [RZ] ;  /* 0x00000000fffff984 */ /* 0x000fe20000000800 */
[----:B------:R-:W-:Y:S01]  /*fc60*/  @!PT LDS RZ, [RZ] ;  /* 0x00000000fffff984 */ /* 0x000fe20000000800 */
[----:B------:R-:W-:Y:S01]  /*fc70*/  @!PT LDS RZ, [RZ] ;  /* 0x00000000fffff984 */ /* 0x000fe20000000800 */
[----:B------:R1:W-:Y:S03]  /*fc80*/  @!P4 LDGSTS.E.BYPASS.LTC128B.128 [R243+0x5800], [R12.64] ;  /* 0x058000000cf3cfae */ /* 0x0003e6000b901d72 */
[----:B------:R-:W-:Y:S01]  /*fc90*/  @!P4 LEA.HI.X R5, R4, R3, R5, 0x6, P0 ;  /* 0x000000030405c211 */ /* 0x000fe200000f3405 */
[----:B------:R1:W-:Y:S01]  /*fca0*/  @P4 STS.128 [R243+0x6000], RZ ;  /* 0x006000fff3004388 */ /* 0x0003e20000000c00 */
[----:B------:R-:W-:-:S04]  /*fcb0*/  @!P4 LEA R4, P0, R0, c[0x0][0x168], 0x1 ;  /* 0x00005a000004ca11 */ /* 0x000fc800078008ff */
[----:B------:R-:W-:-:S05]  /*fcc0*/  @!P4 LEA.HI.X R5, R0, c[0x0][0x16c], R5, 0x1, P0 ;  /* 0x00005b000005ca11 */ /* 0x000fca00000f0c05 */
        /* <DEDUP_REMOVED lines=16> */
[----:B-1----:R-:W-:Y:S01]  /*fdd0*/  IMAD.U32 R4, RZ, RZ, UR4 ;  /* 0x00000004ff047e24 */ /* 0x002fe2000f8e00ff */
[----:B------:R-:W-:-:S02]  /*fde0*/  ULDC UR5, c[0x0][0x19c] ;  /* 0x0000670000057ab9 */ /* 0x000fc40000000800 */
        /* <DEDUP_REMOVED lines=9> */
.L_x_639:
[----:B------:R-:W-:Y:S05]  /*fe80*/  BSYNC B0 ;  /* 0x0000000000007941 */ /* 0x000fea0003800000 */
.L_x_638:
[----:B------:R-:W0:Y:S02]  /*fe90*/  LDGDEPBAR ;  /* 0x00000000000079af */ /* 0x000e240000000000 */
.L_x_637:
[----:B--2---:R-:W-:Y:S01]  /*fea0*/  STL [R1+0x138], R243 ;  /* 0x000138f301007387 */ /* 0x004fe20000100800 */
[----:B------:R-:W-:-:S03]  /*feb0*/  MOV R87, R30 ;  /* 0x0000001e00577202 */ /* 0x000fc60000000f00 */
[----:B------:R-:W-:Y:S04]  /*fec0*/  STL [R1+0x134], R242 ;  /* 0x000134f201007387 */ /* 0x000fe80000100800 */
[----:B------:R-:W-:Y:S04]  /*fed0*/  STL [R1+0x130], R241 ;  /* 0x000130f101007387 */ /* 0x000fe80000100800 */
[----:B------:R-:W-:Y:S04]  /*fee0*/  STL [R1+0x12c], R240 ;  /* 0x00012cf001007387 */ /* 0x000fe80000100800 */
[----:B------:R-:W-:Y:S04]  /*fef0*/  STL [R1+0x128], R239 ;  /* 0x000128ef01007387 */ /* 0x000fe80000100800 */
[----:B------:R-:W-:Y:S04]  /*ff00*/  STL [R1+0x124], R238 ;  /* 0x000124ee01007387 */ /* 0x000fe80000100800 */
[----:B------:R-:W-:Y:S04]  /*ff10*/  STL [R1+0x120], R237 ;  /* 0x000120ed01007387 */ /* 0x000fe80000100800 */
[----:B------:R-:W-:Y:S04]  /*ff20*/  STL [R1+0x11c], R236 ;  /* 0x00011cec01007387 */ /* 0x000fe80000100800 */
[----:B------:R-:W2:Y:S04]  /*ff30*/  LDL.LU R29, [R1+0x30] ;  /* 0x00003000011d7983 */ /* 0x000ea80000300800 */
[----:B-1----:R-:W3:Y:S04]  /*ff40*/  LDL.LU R10, [R1+0x78] ;  /* 0x00007800010a7983 */ /* 0x002ee80000300800 */
[----:B------:R-:W4:Y:S04]  /*ff50*/  LDL.LU R9, [R1+0x7c] ;  /* 0x00007c0001097983 */ /* 0x000f280000300800 */
[----:B------:R-:W2:Y:S04]  /*ff60*/  LDL.LU R30, [R1+0x20] ;  /* 0x00002000011e7983 */ /* 0x000ea80000300800 */
[----:B------:R-:W2:Y:S04]  /*ff70*/  LDL.LU R32, [R1+0x18] ;  /* 0x0000180001207983 */ /* 0x000ea80000300800 */
[----:B------:R-:W2:Y:S01]  /*ff80*/  LDL.LU R2, [R1+0x50] ;  /* 0x0000500001027983 */ /* 0x000ea20000300800 */
[----:B------:R-:W-:-:S03]  /*ff90*/  IMAD.MOV.U32 R3, RZ, RZ, R121 ;  /* 0x000000ffff037224 */ /* 0x000fc600078e0079 */
[----:B------:R-:W2:Y:S01]  /*ffa0*/  LDL.LU R4, [R1+0x5c] ;  /* 0x00005c0001047983 */ /* 0x000ea20000300800 */
[----:B------:R-:W-:-:S03]  /*ffb0*/  MOV R0, R120 ;  /* 0x0000007800007202 */ /* 0x000fc60000000f00 */
[----:B------:R-:W2:Y:S04]  /*ffc0*/  LDL.LU R5, [R1+0x40] ;  /* 0x0000400001057983 */ /* 0x000ea80000300800 */
[----:B------:R-:W2:Y:S04]  /*ffd0*/  LDL.LU R6, [R1+0x58] ;  /* 0x0000580001067983 */ /* 0x000ea80000300800 */
[----:B------:R-:W2:Y:S04]  /*ffe0*/  LDL.LU R7, [R1+0x60] ;  /* 0x0000600001077983 */ /* 0x000ea80000300800 */
[----:B------:R-:W2:Y:S04]  /*fff0*/  LDL R8, [R1+0x38] ;  /* 0x0000380001087983 */ /* 0x000ea80000100800 */
[----:B------:R-:W2:Y:S04]  /*10000*/  LDL.LU R121, [R1+0xc] ;  /* 0x00000c0001797983 */ /* 0x000ea80000300800 */
[----:B------:R-:W2:Y:S04]  /*10010*/  LDL.LU R120, [R1+0x4] ;  /* 0x0000040001787983 */ /* 0x000ea80000300800 */
[----:B------:R-:W-:Y:S04]  /*10020*/  STL [R1+0x118], R235 ;  /* 0x000118eb01007387 */ /* 0x000fe80000100800 */
[----:B------:R1:W-:Y:S04]  /*10030*/  STL [R1+0x114], R234 ;  /* 0x000114ea01007387 */ /* 0x0003e80000100800 */
[----:B-1----:R-:W2:Y:S04]  /*10040*/  LDL.LU R234, [R1+0x88] ;  /* 0x0000880001ea7983 */ /* 0x002ea80000300800 */
[----:B------:R1:W-:Y:S04]  /*10050*/  STL [R1+0x110], R233 ;  /* 0x000110e901007387 */ /* 0x0003e80000100800 */
[----:B-1----:R-:W2:Y:S04]  /*10060*/  LDL.LU R233, [R1+0x84] ;  /* 0x0000840001e97983 */ /* 0x002ea80000300800 */
        /* <DEDUP_REMOVED lines=9> */
[----:B------:R1:W-:Y:S04]  /*10100*/  STL [R1+0xe8], R223 ;  /* 0x0000e8df01007387 */ /* 0x0003e80000100800 */
[----:B------:R-:W-:Y:S04]  /*10110*/  STL [R1+0xe4], R222 ;  /* 0x0000e4de01007387 */ /* 0x000fe80000100800 */
[----:B------:R-:W-:Y:S01]  /*10120*/  STL [R1+0xe0], R221 ;  /* 0x0000e0dd01007387 */ /* 0x000fe20000100800 */
[----:B------:R-:W-:-:S02]  /*10130*/  MOV R38, R3 ;  /* 0x0000000300267202 */ /* 0x000fc40000000f00 */
[----:B------:R-:W-:Y:S01]  /*10140*/  MOV R57, R201 ;  /* 0x000000c900397202 */ /* 0x000fe20000000f00 */
[----:B------:R1:W-:Y:S01]  /*10150*/  STL [R1+0xdc], R220 ;  /* 0x0000dcdc01007387 */ /* 0x0003e20000100800 */
[----:B------:R-:W-:Y:S02]  /*10160*/  IMAD.MOV.U32 R39, RZ, RZ, R117 ;  /* 0x000000ffff277224 */ /* 0x000fe400078e0075 */
[----:B------:R-:W-:Y:S01]  /*10170*/  IMAD.MOV.U32 R41, RZ, RZ, R208 ;  /* 0x000000ffff297224 */ /* 0x000fe200078e00d0 */
[----:B------:R1:W-:Y:S01]  /*10180*/  STL [R1+0xd8], R135 ;  /* 0x0000d88701007387 */ /* 0x0003e20000100800 */
[----:B------:R-:W-:Y:S01]  /*10190*/  MOV R59, R127 ;  /* 0x0000007f003b7202 */ /* 0x000fe20000000f00 */
[----:B------:R-:W-:Y:S01]  /*101a0*/  IMAD.MOV.U32 R58, RZ, RZ, R200 ;  /* 0x000000ffff3a7224 */ /* 0x000fe200078e00c8 */
[----:B------:R-:W-:Y:S01]  /*101b0*/  MOV R45, R203 ;  /* 0x000000cb002d7202 */ /* 0x000fe20000000f00 */
[----:B------:R-:W2:Y:S01]  /*101c0*/  LDL.LU R243, [R1+0x70] ;  /* 0x0000700001f37983 */ /* 0x000ea20000300800 */
[----:B-1----:R-:W-:Y:S01]  /*101d0*/  MOV R224, R0 ;  /* 0x0000000000e07202 */ /* 0x002fe20000000f00 */
[----:B------:R-:W-:Y:S01]  /*101e0*/  IMAD.MOV.U32 R37, RZ, RZ, R17 ;  /* 0x000000ffff257224 */ /* 0x000fe200078e0011 */
[----:B-----5:R-:W-:Y:S01]  /*101f0*/  FMNMX.FTZ R0, R73, R14, !PT ;  /* 0x0000000e49007209 */ /* 0x020fe20007810000 */
[----:B------:R-:W2:Y:S01]  /*10200*/  LDL.LU R242, [R1+0x24] ;  /* 0x0000240001f27983 */ /* 0x000ea20000300800 */
[----:B------:R-:W-:Y:S01]  /*10210*/  IMAD.MOV.U32 R47, RZ, RZ, R116 ;  /* 0x000000ffff2f7224 */ /* 0x000fe200078e0074 */
[----:B------:R-:W-:Y:S01]  /*10220*/  MOV R227, R16 ;  /* 0x0000001000e37202 */ /* 0x000fe20000000f00 */
[----:B------:R-:W-:Y:S01]  /*10230*/  IMAD.MOV.U32 R225, RZ, RZ, R18 ;  /* 0x000000ffffe17224 */ /* 0x000fe200078e0012 */
[----:B------:R-:W-:Y:S01]  /*10240*/  FMNMX.FTZ R0, R74, R0, !PT ;  /* 0x000000004a007209 */ /* 0x000fe20007810000 */
[----:B------:R-:W2:Y:S01]  /*10250*/  LDL.LU R241, [R1+0x1c] ;  /* 0x00001c0001f17983 */ /* 0x000ea20000300800 */
[----:B------:R-:W-:-:S02]  /*10260*/  IMAD.MOV.U32 R223, RZ, RZ, R19 ;  /* 0x000000ffffdf7224 */ /* 0x000fc400078e0013 */
[----:B------:R-:W-:Y:S01]  /*10270*/  FMNMX.FTZ R0, R69, R0, !PT ;  /* 0x0000000045007209 */ /* 0x000fe20007810000 */
[----:B------:R-:W2:Y:S03]  /*10280*/  LDL.LU R240, [R1+0x10] ;  /* 0x0000100001f07983 */ /* 0x000ea60000300800 */
[----:B------:R-:W-:Y:S01]  /*10290*/  FMNMX.FTZ R0, R68, R0, !PT ;  /* 0x0000000044007209 */ /* 0x000fe20007810000 */
[----:B------:R-:W2:Y:S01]  /*102a0*/  LDL.LU R239, [R1+0x64] ;  /* 0x0000640001ef7983 */ /* 0x000ea20000300800 */
[----:B------:R-:W-:-:S03]  /*102b0*/  IMAD.MOV.U32 R220, RZ, RZ, R20 ;  /* 0x000000ffffdc7224 */ /* 0x000fc600078e0014 */
[----:B------:R-:W2:Y:S01]  /*102c0*/  LDL.LU R238, [R1+0x14] ;  /* 0x0000140001ee7983 */ /* 0x000ea20000300800 */
[----:B------:R-:W-:-:S03]  /*102d0*/  MOV R135, R119 ;  /* 0x0000007700877202 */ /* 0x000fc60000000f00 */
[----:B------:R-:W2:Y:S04]  /*102e0*/  LDL.LU R237, [R1] ;  /* 0x0000000001ed7983 */ /* 0x000ea80000300800 */
[----:B------:R-:W2:Y:S04]  /*102f0*/  LDL.LU R11, [R1+0xa8] ;  /* 0x0000a800010b7983 */ /* 0x000ea80000300800 */
[----:B------:R-:W-:Y:S01]  /*10300*/  LDSM.16.MT88.4 R16, [R216+0x8000] ;  /* 0x00800000d810783b */ /* 0x000fe20000004200 */
[----:B---3--:R-:W-:-:S03]  /*10310*/  IMAD.MOV.U32 R221, RZ, RZ, R10 ;  /* 0x000000ffffdd7224 */ /* 0x008fc600078e000a */
[----:B------:R-:W3:Y:S01]  /*10320*/  LDL.LU R10, [R1+0xac] ;  /* 0x0000ac00010a7983 */ /* 0x000ee20000300800 */
[----:B----4-:R-:W-:Y:S02]  /*10330*/  MOV R222, R9 ;  /* 0x0000000900de7202 */ /* 0x010fe40000000f00 */
[----:B--2---:R-:W-:-:S04]  /*10340*/  FMNMX.FTZ R0, R8, R0, !PT ;  /* 0x0000000008007209 */ /* 0x004fc80007810000 */
[----:B------:R-:W-:-:S04]  /*10350*/  FMNMX.FTZ R0, R29, R0, !PT ;  /* 0x000000001d007209 */ /* 0x000fc80007810000 */
[----:B------:R-:W-:-:S04]  /*10360*/  FMNMX.FTZ R0, R30, R0, !PT ;  /* 0x000000001e007209 */ /* 0x000fc80007810000 */
[----:B------:R-:W-:-:S04]  /*10370*/  FMNMX.FTZ R0, R32, R0, !PT ;  /* 0x0000000020007209 */ /* 0x000fc80007810000 */
[----:B------:R-:W-:-:S04]  /*10380*/  FMNMX.FTZ R0, R121, R0, !PT ;  /* 0x0000000079007209 */ /* 0x000fc80007810000 */
[----:B------:R-:W-:Y:S01]  /*10390*/  FMNMX.FTZ R0, R120, R0, !PT ;  /* 0x0000000078007209 */ /* 0x000fe20007810000 */
[----:B------:R1:W-:Y:S03]  /*103a0*/  STL [R1+0x140], R121 ;  /* 0x0001407901007387 */ /* 0x0003e60000100800 */
[----:B------:R-:W-:-:S04]  /*103b0*/  FMNMX.FTZ R0, R115, R0, !PT ;  /* 0x0000000073007209 */ /* 0x000fc80007810000 */
[----:B------:R-:W-:-:S04]  /*103c0*/  FMNMX.FTZ R0, R114, R0, !PT ;  /* 0x0000000072007209 */ /* 0x000fc80007810000 */
[----:B------:R-:W-:-:S04]  /*103d0*/  FMNMX.FTZ R0, R246, R0, !PT ;  /* 0x00000000f6007209 */ /* 0x000fc80007810000 */
[----:B------:R-:W-:Y:S01]  /*103e0*/  FMNMX.FTZ R0, R245, R0, !PT ;  /* 0x00000000f5007209 */ /* 0x000fe20007810000 */
[----:B-1----:R-:W2:Y:S04]  /*103f0*/  LDL.LU R121, [R1+0x8c] ;  /* 0x00008c0001797983 */ /* 0x002ea80000300800 */
[----:B------:R1:W-:Y:S01]  /*10400*/  STL [R1+0x144], R120 ;  /* 0x0001447801007387 */ /* 0x0003e20000100800 */
[----:B------:R-:W-:-:S03]  /*10410*/  FMNMX.FTZ R0, R212, R0, !PT ;  /* 0x00000000d4007209 */ /* 0x000fc60007810000 */
[----:B-1----:R-:W4:Y:S04]  /*10420*/  LDL.LU R120, [R1+0x34] ;  /* 0x0000340001787983 */ /* 0x002f280000300800 */
[----:B------:R1:W-:Y:S04]  /*10430*/  STL [R1+0x13c], R212 ;  /* 0x00013cd401007387 */ /* 0x0003e80000100800 */
[----:B-1----:R-:W2:Y:S01]  /*10440*/  LDL.LU R212, [R1+0x28] ;  /* 0x0000280001d47983 */ /* 0x002ea20000300800 */
        /* <DEDUP_REMOVED lines=19> */
[----:B------:R-:W-:Y:S02]  /*10580*/  MOV R40, R2 ;  /* 0x0000000200287202 */ /* 0x000fe40000000f00 */
[----:B------:R-:W-:Y:S01]  /*10590*/  FMNMX.FTZ R2, R101, R0, !PT ;  /* 0x0000000065027209 */ /* 0x000fe20007810000 */
[----:B------:R-:W-:Y:S01]  /*105a0*/  IMAD.MOV.U32 R34, RZ, RZ, R5 ;  /* 0x000000ffff227224 */ /* 0x000fe200078e0005 */
[----:B------:R-:W-:Y:S02]  /*105b0*/  FMNMX.FTZ R0, R21, R3, !PT ;  /* 0x0000000315007209 */ /* 0x000fe40007810000 */
[----:B------:R-:W-:Y:S02]  /*105c0*/  MOV R36, R4 ;  /* 0x0000000400247202 */ /* 0x000fe40000000f00 */
[----:B------:R-:W-:Y:S01]  /*105d0*/  FMNMX.FTZ R2, R34, R2, !PT ;  /* 0x0000000222027209 */ /* 0x000fe20007810000 */
[----:B------:R-:W1:Y:S03]  /*105e0*/  SHFL.BFLY PT, R4, R0, 0x2, 0x1f ;  /* 0x0c401f0000047f89 */ /* 0x000e6600000e0000 */
[----:B------:R-:W-:-:S02]  /*105f0*/  FMNMX.FTZ R3, R40, R2, !PT ;  /* 0x0000000228037209 */ /* 0x000fc40007810000 */
[----:B------:R-:W-:Y:S01]  /*10600*/  FMNMX.FTZ R2, R71, R75, !PT ;  /* 0x0000004b47027209 */ /* 0x000fe20007810000 */
[----:B------:R-:W-:Y:S01]  /*10610*/  IMAD.MOV.U32 R9, RZ, RZ, R126 ;  /* 0x000000ffff097224 */ /* 0x000fe200078e007e */
[----:B------:R-:W-:Y:S02]  /*10620*/  FMNMX.FTZ R3, R57, R3, !PT ;  /* 0x0000000339037209 */ /* 0x000fe40007810000 */
[----:B------:R-:W-:Y:S02]  /*10630*/  FMNMX.FTZ R2, R110, R2, !PT ;  /* 0x000000026e027209 */ /* 0x000fe40007810000 */
[----:B------:R-:W-:Y:S02]  /*10640*/  FMNMX.FTZ R3, R9, R3, !PT ;  /* 0x0000000309037209 */ /* 0x000fe40007810000 */
[----:B------:R-:W-:Y:S02]  /*10650*/  FMNMX.FTZ R2, R108, R2, !PT ;  /* 0x000000026c027209 */ /* 0x000fe40007810000 */
[----:B------:R-:W-:-:S02]  /*10660*/  FMNMX.FTZ R3, R242, R3, !PT ;  /* 0x00000003f2037209 */ /* 0x000fc40007810000 */
[----:B------:R-:W-:Y:S02]  /*10670*/  MOV R33, R6 ;  /* 0x0000000600217202 */ /* 0x000fe40000000f00 */
[----:B------:R-:W-:Y:S02]  /*10680*/  FMNMX.FTZ R2, R109, R2, !PT ;  /* 0x000000026d027209 */ /* 0x000fe40007810000 */
[----:B------:R-:W-:Y:S01]  /*10690*/  FMNMX.FTZ R3, R241, R3, !PT ;  /* 0x00000003f1037209 */ /* 0x000fe20007810000 */
[----:B------:R-:W-:Y:S01]  /*106a0*/  IMAD.MOV.U32 R28, RZ, RZ, R7 ;  /* 0x000000ffff1c7224 */ /* 0x000fe200078e0007 */
[----:B------:R-:W-:Y:S02]  /*106b0*/  FMNMX.FTZ R2, R33, R2, !PT ;  /* 0x0000000221027209 */ /* 0x000fe40007810000 */
        /* <DEDUP_REMOVED lines=35> */
[----:B------:R-:W-:Y:S01]  /*108f0*/  FMNMX.FTZ R4, R80, R4, !PT ;  /* 0x0000000450047209 */ /* 0x000fe20007810000 */
[----:B------:R-:W1:Y:S03]  /*10900*/  SHFL.BFLY PT, R6, R7, 0x1, 0x1f ;  /* 0x0c201f0007067f89 */ /* 0x000e6600000e0000 */
[----:B------:R-:W-:-:S04]  /*10910*/  FMNMX.FTZ R4, R27, R4, !PT ;  /* 0x000000041b047209 */ /* 0x000fc80007810000 */
[----:B------:R-:W-:Y:S02]  /*10920*/  FMNMX.FTZ R4, R24, R4, !PT ;  /* 0x0000000418047209 */ /* 0x000fe40007810000 */
[----:B----4-:R-:W-:-:S04]  /*10930*/  FMNMX.FTZ R3, R120, R3, !PT ;  /* 0x0000000378037209 */ /* 0x010fc80007810000 */
[----:B------:R-:W-:-:S04]  /*10940*/  FMNMX.FTZ R3, R38, R3, !PT ;  /* 0x0000000326037209 */ /* 0x000fc80007810000 */
[----:B------:R-:W-:-:S04]  /*10950*/  FMNMX.FTZ R3, R224, R3, !PT ;  /* 0x00000003e0037209 */ /* 0x000fc80007810000 */
[----:B--2---:R-:W-:-:S04]  /*10960*/  FMNMX.FTZ R3, R212, R3, !PT ;  /* 0x00000003d4037209 */ /* 0x004fc80007810000 */
        /* <DEDUP_REMOVED lines=36> */
[----:B-1----:R-:W-:-:S03]  /*10bb0*/  FMNMX.FTZ R208, R7, R6, !PT ;  /* 0x0000000607d07209 */ /* 0x002fc60007810000 */
[----:B------:R-:W1:Y:S01]  /*10bc0*/  SHFL.BFLY PT, R6, R2, 0x2, 0x1f ;  /* 0x0c401f0002067f89 */ /* 0x000e6200000e0000 */
[----:B------:R-:W-:-:S04]  /*10bd0*/  FMNMX.FTZ R3, R91, R4, !PT ;  /* 0x000000045b037209 */ /* 0x000fc80007810000 */
[----:B------:R-:W-:Y:S02]  /*10be0*/  FMNMX.FTZ R3, R94, R3, !PT ;  /* 0x000000035e037209 */ /* 0x000fe40007810000 */
[----:B--2---:R-:W-:Y:S02]  /*10bf0*/  FMNMX.FTZ R0, R0, R5, !PT ;  /* 0x0000000500007209 */ /* 0x004fe40007810000 */
[----:B------:R-:W-:-:S03]  /*10c00*/  FMNMX.FTZ R3, R95, R3, !PT ;  /* 0x000000035f037209 */ /* 0x000fc60007810000 */
[----:B------:R-:W2:Y:S01]  /*10c10*/  SHFL.BFLY PT, R8, R0, 0x1, 0x1f ;  /* 0x0c201f0000087f89 */ /* 0x000ea200000e0000 */
[----:B------:R-:W-:-:S04]  /*10c20*/  FMNMX.FTZ R3, R220, R3, !PT ;  /* 0x00000003dc037209 */ /* 0x000fc80007810000 */
[----:B------:R-:W-:Y:S01]  /*10c30*/  FMNMX.FTZ R5, R48, R3, !PT ;  /* 0x0000000330057209 */ /* 0x000fe20007810000 */
[----:B------:R-:W-:Y:S01]  /*10c40*/  FMUL.FTZ R4, R208, c[0x0][0x23c] ;  /* 0x00008f00d0047a20 */ /* 0x000fe20000410000 */
[----:B-1----:R-:W-:-:S03]  /*10c50*/  FMNMX.FTZ R2, R2, R6, !PT ;  /* 0x0000000602027209 */ /* 0x002fc60007810000 */
[----:B------:R-:W1:Y:S01]  /*10c60*/  SHFL.BFLY PT, R6, R5, 0x2, 0x1f ;  /* 0x0c401f0005067f89 */ /* 0x000e6200000e0000 */
[----:B------:R-:W-:-:S04]  /*10c70*/  FSETP.NEU.FTZ.AND P3, PT, R208, -INF , PT ;  /* 0xff800000d000780b */ /* 0x000fc80003f7d000 */
[----:B------:R-:W-:Y:S01]  /*10c80*/  FSEL R4, R4, RZ, P3 ;  /* 0x000000ff04047208 */ /* 0x000fe20001800000 */
[----:B------:R-:W4:Y:S01]  /*10c90*/  SHFL.BFLY PT, R7, R2, 0x1, 0x1f ;  /* 0x0c201f0002077f89 */ /* 0x000f2200000e0000 */
[----:B--2---:R-:W-:-:S03]  /*10ca0*/  FMNMX.FTZ R203, R0, R8, !PT ;  /* 0x0000000800cb7209 */ /* 0x004fc60007810000 */
[--C-:B------:R-:W-:Y:S02]  /*10cb0*/  FFMA.FTZ R0, R69, c[0x0][0x23c], -R4.reuse ;  /* 0x00008f0045007a23 */ /* 0x100fe40000010804 */
[----:B------:R-:W-:Y:S02]  /*10cc0*/  FFMA.FTZ R3, R14, c[0x0][0x23c], -R4 ;  /* 0x00008f000e037a23 */ /* 0x000fe40000010804 */
[----:B------:R2:W-:Y:S01]  /*10cd0*/  MUFU.EX2 R46, R0 ;  /* 0x00000000002e7308 */ /* 0x0005e20000000800 */
[----:B------:R-:W-:-:S07]  /*10ce0*/  FSETP.NEU.FTZ.AND P2, PT, R203, -INF , PT ;  /* 0xff800000cb00780b */ /* 0x000fce0003f5d000 */
[----:B------:R1:W-:Y:S01]  /*10cf0*/  MUFU.EX2 R12, R3 ;  /* 0x00000003000c7308 */ /* 0x0003e20000000800 */
[----:B--2---:R-:W-:-:S07]  /*10d00*/  FFMA.FTZ R0, R68, c[0x0][0x23c], -R4 ;  /* 0x00008f0044007a23 */ /* 0x004fce0000010804 */
[----:B------:R2:W-:Y:S01]  /*10d10*/  MUFU.EX2 R231, R0 ;  /* 0x0000000000e77308 */ /* 0x0005e20000000800 */
[----:B-1----:R-:W-:-:S07]  /*10d20*/  FFMA.FTZ R3, R74, c[0x0][0x23c], -R4 ;  /* 0x00008f004a037a23 */ /* 0x002fce0000010804 */
[----:B------:R1:W-:Y:S01]  /*10d30*/  MUFU.EX2 R90, R3 ;  /* 0x00000003005a7308 */ /* 0x0003e20000000800 */
[----:B--2---:R-:W-:-:S05]  /*10d40*/  FMNMX.FTZ R0, R5, R6, !PT ;  /* 0x0000000605007209 */ /* 0x004fca0007810000 */
[----:B------:R-:W2:Y:S01]  /*10d50*/  SHFL.BFLY PT, R6, R0, 0x1, 0x1f ;  /* 0x0c201f0000067f89 */ /* 0x000ea200000e0000 */
[----:B-1----:R-:W-:Y:S01]  /*10d60*/  FMUL.FTZ R3, R203, c[0x0][0x23c] ;  /* 0x00008f00cb037a20 */ /* 0x002fe20000410000 */
[----:B----4-:R-:W-:-:S04]  /*10d70*/  FMNMX.FTZ R201, R2, R7, !PT ;  /* 0x0000000702c97209 */ /* 0x010fc80007810000 */
[----:B------:R-:W-:-:S05]  /*10d80*/  FSEL R3, R3, RZ, P2 ;  /* 0x000000ff03037208 */ /* 0x000fca0001000000 */
[--C-:B------:R-:W-:Y:S02]  /*10d90*/  FFMA.FTZ R5, R15, c[0x0][0x23c], -R3.reuse ;  /* 0x00008f000f057a23 */ /* 0x100fe40000010803 */
[----:B------:R-:W-:Y:S02]  /*10da0*/  FFMA.FTZ R2, R100, c[0x0][0x23c], -R3 ;  /* 0x00008f0064027a23 */ /* 0x000fe40000010803 */
[----:B------:R1:W-:Y:S01]  /*10db0*/  MUFU.EX2 R13, R5 ;  /* 0x00000005000d7308 */ /* 0x0003e20000000800 */
[----:B------:R-:W-:-:S07]  /*10dc0*/  FSETP.NEU.FTZ.AND P1, PT, R201, -INF , PT ;  /* 0xff800000c900780b */ /* 0x000fce0003f3d000 */
[----:B------:R4:W-:Y:S01]  /*10dd0*/  MUFU.EX2 R86, R2 ;  /* 0x0000000200567308 */ /* 0x0009e20000000800 */
[----:B-1----:R-:W-:-:S07]  /*10de0*/  FFMA.FTZ R5, R102, c[0x0][0x23c], -R3 ;  /* 0x00008f0066057a23 */ /* 0x002fce0000010803 */
[----:B------:R1:W-:Y:S01]  /*10df0*/  MUFU.EX2 R235, R5 ;  /* 0x0000000500eb7308 */ /* 0x0003e20000000800 */
[----:B----4-:R-:W-:Y:S01]  /*10e00*/  FMUL.FTZ R2, R201, c[0x0][0x23c] ;  /* 0x00008f00c9027a20 */ /* 0x010fe20000410000 */
[----:B--2---:R-:W-:-:S04]  /*10e10*/  FMNMX.FTZ R200, R0, R6, !PT ;  /* 0x0000000600c87209 */ /* 0x004fc80007810000 */
[----:B------:R-:W-:Y:S01]  /*10e20*/  FSEL R2, R2, RZ, P1 ;  /* 0x000000ff02027208 */ /* 0x000fe20000800000 */
[----:B-1----:R-:W-:-:S04]  /*10e30*/  FFMA.FTZ R5, R101, c[0x0][0x23c], -R3 ;  /* 0x00008f0065057a23 */ /* 0x002fc80000010803 */
[----:B------:R-:W-:Y:S01]  /*10e40*/  FFMA.FTZ R0, R110, c[0x0][0x23c], -R2 ;  /* 0x00008f006e007a23 */ /* 0x000fe20000010802 */
        /* <DEDUP_REMOVED lines=8> */
[----:B------:R1:W-:Y:S01]  /*10ed0*/  MUFU.EX2 R44, R5 ;  /* 0x00000005002c7308 */ /* 0x0003e20000000800 */
[----:B------:R-:W-:Y:S01]  /*10ee0*/  FSEL R6, R208, RZ, P3 ;  /* 0x000000ffd0067208 */ /* 0x000fe20001800000 */
[----:B-1----:R-:W-:-:S06]  /*10ef0*/  FFMA.FTZ R5, R109, c[0x0][0x23c], -R2 ;  /* 0x00008f006d057a23 */ /* 0x002fcc0000010802 */
[----:B------:R1:W-:Y:S01]  /*10f00*/  MUFU.EX2 R229, R5 ;  /* 0x0000000500e57308 */ /* 0x0003e20000000800 */
[----:B------:R-:W-:Y:S02]  /*10f10*/  FADD.FTZ R6, R73, -R6 ;  /* 0x8000000649067221 */ /* 0x000fe40000010000 */
[----:B-1----:R-:W-:-:S05]  /*10f20*/  FFMA.FTZ R5, R103, c[0x0][0x23c], -R0 ;  /* 0x00008f0067057a23 */ /* 0x002fca0000010800 */
[----:B------:R1:W-:Y:S01]  /*10f30*/  MUFU.EX2 R126, R5 ;  /* 0x00000005007e7308 */ /* 0x0003e20000000800 */
[----:B------:R-:W-:Y:S01]  /*10f40*/  FSEL R7, R203, RZ, P2 ;  /* 0x000000ffcb077208 */ /* 0x000fe20001000000 */
[----:B-1----:R-:W-:-:S06]  /*10f50*/  FFMA.FTZ R5, R111, c[0x0][0x23c], -R0 ;  /* 0x00008f006f057a23 */ /* 0x002fcc0000010800 */
[----:B------:R1:W-:Y:S01]  /*10f60*/  MUFU.EX2 R226, R5 ;  /* 0x0000000500e27308 */ /* 0x0003e20000000800 */
[----:B------:R-:W-:Y:S02]  /*10f70*/  FADD.FTZ R7, R72, -R7 ;  /* 0x8000000748077221 */ /* 0x000fe40000010000 */
[----:B-1----:R-:W-:-:S05]  /*10f80*/  FFMA.FTZ R5, R112, c[0x0][0x23c], -R0 ;  /* 0x00008f0070057a23 */ /* 0x002fca0000010800 */
[----:B------:R1:W-:Y:S01]  /*10f90*/  MUFU.EX2 R232, R5 ;  /* 0x0000000500e87308 */ /* 0x0003e20000000800 */
[----:B------:R-:W-:Y:S02]  /*10fa0*/  FMUL.FTZ R7, R7, c[0x0][0x23c] ;  /* 0x00008f0007077a20 */ /* 0x000fe40000410000 */
[----:B-1----:R-:W-:Y:S01]  /*10fb0*/  FMUL.FTZ R5, R6, c[0x0][0x23c] ;  /* 0x00008f0006057a20 */ /* 0x002fe20000410000 */
[----:B------:R-:W-:-:S05]  /*10fc0*/  FSEL R6, R201, RZ, P1 ;  /* 0x000000ffc9067208 */ /* 0x000fca0000800000 */
[----:B------:R-:W-:Y:S01]  /*10fd0*/  FADD.FTZ R8, R71, -R6 ;  /* 0x8000000647087221 */ /* 0x000fe20000010000 */
[----:B------:R-:W-:Y:S01]  /*10fe0*/  FSEL R6, R200, RZ, P0 ;  /* 0x000000ffc8067208 */ /* 0x000fe20000000000 */
[----:B------:R1:W-:Y:S04]  /*10ff0*/  MUFU.EX2 R20, R7 ;  /* 0x0000000700147308 */ /* 0x0003e80000000800 */
[----:B------:R-:W-:-:S04]  /*11000*/  FADD.FTZ R6, R70, -R6 ;  /* 0x8000000646067221 */ /* 0x000fc80000010000 */
[----:B------:R-:W-:Y:S01]  /*11010*/  FMUL.FTZ R6, R6, c[0x0][0x23c] ;  /* 0x00008f0006067a20 */ /* 0x000fe20000410000 */
[----:B------:R-:W2:Y:S01]  /*11020*/  MUFU.EX2 R5, R5 ;  /* 0x0000000500057308 */ /* 0x000ea20000000800 */
[----:B-1----:R-:W-:Y:S02]  /*11030*/  FMUL.FTZ R7, R8, c[0x0][0x23c] ;  /* 0x00008f0008077a20 */ /* 0x002fe40000410000 */
[----:B------:R-:W-:-:S05]  /*11040*/  FFMA.FTZ R8, R113, c[0x0][0x23c], -R0 ;  /* 0x00008f0071087a23 */ /* 0x000fca0000010800 */
[----:B------:R-:W1:Y:S08]  /*11050*/  MUFU.EX2 R6, R6 ;  /* 0x0000000600067308 */ /* 0x000e700000000800 */
[----:B------:R-:W4:Y:S08]  /*11060*/  MUFU.EX2 R7, R7 ;  /* 0x0000000700077308 */ /* 0x000f300000000800 */
[----:B------:R4:W4:Y:S01]  /*11070*/  MUFU.EX2 R228, R8 ;  /* 0x0000000800e47308 */ /* 0x0009220000000800 */
[----:B--2---:R-:W-:Y:S01]  /*11080*/  FFMA.FTZ R236, R11, R5, R12 ;  /* 0x000000050bec7223 */ /* 0x004fe2000001000c */
[----:B------:R-:W-:Y:S01]  /*11090*/  MOV R112, R9 ;  /* 0x0000000900707202 */ /* 0x000fe20000000f00 */
[----:B---3--:R-:W-:Y:S01]  /*110a0*/  FFMA.FTZ R35, R10, R20, R13 ;  /* 0x000000140a237223 */ /* 0x008fe2000001000d */
[----:B------:R-:W-:Y:S01]  /*110b0*/  F2FP.PACK_AB R9, R226, R126 ;  /* 0x0000007ee209723e */ /* 0x000fe200000000ff */
[----:B-1----:R-:W-:Y:S01]  /*110c0*/  FMUL.FTZ R138, R138, R6 ;  /* 0x000000068a8a7220 */ /* 0x002fe20000410000 */
[----:B------:R-:W-:Y:S01]  /*110d0*/  F2FP.PACK_AB R10, R229, R44 ;  /* 0x0000002ce50a723e */ /* 0x000fe200000000ff */
[----:B------:R-:W-:-:S02]  /*110e0*/  FMUL.FTZ R139, R139, R6 ;  /* 0x000000068b8b7220 */ /* 0x000fc40000410000 */
[-C--:B----4-:R-:W-:Y:S02]  /*110f0*/  FMUL.FTZ R136, R136, R7.reuse ;  /* 0x0000000788887220 */ /* 0x090fe40000410000 */
[----:B------:R-:W-:Y:S01]  /*11100*/  FMUL.FTZ R137, R137, R7 ;  /* 0x0000000789897220 */ /* 0x000fe20000410000 */
[----:B------:R-:W-:Y:S01]  /*11110*/  F2FP.PACK_AB R12, R90, R12 ;  /* 0x0000000c5a0c723e */ /* 0x000fe200000000ff */
[----:B------:R-:W-:Y:S01]  /*11120*/  FMUL.FTZ R140, R140, R5 ;  /* 0x000000058c8c7220 */ /* 0x000fe20000410000 */
[----:B------:R-:W-:Y:S02]  /*11130*/  F2FP.PACK_AB R13, R86, R13 ;  /* 0x0000000d560d723e */ /* 0x000fe400000000ff */
[----:B------:R-:W-:Y:S02]  /*11140*/  F2FP.PACK_AB R8, R56, R127 ;  /* 0x0000007f3808723e */ /* 0x000fe400000000ff */
[----:B------:R-:W-:Y:S01]  /*11150*/  F2FP.PACK_AB R11, R228, R232 ;  /* 0x000000e8e40b723e */ /* 0x000fe200000000ff */
[-C--:B------:R-:W-:Y:S01]  /*11160*/  FMUL.FTZ R141, R141, R5.reuse ;  /* 0x000000058d8d7220 */ /* 0x080fe20000410000 */
[----:B------:R-:W-:Y:S01]  /*11170*/  F2FP.PACK_AB R14, R231, R46 ;  /* 0x0000002ee70e723e */ /* 0x000fe200000000ff */
[----:B------:R-:W-:Y:S01]  /*11180*/  FMUL.FTZ R144, R144, R5 ;  /* 0x0000000590907220 */ /* 0x000fe20000410000 */
[----:B------:R-:W-:Y:S01]  /*11190*/  F2FP.PACK_AB R15, R230, R235 ;  /* 0x000000ebe60f723e */ /* 0x000fe200000000ff */
[----:B------:R-:W-:-:S02]  /*111a0*/  FMUL.FTZ R145, R145, R5 ;  /* 0x0000000591917220 */ /* 0x000fc40000410000 */
[-C--:B------:R-:W-:Y:S02]  /*111b0*/  FMUL.FTZ R142, R142, R20.reuse ;  /* 0x000000148e8e7220 */ /* 0x080fe40000410000 */
[----:B------:R-:W-:Y:S02]  /*111c0*/  FMUL.FTZ R143, R143, R20 ;  /* 0x000000148f8f7220 */ /* 0x000fe40000410000 */
[-C--:B------:R-:W-:Y:S02]  /*111d0*/  FMUL.FTZ R148, R148, R7.reuse ;  /* 0x0000000794947220 */ /* 0x080fe40000410000 */
[----:B------:R-:W-:Y:S02]  /*111e0*/  FMUL.FTZ R149, R149, R7 ;  /* 0x0000000795957220 */ /* 0x000fe40000410000 */
[-C--:B------:R-:W-:Y:S02]  /*111f0*/  FMUL.FTZ R150, R150, R6.reuse ;  /* 0x0000000696967220 */ /* 0x080fe40000410000 */
[----:B------:R-:W-:-:S02]  /*11200*/  FMUL.FTZ R151, R151, R6 ;  /* 0x0000000697977220 */ /* 0x000fc40000410000 */
[-C--:B------:R-:W-:Y:S02]  /*11210*/  FMUL.FTZ R146, R146, R20.reuse ;  /* 0x0000001492927220 */ /* 0x080fe40000410000 */
[----:B------:R-:W-:Y:S01]  /*11220*/  FMUL.FTZ R147, R147, R20 ;  /* 0x0000001493937220 */ /* 0x000fe20000410000 */
[----:B------:R-:W-:Y:S01]  /*11230*/  HMMA.16816.F32 R52, R8, R16, R136 ;  /* 0x000000100834723c */ /* 0x000fe20000001888 */
[-C--:B------:R-:W-:Y:S01]  /*11240*/  FMUL.FTZ R156, R156, R5.reuse ;  /* 0x000000059c9c7220 */ /* 0x080fe20000410000 */
[----:B------:R-:W-:Y:S01]  /*11250*/  MOV R108, R50 ;  /* 0x00000032006c7202 */ /* 0x000fe20000000f00 */
        /* <DEDUP_REMOVED lines=10> */
[----:B------:R-:W-:Y:S01]  /*11300*/  FMUL.FTZ R197, R197, R5 ;  /* 0x00000005c5c57220 */ /* 0x000fe20000410000 */
[----:B------:R-:W-:Y:S01]  /*11310*/  MOV R5, R118 ;  /* 0x0000007600057202 */ /* 0x000fe20000000f00 */
[----:B------:R-:W-:Y:S01]  /*11320*/  IMAD.MOV.U32 R109, RZ, RZ, R51 ;  /* 0x000000ffff6d7224 */ /* 0x000fe200078e0033 */
[----:B------:R-:W-:Y:S01]  /*11330*/  HMMA.16816.F32 R116, R12, R16, R140 ;  /* 0x000000100c74723c */ /* 0x000fe2000000188c */
[----:B------:R-:W-:Y:S02]  /*11340*/  IMAD.MOV.U32 R110, RZ, RZ, R49 ;  /* 0x000000ffff6e7224 */ /* 0x000fe400078e0031 */
[----:B------:R-:W-:-:S05]  /*11350*/  IMAD.MOV.U32 R139, RZ, RZ, R48 ;  /* 0x000000ffff8b7224 */ /* 0x000fca00078e0030 */
[-C--:B------:R-:W-:Y:S08]  /*11360*/  HMMA.16816.F32 R48, R8, R18.reuse, R148 ;  /* 0x000000120830723c */ /* 0x080ff00000001894 */
[----:B------:R-:W-:Y:S01]  /*11370*/  HMMA.16816.F32 R100, R12, R18, R144 ;  /* 0x000000120c64723c */ /* 0x000fe20000001890 */
[----:B------:R-:W1:Y:S01]  /*11380*/  LDSM.16.MT88.4 R16, [R219+0x8000] ;  /* 0x00800000db10783b */ /* 0x000e620000004200 */
[----:B------:R-:W-:-:S02]  /*11390*/  FMUL.FTZ R158, R158, R20 ;  /* 0x000000149e9e7220 */ /* 0x000fc40000410000 */
[----:B------:R-:W-:Y:S02]  /*113a0*/  FMUL.FTZ R159, R159, R20 ;  /* 0x000000149f9f7220 */ /* 0x000fe40000410000 */
[-C--:B------:R-:W-:Y:S02]  /*113b0*/  FMUL.FTZ R152, R152, R7.reuse ;  /* 0x0000000798987220 */ /* 0x080fe40000410000 */
[----:B------:R-:W-:Y:S02]  /*113c0*/  FMUL.FTZ R153, R153, R7 ;  /* 0x0000000799997220 */ /* 0x000fe40000410000 */
[-C--:B------:R-:W-:Y:S02]  /*113d0*/  FMUL.FTZ R154, R154, R6.reuse ;  /* 0x000000069a9a7220 */ /* 0x080fe40000410000 */
[----:B------:R-:W-:Y:S01]  /*113e0*/  FMUL.FTZ R155, R155, R6 ;  /* 0x000000069b9b7220 */ /* 0x000fe20000410000 */
[----:B------:R-:W-:Y:S01]  /*113f0*/  MOV R148, R47 ;  /* 0x0000002f00947202 */ /* 0x000fe20000000f00 */
[----:B------:R-:W-:Y:S01]  /*11400*/  IMAD.MOV.U32 R147, RZ, RZ, R46 ;  /* 0x000000ffff937224 */ /* 0x000fe200078e002e */
[----:B------:R-:W-:Y:S01]  /*11410*/  MOV R144, R45 ;  /* 0x0000002d00907202 */ /* 0x000fe20000000f00 */
[----:B-1----:R-:W-:Y:S07]  /*11420*/  HMMA.16816.F32 R60, R12, R16, R156 ;  /* 0x000000100c3c723c */ /* 0x002fee000000189c */
[----:B------:R-:W-:-:S02]  /*11430*/  IMAD.MOV.U32 R159, RZ, RZ, R44 ;  /* 0x000000ffff9f7224 */ /* 0x000fc400078e002c */
[----:B------:R-:W-:Y:S01]  /*11440*/  HMMA.16816.F32 R44, R8, R16, R152 ;  /* 0x00000010082c723c */ /* 0x000fe20000001898 */
[----:B------:R-:W2:Y:S02]  /*11450*/  LDL.LU R152, [R1+0xb0] ;  /* 0x0000b00001987983 */ /* 0x000ea40000300800 */
[----:B--2---:R-:W-:Y:S02]  /*11460*/  FFMA.FTZ R127, R152, R7, R127 ;  /* 0x00000007987f7223 */ /* 0x004fe4000001007f */
[----:B------:R-:W2:Y:S02]  /*11470*/  LDL.LU R152, [R1+0xb4] ;  /* 0x0000b40001987983 */ /* 0x000ea40000300800 */
[----:B------:R-:W-:Y:S02]  /*11480*/  MOV R154, R30 ;  /* 0x0000001e009a7202 */ /* 0x000fe40000000f00 */
[----:B------:R-:W-:Y:S02]  /*11490*/  MOV R153, R29 ;  /* 0x0000001d00997202 */ /* 0x000fe40000000f00 */
[----:B------:R-:W-:-:S02]  /*114a0*/  MOV R156, R34 ;  /* 0x00000022009c7202 */ /* 0x000fc40000000f00 */
[----:B------:R-:W-:Y:S02]  /*114b0*/  MOV R155, R32 ;  /* 0x00000020009b7202 */ /* 0x000fe40000000f00 */
[----:B------:R-:W-:Y:S01]  /*114c0*/  MOV R158, R40 ;  /* 0x00000028009e7202 */ /* 0x000fe20000000f00 */
[----:B------:R-:W-:Y:S01]  /*114d0*/  IMAD.MOV.U32 R149, RZ, RZ, R56 ;  /* 0x000000ffff957224 */ /* 0x000fe200078e0038 */
[----:B------:R-:W-:Y:S02]  /*114e0*/  MOV R150, R57 ;  /* 0x0000003900967202 */ /* 0x000fe40000000f00 */
[----:B------:R-:W-:Y:S01]  /*114f0*/  MOV R151, R59 ;  /* 0x0000003b00977202 */ /* 0x000fe20000000f00 */
[-C--:B------:R-:W-:Y:S02]  /*11500*/  FMUL.FTZ R164, R164, R7.reuse ;  /* 0x00000007a4a47220 */ /* 0x080fe40000410000 */
[----:B------:R-:W-:Y:S02]  /*11510*/  FMUL.FTZ R165, R165, R7 ;  /* 0x00000007a5a57220 */ /* 0x000fe40000410000 */
[----:B------:R-:W-:-:S02]  /*11520*/  FMUL.FTZ R166, R166, R6 ;  /* 0x00000006a6a67220 */ /* 0x000fc40000410000 */
[----:B------:R-:W-:Y:S02]  /*11530*/  FMUL.FTZ R167, R167, R6 ;  /* 0x00000006a7a77220 */ /* 0x000fe40000410000 */
[-C--:B------:R-:W-:Y:S02]  /*11540*/  FMUL.FTZ R162, R162, R20.reuse ;  /* 0x00000014a2a27220 */ /* 0x080fe40000410000 */
[----:B------:R-:W-:Y:S01]  /*11550*/  FMUL.FTZ R163, R163, R20 ;  /* 0x00000014a3a37220 */ /* 0x000fe20000410000 */
[----:B------:R-:W-:Y:S01]  /*11560*/  MOV R136, R41 ;  /* 0x0000002900887202 */ /* 0x000fe20000000f00 */
[----:B------:R-:W-:Y:S02]  /*11570*/  IMAD.MOV.U32 R111, RZ, RZ, R42 ;  /* 0x000000ffff6f7224 */ /* 0x000fe400078e002a */
[----:B------:R-:W-:Y:S02]  /*11580*/  IMAD.MOV.U32 R141, RZ, RZ, R43 ;  /* 0x000000ffff8d7224 */ /* 0x000fe400078e002b */
[-C--:B------:R-:W-:Y:S08]  /*11590*/  HMMA.16816.F32 R40, R8, R18.reuse, R164 ;  /* 0x000000120828723c */ /* 0x080ff000000018a4 */
[----:B------:R-:W-:Y:S01]  /*115a0*/  HMMA.16816.F32 R64, R12, R18, R160 ;  /* 0x000000120c40723c */ /* 0x000fe200000018a0 */
[----:B------:R-:W1:Y:S01]  /*115b0*/  LDSM.16.MT88.4 R16, [R217+0x8000] ;  /* 0x00800000d910783b */ /* 0x000e620000004200 */
[----:B--2---:R-:W-:Y:S01]  /*115c0*/  FFMA.FTZ R126, R152, R6, R126 ;  /* 0x00000006987e7223 */ /* 0x004fe2000001007e */
        /* <DEDUP_REMOVED lines=12> */
[----:B------:R-:W-:-:S02]  /*11690*/  MOV R139, R5 ;  /* 0x00000005008b7202 */ /* 0x000fc40000000f00 */
[----:B------:R-:W2:Y:S01]  /*116a0*/  LDL.LU R5, [R1+0x38] ;  /* 0x0000380001057983 */ /* 0x000ea20000300800 */
[-C--:B------:R-:W-:Y:S02]  /*116b0*/  FMUL.FTZ R174, R174, R20.reuse ;  /* 0x00000014aeae7220 */ /* 0x080fe40000410000 */
[----:B------:R-:W-:Y:S02]  /*116c0*/  FMUL.FTZ R175, R175, R20 ;  /* 0x00000014afaf7220 */ /* 0x000fe40000410000 */
[-C--:B------:R-:W-:Y:S02]  /*116d0*/  FMUL.FTZ R168, R168, R7.reuse ;  /* 0x00000007a8a87220 */ /* 0x080fe40000410000 */
[----:B------:R-:W-:Y:S02]  /*116e0*/  FMUL.FTZ R169, R169, R7 ;  /* 0x00000007a9a97220 */ /* 0x000fe40000410000 */
[-C--:B------:R-:W-:Y:S02]  /*116f0*/  FMUL.FTZ R170, R170, R6.reuse ;  /* 0x00000006aaaa7220 */ /* 0x080fe40000410000 */
[----:B------:R-:W-:-:S02]  /*11700*/  FMUL.FTZ R171, R171, R6 ;  /* 0x00000006abab7220 */ /* 0x000fc40000410000 */
[-C--:B------:R-:W-:Y:S02]  /*11710*/  FMUL.FTZ R180, R180, R7.reuse ;  /* 0x00000007b4b47220 */ /* 0x080fe40000410000 */
        /* <DEDUP_REMOVED lines=8> */
[----:B------:R-:W-:Y:S01]  /*117a0*/  IMAD.MOV.U32 R137, RZ, RZ, R37 ;  /* 0x000000ffff897224 */ /* 0x000fe200078e0025 */
[----:B-1----:R-:W-:Y:S01]  /*117b0*/  HMMA.16816.F32 R68, R12, R16, R172 ;  /* 0x000000100c44723c */ /* 0x002fe200000018ac */
[----:B------:R-:W-:-:S02]  /*117c0*/  IMAD.MOV.U32 R146, RZ, RZ, R35 ;  /* 0x000000ffff927224 */ /* 0x000fc400078e0023 */
[----:B------:R-:W-:-:S05]  /*117d0*/  IMAD.MOV.U32 R140, RZ, RZ, R33 ;  /* 0x000000ffff8c7224 */ /* 0x000fca00078e0021 */
[C---:B------:R-:W-:Y:S08]  /*117e0*/  HMMA.16816.F32 R36, R8.reuse, R16, R168 ;  /* 0x000000100824723c */ /* 0x040ff000000018a8 */
[-C--:B------:R-:W-:Y:S08]  /*117f0*/  HMMA.16816.F32 R32, R8, R18.reuse, R180 ;  /* 0x000000120820723c */ /* 0x080ff000000018b4 */
[----:B------:R-:W-:Y:S01]  /*11800*/  HMMA.16816.F32 R76, R12, R18, R176 ;  /* 0x000000120c4c723c */ /* 0x000fe200000018b0 */
[----:B------:R-:W1:Y:S01]  /*11810*/  LDSM.16.MT88.4 R16, [R218+0x8000] ;  /* 0x00800000da10783b */ /* 0x000e620000004200 */
[----:B------:R-:W-:-:S02]  /*11820*/  FMUL.FTZ R190, R190, R20 ;  /* 0x00000014bebe7220 */ /* 0x000fc40000410000 */
[----:B------:R-:W-:Y:S01]  /*11830*/  FMUL.FTZ R191, R191, R20 ;  /* 0x00000014bfbf7220 */ /* 0x000fe20000410000 */
[----:B------:R-:W-:Y:S01]  /*11840*/  MOV R167, R152 ;  /* 0x0000009800a77202 */ /* 0x000fe20000000f00 */
        /* <DEDUP_REMOVED lines=10> */
[----:B------:R-:W-:Y:S02]  /*118f0*/  MOV R150, R151 ;  /* 0x0000009700967202 */ /* 0x000fe40000000f00 */
[----:B------:R-:W-:Y:S01]  /*11900*/  MOV R151, R139 ;  /* 0x0000008b00977202 */ /* 0x000fe20000000f00 */
[----:B------:R-:W-:Y:S01]  /*11910*/  IMAD.MOV.U32 R139, RZ, RZ, R112 ;  /* 0x000000ffff8b7224 */ /* 0x000fe200078e0070 */
[----:B-1----:R-:W-:Y:S01]  /*11920*/  HMMA.16816.F32 R72, R12, R16, R188 ;  /* 0x000000100c48723c */ /* 0x002fe200000018bc */
[----:B------:R-:W-:Y:S01]  /*11930*/  IMAD.MOV.U32 R142, RZ, RZ, R31 ;  /* 0x000000ffff8e7224 */ /* 0x000fe200078e001f */
[----:B------:R-:W-:Y:S02]  /*11940*/  MOV R112, R120 ;  /* 0x0000007800707202 */ /* 0x000fe40000000f00 */
[----:B------:R-:W3:Y:S01]  /*11950*/  LDL.LU R120, [R1+0x144] ;  /* 0x0001440001787983 */ /* 0x000ee20000300800 */
[----:B--2---:R-:W-:-:S04]  /*11960*/  FFMA.FTZ R5, R5, c[0x0][0x23c], -R4 ;  /* 0x00008f0005057a23 */ /* 0x004fc80000010804 */
[----:B------:R1:W-:Y:S02]  /*11970*/  MUFU.EX2 R189, R5 ;  /* 0x0000000500bd7308 */ /* 0x0003e40000000800 */
[----:B-1----:R-:W-:Y:S01]  /*11980*/  FFMA.FTZ R5, R167, c[0x0][0x23c], -R4 ;  /* 0x00008f00a7057a23 */ /* 0x002fe20000010804 */
        /* <DEDUP_REMOVED lines=12> */
[----:B------:R-:W-:Y:S02]  /*11a50*/  MOV R139, R227 ;  /* 0x000000e3008b7202 */ /* 0x000fe40000000f00 */
[----:B------:R1:W2:Y:S02]  /*11a60*/  MUFU.EX2 R227, R5 ;  /* 0x0000000500e37308 */ /* 0x0002a40000000800 */
[----:B-1----:R-:W-:Y:S02]  /*11a70*/  FFMA.FTZ R5, R167, c[0x0][0x23c], -R4 ;  /* 0x00008f00a7057a23 */ /* 0x002fe40000010804 */
[----:B------:R-:W-:Y:S01]  /*11a80*/  IMAD.MOV.U32 R167, RZ, RZ, R152 ;  /* 0x000000ffffa77224 */ /* 0x000fe200078e0098 */
[----:B------:R-:W-:-:S02]  /*11a90*/  MOV R152, R153 ;  /* 0x0000009900987202 */ /* 0x000fc40000000f00 */
        /* <DEDUP_REMOVED lines=10> */
[----:B------:R-:W-:Y:S02]  /*11b40*/  IMAD.MOV.U32 R141, RZ, RZ, R225 ;  /* 0x000000ffff8d7224 */ /* 0x000fe400078e00e1 */
[----:B------:R1:W-:Y:S02]  /*11b50*/  MUFU.EX2 R225, R5 ;  /* 0x0000000500e17308 */ /* 0x0003e40000000800 */
[----:B-1----:R-:W-:Y:S01]  /*11b60*/  FFMA.FTZ R5, R167, c[0x0][0x23c], -R4 ;  /* 0x00008f00a7057a23 */ /* 0x002fe20000010804 */
        /* <DEDUP_REMOVED lines=14> */
[----:B------:R-:W4:Y:S01]  /*11c50*/  LDL.LU R121, [R1+0x140] ;  /* 0x0001400001797983 */ /* 0x000f220000300800 */
[----:B------:R-:W-:Y:S01]  /*11c60*/  MOV R156, R140 ;  /* 0x0000008c009c7202 */ /* 0x000fe20000000f00 */
[----:B------:R-:W-:-:S02]  /*11c70*/  IMAD.MOV.U32 R140, RZ, RZ, R212 ;  /* 0x000000ffff8c7224 */ /* 0x000fc400078e00d4 */
[----:B------:R-:W4:Y:S01]  /*11c80*/  LDL.LU R212, [R1+0x13c] ;  /* 0x00013c0001d47983 */ /* 0x000f220000300800 */
[-C--:B------:R-:W-:Y:S02]  /*11c90*/  FMUL.FTZ R186, R186, R6.reuse ;  /* 0x00000006baba7220 */ /* 0x080fe40000410000 */
[-C--:B------:R-:W-:Y:S02]  /*11ca0*/  FMUL.FTZ R187, R187, R6.reuse ;  /* 0x00000006bbbb7220 */ /* 0x080fe40000410000 */
[-C--:B------:R-:W-:Y:S02]  /*11cb0*/  FMUL.FTZ R194, R194, R6.reuse ;  /* 0x00000006c2c27220 */ /* 0x080fe40000410000 */
[----:B------:R-:W-:Y:S01]  /*11cc0*/  FMUL.FTZ R195, R195, R6 ;  /* 0x00000006c3c37220 */ /* 0x000fe20000410000 */
[----:B------:R-:W-:Y:S01]  /*11cd0*/  MOV R166, R153 ;  /* 0x0000009900a67202 */ /* 0x000fe20000000f00 */
[----:B------:R1:W-:Y:S01]  /*11ce0*/  MUFU.EX2 R6, R5 ;  /* 0x0000000500067308 */ /* 0x0003e20000000800 */
[----:B------:R-:W-:Y:S01]  /*11cf0*/  MOV R153, R158 ;  /* 0x0000009e00997202 */ /* 0x000fe20000000f00 */
[----:B------:R-:W-:-:S03]  /*11d00*/  IMAD.MOV.U32 R163, RZ, RZ, R156 ;  /* 0x000000ffffa37224 */ /* 0x000fc600078e009c */
[----:B------:R-:W-:Y:S02]  /*11d10*/  MOV R161, R153 ;  /* 0x0000009900a17202 */ /* 0x000fe40000000f00 */
[----:B------:R-:W-:Y:S01]  /*11d20*/  MOV R153, R226 ;  /* 0x000000e200997202 */ /* 0x000fe20000000f00 */
[----:B-1----:R-:W-:Y:S02]  /*11d30*/  FFMA.FTZ R5, R167, c[0x0][0x23c], -R3 ;  /* 0x00008f00a7057a23 */ /* 0x002fe40000010803 */
[----:B------:R-:W-:Y:S01]  /*11d40*/  IMAD.MOV.U32 R167, RZ, RZ, R155 ;  /* 0x000000ffffa77224 */ /* 0x000fe200078e009b */
[----:B------:R-:W-:Y:S01]  /*11d50*/  MOV R155, R148 ;  /* 0x00000094009b7202 */ /* 0x000fe20000000f00 */
[----:B------:R1:W-:Y:S01]  /*11d60*/  MUFU.EX2 R188, R5 ;  /* 0x0000000500bc7308 */ /* 0x0003e20000000800 */
[----:B------:R-:W-:Y:S02]  /*11d70*/  MOV R164, R157 ;  /* 0x0000009d00a47202 */ /* 0x000fe40000000f00 */
[----:B------:R-:W-:Y:S01]  /*11d80*/  MOV R162, R155 ;  /* 0x0000009b00a27202 */ /* 0x000fe20000000f00 */
[----:B------:R-:W-:-:S02]  /*11d90*/  FMUL.FTZ R184, R184, R7 ;  /* 0x00000007b8b87220 */ /* 0x000fc40000410000 */
[-C--:B------:R-:W-:Y:S02]  /*11da0*/  FMUL.FTZ R185, R185, R7.reuse ;  /* 0x00000007b9b97220 */ /* 0x080fe40000410000 */
[----:B------:R-:W-:Y:S02]  /*11db0*/  FMUL.FTZ R192, R192, R7 ;  /* 0x00000007c0c07220 */ /* 0x000fe40000410000 */
[----:B-1----:R-:W-:Y:S01]  /*11dc0*/  FFMA.FTZ R5, R165, c[0x0][0x23c], -R3 ;  /* 0x00008f00a5057a23 */ /* 0x002fe20000010803 */
[----:B------:R-:W-:-:S03]  /*11dd0*/  MOV R165, R145 ;  /* 0x0000009100a57202 */ /* 0x000fc60000000f00 */
[----:B------:R1:W1:Y:S01]  /*11de0*/  MUFU.EX2 R226, R5 ;  /* 0x0000000500e27308 */ /* 0x0002620000000800 */
[----:B------:R-:W-:Y:S02]  /*11df0*/  FMUL.FTZ R193, R193, R7 ;  /* 0x00000007c1c17220 */ /* 0x000fe40000410000 */
[----:B------:R-:W-:Y:S02]  /*11e00*/  FFMA.FTZ R148, R246, c[0x0][0x23c], -R4 ;  /* 0x00008f00f6947a23 */ /* 0x000fe40000010804 */
[----:B------:R-:W-:Y:S02]  /*11e10*/  IMAD.MOV.U32 R143, RZ, RZ, R58 ;  /* 0x000000ffff8f7224 */ /* 0x000fe400078e003a */
[----:B------:R-:W-:Y:S02]  /*11e20*/  IMAD.MOV.U32 R113, RZ, RZ, R28 ;  /* 0x000000ffff717224 */ /* 0x000fe400078e001c */
        /* <DEDUP_REMOVED lines=8> */
[----:B------:R-:W-:Y:S01]  /*11eb0*/  HMMA.16816.F32 R56, R8, R16, R184 ;  /* 0x000000100838723c */ /* 0x000fe200000018b8 */
[----:B------:R-:W-:-:S02]  /*11ec0*/  IMAD.MOV.U32 R158, RZ, RZ, R147 ;  /* 0x000000ffff9e7224 */ /* 0x000fc400078e0093 */
[----:B------:R-:W-:Y:S02]  /*11ed0*/  IMAD.MOV.U32 R157, RZ, RZ, R146 ;  /* 0x000000ffff9d7224 */ /* 0x000fe400078e0092 */
[--C-:B------:R-:W-:Y:S02]  /*11ee0*/  FFMA.FTZ R170, R122, c[0x0][0x23c], -R4.reuse ;  /* 0x00008f007aaa7a23 */ /* 0x100fe40000010804 */
[----:B------:R-:W-:Y:S01]  /*11ef0*/  FFMA.FTZ R171, R106, c[0x0][0x23c], -R4 ;  /* 0x00008f006aab7a23 */ /* 0x000fe20000010804 */
[----:B------:R-:W-:Y:S01]  /*11f00*/  HMMA.16816.F32 R28, R8, R18, R192 ;  /* 0x00000012081c723c */ /* 0x000fe200000018c0 */
[----:B-1----:R-:W-:Y:S01]  /*11f10*/  FFMA.FTZ R5, R161, c[0x0][0x23c], -R3 ;  /* 0x00008f00a1057a23 */ /* 0x002fe20000010803 */
[----:B------:R-:W-:Y:S02]  /*11f20*/  MOV R161, R162 ;  /* 0x000000a200a17202 */ /* 0x000fe40000000f00 */
[----:B------:R-:W-:Y:S01]  /*11f30*/  MOV R162, R163 ;  /* 0x000000a300a27202 */ /* 0x000fe20000000f00 */
[----:B------:R-:W-:Y:S01]  /*11f40*/  IMAD.MOV.U32 R163, RZ, RZ, R164 ;  /* 0x000000ffffa37224 */ /* 0x000fe200078e00a4 */
[----:B------:R-:W-:Y:S01]  /*11f50*/  MOV R164, R154 ;  /* 0x0000009a00a47202 */ /* 0x000fe20000000f00 */
[--C-:B------:R-:W-:Y:S01]  /*11f60*/  FFMA.FTZ R183, R96, c[0x0][0x23c], -R4.reuse ;  /* 0x00008f0060b77a23 */ /* 0x100fe20000010804 */
[----:B------:R-:W-:Y:S01]  /*11f70*/  MOV R154, R144 ;  /* 0x00000090009a7202 */ /* 0x000fe20000000f00 */
[----:B---3--:R-:W-:-:S02]  /*11f80*/  FFMA.FTZ R120, R120, c[0x0][0x23c], -R4 ;  /* 0x00008f0078787a23 */ /* 0x008fc40000010804 */
        /* <DEDUP_REMOVED lines=16> */
[----:B------:R-:W-:Y:S02]  /*12090*/  FFMA.FTZ R106, R21, c[0x0][0x23c], -R4 ;  /* 0x00008f00156a7a23 */ /* 0x000fe40000010804 */
[----:B------:R-:W-:-:S02]  /*120a0*/  IMAD.MOV.U32 R144, RZ, RZ, R224 ;  /* 0x000000ffff907224 */ /* 0x000fc400078e00e0 */
[-C--:B------:R-:W-:Y:S02]  /*120b0*/  FMUL.FTZ R198, R198, R20.reuse ;  /* 0x00000014c6c67220 */ /* 0x080fe40000410000 */
[----:B------:R-:W-:Y:S02]  /*120c0*/  FMUL.FTZ R199, R199, R20 ;  /* 0x00000014c7c77220 */ /* 0x000fe40000410000 */
[--C-:B------:R-:W-:Y:S02]  /*120d0*/  FFMA.FTZ R124, R240, c[0x0][0x23c], -R3.reuse ;  /* 0x00008f00f07c7a23 */ /* 0x100fe40000010803 */
[--C-:B------:R-:W-:Y:S02]  /*120e0*/  FFMA.FTZ R213, R213, c[0x0][0x23c], -R3.reuse ;  /* 0x00008f00d5d57a23 */ /* 0x100fe40000010803 */
[--C-:B------:R-:W-:Y:S02]  /*120f0*/  FFMA.FTZ R211, R211, c[0x0][0x23c], -R3.reuse ;  /* 0x00008f00d3d37a23 */ /* 0x100fe40000010803 */
[----:B------:R-:W-:-:S02]  /*12100*/  FFMA.FTZ R206, R206, c[0x0][0x23c], -R3 ;  /* 0x00008f00cece7a23 */ /* 0x000fc40000010803 */
[--C-:B------:R-:W-:Y:S02]  /*12110*/  FFMA.FTZ R178, R104, c[0x0][0x23c], -R3.reuse ;  /* 0x00008f0068b27a23 */ /* 0x100fe40000010803 */
[--C-:B------:R-:W-:Y:S02]  /*12120*/  FFMA.FTZ R190, R80, c[0x0][0x23c], -R3.reuse ;  /* 0x00008f0050be7a23 */ /* 0x100fe40000010803 */
[----:B------:R-:W-:Y:S01]  /*12130*/  FFMA.FTZ R191, R27, c[0x0][0x23c], -R3 ;  /* 0x00008f001bbf7a23 */ /* 0x000fe20000010803 */
[----:B------:R-:W-:Y:S01]  /*12140*/  HMMA.16816.F32 R196, R12, R18, R196 ;  /* 0x000000120cc4723c */ /* 0x000fe200000018c4 */
[----:B------:R-:W1:Y:S01]  /*12150*/  LDSM.16.MT88.4 R12, [R216+0x8800] ;  /* 0x00880000d80c783b */ /* 0x000e620000004200 */
[----:B------:R-:W3:Y:S03]  /*12160*/  MUFU.EX2 R224, R5 ;  /* 0x0000000500e07308 */ /* 0x000ee60000000800 */
[----:B------:R-:W-:Y:S01]  /*12170*/  LDSM.16.MT88.4 R16, [R217+0x8800] ;  /* 0x00880000d910783b */ /* 0x000fe20000004200 */
[----:B--2---:R-:W-:-:S02]  /*12180*/  F2FP.PACK_AB R8, R227, R189 ;  /* 0x000000bde308723e */ /* 0x004fc400000000ff */
[----:B------:R-:W-:Y:S02]  /*12190*/  F2FP.PACK_AB R9, R226, R188 ;  /* 0x000000bce209723e */ /* 0x000fe400000000ff */
[----:B---3--:R-:W-:Y:S01]  /*121a0*/  F2FP.PACK_AB R11, R224, R246 ;  /* 0x000000f6e00b723e */ /* 0x008fe200000000ff */
[--C-:B------:R-:W-:Y:S02]  /*121b0*/  FFMA.FTZ R209, R209, c[0x0][0x23c], -R2.reuse ;  /* 0x00008f00d1d17a23 */ /* 0x100fe40000010802 */
[--C-:B------:R-:W-:Y:S02]  /*121c0*/  FFMA.FTZ R205, R205, c[0x0][0x23c], -R2.reuse ;  /* 0x00008f00cdcd7a23 */ /* 0x100fe40000010802 */
[----:B------:R-:W-:Y:S02]  /*121d0*/  FFMA.FTZ R202, R202, c[0x0][0x23c], -R2 ;  /* 0x00008f00caca7a23 */ /* 0x000fe40000010802 */
[--C-:B----4-:R-:W-:Y:S02]  /*121e0*/  FFMA.FTZ R121, R121, c[0x0][0x23c], -R4.reuse ;  /* 0x00008f0079797a23 */ /* 0x110fe40000010804 */
[----:B------:R-:W-:-:S02]  /*121f0*/  FFMA.FTZ R146, R212, c[0x0][0x23c], -R4 ;  /* 0x00008f00d4927a23 */ /* 0x000fc40000010804 */
[----:B------:R-:W-:Y:S01]  /*12200*/  FFMA.FTZ R4, R161, c[0x0][0x23c], -R2 ;  /* 0x00008f00a1047a23 */ /* 0x000fe20000010802 */
[----:B------:R-:W-:Y:S02]  /*12210*/  MOV R161, R162 ;  /* 0x000000a200a17202 */ /* 0x000fe40000000f00 */
        /* <DEDUP_REMOVED lines=8> */
[----:B------:R-:W-:Y:S01]  /*122a0*/  MOV R160, R161 ;  /* 0x000000a100a07202 */ /* 0x000fe20000000f00 */
[----:B------:R-:W-:Y:S01]  /*122b0*/  IMAD.MOV.U32 R161, RZ, RZ, R162 ;  /* 0x000000ffffa17224 */ /* 0x000fe200078e00a2 */
[----:B------:R-:W-:-:S02]  /*122c0*/  MOV R113, R112 ;  /* 0x0000007000717202 */ /* 0x000fc40000000f00 */
[----:B------:R-:W-:Y:S02]  /*122d0*/  MOV R162, R163 ;  /* 0x000000a300a27202 */ /* 0x000fe40000000f00 */
[----:B------:R-:W-:Y:S01]  /*122e0*/  MOV R163, R164 ;  /* 0x000000a400a37202 */ /* 0x000fe20000000f00 */
[----:B------:R-:W-:Y:S01]  /*122f0*/  IMAD.MOV.U32 R164, RZ, RZ, R154 ;  /* 0x000000ffffa47224 */ /* 0x000fe200078e009a */
[----:B------:R-:W-:Y:S01]  /*12300*/  MOV R154, R139 ;  /* 0x0000008b009a7202 */ /* 0x000fe20000000f00 */
[----:B------:R-:W-:Y:S01]  /*12310*/  IMAD.MOV.U32 R175, RZ, RZ, R160 ;  /* 0x000000ffffaf7224 */ /* 0x000fe200078e00a0 */
[----:B------:R-:W-:Y:S02]  /*12320*/  MOV R139, R113 ;  /* 0x00000071008b7202 */ /* 0x000fe40000000f00 */
[----:B------:R-:W-:Y:S02]  /*12330*/  MOV R160, R161 ;  /* 0x000000a100a07202 */ /* 0x000fe40000000f00 */
[----:B------:R-:W-:Y:S01]  /*12340*/  MOV R161, R162 ;  /* 0x000000a200a17202 */ /* 0x000fe20000000f00 */
[----:B------:R-:W-:Y:S01]  /*12350*/  IMAD.MOV.U32 R162, RZ, RZ, R163 ;  /* 0x000000ffffa27224 */ /* 0x000fe200078e00a3 */
[----:B------:R-:W-:-:S02]  /*12360*/  MOV R163, R164 ;  /* 0x000000a400a37202 */ /* 0x000fc40000000f00 */
[----:B------:R-:W-:Y:S01]  /*12370*/  MOV R164, R154 ;  /* 0x0000009a00a47202 */ /* 0x000fe20000000f00 */
[----:B------:R-:W-:Y:S01]  /*12380*/  IMAD.MOV.U32 R154, RZ, RZ, R139 ;  /* 0x000000ffff9a7224 */ /* 0x000fe200078e008b */
[----:B------:R-:W-:Y:S01]  /*12390*/  MOV R139, R239 ;  /* 0x000000ef008b7202 */ /* 0x000fe20000000f00 */
[----:B------:R-:W-:Y:S01]  /*123a0*/  FFMA.FTZ R123, R175, c[0x0][0x23c], -R3 ;  /* 0x00008f00af7b7a23 */ /* 0x000fe20000010803 */
        /* <DEDUP_REMOVED lines=8> */
[----:B------:R-:W-:-:S02]  /*12430*/  MOV R154, R238 ;  /* 0x000000ee009a7202 */ /* 0x000fc40000000f00 */
[----:B------:R-:W-:Y:S01]  /*12440*/  MOV R163, R139 ;  /* 0x0000008b00a37202 */ /* 0x000fe20000000f00 */
[----:B------:R-:W-:Y:S01]  /*12450*/  IMAD.MOV.U32 R181, RZ, RZ, R175 ;  /* 0x000000ffffb57224 */ /* 0x000fe200078e00af */
[----:B------:R-:W-:Y:S01]  /*12460*/  MOV R179, R174 ;  /* 0x000000ae00b37202 */ /* 0x000fe20000000f00 */
[----:B------:R-:W-:Y:S01]  /*12470*/  IMAD.MOV.U32 R174, RZ, RZ, R162 ;  /* 0x000000ffffae7224 */ /* 0x000fe200078e00a2 */
[----:B------:R-:W-:Y:S02]  /*12480*/  MOV R168, R160 ;  /* 0x000000a000a87202 */ /* 0x000fe40000000f00 */
[----:B------:R-:W-:Y:S02]  /*12490*/  MOV R175, R163 ;  /* 0x000000a300af7202 */ /* 0x000fe40000000f00 */
[----:B------:R-:W-:Y:S01]  /*124a0*/  MOV R160, R164 ;  /* 0x000000a400a07202 */ /* 0x000fe20000000f00 */
[----:B--2---:R-:W-:Y:S01]  /*124b0*/  FFMA.FTZ R4, R173, c[0x0][0x23c], -R2 ;  /* 0x00008f00ad047a23 */ /* 0x004fe20000010802 */
[----:B------:R-:W-:Y:S01]  /*124c0*/  MOV R173, R161 ;  /* 0x000000a100ad7202 */ /* 0x000fe20000000f00 */
[----:B------:R-:W-:Y:S01]  /*124d0*/  IMAD.MOV.U32 R161, RZ, RZ, R154 ;  /* 0x000000ffffa17224 */ /* 0x000fe200078e009a */
[----:B------:R-:W-:Y:S01]  /*124e0*/  MOV R162, R137 ;  /* 0x0000008900a27202 */ /* 0x000fe20000000f00 */
[----:B------:R-:W-:Y:S01]  /*124f0*/  FFMA.FTZ R137, R215, c[0x0][0x23c], -R3 ;  /* 0x00008f00d7897a23 */ /* 0x000fe20000010803 */
[----:B------:R-:W-:Y:S01]  /*12500*/  MOV R163, R138 ;  /* 0x0000008a00a37202 */ /* 0x000fe20000000f00 */
[----:B------:R2:W3:Y:S01]  /*12510*/  MUFU.EX2 R215, R4 ;  /* 0x0000000400d77308 */ /* 0x0004e20000000800 */
[----:B------:R-:W-:Y:S01]  /*12520*/  IMAD.MOV.U32 R187, RZ, RZ, R173 ;  /* 0x000000ffffbb7224 */ /* 0x000fe200078e00ad */
[----:B------:R-:W-:-:S02]  /*12530*/  MOV R195, R181 ;  /* 0x000000b500c37202 */ /* 0x000fc40000000f00 */
[----:B------:R-:W-:Y:S02]  /*12540*/  MOV R176, R174 ;  /* 0x000000ae00b07202 */ /* 0x000fe40000000f00 */
[----:B------:R-:W-:Y:S01]  /*12550*/  MOV R177, R175 ;  /* 0x000000af00b17202 */ /* 0x000fe20000000f00 */
[----:B------:R-:W-:Y:S01]  /*12560*/  IMAD.MOV.U32 R164, RZ, RZ, R237 ;  /* 0x000000ffffa47224 */ /* 0x000fe200078e00ed */
[----:B------:R-:W-:Y:S01]  /*12570*/  MOV R181, R161 ;  /* 0x000000a100b57202 */ /* 0x000fe20000000f00 */
[----:B------:R-:W-:Y:S01]  /*12580*/  IMAD.MOV.U32 R193, RZ, RZ, R187 ;  /* 0x000000ffffc17224 */ /* 0x000fe200078e00bb */
[----:B------:R-:W-:Y:S01]  /*12590*/  MOV R173, R162 ;  /* 0x000000a200ad7202 */ /* 0x000fe20000000f00 */
[----:B------:R-:W-:Y:S01]  /*125a0*/  IMAD.MOV.U32 R174, RZ, RZ, R163 ;  /* 0x000000ffffae7224 */ /* 0x000fe200078e00a3 */
[----:B------:R-:W-:Y:S01]  /*125b0*/  MOV R194, R176 ;  /* 0x000000b000c27202 */ /* 0x000fe20000000f00 */
[----:B--2---:R-:W-:Y:S02]  /*125c0*/  FFMA.FTZ R4, R179, c[0x0][0x23c], -R2 ;  /* 0x00008f00b3047a23 */ /* 0x004fe40000010802 */
[----:B------:R-:W-:Y:S01]  /*125d0*/  IMAD.MOV.U32 R179, RZ, RZ, R160 ;  /* 0x000000ffffb37224 */ /* 0x000fe200078e00a0 */
[----:B------:R-:W-:Y:S01]  /*125e0*/  MOV R187, R177 ;  /* 0x000000b100bb7202 */ /* 0x000fe20000000f00 */
[--C-:B------:R-:W-:Y:S01]  /*125f0*/  FFMA.FTZ R140, R251, c[0x0][0x23c], -R3.reuse ;  /* 0x00008f00fb8c7a23 */ /* 0x100fe20000010803 */
[----:B------:R-:W-:Y:S01]  /*12600*/  MOV R186, R168 ;  /* 0x000000a800ba7202 */ /* 0x000fe20000000f00 */
[----:B------:R-:W-:Y:S01]  /*12610*/  FFMA.FTZ R139, R250, c[0x0][0x23c], -R3 ;  /* 0x00008f00fa8b7a23 */ /* 0x000fe20000010803 */
[----:B------:R-:W-:Y:S01]  /*12620*/  MOV R161, R165 ;  /* 0x000000a500a17202 */ /* 0x000fe20000000f00 */
[----:B------:R-:W-:Y:S01]  /*12630*/  IMAD.MOV.U32 R162, RZ, RZ, R166 ;  /* 0x000000ffffa27224 */ /* 0x000fe200078e00a6 */
        /* <DEDUP_REMOVED lines=17> */
[----:B------:R-:W-:Y:S01]  /*12750*/  FFMA.FTZ R3, R193, c[0x0][0x23c], -R0 ;  /* 0x00008f00c1037a23 */ /* 0x000fe20000010800 */
[----:B------:R2:W-:Y:S01]  /*12760*/  MUFU.EX2 R210, R4 ;  /* 0x0000000400d27308 */ /* 0x0005e20000000800 */
[--C-:B------:R-:W-:Y:S01]  /*12770*/  FFMA.FTZ R27, R194, c[0x0][0x23c], -R2.reuse ;  /* 0x00008f00c21b7a23 */ /* 0x100fe20000010802 */
[----:B------:R-:W-:Y:S01]  /*12780*/  MOV R164, R152 ;  /* 0x0000009800a47202 */ /* 0x000fe20000000f00 */
[----:B------:R-:W-:Y:S01]  /*12790*/  IMAD.MOV.U32 R152, RZ, RZ, R153 ;  /* 0x000000ffff987224 */ /* 0x000fe200078e0099 */
[----:B------:R-:W-:Y:S01]  /*127a0*/  MOV R212, R222 ;  /* 0x000000de00d47202 */ /* 0x000fe20000000f00 */
[--C-:B------:R-:W-:Y:S01]  /*127b0*/  FFMA.FTZ R128, R177, c[0x0][0x23c], -R2.reuse ;  /* 0x00008f00b1807a23 */ /* 0x100fe20000010802 */
[----:B------:R-:W4:Y:S02]  /*127c0*/  LDSM.16.MT88.4 R20, [R219+0x8800] ;  /* 0x00880000db14783b */ /* 0x000f240000004200 */
[----:B------:R1:W-:Y:S01]  /*127d0*/  MUFU.EX2 R194, R3 ;  /* 0x0000000300c27308 */ /* 0x0003e20000000800 */
[----:B------:R-:W-:Y:S01]  /*127e0*/  MOV R153, R157 ;  /* 0x0000009d00997202 */ /* 0x000fe20000000f00 */
[----:B--2---:R-:W-:Y:S01]  /*127f0*/  FFMA.FTZ R4, R195, c[0x0][0x23c], -R2 ;  /* 0x00008f00c3047a23 */ /* 0x004fe20000010802 */
[----:B------:R-:W-:Y:S01]  /*12800*/  MOV R195, R174 ;  /* 0x000000ae00c37202 */ /* 0x000fe20000000f00 */
[----:B------:R-:W-:Y:S01]  /*12810*/  IMAD.MOV.U32 R174, RZ, RZ, R160 ;  /* 0x000000ffffae7224 */ /* 0x000fe200078e00a0 */
[----:B------:R-:W-:Y:S01]  /*12820*/  MOV R160, R161 ;  /* 0x000000a100a07202 */ /* 0x000fe20000000f00 */
[----:B-1----:R-:W-:Y:S01]  /*12830*/  FFMA.FTZ R3, R187, c[0x0][0x23c], -R0 ;  /* 0x00008f00bb037a23 */ /* 0x002fe20000010800 */
        /* <DEDUP_REMOVED lines=8> */
[----:B------:R-:W-:Y:S02]  /*128c0*/  MOV R153, R157 ;  /* 0x0000009d00997202 */ /* 0x000fe40000000f00 */
[----:B------:R-:W-:Y:S01]  /*128d0*/  MOV R157, R158 ;  /* 0x0000009e009d7202 */ /* 0x000fe20000000f00 */
[----:B-1----:R-:W-:-:S04]  /*128e0*/  FFMA.FTZ R3, R143, c[0x0][0x23c], -R0 ;  /* 0x00008f008f037a23 */ /* 0x002fc80000010800 */
[----:B------:R1:W-:Y:S01]  /*128f0*/  MUFU.EX2 R80, R3 ;  /* 0x0000000300507308 */ /* 0x0003e20000000800 */
[----:B------:R-:W-:Y:S01]  /*12900*/  IMAD.MOV.U32 R158, RZ, RZ, R151 ;  /* 0x000000ffff9e7224 */ /* 0x000fe200078e0097 */
[----:B------:R-:W-:-:S06]  /*12910*/  MOV R151, R223 ;  /* 0x000000df00977202 */ /* 0x000fcc0000000f00 */
[----:B------:R3:W2:Y:S01]  /*12920*/  MUFU.EX2 R223, R4 ;  /* 0x0000000400df7308 */ /* 0x0006a20000000800 */
[----:B-1----:R-:W-:-:S07]  /*12930*/  FFMA.FTZ R3, R177, c[0x0][0x23c], -R0 ;  /* 0x00008f00b1037a23 */ /* 0x002fce0000010800 */
[----:B------:R-:W1:Y:S01]  /*12940*/  MUFU.EX2 R222, R3 ;  /* 0x0000000300de7308 */ /* 0x000e620000000800 */
[----:B------:R-:W-:Y:S01]  /*12950*/  FFMA.FTZ R129, R252, c[0x0][0x23c], -R2 ;  /* 0x00008f00fc817a23 */ /* 0x000fe20000010802 */
[----:B------:R-:W-:Y:S02]  /*12960*/  MOV R252, R6 ;  /* 0x0000000600fc7202 */ /* 0x000fe40000000f00 */
[----:B---3--:R-:W-:Y:S02]  /*12970*/  F2FP.PACK_AB R4, R215, R185 ;  /* 0x000000b9d704723e */ /* 0x008fe400000000ff */
[----:B------:R-:W-:Y:S02]  /*12980*/  F2FP.PACK_AB R10, R252, R225 ;  /* 0x000000e1fc0a723e */ /* 0x000fe400000000ff */
[----:B--2---:R-:W-:Y:S02]  /*12990*/  F2FP.PACK_AB R5, R193, R194 ;  /* 0x000000c2c105723e */ /* 0x004fe400000000ff */
[----:B------:R-:W-:-:S02]  /*129a0*/  F2FP.PACK_AB R6, R223, R210 ;  /* 0x000000d2df06723e */ /* 0x000fc400000000ff */
[----:B-1----:R-:W-:Y:S01]  /*129b0*/  F2FP.PACK_AB R7, R222, R80 ;  /* 0x00000050de07723e */ /* 0x002fe200000000ff */
[-C--:B------:R-:W-:Y:S08]  /*129c0*/  HMMA.16816.F32 R116, R8, R12.reuse, R116 ;  /* 0x0000000c0874723c */ /* 0x080ff00000001874 */
[C---:B------:R-:W-:Y:S08]  /*129d0*/  HMMA.16816.F32 R52, R4.reuse, R12, R52 ;  /* 0x0000000c0434723c */ /* 0x040ff00000001834 */
[-C--:B------:R-:W-:Y:S08]  /*129e0*/  HMMA.16816.F32 R48, R4, R14.reuse, R48 ;  /* 0x0000000e0430723c */ /* 0x080ff00000001830 */
[----:B------:R-:W-:Y:S01]  /*129f0*/  HMMA.16816.F32 R100, R8, R14, R100 ;  /* 0x0000000e0864723c */ /* 0x000fe20000001864 */
[----:B------:R-:W1:Y:S01]  /*12a00*/  LDSM.16.MT88.4 R12, [R218+0x8800] ;  /* 0x00880000da0c783b */ /* 0x000e620000004200 */
[--C-:B------:R-:W-:Y:S01]  /*12a10*/  FFMA.FTZ R130, R174, c[0x0][0x23c], -R2.reuse ;  /* 0x00008f00ae827a23 */ /* 0x100fe20000010802 */
[----:B------:R-:W-:Y:S01]  /*12a20*/  MOV R174, R162 ;  /* 0x000000a200ae7202 */ /* 0x000fe20000000f00 */
[----:B------:R-:W-:Y:S01]  /*12a30*/  FFMA.FTZ R131, R173, c[0x0][0x23c], -R2 ;  /* 0x00008f00ad837a23 */ /* 0x000fe20000010802 */
        /* <DEDUP_REMOVED lines=8> */
[----:B------:R-:W-:Y:S01]  /*12ac0*/  MOV R158, R144 ;  /* 0x00000090009e7202 */ /* 0x000fe20000000f00 */
[----:B------:R-:W-:Y:S01]  /*12ad0*/  IMAD.MOV.U32 R107, RZ, RZ, R152 ;  /* 0x000000ffff6b7224 */ /* 0x000fe200078e0098 */
[----:B------:R-:W-:Y:S01]  /*12ae0*/  MOV R248, R174 ;  /* 0x000000ae00f87202 */ /* 0x000fe20000000f00 */
[--C-:B------:R-:W-:Y:S01]  /*12af0*/  FFMA.FTZ R24, R176, c[0x0][0x23c], -R2.reuse ;  /* 0x00008f00b0187a23 */ /* 0x100fe20000010802 */
[----:B------:R-:W-:Y:S01]  /*12b00*/  MOV R97, R160 ;  /* 0x000000a000617202 */ /* 0x000fe20000000f00 */
[----:B------:R-:W-:Y:S01]  /*12b10*/  IMAD.MOV.U32 R157, RZ, RZ, R141 ;  /* 0x000000ffff9d7224 */ /* 0x000fe200078e008d */
[----:B------:R-:W-:Y:S01]  /*12b20*/  MOV R98, R162 ;  /* 0x000000a200627202 */ /* 0x000fe20000000f00 */
[----:B------:R-:W-:Y:S01]  /*12b30*/  IMAD.MOV.U32 R81, RZ, RZ, R173 ;  /* 0x000000ffff517224 */ /* 0x000fe200078e00ad */
[----:B------:R-:W-:Y:S01]  /*12b40*/  MOV R99, R163 ;  /* 0x000000a300637202 */ /* 0x000fe20000000f00 */
[----:B------:R-:W-:Y:S01]  /*12b50*/  IMAD.MOV.U32 R133, RZ, RZ, R161 ;  /* 0x000000ffff857224 */ /* 0x000fe200078e00a1 */
        /* <DEDUP_REMOVED lines=15> */
[----:B------:R-:W-:Y:S01]  /*12c50*/  FFMA.FTZ R177, R85, c[0x0][0x23c], -R2 ;  /* 0x00008f0055b17a23 */ /* 0x000fe20000010802 */
[----:B----4-:R-:W-:Y:S01]  /*12c60*/  HMMA.16816.F32 R44, R4, R20, R44 ;  /* 0x00000014042c723c */ /* 0x010fe2000000182c */
[----:B------:R-:W-:-:S04]  /*12c70*/  FFMA.FTZ R2, R212, c[0x0][0x23c], -R0 ;  /* 0x00008f00d4027a23 */ /* 0x000fc80000010800 */
[----:B------:R2:W-:Y:S03]  /*12c80*/  MUFU.EX2 R212, R2 ;  /* 0x0000000200d47308 */ /* 0x0005e60000000800 */
[----:B------:R-:W-:Y:S08]  /*12c90*/  HMMA.16816.F32 R40, R4, R22, R40 ;  /* 0x000000160428723c */ /* 0x000ff00000001828 */
[C---:B------:R-:W-:Y:S08]  /*12ca0*/  HMMA.16816.F32 R60, R8.reuse, R20, R60 ;  /* 0x00000014083c723c */ /* 0x040ff0000000183c */
[----:B------:R-:W-:Y:S01]  /*12cb0*/  HMMA.16816.F32 R64, R8, R22, R64 ;  /* 0x000000160840723c */ /* 0x000fe20000001840 */
[----:B------:R-:W3:Y:S01]  /*12cc0*/  LDSM.16.MT88.4 R20, [R216+0x9000] ;  /* 0x00900000d814783b */ /* 0x000ee20000004200 */
[----:B--2---:R-:W-:-:S06]  /*12cd0*/  FFMA.FTZ R2, R221, c[0x0][0x23c], -R0 ;  /* 0x00008f00dd027a23 */ /* 0x004fcc0000010800 */
[C---:B------:R-:W-:Y:S01]  /*12ce0*/  HMMA.16816.F32 R36, R4.reuse, R16, R36 ;  /* 0x000000100424723c */ /* 0x040fe20000001824 */
[----:B------:R2:W-:Y:S07]  /*12cf0*/  MUFU.EX2 R221, R2 ;  /* 0x0000000200dd7308 */ /* 0x0005ee0000000800 */
[----:B------:R-:W-:Y:S08]  /*12d00*/  HMMA.16816.F32 R32, R4, R18, R32 ;  /* 0x000000120420723c */ /* 0x000ff00000001820 */
[----:B------:R-:W-:Y:S01]  /*12d10*/  HMMA.16816.F32 R68, R8, R16, R68 ;  /* 0x000000100844723c */ /* 0x000fe20000001844 */
[----:B--2---:R-:W-:-:S07]  /*12d20*/  FFMA.FTZ R2, R107, c[0x0][0x23c], -R0 ;  /* 0x00008f006b027a23 */ /* 0x004fce0000010800 */
[C---:B------:R-:W-:Y:S01]  /*12d30*/  HMMA.16816.F32 R76, R8.reuse, R18, R76 ;  /* 0x00000012084c723c */ /* 0x040fe2000000184c */
[----:B------:R-:W2:Y:S01]  /*12d40*/  LDSM.16.MT88.4 R16, [R219+0x9000] ;  /* 0x00900000db10783b */ /* 0x000ea20000004200 */
[----:B------:R-:W-:Y:S02]  /*12d50*/  MOV R187, R159 ;  /* 0x0000009f00bb7202 */ /* 0x000fe40000000f00 */
[----:B------:R-:W-:Y:S02]  /*12d60*/  MOV R159, R220 ;  /* 0x000000dc009f7202 */ /* 0x000fe40000000f00 */
[----:B------:R-:W-:Y:S01]  /*12d70*/  MUFU.EX2 R220, R25 ;  /* 0x0000001900dc7308 */ /* 0x000fe20000000800 */
[----:B------:R-:W-:Y:S01]  /*12d80*/  IMAD.MOV.U32 R186, RZ, RZ, R135 ;  /* 0x000000ffffba7224 */ /* 0x000fe200078e0087 */
[C---:B-1----:R-:W-:Y:S06]  /*12d90*/  HMMA.16816.F32 R72, R8.reuse, R12, R72 ;  /* 0x0000000c0848723c */ /* 0x042fec0000001848 */
[----:B------:R1:W-:Y:S02]  /*12da0*/  MUFU.EX2 R25, R2 ;  /* 0x0000000200197308 */ /* 0x0003e40000000800 */
[----:B------:R-:W-:Y:S06]  /*12db0*/  HMMA.16816.F32 R196, R8, R14, R196 ;  /* 0x0000000e08c4723c */ /* 0x000fec00000018c4 */
[----:B------:R-:W-:Y:S01]  /*12dc0*/  MUFU.EX2 R195, R27 ;  /* 0x0000001b00c37308 */ /* 0x000fe20000000800 */
[----:B-1----:R-:W-:-:S07]  /*12dd0*/  FFMA.FTZ R2, R248, c[0x0][0x23c], -R0 ;  /* 0x00008f00f8027a23 */ /* 0x002fce0000010800 */
[----:B------:R-:W1:Y:S08]  /*12de0*/  MUFU.EX2 R245, R26 ;  /* 0x0000001a00f57308 */ /* 0x000e700000000800 */
[----:B------:R-:W4:Y:S08]  /*12df0*/  MUFU.EX2 R135, R24 ;  /* 0x0000001800877308 */ /* 0x000f300000000800 */
[----:B------:R-:W1:Y:S01]  /*12e00*/  MUFU.EX2 R8, R2 ;  /* 0x0000000200087308 */ /* 0x000e620000000800 */
[----:B------:R-:W-:Y:S01]  /*12e10*/  HMMA.16816.F32 R56, R4, R12, R56 ;  /* 0x0000000c0438723c */ /* 0x000fe20000001838 */
[----:B------:R-:W-:-:S07]  /*12e20*/  IMAD.MOV.U32 R82, RZ, RZ, R106 ;  /* 0x000000ffff527224 */ /* 0x000fce00078e006a */
[----:B------:R-:W-:Y:S01]  /*12e30*/  HMMA.16816.F32 R28, R4, R14, R28 ;  /* 0x0000000e041c723c */ /* 0x000fe2000000181c */
[----:B------:R-:W2:Y:S06]  /*12e40*/  LDSM.16.MT88.4 R12, [R217+0x9000] ;  /* 0x00900000d90c783b */ /* 0x000eac0000004200 */
[----:B-1----:R-:W-:Y:S02]  /*12e50*/  F2FP.PACK_AB R4, R245, R195 ;  /* 0x000000c3f504723e */ /* 0x002fe400000000ff */
[----:B------:R-:W-:Y:S02]  /*12e60*/  F2FP.PACK_AB R5, R221, R212 ;  /* 0x000000d4dd05723e */ /* 0x000fe400000000ff */
[----:B----4-:R-:W-:-:S02]  /*12e70*/  F2FP.PACK_AB R6, R135, R220 ;  /* 0x000000dc8706723e */ /* 0x010fc400000000ff */
[----:B------:R-:W-:Y:S01]  /*12e80*/  F2FP.PACK_AB R7, R8, R25 ;  /* 0x000000190807723e */ /* 0x000fe200000000ff */
[----:B------:R-:W-:-:S06]  /*12e90*/  IMAD.MOV.U32 R27, RZ, RZ, R96 ;  /* 0x000000ffff1b7224 */ /* 0x000fcc00078e0060 */
[C---:B---3--:R-:W-:Y:S07]  /*12ea0*/  HMMA.16816.F32 R104, R4.reuse, R22, R48 ;  /* 0x000000160468723c */ /* 0x048fee0000001830 */
[----:B------:R-:W-:Y:S01]  /*12eb0*/  MOV R50, R97 ;  /* 0x0000006100327202 */ /* 0x000fe20000000f00 */
[----:B------:R-:W-:Y:S01]  /*12ec0*/  IMAD.MOV.U32 R48, RZ, RZ, R99 ;  /* 0x000000ffff307224 */ /* 0x000fe200078e0063 */
[----:B------:R-:W-:Y:S02]  /*12ed0*/  MOV R49, R98 ;  /* 0x0000006200317202 */ /* 0x000fe40000000f00 */
[----:B--2---:R-:W-:Y:S07]  /*12ee0*/  HMMA.16816.F32 R96, R4, R16, R44 ;  /* 0x000000100460723c */ /* 0x004fee000000182c */
[----:B------:R-:W-:-:S02]  /*12ef0*/  MOV R45, R8 ;  /* 0x00000008002d7202 */ /* 0x000fc40000000f00 */
[----:B------:R-:W1:Y:S01]  /*12f00*/  LDSM.16.MT88.4 R8, [R218+0x9000] ;  /* 0x00900000da08783b */ /* 0x000e620000004200 */
[----:B------:R-:W-:Y:S01]  /*12f10*/  MOV R244, R81 ;  /* 0x0000005100f47202 */ /* 0x000fe20000000f00 */
[----:B------:R-:W-:Y:S01]  /*12f20*/  IMAD.MOV.U32 R81, RZ, RZ, R152 ;  /* 0x000000ffff517224 */ /* 0x000fe200078e0098 */
[----:B------:R-:W-:Y:S02]  /*12f30*/  MOV R152, R150 ;  /* 0x0000009600987202 */ /* 0x000fe40000000f00 */
[----:B------:R-:W-:Y:S01]  /*12f40*/  MOV R136, R111 ;  /* 0x0000006f00887202 */ /* 0x000fe20000000f00 */
[----:B------:R-:W-:Y:S01]  /*12f50*/  IMAD.MOV.U32 R249, RZ, RZ, R133 ;  /* 0x000000fffff97224 */ /* 0x000fe200078e0085 */
[----:B------:R-:W-:Y:S02]  /*12f60*/  MOV R83, R122 ;  /* 0x0000007a00537202 */ /* 0x000fe40000000f00 */
[----:B------:R-:W-:Y:S02]  /*12f70*/  MOV R134, R152 ;  /* 0x0000009800867202 */ /* 0x000fe40000000f00 */
[----:B------:R-:W-:-:S02]  /*12f80*/  MOV R122, R157 ;  /* 0x0000009d007a7202 */ /* 0x000fc40000000f00 */
[----:B------:R-:W-:Y:S02]  /*12f90*/  MOV R44, R90 ;  /* 0x0000005a002c7202 */ /* 0x000fe40000000f00 */
[----:B------:R-:W-:Y:S02]  /*12fa0*/  MOV R152, R91 ;  /* 0x0000005b00987202 */ /* 0x000fe40000000f00 */
[----:B------:R-:W-:Y:S01]  /*12fb0*/  MOV R133, R186 ;  /* 0x000000ba00857202 */ /* 0x000fe20000000f00 */
[----:B------:R-:W-:Y:S01]  /*12fc0*/  HMMA.16816.F32 R88, R4, R18, R40 ;  /* 0x000000120458723c */ /* 0x000fe20000001828 */
[----:B------:R-:W-:Y:S01]  /*12fd0*/  MOV R248, R187 ;  /* 0x000000bb00f87202 */ /* 0x000fe20000000f00 */
[----:B------:R-:W-:Y:S01]  /*12fe0*/  IMAD.MOV.U32 R187, RZ, RZ, R149 ;  /* 0x000000ffffbb7224 */ /* 0x000fe200078e0095 */
[----:B------:R-:W-:Y:S01]  /*12ff0*/  MOV R186, R158 ;  /* 0x0000009e00ba7202 */ /* 0x000fe20000000f00 */
[----:B------:R-:W-:Y:S01]  /*13000*/  IMAD.MOV.U32 R158, RZ, RZ, R136 ;  /* 0x000000ffff9e7224 */ /* 0x000fe200078e0088 */
[----:B------:R-:W-:-:S02]  /*13010*/  MOV R125, R122 ;  /* 0x0000007a007d7202 */ /* 0x000fc40000000f00 */
[----:B------:R-:W-:Y:S01]  /*13020*/  IMAD.MOV.U32 R42, RZ, RZ, R87 ;  /* 0x000000ffff2a7224 */ /* 0x000fe200078e0057 */
[----:B------:R-:W-:Y:S01]  /*13030*/  MOV R24, R248 ;  /* 0x000000f800187202 */ /* 0x000fe20000000f00 */
[----:B------:R-:W-:Y:S02]  /*13040*/  IMAD.MOV.U32 R132, RZ, RZ, R187 ;  /* 0x000000ffff847224 */ /* 0x000fe400078e00bb */
[----:B------:R-:W-:Y:S01]  /*13050*/  IMAD.MOV.U32 R248, RZ, RZ, R158 ;  /* 0x000000fffff87224 */ /* 0x000fe200078e009e */
[----:B------:R-:W-:Y:S01]  /*13060*/  MOV R41, R42 ;  /* 0x0000002a00297202 */ /* 0x000fe20000000f00 */
[----:B------:R2:W-:Y:S01]  /*13070*/  MUFU.EX2 R187, R121 ;  /* 0x0000007900bb7308 */ /* 0x0005e20000000800 */
[----:B------:R-:W-:Y:S01]  /*13080*/  IMAD.MOV.U32 R40, RZ, RZ, R44 ;  /* 0x000000ffff287224 */ /* 0x000fe200078e002c */
[----:B------:R-:W-:Y:S01]  /*13090*/  MOV R42, R48 ;  /* 0x00000030002a7202 */ /* 0x000fe20000000f00 */
[----:B------:R-:W-:Y:S01]  /*130a0*/  IMAD.MOV.U32 R48, RZ, RZ, R50 ;  /* 0x000000ffff307224 */ /* 0x000fe200078e0032 */
[----:B------:R-:W-:-:S02]  /*130b0*/  MOV R51, R249 ;  /* 0x000000f900337202 */ /* 0x000fc40000000f00 */
[----:B------:R-:W-:Y:S02]  /*130c0*/  MOV R122, R186 ;  /* 0x000000ba007a7202 */ /* 0x000fe40000000f00 */
[----:B------:R3:W-:Y:S01]  /*130d0*/  MUFU.EX2 R214, R120 ;  /* 0x0000007800d67308 */ /* 0x0007e20000000800 */
[----:B------:R-:W-:Y:S02]  /*130e0*/  MOV R43, R86 ;  /* 0x00000056002b7202 */ /* 0x000fe40000000f00 */
[----:B------:R-:W-:Y:S01]  /*130f0*/  MOV R50, R244 ;  /* 0x000000f400327202 */ /* 0x000fe20000000f00 */
[----:B------:R-:W-:Y:S01]  /*13100*/  HMMA.16816.F32 R84, R4, R12, R36 ;  /* 0x0000000c0454723c */ /* 0x000fe20000001824 */
[--C-:B--2---:R-:W-:Y:S02]  /*13110*/  FFMA.FTZ R121, R125, c[0x0][0x23c], -R0.reuse ;  /* 0x00008f007d797a23 */ /* 0x104fe40000010800 */
[--C-:B------:R-:W-:Y:S02]  /*13120*/  FFMA.FTZ R125, R132, c[0x0][0x23c], -R0.reuse ;  /* 0x00008f00847d7a23 */ /* 0x100fe40000010800 */
[--C-:B------:R-:W-:Y:S01]  /*13130*/  FFMA.FTZ R132, R134, c[0x0][0x23c], -R0.reuse ;  /* 0x00008f0086847a23 */ /* 0x100fe20000010800 */
[----:B------:R-:W-:Y:S01]  /*13140*/  MUFU.EX2 R247, R115 ;  /* 0x0000007300f77308 */ /* 0x000fe20000000800 */
[----:B------:R-:W-:-:S02]  /*13150*/  FFMA.FTZ R134, R248, c[0x0][0x23c], -R0 ;  /* 0x00008f00f8867a23 */ /* 0x000fc40000010800 */
[----:B---3--:R-:W-:Y:S01]  /*13160*/  FFMA.FTZ R120, R41, c[0x0][0x23c], -R0 ;  /* 0x00008f0029787a23 */ /* 0x008fe20000010800 */
[----:B------:R-:W-:Y:S02]  /*13170*/  MOV R44, R49 ;  /* 0x00000031002c7202 */ /* 0x000fe40000000f00 */
[----:B------:R-:W-:Y:S02]  /*13180*/  MOV R39, R40 ;  /* 0x0000002800277202 */ /* 0x000fe40000000f00 */
[----:B------:R-:W2:Y:S01]  /*13190*/  MUFU.EX2 R249, R114 ;  /* 0x0000007200f97308 */ /* 0x000ea20000000800 */
[----:B------:R-:W-:Y:S01]  /*131a0*/  MOV R40, R42 ;  /* 0x0000002a00287202 */ /* 0x000fe20000000f00 */
[----:B------:R-:W-:Y:S01]  /*131b0*/  IMAD.MOV.U32 R111, RZ, RZ, R243 ;  /* 0x000000ffff6f7224 */ /* 0x000fe200078e00f3 */
[----:B------:R-:W-:-:S05]  /*131c0*/  MOV R157, R151 ;  /* 0x00000097009d7202 */ /* 0x000fca0000000f00 */
[----:B------:R-:W-:Y:S01]  /*131d0*/  MUFU.EX2 R186, R112 ;  /* 0x0000007000ba7308 */ /* 0x000fe20000000800 */
[----:B------:R-:W-:Y:S01]  /*131e0*/  MOV R49, R51 ;  /* 0x0000003300317202 */ /* 0x000fe20000000f00 */
[----:B------:R-:W-:-:S06]  /*131f0*/  IMAD.MOV.U32 R51, RZ, RZ, R235 ;  /* 0x000000ffff337224 */ /* 0x000fcc00078e00eb */
[----:B------:R-:W3:Y:S01]  /*13200*/  MUFU.EX2 R244, R113 ;  /* 0x0000007100f47308 */ /* 0x000ee20000000800 */
[----:B------:R-:W-:-:S07]  /*13210*/  IMAD.MOV.U32 R42, RZ, RZ, R44 ;  /* 0x000000ffff2a7224 */ /* 0x000fce00078e002c */
[----:B------:R4:W-:Y:S01]  /*13220*/  MUFU.EX2 R41, R124 ;  /* 0x0000007c00297308 */ /* 0x0009e20000000800 */
[----:B------:R-:W-:-:S07]  /*13230*/  MOV R3, R133 ;  /* 0x0000008500037202 */ /* 0x000fce0000000f00 */
[----:B------:R1:W1:Y:S01]  /*13240*/  MUFU.EX2 R248, R123 ;  /* 0x0000007b00f87308 */ /* 0x0002620000000800 */
        /* <DEDUP_REMOVED lines=14> */
[----:B------:R-:W-:-:S02]  /*13330*/  MOV R47, R83 ;  /* 0x00000053002f7202 */ /* 0x000fc40000000f00 */
[----:B------:R-:W-:Y:S01]  /*13340*/  MOV R158, R95 ;  /* 0x0000005f009e7202 */ /* 0x000fe20000000f00 */
[C---:B-1----:R-:W-:Y:S01]  /*13350*/  HMMA.16816.F32 R80, R4.reuse, R8, R56 ;  /* 0x000000080450723c */ /* 0x042fe20000001838 */
[----:B------:R-:W-:Y:S01]  /*13360*/  MOV R50, R51 ;  /* 0x0000003300327202 */ /* 0x000fe20000000f00 */
[--C-:B------:R-:W-:Y:S02]  /*13370*/  FFMA.FTZ R122, R122, c[0x0][0x23c], -R0.reuse ;  /* 0x00008f007a7a7a23 */ /* 0x100fe40000010800 */
[--C-:B------:R-:W-:Y:S01]  /*13380*/  FFMA.FTZ R164, R164, c[0x0][0x23c], -R0.reuse ;  /* 0x00008f00a4a47a23 */ /* 0x100fe20000010800 */
[----:B------:R-:W-:Y:S01]  /*13390*/  MUFU.EX2 R131, R131 ;  /* 0x0000008300837308 */ /* 0x000fe20000000800 */
[--C-:B------:R-:W-:Y:S01]  /*133a0*/  FFMA.FTZ R152, R152, c[0x0][0x23c], -R0.reuse ;  /* 0x00008f0098987a23 */ /* 0x100fe20000010800 */
[----:B------:R1:W5:Y:S01]  /*133b0*/  LDL.LU R243, [R1+0x138] ;  /* 0x0001380001f37983 */ /* 0x0003620000300800 */
[C---:B------:R-:W-:Y:S08]  /*133c0*/  HMMA.16816.F32 R92, R4.reuse, R14, R32 ;  /* 0x0000000e045c723c */ /* 0x040ff00000001820 */
[----:B------:R-:W-:Y:S01]  /*133d0*/  HMMA.16816.F32 R52, R4, R10, R28 ;  /* 0x0000000a0434723c */ /* 0x000fe2000000181c */
[----:B------:R-:W-:Y:S01]  /*133e0*/  MOV R51, R24 ;  /* 0x0000001800337202 */ /* 0x000fe20000000f00 */
[--C-:B------:R-:W-:Y:S01]  /*133f0*/  FFMA.FTZ R3, R3, c[0x0][0x23c], -R0.reuse ;  /* 0x00008f0003037a23 */ /* 0x100fe20000010800 */
[----:B------:R-:W-:Y:S01]  /*13400*/  MUFU.EX2 R129, R129 ;  /* 0x0000008100817308 */ /* 0x000fe20000000800 */
[----:B------:R-:W-:Y:S01]  /*13410*/  FFMA.FTZ R2, R2, c[0x0][0x23c], -R0 ;  /* 0x00008f0002027a23 */ /* 0x000fe20000010800 */
[----:B------:R1:W5:Y:S02]  /*13420*/  LDL.LU R242, [R1+0x134] ;  /* 0x0001340001f27983 */ /* 0x0003640000300800 */
[----:B------:R-:W-:-:S02]  /*13430*/  FADD.FTZ R5, R39, R38 ;  /* 0x0000002627057221 */ /* 0x000fc40000010000 */
[----:B------:R-:W-:Y:S01]  /*13440*/  FADD.FTZ R4, R43, R42 ;  /* 0x0000002a2b047221 */ /* 0x000fe20000010000 */
[----:B--2---:R-:W-:Y:S01]  /*13450*/  F2FP.PACK_AB R6, R249, R247 ;  /* 0x000000f7f906723e */ /* 0x004fe200000000ff */
[----:B----4-:R-:W-:Y:S01]  /*13460*/  FADD.FTZ R124, R49, R5 ;  /* 0x00000005317c7221 */ /* 0x010fe20000010000 */
[----:B---3--:R-:W-:Y:S01]  /*13470*/  F2FP.PACK_AB R5, R244, R186 ;  /* 0x000000baf405723e */ /* 0x008fe200000000ff */
[----:B------:R-:W-:Y:S01]  /*13480*/  FADD.FTZ R123, R50, R4 ;  /* 0x00000004327b7221 */ /* 0x000fe20000010000 */
[----:B------:R-:W-:Y:S02]  /*13490*/  F2FP.PACK_AB R4, R214, R187 ;  /* 0x000000bbd604723e */ /* 0x000fe400000000ff */
[----:B------:R-:W-:Y:S01]  /*134a0*/  F2FP.PACK_AB R7, R248, R41 ;  /* 0x00000029f807723e */ /* 0x000fe200000000ff */
        /* <DEDUP_REMOVED lines=9> */
[----:B------:R-:W-:Y:S02]  /*13540*/  FFMA.FTZ R159, R159, c[0x0][0x23c], -R0 ;  /* 0x00008f009f9f7a23 */ /* 0x000fe40000010800 */
[----:B------:R-:W-:Y:S01]  /*13550*/  FADD.FTZ R126, R48, R126 ;  /* 0x0000007e307e7221 */ /* 0x000fe20000010000 */
[----:B------:R-:W2:Y:S01]  /*13560*/  MUFU.EX2 R3, R3 ;  /* 0x0000000300037308 */ /* 0x000ea20000000800 */
[----:B------:R-:W-:Y:S01]  /*13570*/  FADD.FTZ R0, R44, R127 ;  /* 0x0000007f2c007221 */ /* 0x000fe20000010000 */
[----:B------:R-:W-:Y:S01]  /*13580*/  HMMA.16816.F32 R112, R4, R20, R116 ;  /* 0x000000140470723c */ /* 0x000fe20000001874 */
[----:B------:R-:W-:Y:S01]  /*13590*/  IMAD.MOV.U32 R127, RZ, RZ, R26 ;  /* 0x000000ffff7f7224 */ /* 0x000fe200078e001a */
[----:B------:R1:W5:Y:S01]  /*135a0*/  LDL.LU R241, [R1+0x130] ;  /* 0x0001300001f17983 */ /* 0x0003620000300800 */
[----:B------:R-:W-:-:S03]  /*135b0*/  FADD.FTZ R0, R51, R0 ;  /* 0x0000000033007221 */ /* 0x000fc60000010000 */
[----:B------:R3:W-:Y:S01]  /*135c0*/  MUFU.EX2 R117, R128 ;  /* 0x0000008000757308 */ /* 0x0007e20000000800 */
[----:B------:R1:W5:Y:S01]  /*135d0*/  LDL.LU R240, [R1+0x12c] ;  /* 0x00012c0001f07983 */ /* 0x0003620000300800 */
[C---:B------:R-:W-:Y:S08]  /*135e0*/  HMMA.16816.F32 R100, R4.reuse, R22, R100 ;  /* 0x000000160464723c */ /* 0x040ff00000001864 */
[C---:B------:R-:W-:Y:S08]  /*135f0*/  HMMA.16816.F32 R32, R4.reuse, R12, R68 ;  /* 0x0000000c0420723c */ /* 0x040ff00000001844 */
[----:B------:R-:W-:Y:S01]  /*13600*/  HMMA.16816.F32 R28, R4, R8, R72 ;  /* 0x00000008041c723c */ /* 0x000fe20000001848 */
[----:B------:R-:W-:Y:S01]  /*13610*/  MOV R70, R45 ;  /* 0x0000002d00467202 */ /* 0x000fe20000000f00 */
[----:B------:R4:W-:Y:S01]  /*13620*/  MUFU.EX2 R74, R24 ;  /* 0x00000018004a7308 */ /* 0x0009e20000000800 */
[----:B------:R-:W-:-:S05]  /*13630*/  MOV R68, R46 ;  /* 0x0000002e00447202 */ /* 0x000fca0000000f00 */
[----:B------:R-:W-:Y:S01]  /*13640*/  HMMA.16816.F32 R48, R4, R16, R60 ;  /* 0x000000100430723c */ /* 0x000fe2000000183c */
[----:B---3--:R-:W-:Y:S01]  /*13650*/  MOV R128, R47 ;  /* 0x0000002f00807202 */ /* 0x008fe20000000f00 */
[----:B------:R-:W-:Y:S01]  /*13660*/  IMAD.MOV.U32 R75, RZ, RZ, R27 ;  /* 0x000000ffff4b7224 */ /* 0x000fe200078e001b */
[----:B------:R-:W-:-:S05]  /*13670*/  MOV R71, R25 ;  /* 0x0000001900477202 */ /* 0x000fca0000000f00 */
[C---:B------:R-:W-:Y:S01]  /*13680*/  HMMA.16816.F32 R36, R4.reuse, R18, R64 ;  /* 0x000000120424723c */ /* 0x040fe20000001840 */
[----:B------:R-:W-:Y:S04]  /*13690*/  LDSM.16.MT88.4 R16, [R216+0x9800] ;  /* 0x00980000d810783b */ /* 0x000fe80000004200 */
[----:B----4-:R-:W-:Y:S03]  /*136a0*/  LDSM.16.MT88.4 R24, [R218+0x9800] ;  /* 0x00980000da18783b */ /* 0x010fe60000004200 */
[C---:B------:R-:W-:Y:S01]  /*136b0*/  HMMA.16816.F32 R20, R4.reuse, R14, R76 ;  /* 0x0000000e0414723c */ /* 0x040fe2000000184c */
[----:B------:R-:W3:Y:S01]  /*136c0*/  LDSM.16.MT88.4 R12, [R219+0x9800] ;  /* 0x00980000db0c783b */ /* 0x000ee20000004200 */
[----:B------:R-:W4:Y:S08]  /*136d0*/  MUFU.EX2 R42, R130 ;  /* 0x00000082002a7308 */ /* 0x000f300000000800 */
[----:B------:R-:W1:Y:S01]  /*136e0*/  MUFU.EX2 R2, R2 ;  /* 0x0000000200027308 */ /* 0x000e620000000800 */
[----:B------:R-:W-:Y:S01]  /*136f0*/  HMMA.16816.F32 R44, R4, R10, R196 ;  /* 0x0000000a042c723c */ /* 0x000fe200000018c4 */
[----:B------:R-:W1:Y:S06]  /*13700*/  LDSM.16.MT88.4 R8, [R217+0x9800] ;  /* 0x00980000d908783b */ /* 0x000e6c0000004200 */
[----:B------:R-:W-:Y:S08]  /*13710*/  MUFU.EX2 R118, R145 ;  /* 0x0000009100767308 */ /* 0x000ff00000000800 */
[----:B------:R-:W-:Y:S08]  /*13720*/  MUFU.EX2 R140, R140 ;  /* 0x0000008c008c7308 */ /* 0x000ff00000000800 */
[----:B------:R-:W-:Y:S08]  /*13730*/  MUFU.EX2 R119, R137 ;  /* 0x0000008900777308 */ /* 0x000ff00000000800 */
[----:B------:R-:W-:Y:S08]  /*13740*/  MUFU.EX2 R141, R141 ;  /* 0x0000008d008d7308 */ /* 0x000ff00000000800 */
[----:B------:R-:W-:Y:S01]  /*13750*/  MUFU.EX2 R143, R143 ;  /* 0x0000008f008f7308 */ /* 0x000fe20000000800 */
[----:B------:R-:W-:Y:S01]  /*13760*/  FADD.FTZ R0, R229, R0 ;  /* 0x00000000e5007221 */ /* 0x000fe20000010000 */
[----:B------:R3:W5:Y:S06]  /*13770*/  LDL.LU R239, [R1+0x128] ;  /* 0x0001280001ef7983 */ /* 0x00076c0000300800 */
[----:B------:R-:W3:Y:S01]  /*13780*/  MUFU.EX2 R130, R40 ;  /* 0x0000002800827308 */ /* 0x000ee20000000800 */
[----:B--2---:R-:W-:-:S02]  /*13790*/  MOV R199, R3 ;  /* 0x0000000300c77202 */ /* 0x004fc40000000f00 */
[----:B----4-:R-:W-:Y:S02]  /*137a0*/  MOV R73, R42 ;  /* 0x0000002a00497202 */ /* 0x010fe40000000f00 */
[----:B------:R-:W-:-:S03]  /*137b0*/  F2FP.PACK_AB R4, R131, R117 ;  /* 0x000000758304723e */ /* 0x000fc600000000ff */
[----:B------:R-:W-:Y:S01]  /*137c0*/  MUFU.EX2 R197, R148 ;  /* 0x0000009400c57308 */ /* 0x000fe20000000800 */
[----:B-1----:R-:W-:-:S07]  /*137d0*/  F2FP.PACK_AB R5, R2, R199 ;  /* 0x000000c70205723e */ /* 0x002fce00000000ff */
[----:B------:R1:W-:Y:S01]  /*137e0*/  MUFU.EX2 R198, R147 ;  /* 0x0000009300c67308 */ /* 0x0003e20000000800 */
[----:B------:R-:W-:-:S07]  /*137f0*/  F2FP.PACK_AB R6, R129, R73 ;  /* 0x000000498106723e */ /* 0x000fce00000000ff */
[----:B------:R-:W-:Y:S01]  /*13800*/  MUFU.EX2 R72, R146 ;  /* 0x0000009200487308 */ /* 0x000fe20000000800 */
[----:B---3--:R-:W-:-:S07]  /*13810*/  F2FP.PACK_AB R7, R130, R74 ;  /* 0x0000004a8207723e */ /* 0x008fce00000000ff */
[----:B------:R-:W-:Y:S01]  /*13820*/  MUFU.EX2 R196, R139 ;  /* 0x0000008b00c47308 */ /* 0x000fe20000000800 */
[----:B------:R-:W-:Y:S01]  /*13830*/  IMAD.MOV.U32 R69, RZ, RZ, R41 ;  /* 0x000000ffff457224 */ /* 0x000fe200078e0029 */
[----:B------:R2:W5:Y:S06]  /*13840*/  LDL.LU R238, [R1+0x124] ;  /* 0x0001240001ee7983 */ /* 0x00056c0000300800 */
[----:B------:R-:W3:Y:S01]  /*13850*/  MUFU.EX2 R3, R138 ;  /* 0x0000008a00037308 */ /* 0x000ee20000000800 */
[----:B------:R-:W-:Y:S01]  /*13860*/  HMMA.16816.F32 R56, R4, R14, R88 ;  /* 0x0000000e0438723c */ /* 0x000fe20000001858 */
[----:B-1----:R-:W-:-:S06]  /*13870*/  MOV R147, R252 ;  /* 0x000000fc00937202 */ /* 0x002fcc0000000f00 */
[----:B------:R-:W-:Y:S01]  /*13880*/  MUFU.EX2 R145, R120 ;  /* 0x0000007800917308 */ /* 0x000fe20000000800 */
[C---:B------:R-:W-:Y:S08]  /*13890*/  HMMA.16816.F32 R88, R4.reuse, R24, R80 ;  /* 0x000000180458723c */ /* 0x040ff00000001850 */
[C---:B------:R-:W-:Y:S01]  /*138a0*/  HMMA.16816.F32 R64, R4.reuse, R18, R104 ;  /* 0x000000120440723c */ /* 0x040fe20000001868 */
[----:B---3--:R-:W-:Y:S01]  /*138b0*/  MOV R137, R3 ;  /* 0x0000000300897202 */ /* 0x008fe20000000f00 */
[----:B------:R1:W3:Y:S06]  /*138c0*/  MUFU.EX2 R146, R142 ;  /* 0x0000008e00927308 */ /* 0x0002ec0000000800 */
[C---:B------:R-:W-:Y:S08]  /*138d0*/  HMMA.16816.F32 R60, R4.reuse, R12, R96 ;  /* 0x0000000c043c723c */ /* 0x040ff00000001860 */
[C---:B------:R-:W-:Y:S08]  /*138e0*/  HMMA.16816.F32 R76, R4.reuse, R8, R84 ;  /* 0x00000008044c723c */ /* 0x040ff00000001854 */
[C---:B------:R-:W-:Y:S01]  /*138f0*/  HMMA.16816.F32 R92, R4.reuse, R10, R92 ;  /* 0x0000000a045c723c */ /* 0x040fe2000000185c */
[----:B------:R-:W-:Y:S01]  /*13900*/  IMAD.MOV.U32 R148, RZ, RZ, R131 ;  /* 0x000000ffff947224 */ /* 0x000fe200078e0083 */
[----:B------:R-:W-:Y:S01]  /*13910*/  MOV R139, R74 ;  /* 0x0000004a008b7202 */ /* 0x000fe20000000f00 */
[----:B------:R-:W-:Y:S01]  /*13920*/  MUFU.EX2 R213, R213 ;  /* 0x000000d500d57308 */ /* 0x000fe20000000800 */
[----:B------:R-:W-:Y:S01]  /*13930*/  FADD.FTZ R0, R185, R0 ;  /* 0x00000000b9007221 */ /* 0x000fe20000010000 */
[----:B------:R2:W5:Y:S03]  /*13940*/  LDL.LU R237, [R1+0x120] ;  /* 0x0001200001ed7983 */ /* 0x0005660000300800 */
[C---:B------:R-:W-:Y:S08]  /*13950*/  HMMA.16816.F32 R40, R4.reuse, R16, R108 ;  /* 0x000000100428723c */ /* 0x040ff0000000186c */
[----:B------:R-:W-:Y:S01]  /*13960*/  HMMA.16816.F32 R80, R4, R26, R52 ;  /* 0x0000001a0450723c */ /* 0x000fe20000001834 */
[----:B------:R-:W-:Y:S01]  /*13970*/  MOV R87, R2 ;  /* 0x0000000200577202 */ /* 0x000fe20000000f00 */
[----:B------:R-:W-:Y:S01]  /*13980*/  FADD.FTZ R3, R231, R124 ;  /* 0x0000007ce7037221 */ /* 0x000fe20000010000 */
[----:B------:R-:W-:Y:S01]  /*13990*/  MUFU.EX2 R252, R122 ;  /* 0x0000007a00fc7308 */ /* 0x000fe20000000800 */
[----:B------:R-:W-:Y:S01]  /*139a0*/  IMAD.MOV.U32 R131, RZ, RZ, R250 ;  /* 0x000000ffff837224 */ /* 0x000fe200078e00fa */
[----:B-1----:R-:W-:Y:S01]  /*139b0*/  MOV R142, R75 ;  /* 0x0000004b008e7202 */ /* 0x002fe20000000f00 */
[----:B------:R-:W-:Y:S01]  /*139c0*/  IMAD.MOV.U32 R138, RZ, RZ, R73 ;  /* 0x000000ffff8a7224 */ /* 0x000fe200078e0049 */
[----:B------:R-:W-:Y:S01]  /*139d0*/  MOV R185, R68 ;  /* 0x0000004400b97202 */ /* 0x000fe20000000f00 */
[----:B------:R-:W-:Y:S01]  /*139e0*/  FADD.FTZ R4, R232, R126 ;  /* 0x0000007ee8047221 */ /* 0x000fe20000010000 */
[----:B------:R-:W-:Y:S01]  /*139f0*/  F2FP.PACK_AB R5, R196, R140 ;  /* 0x0000008cc405723e */ /* 0x000fe200000000ff */
[----:B------:R-:W-:Y:S01]  /*13a00*/  FADD.FTZ R0, R215, R0 ;  /* 0x00000000d7007221 */ /* 0x000fe20000010000 */
[----:B------:R-:W-:Y:S01]  /*13a10*/  F2FP.PACK_AB R6, R118, R72 ;  /* 0x000000487606723e */ /* 0x000fe200000000ff */
[----:B------:R-:W-:Y:S01]  /*13a20*/  FADD.FTZ R116, R228, R4 ;  /* 0x00000004e4747221 */ /* 0x000fe20000010000 */
[----:B------:R-:W-:Y:S01]  /*13a30*/  F2FP.PACK_AB R4, R198, R197 ;  /* 0x000000c5c604723e */ /* 0x000fe200000000ff */
[----:B------:R2:W5:Y:S01]  /*13a40*/  LDL.LU R236, [R1+0x11c] ;  /* 0x00011c0001ec7983 */ /* 0x0005620000300800 */
[----:B------:R-:W-:Y:S01]  /*13a50*/  F2FP.PACK_AB R7, R119, R137 ;  /* 0x000000897707723e */ /* 0x000fe200000000ff */
[----:B------:R-:W-:-:S02]  /*13a60*/  FADD.FTZ R2, R230, R123 ;  /* 0x0000007be6027221 */ /* 0x000fc40000010000 */
[----:B------:R-:W-:Y:S01]  /*13a70*/  FADD.FTZ R3, R189, R3 ;  /* 0x00000003bd037221 */ /* 0x000fe20000010000 */
[----:B------:R-:W-:Y:S01]  /*13a80*/  MOV R120, R87 ;  /* 0x0000005700787202 */ /* 0x000fe20000000f00 */
[----:B------:R-:W-:Y:S01]  /*13a90*/  IMAD.MOV.U32 R126, RZ, RZ, R212 ;  /* 0x000000ffff7e7224 */ /* 0x000fe200078e00d4 */
[----:B------:R-:W-:Y:S01]  /*13aa0*/  MOV R124, R214 ;  /* 0x000000d6007c7202 */ /* 0x000fe20000000f00 */
[C---:B------:R-:W-:Y:S01]  /*13ab0*/  HMMA.16816.F32 R108, R4.reuse, R18, R100 ;  /* 0x00000012046c723c */ /* 0x040fe20000001864 */
[----:B------:R-:W-:Y:S01]  /*13ac0*/  MUFU.EX2 R250, R155 ;  /* 0x0000009b00fa7308 */ /* 0x000fe20000000800 */
[----:B------:R2:W5:Y:S06]  /*13ad0*/  LDL.LU R235, [R1+0x118] ;  /* 0x0001180001eb7983 */ /* 0x00056c0000300800 */
[C---:B------:R-:W-:Y:S08]  /*13ae0*/  HMMA.16816.F32 R104, R4.reuse, R12, R48 ;  /* 0x0000000c0468723c */ /* 0x040ff00000001830 */
[C---:B------:R-:W-:Y:S01]  /*13af0*/  HMMA.16816.F32 R96, R4.reuse, R14, R36 ;  /* 0x0000000e0460723c */ /* 0x040fe20000001824 */
[----:B------:R-:W1:Y:S07]  /*13b00*/  LDSM.16.MT88.4 R12, [R216+0xa000] ;  /* 0x00a00000d80c783b */ /* 0x000e6e0000004200 */
[C---:B------:R-:W-:Y:S01]  /*13b10*/  HMMA.16816.F32 R112, R4.reuse, R16, R112 ;  /* 0x000000100470723c */ /* 0x040fe20000001870 */
[----:B------:R-:W-:Y:S07]  /*13b20*/  LDSM.16.MT88.4 R16, [R218+0xa000] ;  /* 0x00a00000da10783b */ /* 0x000fee0000004200 */
[C---:B------:R-:W-:Y:S08]  /*13b30*/  HMMA.16816.F32 R32, R4.reuse, R8, R32 ;  /* 0x000000080420723c */ /* 0x040ff00000001820 */
[C---:B------:R-:W-:Y:S01]  /*13b40*/  HMMA.16816.F32 R100, R4.reuse, R10, R20 ;  /* 0x0000000a0464723c */ /* 0x040fe20000001814 */
[----:B------:R-:W4:Y:S04]  /*13b50*/  LDSM.16.MT88.4 R8, [R219+0xa000] ;  /* 0x00a00000db08783b */ /* 0x000f280000004200 */
[----:B------:R-:W1:Y:S01]  /*13b60*/  LDSM.16.MT88.4 R20, [R217+0xa000] ;  /* 0x00a00000d914783b */ /* 0x000e620000004200 */
[----:B------:R-:W-:Y:S01]  /*13b70*/  IMAD.MOV.U32 R123, RZ, RZ, R199 ;  /* 0x000000ffff7b7224 */ /* 0x000fe200078e00c7 */
[----:B------:R2:W1:Y:S01]  /*13b80*/  MUFU.EX2 R189, R121 ;  /* 0x0000007900bd7308 */ /* 0x0004620000000800 */
[----:B------:R-:W-:Y:S01]  /*13b90*/  FADD.FTZ R2, R188, R2 ;  /* 0x00000002bc027221 */ /* 0x000fe20000010000 */
[----:B------:R-:W-:Y:S01]  /*13ba0*/  HMMA.16816.F32 R84, R4, R24, R28 ;  /* 0x000000180454723c */ /* 0x000fe2000000181c */
[----:B------:R-:W-:Y:S01]  /*13bb0*/  FADD.FTZ R3, R227, R3 ;  /* 0x00000003e3037221 */ /* 0x000fe20000010000 */
[----:B------:R1:W5:Y:S04]  /*13bc0*/  LDL.LU R234, [R1+0x114] ;  /* 0x0001140001ea7983 */ /* 0x0003680000300800 */
[----:B------:R1:W1:Y:S08]  /*13bd0*/  MUFU.EX2 R199, R144 ;  /* 0x0000009000c77308 */ /* 0x0002700000000800 */
[----:B------:R-:W1:Y:S01]  /*13be0*/  MUFU.EX2 R188, R125 ;  /* 0x0000007d00bc7308 */ /* 0x000e620000000800 */
[----:B------:R-:W-:Y:S01]  /*13bf0*/  MOV R31, R128 ;  /* 0x00000080001f7202 */ /* 0x000fe20000000f00 */
[----:B------:R-:W-:Y:S01]  /*13c00*/  IMAD.MOV.U32 R38, RZ, RZ, R245 ;  /* 0x000000ffff267224 */ /* 0x000fe200078e00f5 */
[----:B------:R-:W-:-:S02]  /*13c10*/  MOV R128, R248 ;  /* 0x000000f800807202 */ /* 0x000fc40000000f00 */
[----:B------:R-:W-:Y:S02]  /*13c20*/  MOV R25, R247 ;  /* 0x000000f700197202 */ /* 0x000fe40000000f00 */
[----:B------:R-:W-:Y:S01]  /*13c30*/  MOV R39, R244 ;  /* 0x000000f400277202 */ /* 0x000fe20000000f00 */
[----:B------:R-:W-:Y:S01]  /*13c40*/  MUFU.EX2 R214, R207 ;  /* 0x000000cf00d67308 */ /* 0x000fe20000000800 */
[----:B--2---:R-:W-:-:S07]  /*13c50*/  MOV R121, R72 ;  /* 0x0000004800797202 */ /* 0x004fce0000000f00 */
[----:B------:R-:W2:Y:S01]  /*13c60*/  MUFU.EX2 R212, R211 ;  /* 0x000000d300d47308 */ /* 0x000ea20000000800 */
[----:B------:R-:W-:Y:S01]  /*13c70*/  HMMA.16816.F32 R72, R4, R26, R44 ;  /* 0x0000001a0448723c */ /* 0x000fe2000000182c */
[----:B------:R-:W-:Y:S01]  /*13c80*/  IMAD.MOV.U32 R30, RZ, RZ, R69 ;  /* 0x000000ffff1e7224 */ /* 0x000fe200078e0045 */
[----:B------:R-:W-:Y:S02]  /*13c90*/  MOV R29, R70 ;  /* 0x00000046001d7202 */ /* 0x000fe40000000f00 */
[----:B------:R-:W-:Y:S01]  /*13ca0*/  MOV R28, R129 ;  /* 0x00000081001c7202 */ /* 0x000fe20000000f00 */
[----:B------:R-:W-:Y:S01]  /*13cb0*/  FADD.FTZ R2, R226, R2 ;  /* 0x00000002e2027221 */ /* 0x000fe20000010000 */
[----:B------:R2:W5:Y:S01]  /*13cc0*/  LDL.LU R233, [R1+0x110] ;  /* 0x0001100001e97983 */ /* 0x0005620000300800 */
[----:B------:R-:W-:Y:S01]  /*13cd0*/  MUFU.EX2 R245, R204 ;  /* 0x000000cc00f57308 */ /* 0x000fe20000000800 */
[----:B---3--:R-:W-:Y:S02]  /*13ce0*/  F2FP.PACK_AB R4, R141, R146 ;  /* 0x000000928d04723e */ /* 0x008fe400000000ff */
[----:B-1----:R-:W-:Y:S01]  /*13cf0*/  F2FP.PACK_AB R5, R189, R145 ;  /* 0x00000091bd05723e */ /* 0x002fe200000000ff */
[----:B------:R-:W-:Y:S01]  /*13d00*/  IMAD.MOV.U32 R144, RZ, RZ, R71 ;  /* 0x000000ffff907224 */ /* 0x000fe200078e0047 */
[----:B------:R-:W-:Y:S01]  /*13d10*/  F2FP.PACK_AB R6, R199, R143 ;  /* 0x0000008fc706723e */ /* 0x000fe200000000ff */
[----:B------:R-:W-:-:S02]  /*13d20*/  FADD.FTZ R37, R225, R3 ;  /* 0x00000003e1257221 */ /* 0x000fc40000010000 */
[----:B------:R1:W3:Y:S01]  /*13d30*/  MUFU.EX2 R248, R156 ;  /* 0x0000009c00f87308 */ /* 0x0002e20000000800 */
[----:B------:R-:W-:Y:S01]  /*13d40*/  F2FP.PACK_AB R7, R188, R252 ;  /* 0x000000fcbc07723e */ /* 0x000fe200000000ff */
[----:B------:R1:W5:Y:S06]  /*13d50*/  LDL.LU R232, [R1+0x10c] ;  /* 0x00010c0001e87983 */ /* 0x00036c0000300800 */
[----:B------:R-:W-:Y:S08]  /*13d60*/  MUFU.EX2 R244, R206 ;  /* 0x000000ce00f47308 */ /* 0x000ff00000000800 */
[----:B------:R-:W1:Y:S01]  /*13d70*/  MUFU.EX2 R247, R154 ;  /* 0x0000009a00f77308 */ /* 0x000e620000000800 */
[----:B------:R-:W-:Y:S01]  /*13d80*/  HMMA.16816.F32 R68, R4, R12, R40 ;  /* 0x0000000c0444723c */ /* 0x000fe20000001828 */
[----:B------:R-:W-:-:S06]  /*13d90*/  MOV R125, R25 ;  /* 0x00000019007d7202 */ /* 0x000fcc0000000f00 */
[----:B------:R1:W-:Y:S01]  /*13da0*/  MUFU.EX2 R211, R153 ;  /* 0x0000009900d37308 */ /* 0x0003e20000000800 */
[----:B------:R-:W-:Y:S01]  /*13db0*/  HMMA.16816.F32 R64, R4, R14, R64 ;  /* 0x0000000e0440723c */ /* 0x000fe20000001840 */
[----:B------:R-:W-:Y:S01]  /*13dc0*/  LDSM.16.MT88.4 R24, [R219+0xa800] ;  /* 0x00a80000db18783b */ /* 0x000fe20000004200 */
[----:B------:R-:W-:Y:S01]  /*13dd0*/  MOV R129, R249 ;  /* 0x000000f900817202 */ /* 0x000fe20000000f00 */
[----:B------:R-:W-:-:S04]  /*13de0*/  FADD.FTZ R3, R246, R2 ;  /* 0x00000002f6037221 */ /* 0x000fc80000010000 */
[----:B------:R-:W-:Y:S01]  /*13df0*/  MUFU.EX2 R215, R202 ;  /* 0x000000ca00d77308 */ /* 0x000fe20000000800 */
[C---:B----4-:R-:W-:Y:S07]  /*13e00*/  HMMA.16816.F32 R60, R4.reuse, R8, R60 ;  /* 0x00000008043c723c */ /* 0x050fee000000183c */
[----:B------:R-:W-:Y:S01]  /*13e10*/  MUFU.EX2 R207, R134 ;  /* 0x0000008600cf7308 */ /* 0x000fe20000000800 */
[C---:B------:R-:W-:Y:S07]  /*13e20*/  HMMA.16816.F32 R56, R4.reuse, R10, R56 ;  /* 0x0000000a0438723c */ /* 0x040fee0000001838 */
[----:B------:R-:W-:Y:S01]  /*13e30*/  MUFU.EX2 R204, R170 ;  /* 0x000000aa00cc7308 */ /* 0x000fe20000000800 */
[C---:B------:R-:W-:Y:S01]  /*13e40*/  HMMA.16816.F32 R52, R4.reuse, R20, R76 ;  /* 0x000000140434723c */ /* 0x040fe2000000184c */
[----:B-1----:R-:W-:Y:S01]  /*13e50*/  IMAD.MOV.U32 R156, RZ, RZ, R128 ;  /* 0x000000ffff9c7224 */ /* 0x002fe200078e0080 */
[----:B------:R1:W5:Y:S06]  /*13e60*/  LDL.LU R231, [R1+0x108] ;  /* 0x0001080001e77983 */ /* 0x00036c0000300800 */
[C---:B------:R-:W-:Y:S08]  /*13e70*/  HMMA.16816.F32 R48, R4.reuse, R22, R92 ;  /* 0x000000160430723c */ /* 0x040ff0000000185c */
[C---:B------:R-:W-:Y:S08]  /*13e80*/  HMMA.16816.F32 R44, R4.reuse, R16, R88 ;  /* 0x00000010042c723c */ /* 0x040ff00000001858 */
[----:B------:R-:W-:Y:S01]  /*13e90*/  HMMA.16816.F32 R40, R4, R18, R80 ;  /* 0x000000120428723c */ /* 0x000fe20000001850 */
[----:B------:R-:W-:Y:S01]  /*13ea0*/  MUFU.EX2 R249, R209 ;  /* 0x000000d100f97308 */ /* 0x000fe20000000800 */
[----:B------:R-:W-:Y:S01]  /*13eb0*/  FADD.FTZ R2, R210, R0 ;  /* 0x00000000d2027221 */ /* 0x000fe20000010000 */
[----:B------:R1:W5:Y:S04]  /*13ec0*/  LDL.LU R230, [R1+0x104] ;  /* 0x0001040001e67983 */ /* 0x0003680000300800 */
[----:B------:R-:W-:Y:S01]  /*13ed0*/  FADD.FTZ R4, R194, R116 ;  /* 0x00000074c2047221 */ /* 0x000fe20000010000 */
[----:B--2---:R-:W-:-:S02]  /*13ee0*/  F2FP.PACK_AB R5, R212, R213 ;  /* 0x000000d5d405723e */ /* 0x004fc400000000ff */
[----:B---3--:R-:W-:Y:S01]  /*13ef0*/  F2FP.PACK_AB R6, R250, R248 ;  /* 0x000000f8fa06723e */ /* 0x008fe200000000ff */
[----:B------:R-:W-:Y:S01]  /*13f00*/  FADD.FTZ R36, R193, R4 ;  /* 0x00000004c1247221 */ /* 0x000fe20000010000 */
[----:B------:R-:W-:Y:S02]  /*13f10*/  F2FP.PACK_AB R4, R245, R214 ;  /* 0x000000d6f504723e */ /* 0x000fe400000000ff */
[----:B------:R-:W-:Y:S01]  /*13f20*/  F2FP.PACK_AB R7, R247, R244 ;  /* 0x000000f4f707723e */ /* 0x000fe200000000ff */
[----:B------:R-:W-:Y:S01]  /*13f30*/  IMAD.MOV.U32 R94, RZ, RZ, R29 ;  /* 0x000000ffff5e7224 */ /* 0x000fe200078e001d */
[----:B------:R-:W-:Y:S02]  /*13f40*/  MOV R95, R28 ;  /* 0x0000001c005f7202 */ /* 0x000fe40000000f00 */
[----:B------:R-:W-:Y:S01]  /*13f50*/  MOV R90, R30 ;  /* 0x0000001e005a7202 */ /* 0x000fe20000000f00 */
[----:B------:R-:W-:Y:S01]  /*13f60*/  IMAD.MOV.U32 R30, RZ, RZ, R117 ;  /* 0x000000ffff1e7224 */ /* 0x000fe200078e0075 */
[----:B------:R-:W-:Y:S01]  /*13f70*/  MOV R91, R31 ;  /* 0x0000001f005b7202 */ /* 0x000fe20000000f00 */
[----:B------:R-:W-:Y:S01]  /*13f80*/  IMAD.MOV.U32 R92, RZ, RZ, R121 ;  /* 0x000000ffff5c7224 */ /* 0x000fe200078e0079 */
[----:B------:R-:W-:-:S02]  /*13f90*/  MOV R28, R120 ;  /* 0x00000078001c7202 */ /* 0x000fc40000000f00 */
[----:B------:R-:W-:Y:S01]  /*13fa0*/  MOV R93, R119 ;  /* 0x00000077005d7202 */ /* 0x000fe20000000f00 */
[----:B------:R-:W2:Y:S01]  /*13fb0*/  MUFU.EX2 R246, R205 ;  /* 0x000000cd00f67308 */ /* 0x000ea20000000800 */
[----:B------:R-:W-:-:S07]  /*13fc0*/  MOV R29, R123 ;  /* 0x0000007b001d7202 */ /* 0x000fce0000000f00 */
[----:B------:R-:W-:Y:S01]  /*13fd0*/  MUFU.EX2 R210, R132 ;  /* 0x0000008400d27308 */ /* 0x000fe20000000800 */
[----:B------:R-:W-:Y:S01]  /*13fe0*/  MOV R31, R118 ;  /* 0x00000076001f7202 */ /* 0x000fe20000000f00 */
[----:B------:R-:W-:Y:S01]  /*13ff0*/  HMMA.16816.F32 R76, R4, R12, R112 ;  /* 0x0000000c044c723c */ /* 0x000fe20000001870 */
[----:B------:R-:W-:Y:S01]  /*14000*/  IMAD.MOV.U32 R194, RZ, RZ, R28 ;  /* 0x000000ffffc27224 */ /* 0x000fe200078e001c */
[----:B------:R-:W-:-:S04]  /*14010*/  MOV R193, R29 ;  /* 0x0000001d00c17202 */ /* 0x000fc80000000f00 */
[----:B------:R-:W3:Y:S08]  /*14020*/  MUFU.EX2 R209, R133 ;  /* 0x0000008500d17308 */ /* 0x000ef00000000800 */
[----:B------:R-:W4:Y:S01]  /*14030*/  MUFU.EX2 R206, R136 ;  /* 0x0000008800ce7308 */ /* 0x000f220000000800 */
[----:B------:R-:W-:Y:S01]  /*14040*/  HMMA.16816.F32 R12, R4, R14, R108 ;  /* 0x0000000e040c723c */ /* 0x000fe2000000186c */
[----:B------:R-:W-:-:S06]  /*14050*/  MOV R153, R30 ;  /* 0x0000001e00997202 */ /* 0x000fcc0000000f00 */
[----:B------:R-:W-:Y:S01]  /*14060*/  MUFU.EX2 R202, R171 ;  /* 0x000000ab00ca7308 */ /* 0x000fe20000000800 */
[C---:B------:R-:W-:Y:S07]  /*14070*/  HMMA.16816.F32 R108, R4.reuse, R8, R104 ;  /* 0x00000008046c723c */ /* 0x040fee0000001868 */
[----:B------:R-:W-:Y:S01]  /*14080*/  MUFU.EX2 R134, R172 ;  /* 0x000000ac00867308 */ /* 0x000fe20000000800 */
[C---:B------:R-:W-:Y:S01]  /*14090*/  HMMA.16816.F32 R120, R4.reuse, R10, R96 ;  /* 0x0000000a0478723c */ /* 0x040fe20000001860 */
[----:B------:R-:W1:Y:S06]  /*140a0*/  LDSM.16.MT88.4 R8, [R216+0xa800] ;  /* 0x00a80000d808783b */ /* 0x000e6c0000004200 */
[----:B------:R-:W-:Y:S01]  /*140b0*/  MUFU.EX2 R128, R161 ;  /* 0x000000a100807308 */ /* 0x000fe20000000800 */
[----:B------:R-:W-:Y:S01]  /*140c0*/  HMMA.16816.F32 R116, R4, R20, R32 ;  /* 0x000000140474723c */ /* 0x000fe20000001820 */
[----:B------:R-:W1:Y:S01]  /*140d0*/  LDSM.16.MT88.4 R32, [R217+0xa800] ;  /* 0x00a80000d920783b */ /* 0x000e620000004200 */
[----:B------:R-:W-:-:S02]  /*140e0*/  FADD.FTZ R3, R224, R3 ;  /* 0x00000003e0037221 */ /* 0x000fc40000010000 */
[----:B------:R-:W-:Y:S01]  /*140f0*/  FADD.FTZ R2, R223, R2 ;  /* 0x00000002df027221 */ /* 0x000fe20000010000 */
[----:B------:R1:W5:Y:S02]  /*14100*/  LDL.LU R229, [R1+0x100] ;  /* 0x0001000001e57983 */ /* 0x0003640000300800 */
[----:B------:R-:W-:Y:S02]  /*14110*/  IMAD.MOV.U32 R20, RZ, RZ, R31 ;  /* 0x000000ffff147224 */ /* 0x000fe400078e001f */
[----:B------:R-:W1:Y:S01]  /*14120*/  LDSM.16.MT88.4 R28, [R218+0xa800] ;  /* 0x00a80000da1c783b */ /* 0x000e620000004200 */
[----:B------:R2:W-:Y:S01]  /*14130*/  MUFU.EX2 R205, R169 ;  /* 0x000000a900cd7308 */ /* 0x0005e20000000800 */
[C---:B------:R-:W-:Y:S07]  /*14140*/  HMMA.16816.F32 R104, R4.reuse, R16, R84 ;  /* 0x000000100468723c */ /* 0x040fee0000001854 */
[----:B------:R1:W-:Y:S01]  /*14150*/  MUFU.EX2 R133, R165 ;  /* 0x000000a500857308 */ /* 0x0003e20000000800 */
[----:B------:R-:W-:Y:S01]  /*14160*/  MOV R16, R147 ;  /* 0x0000009300107202 */ /* 0x000fe20000000f00 */
[----:B------:R-:W-:Y:S01]  /*14170*/  HMMA.16816.F32 R112, R4, R22, R100 ;  /* 0x000000160470723c */ /* 0x000fe20000001864 */
[----:B------:R-:W-:-:S05]  /*14180*/  MOV R147, R130 ;  /* 0x0000008200937202 */ /* 0x000fca0000000f00 */
[----:B------:R1:W1:Y:S01]  /*14190*/  MUFU.EX2 R132, R166 ;  /* 0x000000a600847308 */ /* 0x0002620000000800 */
[----:B--2---:R-:W-:Y:S01]  /*141a0*/  MOV R169, R144 ;  /* 0x0000009000a97202 */ /* 0x004fe20000000f00 */
[----:B------:R-:W-:Y:S01]  /*141b0*/  HMMA.16816.F32 R96, R4, R18, R72 ;  /* 0x000000120460723c */ /* 0x000fe20000001848 */
[----:B------:R-:W-:Y:S01]  /*141c0*/  MOV R144, R131 ;  /* 0x0000008300907202 */ /* 0x000fe20000000f00 */
[----:B------:R-:W-:Y:S01]  /*141d0*/  IMAD.MOV.U32 R21, RZ, RZ, R90 ;  /* 0x000000ffff157224 */ /* 0x000fe200078e005a */
[----:B------:R-:W-:Y:S01]  /*141e0*/  MOV R155, R91 ;  /* 0x0000005b009b7202 */ /* 0x000fe20000000f00 */
[----:B------:R-:W-:Y:S01]  /*141f0*/  IMAD.MOV.U32 R136, RZ, RZ, R95 ;  /* 0x000000ffff887224 */ /* 0x000fe200078e005f */
[----:B------:R-:W-:Y:S01]  /*14200*/  MOV R154, R92 ;  /* 0x0000005c009a7202 */ /* 0x000fe20000000f00 */
[----:B------:R2:W-:Y:S01]  /*14210*/  MUFU.EX2 R131, R167 ;  /* 0x000000a700837308 */ /* 0x0005e20000000800 */
[----:B------:R-:W-:Y:S01]  /*14220*/  F2FP.PACK_AB R4, R246, R249 ;  /* 0x000000f9f604723e */ /* 0x000fe200000000ff */
[----:B------:R-:W-:Y:S01]  /*14230*/  FADD.FTZ R0, R127, R36 ;  /* 0x000000247f007221 */ /* 0x000fe20000010000 */
[----:B---3--:R-:W-:-:S02]  /*14240*/  F2FP.PACK_AB R5, R209, R210 ;  /* 0x000000d2d105723e */ /* 0x008fc400000000ff */
[----:B------:R-:W-:Y:S01]  /*14250*/  MOV R161, R124 ;  /* 0x0000007c00a17202 */ /* 0x000fe20000000f00 */
[----:B------:R-:W-:Y:S01]  /*14260*/  FADD.FTZ R3, R186, R3 ;  /* 0x00000003ba037221 */ /* 0x000fe20000010000 */
[----:B------:R3:W5:Y:S01]  /*14270*/  LDL.LU R228, [R1+0xfc] ;  /* 0x0000fc0001e47983 */ /* 0x0007620000300800 */
[----:B------:R-:W3:Y:S01]  /*14280*/  MUFU.EX2 R130, R168 ;  /* 0x000000a800827308 */ /* 0x000ee20000000800 */
[----:B------:R-:W-:Y:S02]  /*14290*/  F2FP.PACK_AB R6, R211, R215 ;  /* 0x000000d7d306723e */ /* 0x000fe400000000ff */
[----:B----4-:R-:W-:Y:S02]  /*142a0*/  F2FP.PACK_AB R7, R206, R207 ;  /* 0x000000cfce07723e */ /* 0x010fe400000000ff */
[----:B------:R-:W-:Y:S02]  /*142b0*/  MOV R23, R93 ;  /* 0x0000005d00177202 */ /* 0x000fe40000000f00 */
[----:B------:R-:W-:Y:S01]  /*142c0*/  MOV R22, R94 ;  /* 0x0000005e00167202 */ /* 0x000fe20000000f00 */
[----:B------:R-:W-:Y:S01]  /*142d0*/  IMAD.MOV.U32 R17, RZ, RZ, R129 ;  /* 0x000000ffff117224 */ /* 0x000fe200078e0081 */
[----:B-1----:R-:W-:Y:S01]  /*142e0*/  MOV R165, R169 ;  /* 0x000000a900a57202 */ /* 0x002fe20000000f00 */
[C---:B------:R-:W-:Y:S01]  /*142f0*/  HMMA.16816.F32 R100, R4.reuse, R8, R68 ;  /* 0x000000080464723c */ /* 0x040fe20000001844 */
[----:B------:R-:W-:Y:S01]  /*14300*/  IMAD.MOV.U32 R171, RZ, RZ, R136 ;  /* 0x000000ffffab7224 */ /* 0x000fe200078e0088 */
[----:B------:R-:W-:Y:S01]  /*14310*/  MOV R166, R21 ;  /* 0x0000001500a67202 */ /* 0x000fe20000000f00 */
[----:B------:R1:W-:Y:S01]  /*14320*/  MUFU.EX2 R127, R162 ;  /* 0x000000a2007f7308 */ /* 0x0003e20000000800 */
[----:B--2---:R-:W-:Y:S01]  /*14330*/  MOV R167, R125 ;  /* 0x0000007d00a77202 */ /* 0x004fe20000000f00 */
[----:B------:R-:W-:Y:S01]  /*14340*/  FADD.FTZ R0, R222, R0 ;  /* 0x00000000de007221 */ /* 0x000fe20000010000 */
[----:B------:R2:W5:Y:S02]  /*14350*/  LDL.LU R227, [R1+0xf8] ;  /* 0x0000f80001e37983 */ /* 0x0005640000300800 */
[C---:B------:R-:W-:Y:S08]  /*14360*/  HMMA.16816.F32 R80, R4.reuse, R32, R52 ;  /* 0x000000200450723c */ /* 0x040ff00000001834 */
[C---:B------:R-:W-:Y:S08]  /*14370*/  HMMA.16816.F32 R92, R4.reuse, R10, R64 ;  /* 0x0000000a045c723c */ /* 0x040ff00000001840 */
[C---:B------:R-:W-:Y:S08]  /*14380*/  HMMA.16816.F32 R88, R4.reuse, R24, R60 ;  /* 0x000000180458723c */ /* 0x040ff0000000183c */
[C---:B------:R-:W-:Y:S08]  /*14390*/  HMMA.16816.F32 R84, R4.reuse, R26, R56 ;  /* 0x0000001a0454723c */ /* 0x040ff00000001838 */
[C---:B------:R-:W-:Y:S08]  /*143a0*/  HMMA.16816.F32 R72, R4.reuse, R34, R48 ;  /* 0x000000220448723c */ /* 0x040ff00000001830 */
[----:B------:R-:W-:Y:S01]  /*143b0*/  HMMA.16816.F32 R68, R4, R28, R44 ;  /* 0x0000001c0444723c */ /* 0x000fe2000000182c */
[----:B------:R-:W-:Y:S01]  /*143c0*/  MOV R172, R17 ;  /* 0x0000001100ac7202 */ /* 0x000fe20000000f00 */
[----:B------:R-:W-:Y:S01]  /*143d0*/  IMAD.MOV.U32 R136, RZ, RZ, R20 ;  /* 0x000000ffff887224 */ /* 0x000fe200078e0014 */
[----:B------:R-:W-:-:S02]  /*143e0*/  MOV R170, R22 ;  /* 0x0000001600aa7202 */ /* 0x000fc40000000f00 */
[----:B------:R-:W-:Y:S01]  /*143f0*/  MOV R169, R23 ;  /* 0x0000001700a97202 */ /* 0x000fe20000000f00 */
[----:B-1----:R-:W-:Y:S01]  /*14400*/  IMAD.MOV.U32 R162, RZ, RZ, R126 ;  /* 0x000000ffffa27224 */ /* 0x002fe200078e007e */
[----:B------:R-:W1:Y:S01]  /*14410*/  LDSM.16.MT88.4 R20, [R216+0xb000] ;  /* 0x00b00000d814783b */ /* 0x000e620000004200 */
[----:B------:R-:W-:Y:S01]  /*14420*/  HMMA.16816.F32 R52, R4, R30, R40 ;  /* 0x0000001e0434723c */ /* 0x000fe20000001828 */
[----:B------:R4:W1:Y:S08]  /*14430*/  MUFU.EX2 R129, R160 ;  /* 0x000000a000817308 */ /* 0x0008700000000800 */
[----:B------:R-:W-:Y:S01]  /*14440*/  MUFU.EX2 R124, R150 ;  /* 0x00000096007c7308 */ /* 0x000fe20000000800 */
[----:B------:R-:W-:Y:S01]  /*14450*/  FADD.FTZ R4, R16, R37 ;  /* 0x0000002510047221 */ /* 0x000fe20000010000 */
[----:B------:R-:W-:Y:S01]  /*14460*/  F2FP.PACK_AB R5, R132, R133 ;  /* 0x000000858405723e */ /* 0x000fe200000000ff */
[----:B------:R-:W1:Y:S01]  /*14470*/  LDSM.16.MT88.4 R16, [R219+0xb000] ;  /* 0x00b00000db10783b */ /* 0x000e620000004200 */
[----:B------:R-:W-:Y:S01]  /*14480*/  F2FP.PACK_AB R6, R134, R202 ;  /* 0x000000ca8606723e */ /* 0x000fe200000000ff */
[----:B------:R-:W-:Y:S01]  /*14490*/  FADD.FTZ R40, R187, R4 ;  /* 0x00000004bb287221 */ /* 0x000fe20000010000 */
[----:B------:R-:W-:Y:S01]  /*144a0*/  F2FP.PACK_AB R4, R204, R205 ;  /* 0x000000cdcc04723e */ /* 0x000fe200000000ff */
[----:B------:R-:W-:Y:S01]  /*144b0*/  IMAD.MOV.U32 R168, RZ, RZ, R38 ;  /* 0x000000ffffa87224 */ /* 0x000fe200078e0026 */
[----:B---3--:R-:W-:Y:S01]  /*144c0*/  F2FP.PACK_AB R7, R130, R131 ;  /* 0x000000838207723e */ /* 0x008fe200000000ff */
[----:B------:R-:W3:Y:S01]  /*144d0*/  MUFU.EX2 R125, R149 ;  /* 0x00000095007d7308 */ /* 0x000ee20000000800 */
[----:B------:R-:W-:Y:S01]  /*144e0*/  FADD.FTZ R2, R195, R2 ;  /* 0x00000002c3027221 */ /* 0x000fe20000010000 */
[----:B------:R2:W5:Y:S04]  /*144f0*/  LDL.LU R226, [R1+0xf4] ;  /* 0x0000f40001e27983 */ /* 0x0005680000300800 */
[C---:B------:R-:W-:Y:S08]  /*14500*/  HMMA.16816.F32 R60, R4.reuse, R8, R76 ;  /* 0x00000008043c723c */ /* 0x040ff0000000184c */
[C---:B------:R-:W-:Y:S01]  /*14510*/  HMMA.16816.F32 R56, R4.reuse, R10, R12 ;  /* 0x0000000a0438723c */ /* 0x040fe2000000180c */
[----:B------:R-:W1:Y:S04]  /*14520*/  LDSM.16.MT88.4 R12, [R217+0xb000] ;  /* 0x00b00000d90c783b */ /* 0x000e680000004200 */
[----:B------:R-:W1:Y:S01]  /*14530*/  LDSM.16.MT88.4 R8, [R218+0xb000] ;  /* 0x00b00000da08783b */ /* 0x000e620000004200 */
[----:B------:R-:W1:Y:S02]  /*14540*/  MUFU.EX2 R126, R163 ;  /* 0x000000a3007e7308 */ /* 0x000e640000000800 */
[----:B------:R-:W-:Y:S01]  /*14550*/  HMMA.16816.F32 R48, R4, R24, R108 ;  /* 0x000000180430723c */ /* 0x000fe2000000186c */
[----:B----4-:R-:W-:-:S05]  /*14560*/  MOV R160, R39 ;  /* 0x0000002700a07202 */ /* 0x010fca0000000f00 */
[----:B------:R-:W-:Y:S02]  /*14570*/  MUFU.EX2 R43, R178 ;  /* 0x000000b2002b7308 */ /* 0x000fe40000000800 */
[C---:B------:R-:W-:Y:S06]  /*14580*/  HMMA.16816.F32 R64, R4.reuse, R28, R104 ;  /* 0x0000001c0440723c */ /* 0x040fec0000001868 */
[----:B------:R-:W-:Y:S02]  /*14590*/  MUFU.EX2 R42, R179 ;  /* 0x000000b3002a7308 */ /* 0x000fe40000000800 */
[C---:B------:R-:W-:Y:S06]  /*145a0*/  HMMA.16816.F32 R44, R4.reuse, R26, R120 ;  /* 0x0000001a042c723c */ /* 0x040fec0000001878 */
[----:B------:R-:W-:Y:S01]  /*145b0*/  MUFU.EX2 R41, R181 ;  /* 0x000000b500297308 */ /* 0x000fe20000000800 */
[----:B------:R-:W-:Y:S01]  /*145c0*/  FADD.FTZ R0, R162, R0 ;  /* 0x00000000a2007221 */ /* 0x000fe20000010000 */
[----:B------:R-:W-:Y:S01]  /*145d0*/  MOV R187, R165 ;  /* 0x000000a500bb7202 */ /* 0x000fe20000000f00 */
[----:B------:R-:W-:Y:S01]  /*145e0*/  FADD.FTZ R2, R168, R2 ;  /* 0x00000002a8027221 */ /* 0x000fe20000010000 */
[----:B------:R2:W5:Y:S04]  /*145f0*/  LDL.LU R225, [R1+0xf0] ;  /* 0x0000f00001e17983 */ /* 0x0005680000300800 */
[----:B------:R-:W-:Y:S08]  /*14600*/  MUFU.EX2 R109, R151 ;  /* 0x00000097006d7308 */ /* 0x000ff00000000800 */
[----:B------:R-:W4:Y:S01]  /*14610*/  MUFU.EX2 R108, R152 ;  /* 0x00000098006c7308 */ /* 0x000f220000000800 */
[C---:B------:R-:W-:Y:S07]  /*14620*/  HMMA.16816.F32 R36, R4.reuse, R32, R116 ;  /* 0x000000200424723c */ /* 0x040fee0000001874 */
[----:B------:R-:W-:Y:S01]  /*14630*/  MUFU.EX2 R79, R182 ;  /* 0x000000b6004f7308 */ /* 0x000fe20000000800 */
[C---:B------:R-:W-:Y:S07]  /*14640*/  HMMA.16816.F32 R32, R4.reuse, R34, R112 ;  /* 0x000000220420723c */ /* 0x040fee0000001870 */
[----:B------:R-:W-:Y:S01]  /*14650*/  MUFU.EX2 R78, R183 ;  /* 0x000000b7004e7308 */ /* 0x000fe20000000800 */
[----:B------:R-:W-:Y:S07]  /*14660*/  HMMA.16816.F32 R28, R4, R30, R96 ;  /* 0x0000001e041c723c */ /* 0x000fee0000001860 */
[----:B------:R-:W-:Y:S01]  /*14670*/  MUFU.EX2 R77, R184 ;  /* 0x000000b8004d7308 */ /* 0x000fe20000000800 */
[----:B-1----:R-:W-:-:S07]  /*14680*/  F2FP.PACK_AB R4, R128, R129 ;  /* 0x000000818004723e */ /* 0x002fce00000000ff */
[----:B------:R-:W1:Y:S01]  /*14690*/  MUFU.EX2 R76, R175 ;  /* 0x000000af004c7308 */ /* 0x000e620000000800 */
[----:B---3--:R-:W-:Y:S01]  /*146a0*/  F2FP.PACK_AB R5, R124, R125 ;  /* 0x0000007d7c05723e */ /* 0x008fe200000000ff */
[----:B------:R-:W-:Y:S01]  /*146b0*/  FADD.FTZ R24, R221, R0 ;  /* 0x00000000dd187221 */ /* 0x000fe20000010000 */
[----:B------:R-:W-:Y:S01]  /*146c0*/  F2FP.PACK_AB R6, R126, R127 ;  /* 0x0000007f7e06723e */ /* 0x000fe200000000ff */
[----:B------:R-:W-:Y:S01]  /*146d0*/  FADD.FTZ R3, R160, R3 ;  /* 0x00000003a0037221 */ /* 0x000fe20000010000 */
[----:B----4-:R-:W-:Y:S02]  /*146e0*/  F2FP.PACK_AB R7, R108, R109 ;  /* 0x0000006d6c07723e */ /* 0x010fe400000000ff */
[----:B------:R-:W-:Y:S01]  /*146f0*/  MOV R168, R172 ;  /* 0x000000ac00a87202 */ /* 0x000fe20000000f00 */
[----:B------:R-:W3:Y:S01]  /*14700*/  MUFU.EX2 R96, R180 ;  /* 0x000000b400607308 */ /* 0x000ee20000000800 */
[----:B------:R-:W-:Y:S01]  /*14710*/  FADD.FTZ R2, R220, R2 ;  /* 0x00000002dc027221 */ /* 0x000fe20000010000 */
[----:B------:R-:W-:-:S02]  /*14720*/  MOV R165, R144 ;  /* 0x0000009000a57202 */ /* 0x000fc40000000f00 */
[----:B------:R-:W-:Y:S01]  /*14730*/  MOV R120, R138 ;  /* 0x0000008a00787202 */ /* 0x000fe20000000f00 */
[C---:B------:R-:W-:Y:S01]  /*14740*/  HMMA.16816.F32 R100, R4.reuse, R20, R100 ;  /* 0x000000140464723c */ /* 0x040fe20000001864 */
[----:B------:R-:W-:Y:S01]  /*14750*/  MOV R121, R139 ;  /* 0x0000008b00797202 */ /* 0x000fe20000000f00 */
[----:B------:R-:W-:Y:S01]  /*14760*/  IMAD.MOV.U32 R123, RZ, RZ, R169 ;  /* 0x000000ffff7b7224 */ /* 0x000fe200078e00a9 */
[----:B------:R-:W-:Y:S02]  /*14770*/  MOV R122, R136 ;  /* 0x00000088007a7202 */ /* 0x000fe40000000f00 */
[----:B------:R-:W-:Y:S01]  /*14780*/  MOV R110, R171 ;  /* 0x000000ab006e7202 */ /* 0x000fe20000000f00 */
[----:B------:R-:W-:Y:S01]  /*14790*/  MUFU.EX2 R25, R176 ;  /* 0x000000b000197308 */ /* 0x000fe20000000800 */
[----:B------:R2:W5:Y:S01]  /*147a0*/  LDL.LU R224, [R1+0xec] ;  /* 0x0000ec0001e07983 */ /* 0x0005620000300800 */
[C---:B------:R-:W-:Y:S08]  /*147b0*/  HMMA.16816.F32 R92, R4.reuse, R22, R92 ;  /* 0x00000016045c723c */ /* 0x040ff0000000185c */
        /* <DEDUP_REMOVED lines=8> */
[----:B------:R-:W-:Y:S01]  /*14840*/  FADD.FTZ R2, R135, R2 ;  /* 0x0000000287027221 */ /* 0x000fe20000010000 */
[----:B------:R-:W-:Y:S01]  /*14850*/  MOV R115, R153 ;  /* 0x0000009900737202 */ /* 0x000fe20000000f00 */
[----:B------:R-:W-:Y:S01]  /*14860*/  IMAD.MOV.U32 R116, RZ, RZ, R193 ;  /* 0x000000ffff747224 */ /* 0x000fe200078e00c1 */
[----:B------:R-:W-:Y:S01]  /*14870*/  MOV R117, R194 ;  /* 0x000000c200757202 */ /* 0x000fe20000000f00 */
[----:B------:R-:W-:Y:S01]  /*14880*/  FADD.FTZ R4, R161, R40 ;  /* 0x00000028a1047221 */ /* 0x000fe20000010000 */
[----:B-1----:R-:W-:Y:S01]  /*14890*/  F2FP.PACK_AB R5, R43, R76 ;  /* 0x0000004c2b05723e */ /* 0x002fe200000000ff */
[----:B------:R-:W-:Y:S01]  /*148a0*/  IMAD.MOV.U32 R113, RZ, RZ, R165 ;  /* 0x000000ffff717224 */ /* 0x000fe200078e00a5 */
[----:B------:R-:W-:Y:S01]  /*148b0*/  F2FP.PACK_AB R6, R77, R78 ;  /* 0x0000004e4d06723e */ /* 0x000fe200000000ff */
[----:B------:R-:W-:Y:S01]  /*148c0*/  FADD.FTZ R0, R167, R4 ;  /* 0x00000004a7007221 */ /* 0x000fe20000010000 */
[----:B---3--:R-:W-:-:S02]  /*148d0*/  F2FP.PACK_AB R4, R79, R96 ;  /* 0x000000604f04723e */ /* 0x008fc400000000ff */
[----:B------:R-:W-:Y:S01]  /*148e0*/  MOV R118, R154 ;  /* 0x0000009a00767202 */ /* 0x000fe20000000f00 */
[----:B------:R-:W-:Y:S01]  /*148f0*/  IMAD.MOV.U32 R119, RZ, RZ, R137 ;  /* 0x000000ffff777224 */ /* 0x000fe200078e0089 */
[----:B------:R-:W-:Y:S01]  /*14900*/  F2FP.PACK_AB R7, R41, R42 ;  /* 0x0000002a2907723e */ /* 0x000fe200000000ff */
[----:B------:R-:W-:Y:S01]  /*14910*/  IMAD.MOV.U32 R167, RZ, RZ, R156 ;  /* 0x000000ffffa77224 */ /* 0x000fe200078e009c */
[----:B------:R-:W-:Y:S01]  /*14920*/  MOV R166, R147 ;  /* 0x0000009300a67202 */ /* 0x000fe20000000f00 */
[----:B------:R-:W-:Y:S01]  /*14930*/  FADD.FTZ R2, R115, R2 ;  /* 0x0000000273027221 */ /* 0x000fe20000010000 */
[----:B------:R-:W-:Y:S01]  /*14940*/  MOV R106, R117 ;  /* 0x00000075006a7202 */ /* 0x000fe20000000f00 */
[----:B------:R-:W-:Y:S01]  /*14950*/  IMAD.MOV.U32 R172, RZ, RZ, R145 ;  /* 0x000000ffffac7224 */ /* 0x000fe200078e0091 */
[----:B------:R-:W-:Y:S01]  /*14960*/  LDSM.16.MT88.4 R160, [R219+0xb800] ;  /* 0x00b80000dba0783b */ /* 0x000fe20000004200 */
[C---:B------:R-:W-:Y:S01]  /*14970*/  HMMA.16816.F32 R60, R4.reuse, R20, R60 ;  /* 0x00000014043c723c */ /* 0x040fe2000000183c */
[----:B------:R-:W-:Y:S01]  /*14980*/  FADD.FTZ R3, R167, R3 ;  /* 0x00000003a7037221 */ /* 0x000fe20000010000 */
[----:B------:R-:W-:Y:S01]  /*14990*/  MUFU.EX2 R27, R173 ;  /* 0x000000ad001b7308 */ /* 0x000fe20000000800 */
[----:B------:R2:W5:Y:S05]  /*149a0*/  LDL.LU R223, [R1+0xe8] ;  /* 0x0000e80001df7983 */ /* 0x00056a0000300800 */
[----:B------:R-:W-:Y:S01]  /*149b0*/  HMMA.16816.F32 R56, R4, R22, R56 ;  /* 0x000000160438723c */ /* 0x000fe20000001838 */
[----:B------:R-:W-:-:S07]  /*149c0*/  FADD.FTZ R3, R140, R3 ;  /* 0x000000038c037221 */ /* 0x000fce0000010000 */
[C---:B------:R-:W-:Y:S01]  /*149d0*/  HMMA.16816.F32 R48, R4.reuse, R16, R48 ;  /* 0x000000100430723c */ /* 0x040fe20000001830 */
[----:B------:R1:W-:Y:S07]  /*149e0*/  MUFU.EX2 R17, R142 ;  /* 0x0000008e00117308 */ /* 0x0003ee0000000800 */
[C---:B------:R-:W-:Y:S08]  /*149f0*/  HMMA.16816.F32 R44, R4.reuse, R18, R44 ;  /* 0x00000012042c723c */ /* 0x040ff0000000182c */
[C---:B------:R-:W-:Y:S08]  /*14a00*/  HMMA.16816.F32 R36, R4.reuse, R12, R36 ;  /* 0x0000000c0424723c */ /* 0x040ff00000001824 */
[C---:B------:R-:W-:Y:S08]  /*14a10*/  HMMA.16816.F32 R32, R4.reuse, R14, R32 ;  /* 0x0000000e0420723c */ /* 0x040ff00000001820 */
[C---:B------:R-:W-:Y:S08]  /*14a20*/  HMMA.16816.F32 R64, R4.reuse, R8, R64 ;  /* 0x000000080440723c */ /* 0x040ff00000001840 */
[----:B------:R-:W-:Y:S01]  /*14a30*/  HMMA.16816.F32 R28, R4, R10, R28 ;  /* 0x0000000a041c723c */ /* 0x000fe2000000181c */
[----:B-1----:R-:W-:Y:S01]  /*14a40*/  IMAD.MOV.U32 R142, RZ, RZ, R148 ;  /* 0x000000ffff8e7224 */ /* 0x002fe200078e0094 */
        /* <DEDUP_REMOVED lines=8> */
[----:B------:R1:W-:Y:S01]  /*14ad0*/  MUFU.EX2 R7, R113 ;  /* 0x0000007100077308 */ /* 0x0003e20000000800 */
[----:B------:R-:W-:Y:S01]  /*14ae0*/  FADD.FTZ R0, R114, R4 ;  /* 0x0000000472007221 */ /* 0x000fe20000010000 */
[----:B------:R-:W-:Y:S01]  /*14af0*/  LDSM.16.MT88.4 R12, [R218+0xb800] ;  /* 0x00b80000da0c783b */ /* 0x000fe20000004200 */
[----:B------:R-:W-:-:S02]  /*14b00*/  FADD.FTZ R4, R197, R5 ;  /* 0x00000005c5047221 */ /* 0x000fc40000010000 */
[----:B------:R-:W-:Y:S01]  /*14b10*/  FADD.FTZ R0, R116, R0 ;  /* 0x0000000074007221 */ /* 0x000fe20000010000 */
[----:B------:R2:W5:Y:S01]  /*14b20*/  LDL.LU R222, [R1+0xe4] ;  /* 0x0000e40001de7983 */ /* 0x0005620000300800 */
[----:B------:R-:W-:Y:S01]  /*14b30*/  FADD.FTZ R6, R198, R4 ;  /* 0x00000004c6067221 */ /* 0x000fe20000010000 */
[----:B------:R-:W-:Y:S01]  /*14b40*/  MOV R114, R121 ;  /* 0x0000007900727202 */ /* 0x000fe20000000f00 */
[----:B------:R-:W-:Y:S02]  /*14b50*/  FADD.FTZ R4, R196, R3 ;  /* 0x00000003c4047221 */ /* 0x000fe40000010000 */
[----:B------:R-:W-:Y:S01]  /*14b60*/  IMAD.MOV.U32 R118, RZ, RZ, R111 ;  /* 0x000000ffff767224 */ /* 0x000fe200078e006f */
[----:B------:R-:W-:Y:S01]  /*14b70*/  MOV R122, R189 ;  /* 0x000000bd007a7202 */ /* 0x000fe20000000f00 */
[----:B------:R-:W-:Y:S01]  /*14b80*/  FADD.FTZ R5, R142, R2 ;  /* 0x000000028e057221 */ /* 0x000fe20000010000 */
[----:B------:R3:W4:Y:S01]  /*14b90*/  MUFU.EX2 R23, R177 ;  /* 0x000000b100177308 */ /* 0x0007220000000800 */
[----:B------:R-:W2:Y:S01]  /*14ba0*/  LDSM.16.MT88.4 R144, [R216+0xb800] ;  /* 0x00b80000d890783b */ /* 0x000ea20000004200 */
[----:B-1----:R-:W-:Y:S01]  /*14bb0*/  MOV R113, R120 ;  /* 0x0000007800717202 */ /* 0x002fe20000000f00 */
        /* <DEDUP_REMOVED lines=12> */
[----:B------:R-:W-:Y:S01]  /*14c80*/  MOV R121, R141 ;  /* 0x0000008d00797202 */ /* 0x000fe20000000f00 */
[----:B------:R-:W-:Y:S01]  /*14c90*/  FADD.FTZ R0, R117, R5 ;  /* 0x0000000575007221 */ /* 0x000fe20000010000 */
[----:B------:R-:W-:Y:S01]  /*14ca0*/  MOV R123, R143 ;  /* 0x0000008f007b7202 */ /* 0x000fe20000000f00 */
[----:B------:R-:W-:Y:S01]  /*14cb0*/  FADD.FTZ R3, R118, R4 ;  /* 0x0000000476037221 */ /* 0x000fe20000010000 */
[----:B---3--:R-:W3:Y:S01]  /*14cc0*/  LDSM.16.MT88.4 R176, [R217+0xb800] ;  /* 0x00b80000d9b0783b */ /* 0x008ee20000004200 */
[----:B------:R-:W-:Y:S02]  /*14cd0*/  FADD.FTZ R5, R214, R6 ;  /* 0x00000006d6057221 */ /* 0x000fe40000010000 */
[----:B------:R-:W-:-:S02]  /*14ce0*/  FADD.FTZ R4, R213, R2 ;  /* 0x00000002d5047221 */ /* 0x000fc40000010000 */
[----:B------:R-:W-:Y:S02]  /*14cf0*/  IMAD.MOV.U32 R110, RZ, RZ, R199 ;  /* 0x000000ffff6e7224 */ /* 0x000fe400078e00c7 */
[----:B------:R-:W-:Y:S01]  /*14d00*/  IMAD.MOV.U32 R111, RZ, RZ, R188 ;  /* 0x000000ffff6f7224 */ /* 0x000fe200078e00bc */
[----:B------:R-:W-:Y:S01]  /*14d10*/  MUFU.EX2 R10, R190 ;  /* 0x000000be000a7308 */ /* 0x000fe20000000800 */
[----:B------:R-:W-:-:S07]  /*14d20*/  FADD.FTZ R2, R119, R0 ;  /* 0x0000000077027221 */ /* 0x000fce0000010000 */
[----:B------:R-:W-:Y:S01]  /*14d30*/  MUFU.EX2 R22, R157 ;  /* 0x0000009d00167308 */ /* 0x000fe20000000800 */
[----:B------:R-:W-:-:S07]  /*14d40*/  FADD.FTZ R0, R120, R3 ;  /* 0x0000000378007221 */ /* 0x000fce0000010000 */
[----:B------:R-:W-:Y:S01]  /*14d50*/  MUFU.EX2 R9, R191 ;  /* 0x000000bf00097308 */ /* 0x000fe20000000800 */
[----:B------:R-:W-:-:S07]  /*14d60*/  FADD.FTZ R5, R245, R5 ;  /* 0x00000005f5057221 */ /* 0x000fce0000010000 */
        /* <DEDUP_REMOVED lines=12> */
[----:B------:R-:W2:Y:S01]  /*14e30*/  MUFU.EX2 R19, R164 ;  /* 0x000000a400137308 */ /* 0x000ea20000000800 */
[----:B------:R-:W-:Y:S01]  /*14e40*/  FADD.FTZ R0, R252, R0 ;  /* 0x00000000fc007221 */ /* 0x000fe20000010000 */
[----:B----4-:R-:W-:Y:S01]  /*14e50*/  F2FP.PACK_AB R194, R23, R25 ;  /* 0x0000001917c2723e */ /* 0x010fe200000000ff */
[----:B------:R-:W-:Y:S01]  /*14e60*/  FADD.FTZ R4, R250, R4 ;  /* 0x00000004fa047221 */ /* 0x000fe20000010000 */
[----:B-1----:R-:W-:Y:S01]  /*14e70*/  F2FP.PACK_AB R196, R17, R18 ;  /* 0x0000001211c4723e */ /* 0x002fe200000000ff */
[----:B------:R-:W-:Y:S01]  /*14e80*/  FADD.FTZ R3, R247, R3 ;  /* 0x00000003f7037221 */ /* 0x000fe20000010000 */
[----:B------:R1:W5:Y:S01]  /*14e90*/  LDL.LU R220, [R1+0xdc] ;  /* 0x0000dc0001dc7983 */ /* 0x0003620000300800 */
        /* <DEDUP_REMOVED lines=56> */
[----:B------:R-:W-:Y:S01]  /*15220*/  FADD.FTZ R0, R19, R0 ;  /* 0x0000000013007221 */ /* 0x000fe20000010000 */
[----:B------:R1:W-:Y:S01]  /*15230*/  STL [R1+0xa8], R4 ;  /* 0x0000a80401007387 */ /* 0x0003e20000100800 */
[C---:B------:R-:W-:Y:S03]  /*15240*/  HMMA.16816.F32 R136, R192.reuse, R144, R100 ;  /* 0x00000090c088723c */ /* 0x040fe60000001864 */
[----:B------:R1:W-:Y:S04]  /*15250*/  STL [R1+0xac], R3 ;  /* 0x0000ac0301007387 */ /* 0x0003e80000100800 */
[----:B------:R1:W-:Y:S01]  /*15260*/  STL [R1+0xb0], R2 ;  /* 0x0000b00201007387 */ /* 0x0003e20000100800 */
[C---:B------:R-:W-:Y:S03]  /*15270*/  HMMA.16816.F32 R148, R192.reuse, R146, R92 ;  /* 0x00000092c094723c */ /* 0x040fe6000000185c */
[----:B------:R1:W-:Y:S05]  /*15280*/  STL [R1+0xb4], R0 ;  /* 0x0000b40001007387 */ /* 0x0003ea0000100800 */
[C---:B------:R-:W-:Y:S08]  /*15290*/  HMMA.16816.F32 R152, R192.reuse, R160, R88 ;  /* 0x000000a0c098723c */ /* 0x040ff00000001858 */
[C---:B------:R-:W-:Y:S08]  /*152a0*/  HMMA.16816.F32 R164, R192.reuse, R162, R84 ;  /* 0x000000a2c0a4723c */ /* 0x040ff00000001854 */
[C---:B---3--:R-:W-:Y:S08]  /*152b0*/  HMMA.16816.F32 R168, R192.reuse, R176, R80 ;  /* 0x000000b0c0a8723c */ /* 0x048ff00000001850 */
        /* <DEDUP_REMOVED lines=11> */
[----:B------:R-:W-:Y:S01]  /*15370*/  MOV R72, R203 ;  /* 0x000000cb00487202 */ /* 0x000fe20000000f00 */
[----:B------:R-:W-:Y:S01]  /*15380*/  IMAD.MOV.U32 R73, RZ, RZ, R208 ;  /* 0x000000ffff497224 */ /* 0x000fe200078e00d0 */
[----:B------:R-:W-:-:S02]  /*15390*/  MOV R70, R200 ;  /* 0x000000c800467202 */ /* 0x000fc40000000f00 */
[----:B------:R-:W-:-:S03]  /*153a0*/  MOV R71, R201 ;  /* 0x000000c900477202 */ /* 0x000fc60000000f00 */
.L_x_636:
[----:B-12---:R-:W-:-:S06]  /*153b0*/  UISETP.GT.AND UP0, UPT, UR9, UR8, UPT ;  /* 0x000000080900728c */ /* 0x006fcc000bf04270 */
[----:B------:R-:W-:-:S13]  /*153c0*/  PLOP3.LUT P0, PT, PT, PT, UP0, 0x80, 0x0 ;  /* 0x000000000000781c */ /* 0x000fda0003f0f008 */
[----:B------:R-:W-:Y:S05]  /*153d0*/  @!P0 BRA `(.L_x_640) ;  /* 0x00009c6000008947 */ /* 0x000fea0003800000 */
[----:B------:R-:W2:Y:S01]  /*153e0*/  LDL.64 R8, [R1+0xc0] ;  /* 0x0000c00001087983 */ /* 0x000ea20000100a00 */
[----:B------:R-:W-:Y:S01]  /*153f0*/  ULDC UR17, c[0x0][0x1a4] ;  /* 0x0000690000117ab9 */ /* 0x000fe20000000800 */
[----:B-----5:R-:W-:Y:S01]  /*15400*/  IMAD.MOV.U32 R132, RZ, RZ, R72 ;  /* 0x000000ffff847224 */ /* 0x020fe200078e0048 */
[----:B------:R-:W-:Y:S01]  /*15410*/  ULDC UR25, c[0x0][0x19c] ;  /* 0x0000670000197ab9 */ /* 0x000fe20000000800 */
[----:B------:R-:W3:Y:S01]  /*15420*/  LDL.LU.64 R6, [R1+0x98] ;  /* 0x0000980001067983 */ /* 0x000ee20000300a00 */
[----:B------:R-:W-:Y:S01]  /*15430*/  USHF.L.U32 UR11, UR12, 0x5, URZ ;  /* 0x000000050c0b7899 */ /* 0x000fe2000800063f */
[----:B------:R-:W-:Y:S01]  /*15440*/  MOV R3, R73 ;  /* 0x0000004900037202 */ /* 0x000fe20000000f00 */
[----:B------:R-:W-:Y:S01]  /*15450*/  UIMAD.WIDE.U32 UR52, UR12, 0x30, URZ ;  /* 0x000000300c3478a5 */ /* 0x000fe2000f8e003f */
[----:B------:R-:W3:Y:S01]  /*15460*/  LDL.LU.64 R4, [R1+0xa0] ;  /* 0x0000a00001047983 */ /* 0x000ee20000300a00 */
[----:B------:R-:W-:Y:S01]  /*15470*/  USHF.L.U32 UR14, UR12, 0x6, URZ ;  /* 0x000000060c0e7899 */ /* 0x000fe2000800063f */
[----:B------:R-:W-:Y:S01]  /*15480*/  IMAD.MOV.U32 R134, RZ, RZ, R70 ;  /* 0x000000ffff867224 */ /* 0x000fe200078e0046 */
[----:B------:R-:W-:Y:S01]  /*15490*/  UIMAD.WIDE.U32 UR48, UR12, 0x50, URZ ;  /* 0x000000500c3078a5 */ /* 0x000fe2000f8e003f */
[----:B------:R-:W-:Y:S01]  /*154a0*/  MOV R133, R71 ;  /* 0x0000004700857202 */ /* 0x000fe20000000f00 */
[----:B------:R-:W-:-:S02]  /*154b0*/  UIMAD.WIDE.U32 UR46, UR12, 0x60, URZ ;  /* 0x000000600c2e78a5 */ /* 0x000fc4000f8e003f */
[----:B------:R-:W-:Y:S02]  /*154c0*/  UIMAD.WIDE.U32 UR44, UR12, 0x70, URZ ;  /* 0x000000700c2c78a5 */ /* 0x000fe4000f8e003f */
[----:B------:R-:W-:Y:S02]  /*154d0*/  USHF.L.U64.HI UR10, UR12, 0x5, UR17 ;  /* 0x000000050c0a7899 */ /* 0x000fe40008010211 */
[----:B------:R-:W-:Y:S02]  /*154e0*/  USHF.L.U64.HI UR13, UR12, 0x6, UR17 ;  /* 0x000000060c0d7899 */ /* 0x000fe40008010211 */
[----:B------:R-:W-:Y:S02]  /*154f0*/  USHF.L.U64.HI UR18, UR4, 0x5, UR25 ;  /* 0x0000000504127899 */ /* 0x000fe40008010219 */
[----:B------:R-:W-:Y:S02]  /*15500*/  USHF.L.U64.HI UR21, UR4, 0x6, UR25 ;  /* 0x0000000604157899 */ /* 0x000fe40008010219 */
[----:B------:R-:W-:-:S02]  /*15510*/  UIMAD UR12, UR17, 0x30, URZ ;  /* 0x00000030110c78a4 */ /* 0x000fc4000f8e023f */
[----:B------:R-:W-:Y:S02]  /*15520*/  UIMAD UR15, UR17, 0x50, URZ ;  /* 0x00000050110f78a4 */ /* 0x000fe4000f8e023f */
[----:B------:R-:W-:Y:S02]  /*15530*/  UIMAD UR16, UR17, 0x60, URZ ;  /* 0x00000060111078a4 */ /* 0x000fe4000f8e023f */
[----:B------:R-:W-:Y:S02]  /*15540*/  UIMAD UR20, UR25, 0x30, URZ ;  /* 0x00000030191478a4 */ /* 0x000fe4000f8e023f */
[----:B------:R-:W-:Y:S02]  /*15550*/  UIMAD UR23, UR25, 0x50, URZ ;  /* 0x00000050191778a4 */ /* 0x000fe4000f8e023f */
[----:B------:R-:W-:Y:S02]  /*15560*/  UIMAD UR24, UR25, 0x60, URZ ;  /* 0x00000060191878a4 */ /* 0x000fe4000f8e023f */
[----:B------:R-:W-:-:S02]  /*15570*/  UIMAD.WIDE.U32 UR42, UR4, 0x30, URZ ;  /* 0x00000030042a78a5 */ /* 0x000fc4000f8e003f */
[----:B------:R-:W-:Y:S02]  /*15580*/  UIMAD.WIDE.U32 UR40, UR4, 0x50, URZ ;  /* 0x00000050042878a5 */ /* 0x000fe4000f8e003f */
[----:B------:R-:W-:Y:S02]  /*15590*/  UIMAD.WIDE.U32 UR38, UR4, 0x60, URZ ;  /* 0x00000060042678a5 */ /* 0x000fe4000f8e003f */
[----:B------:R-:W-:Y:S02]  /*155a0*/  UIMAD.WIDE.U32 UR36, UR4, 0x70, URZ ;  /* 0x00000070042478a5 */ /* 0x000fe4000f8e003f */
[----:B------:R-:W-:Y:S02]  /*155b0*/  UIMAD UR17, UR17, 0x70, URZ ;  /* 0x00000070111178a4 */ /* 0x000fe4000f8e023f */
[----:B------:R-:W-:Y:S02]  /*155c0*/  UIMAD UR25, UR25, 0x70, URZ ;  /* 0x00000070191978a4 */ /* 0x000fe4000f8e023f */
[----:B------:R-:W-:-:S02]  /*155d0*/  USHF.L.U32 UR19, UR4, 0x5, URZ ;  /* 0x0000000504137899 */ /* 0x000fc4000800063f */
[----:B------:R-:W-:Y:S02]  /*155e0*/  USHF.L.U32 UR22, UR4, 0x6, URZ ;  /* 0x0000000604167899 */ /* 0x000fe4000800063f */
[----:B------:R-:W-:Y:S02]  /*155f0*/  UIADD3 UR12, UR12, UR53, URZ ;  /* 0x000000350c0c7290 */ /* 0x000fe4000fffe03f */
[----:B------:R-:W-:Y:S02]  /*15600*/  UIADD3 UR15, UR15, UR49, URZ ;  /* 0x000000310f0f7290 */ /* 0x000fe4000fffe03f */
[----:B------:R-:W-:Y:S02]  /*15610*/  UIADD3 UR16, UR16, UR47, URZ ;  /* 0x0000002f10107290 */ /* 0x000fe4000fffe03f */
[----:B------:R-:W-:Y:S02]  /*15620*/  UIADD3 UR17, UR17, UR45, URZ ;  /* 0x0000002d11117290 */ /* 0x000fe4000fffe03f */
[----:B------:R-:W-:-:S02]  /*15630*/  UIADD3 UR20, UR20, UR43, URZ ;  /* 0x0000002b14147290 */ /* 0x000fc4000fffe03f */
[----:B------:R-:W-:Y:S02]  /*15640*/  UIADD3 UR23, UR23, UR41, URZ ;  /* 0x0000002917177290 */ /* 0x000fe4000fffe03f */
[----:B------:R-:W-:Y:S02]  /*15650*/  UIADD3 UR24, UR24, UR39, URZ ;  /* 0x0000002718187290 */ /* 0x000fe4000fffe03f */
[----:B------:R-:W-:Y:S01]  /*15660*/  UIADD3 UR25, UR25, UR37, URZ ;  /* 0x0000002519197290 */ /* 0x000fe2000fffe03f */
[----:B---3--:R-:W-:-:S05]  /*15670*/  IMAD.MOV.U32 R5, RZ, RZ, R7 ;  /* 0x000000ffff057224 */ /* 0x008fca00078e0007 */
[----:B------:R1:W-:Y:S01]  /*15680*/  STL.64 [R1+0xb8], R4 ;  /* 0x0000b80401007387 */ /* 0x0003e20000100a00 */
[----:B--2---:R-:W-:Y:S01]  /*15690*/  ISETP.GE.AND P4, PT, R8, c[0x0][0x220], PT ;  /* 0x0000880008007a0c */ /* 0x004fe20003f86270 */
[----:B------:R-:W-:Y:S05]  /*156a0*/  BRA `(.L_x_641) ;  /* 0x0000058000007947 */ /* 0x000fea0003800000 */
.L_x_643:
[----:B------:R-:W2:Y:S01]  /*156b0*/  LDL.64 R246, [R1+0xd0] ;  /* 0x0000d00001f67983 */ /* 0x000ea20000100a00 */
[----:B------:R-:W-:Y:S02]  /*156c0*/  ULDC.64 UR4, c[0x0][0x198] ;  /* 0x0000660000047ab9 */ /* 0x000fe40000000a00 */
[----:B------:R-:W-:Y:S01]  /*156d0*/  UIADD3 UR34, UR9, -0x2, URZ ;  /* 0xfffffffe09227890 */ /* 0x000fe2000fffe03f */
[----:B------:R-:W3:Y:S03]  /*156e0*/  LDL.64 R244, [R1+0xc8] ;  /* 0x0000c80001f47983 */ /* 0x000ee60000100a00 */
[----:B------:R-:W-:Y:S01]  /*156f0*/  USHF.R.S32.HI UR9, URZ, 0x1f, UR34 ;  /* 0x0000001f3f097899 */ /* 0x000fe20008011422 */
[----:B------:R1:W-:Y:S01]  /*15700*/  @P4 STS.128 [R243+0x4000], RZ ;  /* 0x004000fff3004388 */ /* 0x0003e20000000c00 */
        /* <DEDUP_REMOVED lines=8> */
[----:B---3--:R-:W-:Y:S02]  /*15790*/  LEA.HI.X R2, R200, R245, R2, 0x7, P0 ;  /* 0x000000f5c8027211 */ /* 0x008fe400000f3c02 */
[C---:B------:R-:W-:Y:S02]  /*157a0*/  @!P4 LEA R202, P0, R0.reuse, c[0x0][0x168], 0x1 ;  /* 0x00005a0000caca11 */ /* 0x040fe400078008ff */
[C---:B------:R-:W-:Y:S02]  /*157b0*/  @!P4 IADD3 R201, P6, R0.reuse, UR27, RZ ;  /* 0x0000001b00c9cc10 */ /* 0x040fe4000ffde0ff */
[----:B------:R-:W-:Y:S02]  /*157c0*/  @!P4 IADD3 R203, P3, R0, UR19, RZ ;  /* 0x0000001300cbcc10 */ /* 0x000fe4000ff7e0ff */
[----:B------:R-:W-:Y:S02]  /*157d0*/  @!P4 IADD3.X R207, R2, UR26, RZ, P6, !PT ;  /* 0x0000001a02cfcc10 */ /* 0x000fe4000b7fe4ff */
[----:B------:R-:W-:Y:S02]  /*157e0*/  @!P4 LEA R210, P2, R203, c[0x0][0x168], 0x1 ;  /* 0x00005a00cbd2ca11 */ /* 0x000fe400078408ff */
[C---:B------:R-:W-:Y:S02]  /*157f0*/  @!P4 LEA R200, P5, R201.reuse, c[0x0][0x168], 0x1 ;  /* 0x00005a00c9c8ca11 */ /* 0x040fe400078a08ff */
[----:B------:R-:W-:Y:S02]  /*15800*/  @!P4 IADD3 R204, P1, R0, UR42, RZ ;  /* 0x0000002a00cccc10 */ /* 0x000fe4000ff3e0ff */
[----:B------:R-:W-:Y:S02]  /*15810*/  P2R R205, PR, RZ, 0x1 ;  /* 0x00000001ffcd7803 */ /* 0x000fe40000000000 */
[----:B------:R-:W-:Y:S02]  /*15820*/  @!P4 LEA.HI.X R201, R201, c[0x0][0x16c], R207, 0x1, P5 ;  /* 0x00005b00c9c9ca11 */ /* 0x000fe400028f0ccf */
[----:B------:R-:W-:Y:S02]  /*15830*/  ISETP.NE.AND P6, PT, R205, RZ, PT ;  /* 0x000000ffcd00720c */ /* 0x000fe40003fc5270 */
[----:B------:R-:W-:Y:S02]  /*15840*/  @!P4 IADD3.X R205, R2, UR18, RZ, P3, !PT ;  /* 0x0000001202cdcc10 */ /* 0x000fe40009ffe4ff */
[----:B------:R-:W-:Y:S02]  /*15850*/  @!P4 LEA R208, P0, R204, c[0x0][0x168], 0x1 ;  /* 0x00005a00ccd0ca11 */ /* 0x000fe400078008ff */
[----:B------:R-:W-:Y:S02]  /*15860*/  @!P4 LEA.HI.X R211, R203, c[0x0][0x16c], R205, 0x1, P2 ;  /* 0x00005b00cbd3ca11 */ /* 0x000fe400010f0ccd */
[----:B------:R-:W-:Y:S02]  /*15870*/  @!P4 LEA.HI.X R203, R0, c[0x0][0x16c], R2, 0x1, P6 ;  /* 0x00005b0000cbca11 */ /* 0x000fe400030f0c02 */
[----:B------:R-:W-:Y:S02]  /*15880*/  @!P4 IADD3.X R206, R2, UR20, RZ, P1, !PT ;  /* 0x0000001402cecc10 */ /* 0x000fe40008ffe4ff */
[----:B------:R-:W-:Y:S01]  /*15890*/  @!P4 IADD3 R205, P3, R0, UR22, RZ ;  /* 0x0000001600cdcc10 */ /* 0x000fe2000ff7e0ff */
[----:B------:R-:W-:Y:S01]  /*158a0*/  @!PT LDS RZ, [RZ] ;  /* 0x00000000fffff984 */ /* 0x000fe20000000800 */
[----:B------:R-:W-:Y:S01]  /*158b0*/  @!PT LDS RZ, [RZ] ;  /* 0x00000000fffff984 */ /* 0x000fe20000000800 */
[----:B------:R-:W-:Y:S01]  /*158c0*/  @!PT LDS RZ, [RZ] ;  /* 0x00000000fffff984 */ /* 0x000fe20000000800 */
[----:B------:R2:W-:Y:S01]  /*158d0*/  @!P4 LDGSTS.E.BYPASS.LTC128B.128 [R243+0x4000], [R202.64] ;  /* 0x04000000caf3cfae */ /* 0x0005e2000b901d72 */
[----:B------:R-:W-:Y:S02]  /*158e0*/  @!P4 LEA.HI.X R209, R204, c[0x0][0x16c], R206, 0x1, P0 ;  /* 0x00005b00ccd1ca11 */ /* 0x000fe400000f0cce */
[C---:B------:R-:W-:Y:S01]  /*158f0*/  @!P4 LEA R206, P2, R205.reuse, c[0x0][0x168], 0x1 ;  /* 0x00005a00cdceca11 */ /* 0x040fe200078408ff */
[----:B------:R1:W-:Y:S01]  /*15900*/  @P4 STS.128 [R243+0x4800], RZ ;  /* 0x004800fff3004388 */ /* 0x0003e20000000c00 */
[----:B------:R-:W-:Y:S03]  /*15910*/  @!P4 IADD3 R212, P1, R0, UR40, RZ ;  /* 0x0000002800d4cc10 */ /* 0x000fe6000ff3e0ff */
[----:B------:R-:W-:Y:S01]  /*15920*/  @!PT LDS RZ, [RZ] ;  /* 0x00000000fffff984 */ /* 0x000fe20000000800 */
[----:B------:R-:W-:Y:S01]  /*15930*/  @!PT LDS RZ, [RZ] ;  /* 0x00000000fffff984 */ /* 0x000fe20000000800 */
[----:B------:R-:W-:Y:S01]  /*15940*/  @!PT LDS RZ, [RZ] ;  /* 0x00000000fffff984 */ /* 0x000fe20000000800 */
[----:B------:R3:W-:Y:S01]  /*15950*/  @!P4 LDGSTS.E.BYPASS.LTC128B.128 [R243+0x4800], [R200.64] ;  /* 0x04800000c8f3cfae */ /* 0x0007e2000b901d72 */
[----:B------:R-:W-:Y:S03]  /*15960*/  @!P4 LEA R204, P0, R212, c[0x0][0x168], 0x1 ;  /* 0x00005a00d4ccca11 */ /* 0x000fe600078008ff */
        /* <DEDUP_REMOVED lines=9> */
[----:B------:R1:W-:Y:S01]  /*15a00*/  @!P4 LDGSTS.E.BYPASS.LTC128B.128 [R243+0x5800], [R208.64] ;  /* 0x05800000d0f3cfae */ /* 0x0003e2000b901d72 */
[C---:B--2---:R-:W-:Y:S03]  /*15a10*/  @!P4 IADD3.X R202, R2.reuse, UR21, RZ, P3, !PT ;  /* 0x0000001502cacc10 */ /* 0x044fe60009ffe4ff */
[----:B------:R1:W-:Y:S01]  /*15a20*/  @P4 STS.128 [R243+0x6000], RZ ;  /* 0x006000fff3004388 */ /* 0x0003e20000000c00 */
[----:B------:R-:W-:Y:S02]  /*15a30*/  @!P4 IADD3.X R203, R2, UR23, RZ, P1, !PT ;  /* 0x0000001702cbcc10 */ /* 0x000fe40008ffe4ff */
[----:B------:R-:W-:Y:S02]  /*15a40*/  @!P4 LEA.HI.X R207, R205, c[0x0][0x16c], R202, 0x1, P2 ;  /* 0x00005b00cdcfca11 */ /* 0x000fe400010f0cca */
[----:B------:R-:W-:Y:S02]  /*15a50*/  @!P4 LEA.HI.X R205, R212, c[0x0][0x16c], R203, 0x1, P0 ;  /* 0x00005b00d4cdca11 */ /* 0x000fe400000f0ccb */
[C---:B------:R-:W-:Y:S01]  /*15a60*/  @!P4 IADD3 R203, P3, R0.reuse, UR38, RZ ;  /* 0x0000002600cbcc10 */ /* 0x040fe2000ff7e0ff */
[----:B------:R-:W-:Y:S01]  /*15a70*/  @!PT LDS RZ, [RZ] ;  /* 0x00000000fffff984 */ /* 0x000fe20000000800 */
[----:B------:R-:W-:Y:S01]  /*15a80*/  @!PT LDS RZ, [RZ] ;  /* 0x00000000fffff984 */ /* 0x000fe20000000800 */
[----:B------:R-:W-:Y:S01]  /*15a90*/  @!PT LDS RZ, [RZ] ;  /* 0x00000000fffff984 */ /* 0x000fe20000000800 */
[----:B------:R1:W-:Y:S01]  /*15aa0*/  @!P4 LDGSTS.E.BYPASS.LTC128B.128 [R243+0x6000], [R206.64] ;  /* 0x06000000cef3cfae */ /* 0x0003e2000b901d72 */
[----:B------:R-:W-:Y:S02]  /*15ab0*/  @!P4 IADD3 R0, P1, R0, UR36, RZ ;  /* 0x000000240000cc10 */ /* 0x000fe4000ff3e0ff */
[C---:B------:R-:W-:Y:S01]  /*15ac0*/  @!P4 LEA R202, P2, R203.reuse, c[0x0][0x168], 0x1 ;  /* 0x00005a00cbcaca11 */ /* 0x040fe200078408ff */
[----:B------:R1:W-:Y:S01]  /*15ad0*/  @P4 STS.128 [R243+0x6800], RZ ;  /* 0x006800fff3004388 */ /* 0x0003e20000000c00 */
[----:B---3--:R-:W-:Y:S02]  /*15ae0*/  @!P4 IADD3.X R201, R2, UR24, RZ, P3, !PT ;  /* 0x0000001802c9cc10 */ /* 0x008fe40009ffe4ff */
[----:B------:R-:W-:Y:S01]  /*15af0*/  @!P4 LEA R200, P0, R0, c[0x0][0x168], 0x1 ;  /* 0x00005a0000c8ca11 */ /* 0x000fe200078008ff */
[----:B------:R-:W-:Y:S01]  /*15b00*/  @!PT LDS RZ, [RZ] ;  /* 0x00000000fffff984 */ /* 0x000fe20000000800 */
[----:B------:R-:W-:Y:S01]  /*15b10*/  @!PT LDS RZ, [RZ] ;  /* 0x00000000fffff984 */ /* 0x000fe20000000800 */
[----:B------:R-:W-:Y:S01]  /*15b20*/  @!PT LDS RZ, [RZ] ;  /* 0x00000000fffff984 */ /* 0x000fe20000000800 */
[----:B------:R1:W-:Y:S01]  /*15b30*/  @!P4 LDGSTS.E.BYPASS.LTC128B.128 [R243+0x6800], [R204.64] ;  /* 0x06800000ccf3cfae */ /* 0x0003e2000b901d72 */
[----:B------:R-:W-:Y:S02]  /*15b40*/  @!P4 LEA.HI.X R203, R203, c[0x0][0x16c], R201, 0x1, P2 ;  /* 0x00005b00cbcbca11 */ /* 0x000fe400010f0cc9 */
[----:B------:R-:W-:Y:S01]  /*15b50*/  @!P4 IADD3.X R2, R2, UR25, RZ, P1, !PT ;  /* 0x000000190202cc10 */ /* 0x000fe20008ffe4ff */
[----:B------:R1:W-:Y:S03]  /*15b60*/  @P4 STS.128 [R243+0x7000], RZ ;  /* 0x007000fff3004388 */ /* 0x0003e60000000c00 */
        /* <DEDUP_REMOVED lines=10> */
[----:B------:R-:W0:Y:S01]  /*15c10*/  LDGDEPBAR ;  /* 0x00000000000079af */ /* 0x000e220000000000 */
[----:B------:R-:W-:-:S05]  /*15c20*/  BRA `(.L_x_642) ;  /* 0x0000100000007947 */ /* 0x000fca0003800000 */
.L_x_641:
        /* <DEDUP_REMOVED lines=9> */
[----:B------:R-:W-:Y:S01]  /*15cc0*/  @P4 STS.128 [R243+0x8000], RZ ;  /* 0x008000fff3004388 */ /* 0x000fe20000000c00 */
[----:B--2---:R-:W-:Y:S05]  /*15cd0*/  IMAD.WIDE.U32 R4, R4, UR29, R6 ;  /* 0x0000001d04047c25 */ /* 0x004fea000f8e0006 */
[C---:B------:R-:W-:Y:S02]  /*15ce0*/  @!P4 LEA R16, P3, R4.reuse, c[0x0][0x170], 0x1 ;  /* 0x00005c000410ca11 */ /* 0x040fe400078608ff */
[----:B------:R-:W-:Y:S02]  /*15cf0*/  IADD3 R0, R5, UR4, RZ ;  /* 0x0000000405007c10 */ /* 0x000fe4000fffe0ff */
[C---:B------:R-:W-:Y:S02]  /*15d00*/  @!P4 IADD3 R2, P0, R4.reuse, UR31, RZ ;  /* 0x0000001f0402cc10 */ /* 0x040fe4000ff1e0ff */
[----:B------:R-:W-:Y:S02]  /*15d10*/  @!P4 LEA.HI.X R17, R4, c[0x0][0x174], R0, 0x1, P3 ;  /* 0x00005d000411ca11 */ /* 0x000fe400018f0c00 */
[----:B------:R-:W-:Y:S02]  /*15d20*/  @!P4 LEA R18, P2, R2, c[0x0][0x170], 0x1 ;  /* 0x00005c000212ca11 */ /* 0x000fe400078408ff */
[----:B------:R-:W-:Y:S01]  /*15d30*/  @!P4 IADD3.X R7, R0, UR30, RZ, P0, !PT ;  /* 0x0000001e0007cc10 */ /* 0x000fe200087fe4ff */
[----:B------:R-:W-:Y:S01]  /*15d40*/  @!PT LDS RZ, [RZ] ;  /* 0x00000000fffff984 */ /* 0x000fe20000000800 */
[----:B------:R-:W-:Y:S01]  /*15d50*/  @!PT LDS RZ, [RZ] ;  /* 0x00000000fffff984 */ /* 0x000fe20000000800 */
[----:B------:R-:W-:Y:S01]  /*15d60*/  @!PT LDS RZ, [RZ] ;  /* 0x00000000fffff984 */ /* 0x000fe20000000800 */
[----:B------:R1:W-:Y:S01]  /*15d70*/  @!P4 LDGSTS.E.BYPASS.LTC128B.128 [R243+0x8000], [R16.64] ;  /* 0x0800000010f3cfae */ /* 0x0003e2000b901d72 */
[----:B------:R-:W-:Y:S02]  /*15d80*/  @!P4 IADD3 R5, P1, R4, UR11, RZ ;  /* 0x0000000b0405cc10 */ /* 0x000fe4000ff3e0ff */
[----:B------:R-:W-:Y:S02]  /*15d90*/  @!P4 LEA.HI.X R19, R2, c[0x0][0x174], R7, 0x1, P2 ;  /* 0x00005d000213ca11 */ /* 0x000fe400010f0c07 */
[----:B------:R-:W-:Y:S01]  /*15da0*/  @!P4 IADD3 R7, P2, R4, UR14, RZ ;  /* 0x0000000e0407cc10 */ /* 0x000fe2000ff5e0ff */
[----:B------:R-:W-:Y:S01]  /*15db0*/  @P4 STS.128 [R243+0x8800], RZ ;  /* 0x008800fff3004388 */ /* 0x000fe20000000c00 */
[----:B------:R-:W-:Y:S02]  /*15dc0*/  @!P4 IADD3.X R8, R0, UR10, RZ, P1, !PT ;  /* 0x0000000a0008cc10 */ /* 0x000fe40008ffe4ff */
[C---:B------:R-:W-:Y:S02]  /*15dd0*/  @!P4 IADD3 R6, P0, R4.reuse, UR52, RZ ;  /* 0x000000340406cc10 */ /* 0x040fe4000ff1e0ff */
[----:B------:R-:W-:Y:S01]  /*15de0*/  @!P4 IADD3 R9, P6, R4, UR48, RZ ;  /* 0x000000300409cc10 */ /* 0x000fe2000ffde0ff */
[----:B------:R-:W-:Y:S01]  /*15df0*/  @!PT LDS RZ, [RZ] ;  /* 0x00000000fffff984 */ /* 0x000fe20000000800 */
[----:B------:R-:W-:Y:S01]  /*15e00*/  @!PT LDS RZ, [RZ] ;  /* 0x00000000fffff984 */ /* 0x000fe20000000800 */
[----:B------:R-:W-:Y:S01]  /*15e10*/  @!PT LDS RZ, [RZ] ;  /* 0x00000000fffff984 */ /* 0x000fe20000000800 */
[----:B------:R1:W-:Y:S01]  /*15e20*/  @!P4 LDGSTS.E.BYPASS.LTC128B.128 [R243+0x8800], [R18.64] ;  /* 0x0880000012f3cfae */ /* 0x0003e2000b901d72 */
[----:B------:R-:W-:Y:S02]  /*15e30*/  @!P4 LEA R12, P1, R6, c[0x0][0x170], 0x1 ;  /* 0x00005c00060cca11 */ /* 0x000fe400078208ff */
[C---:B------:R-:W-:Y:S02]  /*15e40*/  @!P4 IADD3.X R10, R0.reuse, UR12, RZ, P0, !PT ;  /* 0x0000000c000acc10 */ /* 0x040fe400087fe4ff */
[----:B------:R-:W-:Y:S01]  /*15e50*/  @!P4 IADD3.X R21, R0, UR15, RZ, P6, !PT ;  /* 0x0000000f0015cc10 */ /* 0x000fe2000b7fe4ff */
[----:B------:R-:W-:Y:S01]  /*15e60*/  @P4 STS.128 [R243+0x9000], RZ ;  /* 0x009000fff3004388 */ /* 0x000fe20000000c00 */
[----:B------:R-:W-:Y:S02]  /*15e70*/  P2R R2, PR, RZ, 0x4 ;  /* 0x00000004ff027803 */ /* 0x000fe40000000000 */
[C---:B------:R-:W-:Y:S02]  /*15e80*/  @!P4 LEA R14, P2, R5.reuse, c[0x0][0x170], 0x1 ;  /* 0x00005c00050eca11 */ /* 0x040fe400078408ff */
[----:B------:R-:W-:Y:S02]  /*15e90*/  @!P4 LEA.HI.X R13, R6, c[0x0][0x174], R10, 0x1, P1 ;  /* 0x00005d00060dca11 */ /* 0x000fe400008f0c0a */
[----:B------:R-:W-:Y:S02]  /*15ea0*/  @!P4 LEA.HI.X R15, R5, c[0x0][0x174], R8, 0x1, P2 ;  /* 0x00005d00050fca11 */ /* 0x000fe400010f0c08 */
[----:B------:R-:W-:Y:S02]  /*15eb0*/  ISETP.NE.AND P3, PT, R2, RZ, PT ;  /* 0x000000ff0200720c */ /* 0x000fe40003f65270 */
[----:B------:R-:W-:Y:S01]  /*15ec0*/  @!P4 LEA R8, P2, R9, c[0x0][0x170], 0x1 ;  /* 0x00005c000908ca11 */ /* 0x000fe200078408ff */
[----:B------:R-:W-:Y:S01]  /*15ed0*/  @!PT LDS RZ, [RZ] ;  /* 0x00000000fffff984 */ /* 0x000fe20000000800 */
[----:B------:R-:W-:Y:S01]  /*15ee0*/  @!PT LDS RZ, [RZ] ;  /* 0x00000000fffff984 */ /* 0x000fe20000000800 */
[----:B------:R-:W-:Y:S01]  /*15ef0*/  @!PT LDS RZ, [RZ] ;  /* 0x00000000fffff984 */ /* 0x000fe20000000800 */
[----:B------:R2:W-:Y:S01]  /*15f00*/  @!P4 LDGSTS.E.BYPASS.LTC128B.128 [R243+0x9000], [R14.64] ;  /* 0x090000000ef3cfae */ /* 0x0005e2000b901d72 */
[----:B------:R-:W-:Y:S02]  /*15f10*/  @!P4 IADD3.X R5, R0, UR13, RZ, P3, !PT ;  /* 0x0000000d0005cc10 */ /* 0x000fe40009ffe4ff */
[----:B------:R-:W-:Y:S02]  /*15f20*/  @!P4 LEA R10, P3, R7, c[0x0][0x170], 0x1 ;  /* 0x00005c00070aca11 */ /* 0x000fe400078608ff */
[----:B------:R-:W-:Y:S01]  /*15f30*/  @!P4 LEA.HI.X R9, R9, c[0x0][0x174], R21, 0x1, P2 ;  /* 0x00005d000909ca11 */ /* 0x000fe200010f0c15 */
[----:B------:R-:W-:Y:S01]  /*15f40*/  @P4 STS.128 [R243+0x9800], RZ ;  /* 0x009800fff3004388 */ /* 0x000fe20000000c00 */
[----:B------:R-:W-:Y:S02]  /*15f50*/  @!P4 LEA.HI.X R11, R7, c[0x0][0x174], R5, 0x1, P3 ;  /* 0x00005d00070bca11 */ /* 0x000fe400018f0c05 */
        /* <DEDUP_REMOVED lines=10> */
[----:B------:R-:W-:Y:S02]  /*16000*/  @!P4 LEA.HI.X R7, R20, c[0x0][0x174], R22, 0x1, P1 ;  /* 0x00005d001407ca11 */ /* 0x000fe400008f0c16 */
[C---:B------:R-:W-:Y:S03]  /*16010*/  @!P4 LEA R4, P0, R2.reuse, c[0x0][0x170], 0x1 ;  /* 0x00005c000204ca11 */ /* 0x040fe600078008ff */
[----:B------:R-:W-:Y:S01]  /*16020*/  @!PT LDS RZ, [RZ] ;  /* 0x00000000fffff984 */ /* 0x000fe20000000800 */
[----:B------:R-:W-:Y:S01]  /*16030*/  @!PT LDS RZ, [RZ] ;  /* 0x00000000fffff984 */ /* 0x000fe20000000800 */
[----:B------:R-:W-:Y:S01]  /*16040*/  @!PT LDS RZ, [RZ] ;  /* 0x00000000fffff984 */ /* 0x000fe20000000800 */
[----:B------:R3:W-:Y:S01]  /*16050*/  @!P4 LDGSTS.E.BYPASS.LTC128B.128 [R243+0xa000], [R10.64] ;  /* 0x0a0000000af3cfae */ /* 0x0007e2000b901d72 */
[----:B------:R-:W-:Y:S02]  /*16060*/  @!P4 LEA.HI.X R5, R2, c[0x0][0x174], R0, 0x1, P0 ;  /* 0x00005d000205ca11 */ /* 0x000fe400000f0c00 */
[----:B------:R-:W-:Y:S03]  /*16070*/  PLOP3.LUT P0, PT, PT, PT, UP0, 0x80, 0x0 ;  /* 0x000000000000781c */ /* 0x000fe60003f0f008 */
        /* <DEDUP_REMOVED lines=16> */
[----:B-1----:R-:W4:Y:S06]  /*16180*/  LDSM.16.M88.4 R16, [R135+0x4000] ;  /* 0x004000008710783b */ /* 0x002f2c0000000200 */
[----:B------:R-:W3:Y:S06]  /*16190*/  LDSM.16.M88.4 R124, [R222+0x2000] ;  /* 0x00200000de7c783b */ /* 0x000eec0000000200 */
[----:B------:R-:W1:Y:S06]  /*161a0*/  LDSM.16.M88.4 R32, [R135+0x4800] ;  /* 0x004800008720783b */ /* 0x000e6c0000000200 */
[----:B------:R-:W0:Y:S06]  /*161b0*/  LDGDEPBAR ;  /* 0x00000000000079af */ /* 0x000e2c0000000000 */
[----:B------:R-:W5:Y:S06]  /*161c0*/  LDSM.16.M88.4 R48, [R135+0x5000] ;  /* 0x005000008730783b */ /* 0x000f6c0000000200 */
[----:B------:R-:W1:Y:S06]  /*161d0*/  LDSM.16.M88.4 R64, [R135+0x5800] ;  /* 0x005800008740783b */ /* 0x000e6c0000000200 */
[----:B------:R-:W5:Y:S01]  /*161e0*/  LDSM.16.M88.4 R80, [R135+0x6000] ;  /* 0x006000008750783b */ /* 0x000f620000000200 */
[-C--:B----4-:R-:W-:Y:S05]  /*161f0*/  HMMA.16816.F32 R4, R128, R16.reuse, RZ ;  /* 0x000000108004723c */ /* 0x090fea00000018ff */
[----:B------:R-:W4:Y:S03]  /*16200*/  LDSM.16.M88.4 R96, [R135+0x6800] ;  /* 0x006800008760783b */ /* 0x000f260000000200 */
[C---:B---3--:R-:W-:Y:S03]  /*16210*/  HMMA.16816.F32 R8, R124.reuse, R16, RZ ;  /* 0x000000107c08723c */ /* 0x048fe600000018ff */
[----:B------:R-:W3:Y:S06]  /*16220*/  LDSM.16.M88.4 R112, [R135+0x7000] ;  /* 0x007000008770783b */ /* 0x000eec0000000200 */
[----:B------:R-:W3:Y:S01]  /*16230*/  LDSM.16.M88.4 R200, [R135+0x7800] ;  /* 0x0078000087c8783b */ /* 0x000ee20000000200 */
[-C--:B--2---:R-:W-:Y:S05]  /*16240*/  HMMA.16816.F32 R12, R124, R18.reuse, RZ ;  /* 0x000000127c0c723c */ /* 0x084fea00000018ff */
[----:B------:R-:W-:Y:S03]  /*16250*/  LDSM.16.M88.4 R204, [R225] ;  /* 0x00000000e1cc783b */ /* 0x000fe60000000200 */
[C---:B------:R-:W-:Y:S03]  /*16260*/  HMMA.16816.F32 R16, R128.reuse, R18, RZ ;  /* 0x000000128010723c */ /* 0x040fe600000018ff */
[----:B------:R-:W2:Y:S05]  /*16270*/  LDSM.16.M88.4 R208, [R221+0x4000] ;  /* 0x00400000ddd0783b */ /* 0x000eaa0000000200 */
[-C--:B-1----:R-:W-:Y:S01]  /*16280*/  HMMA.16816.F32 R20, R128, R32.reuse, RZ ;  /* 0x000000208014723c */ /* 0x082fe200000018ff */
[----:B------:R-:W1:Y:S07]  /*16290*/  LDSM.16.M88.4 R212, [R225+0x2000] ;  /* 0x00200000e1d4783b */ /* 0x000e6e0000000200 */
[C---:B------:R-:W-:Y:S08]  /*162a0*/  HMMA.16816.F32 R24, R124.reuse, R32, RZ ;  /* 0x000000207c18723c */ /* 0x040ff000000018ff */
[-C--:B------:R-:W-:Y:S08]  /*162b0*/  HMMA.16816.F32 R28, R124, R34.reuse, RZ ;  /* 0x000000227c1c723c */ /* 0x080ff000000018ff */
        /* <DEDUP_REMOVED lines=24> */
[----:B------:R-:W-:Y:S01]  /*16440*/  HMMA.16816.F32 R128, R128, R202, RZ ;  /* 0x000000ca8080723c */ /* 0x000fe200000018ff */
[----:B------:R-:W3:Y:S07]  /*16450*/  LDSM.16.M88.4 R200, [R221+0x4800] ;  /* 0x00480000ddc8783b */ /* 0x000eee0000000200 */
[-C--:B--2---:R-:W-:Y:S08]  /*16460*/  HMMA.16816.F32 R4, R204, R208.reuse, R4 ;  /* 0x000000d0cc04723c */ /* 0x084ff00000001804 */
[C---:B-1----:R-:W-:Y:S08]  /*16470*/  HMMA.16816.F32 R8, R212.reuse, R208, R8 ;  /* 0x000000d0d408723c */ /* 0x042ff00000001808 */
        /* <DEDUP_REMOVED lines=32> */
[----:B------:R-:W-:Y:S07]  /*16680*/  LDSM.16.M88.4 R208, [R223] ;  /* 0x00000000dfd0783b */ /* 0x000fee0000000200 */
[-C--:B--2---:R-:W-:Y:S08]  /*16690*/  HMMA.16816.F32 R116, R204, R200.reuse, R116 ;  /* 0x000000c8cc74723c */ /* 0x084ff00000001874 */
[C---:B------:R-:W-:Y:S08]  /*166a0*/  HMMA.16816.F32 R120, R212.reuse, R200, R120 ;  /* 0x000000c8d478723c */ /* 0x040ff00000001878 */
[-C--:B------:R-:W-:Y:S01]  /*166b0*/  HMMA.16816.F32 R124, R212, R202.reuse, R124 ;  /* 0x000000cad47c723c */ /* 0x080fe2000000187c */
[----:B------:R-:W1:Y:S07]  /*166c0*/  LDSM.16.M88.4 R212, [R226] ;  /* 0x00000000e2d4783b */ /* 0x000e6e0000000200 */
[----:B------:R-:W-:Y:S01]  /*166d0*/  HMMA.16816.F32 R128, R204, R202, R128 ;  /* 0x000000cacc80723c */ /* 0x000fe20000001880 */
[----:B------:R-:W2:Y:S06]  /*166e0*/  LDSM.16.M88.4 R200, [R223+0x2000] ;  /* 0x00200000dfc8783b */ /* 0x000eac0000000200 */
[----:B------:R-:W3:Y:S01]  /*166f0*/  LDSM.16.M88.4 R204, [R233] ;  /* 0x00000000e9cc783b */ /* 0x000ee20000000200 */
[-C--:B-1----:R-:W-:Y:S08]  /*16700*/  HMMA.16816.F32 R4, R208, R212.reuse, R4 ;  /* 0x000000d4d004723c */ /* 0x082ff00000001804 */
[C---:B--2---:R-:W-:Y:S08]  /*16710*/  HMMA.16816.F32 R8, R200.reuse, R212, R8 ;  /* 0x000000d4c808723c */ /* 0x044ff00000001808 */
[-C--:B------:R-:W-:Y:S08]  /*16720*/  HMMA.16816.F32 R12, R200, R214.reuse, R12 ;  /* 0x000000d6c80c723c */ /* 0x080ff0000000180c */
[C---:B------:R-:W-:Y:S01]  /*16730*/  HMMA.16816.F32 R16, R208.reuse, R214, R16 ;  /* 0x000000d6d010723c */ /* 0x040fe20000001810 */
[----:B------:R-:W1:Y:S07]  /*16740*/  LDSM.16.M88.4 R212, [R232] ;  /* 0x00000000e8d4783b */ /* 0x000e6e0000000200 */
        /* <DEDUP_REMOVED lines=36> */
[----:B------:R-:W3:Y:S01]  /*16990*/  LDSM.16.M88.4 R208, [R220+0x800] ;  /* 0x00080000dcd0783b */ /* 0x000ee20000000200 */
[-C--:B-1----:R-:W-:Y:S08]  /*169a0*/  HMMA.16816.F32 R4, R200, R212.reuse, R4 ;  /* 0x000000d4c804723c */ /* 0x082ff00000001804 */
[C---:B--2---:R-:W-:Y:S08]  /*169b0*/  HMMA.16816.F32 R8, R204.reuse, R212, R8 ;  /* 0x000000d4cc08723c */ /* 0x044ff00000001808 */
        /* <DEDUP_REMOVED lines=27> */
[----:B------:R-:W2:Y:S01]  /*16b70*/  LDSM.16.M88.4 R208, [R220+0x3800] ;  /* 0x00380000dcd0783b */ /* 0x000ea20000000200 */
[----:B------:R-:W-:Y:S05]  /*16b80*/  DEPBAR.LE SB0, 0x0 ;  /* 0x000080000000791a */ /* 0x000fea0000000000 */
[----:B------:R-:W-:Y:S01]  /*16b90*/  BAR.SYNC.DEFER_BLOCKING 0x0 ;  /* 0x0000000000007b1d */ /* 0x000fe20000010000 */
[-C--:B-1----:R-:W-:Y:S08]  /*16ba0*/  HMMA.16816.F32 R100, R200, R212.reuse, R100 ;  /* 0x000000d4c864723c */ /* 0x082ff00000001864 */
[C---:B------:R-:W-:Y:S08]  /*16bb0*/  HMMA.16816.F32 R104, R204.reuse, R212, R104 ;  /* 0x000000d4cc68723c */ /* 0x040ff00000001868 */
[-C--:B------:R-:W-:Y:S08]  /*16bc0*/  HMMA.16816.F32 R108, R204, R214.reuse, R108 ;  /* 0x000000d6cc6c723c */ /* 0x080ff0000000186c */
[C---:B------:R-:W-:Y:S08]  /*16bd0*/  HMMA.16816.F32 R112, R200.reuse, R214, R112 ;  /* 0x000000d6c870723c */ /* 0x040ff00000001870 */
[-C--:B--2---:R-:W-:Y:S08]  /*16be0*/  HMMA.16816.F32 R116, R200, R208.reuse, R116 ;  /* 0x000000d0c874723c */ /* 0x084ff00000001874 */
[C---:B------:R-:W-:Y:S08]  /*16bf0*/  HMMA.16816.F32 R120, R204.reuse, R208, R120 ;  /* 0x000000d0cc78723c */ /* 0x040ff00000001878 */
[-C--:B------:R-:W-:Y:S08]  /*16c00*/  HMMA.16816.F32 R124, R204, R210.reuse, R124 ;  /* 0x000000d2cc7c723c */ /* 0x080ff0000000187c */
[----:B------:R-:W-:Y:S01]  /*16c10*/  HMMA.16816.F32 R128, R200, R210, R128 ;  /* 0x000000d2c880723c */ /* 0x000fe20000001880 */
[----:B------:R-:W-:-:S07]  /*16c20*/  @P0 BRA `(.L_x_643) ;  /* 0xffffea8000000947 */ /* 0x000fce000383ffff */
.L_x_642:
[----:B------:R-:W-:Y:S01]  /*16c30*/  LOP3.LUT R234, R234, 0xffffbfff, RZ, 0xc0, !PT ;  /* 0xffffbfffeaea7812 */ /* 0x000fe200078ec0ff */
[----:B------:R-:W2:Y:S01]  /*16c40*/  S2R R2, SR_TID.X ;  /* 0x0000000000027919 */ /* 0x000ea20000002100 */
[----:B------:R-:W-:Y:S01]  /*16c50*/  IMAD.U32 R0, RZ, RZ, UR7 ;  /* 0x00000007ff007e24 */ /* 0x000fe2000f8e00ff */
[----:B------:R-:W-:Y:S01]  /*16c60*/  UISETP.GT.AND UP0, UPT, UR7, UR8, UPT ;  /* 0x000000080700728c */ /* 0x000fe2000bf04270 */
[----:B------:R-:W-:Y:S01]  /*16c70*/  @P4 LOP3.LUT R234, R234, 0x4000, RZ, 0xfc, !PT ;  /* 0x00004000eaea4812 */ /* 0x000fe200078efcff */
[----:B------:R-:W-:Y:S03]  /*16c80*/  UMOV UR9, UR7 ;  /* 0x0000000700097c82 */ /* 0x000fe60008000000 */
[----:B------:R-:W-:Y:S01]  /*16c90*/  LOP3.LUT R234, R234, 0xffffff7f, RZ, 0xc0, !PT ;  /* 0xffffff7feaea7812 */ /* 0x000fe200078ec0ff */
[----:B------:R-:W-:Y:S04]  /*16ca0*/  STL [R1+0x13c], R196 ;  /* 0x00013cc401007387 */ /* 0x000fe80000100800 */
[----:B------:R-:W-:Y:S04]  /*16cb0*/  STL [R1+0x138], R197 ;  /* 0x000138c501007387 */ /* 0x000fe80000100800 */
[----:B------:R-:W-:Y:S04]  /*16cc0*/  STL [R1+0x134], R198 ;  /* 0x000134c601007387 */ /* 0x000fe80000100800 */
[----:B------:R-:W-:Y:S01]  /*16cd0*/  STL [R1+0x130], R199 ;  /* 0x000130c701007387 */ /* 0x000fe20000100800 */
[----:B--2---:R-:W-:Y:S03]  /*16ce0*/  IMAD.SHL.U32 R2, R2, 0x2, RZ ;  /* 0x0000000202027824 */ /* 0x004fe600078e00ff */
[----:B------:R-:W-:Y:S02]  /*16cf0*/  STL [R1+0x114], R243 ;  /* 0x000114f301007387 */ /* 0x000fe40000100800 */
[----:B------:R-:W-:Y:S02]  /*16d00*/  LOP3.LUT R2, R2, 0x6, RZ, 0xc0, !PT ;  /* 0x0000000602027812 */ /* 0x000fe400078ec0ff */
[----:B------:R-:W-:Y:S04]  /*16d10*/  STL [R1+0x110], R233 ;  /* 0x000110e901007387 */ /* 0x000fe80000100800 */
[----:B------:R-:W-:Y:S01]  /*16d20*/  STL [R1+0x10c], R232 ;  /* 0x00010ce801007387 */ /* 0x000fe20000100800 */
[----:B------:R-:W-:Y:S03]  /*16d30*/  IMAD R0, R0, 0x80, R2 ;  /* 0x0000008000007824 */ /* 0x000fe600078e0202 */
[----:B------:R-:W-:Y:S02]  /*16d40*/  STL [R1+0x108], R231 ;  /* 0x000108e701007387 */ /* 0x000fe40000100800 */
[C---:B------:R-:W-:Y:S02]  /*16d50*/  IADD3 R2, R0.reuse, 0x1, RZ ;  /* 0x0000000100027810 */ /* 0x040fe40007ffe0ff */
[C---:B------:R-:W-:Y:S01]  /*16d60*/  ISETP.GE.AND P2, PT, R0.reuse, R237, PT ;  /* 0x000000ed0000720c */ /* 0x040fe20003f46270 */
[----:B------:R-:W-:Y:S01]  /*16d70*/  STL [R1+0x104], R230 ;  /* 0x000104e601007387 */ /* 0x000fe20000100800 */
[-C--:B------:R-:W-:Y:S02]  /*16d80*/  ISETP.GE.AND P0, PT, R0, R236.reuse, PT ;  /* 0x000000ec0000720c */ /* 0x080fe40003f06270 */
[C---:B------:R-:W-:Y:S01]  /*16d90*/  ISETP.GE.AND P3, PT, R2.reuse, R236, PT ;  /* 0x000000ec0200720c */ /* 0x040fe20003f66270 */
[----:B------:R2:W-:Y:S01]  /*16da0*/  STL [R1+0x100], R229 ;  /* 0x000100e501007387 */ /* 0x0005e20000100800 */
[----:B------:R-:W-:Y:S02]  /*16db0*/  ISETP.GE.AND P4, PT, R2, R238, PT ;  /* 0x000000ee0200720c */ /* 0x000fe40003f86270 */
[C---:B------:R-:W-:Y:S01]  /*16dc0*/  ISETP.GE.OR P5, PT, R0.reuse, R242, !P2 ;  /* 0x000000f20000720c */ /* 0x040fe200057a6670 */
[----:B------:R3:W-:Y:S01]  /*16dd0*/  STL [R1+0xfc], R228 ;  /* 0x0000fce401007387 */ /* 0x0007e20000100800 */
[-C--:B------:R-:W-:Y:S02]  /*16de0*/  ISETP.GE.OR P2, PT, R0, R241.reuse, !P0 ;  /* 0x000000f10000720c */ /* 0x080fe40004746670 */
[C---:B------:R-:W-:Y:S01]  /*16df0*/  ISETP.GE.OR P0, PT, R2.reuse, R241, !P3 ;  /* 0x000000f10200720c */ /* 0x040fe20005f06670 */
[----:B------:R4:W-:Y:S01]  /*16e00*/  STL [R1+0xf8], R227 ;  /* 0x0000f8e301007387 */ /* 0x0009e20000100800 */
[C---:B------:R-:W-:Y:S02]  /*16e10*/  ISETP.GE.OR P3, PT, R2.reuse, R240, !P4 ;  /* 0x000000f00200720c */ /* 0x040fe40006766670 */
[C---:B------:R-:W-:Y:S01]  /*16e20*/  ISETP.GE.AND P1, PT, R2.reuse, R237, PT ;  /* 0x000000ed0200720c */ /* 0x040fe20003f26270 */
[----:B------:R-:W-:Y:S01]  /*16e30*/  STL [R1+0xf4], R226 ;  /* 0x0000f4e201007387 */ /* 0x000fe20000100800 */
[C---:B------:R-:W-:Y:S02]  /*16e40*/  ISETP.GE.AND P6, PT, R2.reuse, R235, PT ;  /* 0x000000eb0200720c */ /* 0x040fe40003fc6270 */
[C---:B------:R-:W-:Y:S01]  /*16e50*/  ISETP.GE.OR P1, PT, R2.reuse, R242, !P1 ;  /* 0x000000f20200720c */ /* 0x040fe20004f26670 */
[----:B------:R-:W-:Y:S01]  /*16e60*/  STL [R1+0xf0], R225 ;  /* 0x0000f0e101007387 */ /* 0x000fe20000100800 */
[----:B------:R-:W-:Y:S02]  /*16e70*/  ISETP.GE.OR P4, PT, R2, R239, !P6 ;  /* 0x000000ef0200720c */ /* 0x000fe40007786670 */
[----:B-1----:R-:W-:Y:S01]  /*16e80*/  FSEL R203, R4, -INF , !P5 ;  /* 0xff80000004cb7808 */ /* 0x002fe20006800000 */
[----:B------:R-:W-:Y:S01]  /*16e90*/  STL [R1+0xec], R224 ;  /* 0x0000ece001007387 */ /* 0x000fe20000100800 */
[C---:B------:R-:W-:Y:S02]  /*16ea0*/  IADD3 R2, R0.reuse, 0x8, RZ ;  /* 0x0000000800027810 */ /* 0x040fe40007ffe0ff */
[----:B------:R-:W-:Y:S01]  /*16eb0*/  IADD3 R4, R0, 0x9, RZ ;  /* 0x0000000900047810 */ /* 0x000fe20007ffe0ff */
[----:B------:R-:W-:Y:S01]  /*16ec0*/  STL [R1+0xe8], R223 ;  /* 0x0000e8df01007387 */ /* 0x000fe20000100800 */
[----:B------:R-:W-:Y:S02]  /*16ed0*/  FSEL R204, R6, -INF , !P2 ;  /* 0xff80000006cc7808 */ /* 0x000fe40005000000 */
[-C--:B------:R-:W-:Y:S01]  /*16ee0*/  ISETP.GE.AND P2, PT, R2, R237.reuse, PT ;  /* 0x000000ed0200720c */ /* 0x080fe20003f46270 */
[----:B------:R-:W-:Y:S01]  /*16ef0*/  STL [R1+0xe4], R222 ;  /* 0x0000e4de01007387 */ /* 0x000fe20000100800 */
[----:B------:R-:W-:Y:S02]  /*16f00*/  FSEL R205, R5, -INF , !P1 ;  /* 0xff80000005cd7808 */ /* 0x000fe40004800000 */
[----:B------:R-:W-:Y:S01]  /*16f10*/  ISETP.GE.AND P1, PT, R4, R237, PT ;  /* 0x000000ed0400720c */ /* 0x000fe20003f26270 */
[----:B------:R-:W-:Y:S01]  /*16f20*/  STL [R1+0xe0], R221 ;  /* 0x0000e0dd01007387 */ /* 0x000fe20000100800 */
[----:B------:R-:W-:Y:S02]  /*16f30*/  @P3 LOP3.LUT R234, R234, 0x80, RZ, 0xfc, !PT ;  /* 0x00000080eaea3812 */ /* 0x000fe400078efcff */
[-C--:B------:R-:W-:Y:S01]  /*16f40*/  ISETP.GE.AND P3, PT, R4, R236.reuse, PT ;  /* 0x000000ec0400720c */ /* 0x080fe20003f66270 */
[----:B------:R-:W-:Y:S01]  /*16f50*/  STL [R1+0xdc], R220 ;  /* 0x0000dcdc01007387 */ /* 0x000fe20000100800 */
[----:B------:R-:W-:Y:S02]  /*16f60*/  FSEL R206, R7, -INF , !P0 ;  /* 0xff80000007ce7808 */ /* 0x000fe40004000000 */
[C---:B------:R-:W-:Y:S01]  /*16f70*/  ISETP.GE.AND P0, PT, R2.reuse, R236, PT ;  /* 0x000000ec0200720c */ /* 0x040fe20003f06270 */
[----:B------:R1:W-:Y:S01]  /*16f80*/  STL [R1+0xd8], R135 ;  /* 0x0000d88701007387 */ /* 0x0003e20000100800 */
[-C--:B------:R-:W-:Y:S02]  /*16f90*/  ISETP.GE.OR P5, PT, R2, R242.reuse, !P2 ;  /* 0x000000f20200720c */ /* 0x080fe400057a6670 */
[----:B------:R-:W-:Y:S02]  /*16fa0*/  ISETP.GE.OR P2, PT, R4, R242, !P1 ;  /* 0x000000f20400720c */ /* 0x000fe40004f46670 */
[-C--:B------:R-:W-:Y:S02]  /*16fb0*/  ISETP.GE.OR P1, PT, R2, R241.reuse, !P0 ;  /* 0x000000f10200720c */ /* 0x080fe40004726670 */
[----:B------:R-:W-:Y:S02]  /*16fc0*/  ISETP.GE.OR P0, PT, R4, R241, !P3 ;  /* 0x000000f10400720c */ /* 0x000fe40005f06670 */
[C---:B------:R-:W-:Y:S02]  /*16fd0*/  IADD3 R201, R0.reuse, 0x10, RZ ;  /* 0x0000001000c97810 */ /* 0x040fe40007ffe0ff */
[----:B------:R-:W-:Y:S02]  /*16fe0*/  IADD3 R202, R0, 0x11, RZ ;  /* 0x0000001100ca7810 */ /* 0x000fe40007ffe0ff */
[----:B------:R-:W-:Y:S02]  /*16ff0*/  FSEL R207, R17, -INF , !P2 ;  /* 0xff80000011cf7808 */ /* 0x000fe40005000000 */
[-C--:B------:R-:W-:Y:S02]  /*17000*/  ISETP.GE.AND P2, PT, R201, R237.reuse, PT ;  /* 0x000000edc900720c */ /* 0x080fe40003f46270 */
[----:B------:R-:W-:Y:S02]  /*17010*/  FSEL R209, R18, -INF , !P1 ;  /* 0xff80000012d17808 */ /* 0x000fe40004800000 */
[C---:B------:R-:W-:Y:S02]  /*17020*/  ISETP.GE.AND P1, PT, R202.reuse, R237, PT ;  /* 0x000000edca00720c */ /* 0x040fe40003f26270 */
[-C--:B------:R-:W-:Y:S02]  /*17030*/  ISETP.GE.AND P3, PT, R202, R236.reuse, PT ;  /* 0x000000ecca00720c */ /* 0x080fe40003f66270 */
[----:B------:R-:W-:Y:S02]  /*17040*/  FSEL R210, R19, -INF , !P0 ;  /* 0xff80000013d27808 */ /* 0x000fe40004000000 */
[C---:B------:R-:W-:Y:S02]  /*17050*/  ISETP.GE.AND P0, PT, R201.reuse, R236, PT ;  /* 0x000000ecc900720c */ /* 0x040fe40003f06270 */
[----:B------:R-:W-:Y:S02]  /*17060*/  FSEL R208, R16, -INF , !P5 ;  /* 0xff80000010d07808 */ /* 0x000fe40006800000 */
[CC--:B------:R-:W-:Y:S02]  /*17070*/  ISETP.GE.OR P5, PT, R201.reuse, R242.reuse, !P2 ;  /* 0x000000f2c900720c */ /* 0x0c0fe400057a6670 */
[C---:B------:R-:W-:Y:S02]  /*17080*/  ISETP.GE.OR P2, PT, R202.reuse, R242, !P1 ;  /* 0x000000f2ca00720c */ /* 0x040fe40004f46670 */
[-C--:B------:R-:W-:Y:S02]  /*17090*/  ISETP.GE.OR P1, PT, R201, R241.reuse, !P0 ;  /* 0x000000f1c900720c */ /* 0x080fe40004726670 */
[----:B------:R-:W-:Y:S02]  /*170a0*/  ISETP.GE.OR P0, PT, R202, R241, !P3 ;  /* 0x000000f1ca00720c */ /* 0x000fe40005f06670 */
[C---:B------:R-:W-:Y:S02]  /*170b0*/  IADD3 R16, R0.reuse, 0x18, RZ ;  /* 0x0000001800107810 */ /* 0x040fe40007ffe0ff */
[----:B------:R-:W-:Y:S02]  /*170c0*/  IADD3 R17, R0, 0x19, RZ ;  /* 0x0000001900117810 */ /* 0x000fe40007ffe0ff */
[----:B--2---:R-:W-:Y:S02]  /*170d0*/  FSEL R229, R21, -INF , !P2 ;  /* 0xff80000015e57808 */ /* 0x004fe40005000000 */
[-C--:B------:R-:W-:Y:S02]  /*170e0*/  ISETP.GE.AND P2, PT, R16, R237.reuse, PT ;  /* 0x000000ed1000720c */ /* 0x080fe40003f46270 */
[----:B---3--:R-:W-:Y:S02]  /*170f0*/  FSEL R228, R22, -INF , !P1 ;  /* 0xff80000016e47808 */ /* 0x008fe40004800000 */
[C---:B------:R-:W-:Y:S02]  /*17100*/  ISETP.GE.AND P1, PT, R17.reuse, R237, PT ;  /* 0x000000ed1100720c */ /* 0x040fe40003f26270 */
[-C--:B------:R-:W-:Y:S02]  /*17110*/  ISETP.GE.AND P3, PT, R17, R236.reuse, PT ;  /* 0x000000ec1100720c */ /* 0x080fe40003f66270 */
[----:B------:R-:W-:Y:S02]  /*17120*/  FSEL R215, R23, -INF , !P0 ;  /* 0xff80000017d77808 */ /* 0x000fe40004000000 */
[----:B------:R-:W-:Y:S02]  /*17130*/  ISETP.GE.AND P0, PT, R16, R236, PT ;  /* 0x000000ec1000720c */ /* 0x000fe40003f06270 */
[----:B------:R-:W-:Y:S02]  /*17140*/  FSEL R230, R20, -INF , !P5 ;  /* 0xff80000014e67808 */ /* 0x000fe40006800000 */
[CC--:B------:R-:W-:Y:S02]  /*17150*/  ISETP.GE.OR P5, PT, R16.reuse, R242.reuse, !P2 ;  /* 0x000000f21000720c */ /* 0x0c0fe400057a6670 */
[C---:B------:R-:W-:Y:S02]  /*17160*/  ISETP.GE.OR P2, PT, R17.reuse, R242, !P1 ;  /* 0x000000f21100720c */ /* 0x040fe40004f46670 */
[-C--:B------:R-:W-:Y:S02]  /*17170*/  ISETP.GE.OR P1, PT, R16, R241.reuse, !P0 ;  /* 0x000000f11000720c */ /* 0x080fe40004726670 */
[----:B------:R-:W-:Y:S02]  /*17180*/  ISETP.GE.OR P0, PT, R17, R241, !P3 ;  /* 0x000000f11100720c */ /* 0x000fe40005f06670 */
[C---:B------:R-:W-:Y:S02]  /*17190*/  IADD3 R23, R0.reuse, 0x20, RZ ;  /* 0x0000002000177810 */ /* 0x040fe40007ffe0ff */
[----:B------:R-:W-:Y:S02]  /*171a0*/  IADD3 R200, R0, 0x21, RZ ;  /* 0x0000002100c87810 */ /* 0x000fe40007ffe0ff */
[----:B------:R-:W-:Y:S02]  /*171b0*/  FSEL R212, R33, -INF , !P2 ;  /* 0xff80000021d47808 */ /* 0x000fe40005000000 */
[-C--:B------:R-:W-:Y:S02]  /*171c0*/  ISETP.GE.AND P2, PT, R23, R237.reuse, PT ;  /* 0x000000ed1700720c */ /* 0x080fe40003f46270 */
[----:B------:R-:W-:Y:S02]  /*171d0*/  FSEL R196, R34, -INF , !P1 ;  /* 0xff80000022c47808 */ /* 0x000fe40004800000 */
[----:B------:R-:W-:Y:S02]  /*171e0*/  ISETP.GE.AND P1, PT, R200, R237, PT ;  /* 0x000000edc800720c */ /* 0x000fe40003f26270 */
[----:B------:R-:W-:Y:S02]  /*171f0*/  FSEL R198, R35, -INF , !P0 ;  /* 0xff80000023c67808 */ /* 0x000fe40004000000 */
[C---:B------:R-:W-:Y:S02]  /*17200*/  ISETP.GE.AND P0, PT, R23.reuse, R236, PT ;  /* 0x000000ec1700720c */ /* 0x040fe40003f06270 */
[----:B------:R-:W-:Y:S02]  /*17210*/  FSEL R213, R32, -INF , !P5 ;  /* 0xff80000020d57808 */ /* 0x000fe40006800000 */
[CC--:B------:R-:W-:Y:S02]  /*17220*/  ISETP.GE.OR P5, PT, R23.reuse, R242.reuse, !P2 ;  /* 0x000000f21700720c */ /* 0x0c0fe400057a6670 */
[C---:B------:R-:W-:Y:S02]  /*17230*/  ISETP.GE.OR P2, PT, R200.reuse, R242, !P1 ;  /* 0x000000f2c800720c */ /* 0x040fe40004f46670 */
[-C--:B------:R-:W-:Y:S02]  /*17240*/  ISETP.GE.OR P1, PT, R23, R241.reuse, !P0 ;  /* 0x000000f11700720c */ /* 0x080fe40004726670 */
[----:B------:R-:W-:Y:S02]  /*17250*/  ISETP.GE.AND P3, PT, R200, R236, PT ;  /* 0x000000ecc800720c */ /* 0x000fe40003f66270 */
[----:B------:R-:W-:Y:S01]  /*17260*/  FSEL R5, R38, -INF , !P1 ;  /* 0xff80000026057808 */ /* 0x000fe20004800000 */
[----:B------:R-:W-:Y:S01]  /*17270*/  IMAD.MOV.U32 R38, RZ, RZ, R229 ;  /* 0x000000ffff267224 */ /* 0x000fe200078e00e5 */
[----:B------:R-:W-:Y:S02]  /*17280*/  ISETP.GE.OR P0, PT, R200, R241, !P3 ;  /* 0x000000f1c800720c */ /* 0x000fe40005f06670 */
[----:B------:R-:W-:Y:S01]  /*17290*/  IADD3 R22, R0, 0x28, RZ ;  /* 0x0000002800167810 */ /* 0x000fe20007ffe0ff */
[----:B------:R2:W-:Y:S01]  /*172a0*/  STL [R1+0x80], R5 ;  /* 0x0000800501007387 */ /* 0x0005e20000100800 */
[----:B----4-:R-:W-:Y:S02]  /*172b0*/  FSEL R227, R39, -INF , !P0 ;  /* 0xff80000027e37808 */ /* 0x010fe40004000000 */
[-C--:B------:R-:W-:Y:S02]  /*172c0*/  ISETP.GE.AND P0, PT, R22, R237.reuse, PT ;  /* 0x000000ed1600720c */ /* 0x080fe40003f06270 */
[----:B------:R-:W-:Y:S02]  /*172d0*/  IADD3 R6, R0, 0x29, RZ ;  /* 0x0000002900067810 */ /* 0x000fe40007ffe0ff */
[----:B------:R-:W-:Y:S01]  /*172e0*/  FSEL R197, R37, -INF , !P2 ;  /* 0xff80000025c57808 */ /* 0x000fe20005000000 */
[----:B------:R-:W-:Y:S01]  /*172f0*/  IMAD.MOV.U32 R37, RZ, RZ, R230 ;  /* 0x000000ffff257224 */ /* 0x000fe200078e00e6 */
[-C--:B------:R-:W-:Y:S02]  /*17300*/  ISETP.GE.AND P3, PT, R6, R237.reuse, PT ;  /* 0x000000ed0600720c */ /* 0x080fe40003f66270 */
[----:B------:R-:W-:Y:S01]  /*17310*/  ISETP.GE.OR P2, PT, R22, R242, !P0 ;  /* 0x000000f21600720c */ /* 0x000fe20004746670 */
[----:B------:R-:W-:Y:S01]  /*17320*/  STL [R1+0x5c], R197 ;  /* 0x00005cc501007387 */ /* 0x000fe20000100800 */
[----:B------:R-:W-:Y:S02]  /*17330*/  IADD3 R7, R0, 0x30, RZ ;  /* 0x0000003000077810 */ /* 0x000fe40007ffe0ff */
[-C--:B------:R-:W-:Y:S02]  /*17340*/  ISETP.GE.AND P1, PT, R22, R236.reuse, PT ;  /* 0x000000ec1600720c */ /* 0x080fe40003f26270 */
[----:B------:R-:W-:Y:S02]  /*17350*/  ISETP.GE.AND P0, PT, R6, R236, PT ;  /* 0x000000ec0600720c */ /* 0x000fe40003f06270 */
[----:B------:R-:W-:Y:S02]  /*17360*/  IADD3 R21, R0, 0x31, RZ ;  /* 0x0000003100157810 */ /* 0x000fe40007ffe0ff */
[----:B-1----:R-:W-:Y:S02]  /*17370*/  FSEL R135, R36, -INF , !P5 ;  /* 0xff80000024877808 */ /* 0x002fe40006800000 */
[-C--:B------:R-:W-:Y:S02]  /*17380*/  ISETP.GE.OR P5, PT, R6, R242.reuse, !P3 ;  /* 0x000000f20600720c */ /* 0x080fe40005fa6670 */
[----:B------:R-:W-:Y:S02]  /*17390*/  ISETP.GE.AND P3, PT, R7, R237, PT ;  /* 0x000000ed0700720c */ /* 0x000fe40003f66270 */
[----:B------:R-:W-:Y:S02]  /*173a0*/  FSEL R211, R48, -INF , !P2 ;  /* 0xff80000030d37808 */ /* 0x000fe40005000000 */
[-C--:B------:R-:W-:Y:S02]  /*173b0*/  ISETP.GE.OR P2, PT, R22, R241.reuse, !P1 ;  /* 0x000000f11600720c */ /* 0x080fe40004f46670 */
[----:B------:R-:W-:Y:S02]  /*173c0*/  ISETP.GE.OR P1, PT, R6, R241, !P0 ;  /* 0x000000f10600720c */ /* 0x000fe40004726670 */
[----:B------:R-:W-:Y:S01]  /*173d0*/  FSEL R199, R49, -INF , !P5 ;  /* 0xff80000031c77808 */ /* 0x000fe20006800000 */
[----:B------:R-:W-:Y:S01]  /*173e0*/  IMAD.MOV.U32 R49, RZ, RZ, R215 ;  /* 0x000000ffff317224 */ /* 0x000fe200078e00d7 */
[----:B------:R-:W-:Y:S02]  /*173f0*/  ISETP.GE.AND P0, PT, R21, R237, PT ;  /* 0x000000ed1500720c */ /* 0x000fe40003f06270 */
[----:B------:R-:W-:Y:S01]  /*17400*/  FSEL R225, R51, -INF , !P1 ;  /* 0xff80000033e17808 */ /* 0x000fe20004800000 */
[----:B------:R-:W-:Y:S01]  /*17410*/  IMAD.MOV.U32 R51, RZ, RZ, R212 ;  /* 0x000000ffff337224 */ /* 0x000fe200078e00d4 */
[-C--:B------:R-:W-:Y:S01]  /*17420*/  ISETP.GE.OR P1, PT, R7, R242.reuse, !P3 ;  /* 0x000000f20700720c */ /* 0x080fe20005f26670 */
[----:B------:R-:W-:Y:S01]  /*17430*/  STL [R1+0x54], R199 ;  /* 0x000054c701007387 */ /* 0x000fe20000100800 */
[----:B------:R-:W-:Y:S02]  /*17440*/  ISETP.GE.OR P0, PT, R21, R242, !P0 ;  /* 0x000000f21500720c */ /* 0x000fe40004706670 */
[----:B------:R-:W-:Y:S01]  /*17450*/  FSEL R249, R52, -INF , !P1 ;  /* 0xff80000034f97808 */ /* 0x000fe20004800000 */
[----:B------:R-:W-:Y:S01]  /*17460*/  IMAD.MOV.U32 R52, RZ, RZ, R196 ;  /* 0x000000ffff347224 */ /* 0x000fe200078e00c4 */
[----:B--2---:R-:W-:Y:S02]  /*17470*/  FSEL R5, R53, -INF , !P0 ;  /* 0xff80000035057808 */ /* 0x004fe40004000000 */
[-C--:B------:R-:W-:Y:S01]  /*17480*/  ISETP.GE.AND P0, PT, R21, R236.reuse, PT ;  /* 0x000000ec1500720c */ /* 0x080fe20003f06270 */
[----:B------:R-:W-:Y:S01]  /*17490*/  STL [R1+0x50], R249 ;  /* 0x000050f901007387 */ /* 0x000fe20000100800 */
[----:B------:R-:W-:Y:S02]  /*174a0*/  ISETP.GE.AND P1, PT, R7, R236, PT ;  /* 0x000000ec0700720c */ /* 0x000fe40003f26270 */
[-C--:B------:R-:W-:Y:S01]  /*174b0*/  ISETP.GE.OR P0, PT, R21, R241.reuse, !P0 ;  /* 0x000000f11500720c */ /* 0x080fe20004706670 */
[----:B------:R1:W-:Y:S01]  /*174c0*/  STL [R1+0x4c], R5 ;  /* 0x00004c0501007387 */ /* 0x0003e20000100800 */
[----:B------:R-:W-:Y:S02]  /*174d0*/  ISETP.GE.OR P1, PT, R7, R241, !P1 ;  /* 0x000000f10700720c */ /* 0x000fe40004f26670 */
[----:B------:R-:W-:Y:S02]  /*174e0*/  IADD3 R20, R0, 0x39, RZ ;  /* 0x0000003900147810 */ /* 0x000fe40007ffe0ff */
[----:B------:R-:W-:Y:S02]  /*174f0*/  FSEL R222, R54, -INF , !P1 ;  /* 0xff80000036de7808 */ /* 0x000fe40004800000 */
[----:B------:R-:W-:Y:S02]  /*17500*/  FSEL R221, R55, -INF , !P0 ;  /* 0xff80000037dd7808 */ /* 0x000fe40004000000 */
[----:B------:R-:W-:Y:S01]  /*17510*/  ISETP.GE.AND P0, PT, R20, R237, PT ;  /* 0x000000ed1400720c */ /* 0x000fe20003f06270 */
[----:B------:R-:W-:Y:S01]  /*17520*/  STL [R1+0x78], R222 ;  /* 0x000078de01007387 */ /* 0x000fe20000100800 */
[----:B------:R-:W-:Y:S02]  /*17530*/  ISETP.GE.AND P3, PT, R2, R238, PT ;  /* 0x000000ee0200720c */ /* 0x000fe40003f66270 */
[----:B------:R-:W-:Y:S01]  /*17540*/  ISETP.GE.OR P0, PT, R20, R242, !P0 ;  /* 0x000000f21400720c */ /* 0x000fe20004706670 */
[----:B------:R-:W-:Y:S01]  /*17550*/  STL [R1+0x74], R221 ;  /* 0x000074dd01007387 */ /* 0x000fe20000100800 */
[----:B------:R-:W-:Y:S01]  /*17560*/  FSEL R231, R50, -INF , !P2 ;  /* 0xff80000032e77808 */ /* 0x000fe20005000000 */
[----:B------:R-:W-:Y:S01]  /*17570*/  IMAD.MOV.U32 R50, RZ, RZ, R213 ;  /* 0x000000ffff327224 */ /* 0x000fe200078e00d5 */
[C---:B------:R-:W-:Y:S02]  /*17580*/  ISETP.GE.AND P2, PT, R2.reuse, R235, PT ;  /* 0x000000eb0200720c */ /* 0x040fe40003f46270 */
[C---:B------:R-:W-:Y:S02]  /*17590*/  ISETP.GE.OR P3, PT, R2.reuse, R240, !P3 ;  /* 0x000000f00200720c */ /* 0x040fe40005f66670 */
[----:B------:R-:W-:Y:S02]  /*175a0*/  ISETP.GE.OR P2, PT, R2, R239, !P2 ;  /* 0x000000ef0200720c */ /* 0x000fe40005746670 */
[----:B------:R-:W-:Y:S02]  /*175b0*/  FSEL R2, R65, -INF , !P0 ;  /* 0xff80000041027808 */ /* 0x000fe40004000000 */
[----:B-1----:R-:W-:Y:S02]  /*175c0*/  IADD3 R5, R0, 0x38, RZ ;  /* 0x0000003800057810 */ /* 0x002fe40007ffe0ff */
[C---:B------:R-:W-:Y:S02]  /*175d0*/  ISETP.GE.AND P0, PT, R20.reuse, R236, PT ;  /* 0x000000ec1400720c */ /* 0x040fe40003f06270 */
[C---:B------:R-:W-:Y:S02]  /*175e0*/  ISETP.GE.AND P1, PT, R5.reuse, R237, PT ;  /* 0x000000ed0500720c */ /* 0x040fe40003f26270 */
[----:B------:R-:W-:Y:S02]  /*175f0*/  ISETP.GE.OR P0, PT, R20, R241, !P0 ;  /* 0x000000f11400720c */ /* 0x000fe40004706670 */
[----:B------:R-:W-:Y:S02]  /*17600*/  ISETP.GE.OR P1, PT, R5, R242, !P1 ;  /* 0x000000f20500720c */ /* 0x000fe40004f26670 */
[----:B------:R-:W-:Y:S01]  /*17610*/  FSEL R220, R67, -INF , !P0 ;  /* 0xff80000043dc7808 */ /* 0x000fe20004000000 */
[----:B------:R-:W-:Y:S01]  /*17620*/  IMAD.MOV.U32 R67, RZ, RZ, R199 ;  /* 0x000000ffff437224 */ /* 0x000fe200078e00c7 */
[----:B------:R-:W-:Y:S02]  /*17630*/  FSEL R18, R64, -INF , !P1 ;  /* 0xff80000040127808 */ /* 0x000fe40004800000 */
[C---:B------:R-:W-:Y:S02]  /*17640*/  ISETP.GE.AND P1, PT, R5.reuse, R236, PT ;  /* 0x000000ec0500720c */ /* 0x040fe40003f26270 */
[----:B------:R-:W-:Y:S01]  /*17650*/  ISETP.GE.AND P0, PT, R4, R235, PT ;  /* 0x000000eb0400720c */ /* 0x000fe20003f06270 */
[----:B------:R-:W-:Y:S01]  /*17660*/  STL [R1+0x48], R18 ;  /* 0x0000481201007387 */ /* 0x000fe20000100800 */
[----:B------:R-:W-:Y:S02]  /*17670*/  ISETP.GE.OR P1, PT, R5, R241, !P1 ;  /* 0x000000f10500720c */ /* 0x000fe40004f26670 */
[----:B------:R-:W-:Y:S01]  /*17680*/  LOP3.LUT R234, R234, 0xffffffdf, RZ, 0xc0, !PT ;  /* 0xffffffdfeaea7812 */ /* 0x000fe200078ec0ff */
[----:B------:R1:W-:Y:S01]  /*17690*/  STL [R1+0x44], R2 ;  /* 0x0000440201007387 */ /* 0x0003e20000100800 */
[----:B------:R-:W-:Y:S02]  /*176a0*/  FSEL R226, R66, -INF , !P1 ;  /* 0xff80000042e27808 */ /* 0x000fe40004800000 */
[----:B------:R-:W-:Y:S01]  /*176b0*/  ISETP.GE.AND P1, PT, R4, R238, PT ;  /* 0x000000ee0400720c */ /* 0x000fe20003f26270 */
[----:B------:R-:W-:Y:S01]  /*176c0*/  STL [R1+0x70], R220 ;  /* 0x000070dc01007387 */ /* 0x000fe20000100800 */
[----:B------:R-:W-:Y:S02]  /*176d0*/  @P3 LOP3.LUT R234, R234, 0x20, RZ, 0xfc, !PT ;  /* 0x00000020eaea3812 */ /* 0x000fe400078efcff */
[C---:B------:R-:W-:Y:S02]  /*176e0*/  ISETP.GE.OR P3, PT, R4.reuse, R239, !P0 ;  /* 0x000000ef0400720c */ /* 0x040fe40004766670 */
        /* <DEDUP_REMOVED lines=9> */
[C---:B-1----:R-:W-:Y:S01]  /*17780*/  IADD3 R2, R0.reuse, 0x41, RZ ;  /* 0x0000004100027810 */ /* 0x042fe20007ffe0ff */
[----:B------:R-:W-:Y:S01]  /*17790*/  STL [R1+0x3c], R224 ;  /* 0x00003ce001007387 */ /* 0x000fe20000100800 */
[C---:B------:R-:W-:Y:S02]  /*177a0*/  ISETP.GE.OR P1, PT, R201.reuse, R240, !P0 ;  /* 0x000000f0c900720c */ /* 0x040fe40004726670 */
[C---:B------:R-:W-:Y:S02]  /*177b0*/  ISETP.GE.AND P0, PT, R201.reuse, R235, PT ;  /* 0x000000ebc900720c */ /* 0x040fe40003f06270 */
[C---:B------:R-:W-:Y:S02]  /*177c0*/  IADD3 R19, R0.reuse, 0x48, RZ ;  /* 0x0000004800137810 */ /* 0x040fe40007ffe0ff */
[----:B------:R-:W-:Y:S02]  /*177d0*/  ISETP.GE.OR P0, PT, R201, R239, !P0 ;  /* 0x000000efc900720c */ /* 0x000fe40004706670 */
[----:B------:R-:W-:Y:S02]  /*177e0*/  IADD3 R18, R0, 0x49, RZ ;  /* 0x0000004900127810 */ /* 0x000fe40007ffe0ff */
[----:B------:R-:W-:Y:S02]  /*177f0*/  FSEL R36, R11, -INF , !P4 ;  /* 0xff8000000b247808 */ /* 0x000fe40006000000 */
[----:B------:R-:W-:Y:S02]  /*17800*/  FSEL R33, R13, -INF , !P5 ;  /* 0xff8000000d217808 */ /* 0x000fe40006800000 */
[----:B------:R-:W-:Y:S02]  /*17810*/  @P1 LOP3.LUT R234, R234, 0x4, RZ, 0xfc, !PT ;  /* 0x00000004eaea1812 */ /* 0x000fe400078efcff */
[----:B------:R-:W-:Y:S02]  /*17820*/  IADD3 R11, R0, 0x58, RZ ;  /* 0x00000058000b7810 */ /* 0x000fe40007ffe0ff */
[C---:B------:R-:W-:Y:S02]  /*17830*/  LOP3.LUT P2, RZ, R234.reuse, 0x80, RZ, 0xc0, !PT ;  /* 0x00000080eaff7812 */ /* 0x040fe4000784c0ff */
[----:B------:R-:W-:Y:S02]  /*17840*/  LOP3.LUT R234, R234, 0xfffffffd, RZ, 0xc0, !PT ;  /* 0xfffffffdeaea7812 */ /* 0x000fe400078ec0ff */
[----:B------:R-:W-:Y:S02]  /*17850*/  FSEL R35, R9, -INF , !P2 ;  /* 0xff80000009237808 */ /* 0x000fe40005000000 */
[----:B------:R-:W-:Y:S02]  /*17860*/  @P0 LOP3.LUT R234, R234, 0x2, RZ, 0xfc, !PT ;  /* 0x00000002eaea0812 */ /* 0x000fe400078efcff */
[----:B------:R-:W-:Y:S02]  /*17870*/  ISETP.GE.AND P0, PT, R2, R237, PT ;  /* 0x000000ed0200720c */ /* 0x000fe40003f06270 */
[----:B------:R-:W-:Y:S02]  /*17880*/  LOP3.LUT R234, R234, 0xfffffffe, RZ, 0xc0, !PT ;  /* 0xfffffffeeaea7812 */ /* 0x000fe400078ec0ff */
[----:B------:R-:W-:Y:S02]  /*17890*/  ISETP.GE.OR P0, PT, R2, R242, !P0 ;  /* 0x000000f20200720c */ /* 0x000fe40004706670 */
[----:B------:R-:W-:Y:S02]  /*178a0*/  FSEL R15, R15, -INF , !P3 ;  /* 0xff8000000f0f7808 */ /* 0x000fe40005800000 */
[----:B------:R-:W-:Y:S01]  /*178b0*/  FSEL R223, R69, -INF , !P0 ;  /* 0xff80000045df7808 */ /* 0x000fe20004000000 */
[----:B------:R-:W-:Y:S01]  /*178c0*/  IMAD.MOV.U32 R69, RZ, RZ, R211 ;  /* 0x000000ffff457224 */ /* 0x000fe200078e00d3 */
[----:B------:R-:W-:Y:S02]  /*178d0*/  ISETP.GE.AND P0, PT, R4, R236, PT ;  /* 0x000000ec0400720c */ /* 0x000fe40003f06270 */
[----:B------:R-:W-:Y:S01]  /*178e0*/  IADD3 R9, R0, 0x60, RZ ;  /* 0x0000006000097810 */ /* 0x000fe20007ffe0ff */
[----:B------:R-:W-:Y:S01]  /*178f0*/  STL [R1+0x38], R223 ;  /* 0x000038df01007387 */ /* 0x000fe20000100800 */
[----:B------:R-:W-:Y:S02]  /*17900*/  ISETP.GE.OR P0, PT, R4, R241, !P0 ;  /* 0x000000f10400720c */ /* 0x000fe40004706670 */
[----:B------:R-:W-:Y:S02]  /*17910*/  MOV R39, R228 ;  /* 0x000000e400277202 */ /* 0x000fe40000000f00 */
[----:B------:R-:W-:Y:S02]  /*17920*/  FSEL R66, R70, -INF , !P0 ;  /* 0xff80000046427808 */ /* 0x000fe40004000000 */
[C---:B------:R-:W-:Y:S02]  /*17930*/  ISETP.GE.AND P0, PT, R2.reuse, R236, PT ;  /* 0x000000ec0200720c */ /* 0x040fe40003f06270 */
[----:B------:R-:W-:Y:S02]  /*17940*/  MOV R53, R197 ;  /* 0x000000c500357202 */ /* 0x000fe40000000f00 */
[----:B------:R-:W-:Y:S02]  /*17950*/  ISETP.GE.OR P0, PT, R2, R241, !P0 ;  /* 0x000000f10200720c */ /* 0x000fe40004706670 */
[----:B------:R-:W-:Y:S02]  /*17960*/  FMNMX.FTZ R13, R203, R3, !PT ;  /* 0x00000003cb0d7209 */ /* 0x000fe40007810000 */
[----:B------:R-:W-:Y:S02]  /*17970*/  FSEL R214, R71, -INF , !P0 ;  /* 0xff80000047d67808 */ /* 0x000fe40004000000 */
[C---:B------:R-:W-:Y:S02]  /*17980*/  ISETP.GE.AND P0, PT, R202.reuse, R238, PT ;  /* 0x000000eeca00720c */ /* 0x040fe40003f06270 */
[----:B------:R-:W-:Y:S01]  /*17990*/  FMNMX.FTZ R13, R205, R13, !PT ;  /* 0x0000000dcd0d7209 */ /* 0x000fe20007810000 */
[----:B------:R-:W-:Y:S01]  /*179a0*/  STL [R1+0x6c], R214 ;  /* 0x00006cd601007387 */ /* 0x000fe20000100800 */
[C---:B------:R-:W-:Y:S02]  /*179b0*/  ISETP.GE.OR P1, PT, R202.reuse, R240, !P0 ;  /* 0x000000f0ca00720c */ /* 0x040fe40004726670 */
[----:B------:R-:W-:Y:S02]  /*179c0*/  ISETP.GE.AND P0, PT, R202, R235, PT ;  /* 0x000000ebca00720c */ /* 0x000fe40003f06270 */
[----:B------:R-:W-:Y:S02]  /*179d0*/  FMNMX.FTZ R13, R208, R13, !PT ;  /* 0x0000000dd00d7209 */ /* 0x000fe40007810000 */
[----:B------:R-:W-:Y:S02]  /*179e0*/  ISETP.GE.OR P6, PT, R202, R239, !P0 ;  /* 0x000000efca00720c */ /* 0x000fe400047c6670 */
[----:B------:R-:W-:Y:S02]  /*179f0*/  ISETP.GE.AND P0, PT, R19, R237, PT ;  /* 0x000000ed1300720c */ /* 0x000fe40003f06270 */
[----:B------:R-:W-:Y:S02]  /*17a00*/  FMNMX.FTZ R13, R207, R13, !PT ;  /* 0x0000000dcf0d7209 */ /* 0x000fe40007810000 */
[----:B------:R-:W-:Y:S02]  /*17a10*/  ISETP.GE.OR P0, PT, R19, R242, !P0 ;  /* 0x000000f21300720c */ /* 0x000fe40004706670 */
[----:B------:R-:W-:Y:S02]  /*17a20*/  @P1 LOP3.LUT R234, R234, 0x1, RZ, 0xfc, !PT ;  /* 0x00000001eaea1812 */ /* 0x000fe400078efcff */
[----:B------:R-:W-:Y:S02]  /*17a30*/  FSEL R80, R80, -INF , !P0 ;  /* 0xff80000050507808 */ /* 0x000fe40004000000 */
[----:B------:R-:W-:Y:S02]  /*17a40*/  ISETP.GE.AND P0, PT, R16, R238, PT ;  /* 0x000000ee1000720c */ /* 0x000fe40003f06270 */
[----:B------:R-:W-:Y:S01]  /*17a50*/  LOP3.LUT R234, R234, 0xffbfffff, RZ, 0xc0, !PT ;  /* 0xffbfffffeaea7812 */ /* 0x000fe200078ec0ff */
[----:B------:R-:W-:Y:S01]  /*17a60*/  STL [R1+0x34], R80 ;  /* 0x0000345001007387 */ /* 0x000fe20000100800 */
[----:B------:R-:W-:Y:S02]  /*17a70*/  FMNMX.FTZ R13, R37, R13, !PT ;  /* 0x0000000d250d7209 */ /* 0x000fe40007810000 */
[----:B------:R-:W-:Y:S02]  /*17a80*/  @P6 LOP3.LUT R234, R234, 0x400000, RZ, 0xfc, !PT ;  /* 0x00400000eaea6812 */ /* 0x000fe400078efcff */
[C---:B------:R-:W-:Y:S02]  /*17a90*/  ISETP.GE.OR P6, PT, R16.reuse, R240, !P0 ;  /* 0x000000f01000720c */ /* 0x040fe400047c6670 */
[----:B------:R-:W-:Y:S02]  /*17aa0*/  ISETP.GE.AND P0, PT, R16, R235, PT ;  /* 0x000000eb1000720c */ /* 0x000fe40003f06270 */
[----:B------:R-:W-:Y:S02]  /*17ab0*/  LOP3.LUT R234, R234, 0xffffdfff, RZ, 0xc0, !PT ;  /* 0xffffdfffeaea7812 */ /* 0x000fe400078ec0ff */
[----:B------:R-:W-:Y:S02]  /*17ac0*/  ISETP.GE.OR P1, PT, R16, R239, !P0 ;  /* 0x000000ef1000720c */ /* 0x000fe40004726670 */
[----:B------:R-:W-:Y:S02]  /*17ad0*/  ISETP.GE.AND P0, PT, R18, R237, PT ;  /* 0x000000ed1200720c */ /* 0x000fe40003f06270 */
[----:B------:R-:W-:Y:S02]  /*17ae0*/  FMNMX.FTZ R13, R38, R13, !PT ;  /* 0x0000000d260d7209 */ /* 0x000fe40007810000 */
[----:B------:R-:W-:Y:S02]  /*17af0*/  ISETP.GE.OR P0, PT, R18, R242, !P0 ;  /* 0x000000f21200720c */ /* 0x000fe40004706670 */
[----:B------:R-:W-:Y:S02]  /*17b00*/  @P6 LOP3.LUT R234, R234, 0x2000, RZ, 0xfc, !PT ;  /* 0x00002000eaea6812 */ /* 0x000fe400078efcff */
[----:B------:R-:W-:Y:S02]  /*17b10*/  FSEL R16, R81, -INF , !P0 ;  /* 0xff80000051107808 */ /* 0x000fe40004000000 */
[CC--:B------:R-:W-:Y:S02]  /*17b20*/  ISETP.GE.AND P0, PT, R19.reuse, R236.reuse, PT ;  /* 0x000000ec1300720c */ /* 0x0c0fe40003f06270 */
[----:B------:R-:W-:Y:S01]  /*17b30*/  LOP3.LUT R234, R234, 0xfffffff7, RZ, 0xc0, !PT ;  /* 0xfffffff7eaea7812 */ /* 0x000fe200078ec0ff */
[----:B------:R1:W-:Y:S01]  /*17b40*/  STL [R1+0x30], R16 ;  /* 0x0000301001007387 */ /* 0x0003e20000100800 */
[-C--:B------:R-:W-:Y:S02]  /*17b50*/  ISETP.GE.OR P0, PT, R19, R241.reuse, !P0 ;  /* 0x000000f11300720c */ /* 0x080fe40004706670 */
[----:B------:R-:W-:Y:S02]  /*17b60*/  @P1 LOP3.LUT R234, R234, 0x8, RZ, 0xfc, !PT ;  /* 0x00000008eaea1812 */ /* 0x000fe400078efcff */
[----:B------:R-:W-:Y:S02]  /*17b70*/  FSEL R71, R82, -INF , !P0 ;  /* 0xff80000052477808 */ /* 0x000fe40004000000 */
[----:B------:R-:W-:Y:S02]  /*17b80*/  ISETP.GE.AND P0, PT, R18, R236, PT ;  /* 0x000000ec1200720c */ /* 0x000fe40003f06270 */
[----:B------:R-:W-:Y:S01]  /*17b90*/  LOP3.LUT R234, R234, 0xffdfffff, RZ, 0xc0, !PT ;  /* 0xffdfffffeaea7812 */ /* 0x000fe200078ec0ff */
[----:B------:R-:W-:Y:S01]  /*17ba0*/  STL [R1+0x68], R71 ;  /* 0x0000684701007387 */ /* 0x000fe20000100800 */
[----:B------:R-:W-:Y:S02]  /*17bb0*/  ISETP.GE.OR P0, PT, R18, R241, !P0 ;  /* 0x000000f11200720c */ /* 0x000fe40004706670 */
[----:B------:R-:W-:Y:S04]  /*17bc0*/  FMNMX.FTZ R13, R50, R13, !PT ;  /* 0x0000000d320d7209 */ /* 0x000fe80007810000 */
[----:B------:R-:W-:Y:S04]  /*17bd0*/  FMNMX.FTZ R13, R51, R13, !PT ;  /* 0x0000000d330d7209 */ /* 0x000fe80007810000 */
[----:B------:R-:W-:Y:S02]  /*17be0*/  FMNMX.FTZ R13, R135, R13, !PT ;  /* 0x0000000d870d7209 */ /* 0x000fe40007810000 */
[----:B-1----:R-:W-:Y:S02]  /*17bf0*/  FSEL R16, R83, -INF , !P0 ;  /* 0xff80000053107808 */ /* 0x002fe40004000000 */
[C---:B------:R-:W-:Y:S02]  /*17c00*/  ISETP.GE.AND P0, PT, R0.reuse, R238, PT ;  /* 0x000000ee0000720c */ /* 0x040fe40003f06270 */
[----:B------:R-:W-:Y:S01]  /*17c10*/  FMNMX.FTZ R13, R53, R13, !PT ;  /* 0x0000000d350d7209 */ /* 0x000fe20007810000 */
[----:B------:R-:W-:Y:S01]  /*17c20*/  IMAD.MOV.U32 R53, RZ, RZ, R198 ;  /* 0x000000ffff357224 */ /* 0x000fe200078e00c6 */
[----:B------:R-:W-:Y:S01]  /*17c30*/  ISETP.GE.OR P0, PT, R0, R240, !P0 ;  /* 0x000000f00000720c */ /* 0x000fe20004706670 */
[----:B------:R1:W-:Y:S01]  /*17c40*/  STL [R1+0x64], R16 ;  /* 0x0000641001007387 */ /* 0x0003e20000100800 */
[----:B------:R-:W-:Y:S02]  /*17c50*/  FMNMX.FTZ R13, R69, R13, !PT ;  /* 0x0000000d450d7209 */ /* 0x000fe40007810000 */
[----:B------:R-:W-:Y:S02]  /*17c60*/  FSEL R32, R8, -INF , !P0 ;  /* 0xff80000008207808 */ /* 0x000fe40004000000 */
[C---:B------:R-:W-:Y:S02]  /*17c70*/  ISETP.GE.AND P0, PT, R0.reuse, R235, PT ;  /* 0x000000eb0000720c */ /* 0x040fe40003f06270 */
[----:B------:R-:W-:Y:S01]  /*17c80*/  FMNMX.FTZ R13, R67, R13, !PT ;  /* 0x0000000d430d7209 */ /* 0x000fe20007810000 */
[----:B------:R-:W-:Y:S01]  /*17c90*/  IMAD.MOV.U32 R67, RZ, RZ, R226 ;  /* 0x000000ffff437224 */ /* 0x000fe200078e00e2 */
[----:B------:R-:W-:Y:S04]  /*17ca0*/  ISETP.GE.OR P0, PT, R0, R239, !P0 ;  /* 0x000000ef0000720c */ /* 0x000fe80004706670 */
[----:B------:R-:W-:Y:S02]  /*17cb0*/  FSEL R34, R10, -INF , !P0 ;  /* 0xff8000000a227808 */ /* 0x000fe40004000000 */
[C---:B------:R-:W-:Y:S02]  /*17cc0*/  ISETP.GE.AND P0, PT, R17.reuse, R238, PT ;  /* 0x000000ee1100720c */ /* 0x040fe40003f06270 */
[C---:B------:R-:W-:Y:S02]  /*17cd0*/  IADD3 R10, R0.reuse, 0x59, RZ ;  /* 0x00000059000a7810 */ /* 0x040fe40007ffe0ff */
[C---:B------:R-:W-:Y:S02]  /*17ce0*/  ISETP.GE.OR P2, PT, R17.reuse, R240, !P0 ;  /* 0x000000f01100720c */ /* 0x040fe40004746670 */
[C---:B------:R-:W-:Y:S04]  /*17cf0*/  ISETP.GE.AND P0, PT, R17.reuse, R235, PT ;  /* 0x000000eb1100720c */ /* 0x040fe80003f06270 */
[----:B------:R-:W-:Y:S02]  /*17d00*/  ISETP.GE.OR P1, PT, R17, R239, !P0 ;  /* 0x000000ef1100720c */ /* 0x000fe40004726670 */
[C---:B------:R-:W-:Y:S02]  /*17d10*/  IADD3 R17, R0.reuse, 0x50, RZ ;  /* 0x0000005000117810 */ /* 0x040fe40007ffe0ff */
[----:B-1----:R-:W-:Y:S02]  /*17d20*/  IADD3 R16, R0, 0x51, RZ ;  /* 0x0000005100107810 */ /* 0x002fe40007ffe0ff */
[C---:B------:R-:W-:Y:S02]  /*17d30*/  ISETP.GE.AND P0, PT, R17.reuse, R237, PT ;  /* 0x000000ed1100720c */ /* 0x040fe40003f06270 */
[----:B------:R-:W-:Y:S02]  /*17d40*/  @P2 LOP3.LUT R234, R234, 0x200000, RZ, 0xfc, !PT ;  /* 0x00200000eaea2812 */ /* 0x000fe400078efcff */
[----:B------:R-:W-:Y:S02]  /*17d50*/  ISETP.GE.OR P0, PT, R17, R242, !P0 ;  /* 0x000000f21100720c */ /* 0x000fe40004706670 */
[----:B------:R-:W-:Y:S02]  /*17d60*/  LOP3.LUT P2, RZ, R234, 0x10, RZ, 0xc0, !PT ;  /* 0x00000010eaff7812 */ /* 0x000fe4000784c0ff */
[----:B------:R-:W-:Y:S02]  /*17d70*/  FSEL R8, R84, -INF , !P0 ;  /* 0xff80000054087808 */ /* 0x000fe40004000000 */
[C---:B------:R-:W-:Y:S02]  /*17d80*/  ISETP.GE.AND P0, PT, R23.reuse, R238, PT ;  /* 0x000000ee1700720c */ /* 0x040fe40003f06270 */
[----:B------:R-:W-:Y:S01]  /*17d90*/  LOP3.LUT R234, R234, 0xff7fffff, RZ, 0xc0, !PT ;  /* 0xff7fffffeaea7812 */ /* 0x000fe200078ec0ff */
[----:B------:R1:W-:Y:S01]  /*17da0*/  STL [R1+0xc], R8 ;  /* 0x00000c0801007387 */ /* 0x0003e20000100800 */
[C---:B------:R-:W-:Y:S02]  /*17db0*/  ISETP.GE.OR P0, PT, R23.reuse, R240, !P0 ;  /* 0x000000f01700720c */ /* 0x040fe40004706670 */
[----:B------:R-:W-:Y:S02]  /*17dc0*/  @P1 LOP3.LUT R234, R234, 0x800000, RZ, 0xfc, !PT ;  /* 0x00800000eaea1812 */ /* 0x000fe400078efcff */
[----:B------:R-:W-:Y:S02]  /*17dd0*/  FSEL R14, R14, -INF , !P2 ;  /* 0xff8000000e0e7808 */ /* 0x000fe40005000000 */
[C---:B------:R-:W-:Y:S02]  /*17de0*/  LOP3.LUT P1, RZ, R234.reuse, 0x4, RZ, 0xc0, !PT ;  /* 0x00000004eaff7812 */ /* 0x040fe4000782c0ff */
[C---:B------:R-:W-:Y:S02]  /*17df0*/  LOP3.LUT P6, RZ, R234.reuse, 0x1, RZ, 0xc0, !PT ;  /* 0x00000001eaff7812 */ /* 0x040fe400078cc0ff */
[----:B------:R-:W-:Y:S04]  /*17e00*/  LOP3.LUT R234, R234, 0xffffefff, RZ, 0xc0, !PT ;  /* 0xffffefffeaea7812 */ /* 0x000fe800078ec0ff */
[----:B------:R-:W-:Y:S02]  /*17e10*/  @P0 LOP3.LUT R234, R234, 0x1000, RZ, 0xfc, !PT ;  /* 0x00001000eaea0812 */ /* 0x000fe400078efcff */
[C---:B------:R-:W-:Y:S04]  /*17e20*/  ISETP.GE.AND P0, PT, R23.reuse, R235, PT ;  /* 0x000000eb1700720c */ /* 0x040fe80003f06270 */
[----:B------:R-:W-:Y:S02]  /*17e30*/  ISETP.GE.OR P4, PT, R23, R239, !P0 ;  /* 0x000000ef1700720c */ /* 0x000fe40004786670 */
[----:B------:R-:W-:Y:S02]  /*17e40*/  ISETP.GE.AND P0, PT, R16, R237, PT ;  /* 0x000000ed1000720c */ /* 0x000fe40003f06270 */
[----:B------:R-:W-:Y:S02]  /*17e50*/  FSEL R232, R42, -INF , !P4 ;  /* 0xff8000002ae87808 */ /* 0x000fe40006000000 */
[----:B------:R-:W-:Y:S04]  /*17e60*/  ISETP.GE.OR P0, PT, R16, R242, !P0 ;  /* 0x000000f21000720c */ /* 0x000fe80004706670 */
[----:B-1----:R-:W-:Y:S02]  /*17e70*/  FSEL R8, R85, -INF , !P0 ;  /* 0xff80000055087808 */ /* 0x002fe40004000000 */
[CC--:B------:R-:W-:Y:S03]  /*17e80*/  ISETP.GE.AND P0, PT, R17.reuse, R236.reuse, PT ;  /* 0x000000ec1100720c */ /* 0x0c0fe60003f06270 */
[----:B------:R1:W-:Y:S01]  /*17e90*/  STL [R1+0x8], R8 ;  /* 0x0000080801007387 */ /* 0x0003e20000100800 */
[-C--:B------:R-:W-:Y:S04]  /*17ea0*/  ISETP.GE.OR P0, PT, R17, R241.reuse, !P0 ;  /* 0x000000f11100720c */ /* 0x080fe80004706670 */
        /* <DEDUP_REMOVED lines=8> */
[C---:B------:R-:W-:Y:S02]  /*17f30*/  ISETP.GE.OR P5, PT, R200.reuse, R240, !P0 ;  /* 0x000000f0c800720c */ /* 0x040fe400047a6670 */
[C---:B------:R-:W-:Y:S02]  /*17f40*/  ISETP.GE.AND P0, PT, R200.reuse, R235, PT ;  /* 0x000000ebc800720c */ /* 0x040fe40003f06270 */
[----:B------:R-:W-:Y:S02]  /*17f50*/  FSEL R41, R41, -INF , !P5 ;  /* 0xff80000029297808 */ /* 0x000fe40006800000 */
[----:B------:R-:W-:Y:S02]  /*17f60*/  ISETP.GE.OR P3, PT, R200, R239, !P0 ;  /* 0x000000efc800720c */ /* 0x000fe40004766670 */
[----:B------:R-:W-:Y:S02]  /*17f70*/  ISETP.GE.AND P0, PT, R11, R237, PT ;  /* 0x000000ed0b00720c */ /* 0x000fe40003f06270 */
[----:B------:R-:W-:Y:S02]  /*17f80*/  FSEL R43, R43, -INF , !P3 ;  /* 0xff8000002b2b7808 */ /* 0x000fe40005800000 */
[----:B------:R-:W-:Y:S04]  /*17f90*/  ISETP.GE.OR P0, PT, R11, R242, !P0 ;  /* 0x000000f20b00720c */ /* 0x000fe80004706670 */
[----:B------:R-:W-:Y:S02]  /*17fa0*/  FSEL R48, R96, -INF , !P0 ;  /* 0xff80000060307808 */ /* 0x000fe40004000000 */
[C---:B------:R-:W-:Y:S02]  /*17fb0*/  ISETP.GE.AND P0, PT, R22.reuse, R238, PT ;  /* 0x000000ee1600720c */ /* 0x040fe40003f06270 */
[----:B------:R-:W-:Y:S02]  /*17fc0*/  FSEL R96, R25, -INF , !P6 ;  /* 0xff80000019607808 */ /* 0x000fe40007000000 */
[C---:B------:R-:W-:Y:S02]  /*17fd0*/  ISETP.GE.OR P2, PT, R22.reuse, R240, !P0 ;  /* 0x000000f01600720c */ /* 0x040fe40004746670 */
[C---:B------:R-:W-:Y:S04]  /*17fe0*/  ISETP.GE.AND P0, PT, R22.reuse, R235, PT ;  /* 0x000000eb1600720c */ /* 0x040fe80003f06270 */
[----:B------:R-:W-:Y:S07]  /*17ff0*/  ISETP.GE.OR P0, PT, R22, R239, !P0 ;  /* 0x000000ef1600720c */ /* 0x000fee0004706670 */
[----:B------:R-:W-:Y:S04]  /*18000*/  @P2 LOP3.LUT R234, R234, 0x800, RZ, 0xfc, !PT ;  /* 0x00000800eaea2812 */ /* 0x000fe800078efcff */
[C---:B------:R-:W-:Y:S02]  /*18010*/  LOP3.LUT P2, RZ, R234.reuse, 0x2000, RZ, 0xc0, !PT ;  /* 0x00002000eaff7812 */ /* 0x040fe4000784c0ff */
[----:B------:R-:W-:Y:S02]  /*18020*/  LOP3.LUT R234, R234, 0xfffffbff, RZ, 0xc0, !PT ;  /* 0xfffffbffeaea7812 */ /* 0x000fe400078ec0ff */
[----:B------:R-:W-:Y:S02]  /*18030*/  FSEL R86, R28, -INF , !P2 ;  /* 0xff8000001c567808 */ /* 0x000fe40005000000 */
[----:B------:R-:W-:Y:S02]  /*18040*/  @P0 LOP3.LUT R234, R234, 0x400, RZ, 0xfc, !PT ;  /* 0x00000400eaea0812 */ /* 0x000fe400078efcff */
[----:B------:R-:W-:Y:S02]  /*18050*/  ISETP.GE.AND P0, PT, R10, R237, PT ;  /* 0x000000ed0a00720c */ /* 0x000fe40003f06270 */
[----:B------:R-:W-:Y:S02]  /*18060*/  LOP3.LUT P6, RZ, R234, 0x400000, RZ, 0xc0, !PT ;  /* 0x00400000eaff7812 */ /* 0x000fe400078cc0ff */
[----:B------:R-:W-:Y:S02]  /*18070*/  ISETP.GE.OR P0, PT, R10, R242, !P0 ;  /* 0x000000f20a00720c */ /* 0x000fe40004706670 */
[----:B------:R-:W-:Y:S02]  /*18080*/  FSEL R202, R27, -INF , !P6 ;  /* 0xff8000001bca7808 */ /* 0x000fe40007000000 */
[----:B------:R-:W-:Y:S02]  /*18090*/  FSEL R252, R97, -INF , !P0 ;  /* 0xff80000061fc7808 */ /* 0x000fe40004000000 */
[CC--:B------:R-:W-:Y:S04]  /*180a0*/  ISETP.GE.AND P0, PT, R11.reuse, R236.reuse, PT ;  /* 0x000000ec0b00720c */ /* 0x0c0fe80003f06270 */
[-C--:B------:R-:W-:Y:S04]  /*180b0*/  ISETP.GE.OR P0, PT, R11, R241.reuse, !P0 ;  /* 0x000000f10b00720c */ /* 0x080fe80004706670 */
[----:B-1----:R-:W-:Y:S02]  /*180c0*/  FSEL R8, R98, -INF , !P0 ;  /* 0xff80000062087808 */ /* 0x002fe40004000000 */
[----:B------:R-:W-:Y:S02]  /*180d0*/  ISETP.GE.AND P0, PT, R10, R236, PT ;  /* 0x000000ec0a00720c */ /* 0x000fe40003f06270 */
[----:B------:R-:W-:Y:S01]  /*180e0*/  FSEL R98, R24, -INF , !P1 ;  /* 0xff80000018627808 */ /* 0x000fe20004800000 */
[----:B------:R1:W-:Y:S01]  /*180f0*/  STL [R1+0x2c], R8 ;  /* 0x00002c0801007387 */ /* 0x0003e20000100800 */
[----:B------:R-:W-:Y:S02]  /*18100*/  ISETP.GE.OR P0, PT, R10, R241, !P0 ;  /* 0x000000f10a00720c */ /* 0x000fe40004706670 */
[C---:B------:R-:W-:Y:S04]  /*18110*/  LOP3.LUT P1, RZ, R234.reuse, 0x800000, RZ, 0xc0, !PT ;  /* 0x00800000eaff7812 */ /* 0x040fe8000782c0ff */
[----:B------:R-:W-:Y:S02]  /*18120*/  FSEL R215, R31, -INF , !P1 ;  /* 0xff8000001fd77808 */ /* 0x000fe40004800000 */
[----:B-1----:R-:W-:Y:S02]  /*18130*/  FSEL R8, R99, -INF , !P0 ;  /* 0xff80000063087808 */ /* 0x002fe40004000000 */
[C---:B------:R-:W-:Y:S02]  /*18140*/  LOP3.LUT P0, RZ, R234.reuse, 0x2, RZ, 0xc0, !PT ;  /* 0x00000002eaff7812 */ /* 0x040fe4000780c0ff */
[----:B------:R-:W-:Y:S01]  /*18150*/  LOP3.LUT R234, R234, 0xffffffbf, RZ, 0xc0, !PT ;  /* 0xffffffbfeaea7812 */ /* 0x000fe200078ec0ff */
[----:B------:R1:W-:Y:S01]  /*18160*/  STL [R1+0x28], R8 ;  /* 0x0000280801007387 */ /* 0x0003e20000100800 */
[----:B------:R-:W-:Y:S02]  /*18170*/  FSEL R211, R26, -INF , !P0 ;  /* 0xff8000001ad37808 */ /* 0x000fe40004000000 */
[C---:B------:R-:W-:Y:S04]  /*18180*/  ISETP.GE.AND P0, PT, R6.reuse, R238, PT ;  /* 0x000000ee0600720c */ /* 0x040fe80003f06270 */
[C---:B------:R-:W-:Y:S02]  /*18190*/  ISETP.GE.OR P6, PT, R6.reuse, R240, !P0 ;  /* 0x000000f00600720c */ /* 0x040fe400047c6670 */
[----:B------:R-:W-:Y:S11]  /*181a0*/  ISETP.GE.AND P0, PT, R6, R235, PT ;  /* 0x000000eb0600720c */ /* 0x000ff60003f06270 */
[----:B------:R-:W-:Y:S02]  /*181b0*/  @P6 LOP3.LUT R234, R234, 0x40, RZ, 0xfc, !PT ;  /* 0x00000040eaea6812 */ /* 0x000fe400078efcff */
[----:B------:R-:W-:Y:S02]  /*181c0*/  ISETP.GE.OR P6, PT, R6, R239, !P0 ;  /* 0x000000ef0600720c */ /* 0x000fe400047c6670 */
[C---:B------:R-:W-:Y:S02]  /*181d0*/  ISETP.GE.AND P0, PT, R9.reuse, R237, PT ;  /* 0x000000ed0900720c */ /* 0x040fe40003f06270 */
[----:B------:R-:W-:Y:S02]  /*181e0*/  LOP3.LUT R234, R234, 0xffffffdf, RZ, 0xc0, !PT ;  /* 0xffffffdfeaea7812 */ /* 0x000fe400078ec0ff */
[----:B------:R-:W-:Y:S02]  /*181f0*/  ISETP.GE.OR P0, PT, R9, R242, !P0 ;  /* 0x000000f20900720c */ /* 0x000fe40004706670 */
[----:B-1----:R-:W-:Y:S02]  /*18200*/  IADD3 R8, R0, 0x61, RZ ;  /* 0x0000006100087810 */ /* 0x002fe40007ffe0ff */
[----:B------:R-:W-:Y:S02]  /*18210*/  FSEL R248, R100, -INF , !P0 ;  /* 0xff80000064f87808 */ /* 0x000fe40004000000 */
[C---:B------:R-:W-:Y:S02]  /*18220*/  ISETP.GE.AND P0, PT, R7.reuse, R238, PT ;  /* 0x000000ee0700720c */ /* 0x040fe40003f06270 */
[----:B------:R-:W-:Y:S02]  /*18230*/  @P6 LOP3.LUT R234, R234, 0x20, RZ, 0xfc, !PT ;  /* 0x00000020eaea6812 */ /* 0x000fe400078efcff */
[C---:B------:R-:W-:Y:S02]  /*18240*/  ISETP.GE.OR P6, PT, R7.reuse, R240, !P0 ;  /* 0x000000f00700720c */ /* 0x040fe400047c6670 */
[C---:B------:R-:W-:Y:S02]  /*18250*/  ISETP.GE.AND P0, PT, R7.reuse, R235, PT ;  /* 0x000000eb0700720c */ /* 0x040fe40003f06270 */
[----:B------:R-:W-:Y:S02]  /*18260*/  LOP3.LUT R234, R234, 0xfffffeff, RZ, 0xc0, !PT ;  /* 0xfffffeffeaea7812 */ /* 0x000fe400078ec0ff */
[----:B------:R-:W-:Y:S02]  /*18270*/  ISETP.GE.OR P0, PT, R7, R239, !P0 ;  /* 0x000000ef0700720c */ /* 0x000fe40004706670 */
[C---:B------:R-:W-:Y:S02]  /*18280*/  IADD3 R7, R0.reuse, 0x68, RZ ;  /* 0x0000006800077810 */ /* 0x040fe40007ffe0ff */
[----:B------:R-:W-:Y:S03]  /*18290*/  IADD3 R6, R0, 0x69, RZ ;  /* 0x0000006900067810 */ /* 0x000fe60007ffe0ff */
        /* <DEDUP_REMOVED lines=10> */
[CC--:B------:R-:W-:Y:S01]  /*18340*/  ISETP.GE.AND P0, PT, R9.reuse, R236.reuse, PT ;  /* 0x000000ec0900720c */ /* 0x0c0fe20003f06270 */
[----:B------:R-:W3:Y:S03]  /*18350*/  LDL.LU R101, [R1+0x44] ;  /* 0x0000440001657983 */ /* 0x000ee60000300800 */
[-C--:B------:R-:W-:Y:S04]  /*18360*/  ISETP.GE.OR P0, PT, R9, R241.reuse, !P0 ;  /* 0x000000f10900720c */ /* 0x080fe80004706670 */
[----:B------:R-:W-:Y:S02]  /*18370*/  FSEL R243, R102, -INF , !P0 ;  /* 0xff80000066f37808 */ /* 0x000fe40004000000 */
[C---:B------:R-:W-:Y:S01]  /*18380*/  ISETP.GE.AND P0, PT, R8.reuse, R236, PT ;  /* 0x000000ec0800720c */ /* 0x040fe20003f06270 */
[----:B------:R-:W3:Y:S03]  /*18390*/  LDL.LU R102, [R1+0x48] ;  /* 0x0000480001667983 */ /* 0x000ee60000300800 */
[----:B------:R-:W-:Y:S04]  /*183a0*/  ISETP.GE.OR P0, PT, R8, R241, !P0 ;  /* 0x000000f10800720c */ /* 0x000fe80004706670 */
[----:B------:R-:W-:Y:S02]  /*183b0*/  FSEL R233, R103, -INF , !P0 ;  /* 0xff80000067e97808 */ /* 0x000fe40004000000 */
[----:B------:R-:W4:Y:S01]  /*183c0*/  LDL.LU R103, [R1+0x4c] ;  /* 0x00004c0001677983 */ /* 0x000f220000300800 */
[C---:B------:R-:W-:Y:S02]  /*183d0*/  LOP3.LUT P0, RZ, R234.reuse, 0x8, RZ, 0xc0, !PT ;  /* 0x00000008eaff7812 */ /* 0x040fe4000780c0ff */
[----:B------:R-:W-:Y:S01]  /*183e0*/  LOP3.LUT R234, R234, 0xffffffef, RZ, 0xc0, !PT ;  /* 0xffffffefeaea7812 */ /* 0x000fe200078ec0ff */
[----:B------:R1:W-:Y:S01]  /*183f0*/  STL [R1+0x118], R237 ;  /* 0x000118ed01007387 */ /* 0x0003e20000100800 */
[----:B------:R-:W-:Y:S02]  /*18400*/  FSEL R244, R30, -INF , !P0 ;  /* 0xff8000001ef47808 */ /* 0x000fe40004000000 */
[C---:B------:R-:W-:Y:S04]  /*18410*/  ISETP.GE.AND P0, PT, R21.reuse, R238, PT ;  /* 0x000000ee1500720c */ /* 0x040fe80003f06270 */
[C---:B------:R-:W-:Y:S02]  /*18420*/  ISETP.GE.OR P2, PT, R21.reuse, R240, !P0 ;  /* 0x000000f01500720c */ /* 0x040fe40004746670 */
[C---:B------:R-:W-:Y:S04]  /*18430*/  ISETP.GE.AND P0, PT, R21.reuse, R235, PT ;  /* 0x000000eb1500720c */ /* 0x040fe80003f06270 */
[----:B------:R-:W-:Y:S02]  /*18440*/  ISETP.GE.OR P1, PT, R21, R239, !P0 ;  /* 0x000000ef1500720c */ /* 0x000fe40004726670 */
[C---:B------:R-:W-:Y:S04]  /*18450*/  ISETP.GE.AND P0, PT, R7.reuse, R237, PT ;  /* 0x000000ed0700720c */ /* 0x040fe80003f06270 */
[----:B------:R-:W-:Y:S02]  /*18460*/  ISETP.GE.OR P0, PT, R7, R242, !P0 ;  /* 0x000000f20700720c */ /* 0x000fe40004706670 */
[----:B------:R-:W-:Y:S02]  /*18470*/  @P2 LOP3.LUT R234, R234, 0x10, RZ, 0xfc, !PT ;  /* 0x00000010eaea2812 */ /* 0x000fe400078efcff */
[----:B------:R-:W-:Y:S02]  /*18480*/  FSEL R213, R112, -INF , !P0 ;  /* 0xff80000070d57808 */ /* 0x000fe40004000000 */
[C---:B------:R-:W-:Y:S02]  /*18490*/  ISETP.GE.AND P0, PT, R5.reuse, R238, PT ;  /* 0x000000ee0500720c */ /* 0x040fe40003f06270 */
[----:B------:R-:W-:Y:S02]  /*184a0*/  LOP3.LUT R234, R234, 0xfffffff7, RZ, 0xc0, !PT ;  /* 0xfffffff7eaea7812 */ /* 0x000fe400078ec0ff */
[C---:B------:R-:W-:Y:S02]  /*184b0*/  ISETP.GE.OR P2, PT, R5.reuse, R240, !P0 ;  /* 0x000000f00500720c */ /* 0x040fe40004746670 */
[C---:B------:R-:W-:Y:S02]  /*184c0*/  ISETP.GE.AND P0, PT, R5.reuse, R235, PT ;  /* 0x000000eb0500720c */ /* 0x040fe40003f06270 */
[----:B------:R-:W-:Y:S02]  /*184d0*/  @P1 LOP3.LUT R234, R234, 0x8, RZ, 0xfc, !PT ;  /* 0x00000008eaea1812 */ /* 0x000fe400078efcff */
[----:B------:R-:W-:Y:S02]  /*184e0*/  ISETP.GE.OR P1, PT, R5, R239, !P0 ;  /* 0x000000ef0500720c */ /* 0x000fe40004726670 */
[----:B------:R-:W-:Y:S02]  /*184f0*/  ISETP.GE.AND P0, PT, R6, R237, PT ;  /* 0x000000ed0600720c */ /* 0x000fe40003f06270 */
[----:B------:R-:W-:Y:S02]  /*18500*/  LOP3.LUT R234, R234, 0xfffffffb, RZ, 0xc0, !PT ;  /* 0xfffffffbeaea7812 */ /* 0x000fe400078ec0ff */
[----:B------:R-:W-:Y:S02]  /*18510*/  ISETP.GE.OR P0, PT, R6, R242, !P0 ;  /* 0x000000f20600720c */ /* 0x000fe40004706670 */
[----:B------:R-:W-:Y:S02]  /*18520*/  @P2 LOP3.LUT R234, R234, 0x4, RZ, 0xfc, !PT ;  /* 0x00000004eaea2812 */ /* 0x000fe400078efcff */
[----:B------:R-:W-:Y:S02]  /*18530*/  FSEL R113, R113, -INF , !P0 ;  /* 0xff80000071717808 */ /* 0x000fe40004000000 */
[CC--:B------:R-:W-:Y:S02]  /*18540*/  ISETP.GE.AND P0, PT, R7.reuse, R236.reuse, PT ;  /* 0x000000ec0700720c */ /* 0x0c0fe40003f06270 */
[----:B------:R-:W-:Y:S02]  /*18550*/  LOP3.LUT R234, R234, 0xfffffffd, RZ, 0xc0, !PT ;  /* 0xfffffffdeaea7812 */ /* 0x000fe400078ec0ff */
[-C--:B------:R-:W-:Y:S02]  /*18560*/  ISETP.GE.OR P0, PT, R7, R241.reuse, !P0 ;  /* 0x000000f10700720c */ /* 0x080fe40004706670 */
[----:B------:R-:W-:Y:S02]  /*18570*/  @P1 LOP3.LUT R234, R234, 0x2, RZ, 0xfc, !PT ;  /* 0x00000002eaea1812 */ /* 0x000fe400078efcff */
[----:B------:R-:W-:Y:S02]  /*18580*/  FSEL R251, R114, -INF , !P0 ;  /* 0xff80000072fb7808 */ /* 0x000fe40004000000 */
[----:B------:R-:W-:Y:S02]  /*18590*/  ISETP.GE.AND P0, PT, R6, R236, PT ;  /* 0x000000ec0600720c */ /* 0x000fe40003f06270 */
[----:B------:R-:W-:Y:S02]  /*185a0*/  LOP3.LUT P2, RZ, R234, 0x20, RZ, 0xc0, !PT ;  /* 0x00000020eaff7812 */ /* 0x000fe4000784c0ff */
[----:B------:R-:W-:Y:S02]  /*185b0*/  ISETP.GE.OR P0, PT, R6, R241, !P0 ;  /* 0x000000f10600720c */ /* 0x000fe40004706670 */
[----:B------:R-:W-:Y:S02]  /*185c0*/  LOP3.LUT R234, R234, 0xffefffff, RZ, 0xc0, !PT ;  /* 0xffefffffeaea7812 */ /* 0x000fe400078ec0ff */
[----:B------:R-:W-:Y:S02]  /*185d0*/  FSEL R250, R115, -INF , !P0 ;  /* 0xff80000073fa7808 */ /* 0x000fe40004000000 */
[----:B------:R-:W-:Y:S02]  /*185e0*/  ISETP.GE.AND P0, PT, R20, R238, PT ;  /* 0x000000ee1400720c */ /* 0x000fe40003f06270 */
[----:B------:R-:W-:Y:S02]  /*185f0*/  IADD3 R5, R0, 0x70, RZ ;  /* 0x0000007000057810 */ /* 0x000fe40007ffe0ff */
[----:B------:R-:W-:Y:S02]  /*18600*/  ISETP.GE.OR P5, PT, R20, R240, !P0 ;  /* 0x000000f01400720c */ /* 0x000fe400047a6670 */
[----:B------:R-:W-:Y:S02]  /*18610*/  @P2 LOP3.LUT R234, R234, 0x100000, RZ, 0xfc, !PT ;  /* 0x00100000eaea2812 */ /* 0x000fe400078efcff */
[----:B------:R-:W-:Y:S02]  /*18620*/  ISETP.GE.AND P0, PT, R20, R235, PT ;  /* 0x000000eb1400720c */ /* 0x000fe40003f06270 */
[C---:B------:R-:W-:Y:S02]  /*18630*/  LOP3.LUT P2, RZ, R234.reuse, 0x800, RZ, 0xc0, !PT ;  /* 0x00000800eaff7812 */ /* 0x040fe4000784c0ff */
[C---:B------:R-:W-:Y:S02]  /*18640*/  LOP3.LUT P3, RZ, R234.reuse, 0x400, RZ, 0xc0, !PT ;  /* 0x00000400eaff7812 */ /* 0x040fe4000786c0ff */
[----:B------:R-:W-:Y:S02]  /*18650*/  LOP3.LUT R234, R234, 0xffff7fff, RZ, 0xc0, !PT ;  /* 0xffff7fffeaea7812 */ /* 0x000fe400078ec0ff */
[----:B------:R-:W-:Y:S02]  /*18660*/  ISETP.GE.OR P1, PT, R20, R239, !P0 ;  /* 0x000000ef1400720c */ /* 0x000fe40004726670 */
[----:B------:R-:W-:Y:S02]  /*18670*/  @P5 LOP3.LUT R234, R234, 0x8000, RZ, 0xfc, !PT ;  /* 0x00008000eaea5812 */ /* 0x000fe400078efcff */
[C---:B------:R-:W-:Y:S02]  /*18680*/  ISETP.GE.AND P0, PT, R5.reuse, R237, PT ;  /* 0x000000ed0500720c */ /* 0x040fe40003f06270 */
[C---:B------:R-:W-:Y:S02]  /*18690*/  LOP3.LUT P5, RZ, R234.reuse, 0x4, RZ, 0xc0, !PT ;  /* 0x00000004eaff7812 */ /* 0x040fe400078ac0ff */
[----:B------:R-:W-:Y:S02]  /*186a0*/  LOP3.LUT R234, R234, 0xfffeffff, RZ, 0xc0, !PT ;  /* 0xfffeffffeaea7812 */ /* 0x000fe400078ec0ff */
[----:B------:R-:W-:Y:S02]  /*186b0*/  ISETP.GE.OR P0, PT, R5, R242, !P0 ;  /* 0x000000f20500720c */ /* 0x000fe40004706670 */
[----:B------:R-:W-:Y:S02]  /*186c0*/  FSEL R22, R44, -INF , !P2 ;  /* 0xff8000002c167808 */ /* 0x000fe40005000000 */
[----:B------:R-:W-:Y:S02]  /*186d0*/  FSEL R116, R116, -INF , !P0 ;  /* 0xff80000074747808 */ /* 0x000fe40004000000 */
[----:B------:R-:W-:Y:S02]  /*186e0*/  ISETP.GE.AND P0, PT, R4, R238, PT ;  /* 0x000000ee0400720c */ /* 0x000fe40003f06270 */
[----:B------:R-:W-:Y:S02]  /*186f0*/  FSEL R46, R46, -INF , !P3 ;  /* 0xff8000002e2e7808 */ /* 0x000fe40005800000 */
[----:B------:R-:W-:Y:S02]  /*18700*/  @P5 LOP3.LUT R234, R234, 0x10000, RZ, 0xfc, !PT ;  /* 0x00010000eaea5812 */ /* 0x000fe400078efcff */
[----:B------:R-:W-:Y:S02]  /*18710*/  ISETP.GE.OR P4, PT, R4, R240, !P0 ;  /* 0x000000f00400720c */ /* 0x000fe40004786670 */
[C---:B------:R-:W-:Y:S02]  /*18720*/  LOP3.LUT P5, RZ, R234.reuse, 0x8, RZ, 0xc0, !PT ;  /* 0x00000008eaff7812 */ /* 0x040fe400078ac0ff */
[----:B------:R-:W-:Y:S02]  /*18730*/  LOP3.LUT R234, R234, 0xfffdffff, RZ, 0xc0, !PT ;  /* 0xfffdffffeaea7812 */ /* 0x000fe400078ec0ff */
[C---:B------:R-:W-:Y:S02]  /*18740*/  ISETP.GE.AND P0, PT, R4.reuse, R235, PT ;  /* 0x000000eb0400720c */ /* 0x040fe40003f06270 */
[----:B------:R-:W-:Y:S02]  /*18750*/  FSEL R197, R63, -INF , !P1 ;  /* 0xff8000003fc57808 */ /* 0x000fe40004800000 */
[----:B------:R-:W-:Y:S02]  /*18760*/  ISETP.GE.OR P6, PT, R4, R239, !P0 ;  /* 0x000000ef0400720c */ /* 0x000fe400047c6670 */
[----:B------:R-:W-:Y:S02]  /*18770*/  IADD3 R4, R0, 0x71, RZ ;  /* 0x0000007100047810 */ /* 0x000fe40007ffe0ff */
[----:B------:R-:W-:Y:S02]  /*18780*/  ISETP.GE.AND P1, PT, R19, R238, PT ;  /* 0x000000ee1300720c */ /* 0x000fe40003f26270 */
[----:B------:R-:W-:Y:S02]  /*18790*/  @P5 LOP3.LUT R234, R234, 0x20000, RZ, 0xfc, !PT ;  /* 0x00020000eaea5812 */ /* 0x000fe400078efcff */
[----:B------:R-:W-:Y:S02]  /*187a0*/  ISETP.GE.AND P0, PT, R4, R237, PT ;  /* 0x000000ed0400720c */ /* 0x000fe40003f06270 */
[C---:B------:R-:W-:Y:S02]  /*187b0*/  LOP3.LUT P5, RZ, R234.reuse, 0x80, RZ, 0xc0, !PT ;  /* 0x00000080eaff7812 */ /* 0x040fe400078ac0ff */
[----:B------:R-:W-:Y:S02]  /*187c0*/  LOP3.LUT R234, R234, 0xfffbffff, RZ, 0xc0, !PT ;  /* 0xfffbffffeaea7812 */ /* 0x000fe400078ec0ff */
[----:B------:R-:W-:Y:S02]  /*187d0*/  ISETP.GE.OR P0, PT, R4, R242, !P0 ;  /* 0x000000f20400720c */ /* 0x000fe40004706670 */
[----:B------:R-:W-:Y:S02]  /*187e0*/  FSEL R68, R74, -INF , !P6 ;  /* 0xff8000004a447808 */ /* 0x000fe40007000000 */
[----:B------:R-:W-:Y:S02]  /*187f0*/  FSEL R112, R117, -INF , !P0 ;  /* 0xff80000075707808 */ /* 0x000fe40004000000 */
[CC--:B------:R-:W-:Y:S02]  /*18800*/  ISETP.GE.AND P0, PT, R5.reuse, R236.reuse, PT ;  /* 0x000000ec0500720c */ /* 0x0c0fe40003f06270 */
[----:B------:R-:W-:Y:S02]  /*18810*/  FSEL R54, R72, -INF , !P4 ;  /* 0xff80000048367808 */ /* 0x000fe40006000000 */
[----:B------:R-:W-:Y:S02]  /*18820*/  @P5 LOP3.LUT R234, R234, 0x40000, RZ, 0xfc, !PT ;  /* 0x00040000eaea5812 */ /* 0x000fe400078efcff */
[-C--:B------:R-:W-:Y:S02]  /*18830*/  ISETP.GE.OR P0, PT, R5, R241.reuse, !P0 ;  /* 0x000000f10500720c */ /* 0x080fe40004706670 */
[----:B------:R-:W-:Y:S02]  /*18840*/  LOP3.LUT P5, RZ, R234, 0x10, RZ, 0xc0, !PT ;  /* 0x00000010eaff7812 */ /* 0x000fe400078ac0ff */
[----:B------:R-:W-:Y:S02]  /*18850*/  FSEL R246, R118, -INF , !P0 ;  /* 0xff80000076f67808 */ /* 0x000fe40004000000 */
[----:B------:R-:W-:Y:S02]  /*18860*/  ISETP.GE.AND P0, PT, R4, R236, PT ;  /* 0x000000ec0400720c */ /* 0x000fe40003f06270 */
[----:B------:R-:W-:Y:S02]  /*18870*/  LOP3.LUT R234, R234, 0xfff7ffff, RZ, 0xc0, !PT ;  /* 0xfff7ffffeaea7812 */ /* 0x000fe400078ec0ff */
[----:B------:R-:W-:Y:S04]  /*18880*/  ISETP.GE.OR P0, PT, R4, R241, !P0 ;  /* 0x000000f10400720c */ /* 0x000fe80004706670 */
[----:B------:R-:W-:Y:S02]  /*18890*/  FSEL R245, R119, -INF , !P0 ;  /* 0xff80000077f57808 */ /* 0x000fe40004000000 */
[----:B------:R-:W-:Y:S04]  /*188a0*/  @P5 LOP3.LUT R234, R234, 0x80000, RZ, 0xfc, !PT ;  /* 0x00080000eaea5812 */ /* 0x000fe800078efcff */
[C---:B------:R-:W-:Y:S02]  /*188b0*/  LOP3.LUT P0, RZ, R234.reuse, 0x40, RZ, 0xc0, !PT ;  /* 0x00000040eaff7812 */ /* 0x040fe4000780c0ff */
[----:B------:R-:W-:Y:S02]  /*188c0*/  LOP3.LUT P2, RZ, R234, 0x100000, RZ, 0xc0, !PT ;  /* 0x00100000eaff7812 */ /* 0x000fe4000784c0ff */
[----:B------:R-:W-:Y:S02]  /*188d0*/  FSEL R45, R45, -INF , !P0 ;  /* 0xff8000002d2d7808 */ /* 0x000fe40004000000 */
[C---:B------:R-:W-:Y:S02]  /*188e0*/  ISETP.GE.AND P0, PT, R2.reuse, R238, PT ;  /* 0x000000ee0200720c */ /* 0x040fe40003f06270 */
[----:B------:R-:W-:Y:S02]  /*188f0*/  FSEL R47, R47, -INF , !P2 ;  /* 0xff8000002f2f7808 */ /* 0x000fe40005000000 */
[C---:B------:R-:W-:Y:S02]  /*18900*/  ISETP.GE.OR P3, PT, R2.reuse, R240, !P0 ;  /* 0x000000f00200720c */ /* 0x040fe40004766670 */
[----:B------:R-:W-:Y:S02]  /*18910*/  ISETP.GE.AND P0, PT, R2, R235, PT ;  /* 0x000000eb0200720c */ /* 0x000fe40003f06270 */
[----:B------:R-:W-:Y:S02]  /*18920*/  LOP3.LUT P5, RZ, R234, 0x100, RZ, 0xc0, !PT ;  /* 0x00000100eaff7812 */ /* 0x000fe400078ac0ff */
[----:B------:R-:W-:Y:S02]  /*18930*/  ISETP.GE.OR P2, PT, R2, R239, !P0 ;  /* 0x000000ef0200720c */ /* 0x000fe40004746670 */
[C---:B------:R-:W-:Y:S02]  /*18940*/  IADD3 R2, R0.reuse, 0x78, RZ ;  /* 0x0000007800027810 */ /* 0x040fe40007ffe0ff */
[----:B------:R-:W-:Y:S02]  /*18950*/  IADD3 R0, R0, 0x79, RZ ;  /* 0x0000007900007810 */ /* 0x000fe40007ffe0ff */
[-C--:B------:R-:W-:Y:S02]  /*18960*/  ISETP.GE.AND P0, PT, R2, R237.reuse, PT ;  /* 0x000000ed0200720c */ /* 0x080fe40003f06270 */
[----:B------:R-:W-:Y:S02]  /*18970*/  FSEL R55, R56, -INF , !P5 ;  /* 0xff80000038377808 */ /* 0x000fe40006800000 */
[-C--:B------:R-:W-:Y:S02]  /*18980*/  ISETP.GE.OR P0, PT, R2, R242.reuse, !P0 ;  /* 0x000000f20200720c */ /* 0x080fe40004706670 */
[----:B------:R-:W-:Y:S02]  /*18990*/  LOP3.LUT P5, RZ, R234, 0x80000, RZ, 0xc0, !PT ;  /* 0x00080000eaff7812 */ /* 0x000fe400078ac0ff */
[----:B------:R-:W-:Y:S02]  /*189a0*/  FSEL R97, R128, -INF , !P0 ;  /* 0xff80000080617808 */ /* 0x000fe40004000000 */
[C---:B------:R-:W-:Y:S02]  /*189b0*/  ISETP.GE.AND P0, PT, R0.reuse, R237, PT ;  /* 0x000000ed0000720c */ /* 0x040fe40003f06270 */
[----:B-1----:R-:W2:Y:S01]  /*189c0*/  LDL.LU R237, [R1+0x28] ;  /* 0x0000280001ed7983 */ /* 0x002ea20000300800 */
[----:B------:R-:W-:Y:S02]  /*189d0*/  FSEL R230, R57, -INF , !P5 ;  /* 0xff80000039e67808 */ /* 0x000fe40006800000 */
[----:B------:R-:W-:Y:S01]  /*189e0*/  ISETP.GE.OR P0, PT, R0, R242, !P0 ;  /* 0x000000f20000720c */ /* 0x000fe20004706670 */
[----:B------:R1:W-:Y:S01]  /*189f0*/  STL [R1+0x11c], R242 ;  /* 0x00011cf201007387 */ /* 0x0003e20000100800 */
[----:B------:R-:W-:Y:S02]  /*18a00*/  LOP3.LUT P5, RZ, R234, 0x40000, RZ, 0xc0, !PT ;  /* 0x00040000eaff7812 */ /* 0x000fe400078ac0ff */
[----:B------:R-:W-:Y:S02]  /*18a10*/  FSEL R87, R129, -INF , !P0 ;  /* 0xff80000081577808 */ /* 0x000fe40004000000 */
[----:B------:R-:W-:Y:S02]  /*18a20*/  FSEL R196, R58, -INF , !P5 ;  /* 0xff8000003ac47808 */ /* 0x000fe40006800000 */
[----:B------:R-:W-:Y:S02]  /*18a30*/  LOP3.LUT P5, RZ, R234, 0x20000, RZ, 0xc0, !PT ;  /* 0x00020000eaff7812 */ /* 0x000fe400078ac0ff */
[-C--:B------:R-:W-:Y:S02]  /*18a40*/  ISETP.GE.AND P0, PT, R2, R236.reuse, PT ;  /* 0x000000ec0200720c */ /* 0x080fe40003f06270 */
[----:B------:R-:W-:Y:S02]  /*18a50*/  FSEL R228, R59, -INF , !P5 ;  /* 0xff8000003be47808 */ /* 0x000fe40006800000 */
[----:B------:R-:W-:Y:S02]  /*18a60*/  LOP3.LUT P5, RZ, R234, 0x10000, RZ, 0xc0, !PT ;  /* 0x00010000eaff7812 */ /* 0x000fe400078ac0ff */
[-C--:B------:R-:W-:Y:S02]  /*18a70*/  ISETP.GE.OR P0, PT, R2, R241.reuse, !P0 ;  /* 0x000000f10200720c */ /* 0x080fe40004706670 */
[----:B------:R-:W-:Y:S02]  /*18a80*/  FSEL R60, R60, -INF , !P5 ;  /* 0xff8000003c3c7808 */ /* 0x000fe40006800000 */
[----:B------:R-:W-:Y:S02]  /*18a90*/  LOP3.LUT P5, RZ, R234, 0x8000, RZ, 0xc0, !PT ;  /* 0x00008000eaff7812 */ /* 0x000fe400078ac0ff */
[----:B------:R-:W-:Y:S02]  /*18aa0*/  FSEL R212, R130, -INF , !P0 ;  /* 0xff80000082d47808 */ /* 0x000fe40004000000 */
[C---:B------:R-:W-:Y:S01]  /*18ab0*/  ISETP.GE.AND P0, PT, R0.reuse, R236, PT ;  /* 0x000000ec0000720c */ /* 0x040fe20003f06270 */
[----:B-1----:R-:W2:Y:S01]  /*18ac0*/  LDL.LU R242, [R1+0x2c] ;  /* 0x00002c0001f27983 */ /* 0x002ea20000300800 */
[----:B------:R-:W-:Y:S02]  /*18ad0*/  FSEL R199, R75, -INF , !P2 ;  /* 0xff8000004bc77808 */ /* 0x000fe40005000000 */
[----:B------:R-:W-:Y:S01]  /*18ae0*/  ISETP.GE.OR P0, PT, R0, R241, !P0 ;  /* 0x000000f10000720c */ /* 0x000fe20004706670 */
[----:B------:R1:W-:Y:S01]  /*18af0*/  STL [R1+0x120], R236 ;  /* 0x000120ec01007387 */ /* 0x0003e20000100800 */
[-C--:B------:R-:W-:Y:S02]  /*18b00*/  ISETP.GE.AND P2, PT, R17, R238.reuse, PT ;  /* 0x000000ee1100720c */ /* 0x080fe40003f46270 */
[----:B------:R-:W-:Y:S01]  /*18b10*/  FSEL R114, R131, -INF , !P0 ;  /* 0xff80000083727808 */ /* 0x000fe20004000000 */
[----:B------:R1:W-:Y:S01]  /*18b20*/  STL [R1+0x124], R241 ;  /* 0x000124f101007387 */ /* 0x0003e20000100800 */
[C---:B------:R-:W-:Y:S02]  /*18b30*/  LOP3.LUT P0, RZ, R234.reuse, 0x2, RZ, 0xc0, !PT ;  /* 0x00000002eaff7812 */ /* 0x040fe4000780c0ff */
[----:B------:R-:W-:Y:S02]  /*18b40*/  LOP3.LUT R234, R234, 0xfffffffd, RZ, 0xc0, !PT ;  /* 0xfffffffdeaea7812 */ /* 0x000fe400078ec0ff */
[----:B------:R-:W-:Y:S02]  /*18b50*/  FSEL R229, R62, -INF , !P0 ;  /* 0xff8000003ee57808 */ /* 0x000fe40004000000 */
[----:B------:R-:W-:Y:S02]  /*18b60*/  ISETP.GE.AND P0, PT, R19, R235, PT ;  /* 0x000000eb1300720c */ /* 0x000fe40003f06270 */
[----:B------:R-:W-:Y:S02]  /*18b70*/  FSEL R70, R73, -INF , !P3 ;  /* 0xff80000049467808 */ /* 0x000fe40005800000 */
[----:B------:R-:W-:Y:S02]  /*18b80*/  ISETP.GE.OR P0, PT, R19, R239, !P0 ;  /* 0x000000ef1300720c */ /* 0x000fe40004706670 */
[C---:B------:R-:W-:Y:S04]  /*18b90*/  ISETP.GE.AND P3, PT, R18.reuse, R238, PT ;  /* 0x000000ee1200720c */ /* 0x040fe80003f66270 */
[CC--:B------:R-:W-:Y:S02]  /*18ba0*/  ISETP.GE.OR P3, PT, R18.reuse, R240.reuse, !P3 ;  /* 0x000000f01200720c */ /* 0x0c0fe40005f66670 */
[----:B-1----:R-:W-:Y:S02]  /*18bb0*/  FSEL R236, R61, -INF , !P5 ;  /* 0xff8000003dec7808 */ /* 0x002fe40006800000 */
[-C--:B------:R-:W-:Y:S01]  /*18bc0*/  ISETP.GE.OR P5, PT, R19, R240.reuse, !P1 ;  /* 0x000000f01300720c */ /* 0x080fe20004fa6670 */
[----:B------:R-:W2:Y:S01]  /*18bd0*/  LDL.LU R241, [R1+0x64] ;  /* 0x0000640001f17983 */ /* 0x000ea20000300800 */
[----:B------:R-:W-:Y:S02]  /*18be0*/  ISETP.GE.AND P1, PT, R18, R235, PT ;  /* 0x000000eb1200720c */ /* 0x000fe40003f26270 */
[----:B------:R-:W-:Y:S02]  /*18bf0*/  FSEL R12, R76, -INF , !P5 ;  /* 0xff8000004c0c7808 */ /* 0x000fe40006800000 */
[----:B------:R-:W-:Y:S02]  /*18c00*/  ISETP.GE.OR P6, PT, R18, R239, !P1 ;  /* 0x000000ef1200720c */ /* 0x000fe40004fc6670 */
[C---:B------:R-:W-:Y:S01]  /*18c10*/  ISETP.GE.OR P1, PT, R17.reuse, R240, !P2 ;  /* 0x000000f01100720c */ /* 0x040fe20005726670 */
[----:B------:R1:W-:Y:S01]  /*18c20*/  STL [R1+0x90], R12 ;  /* 0x0000900c01007387 */ /* 0x0003e20000100800 */
[----:B------:R-:W-:Y:S02]  /*18c30*/  @P0 LOP3.LUT R234, R234, 0x2, RZ, 0xfc, !PT ;  /* 0x00000002eaea0812 */ /* 0x000fe400078efcff */
[C---:B------:R-:W-:Y:S02]  /*18c40*/  ISETP.GE.AND P0, PT, R17.reuse, R235, PT ;  /* 0x000000eb1100720c */ /* 0x040fe40003f06270 */
[----:B------:R-:W-:Y:S02]  /*18c50*/  LOP3.LUT R234, R234, 0xfffffffe, RZ, 0xc0, !PT ;  /* 0xfffffffeeaea7812 */ /* 0x000fe400078ec0ff */
[----:B------:R-:W-:Y:S02]  /*18c60*/  ISETP.GE.OR P4, PT, R17, R239, !P0 ;  /* 0x000000ef1100720c */ /* 0x000fe40004786670 */
[----:B------:R-:W-:Y:S02]  /*18c70*/  ISETP.GE.AND P0, PT, R16, R235, PT ;  /* 0x000000eb1000720c */ /* 0x000fe40003f06270 */
[----:B------:R-:W-:Y:S02]  /*18c80*/  FSEL R20, R77, -INF , !P3 ;  /* 0xff8000004d147808 */ /* 0x000fe40005800000 */
[----:B------:R-:W-:Y:S02]  /*18c90*/  @P1 LOP3.LUT R234, R234, 0x1, RZ, 0xfc, !PT ;  /* 0x00000001eaea1812 */ /* 0x000fe400078efcff */
[C---:B------:R-:W-:Y:S02]  /*18ca0*/  ISETP.GE.AND P1, PT, R16.reuse, R238, PT ;  /* 0x000000ee1000720c */ /* 0x040fe40003f26270 */
[C---:B------:R-:W-:Y:S02]  /*18cb0*/  ISETP.GE.OR P3, PT, R16.reuse, R239, !P0 ;  /* 0x000000ef1000720c */ /* 0x040fe40004766670 */
[----:B------:R-:W-:Y:S02]  /*18cc0*/  ISETP.GE.OR P2, PT, R16, R240, !P1 ;  /* 0x000000f01000720c */ /* 0x000fe40004f46670 */
[----:B------:R-:W-:Y:S02]  /*18cd0*/  LOP3.LUT P1, RZ, R234, 0x2, RZ, 0xc0, !PT ;  /* 0x00000002eaff7812 */ /* 0x000fe4000782c0ff */
[C---:B------:R-:W-:Y:S02]  /*18ce0*/  ISETP.GE.AND P0, PT, R11.reuse, R235, PT ;  /* 0x000000eb0b00720c */ /* 0x040fe40003f06270 */
[----:B-1----:R-:W-:Y:S02]  /*18cf0*/  FMNMX.FTZ R12, R204, R132, !PT ;  /* 0x00000084cc0c7209 */ /* 0x002fe40007810000 */
[----:B------:R-:W-:Y:S02]  /*18d00*/  FSEL R198, R78, -INF , !P1 ;  /* 0xff8000004ec67808 */ /* 0x000fe40004800000 */
[----:B------:R-:W-:Y:S01]  /*18d10*/  FMNMX.FTZ R12, R206, R12, !PT ;  /* 0x0000000cce0c7209 */ /* 0x000fe20007810000 */
[----:B----4-:R-:W-:Y:S01]  /*18d20*/  STL [R1+0x12c], R103 ;  /* 0x00012c6701007387 */ /* 0x010fe20000100800 */
[----:B------:R-:W-:Y:S02]  /*18d30*/  ISETP.GE.AND P1, PT, R11, R238, PT ;  /* 0x000000ee0b00720c */ /* 0x000fe40003f26270 */
[----:B------:R-:W-:Y:S01]  /*18d40*/  FMNMX.FTZ R12, R209, R12, !PT ;  /* 0x0000000cd10c7209 */ /* 0x000fe20007810000 */
[----:B------:R-:W4:Y:S01]  /*18d50*/  LDL.LU R118, [R1+0xc] ;  /* 0x00000c0001767983 */ /* 0x000f220000300800 */
[----:B------:R-:W-:Y:S02]  /*18d60*/  ISETP.GE.OR P0, PT, R11, R239, !P0 ;  /* 0x000000ef0b00720c */ /* 0x000fe40004706670 */
[----:B------:R-:W-:Y:S01]  /*18d70*/  FMNMX.FTZ R12, R210, R12, !PT ;  /* 0x0000000cd20c7209 */ /* 0x000fe20007810000 */
[----:B------:R-:W2:Y:S01]  /*18d80*/  LDL.LU R117, [R1+0x8] ;  /* 0x0000080001757983 */ /* 0x000ea20000300800 */
[----:B------:R-:W-:Y:S02]  /*18d90*/  FSEL R16, R79, -INF , !P6 ;  /* 0xff8000004f107808 */ /* 0x000fe40007000000 */
[----:B------:R-:W-:Y:S01]  /*18da0*/  ISETP.GE.OR P6, PT, R11, R240, !P1 ;  /* 0x000000f00b00720c */ /* 0x000fe20004fc6670 */
[----:B---3--:R1:W-:Y:S01]  /*18db0*/  STL [R1+0x140], R102 ;  /* 0x0001406601007387 */ /* 0x0083e20000100800 */
[----:B------:R-:W-:Y:S02]  /*18dc0*/  FMNMX.FTZ R11, R39, R12, !PT ;  /* 0x0000000c270b7209 */ /* 0x000fe40007810000 */
[----:B------:R-:W-:Y:S02]  /*18dd0*/  FMNMX.FTZ R12, R249, R13, !PT ;  /* 0x0000000df90c7209 */ /* 0x000fe40007810000 */
[----:B------:R-:W-:Y:S02]  /*18de0*/  FSEL R13, R90, -INF , !P4 ;  /* 0xff8000005a0d7808 */ /* 0x000fe40006000000 */
[----:B------:R-:W-:Y:S02]  /*18df0*/  FMNMX.FTZ R12, R103, R12, !PT ;  /* 0x0000000c670c7209 */ /* 0x000fe40007810000 */
[----:B------:R-:W-:Y:S02]  /*18e00*/  FMNMX.FTZ R11, R49, R11, !PT ;  /* 0x0000000b310b7209 */ /* 0x000fe40007810000 */
[----:B------:R-:W-:Y:S02]  /*18e10*/  FMNMX.FTZ R12, R102, R12, !PT ;  /* 0x0000000c660c7209 */ /* 0x000fe40007810000 */
[C---:B------:R-:W-:Y:S02]  /*18e20*/  LOP3.LUT P5, RZ, R234.reuse, 0x1, RZ, 0xc0, !PT ;  /* 0x00000001eaff7812 */ /* 0x040fe400078ac0ff */
[----:B------:R-:W-:Y:S02]  /*18e30*/  LOP3.LUT R234, R234, 0xfffffffb, RZ, 0xc0, !PT ;  /* 0xfffffffbeaea7812 */ /* 0x000fe400078ec0ff */
[----:B------:R-:W-:Y:S02]  /*18e40*/  FMNMX.FTZ R11, R52, R11, !PT ;  /* 0x0000000b340b7209 */ /* 0x000fe40007810000 */
[----:B------:R-:W-:Y:S02]  /*18e50*/  ISETP.GE.AND P1, PT, R10, R238, PT ;  /* 0x000000ee0a00720c */ /* 0x000fe40003f26270 */
[----:B------:R-:W-:Y:S02]  /*18e60*/  @P0 LOP3.LUT R234, R234, 0x4, RZ, 0xfc, !PT ;  /* 0x00000004eaea0812 */ /* 0x000fe400078efcff */
[----:B------:R-:W-:Y:S01]  /*18e70*/  ISETP.GE.AND P0, PT, R10, R235, PT ;  /* 0x000000eb0a00720c */ /* 0x000fe20003f06270 */
[----:B-1----:R-:W3:Y:S01]  /*18e80*/  LDL.LU R102, [R1+0x30] ;  /* 0x0000300001667983 */ /* 0x002ee20000300800 */
[----:B------:R-:W-:Y:S01]  /*18e90*/  FSEL R19, R88, -INF , !P5 ;  /* 0xff80000058137808 */ /* 0x000fe20006800000 */
[----:B------:R-:W-:Y:S01]  /*18ea0*/  IMAD.MOV.U32 R88, RZ, RZ, R231 ;  /* 0x000000ffff587224 */ /* 0x000fe200078e00e7 */
[C---:B------:R-:W-:Y:S01]  /*18eb0*/  ISETP.GE.OR P5, PT, R10.reuse, R239, !P0 ;  /* 0x000000ef0a00720c */ /* 0x040fe200047a6670 */
[----:B------:R-:W2:Y:S01]  /*18ec0*/  LDL.LU R90, [R1+0x80] ;  /* 0x00008000015a7983 */ /* 0x000ea20000300800 */
[----:B------:R-:W-:Y:S01]  /*18ed0*/  FSEL R18, R89, -INF , !P2 ;  /* 0xff80000059127808 */ /* 0x000fe20005000000 */
[----:B------:R-:W-:Y:S01]  /*18ee0*/  IMAD.MOV.U32 R89, RZ, RZ, R227 ;  /* 0x000000ffff597224 */ /* 0x000fe200078e00e3 */
[----:B------:R-:W-:Y:S02]  /*18ef0*/  ISETP.GE.OR P2, PT, R10, R240, !P1 ;  /* 0x000000f00a00720c */ /* 0x000fe40004f46670 */
[----:B------:R-:W-:Y:S02]  /*18f00*/  FMNMX.FTZ R10, R53, R11, !PT ;  /* 0x0000000b350a7209 */ /* 0x000fe40007810000 */
[----:B------:R-:W-:Y:S02]  /*18f10*/  FMNMX.FTZ R11, R101, R12, !PT ;  /* 0x0000000c650b7209 */ /* 0x000fe40007810000 */
[C---:B------:R-:W-:Y:S02]  /*18f20*/  ISETP.GE.AND P1, PT, R9.reuse, R238, PT ;  /* 0x000000ee0900720c */ /* 0x040fe40003f26270 */
[----:B------:R-:W-:Y:S02]  /*18f30*/  FMNMX.FTZ R11, R224, R11, !PT ;  /* 0x0000000be00b7209 */ /* 0x000fe40007810000 */
[----:B------:R-:W-:Y:S02]  /*18f40*/  ISETP.GE.AND P0, PT, R9, R235, PT ;  /* 0x000000eb0900720c */ /* 0x000fe40003f06270 */
[----:B------:R-:W-:Y:S02]  /*18f50*/  FMNMX.FTZ R11, R223, R11, !PT ;  /* 0x0000000bdf0b7209 */ /* 0x000fe40007810000 */
[----:B------:R-:W-:Y:S02]  /*18f60*/  FSEL R231, R91, -INF , !P3 ;  /* 0xff8000005be77808 */ /* 0x000fe40005800000 */
[----:B------:R-:W-:Y:S02]  /*18f70*/  MOV R91, R225 ;  /* 0x000000e1005b7202 */ /* 0x000fe40000000f00 */
[C---:B------:R-:W-:Y:S02]  /*18f80*/  ISETP.GE.OR P4, PT, R9.reuse, R239, !P0 ;  /* 0x000000ef0900720c */ /* 0x040fe40004786670 */
[----:B------:R-:W-:Y:S02]  /*18f90*/  ISETP.GE.OR P1, PT, R9, R240, !P1 ;  /* 0x000000f00900720c */ /* 0x000fe40004f26670 */
[----:B------:R-:W-:Y:S02]  /*18fa0*/  LOP3.LUT R234, R234, 0xfffffffe, RZ, 0xc0, !PT ;  /* 0xfffffffeeaea7812 */ /* 0x000fe400078ec0ff */
[----:B------:R-:W-:Y:S02]  /*18fb0*/  ISETP.GE.AND P0, PT, R8, R235, PT ;  /* 0x000000eb0800720c */ /* 0x000fe40003f06270 */
[----:B------:R-:W-:Y:S01]  /*18fc0*/  FSEL R12, R93, -INF , !P2 ;  /* 0xff8000005d0c7808 */ /* 0x000fe20005000000 */
[----:B------:R-:W-:Y:S01]  /*18fd0*/  IMAD.MOV.U32 R93, RZ, RZ, R69 ;  /* 0x000000ffff5d7224 */ /* 0x000fe200078e0045 */
[----:B------:R-:W-:Y:S02]  /*18fe0*/  FSEL R131, R92, -INF , !P6 ;  /* 0xff8000005c837808 */ /* 0x000fe40007000000 */
[----:B------:R-:W-:Y:S02]  /*18ff0*/  ISETP.GE.OR P2, PT, R8, R239, !P0 ;  /* 0x000000ef0800720c */ /* 0x000fe40004746670 */
[C---:B------:R-:W-:Y:S02]  /*19000*/  ISETP.GE.AND P0, PT, R7.reuse, R235, PT ;  /* 0x000000eb0700720c */ /* 0x040fe40003f06270 */
[----:B------:R-:W-:Y:S02]  /*19010*/  @P1 LOP3.LUT R234, R234, 0x1, RZ, 0xfc, !PT ;  /* 0x00000001eaea1812 */ /* 0x000fe400078efcff */
[----:B------:R-:W-:Y:S02]  /*19020*/  ISETP.GE.AND P1, PT, R8, R238, PT ;  /* 0x000000ee0800720c */ /* 0x000fe40003f26270 */
[----:B------:R-:W-:Y:S02]  /*19030*/  LOP3.LUT P6, RZ, R234, 0x4, RZ, 0xc0, !PT ;  /* 0x00000004eaff7812 */ /* 0x000fe400078cc0ff */
[----:B------:R-:W-:Y:S02]  /*19040*/  ISETP.GE.OR P3, PT, R8, R240, !P1 ;  /* 0x000000f00800720c */ /* 0x000fe40004f66670 */
[C---:B------:R-:W-:Y:S02]  /*19050*/  ISETP.GE.AND P1, PT, R7.reuse, R238, PT ;  /* 0x000000ee0700720c */ /* 0x040fe40003f26270 */
[----:B------:R-:W-:Y:S01]  /*19060*/  FSEL R17, R94, -INF , !P6 ;  /* 0xff8000005e117808 */ /* 0x000fe20007000000 */
[----:B------:R-:W-:Y:S01]  /*19070*/  IMAD.MOV.U32 R94, RZ, RZ, R20 ;  /* 0x000000ffff5e7224 */ /* 0x000fe200078e0014 */
[C---:B------:R-:W-:Y:S02]  /*19080*/  ISETP.GE.OR P6, PT, R7.reuse, R240, !P1 ;  /* 0x000000f00700720c */ /* 0x040fe40004fc6670 */
        /* <DEDUP_REMOVED lines=18> */
[----:B------:R-:W-:Y:S02]  /*191b0*/  ISETP.GE.AND P1, PT, R6, R238, PT ;  /* 0x000000ee0600720c */ /* 0x000fe40003f26270 */
[----:B------:R-:W-:Y:S02]  /*191c0*/  FMNMX.FTZ R7, R43, R7, !PT ;  /* 0x000000072b077209 */ /* 0x000fe40007810000 */
[----:B------:R-:W-:Y:S02]  /*191d0*/  FMNMX.FTZ R8, R40, R8, !PT ;  /* 0x0000000828087209 */ /* 0x000fe40007810000 */
[----:B------:R-:W-:Y:S01]  /*191e0*/  FSEL R223, R106, -INF , !P4 ;  /* 0xff8000006adf7808 */ /* 0x000fe20006000000 */
[----:B------:R-:W-:Y:S01]  /*191f0*/  IMAD.MOV.U32 R106, RZ, RZ, R17 ;  /* 0x000000ffff6a7224 */ /* 0x000fe200078e0011 */
[----:B------:R-:W-:Y:S02]  /*19200*/  FMNMX.FTZ R8, R41, R8, !PT ;  /* 0x0000000829087209 */ /* 0x000fe40007810000 */
[----:B------:R-:W-:Y:S01]  /*19210*/  FSEL R201, R108, -INF , !P6 ;  /* 0xff8000006cc97808 */ /* 0x000fe20007000000 */
[----:B------:R-:W-:Y:S01]  /*19220*/  IMAD.MOV.U32 R108, RZ, RZ, R135 ;  /* 0x000000ffff6c7224 */ /* 0x000fe200078e0087 */
[----:B------:R-:W-:Y:S04]  /*19230*/  FMNMX.FTZ R8, R22, R8, !PT ;  /* 0x0000000816087209 */ /* 0x000fe80007810000 */
[----:B------:R-:W-:Y:S04]  /*19240*/  FMNMX.FTZ R8, R45, R8, !PT ;  /* 0x000000082d087209 */ /* 0x000fe80007810000 */
[----:B------:R-:W-:Y:S04]  /*19250*/  FMNMX.FTZ R8, R55, R8, !PT ;  /* 0x0000000837087209 */ /* 0x000fe80007810000 */
[----:B------:R-:W-:Y:S01]  /*19260*/  FMNMX.FTZ R8, R230, R8, !PT ;  /* 0x00000008e6087209 */ /* 0x000fe20007810000 */
[----:B--2---:R-:W-:Y:S01]  /*19270*/  STL [R1+0x128], R90 ;  /* 0x0001285a01007387 */ /* 0x004fe20000100800 */
[----:B------:R-:W-:Y:S03]  /*19280*/  FMNMX.FTZ R10, R90, R10, !PT ;  /* 0x0000000a5a0a7209 */ /* 0x000fe60007810000 */
[----:B------:R-:W2:Y:S01]  /*19290*/  LDL.LU R103, [R1+0x90] ;  /* 0x0000900001677983 */ /* 0x000ea20000300800 */
[----:B------:R-:W-:Y:S04]  /*192a0*/  FMNMX.FTZ R10, R89, R10, !PT ;  /* 0x0000000a590a7209 */ /* 0x000fe80007810000 */
[----:B------:R-:W-:Y:S02]  /*192b0*/  FMNMX.FTZ R9, R88, R10, !PT ;  /* 0x0000000a58097209 */ /* 0x000fe40007810000 */
[----:B------:R-:W-:Y:S02]  /*192c0*/  FMNMX.FTZ R10, R80, R11, !PT ;  /* 0x0000000b500a7209 */ /* 0x000fe40007810000 */
[----:B------:R-:W-:Y:S01]  /*192d0*/  FMNMX.FTZ R9, R91, R9, !PT ;  /* 0x000000095b097209 */ /* 0x000fe20007810000 */
[----:B------:R-:W-:Y:S01]  /*192e0*/  LDSM.16.MT88.4 R80, [R218+0x8000] ;  /* 0x00800000da50783b */ /* 0x000fe20000004200 */
[----:B---3--:R-:W-:Y:S02]  /*192f0*/  FMNMX.FTZ R10, R102, R10, !PT ;  /* 0x0000000a660a7209 */ /* 0x008fe40007810000 */
[----:B------:R-:W-:Y:S02]  /*19300*/  FMNMX.FTZ R9, R222, R9, !PT ;  /* 0x00000009de097209 */ /* 0x000fe40007810000 */
[----:B----4-:R-:W-:Y:S02]  /*19310*/  FMNMX.FTZ R10, R118, R10, !PT ;  /* 0x0000000a760a7209 */ /* 0x010fe40007810000 */
        /* <DEDUP_REMOVED lines=25> */
[----:B------:R-:W1:Y:S01]  /*194b0*/  SHFL.BFLY PT, R9, R73, 0x2, 0x1f ;  /* 0x0c401f0049097f89 */ /* 0x000e6200000e0000 */
[C---:B------:R-:W-:Y:S02]  /*194c0*/  LOP3.LUT P5, RZ, R234.reuse, 0x1, RZ, 0xc0, !PT ;  /* 0x00000001eaff7812 */ /* 0x040fe400078ac0ff */
[----:B------:R-:W-:Y:S02]  /*194d0*/  LOP3.LUT R234, R234, 0xfffffffb, RZ, 0xc0, !PT ;  /* 0xfffffffbeaea7812 */ /* 0x000fe400078ec0ff */
[----:B------:R-:W-:Y:S01]  /*194e0*/  FSEL R249, R104, -INF , !P5 ;  /* 0xff80000068f97808 */ /* 0x000fe20006800000 */
[----:B------:R-:W-:Y:S01]  /*194f0*/  IMAD.MOV.U32 R104, RZ, RZ, R19 ;  /* 0x000000ffff687224 */ /* 0x000fe200078e0013 */
[----:B------:R-:W-:Y:S02]  /*19500*/  @P0 LOP3.LUT R234, R234, 0x4, RZ, 0xfc, !PT ;  /* 0x00000004eaea0812 */ /* 0x000fe400078efcff */
[C---:B------:R-:W-:Y:S02]  /*19510*/  ISETP.GE.AND P0, PT, R6.reuse, R235, PT ;  /* 0x000000eb0600720c */ /* 0x040fe40003f06270 */
[C---:B------:R-:W-:Y:S02]  /*19520*/  ISETP.GE.OR P5, PT, R6.reuse, R240, !P1 ;  /* 0x000000f00600720c */ /* 0x040fe40004fa6670 */
[----:B------:R-:W-:Y:S02]  /*19530*/  ISETP.GE.OR P0, PT, R6, R239, !P0 ;  /* 0x000000ef0600720c */ /* 0x000fe40004706670 */
[----:B------:R-:W-:Y:S02]  /*19540*/  FMNMX.FTZ R6, R46, R7, !PT ;  /* 0x000000072e067209 */ /* 0x000fe40007810000 */
[----:B------:R-:W-:Y:S02]  /*19550*/  ISETP.GE.AND P1, PT, R5, R238, PT ;  /* 0x000000ee0500720c */ /* 0x000fe40003f26270 */
[----:B------:R-:W-:Y:S02]  /*19560*/  FMNMX.FTZ R6, R47, R6, !PT ;  /* 0x000000062f067209 */ /* 0x000fe40007810000 */
[----:B------:R-:W-:Y:S02]  /*19570*/  LOP3.LUT R234, R234, 0xfffffffe, RZ, 0xc0, !PT ;  /* 0xfffffffeeaea7812 */ /* 0x000fe400078ec0ff */
[----:B------:R-:W-:Y:S02]  /*19580*/  FMNMX.FTZ R6, R196, R6, !PT ;  /* 0x00000006c4067209 */ /* 0x000fe40007810000 */
[----:B-1----:R-:W-:Y:S02]  /*19590*/  FMNMX.FTZ R73, R73, R9, !PT ;  /* 0x0000000949497209 */ /* 0x002fe40007810000 */
[----:B------:R-:W-:Y:S02]  /*195a0*/  FMNMX.FTZ R6, R228, R6, !PT ;  /* 0x00000006e4067209 */ /* 0x000fe40007810000 */
[----:B------:R-:W-:Y:S01]  /*195b0*/  FMNMX.FTZ R72, R233, R72, !PT ;  /* 0x00000048e9487209 */ /* 0x000fe20007810000 */
[----:B------:R-:W1:Y:S01]  /*195c0*/  SHFL.BFLY PT, R9, R73, 0x1, 0x1f ;  /* 0x0c201f0049097f89 */ /* 0x000e6200000e0000 */
[----:B------:R-:W-:Y:S02]  /*195d0*/  FMNMX.FTZ R6, R229, R6, !PT ;  /* 0x00000006e5067209 */ /* 0x000fe40007810000 */
[----:B------:R-:W-:Y:S01]  /*195e0*/  FSEL R214, R105, -INF , !P3 ;  /* 0xff80000069d67808 */ /* 0x000fe20005800000 */
[----:B------:R-:W-:Y:S01]  /*195f0*/  IMAD.MOV.U32 R105, RZ, RZ, R60 ;  /* 0x000000ffff697224 */ /* 0x000fe200078e003c */
[C---:B------:R-:W-:Y:S02]  /*19600*/  ISETP.GE.OR P3, PT, R5.reuse, R240, !P1 ;  /* 0x000000f00500720c */ /* 0x040fe40004f66670 */
[----:B------:R-:W-:Y:S02]  /*19610*/  @P0 LOP3.LUT R234, R234, 0x1, RZ, 0xfc, !PT ;  /* 0x00000001eaea0812 */ /* 0x000fe400078efcff */
[----:B------:R-:W-:Y:S02]  /*19620*/  ISETP.GE.AND P0, PT, R5, R235, PT ;  /* 0x000000eb0500720c */ /* 0x000fe40003f06270 */
[----:B------:R-:W-:Y:S02]  /*19630*/  ISETP.GE.AND P1, PT, R4, R238, PT ;  /* 0x000000ee0400720c */ /* 0x000fe40003f26270 */
[----:B------:R-:W-:Y:S02]  /*19640*/  FMNMX.FTZ R72, R251, R72, !PT ;  /* 0x00000048fb487209 */ /* 0x000fe40007810000 */
[----:B------:R-:W-:Y:S02]  /*19650*/  ISETP.GE.OR P4, PT, R5, R239, !P0 ;  /* 0x000000ef0500720c */ /* 0x000fe40004786670 */
[----:B------:R-:W-:Y:S02]  /*19660*/  FMNMX.FTZ R5, R197, R6, !PT ;  /* 0x00000006c5057209 */ /* 0x000fe40007810000 */
[----:B------:R-:W-:Y:S01]  /*19670*/  FSEL R130, R120, -INF , !P3 ;  /* 0xff80000078827808 */ /* 0x000fe20005800000 */
[----:B------:R-:W-:Y:S01]  /*19680*/  IMAD.MOV.U32 R120, RZ, RZ, R68 ;  /* 0x000000ffff787224 */ /* 0x000fe200078e0044 */
[----:B------:R-:W-:Y:S02]  /*19690*/  LOP3.LUT P3, RZ, R234, 0x4, RZ, 0xc0, !PT ;  /* 0x00000004eaff7812 */ /* 0x000fe4000786c0ff */
[----:B------:R-:W-:Y:S01]  /*196a0*/  FSEL R10, R107, -INF , !P2 ;  /* 0xff8000006b0a7808 */ /* 0x000fe20005000000 */
[----:B------:R-:W-:Y:S01]  /*196b0*/  IMAD.MOV.U32 R107, RZ, RZ, R66 ;  /* 0x000000ffff6b7224 */ /* 0x000fe200078e0042 */
[----:B-1----:R-:W-:Y:S02]  /*196c0*/  FMNMX.FTZ R73, R73, R9, !PT ;  /* 0x0000000949497209 */ /* 0x002fe40007810000 */
[----:B------:R-:W-:Y:S02]  /*196d0*/  ISETP.GE.OR P2, PT, R4, R240, !P1 ;  /* 0x000000f00400720c */ /* 0x000fe40004f46670 */
[----:B------:R-:W-:Y:S01]  /*196e0*/  ISETP.GE.AND P1, PT, R2, R238, PT ;  /* 0x000000ee0200720c */ /* 0x000fe20003f26270 */
[----:B------:R-:W-:Y:S01]  /*196f0*/  FMUL.FTZ R84, R73, c[0x0][0x23c] ;  /* 0x00008f0049547a20 */ /* 0x000fe20000410000 */
[----:B------:R-:W-:Y:S02]  /*19700*/  FMNMX.FTZ R72, R250, R72, !PT ;  /* 0x00000048fa487209 */ /* 0x000fe40007810000 */
[----:B------:R-:W-:Y:S02]  /*19710*/  FMNMX.FTZ R8, R105, R8, !PT ;  /* 0x0000000869087209 */ /* 0x000fe40007810000 */
[----:B------:R-:W-:Y:S01]  /*19720*/  FSEL R224, R110, -INF , !P3 ;  /* 0xff8000006ee07808 */ /* 0x000fe20005800000 */
[----:B------:R-:W-:Y:S01]  /*19730*/  IMAD.MOV.U32 R110, RZ, RZ, R13 ;  /* 0x000000ffff6e7224 */ /* 0x000fe200078e000d */
[----:B------:R-:W-:Y:S02]  /*19740*/  FMNMX.FTZ R5, R68, R5, !PT ;  /* 0x0000000544057209 */ /* 0x000fe40007810000 */
[----:B------:R-:W-:Y:S02]  /*19750*/  FSETP.NEU.FTZ.AND P3, PT, R73, -INF , PT ;  /* 0xff8000004900780b */ /* 0x000fe40003f7d000 */
[----:B------:R-:W-:Y:S02]  /*19760*/  ISETP.GE.OR P1, PT, R2, R240, !P1 ;  /* 0x000000f00200720c */ /* 0x000fe40004f26670 */
[----:B------:R-:W-:Y:S02]  /*19770*/  FMNMX.FTZ R72, R246, R72, !PT ;  /* 0x00000048f6487209 */ /* 0x000fe40007810000 */
[----:B------:R-:W-:Y:S02]  /*19780*/  FMNMX.FTZ R8, R236, R8, !PT ;  /* 0x00000008ec087209 */ /* 0x000fe40007810000 */
[----:B------:R-:W-:Y:S02]  /*19790*/  FMNMX.FTZ R5, R199, R5, !PT ;  /* 0x00000005c7057209 */ /* 0x000fe40007810000 */
[-C--:B------:R-:W-:Y:S02]  /*197a0*/  ISETP.GE.AND P0, PT, R4, R235.reuse, PT ;  /* 0x000000eb0400720c */ /* 0x080fe40003f06270 */
[----:B------:R-:W-:Y:S02]  /*197b0*/  FSEL R84, R84, RZ, P3 ;  /* 0x000000ff54547208 */ /* 0x000fe40001800000 */
[----:B------:R-:W-:Y:S01]  /*197c0*/  FSEL R128, R124, -INF , !P1 ;  /* 0xff8000007c807808 */ /* 0x000fe20004800000 */
[----:B------:R-:W-:Y:S01]  /*197d0*/  IMAD.MOV.U32 R124, RZ, RZ, R47 ;  /* 0x000000ffff7c7224 */ /* 0x000fe200078e002f */
[----:B------:R-:W-:Y:S01]  /*197e0*/  ISETP.GE.AND P1, PT, R2, R235, PT ;  /* 0x000000eb0200720c */ /* 0x000fe20003f26270 */
[--C-:B------:R-:W-:Y:S01]  /*197f0*/  FFMA.FTZ R101, R101, c[0x0][0x23c], -R84.reuse ;  /* 0x00008f0065657a23 */ /* 0x100fe20000010854 */
[----:B------:R-:W-:Y:S01]  /*19800*/  FMNMX.FTZ R72, R245, R72, !PT ;  /* 0x00000048f5487209 */ /* 0x000fe20007810000 */
[--C-:B------:R-:W-:Y:S01]  /*19810*/  FFMA.FTZ R118, R118, c[0x0][0x23c], -R84.reuse ;  /* 0x00008f0076767a23 */ /* 0x100fe20000010854 */
[----:B------:R-:W-:Y:S01]  /*19820*/  FMNMX.FTZ R7, R54, R8, !PT ;  /* 0x0000000836077209 */ /* 0x000fe20007810000 */
[----:B------:R-:W-:Y:S01]  /*19830*/  FFMA.FTZ R117, R117, c[0x0][0x23c], -R84 ;  /* 0x00008f0075757a23 */ /* 0x000fe20000010854 */
[----:B------:R-:W-:Y:S01]  /*19840*/  FSEL R200, R109, -INF , !P5 ;  /* 0xff8000006dc87808 */ /* 0x000fe20006800000 */
[----:B------:R-:W-:Y:S01]  /*19850*/  IMAD.MOV.U32 R109, RZ, RZ, R54 ;  /* 0x000000ffff6d7224 */ /* 0x000fe200078e0036 */
[----:B------:R-:W-:Y:S01]  /*19860*/  ISETP.GE.OR P5, PT, R4, R239, !P0 ;  /* 0x000000ef0400720c */ /* 0x000fe200047a6670 */
[--C-:B------:R-:W-:Y:S01]  /*19870*/  FFMA.FTZ R248, R248, c[0x0][0x23c], -R84.reuse ;  /* 0x00008f00f8f87a23 */ /* 0x100fe20000010854 */
[----:B------:R-:W-:Y:S01]  /*19880*/  FMNMX.FTZ R4, R198, R5, !PT ;  /* 0x00000005c6047209 */ /* 0x000fe20007810000 */
[--C-:B------:R-:W-:Y:S01]  /*19890*/  FFMA.FTZ R247, R247, c[0x0][0x23c], -R84.reuse ;  /* 0x00008f00f7f77a23 */ /* 0x100fe20000010854 */
[----:B------:R-:W-:Y:S01]  /*198a0*/  ISETP.GE.OR P1, PT, R2, R239, !P1 ;  /* 0x000000ef0200720c */ /* 0x000fe20004f26670 */
[--C-:B------:R-:W-:Y:S01]  /*198b0*/  FFMA.FTZ R2, R203, c[0x0][0x23c], -R84.reuse ;  /* 0x00008f00cb027a23 */ /* 0x100fe20000010854 */
[----:B------:R-:W-:Y:S02]  /*198c0*/  FMNMX.FTZ R72, R212, R72, !PT ;  /* 0x00000048d4487209 */ /* 0x000fe40007810000 */
[----:B------:R-:W-:Y:S01]  /*198d0*/  FMNMX.FTZ R7, R95, R7, !PT ;  /* 0x000000075f077209 */ /* 0x000fe20007810000 */
[----:B------:R1:W-:Y:S01]  /*198e0*/  MUFU.EX2 R85, R2 ;  /* 0x0000000200557308 */ /* 0x0003e20000000800 */
[----:B------:R-:W-:Y:S02]  /*198f0*/  FMNMX.FTZ R4, R16, R4, !PT ;  /* 0x0000000410047209 */ /* 0x000fe40007810000 */
[----:B------:R-:W-:Y:S02]  /*19900*/  FMNMX.FTZ R72, R114, R72, !PT ;  /* 0x0000004872487209 */ /* 0x000fe40007810000 */
[----:B------:R-:W-:Y:S02]  /*19910*/  FMNMX.FTZ R4, R13, R4, !PT ;  /* 0x000000040d047209 */ /* 0x000fe40007810000 */
[----:B------:R-:W-:Y:S01]  /*19920*/  LOP3.LUT P6, RZ, R234, 0x1, RZ, 0xc0, !PT ;  /* 0x00000001eaff7812 */ /* 0x000fe200078cc0ff */
[----:B------:R-:W3:Y:S01]  /*19930*/  SHFL.BFLY PT, R8, R72, 0x2, 0x1f ;  /* 0x0c401f0048087f89 */ /* 0x000ee200000e0000 */
[----:B------:R-:W-:Y:S02]  /*19940*/  FMNMX.FTZ R4, R231, R4, !PT ;  /* 0x00000004e7047209 */ /* 0x000fe40007810000 */
[----:B------:R-:W-:Y:S02]  /*19950*/  FSEL R220, R111, -INF , !P6 ;  /* 0xff8000006fdc7808 */ /* 0x000fe40007000000 */
[----:B------:R-:W-:Y:S02]  /*19960*/  FMNMX.FTZ R4, R106, R4, !PT ;  /* 0x000000046a047209 */ /* 0x000fe40007810000 */
[C---:B------:R-:W-:Y:S02]  /*19970*/  ISETP.GE.AND P0, PT, R0.reuse, R238, PT ;  /* 0x000000ee0000720c */ /* 0x040fe40003f06270 */
[----:B------:R-:W-:Y:S02]  /*19980*/  FMNMX.FTZ R4, R11, R4, !PT ;  /* 0x000000040b047209 */ /* 0x000fe40007810000 */
[----:B------:R-:W-:Y:S02]  /*19990*/  MOV R111, R10 ;  /* 0x0000000a006f7202 */ /* 0x000fe40000000f00 */
[----:B------:R-:W-:Y:S02]  /*199a0*/  FMNMX.FTZ R4, R223, R4, !PT ;  /* 0x00000004df047209 */ /* 0x000fe40007810000 */
[----:B------:R-:W-:Y:S01]  /*199b0*/  ISETP.GE.OR P0, PT, R0, R240, !P0 ;  /* 0x000000f00000720c */ /* 0x000fe20004706670 */
[----:B-1----:R-:W-:Y:S01]  /*199c0*/  FFMA.FTZ R2, R205, c[0x0][0x23c], -R84 ;  /* 0x00008f00cd027a23 */ /* 0x002fe20000010854 */
[----:B------:R-:W-:Y:S02]  /*199d0*/  FMNMX.FTZ R4, R111, R4, !PT ;  /* 0x000000046f047209 */ /* 0x000fe40007810000 */
[----:B------:R-:W-:Y:S02]  /*199e0*/  FSEL R90, R123, -INF , !P5 ;  /* 0xff8000007b5a7808 */ /* 0x000fe40006800000 */
[----:B------:R-:W-:Y:S01]  /*199f0*/  FMNMX.FTZ R4, R224, R4, !PT ;  /* 0x00000004e0047209 */ /* 0x000fe20007810000 */
[----:B------:R-:W1:Y:S01]  /*19a00*/  MUFU.EX2 R123, R2 ;  /* 0x00000002007b7308 */ /* 0x000e620000000800 */
[----:B------:R-:W-:Y:S02]  /*19a10*/  FSEL R125, R125, -INF , !P0 ;  /* 0xff8000007d7d7808 */ /* 0x000fe40004000000 */
[----:B------:R-:W-:Y:S02]  /*19a20*/  ISETP.GE.AND P0, PT, R0, R235, PT ;  /* 0x000000eb0000720c */ /* 0x000fe40003f06270 */
[----:B---3--:R-:W-:Y:S02]  /*19a30*/  FMNMX.FTZ R72, R72, R8, !PT ;  /* 0x0000000848487209 */ /* 0x008fe40007810000 */
[----:B------:R-:W-:Y:S01]  /*19a40*/  FSEL R221, R122, -INF , !P4 ;  /* 0xff8000007add7808 */ /* 0x000fe20006000000 */
[----:B------:R-:W-:Y:S01]  /*19a50*/  IMAD.MOV.U32 R122, RZ, RZ, R64 ;  /* 0x000000ffff7a7224 */ /* 0x000fe200078e0040 */
[----:B------:R-:W-:Y:S02]  /*19a60*/  ISETP.GE.OR P0, PT, R0, R239, !P0 ;  /* 0x000000ef0000720c */ /* 0x000fe40004706670 */
[----:B------:R-:W-:Y:S02]  /*19a70*/  FMNMX.FTZ R0, R220, R4, !PT ;  /* 0x00000004dc007209 */ /* 0x000fe40007810000 */
[----:B------:R-:W-:Y:S01]  /*19a80*/  FSEL R222, R126, -INF , !P1 ;  /* 0xff8000007ede7808 */ /* 0x000fe20004800000 */
[----:B------:R-:W-:Y:S01]  /*19a90*/  IMAD.MOV.U32 R126, RZ, RZ, R48 ;  /* 0x000000ffff7e7224 */ /* 0x000fe200078e0030 */
[----:B------:R-:W-:Y:S02]  /*19aa0*/  FMNMX.FTZ R0, R221, R0, !PT ;  /* 0x00000000dd007209 */ /* 0x000fe40007810000 */
[----:B------:R-:W-:Y:S01]  /*19ab0*/  FSEL R129, R121, -INF , !P2 ;  /* 0xff80000079817808 */ /* 0x000fe20005000000 */
[----:B------:R-:W-:Y:S01]  /*19ac0*/  IMAD.MOV.U32 R121, RZ, RZ, R18 ;  /* 0x000000ffff797224 */ /* 0x000fe200078e0012 */
[----:B------:R-:W-:Y:S01]  /*19ad0*/  FMNMX.FTZ R0, R90, R0, !PT ;  /* 0x000000005a007209 */ /* 0x000fe20007810000 */
[----:B------:R-:W-:Y:S01]  /*19ae0*/  FFMA.FTZ R126, R126, c[0x0][0x23c], -R84 ;  /* 0x00008f007e7e7a23 */ /* 0x000fe20000010854 */
[----:B------:R-:W-:Y:S02]  /*19af0*/  FSEL R74, R127, -INF , !P0 ;  /* 0xff8000007f4a7808 */ /* 0x000fe40004000000 */
[----:B------:R-:W-:Y:S02]  /*19b00*/  FMNMX.FTZ R0, R222, R0, !PT ;  /* 0x00000000de007209 */ /* 0x000fe40007810000 */
[----:B-1----:R-:W-:Y:S02]  /*19b10*/  F2FP.PACK_AB R76, R123, R85 ;  /* 0x000000557b4c723e */ /* 0x002fe400000000ff */
[----:B------:R-:W-:Y:S02]  /*19b20*/  FMNMX.FTZ R0, R74, R0, !PT ;  /* 0x000000004a007209 */ /* 0x000fe40007810000 */
[----:B------:R-:W-:Y:S02]  /*19b30*/  MOV R127, R16 ;  /* 0x00000010007f7202 */ /* 0x000fe40000000f00 */
[----:B------:R-:W-:Y:S01]  /*19b40*/  LOP3.LUT P4, RZ, R234, 0x4000, RZ, 0xc0, !PT ;  /* 0x00004000eaff7812 */ /* 0x000fe2000788c0ff */
[----:B------:R-:W1:Y:S02]  /*19b50*/  SHFL.BFLY PT, R2, R0, 0x2, 0x1f ;  /* 0x0c401f0000027f89 */ /* 0x000e6400000e0000 */
[----:B-1----:R-:W-:Y:S02]  /*19b60*/  FMNMX.FTZ R0, R0, R2, !PT ;  /* 0x0000000200007209 */ /* 0x002fe40007810000 */
[----:B--2---:R-:W-:Y:S04]  /*19b70*/  FMNMX.FTZ R7, R103, R7, !PT ;  /* 0x0000000767077209 */ /* 0x004fe80007810000 */
[----:B------:R-:W-:Y:S04]  /*19b80*/  FMNMX.FTZ R7, R94, R7, !PT ;  /* 0x000000075e077209 */ /* 0x000fe80007810000 */
[----:B------:R-:W-:Y:S04]  /*19b90*/  FMNMX.FTZ R7, R104, R7, !PT ;  /* 0x0000000768077209 */ /* 0x000fe80007810000 */
[----:B------:R-:W-:Y:S04]  /*19ba0*/  FMNMX.FTZ R6, R18, R7, !PT ;  /* 0x0000000712067209 */ /* 0x000fe80007810000 */
[----:B------:R-:W-:Y:S04]  /*19bb0*/  FMNMX.FTZ R6, R131, R6, !PT ;  /* 0x0000000683067209 */ /* 0x000fe80007810000 */
[----:B------:R-:W-:Y:S04]  /*19bc0*/  FMNMX.FTZ R6, R12, R6, !PT ;  /* 0x000000060c067209 */ /* 0x000fe80007810000 */
[----:B------:R-:W-:Y:S04]  /*19bd0*/  FMNMX.FTZ R6, R249, R6, !PT ;  /* 0x00000006f9067209 */ /* 0x000fe80007810000 */
[----:B------:R-:W-:Y:S02]  /*19be0*/  FMNMX.FTZ R71, R214, R6, !PT ;  /* 0x00000006d6477209 */ /* 0x000fe40007810000 */
[----:B------:R-:W1:Y:S02]  /*19bf0*/  SHFL.BFLY PT, R6, R72, 0x1, 0x1f ;  /* 0x0c201f0048067f89 */ /* 0x000e6400000e0000 */
[----:B------:R-:W-:Y:S04]  /*19c00*/  FMNMX.FTZ R71, R201, R71, !PT ;  /* 0x00000047c9477209 */ /* 0x000fe80007810000 */
[----:B------:R-:W-:Y:S04]  /*19c10*/  FMNMX.FTZ R71, R200, R71, !PT ;  /* 0x00000047c8477209 */ /* 0x000fe80007810000 */
[----:B------:R-:W-:Y:S04]  /*19c20*/  FMNMX.FTZ R71, R130, R71, !PT ;  /* 0x0000004782477209 */ /* 0x000fe80007810000 */
[----:B------:R-:W-:Y:S04]  /*19c30*/  FMNMX.FTZ R71, R129, R71, !PT ;  /* 0x0000004781477209 */ /* 0x000fe80007810000 */
[----:B------:R-:W-:Y:S04]  /*19c40*/  FMNMX.FTZ R71, R128, R71, !PT ;  /* 0x0000004780477209 */ /* 0x000fe80007810000 */
[----:B------:R-:W-:Y:S02]  /*19c50*/  FMNMX.FTZ R71, R125, R71, !PT ;  /* 0x000000477d477209 */ /* 0x000fe40007810000 */
[----:B-1----:R-:W-:Y:S03]  /*19c60*/  FMNMX.FTZ R72, R72, R6, !PT ;  /* 0x0000000648487209 */ /* 0x002fe60007810000 */
[----:B------:R-:W1:Y:S01]  /*19c70*/  SHFL.BFLY PT, R5, R71, 0x2, 0x1f ;  /* 0x0c401f0047057f89 */ /* 0x000e6200000e0000 */
[C---:B------:R-:W-:Y:S01]  /*19c80*/  FSETP.NEU.FTZ.AND P2, PT, R72.reuse, -INF , PT ;  /* 0xff8000004800780b */ /* 0x040fe20003f5d000 */
[----:B------:R-:W-:Y:S05]  /*19c90*/  FMUL.FTZ R75, R72, c[0x0][0x23c] ;  /* 0x00008f00484b7a20 */ /* 0x000fea0000410000 */
[----:B------:R-:W-:Y:S05]  /*19ca0*/  FSEL R75, R75, RZ, P2 ;  /* 0x000000ff4b4b7208 */ /* 0x000fea0001000000 */
[--C-:B------:R-:W-:Y:S02]  /*19cb0*/  FFMA.FTZ R4, R204, c[0x0][0x23c], -R75.reuse ;  /* 0x00008f00cc047a23 */ /* 0x100fe4000001084b */
[--C-:B------:R-:W-:Y:S02]  /*19cc0*/  FFMA.FTZ R2, R209, c[0x0][0x23c], -R75.reuse ;  /* 0x00008f00d1027a23 */ /* 0x100fe4000001084b */
[----:B------:R-:W-:Y:S01]  /*19cd0*/  IMAD.MOV.U32 R209, RZ, RZ, R22 ;  /* 0x000000ffffd17224 */ /* 0x000fe200078e0016 */
[----:B------:R2:W-:Y:S01]  /*19ce0*/  MUFU.EX2 R119, R4 ;  /* 0x0000000400777308 */ /* 0x0005e20000000800 */
[--C-:B------:R-:W-:Y:S02]  /*19cf0*/  FFMA.FTZ R89, R89, c[0x0][0x23c], -R75.reuse ;  /* 0x00008f0059597a23 */ /* 0x100fe4000001084b */
[--C-:B------:R-:W-:Y:S02]  /*19d00*/  FFMA.FTZ R88, R88, c[0x0][0x23c], -R75.reuse ;  /* 0x00008f0058587a23 */ /* 0x100fe4000001084b */
[--C-:B------:R-:W-:Y:S02]  /*19d10*/  FFMA.FTZ R91, R91, c[0x0][0x23c], -R75.reuse ;  /* 0x00008f005b5b7a23 */ /* 0x100fe4000001084b */
[--C-:B------:R-:W-:Y:S01]  /*19d20*/  FFMA.FTZ R107, R107, c[0x0][0x23c], -R75.reuse ;  /* 0x00008f006b6b7a23 */ /* 0x100fe2000001084b */
[----:B-1----:R-:W-:Y:S01]  /*19d30*/  FMNMX.FTZ R71, R71, R5, !PT ;  /* 0x0000000547477209 */ /* 0x002fe20007810000 */
[--C-:B------:R-:W-:Y:S01]  /*19d40*/  FFMA.FTZ R122, R122, c[0x0][0x23c], -R75.reuse ;  /* 0x00008f007a7a7a23 */ /* 0x100fe2000001084b */
[----:B------:R1:W-:Y:S01]  /*19d50*/  MUFU.EX2 R203, R2 ;  /* 0x0000000200cb7308 */ /* 0x0003e20000000800 */
[--C-:B------:R-:W-:Y:S02]  /*19d60*/  FFMA.FTZ R251, R251, c[0x0][0x23c], -R75.reuse ;  /* 0x00008f00fbfb7a23 */ /* 0x100fe4000001084b */
[--C-:B------:R-:W-:Y:S01]  /*19d70*/  FFMA.FTZ R250, R250, c[0x0][0x23c], -R75.reuse ;  /* 0x00008f00fafa7a23 */ /* 0x100fe2000001084b */
[----:B------:R-:W3:Y:S01]  /*19d80*/  SHFL.BFLY PT, R5, R71, 0x1, 0x1f ;  /* 0x0c201f0047057f89 */ /* 0x000ee200000e0000 */
[--C-:B------:R-:W-:Y:S02]  /*19d90*/  FFMA.FTZ R246, R246, c[0x0][0x23c], -R75.reuse ;  /* 0x00008f00f6f67a23 */ /* 0x100fe4000001084b */
[--C-:B--2---:R-:W-:Y:S04]  /*19da0*/  FFMA.FTZ R4, R206, c[0x0][0x23c], -R75.reuse ;  /* 0x00008f00ce047a23 */ /* 0x104fe8000001084b */
[----:B------:R2:W4:Y:S01]  /*19db0*/  MUFU.EX2 R204, R4 ;  /* 0x0000000400cc7308 */ /* 0x0005220000000800 */
[----:B-1----:R-:W1:Y:S01]  /*19dc0*/  SHFL.BFLY PT, R2, R0, 0x1, 0x1f ;  /* 0x0c201f0000027f89 */ /* 0x002e6200000e0000 */
[----:B---3--:R-:W-:Y:S04]  /*19dd0*/  FMNMX.FTZ R71, R71, R5, !PT ;  /* 0x0000000547477209 */ /* 0x008fe80007810000 */
[C---:B------:R-:W-:Y:S01]  /*19de0*/  FSETP.NEU.FTZ.AND P1, PT, R71.reuse, -INF , PT ;  /* 0xff8000004700780b */ /* 0x040fe20003f3d000 */
[----:B------:R-:W-:Y:S05]  /*19df0*/  FMUL.FTZ R92, R71, c[0x0][0x23c] ;  /* 0x00008f00475c7a20 */ /* 0x000fea0000410000 */
[----:B------:R-:W-:Y:S01]  /*19e00*/  FSEL R92, R92, RZ, P1 ;  /* 0x000000ff5c5c7208 */ /* 0x000fe20000800000 */
[----:B--2---:R-:W-:Y:S01]  /*19e10*/  FFMA.FTZ R4, R208, c[0x0][0x23c], -R84 ;  /* 0x00008f00d0047a23 */ /* 0x004fe20000010854 */
[----:B----4-:R-:W-:Y:S03]  /*19e20*/  F2FP.PACK_AB R77, R204, R119 ;  /* 0x00000077cc4d723e */ /* 0x010fe600000000ff */
[--C-:B------:R-:W-:Y:S02]  /*19e30*/  FFMA.FTZ R214, R214, c[0x0][0x23c], -R92.reuse ;  /* 0x00008f00d6d67a23 */ /* 0x100fe4000001085c */
[--C-:B------:R-:W-:Y:S01]  /*19e40*/  FFMA.FTZ R201, R201, c[0x0][0x23c], -R92.reuse ;  /* 0x00008f00c9c97a23 */ /* 0x100fe2000001085c */
[----:B------:R2:W-:Y:S01]  /*19e50*/  MUFU.EX2 R205, R4 ;  /* 0x0000000400cd7308 */ /* 0x0005e20000000800 */
[--C-:B------:R-:W-:Y:S01]  /*19e60*/  FFMA.FTZ R200, R200, c[0x0][0x23c], -R92.reuse ;  /* 0x00008f00c8c87a23 */ /* 0x100fe2000001085c */
[----:B-1----:R-:W-:Y:S01]  /*19e70*/  FMNMX.FTZ R70, R0, R2, !PT ;  /* 0x0000000200467209 */ /* 0x002fe20007810000 */
[----:B------:R-:W-:Y:S02]  /*19e80*/  FFMA.FTZ R0, R23, c[0x0][0x23c], -R92 ;  /* 0x00008f0017007a23 */ /* 0x000fe4000001085c */
[----:B------:R-:W1:Y:S01]  /*19e90*/  LDSM.16.MT88.4 R20, [R216+0x8000] ;  /* 0x00800000d814783b */ /* 0x000e620000004200 */
[C---:B------:R-:W-:Y:S01]  /*19ea0*/  FSETP.NEU.FTZ.AND P0, PT, R70.reuse, -INF , PT ;  /* 0xff8000004600780b */ /* 0x040fe20003f1d000 */
[----:B------:R-:W-:Y:S03]  /*19eb0*/  FMUL.FTZ R100, R70, c[0x0][0x23c] ;  /* 0x00008f0046647a20 */ /* 0x000fe60000410000 */
[----:B------:R3:W-:Y:S02]  /*19ec0*/  MUFU.EX2 R7, R0 ;  /* 0x0000000000077308 */ /* 0x0007e40000000800 */
[----:B------:R-:W-:Y:S05]  /*19ed0*/  FSEL R100, R100, RZ, P0 ;  /* 0x000000ff64647208 */ /* 0x000fea0000000000 */
[----:B------:R-:W-:Y:S04]  /*19ee0*/  FFMA.FTZ R2, R14, c[0x0][0x23c], -R100 ;  /* 0x00008f000e027a23 */ /* 0x000fe80000010864 */
[----:B------:R4:W-:Y:S01]  /*19ef0*/  MUFU.EX2 R227, R2 ;  /* 0x0000000200e37308 */ /* 0x0009e20000000800 */
[----:B--2---:R-:W-:Y:S09]  /*19f00*/  FFMA.FTZ R4, R207, c[0x0][0x23c], -R84 ;  /* 0x00008f00cf047a23 */ /* 0x004ff20000010854 */
[----:B------:R2:W1:Y:S01]  /*19f10*/  MUFU.EX2 R206, R4 ;  /* 0x0000000400ce7308 */ /* 0x0004620000000800 */
[----:B---3--:R-:W-:Y:S09]  /*19f20*/  FFMA.FTZ R0, R33, c[0x0][0x23c], -R92 ;  /* 0x00008f0021007a23 */ /* 0x008ff2000001085c */
[----:B------:R3:W-:Y:S01]  /*19f30*/  MUFU.EX2 R207, R0 ;  /* 0x0000000000cf7308 */ /* 0x0007e20000000800 */
[----:B----4-:R-:W-:Y:S01]  /*19f40*/  FSEL R2, R72, RZ, P2 ;  /* 0x000000ff48027208 */ /* 0x010fe20001000000 */
[----:B--2---:R-:W-:Y:S01]  /*19f50*/  FFMA.FTZ R4, R210, c[0x0][0x23c], -R75 ;  /* 0x00008f00d2047a23 */ /* 0x004fe2000001084b */
[----:B-1----:R-:W-:Y:S07]  /*19f60*/  F2FP.PACK_AB R78, R206, R205 ;  /* 0x000000cdce4e723e */ /* 0x002fee00000000ff */
[----:B------:R1:W2:Y:S01]  /*19f70*/  MUFU.EX2 R208, R4 ;  /* 0x0000000400d07308 */ /* 0x0002a20000000800 */
[----:B---3--:R-:W-:Y:S09]  /*19f80*/  FFMA.FTZ R0, R34, c[0x0][0x23c], -R100 ;  /* 0x00008f0022007a23 */ /* 0x008ff20000010864 */
[----:B------:R3:W-:Y:S01]  /*19f90*/  MUFU.EX2 R210, R0 ;  /* 0x0000000000d27308 */ /* 0x0007e20000000800 */
[----:B-1----:R-:W-:Y:S01]  /*19fa0*/  FFMA.FTZ R4, R32, c[0x0][0x23c], -R92 ;  /* 0x00008f0020047a23 */ /* 0x002fe2000001085c */
[----:B--2---:R-:W-:Y:S08]  /*19fb0*/  F2FP.PACK_AB R79, R208, R203 ;  /* 0x000000cbd04f723e */ /* 0x004ff000000000ff */
[----:B------:R1:W-:Y:S01]  /*19fc0*/  MUFU.EX2 R115, R4 ;  /* 0x0000000400737308 */ /* 0x0003e20000000800 */
[----:B---3--:R-:W-:Y:S09]  /*19fd0*/  FFMA.FTZ R0, R36, c[0x0][0x23c], -R100 ;  /* 0x00008f0024007a23 */ /* 0x008ff20000010864 */
[----:B------:R2:W-:Y:S01]  /*19fe0*/  MUFU.EX2 R225, R0 ;  /* 0x0000000000e17308 */ /* 0x0005e20000000800 */
[----:B-1----:R-:W-:Y:S09]  /*19ff0*/  FFMA.FTZ R4, R35, c[0x0][0x23c], -R92 ;  /* 0x00008f0023047a23 */ /* 0x002ff2000001085c */
[----:B------:R-:W1:Y:S01]  /*1a000*/  MUFU.EX2 R226, R4 ;  /* 0x0000000400e27308 */ /* 0x000e620000000800 */
[----:B--2---:R-:W-:Y:S05]  /*1a010*/  FSEL R0, R73, RZ, P3 ;  /* 0x000000ff49007208 */ /* 0x004fea0001800000 */
[----:B------:R-:W-:Y:S04]  /*1a020*/  FADD.FTZ R0, -R0, R3 ;  /* 0x0000000300007221 */ /* 0x000fe80000010100 */
[----:B------:R-:W-:Y:S04]  /*1a030*/  FMUL.FTZ R0, R0, c[0x0][0x23c] ;  /* 0x00008f0000007a20 */ /* 0x000fe80000410000 */
[----:B------:R2:W3:Y:S01]  /*1a040*/  MUFU.EX2 R3, R0 ;  /* 0x0000000000037308 */ /* 0x0004e20000000800 */
[----:B-1----:R-:W-:Y:S01]  /*1a050*/  F2FP.PACK_AB R64, R226, R115 ;  /* 0x00000073e240723e */ /* 0x002fe200000000ff */
[----:B--2---:R-:W-:Y:S01]  /*1a060*/  FADD.FTZ R0, -R2, R132 ;  /* 0x0000008402007221 */ /* 0x004fe20000010100 */
[----:B------:R-:W-:Y:S01]  /*1a070*/  FSEL R2, R71, RZ, P1 ;  /* 0x000000ff47027208 */ /* 0x000fe20000800000 */
[----:B------:R-:W-:Y:S02]  /*1a080*/  IMAD.MOV.U32 R132, RZ, RZ, R7 ;  /* 0x000000ffff847224 */ /* 0x000fe400078e0007 */
[----:B------:R-:W-:Y:S02]  /*1a090*/  FMUL.FTZ R0, R0, c[0x0][0x23c] ;  /* 0x00008f0000007a20 */ /* 0x000fe40000410000 */
[----:B---3--:R-:W-:Y:S01]  /*1a0a0*/  FMUL.FTZ R4, R3, R140 ;  /* 0x0000008c03047220 */ /* 0x008fe20000410000 */
[----:B------:R-:W-:Y:S01]  /*1a0b0*/  F2FP.PACK_AB R66, R207, R132 ;  /* 0x00000084cf42723e */ /* 0x000fe200000000ff */
[C---:B------:R-:W-:Y:S01]  /*1a0c0*/  FMUL.FTZ R5, R3.reuse, R141 ;  /* 0x0000008d03057220 */ /* 0x040fe20000410000 */
[----:B------:R1:W2:Y:S01]  /*1a0d0*/  MUFU.EX2 R69, R0 ;  /* 0x0000000000457308 */ /* 0x0002a20000000800 */
[C---:B------:R-:W-:Y:S02]  /*1a0e0*/  FMUL.FTZ R17, R3.reuse, R145 ;  /* 0x0000009103117220 */ /* 0x040fe40000410000 */
[----:B------:R-:W-:Y:S02]  /*1a0f0*/  IMAD.MOV.U32 R145, RZ, RZ, R39 ;  /* 0x000000ffff917224 */ /* 0x000fe400078e0027 */
[----:B------:R-:W-:Y:S02]  /*1a100*/  IMAD.MOV.U32 R141, RZ, RZ, R67 ;  /* 0x000000ffff8d7224 */ /* 0x000fe400078e0043 */
[C---:B------:R-:W-:Y:S02]  /*1a110*/  FMUL.FTZ R16, R3.reuse, R144 ;  /* 0x0000009003107220 */ /* 0x040fe40000410000 */
[----:B------:R-:W-:Y:S02]  /*1a120*/  IMAD.MOV.U32 R144, RZ, RZ, R49 ;  /* 0x000000ffff907224 */ /* 0x000fe400078e0031 */
[C---:B------:R-:W-:Y:S02]  /*1a130*/  FMUL.FTZ R32, R3.reuse, R160 ;  /* 0x000000a003207220 */ /* 0x040fe40000410000 */
[C---:B------:R-:W-:Y:S02]  /*1a140*/  FMUL.FTZ R33, R3.reuse, R161 ;  /* 0x000000a103217220 */ /* 0x040fe40000410000 */
[----:B------:R-:W-:Y:S02]  /*1a150*/  IMAD.MOV.U32 R140, RZ, RZ, R45 ;  /* 0x000000ffff8c7224 */ /* 0x000fe400078e002d */
[C---:B------:R-:W-:Y:S02]  /*1a160*/  FMUL.FTZ R48, R3.reuse, R176 ;  /* 0x000000b003307220 */ /* 0x040fe40000410000 */
[----:B------:R-:W-:Y:S02]  /*1a170*/  FMUL.FTZ R49, R3, R177 ;  /* 0x000000b103317220 */ /* 0x000fe40000410000 */
[----:B------:R-:W-:Y:S02]  /*1a180*/  FFMA.FTZ R176, R87, c[0x0][0x23c], -R84 ;  /* 0x00008f0057b07a23 */ /* 0x000fe40000010854 */
[----:B-1----:R-:W-:Y:S01]  /*1a190*/  FADD.FTZ R0, -R2, R133 ;  /* 0x0000008502007221 */ /* 0x002fe20000010100 */
[----:B------:R-:W-:Y:S01]  /*1a1a0*/  FSEL R2, R70, RZ, P0 ;  /* 0x000000ff46027208 */ /* 0x000fe20000000000 */
[C---:B--2---:R-:W-:Y:S01]  /*1a1b0*/  FMUL.FTZ R6, R69.reuse, R142 ;  /* 0x0000008e45067220 */ /* 0x044fe20000410000 */
[----:B------:R-:W-:Y:S01]  /*1a1c0*/  MOV R133, R12 ;  /* 0x0000000c00857202 */ /* 0x000fe20000000f00 */
[----:B------:R-:W-:Y:S01]  /*1a1d0*/  FMUL.FTZ R0, R0, c[0x0][0x23c] ;  /* 0x00008f0000007a20 */ /* 0x000fe20000410000 */
[----:B------:R-:W-:Y:S01]  /*1a1e0*/  PLOP3.LUT P0, PT, PT, PT, UP0, 0x80, 0x0 ;  /* 0x000000000000781c */ /* 0x000fe20003f0f008 */
[C---:B------:R-:W-:Y:S02]  /*1a1f0*/  FMUL.FTZ R7, R69.reuse, R143 ;  /* 0x0000008f45077220 */ /* 0x040fe40000410000 */
[C---:B------:R-:W-:Y:S01]  /*1a200*/  FMUL.FTZ R18, R69.reuse, R146 ;  /* 0x0000009245127220 */ /* 0x040fe20000410000 */
[----:B------:R1:W2:Y:S01]  /*1a210*/  MUFU.EX2 R68, R0 ;  /* 0x0000000000447308 */ /* 0x0002a20000000800 */
[----:B------:R-:W-:Y:S01]  /*1a220*/  IMAD.MOV.U32 R143, RZ, RZ, R65 ;  /* 0x000000ffff8f7224 */ /* 0x000fe200078e0041 */
[----:B------:R-:W-:Y:S01]  /*1a230*/  MOV R146, R38 ;  /* 0x0000002600927202 */ /* 0x000fe20000000f00 */
[----:B------:R-:W-:Y:S01]  /*1a240*/  FMUL.FTZ R19, R69, R147 ;  /* 0x0000009345137220 */ /* 0x000fe20000410000 */
[----:B------:R-:W-:Y:S01]  /*1a250*/  F2FP.PACK_AB R65, R225, R210 ;  /* 0x000000d2e141723e */ /* 0x000fe200000000ff */
[----:B------:R-:W-:Y:S01]  /*1a260*/  IMAD.MOV.U32 R142, RZ, RZ, R41 ;  /* 0x000000ffff8e7224 */ /* 0x000fe200078e0029 */
[-C--:B------:R-:W-:Y:S01]  /*1a270*/  HMMA.16816.F32 R4, R76, R20.reuse, R4 ;  /* 0x000000144c04723c */ /* 0x080fe20000001804 */
[----:B------:R-:W-:Y:S02]  /*1a280*/  IMAD.MOV.U32 R147, RZ, RZ, R146 ;  /* 0x000000ffff937224 */ /* 0x000fe400078e0092 */
[----:B------:R-:W-:Y:S02]  /*1a290*/  IMAD.MOV.U32 R146, RZ, RZ, R145 ;  /* 0x000000ffff927224 */ /* 0x000fe400078e0091 */
[----:B------:R-:W-:Y:S02]  /*1a2a0*/  IMAD.MOV.U32 R145, RZ, RZ, R144 ;  /* 0x000000ffff917224 */ /* 0x000fe400078e0090 */
[C---:B------:R-:W-:Y:S02]  /*1a2b0*/  FMUL.FTZ R34, R69.reuse, R162 ;  /* 0x000000a245227220 */ /* 0x040fe40000410000 */
[----:B------:R-:W-:Y:S03]  /*1a2c0*/  FMUL.FTZ R35, R69, R163 ;  /* 0x000000a345237220 */ /* 0x000fe60000410000 */
[----:B------:R-:W-:Y:S02]  /*1a2d0*/  FFMA.FTZ R163, R116, c[0x0][0x23c], -R84 ;  /* 0x00008f0074a37a23 */ /* 0x000fe40000010854 */
[----:B-1----:R-:W-:Y:S02]  /*1a2e0*/  FADD.FTZ R0, -R2, R134 ;  /* 0x0000008602007221 */ /* 0x002fe40000010100 */
[----:B------:R-:W-:Y:S02]  /*1a2f0*/  FFMA.FTZ R2, R15, c[0x0][0x23c], -R100 ;  /* 0x00008f000f027a23 */ /* 0x000fe40000010864 */
[----:B------:R-:W-:Y:S02]  /*1a300*/  FMUL.FTZ R0, R0, c[0x0][0x23c] ;  /* 0x00008f0000007a20 */ /* 0x000fe40000410000 */
[C---:B--2---:R-:W-:Y:S01]  /*1a310*/  FMUL.FTZ R8, R68.reuse, R136 ;  /* 0x0000008844087220 */ /* 0x044fe20000410000 */
[----:B------:R-:W1:Y:S01]  /*1a320*/  MUFU.EX2 R135, R2 ;  /* 0x0000000200877308 */ /* 0x000e620000000800 */
[C---:B------:R-:W-:Y:S02]  /*1a330*/  FMUL.FTZ R9, R68.reuse, R137 ;  /* 0x0000008944097220 */ /* 0x040fe40000410000 */
[C---:B------:R-:W-:Y:S02]  /*1a340*/  FMUL.FTZ R12, R68.reuse, R148 ;  /* 0x00000094440c7220 */ /* 0x040fe40000410000 */
[C---:B------:R-:W-:Y:S02]  /*1a350*/  FMUL.FTZ R13, R68.reuse, R149 ;  /* 0x00000095440d7220 */ /* 0x040fe40000410000 */
[----:B------:R-:W-:Y:S02]  /*1a360*/  IMAD.MOV.U32 R136, RZ, RZ, R55 ;  /* 0x000000ffff887224 */ /* 0x000fe400078e0037 */
[----:B------:R-:W-:Y:S01]  /*1a370*/  IMAD.MOV.U32 R148, RZ, RZ, R46 ;  /* 0x000000ffff947224 */ /* 0x000fe200078e002e */
[----:B------:R-:W2:Y:S01]  /*1a380*/  MUFU.EX2 R0, R0 ;  /* 0x0000000000007308 */ /* 0x000ea20000000800 */
[----:B------:R-:W-:Y:S02]  /*1a390*/  IMAD.MOV.U32 R149, RZ, RZ, R52 ;  /* 0x000000ffff957224 */ /* 0x000fe400078e0034 */
[C---:B------:R-:W-:Y:S02]  /*1a3a0*/  FMUL.FTZ R24, R68.reuse, R152 ;  /* 0x0000009844187220 */ /* 0x040fe40000410000 */
[C---:B------:R-:W-:Y:S02]  /*1a3b0*/  FMUL.FTZ R25, R68.reuse, R153 ;  /* 0x0000009944197220 */ /* 0x040fe40000410000 */
[C---:B------:R-:W-:Y:S02]  /*1a3c0*/  FMUL.FTZ R28, R68.reuse, R164 ;  /* 0x000000a4441c7220 */ /* 0x040fe40000410000 */
[C---:B------:R-:W-:Y:S02]  /*1a3d0*/  FMUL.FTZ R29, R68.reuse, R165 ;  /* 0x000000a5441d7220 */ /* 0x040fe40000410000 */
[----:B------:R-:W-:Y:S02]  /*1a3e0*/  IMAD.MOV.U32 R134, RZ, RZ, R43 ;  /* 0x000000ffff867224 */ /* 0x000fe400078e002b */
[----:B------:R-:W-:Y:S01]  /*1a3f0*/  IMAD.MOV.U32 R137, RZ, RZ, R40 ;  /* 0x000000ffff897224 */ /* 0x000fe200078e0028 */
[----:B-1----:R-:W-:Y:S01]  /*1a400*/  F2FP.PACK_AB R67, R135, R227 ;  /* 0x000000e38743723e */ /* 0x002fe200000000ff */
[----:B------:R-:W-:Y:S02]  /*1a410*/  IMAD.MOV.U32 R2, RZ, RZ, R37 ;  /* 0x000000ffff027224 */ /* 0x000fe400078e0025 */
[----:B------:R-:W-:Y:S01]  /*1a420*/  FMUL.FTZ R40, R68, R168 ;  /* 0x000000a844287220 */ /* 0x000fe20000410000 */
[----:B------:R-:W1:Y:S01]  /*1a430*/  LDSM.16.MT88.4 R36, [R219+0x8000] ;  /* 0x00800000db24783b */ /* 0x000e620000004200 */
[----:B------:R-:W-:Y:S02]  /*1a440*/  FFMA.FTZ R2, R2, c[0x0][0x23c], -R84 ;  /* 0x00008f0002027a23 */ /* 0x000fe40000010854 */
[C---:B------:R-:W-:Y:S02]  /*1a450*/  FMUL.FTZ R41, R68.reuse, R169 ;  /* 0x000000a944297220 */ /* 0x040fe40000410000 */
[----:B------:R-:W-:Y:S02]  /*1a460*/  FMUL.FTZ R44, R68, R180 ;  /* 0x000000b4442c7220 */ /* 0x000fe40000410000 */
[C---:B--2---:R-:W-:Y:S02]  /*1a470*/  FMUL.FTZ R10, R0.reuse, R138 ;  /* 0x0000008a000a7220 */ /* 0x044fe40000410000 */
[----:B------:R-:W-:Y:S02]  /*1a480*/  IMAD.MOV.U32 R138, RZ, RZ, R11 ;  /* 0x000000ffff8a7224 */ /* 0x000fe400078e000b */
[C---:B------:R-:W-:Y:S01]  /*1a490*/  FMUL.FTZ R11, R0.reuse, R139 ;  /* 0x0000008b000b7220 */ /* 0x040fe20000410000 */
[----:B------:R-:W-:Y:S01]  /*1a4a0*/  MOV R139, R53 ;  /* 0x00000035008b7202 */ /* 0x000fe20000000f00 */
[C---:B------:R-:W-:Y:S01]  /*1a4b0*/  FMUL.FTZ R14, R0.reuse, R150 ;  /* 0x00000096000e7220 */ /* 0x040fe20000410000 */
[----:B------:R-:W2:Y:S01]  /*1a4c0*/  LDSM.16.MT88.4 R52, [R217+0x8000] ;  /* 0x00800000d934783b */ /* 0x000ea20000004200 */
[C---:B------:R-:W-:Y:S01]  /*1a4d0*/  FMUL.FTZ R15, R0.reuse, R151 ;  /* 0x00000097000f7220 */ /* 0x040fe20000410000 */
[----:B------:R-:W-:Y:S01]  /*1a4e0*/  MOV R151, R50 ;  /* 0x0000003200977202 */ /* 0x000fe20000000f00 */
[----:B------:R-:W-:Y:S01]  /*1a4f0*/  IMAD.MOV.U32 R150, RZ, RZ, R51 ;  /* 0x000000ffff967224 */ /* 0x000fe200078e0033 */
[C---:B------:R-:W-:Y:S01]  /*1a500*/  HMMA.16816.F32 R8, R64.reuse, R20, R8 ;  /* 0x000000144008723c */ /* 0x040fe20000001808 */
[C---:B------:R-:W-:Y:S02]  /*1a510*/  FMUL.FTZ R26, R0.reuse, R154 ;  /* 0x0000009a001a7220 */ /* 0x040fe40000410000 */
[----:B------:R-:W-:Y:S01]  /*1a520*/  IMAD.MOV.U32 R144, RZ, RZ, R151 ;  /* 0x000000ffff907224 */ /* 0x000fe200078e0097 */
[----:B------:R-:W-:Y:S01]  /*1a530*/  MOV R151, R150 ;  /* 0x0000009600977202 */ /* 0x000fe20000000f00 */
[----:B------:R-:W-:Y:S02]  /*1a540*/  IMAD.MOV.U32 R150, RZ, RZ, R149 ;  /* 0x000000ffff967224 */ /* 0x000fe400078e0095 */
[C---:B------:R-:W-:Y:S01]  /*1a550*/  FMUL.FTZ R20, R3.reuse, R156 ;  /* 0x0000009c03147220 */ /* 0x040fe20000410000 */
[-C--:B------:R-:W-:Y:S01]  /*1a560*/  HMMA.16816.F32 R12, R64, R22.reuse, R12 ;  /* 0x00000016400c723c */ /* 0x080fe2000000180c */
[----:B------:R-:W-:Y:S03]  /*1a570*/  FMUL.FTZ R21, R3, R157 ;  /* 0x0000009d03157220 */ /* 0x000fe60000410000 */
[----:B------:R-:W-:Y:S02]  /*1a580*/  IMAD.MOV.U32 R149, RZ, RZ, R148 ;  /* 0x000000ffff957224 */ /* 0x000fe400078e0094 */
[----:B------:R-:W-:Y:S02]  /*1a590*/  IMAD.MOV.U32 R148, RZ, RZ, R139 ;  /* 0x000000ffff947224 */ /* 0x000fe400078e008b */
[----:B------:R-:W-:Y:S01]  /*1a5a0*/  IMAD.MOV.U32 R139, RZ, RZ, R138 ;  /* 0x000000ffff8b7224 */ /* 0x000fe200078e008a */
[C---:B------:R-:W-:Y:S03]  /*1a5b0*/  HMMA.16816.F32 R16, R76.reuse, R22, R16 ;  /* 0x000000164c10723c */ /* 0x040fe60000001810 */
[----:B------:R-:W-:Y:S01]  /*1a5c0*/  IMAD.MOV.U32 R138, RZ, RZ, R136 ;  /* 0x000000ffff8a7224 */ /* 0x000fe200078e0088 */
[----:B------:R-:W-:Y:S01]  /*1a5d0*/  MOV R136, R143 ;  /* 0x0000008f00887202 */ /* 0x000fe20000000f00 */
[----:B------:R-:W-:Y:S02]  /*1a5e0*/  IMAD.MOV.U32 R143, RZ, RZ, R142 ;  /* 0x000000ffff8f7224 */ /* 0x000fe400078e008e */
[C---:B------:R-:W-:Y:S02]  /*1a5f0*/  FMUL.FTZ R22, R69.reuse, R158 ;  /* 0x0000009e45167220 */ /* 0x040fe40000410000 */
[----:B------:R-:W-:Y:S03]  /*1a600*/  FMUL.FTZ R23, R69, R159 ;  /* 0x0000009f45177220 */ /* 0x000fe60000410000 */
[----:B------:R-:W-:Y:S02]  /*1a610*/  IMAD.MOV.U32 R142, RZ, RZ, R141 ;  /* 0x000000ffff8e7224 */ /* 0x000fe400078e008d */
[----:B------:R-:W-:Y:S02]  /*1a620*/  IMAD.MOV.U32 R141, RZ, RZ, R133 ;  /* 0x000000ffff8d7224 */ /* 0x000fe400078e0085 */
[----:B------:R-:W-:Y:S01]  /*1a630*/  IMAD.MOV.U32 R133, RZ, RZ, R111 ;  /* 0x000000ffff857224 */ /* 0x000fe200078e006f */
[-C--:B-1----:R-:W-:Y:S01]  /*1a640*/  HMMA.16816.F32 R20, R76, R36.reuse, R20 ;  /* 0x000000244c14723c */ /* 0x082fe20000001814 */
[----:B------:R-:W-:Y:S01]  /*1a650*/  IMAD.MOV.U32 R111, RZ, RZ, R124 ;  /* 0x000000ffff6f7224 */ /* 0x000fe200078e007c */
[----:B------:R-:W-:Y:S01]  /*1a660*/  MOV R124, R120 ;  /* 0x00000078007c7202 */ /* 0x000fe20000000f00 */
[C---:B------:R-:W-:Y:S01]  /*1a670*/  FMUL.FTZ R27, R0.reuse, R155 ;  /* 0x0000009b001b7220 */ /* 0x040fe20000410000 */
[----:B------:R1:W-:Y:S01]  /*1a680*/  MUFU.EX2 R120, R2 ;  /* 0x0000000200787308 */ /* 0x0003e20000000800 */
[C---:B------:R-:W-:Y:S02]  /*1a690*/  FMUL.FTZ R30, R0.reuse, R166 ;  /* 0x000000a6001e7220 */ /* 0x040fe40000410000 */
[C---:B------:R-:W-:Y:S02]  /*1a6a0*/  FMUL.FTZ R31, R0.reuse, R167 ;  /* 0x000000a7001f7220 */ /* 0x040fe40000410000 */
[C---:B------:R-:W-:Y:S01]  /*1a6b0*/  FMUL.FTZ R42, R0.reuse, R170 ;  /* 0x000000aa002a7220 */ /* 0x040fe20000410000 */
[C---:B------:R-:W-:Y:S02]  /*1a6c0*/  HMMA.16816.F32 R24, R64.reuse, R36, R24 ;  /* 0x000000244018723c */ /* 0x040fe40000001818 */
[----:B------:R-:W-:Y:S02]  /*1a6d0*/  FMUL.FTZ R43, R0, R171 ;  /* 0x000000ab002b7220 */ /* 0x000fe40000410000 */
[----:B------:R-:W-:Y:S02]  /*1a6e0*/  FMUL.FTZ R45, R68, R181 ;  /* 0x000000b5442d7220 */ /* 0x000fe40000410000 */
[C---:B------:R-:W-:Y:S02]  /*1a6f0*/  FMUL.FTZ R46, R0.reuse, R182 ;  /* 0x000000b6002e7220 */ /* 0x040fe40000410000 */
[C---:B------:R-:W-:Y:S01]  /*1a700*/  FMUL.FTZ R36, R3.reuse, R172 ;  /* 0x000000ac03247220 */ /* 0x040fe20000410000 */
[-C--:B------:R-:W-:Y:S03]  /*1a710*/  HMMA.16816.F32 R28, R64, R38.reuse, R28 ;  /* 0x00000026401c723c */ /* 0x080fe6000000181c */
[----:B------:R-:W-:Y:S02]  /*1a720*/  FMUL.FTZ R37, R3, R173 ;  /* 0x000000ad03257220 */ /* 0x000fe40000410000 */
[----:B------:R-:W-:Y:S02]  /*1a730*/  FMUL.FTZ R47, R0, R183 ;  /* 0x000000b7002f7220 */ /* 0x000fe40000410000 */
[----:B------:R-:W-:Y:S01]  /*1a740*/  IMAD.MOV.U32 R156, RZ, RZ, R146 ;  /* 0x000000ffff9c7224 */ /* 0x000fe200078e0092 */
[C---:B------:R-:W-:Y:S01]  /*1a750*/  HMMA.16816.F32 R32, R76.reuse, R38, R32 ;  /* 0x000000264c20723c */ /* 0x040fe20000001820 */
[----:B-1----:R-:W-:Y:S03]  /*1a760*/  FFMA.FTZ R2, R147, c[0x0][0x23c], -R84 ;  /* 0x00008f0093027a23 */ /* 0x002fe60000010854 */
[----:B------:R-:W-:Y:S02]  /*1a770*/  IMAD.MOV.U32 R147, RZ, RZ, R145 ;  /* 0x000000ffff937224 */ /* 0x000fe400078e0091 */
[----:B------:R-:W-:Y:S01]  /*1a780*/  IMAD.MOV.U32 R145, RZ, RZ, R151 ;  /* 0x000000ffff917224 */ /* 0x000fe200078e0097 */
[----:B------:R-:W-:Y:S01]  /*1a790*/  MOV R151, R149 ;  /* 0x0000009500977202 */ /* 0x000fe20000000f00 */
[----:B------:R-:W-:Y:S04]  /*1a7a0*/  IMAD.MOV.U32 R149, RZ, RZ, R139 ;  /* 0x000000ffff957224 */ /* 0x000fe800078e008b */
[----:B------:R-:W-:Y:S01]  /*1a7b0*/  IMAD.MOV.U32 R139, RZ, RZ, R136 ;  /* 0x000000ffff8b7224 */ /* 0x000fe200078e0088 */
[----:B------:R-:W-:Y:S01]  /*1a7c0*/  MOV R136, R142 ;  /* 0x0000008e00887202 */ /* 0x000fe20000000f00 */
[----:B------:R-:W-:Y:S02]  /*1a7d0*/  IMAD.MOV.U32 R142, RZ, RZ, R133 ;  /* 0x000000ffff8e7224 */ /* 0x000fe400078e0085 */
[----:B------:R-:W-:Y:S02]  /*1a7e0*/  IMAD.MOV.U32 R133, RZ, RZ, R124 ;  /* 0x000000ffff857224 */ /* 0x000fe400078e007c */
[C---:B------:R-:W-:Y:S01]  /*1a7f0*/  FMUL.FTZ R38, R69.reuse, R174 ;  /* 0x000000ae45267220 */ /* 0x040fe20000410000 */
[----:B------:R1:W-:Y:S01]  /*1a800*/  MUFU.EX2 R124, R2 ;  /* 0x00000002007c7308 */ /* 0x0003e20000000800 */
[C---:B------:R-:W-:Y:S02]  /*1a810*/  FMUL.FTZ R39, R69.reuse, R175 ;  /* 0x000000af45277220 */ /* 0x040fe40000410000 */
[----:B------:R-:W-:Y:S02]  /*1a820*/  IMAD.MOV.U32 R146, RZ, RZ, R144 ;  /* 0x000000ffff927224 */ /* 0x000fe400078e0090 */
[----:B------:R-:W-:Y:S02]  /*1a830*/  IMAD.MOV.U32 R144, RZ, RZ, R150 ;  /* 0x000000ffff907224 */ /* 0x000fe400078e0096 */
[C---:B------:R-:W-:Y:S01]  /*1a840*/  FMUL.FTZ R50, R69.reuse, R178 ;  /* 0x000000b245327220 */ /* 0x040fe20000410000 */
[-C--:B--2---:R-:W-:Y:S01]  /*1a850*/  HMMA.16816.F32 R36, R76, R52.reuse, R36 ;  /* 0x000000344c24723c */ /* 0x084fe20000001824 */
[----:B------:R-:W-:Y:S02]  /*1a860*/  FMUL.FTZ R51, R69, R179 ;  /* 0x000000b345337220 */ /* 0x000fe40000410000 */
[----:B------:R-:W-:Y:S02]  /*1a870*/  IMAD.MOV.U32 R150, RZ, RZ, R148 ;  /* 0x000000ffff967224 */ /* 0x000fe400078e0094 */
[----:B------:R-:W-:Y:S02]  /*1a880*/  IMAD.MOV.U32 R157, RZ, RZ, R147 ;  /* 0x000000ffff9d7224 */ /* 0x000fe400078e0093 */
[C---:B------:R-:W-:Y:S01]  /*1a890*/  FMUL.FTZ R56, R68.reuse, R184 ;  /* 0x000000b844387220 */ /* 0x040fe20000410000 */
[C---:B------:R-:W-:Y:S01]  /*1a8a0*/  HMMA.16816.F32 R40, R64.reuse, R52, R40 ;  /* 0x000000344028723c */ /* 0x040fe20000001828 */
[----:B------:R-:W-:Y:S03]  /*1a8b0*/  FMUL.FTZ R57, R68, R185 ;  /* 0x000000b944397220 */ /* 0x000fe60000410000 */
[C---:B------:R-:W-:Y:S02]  /*1a8c0*/  FMUL.FTZ R58, R0.reuse, R186 ;  /* 0x000000ba003a7220 */ /* 0x040fe40000410000 */
[----:B------:R-:W-:Y:S02]  /*1a8d0*/  FMUL.FTZ R59, R0, R187 ;  /* 0x000000bb003b7220 */ /* 0x000fe40000410000 */
[----:B-1----:R-:W-:Y:S01]  /*1a8e0*/  FFMA.FTZ R2, R156, c[0x0][0x23c], -R75 ;  /* 0x00008f009c027a23 */ /* 0x002fe2000001084b */
[-C--:B------:R-:W-:Y:S03]  /*1a8f0*/  HMMA.16816.F32 R44, R64, R54.reuse, R44 ;  /* 0x00000036402c723c */ /* 0x080fe6000000182c */
[----:B------:R-:W-:Y:S02]  /*1a900*/  IMAD.MOV.U32 R156, RZ, RZ, R146 ;  /* 0x000000ffff9c7224 */ /* 0x000fe400078e0092 */
[----:B------:R-:W-:Y:S02]  /*1a910*/  IMAD.MOV.U32 R146, RZ, RZ, R144 ;  /* 0x000000ffff927224 */ /* 0x000fe400078e0090 */
[----:B------:R-:W-:Y:S01]  /*1a920*/  IMAD.MOV.U32 R144, RZ, RZ, R149 ;  /* 0x000000ffff907224 */ /* 0x000fe200078e0095 */
[C---:B------:R-:W-:Y:S01]  /*1a930*/  HMMA.16816.F32 R48, R76.reuse, R54, R48 ;  /* 0x000000364c30723c */ /* 0x040fe20000001830 */
[----:B------:R-:W-:Y:S03]  /*1a940*/  IMAD.MOV.U32 R149, RZ, RZ, R139 ;  /* 0x000000ffff957224 */ /* 0x000fe600078e008b */
[----:B------:R-:W-:Y:S02]  /*1a950*/  IMAD.MOV.U32 R139, RZ, RZ, R136 ;  /* 0x000000ffff8b7224 */ /* 0x000fe400078e0088 */
[----:B------:R-:W-:Y:S02]  /*1a960*/  IMAD.MOV.U32 R136, RZ, RZ, R142 ;  /* 0x000000ffff887224 */ /* 0x000fe400078e008e */
[----:B------:R-:W-:Y:S04]  /*1a970*/  IMAD.MOV.U32 R142, RZ, RZ, R133 ;  /* 0x000000ffff8e7224 */ /* 0x000fe800078e0085 */
[----:B------:R-:W-:Y:S02]  /*1a980*/  IMAD.MOV.U32 R133, RZ, RZ, R121 ;  /* 0x000000ffff857224 */ /* 0x000fe400078e0079 */
[C---:B------:R-:W-:Y:S01]  /*1a990*/  FMUL.FTZ R52, R3.reuse, R188 ;  /* 0x000000bc03347220 */ /* 0x040fe20000410000 */
[----:B------:R1:W-:Y:S01]  /*1a9a0*/  MUFU.EX2 R121, R2 ;  /* 0x0000000200797308 */ /* 0x0003e20000000800 */
[----:B------:R-:W-:Y:S02]  /*1a9b0*/  FMUL.FTZ R53, R3, R189 ;  /* 0x000000bd03357220 */ /* 0x000fe40000410000 */
[C---:B------:R-:W-:Y:S02]  /*1a9c0*/  FMUL.FTZ R54, R69.reuse, R190 ;  /* 0x000000be45367220 */ /* 0x040fe40000410000 */
[----:B------:R-:W-:Y:S02]  /*1a9d0*/  FMUL.FTZ R55, R69, R191 ;  /* 0x000000bf45377220 */ /* 0x000fe40000410000 */
[----:B------:R-:W-:Y:S01]  /*1a9e0*/  IMAD.MOV.U32 R147, RZ, RZ, R145 ;  /* 0x000000ffff937224 */ /* 0x000fe200078e0091 */
[----:B------:R-:W-:Y:S01]  /*1a9f0*/  MOV R145, R150 ;  /* 0x0000009600917202 */ /* 0x000fe20000000f00 */
[C---:B------:R-:W-:Y:S02]  /*1aa00*/  FMUL.FTZ R60, R68.reuse, R192 ;  /* 0x000000c0443c7220 */ /* 0x040fe40000410000 */
[----:B------:R-:W-:Y:S01]  /*1aa10*/  FMUL.FTZ R61, R68, R193 ;  /* 0x000000c1443d7220 */ /* 0x000fe20000410000 */
[-C--:B------:R-:W-:Y:S01]  /*1aa20*/  HMMA.16816.F32 R52, R76, R80.reuse, R52 ;  /* 0x000000504c34723c */ /* 0x080fe20000001834 */
[C---:B------:R-:W-:Y:S02]  /*1aa30*/  FMUL.FTZ R62, R0.reuse, R194 ;  /* 0x000000c2003e7220 */ /* 0x040fe40000410000 */
[----:B------:R-:W-:Y:S02]  /*1aa40*/  FMUL.FTZ R63, R0, R195 ;  /* 0x000000c3003f7220 */ /* 0x000fe40000410000 */
[----:B------:R-:W-:Y:S02]  /*1aa50*/  IMAD.MOV.U32 R148, RZ, RZ, R138 ;  /* 0x000000ffff947224 */ /* 0x000fe400078e008a */
[----:B------:R-:W-:Y:S01]  /*1aa60*/  IMAD.MOV.U32 R138, RZ, RZ, R143 ;  /* 0x000000ffff8a7224 */ /* 0x000fe200078e008f */
[C---:B------:R-:W-:Y:S01]  /*1aa70*/  HMMA.16816.F32 R56, R64.reuse, R80, R56 ;  /* 0x000000504038723c */ /* 0x040fe20000001838 */
[----:B------:R-:W-:Y:S03]  /*1aa80*/  IMAD.MOV.U32 R143, RZ, RZ, R141 ;  /* 0x000000ffff8f7224 */ /* 0x000fe600078e008d */
[----:B-1----:R-:W-:Y:S02]  /*1aa90*/  FFMA.FTZ R2, R157, c[0x0][0x23c], -R75 ;  /* 0x00008f009d027a23 */ /* 0x002fe4000001084b */
[----:B------:R-:W-:Y:S02]  /*1aaa0*/  IMAD.MOV.U32 R157, RZ, RZ, R147 ;  /* 0x000000ffff9d7224 */ /* 0x000fe400078e0093 */
[----:B------:R-:W-:Y:S01]  /*1aab0*/  IMAD.MOV.U32 R147, RZ, RZ, R145 ;  /* 0x000000ffff937224 */ /* 0x000fe200078e0091 */
[-C--:B------:R-:W-:Y:S03]  /*1aac0*/  HMMA.16816.F32 R60, R64, R82.reuse, R60 ;  /* 0x00000052403c723c */ /* 0x080fe6000000183c */
[----:B------:R-:W-:Y:S02]  /*1aad0*/  IMAD.MOV.U32 R145, RZ, RZ, R144 ;  /* 0x000000ffff917224 */ /* 0x000fe400078e0090 */
[----:B------:R-:W-:Y:S02]  /*1aae0*/  IMAD.MOV.U32 R144, RZ, RZ, R149 ;  /* 0x000000ffff907224 */ /* 0x000fe400078e0095 */
[----:B------:R-:W-:Y:S02]  /*1aaf0*/  IMAD.MOV.U32 R149, RZ, RZ, R139 ;  /* 0x000000ffff957224 */ /* 0x000fe400078e008b */
[----:B------:R-:W-:Y:S03]  /*1ab00*/  IMAD.MOV.U32 R139, RZ, RZ, R136 ;  /* 0x000000ffff8b7224 */ /* 0x000fe600078e0088 */
[----:B------:R-:W-:Y:S02]  /*1ab10*/  IMAD.MOV.U32 R136, RZ, RZ, R142 ;  /* 0x000000ffff887224 */ /* 0x000fe400078e008e */
[----:B------:R-:W-:Y:S02]  /*1ab20*/  IMAD.MOV.U32 R142, RZ, RZ, R133 ;  /* 0x000000ffff8e7224 */ /* 0x000fe400078e0085 */
[----:B------:R-:W-:Y:S01]  /*1ab30*/  IMAD.MOV.U32 R141, RZ, RZ, R111 ;  /* 0x000000ffff8d7224 */ /* 0x000fe200078e006f */
[----:B------:R1:W-:Y:S01]  /*1ab40*/  MUFU.EX2 R133, R2 ;  /* 0x0000000200857308 */ /* 0x0003e20000000800 */
[----:B------:R-:W-:Y:S01]  /*1ab50*/  IMAD.MOV.U32 R111, RZ, RZ, R108 ;  /* 0x000000ffff6f7224 */ /* 0x000fe200078e006c */
[----:B------:R-:W-:Y:S01]  /*1ab60*/  MOV R108, R94 ;  /* 0x0000005e006c7202 */ /* 0x000fe20000000f00 */
[----:B------:R-:W-:Y:S02]  /*1ab70*/  IMAD.MOV.U32 R150, RZ, RZ, R148 ;  /* 0x000000ffff967224 */ /* 0x000fe400078e0094 */
        /* <DEDUP_REMOVED lines=12> */
[----:B------:R-:W-:Y:S01]  /*1ac40*/  FFMA.FTZ R64, R158, c[0x0][0x23c], -R84 ;  /* 0x00008f009e407a23 */ /* 0x000fe20000010854 */
[----:B------:R-:W-:Y:S01]  /*1ac50*/  MOV R158, R156 ;  /* 0x0000009c009e7202 */ /* 0x000fe20000000f00 */
[----:B------:R-:W-:Y:S02]  /*1ac60*/  IMAD.MOV.U32 R159, RZ, RZ, R157 ;  /* 0x000000ffff9f7224 */ /* 0x000fe400078e009d */
[----:B------:R-:W-:Y:S02]  /*1ac70*/  IMAD.MOV.U32 R157, RZ, RZ, R147 ;  /* 0x000000ffff9d7224 */ /* 0x000fe400078e0093 */
[----:B------:R-:W-:Y:S02]  /*1ac80*/  IMAD.MOV.U32 R147, RZ, RZ, R144 ;  /* 0x000000ffff937224 */ /* 0x000fe400078e0090 */
[----:B------:R-:W-:Y:S01]  /*1ac90*/  IMAD.MOV.U32 R144, RZ, RZ, R150 ;  /* 0x000000ffff907224 */ /* 0x000fe200078e0096 */
[----:B------:R-:W-:Y:S01]  /*1aca0*/  MOV R150, R148 ;  /* 0x0000009400967202 */ /* 0x000fe20000000f00 */
[----:B------:R-:W-:Y:S02]  /*1acb0*/  IMAD.MOV.U32 R148, RZ, RZ, R138 ;  /* 0x000000ffff947224 */ /* 0x000fe400078e008a */
[----:B------:R-:W-:Y:S02]  /*1acc0*/  IMAD.MOV.U32 R138, RZ, RZ, R143 ;  /* 0x000000ffff8a7224 */ /* 0x000fe400078e008f */
[----:B------:R-:W-:Y:S02]  /*1acd0*/  IMAD.MOV.U32 R152, RZ, RZ, R158 ;  /* 0x000000ffff987224 */ /* 0x000fe400078e009e */
[----:B------:R-:W-:Y:S02]  /*1ace0*/  FFMA.FTZ R66, R159, c[0x0][0x23c], -R84 ;  /* 0x00008f009f427a23 */ /* 0x000fe40000010854 */
[----:B------:R-:W-:Y:S02]  /*1acf0*/  IMAD.MOV.U32 R159, RZ, RZ, R157 ;  /* 0x000000ffff9f7224 */ /* 0x000fe400078e009d */
[----:B------:R-:W-:Y:S02]  /*1ad00*/  IMAD.MOV.U32 R157, RZ, RZ, R147 ;  /* 0x000000ffff9d7224 */ /* 0x000fe400078e0093 */
[----:B------:R-:W-:Y:S02]  /*1ad10*/  IMAD.MOV.U32 R147, RZ, RZ, R150 ;  /* 0x000000ffff937224 */ /* 0x000fe400078e0096 */
[----:B------:R-:W-:Y:S02]  /*1ad20*/  IMAD.MOV.U32 R150, RZ, RZ, R148 ;  /* 0x000000ffff967224 */ /* 0x000fe400078e0094 */
[----:B------:R-:W-:Y:S01]  /*1ad30*/  IMAD.MOV.U32 R148, RZ, RZ, R138 ;  /* 0x000000ffff947224 */ /* 0x000fe200078e008a */
[----:B------:R-:W-:Y:S01]  /*1ad40*/  MOV R138, R137 ;  /* 0x00000089008a7202 */ /* 0x000fe20000000f00 */
[----:B-1----:R-:W-:Y:S01]  /*1ad50*/  FFMA.FTZ R2, R152, c[0x0][0x23c], -R75 ;  /* 0x00008f0098027a23 */ /* 0x002fe2000001084b */
[----:B------:R-:W-:Y:S01]  /*1ad60*/  MUFU.EX2 R137, R66 ;  /* 0x0000004200897308 */ /* 0x000fe20000000800 */
[----:B------:R-:W-:Y:S02]  /*1ad70*/  IMAD.MOV.U32 R153, RZ, RZ, R159 ;  /* 0x000000ffff997224 */ /* 0x000fe400078e009f */
[----:B------:R-:W-:Y:S02]  /*1ad80*/  IMAD.MOV.U32 R159, RZ, RZ, R157 ;  /* 0x000000ffff9f7224 */ /* 0x000fe400078e009d */
[----:B------:R-:W-:Y:S02]  /*1ad90*/  IMAD.MOV.U32 R157, RZ, RZ, R147 ;  /* 0x000000ffff9d7224 */ /* 0x000fe400078e0093 */
[----:B------:R-:W-:Y:S02]  /*1ada0*/  IMAD.MOV.U32 R147, RZ, RZ, R148 ;  /* 0x000000ffff937224 */ /* 0x000fe400078e0094 */
[----:B------:R-:W-:Y:S02]  /*1adb0*/  IMAD.MOV.U32 R148, RZ, RZ, R134 ;  /* 0x000000ffff947224 */ /* 0x000fe400078e0086 */
[----:B------:R-:W-:Y:S01]  /*1adc0*/  IMAD.MOV.U32 R94, RZ, RZ, R93 ;  /* 0x000000ffff5e7224 */ /* 0x000fe200078e005d */
[----:B------:R1:W-:Y:S01]  /*1add0*/  MUFU.EX2 R134, R2 ;  /* 0x0000000200867308 */ /* 0x0003e20000000800 */
[----:B------:R-:W-:Y:S01]  /*1ade0*/  IMAD.MOV.U32 R156, RZ, RZ, R146 ;  /* 0x000000ffff9c7224 */ /* 0x000fe200078e0092 */
[----:B------:R-:W2:Y:S01]  /*1adf0*/  LDL.LU R93, [R1+0x54] ;  /* 0x00005400015d7983 */ /* 0x000ea20000300800 */
[----:B------:R-:W-:Y:S02]  /*1ae00*/  IMAD.MOV.U32 R146, RZ, RZ, R149 ;  /* 0x000000ffff927224 */ /* 0x000fe400078e0095 */
[----:B------:R-:W-:Y:S01]  /*1ae10*/  IMAD.MOV.U32 R141, RZ, RZ, R196 ;  /* 0x000000ffff8d7224 */ /* 0x000fe200078e00c4 */
[----:B------:R-:W3:Y:S01]  /*1ae20*/  LDL.LU R102, [R1+0x140] ;  /* 0x0001400001667983 */ /* 0x000ee20000300800 */
[----:B------:R-:W-:Y:S01]  /*1ae30*/  IMAD.MOV.U32 R158, RZ, RZ, R156 ;  /* 0x000000ffff9e7224 */ /* 0x000fe200078e009c */
[----:B------:R-:W-:Y:S01]  /*1ae40*/  MOV R156, R146 ;  /* 0x00000092009c7202 */ /* 0x000fe20000000f00 */
[----:B------:R-:W-:Y:S01]  /*1ae50*/  IMAD.MOV.U32 R149, RZ, RZ, R139 ;  /* 0x000000ffff957224 */ /* 0x000fe200078e008b */
[----:B------:R-:W4:Y:S01]  /*1ae60*/  LDL.LU R196, [R1+0x13c] ;  /* 0x00013c0001c47983 */ /* 0x000f220000300800 */
[----:B------:R-:W-:Y:S02]  /*1ae70*/  IMAD.MOV.U32 R139, RZ, RZ, R136 ;  /* 0x000000ffff8b7224 */ /* 0x000fe400078e0088 */
[----:B------:R-:W-:Y:S01]  /*1ae80*/  IMAD.MOV.U32 R143, RZ, RZ, R141 ;  /* 0x000000ffff8f7224 */ /* 0x000fe200078e008d */
[----:B------:R-:W-:Y:S01]  /*1ae90*/  MOV R141, R140 ;  /* 0x0000008c008d7202 */ /* 0x000fe20000000f00 */
[----:B------:R-:W-:Y:S01]  /*1aea0*/  IMAD.MOV.U32 R140, RZ, RZ, R197 ;  /* 0x000000ffff8c7224 */ /* 0x000fe200078e00c5 */
[----:B------:R-:W-:Y:S01]  /*1aeb0*/  MUFU.EX2 R136, R64 ;  /* 0x0000004000887308 */ /* 0x000fe20000000800 */
[----:B------:R-:W-:Y:S01]  /*1aec0*/  IMAD.MOV.U32 R152, RZ, RZ, R156 ;  /* 0x000000ffff987224 */ /* 0x000fe200078e009c */
[----:B------:R-:W4:Y:S01]  /*1aed0*/  LDL.LU R197, [R1+0x138] ;  /* 0x0001380001c57983 */ /* 0x000f220000300800 */
[----:B------:R-:W-:Y:S02]  /*1aee0*/  IMAD.MOV.U32 R146, RZ, RZ, R149 ;  /* 0x000000ffff927224 */ /* 0x000fe400078e0095 */
[----:B------:R-:W-:Y:S02]  /*1aef0*/  IMAD.MOV.U32 R149, RZ, RZ, R139 ;  /* 0x000000ffff957224 */ /* 0x000fe400078e008b */
[----:B------:R-:W-:Y:S01]  /*1af00*/  IMAD.MOV.U32 R139, RZ, RZ, R198 ;  /* 0x000000ffff8b7224 */ /* 0x000fe200078e00c6 */
[----:B------:R-:W-:Y:S01]  /*1af10*/  MOV R156, R146 ;  /* 0x00000092009c7202 */ /* 0x000fe20000000f00 */
[----:B-1----:R-:W-:Y:S01]  /*1af20*/  FFMA.FTZ R2, R153, c[0x0][0x23c], -R75 ;  /* 0x00008f0099027a23 */ /* 0x002fe2000001084b */
[----:B------:R-:W4:Y:S01]  /*1af30*/  LDL.LU R198, [R1+0x134] ;  /* 0x0001340001c67983 */ /* 0x000f220000300800 */
[----:B------:R-:W-:Y:S02]  /*1af40*/  IMAD.MOV.U32 R153, RZ, RZ, R147 ;  /* 0x000000ffff997224 */ /* 0x000fe400078e0093 */
[----:B------:R-:W-:Y:S01]  /*1af50*/  IMAD.MOV.U32 R146, RZ, RZ, R150 ;  /* 0x000000ffff927224 */ /* 0x000fe200078e0096 */
[----:B------:R1:W1:Y:S01]  /*1af60*/  MUFU.EX2 R147, R2 ;  /* 0x0000000200937308 */ /* 0x0002620000000800 */
[----:B------:R-:W-:Y:S02]  /*1af70*/  IMAD.MOV.U32 R150, RZ, RZ, R199 ;  /* 0x000000ffff967224 */ /* 0x000fe400078e00c7 */
[--C-:B------:R-:W-:Y:S01]  /*1af80*/  FFMA.FTZ R94, R94, c[0x0][0x23c], -R84.reuse ;  /* 0x00008f005e5e7a23 */ /* 0x100fe20000010854 */
[----:B------:R-:W4:Y:S01]  /*1af90*/  LDL.LU R199, [R1+0x130] ;  /* 0x0001300001c77983 */ /* 0x000f220000300800 */
[----:B------:R-:W-:Y:S02]  /*1afa0*/  FFMA.FTZ R111, R111, c[0x0][0x23c], -R84 ;  /* 0x00008f006f6f7a23 */ /* 0x000fe40000010854 */
[----:B------:R-:W-:Y:S02]  /*1afb0*/  IMAD.MOV.U32 R184, RZ, RZ, R141 ;  /* 0x000000ffffb87224 */ /* 0x000fe400078e008d */
[----:B------:R-:W-:Y:S02]  /*1afc0*/  IMAD.MOV.U32 R191, RZ, RZ, R232 ;  /* 0x000000ffffbf7224 */ /* 0x000fe400078e00e8 */
[--C-:B-1----:R-:W-:Y:S04]  /*1afd0*/  FFMA.FTZ R2, R98, c[0x0][0x23c], -R92.reuse ;  /* 0x00008f0062027a23 */ /* 0x102fe8000001085c */
[----:B------:R1:W-:Y:S02]  /*1afe0*/  MUFU.EX2 R177, R2 ;  /* 0x0000000200b17308 */ /* 0x0003e40000000800 */
[----:B-1----:R-:W-:Y:S02]  /*1aff0*/  FFMA.FTZ R2, R96, c[0x0][0x23c], -R92 ;  /* 0x00008f0060027a23 */ /* 0x002fe4000001085c */
[----:B------:R-:W-:Y:S01]  /*1b000*/  FFMA.FTZ R96, R153, c[0x0][0x23c], -R84 ;  /* 0x00008f0099607a23 */ /* 0x000fe20000010854 */
[----:B------:R-:W-:Y:S01]  /*1b010*/  MOV R153, R152 ;  /* 0x0000009800997202 */ /* 0x000fe20000000f00 */
[----:B------:R-:W-:Y:S04]  /*1b020*/  IMAD.MOV.U32 R152, RZ, RZ, R159 ;  /* 0x000000ffff987224 */ /* 0x000fe800078e009f */
[----:B------:R1:W-:Y:S01]  /*1b030*/  MUFU.EX2 R179, R2 ;  /* 0x0000000200b37308 */ /* 0x0003e20000000800 */
[----:B------:R-:W-:Y:S02]  /*1b040*/  IMAD.MOV.U32 R159, RZ, RZ, R158 ;  /* 0x000000ffff9f7224 */ /* 0x000fe400078e009e */
[----:B------:R-:W-:Y:S02]  /*1b050*/  IMAD.MOV.U32 R158, RZ, RZ, R145 ;  /* 0x000000ffff9e7224 */ /* 0x000fe400078e0091 */
[----:B------:R-:W-:Y:S02]  /*1b060*/  IMAD.MOV.U32 R145, RZ, RZ, R110 ;  /* 0x000000ffff917224 */ /* 0x000fe400078e006e */
[----:B------:R-:W-:Y:S01]  /*1b070*/  IMAD.MOV.U32 R110, RZ, RZ, R109 ;  /* 0x000000ffff6e7224 */ /* 0x000fe200078e006d */
[----:B------:R-:W-:Y:S01]  /*1b080*/  MOV R109, R95 ;  /* 0x0000005f006d7202 */ /* 0x000fe20000000f00 */
[----:B------:R-:W-:Y:S01]  /*1b090*/  IMAD.MOV.U32 R154, RZ, RZ, R152 ;  /* 0x000000ffff9a7224 */ /* 0x000fe200078e0098 */
[----:B------:R-:W4:Y:S01]  /*1b0a0*/  LDL.LU R95, [R1+0x5c] ;  /* 0x00005c00015f7983 */ /* 0x000f220000300800 */
[----:B------:R-:W-:Y:S01]  /*1b0b0*/  IMAD.MOV.U32 R152, RZ, RZ, R158 ;  /* 0x000000ffff987224 */ /* 0x000fe200078e009e */
[----:B------:R-:W-:Y:S01]  /*1b0c0*/  MOV R158, R110 ;  /* 0x0000006e009e7202 */ /* 0x000fe20000000f00 */
[----:B------:R-:W-:Y:S02]  /*1b0d0*/  IMAD.MOV.U32 R155, RZ, RZ, R153 ;  /* 0x000000ffff9b7224 */ /* 0x000fe400078e0099 */
[----:B------:R-:W-:Y:S02]  /*1b0e0*/  IMAD.MOV.U32 R153, RZ, RZ, R159 ;  /* 0x000000ffff997224 */ /* 0x000fe400078e009f */
[----:B------:R-:W-:Y:S02]  /*1b0f0*/  IMAD.MOV.U32 R159, RZ, RZ, R145 ;  /* 0x000000ffff9f7224 */ /* 0x000fe400078e0091 */
[----:B------:R-:W-:Y:S02]  /*1b100*/  IMAD.MOV.U32 R110, RZ, RZ, R109 ;  /* 0x000000ffff6e7224 */ /* 0x000fe400078e006d */
[----:B------:R-:W-:Y:S02]  /*1b110*/  IMAD.MOV.U32 R109, RZ, RZ, R103 ;  /* 0x000000ffff6d7224 */ /* 0x000fe400078e0067 */
[----:B------:R-:W-:Y:S01]  /*1b120*/  IMAD.MOV.U32 R164, RZ, RZ, R155 ;  /* 0x000000ffffa47224 */ /* 0x000fe200078e009b */
[----:B------:R-:W4:Y:S01]  /*1b130*/  LDL.LU R103, [R1+0x12c] ;  /* 0x00012c0001677983 */ /* 0x000f220000300800 */
[----:B------:R-:W-:Y:S02]  /*1b140*/  IMAD.MOV.U32 R155, RZ, RZ, R154 ;  /* 0x000000ffff9b7224 */ /* 0x000fe400078e009a */
[----:B------:R-:W-:Y:S01]  /*1b150*/  IMAD.MOV.U32 R154, RZ, RZ, R153 ;  /* 0x000000ffff9a7224 */ /* 0x000fe200078e0099 */
[----:B------:R-:W-:Y:S01]  /*1b160*/  MOV R153, R152 ;  /* 0x0000009800997202 */ /* 0x000fe20000000f00 */
[----:B------:R-:W-:Y:S02]  /*1b170*/  IMAD.MOV.U32 R152, RZ, RZ, R159 ;  /* 0x000000ffff987224 */ /* 0x000fe400078e009f */
[----:B------:R-:W-:Y:S02]  /*1b180*/  IMAD.MOV.U32 R159, RZ, RZ, R158 ;  /* 0x000000ffff9f7224 */ /* 0x000fe400078e009e */
[----:B------:R-:W-:Y:S02]  /*1b190*/  IMAD.MOV.U32 R158, RZ, RZ, R110 ;  /* 0x000000ffff9e7224 */ /* 0x000fe400078e006e */
[----:B------:R-:W-:Y:S02]  /*1b1a0*/  IMAD.MOV.U32 R110, RZ, RZ, R109 ;  /* 0x000000ffff6e7224 */ /* 0x000fe400078e006d */
[----:B------:R-:W-:Y:S01]  /*1b1b0*/  IMAD.MOV.U32 R109, RZ, RZ, R108 ;  /* 0x000000ffff6d7224 */ /* 0x000fe200078e006c */
[----:B------:R-:W-:Y:S01]  /*1b1c0*/  MOV R108, R104 ;  /* 0x00000068006c7202 */ /* 0x000fe20000000f00 */
[----:B------:R-:W-:Y:S01]  /*1b1d0*/  IMAD.MOV.U32 R165, RZ, RZ, R164 ;  /* 0x000000ffffa57224 */ /* 0x000fe200078e00a4 */
[----:B------:R-:W4:Y:S01]  /*1b1e0*/  LDL.LU R104, [R1+0x50] ;  /* 0x0000500001687983 */ /* 0x000f220000300800 */
        /* <DEDUP_REMOVED lines=18> */
[----:B------:R-:W-:Y:S02]  /*1b310*/  IMAD.MOV.U32 R110, RZ, RZ, R108 ;  /* 0x000000ffff6e7224 */ /* 0x000fe400078e006c */
[----:B------:R-:W-:Y:S01]  /*1b320*/  IMAD.MOV.U32 R167, RZ, RZ, R166 ;  /* 0x000000ffffa77224 */ /* 0x000fe200078e00a6 */
[----:B------:R-:W4:Y:S01]  /*1b330*/  LDL.LU R108, [R1+0x38] ;  /* 0x00003800016c7983 */ /* 0x000f220000300800 */
[----:B------:R-:W-:Y:S02]  /*1b340*/  IMAD.MOV.U32 R166, RZ, RZ, R165 ;  /* 0x000000ffffa67224 */ /* 0x000fe400078e00a5 */
[----:B------:R-:W-:Y:S01]  /*1b350*/  IMAD.MOV.U32 R165, RZ, RZ, R164 ;  /* 0x000000ffffa57224 */ /* 0x000fe200078e00a4 */
[----:B------:R-:W-:Y:S01]  /*1b360*/  MOV R160, R167 ;  /* 0x000000a700a07202 */ /* 0x000fe20000000f00 */
        /* <DEDUP_REMOVED lines=29> */
[----:B------:R-:W-:Y:S01]  /*1b540*/  IMAD.MOV.U32 R153, RZ, RZ, R158 ;  /* 0x000000ffff997224 */ /* 0x000fe200078e009e */
[----:B------:R-:W-:Y:S01]  /*1b550*/  MOV R158, R131 ;  /* 0x00000083009e7202 */ /* 0x000fe20000000f00 */
[----:B------:R-:W-:Y:S02]  /*1b560*/  IMAD.MOV.U32 R152, RZ, RZ, R142 ;  /* 0x000000ffff987224 */ /* 0x000fe400078e008e */
[----:B------:R-:W-:Y:S02]  /*1b570*/  FFMA.FTZ R167, R97, c[0x0][0x23c], -R84 ;  /* 0x00008f0061a77a23 */ /* 0x000fe40000010854 */
[----:B------:R-:W-:Y:S02]  /*1b580*/  FFMA.FTZ R97, R175, c[0x0][0x23c], -R75 ;  /* 0x00008f00af617a23 */ /* 0x000fe4000001084b */
        /* <DEDUP_REMOVED lines=20> */
[----:B-1----:R-:W-:Y:S02]  /*1b6d0*/  FFMA.FTZ R2, R86, c[0x0][0x23c], -R92 ;  /* 0x00008f0056027a23 */ /* 0x002fe4000001085c */
[----:B------:R-:W-:Y:S02]  /*1b6e0*/  IMAD.MOV.U32 R173, RZ, RZ, R165 ;  /* 0x000000ffffad7224 */ /* 0x000fe400078e00a5 */
[----:B------:R1:W-:Y:S01]  /*1b6f0*/  MUFU.EX2 R192, R2 ;  /* 0x0000000200c07308 */ /* 0x0003e20000000800 */
[--C-:B------:R-:W-:Y:S02]  /*1b700*/  FFMA.FTZ R160, R113, c[0x0][0x23c], -R84.reuse ;  /* 0x00008f0071a07a23 */ /* 0x100fe40000010854 */
[--C-:B------:R-:W-:Y:S02]  /*1b710*/  FFMA.FTZ R165, R112, c[0x0][0x23c], -R84.reuse ;  /* 0x00008f0070a57a23 */ /* 0x100fe40000010854 */
[--C-:B------:R-:W-:Y:S02]  /*1b720*/  FFMA.FTZ R113, R241, c[0x0][0x23c], -R75.reuse ;  /* 0x00008f00f1717a23 */ /* 0x100fe4000001084b */
[--C-:B------:R-:W-:Y:S02]  /*1b730*/  FFMA.FTZ R131, R252, c[0x0][0x23c], -R84.reuse ;  /* 0x00008f00fc837a23 */ /* 0x100fe40000010854 */
[----:B------:R-:W-:Y:S02]  /*1b740*/  FFMA.FTZ R159, R213, c[0x0][0x23c], -R84 ;  /* 0x00008f00d59f7a23 */ /* 0x000fe40000010854 */
[----:B-1----:R-:W-:Y:S04]  /*1b750*/  FFMA.FTZ R2, R202, c[0x0][0x23c], -R100 ;  /* 0x00008f00ca027a23 */ /* 0x002fe80000010864 */
[----:B------:R1:W-:Y:S01]  /*1b760*/  MUFU.EX2 R142, R2 ;  /* 0x00000002008e7308 */ /* 0x0003e20000000800 */
[----:B--2---:R-:W-:Y:S02]  /*1b770*/  FFMA.FTZ R93, R93, c[0x0][0x23c], -R84 ;  /* 0x00008f005d5d7a23 */ /* 0x004fe40000010854 */
[----:B-1----:R-:W-:Y:S02]  /*1b780*/  FFMA.FTZ R2, R215, c[0x0][0x23c], -R100 ;  /* 0x00008f00d7027a23 */ /* 0x002fe40000010864 */
[----:B---3--:R-:W-:Y:S05]  /*1b790*/  FFMA.FTZ R102, R102, c[0x0][0x23c], -R84 ;  /* 0x00008f0066667a23 */ /* 0x008fea0000010854 */
[----:B------:R-:W-:Y:S01]  /*1b7a0*/  MUFU.EX2 R215, R97 ;  /* 0x0000006100d77308 */ /* 0x000fe20000000800 */
[C---:B----4-:R-:W-:Y:S02]  /*1b7b0*/  FMUL.FTZ R64, R3.reuse, R196 ;  /* 0x000000c403407220 */ /* 0x050fe40000410000 */
[----:B------:R-:W-:Y:S02]  /*1b7c0*/  FMUL.FTZ R65, R3, R197 ;  /* 0x000000c503417220 */ /* 0x000fe40000410000 */
[C---:B------:R-:W-:Y:S02]  /*1b7d0*/  FMUL.FTZ R66, R69.reuse, R198 ;  /* 0x000000c645427220 */ /* 0x040fe40000410000 */
[----:B------:R-:W-:Y:S07]  /*1b7e0*/  FMUL.FTZ R67, R69, R199 ;  /* 0x000000c745437220 */ /* 0x000fee0000410000 */
[----:B------:R-:W-:Y:S01]  /*1b7f0*/  HMMA.16816.F32 R64, R76, R82, R64 ;  /* 0x000000524c40723c */ /* 0x000fe20000001840 */
[----:B------:R-:W1:Y:S06]  /*1b800*/  LDSM.16.MT88.4 R80, [R216+0x8800] ;  /* 0x00880000d850783b */ /* 0x000e6c0000004200 */
[----:B------:R-:W-:Y:S01]  /*1b810*/  FFMA.FTZ R77, R99, c[0x0][0x23c], -R92 ;  /* 0x00008f00634d7a23 */ /* 0x000fe2000001085c */
[----:B------:R-:W-:Y:S01]  /*1b820*/  F2FP.PACK_AB R79, R147, R134 ;  /* 0x00000086934f723e */ /* 0x000fe200000000ff */
[--C-:B------:R-:W-:Y:S02]  /*1b830*/  FFMA.FTZ R76, R211, c[0x0][0x23c], -R100.reuse ;  /* 0x00008f00d34c7a23 */ /* 0x100fe40000010864 */
[----:B------:R-:W2:Y:S01]  /*1b840*/  MUFU.EX2 R145, R77 ;  /* 0x0000004d00917308 */ /* 0x000ea20000000800 */
[----:B------:R-:W-:Y:S09]  /*1b850*/  F2FP.PACK_AB R78, R137, R136 ;  /* 0x00000088894e723e */ /* 0x000ff200000000ff */
[----:B------:R3:W-:Y:S01]  /*1b860*/  MUFU.EX2 R195, R76 ;  /* 0x0000004c00c37308 */ /* 0x0007e20000000800 */
[----:B--2---:R-:W-:Y:S02]  /*1b870*/  F2FP.PACK_AB R86, R145, R192 ;  /* 0x000000c09156723e */ /* 0x004fe400000000ff */
[----:B------:R-:W-:Y:S01]  /*1b880*/  F2FP.PACK_AB R77, R133, R121 ;  /* 0x00000079854d723e */ /* 0x000fe200000000ff */
[----:B---3--:R-:W-:Y:S06]  /*1b890*/  FFMA.FTZ R76, R244, c[0x0][0x23c], -R100 ;  /* 0x00008f00f44c7a23 */ /* 0x008fec0000010864 */
[----:B------:R-:W-:Y:S01]  /*1b8a0*/  MUFU.EX2 R244, R102 ;  /* 0x0000006600f47308 */ /* 0x000fe20000000800 */
[--C-:B------:R-:W-:Y:S09]  /*1b8b0*/  FFMA.FTZ R95, R95, c[0x0][0x23c], -R84.reuse ;  /* 0x00008f005f5f7a23 */ /* 0x100ff20000010854 */
[----:B------:R2:W-:Y:S10]  /*1b8c0*/  MUFU.EX2 R194, R76 ;  /* 0x0000004c00c27308 */ /* 0x0005f40000000800 */
[----:B------:R-:W-:Y:S01]  /*1b8d0*/  MUFU.EX2 R141, R95 ;  /* 0x0000005f008d7308 */ /* 0x000fe20000000800 */
[--C-:B------:R-:W-:Y:S01]  /*1b8e0*/  FFMA.FTZ R103, R103, c[0x0][0x23c], -R84.reuse ;  /* 0x00008f0067677a23 */ /* 0x100fe20000010854 */
[----:B--2---:R-:W-:Y:S01]  /*1b8f0*/  F2FP.PACK_AB R76, R124, R120 ;  /* 0x000000787c4c723e */ /* 0x004fe200000000ff */
[--C-:B------:R-:W-:Y:S06]  /*1b900*/  FFMA.FTZ R104, R104, c[0x0][0x23c], -R84.reuse ;  /* 0x00008f0068687a23 */ /* 0x100fec0000010854 */
[-C--:B-1----:R-:W-:Y:S01]  /*1b910*/  HMMA.16816.F32 R4, R76, R80.reuse, R4 ;  /* 0x000000504c04723c */ /* 0x082fe20000001804 */
[--C-:B------:R-:W-:Y:S02]  /*1b920*/  FFMA.FTZ R109, R109, c[0x0][0x23c], -R84.reuse ;  /* 0x00008f006d6d7a23 */ /* 0x100fe40000010854 */
[--C-:B------:R-:W-:Y:S02]  /*1b930*/  FFMA.FTZ R108, R108, c[0x0][0x23c], -R84.reuse ;  /* 0x00008f006c6c7a23 */ /* 0x100fe40000010854 */
[----:B------:R-:W-:Y:S01]  /*1b940*/  FFMA.FTZ R110, R110, c[0x0][0x23c], -R84 ;  /* 0x00008f006e6e7a23 */ /* 0x000fe20000010854 */
[----:B------:R-:W-:Y:S01]  /*1b950*/  F2FP.PACK_AB R84, R179, R177 ;  /* 0x000000b1b354723e */ /* 0x000fe200000000ff */
[--C-:B------:R-:W-:Y:S02]  /*1b960*/  FFMA.FTZ R90, R90, c[0x0][0x23c], -R75.reuse ;  /* 0x00008f005a5a7a23 */ /* 0x100fe4000001084b */
[--C-:B------:R-:W-:Y:S02]  /*1b970*/  FFMA.FTZ R99, R168, c[0x0][0x23c], -R75.reuse ;  /* 0x00008f00a8637a23 */ /* 0x100fe4000001084b */
[----:B------:R-:W2:Y:S04]  /*1b980*/  LDL.LU R168, [R1+0x74] ;  /* 0x0000740001a87983 */ /* 0x000ea80000300800 */
[----:B------:R-:W3:Y:S01]  /*1b990*/  LDL.LU R105, [R1+0x70] ;  /* 0x0000700001697983 */ /* 0x000ee20000300800 */
[----:B--2---:R-:W-:Y:S02]  /*1b9a0*/  FFMA.FTZ R98, R168, c[0x0][0x23c], -R75 ;  /* 0x00008f00a8627a23 */ /* 0x004fe4000001084b */
        /* <DEDUP_REMOVED lines=18> */
[----:B------:R-:W2:Y:S01]  /*1bad0*/  LDL.LU R106, [R1+0x6c] ;  /* 0x00006c00016a7983 */ /* 0x000ea20000300800 */
[----:B------:R-:W-:Y:S01]  /*1bae0*/  IMAD.MOV.U32 R170, RZ, RZ, R168 ;  /* 0x000000ffffaa7224 */ /* 0x000fe200078e00a8 */
[----:B------:R-:W-:Y:S01]  /*1baf0*/  MOV R168, R175 ;  /* 0x000000af00a87202 */ /* 0x000fe20000000f00 */
[----:B------:R-:W-:Y:S01]  /*1bb00*/  IMAD.MOV.U32 R175, RZ, RZ, R161 ;  /* 0x000000ffffaf7224 */ /* 0x000fe200078e00a1 */
[----:B------:R-:W4:Y:S01]  /*1bb10*/  LDL.LU R169, [R1+0x68] ;  /* 0x0000680001a97983 */ /* 0x000f220000300800 */
[----:B------:R-:W-:Y:S02]  /*1bb20*/  IMAD.MOV.U32 R161, RZ, RZ, R164 ;  /* 0x000000ffffa17224 */ /* 0x000fe400078e00a4 */
[----:B------:R-:W-:Y:S01]  /*1bb30*/  IMAD.MOV.U32 R164, RZ, RZ, R154 ;  /* 0x000000ffffa47224 */ /* 0x000fe200078e009a */
[----:B------:R1:W5:Y:S01]  /*1bb40*/  LDL.LU R241, [R1+0x124] ;  /* 0x0001240001f17983 */ /* 0x0003620000300800 */
[----:B------:R-:W-:Y:S01]  /*1bb50*/  IMAD.MOV.U32 R154, RZ, RZ, R152 ;  /* 0x000000ffff9a7224 */ /* 0x000fe200078e0098 */
[----:B------:R-:W-:Y:S01]  /*1bb60*/  MOV R152, R157 ;  /* 0x0000009d00987202 */ /* 0x000fe20000000f00 */
[----:B------:R-:W-:Y:S01]  /*1bb70*/  IMAD.MOV.U32 R157, RZ, RZ, R146 ;  /* 0x000000ffff9d7224 */ /* 0x000fe200078e0092 */
[----:B------:R-:W-:Y:S01]  /*1bb80*/  MOV R146, R236 ;  /* 0x000000ec00927202 */ /* 0x000fe20000000f00 */
[----:B------:R-:W-:Y:S01]  /*1bb90*/  FFMA.FTZ R116, R170, c[0x0][0x23c], -R75 ;  /* 0x00008f00aa747a23 */ /* 0x000fe2000001084b */
[----:B------:R1:W5:Y:S01]  /*1bba0*/  LDL.LU R236, [R1+0x120] ;  /* 0x0001200001ec7983 */ /* 0x0003620000300800 */
[----:B------:R-:W-:Y:S02]  /*1bbb0*/  IMAD.MOV.U32 R170, RZ, RZ, R175 ;  /* 0x000000ffffaa7224 */ /* 0x000fe400078e00af */
[----:B---3--:R-:W-:Y:S02]  /*1bbc0*/  FFMA.FTZ R105, R105, c[0x0][0x23c], -R75 ;  /* 0x00008f0069697a23 */ /* 0x008fe4000001084b */
[----:B------:R-:W-:Y:S02]  /*1bbd0*/  IMAD.MOV.U32 R171, RZ, RZ, R170 ;  /* 0x000000ffffab7224 */ /* 0x000fe400078e00aa */
[----:B------:R-:W-:Y:S01]  /*1bbe0*/  MUFU.EX2 R213, R105 ;  /* 0x0000006900d57308 */ /* 0x000fe20000000800 */
[----:B------:R-:W-:Y:S02]  /*1bbf0*/  IMAD.MOV.U32 R185, RZ, RZ, R139 ;  /* 0x000000ffffb97224 */ /* 0x000fe400078e008b */
[----:B------:R-:W-:Y:S04]  /*1bc00*/  IMAD.MOV.U32 R180, RZ, RZ, R171 ;  /* 0x000000ffffb47224 */ /* 0x000fe800078e00ab */
[----:B------:R-:W-:Y:S03]  /*1bc10*/  IMAD.MOV.U32 R181, RZ, RZ, R180 ;  /* 0x000000ffffb57224 */ /* 0x000fe600078e00b4 */
[----:B------:R-:W-:Y:S01]  /*1bc20*/  MUFU.EX2 R139, R96 ;  /* 0x00000060008b7308 */ /* 0x000fe20000000800 */
[----:B------:R-:W-:Y:S04]  /*1bc30*/  IMAD.MOV.U32 R183, RZ, RZ, R181 ;  /* 0x000000ffffb77224 */ /* 0x000fe800078e00b5 */
[----:B------:R-:W-:Y:S02]  /*1bc40*/  IMAD.MOV.U32 R178, RZ, RZ, R183 ;  /* 0x000000ffffb27224 */ /* 0x000fe400078e00b7 */
[--C-:B--2---:R-:W-:Y:S02]  /*1bc50*/  FFMA.FTZ R106, R106, c[0x0][0x23c], -R75.reuse ;  /* 0x00008f006a6a7a23 */ /* 0x104fe4000001084b */
[----:B----4-:R-:W-:Y:S02]  /*1bc60*/  FFMA.FTZ R112, R169, c[0x0][0x23c], -R75 ;  /* 0x00008f00a9707a23 */ /* 0x010fe4000001084b */
[----:B------:R-:W-:Y:S02]  /*1bc70*/  IMAD.MOV.U32 R169, RZ, RZ, R162 ;  /* 0x000000ffffa97224 */ /* 0x000fe400078e00a2 */
[----:B------:R-:W-:Y:S01]  /*1bc80*/  IMAD.MOV.U32 R162, RZ, RZ, R166 ;  /* 0x000000ffffa27224 */ /* 0x000fe200078e00a6 */
[----:B------:R-:W-:Y:S01]  /*1bc90*/  MOV R166, R155 ;  /* 0x0000009b00a67202 */ /* 0x000fe20000000f00 */
[----:B------:R-:W-:Y:S02]  /*1bca0*/  IMAD.MOV.U32 R155, RZ, RZ, R153 ;  /* 0x000000ffff9b7224 */ /* 0x000fe400078e0099 */
[----:B------:R-:W-:Y:S02]  /*1bcb0*/  IMAD.MOV.U32 R153, RZ, RZ, R158 ;  /* 0x000000ffff997224 */ /* 0x000fe400078e009e */
[----:B------:R-:W-:Y:S02]  /*1bcc0*/  IMAD.MOV.U32 R158, RZ, RZ, R156 ;  /* 0x000000ffff9e7224 */ /* 0x000fe400078e009c */
[----:B------:R-:W-:Y:S02]  /*1bcd0*/  IMAD.MOV.U32 R156, RZ, RZ, R151 ;  /* 0x000000ffff9c7224 */ /* 0x000fe400078e0097 */
[----:B------:R-:W-:Y:S02]  /*1bce0*/  IMAD.MOV.U32 R151, RZ, RZ, R143 ;  /* 0x000000ffff977224 */ /* 0x000fe400078e008f */
[----:B------:R-:W2:Y:S01]  /*1bcf0*/  MUFU.EX2 R143, R2 ;  /* 0x00000002008f7308 */ /* 0x000ea20000000800 */
        /* <DEDUP_REMOVED lines=14> */
[----:B------:R-:W-:Y:S01]  /*1bde0*/  IMAD.MOV.U32 R132, RZ, RZ, R127 ;  /* 0x000000ffff847224 */ /* 0x000fe200078e007f */
[----:B--2---:R-:W-:Y:S01]  /*1bdf0*/  F2FP.PACK_AB R87, R143, R194 ;  /* 0x000000c28f57723e */ /* 0x004fe200000000ff */
[----:B------:R-:W-:Y:S02]  /*1be00*/  FFMA.FTZ R127, R242, c[0x0][0x23c], -R75 ;  /* 0x00008f00f27f7a23 */ /* 0x000fe4000001084b */
[----:B------:R1:W5:Y:S01]  /*1be10*/  LDL.LU R242, [R1+0x11c] ;  /* 0x00011c0001f27983 */ /* 0x0003620000300800 */
        /* <DEDUP_REMOVED lines=29> */
[----:B------:R-:W-:Y:S02]  /*1bff0*/  FFMA.FTZ R144, R243, c[0x0][0x23c], -R75 ;  /* 0x00008f00f3907a23 */ /* 0x000fe4000001084b */
[----:B------:R1:W5:Y:S01]  /*1c000*/  LDL.LU R243, [R1+0x114] ;  /* 0x0001140001f37983 */ /* 0x0003620000300800 */
[----:B------:R-:W-:Y:S02]  /*1c010*/  IMAD.MOV.U32 R180, RZ, RZ, R171 ;  /* 0x000000ffffb47224 */ /* 0x000fe400078e00ab */
[----:B------:R-:W-:Y:S02]  /*1c020*/  IMAD.MOV.U32 R171, RZ, RZ, R170 ;  /* 0x000000ffffab7224 */ /* 0x000fe400078e00aa */
[----:B------:R-:W-:Y:S01]  /*1c030*/  IMAD.MOV.U32 R170, RZ, RZ, R175 ;  /* 0x000000ffffaa7224 */ /* 0x000fe200078e00af */
[----:B------:R-:W-:Y:S01]  /*1c040*/  MOV R175, R162 ;  /* 0x000000a200af7202 */ /* 0x000fe20000000f00 */
[----:B------:R-:W-:Y:S01]  /*1c050*/  IMAD.MOV.U32 R162, RZ, RZ, R161 ;  /* 0x000000ffffa27224 */ /* 0x000fe200078e00a1 */
[----:B------:R-:W-:Y:S01]  /*1c060*/  MOV R182, R180 ;  /* 0x000000b400b67202 */ /* 0x000fe20000000f00 */
        /* <DEDUP_REMOVED lines=8> */
[----:B------:R1:W5:Y:S01]  /*1c0f0*/  LDL.LU R233, [R1+0x110] ;  /* 0x0001100001e97983 */ /* 0x0003620000300800 */
[----:B------:R-:W-:Y:S01]  /*1c100*/  IMAD.MOV.U32 R187, RZ, RZ, R153 ;  /* 0x000000ffffbb7224 */ /* 0x000fe200078e0099 */
[----:B------:R-:W-:Y:S01]  /*1c110*/  MOV R153, R138 ;  /* 0x0000008a00997202 */ /* 0x000fe20000000f00 */
[----:B------:R-:W-:Y:S01]  /*1c120*/  IMAD.MOV.U32 R181, RZ, RZ, R171 ;  /* 0x000000ffffb57224 */ /* 0x000fe200078e00ab */
[----:B------:R-:W-:Y:S01]  /*1c130*/  MUFU.EX2 R138, R90 ;  /* 0x0000005a008a7308 */ /* 0x000fe20000000800 */
[----:B------:R-:W2:Y:S01]  /*1c140*/  LDL.LU R2, [R1+0xa8] ;  /* 0x0000a80001027983 */ /* 0x000ea20000300800 */
[----:B------:R-:W-:Y:S01]  /*1c150*/  IMAD.MOV.U32 R171, RZ, RZ, R175 ;  /* 0x000000ffffab7224 */ /* 0x000fe200078e00af */
[----:B------:R-:W-:Y:S01]  /*1c160*/  MOV R175, R161 ;  /* 0x000000a100af7202 */ /* 0x000fe20000000f00 */
[----:B------:R-:W-:Y:S01]  /*1c170*/  IMAD.MOV.U32 R161, RZ, RZ, R164 ;  /* 0x000000ffffa17224 */ /* 0x000fe200078e00a4 */
[----:B------:R1:W5:Y:S01]  /*1c180*/  LDL.LU R232, [R1+0x10c] ;  /* 0x00010c0001e87983 */ /* 0x0003620000300800 */
[--C-:B------:R-:W-:Y:S02]  /*1c190*/  FFMA.FTZ R164, R245, c[0x0][0x23c], -R75.reuse ;  /* 0x00008f00f5a47a23 */ /* 0x100fe4000001084b */
[----:B------:R-:W-:Y:S02]  /*1c1a0*/  IMAD.MOV.U32 R180, RZ, RZ, R170 ;  /* 0x000000ffffb47224 */ /* 0x000fe400078e00aa */
[----:B------:R-:W-:Y:S01]  /*1c1b0*/  MUFU.EX2 R245, R101 ;  /* 0x0000006500f57308 */ /* 0x000fe20000000800 */
[----:B------:R-:W-:Y:S02]  /*1c1c0*/  IMAD.MOV.U32 R170, RZ, RZ, R162 ;  /* 0x000000ffffaa7224 */ /* 0x000fe400078e00a2 */
[----:B------:R-:W-:Y:S02]  /*1c1d0*/  IMAD.MOV.U32 R162, RZ, RZ, R166 ;  /* 0x000000ffffa27224 */ /* 0x000fe400078e00a6 */
[--C-:B------:R-:W-:Y:S02]  /*1c1e0*/  FFMA.FTZ R166, R212, c[0x0][0x23c], -R75.reuse ;  /* 0x00008f00d4a67a23 */ /* 0x100fe4000001084b */
[----:B------:R-:W-:Y:S02]  /*1c1f0*/  FFMA.FTZ R75, R114, c[0x0][0x23c], -R75 ;  /* 0x00008f00724b7a23 */ /* 0x000fe4000001084b */
[----:B------:R-:W-:Y:S02]  /*1c200*/  IMAD.MOV.U32 R186, RZ, RZ, R157 ;  /* 0x000000ffffba7224 */ /* 0x000fe400078e009d */
[----:B------:R-:W-:Y:S01]  /*1c210*/  MUFU.EX2 R157, R91 ;  /* 0x0000005b009d7308 */ /* 0x000fe20000000800 */
[----:B------:R-:W-:Y:S02]  /*1c220*/  IMAD.MOV.U32 R188, RZ, RZ, R161 ;  /* 0x000000ffffbc7224 */ /* 0x000fe400078e00a1 */
[----:B------:R-:W-:Y:S02]  /*1c230*/  IMAD.MOV.U32 R189, RZ, RZ, R155 ;  /* 0x000000ffffbd7224 */ /* 0x000fe400078e009b */
[----:B------:R-:W-:Y:S02]  /*1c240*/  IMAD.MOV.U32 R190, RZ, RZ, R154 ;  /* 0x000000ffffbe7224 */ /* 0x000fe400078e009a */
[----:B------:R-:W-:Y:S01]  /*1c250*/  IMAD.MOV.U32 R183, RZ, RZ, R182 ;  /* 0x000000ffffb77224 */ /* 0x000fe200078e00b6 */
[----:B------:R-:W-:Y:S01]  /*1c260*/  MOV R182, R181 ;  /* 0x000000b500b67202 */ /* 0x000fe20000000f00 */
[----:B------:R-:W-:Y:S01]  /*1c270*/  IMAD.MOV.U32 R181, RZ, RZ, R180 ;  /* 0x000000ffffb57224 */ /* 0x000fe200078e00b4 */
[----:B------:R3:W-:Y:S01]  /*1c280*/  MUFU.EX2 R155, R88 ;  /* 0x00000058009b7308 */ /* 0x0007e20000000800 */
[----:B------:R-:W-:Y:S02]  /*1c290*/  IMAD.MOV.U32 R180, RZ, RZ, R171 ;  /* 0x000000ffffb47224 */ /* 0x000fe400078e00ab */
[----:B------:R-:W-:Y:S02]  /*1c2a0*/  IMAD.MOV.U32 R171, RZ, RZ, R170 ;  /* 0x000000ffffab7224 */ /* 0x000fe400078e00aa */
[----:B------:R-:W-:Y:S01]  /*1c2b0*/  IMAD.MOV.U32 R170, RZ, RZ, R175 ;  /* 0x000000ffffaa7224 */ /* 0x000fe200078e00af */
[----:B------:R-:W-:Y:S01]  /*1c2c0*/  MOV R175, R162 ;  /* 0x000000a200af7202 */ /* 0x000fe20000000f00 */
[----:B------:R-:W-:Y:S01]  /*1c2d0*/  IMAD.MOV.U32 R154, RZ, RZ, R156 ;  /* 0x000000ffff9a7224 */ /* 0x000fe200078e009c */
[----:B------:R-:W-:Y:S01]  /*1c2e0*/  MOV R162, R158 ;  /* 0x0000009e00a27202 */ /* 0x000fe20000000f00 */
[----:B------:R-:W-:Y:S01]  /*1c2f0*/  IMAD.MOV.U32 R161, RZ, RZ, R151 ;  /* 0x000000ffffa17224 */ /* 0x000fe200078e0097 */
[----:B------:R-:W-:Y:S01]  /*1c300*/  MUFU.EX2 R156, R94 ;  /* 0x0000005e009c7308 */ /* 0x000fe20000000800 */
[----:B------:R-:W-:Y:S09]  /*1c310*/  IMAD.MOV.U32 R151, RZ, RZ, R140 ;  /* 0x000000ffff977224 */ /* 0x000ff200078e008c */
[----:B------:R-:W4:Y:S10]  /*1c320*/  MUFU.EX2 R140, R89 ;  /* 0x00000059008c7308 */ /* 0x000f340000000800 */
[----:B------:R-:W1:Y:S01]  /*1c330*/  MUFU.EX2 R158, R93 ;  /* 0x0000005d009e7308 */ /* 0x000e620000000800 */
[----:B--2---:R-:W-:Y:S01]  /*1c340*/  FFMA.FTZ R114, R3, R2, R85 ;  /* 0x0000000203727223 */ /* 0x004fe20000010055 */
[----:B------:R-:W-:Y:S01]  /*1c350*/  F2FP.PACK_AB R85, R142, R195 ;  /* 0x000000c38e55723e */ /* 0x000fe200000000ff */
[----:B------:R-:W-:Y:S02]  /*1c360*/  FFMA.FTZ R2, R187, c[0x0][0x23c], -R92 ;  /* 0x00008f00bb027a23 */ /* 0x000fe4000001085c */
[----:B------:R-:W-:Y:S01]  /*1c370*/  IMAD.MOV.U32 R187, RZ, RZ, R186 ;  /* 0x000000ffffbb7224 */ /* 0x000fe200078e00ba */
[----:B------:R-:W-:Y:S04]  /*1c380*/  MOV R186, R185 ;  /* 0x000000b900ba7202 */ /* 0x000fe80000000f00 */
[----:B------:R2:W-:Y:S01]  /*1c390*/  MUFU.EX2 R193, R2 ;  /* 0x0000000200c17308 */ /* 0x0005e20000000800 */
[----:B------:R-:W-:Y:S01]  /*1c3a0*/  IMAD.MOV.U32 R185, RZ, RZ, R184 ;  /* 0x000000ffffb97224 */ /* 0x000fe200078e00b8 */
[C---:B------:R-:W-:Y:S01]  /*1c3b0*/  HMMA.16816.F32 R8, R84.reuse, R80, R8 ;  /* 0x000000505408723c */ /* 0x040fe20000001808 */
[----:B------:R-:W-:Y:S02]  /*1c3c0*/  IMAD.MOV.U32 R184, RZ, RZ, R191 ;  /* 0x000000ffffb87224 */ /* 0x000fe400078e00bf */
[----:B------:R-:W-:Y:S02]  /*1c3d0*/  IMAD.MOV.U32 R196, RZ, RZ, R186 ;  /* 0x000000ffffc47224 */ /* 0x000fe400078e00ba */
[----:B------:R-:W-:Y:S01]  /*1c3e0*/  IMAD.MOV.U32 R191, RZ, RZ, R190 ;  /* 0x000000ffffbf7224 */ /* 0x000fe200078e00be */
[----:B------:R-:W-:Y:S01]  /*1c3f0*/  MOV R186, R184 ;  /* 0x000000b800ba7202 */ /* 0x000fe20000000f00 */
[----:B---3--:R-:W-:Y:S01]  /*1c400*/  FFMA.FTZ R88, R196, c[0x0][0x23c], -R92 ;  /* 0x00008f00c4587a23 */ /* 0x008fe2000001085c */
[-C--:B------:R-:W-:Y:S01]  /*1c410*/  HMMA.16816.F32 R12, R84, R82.reuse, R12 ;  /* 0x00000052540c723c */ /* 0x080fe2000000180c */
[----:B------:R-:W-:Y:S02]  /*1c420*/  IMAD.MOV.U32 R190, RZ, RZ, R189 ;  /* 0x000000ffffbe7224 */ /* 0x000fe400078e00bd */
[----:B------:R-:W-:Y:S01]  /*1c430*/  MUFU.EX2 R198, R88 ;  /* 0x0000005800c67308 */ /* 0x000fe20000000800 */
[----:B------:R-:W-:Y:S01]  /*1c440*/  MOV R189, R188 ;  /* 0x000000bc00bd7202 */ /* 0x000fe20000000f00 */
[----:B------:R-:W-:Y:S02]  /*1c450*/  IMAD.MOV.U32 R184, RZ, RZ, R190 ;  /* 0x000000ffffb87224 */ /* 0x000fe400078e00be */
[----:B------:R-:W-:Y:S01]  /*1c460*/  IMAD.MOV.U32 R188, RZ, RZ, R178 ;  /* 0x000000ffffbc7224 */ /* 0x000fe200078e00b2 */
[C---:B------:R-:W-:Y:S01]  /*1c470*/  HMMA.16816.F32 R16, R76.reuse, R82, R16 ;  /* 0x000000524c10723c */ /* 0x040fe20000001810 */
[----:B------:R-:W3:Y:S03]  /*1c480*/  LDSM.16.MT88.4 R80, [R219+0x8800] ;  /* 0x00880000db50783b */ /* 0x000ee60000004200 */
[----:B------:R-:W-:Y:S02]  /*1c490*/  IMAD.MOV.U32 R178, RZ, RZ, R169 ;  /* 0x000000ffffb27224 */ /* 0x000fe400078e00a9 */
[----:B------:R-:W-:Y:S02]  /*1c4a0*/  IMAD.MOV.U32 R169, RZ, RZ, R168 ;  /* 0x000000ffffa97224 */ /* 0x000fe400078e00a8 */
[----:B------:R-:W-:Y:S01]  /*1c4b0*/  IMAD.MOV.U32 R168, RZ, RZ, R174 ;  /* 0x000000ffffa87224 */ /* 0x000fe200078e00ae */
[----:B------:R-:W-:Y:S03]  /*1c4c0*/  MOV R174, R173 ;  /* 0x000000ad00ae7202 */ /* 0x000fe60000000f00 */
[----:B--2---:R-:W-:Y:S01]  /*1c4d0*/  FFMA.FTZ R2, R187, c[0x0][0x23c], -R92 ;  /* 0x00008f00bb027a23 */ /* 0x004fe2000001085c */
[----:B------:R-:W-:Y:S01]  /*1c4e0*/  MOV R190, R169 ;  /* 0x000000a900be7202 */ /* 0x000fe20000000f00 */
[----:B------:R-:W-:Y:S01]  /*1c4f0*/  IMAD.MOV.U32 R169, RZ, RZ, R174 ;  /* 0x000000ffffa97224 */ /* 0x000fe200078e00ae */
[----:B------:R-:W-:Y:S01]  /*1c500*/  MOV R174, R152 ;  /* 0x0000009800ae7202 */ /* 0x000fe20000000f00 */
        /* <DEDUP_REMOVED lines=11> */
[----:B------:R-:W-:Y:S01]  /*1c5c0*/  MOV R185, R184 ;  /* 0x000000b800b97202 */ /* 0x000fe20000000f00 */
[----:B------:R-:W-:Y:S02]  /*1c5d0*/  IMAD.MOV.U32 R184, RZ, RZ, R191 ;  /* 0x000000ffffb87224 */ /* 0x000fe400078e00bf */
[----:B------:R-:W-:Y:S02]  /*1c5e0*/  IMAD.MOV.U32 R191, RZ, RZ, R178 ;  /* 0x000000ffffbf7224 */ /* 0x000fe400078e00b2 */
[----:B------:R-:W-:Y:S01]  /*1c5f0*/  IMAD.MOV.U32 R178, RZ, RZ, R169 ;  /* 0x000000ffffb27224 */ /* 0x000fe200078e00a9 */
[-C--:B---3--:R-:W-:Y:S01]  /*1c600*/  HMMA.16816.F32 R20, R76, R80.reuse, R20 ;  /* 0x000000504c14723c */ /* 0x088fe20000001814 */
[----:B------:R-:W-:Y:S02]  /*1c610*/  IMAD.MOV.U32 R169, RZ, RZ, R168 ;  /* 0x000000ffffa97224 */ /* 0x000fe400078e00a8 */
[----:B------:R-:W-:Y:S02]  /*1c620*/  FFMA.FTZ R3, R196, c[0x0][0x23c], -R92 ;  /* 0x00008f00c4037a23 */ /* 0x000fe4000001085c */
[----:B------:R-:W-:Y:S01]  /*1c630*/  IMAD.MOV.U32 R196, RZ, RZ, R187 ;  /* 0x000000ffffc47224 */ /* 0x000fe200078e00bb */
[----:B------:R-:W-:Y:S01]  /*1c640*/  MOV R187, R186 ;  /* 0x000000ba00bb7202 */ /* 0x000fe20000000f00 */
[----:B------:R-:W-:Y:S01]  /*1c650*/  IMAD.MOV.U32 R186, RZ, RZ, R185 ;  /* 0x000000ffffba7224 */ /* 0x000fe200078e00b9 */
[C---:B------:R-:W-:Y:S01]  /*1c660*/  HMMA.16816.F32 R24, R84.reuse, R80, R24 ;  /* 0x000000505418723c */ /* 0x040fe20000001818 */
[----:B------:R-:W-:Y:S01]  /*1c670*/  IMAD.MOV.U32 R185, RZ, RZ, R184 ;  /* 0x000000ffffb97224 */ /* 0x000fe200078e00b8 */
[----:B------:R-:W3:Y:S02]  /*1c680*/  MUFU.EX2 R199, R3 ;  /* 0x0000000300c77308 */ /* 0x000ee40000000800 */
[----:B------:R-:W-:Y:S02]  /*1c690*/  IMAD.MOV.U32 R184, RZ, RZ, R191 ;  /* 0x000000ffffb87224 */ /* 0x000fe400078e00bf */
[----:B------:R-:W-:Y:S01]  /*1c6a0*/  IMAD.MOV.U32 R191, RZ, RZ, R178 ;  /* 0x000000ffffbf7224 */ /* 0x000fe200078e00b2 */
[----:B------:R-:W-:Y:S01]  /*1c6b0*/  MOV R178, R169 ;  /* 0x000000a900b27202 */ /* 0x000fe20000000f00 */
[-C--:B------:R-:W-:Y:S01]  /*1c6c0*/  HMMA.16816.F32 R28, R84, R82.reuse, R28 ;  /* 0x00000052541c723c */ /* 0x080fe2000000181c */
[----:B--2---:R-:W-:Y:S03]  /*1c6d0*/  FFMA.FTZ R2, R196, c[0x0][0x23c], -R100 ;  /* 0x00008f00c4027a23 */ /* 0x004fe60000010864 */
[----:B------:R-:W-:Y:S02]  /*1c6e0*/  IMAD.MOV.U32 R196, RZ, RZ, R186 ;  /* 0x000000ffffc47224 */ /* 0x000fe400078e00ba */
[----:B------:R-:W-:Y:S02]  /*1c6f0*/  IMAD.MOV.U32 R186, RZ, RZ, R178 ;  /* 0x000000ffffba7224 */ /* 0x000fe400078e00b2 */
[C---:B------:R-:W-:Y:S01]  /*1c700*/  HMMA.16816.F32 R32, R76.reuse, R82, R32 ;  /* 0x000000524c20723c */ /* 0x040fe20000001820 */
[----:B------:R2:W-:Y:S01]  /*1c710*/  MUFU.EX2 R178, R2 ;  /* 0x0000000200b27308 */ /* 0x0005e20000000800 */
[----:B------:R-:W1:Y:S02]  /*1c720*/  LDSM.16.MT88.4 R80, [R217+0x8800] ;  /* 0x00880000d950783b */ /* 0x000e640000004200 */
[----:B------:R-:W-:Y:S01]  /*1c730*/  IMAD.MOV.U32 R173, RZ, RZ, R162 ;  /* 0x000000ffffad7224 */ /* 0x000fe200078e00a2 */
[----:B------:R-:W-:Y:S01]  /*1c740*/  MOV R211, R196 ;  /* 0x000000c400d37202 */ /* 0x000fe20000000f00 */
[----:B------:R-:W-:Y:S02]  /*1c750*/  IMAD.MOV.U32 R162, RZ, RZ, R230 ;  /* 0x000000ffffa27224 */ /* 0x000fe400078e00e6 */
[----:B------:R-:W-:Y:S04]  /*1c760*/  IMAD.MOV.U32 R197, RZ, RZ, R187 ;  /* 0x000000ffffc57224 */ /* 0x000fe800078e00bb */
[----:B------:R-:W-:Y:S01]  /*1c770*/  MOV R168, R162 ;  /* 0x000000a200a87202 */ /* 0x000fe20000000f00 */
        /* <DEDUP_REMOVED lines=17> */
[----:B------:R-:W-:Y:S01]  /*1c890*/  IMAD.MOV.U32 R153, RZ, RZ, R151 ;  /* 0x000000ffff997224 */ /* 0x000fe200078e0097 */
[-C--:B-1----:R-:W-:Y:S01]  /*1c8a0*/  HMMA.16816.F32 R36, R76, R80.reuse, R36 ;  /* 0x000000504c24723c */ /* 0x082fe20000001824 */
[----:B--2---:R-:W-:Y:S02]  /*1c8b0*/  FFMA.FTZ R2, R197, c[0x0][0x23c], -R100 ;  /* 0x00008f00c5027a23 */ /* 0x004fe40000010864 */
[----:B------:R-:W-:Y:S02]  /*1c8c0*/  IMAD.MOV.U32 R197, RZ, RZ, R187 ;  /* 0x000000ffffc57224 */ /* 0x000fe400078e00bb */
[----:B------:R-:W-:Y:S01]  /*1c8d0*/  IMAD.MOV.U32 R187, RZ, RZ, R191 ;  /* 0x000000ffffbb7224 */ /* 0x000fe200078e00bf */
[----:B------:R-:W-:Y:S01]  /*1c8e0*/  MOV R191, R168 ;  /* 0x000000a800bf7202 */ /* 0x000fe20000000f00 */
[----:B------:R-:W-:Y:S01]  /*1c8f0*/  IMAD.MOV.U32 R168, RZ, RZ, R161 ;  /* 0x000000ffffa87224 */ /* 0x000fe200078e00a1 */
[C---:B------:R-:W-:Y:S01]  /*1c900*/  HMMA.16816.F32 R40, R84.reuse, R80, R40 ;  /* 0x000000505428723c */ /* 0x040fe20000001828 */
[----:B------:R-:W-:Y:S03]  /*1c910*/  IMAD.MOV.U32 R161, RZ, RZ, R153 ;  /* 0x000000ffffa17224 */ /* 0x000fe600078e0099 */
[----:B------:R-:W-:Y:S02]  /*1c920*/  IMAD.MOV.U32 R153, RZ, RZ, R148 ;  /* 0x000000ffff997224 */ /* 0x000fe400078e0094 */
[----:B------:R1:W-:Y:S01]  /*1c930*/  MUFU.EX2 R148, R2 ;  /* 0x0000000200947308 */ /* 0x0003e20000000800 */
[----:B------:R-:W-:Y:S01]  /*1c940*/  IMAD.MOV.U32 R202, RZ, RZ, R197 ;  /* 0x000000ffffca7224 */ /* 0x000fe200078e00c5 */
[-C--:B------:R-:W-:Y:S01]  /*1c950*/  HMMA.16816.F32 R44, R84, R82.reuse, R44 ;  /* 0x00000052542c723c */ /* 0x080fe2000000182c */
[----:B------:R-:W-:Y:S03]  /*1c960*/  IMAD.MOV.U32 R151, RZ, RZ, R227 ;  /* 0x000000ffff977224 */ /* 0x000fe600078e00e3 */
[----:B------:R-:W-:Y:S02]  /*1c970*/  IMAD.MOV.U32 R196, RZ, RZ, R186 ;  /* 0x000000ffffc47224 */ /* 0x000fe400078e00ba */
[----:B------:R-:W-:Y:S02]  /*1c980*/  IMAD.MOV.U32 R186, RZ, RZ, R169 ;  /* 0x000000ffffba7224 */ /* 0x000fe400078e00a9 */
[C---:B------:R-:W-:Y:S01]  /*1c990*/  HMMA.16816.F32 R48, R76.reuse, R82, R48 ;  /* 0x000000524c30723c */ /* 0x040fe20000001830 */
[----:B------:R-:W-:Y:S01]  /*1c9a0*/  IMAD.MOV.U32 R169, RZ, RZ, R162 ;  /* 0x000000ffffa97224 */ /* 0x000fe200078e00a2 */
[----:B------:R-:W2:Y:S02]  /*1c9b0*/  LDSM.16.MT88.4 R80, [R218+0x8800] ;  /* 0x00880000da50783b */ /* 0x000ea40000004200 */
[----:B------:R-:W-:Y:S01]  /*1c9c0*/  IMAD.MOV.U32 R162, RZ, RZ, R154 ;  /* 0x000000ffffa27224 */ /* 0x000fe200078e009a */
[----:B------:R-:W-:Y:S01]  /*1c9d0*/  MOV R154, R151 ;  /* 0x00000097009a7202 */ /* 0x000fe20000000f00 */
[----:B------:R-:W-:Y:S02]  /*1c9e0*/  IMAD.MOV.U32 R151, RZ, RZ, R226 ;  /* 0x000000ffff977224 */ /* 0x000fe400078e00e2 */
[----:B------:R-:W-:Y:S02]  /*1c9f0*/  IMAD.MOV.U32 R172, RZ, RZ, R231 ;  /* 0x000000ffffac7224 */ /* 0x000fe400078e00e7 */
[----:B------:R2:W5:Y:S02]  /*1ca00*/  LDL.LU R231, [R1+0x108] ;  /* 0x0001080001e77983 */ /* 0x0005640000300800 */
[----:B-1----:R-:W-:Y:S02]  /*1ca10*/  FFMA.FTZ R2, R211, c[0x0][0x23c], -R100 ;  /* 0x00008f00d3027a23 */ /* 0x002fe40000010864 */
[----:B------:R1:W5:Y:S01]  /*1ca20*/  LDL.LU R230, [R1+0x104] ;  /* 0x0001040001e67983 */ /* 0x0003620000300800 */
[----:B------:R-:W-:Y:S01]  /*1ca30*/  IMAD.MOV.U32 R211, RZ, RZ, R196 ;  /* 0x000000ffffd37224 */ /* 0x000fe200078e00c4 */
[----:B------:R-:W-:Y:S01]  /*1ca40*/  MOV R196, R187 ;  /* 0x000000bb00c47202 */ /* 0x000fe20000000f00 */
[----:B------:R1:W-:Y:S01]  /*1ca50*/  MUFU.EX2 R197, R2 ;  /* 0x0000000200c57308 */ /* 0x0003e20000000800 */
        /* <DEDUP_REMOVED lines=8> */
[----:B------:R-:W-:Y:S01]  /*1cae0*/  MOV R212, R186 ;  /* 0x000000ba00d47202 */ /* 0x000fe20000000f00 */
[----:B------:R-:W-:Y:S01]  /*1caf0*/  IMAD.MOV.U32 R161, RZ, RZ, R154 ;  /* 0x000000ffffa17224 */ /* 0x000fe200078e009a */
[----:B------:R3:W5:Y:S01]  /*1cb00*/  LDL.LU R227, [R1+0xf8] ;  /* 0x0000f80001e37983 */ /* 0x0007620000300800 */
[----:B------:R-:W-:Y:S02]  /*1cb10*/  IMAD.MOV.U32 R154, RZ, RZ, R153 ;  /* 0x000000ffff9a7224 */ /* 0x000fe400078e0099 */
[----:B------:R-:W-:Y:S01]  /*1cb20*/  IMAD.MOV.U32 R153, RZ, RZ, R151 ;  /* 0x000000ffff997224 */ /* 0x000fe200078e0097 */
[----:B------:R-:W-:Y:S01]  /*1cb30*/  MOV R151, R150 ;  /* 0x0000009600977202 */ /* 0x000fe20000000f00 */
[----:B------:R-:W-:Y:S01]  /*1cb40*/  IMAD.MOV.U32 R150, RZ, RZ, R225 ;  /* 0x000000ffff967224 */ /* 0x000fe200078e00e1 */
[----:B------:R3:W5:Y:S01]  /*1cb50*/  LDL.LU R226, [R1+0xf4] ;  /* 0x0000f40001e27983 */ /* 0x0007620000300800 */
[----:B------:R-:W-:Y:S02]  /*1cb60*/  IMAD.MOV.U32 R90, RZ, RZ, R211 ;  /* 0x000000ffff5a7224 */ /* 0x000fe400078e00d3 */
[----:B------:R-:W-:Y:S01]  /*1cb70*/  IMAD.MOV.U32 R186, RZ, RZ, R150 ;  /* 0x000000ffffba7224 */ /* 0x000fe200078e0096 */
[----:B------:R3:W5:Y:S01]  /*1cb80*/  LDL.LU R225, [R1+0xf0] ;  /* 0x0000f00001e17983 */ /* 0x0007620000300800 */
[----:B------:R-:W-:Y:S01]  /*1cb90*/  IMAD.MOV.U32 R95, RZ, RZ, R196 ;  /* 0x000000ffff5f7224 */ /* 0x000fe200078e00c4 */
[-C--:B--2---:R-:W-:Y:S01]  /*1cba0*/  HMMA.16816.F32 R52, R76, R80.reuse, R52 ;  /* 0x000000504c34723c */ /* 0x084fe20000001834 */
[----:B-1----:R-:W-:Y:S02]  /*1cbb0*/  FFMA.FTZ R2, R202, c[0x0][0x23c], -R100 ;  /* 0x00008f00ca027a23 */ /* 0x002fe40000010864 */
[----:B------:R-:W-:Y:S02]  /*1cbc0*/  IMAD.MOV.U32 R202, RZ, RZ, R169 ;  /* 0x000000ffffca7224 */ /* 0x000fe400078e00a9 */
[----:B------:R1:W2:Y:S01]  /*1cbd0*/  MUFU.EX2 R150, R2 ;  /* 0x0000000200967308 */ /* 0x0002a20000000800 */
[----:B------:R-:W-:Y:S01]  /*1cbe0*/  IMAD.MOV.U32 R196, RZ, RZ, R162 ;  /* 0x000000ffffc47224 */ /* 0x000fe200078e00a2 */
[----:B------:R-:W-:Y:S01]  /*1cbf0*/  MOV R162, R154 ;  /* 0x0000009a00a27202 */ /* 0x000fe20000000f00 */
[C---:B------:R-:W-:Y:S01]  /*1cc00*/  HMMA.16816.F32 R56, R84.reuse, R80, R56 ;  /* 0x000000505438723c */ /* 0x040fe20000001838 */
[----:B------:R-:W-:Y:S03]  /*1cc10*/  IMAD.MOV.U32 R89, RZ, RZ, R95 ;  /* 0x000000ffff597224 */ /* 0x000fe600078e005f */
[----:B------:R-:W-:Y:S01]  /*1cc20*/  IMAD.MOV.U32 R95, RZ, RZ, R212 ;  /* 0x000000ffff5f7224 */ /* 0x000fe200078e00d4 */
[----:B------:R-:W-:Y:S01]  /*1cc30*/  MOV R212, R202 ;  /* 0x000000ca00d47202 */ /* 0x000fe20000000f00 */
[----:B------:R-:W-:Y:S01]  /*1cc40*/  IMAD.MOV.U32 R202, RZ, RZ, R196 ;  /* 0x000000ffffca7224 */ /* 0x000fe200078e00c4 */
[----:B------:R-:W-:Y:S01]  /*1cc50*/  MUFU.EX2 R154, R103 ;  /* 0x00000067009a7308 */ /* 0x000fe20000000800 */
[-C--:B------:R-:W-:Y:S01]  /*1cc60*/  HMMA.16816.F32 R60, R84, R82.reuse, R60 ;  /* 0x00000052543c723c */ /* 0x080fe2000000183c */
[----:B------:R-:W-:Y:S01]  /*1cc70*/  IMAD.MOV.U32 R96, RZ, RZ, R187 ;  /* 0x000000ffff607224 */ /* 0x000fe200078e00bb */
[----:B------:R-:W2:Y:S02]  /*1cc80*/  LDSM.16.MT88.4 R84, [R216+0x9000] ;  /* 0x00900000d854783b */ /* 0x000ea40000004200 */
[----:B------:R-:W-:Y:S01]  /*1cc90*/  MOV R187, R224 ;  /* 0x000000e000bb7202 */ /* 0x000fe20000000f00 */
[----:B------:R-:W-:Y:S02]  /*1cca0*/  IMAD.MOV.U32 R252, RZ, RZ, R191 ;  /* 0x000000fffffc7224 */ /* 0x000fe400078e00bf */
[----:B------:R-:W-:Y:S01]  /*1ccb0*/  IMAD.MOV.U32 R211, RZ, RZ, R168 ;  /* 0x000000ffffd37224 */ /* 0x000fe200078e00a8 */
[----:B------:R-:W-:Y:S01]  /*1ccc0*/  HMMA.16816.F32 R64, R76, R82, R64 ;  /* 0x000000524c40723c */ /* 0x000fe20000001840 */
[----:B------:R-:W-:Y:S01]  /*1ccd0*/  IMAD.MOV.U32 R168, RZ, RZ, R149 ;  /* 0x000000ffffa87224 */ /* 0x000fe200078e0095 */
[----:B------:R2:W5:Y:S01]  /*1cce0*/  LDL.LU R224, [R1+0xec] ;  /* 0x0000ec0001e07983 */ /* 0x0005620000300800 */
[----:B------:R-:W-:Y:S01]  /*1ccf0*/  MUFU.EX2 R149, R99 ;  /* 0x0000006300957308 */ /* 0x000fe20000000800 */
[----:B------:R-:W-:Y:S02]  /*1cd00*/  IMAD.MOV.U32 R169, RZ, RZ, R151 ;  /* 0x000000ffffa97224 */ /* 0x000fe400078e0097 */
[----:B-1----:R-:W-:Y:S01]  /*1cd10*/  FFMA.FTZ R2, R90, c[0x0][0x23c], -R92 ;  /* 0x00008f005a027a23 */ /* 0x002fe2000001085c */
[----:B----4-:R-:W-:Y:S01]  /*1cd20*/  F2FP.PACK_AB R77, R140, R138 ;  /* 0x0000008a8c4d723e */ /* 0x010fe200000000ff */
[----:B------:R-:W-:Y:S01]  /*1cd30*/  IMAD.MOV.U32 R90, RZ, RZ, R96 ;  /* 0x000000ffff5a7224 */ /* 0x000fe200078e0060 */
[----:B------:R-:W-:Y:S03]  /*1cd40*/  F2FP.PACK_AB R78, R158, R156 ;  /* 0x0000009c9e4e723e */ /* 0x000fe600000000ff */
[----:B------:R-:W-:Y:S01]  /*1cd50*/  IMAD.MOV.U32 R96, RZ, RZ, R252 ;  /* 0x000000ffff607224 */ /* 0x000fe200078e00fc */
[----:B------:R1:W-:Y:S01]  /*1cd60*/  MUFU.EX2 R196, R2 ;  /* 0x0000000200c47308 */ /* 0x0003e20000000800 */
[----:B------:R-:W-:Y:S01]  /*1cd70*/  IMAD.MOV.U32 R252, RZ, RZ, R211 ;  /* 0x000000fffffc7224 */ /* 0x000fe200078e00d3 */
[----:B------:R-:W-:Y:S01]  /*1cd80*/  F2FP.PACK_AB R79, R157, R155 ;  /* 0x0000009b9d4f723e */ /* 0x000fe200000000ff */
[----:B------:R-:W-:Y:S01]  /*1cd90*/  IMAD.MOV.U32 R211, RZ, RZ, R187 ;  /* 0x000000ffffd37224 */ /* 0x000fe200078e00bb */
[----:B---3--:R-:W-:Y:S01]  /*1cda0*/  F2FP.PACK_AB R82, R199, R198 ;  /* 0x000000c6c752723e */ /* 0x008fe200000000ff */
[----:B------:R-:W-:Y:S01]  /*1cdb0*/  IMAD.MOV.U32 R187, RZ, RZ, R185 ;  /* 0x000000ffffbb7224 */ /* 0x000fe200078e00b9 */
[----:B------:R-:W-:Y:S01]  /*1cdc0*/  MOV R185, R184 ;  /* 0x000000b800b97202 */ /* 0x000fe20000000f00 */
[----:B------:R-:W-:Y:S01]  /*1cdd0*/  IMAD.MOV.U32 R184, RZ, RZ, R190 ;  /* 0x000000ffffb87224 */ /* 0x000fe200078e00be */
[----:B--2---:R-:W-:Y:S01]  /*1cde0*/  F2FP.PACK_AB R83, R150, R197 ;  /* 0x000000c59653723e */ /* 0x004fe200000000ff */
[----:B------:R-:W-:Y:S01]  /*1cdf0*/  IMAD.MOV.U32 R190, RZ, RZ, R189 ;  /* 0x000000ffffbe7224 */ /* 0x000fe200078e00bd */
[----:B------:R-:W-:Y:S01]  /*1ce00*/  MUFU.EX2 R151, R104 ;  /* 0x0000006800977308 */ /* 0x000fe20000000800 */
        /* <DEDUP_REMOVED lines=9> */
[----:B-1----:R-:W-:Y:S01]  /*1cea0*/  FFMA.FTZ R2, R89, c[0x0][0x23c], -R92 ;  /* 0x00008f0059027a23 */ /* 0x002fe2000001085c */
[----:B------:R1:W5:Y:S01]  /*1ceb0*/  LDL.LU R223, [R1+0xe8] ;  /* 0x0000e80001df7983 */ /* 0x0003620000300800 */
        /* <DEDUP_REMOVED lines=10> */
[----:B------:R-:W-:Y:S01]  /*1cf60*/  IMAD.MOV.U32 R94, RZ, RZ, R90 ;  /* 0x000000ffff5e7224 */ /* 0x000fe200078e005a */
[----:B------:R2:W-:Y:S01]  /*1cf70*/  MUFU.EX2 R184, R2 ;  /* 0x0000000200b87308 */ /* 0x0005e20000000800 */
        /* <DEDUP_REMOVED lines=19> */
[----:B------:R1:W5:Y:S01]  /*1d0b0*/  LDL.LU R222, [R1+0xe4] ;  /* 0x0000e40001de7983 */ /* 0x0003620000300800 */
[----:B------:R-:W-:Y:S02]  /*1d0c0*/  FFMA.FTZ R3, R94, c[0x0][0x23c], -R92 ;  /* 0x00008f005e037a23 */ /* 0x000fe4000001085c */
        /* <DEDUP_REMOVED lines=19> */
[----:B------:R1:W5:Y:S01]  /*1d200*/  LDL.LU R221, [R1+0xe0] ;  /* 0x0000e00001dd7983 */ /* 0x0003620000300800 */
[----:B--2---:R-:W-:Y:S02]  /*1d210*/  FFMA.FTZ R2, R89, c[0x0][0x23c], -R92 ;  /* 0x00008f0059027a23 */ /* 0x004fe4000001085c */
[----:B------:R-:W-:Y:S01]  /*1d220*/  IMAD.MOV.U32 R89, RZ, RZ, R96 ;  /* 0x000000ffff597224 */ /* 0x000fe200078e0060 */
[----:B------:R-:W2:Y:S01]  /*1d230*/  LDL.LU R76, [R1+0xac] ;  /* 0x0000ac00014c7983 */ /* 0x000ea20000300800 */
[----:B------:R3:W-:Y:S01]  /*1d240*/  MUFU.EX2 R96, R2 ;  /* 0x0000000200607308 */ /* 0x0007e20000000800 */
[----:B------:R-:W-:Y:S02]  /*1d250*/  IMAD.MOV.U32 R99, RZ, RZ, R182 ;  /* 0x000000ffff637224 */ /* 0x000fe400078e00b6 */
[----:B------:R-:W4:Y:S01]  /*1d260*/  LDL.LU R80, [R1+0xb0] ;  /* 0x0000b00001507983 */ /* 0x000f220000300800 */
[----:B------:R-:W-:Y:S01]  /*1d270*/  IMAD.MOV.U32 R93, RZ, RZ, R89 ;  /* 0x000000ffff5d7224 */ /* 0x000fe200078e0059 */
[----:B------:R-:W-:Y:S01]  /*1d280*/  MOV R89, R212 ;  /* 0x000000d400597202 */ /* 0x000fe20000000f00 */
[----:B------:R-:W-:Y:S02]  /*1d290*/  IMAD.MOV.U32 R182, RZ, RZ, R173 ;  /* 0x000000ffffb67224 */ /* 0x000fe400078e00ad */
[----:B------:R-:W-:Y:S02]  /*1d2a0*/  IMAD.MOV.U32 R191, RZ, RZ, R153 ;  /* 0x000000ffffbf7224 */ /* 0x000fe400078e0099 */
[----:B------:R-:W-:Y:S01]  /*1d2b0*/  MUFU.EX2 R153, R98 ;  /* 0x0000006200997308 */ /* 0x000fe20000000800 */
[----:B------:R-:W-:Y:S02]  /*1d2c0*/  FFMA.FTZ R99, R99, c[0x0][0x23c], -R92 ;  /* 0x00008f0063637a23 */ /* 0x000fe4000001085c */
[----:B------:R-:W-:Y:S02]  /*1d2d0*/  IMAD.MOV.U32 R102, RZ, RZ, R181 ;  /* 0x000000ffff667224 */ /* 0x000fe400078e00b5 */
[----:B------:R-:W-:Y:S05]  /*1d2e0*/  IMAD.MOV.U32 R181, RZ, RZ, R174 ;  /* 0x000000ffffb57224 */ /* 0x000fea00078e00ae */
[----:B------:R-:W-:Y:S01]  /*1d2f0*/  MUFU.EX2 R212, R3 ;  /* 0x0000000300d47308 */ /* 0x000fe20000000800 */
[--C-:B---3--:R-:W-:Y:S09]  /*1d300*/  FFMA.FTZ R2, R93, c[0x0][0x23c], -R100.reuse ;  /* 0x00008f005d027a23 */ /* 0x108ff20000010864 */
[----:B------:R3:W-:Y:S10]  /*1d310*/  MUFU.EX2 R105, R2 ;  /* 0x0000000200697308 */ /* 0x0007f40000000800 */
[----:B------:R-:W-:Y:S01]  /*1d320*/  MUFU.EX2 R174, R109 ;  /* 0x0000006d00ae7308 */ /* 0x000fe20000000800 */
[----:B---3--:R-:W-:Y:S02]  /*1d330*/  FFMA.FTZ R2, R94, c[0x0][0x23c], -R100 ;  /* 0x00008f005e027a23 */ /* 0x008fe40000010864 */
[----:B------:R-:W-:Y:S01]  /*1d340*/  IMAD.MOV.U32 R94, RZ, RZ, R89 ;  /* 0x000000ffff5e7224 */ /* 0x000fe200078e0059 */
[----:B------:R-:W-:Y:S01]  /*1d350*/  MOV R89, R90 ;  /* 0x0000005a00597202 */ /* 0x000fe20000000f00 */
        /* <DEDUP_REMOVED lines=9> */
[----:B------:R3:W1:Y:S01]  /*1d3f0*/  MUFU.EX2 R183, R2 ;  /* 0x0000000200b77308 */ /* 0x0006620000000800 */
[----:B------:R-:W-:Y:S01]  /*1d400*/  IMAD.MOV.U32 R101, RZ, RZ, R202 ;  /* 0x000000ffff657224 */ /* 0x000fe200078e00ca */
[----:B------:R-:W-:Y:S01]  /*1d410*/  MOV R202, R190 ;  /* 0x000000be00ca7202 */ /* 0x000fe20000000f00 */
[----:B------:R-:W-:Y:S02]  /*1d420*/  IMAD.MOV.U32 R190, RZ, RZ, R209 ;  /* 0x000000ffffbe7224 */ /* 0x000fe400078e00d1 */
[----:B------:R-:W-:Y:S01]  /*1d430*/  IMAD.MOV.U32 R97, RZ, RZ, R252 ;  /* 0x000000ffff617224 */ /* 0x000fe200078e00fc */
[----:B------:R-:W-:Y:S01]  /*1d440*/  MOV R252, R180 ;  /* 0x000000b400fc7202 */ /* 0x000fe20000000f00 */
[----:B------:R-:W-:Y:S02]  /*1d450*/  IMAD.MOV.U32 R81, RZ, RZ, R103 ;  /* 0x000000ffff517224 */ /* 0x000fe400078e0067 */
[----:B------:R-:W-:Y:S01]  /*1d460*/  FFMA.FTZ R103, R129, c[0x0][0x23c], -R92 ;  /* 0x00008f0081677a23 */ /* 0x000fe2000001085c */
[----:B------:R1:W-:Y:S01]  /*1d470*/  MUFU.EX2 R209, R111 ;  /* 0x0000006f00d17308 */ /* 0x0003e20000000800 */
[----:B------:R-:W-:Y:S02]  /*1d480*/  IMAD.MOV.U32 R129, RZ, RZ, R252 ;  /* 0x000000ffff817224 */ /* 0x000fe400078e00fc */
[----:B------:R-:W-:Y:S02]  /*1d490*/  IMAD.MOV.U32 R104, RZ, RZ, R89 ;  /* 0x000000ffff687224 */ /* 0x000fe400078e0059 */
[----:B------:R-:W2:Y:S01]  /*1d4a0*/  LDSM.16.MT88.4 R88, [R219+0x9000] ;  /* 0x00900000db58783b */ /* 0x000ea20000004200 */
[----:B------:R-:W-:Y:S02]  /*1d4b0*/  IMAD.MOV.U32 R98, RZ, RZ, R188 ;  /* 0x000000ffff627224 */ /* 0x000fe400078e00bc */
[----:B------:R-:W-:Y:S02]  /*1d4c0*/  IMAD.MOV.U32 R188, RZ, RZ, R172 ;  /* 0x000000ffffbc7224 */ /* 0x000fe400078e00ac */
[----:B------:R1:W-:Y:S01]  /*1d4d0*/  MUFU.EX2 R172, R107 ;  /* 0x0000006b00ac7308 */ /* 0x0003e20000000800 */
[----:B------:R-:W-:Y:S02]  /*1d4e0*/  IMAD.MOV.U32 R180, RZ, RZ, R175 ;  /* 0x000000ffffb47224 */ /* 0x000fe400078e00af */
[----:B------:R-:W-:Y:S02]  /*1d4f0*/  IMAD.MOV.U32 R93, RZ, RZ, R211 ;  /* 0x000000ffff5d7224 */ /* 0x000fe400078e00d3 */
[----:B---3--:R-:W-:Y:S02]  /*1d500*/  FFMA.FTZ R2, R95, c[0x0][0x23c], -R100 ;  /* 0x00008f005f027a23 */ /* 0x008fe40000010864 */
[--C-:B------:R-:W-:Y:S02]  /*1d510*/  FFMA.FTZ R3, R101, c[0x0][0x23c], -R92.reuse ;  /* 0x00008f0065037a23 */ /* 0x100fe4000001085c */
[--C-:B------:R-:W-:Y:S01]  /*1d520*/  FFMA.FTZ R101, R102, c[0x0][0x23c], -R92.reuse ;  /* 0x00008f0066657a23 */ /* 0x100fe2000001085c */
[----:B------:R3:W3:Y:S01]  /*1d530*/  MUFU.EX2 R95, R2 ;  /* 0x00000002005f7308 */ /* 0x0006e20000000800 */
[--C-:B------:R-:W-:Y:S02]  /*1d540*/  FFMA.FTZ R102, R249, c[0x0][0x23c], -R92.reuse ;  /* 0x00008f00f9667a23 */ /* 0x100fe4000001085c */
[--C-:B------:R-:W-:Y:S02]  /*1d550*/  FFMA.FTZ R93, R93, c[0x0][0x23c], -R92.reuse ;  /* 0x00008f005d5d7a23 */ /* 0x100fe4000001085c */
[----:B-1----:R-:W-:Y:S01]  /*1d560*/  IMAD.MOV.U32 R111, RZ, RZ, R81 ;  /* 0x000000ffff6f7224 */ /* 0x002fe200078e0051 */
[----:B------:R-:W-:Y:S01]  /*1d570*/  F2FP.PACK_AB R81, R148, R178 ;  /* 0x000000b29451723e */ /* 0x000fe200000000ff */
[--C-:B------:R-:W-:Y:S02]  /*1d580*/  FFMA.FTZ R98, R98, c[0x0][0x23c], -R92.reuse ;  /* 0x00008f0062627a23 */ /* 0x100fe4000001085c */
[----:B------:R-:W-:Y:S01]  /*1d590*/  IMAD.MOV.U32 R109, RZ, RZ, R161 ;  /* 0x000000ffff6d7224 */ /* 0x000fe200078e00a1 */
[----:B------:R1:W-:Y:S01]  /*1d5a0*/  MUFU.EX2 R175, R108 ;  /* 0x0000006c00af7308 */ /* 0x0003e20000000800 */
[----:B------:R-:W-:Y:S01]  /*1d5b0*/  FFMA.FTZ R161, R128, c[0x0][0x23c], -R92 ;  /* 0x00008f0080a17a23 */ /* 0x000fe2000001085c */
[----:B------:R-:W-:Y:S01]  /*1d5c0*/  MOV R128, R111 ;  /* 0x0000006f00807202 */ /* 0x000fe20000000f00 */
[----:B------:R-:W-:Y:S01]  /*1d5d0*/  IMAD.MOV.U32 R107, RZ, RZ, R186 ;  /* 0x000000ffff6b7224 */ /* 0x000fe200078e00ba */
[----:B------:R-:W-:Y:S02]  /*1d5e0*/  MOV R186, R191 ;  /* 0x000000bf00ba7202 */ /* 0x000fe40000000f00 */
[----:B------:R-:W-:Y:S04]  /*1d5f0*/  MOV R111, R188 ;  /* 0x000000bc006f7202 */ /* 0x000fe80000000f00 */
[----:B------:R1:W-:Y:S01]  /*1d600*/  MUFU.EX2 R211, R106 ;  /* 0x0000006a00d37308 */ /* 0x0003e20000000800 */
[----:B---3--:R-:W-:Y:S02]  /*1d610*/  FFMA.FTZ R2, R94, c[0x0][0x23c], -R100 ;  /* 0x00008f005e027a23 */ /* 0x008fe40000010864 */
[----:B------:R-:W-:Y:S02]  /*1d620*/  IMAD.MOV.U32 R94, RZ, RZ, R185 ;  /* 0x000000ffff5e7224 */ /* 0x000fe400078e00b9 */
[----:B------:R-:W-:Y:S01]  /*1d630*/  IMAD.MOV.U32 R185, RZ, RZ, R189 ;  /* 0x000000ffffb97224 */ /* 0x000fe200078e00bd */
[----:B------:R-:W-:Y:S04]  /*1d640*/  MOV R189, R210 ;  /* 0x000000d200bd7202 */ /* 0x000fe80000000f00 */
[----:B------:R3:W2:Y:S01]  /*1d650*/  MUFU.EX2 R173, R2 ;  /* 0x0000000200ad7308 */ /* 0x0006a20000000800 */
[----:B------:R-:W-:Y:S02]  /*1d660*/  FFMA.FTZ R94, R94, c[0x0][0x23c], -R92 ;  /* 0x00008f005e5e7a23 */ /* 0x000fe4000001085c */
[----:B-1----:R-:W-:Y:S02]  /*1d670*/  IMAD.MOV.U32 R108, RZ, RZ, R162 ;  /* 0x000000ffff6c7224 */ /* 0x002fe400078e00a2 */
[----:B------:R-:W-:Y:S02]  /*1d680*/  FFMA.FTZ R162, R125, c[0x0][0x23c], -R92 ;  /* 0x00008f007da27a23 */ /* 0x000fe4000001085c */
[----:B------:R-:W-:Y:S01]  /*1d690*/  IMAD.MOV.U32 R125, RZ, RZ, R182 ;  /* 0x000000ffff7d7224 */ /* 0x000fe200078e00b6 */
[----:B------:R-:W-:Y:S02]  /*1d6a0*/  MOV R249, R108 ;  /* 0x0000006c00f97202 */ /* 0x000fe40000000f00 */
[----:B------:R-:W-:Y:S01]  /*1d6b0*/  MUFU.EX2 R191, R113 ;  /* 0x0000007100bf7308 */ /* 0x000fe20000000800 */
[----:B------:R-:W-:Y:S02]  /*1d6c0*/  IMAD.MOV.U32 R108, RZ, RZ, R109 ;  /* 0x000000ffff6c7224 */ /* 0x000fe400078e006d */
[----:B------:R-:W-:Y:S02]  /*1d6d0*/  IMAD.MOV.U32 R109, RZ, RZ, R183 ;  /* 0x000000ffff6d7224 */ /* 0x000fe400078e00b7 */
[----:B------:R-:W-:Y:S02]  /*1d6e0*/  IMAD.MOV.U32 R106, RZ, RZ, R104 ;  /* 0x000000ffff6a7224 */ /* 0x000fe400078e0068 */
[----:B------:R-:W-:Y:S02]  /*1d6f0*/  FFMA.FTZ R104, R130, c[0x0][0x23c], -R92 ;  /* 0x00008f0082687a23 */ /* 0x000fe4000001085c */
[----:B------:R-:W-:Y:S01]  /*1d700*/  IMAD.MOV.U32 R130, RZ, RZ, R170 ;  /* 0x000000ffff827224 */ /* 0x000fe200078e00aa */
[----:B------:R-:W-:Y:S01]  /*1d710*/  MUFU.EX2 R183, R94 ;  /* 0x0000005e00b77308 */ /* 0x000fe20000000800 */
[--C-:B---3--:R-:W-:Y:S02]  /*1d720*/  FFMA.FTZ R2, R97, c[0x0][0x23c], -R92.reuse ;  /* 0x00008f0061027a23 */ /* 0x108fe4000001085c */
[----:B------:R-:W-:Y:S07]  /*1d730*/  FFMA.FTZ R97, R202, c[0x0][0x23c], -R92 ;  /* 0x00008f00ca617a23 */ /* 0x000fee000001085c */
[----:B------:R1:W-:Y:S10]  /*1d740*/  MUFU.EX2 R252, R2 ;  /* 0x0000000200fc7308 */ /* 0x0003f40000000800 */
[----:B------:R3:W-:Y:S10]  /*1d750*/  MUFU.EX2 R202, R112 ;  /* 0x0000007000ca7308 */ /* 0x0007f40000000800 */
[----:B------:R-:W-:Y:S01]  /*1d760*/  MUFU.EX2 R170, R93 ;  /* 0x0000005d00aa7308 */ /* 0x000fe20000000800 */
[----:B-1----:R-:W-:Y:S09]  /*1d770*/  FFMA.FTZ R2, R168, c[0x0][0x23c], -R100 ;  /* 0x00008f00a8027a23 */ /* 0x002ff20000010864 */
[----:B------:R1:W-:Y:S01]  /*1d780*/  MUFU.EX2 R168, R2 ;  /* 0x0000000200a87308 */ /* 0x0003e20000000800 */
[----:B---3--:R-:W-:Y:S02]  /*1d790*/  IMAD.MOV.U32 R112, RZ, RZ, R106 ;  /* 0x000000ffff707224 */ /* 0x008fe400078e006a */
[----:B------:R-:W-:Y:S02]  /*1d7a0*/  IMAD.MOV.U32 R106, RZ, RZ, R184 ;  /* 0x000000ffff6a7224 */ /* 0x000fe400078e00b8 */
[----:B------:R-:W-:Y:S02]  /*1d7b0*/  IMAD.MOV.U32 R184, RZ, RZ, R171 ;  /* 0x000000ffffb87224 */ /* 0x000fe400078e00ab */
[----:B------:R-:W-:Y:S03]  /*1d7c0*/  IMAD.MOV.U32 R113, RZ, RZ, R112 ;  /* 0x000000ffff717224 */ /* 0x000fe600078e0070 */
[----:B------:R3:W-:Y:S01]  /*1d7d0*/  MUFU.EX2 R210, R110 ;  /* 0x0000006e00d27308 */ /* 0x0007e20000000800 */
[----:B------:R-:W-:Y:S09]  /*1d7e0*/  IMAD.MOV.U32 R112, RZ, RZ, R185 ;  /* 0x000000ffff707224 */ /* 0x000ff200078e00b9 */
[----:B------:R-:W-:Y:S01]  /*1d7f0*/  MUFU.EX2 R185, R127 ;  /* 0x0000007f00b97308 */ /* 0x000fe20000000800 */
[----:B-1----:R-:W-:Y:S09]  /*1d800*/  FFMA.FTZ R2, R169, c[0x0][0x23c], -R100 ;  /* 0x00008f00a9027a23 */ /* 0x002ff20000010864 */
[----:B------:R1:W-:Y:S01]  /*1d810*/  MUFU.EX2 R169, R2 ;  /* 0x0000000200a97308 */ /* 0x0003e20000000800 */
[----:B---3--:R-:W-:Y:S01]  /*1d820*/  MOV R110, R96 ;  /* 0x00000060006e7202 */ /* 0x008fe20000000f00 */
[----:B------:R-:W-:Y:S02]  /*1d830*/  FADD.FTZ R96, R123, R114 ;  /* 0x000000727b607221 */ /* 0x000fe40000010000 */
[----:B------:R-:W-:Y:S02]  /*1d840*/  IMAD.MOV.U32 R114, RZ, RZ, R95 ;  /* 0x000000ffff727224 */ /* 0x000fe400078e005f */
[----:B------:R-:W-:Y:S04]  /*1d850*/  LDSM.16.MT88.4 R92, [R219+0x9800] ;  /* 0x00980000db5c783b */ /* 0x000fe80000004200 */
[----:B------:R3:W-:Y:S01]  /*1d860*/  MUFU.EX2 R127, R247 ;  /* 0x000000f7007f7308 */ /* 0x0007e20000000800 */
[----:B------:R-:W-:Y:S09]  /*1d870*/  IMAD.MOV.U32 R123, RZ, RZ, R187 ;  /* 0x000000ffff7b7224 */ /* 0x000ff200078e00bb */
[----:B------:R-:W2:Y:S01]  /*1d880*/  MUFU.EX2 R171, R3 ;  /* 0x0000000300ab7308 */ /* 0x000ea20000000800 */
[--C-:B-1----:R-:W-:Y:S09]  /*1d890*/  FFMA.FTZ R2, R249, c[0x0][0x23c], -R100.reuse ;  /* 0x00008f00f9027a23 */ /* 0x102ff20000010864 */
[----:B------:R1:W-:Y:S01]  /*1d8a0*/  MUFU.EX2 R249, R2 ;  /* 0x0000000200f97308 */ /* 0x0003e20000000800 */
[----:B---3--:R-:W3:Y:S09]  /*1d8b0*/  LDL.LU R247, [R1+0xb4] ;  /* 0x0000b40001f77983 */ /* 0x008ef20000300800 */
[----:B------:R1:W-:Y:S10]  /*1d8c0*/  MUFU.EX2 R182, R118 ;  /* 0x0000007600b67308 */ /* 0x0003f40000000800 */
[----:B------:R-:W-:Y:S01]  /*1d8d0*/  MUFU.EX2 R188, R126 ;  /* 0x0000007e00bc7308 */ /* 0x000fe20000000800 */
[----:B-1----:R-:W-:Y:S02]  /*1d8e0*/  FFMA.FTZ R2, R129, c[0x0][0x23c], -R100 ;  /* 0x00008f0081027a23 */ /* 0x002fe40000010864 */
[----:B------:R-:W-:Y:S02]  /*1d8f0*/  IMAD.MOV.U32 R129, RZ, RZ, R130 ;  /* 0x000000ffff817224 */ /* 0x000fe400078e0082 */
[----:B------:R-:W-:Y:S05]  /*1d900*/  IMAD.MOV.U32 R130, RZ, RZ, R181 ;  /* 0x000000ffff827224 */ /* 0x000fea00078e00b5 */
[----:B------:R1:W1:Y:S01]  /*1d910*/  MUFU.EX2 R181, R2 ;  /* 0x0000000200b57308 */ /* 0x0002620000000800 */
[----:B------:R-:W-:Y:S09]  /*1d920*/  IMAD.MOV.U32 R118, RZ, RZ, R180 ;  /* 0x000000ffff767224 */ /* 0x000ff200078e00b4 */
[----:B------:R-:W-:Y:S01]  /*1d930*/  MUFU.EX2 R180, R116 ;  /* 0x0000007400b47308 */ /* 0x000fe20000000800 */
[----:B--2---:R-:W-:Y:S01]  /*1d940*/  FFMA.FTZ R69, R69, R76, R119 ;  /* 0x0000004c45457223 */ /* 0x004fe20000010077 */
[----:B------:R-:W-:Y:S01]  /*1d950*/  F2FP.PACK_AB R76, R141, R139 ;  /* 0x0000008b8d4c723e */ /* 0x000fe200000000ff */
[----:B------:R-:W-:Y:S02]  /*1d960*/  IMAD.MOV.U32 R119, RZ, RZ, R190 ;  /* 0x000000ffff777224 */ /* 0x000fe400078e00be */
[----:B----4-:R-:W-:Y:S01]  /*1d970*/  FFMA.FTZ R68, R68, R80, R115 ;  /* 0x0000005044447223 */ /* 0x010fe20000010073 */
[----:B------:R-:W-:Y:S01]  /*1d980*/  F2FP.PACK_AB R80, R152, R193 ;  /* 0x000000c19850723e */ /* 0x000fe200000000ff */
[----:B------:R-:W-:Y:S03]  /*1d990*/  IMAD.MOV.U32 R115, RZ, RZ, R189 ;  /* 0x000000ffff737224 */ /* 0x000fe600078e00bd */
[----:B------:R-:W-:Y:S01]  /*1d9a0*/  MUFU.EX2 R190, R117 ;  /* 0x0000007500be7308 */ /* 0x000fe20000000800 */
[-C--:B------:R-:W-:Y:S01]  /*1d9b0*/  HMMA.16816.F32 R4, R76, R84.reuse, R4 ;  /* 0x000000544c04723c */ /* 0x080fe20000001804 */
[----:B-1----:R-:W-:Y:S02]  /*1d9c0*/  FADD.FTZ R2, R186, R68 ;  /* 0x00000044ba027221 */ /* 0x002fe40000010000 */
[----:B------:R-:W-:Y:S02]  /*1d9d0*/  FADD.FTZ R68, R205, R96 ;  /* 0x00000060cd447221 */ /* 0x000fe40000010000 */
[----:B------:R-:W-:Y:S02]  /*1d9e0*/  FADD.FTZ R3, R204, R69 ;  /* 0x00000045cc037221 */ /* 0x000fe40000010000 */
[----:B------:R-:W-:Y:S01]  /*1d9f0*/  FADD.FTZ R68, R206, R68 ;  /* 0x00000044ce447221 */ /* 0x000fe20000010000 */
[C---:B------:R-:W-:Y:S01]  /*1da00*/  HMMA.16816.F32 R8, R80.reuse, R84, R8 ;  /* 0x000000545008723c */ /* 0x040fe20000001808 */
[----:B------:R-:W-:Y:S03]  /*1da10*/  MUFU.EX2 R205, R97 ;  /* 0x0000006100cd7308 */ /* 0x000fe60000000800 */
[----:B------:R-:W-:Y:S01]  /*1da20*/  MOV R206, R114 ;  /* 0x0000007200ce7202 */ /* 0x000fe20000000f00 */
[----:B------:R-:W-:Y:S02]  /*1da30*/  IMAD.MOV.U32 R114, RZ, RZ, R115 ;  /* 0x000000ffff727224 */ /* 0x000fe400078e0073 */
[----:B------:R-:W-:Y:S01]  /*1da40*/  IMAD.MOV.U32 R115, RZ, RZ, R184 ;  /* 0x000000ffff737224 */ /* 0x000fe200078e00b8 */
[-C--:B------:R-:W-:Y:S01]  /*1da50*/  HMMA.16816.F32 R12, R80, R86.reuse, R12 ;  /* 0x00000056500c723c */ /* 0x080fe2000000180c */
[----:B------:R-:W-:Y:S02]  /*1da60*/  FADD.FTZ R69, R203, R3 ;  /* 0x00000003cb457221 */ /* 0x000fe40000010000 */
[----:B------:R-:W-:Y:S01]  /*1da70*/  MUFU.EX2 R184, R98 ;  /* 0x0000006200b87308 */ /* 0x000fe20000000800 */
[----:B------:R-:W-:Y:S02]  /*1da80*/  FADD.FTZ R3, R118, R2 ;  /* 0x0000000276037221 */ /* 0x000fe40000010000 */
[----:B------:R-:W-:Y:S02]  /*1da90*/  FFMA.FTZ R2, R123, c[0x0][0x23c], -R100 ;  /* 0x00008f007b027a23 */ /* 0x000fe40000010864 */
[C---:B------:R-:W-:Y:S01]  /*1daa0*/  HMMA.16816.F32 R16, R76.reuse, R86, R16 ;  /* 0x000000564c10723c */ /* 0x040fe20000001810 */
[----:B------:R-:W1:Y:S03]  /*1dab0*/  LDSM.16.MT88.4 R84, [R217+0x9000] ;  /* 0x00900000d954783b */ /* 0x000e660000004200 */
[----:B------:R-:W-:Y:S01]  /*1dac0*/  FADD.FTZ R3, R207, R3 ;  /* 0x00000003cf037221 */ /* 0x000fe20000010000 */
[----:B------:R-:W-:Y:S01]  /*1dad0*/  MUFU.EX2 R186, R132 ;  /* 0x0000008400ba7308 */ /* 0x000fe20000000800 */
[----:B------:R-:W-:Y:S02]  /*1dae0*/  FADD.FTZ R68, R120, R68 ;  /* 0x0000004478447221 */ /* 0x000fe40000010000 */
[-C--:B------:R-:W-:Y:S04]  /*1daf0*/  HMMA.16816.F32 R20, R76, R88.reuse, R20 ;  /* 0x000000584c14723c */ /* 0x080fe80000001814 */
[----:B------:R-:W-:Y:S03]  /*1db00*/  FADD.FTZ R68, R124, R68 ;  /* 0x000000447c447221 */ /* 0x000fe60000010000 */
[----:B------:R2:W-:Y:S01]  /*1db10*/  MUFU.EX2 R132, R99 ;  /* 0x0000006300847308 */ /* 0x0005e20000000800 */
[C---:B------:R-:W-:Y:S01]  /*1db20*/  HMMA.16816.F32 R24, R80.reuse, R88, R24 ;  /* 0x000000585018723c */ /* 0x040fe20000001818 */
[----:B------:R-:W-:Y:S04]  /*1db30*/  FADD.FTZ R68, R136, R68 ;  /* 0x0000004488447221 */ /* 0x000fe80000010000 */
[----:B------:R-:W-:Y:S03]  /*1db40*/  FADD.FTZ R68, R137, R68 ;  /* 0x0000004489447221 */ /* 0x000fe60000010000 */
[-C--:B------:R-:W-:Y:S01]  /*1db50*/  HMMA.16816.F32 R28, R80, R90.reuse, R28 ;  /* 0x0000005a501c723c */ /* 0x080fe2000000181c */
[----:B------:R-:W-:Y:S03]  /*1db60*/  MUFU.EX2 R189, R122 ;  /* 0x0000007a00bd7308 */ /* 0x000fe60000000800 */
[----:B------:R-:W-:Y:S04]  /*1db70*/  FADD.FTZ R68, R139, R68 ;  /* 0x000000448b447221 */ /* 0x000fe80000010000 */
[C---:B------:R-:W-:Y:S01]  /*1db80*/  HMMA.16816.F32 R32, R76.reuse, R90, R32 ;  /* 0x0000005a4c20723c */ /* 0x040fe20000001820 */
[----:B------:R-:W4:Y:S02]  /*1db90*/  LDSM.16.MT88.4 R88, [R218+0x9000] ;  /* 0x00900000da58783b */ /* 0x000f240000004200 */
[----:B------:R-:W-:Y:S01]  /*1dba0*/  MUFU.EX2 R122, R160 ;  /* 0x000000a0007a7308 */ /* 0x000fe20000000800 */
[----:B------:R-:W-:Y:S04]  /*1dbb0*/  FADD.FTZ R68, R141, R68 ;  /* 0x000000448d447221 */ /* 0x000fe80000010000 */
[-C--:B-1----:R-:W-:Y:S01]  /*1dbc0*/  HMMA.16816.F32 R36, R76, R84.reuse, R36 ;  /* 0x000000544c24723c */ /* 0x082fe20000001824 */
[----:B--2---:R-:W-:Y:S04]  /*1dbd0*/  LDSM.16.MT88.4 R96, [R217+0xa000] ;  /* 0x00a00000d960783b */ /* 0x004fe80000004200 */
[----:B------:R1:W-:Y:S03]  /*1dbe0*/  MUFU.EX2 R204, R2 ;  /* 0x0000000200cc7308 */ /* 0x0003e60000000800 */
[C---:B------:R-:W-:Y:S07]  /*1dbf0*/  HMMA.16816.F32 R40, R80.reuse, R84, R40 ;  /* 0x000000545028723c */ /* 0x040fee0000001828 */
[----:B------:R-:W-:Y:S01]  /*1dc00*/  MUFU.EX2 R187, R131 ;  /* 0x0000008300bb7308 */ /* 0x000fe20000000800 */
[-C--:B------:R-:W-:Y:S08]  /*1dc10*/  HMMA.16816.F32 R44, R80, R86.reuse, R44 ;  /* 0x00000056502c723c */ /* 0x080ff0000000182c */
[C---:B------:R-:W-:Y:S01]  /*1dc20*/  HMMA.16816.F32 R48, R76.reuse, R86, R48 ;  /* 0x000000564c30723c */ /* 0x040fe20000001830 */
[----:B------:R-:W2:Y:S01]  /*1dc30*/  LDSM.16.MT88.4 R84, [R216+0x9800] ;  /* 0x00980000d854783b */ /* 0x000ea20000004200 */
[----:B------:R-:W-:Y:S02]  /*1dc40*/  MUFU.EX2 R131, R101 ;  /* 0x0000006500837308 */ /* 0x000fe40000000800 */
[--C-:B-1----:R-:W-:Y:S04]  /*1dc50*/  FFMA.FTZ R2, R130, c[0x0][0x23c], -R100.reuse ;  /* 0x00008f0082027a23 */ /* 0x102fe80000010864 */
[-C--:B----4-:R-:W-:Y:S04]  /*1dc60*/  HMMA.16816.F32 R52, R76, R88.reuse, R52 ;  /* 0x000000584c34723c */ /* 0x090fe80000001834 */
[----:B------:R1:W-:Y:S04]  /*1dc70*/  MUFU.EX2 R130, R2 ;  /* 0x0000000200827308 */ /* 0x0003e80000000800 */
[C---:B------:R-:W-:Y:S06]  /*1dc80*/  HMMA.16816.F32 R56, R80.reuse, R88, R56 ;  /* 0x000000585038723c */ /* 0x040fec0000001838 */
[----:B------:R4:W-:Y:S02]  /*1dc90*/  MUFU.EX2 R126, R144 ;  /* 0x00000090007e7308 */ /* 0x0009e40000000800 */
[-C--:B------:R-:W-:Y:S07]  /*1dca0*/  HMMA.16816.F32 R60, R80, R90.reuse, R60 ;  /* 0x0000005a503c723c */ /* 0x080fee000000183c */
[----:B------:R-:W-:Y:S01]  /*1dcb0*/  F2FP.PACK_AB R80, R106, R196 ;  /* 0x000000c46a50723e */ /* 0x000fe200000000ff */
[----:B------:R-:W-:Y:S01]  /*1dcc0*/  HMMA.16816.F32 R64, R76, R90, R64 ;  /* 0x0000005a4c40723c */ /* 0x000fe20000001840 */
[----:B------:R-:W-:Y:S01]  /*1dcd0*/  F2FP.PACK_AB R82, R212, R110 ;  /* 0x0000006ed452723e */ /* 0x000fe200000000ff */
[----:B------:R-:W2:Y:S01]  /*1dce0*/  LDSM.16.MT88.4 R88, [R217+0x9800] ;  /* 0x00980000d958783b */ /* 0x000ea20000004200 */
[----:B------:R-:W-:Y:S01]  /*1dcf0*/  MUFU.EX2 R123, R159 ;  /* 0x0000009f007b7308 */ /* 0x000fe20000000800 */
[----:B------:R-:W-:Y:S01]  /*1dd00*/  F2FP.PACK_AB R81, R109, R105 ;  /* 0x000000696d51723e */ /* 0x000fe200000000ff */
[--C-:B-1----:R-:W-:Y:S01]  /*1dd10*/  FFMA.FTZ R2, R114, c[0x0][0x23c], -R100.reuse ;  /* 0x00008f0072027a23 */ /* 0x102fe20000010864 */
[----:B------:R-:W-:Y:S01]  /*1dd20*/  F2FP.PACK_AB R83, R173, R206 ;  /* 0x000000cead53723e */ /* 0x000fe200000000ff */
[----:B------:R-:W-:Y:S01]  /*1dd30*/  IMAD.MOV.U32 R114, RZ, RZ, R113 ;  /* 0x000000ffff727224 */ /* 0x000fe200078e0071 */
[----:B------:R-:W-:Y:S01]  /*1dd40*/  F2FP.PACK_AB R76, R154, R151 ;  /* 0x000000979a4c723e */ /* 0x000fe200000000ff */
[----:B------:R-:W-:Y:S03]  /*1dd50*/  IMAD.MOV.U32 R113, RZ, RZ, R129 ;  /* 0x000000ffff717224 */ /* 0x000fe600078e0081 */
[----:B------:R-:W-:Y:S01]  /*1dd60*/  F2FP.PACK_AB R77, R153, R149 ;  /* 0x00000095994d723e */ /* 0x000fe200000000ff */
[----:B------:R1:W-:Y:S01]  /*1dd70*/  MUFU.EX2 R203, R2 ;  /* 0x0000000200cb7308 */ /* 0x0003e20000000800 */
[----:B------:R-:W-:Y:S01]  /*1dd80*/  F2FP.PACK_AB R78, R245, R244 ;  /* 0x000000f4f54e723e */ /* 0x000fe200000000ff */
[----:B----4-:R-:W-:Y:S01]  /*1dd90*/  IMAD.MOV.U32 R144, RZ, RZ, R125 ;  /* 0x000000ffff907224 */ /* 0x010fe200078e007d */
[----:B------:R-:W-:Y:S07]  /*1dda0*/  F2FP.PACK_AB R79, R213, R215 ;  /* 0x000000d7d54f723e */ /* 0x000fee00000000ff */
[-C--:B--2---:R-:W-:Y:S01]  /*1ddb0*/  HMMA.16816.F32 R4, R76, R84.reuse, R4 ;  /* 0x000000544c04723c */ /* 0x084fe20000001804 */
[----:B------:R-:W-:Y:S07]  /*1ddc0*/  MUFU.EX2 R125, R146 ;  /* 0x00000092007d7308 */ /* 0x000fee0000000800 */
[C---:B------:R-:W-:Y:S03]  /*1ddd0*/  HMMA.16816.F32 R8, R80.reuse, R84, R8 ;  /* 0x000000545008723c */ /* 0x040fe60000001808 */
[----:B------:R-:W-:Y:S01]  /*1dde0*/  MUFU.EX2 R120, R250 ;  /* 0x000000fa00787308 */ /* 0x000fe20000000800 */
[----:B-1----:R-:W-:Y:S04]  /*1ddf0*/  FFMA.FTZ R2, R128, c[0x0][0x23c], -R100 ;  /* 0x00008f0080027a23 */ /* 0x002fe80000010864 */
[-C--:B------:R-:W-:Y:S05]  /*1de00*/  HMMA.16816.F32 R12, R80, R86.reuse, R12 ;  /* 0x00000056500c723c */ /* 0x080fea000000180c */
[----:B------:R1:W-:Y:S03]  /*1de10*/  MUFU.EX2 R129, R2 ;  /* 0x0000000200817308 */ /* 0x0003e60000000800 */
[C---:B------:R-:W-:Y:S01]  /*1de20*/  HMMA.16816.F32 R16, R76.reuse, R86, R16 ;  /* 0x000000564c10723c */ /* 0x040fe20000001810 */
[----:B------:R-:W2:Y:S06]  /*1de30*/  LDSM.16.MT88.4 R84, [R218+0x9800] ;  /* 0x00980000da54783b */ /* 0x000eac0000004200 */
[----:B------:R4:W-:Y:S01]  /*1de40*/  MUFU.EX2 R128, R248 ;  /* 0x000000f800807308 */ /* 0x0009e20000000800 */
[-C--:B------:R-:W-:Y:S08]  /*1de50*/  HMMA.16816.F32 R20, R76, R92.reuse, R20 ;  /* 0x0000005c4c14723c */ /* 0x080ff00000001814 */
[C---:B------:R-:W-:Y:S01]  /*1de60*/  HMMA.16816.F32 R24, R80.reuse, R92, R24 ;  /* 0x0000005c5018723c */ /* 0x040fe20000001818 */
[----:B------:R-:W-:Y:S03]  /*1de70*/  MUFU.EX2 R118, R214 ;  /* 0x000000d600767308 */ /* 0x000fe60000000800 */
[----:B-1----:R-:W-:Y:S02]  /*1de80*/  FADD.FTZ R2, R208, R69 ;  /* 0x00000045d0027221 */ /* 0x002fe40000010000 */
[----:B------:R-:W-:Y:S02]  /*1de90*/  IMAD.MOV.U32 R208, RZ, RZ, R112 ;  /* 0x000000ffffd07224 */ /* 0x000fe400078e0070 */
[-C--:B------:R-:W-:Y:S01]  /*1dea0*/  HMMA.16816.F32 R28, R80, R94.reuse, R28 ;  /* 0x0000005e501c723c */ /* 0x080fe2000000181c */
[----:B------:R-:W-:Y:S02]  /*1deb0*/  FADD.FTZ R101, R121, R2 ;  /* 0x0000000279657221 */ /* 0x000fe40000010000 */
[----:B------:R-:W-:Y:S01]  /*1dec0*/  MUFU.EX2 R112, R163 ;  /* 0x000000a300707308 */ /* 0x000fe20000000800 */
[----:B------:R-:W-:Y:S02]  /*1ded0*/  FADD.FTZ R2, R177, R3 ;  /* 0x00000003b1027221 */ /* 0x000fe40000010000 */
[----:B------:R-:W-:Y:S01]  /*1dee0*/  FADD.FTZ R3, R133, R101 ;  /* 0x0000006585037221 */ /* 0x000fe20000010000 */
[----:B----4-:R-:W-:Y:S01]  /*1def0*/  MOV R248, R115 ;  /* 0x0000007300f87202 */ /* 0x010fe20000000f00 */
[C---:B------:R-:W-:Y:S01]  /*1df00*/  HMMA.16816.F32 R32, R76.reuse, R94, R32 ;  /* 0x0000005e4c20723c */ /* 0x040fe20000001820 */
[----:B------:R-:W1:Y:S03]  /*1df10*/  LDSM.16.MT88.4 R92, [R216+0xa000] ;  /* 0x00a00000d85c783b */ /* 0x000e660000004200 */
[----:B------:R-:W-:Y:S01]  /*1df20*/  FADD.FTZ R3, R134, R3 ;  /* 0x0000000386037221 */ /* 0x000fe20000010000 */
[----:B------:R-:W-:Y:S01]  /*1df30*/  MUFU.EX2 R121, R251 ;  /* 0x000000fb00797308 */ /* 0x000fe20000000800 */
[----:B------:R-:W-:Y:S01]  /*1df40*/  IMAD.MOV.U32 R115, RZ, RZ, R119 ;  /* 0x000000ffff737224 */ /* 0x000fe200078e0077 */
[----:B------:R-:W-:Y:S01]  /*1df50*/  MOV R134, R70 ;  /* 0x0000004600867202 */ /* 0x000fe20000000f00 */
[-C--:B------:R-:W-:Y:S01]  /*1df60*/  HMMA.16816.F32 R36, R76, R88.reuse, R36 ;  /* 0x000000584c24723c */ /* 0x080fe20000001824 */
[----:B------:R-:W-:Y:S03]  /*1df70*/  FADD.FTZ R3, R147, R3 ;  /* 0x0000000393037221 */ /* 0x000fe60000010000 */
[----:B------:R-:W-:Y:S02]  /*1df80*/  FFMA.FTZ R101, R208, c[0x0][0x23c], -R100 ;  /* 0x00008f00d0657a23 */ /* 0x000fe40000010864 */
[----:B------:R-:W-:Y:S01]  /*1df90*/  IMAD.MOV.U32 R208, RZ, RZ, R106 ;  /* 0x000000ffffd07224 */ /* 0x000fe200078e006a */
[----:B------:R4:W-:Y:S01]  /*1dfa0*/  MUFU.EX2 R119, R102 ;  /* 0x0000006600777308 */ /* 0x0009e20000000800 */
[C---:B------:R-:W-:Y:S01]  /*1dfb0*/  HMMA.16816.F32 R40, R80.reuse, R88, R40 ;  /* 0x000000585028723c */ /* 0x040fe20000001828 */
[----:B------:R-:W-:Y:S03]  /*1dfc0*/  FADD.FTZ R3, R138, R3 ;  /* 0x000000038a037221 */ /* 0x000fe60000010000 */
[----:B------:R-:W-:Y:S02]  /*1dfd0*/  IMAD.MOV.U32 R207, RZ, RZ, R115 ;  /* 0x000000ffffcf7224 */ /* 0x000fe400078e0073 */
[----:B------:R-:W-:Y:S02]  /*1dfe0*/  IMAD.MOV.U32 R133, RZ, RZ, R71 ;  /* 0x000000ffff857224 */ /* 0x000fe400078e0047 */
[-C--:B------:R-:W-:Y:S01]  /*1dff0*/  HMMA.16816.F32 R44, R80, R90.reuse, R44 ;  /* 0x0000005a502c723c */ /* 0x080fe2000000182c */
[----:B------:R-:W-:Y:S07]  /*1e000*/  MUFU.EX2 R106, R166 ;  /* 0x000000a6006a7308 */ /* 0x000fee0000000800 */
[C---:B------:R-:W-:Y:S01]  /*1e010*/  HMMA.16816.F32 R48, R76.reuse, R90, R48 ;  /* 0x0000005a4c30723c */ /* 0x040fe20000001830 */
[----:B------:R-:W1:Y:S02]  /*1e020*/  LDSM.16.MT88.4 R88, [R219+0xa000] ;  /* 0x00a00000db58783b */ /* 0x000e640000004200 */
[----:B------:R-:W-:Y:S05]  /*1e030*/  MUFU.EX2 R117, R201 ;  /* 0x000000c900757308 */ /* 0x000fea0000000800 */
[-C--:B--2---:R-:W-:Y:S05]  /*1e040*/  HMMA.16816.F32 R52, R76, R84.reuse, R52 ;  /* 0x000000544c34723c */ /* 0x084fea0000001834 */
[----:B------:R-:W-:Y:S03]  /*1e050*/  MUFU.EX2 R116, R200 ;  /* 0x000000c800747308 */ /* 0x000fe60000000800 */
[C---:B------:R-:W-:Y:S01]  /*1e060*/  HMMA.16816.F32 R56, R80.reuse, R84, R56 ;  /* 0x000000545038723c */ /* 0x040fe20000001838 */
[----:B---3--:R-:W-:Y:S03]  /*1e070*/  FFMA.FTZ R69, R0, R247, R144 ;  /* 0x000000f700457223 */ /* 0x008fe60000010090 */
[----:B------:R-:W-:Y:S01]  /*1e080*/  MOV R144, R111 ;  /* 0x0000006f00907202 */ /* 0x000fe20000000f00 */
[----:B------:R-:W-:Y:S02]  /*1e090*/  FADD.FTZ R0, R179, R2 ;  /* 0x00000002b3007221 */ /* 0x000fe40000010000 */
[----:B------:R-:W-:Y:S01]  /*1e0a0*/  MUFU.EX2 R111, R165 ;  /* 0x000000a5006f7308 */ /* 0x000fe20000000800 */
[-C--:B------:R-:W-:Y:S01]  /*1e0b0*/  HMMA.16816.F32 R60, R80, R86.reuse, R60 ;  /* 0x00000056503c723c */ /* 0x080fe2000000183c */
[--C-:B------:R-:W-:Y:S03]  /*1e0c0*/  FFMA.FTZ R2, R248, c[0x0][0x23c], -R100.reuse ;  /* 0x00008f00f8027a23 */ /* 0x100fe60000010864 */
[----:B----4-:R-:W-:Y:S02]  /*1e0d0*/  FFMA.FTZ R102, R144, c[0x0][0x23c], -R100 ;  /* 0x00008f0090667a23 */ /* 0x010fe40000010864 */
[----:B------:R-:W-:Y:S01]  /*1e0e0*/  IMAD.MOV.U32 R248, RZ, RZ, R110 ;  /* 0x000000fffff87224 */ /* 0x000fe200078e006e */
[----:B------:R-:W-:Y:S01]  /*1e0f0*/  F2FP.PACK_AB R80, R171, R252 ;  /* 0x000000fcab50723e */ /* 0x000fe200000000ff */
[----:B------:R-:W-:Y:S01]  /*1e100*/  HMMA.16816.F32 R64, R76, R86, R64 ;  /* 0x000000564c40723c */ /* 0x000fe20000001840 */
[----:B------:R-:W-:Y:S01]  /*1e110*/  F2FP.PACK_AB R82, R183, R170 ;  /* 0x000000aab752723e */ /* 0x000fe200000000ff */
[----:B------:R-:W2:Y:S01]  /*1e120*/  LDSM.16.MT88.4 R84, [R218+0xa000] ;  /* 0x00a00000da54783b */ /* 0x000ea20000004200 */
[----:B------:R3:W-:Y:S01]  /*1e130*/  MUFU.EX2 R124, R2 ;  /* 0x00000002007c7308 */ /* 0x0007e20000000800 */
[----:B------:R-:W-:Y:S01]  /*1e140*/  F2FP.PACK_AB R81, R169, R168 ;  /* 0x000000a8a951723e */ /* 0x000fe200000000ff */
[----:B------:R-:W-:Y:S01]  /*1e150*/  IMAD.MOV.U32 R247, RZ, RZ, R109 ;  /* 0x000000fffff77224 */ /* 0x000fe200078e006d */
[----:B------:R-:W-:Y:S02]  /*1e160*/  F2FP.PACK_AB R83, R181, R249 ;  /* 0x000000f9b553723e */ /* 0x000fe400000000ff */
[----:B------:R-:W-:Y:S04]  /*1e170*/  F2FP.PACK_AB R76, R175, R174 ;  /* 0x000000aeaf4c723e */ /* 0x000fe800000000ff */
[----:B------:R-:W-:Y:S01]  /*1e180*/  F2FP.PACK_AB R77, R211, R172 ;  /* 0x000000acd34d723e */ /* 0x000fe200000000ff */
[----:B------:R-:W-:Y:S01]  /*1e190*/  MUFU.EX2 R110, R246 ;  /* 0x000000f6006e7308 */ /* 0x000fe20000000800 */
[----:B------:R-:W-:Y:S02]  /*1e1a0*/  F2FP.PACK_AB R78, R209, R210 ;  /* 0x000000d2d14e723e */ /* 0x000fe400000000ff */
[----:B------:R-:W-:Y:S07]  /*1e1b0*/  F2FP.PACK_AB R79, R191, R202 ;  /* 0x000000cabf4f723e */ /* 0x000fee00000000ff */
[-C--:B-1----:R-:W-:Y:S01]  /*1e1c0*/  HMMA.16816.F32 R4, R76, R92.reuse, R4 ;  /* 0x0000005c4c04723c */ /* 0x082fe20000001804 */
[----:B------:R-:W-:Y:S01]  /*1e1d0*/  MUFU.EX2 R109, R164 ;  /* 0x000000a4006d7308 */ /* 0x000fe20000000800 */
[----:B---3--:R-:W-:Y:S02]  /*1e1e0*/  FADD.FTZ R2, R192, R0 ;  /* 0x00000000c0027221 */ /* 0x008fe40000010000 */
[----:B------:R-:W-:Y:S04]  /*1e1f0*/  FFMA.FTZ R0, R113, c[0x0][0x23c], -R100 ;  /* 0x00008f0071007a23 */ /* 0x000fe80000010864 */
[C---:B------:R-:W-:Y:S01]  /*1e200*/  HMMA.16816.F32 R8, R80.reuse, R92, R8 ;  /* 0x0000005c5008723c */ /* 0x040fe20000001808 */
[----:B------:R-:W-:Y:S02]  /*1e210*/  FADD.FTZ R2, R145, R2 ;  /* 0x0000000291027221 */ /* 0x000fe40000010000 */
[----:B------:R-:W-:Y:S01]  /*1e220*/  LDSM.16.MT88.4 R144, [R216+0xb800] ;  /* 0x00b80000d890783b */ /* 0x000fe20000004200 */
[----:B------:R1:W-:Y:S01]  /*1e230*/  MUFU.EX2 R113, R0 ;  /* 0x0000000000717308 */ /* 0x0003e20000000800 */
[----:B------:R-:W-:Y:S03]  /*1e240*/  FADD.FTZ R2, R193, R2 ;  /* 0x00000002c1027221 */ /* 0x000fe60000010000 */
[-C--:B------:R-:W-:Y:S01]  /*1e250*/  HMMA.16816.F32 R12, R80, R94.reuse, R12 ;  /* 0x0000005e500c723c */ /* 0x080fe2000000180c */
[----:B------:R-:W-:Y:S05]  /*1e260*/  FADD.FTZ R2, R152, R2 ;  /* 0x0000000298027221 */ /* 0x000fea0000010000 */
[----:B------:R-:W-:Y:S02]  /*1e270*/  MUFU.EX2 R104, R104 ;  /* 0x0000006800687308 */ /* 0x000fe40000000800 */
[C---:B------:R-:W-:Y:S01]  /*1e280*/  HMMA.16816.F32 R16, R76.reuse, R94, R16 ;  /* 0x0000005e4c10723c */ /* 0x040fe20000001810 */
[----:B------:R-:W-:Y:S07]  /*1e290*/  LDSM.16.MT88.4 R92, [R219+0xa800] ;  /* 0x00a80000db5c783b */ /* 0x000fee0000004200 */
[-C--:B------:R-:W-:Y:S01]  /*1e2a0*/  HMMA.16816.F32 R20, R76, R88.reuse, R20 ;  /* 0x000000584c14723c */ /* 0x080fe20000001814 */
[----:B------:R-:W3:Y:S03]  /*1e2b0*/  MUFU.EX2 R103, R103 ;  /* 0x0000006700677308 */ /* 0x000ee60000000800 */
[--C-:B-1----:R-:W-:Y:S04]  /*1e2c0*/  FFMA.FTZ R0, R114, c[0x0][0x23c], -R100.reuse ;  /* 0x00008f0072007a23 */ /* 0x102fe80000010864 */
[C---:B------:R-:W-:Y:S03]  /*1e2d0*/  HMMA.16816.F32 R24, R80.reuse, R88, R24 ;  /* 0x000000585018723c */ /* 0x040fe60000001818 */
[----:B------:R1:W-:Y:S05]  /*1e2e0*/  MUFU.EX2 R114, R0 ;  /* 0x0000000000727308 */ /* 0x0003ea0000000800 */
[-C--:B------:R-:W-:Y:S05]  /*1e2f0*/  HMMA.16816.F32 R28, R80, R90.reuse, R28 ;  /* 0x0000005a501c723c */ /* 0x080fea000000181c */
[----:B------:R-:W-:Y:S03]  /*1e300*/  MUFU.EX2 R101, R101 ;  /* 0x0000006500657308 */ /* 0x000fe60000000800 */
[C---:B------:R-:W-:Y:S01]  /*1e310*/  HMMA.16816.F32 R32, R76.reuse, R90, R32 ;  /* 0x0000005a4c20723c */ /* 0x040fe20000001820 */
[----:B------:R-:W4:Y:S03]  /*1e320*/  LDSM.16.MT88.4 R88, [R216+0xa800] ;  /* 0x00a80000d858783b */ /* 0x000f260000004200 */
[----:B---3--:R-:W-:Y:S04]  /*1e330*/  F2FP.PACK_AB R192, R103, R104 ;  /* 0x0000006867c0723e */ /* 0x008fe800000000ff */
[-C--:B------:R-:W-:Y:S01]  /*1e340*/  HMMA.16816.F32 R36, R76, R96.reuse, R36 ;  /* 0x000000604c24723c */ /* 0x080fe20000001824 */
[--C-:B-1----:R-:W-:Y:S02]  /*1e350*/  FFMA.FTZ R0, R220, c[0x0][0x23c], -R100.reuse ;  /* 0x00008f00dc007a23 */ /* 0x102fe40000010864 */
[----:B------:R1:W5:Y:S05]  /*1e360*/  LDL.LU R220, [R1+0xdc] ;  /* 0x0000dc0001dc7983 */ /* 0x00036a0000300800 */
[C---:B------:R-:W-:Y:S01]  /*1e370*/  HMMA.16816.F32 R40, R80.reuse, R96, R40 ;  /* 0x000000605028723c */ /* 0x040fe20000001828 */
[----:B------:R3:W-:Y:S07]  /*1e380*/  MUFU.EX2 R115, R0 ;  /* 0x0000000000737308 */ /* 0x0007ee0000000800 */
[-C--:B------:R-:W-:Y:S08]  /*1e390*/  HMMA.16816.F32 R44, R80, R98.reuse, R44 ;  /* 0x00000062502c723c */ /* 0x080ff0000000182c */
[C---:B------:R-:W-:Y:S01]  /*1e3a0*/  HMMA.16816.F32 R48, R76.reuse, R98, R48 ;  /* 0x000000624c30723c */ /* 0x040fe20000001830 */
[----:B------:R-:W1:Y:S07]  /*1e3b0*/  LDSM.16.MT88.4 R96, [R217+0xa800] ;  /* 0x00a80000d960783b */ /* 0x000e6e0000004200 */
[-C--:B--2---:R-:W-:Y:S01]  /*1e3c0*/  HMMA.16816.F32 R52, R76, R84.reuse, R52 ;  /* 0x000000544c34723c */ /* 0x084fe20000001834 */
[----:B---3--:R-:W-:Y:S02]  /*1e3d0*/  FADD.FTZ R0, R107, R69 ;  /* 0x000000456b007221 */ /* 0x008fe40000010000 */
[----:B------:R2:W-:Y:S01]  /*1e3e0*/  MUFU.EX2 R107, R176 ;  /* 0x000000b0006b7308 */ /* 0x0005e20000000800 */
[----:B------:R-:W-:Y:S02]  /*1e3f0*/  FFMA.FTZ R69, R207, c[0x0][0x23c], -R100 ;  /* 0x00008f00cf457a23 */ /* 0x000fe40000010864 */
[----:B------:R-:W-:Y:S02]  /*1e400*/  FADD.FTZ R0, R108, R0 ;  /* 0x000000006c007221 */ /* 0x000fe40000010000 */
[C---:B------:R-:W-:Y:S01]  /*1e410*/  HMMA.16816.F32 R56, R80.reuse, R84, R56 ;  /* 0x000000545038723c */ /* 0x040fe20000001838 */
[----:B------:R-:W-:Y:S03]  /*1e420*/  IMAD.MOV.U32 R207, RZ, RZ, R105 ;  /* 0x000000ffffcf7224 */ /* 0x000fe600078e0069 */
[----:B------:R-:W-:Y:S01]  /*1e430*/  FADD.FTZ R0, R135, R0 ;  /* 0x0000000087007221 */ /* 0x000fe20000010000 */
[----:B------:R-:W-:Y:S01]  /*1e440*/  MUFU.EX2 R105, R75 ;  /* 0x0000004b00697308 */ /* 0x000fe20000000800 */
[----:B------:R3:W5:Y:S01]  /*1e450*/  LDL.LU R135, [R1+0xd8] ;  /* 0x0000d80001877983 */ /* 0x0007620000300800 */
[----:B------:R-:W-:Y:S01]  /*1e460*/  FFMA.FTZ R100, R74, c[0x0][0x23c], -R100 ;  /* 0x00008f004a647a23 */ /* 0x000fe20000010864 */
[-C--:B------:R-:W-:Y:S01]  /*1e470*/  HMMA.16816.F32 R60, R80, R86.reuse, R60 ;  /* 0x00000056503c723c */ /* 0x080fe2000000183c */
[----:B------:R-:W-:Y:S03]  /*1e480*/  FADD.FTZ R74, R140, R3 ;  /* 0x000000038c4a7221 */ /* 0x000fe60000010000 */
[----:B------:R-:W-:Y:S02]  /*1e490*/  FADD.FTZ R0, R195, R0 ;  /* 0x00000000c3007221 */ /* 0x000fe40000010000 */
[----:B------:R-:W-:Y:S01]  /*1e4a0*/  FADD.FTZ R3, R156, R68 ;  /* 0x000000449c037221 */ /* 0x000fe20000010000 */
[----:B------:R-:W-:Y:S01]  /*1e4b0*/  F2FP.PACK_AB R80, R184, R205 ;  /* 0x000000cdb850723e */ /* 0x000fe200000000ff */
[----:B------:R-:W-:Y:S01]  /*1e4c0*/  HMMA.16816.F32 R64, R76, R86, R64 ;  /* 0x000000564c40723c */ /* 0x000fe20000001840 */
[----:B------:R-:W-:Y:S01]  /*1e4d0*/  F2FP.PACK_AB R82, R131, R132 ;  /* 0x000000848352723e */ /* 0x000fe200000000ff */
[----:B------:R-:W1:Y:S01]  /*1e4e0*/  LDSM.16.MT88.4 R84, [R218+0xa800] ;  /* 0x00a80000da54783b */ /* 0x000e620000004200 */
[----:B------:R-:W-:Y:S01]  /*1e4f0*/  MUFU.EX2 R100, R100 ;  /* 0x0000006400647308 */ /* 0x000fe20000000800 */
[----:B------:R-:W-:Y:S01]  /*1e500*/  F2FP.PACK_AB R81, R130, R204 ;  /* 0x000000cc8251723e */ /* 0x000fe200000000ff */
[----:B------:R-:W-:Y:S01]  /*1e510*/  FADD.FTZ R0, R142, R0 ;  /* 0x000000008e007221 */ /* 0x000fe20000010000 */
[----:B------:R-:W-:Y:S01]  /*1e520*/  F2FP.PACK_AB R83, R129, R203 ;  /* 0x000000cb8153723e */ /* 0x000fe200000000ff */
[----:B------:R-:W-:Y:S01]  /*1e530*/  FADD.FTZ R74, R155, R74 ;  /* 0x0000004a9b4a7221 */ /* 0x000fe20000010000 */
[----:B------:R-:W-:Y:S01]  /*1e540*/  F2FP.PACK_AB R76, R190, R182 ;  /* 0x000000b6be4c723e */ /* 0x000fe200000000ff */
[----:B------:R-:W-:Y:S03]  /*1e550*/  FADD.FTZ R0, R194, R0 ;  /* 0x00000000c2007221 */ /* 0x000fe60000010000 */
[----:B------:R-:W-:Y:S01]  /*1e560*/  F2FP.PACK_AB R77, R189, R180 ;  /* 0x000000b4bd4d723e */ /* 0x000fe200000000ff */
[----:B------:R-:W-:Y:S01]  /*1e570*/  FADD.FTZ R0, R143, R0 ;  /* 0x000000008f007221 */ /* 0x000fe20000010000 */
[----:B------:R-:W-:Y:S01]  /*1e580*/  F2FP.PACK_AB R78, R187, R188 ;  /* 0x000000bcbb4e723e */ /* 0x000fe200000000ff */
[----:B------:R-:W-:Y:S01]  /*1e590*/  MUFU.EX2 R108, R167 ;  /* 0x000000a7006c7308 */ /* 0x000fe20000000800 */
[----:B------:R-:W-:Y:S01]  /*1e5a0*/  F2FP.PACK_AB R79, R186, R185 ;  /* 0x000000b9ba4f723e */ /* 0x000fe200000000ff */
[----:B------:R-:W-:Y:S02]  /*1e5b0*/  FADD.FTZ R0, R178, R0 ;  /* 0x00000000b2007221 */ /* 0x000fe40000010000 */
[----:B--2---:R-:W-:Y:S01]  /*1e5c0*/  LDSM.16.MT88.4 R176, [R217+0xb800] ;  /* 0x00b80000d9b0783b */ /* 0x004fe20000004200 */
[----:B------:R-:W-:Y:S02]  /*1e5d0*/  FADD.FTZ R3, R158, R3 ;  /* 0x000000039e037221 */ /* 0x000fe40000010000 */
[----:B------:R-:W-:Y:S01]  /*1e5e0*/  FADD.FTZ R0, R148, R0 ;  /* 0x0000000094007221 */ /* 0x000fe20000010000 */
[-C--:B----4-:R-:W-:Y:S01]  /*1e5f0*/  HMMA.16816.F32 R4, R76, R88.reuse, R4 ;  /* 0x000000584c04723c */ /* 0x090fe20000001804 */
[----:B------:R-:W-:Y:S01]  /*1e600*/  FADD.FTZ R3, R151, R3 ;  /* 0x0000000397037221 */ /* 0x000fe20000010000 */
[----:B------:R-:W2:Y:S01]  /*1e610*/  MUFU.EX2 R75, R102 ;  /* 0x00000066004b7308 */ /* 0x000ea20000000800 */
[----:B------:R-:W-:Y:S01]  /*1e620*/  FADD.FTZ R68, R197, R0 ;  /* 0x00000000c5447221 */ /* 0x000fe20000010000 */
[----:B------:R-:W-:Y:S01]  /*1e630*/  F2FP.PACK_AB R197, R109, R110 ;  /* 0x0000006e6dc5723e */ /* 0x000fe200000000ff */
[----:B------:R-:W-:Y:S02]  /*1e640*/  FADD.FTZ R3, R154, R3 ;  /* 0x000000039a037221 */ /* 0x000fe40000010000 */
[----:B------:R-:W-:Y:S01]  /*1e650*/  FADD.FTZ R68, R150, R68 ;  /* 0x0000004496447221 */ /* 0x000fe20000010000 */
[C---:B------:R-:W-:Y:S01]  /*1e660*/  HMMA.16816.F32 R8, R80.reuse, R88, R8 ;  /* 0x000000585008723c */ /* 0x040fe20000001808 */
[----:B------:R-:W-:Y:S04]  /*1e670*/  FADD.FTZ R3, R244, R3 ;  /* 0x00000003f4037221 */ /* 0x000fe80000010000 */
[----:B------:R-:W-:Y:S03]  /*1e680*/  FADD.FTZ R3, R245, R3 ;  /* 0x00000003f5037221 */ /* 0x000fe60000010000 */
[-C--:B------:R-:W-:Y:S01]  /*1e690*/  HMMA.16816.F32 R12, R80, R90.reuse, R12 ;  /* 0x0000005a500c723c */ /* 0x080fe2000000180c */
[----:B------:R-:W-:Y:S07]  /*1e6a0*/  FADD.FTZ R3, R174, R3 ;  /* 0x00000003ae037221 */ /* 0x000fee0000010000 */
[C---:B------:R-:W-:Y:S01]  /*1e6b0*/  HMMA.16816.F32 R16, R76.reuse, R90, R16 ;  /* 0x0000005a4c10723c */ /* 0x040fe20000001810 */
[----:B------:R-:W4:Y:S03]  /*1e6c0*/  LDSM.16.MT88.4 R88, [R216+0xb000] ;  /* 0x00b00000d858783b */ /* 0x000f260000004200 */
[----:B--2---:R-:W-:Y:S04]  /*1e6d0*/  F2FP.PACK_AB R195, R100, R75 ;  /* 0x0000004b64c3723e */ /* 0x004fe800000000ff */
        /* <DEDUP_REMOVED lines=15> */
[----:B------:R-:W-:Y:S01]  /*1e7d0*/  F2FP.PACK_AB R82, R116, R117 ;  /* 0x000000757452723e */ /* 0x000fe200000000ff */
[----:B------:R-:W1:Y:S02]  /*1e7e0*/  LDSM.16.MT88.4 R84, [R218+0xb000] ;  /* 0x00b00000da54783b */ /* 0x000e640000004200 */
[----:B------:R-:W-:Y:S02]  /*1e7f0*/  F2FP.PACK_AB R81, R113, R124 ;  /* 0x0000007c7151723e */ /* 0x000fe400000000ff */
[----:B------:R-:W-:Y:S02]  /*1e800*/  F2FP.PACK_AB R83, R115, R114 ;  /* 0x000000727353723e */ /* 0x000fe400000000ff */
[----:B------:R-:W-:Y:S04]  /*1e810*/  F2FP.PACK_AB R76, R127, R128 ;  /* 0x000000807f4c723e */ /* 0x000fe800000000ff */
[----:B------:R-:W-:Y:S02]  /*1e820*/  F2FP.PACK_AB R77, R125, R126 ;  /* 0x0000007e7d4d723e */ /* 0x000fe400000000ff */
[----:B------:R-:W-:Y:S02]  /*1e830*/  F2FP.PACK_AB R78, R122, R123 ;  /* 0x0000007b7a4e723e */ /* 0x000fe400000000ff */
[----:B------:R-:W-:Y:S07]  /*1e840*/  F2FP.PACK_AB R79, R120, R121 ;  /* 0x00000079784f723e */ /* 0x000fee00000000ff */
[-C--:B----4-:R-:W-:Y:S08]  /*1e850*/  HMMA.16816.F32 R4, R76, R88.reuse, R4 ;  /* 0x000000584c04723c */ /* 0x090ff00000001804 */
[C---:B------:R-:W-:Y:S01]  /*1e860*/  HMMA.16816.F32 R8, R80.reuse, R88, R8 ;  /* 0x000000585008723c */ /* 0x040fe20000001808 */
[----:B------:R-:W-:Y:S07]  /*1e870*/  MUFU.EX2 R89, R161 ;  /* 0x000000a100597308 */ /* 0x000fee0000000800 */
[-C--:B------:R-:W-:Y:S03]  /*1e880*/  HMMA.16816.F32 R12, R80, R90.reuse, R12 ;  /* 0x0000005a500c723c */ /* 0x080fe6000000180c */
[----:B------:R4:W1:Y:S05]  /*1e890*/  MUFU.EX2 R88, R162 ;  /* 0x000000a200587308 */ /* 0x00086a0000000800 */
[C---:B------:R-:W-:Y:S05]  /*1e8a0*/  HMMA.16816.F32 R16, R76.reuse, R90, R16 ;  /* 0x0000005a4c10723c */ /* 0x040fea0000001810 */
[----:B------:R3:W3:Y:S03]  /*1e8b0*/  MUFU.EX2 R90, R69 ;  /* 0x00000045005a7308 */ /* 0x0006e60000000800 */
[-C--:B--2---:R-:W-:Y:S08]  /*1e8c0*/  HMMA.16816.F32 R20, R76, R92.reuse, R20 ;  /* 0x0000005c4c14723c */ /* 0x084ff00000001814 */
[C---:B------:R-:W-:Y:S01]  /*1e8d0*/  HMMA.16816.F32 R24, R80.reuse, R92, R24 ;  /* 0x0000005c5018723c */ /* 0x040fe20000001818 */
[----:B----4-:R-:W2:Y:S03]  /*1e8e0*/  LDSM.16.MT88.4 R160, [R219+0xb800] ;  /* 0x00b80000dba0783b */ /* 0x010ea60000004200 */
[----:B-1----:R-:W-:Y:S04]  /*1e8f0*/  F2FP.PACK_AB R194, R88, R89 ;  /* 0x0000005958c2723e */ /* 0x002fe800000000ff */
[-C--:B------:R-:W-:Y:S01]  /*1e900*/  HMMA.16816.F32 R28, R80, R94.reuse, R28 ;  /* 0x0000005e501c723c */ /* 0x080fe2000000181c */
[----:B---3--:R-:W-:Y:S03]  /*1e910*/  FADD.FTZ R69, R198, R2 ;  /* 0x00000002c6457221 */ /* 0x008fe60000010000 */
[----:B------:R-:W-:Y:S01]  /*1e920*/  F2FP.PACK_AB R198, R107, R108 ;  /* 0x0000006c6bc6723e */ /* 0x000fe200000000ff */
[----:B------:R-:W-:Y:S03]  /*1e930*/  FADD.FTZ R2, R157, R74 ;  /* 0x0000004a9d027221 */ /* 0x000fe60000010000 */
[C---:B------:R-:W-:Y:S01]  /*1e940*/  HMMA.16816.F32 R32, R76.reuse, R94, R32 ;  /* 0x0000005e4c20723c */ /* 0x040fe20000001820 */
[----:B------:R-:W-:Y:S03]  /*1e950*/  FADD.FTZ R0, R199, R69 ;  /* 0x00000045c7007221 */ /* 0x000fe60000010000 */
[----:B------:R-:W-:Y:S01]  /*1e960*/  F2FP.PACK_AB R199, R105, R106 ;  /* 0x0000006a69c7723e */ /* 0x000fe200000000ff */
[----:B------:R-:W-:Y:S01]  /*1e970*/  FADD.FTZ R69, R196, R0 ;  /* 0x00000000c4457221 */ /* 0x000fe20000010000 */
[----:B------:R-:W-:Y:S01]  /*1e980*/  F2FP.PACK_AB R196, R111, R112 ;  /* 0x000000706fc4723e */ /* 0x000fe200000000ff */
[----:B------:R-:W-:Y:S01]  /*1e990*/  FADD.FTZ R2, R149, R2 ;  /* 0x0000000295027221 */ /* 0x000fe20000010000 */
[-C--:B------:R-:W-:Y:S01]  /*1e9a0*/  HMMA.16816.F32 R36, R76, R96.reuse, R36 ;  /* 0x000000604c24723c */ /* 0x080fe20000001824 */
[----:B------:R-:W-:Y:S03]  /*1e9b0*/  F2FP.PACK_AB R193, R101, R90 ;  /* 0x0000005a65c1723e */ /* 0x000fe600000000ff */
[----:B------:R-:W-:Y:S02]  /*1e9c0*/  FADD.FTZ R2, R153, R2 ;  /* 0x0000000299027221 */ /* 0x000fe40000010000 */
[----:B------:R-:W-:Y:S02]  /*1e9d0*/  FADD.FTZ R0, R207, R68 ;  /* 0x00000044cf007221 */ /* 0x000fe40000010000 */
[C---:B------:R-:W-:Y:S01]  /*1e9e0*/  HMMA.16816.F32 R40, R80.reuse, R96, R40 ;  /* 0x000000605028723c */ /* 0x040fe20000001828 */
[----:B------:R-:W-:Y:S03]  /*1e9f0*/  FADD.FTZ R2, R215, R2 ;  /* 0x00000002d7027221 */ /* 0x000fe60000010000 */
[----:B------:R-:W-:Y:S04]  /*1ea00*/  FADD.FTZ R0, R247, R0 ;  /* 0x00000000f7007221 */ /* 0x000fe80000010000 */
[-C--:B------:R-:W-:Y:S01]  /*1ea10*/  HMMA.16816.F32 R44, R80, R98.reuse, R44 ;  /* 0x00000062502c723c */ /* 0x080fe2000000182c */
[----:B------:R-:W-:Y:S04]  /*1ea20*/  FADD.FTZ R0, R206, R0 ;  /* 0x00000000ce007221 */ /* 0x000fe80000010000 */
[----:B------:R-:W-:Y:S03]  /*1ea30*/  FADD.FTZ R0, R173, R0 ;  /* 0x00000000ad007221 */ /* 0x000fe60000010000 */
[C---:B------:R-:W-:Y:S01]  /*1ea40*/  HMMA.16816.F32 R48, R76.reuse, R98, R48 ;  /* 0x000000624c30723c */ /* 0x040fe20000001830 */
[----:B------:R-:W-:Y:S04]  /*1ea50*/  FADD.FTZ R0, R168, R0 ;  /* 0x00000000a8007221 */ /* 0x000fe80000010000 */
[----:B------:R-:W-:Y:S03]  /*1ea60*/  FADD.FTZ R0, R169, R0 ;  /* 0x00000000a9007221 */ /* 0x000fe60000010000 */
[-C--:B------:R-:W-:Y:S08]  /*1ea70*/  HMMA.16816.F32 R52, R76, R84.reuse, R52 ;  /* 0x000000544c34723c */ /* 0x080ff00000001834 */
[C---:B------:R-:W-:Y:S08]  /*1ea80*/  HMMA.16816.F32 R56, R80.reuse, R84, R56 ;  /* 0x000000545038723c */ /* 0x040ff00000001838 */
[-C--:B------:R-:W-:Y:S08]  /*1ea90*/  HMMA.16816.F32 R60, R80, R86.reuse, R60 ;  /* 0x00000056503c723c */ /* 0x080ff0000000183c */
[----:B------:R-:W-:Y:S08]  /*1eaa0*/  HMMA.16816.F32 R64, R76, R86, R64 ;  /* 0x000000564c40723c */ /* 0x000ff00000001840 */
[-C--:B------:R-:W-:Y:S07]  /*1eab0*/  HMMA.16816.F32 R140, R196, R144.reuse, R4 ;  /* 0x00000090c48c723c */ /* 0x080fee0000001804 */
[----:B------:R-:W-:Y:S01]  /*1eac0*/  FADD.FTZ R4, R208, R69 ;  /* 0x00000045d0047221 */ /* 0x000fe20000010000 */
[C---:B------:R-:W-:Y:S07]  /*1ead0*/  HMMA.16816.F32 R136, R192.reuse, R144, R8 ;  /* 0x00000090c088723c */ /* 0x040fee0000001808 */
[----:B------:R-:W-:Y:S01]  /*1eae0*/  FADD.FTZ R8, R248, R4 ;  /* 0x00000004f8087221 */ /* 0x000fe20000010000 */
[-C--:B------:R-:W-:Y:S01]  /*1eaf0*/  HMMA.16816.F32 R148, R192, R146.reuse, R12 ;  /* 0x00000092c094723c */ /* 0x080fe2000000180c */
[----:B------:R-:W-:Y:S01]  /*1eb00*/  FADD.FTZ R9, R213, R2 ;  /* 0x00000002d5097221 */ /* 0x000fe20000010000 */
[----:B------:R-:W1:Y:S02]  /*1eb10*/  LDSM.16.MT88.4 R4, [R218+0xb800] ;  /* 0x00b80000da04783b */ /* 0x000e640000004200 */
[----:B------:R-:W-:Y:S02]  /*1eb20*/  FADD.FTZ R2, R212, R8 ;  /* 0x00000008d4027221 */ /* 0x000fe40000010000 */
[----:B------:R-:W-:Y:S02]  /*1eb30*/  FADD.FTZ R8, R172, R9 ;  /* 0x00000009ac087221 */ /* 0x000fe40000010000 */
[----:B------:R-:W-:Y:S01]  /*1eb40*/  FADD.FTZ R2, R252, R2 ;  /* 0x00000002fc027221 */ /* 0x000fe20000010000 */
[C---:B------:R-:W-:Y:S03]  /*1eb50*/  HMMA.16816.F32 R144, R196.reuse, R146, R16 ;  /* 0x00000092c490723c */ /* 0x040fe60000001810 */
[----:B------:R-:W-:Y:S02]  /*1eb60*/  FADD.FTZ R11, R175, R3 ;  /* 0x00000003af0b7221 */ /* 0x000fe40000010000 */
[----:B------:R-:W-:Y:S02]  /*1eb70*/  FADD.FTZ R3, R211, R8 ;  /* 0x00000008d3037221 */ /* 0x000fe40000010000 */
        /* <DEDUP_REMOVED lines=68> */
[----:B------:R1:W-:Y:S01]  /*1efc0*/  STL [R1+0xac], R3 ;  /* 0x0000ac0301007387 */ /* 0x0003e20000100800 */
[----:B------:R-:W-:Y:S02]  /*1efd0*/  FADD.FTZ R0, R75, R0 ;  /* 0x000000004b007221 */ /* 0x000fe40000010000 */
[----:B------:R-:W-:Y:S01]  /*1efe0*/  IMAD.MOV.U32 R132, RZ, RZ, R72 ;  /* 0x000000ffff847224 */ /* 0x000fe200078e0048 */
[----:B------:R2:W-:Y:S01]  /*1eff0*/  STL [R1+0xb0], R2 ;  /* 0x0000b00201007387 */ /* 0x0005e20000100800 */
[----:B------:R-:W-:Y:S05]  /*1f000*/  FADD.FTZ R0, R100, R0 ;  /* 0x0000000064007221 */ /* 0x000fea0000010000 */
[----:B------:R2:W-:Y:S01]  /*1f010*/  STL [R1+0xb4], R0 ;  /* 0x0000b40001007387 */ /* 0x0005e20000100800 */
[----:B-1----:R-:W-:Y:S01]  /*1f020*/  IMAD.MOV.U32 R3, RZ, RZ, R73 ;  /* 0x000000ffff037224 */ /* 0x002fe200078e0049 */
[----:B--2--5:R-:W-:-:S05]  /*1f030*/  @P0 BRA `(.L_x_641) ;  /* 0xffff6bf000000947 */ /* 0x024fca000383ffff */
.L_x_640:
        /* <DEDUP_REMOVED lines=18> */
[----:B------:R-:W-:Y:S01]  /*1f160*/  @!UP4 UIMAD.WIDE.U32 UR18, UR7, UR4, URZ ;  /* 0x000000040712c2a5 */ /* 0x000fe2000f8e003f */
[----:B------:R-:W-:Y:S01]  /*1f170*/  LEA.HI R41, R43, R42, RZ, 0x5 ;  /* 0x0000002a2b297211 */ /* 0x000fe200078f28ff */
[----:B------:R-:W-:Y:S02]  /*1f180*/  @!UP4 UIMAD UR12, UR12, UR4, URZ ;  /* 0x000000040c0cc2a4 */ /* 0x000fe4000f8e023f */
[----:B------:R-:W-:Y:S01]  /*1f190*/  @UP1 ULDC UR13, c[0x0][0x210] ;  /* 0x00008400000d1ab9 */ /* 0x000fe20000000800 */
[----:B------:R-:W-:Y:S01]  /*1f1a0*/  SHF.R.S32.HI R32, RZ, 0x5, R41 ;  /* 0x00000005ff207819 */ /* 0x000fe20000011429 */
[----:B------:R-:W-:-:S02]  /*1f1b0*/  ULDC.U8 UR4, c[0x0][0x328] ;  /* 0x0000ca0000047ab9 */ /* 0x000fc40000000000 */
[----:B------:R-:W-:Y:S02]  /*1f1c0*/  UISETP.NE.AND UP3, UPT, UR4, URZ, UPT ;  /* 0x0000003f0400728c */ /* 0x000fe4000bf65270 */
[----:B------:R-:W-:Y:S02]  /*1f1d0*/  @!UP4 UIMAD UR12, UR7, UR5, UR12 ;  /* 0x00000005070cc2a4 */ /* 0x000fe4000f8e020c */
[----:B------:R-:W-:Y:S01]  /*1f1e0*/  UISETP.NE.OR UP2, UPT, UR10, URZ, !UP3 ;  /* 0x0000003f0a00728c */ /* 0x000fe2000df45670 */
[----:B------:R-:W1:Y:S01]  /*1f1f0*/  S2UR UR10, SR_CTAID.X ;  /* 0x00000000000a79c3 */ /* 0x000e620000002500 */
[----:B------:R-:W-:Y:S02]  /*1f200*/  ULDC UR5, c[0x0][0x234] ;  /* 0x00008d0000057ab9 */ /* 0x000fe40000000800 */
[----:B------:R-:W-:Y:S02]  /*1f210*/  @UP1 UIMAD UR13, UR13, UR9, URZ ;  /* 0x000000090d0d12a4 */ /* 0x000fe4000f8e023f */
[----:B------:R-:W-:-:S02]  /*1f220*/  UISETP.NE.OR UP0, UPT, UR32, -0x1, UP2 ;  /* 0xffffffff2000788c */ /* 0x000fc40009705670 */
[----:B------:R-:W-:Y:S02]  /*1f230*/  @!UP1 USEL UR13, UR9, UR5, !UP3 ;  /* 0x00000005090d9287 */ /* 0x000fe4000d800000 */
[----:B------:R-:W-:Y:S02]  /*1f240*/  ULDC UR4, c[0x0][0x1c0] ;  /* 0x0000700000047ab9 */ /* 0x000fe40000000800 */
[----:B------:R-:W-:Y:S02]  /*1f250*/  @UP1 UMOV UR15, 0x1 ;  /* 0x00000001000f1882 */ /* 0x000fe40000000000 */
[----:B------:R-:W-:Y:S02]  /*1f260*/  @!UP1 UIMAD UR15, UR13, UR4, URZ ;  /* 0x000000040d0f92a4 */ /* 0x000fe4000f8e023f */
[----:B------:R-:W-:Y:S02]  /*1f270*/  @UP1 ULDC UR16, c[0x0][0x210] ;  /* 0x0000840000101ab9 */ /* 0x000fe40000000800 */
[----:B------:R-:W-:-:S02]  /*1f280*/  UIMAD UR5, UR7, UR15, URZ ;  /* 0x0000000f070572a4 */ /* 0x000fc4000f8e023f */
[----:B------:R-:W-:Y:S02]  /*1f290*/  @!UP1 UMOV UR16, 0x1 ;  /* 0x0000000100109882 */ /* 0x000fe40000000000 */
[----:B------:R-:W-:Y:S02]  /*1f2a0*/  @!UP0 UIMAD UR32, UR7, UR9, URZ ;  /* 0x00000009072082a4 */ /* 0x000fe4000f8e023f */
[----:B------:R-:W-:Y:S02]  /*1f2b0*/  USEL UR5, UR5, URZ, UP2 ;  /* 0x0000003f05057287 */ /* 0x000fe40009000000 */
[----:B-1----:R-:W-:Y:S02]  /*1f2c0*/  UIMAD UR4, UR10, UR16, URZ ;  /* 0x000000100a0472a4 */ /* 0x002fe4000f8e023f */
[----:B------:R-:W-:Y:S02]  /*1f2d0*/  UIMAD UR13, UR11, UR13, UR5 ;  /* 0x0000000d0b0d72a4 */ /* 0x000fe4000f8e0205 */
[----:B------:R-:W-:-:S02]  /*1f2e0*/  USHF.L.U32 UR4, UR4, 0x7, URZ ;  /* 0x0000000704047899 */ /* 0x000fc4000800063f */
[----:B------:R-:W-:Y:S02]  /*1f2f0*/  UMOV UR20, URZ ;  /* 0x0000003f00147c82 */ /* 0x000fe40008000000 */
[----:B------:R-:W-:Y:S02]  /*1f300*/  @!UP2 UMOV UR20, UR32 ;  /* 0x000000200014ac82 */ /* 0x000fe40008000000 */
[----:B------:R-:W-:Y:S02]  /*1f310*/  UMOV UR21, URZ ;  /* 0x0000003f00157c82 */ /* 0x000fe40008000000 */
[----:B------:R-:W-:Y:S02]  /*1f320*/  USHF.R.S32.HI UR5, URZ, 0x1f, UR4 ;  /* 0x0000001f3f057899 */ /* 0x000fe40008011404 */
[----:B------:R-:W-:Y:S02]  /*1f330*/  @!UP2 USHF.R.S32.HI UR21, URZ, 0x1f, UR32 ;  /* 0x0000001f3f15a899 */ /* 0x000fe40008011420 */
[----:B------:R-:W-:-:S02]  /*1f340*/  USHF.R.S32.HI UR7, URZ, 0x1f, UR13 ;  /* 0x0000001f3f077899 */ /* 0x000fc4000801140d */
        /* <DEDUP_REMOVED lines=146> */
[----:B------:R-:W-:Y:S01]  /*1fc70*/  STS [R2], R8 ;  /* 0x0000000802007388 */ /* 0x000fe20000000800 */
        /* <DEDUP_REMOVED lines=17> */
[----:B------:R-:W-:Y:S04]  /*1fd90*/  STS [R2], R16 ;  /* 0x0000001002007388 */ /* 0x000fe80000000800 */
[----:B------:R-:W-:Y:S04]  /*1fda0*/  STS [R2+0x400], R15 ;  /* 0x0004000f02007388 */ /* 0x000fe80000000800 */
[----:B------:R-:W-:Y:S04]  /*1fdb0*/  STS [R4+0x2000], R18 ;  /* 0x0020001204007388 */ /* 0x000fe80000000800 */
[----:B------:R1:W-:Y:S04]  /*1fdc0*/  STS [R4+0x2400], R17 ;  /* 0x0024001104007388 */ /* 0x0003e80000000800 */
[----:B------:R2:W-:Y:S04]  /*1fdd0*/  STS [R2+0x2000], R14 ;  /* 0x0020000e02007388 */ /* 0x0005e80000000800 */
[----:B------:R3:W-:Y:S04]  /*1fde0*/  STS [R2+0x2400], R23 ;  /* 0x0024001702007388 */ /* 0x0007e80000000800 */
[----:B------:R-:W-:Y:S04]  /*1fdf0*/  STS [R0], R31 ;  /* 0x0000001f00007388 */ /* 0x000fe80000000800 */
[----:B------:R-:W-:Y:S01]  /*1fe00*/  STS [R0+0x400], R30 ;  /* 0x0004001e00007388 */ /* 0x000fe20000000800 */
[----:B-1----:R-:W-:-:S04]  /*1fe10*/  IADD3 R4, R6, 0x400, R0 ;  /* 0x0000040006047810 */ /* 0x002fc80007ffe000 */
[C---:B------:R-:W-:Y:S02]  /*1fe20*/  IADD3 R4, R5.reuse, R4, RZ ;  /* 0x0000000405047210 */ /* 0x040fe40007ffe0ff */
[----:B--2---:R-:W-:Y:S02]  /*1fe30*/  MOV R14, 0x7f800000 ;  /* 0x7f800000000e7802 */ /* 0x004fe40000000f00 */
[----:B---3--:R-:W-:Y:S02]  /*1fe40*/  IADD3 R2, R5, R0, RZ ;  /* 0x0000000005027210 */ /* 0x008fe40007ffe0ff */
[----:B------:R-:W-:Y:S02]  /*1fe50*/  @P5 MUFU.LG2 R5, R38 ;  /* 0x0000002600055308 */ /* 0x000fe40000000c00 */
[C---:B------:R-:W-:Y:S01]  /*1fe60*/  IADD3 R3, R6.reuse, R2, RZ ;  /* 0x0000000206037210 */ /* 0x040fe20007ffe0ff */
[----:B------:R-:W-:Y:S04]  /*1fe70*/  STS [R2], R27 ;  /* 0x0000001b02007388 */ /* 0x000fe80000000800 */
[----:B------:R-:W-:Y:S04]  /*1fe80*/  STS [R2+0x400], R26 ;  /* 0x0004001a02007388 */ /* 0x000fe80000000800 */
[----:B------:R-:W-:Y:S04]  /*1fe90*/  STS [R0+0x2000], R29 ;  /* 0x0020001d00007388 */ /* 0x000fe80000000800 */
[----:B------:R1:W-:Y:S04]  /*1fea0*/  STS [R0+0x2400], R28 ;  /* 0x0024001c00007388 */ /* 0x0003e80000000800 */
[----:B------:R-:W-:Y:S04]  /*1feb0*/  STS [R2+0x2000], R25 ;  /* 0x0020001902007388 */ /* 0x000fe80000000800 */
[----:B------:R2:W-:Y:S01]  /*1fec0*/  STS [R2+0x2400], R34 ;  /* 0x0024002202007388 */ /* 0x0005e20000000800 */
[----:B-1----:R-:W-:-:S05]  /*1fed0*/  IADD3 R0, R6, R0, RZ ;  /* 0x0000000006007210 */ /* 0x002fca0007ffe0ff */
[----:B------:R-:W-:Y:S01]  /*1fee0*/  STS [R0], R33 ;  /* 0x0000002100007388 */ /* 0x000fe20000000800 */
[----:B--2---:R-:W1:Y:S03]  /*1fef0*/  @P3 MUFU.LG2 R2, R40 ;  /* 0x0000002800023308 */ /* 0x004e660000000c00 */
[----:B------:R-:W-:Y:S04]  /*1ff00*/  STS [R0+0x400], R24 ;  /* 0x0004001800007388 */ /* 0x000fe80000000800 */
[----:B------:R2:W-:Y:S04]  /*1ff10*/  STS [R3], R12 ;  /* 0x0000000c03007388 */ /* 0x0005e80000000800 */
[----:B------:R-:W-:Y:S04]  /*1ff20*/  STS [R4], R10 ;  /* 0x0000000a04007388 */ /* 0x000fe80000000800 */
[----:B------:R-:W-:Y:S01]  /*1ff30*/  STS [R0+0x2000], R22 ;  /* 0x0020001600007388 */ /* 0x000fe20000000800 */
[----:B-1----:R-:W-:-:S03]  /*1ff40*/  @P3 FMUL.FTZ R2, R2, 0.69314718246459960938 ;  /* 0x3f31721802023820 */ /* 0x002fc60000410000 */
[----:B------:R1:W-:Y:S04]  /*1ff50*/  STS [R0+0x2400], R13 ;  /* 0x0024000d00007388 */ /* 0x0003e80000000800 */
[----:B------:R3:W-:Y:S04]  /*1ff60*/  STS [R3+0x2000], R11 ;  /* 0x0020000b03007388 */ /* 0x0007e80000000800 */
[----:B------:R4:W-:Y:S04]  /*1ff70*/  STS [R4+0x2000], R9 ;  /* 0x0020000904007388 */ /* 0x0009e80000000800 */
[----:B------:R-:W-:Y:S01]  /*1ff80*/  BAR.SYNC.DEFER_BLOCKING 0x0 ;  /* 0x0000000000007b1d */ /* 0x000fe20000010000 */
[----:B--2---:R-:W-:-:S02]  /*1ff90*/  MOV R12, 0x7f800000 ;  /* 0x7f800000000c7802 */ /* 0x004fc40000000f00 */
[----:B-1----:R-:W-:Y:S02]  /*1ffa0*/  LOP3.LUT R0, R41, 0xffffffe0, RZ, 0xc0, !PT ;  /* 0xffffffe029007812 */ /* 0x002fe400078ec0ff */
[----:B------:R-:W-:Y:S02]  /*1ffb0*/  MOV R13, 0x7f800000 ;  /* 0x7f800000000d7802 */ /* 0x000fe40000000f00 */
[----:B------:R-:W-:Y:S01]  /*1ffc0*/  IADD3 R0, -R0, R42, RZ ;  /* 0x0000002a00007210 */ /* 0x000fe20007ffe1ff */
[----:B---3--:R-:W1:Y:S03]  /*1ffd0*/  @P4 MUFU.LG2 R3, R37 ;  /* 0x0000002500034308 */ /* 0x008e660000000c00 */
[----:B------:R-:W-:Y:S01]  /*1ffe0*/  LOP3.LUT P1, RZ, R0, 0x3, RZ, 0xc0, !PT ;  /* 0x0000000300ff7812 */ /* 0x000fe2000782c0ff */
[----:B----4-:R-:W-:Y:S01]  /*1fff0*/  @P5 FMUL.FTZ R4, R5, 0.69314718246459960938 ;  /* 0x3f31721805045820 */ /* 0x010fe20000410000 */
[----:B------:R-:W-:Y:S01]  /*20000*/  MOV R9, 0x7f800000 ;  /* 0x7f80000000097802 */ /* 0x000fe20000000f00 */
[----:B-----5:R2:W3:Y:S01]  /*20010*/  LDS.128 R16, [R243] ;  /* 0x00000000f3107984 */ /* 0x0204e20000000c00 */
[----:B------:R-:W-:Y:S01]  /*20020*/  @P3 FFMA.FTZ R9, R71, c[0x0][0x238], R2 ;  /* 0x00008e0047093a23 */ /* 0x000fe20000010002 */
        /* <DEDUP_REMOVED lines=12> */
[----:B------:R4:W1:Y:S01]  /*200f0*/  LDS.128 R56, [R243+0x3800] ;  /* 0x00380000f3387984 */ /* 0x0008620000000c00 */
[----:B------:R-:W-:Y:S05]  /*20100*/  @P1 BRA `(.L_x_645) ;  /* 0x000002c000001947 */ /* 0x000fea0003800000 */
[----:B------:R-:W5:Y:S01]  /*20110*/  S2R R3, SR_TID.X ;  /* 0x0000000000037919 */ /* 0x000f620000002100 */
[----:B------:R-:W-:-:S04]  /*20120*/  SHF.R.S32.HI R2, RZ, 0x1f, R32 ;  /* 0x0000001fff027819 */ /* 0x000fc80000011420 */
[----:B------:R-:W-:-:S04]  /*20130*/  LEA.HI R2, R2, R32, RZ, 0x2 ;  /* 0x0000002002027211 */ /* 0x000fc800078f10ff */
[----:B------:R-:W-:-:S05]  /*20140*/  LOP3.LUT R2, R2, 0xffffffc, RZ, 0xc0, !PT ;  /* 0x0ffffffc02027812 */ /* 0x000fca00078ec0ff */
[----:B------:R-:W-:Y:S01]  /*20150*/  IMAD.IADD R2, R32, 0x1, -R2 ;  /* 0x0000000120027824 */ /* 0x000fe200078e0a02 */
[----:B-----5:R-:W-:-:S04]  /*20160*/  SHF.R.S32.HI R0, RZ, 0x1f, R3 ;  /* 0x0000001fff007819 */ /* 0x020fc80000011403 */
[----:B------:R-:W-:-:S04]  /*20170*/  LEA.HI R0, R0, R3, RZ, 0x5 ;  /* 0x0000000300007211 */ /* 0x000fc800078f28ff */
[----:B------:R-:W-:-:S05]  /*20180*/  LOP3.LUT R0, R0, 0xffffffe0, RZ, 0xc0, !PT ;  /* 0xffffffe000007812 */ /* 0x000fca00078ec0ff */
[----:B------:R-:W-:-:S05]  /*20190*/  IMAD.IADD R0, R3, 0x1, -R0 ;  /* 0x0000000103007824 */ /* 0x000fca00078e0a00 */
[----:B------:R-:W-:-:S04]  /*201a0*/  SHF.R.S32.HI R3, RZ, 0x1f, R0 ;  /* 0x0000001fff037819 */ /* 0x000fc80000011400 */
[----:B------:R-:W-:-:S04]  /*201b0*/  LEA.HI R0, R3, R0, RZ, 0x2 ;  /* 0x0000000003007211 */ /* 0x000fc800078f10ff */
[----:B------:R-:W-:-:S05]  /*201c0*/  SHF.R.S32.HI R0, RZ, 0x2, R0 ;  /* 0x00000002ff007819 */ /* 0x000fca0000011400 */
        /* <DEDUP_REMOVED lines=32> */
.L_x_645:
[----:B------:R-:W-:Y:S05]  /*203d0*/  BSYNC B0 ;  /* 0x0000000000007941 */ /* 0x000fea0003800000 */
.L_x_644:
[----:B----4-:R-:W4:Y:S01]  /*203e0*/  LDL.LU.64 R4, [R1+0xc0] ;  /* 0x0000c00001047983 */ /* 0x010f220000300a00 */
[----:B------:R-:W-:Y:S01]  /*203f0*/  LEA.HI R12, R43, R42, RZ, 0x3 ;  /* 0x0000002a2b0c7211 */ /* 0x000fe200078f18ff */
[----:B------:R-:W-:Y:S01]  /*20400*/  UIMAD UR10, UR10, -0x80, UR35 ;  /* 0xffffff800a0a78a4 */ /* 0x000fe2000f8e0223 */
[----:B------:R-:W-:Y:S01]  /*20410*/  BSSY B0, `(.L_x_646) ;  /* 0x0000021000007945 */ /* 0x000fe20003800000 */
[----:B------:R-:W5:Y:S01]  /*20420*/  S2R R3, SR_TID.X ;  /* 0x0000000000037919 */ /* 0x000f620000002100 */
[----:B------:R-:W-:Y:S02]  /*20430*/  USHF.R.S32.HI UR6, URZ, 0x1f, UR11 ;  /* 0x0000001f3f067899 */ /* 0x000fe4000801140b */
[----:B------:R-:W-:Y:S01]  /*20440*/  ULDC.64 UR4, c[0x0][0x1f0] ;  /* 0x00007c0000047ab9 */ /* 0x000fe20000000a00 */
[----:B------:R-:W3:Y:S01]  /*20450*/  S2R R10, SR_CTAID.Z ;  /* 0x00000000000a7919 */ /* 0x000ee20000002700 */
[----:B------:R-:W-:-:S04]  /*20460*/  UIMAD UR4, UR6, UR4, URZ ;  /* 0x00000004060472a4 */ /* 0x000fc8000f8e023f */
[----:B------:R-:W-:Y:S01]  /*20470*/  UIMAD UR4, UR11, UR5, UR4 ;  /* 0x000000050b0472a4 */ /* 0x000fe2000f8e0204 */
[----:B-----5:R-:W-:-:S04]  /*20480*/  SHF.R.S32.HI R2, RZ, 0x1f, R3 ;  /* 0x0000001fff027819 */ /* 0x020fc80000011403 */
[----:B------:R-:W-:-:S04]  /*20490*/  LEA.HI R2, R2, R3, RZ, 0x3 ;  /* 0x0000000302027211 */ /* 0x000fc800078f18ff */
[----:B------:R-:W-:Y:S02]  /*204a0*/  LOP3.LUT R0, R2, 0xfffffff8, RZ, 0xc0, !PT ;  /* 0xfffffff802007812 */ /* 0x000fe400078ec0ff */
[----:B------:R-:W-:-:S03]  /*204b0*/  SHF.R.S32.HI R2, RZ, 0x3, R2 ;  /* 0x00000003ff027819 */ /* 0x000fc60000011402 */
[----:B------:R-:W-:Y:S01]  /*204c0*/  IMAD.IADD R0, R3, 0x1, -R0 ;  /* 0x0000000103007824 */ /* 0x000fe200078e0a00 */
[----:B------:R-:W-:-:S03]  /*204d0*/  SHF.R.S32.HI R3, RZ, 0x3, R12 ;  /* 0x00000003ff037819 */ /* 0x000fc6000001140c */
[----:B------:R-:W-:-:S05]  /*204e0*/  IMAD.SHL.U32 R0, R0, 0x8, RZ ;  /* 0x0000000800007824 */ /* 0x000fca00078e00ff */
[----:B------:R-:W-:Y:S02]  /*204f0*/  SHF.R.S32.HI R0, RZ, 0x1f, R0 ;  /* 0x0000001fff007819 */ /* 0x000fe40000011400 */
[C---:B----4-:R-:W-:Y:S02]  /*20500*/  ISETP.GE.AND P1, PT, R4.reuse, c[0x0][0x220], PT ;  /* 0x0000880004007a0c */ /* 0x050fe40003f26270 */
[----:B------:R-:W-:-:S04]  /*20510*/  IADD3 R4, P0, R4, UR14, RZ ;  /* 0x0000000e04047c10 */ /* 0x000fc8000ff1e0ff */
[----:B------:R-:W-:Y:S01]  /*20520*/  IADD3.X R5, R0, UR8, RZ, P0, !PT ;  /* 0x0000000800057c10 */ /* 0x000fe200087fe4ff */
[----:B------:R-:W-:Y:S01]  /*20530*/  IMAD.U32 R0, RZ, RZ, UR33 ;  /* 0x00000021ff007e24 */ /* 0x000fe2000f8e00ff */
[----:B------:R-:W-:Y:S02]  /*20540*/  ISETP.GE.OR P0, PT, R3, UR10, P1 ;  /* 0x0000000a03007c0c */ /* 0x000fe40008f06670 */
[----:B------:R-:W-:Y:S01]  /*20550*/  SHF.R.S32.HI R3, RZ, 0x1f, R2 ;  /* 0x0000001fff037819 */ /* 0x000fe20000011402 */
[----:B---3--:R-:W-:-:S04]  /*20560*/  IMAD.WIDE.U32 R10, R10, c[0x0][0x1f0], R4 ;  /* 0x00007c000a0a7a25 */ /* 0x008fc800078e0004 */
        /* <DEDUP_REMOVED lines=10> */
[----:B------:R3:W-:Y:S02]  /*20610*/  STG.E.128 [R4.64], R16 ;  /* 0x0000001004007986 */ /* 0x0007e4000c101d32 */
.L_x_647:
[----:B------:R-:W-:Y:S05]  /*20620*/  BSYNC B0 ;  /* 0x0000000000007941 */ /* 0x000fea0003800000 */
.L_x_646:
[----:B------:R-:W-:Y:S01]  /*20630*/  LEA.HI.SX32 R0, R12, 0x10, 0x1d ;  /* 0x000000100c007811 */ /* 0x000fe200078feaff */
        /* <DEDUP_REMOVED lines=13> */
[----:B--2---:R2:W-:Y:S02]  /*20710*/  STG.E.128 [R4.64], R20 ;  /* 0x0000001404007986 */ /* 0x0045e4000c101d32 */
.L_x_649:
[----:B------:R-:W-:Y:S05]  /*20720*/  BSYNC B0 ;  /* 0x0000000000007941 */ /* 0x000fea0003800000 */
.L_x_648:
[----:B------:R-:W-:Y:S01]  /*20730*/  LEA.HI.SX32 R0, R12, 0x20, 0x1d ;  /* 0x000000200c007811 */ /* 0x000fe200078feaff */
[----:B------:R-:W-:Y:S03]  /*20740*/  BSSY B0, `(.L_x_650) ;  /* 0x000000e000007945 */ /* 0x000fe60003800000 */
[----:B------:R-:W-:-:S13]  /*20750*/  ISETP.GE.OR P0, PT, R0, UR10, P1 ;  /* 0x0000000a00007c0c */ /* 0x000fda0008f06670 */
[----:B------:R-:W-:Y:S05]  /*20760*/  @P0 BRA `(.L_x_651) ;  /* 0x000000b000000947 */ /* 0x000fea0003800000 */
[----:B--23--:R-:W-:Y:S01]  /*20770*/  IADD3 R4, P0, R6, 0x20, RZ ;  /* 0x0000002006047810 */ /* 0x00cfe20007f1e0ff */
        /* <DEDUP_REMOVED lines=10> */
.L_x_651:
[----:B------:R-:W-:Y:S05]  /*20820*/  BSYNC B0 ;  /* 0x0000000000007941 */ /* 0x000fea0003800000 */
.L_x_650:
        /* <DEDUP_REMOVED lines=15> */
.L_x_653:
[----:B------:R-:W-:Y:S05]  /*20920*/  BSYNC B0 ;  /* 0x0000000000007941 */ /* 0x000fea0003800000 */
.L_x_652:
[----:B------:R-:W-:Y:S01]  /*20930*/  LEA.HI.SX32 R0, R12, 0x40, 0x1d ;  /* 0x000000400c007811 */ /* 0x000fe200078feaff */
[----:B------:R-:W-:Y:S03]  /*20940*/  BSSY B0, `(.L_x_654) ;  /* 0x000000e000007945 */ /* 0x000fe60003800000 */
[----:B------:R-:W-:-:S13]  /*20950*/  ISETP.GE.OR P0, PT, R0, UR10, P1 ;  /* 0x0000000a00007c0c */ /* 0x000fda0008f06670 */
[----:B------:R-:W-:Y:S05]  /*20960*/  @P0 BRA `(.L_x_655) ;  /* 0x000000b000000947 */ /* 0x000fea0003800000 */
[----:B-123--:R-:W-:Y:S01]  /*20970*/  IADD3 R4, P0, R6, 0x40, RZ ;  /* 0x0000004006047810 */ /* 0x00efe20007f1e0ff */
        /* <DEDUP_REMOVED lines=10> */
.L_x_655:
[----:B------:R-:W-:Y:S05]  /*20a20*/  BSYNC B0 ;  /* 0x0000000000007941 */ /* 0x000fea0003800000 */
.L_x_654:
        /* <DEDUP_REMOVED lines=15> */
.L_x_657:
[----:B------:R-:W-:Y:S05]  /*20b20*/  BSYNC B0 ;  /* 0x0000000000007941 */ /* 0x000fea0003800000 */
.L_x_656:
        /* <DEDUP_REMOVED lines=15> */
.L_x_659:
[----:B------:R-:W-:Y:S05]  /*20c20*/  BSYNC B0 ;  /* 0x0000000000007941 */ /* 0x000fea0003800000 */
.L_x_658:
[----:B------:R-:W-:-:S04]  /*20c30*/  LEA.HI.SX32 R0, R12, 0x70, 0x1d ;  /* 0x000000700c007811 */ /* 0x000fc800078feaff */
[----:B------:R-:W-:-:S13]  /*20c40*/  ISETP.GE.OR P0, PT, R0, UR10, P1 ;  /* 0x0000000a00007c0c */ /* 0x000fda0008f06670 */
[----:B------:R-:W-:Y:S05]  /*20c50*/  @P0 EXIT ;  /* 0x000000000000094d */ /* 0x000fea0003800000 */
[----:B------:R-:W-:Y:S01]  /*20c60*/  IADD3 R6, P0, R6, 0x70, RZ ;  /* 0x0000007006067810 */ /* 0x000fe20007f1e0ff */
[----:B------:R-:W-:Y:S01]  /*20c70*/  IMAD.MOV.U32 R2, RZ, RZ, R10 ;  /* 0x000000ffff027224 */ /* 0x000fe200078e000a */
[----:B------:R-:W-:-:S03]  /*20c80*/  MOV R3, R9 ;  /* 0x0000000900037202 */ /* 0x000fc60000000f00 */
[----:B------:R-:W-:Y:S02]  /*20c90*/  IMAD.X R0, RZ, RZ, R7, P0 ;  /* 0x000000ffff007224 */ /* 0x000fe400000e0607 */
[----:B-123--:R-:W-:-:S04]  /*20ca0*/  IMAD.WIDE.U32 R4, R6, c[0x0][0x1e8], R2 ;  /* 0x00007a0006047a25 */ /* 0x00efc800078e0002 */
[----:B------:R-:W-:Y:S01]  /*20cb0*/  IMAD R0, R0, c[0x0][0x1e8], RZ ;  /* 0x00007a0000007a24 */ /* 0x000fe200078e02ff */
[----:B------:R-:W-:-:S03]  /*20cc0*/  LEA R2, P0, R4, c[0x0][0x1d0], 0x1 ;  /* 0x0000740004027a11 */ /* 0x000fc600078008ff */
[----:B------:R-:W-:-:S05]  /*20cd0*/  IMAD R0, R6, c[0x0][0x1ec], R0 ;  /* 0x00007b0006007a24 */ /* 0x000fca00078e0200 */
[----:B------:R-:W-:-:S04]  /*20ce0*/  IADD3 R0, R0, R5, RZ ;  /* 0x0000000500007210 */ /* 0x000fc80007ffe0ff */
[----:B------:R-:W-:-:S05]  /*20cf0*/  LEA.HI.X R3, R4, c[0x0][0x1d4], R0, 0x1, P0 ;  /* 0x0000750004037a11 */ /* 0x000fca00000f0c00 */
[----:B------:R-:W-:Y:S01]  /*20d00*/  STG.E.128 [R2.64], R56 ;  /* 0x0000003802007986 */ /* 0x000fe2000c101d32 */
[----:B------:R-:W-:Y:S05]  /*20d10*/  EXIT ;  /* 0x000000000000794d */ /* 0x000fea0003800000 */
.L_x_660:
        /* <DEDUP_REMOVED lines=14> */
.L_x_2122:


//--------------------- .text._ZN5flash16flash_fwd_kernelI23Flash_fwd_kernel_traitsILi64ELi128ELi128ELi4ELb0ELb0EN7cutlass6half_tE19Flash_kernel_traitsILi64ELi128ELi128ELi4ES3_EELb0ELb0ELb1ELb0ELb0ELb0ELb1ELb0EEEvNS_16Flash_fwd_paramsE --------------------------
	.section	.text._ZN5flash16flash_fwd_kernelI23Flash_fwd_kernel_traitsILi64ELi128ELi128ELi4ELb0ELb0EN7cutlass6half_tE19Flash_kernel_traitsILi64ELi128ELi128ELi4ES3_EELb0ELb0ELb1ELb0ELb0ELb0ELb1ELb0EEEvNS_16Flash_fwd_paramsE,"ax",@progbits
	.sectioninfo	@"SHI_REGISTERS=255"
	.align	128
        .global         _ZN5flash16flash_fwd_kernelI23Flash_fwd_kernel_traitsILi64ELi128ELi128ELi4ELb0ELb0EN7cutlass6half_tE19Flash_kernel_traitsILi64ELi128ELi128ELi4ES3_EELb0ELb0ELb1ELb0ELb0ELb0ELb1ELb0EEEvNS_16Flash_fwd_paramsE
        .type           _ZN5flash16flash_fwd_kernelI23Flash_fwd_kernel_traitsILi64ELi128ELi128ELi4ELb0ELb0EN7cutlass6half_tE19Flash_kernel_traitsILi64ELi128ELi128ELi4ES3_EELb0ELb0ELb1ELb0ELb0ELb0ELb1ELb0EEEvNS_16Flash_fwd_paramsE,@function
        .size           _ZN5flash16flash_fwd_kernelI23Flash_fwd_kernel_traitsILi64ELi128ELi128ELi4ELb0ELb0EN7cutlass6half_tE19Flash_kernel_traitsILi64ELi128ELi128ELi4ES3_EELb0ELb0ELb1ELb0ELb0ELb0ELb1ELb0EEEvNS_16Flash_fwd_paramsE,(.L_x_2123 - _ZN5flash16flash_fwd_kernelI23Flash_fwd_kernel_traitsILi64ELi128ELi128ELi4ELb0ELb0EN7cutlass6half_tE19Flash_kernel_traitsILi64ELi128ELi128ELi4ES3_EELb0ELb0ELb1ELb0ELb0ELb0ELb1ELb0EEEvNS_16Flash_fwd_paramsE)
        .other          _ZN5flash16flash_fwd_kernelI23Flash_fwd_kernel_traitsILi64ELi128ELi128ELi4ELb0ELb0EN7cutlass6half_tE19Flash_kernel_traitsILi64ELi128ELi128ELi4ES3_EELb0ELb0ELb1ELb0ELb0ELb0ELb1ELb0EEEvNS_16Flash_fwd_paramsE,@"STO_CUDA_ENTRY STV_DEFAULT"
_ZN5flash16flash_fwd_kernelI23Flash_fwd_kernel_traitsILi64ELi128ELi128ELi4ELb0ELb0EN7cutlass6half_tE19Flash_kernel_traitsILi64ELi128ELi128ELi4ES3_EELb0ELb0ELb1ELb0ELb0ELb0ELb1ELb0EEEvNS_16Flash_fwd_paramsE:
.text._ZN5flash16flash_fwd_kernelI23Flash_fwd_kernel_traitsILi64ELi128ELi128ELi4ELb0ELb0EN7cutlass6half_tE19Flash_kernel_traitsILi64ELi128ELi128ELi4ES3_EELb0ELb0ELb1ELb0ELb0ELb0ELb1ELb0EEEvNS_16Flash_fwd_paramsE:
        /* <DEDUP_REMOVED lines=56> */
.L_x_661:
[----:B------:R-:W-:Y:S02]  /*0380*/  ULDC UR7, c[0x0][0x218] ;  /* 0x0000860000077ab9 */ /* 0x000fe40000000800 */
.L_x_662:
        /* <DEDUP_REMOVED lines=118> */
.L_x_665:
[----:B------:R-:W-:Y:S05]  /*0af0*/  BSYNC B0 ;  /* 0x0000000000007941 */ /* 0x000fea0003800000 */
.L_x_664:
        /* <DEDUP_REMOVED lines=16> */
.L_x_667:
[----:B------:R-:W-:Y:S05]  /*0c00*/  BSYNC B0 ;  /* 0x0000000000007941 */ /* 0x000fea0003800000 */
.L_x_666:
        /* <DEDUP_REMOVED lines=17> */
.L_x_669:
[----:B------:R-:W-:Y:S05]  /*0d20*/  BSYNC B0 ;  /* 0x0000000000007941 */ /* 0x000fea0003800000 */
.L_x_668:
        /* <DEDUP_REMOVED lines=16> */
.L_x_671:
[----:B------:R-:W-:Y:S05]  /*0e30*/  BSYNC B0 ;  /* 0x0000000000007941 */ /* 0x000fea0003800000 */
.L_x_670:
        /* <DEDUP_REMOVED lines=17> */
.L_x_673:
[----:B------:R-:W-:Y:S05]  /*0f50*/  BSYNC B0 ;  /* 0x0000000000007941 */ /* 0x000fea0003800000 */
.L_x_672:
        /* <DEDUP_REMOVED lines=17> */
.L_x_675:
[----:B------:R-:W-:Y:S05]  /*1070*/  BSYNC B0 ;  /* 0x0000000000007941 */ /* 0x000fea0003800000 */
.L_x_674:
        /* <DEDUP_REMOVED lines=16> */
.L_x_677:
[----:B------:R-:W-:Y:S05]  /*1180*/  BSYNC B0 ;  /* 0x0000000000007941 */ /* 0x000fea0003800000 */
.L_x_676:
        /* <DEDUP_REMOVED lines=15> */
.L_x_679:
[----:B------:R-:W-:Y:S05]  /*1280*/  BSYNC B0 ;  /* 0x0000000000007941 */ /* 0x000fea0003800000 */
.L_x_678:
        /* <DEDUP_REMOVED lines=69> */
.L_x_663:
        /* <DEDUP_REMOVED lines=33> */
.L_x_680:
        /* <DEDUP_REMOVED lines=46> */
.L_x_681:
        /* <DEDUP_REMOVED lines=49> */
.L_x_683:
[----:B------:R-:W-:Y:S05]  /*1ee0*/  BSYNC B0 ;  /* 0x0000000000007941 */ /* 0x000fea0003800000 */
.L_x_682:
        /* <DEDUP_REMOVED lines=21> */
.L_x_685:
[----:B------:R-:W-:Y:S05]  /*2040*/  BSYNC B0 ;  /* 0x0000000000007941 */ /* 0x000fea0003800000 */
.L_x_684:
        /* <DEDUP_REMOVED lines=21> */
.L_x_687:
[----:B------:R-:W-:Y:S05]  /*21a0*/  BSYNC B0 ;  /* 0x0000000000007941 */ /* 0x000fea0003800000 */
.L_x_686:
        /* <DEDUP_REMOVED lines=21> */
.L_x_689:
[----:B------:R-:W-:Y:S05]  /*2300*/  BSYNC B0 ;  /* 0x0000000000007941 */ /* 0x000fea0003800000 */
.L_x_688:
        /* <DEDUP_REMOVED lines=21> */
.L_x_691:
[----:B------:R-:W-:Y:S05]  /*2460*/  BSYNC B0 ;  /* 0x0000000000007941 */ /* 0x000fea0003800000 */
.L_x_690:
        /* <DEDUP_REMOVED lines=21> */
.L_x_693:
[----:B------:R-:W-:Y:S05]  /*25c0*/  BSYNC B0 ;  /* 0x0000000000007941 */ /* 0x000fea0003800000 */
.L_x_692:
        /* <DEDUP_REMOVED lines=21> */
.L_x_695:
[----:B------:R-:W-:Y:S05]  /*2720*/  BSYNC B0 ;  /* 0x0000000000007941 */ /* 0x000fea0003800000 */
.L_x_694:
        /* <DEDUP_REMOVED lines=25> */
.L_x_697:
[----:B------:R-:W-:Y:S05]  /*28c0*/  BSYNC B0 ;  /* 0x0000000000007941 */ /* 0x000fea0003800000 */
.L_x_696:
        /* <DEDUP_REMOVED lines=59> */
.L_x_699:
[----:B------:R-:W-:Y:S05]  /*2c80*/  BSYNC B0 ;  /* 0x0000000000007941 */ /* 0x000fea0003800000 */
.L_x_698:
        /* <DEDUP_REMOVED lines=17> */
.L_x_701:
[----:B------:R-:W-:Y:S05]  /*2da0*/  BSYNC B0 ;  /* 0x0000000000007941 */ /* 0x000fea0003800000 */
.L_x_700:
        /* <DEDUP_REMOVED lines=17> */
.L_x_703:
[----:B------:R-:W-:Y:S05]  /*2ec0*/  BSYNC B0 ;  /* 0x0000000000007941 */ /* 0x000fea0003800000 */
.L_x_702:
        /* <DEDUP_REMOVED lines=18> */
.L_x_705:
[----:B------:R-:W-:Y:S05]  /*2ff0*/  BSYNC B0 ;  /* 0x0000000000007941 */ /* 0x000fea0003800000 */
.L_x_704:
        /* <DEDUP_REMOVED lines=17> */
.L_x_707:
[----:B------:R-:W-:Y:S05]  /*3110*/  BSYNC B0 ;  /* 0x0000000000007941 */ /* 0x000fea0003800000 */
.L_x_706:
        /* <DEDUP_REMOVED lines=19> */
.L_x_709:
[----:B------:R-:W-:Y:S05]  /*3250*/  BSYNC B0 ;  /* 0x0000000000007941 */ /* 0x000fea0003800000 */
.L_x_708:
        /* <DEDUP_REMOVED lines=19> */
.L_x_711:
[----:B------:R-:W-:Y:S05]  /*3390*/  BSYNC B0 ;  /* 0x0000000000007941 */ /* 0x000fea0003800000 */
.L_x_710:
        /* <DEDUP_REMOVED lines=21> */
.L_x_713:
[----:B------:R-:W-:Y:S05]  /*34f0*/  BSYNC B0 ;  /* 0x0000000000007941 */ /* 0x000fea0003800000 */
.L_x_712:
        /* <DEDUP_REMOVED lines=30> */
.L_x_715:
[----:B------:R-:W-:Y:S05]  /*36e0*/  BSYNC B0 ;  /* 0x0000000000007941 */ /* 0x000fea0003800000 */
.L_x_714:
        /* <DEDUP_REMOVED lines=18> */
.L_x_717:
[----:B------:R-:W-:Y:S05]  /*3810*/  BSYNC B0 ;  /* 0x0000000000007941 */ /* 0x000fea0003800000 */
.L_x_716:
        /* <DEDUP_REMOVED lines=18> */
.L_x_719:
[----:B------:R-:W-:Y:S05]  /*3940*/  BSYNC B0 ;  /* 0x0000000000007941 */ /* 0x000fea0003800000 */
.L_x_718:
        /* <DEDUP_REMOVED lines=19> */
.L_x_721:
[----:B------:R-:W-:Y:S05]  /*3a80*/  BSYNC B0 ;  /* 0x0000000000007941 */ /* 0x000fea0003800000 */
.L_x_720:
        /* <DEDUP_REMOVED lines=18> */
.L_x_723:
[----:B------:R-:W-:Y:S05]  /*3bb0*/  BSYNC B0 ;  /* 0x0000000000007941 */ /* 0x000fea0003800000 */
.L_x_722:
        /* <DEDUP_REMOVED lines=20> */
.L_x_725:
[----:B------:R-:W-:Y:S05]  /*3d00*/  BSYNC B0 ;  /* 0x0000000000007941 */ /* 0x000fea0003800000 */
.L_x_724:
        /* <DEDUP_REMOVED lines=20> */
.L_x_727:
[----:B------:R-:W-:Y:S05]  /*3e50*/  BSYNC B0 ;  /* 0x0000000000007941 */ /* 0x000fea0003800000 */
.L_x_726:
        /* <DEDUP_REMOVED lines=19> */
.L_x_729:
[----:B------:R-:W-:Y:S05]  /*3f90*/  BSYNC B0 ;  /* 0x0000000000007941 */ /* 0x000fea0003800000 */
.L_x_728:
        /* <DEDUP_REMOVED lines=11> */
[----:B------:R-:W-:-:S02]  /*4050*/  UIADD3 UR13, UR11, -UR13, -UR35 ;  /* 0x8000000d0b0d7290 */ /* 0x000fc4000fffe823 */
[----:B------:R-:W-:Y:S01]  /*4060*/  IMAD.IADD R7, R7, 0x1, -R0 ;  /* 0x0000000107077824 */ /* 0x000fe200078e0a00 */
[----:B------:R-:W-:Y:S01]  /*4070*/  LOP3.LUT R0, R6, 0x1c0, RZ, 0xc0, !PT ;  /* 0x000001c006007812 */ /* 0x000fe200078ec0ff */
[----:B------:R-:W-:Y:S02]  /*4080*/  UISETP.GT.AND UP0, UPT, UR9, UR8, UPT ;  /* 0x000000080900728c */ /* 0x000fe4000bf04270 */
[----:B------:R-:W-:Y:S01]  /*4090*/  IMAD.SHL.U32 R6, R7, 0x8, RZ ;  /* 0x0000000807067824 */ /* 0x000fe200078e00ff */
[----:B------:R-:W-:Y:S02]  /*40a0*/  LOP3.LUT R8, R0, 0x8, R5, 0xf8, !PT ;  /* 0x0000000800087812 */ /* 0x000fe400078ef805 */
[----:B------:R-:W-:Y:S02]  /*40b0*/  SHF.R.U32.HI R0, RZ, 0x3, R0 ;  /* 0x00000003ff007819 */ /* 0x000fe40000011600 */
        /* <DEDUP_REMOVED lines=14> */
[----:B------:R-:W1:Y:S01]  /*41a0*/  LDSM.16.M88.4 R8, [R222+0x2000] ;  /* 0x00200000de08783b */ /* 0x000e620000000200 */
[----:B------:R-:W-:Y:S01]  /*41b0*/  IADD3 R226, R135, 0x4040, RZ ;  /* 0x0000404087e27810 */ /* 0x000fe20007ffe0ff */
[----:B------:R-:W-:Y:S01]  /*41c0*/  IMAD R223, R4, 0x2, R222 ;  /* 0x0000000204df7824 */ /* 0x000fe200078e02de */
[----:B------:R-:W-:Y:S01]  /*41d0*/  @P2 IADD3 R226, R3, -0x40, RZ ;  /* 0xffffffc003e22810 */ /* 0x000fe20007ffe0ff */
[----:B------:R-:W5:Y:S01]  /*41e0*/  LDSM.16.M88.4 R20, [R222] ;  /* 0x00000000de14783b */ /* 0x000f620000000200 */
[----:B------:R-:W-:Y:S01]  /*41f0*/  LEA R3, R132, UR10, 0x4 ;  /* 0x0000000a84037c11 */ /* 0x000fe2000f8e20ff */
[----:B------:R-:W-:Y:S01]  /*4200*/  IMAD R224, R2, 0x2, R223 ;  /* 0x0000000202e07824 */ /* 0x000fe200078e02df */
[----:B------:R-:W-:Y:S01]  /*4210*/  ULDC UR10, c[0x0][0x2e8] ;  /* 0x0000ba00000a7ab9 */ /* 0x000fe20000000800 */
[----:B------:R-:W-:Y:S01]  /*4220*/  LDSM.16.M88.4 R36, [R221+0x4000] ;  /* 0x00400000dd24783b */ /* 0x000fe20000000200 */
[----:B------:R-:W-:Y:S01]  /*4230*/  IMAD.IADD R220, R0, 0x1, R226 ;  /* 0x0000000100dc7824 */ /* 0x000fe200078e02e2 */
[----:B------:R-:W-:Y:S01]  /*4240*/  UIADD3 UR10, UR15, UR10, URZ ;  /* 0x0000000a0f0a7290 */ /* 0x000fe2000fffe03f */
[----:B------:R-:W-:Y:S01]  /*4250*/  IMAD.IADD R3, R133, 0x1, R3 ;  /* 0x0000000185037824 */ /* 0x000fe200078e0203 */
[----:B------:R-:W2:Y:S04]  /*4260*/  LDSM.16.M88.4 R16, [R225+0x2000] ;  /* 0x00200000e110783b */ /* 0x000ea80000000200 */
[----:B------:R-:W3:Y:S04]  /*4270*/  LDSM.16.M88.4 R32, [R225] ;  /* 0x00000000e120783b */ /* 0x000ee80000000200 */
[----:B------:R-:W-:Y:S04]  /*4280*/  LDSM.16.M88.4 R68, [R226] ;  /* 0x00000000e244783b */ /* 0x000fe80000000200 */
[----:B------:R-:W-:Y:S04]  /*4290*/  LDSM.16.M88.4 R24, [R223+0x2000] ;  /* 0x00200000df18783b */ /* 0x000fe80000000200 */
[----:B--2---:R-:W-:Y:S04]  /*42a0*/  LDSM.16.M88.4 R28, [R223] ;  /* 0x00000000df1c783b */ /* 0x004fe80000000200 */
[----:B------:R-:W2:Y:S04]  /*42b0*/  LDSM.16.M88.4 R64, [R135+0x4800] ;  /* 0x004800008740783b */ /* 0x000ea80000000200 */
[----:B------:R-:W4:Y:S01]  /*42c0*/  LDSM.16.M88.4 R60, [R135+0x5000] ;  /* 0x00500000873c783b */ /* 0x000f220000000200 */
[-C--:B-1----:R-:W-:Y:S03]  /*42d0*/  HMMA.16816.F32 R44, R8, R12.reuse, RZ ;  /* 0x0000000c082c723c */ /* 0x082fe600000018ff */
[----:B------:R-:W1:Y:S04]  /*42e0*/  LDSM.16.M88.4 R56, [R135+0x5800] ;  /* 0x005800008738783b */ /* 0x000e680000000200 */
[----:B------:R-:W1:Y:S01]  /*42f0*/  LDSM.16.M88.4 R52, [R135+0x6000] ;  /* 0x006000008734783b */ /* 0x000e620000000200 */
[----:B-----5:R-:W-:Y:S03]  /*4300*/  HMMA.16816.F32 R40, R20, R12, RZ ;  /* 0x0000000c1428723c */ /* 0x020fe600000018ff */
[----:B------:R-:W5:Y:S05]  /*4310*/  LDSM.16.M88.4 R48, [R135+0x6800] ;  /* 0x006800008730783b */ /* 0x000f6a0000000200 */
[----:B------:R-:W-:Y:S08]  /*4320*/  HMMA.16816.F32 R84, R8, R14, RZ ;  /* 0x0000000e0854723c */ /* 0x000ff000000018ff */
[-C--:B------:R-:W-:Y:S01]  /*4330*/  HMMA.16816.F32 R76, R16, R36.reuse, R44 ;  /* 0x00000024104c723c */ /* 0x080fe2000000182c */
[----:B------:R-:W1:Y:S07]  /*4340*/  LDSM.16.M88.4 R44, [R135+0x7000] ;  /* 0x00700000872c783b */ /* 0x000e6e0000000200 */
[----:B---3--:R-:W-:Y:S01]  /*4350*/  HMMA.16816.F32 R72, R32, R36, R40 ;  /* 0x000000242048723c */ /* 0x008fe20000001828 */
[----:B------:R-:W3:Y:S07]  /*4360*/  LDSM.16.M88.4 R40, [R135+0x7800] ;  /* 0x007800008728783b */ /* 0x000eee0000000200 */
[----:B--2---:R-:W-:Y:S08]  /*4370*/  HMMA.16816.F32 R96, R8, R64, RZ ;  /* 0x000000400860723c */ /* 0x004ff000000018ff */
[-C--:B------:R-:W-:Y:S08]  /*4380*/  HMMA.16816.F32 R92, R24, R68.reuse, R76 ;  /* 0x00000044185c723c */ /* 0x080ff0000000184c */
[----:B------:R-:W-:Y:S01]  /*4390*/  HMMA.16816.F32 R80, R28, R68, R72 ;  /* 0x000000441c50723c */ /* 0x000fe20000001848 */
[----:B------:R-:W-:Y:S07]  /*43a0*/  LDSM.16.M88.4 R72, [R220] ;  /* 0x00000000dc48783b */ /* 0x000fee0000000200 */
[----:B------:R-:W-:Y:S01]  /*43b0*/  HMMA.16816.F32 R76, R20, R14, RZ ;  /* 0x0000000e144c723c */ /* 0x000fe200000018ff */
[----:B------:R-:W2:Y:S07]  /*43c0*/  LDSM.16.M88.4 R12, [R224] ;  /* 0x00000000e00c783b */ /* 0x000eae0000000200 */
[C---:B------:R-:W-:Y:S08]  /*43d0*/  HMMA.16816.F32 R100, R8.reuse, R66, RZ ;  /* 0x000000420864723c */ /* 0x040ff000000018ff */
[C---:B----4-:R-:W-:Y:S08]  /*43e0*/  HMMA.16816.F32 R112, R8.reuse, R60, RZ ;  /* 0x0000003c0870723c */ /* 0x050ff000000018ff */
[C---:B------:R-:W-:Y:S08]  /*43f0*/  HMMA.16816.F32 R120, R8.reuse, R62, RZ ;  /* 0x0000003e0878723c */ /* 0x040ff000000018ff */
[C---:B-1----:R-:W-:Y:S08]  /*4400*/  HMMA.16816.F32 R128, R8.reuse, R56, RZ ;  /* 0x000000380880723c */ /* 0x042ff000000018ff */
[C---:B------:R-:W-:Y:S08]  /*4410*/  HMMA.16816.F32 R136, R8.reuse, R58, RZ ;  /* 0x0000003a0888723c */ /* 0x040ff000000018ff */
[C---:B------:R-:W-:Y:S08]  /*4420*/  HMMA.16816.F32 R140, R8.reuse, R52, RZ ;  /* 0x00000034088c723c */ /* 0x040ff000000018ff */
[C---:B------:R-:W-:Y:S08]  /*4430*/  HMMA.16816.F32 R144, R8.reuse, R54, RZ ;  /* 0x000000360890723c */ /* 0x040ff000000018ff */
[C---:B-----5:R-:W-:Y:S08]  /*4440*/  HMMA.16816.F32 R148, R8.reuse, R48, RZ ;  /* 0x000000300894723c */ /* 0x060ff000000018ff */
[C---:B------:R-:W-:Y:S08]  /*4450*/  HMMA.16816.F32 R156, R8.reuse, R50, RZ ;  /* 0x00000032089c723c */ /* 0x040ff000000018ff */
[C---:B------:R-:W-:Y:S08]  /*4460*/  HMMA.16816.F32 R160, R8.reuse, R44, RZ ;  /* 0x0000002c08a0723c */ /* 0x040ff000000018ff */
[C---:B---3--:R-:W-:Y:S08]  /*4470*/  HMMA.16816.F32 R164, R8.reuse, R40, RZ ;  /* 0x0000002808a4723c */ /* 0x048ff000000018ff */
[C---:B------:R-:W-:Y:S08]  /*4480*/  HMMA.16816.F32 R168, R8.reuse, R46, RZ ;  /* 0x0000002e08a8723c */ /* 0x040ff000000018ff */
[----:B------:R-:W-:Y:S01]  /*4490*/  HMMA.16816.F32 R176, R8, R42, RZ ;  /* 0x0000002a08b0723c */ /* 0x000fe200000018ff */
[----:B------:R-:W1:Y:S07]  /*44a0*/  LDSM.16.M88.4 R8, [R224+0x2000] ;  /* 0x00200000e008783b */ /* 0x000e6e0000000200 */
[C---:B------:R-:W-:Y:S08]  /*44b0*/  HMMA.16816.F32 R88, R20.reuse, R64, RZ ;  /* 0x000000401458723c */ /* 0x040ff000000018ff */
[C---:B------:R-:W-:Y:S01]  /*44c0*/  HMMA.16816.F32 R104, R20.reuse, R66, RZ ;  /* 0x000000421468723c */ /* 0x040fe200000018ff */
[----:B------:R-:W3:Y:S07]  /*44d0*/  LDSM.16.M88.4 R64, [R221+0x4800] ;  /* 0x00480000dd40783b */ /* 0x000eee0000000200 */
[C---:B------:R-:W-:Y:S08]  /*44e0*/  HMMA.16816.F32 R108, R20.reuse, R60, RZ ;  /* 0x0000003c146c723c */ /* 0x040ff000000018ff */
[----:B------:R-:W-:Y:S08]  /*44f0*/  HMMA.16816.F32 R116, R20, R62, RZ ;  /* 0x0000003e1474723c */ /* 0x000ff000000018ff */
[----:B------:R-:W-:Y:S08]  /*4500*/  HMMA.16816.F32 R60, R32, R38, R76 ;  /* 0x00000026203c723c */ /* 0x000ff0000000184c */
[----:B--2---:R-:W-:Y:S08]  /*4510*/  HMMA.16816.F32 R76, R12, R72, R80 ;  /* 0x000000480c4c723c */ /* 0x004ff00000001850 */
[C---:B------:R-:W-:Y:S08]  /*4520*/  HMMA.16816.F32 R200, R20.reuse, R40, RZ ;  /* 0x0000002814c8723c */ /* 0x040ff000000018ff */
[----:B------:R-:W-:Y:S08]  /*4530*/  HMMA.16816.F32 R192, R20, R42, RZ ;  /* 0x0000002a14c0723c */ /* 0x000ff000000018ff */
[----:B------:R-:W-:Y:S01]  /*4540*/  HMMA.16816.F32 R40, R16, R38, R84 ;  /* 0x000000261028723c */ /* 0x000fe20000001854 */
[----:B------:R-:W2:Y:S01]  /*4550*/  LDSM.16.M88.4 R36, [R226+0x800] ;  /* 0x00080000e224783b */ /* 0x000ea20000000200 */
[----:B------:R-:W-:-:S04]  /*4560*/  FMUL.FTZ R0, R76, c[0x0][0x2ec] ;  /* 0x0000bb004c007a20 */ /* 0x000fc80000410000 */
[----:B------:R4:W5:Y:S02]  /*4570*/  MUFU.TANH R235, R0 ;  /* 0x0000000000eb7308 */ /* 0x0009640000002400 */
[C---:B------:R-:W-:Y:S08]  /*4580*/  HMMA.16816.F32 R184, R20.reuse, R48, RZ ;  /* 0x0000003014b8723c */ /* 0x040ff000000018ff */
[----:B------:R-:W-:Y:S01]  /*4590*/  HMMA.16816.F32 R188, R20, R50, RZ ;  /* 0x0000003214bc723c */ /* 0x000fe200000018ff */
[----:B------:R-:W-:-:S02]  /*45a0*/  IMAD.MOV.U32 R238, RZ, RZ, R194 ;  /* 0x000000ffffee7224 */ /* 0x000fc400078e00c2 */
[----:B------:R-:W-:Y:S02]  /*45b0*/  IMAD.MOV.U32 R237, RZ, RZ, R195 ;  /* 0x000000ffffed7224 */ /* 0x000fe400078e00c3 */
[----:B------:R-:W-:Y:S02]  /*45c0*/  IMAD.MOV.U32 R7, RZ, RZ, R192 ;  /* 0x000000ffff077224 */ /* 0x000fe400078e00c0 */
[----:B----4-:R-:W-:Y:S01]  /*45d0*/  FMUL.FTZ R0, R77, c[0x0][0x2ec] ;  /* 0x0000bb004d007a20 */ /* 0x010fe20000410000 */
[----:B------:R-:W-:Y:S01]  /*45e0*/  HMMA.16816.F32 R48, R28, R70, R60 ;  /* 0x000000461c30723c */ /* 0x000fe2000000183c */
[----:B------:R-:W-:Y:S02]  /*45f0*/  IMAD.MOV.U32 R6, RZ, RZ, R193 ;  /* 0x000000ffff067224 */ /* 0x000fe400078e00c1 */
[----:B------:R4:W1:Y:S05]  /*4600*/  MUFU.TANH R236, R0 ;  /* 0x0000000000ec7308 */ /* 0x00086a0000002400 */
[C---:B------:R-:W-:Y:S08]  /*4610*/  HMMA.16816.F32 R124, R20.reuse, R56, RZ ;  /* 0x00000038147c723c */ /* 0x040ff000000018ff */
[----:B------:R-:W-:Y:S01]  /*4620*/  HMMA.16816.F32 R152, R20, R58, RZ ;  /* 0x0000003a1498723c */ /* 0x000fe200000018ff */
[----:B----4-:R-:W-:-:S04]  /*4630*/  FMUL.FTZ R0, R78, c[0x0][0x2ec] ;  /* 0x0000bb004e007a20 */ /* 0x010fc80000410000 */
[----:B------:R4:W-:Y:S03]  /*4640*/  MUFU.TANH R250, R0 ;  /* 0x0000000000fa7308 */ /* 0x0009e60000002400 */
[----:B-1----:R-:W-:Y:S08]  /*4650*/  HMMA.16816.F32 R56, R8, R72, R92 ;  /* 0x000000480838723c */ /* 0x002ff0000000185c */
[----:B------:R-:W-:Y:S01]  /*4660*/  HMMA.16816.F32 R196, R20, R44, RZ ;  /* 0x0000002c14c4723c */ /* 0x000fe200000018ff */
[----:B----4-:R-:W-:-:S07]  /*4670*/  FMUL.FTZ R0, R79, c[0x0][0x2ec] ;  /* 0x0000bb004f007a20 */ /* 0x010fce0000410000 */
[----:B------:R-:W-:Y:S01]  /*4680*/  HMMA.16816.F32 R228, R20, R46, RZ ;  /* 0x0000002e14e4723c */ /* 0x000fe200000018ff */
[----:B------:R1:W-:Y:S07]  /*4690*/  MUFU.TANH R252, R0 ;  /* 0x0000000000fc7308 */ /* 0x0003ee0000002400 */
[----:B------:R-:W-:Y:S01]  /*46a0*/  HMMA.16816.F32 R44, R24, R70, R40 ;  /* 0x00000046182c723c */ /* 0x000fe20000001828 */
[----:B------:R-:W4:Y:S07]  /*46b0*/  LDSM.16.M88.4 R40, [R220+0x800] ;  /* 0x00080000dc28783b */ /* 0x000f2e0000000200 */
[----:B---3--:R-:W-:Y:S01]  /*46c0*/  HMMA.16816.F32 R60, R32, R64, R88 ;  /* 0x00000040203c723c */ /* 0x008fe20000001858 */
[----:B-1----:R-:W-:-:S04]  /*46d0*/  FMUL.FTZ R0, R56, c[0x0][0x2ec] ;  /* 0x0000bb0038007a20 */ /* 0x002fc80000410000 */
[----:B------:R1:W3:Y:S03]  /*46e0*/  MUFU.TANH R249, R0 ;  /* 0x0000000000f97308 */ /* 0x0002e60000002400 */
[C---:B------:R-:W-:Y:S08]  /*46f0*/  HMMA.16816.F32 R172, R20.reuse, R52, RZ ;  /* 0x0000003414ac723c */ /* 0x040ff000000018ff */
[----:B------:R-:W-:Y:S01]  /*4700*/  HMMA.16816.F32 R180, R20, R54, RZ ;  /* 0x0000003614b4723c */ /* 0x000fe200000018ff */
[----:B------:R-:W3:Y:S01]  /*4710*/  LDSM.16.M88.4 R20, [R221+0x5000] ;  /* 0x00500000dd14783b */ /* 0x000ee20000000200 */
[----:B-1----:R-:W-:-:S06]  /*4720*/  FMUL.FTZ R0, R57, c[0x0][0x2ec] ;  /* 0x0000bb0039007a20 */ /* 0x002fcc0000410000 */
[----:B------:R-:W-:Y:S01]  /*4730*/  HMMA.16816.F32 R52, R12, R74, R48 ;  /* 0x0000004a0c34723c */ /* 0x000fe20000001830 */
[----:B------:R-:W1:Y:S01]  /*4740*/  LDSM.16.M88.4 R48, [R221+0x5800] ;  /* 0x00580000dd30783b */ /* 0x000e620000000200 */
[----:B------:R2:W-:Y:S06]  /*4750*/  MUFU.TANH R251, R0 ;  /* 0x0000000000fb7308 */ /* 0x0005ec0000002400 */
[----:B------:R-:W-:Y:S08]  /*4760*/  HMMA.16816.F32 R80, R16, R64, R96 ;  /* 0x000000401050723c */ /* 0x000ff00000001860 */
[----:B------:R-:W-:Y:S01]  /*4770*/  HMMA.16816.F32 R72, R8, R74, R44 ;  /* 0x0000004a0848723c */ /* 0x000fe2000000182c */
[----:B--2---:R-:W-:-:S04]  /*4780*/  FMUL.FTZ R0, R58, c[0x0][0x2ec] ;  /* 0x0000bb003a007a20 */ /* 0x004fc80000410000 */
[----:B------:R2:W1:Y:S03]  /*4790*/  MUFU.TANH R233, R0 ;  /* 0x0000000000e97308 */ /* 0x0004660000002400 */
[----:B------:R-:W-:Y:S08]  /*47a0*/  HMMA.16816.F32 R44, R28, R36, R60 ;  /* 0x000000241c2c723c */ /* 0x000ff0000000183c */
[----:B------:R-:W-:Y:S01]  /*47b0*/  HMMA.16816.F32 R88, R16, R66, R100 ;  /* 0x000000421058723c */ /* 0x000fe20000001864 */
[----:B--2---:R-:W-:-:S07]  /*47c0*/  FMUL.FTZ R0, R59, c[0x0][0x2ec] ;  /* 0x0000bb003b007a20 */ /* 0x004fce0000410000 */
[----:B------:R-:W-:Y:S01]  /*47d0*/  HMMA.16816.F32 R64, R32, R66, R104 ;  /* 0x000000422040723c */ /* 0x000fe20000001868 */
[----:B------:R2:W1:Y:S07]  /*47e0*/  MUFU.TANH R247, R0 ;  /* 0x0000000000f77308 */ /* 0x00046e0000002400 */
[----:B------:R-:W-:Y:S08]  /*47f0*/  HMMA.16816.F32 R56, R24, R36, R80 ;  /* 0x000000241838723c */ /* 0x000ff00000001850 */
[----:B----4-:R-:W-:Y:S01]  /*4800*/  HMMA.16816.F32 R44, R12, R40, R44 ;  /* 0x000000280c2c723c */ /* 0x010fe2000000182c */
[----:B--2---:R-:W-:-:S04]  /*4810*/  FMUL.FTZ R0, R52, c[0x0][0x2ec] ;  /* 0x0000bb0034007a20 */ /* 0x004fc80000410000 */
[----:B------:R2:W4:Y:S03]  /*4820*/  MUFU.TANH R245, R0 ;  /* 0x0000000000f57308 */ /* 0x0005260000002400 */
[-C--:B---3--:R-:W-:Y:S08]  /*4830*/  HMMA.16816.F32 R68, R32, R20.reuse, R108 ;  /* 0x000000142044723c */ /* 0x088ff0000000186c */
[----:B------:R-:W-:Y:S01]  /*4840*/  HMMA.16816.F32 R84, R16, R20, R112 ;  /* 0x000000141054723c */ /* 0x000fe20000001870 */
[----:B--2---:R-:W-:-:S07]  /*4850*/  FMUL.FTZ R0, R53, c[0x0][0x2ec] ;  /* 0x0000bb0035007a20 */ /* 0x004fce0000410000 */
[-C--:B------:R-:W-:Y:S01]  /*4860*/  HMMA.16816.F32 R76, R16, R22.reuse, R120 ;  /* 0x00000016104c723c */ /* 0x080fe20000001878 */
[----:B-----5:R-:W-:Y:S01]  /*4870*/  IMAD.MOV.U32 R115, RZ, RZ, R235 ;  /* 0x000000ffff737224 */ /* 0x020fe200078e00eb */
[----:B------:R2:W-:Y:S05]  /*4880*/  MUFU.TANH R248, R0 ;  /* 0x0000000000f87308 */ /* 0x0005ea0000002400 */
[----:B------:R-:W-:Y:S01]  /*4890*/  IMAD.MOV.U32 R123, RZ, RZ, R7 ;  /* 0x000000ffff7b7224 */ /* 0x000fe200078e0007 */
[----:B------:R-:W-:Y:S01]  /*48a0*/  HMMA.16816.F32 R80, R32, R22, R116 ;  /* 0x000000162050723c */ /* 0x000fe20000001874 */
[----:B------:R-:W3:Y:S01]  /*48b0*/  LDSM.16.M88.4 R20, [R226+0x1000] ;  /* 0x00100000e214783b */ /* 0x000ee20000000200 */
[----:B------:R-:W-:-:S05]  /*48c0*/  IADD3 R7, R3, 0x8, RZ ;  /* 0x0000000803077810 */ /* 0x000fca0007ffe0ff */
[----:B------:R-:W-:Y:S01]  /*48d0*/  IMAD.MOV.U32 R117, RZ, RZ, R238 ;  /* 0x000000ffff757224 */ /* 0x000fe200078e00ee */
[----:B------:R-:W-:Y:S01]  /*48e0*/  HMMA.16816.F32 R60, R8, R40, R56 ;  /* 0x00000028083c723c */ /* 0x000fe20000001838 */
[----:B------:R-:W-:Y:S02]  /*48f0*/  IMAD.MOV.U32 R119, RZ, RZ, R237 ;  /* 0x000000ffff777224 */ /* 0x000fe400078e00ed */
[----:B--2---:R-:W-:Y:S02]  /*4900*/  FMUL.FTZ R0, R54, c[0x0][0x2ec] ;  /* 0x0000bb0036007a20 */ /* 0x004fe40000410000 */
[----:B------:R-:W-:Y:S02]  /*4910*/  IMAD.MOV.U32 R118, RZ, RZ, R236 ;  /* 0x000000ffff767224 */ /* 0x000fe400078e00ec */
[----:B------:R2:W5:Y:S01]  /*4920*/  MUFU.TANH R215, R0 ;  /* 0x0000000000d77308 */ /* 0x0005620000002400 */
[----:B------:R-:W-:Y:S08]  /*4930*/  HMMA.16816.F32 R56, R28, R38, R64 ;  /* 0x000000261c38723c */ /* 0x000ff00000001840 */
[----:B-1----:R-:W-:Y:S01]  /*4940*/  HMMA.16816.F32 R92, R32, R48, R124 ;  /* 0x00000030205c723c */ /* 0x002fe2000000187c */
[----:B--2---:R-:W-:-:S07]  /*4950*/  FMUL.FTZ R0, R55, c[0x0][0x2ec] ;  /* 0x0000bb0037007a20 */ /* 0x004fce0000410000 */
[----:B------:R-:W-:Y:S01]  /*4960*/  HMMA.16816.F32 R96, R16, R48, R128 ;  /* 0x000000301060723c */ /* 0x000fe20000001880 */
[----:B------:R-:W-:Y:S01]  /*4970*/  IMAD.MOV.U32 R126, RZ, RZ, R6 ;  /* 0x000000ffff7e7224 */ /* 0x000fe200078e0006 */
[----:B------:R-:W-:Y:S01]  /*4980*/  IADD3 R6, R3, 0x40, RZ ;  /* 0x0000004003067810 */ /* 0x000fe20007ffe0ff */
[----:B------:R1:W-:Y:S05]  /*4990*/  MUFU.TANH R246, R0 ;  /* 0x0000000000f67308 */ /* 0x0003ea0000002400 */
[----:B------:R-:W-:Y:S01]  /*49a0*/  HMMA.16816.F32 R52, R24, R38, R88 ;  /* 0x000000261834723c */ /* 0x000fe20000001858 */
[----:B------:R-:W-:Y:S04]  /*49b0*/  LDSM.16.M88.4 R36, [R220+0x1000] ;  /* 0x00100000dc24783b */ /* 0x000fe80000000200 */
[----:B------:R-:W2:Y:S03]  /*49c0*/  LDSM.16.M88.4 R88, [R221+0x7800] ;  /* 0x00780000dd58783b */ /* 0x000ea60000000200 */
[----:B---3--:R-:W-:Y:S01]  /*49d0*/  HMMA.16816.F32 R64, R28, R20, R68 ;  /* 0x000000141c40723c */ /* 0x008fe20000001844 */
[----:B-1----:R-:W-:-:S04]  /*49e0*/  FMUL.FTZ R0, R72, c[0x0][0x2ec] ;  /* 0x0000bb0048007a20 */ /* 0x002fc80000410000 */
[----:B------:R1:W3:Y:S03]  /*49f0*/  MUFU.TANH R134, R0 ;  /* 0x0000000000867308 */ /* 0x0002e60000002400 */
[C---:B------:R-:W-:Y:S01]  /*4a00*/  HMMA.16816.F32 R68, R24.reuse, R20, R84 ;  /* 0x000000141844723c */ /* 0x040fe20000001854 */
[----:B------:R-:W3:Y:S07]  /*4a10*/  LDSM.16.M88.4 R84, [R221+0x7000] ;  /* 0x00700000dd54783b */ /* 0x000eee0000000200 */
[----:B------:R-:W-:Y:S01]  /*4a20*/  HMMA.16816.F32 R76, R24, R22, R76 ;  /* 0x00000016184c723c */ /* 0x000fe2000000184c */
[----:B-1----:R-:W-:-:S04]  /*4a30*/  FMUL.FTZ R0, R73, c[0x0][0x2ec] ;  /* 0x0000bb0049007a20 */ /* 0x002fc80000410000 */
[----:B------:R1:W-:Y:S03]  /*4a40*/  MUFU.TANH R244, R0 ;  /* 0x0000000000f47308 */ /* 0x0003e60000002400 */
[----:B--2---:R-:W-:Y:S01]  /*4a50*/  HMMA.16816.F32 R164, R16, R88, R164 ;  /* 0x0000005810a4723c */ /* 0x004fe200000018a4 */
[----:B-1----:R-:W-:-:S07]  /*4a60*/  FMUL.FTZ R0, R74, c[0x0][0x2ec] ;  /* 0x0000bb004a007a20 */ /* 0x002fce0000410000 */
[C---:B------:R-:W-:Y:S01]  /*4a70*/  HMMA.16816.F32 R216, R16.reuse, R90, R176 ;  /* 0x0000005a10d8723c */ /* 0x040fe200000018b0 */
[----:B------:R1:W2:Y:S07]  /*4a80*/  MUFU.TANH R113, R0 ;  /* 0x0000000000717308 */ /* 0x0002ae0000002400 */
[C---:B---3--:R-:W-:Y:S08]  /*4a90*/  HMMA.16816.F32 R160, R16.reuse, R84, R160 ;  /* 0x0000005410a0723c */ /* 0x048ff000000018a0 */
[----:B------:R-:W-:Y:S01]  /*4aa0*/  HMMA.16816.F32 R192, R16, R86, R168 ;  /* 0x0000005610c0723c */ /* 0x000fe200000018a8 */
[----:B-1----:R-:W-:-:S04]  /*4ab0*/  FMUL.FTZ R0, R75, c[0x0][0x2ec] ;  /* 0x0000bb004b007a20 */ /* 0x002fc80000410000 */
[----:B------:R1:W3:Y:S03]  /*4ac0*/  MUFU.TANH R122, R0 ;  /* 0x00000000007a7308 */ /* 0x0002e60000002400 */
[-C--:B------:R-:W-:Y:S08]  /*4ad0*/  HMMA.16816.F32 R72, R12, R42.reuse, R56 ;  /* 0x0000002a0c48723c */ /* 0x080ff00000001838 */
[----:B------:R-:W-:Y:S01]  /*4ae0*/  HMMA.16816.F32 R56, R8, R42, R52 ;  /* 0x0000002a0838723c */ /* 0x000fe20000001834 */
[----:B------:R-:W2:Y:S01]  /*4af0*/  LDSM.16.M88.4 R40, [R221+0x6800] ;  /* 0x00680000dd28783b */ /* 0x000ea20000000200 */
[----:B-1----:R-:W-:-:S06]  /*4b00*/  FMUL.FTZ R0, R44, c[0x0][0x2ec] ;  /* 0x0000bb002c007a20 */ /* 0x002fcc0000410000 */
[-C--:B------:R-:W-:Y:S01]  /*4b10*/  HMMA.16816.F32 R52, R12, R36.reuse, R64 ;  /* 0x000000240c34723c */ /* 0x080fe20000001840 */
[----:B------:R1:W1:Y:S07]  /*4b20*/  MUFU.TANH R120, R0 ;  /* 0x0000000000787308 */ /* 0x00026e0000002400 */
[----:B------:R-:W-:Y:S08]  /*4b30*/  HMMA.16816.F32 R64, R8, R36, R68 ;  /* 0x000000240840723c */ /* 0x000ff00000001844 */
[----:B------:R-:W-:Y:S01]  /*4b40*/  HMMA.16816.F32 R68, R16, R50, R136 ;  /* 0x000000321044723c */ /* 0x000fe20000001888 */
[----:B-1----:R-:W-:-:S04]  /*4b50*/  FMUL.FTZ R0, R45, c[0x0][0x2ec] ;  /* 0x0000bb002d007a20 */ /* 0x002fc80000410000 */
[----:B------:R1:W-:Y:S03]  /*4b60*/  MUFU.TANH R234, R0 ;  /* 0x0000000000ea7308 */ /* 0x0003e60000002400 */
[----:B--2---:R-:W-:Y:S01]  /*4b70*/  HMMA.16816.F32 R104, R16, R40, R148 ;  /* 0x000000281068723c */ /* 0x004fe20000001894 */
[----:B-1----:R-:W-:-:S07]  /*4b80*/  FMUL.FTZ R0, R46, c[0x0][0x2ec] ;  /* 0x0000bb002e007a20 */ /* 0x002fce0000410000 */
[----:B------:R-:W-:Y:S01]  /*4b90*/  HMMA.16816.F32 R108, R16, R42, R156 ;  /* 0x0000002a106c723c */ /* 0x000fe2000000189c */
[----:B------:R1:W2:Y:S02]  /*4ba0*/  MUFU.TANH R121, R0 ;  /* 0x0000000000797308 */ /* 0x0002a40000002400 */
[----:B-1----:R-:W-:Y:S02]  /*4bb0*/  FMUL.FTZ R0, R47, c[0x0][0x2ec] ;  /* 0x0000bb002f007a20 */ /* 0x002fe40000410000 */
[----:B------:R-:W1:Y:S04]  /*4bc0*/  LDSM.16.M88.4 R44, [R221+0x6000] ;  /* 0x00600000dd2c783b */ /* 0x000e680000000200 */
[----:B------:R2:W-:Y:S02]  /*4bd0*/  MUFU.TANH R214, R0 ;  /* 0x0000000000d67308 */ /* 0x0005e40000002400 */
[----:B--2---:R-:W-:-:S06]  /*4be0*/  FMUL.FTZ R0, R60, c[0x0][0x2ec] ;  /* 0x0000bb003c007a20 */ /* 0x004fcc0000410000 */
[----:B------:R2:W1:Y:S02]  /*4bf0*/  MUFU.TANH R116, R0 ;  /* 0x0000000000747308 */ /* 0x0004640000002400 */
[----:B--2---:R-:W-:Y:S01]  /*4c00*/  FMUL.FTZ R0, R61, c[0x0][0x2ec] ;  /* 0x0000bb003d007a20 */ /* 0x004fe20000410000 */
[----:B-1----:R-:W-:Y:S05]  /*4c10*/  HMMA.16816.F32 R100, R16, R46, R144 ;  /* 0x0000002e1064723c */ /* 0x002fea0000001890 */
[----:B------:R1:W-:Y:S02]  /*4c20*/  MUFU.TANH R213, R0 ;  /* 0x0000000000d57308 */ /* 0x0003e40000002400 */
[----:B-1----:R-:W-:-:S06]  /*4c30*/  FMUL.FTZ R0, R62, c[0x0][0x2ec] ;  /* 0x0000bb003e007a20 */ /* 0x002fcc0000410000 */
[----:B------:R1:W2:Y:S02]  /*4c40*/  MUFU.TANH R112, R0 ;  /* 0x0000000000707308 */ /* 0x0002a40000002400 */
[----:B-1----:R-:W-:Y:S02]  /*4c50*/  FMUL.FTZ R0, R63, c[0x0][0x2ec] ;  /* 0x0000bb003f007a20 */ /* 0x002fe40000410000 */
[----:B------:R-:W-:Y:S01]  /*4c60*/  HMMA.16816.F32 R60, R28, R22, R80 ;  /* 0x000000161c3c723c */ /* 0x000fe20000001850 */
[----:B------:R-:W1:Y:S03]  /*4c70*/  LDSM.16.M88.4 R20, [R226+0x1800] ;  /* 0x00180000e214783b */ /* 0x000e660000000200 */
[----:B------:R2:W1:Y:S04]  /*4c80*/  MUFU.TANH R127, R0 ;  /* 0x00000000007f7308 */ /* 0x0004680000002400 */
[----:B------:R-:W-:Y:S01]  /*4c90*/  HMMA.16816.F32 R80, R16, R44, R140 ;  /* 0x0000002c1050723c */ /* 0x000fe2000000188c */
[----:B------:R-:W1:Y:S01]  /*4ca0*/  LDSM.16.M88.4 R16, [R220+0x1800] ;  /* 0x00180000dc10783b */ /* 0x000e620000000200 */
[----:B--2---:R-:W-:-:S04]  /*4cb0*/  FMUL.FTZ R0, R72, c[0x0][0x2ec] ;  /* 0x0000bb0048007a20 */ /* 0x004fc80000410000 */
[----:B------:R2:W1:Y:S02]  /*4cc0*/  MUFU.TANH R128, R0 ;  /* 0x0000000000807308 */ /* 0x0004640000002400 */
[----:B--2---:R-:W-:-:S06]  /*4cd0*/  FMUL.FTZ R0, R73, c[0x0][0x2ec] ;  /* 0x0000bb0049007a20 */ /* 0x004fcc0000410000 */
[----:B------:R2:W-:Y:S02]  /*4ce0*/  MUFU.TANH R212, R0 ;  /* 0x0000000000d47308 */ /* 0x0005e40000002400 */
[----:B--2---:R-:W-:-:S06]  /*4cf0*/  FMUL.FTZ R0, R74, c[0x0][0x2ec] ;  /* 0x0000bb004a007a20 */ /* 0x004fcc0000410000 */
[----:B------:R2:W1:Y:S02]  /*4d00*/  MUFU.TANH R130, R0 ;  /* 0x0000000000827308 */ /* 0x0004640000002400 */
[----:B--2---:R-:W-:Y:S02]  /*4d10*/  FMUL.FTZ R0, R75, c[0x0][0x2ec] ;  /* 0x0000bb004b007a20 */ /* 0x004fe40000410000 */
[----:B------:R-:W-:Y:S04]  /*4d20*/  HMMA.16816.F32 R72, R32, R46, R180 ;  /* 0x0000002e2048723c */ /* 0x000fe800000018b4 */
[----:B------:R2:W-:Y:S02]  /*4d30*/  MUFU.TANH R211, R0 ;  /* 0x0000000000d37308 */ /* 0x0005e40000002400 */
[----:B--2---:R-:W-:-:S06]  /*4d40*/  FMUL.FTZ R0, R56, c[0x0][0x2ec] ;  /* 0x0000bb0038007a20 */ /* 0x004fcc0000410000 */
[----:B------:R2:W1:Y:S02]  /*4d50*/  MUFU.TANH R114, R0 ;  /* 0x0000000000727308 */ /* 0x0004640000002400 */
[----:B--2---:R-:W-:-:S06]  /*4d60*/  FMUL.FTZ R0, R57, c[0x0][0x2ec] ;  /* 0x0000bb0039007a20 */ /* 0x004fcc0000410000 */
[----:B------:R2:W-:Y:S02]  /*4d70*/  MUFU.TANH R210, R0 ;  /* 0x0000000000d27308 */ /* 0x0005e40000002400 */
[----:B--2---:R-:W-:-:S06]  /*4d80*/  FMUL.FTZ R0, R58, c[0x0][0x2ec] ;  /* 0x0000bb003a007a20 */ /* 0x004fcc0000410000 */
[----:B------:R2:W1:Y:S02]  /*4d90*/  MUFU.TANH R125, R0 ;  /* 0x00000000007d7308 */ /* 0x0004640000002400 */
[----:B--2---:R-:W-:Y:S02]  /*4da0*/  FMUL.FTZ R0, R59, c[0x0][0x2ec] ;  /* 0x0000bb003b007a20 */ /* 0x004fe40000410000 */
[----:B------:R-:W-:Y:S04]  /*4db0*/  HMMA.16816.F32 R56, R8, R38, R76 ;  /* 0x000000260838723c */ /* 0x000fe8000000184c */
[----:B------:R2:W1:Y:S04]  /*4dc0*/  MUFU.TANH R208, R0 ;  /* 0x0000000000d07308 */ /* 0x0004680000002400 */
[----:B------:R-:W-:Y:S07]  /*4dd0*/  HMMA.16816.F32 R76, R32, R40, R184 ;  /* 0x00000028204c723c */ /* 0x000fee00000018b8 */
[----:B------:R-:W-:-:S02]  /*4de0*/  IMAD.MOV.U32 R187, RZ, RZ, R119 ;  /* 0x000000ffffbb7224 */ /* 0x000fc400078e0077 */
[----:B------:R-:W-:Y:S02]  /*4df0*/  IMAD.MOV.U32 R184, RZ, RZ, R123 ;  /* 0x000000ffffb87224 */ /* 0x000fe400078e007b */
[----:B--2---:R-:W-:Y:S02]  /*4e00*/  FMUL.FTZ R0, R52, c[0x0][0x2ec] ;  /* 0x0000bb0034007a20 */ /* 0x004fe40000410000 */
[----:B------:R-:W-:Y:S02]  /*4e10*/  IMAD.MOV.U32 R186, RZ, RZ, R117 ;  /* 0x000000ffffba7224 */ /* 0x000fe400078e0075 */
[----:B------:R2:W1:Y:S01]  /*4e20*/  MUFU.TANH R206, R0 ;  /* 0x0000000000ce7308 */ /* 0x0004620000002400 */
[----:B------:R-:W-:Y:S02]  /*4e30*/  IMAD.MOV.U32 R185, RZ, RZ, R126 ;  /* 0x000000ffffb97224 */ /* 0x000fe400078e007e */
[----:B--2---:R-:W-:-:S05]  /*4e40*/  FMUL.FTZ R0, R53, c[0x0][0x2ec] ;  /* 0x0000bb0035007a20 */ /* 0x004fca0000410000 */
[----:B------:R2:W1:Y:S02]  /*4e50*/  MUFU.TANH R209, R0 ;  /* 0x0000000000d17308 */ /* 0x0004640000002400 */
[----:B--2---:R-:W-:-:S06]  /*4e60*/  FMUL.FTZ R0, R54, c[0x0][0x2ec] ;  /* 0x0000bb0036007a20 */ /* 0x004fcc0000410000 */
[----:B------:R2:W-:Y:S02]  /*4e70*/  MUFU.TANH R207, R0 ;  /* 0x0000000000cf7308 */ /* 0x0005e40000002400 */
[----:B--2---:R-:W-:Y:S02]  /*4e80*/  FMUL.FTZ R0, R55, c[0x0][0x2ec] ;  /* 0x0000bb0037007a20 */ /* 0x004fe40000410000 */
[----:B------:R-:W-:Y:S04]  /*4e90*/  HMMA.16816.F32 R52, R12, R38, R60 ;  /* 0x000000260c34723c */ /* 0x000fe8000000183c */
[----:B------:R2:W-:Y:S04]  /*4ea0*/  MUFU.TANH R170, R0 ;  /* 0x0000000000aa7308 */ /* 0x0005e80000002400 */
[----:B-1----:R-:W-:Y:S08]  /*4eb0*/  HMMA.16816.F32 R36, R28, R20, R92 ;  /* 0x000000141c24723c */ /* 0x002ff0000000185c */
[----:B------:R-:W-:Y:S01]  /*4ec0*/  HMMA.16816.F32 R60, R32, R50, R152 ;  /* 0x00000032203c723c */ /* 0x000fe20000001898 */
[----:B--2---:R-:W-:-:S04]  /*4ed0*/  FMUL.FTZ R0, R64, c[0x0][0x2ec] ;  /* 0x0000bb0040007a20 */ /* 0x004fc80000410000 */
[----:B------:R1:W-:Y:S03]  /*4ee0*/  MUFU.TANH R168, R0 ;  /* 0x0000000000a87308 */ /* 0x0003e60000002400 */
[----:B------:R-:W-:Y:S08]  /*4ef0*/  HMMA.16816.F32 R92, R32, R42, R188 ;  /* 0x0000002a205c723c */ /* 0x000ff000000018bc */
[----:B------:R-:W-:Y:S01]  /*4f00*/  HMMA.16816.F32 R48, R12, R16, R36 ;  /* 0x000000100c30723c */ /* 0x000fe20000001824 */
[----:B-1----:R-:W-:-:S07]  /*4f10*/  FMUL.FTZ R0, R65, c[0x0][0x2ec] ;  /* 0x0000bb0041007a20 */ /* 0x002fce0000410000 */
[----:B------:R-:W-:Y:S01]  /*4f20*/  HMMA.16816.F32 R36, R24, R20, R96 ;  /* 0x000000141824723c */ /* 0x000fe20000001860 */
[----:B------:R1:W-:Y:S07]  /*4f30*/  MUFU.TANH R205, R0 ;  /* 0x0000000000cd7308 */ /* 0x0003ee0000002400 */
[----:B------:R-:W-:Y:S01]  /*4f40*/  HMMA.16816.F32 R40, R28, R22, R60 ;  /* 0x000000161c28723c */ /* 0x000fe2000000183c */
[----:B-1----:R-:W-:-:S04]  /*4f50*/  FMUL.FTZ R0, R66, c[0x0][0x2ec] ;  /* 0x0000bb0042007a20 */ /* 0x002fc80000410000 */
[----:B------:R1:W2:Y:S02]  /*4f60*/  MUFU.TANH R154, R0 ;  /* 0x00000000009a7308 */ /* 0x0002a40000002400 */
[----:B-1----:R-:W-:Y:S02]  /*4f70*/  FMUL.FTZ R0, R67, c[0x0][0x2ec] ;  /* 0x0000bb0043007a20 */ /* 0x002fe40000410000 */
[----:B------:R-:W-:Y:S04]  /*4f80*/  HMMA.16816.F32 R64, R32, R44, R172 ;  /* 0x0000002c2040723c */ /* 0x000fe800000018ac */
[----:B------:R1:W1:Y:S04]  /*4f90*/  MUFU.TANH R157, R0 ;  /* 0x00000000009d7308 */ /* 0x0002680000002400 */
[----:B------:R-:W-:Y:S08]  /*4fa0*/  HMMA.16816.F32 R44, R24, R22, R68 ;  /* 0x00000016182c723c */ /* 0x000ff00000001844 */
[----:B------:R-:W-:Y:S01]  /*4fb0*/  HMMA.16816.F32 R20, R8, R16, R36 ;  /* 0x000000100814723c */ /* 0x000fe20000001824 */
[----:B-1----:R-:W-:-:S04]  /*4fc0*/  FMUL.FTZ R0, R52, c[0x0][0x2ec] ;  /* 0x0000bb0034007a20 */ /* 0x002fc80000410000 */
[----:B------:R1:W1:Y:S03]  /*4fd0*/  MUFU.TANH R156, R0 ;  /* 0x00000000009c7308 */ /* 0x0002660000002400 */
[----:B------:R-:W-:Y:S01]  /*4fe0*/  HMMA.16816.F32 R68, R32, R88, R200 ;  /* 0x000000582044723c */ /* 0x000fe200000018c8 */
[----:B-1----:R-:W-:Y:S11]  /*4ff0*/  FMUL.FTZ R0, R53, c[0x0][0x2ec] ;  /* 0x0000bb0035007a20 */ /* 0x002ff60000410000 */
[----:B------:R-:W-:Y:S04]  /*5000*/  @!UPT UIADD3 URZ, URZ, URZ, URZ ;  /* 0x0000003f3f3ff290 */ /* 0x000fe8000fffe03f */
[----:B------:R-:W-:Y:S01]  /*5010*/  FMUL.FTZ R5, R20, c[0x0][0x2ec] ;  /* 0x0000bb0014057a20 */ /* 0x000fe20000410000 */
[----:B------:R-:W-:Y:S01]  /*5020*/  IADD3 R20, R3, UR13, RZ ;  /* 0x0000000d03147c10 */ /* 0x000fe2000fffe0ff */
[----:B------:R1:W-:Y:S01]  /*5030*/  MUFU.TANH R204, R0 ;  /* 0x0000000000cc7308 */ /* 0x0003e20000002400 */
[----:B------:R-:W-:Y:S01]  /*5040*/  FMUL.FTZ R36, R21, c[0x0][0x2ec] ;  /* 0x0000bb0015247a20 */ /* 0x000fe20000410000 */
[----:B------:R-:W-:Y:S01]  /*5050*/  IADD3 R21, R3, UR10, RZ ;  /* 0x0000000a03157c10 */ /* 0x000fe2000fffe0ff */
[----:B------:R-:W-:Y:S01]  /*5060*/  FMUL.FTZ R22, R22, c[0x0][0x2ec] ;  /* 0x0000bb0016167a20 */ /* 0x000fe20000410000 */
[----:B------:R-:W-:Y:S01]  /*5070*/  IMNMX R238, RZ, R20, !PT ;  /* 0x00000014ffee7217 */ /* 0x000fe20007800200 */
[----:B------:R-:W-:Y:S01]  /*5080*/  FMUL.FTZ R23, R23, c[0x0][0x2ec] ;  /* 0x0000bb0017177a20 */ /* 0x000fe20000410000 */
[----:B------:R-:W-:Y:S02]  /*5090*/  IMNMX R242, R21, UR11, PT ;  /* 0x0000000b15f27c17 */ /* 0x000fe4000b800200 */
[----:B------:R2:W-:Y:S01]  /*50a0*/  MUFU.TANH R176, R5 ;  /* 0x0000000500b07308 */ /* 0x0005e20000002400 */
[----:B------:R-:W-:-:S02]  /*50b0*/  IADD3 R20, R7, UR13, RZ ;  /* 0x0000000d07147c10 */ /* 0x000fc4000fffe0ff */
[----:B------:R-:W-:Y:S02]  /*50c0*/  IADD3 R21, R6, UR13, RZ ;  /* 0x0000000d06157c10 */ /* 0x000fe4000fffe0ff */
[----:B------:R-:W-:Y:S02]  /*50d0*/  IMNMX R237, RZ, R20, !PT ;  /* 0x00000014ffed7217 */ /* 0x000fe40007800200 */
[----:B------:R-:W-:Y:S01]  /*50e0*/  IMNMX R236, RZ, R21, !PT ;  /* 0x00000015ffec7217 */ /* 0x000fe20007800200 */
[----:B-1----:R-:W-:Y:S01]  /*50f0*/  FMUL.FTZ R0, R54, c[0x0][0x2ec] ;  /* 0x0000bb0036007a20 */ /* 0x002fe20000410000 */
[----:B------:R1:W-:Y:S01]  /*5100*/  MUFU.TANH R158, R22 ;  /* 0x00000016009e7308 */ /* 0x0003e20000002400 */
[----:B------:R-:W-:Y:S02]  /*5110*/  IADD3 R6, R6, UR10, RZ ;  /* 0x0000000a06067c10 */ /* 0x000fe4000fffe0ff */
[----:B------:R-:W-:Y:S02]  /*5120*/  IADD3 R7, R7, UR10, RZ ;  /* 0x0000000a07077c10 */ /* 0x000fe4000fffe0ff */
[----:B------:R-:W-:-:S02]  /*5130*/  IMNMX R240, R6, UR11, PT ;  /* 0x0000000b06f07c17 */ /* 0x000fc4000b800200 */
[----:B--2---:R-:W-:Y:S01]  /*5140*/  IADD3 R5, R3, 0x48, RZ ;  /* 0x0000004803057810 */ /* 0x004fe20007ffe0ff */
[----:B------:R2:W2:Y:S01]  /*5150*/  MUFU.TANH R155, R0 ;  /* 0x00000000009b7308 */ /* 0x0004a20000002400 */
[----:B------:R-:W-:Y:S02]  /*5160*/  IMNMX R241, R7, UR11, PT ;  /* 0x0000000b07f17c17 */ /* 0x000fe4000b800200 */
[----:B-1----:R-:W-:-:S05]  /*5170*/  IADD3 R22, R5, UR13, RZ ;  /* 0x0000000d05167c10 */ /* 0x002fca000fffe0ff */
[----:B------:R1:W-:Y:S01]  /*5180*/  MUFU.TANH R177, R23 ;  /* 0x0000001700b17308 */ /* 0x0003e20000002400 */
[----:B------:R-:W-:Y:S02]  /*5190*/  IADD3 R5, R5, UR10, RZ ;  /* 0x0000000a05057c10 */ /* 0x000fe4000fffe0ff */
[----:B------:R-:W-:Y:S01]  /*51a0*/  IMNMX R235, RZ, R22, !PT ;  /* 0x00000016ffeb7217 */ /* 0x000fe20007800200 */
[----:B--2---:R-:W-:-:S04]  /*51b0*/  FMUL.FTZ R0, R55, c[0x0][0x2ec] ;  /* 0x0000bb0037007a20 */ /* 0x004fc80000410000 */
[----:B------:R-:W-:Y:S01]  /*51c0*/  MUFU.TANH R178, R36 ;  /* 0x0000002400b27308 */ /* 0x000fe20000002400 */
[-C--:B------:R-:W-:Y:S07]  /*51d0*/  HMMA.16816.F32 R52, R8, R18.reuse, R44 ;  /* 0x000000120834723c */ /* 0x080fee000000182c */
[----:B------:R2:W-:Y:S01]  /*51e0*/  MUFU.TANH R151, R0 ;  /* 0x0000000000977308 */ /* 0x0005e20000002400 */
[----:B------:R-:W-:Y:S01]  /*51f0*/  HMMA.16816.F32 R44, R12, R18, R40 ;  /* 0x000000120c2c723c */ /* 0x000fe20000001828 */
[----:B------:R-:W3:Y:S04]  /*5200*/  LDSM.16.M88.4 R16, [R226+0x2000] ;  /* 0x00200000e210783b */ /* 0x000ee80000000200 */
[----:B-1----:R-:W1:Y:S01]  /*5210*/  LDSM.16.M88.4 R20, [R220+0x2000] ;  /* 0x00200000dc14783b */ /* 0x002e620000000200 */
[----:B--2---:R-:W-:-:S04]  /*5220*/  FMUL.FTZ R0, R56, c[0x0][0x2ec] ;  /* 0x0000bb0038007a20 */ /* 0x004fc80000410000 */
[----:B------:R2:W1:Y:S11]  /*5230*/  MUFU.TANH R150, R0 ;  /* 0x0000000000967308 */ /* 0x0004760000002400 */
[----:B------:R-:W-:Y:S03]  /*5240*/  @!UPT UIADD3 URZ, URZ, URZ, URZ ;  /* 0x0000003f3f3ff290 */ /* 0x000fe6000fffe03f */
[----:B------:R-:W-:-:S04]  /*5250*/  FMUL.FTZ R7, R46, c[0x0][0x2ec] ;  /* 0x0000bb002e077a20 */ /* 0x000fc80000410000 */
[----:B------:R4:W-:Y:S01]  /*5260*/  MUFU.TANH R61, R7 ;  /* 0x00000007003d7308 */ /* 0x0009e20000002400 */
[----:B--2---:R-:W-:-:S07]  /*5270*/  FMUL.FTZ R0, R57, c[0x0][0x2ec] ;  /* 0x0000bb0039007a20 */ /* 0x004fce0000410000 */
[----:B------:R2:W-:Y:S01]  /*5280*/  MUFU.TANH R183, R0 ;  /* 0x0000000000b77308 */ /* 0x0005e20000002400 */
[----:B---3--:R-:W-:Y:S01]  /*5290*/  HMMA.16816.F32 R36, R28, R16, R64 ;  /* 0x000000101c24723c */ /* 0x008fe20000001840 */
[----:B----4-:R-:W-:-:S06]  /*52a0*/  FMUL.FTZ R7, R47, c[0x0][0x2ec] ;  /* 0x0000bb002f077a20 */ /* 0x010fcc0000410000 */
[----:B------:R-:W-:Y:S01]  /*52b0*/  MUFU.TANH R64, R7 ;  /* 0x0000000700407308 */ /* 0x000fe20000002400 */
[----:B------:R-:W-:Y:S01]  /*52c0*/  HMMA.16816.F32 R40, R24, R16, R80 ;  /* 0x000000101828723c */ /* 0x000fe20000001850 */
[----:B--2---:R-:W-:-:S06]  /*52d0*/  FMUL.FTZ R0, R58, c[0x0][0x2ec] ;  /* 0x0000bb003a007a20 */ /* 0x004fcc0000410000 */
[----:B------:R-:W-:Y:S01]  /*52e0*/  FMUL.FTZ R16, R52, c[0x0][0x2ec] ;  /* 0x0000bb0034107a20 */ /* 0x000fe20000410000 */
[----:B------:R2:W3:Y:S08]  /*52f0*/  MUFU.TANH R147, R0 ;  /* 0x0000000000937308 */ /* 0x0004f00000002400 */
[----:B-1----:R-:W-:Y:S01]  /*5300*/  HMMA.16816.F32 R36, R12, R20, R36 ;  /* 0x000000140c24723c */ /* 0x002fe20000001824 */
[----:B------:R1:W-:Y:S01]  /*5310*/  MUFU.TANH R62, R16 ;  /* 0x00000010003e7308 */ /* 0x0003e20000002400 */
[----:B--2---:R-:W-:-:S06]  /*5320*/  FMUL.FTZ R0, R59, c[0x0][0x2ec] ;  /* 0x0000bb003b007a20 */ /* 0x004fcc0000410000 */
[----:B------:R-:W-:Y:S01]  /*5330*/  HMMA.16816.F32 R56, R32, R84, R196 ;  /* 0x000000542038723c */ /* 0x000fe200000018c4 */
[----:B------:R2:W4:Y:S01]  /*5340*/  MUFU.TANH R153, R0 ;  /* 0x0000000000997308 */ /* 0x0005220000002400 */
[----:B-1----:R-:W-:-:S07]  /*5350*/  FMUL.FTZ R16, R54, c[0x0][0x2ec] ;  /* 0x0000bb0036107a20 */ /* 0x002fce0000410000 */
[----:B------:R1:W-:Y:S01]  /*5360*/  MUFU.TANH R60, R16 ;  /* 0x00000010003c7308 */ /* 0x0003e20000002400 */
[----:B--2---:R-:W-:-:S07]  /*5370*/  FMUL.FTZ R0, R48, c[0x0][0x2ec] ;  /* 0x0000bb0030007a20 */ /* 0x004fce0000410000 */
[----:B------:R2:W2:Y:S01]  /*5380*/  MUFU.TANH R181, R0 ;  /* 0x0000000000b57308 */ /* 0x0004a20000002400 */
[----:B-1----:R-:W-:-:S07]  /*5390*/  FMUL.FTZ R16, R36, c[0x0][0x2ec] ;  /* 0x0000bb0024107a20 */ /* 0x002fce0000410000 */
[----:B------:R1:W-:Y:S01]  /*53a0*/  MUFU.TANH R145, R16 ;  /* 0x0000001000917308 */ /* 0x0003e20000002400 */
[----:B--2---:R-:W-:-:S07]  /*53b0*/  FMUL.FTZ R0, R49, c[0x0][0x2ec] ;  /* 0x0000bb0031007a20 */ /* 0x004fce0000410000 */
[----:B------:R2:W2:Y:S01]  /*53c0*/  MUFU.TANH R182, R0 ;  /* 0x0000000000b67308 */ /* 0x0004a20000002400 */
[----:B-1----:R-:W-:-:S07]  /*53d0*/  FMUL.FTZ R16, R38, c[0x0][0x2ec] ;  /* 0x0000bb0026107a20 */ /* 0x002fce0000410000 */
[----:B------:R-:W-:Y:S01]  /*53e0*/  MUFU.TANH R146, R16 ;  /* 0x0000001000927308 */ /* 0x000fe20000002400 */
[----:B--2---:R-:W-:-:S07]  /*53f0*/  FMUL.FTZ R0, R50, c[0x0][0x2ec] ;  /* 0x0000bb0032007a20 */ /* 0x004fce0000410000 */
[----:B------:R1:W-:Y:S02]  /*5400*/  MUFU.TANH R179, R0 ;  /* 0x0000000000b37308 */ /* 0x0003e40000002400 */
[----:B-1----:R-:W-:Y:S02]  /*5410*/  FMUL.FTZ R0, R51, c[0x0][0x2ec] ;  /* 0x0000bb0033007a20 */ /* 0x002fe40000410000 */
[----:B------:R-:W-:Y:S04]  /*5420*/  HMMA.16816.F32 R48, R8, R20, R40 ;  /* 0x000000140830723c */ /* 0x000fe80000001828 */
[----:B------:R1:W2:Y:S02]  /*5430*/  MUFU.TANH R180, R0 ;  /* 0x0000000000b47308 */ /* 0x0002a40000002400 */
[----:B-1----:R-:W-:-:S04]  /*5440*/  IMAD.U32 R0, RZ, RZ, UR9 ;  /* 0x00000009ff007e24 */ /* 0x002fc8000f8e00ff */
[----:B------:R-:W-:Y:S01]  /*5450*/  IMAD R0, R0, 0x80, R239 ;  /* 0x0000008000007824 */ /* 0x000fe200078e02ef */
[----:B------:R-:W-:Y:S01]  /*5460*/  IMNMX R239, R5, UR11, PT ;  /* 0x0000000b05ef7c17 */ /* 0x000fe2000b800200 */
[----:B------:R-:W-:Y:S11]  /*5470*/  FMUL.FTZ R5, R44, c[0x0][0x2ec] ;  /* 0x0000bb002c057a20 */ /* 0x000ff60000410000 */
[----:B------:R-:W-:Y:S01]  /*5480*/  @!UPT UIADD3 URZ, URZ, URZ, URZ ;  /* 0x0000003f3f3ff290 */ /* 0x000fe2000fffe03f */
[----:B------:R-:W-:Y:S01]  /*5490*/  FMUL.FTZ R21, R49, c[0x0][0x2ec] ;  /* 0x0000bb0031157a20 */ /* 0x000fe20000410000 */
[----:B------:R-:W-:Y:S01]  /*54a0*/  IADD3 R3, R0, 0x1, RZ ;  /* 0x0000000100037810 */ /* 0x000fe20007ffe0ff */
[----:B------:R1:W1:Y:S03]  /*54b0*/  MUFU.TANH R63, R5 ;  /* 0x00000005003f7308 */ /* 0x0002660000002400 */
[C---:B------:R-:W-:Y:S02]  /*54c0*/  ISETP.GE.AND P0, PT, R3.reuse, R242, PT ;  /* 0x000000f20300720c */ /* 0x040fe40003f06270 */
[C---:B------:R-:W-:Y:S02]  /*54d0*/  ISETP.GE.AND P1, PT, R3.reuse, R240, PT ;  /* 0x000000f00300720c */ /* 0x040fe40003f26270 */
[C---:B------:R-:W-:Y:S01]  /*54e0*/  ISETP.LT.OR P3, PT, R3.reuse, R238, P0 ;  /* 0x000000ee0300720c */ /* 0x040fe20000761670 */
[----:B------:R-:W-:Y:S01]  /*54f0*/  MUFU.TANH R144, R21 ;  /* 0x0000001500907308 */ /* 0x000fe20000002400 */
[----:B------:R-:W-:-:S02]  /*5500*/  ISETP.LT.OR P1, PT, R3, R236, P1 ;  /* 0x000000ec0300720c */ /* 0x000fc40000f21670 */
[C---:B------:R-:W-:Y:S02]  /*5510*/  ISETP.GE.AND P0, PT, R3.reuse, R239, PT ;  /* 0x000000ef0300720c */ /* 0x040fe40003f06270 */
[----:B------:R-:W-:Y:S02]  /*5520*/  P2R R6, PR, RZ, 0x2 ;  /* 0x00000002ff067803 */ /* 0x000fe40000000000 */
[----:B------:R-:W-:Y:S01]  /*5530*/  ISETP.GE.AND P2, PT, R3, R241, PT ;  /* 0x000000f10300720c */ /* 0x000fe20003f46270 */
[----:B-1----:R-:W-:Y:S01]  /*5540*/  FMUL.FTZ R5, R45, c[0x0][0x2ec] ;  /* 0x0000bb002d057a20 */ /* 0x002fe20000410000 */
[C---:B------:R-:W-:Y:S01]  /*5550*/  ISETP.LT.OR P0, PT, R3.reuse, R235, P0 ;  /* 0x000000eb0300720c */ /* 0x040fe20000701670 */
[----:B------:R-:W-:Y:S01]  /*5560*/  HMMA.16816.F32 R44, R24, R18, R100 ;  /* 0x00000012182c723c */ /* 0x000fe20000001864 */
[----:B------:R-:W-:Y:S01]  /*5570*/  ISETP.GE.AND P1, PT, R0, R242, PT ;  /* 0x000000f20000720c */ /* 0x000fe20003f26270 */
[----:B------:R1:W1:Y:S01]  /*5580*/  MUFU.TANH R65, R5 ;  /* 0x0000000500417308 */ /* 0x0002620000002400 */
[----:B------:R-:W-:-:S02]  /*5590*/  ISETP.LT.OR P4, PT, R3, R237, P2 ;  /* 0x000000ed0300720c */ /* 0x000fc40001781670 */
[C---:B------:R-:W-:Y:S02]  /*55a0*/  ISETP.LT.OR P1, PT, R0.reuse, R238, P1 ;  /* 0x000000ee0000720c */ /* 0x040fe40000f21670 */
[C---:B------:R-:W-:Y:S02]  /*55b0*/  IADD3 R3, R0.reuse, 0x8, RZ ;  /* 0x0000000800037810 */ /* 0x040fe40007ffe0ff */
[----:B------:R-:W-:Y:S02]  /*55c0*/  FSEL R115, R115, -INF , !P1 ;  /* 0xff80000073737808 */ /* 0x000fe40004800000 */
[C---:B------:R-:W-:Y:S02]  /*55d0*/  ISETP.GE.AND P2, PT, R3.reuse, R242, PT ;  /* 0x000000f20300720c */ /* 0x040fe40003f46270 */
[----:B------:R-:W-:Y:S02]  /*55e0*/  ISETP.GE.AND P1, PT, R0, R240, PT ;  /* 0x000000f00000720c */ /* 0x000fe40003f26270 */
[----:B------:R-:W-:-:S02]  /*55f0*/  ISETP.LT.OR P2, PT, R3, R238, P2 ;  /* 0x000000ee0300720c */ /* 0x000fc40001741670 */
[C---:B------:R-:W-:Y:S02]  /*5600*/  ISETP.LT.OR P1, PT, R0.reuse, R236, P1 ;  /* 0x000000ec0000720c */ /* 0x040fe40000f21670 */
[----:B-1----:R-:W-:Y:S02]  /*5610*/  P2R R5, PR, RZ, 0x1 ;  /* 0x00000001ff057803 */ /* 0x002fe40000000000 */
[C---:B------:R-:W-:Y:S02]  /*5620*/  ISETP.GE.AND P0, PT, R0.reuse, R241, PT ;  /* 0x000000f10000720c */ /* 0x040fe40003f06270 */
[----:B------:R-:W-:Y:S02]  /*5630*/  P2R R7, PR, RZ, 0x4 ;  /* 0x00000004ff077803 */ /* 0x000fe40000000000 */
[----:B------:R-:W-:Y:S02]  /*5640*/  ISETP.LT.OR P0, PT, R0, R237, P0 ;  /* 0x000000ed0000720c */ /* 0x000fe40000701670 */
[----:B------:R-:W-:-:S02]  /*5650*/  FSEL R136, R249, -INF , !P1 ;  /* 0xff800000f9887808 */ /* 0x000fc40004800000 */
[----:B------:R-:W-:Y:S02]  /*5660*/  FSEL R129, R250, -INF , !P0 ;  /* 0xff800000fa817808 */ /* 0x000fe40004000000 */
[C---:B------:R-:W-:Y:S02]  /*5670*/  ISETP.GE.AND P0, PT, R0.reuse, R239, PT ;  /* 0x000000ef0000720c */ /* 0x040fe40003f06270 */
[C---:B------:R-:W-:Y:S02]  /*5680*/  ISETP.GE.AND P2, PT, R3.reuse, R241, PT ;  /* 0x000000f10300720c */ /* 0x040fe40003f46270 */
[----:B------:R-:W-:Y:S02]  /*5690*/  ISETP.LT.OR P0, PT, R0, R235, P0 ;  /* 0x000000eb0000720c */ /* 0x000fe40000701670 */
[----:B------:R-:W-:Y:S02]  /*56a0*/  ISETP.GE.AND P1, PT, R3, R240, PT ;  /* 0x000000f00300720c */ /* 0x000fe40003f26270 */
[----:B------:R-:W-:-:S02]  /*56b0*/  FSEL R141, R233, -INF , !P0 ;  /* 0xff800000e98d7808 */ /* 0x000fc40004000000 */
[C---:B------:R-:W-:Y:S02]  /*56c0*/  ISETP.LT.OR P5, PT, R3.reuse, R237, P2 ;  /* 0x000000ed0300720c */ /* 0x040fe400017a1670 */
[C---:B------:R-:W-:Y:S02]  /*56d0*/  ISETP.LT.OR P6, PT, R3.reuse, R236, P1 ;  /* 0x000000ec0300720c */ /* 0x040fe40000fc1670 */
[----:B------:R-:W-:Y:S02]  /*56e0*/  ISETP.GE.AND P0, PT, R3, R239, PT ;  /* 0x000000ef0300720c */ /* 0x000fe40003f06270 */
[----:B------:R-:W-:Y:S02]  /*56f0*/  ISETP.NE.AND P2, PT, R5, RZ, PT ;  /* 0x000000ff0500720c */ /* 0x000fe40003f45270 */
[----:B------:R-:W-:Y:S02]  /*5700*/  FSEL R118, R118, -INF , !P3 ;  /* 0xff80000076767808 */ /* 0x000fe40005800000 */
[----:B------:R-:W-:Y:S01]  /*5710*/  ISETP.NE.AND P1, PT, R7, RZ, PT ;  /* 0x000000ff0700720c */ /* 0x000fe20003f25270 */
[----:B------:R-:W-:Y:S01]  /*5720*/  FMUL.FTZ R7, R55, c[0x0][0x2ec] ;  /* 0x0000bb0037077a20 */ /* 0x000fe20000410000 */
[----:B------:R-:W-:-:S02]  /*5730*/  IADD3 R5, R0, 0x9, RZ ;  /* 0x0000000900057810 */ /* 0x000fc40007ffe0ff */
[----:B------:R-:W-:Y:S01]  /*5740*/  ISETP.NE.AND P3, PT, R6, RZ, PT ;  /* 0x000000ff0600720c */ /* 0x000fe20003f65270 */
[----:B------:R-:W-:Y:S01]  /*5750*/  MUFU.TANH R149, R7 ;  /* 0x0000000700957308 */ /* 0x000fe20000002400 */
[----:B------:R-:W-:Y:S02]  /*5760*/  P2R R6, PR, RZ, 0x40 ;  /* 0x00000040ff067803 */ /* 0x000fe40000000000 */
[----:B------:R-:W-:Y:S01]  /*5770*/  ISETP.LT.OR P6, PT, R3, R235, P0 ;  /* 0x000000eb0300720c */ /* 0x000fe200007c1670 */
[----:B------:R-:W-:Y:S01]  /*5780*/  FMUL.FTZ R3, R53, c[0x0][0x2ec] ;  /* 0x0000bb0035037a20 */ /* 0x000fe20000410000 */
[----:B------:R-:W-:Y:S02]  /*5790*/  FSEL R138, R247, -INF , !P2 ;  /* 0xff800000f78a7808 */ /* 0x000fe40005000000 */
[----:B------:R-:W-:Y:S01]  /*57a0*/  ISETP.GE.AND P2, PT, R5, R241, PT ;  /* 0x000000f10500720c */ /* 0x000fe20003f46270 */
[----:B------:R1:W1:Y:S01]  /*57b0*/  MUFU.TANH R152, R3 ;  /* 0x0000000300987308 */ /* 0x0002620000002400 */
[----:B------:R-:W-:-:S02]  /*57c0*/  FSEL R119, R245, -INF , !P1 ;  /* 0xff800000f5777808 */ /* 0x000fc40004800000 */
[----:B------:R-:W-:Y:S02]  /*57d0*/  ISETP.GE.AND P1, PT, R5, R240, PT ;  /* 0x000000f00500720c */ /* 0x000fe40003f26270 */
[----:B-----5:R-:W-:Y:S02]  /*57e0*/  FSEL R132, R215, -INF , !P5 ;  /* 0xff800000d7847808 */ /* 0x020fe40006800000 */
[C---:B------:R-:W-:Y:S02]  /*57f0*/  ISETP.GE.AND P0, PT, R5.reuse, R239, PT ;  /* 0x000000ef0500720c */ /* 0x040fe40003f06270 */
[----:B------:R-:W-:Y:S02]  /*5800*/  FSEL R123, R252, -INF , !P4 ;  /* 0xff800000fc7b7808 */ /* 0x000fe40006000000 */
[C---:B------:R-:W-:Y:S02]  /*5810*/  ISETP.LT.OR P5, PT, R5.reuse, R237, P2 ;  /* 0x000000ed0500720c */ /* 0x040fe400017a1670 */
[----:B------:R-:W-:-:S02]  /*5820*/  ISETP.GE.AND P4, PT, R5, R242, PT ;  /* 0x000000f20500720c */ /* 0x000fc40003f86270 */
[----:B------:R-:W-:Y:S02]  /*5830*/  ISETP.NE.AND P2, PT, R6, RZ, PT ;  /* 0x000000ff0600720c */ /* 0x000fe40003f45270 */
[----:B-1----:R-:W-:Y:S02]  /*5840*/  IADD3 R3, R0, 0x10, RZ ;  /* 0x0000001000037810 */ /* 0x002fe40007ffe0ff */
[C---:B------:R-:W-:Y:S02]  /*5850*/  ISETP.LT.OR P1, PT, R5.reuse, R236, P1 ;  /* 0x000000ec0500720c */ /* 0x040fe40000f21670 */
[----:B------:R-:W-:Y:S02]  /*5860*/  ISETP.LT.OR P0, PT, R5, R235, P0 ;  /* 0x000000eb0500720c */ /* 0x000fe40000701670 */
[----:B------:R-:W-:Y:S02]  /*5870*/  FSEL R131, R251, -INF , !P3 ;  /* 0xff800000fb837808 */ /* 0x000fe40005800000 */
[----:B------:R-:W-:-:S02]  /*5880*/  ISETP.GE.AND P3, PT, R3, R242, PT ;  /* 0x000000f20300720c */ /* 0x000fc40003f66270 */
[----:B------:R-:W-:Y:S02]  /*5890*/  ISETP.LT.OR P4, PT, R5, R238, P4 ;  /* 0x000000ee0500720c */ /* 0x000fe40002781670 */
[----:B------:R-:W-:Y:S02]  /*58a0*/  P2R R7, PR, RZ, 0x2 ;  /* 0x00000002ff077803 */ /* 0x000fe40000000000 */
[----:B------:R-:W-:Y:S02]  /*58b0*/  FSEL R134, R134, -INF , !P2 ;  /* 0xff80000086867808 */ /* 0x000fe40005000000 */
[C---:B------:R-:W-:Y:S02]  /*58c0*/  ISETP.GE.AND P2, PT, R3.reuse, R241, PT ;  /* 0x000000f10300720c */ /* 0x040fe40003f46270 */
[----:B------:R-:W-:Y:S02]  /*58d0*/  ISETP.GE.AND P1, PT, R3, R240, PT ;  /* 0x000000f00300720c */ /* 0x000fe40003f26270 */
[----:B------:R-:W-:-:S02]  /*58e0*/  P2R R5, PR, RZ, 0x1 ;  /* 0x00000001ff057803 */ /* 0x000fc40000000000 */
[C---:B------:R-:W-:Y:S02]  /*58f0*/  ISETP.LT.OR P0, PT, R3.reuse, R238, P3 ;  /* 0x000000ee0300720c */ /* 0x040fe40001f01670 */
[----:B------:R-:W-:Y:S02]  /*5900*/  FSEL R117, R248, -INF , !P4 ;  /* 0xff800000f8757808 */ /* 0x000fe40006000000 */
[C---:B------:R-:W-:Y:S02]  /*5910*/  ISETP.LT.OR P4, PT, R3.reuse, R237, P2 ;  /* 0x000000ed0300720c */ /* 0x040fe40001781670 */
[----:B------:R-:W-:Y:S02]  /*5920*/  ISETP.LT.OR P3, PT, R3, R236, P1 ;  /* 0x000000ec0300720c */ /* 0x000fe40000f61670 */
[----:B------:R-:W-:Y:S01]  /*5930*/  ISETP.NE.AND P2, PT, R7, RZ, PT ;  /* 0x000000ff0700720c */ /* 0x000fe20003f45270 */
[----:B------:R-:W-:Y:S01]  /*5940*/  FMUL.FTZ R7, R39, c[0x0][0x2ec] ;  /* 0x0000bb0027077a20 */ /* 0x000fe20000410000 */
[----:B------:R-:W-:Y:S01]  /*5950*/  ISETP.NE.AND P1, PT, R5, RZ, PT ;  /* 0x000000ff0500720c */ /* 0x000fe20003f25270 */
[----:B------:R-:W-:Y:S01]  /*5960*/  FMUL.FTZ R5, R37, c[0x0][0x2ec] ;  /* 0x0000bb0025057a20 */ /* 0x000fe20000410000 */
[----:B------:R-:W-:Y:S01]  /*5970*/  P2R R6, PR, RZ, 0x1 ;  /* 0x00000001ff067803 */ /* 0x000fe20000000000 */
[----:B------:R-:W-:Y:S01]  /*5980*/  HMMA.16816.F32 R36, R28, R18, R72 ;  /* 0x000000121c24723c */ /* 0x000fe20000001848 */
[----:B------:R-:W-:Y:S01]  /*5990*/  ISETP.GE.AND P0, PT, R3, R239, PT ;  /* 0x000000ef0300720c */ /* 0x000fe20003f06270 */
[----:B------:R-:W1:Y:S01]  /*59a0*/  LDSM.16.M88.4 R16, [R226+0x2800] ;  /* 0x00280000e210783b */ /* 0x000e620000000200 */
[----:B------:R-:W-:Y:S01]  /*59b0*/  FSEL R140, R113, -INF , !P6 ;  /* 0xff800000718c7808 */ /* 0x000fe20007000000 */
[----:B------:R5:W1:Y:S01]  /*59c0*/  MUFU.TANH R159, R5 ;  /* 0x00000005009f7308 */ /* 0x000a620000002400 */
[----:B------:R-:W-:-:S02]  /*59d0*/  ISETP.NE.AND P6, PT, R6, RZ, PT ;  /* 0x000000ff0600720c */ /* 0x000fc40003fc5270 */
[----:B------:R-:W-:Y:S02]  /*59e0*/  P2R R6, PR, RZ, 0x8 ;  /* 0x00000008ff067803 */ /* 0x000fe40000000000 */
[----:B------:R-:W-:Y:S02]  /*59f0*/  ISETP.LT.OR P3, PT, R3, R235, P0 ;  /* 0x000000eb0300720c */ /* 0x000fe40000761670 */
[----:B------:R-:W-:Y:S01]  /*5a00*/  IADD3 R3, R0, 0x11, RZ ;  /* 0x0000001100037810 */ /* 0x000fe20007ffe0ff */
[----:B------:R1:W1:Y:S01]  /*5a10*/  MUFU.TANH R148, R7 ;  /* 0x0000000700947308 */ /* 0x0002620000002400 */
[----:B------:R-:W-:Y:S02]  /*5a20*/  FSEL R137, R122, -INF , !P1 ;  /* 0xff8000007a897808 */ /* 0x000fe40004800000 */
[C---:B------:R-:W-:Y:S02]  /*5a30*/  ISETP.GE.AND P0, PT, R3.reuse, R242, PT ;  /* 0x000000f20300720c */ /* 0x040fe40003f06270 */
[----:B------:R-:W-:-:S02]  /*5a40*/  ISETP.GE.AND P1, PT, R3, R240, PT ;  /* 0x000000f00300720c */ /* 0x000fc40003f26270 */
[----:B------:R-:W-:Y:S02]  /*5a50*/  FSEL R124, R246, -INF , !P5 ;  /* 0xff800000f67c7808 */ /* 0x000fe40006800000 */
[C---:B------:R-:W-:Y:S02]  /*5a60*/  ISETP.LT.OR P5, PT, R3.reuse, R238, P0 ;  /* 0x000000ee0300720c */ /* 0x040fe400007a1670 */
[C---:B------:R-:W-:Y:S01]  /*5a70*/  ISETP.LT.OR P1, PT, R3.reuse, R236, P1 ;  /* 0x000000ec0300720c */ /* 0x040fe20000f21670 */
[----:B------:R-:W-:Y:S01]  /*5a80*/  HMMA.16816.F32 R40, R12, R22, R36 ;  /* 0x000000160c28723c */ /* 0x000fe20000001824 */
[----:B------:R-:W-:Y:S01]  /*5a90*/  ISETP.GE.AND P0, PT, R3, R239, PT ;  /* 0x000000ef0300720c */ /* 0x000fe20003f06270 */
[----:B------:R-:W2:Y:S01]  /*5aa0*/  LDSM.16.M88.4 R36, [R220+0x2800] ;  /* 0x00280000dc24783b */ /* 0x000ea20000000200 */
[----:B-----5:R-:W-:Y:S02]  /*5ab0*/  IADD3 R5, R0, 0x18, RZ ;  /* 0x0000001800057810 */ /* 0x020fe40007ffe0ff */
[----:B------:R-:W-:-:S02]  /*5ac0*/  FSEL R126, R244, -INF , !P2 ;  /* 0xff800000f47e7808 */ /* 0x000fc40005000000 */
[C---:B------:R-:W-:Y:S02]  /*5ad0*/  ISETP.GE.AND P2, PT, R3.reuse, R241, PT ;  /* 0x000000f10300720c */ /* 0x040fe40003f46270 */
[----:B------:R-:W-:Y:S02]  /*5ae0*/  P2R R20, PR, RZ, 0x2 ;  /* 0x00000002ff147803 */ /* 0x000fe40000000000 */
[----:B------:R-:W-:Y:S02]  /*5af0*/  ISETP.LT.OR P1, PT, R3, R235, P0 ;  /* 0x000000eb0300720c */ /* 0x000fe40000721670 */
[----:B------:R-:W-:Y:S02]  /*5b00*/  FSEL R113, R120, -INF , !P6 ;  /* 0xff80000078717808 */ /* 0x000fe40007000000 */
[----:B------:R-:W-:Y:S02]  /*5b10*/  ISETP.GE.AND P0, PT, R5, R242, PT ;  /* 0x000000f20500720c */ /* 0x000fe40003f06270 */
[----:B------:R-:W-:-:S02]  /*5b20*/  ISETP.LT.OR P6, PT, R3, R237, P2 ;  /* 0x000000ed0300720c */ /* 0x000fc400017c1670 */
[----:B------:R-:W-:Y:S01]  /*5b30*/  ISETP.NE.AND P2, PT, R6, RZ, PT ;  /* 0x000000ff0600720c */ /* 0x000fe20003f45270 */
[----:B------:R-:W-:Y:S01]  /*5b40*/  FMUL.FTZ R6, R48, c[0x0][0x2ec] ;  /* 0x0000bb0030067a20 */ /* 0x000fe20000410000 */
[----:B-1----:R-:W-:Y:S02]  /*5b50*/  P2R R7, PR, RZ, 0x2 ;  /* 0x00000002ff077803 */ /* 0x002fe40000000000 */
[C---:B------:R-:W-:Y:S01]  /*5b60*/  ISETP.LT.OR P0, PT, R5.reuse, R238, P0 ;  /* 0x000000ee0500720c */ /* 0x040fe20000701670 */
[----:B------:R1:W-:Y:S01]  /*5b70*/  MUFU.TANH R75, R6 ;  /* 0x00000006004b7308 */ /* 0x0003e20000002400 */
[----:B------:R-:W-:Y:S01]  /*5b80*/  ISETP.GE.AND P1, PT, R5, R240, PT ;  /* 0x000000f00500720c */ /* 0x000fe20003f26270 */
[----:B------:R-:W-:Y:S01]  /*5b90*/  FMUL.FTZ R42, R42, c[0x0][0x2ec] ;  /* 0x0000bb002a2a7a20 */ /* 0x000fe20000410000 */
[----:B------:R-:W-:Y:S01]  /*5ba0*/  FSEL R121, R121, -INF , !P4 ;  /* 0xff80000079797808 */ /* 0x000fe20006000000 */
[----:B------:R-:W-:Y:S01]  /*5bb0*/  FMUL.FTZ R43, R43, c[0x0][0x2ec] ;  /* 0x0000bb002b2b7a20 */ /* 0x000fe20000410000 */
[----:B------:R-:W-:-:S02]  /*5bc0*/  FSEL R122, R116, -INF , !P2 ;  /* 0xff800000747a7808 */ /* 0x000fc40005000000 */
[C---:B------:R-:W-:Y:S01]  /*5bd0*/  ISETP.LT.OR P4, PT, R5.reuse, R236, P1 ;  /* 0x000000ec0500720c */ /* 0x040fe20000f81670 */
[----:B------:R-:W-:Y:S01]  /*5be0*/  MUFU.TANH R139, R42 ;  /* 0x0000002a008b7308 */ /* 0x000fe20000002400 */
[----:B------:R-:W-:Y:S02]  /*5bf0*/  ISETP.GE.AND P2, PT, R5, R241, PT ;  /* 0x000000f10500720c */ /* 0x000fe40003f46270 */
[----:B------:R-:W-:Y:S02]  /*5c00*/  FSEL R102, R234, -INF , !P5 ;  /* 0xff800000ea667808 */ /* 0x000fe40006800000 */
[----:B------:R-:W-:Y:S02]  /*5c10*/  IADD3 R3, R0, 0x19, RZ ;  /* 0x0000001900037810 */ /* 0x000fe40007ffe0ff */
[----:B------:R-:W-:Y:S02]  /*5c20*/  FSEL R133, R112, -INF , !P3 ;  /* 0xff80000070857808 */ /* 0x000fe40005800000 */
[----:B-1----:R-:W-:-:S02]  /*5c30*/  P2R R6, PR, RZ, 0x1 ;  /* 0x00000001ff067803 */ /* 0x002fc40000000000 */
[C---:B------:R-:W-:Y:S02]  /*5c40*/  ISETP.GE.AND P0, PT, R5.reuse, R239, PT ;  /* 0x000000ef0500720c */ /* 0x040fe40003f06270 */
[----:B------:R-:W-:Y:S02]  /*5c50*/  ISETP.NE.AND P5, PT, R6, RZ, PT ;  /* 0x000000ff0600720c */ /* 0x000fe40003fa5270 */
[----:B------:R-:W-:Y:S02]  /*5c60*/  P2R R6, PR, RZ, 0x10 ;  /* 0x00000010ff067803 */ /* 0x000fe40000000000 */
[C---:B------:R-:W-:Y:S02]  /*5c70*/  ISETP.LT.OR P3, PT, R5.reuse, R237, P2 ;  /* 0x000000ed0500720c */ /* 0x040fe40001761670 */
[----:B------:R-:W-:Y:S01]  /*5c80*/  ISETP.LT.OR P4, PT, R5, R235, P0 ;  /* 0x000000eb0500720c */ /* 0x000fe20000781670 */
[----:B------:R-:W-:Y:S01]  /*5c90*/  FMUL.FTZ R5, R51, c[0x0][0x2ec] ;  /* 0x0000bb0033057a20 */ /* 0x000fe20000410000 */
[----:B------:R-:W-:Y:S01]  /*5ca0*/  ISETP.NE.AND P1, PT, R7, RZ, PT ;  /* 0x000000ff0700720c */ /* 0x000fe20003f25270 */
[----:B------:R-:W-:Y:S01]  /*5cb0*/  FMUL.FTZ R7, R50, c[0x0][0x2ec] ;  /* 0x0000bb0032077a20 */ /* 0x000fe20000410000 */
[----:B------:R-:W-:Y:S01]  /*5cc0*/  ISETP.GE.AND P0, PT, R3, R242, PT ;  /* 0x000000f20300720c */ /* 0x000fe20003f06270 */
[----:B------:R1:W-:Y:S01]  /*5cd0*/  MUFU.TANH R143, R5 ;  /* 0x00000005008f7308 */ /* 0x0003e20000002400 */
[----:B------:R-:W-:Y:S01]  /*5ce0*/  ISETP.NE.AND P2, PT, R20, RZ, PT ;  /* 0x000000ff1400720c */ /* 0x000fe20003f45270 */
[----:B------:R-:W-:Y:S01]  /*5cf0*/  FMUL.FTZ R20, R41, c[0x0][0x2ec] ;  /* 0x0000bb0029147a20 */ /* 0x000fe20000410000 */
[----:B------:R-:W-:Y:S01]  /*5d00*/  FSEL R116, R214, -INF , !P6 ;  /* 0xff800000d6747808 */ /* 0x000fe20007000000 */
[----:B------:R-:W-:Y:S01]  /*5d10*/  HMMA.16816.F32 R48, R8, R22, R44 ;  /* 0x000000160830723c */ /* 0x000fe2000000182c */
[----:B------:R-:W-:-:S02]  /*5d20*/  FSEL R127, R127, -INF , !P1 ;  /* 0xff8000007f7f7808 */ /* 0x000fc40004800000 */
[C---:B------:R-:W-:Y:S01]  /*5d30*/  ISETP.LT.OR P6, PT, R3.reuse, R238, P0 ;  /* 0x000000ee0300720c */ /* 0x040fe200007c1670 */
[----:B------:R5:W-:Y:S01]  /*5d40*/  MUFU.TANH R142, R20 ;  /* 0x00000014008e7308 */ /* 0x000be20000002400 */
[C---:B------:R-:W-:Y:S02]  /*5d50*/  ISETP.GE.AND P1, PT, R3.reuse, R240, PT ;  /* 0x000000f00300720c */ /* 0x040fe40003f26270 */
[----:B------:R-:W-:Y:S01]  /*5d60*/  ISETP.GE.AND P0, PT, R3, R239, PT ;  /* 0x000000ef0300720c */ /* 0x000fe20003f06270 */
[----:B------:R-:W-:Y:S01]  /*5d70*/  HMMA.16816.F32 R44, R24, R16, R104 ;  /* 0x00000010182c723c */ /* 0x000fe20000001868 */
[----:B------:R-:W-:Y:S02]  /*5d80*/  FSEL R120, R213, -INF , !P2 ;  /* 0xff800000d5787808 */ /* 0x000fe40005000000 */
[C---:B------:R-:W-:Y:S01]  /*5d90*/  ISETP.GE.AND P2, PT, R3.reuse, R241, PT ;  /* 0x000000f10300720c */ /* 0x040fe20003f46270 */
[----:B-1----:R-:W-:Y:S01]  /*5da0*/  FMUL.FTZ R5, R40, c[0x0][0x2ec] ;  /* 0x0000bb0028057a20 */ /* 0x002fe20000410000 */
[----:B------:R-:W-:Y:S01]  /*5db0*/  FSEL R101, R128, -INF , !P5 ;  /* 0xff80000080657808 */ /* 0x000fe20006800000 */
[----:B------:R1:W1:Y:S01]  /*5dc0*/  MUFU.TANH R74, R7 ;  /* 0x00000007004a7308 */ /* 0x0002620000002400 */
[----:B------:R-:W-:-:S02]  /*5dd0*/  ISETP.LT.OR P1, PT, R3, R236, P1 ;  /* 0x000000ec0300720c */ /* 0x000fc40000f21670 */
[C---:B------:R-:W-:Y:S02]  /*5de0*/  ISETP.LT.OR P0, PT, R3.reuse, R235, P0 ;  /* 0x000000eb0300720c */ /* 0x040fe40000701670 */
[----:B------:R-:W-:Y:S01]  /*5df0*/  ISETP.LT.OR P5, PT, R3, R237, P2 ;  /* 0x000000ed0300720c */ /* 0x000fe200017a1670 */
[----:B-----5:R-:W-:Y:S01]  /*5e00*/  HMMA.16816.F32 R20, R28, R16, R76 ;  /* 0x000000101c14723c */ /* 0x020fe2000000184c */
[----:B------:R-:W-:Y:S01]  /*5e10*/  ISETP.NE.AND P2, PT, R6, RZ, PT ;  /* 0x000000ff0600720c */ /* 0x000fe20003f45270 */
[----:B------:R5:W3:Y:S01]  /*5e20*/  MUFU.TANH R128, R5 ;  /* 0x0000000500807308 */ /* 0x000ae20000002400 */
[----:B------:R-:W-:Y:S02]  /*5e30*/  P2R R6, PR, RZ, 0x1 ;  /* 0x00000001ff067803 */ /* 0x000fe40000000000 */
[----:B------:R-:W-:Y:S02]  /*5e40*/  IADD3 R3, R0, 0x21, RZ ;  /* 0x0000002100037810 */ /* 0x000fe40007ffe0ff */
[----:B------:R-:W-:Y:S01]  /*5e50*/  FSEL R112, R130, -INF , !P3 ;  /* 0xff80000082707808 */ /* 0x000fe20005800000 */
[----:B------:R-:W-:Y:S01]  /*5e60*/  FMUL.FTZ R16, R51, c[0x0][0x2ec] ;  /* 0x0000bb0033107a20 */ /* 0x000fe20000410000 */
[----:B------:R-:W-:Y:S01]  /*5e70*/  FSEL R114, R114, -INF , !P2 ;  /* 0xff80000072727808 */ /* 0x000fe20005000000 */
[----:B------:R3:W-:Y:S01]  /*5e80*/  MUFU.TANH R107, R43 ;  /* 0x0000002b006b7308 */ /* 0x0007e20000002400 */
[----:B-1----:R-:W-:Y:S01]  /*5e90*/  P2R R7, PR, RZ, 0x2 ;  /* 0x00000002ff077803 */ /* 0x002fe20000000000 */
[----:B--2---:R-:W-:Y:S01]  /*5ea0*/  HMMA.16816.F32 R44, R8, R36, R44 ;  /* 0x00000024082c723c */ /* 0x004fe2000000182c */
[----:B------:R-:W-:Y:S01]  /*5eb0*/  FSEL R103, R211, -INF , !P5 ;  /* 0xff800000d3677808 */ /* 0x000fe20006800000 */
[----:B------:R-:W-:Y:S01]  /*5ec0*/  FMUL.FTZ R17, R50, c[0x0][0x2ec] ;  /* 0x0000bb0032117a20 */ /* 0x000fe20000410000 */
[----:B------:R-:W-:-:S02]  /*5ed0*/  FSEL R130, R125, -INF , !P4 ;  /* 0xff8000007d827808 */ /* 0x000fc40006000000 */
[----:B------:R-:W-:Y:S01]  /*5ee0*/  FSEL R98, R212, -INF , !P6 ;  /* 0xff800000d4627808 */ /* 0x000fe20007000000 */
[----:B------:R-:W-:Y:S01]  /*5ef0*/  MUFU.TANH R100, R16 ;  /* 0x0000001000647308 */ /* 0x000fe20000002400 */
[----:B-----5:R-:W-:Y:S02]  /*5f00*/  IADD3 R5, R0, 0x20, RZ ;  /* 0x0000002000057810 */ /* 0x020fe40007ffe0ff */
[----:B------:R-:W-:Y:S02]  /*5f10*/  IADD3 R233, R226, 0x800, RZ ;  /* 0x00000800e2e97810 */ /* 0x000fe40007ffe0ff */
[C---:B------:R-:W-:Y:S02]  /*5f20*/  ISETP.GE.AND P1, PT, R5.reuse, R240, PT ;  /* 0x000000f00500720c */ /* 0x040fe40003f26270 */
[C---:B------:R-:W-:Y:S01]  /*5f30*/  ISETP.GE.AND P0, PT, R5.reuse, R239, PT ;  /* 0x000000ef0500720c */ /* 0x040fe20003f06270 */
[----:B---3--:R-:W-:Y:S01]  /*5f40*/  HMMA.16816.F32 R40, R12, R36, R20 ;  /* 0x000000240c28723c */ /* 0x008fe20000001814 */
[C---:B------:R-:W-:Y:S01]  /*5f50*/  ISETP.GE.AND P3, PT, R5.reuse, R242, PT ;  /* 0x000000f20500720c */ /* 0x040fe20003f66270 */
[----:B------:R1:W2:Y:S01]  /*5f60*/  MUFU.TANH R96, R17 ;  /* 0x0000001100607308 */ /* 0x0002a20000002400 */
[----:B------:R-:W-:-:S02]  /*5f70*/  ISETP.GE.AND P2, PT, R5, R241, PT ;  /* 0x000000f10500720c */ /* 0x000fc40003f46270 */
[C---:B------:R-:W-:Y:S02]  /*5f80*/  ISETP.LT.OR P5, PT, R5.reuse, R236, P1 ;  /* 0x000000ec0500720c */ /* 0x040fe40000fa1670 */
[----:B------:R-:W-:Y:S01]  /*5f90*/  ISETP.LT.OR P1, PT, R5, R235, P0 ;  /* 0x000000eb0500720c */ /* 0x000fe20000721670 */
[----:B------:R-:W-:Y:S01]  /*5fa0*/  HMMA.16816.F32 R20, R28, R18, R92 ;  /* 0x000000121c14723c */ /* 0x000fe2000000185c */
[----:B------:R-:W-:Y:S02]  /*5fb0*/  ISETP.GE.AND P0, PT, R3, R242, PT ;  /* 0x000000f20300720c */ /* 0x000fe40003f06270 */
[----:B------:R-:W-:Y:S02]  /*5fc0*/  ISETP.LT.OR P4, PT, R5, R238, P3 ;  /* 0x000000ee0500720c */ /* 0x000fe40001f81670 */
[----:B------:R-:W-:Y:S02]  /*5fd0*/  ISETP.NE.AND P3, PT, R7, RZ, PT ;  /* 0x000000ff0700720c */ /* 0x000fe40003f65270 */
[----:B------:R-:W-:-:S02]  /*5fe0*/  ISETP.LT.OR P6, PT, R5, R237, P2 ;  /* 0x000000ed0500720c */ /* 0x000fc400017c1670 */
[----:B------:R-:W-:Y:S01]  /*5ff0*/  ISETP.NE.AND P2, PT, R6, RZ, PT ;  /* 0x000000ff0600720c */ /* 0x000fe20003f45270 */
[----:B------:R-:W-:Y:S01]  /*6000*/  FMUL.FTZ R6, R48, c[0x0][0x2ec] ;  /* 0x0000bb0030067a20 */ /* 0x000fe20000410000 */
[C---:B------:R-:W-:Y:S02]  /*6010*/  ISETP.LT.OR P0, PT, R3.reuse, R238, P0 ;  /* 0x000000ee0300720c */ /* 0x040fe40000701670 */
[----:B------:R-:W-:Y:S01]  /*6020*/  FSEL R104, R210, -INF , !P3 ;  /* 0xff800000d2687808 */ /* 0x000fe20005800000 */
[----:B------:R3:W5:Y:S01]  /*6030*/  MUFU.TANH R105, R6 ;  /* 0x0000000600697308 */ /* 0x0007620000002400 */
[----:B------:R-:W-:Y:S01]  /*6040*/  ISETP.GE.AND P3, PT, R3, R241, PT ;  /* 0x000000f10300720c */ /* 0x000fe20003f66270 */
[----:B-1----:R-:W-:Y:S01]  /*6050*/  FMUL.FTZ R17, R43, c[0x0][0x2ec] ;  /* 0x0000bb002b117a20 */ /* 0x002fe20000410000 */
[----:B------:R-:W-:Y:S02]  /*6060*/  FSEL R125, R208, -INF , !P2 ;  /* 0xff800000d07d7808 */ /* 0x000fe40005000000 */
[----:B------:R-:W-:-:S02]  /*6070*/  P2R R5, PR, RZ, 0x1 ;  /* 0x00000001ff057803 */ /* 0x000fc40000000000 */
[C---:B------:R-:W-:Y:S01]  /*6080*/  ISETP.GE.AND P2, PT, R3.reuse, R240, PT ;  /* 0x000000f00300720c */ /* 0x040fe20003f46270 */
[----:B------:R-:W-:Y:S01]  /*6090*/  MUFU.TANH R92, R17 ;  /* 0x00000011005c7308 */ /* 0x000fe20000002400 */
[C---:B------:R-:W-:Y:S02]  /*60a0*/  ISETP.GE.AND P0, PT, R3.reuse, R239, PT ;  /* 0x000000ef0300720c */ /* 0x040fe40003f06270 */
[----:B------:R-:W-:Y:S02]  /*60b0*/  FSEL R174, R206, -INF , !P4 ;  /* 0xff800000ceae7808 */ /* 0x000fe40006000000 */
[C---:B------:R-:W-:Y:S02]  /*60c0*/  ISETP.LT.OR P4, PT, R3.reuse, R237, P3 ;  /* 0x000000ed0300720c */ /* 0x040fe40001f81670 */
[C---:B------:R-:W-:Y:S02]  /*60d0*/  ISETP.LT.OR P3, PT, R3.reuse, R236, P2 ;  /* 0x000000ec0300720c */ /* 0x040fe40001761670 */
[----:B------:R-:W-:Y:S01]  /*60e0*/  ISETP.LT.OR P2, PT, R3, R235, P0 ;  /* 0x000000eb0300720c */ /* 0x000fe20000741670 */
[----:B------:R-:W-:Y:S01]  /*60f0*/  FMUL.FTZ R3, R49, c[0x0][0x2ec] ;  /* 0x0000bb0031037a20 */ /* 0x000fe20000410000 */
[----:B------:R-:W-:Y:S01]  /*6100*/  ISETP.NE.AND P0, PT, R5, RZ, PT ;  /* 0x000000ff0500720c */ /* 0x000fe20003f05270 */
[----:B------:R-:W-:Y:S01]  /*6110*/  HMMA.16816.F32 R48, R24, R18, R108 ;  /* 0x000000121830723c */ /* 0x000fe2000000186c */
[----:B------:R-:W-:Y:S01]  /*6120*/  IADD3 R5, R0, 0x28, RZ ;  /* 0x0000002800057810 */ /* 0x000fe20007ffe0ff */
[----:B------:R1:W1:Y:S01]  /*6130*/  MUFU.TANH R106, R3 ;  /* 0x00000003006a7308 */ /* 0x0002620000002400 */
[----:B------:R-:W-:-:S02]  /*6140*/  P2R R7, PR, RZ, 0x8 ;  /* 0x00000008ff077803 */ /* 0x000fc40000000000 */
[----:B------:R-:W-:Y:S02]  /*6150*/  ISETP.GE.AND P3, PT, R5, R242, PT ;  /* 0x000000f20500720c */ /* 0x000fe40003f66270 */
[----:B------:R-:W-:Y:S02]  /*6160*/  FSEL R169, R209, -INF , !P0 ;  /* 0xff800000d1a97808 */ /* 0x000fe40004000000 */
[----:B---3--:R-:W-:Y:S02]  /*6170*/  P2R R6, PR, RZ, 0x4 ;  /* 0x00000004ff067803 */ /* 0x008fe40000000000 */
[C---:B------:R-:W-:Y:S02]  /*6180*/  ISETP.GE.AND P0, PT, R5.reuse, R239, PT ;  /* 0x000000ef0500720c */ /* 0x040fe40003f06270 */
[----:B------:R-:W-:Y:S02]  /*6190*/  FSEL R175, R154, -INF , !P1 ;  /* 0xff8000009aaf7808 */ /* 0x000fe40004800000 */
[----:B------:R-:W-:-:S02]  /*61a0*/  ISETP.GE.AND P2, PT, R5, R241, PT ;  /* 0x000000f10500720c */ /* 0x000fc40003f46270 */
[C---:B------:R-:W-:Y:S02]  /*61b0*/  ISETP.GE.AND P1, PT, R5.reuse, R240, PT ;  /* 0x000000f00500720c */ /* 0x040fe40003f26270 */
[----:B-1----:R-:W-:Y:S02]  /*61c0*/  IADD3 R3, R0, 0x29, RZ ;  /* 0x0000002900037810 */ /* 0x002fe40007ffe0ff */
[----:B------:R-:W-:Y:S02]  /*61d0*/  FSEL R170, R170, -INF , !P4 ;  /* 0xff800000aaaa7808 */ /* 0x000fe40006000000 */
[----:B------:R-:W-:Y:S01]  /*61e0*/  ISETP.LT.OR P4, PT, R5, R238, P3 ;  /* 0x000000ee0500720c */ /* 0x000fe20001f81670 */
[----:B------:R-:W-:Y:S01]  /*61f0*/  HMMA.16816.F32 R52, R8, R38, R48 ;  /* 0x000000260834723c */ /* 0x000fe20000001830 */
[----:B------:R-:W-:Y:S02]  /*6200*/  FSEL R171, R207, -INF , !P6 ;  /* 0xff800000cfab7808 */ /* 0x000fe40007000000 */
[----:B------:R-:W-:-:S02]  /*6210*/  ISETP.LT.OR P3, PT, R5, R235, P0 ;  /* 0x000000eb0500720c */ /* 0x000fc40000761670 */
[----:B------:R-:W-:Y:S02]  /*6220*/  FSEL R173, R168, -INF , !P5 ;  /* 0xff800000a8ad7808 */ /* 0x000fe40006800000 */
[----:B------:R-:W-:Y:S02]  /*6230*/  ISETP.LT.OR P6, PT, R5, R237, P2 ;  /* 0x000000ed0500720c */ /* 0x000fe400017c1670 */
[----:B------:R-:W-:Y:S02]  /*6240*/  ISETP.GE.AND P0, PT, R3, R242, PT ;  /* 0x000000f20300720c */ /* 0x000fe40003f06270 */
[----:B------:R-:W-:Y:S01]  /*6250*/  ISETP.NE.AND P2, PT, R7, RZ, PT ;  /* 0x000000ff0700720c */ /* 0x000fe20003f45270 */
[----:B------:R-:W-:Y:S01]  /*6260*/  FMUL.FTZ R7, R42, c[0x0][0x2ec] ;  /* 0x0000bb002a077a20 */ /* 0x000fe20000410000 */
[----:B------:R-:W-:Y:S02]  /*6270*/  ISETP.LT.OR P5, PT, R5, R236, P1 ;  /* 0x000000ec0500720c */ /* 0x000fe40000fa1670 */
[----:B------:R-:W-:Y:S01]  /*6280*/  ISETP.NE.AND P1, PT, R6, RZ, PT ;  /* 0x000000ff0600720c */ /* 0x000fe20003f25270 */
[----:B------:R-:W-:Y:S01]  /*6290*/  FMUL.FTZ R6, R40, c[0x0][0x2ec] ;  /* 0x0000bb0028067a20 */ /* 0x000fe20000410000 */
[----:B------:R-:W-:Y:S01]  /*62a0*/  ISETP.LT.OR P0, PT, R3, R238, P0 ;  /* 0x000000ee0300720c */ /* 0x000fe20000701670 */
[----:B------:R-:W-:Y:S01]  /*62b0*/  MUFU.TANH R89, R7 ;  /* 0x0000000700597308 */ /* 0x000fe20000002400 */
[----:B------:R-:W-:-:S02]  /*62c0*/  FSEL R168, R205, -INF , !P2 ;  /* 0xff800000cda87808 */ /* 0x000fc40005000000 */
[----:B------:R-:W-:Y:S02]  /*62d0*/  ISETP.GE.AND P2, PT, R3, R241, PT ;  /* 0x000000f10300720c */ /* 0x000fe40003f46270 */
[----:B------:R-:W-:Y:S02]  /*62e0*/  FSEL R172, R157, -INF , !P1 ;  /* 0xff8000009dac7808 */ /* 0x000fe40004800000 */
[C---:B------:R-:W-:Y:S01]  /*62f0*/  ISETP.GE.AND P1, PT, R3.reuse, R240, PT ;  /* 0x000000f00300720c */ /* 0x040fe20003f26270 */
[----:B------:R1:W3:Y:S01]  /*6300*/  MUFU.TANH R97, R6 ;  /* 0x0000000600617308 */ /* 0x0002e20000002400 */
[----:B------:R-:W-:Y:S02]  /*6310*/  P2R R5, PR, RZ, 0x1 ;  /* 0x00000001ff057803 */ /* 0x000fe40000000000 */
[----:B------:R-:W-:Y:S02]  /*6320*/  FSEL R156, R156, -INF , !P4 ;  /* 0xff8000009c9c7808 */ /* 0x000fe40006000000 */
[----:B------:R-:W-:-:S02]  /*6330*/  ISETP.LT.OR P4, PT, R3, R237, P2 ;  /* 0x000000ed0300720c */ /* 0x000fc40001781670 */
[----:B------:R-:W-:Y:S02]  /*6340*/  ISETP.LT.OR P2, PT, R3, R236, P1 ;  /* 0x000000ec0300720c */ /* 0x000fe40000f41670 */
[----:B------:R-:W-:Y:S02]  /*6350*/  ISETP.NE.AND P1, PT, R5, RZ, PT ;  /* 0x000000ff0500720c */ /* 0x000fe40003f25270 */
[----:B------:R-:W-:Y:S02]  /*6360*/  IADD3 R5, R0, 0x30, RZ ;  /* 0x0000003000057810 */ /* 0x000fe40007ffe0ff */
[----:B------:R-:W-:Y:S02]  /*6370*/  ISETP.GE.AND P0, PT, R3, R239, PT ;  /* 0x000000ef0300720c */ /* 0x000fe40003f06270 */
[----:B------:R-:W-:Y:S01]  /*6380*/  P2R R16, PR, RZ, 0x4 ;  /* 0x00000004ff107803 */ /* 0x000fe20000000000 */
[----:B-1----:R-:W-:Y:S01]  /*6390*/  FMUL.FTZ R6, R41, c[0x0][0x2ec] ;  /* 0x0000bb0029067a20 */ /* 0x002fe20000410000 */
[----:B------:R-:W-:Y:S01]  /*63a0*/  ISETP.GE.AND P2, PT, R5, R241, PT ;  /* 0x000000f10500720c */ /* 0x000fe20003f46270 */
[----:B------:R-:W-:Y:S01]  /*63b0*/  HMMA.16816.F32 R40, R12, R38, R20 ;  /* 0x000000260c28723c */ /* 0x000fe20000001814 */
[----:B------:R-:W-:Y:S01]  /*63c0*/  ISETP.LT.OR P0, PT, R3, R235, P0 ;  /* 0x000000eb0300720c */ /* 0x000fe20000701670 */
[----:B------:R1:W1:Y:S01]  /*63d0*/  MUFU.TANH R99, R6 ;  /* 0x0000000600637308 */ /* 0x0002620000002400 */
[----:B------:R-:W-:Y:S01]  /*63e0*/  FSEL R154, R155, -INF , !P6 ;  /* 0xff8000009b9a7808 */ /* 0x000fe20007000000 */
[----:B------:R-:W-:Y:S01]  /*63f0*/  LDSM.16.M88.4 R36, [R220+0x3000] ;  /* 0x00300000dc24783b */ /* 0x000fe20000000200 */
[----:B------:R-:W-:-:S02]  /*6400*/  ISETP.LT.OR P6, PT, R5, R237, P2 ;  /* 0x000000ed0500720c */ /* 0x000fc400017c1670 */
[----:B------:R-:W-:Y:S01]  /*6410*/  ISETP.NE.AND P2, PT, R16, RZ, PT ;  /* 0x000000ff1000720c */ /* 0x000fe20003f45270 */
[----:B------:R-:W-:Y:S01]  /*6420*/  FMUL.FTZ R16, R44, c[0x0][0x2ec] ;  /* 0x0000bb002c107a20 */ /* 0x000fe20000410000 */
[----:B------:R-:W-:Y:S02]  /*6430*/  FSEL R155, R150, -INF , !P5 ;  /* 0xff800000969b7808 */ /* 0x000fe40006800000 */
[----:B------:R-:W-:Y:S01]  /*6440*/  FSEL R150, R204, -INF , !P1 ;  /* 0xff800000cc967808 */ /* 0x000fe20004800000 */
[----:B------:R2:W2:Y:S01]  /*6450*/  MUFU.TANH R85, R16 ;  /* 0x0000001000557308 */ /* 0x0004a20000002400 */
[----:B------:R-:W-:Y:S02]  /*6460*/  IADD3 R3, R0, 0x31, RZ ;  /* 0x0000003100037810 */ /* 0x000fe40007ffe0ff */
[----:B------:R-:W-:Y:S02]  /*6470*/  ISETP.GE.AND P1, PT, R5, R240, PT ;  /* 0x000000f00500720c */ /* 0x000fe40003f26270 */
[----:B------:R-:W-:-:S02]  /*6480*/  FSEL R157, R147, -INF , !P3 ;  /* 0xff800000939d7808 */ /* 0x000fc40005800000 */
[----:B-1----:R-:W-:Y:S02]  /*6490*/  P2R R6, PR, RZ, 0x1 ;  /* 0x00000001ff067803 */ /* 0x002fe40000000000 */
[----:B------:R-:W-:Y:S02]  /*64a0*/  ISETP.GE.AND P0, PT, R5, R242, PT ;  /* 0x000000f20500720c */ /* 0x000fe40003f06270 */
[----:B------:R-:W-:Y:S01]  /*64b0*/  FSEL R151, R151, -INF , !P4 ;  /* 0xff80000097977808 */ /* 0x000fe20006000000 */
[----:B------:R-:W-:Y:S01]  /*64c0*/  FMUL.FTZ R21, R40, c[0x0][0x2ec] ;  /* 0x0000bb0028157a20 */ /* 0x000fe20000410000 */
[----:B------:R-:W-:Y:S02]  /*64d0*/  ISETP.LT.OR P0, PT, R5, R238, P0 ;  /* 0x000000ee0500720c */ /* 0x000fe40000701670 */
[----:B------:R-:W-:Y:S01]  /*64e0*/  ISETP.GE.AND P5, PT, R3, R242, PT ;  /* 0x000000f20300720c */ /* 0x000fe20003fa6270 */
[----:B--2---:R-:W1:Y:S01]  /*64f0*/  LDSM.16.M88.4 R16, [R226+0x3000] ;  /* 0x00300000e210783b */ /* 0x004e620000000200 */
[----:B------:R-:W-:Y:S01]  /*6500*/  P2R R7, PR, RZ, 0x1 ;  /* 0x00000001ff077803 */ /* 0x000fe20000000000 */
[----:B------:R-:W-:Y:S01]  /*6510*/  MUFU.TANH R81, R21 ;  /* 0x0000001500517308 */ /* 0x000fe20000002400 */
[----:B------:R-:W-:-:S02]  /*6520*/  ISETP.GE.AND P0, PT, R5, R239, PT ;  /* 0x000000ef0500720c */ /* 0x000fc40003f06270 */
[C---:B------:R-:W-:Y:S02]  /*6530*/  ISETP.LT.OR P4, PT, R5.reuse, R236, P1 ;  /* 0x000000ec0500720c */ /* 0x040fe40000f81670 */
[----:B------:R-:W-:Y:S02]  /*6540*/  ISETP.LT.OR P3, PT, R5, R235, P0 ;  /* 0x000000eb0500720c */ /* 0x000fe40000761670 */
[----:B------:R-:W-:Y:S01]  /*6550*/  ISETP.NE.AND P1, PT, R6, RZ, PT ;  /* 0x000000ff0600720c */ /* 0x000fe20003f25270 */
[----:B------:R-:W-:Y:S01]  /*6560*/  FMUL.FTZ R6, R45, c[0x0][0x2ec] ;  /* 0x0000bb002d067a20 */ /* 0x000fe20000410000 */
[----:B------:R-:W-:Y:S01]  /*6570*/  ISETP.NE.AND P0, PT, R7, RZ, PT ;  /* 0x000000ff0700720c */ /* 0x000fe20003f05270 */
[----:B------:R-:W-:Y:S01]  /*6580*/  FMUL.FTZ R7, R47, c[0x0][0x2ec] ;  /* 0x0000bb002f077a20 */ /* 0x000fe20000410000 */
[----:B------:R-:W-:Y:S01]  /*6590*/  ISETP.LT.OR P5, PT, R3, R238, P5 ;  /* 0x000000ee0300720c */ /* 0x000fe20002fa1670 */
[----:B------:R2:W-:Y:S01]  /*65a0*/  MUFU.TANH R88, R6 ;  /* 0x0000000600587308 */ /* 0x0005e20000002400 */
[----:B------:R-:W-:-:S02]  /*65b0*/  FSEL R147, R183, -INF , !P2 ;  /* 0xff800000b7937808 */ /* 0x000fc40005000000 */
[----:B------:R-:W-:Y:S02]  /*65c0*/  ISETP.GE.AND P2, PT, R3, R241, PT ;  /* 0x000000f10300720c */ /* 0x000fe40003f46270 */
[----:B----4-:R-:W-:Y:S02]  /*65d0*/  FSEL R153, R153, -INF , !P1 ;  /* 0xff80000099997808 */ /* 0x010fe40004800000 */
[----:B------:R-:W-:Y:S01]  /*65e0*/  FSEL R209, R181, -INF , !P0 ;  /* 0xff800000b5d17808 */ /* 0x000fe20004000000 */
[----:B------:R4:W-:Y:S01]  /*65f0*/  MUFU.TANH R82, R7 ;  /* 0x0000000700527308 */ /* 0x0009e20000002400 */
[C---:B------:R-:W-:Y:S02]  /*6600*/  ISETP.GE.AND P1, PT, R3.reuse, R240, PT ;  /* 0x000000f00300720c */ /* 0x040fe40003f26270 */
[----:B------:R-:W-:Y:S02]  /*6610*/  ISETP.GE.AND P0, PT, R3, R239, PT ;  /* 0x000000ef0300720c */ /* 0x000fe40003f06270 */
[----:B------:R-:W-:-:S02]  /*6620*/  P2R R5, PR, RZ, 0x20 ;  /* 0x00000020ff057803 */ /* 0x000fc40000000000 */
[C---:B------:R-:W-:Y:S01]  /*6630*/  ISETP.LT.OR P5, PT, R3.reuse, R237, P2 ;  /* 0x000000ed0300720c */ /* 0x040fe200017a1670 */
[----:B--2---:R-:W-:Y:S01]  /*6640*/  FMUL.FTZ R6, R46, c[0x0][0x2ec] ;  /* 0x0000bb002e067a20 */ /* 0x004fe20000410000 */
[C---:B------:R-:W-:Y:S02]  /*6650*/  ISETP.LT.OR P2, PT, R3.reuse, R236, P1 ;  /* 0x000000ec0300720c */ /* 0x040fe40000f41670 */
[----:B------:R-:W-:Y:S01]  /*6660*/  ISETP.LT.OR P0, PT, R3, R235, P0 ;  /* 0x000000eb0300720c */ /* 0x000fe20000701670 */
[----:B------:R2:W2:Y:S01]  /*6670*/  MUFU.TANH R77, R6 ;  /* 0x00000006004d7308 */ /* 0x0004a20000002400 */
[----:B------:R-:W-:Y:S02]  /*6680*/  IADD3 R3, R0, 0x38, RZ ;  /* 0x0000003800037810 */ /* 0x000fe40007ffe0ff */
[----:B------:R-:W-:Y:S02]  /*6690*/  ISETP.NE.AND P1, PT, R5, RZ, PT ;  /* 0x000000ff0500720c */ /* 0x000fe40003f25270 */
[----:B------:R-:W-:Y:S01]  /*66a0*/  P2R R5, PR, RZ, 0x1 ;  /* 0x00000001ff057803 */ /* 0x000fe20000000000 */
[----:B-1----:R-:W-:Y:S01]  /*66b0*/  HMMA.16816.F32 R44, R28, R16, R56 ;  /* 0x000000101c2c723c */ /* 0x002fe20000001838 */
[----:B------:R-:W-:-:S02]  /*66c0*/  ISETP.GE.AND P0, PT, R3, R242, PT ;  /* 0x000000f20300720c */ /* 0x000fc40003f06270 */
[----:B------:R-:W-:Y:S02]  /*66d0*/  P2R R20, PR, RZ, 0x4 ;  /* 0x00000004ff147803 */ /* 0x000fe40000000000 */
[C---:B------:R-:W-:Y:S02]  /*66e0*/  ISETP.LT.OR P0, PT, R3.reuse, R238, P0 ;  /* 0x000000ee0300720c */ /* 0x040fe40000701670 */
[C---:B------:R-:W-:Y:S01]  /*66f0*/  ISETP.GE.AND P2, PT, R3.reuse, R241, PT ;  /* 0x000000f10300720c */ /* 0x040fe20003f46270 */
[----:B------:R-:W-:Y:S01]  /*6700*/  HMMA.16816.F32 R48, R24, R16, R160 ;  /* 0x000000101830723c */ /* 0x000fe200000018a0 */
[----:B----4-:R-:W-:Y:S02]  /*6710*/  P2R R7, PR, RZ, 0x1 ;  /* 0x00000001ff077803 */ /* 0x010fe40000000000 */
[----:B------:R-:W-:Y:S02]  /*6720*/  ISETP.GE.AND P0, PT, R3, R239, PT ;  /* 0x000000ef0300720c */ /* 0x000fe40003f06270 */
[----:B------:R-:W-:-:S02]  /*6730*/  FSEL R197, R182, -INF , !P1 ;  /* 0xff800000b6c57808 */ /* 0x000fc40004800000 */
[----:B------:R-:W-:Y:S01]  /*6740*/  FSEL R208, R158, -INF , !P3 ;  /* 0xff8000009ed07808 */ /* 0x000fe20005800000 */
[----:B------:R-:W-:Y:S01]  /*6750*/  IMAD.MOV.U32 R160, RZ, RZ, R184 ;  /* 0x000000ffffa07224 */ /* 0x000fe200078e00b8 */
[C---:B------:R-:W-:Y:S01]  /*6760*/  ISETP.GE.AND P1, PT, R3.reuse, R240, PT ;  /* 0x000000f00300720c */ /* 0x040fe20003f26270 */
[----:B------:R-:W-:Y:S01]  /*6770*/  FMUL.FTZ R16, R52, c[0x0][0x2ec] ;  /* 0x0000bb0034107a20 */ /* 0x000fe20000410000 */
[----:B------:R-:W-:Y:S01]  /*6780*/  FSEL R200, R180, -INF , !P5 ;  /* 0xff800000b4c87808 */ /* 0x000fe20006800000 */
[----:B------:R-:W-:Y:S01]  /*6790*/  IMAD.MOV.U32 R161, RZ, RZ, R185 ;  /* 0x000000ffffa17224 */ /* 0x000fe200078e00b9 */
[C---:B------:R-:W-:Y:S01]  /*67a0*/  ISETP.LT.OR P5, PT, R3.reuse, R237, P2 ;  /* 0x000000ed0300720c */ /* 0x040fe200017a1670 */
[----:B------:R1:W-:Y:S01]  /*67b0*/  MUFU.TANH R78, R16 ;  /* 0x00000010004e7308 */ /* 0x0003e20000002400 */
[----:B------:R-:W-:Y:S01]  /*67c0*/  ISETP.LT.OR P3, PT, R3, R235, P0 ;  /* 0x000000eb0300720c */ /* 0x000fe20000761670 */
[----:B------:R-:W-:Y:S01]  /*67d0*/  IMAD.MOV.U32 R162, RZ, RZ, R186 ;  /* 0x000000ffffa27224 */ /* 0x000fe200078e00ba */
[----:B------:R-:W-:Y:S01]  /*67e0*/  ISETP.NE.AND P2, PT, R20, RZ, PT ;  /* 0x000000ff1400720c */ /* 0x000fe20003f45270 */
[----:B------:R-:W-:Y:S01]  /*67f0*/  FMUL.FTZ R20, R41, c[0x0][0x2ec] ;  /* 0x0000bb0029147a20 */ /* 0x000fe20000410000 */
[----:B------:R-:W-:Y:S01]  /*6800*/  ISETP.NE.AND P0, PT, R7, RZ, PT ;  /* 0x000000ff0700720c */ /* 0x000fe20003f05270 */
[----:B------:R-:W-:Y:S01]  /*6810*/  IMAD.MOV.U32 R163, RZ, RZ, R187 ;  /* 0x000000ffffa37224 */ /* 0x000fe200078e00bb */
[----:B--2---:R-:W-:Y:S01]  /*6820*/  IADD3 R6, R0, 0x39, RZ ;  /* 0x0000003900067810 */ /* 0x004fe20007ffe0ff */
[----:B------:R2:W-:Y:S01]  /*6830*/  MUFU.TANH R84, R20 ;  /* 0x0000001400547308 */ /* 0x0005e20000002400 */
[----:B------:R-:W-:Y:S01]  /*6840*/  FSEL R205, R176, -INF , !P4 ;  /* 0xff800000b0cd7808 */ /* 0x000fe20006000000 */
[----:B------:R-:W-:Y:S01]  /*6850*/  HMMA.16816.F32 R56, R8, R36, R48 ;  /* 0x000000240838723c */ /* 0x000fe20000001830 */
[----:B------:R-:W-:Y:S01]  /*6860*/  ISETP.LT.OR P4, PT, R3, R236, P1 ;  /* 0x000000ec0300720c */ /* 0x000fe20000f81670 */
[----:B------:R-:W-:Y:S01]  /*6870*/  FMUL.FTZ R3, R42, c[0x0][0x2ec] ;  /* 0x0000bb002a037a20 */ /* 0x000fe20000410000 */
[----:B------:R-:W-:-:S02]  /*6880*/  ISETP.NE.AND P1, PT, R5, RZ, PT ;  /* 0x000000ff0500720c */ /* 0x000fc40003f25270 */
[----:B------:R-:W-:Y:S01]  /*6890*/  FSEL R189, R63, -INF , !P0 ;  /* 0xff8000003fbd7808 */ /* 0x000fe20004000000 */
[----:B------:R4:W3:Y:S01]  /*68a0*/  MUFU.TANH R79, R3 ;  /* 0x00000003004f7308 */ /* 0x0008e20000002400 */
[----:B------:R-:W-:Y:S01]  /*68b0*/  ISETP.GE.AND P0, PT, R6, R239, PT ;  /* 0x000000ef0600720c */ /* 0x000fe20003f06270 */
[----:B-1----:R-:W-:Y:S01]  /*68c0*/  FMUL.FTZ R16, R53, c[0x0][0x2ec] ;  /* 0x0000bb0035107a20 */ /* 0x002fe20000410000 */
[----:B------:R-:W-:Y:S02]  /*68d0*/  FSEL R203, R179, -INF , !P6 ;  /* 0xff800000b3cb7808 */ /* 0x000fe40007000000 */
[----:B------:R-:W-:Y:S02]  /*68e0*/  FSEL R196, R178, -INF , !P2 ;  /* 0xff800000b2c47808 */ /* 0x000fe40005000000 */
[----:B------:R-:W-:Y:S01]  /*68f0*/  FSEL R198, R177, -INF , !P1 ;  /* 0xff800000b1c67808 */ /* 0x000fe20004800000 */
[----:B--2---:R-:W1:Y:S01]  /*6900*/  LDSM.16.M88.4 R20, [R226+0x3800] ;  /* 0x00380000e214783b */ /* 0x004e620000000200 */
[C---:B------:R-:W-:Y:S01]  /*6910*/  ISETP.GE.AND P6, PT, R6.reuse, R242, PT ;  /* 0x000000f20600720c */ /* 0x040fe20003fc6270 */
[----:B------:R-:W-:Y:S01]  /*6920*/  MUFU.TANH R80, R16 ;  /* 0x0000001000507308 */ /* 0x000fe20000002400 */
[----:B------:R-:W-:-:S02]  /*6930*/  ISETP.GE.AND P2, PT, R6, R241, PT ;  /* 0x000000f10600720c */ /* 0x000fc40003f46270 */
[C---:B------:R-:W-:Y:S02]  /*6940*/  ISETP.GE.AND P1, PT, R6.reuse, R240, PT ;  /* 0x000000f00600720c */ /* 0x040fe40003f26270 */
[----:B------:R-:W-:Y:S01]  /*6950*/  ISETP.LT.OR P0, PT, R6, R235, P0 ;  /* 0x000000eb0600720c */ /* 0x000fe20000701670 */
[----:B----4-:R-:W-:Y:S01]  /*6960*/  FMUL.FTZ R3, R43, c[0x0][0x2ec] ;  /* 0x0000bb002b037a20 */ /* 0x010fe20000410000 */
[----:B------:R-:W-:Y:S02]  /*6970*/  IADD3 R5, R0, 0x40, RZ ;  /* 0x0000004000057810 */ /* 0x000fe40007ffe0ff */
[C---:B------:R-:W-:Y:S01]  /*6980*/  ISETP.LT.OR P6, PT, R6.reuse, R238, P6 ;  /* 0x000000ee0600720c */ /* 0x040fe200037c1670 */
[----:B------:R2:W4:Y:S01]  /*6990*/  MUFU.TANH R83, R3 ;  /* 0x0000000300537308 */ /* 0x0005220000002400 */
[C---:B------:R-:W-:Y:S02]  /*69a0*/  ISETP.LT.OR P2, PT, R6.reuse, R237, P2 ;  /* 0x000000ed0600720c */ /* 0x040fe40001741670 */
[----:B------:R-:W-:-:S02]  /*69b0*/  ISETP.LT.OR P1, PT, R6, R236, P1 ;  /* 0x000000ec0600720c */ /* 0x000fc40000f21670 */
[----:B------:R-:W-:Y:S02]  /*69c0*/  P2R R6, PR, RZ, 0x1 ;  /* 0x00000001ff067803 */ /* 0x000fe40000000000 */
[----:B------:R-:W-:Y:S02]  /*69d0*/  ISETP.GE.AND P0, PT, R5, R242, PT ;  /* 0x000000f20500720c */ /* 0x000fe40003f06270 */
[----:B------:R-:W-:Y:S02]  /*69e0*/  FSEL R188, R61, -INF , !P5 ;  /* 0xff8000003dbc7808 */ /* 0x000fe40006800000 */
[C---:B------:R-:W-:Y:S02]  /*69f0*/  ISETP.LT.OR P5, PT, R5.reuse, R238, P0 ;  /* 0x000000ee0500720c */ /* 0x040fe400007a1670 */
[----:B------:R-:W-:Y:S02]  /*6a00*/  ISETP.GE.AND P0, PT, R5, R239, PT ;  /* 0x000000ef0500720c */ /* 0x000fe40003f06270 */
[----:B------:R-:W-:-:S02]  /*6a10*/  P2R R40, PR, RZ, 0x4 ;  /* 0x00000004ff287803 */ /* 0x000fc40000000000 */
[----:B------:R-:W-:Y:S02]  /*6a20*/  FSEL R190, R60, -INF , !P3 ;  /* 0xff8000003cbe7808 */ /* 0x000fe40005800000 */
[----:B------:R-:W-:Y:S02]  /*6a30*/  ISETP.LT.OR P3, PT, R5, R235, P0 ;  /* 0x000000eb0500720c */ /* 0x000fe40000761670 */
[----:B------:R-:W-:Y:S02]  /*6a40*/  ISETP.NE.AND P0, PT, R40, RZ, PT ;  /* 0x000000ff2800720c */ /* 0x000fe40003f05270 */
[----:B--2---:R-:W-:Y:S01]  /*6a50*/  IADD3 R3, R0, 0x41, RZ ;  /* 0x0000004100037810 */ /* 0x004fe20007ffe0ff */
[----:B------:R-:W2:Y:S01]  /*6a60*/  LDSM.16.M88.4 R40, [R220+0x3800] ;  /* 0x00380000dc28783b */ /* 0x000ea20000000200 */
[----:B------:R-:W-:Y:S01]  /*6a70*/  FSEL R184, R62, -INF , !P4 ;  /* 0xff8000003eb87808 */ /* 0x000fe20006000000 */
[----:B------:R-:W-:-:S04]  /*6a80*/  DEPBAR.LE SB0, 0x0 ;  /* 0x000080000000791a */ /* 0x000fc80000000000 */
[----:B------:R-:W-:Y:S01]  /*6a90*/  P2R R7, PR, RZ, 0x2 ;  /* 0x00000002ff077803 */ /* 0x000fe20000000000 */
[----:B------:R-:W-:Y:S01]  /*6aa0*/  HMMA.16816.F32 R60, R12, R36, R44 ;  /* 0x000000240c3c723c */ /* 0x000fe2000000182c */
[C---:B------:R-:W-:Y:S01]  /*6ab0*/  ISETP.GE.AND P2, PT, R5.reuse, R241, PT ;  /* 0x000000f10500720c */ /* 0x040fe20003f46270 */
[----:B------:R-:W-:Y:S01]  /*6ac0*/  BAR.SYNC.DEFER_BLOCKING 0x0 ;  /* 0x0000000000007b1d */ /* 0x000fe20000010000 */
[----:B------:R-:W-:Y:S02]  /*6ad0*/  ISETP.GE.AND P1, PT, R5, R240, PT ;  /* 0x000000f00500720c */ /* 0x000fe40003f26270 */
[----:B------:R-:W-:Y:S02]  /*6ae0*/  FSEL R177, R64, -INF , !P0 ;  /* 0xff80000040b17808 */ /* 0x000fe40004000000 */
[----:B------:R-:W-:Y:S01]  /*6af0*/  FSEL R178, R65, -INF , !P6 ;  /* 0xff80000041b27808 */ /* 0x000fe20007000000 */
[----:B-1----:R-:W-:Y:S01]  /*6b00*/  HMMA.16816.F32 R44, R28, R20, R68 ;  /* 0x000000141c2c723c */ /* 0x002fe20000001844 */
[----:B------:R-:W-:-:S02]  /*6b10*/  ISETP.GE.AND P0, PT, R3, R242, PT ;  /* 0x000000f20300720c */ /* 0x000fc40003f06270 */
[----:B------:R-:W-:Y:S02]  /*6b20*/  ISETP.LT.OR P6, PT, R5, R237, P2 ;  /* 0x000000ed0500720c */ /* 0x000fe400017c1670 */
[----:B------:R-:W-:Y:S02]  /*6b30*/  ISETP.NE.AND P2, PT, R7, RZ, PT ;  /* 0x000000ff0700720c */ /* 0x000fe40003f45270 */
[----:B------:R-:W-:Y:S01]  /*6b40*/  ISETP.LT.OR P4, PT, R5, R236, P1 ;  /* 0x000000ec0500720c */ /* 0x000fe20000f81670 */
[----:B------:R-:W-:Y:S01]  /*6b50*/  FMUL.FTZ R5, R54, c[0x0][0x2ec] ;  /* 0x0000bb0036057a20 */ /* 0x000fe20000410000 */
[----:B------:R-:W-:Y:S01]  /*6b60*/  ISETP.NE.AND P1, PT, R6, RZ, PT ;  /* 0x000000ff0600720c */ /* 0x000fe20003f25270 */
[----:B------:R-:W-:Y:S01]  /*6b70*/  FMUL.FTZ R6, R55, c[0x0][0x2ec] ;  /* 0x0000bb0037067a20 */ /* 0x000fe20000410000 */
[C---:B------:R-:W-:Y:S01]  /*6b80*/  ISETP.LT.OR P0, PT, R3.reuse, R238, P0 ;  /* 0x000000ee0300720c */ /* 0x040fe20000701670 */
[----:B------:R1:W1:Y:S01]  /*6b90*/  MUFU.TANH R72, R5 ;  /* 0x0000000500487308 */ /* 0x0002620000002400 */
[----:B------:R-:W-:Y:S01]  /*6ba0*/  FSEL R176, R152, -INF , !P2 ;  /* 0xff80000098b07808 */ /* 0x000fe20005000000 */
[----:B------:R-:W-:Y:S01]  /*6bb0*/  HMMA.16816.F32 R52, R24, R20, R164 ;  /* 0x000000141834723c */ /* 0x000fe200000018a4 */
[----:B------:R-:W-:Y:S01]  /*6bc0*/  ISETP.GE.AND P2, PT, R3, R241, PT ;  /* 0x000000f10300720c */ /* 0x000fe20003f46270 */
[----:B------:R-:W-:Y:S01]  /*6bd0*/  FMUL.FTZ R7, R60, c[0x0][0x2ec] ;  /* 0x0000bb003c077a20 */ /* 0x000fe20000410000 */
[----:B------:R-:W-:Y:S01]  /*6be0*/  FSEL R181, R149, -INF , !P1 ;  /* 0xff80000095b57808 */ /* 0x000fe20004800000 */
[----:B------:R-:W-:Y:S01]  /*6bf0*/  FMUL.FTZ R17, R61, c[0x0][0x2ec] ;  /* 0x0000bb003d117a20 */ /* 0x000fe20000410000 */
[----:B------:R-:W-:Y:S01]  /*6c00*/  ISETP.GE.AND P1, PT, R3, R240, PT ;  /* 0x000000f00300720c */ /* 0x000fe20003f26270 */
[----:B------:R3:W3:Y:S01]  /*6c10*/  MUFU.TANH R76, R6 ;  /* 0x00000006004c7308 */ /* 0x0006e20000002400 */
[----:B------:R-:W-:Y:S01]  /*6c20*/  FSEL R110, R145, -INF , !P5 ;  /* 0xff800000916e7808 */ /* 0x000fe20006800000 */
[----:B------:R-:W-:Y:S01]  /*6c30*/  HMMA.16816.F32 R64, R32, R86, R228 ;  /* 0x000000562040723c */ /* 0x000fe200000018e4 */
[----:B------:R-:W-:Y:S01]  /*6c40*/  ISETP.LT.OR P5, PT, R3, R237, P2 ;  /* 0x000000ed0300720c */ /* 0x000fe200017a1670 */
[----:B------:R-:W-:Y:S01]  /*6c50*/  FMUL.FTZ R20, R59, c[0x0][0x2ec] ;  /* 0x0000bb003b147a20 */ /* 0x000fe20000410000 */
[----:B------:R-:W-:-:S02]  /*6c60*/  ISETP.LT.OR P2, PT, R3, R236, P1 ;  /* 0x000000ec0300720c */ /* 0x000fc40000f41670 */
[----:B------:R-:W-:Y:S01]  /*6c70*/  FSEL R248, R146, -INF , !P6 ;  /* 0xff80000092f87808 */ /* 0x000fe20007000000 */
[----:B------:R3:W3:Y:S01]  /*6c80*/  MUFU.TANH R73, R7 ;  /* 0x0000000700497308 */ /* 0x0006e20000002400 */
[----:B-1----:R-:W-:Y:S01]  /*6c90*/  P2R R5, PR, RZ, 0x1 ;  /* 0x00000001ff057803 */ /* 0x002fe20000000000 */
[-C--:B--2---:R-:W-:Y:S01]  /*6ca0*/  HMMA.16816.F32 R48, R12, R40.reuse, R44 ;  /* 0x000000280c30723c */ /* 0x084fe2000000182c */
[----:B------:R-:W-:Y:S02]  /*6cb0*/  ISETP.GE.AND P0, PT, R3, R239, PT ;  /* 0x000000ef0300720c */ /* 0x000fe40003f06270 */
[----:B------:R-:W-:Y:S02]  /*6cc0*/  ISETP.NE.AND P1, PT, R5, RZ, PT ;  /* 0x000000ff0500720c */ /* 0x000fe40003f25270 */
[----:B------:R-:W-:Y:S01]  /*6cd0*/  ISETP.LT.OR P0, PT, R3, R235, P0 ;  /* 0x000000eb0300720c */ /* 0x000fe20000701670 */
[----:B------:R-:W-:Y:S01]  /*6ce0*/  MUFU.TANH R69, R20 ;  /* 0x0000001400457308 */ /* 0x000fe20000002400 */
[----:B------:R-:W-:Y:S01]  /*6cf0*/  IADD3 R5, R0, 0x48, RZ ;  /* 0x0000004800057810 */ /* 0x000fe20007ffe0ff */
[----:B------:R-:W-:Y:S01]  /*6d00*/  HMMA.16816.F32 R44, R8, R40, R52 ;  /* 0x00000028082c723c */ /* 0x000fe20000001834 */
[----:B------:R-:W-:-:S02]  /*6d10*/  P2R R16, PR, RZ, 0x1 ;  /* 0x00000001ff107803 */ /* 0x000fc40000000000 */
[----:B------:R-:W-:Y:S02]  /*6d20*/  ISETP.GE.AND P0, PT, R5, R242, PT ;  /* 0x000000f20500720c */ /* 0x000fe40003f06270 */
[----:B------:R-:W-:Y:S02]  /*6d30*/  FSEL R245, R159, -INF , !P1 ;  /* 0xff8000009ff57808 */ /* 0x000fe40004800000 */
[C---:B------:R-:W-:Y:S01]  /*6d40*/  ISETP.LT.OR P0, PT, R5.reuse, R238, P0 ;  /* 0x000000ee0500720c */ /* 0x040fe20000701670 */
[----:B------:R-:W-:Y:S01]  /*6d50*/  HMMA.16816.F32 R32, R32, R90, R160 ;  /* 0x0000005a2020723c */ /* 0x000fe200000018a0 */
[----:B---3--:R-:W-:Y:S02]  /*6d60*/  P2R R6, PR, RZ, 0x4 ;  /* 0x00000004ff067803 */ /* 0x008fe40000000000 */
[----:B------:R-:W-:Y:S02]  /*6d70*/  P2R R7, PR, RZ, 0x1 ;  /* 0x00000001ff077803 */ /* 0x000fe40000000000 */
[----:B------:R-:W-:-:S02]  /*6d80*/  ISETP.GE.AND P1, PT, R5, R240, PT ;  /* 0x000000f00500720c */ /* 0x000fc40003f26270 */
[C---:B------:R-:W-:Y:S02]  /*6d90*/  ISETP.GE.AND P2, PT, R5.reuse, R241, PT ;  /* 0x000000f10500720c */ /* 0x040fe40003f46270 */
[C---:B------:R-:W-:Y:S02]  /*6da0*/  ISETP.GE.AND P0, PT, R5.reuse, R239, PT ;  /* 0x000000ef0500720c */ /* 0x040fe40003f06270 */
[----:B------:R-:W-:Y:S02]  /*6db0*/  FSEL R246, R148, -INF , !P5 ;  /* 0xff80000094f67808 */ /* 0x000fe40006800000 */
[C---:B------:R-:W-:Y:S02]  /*6dc0*/  ISETP.LT.OR P6, PT, R5.reuse, R236, P1 ;  /* 0x000000ec0500720c */ /* 0x040fe40000fc1670 */
[----:B------:R-:W-:Y:S02]  /*6dd0*/  FSEL R252, R74, -INF , !P3 ;  /* 0xff8000004afc7808 */ /* 0x000fe40005800000 */
[C---:B------:R-:W-:Y:S01]  /*6de0*/  ISETP.LT.OR P5, PT, R5.reuse, R237, P2 ;  /* 0x000000ed0500720c */ /* 0x040fe200017a1670 */
[----:B------:R1:W-:Y:S01]  /*6df0*/  MUFU.TANH R74, R17 ;  /* 0x00000011004a7308 */ /* 0x0003e20000002400 */
[----:B------:R-:W-:Y:S01]  /*6e00*/  ISETP.LT.OR P1, PT, R5, R235, P0 ;  /* 0x000000eb0500720c */ /* 0x000fe20000721670 */
[----:B------:R-:W-:Y:S01]  /*6e10*/  FMUL.FTZ R5, R63, c[0x0][0x2ec] ;  /* 0x0000bb003f057a20 */ /* 0x000fe20000410000 */
[----:B------:R-:W-:-:S02]  /*6e20*/  IADD3 R3, R0, 0x49, RZ ;  /* 0x0000004900037810 */ /* 0x000fc40007ffe0ff */
[----:B------:R-:W-:Y:S01]  /*6e30*/  ISETP.NE.AND P3, PT, R6, RZ, PT ;  /* 0x000000ff0600720c */ /* 0x000fe20003f65270 */
[----:B------:R-:W-:Y:S01]  /*6e40*/  FMUL.FTZ R6, R62, c[0x0][0x2ec] ;  /* 0x0000bb003e067a20 */ /* 0x000fe20000410000 */
[----:B------:R-:W-:Y:S01]  /*6e50*/  ISETP.NE.AND P0, PT, R7, RZ, PT ;  /* 0x000000ff0700720c */ /* 0x000fe20003f05270 */
[C---:B------:R-:W-:Y:S01]  /*6e60*/  HMMA.16816.F32 R60, R24.reuse, R18, R192 ;  /* 0x00000012183c723c */ /* 0x040fe200000018c0 */
[----:B------:R-:W-:Y:S01]  /*6e70*/  ISETP.NE.AND P2, PT, R16, RZ, PT ;  /* 0x000000ff1000720c */ /* 0x000fe20003f45270 */
[----:B------:R2:W3:Y:S01]  /*6e80*/  MUFU.TANH R70, R6 ;  /* 0x0000000600467308 */ /* 0x0004e20000002400 */
[----:B------:R-:W-:Y:S01]  /*6e90*/  FSEL R251, R75, -INF , !P4 ;  /* 0xff8000004bfb7808 */ /* 0x000fe20006000000 */
[----:B------:R-:W-:Y:S01]  /*6ea0*/  FMUL.FTZ R16, R58, c[0x0][0x2ec] ;  /* 0x0000bb003a107a20 */ /* 0x000fe20000410000 */
[----:B------:R-:W-:Y:S02]  /*6eb0*/  ISETP.GE.AND P4, PT, R3, R242, PT ;  /* 0x000000f20300720c */ /* 0x000fe40003f86270 */
[----:B------:R-:W-:Y:S01]  /*6ec0*/  FSEL R213, R144, -INF , !P3 ;  /* 0xff80000090d57808 */ /* 0x000fe20005800000 */
[----:B-1----:R-:W-:Y:S01]  /*6ed0*/  FMUL.FTZ R17, R57, c[0x0][0x2ec] ;  /* 0x0000bb0039117a20 */ /* 0x002fe20000410000 */
[----:B------:R-:W-:Y:S01]  /*6ee0*/  FSEL R210, R128, -INF , !P0 ;  /* 0xff80000080d27808 */ /* 0x000fe20004000000 */
[----:B------:R1:W-:Y:S01]  /*6ef0*/  MUFU.TANH R75, R5 ;  /* 0x00000005004b7308 */ /* 0x0003e20000002400 */
[C---:B------:R-:W-:Y:S01]  /*6f00*/  ISETP.GE.AND P3, PT, R3.reuse, R241, PT ;  /* 0x000000f10300720c */ /* 0x040fe20003f66270 */
[----:B------:R-:W-:Y:S01]  /*6f10*/  HMMA.16816.F32 R24, R24, R22, R216 ;  /* 0x000000161818723c */ /* 0x000fe200000018d8 */
[----:B------:R-:W-:-:S02]  /*6f20*/  ISETP.GE.AND P0, PT, R3, R239, PT ;  /* 0x000000ef0300720c */ /* 0x000fc40003f06270 */
[----:B------:R-:W-:Y:S02]  /*6f30*/  FSEL R244, R143, -INF , !P2 ;  /* 0xff8000008ff47808 */ /* 0x000fe40005000000 */
[C---:B------:R-:W-:Y:S01]  /*6f40*/  ISETP.GE.AND P2, PT, R3.reuse, R240, PT ;  /* 0x000000f00300720c */ /* 0x040fe20003f46270 */
[----:B------:R3:W-:Y:S01]  /*6f50*/  MUFU.TANH R21, R16 ;  /* 0x0000001000157308 */ /* 0x0007e20000002400 */
[----:B--2---:R-:W-:Y:S02]  /*6f60*/  P2R R6, PR, RZ, 0x20 ;  /* 0x00000020ff067803 */ /* 0x004fe40000000000 */
[C---:B------:R-:W-:Y:S02]  /*6f70*/  ISETP.LT.OR P5, PT, R3.reuse, R238, P4 ;  /* 0x000000ee0300720c */ /* 0x040fe400027a1670 */
[C---:B------:R-:W-:Y:S02]  /*6f80*/  ISETP.LT.OR P4, PT, R3.reuse, R237, P3 ;  /* 0x000000ed0300720c */ /* 0x040fe40001f81670 */
[C---:B------:R-:W-:Y:S01]  /*6f90*/  ISETP.LT.OR P0, PT, R3.reuse, R235, P0 ;  /* 0x000000eb0300720c */ /* 0x040fe20000701670 */
[----:B-1----:R-:W-:Y:S01]  /*6fa0*/  FMUL.FTZ R5, R56, c[0x0][0x2ec] ;  /* 0x0000bb0038057a20 */ /* 0x002fe20000410000 */
[----:B------:R-:W-:Y:S01]  /*6fb0*/  ISETP.NE.AND P3, PT, R6, RZ, PT ;  /* 0x000000ff0600720c */ /* 0x000fe20003f65270 */
[----:B------:R-:W-:Y:S01]  /*6fc0*/  HMMA.16816.F32 R56, R28, R18, R64 ;  /* 0x000000121c38723c */ /* 0x000fe20000001840 */
[----:B------:R-:W-:Y:S01]  /*6fd0*/  ISETP.LT.OR P2, PT, R3, R236, P2 ;  /* 0x000000ec0300720c */ /* 0x000fe20001741670 */
[----:B------:R1:W2:Y:S01]  /*6fe0*/  MUFU.TANH R68, R5 ;  /* 0x0000000500447308 */ /* 0x0002a20000002400 */
[----:B------:R-:W-:-:S02]  /*6ff0*/  P2R R6, PR, RZ, 0x1 ;  /* 0x00000001ff067803 */ /* 0x000fc40000000000 */
[----:B------:R-:W-:Y:S01]  /*7000*/  FSEL R204, R139, -INF , !P3 ;  /* 0xff8000008bcc7808 */ /* 0x000fe20005800000 */
[----:B---3--:R-:W-:Y:S01]  /*7010*/  FMUL.FTZ R16, R49, c[0x0][0x2ec] ;  /* 0x0000bb0031107a20 */ /* 0x008fe20000410000 */
[----:B------:R-:W-:Y:S01]  /*7020*/  P2R R7, PR, RZ, 0x4 ;  /* 0x00000004ff077803 */ /* 0x000fe20000000000 */
[----:B------:R-:W-:Y:S01]  /*7030*/  HMMA.16816.F32 R28, R28, R22, R32 ;  /* 0x000000161c1c723c */ /* 0x000fe20000001820 */
[----:B------:R-:W-:Y:S01]  /*7040*/  IADD3 R3, R0, 0x51, RZ ;  /* 0x0000005100037810 */ /* 0x000fe20007ffe0ff */
[----:B------:R3:W-:Y:S01]  /*7050*/  MUFU.TANH R52, R16 ;  /* 0x0000001000347308 */ /* 0x0007e20000002400 */
[----:B------:R-:W-:Y:S02]  /*7060*/  FSEL R211, R96, -INF , !P1 ;  /* 0xff80000060d37808 */ /* 0x000fe40004800000 */
[----:B------:R-:W-:Y:S02]  /*7070*/  FSEL R195, R107, -INF , !P4 ;  /* 0xff8000006bc37808 */ /* 0x000fe40006000000 */
[----:B-----5:R-:W-:-:S02]  /*7080*/  FSEL R206, R105, -INF , !P6 ;  /* 0xff80000069ce7808 */ /* 0x020fc40007000000 */
[----:B------:R-:W-:Y:S01]  /*7090*/  FSEL R201, R142, -INF , !P5 ;  /* 0xff8000008ec97808 */ /* 0x000fe20006800000 */
[----:B------:R5:W-:Y:S01]  /*70a0*/  MUFU.TANH R71, R17 ;  /* 0x0000001100477308 */ /* 0x000be20000002400 */
[----:B-1----:R-:W-:Y:S02]  /*70b0*/  IADD3 R5, R0, 0x50, RZ ;  /* 0x0000005000057810 */ /* 0x002fe40007ffe0ff */
[----:B------:R-:W-:Y:S02]  /*70c0*/  IADD3 R231, R226, 0x1800, RZ ;  /* 0x00001800e2e77810 */ /* 0x000fe40007ffe0ff */
[C---:B------:R-:W-:Y:S02]  /*70d0*/  ISETP.GE.AND P0, PT, R5.reuse, R239, PT ;  /* 0x000000ef0500720c */ /* 0x040fe40003f06270 */
[----:B------:R-:W-:Y:S01]  /*70e0*/  ISETP.GE.AND P3, PT, R5, R242, PT ;  /* 0x000000f20500720c */ /* 0x000fe20003f66270 */
[----:B---3--:R-:W-:Y:S01]  /*70f0*/  FMUL.FTZ R16, R51, c[0x0][0x2ec] ;  /* 0x0000bb0033107a20 */ /* 0x008fe20000410000 */
[----:B------:R-:W-:-:S02]  /*7100*/  ISETP.GE.AND P2, PT, R5, R241, PT ;  /* 0x000000f10500720c */ /* 0x000fc40003f46270 */
[C---:B------:R-:W-:Y:S01]  /*7110*/  ISETP.GE.AND P1, PT, R5.reuse, R240, PT ;  /* 0x000000f00500720c */ /* 0x040fe20003f26270 */
[----:B------:R-:W-:Y:S01]  /*7120*/  MUFU.TANH R53, R16 ;  /* 0x0000001000357308 */ /* 0x000fe20000002400 */
[C---:B------:R-:W-:Y:S02]  /*7130*/  ISETP.LT.OR P4, PT, R5.reuse, R235, P0 ;  /* 0x000000eb0500720c */ /* 0x040fe40000781670 */
[----:B------:R-:W-:Y:S01]  /*7140*/  ISETP.LT.OR P6, PT, R5, R238, P3 ;  /* 0x000000ee0500720c */ /* 0x000fe20001fc1670 */
[----:B-----5:R-:W-:Y:S01]  /*7150*/  FMUL.FTZ R17, R50, c[0x0][0x2ec] ;  /* 0x0000bb0032117a20 */ /* 0x020fe20000410000 */
[----:B------:R-:W-:Y:S02]  /*7160*/  ISETP.GE.AND P0, PT, R3, R242, PT ;  /* 0x000000f20300720c */ /* 0x000fe40003f06270 */
[----:B------:R-:W-:Y:S01]  /*7170*/  ISETP.LT.OR P3, PT, R5, R237, P2 ;  /* 0x000000ed0500720c */ /* 0x000fe20001761670 */
[----:B------:R1:W-:Y:S01]  /*7180*/  MUFU.TANH R41, R17 ;  /* 0x0000001100297308 */ /* 0x0003e20000002400 */
[----:B------:R-:W-:-:S02]  /*7190*/  ISETP.NE.AND P2, PT, R7, RZ, PT ;  /* 0x000000ff0700720c */ /* 0x000fc40003f45270 */
[----:B------:R-:W-:Y:S02]  /*71a0*/  ISETP.LT.OR P5, PT, R5, R236, P1 ;  /* 0x000000ec0500720c */ /* 0x000fe40000fa1670 */
[----:B------:R-:W-:Y:S01]  /*71b0*/  ISETP.NE.AND P1, PT, R6, RZ, PT ;  /* 0x000000ff0600720c */ /* 0x000fe20003f25270 */
[----:B------:R-:W-:Y:S01]  /*71c0*/  FMUL.FTZ R6, R48, c[0x0][0x2ec] ;  /* 0x0000bb0030067a20 */ /* 0x000fe20000410000 */
[C---:B------:R-:W-:Y:S01]  /*71d0*/  ISETP.LT.OR P0, PT, R3.reuse, R238, P0 ;  /* 0x000000ee0300720c */ /* 0x040fe20000701670 */
[----:B------:R-:W-:Y:S01]  /*71e0*/  HMMA.16816.F32 R48, R8, R38, R60 ;  /* 0x000000260830723c */ /* 0x000fe2000000183c */
[----:B------:R-:W-:Y:S01]  /*71f0*/  FSEL R128, R106, -INF , !P2 ;  /* 0xff8000006a807808 */ /* 0x000fe20005000000 */
[----:B------:R3:W-:Y:S01]  /*7200*/  MUFU.TANH R64, R6 ;  /* 0x0000000600407308 */ /* 0x0007e20000002400 */
[----:B------:R-:W-:Y:S02]  /*7210*/  ISETP.GE.AND P2, PT, R3, R241, PT ;  /* 0x000000f10300720c */ /* 0x000fe40003f46270 */
[----:B------:R-:W-:-:S02]  /*7220*/  FSEL R199, R100, -INF , !P1 ;  /* 0xff80000064c77808 */ /* 0x000fc40004800000 */
[----:B------:R-:W-:Y:S01]  /*7230*/  P2R R5, PR, RZ, 0x1 ;  /* 0x00000001ff057803 */ /* 0x000fe20000000000 */
[----:B-1----:R-:W-:Y:S01]  /*7240*/  FMUL.FTZ R17, R44, c[0x0][0x2ec] ;  /* 0x0000bb002c117a20 */ /* 0x002fe20000410000 */
[C---:B------:R-:W-:Y:S01]  /*7250*/  ISETP.GE.AND P1, PT, R3.reuse, R240, PT ;  /* 0x000000f00300720c */ /* 0x040fe20003f26270 */
[----:B------:R-:W-:Y:S01]  /*7260*/  HMMA.16816.F32 R36, R12, R38, R56 ;  /* 0x000000260c24723c */ /* 0x000fe20000001838 */
[----:B------:R-:W-:Y:S01]  /*7270*/  ISETP.GE.AND P0, PT, R3, R239, PT ;  /* 0x000000ef0300720c */ /* 0x000fe20003f06270 */
[----:B------:R1:W-:Y:S01]  /*7280*/  MUFU.TANH R20, R17 ;  /* 0x0000001100147308 */ /* 0x0003e20000002400 */
[----:B------:R-:W-:Y:S02]  /*7290*/  FSEL R194, R97, -INF , !P6 ;  /* 0xff80000061c27808 */ /* 0x000fe40007000000 */
[C---:B------:R-:W-:Y:S02]  /*72a0*/  ISETP.LT.OR P6, PT, R3.reuse, R237, P2 ;  /* 0x000000ed0300720c */ /* 0x040fe400017c1670 */
[C---:B------:R-:W-:Y:S01]  /*72b0*/  ISETP.LT.OR P2, PT, R3.reuse, R236, P1 ;  /* 0x000000ec0300720c */ /* 0x040fe20000f41670 */
[----:B------:R-:W-:Y:S01]  /*72c0*/  HMMA.16816.F32 R8, R8, R42, R24 ;  /* 0x0000002a0808723c */ /* 0x000fe20000001818 */
[----:B------:R-:W-:-:S02]  /*72d0*/  ISETP.LT.OR P1, PT, R3, R235, P0 ;  /* 0x000000eb0300720c */ /* 0x000fc40000721670 */
[----:B------:R-:W-:Y:S02]  /*72e0*/  ISETP.NE.AND P0, PT, R5, RZ, PT ;  /* 0x000000ff0500720c */ /* 0x000fe40003f05270 */
[----:B------:R-:W-:Y:S01]  /*72f0*/  IADD3 R3, R0, 0x58, RZ ;  /* 0x0000005800037810 */ /* 0x000fe20007ffe0ff */
[----:B------:R-:W-:Y:S01]  /*7300*/  FMUL.FTZ R48, R48, c[0x0][0x2ec] ;  /* 0x0000bb0030307a20 */ /* 0x000fe20000410000 */
[----:B------:R-:W-:Y:S01]  /*7310*/  FSEL R185, R99, -INF , !P0 ;  /* 0xff80000063b97808 */ /* 0x000fe20004000000 */
[----:B------:R-:W-:Y:S01]  /*7320*/  FMUL.FTZ R49, R49, c[0x0][0x2ec] ;  /* 0x0000bb0031317a20 */ /* 0x000fe20000410000 */
[----:B------:R-:W-:Y:S01]  /*7330*/  ISETP.GE.AND P0, PT, R3, R239, PT ;  /* 0x000000ef0300720c */ /* 0x000fe20003f06270 */
[----:B------:R-:W-:Y:S01]  /*7340*/  HMMA.16816.F32 R12, R12, R42, R28 ;  /* 0x0000002a0c0c723c */ /* 0x000fe2000000181c */
[----:B---3--:R-:W-:Y:S01]  /*7350*/  P2R R6, PR, RZ, 0x2 ;  /* 0x00000002ff067803 */ /* 0x008fe20000000000 */
[----:B------:R-:W-:Y:S01]  /*7360*/  MUFU.TANH R48, R48 ;  /* 0x0000003000307308 */ /* 0x000fe20000002400 */
[----:B------:R-:W-:-:S02]  /*7370*/  P2R R7, PR, RZ, 0x4 ;  /* 0x00000004ff077803 */ /* 0x000fc40000000000 */
[----:B------:R-:W-:Y:S01]  /*7380*/  ISETP.GE.AND P2, PT, R3, R241, PT ;  /* 0x000000f10300720c */ /* 0x000fe20003f46270 */
[----:B------:R-:W-:Y:S01]  /*7390*/  FMUL.FTZ R36, R36, c[0x0][0x2ec] ;  /* 0x0000bb0024247a20 */ /* 0x000fe20000410000 */
[----:B------:R-:W-:Y:S01]  /*73a0*/  FSEL R111, R85, -INF , !P5 ;  /* 0xff800000556f7808 */ /* 0x000fe20006800000 */
[----:B------:R-:W-:Y:S01]  /*73b0*/  FMUL.FTZ R38, R38, c[0x0][0x2ec] ;  /* 0x0000bb0026267a20 */ /* 0x000fe20000410000 */
[----:B------:R-:W-:Y:S01]  /*73c0*/  ISETP.LT.OR P0, PT, R3, R235, P0 ;  /* 0x000000eb0300720c */ /* 0x000fe20000701670 */
[----:B------:R-:W-:Y:S01]  /*73d0*/  FMUL.FTZ R37, R37, c[0x0][0x2ec] ;  /* 0x0000bb0025257a20 */ /* 0x000fe20000410000 */
[----:B------:R-:W-:Y:S01]  /*73e0*/  IADD3 R5, R0, 0x59, RZ ;  /* 0x0000005900057810 */ /* 0x000fe20007ffe0ff */
[----:B------:R-:W3:Y:S01]  /*73f0*/  MUFU.TANH R36, R36 ;  /* 0x0000002400247308 */ /* 0x000ee20000002400 */
[----:B------:R-:W-:Y:S01]  /*7400*/  ISETP.NE.AND P5, PT, R6, RZ, PT ;  /* 0x000000ff0600720c */ /* 0x000fe20003fa5270 */
[----:B------:R-:W-:Y:S01]  /*7410*/  FMUL.FTZ R39, R39, c[0x0][0x2ec] ;  /* 0x0000bb0027277a20 */ /* 0x000fe20000410000 */
[----:B------:R-:W-:Y:S01]  /*7420*/  FSEL R6, R77, -INF , !P4 ;  /* 0xff8000004d067808 */ /* 0x000fe20006000000 */
[----:B------:R-:W-:Y:S01]  /*7430*/  FMUL.FTZ R9, R9, c[0x0][0x2ec] ;  /* 0x0000bb0009097a20 */ /* 0x000fe20000410000 */
[----:B------:R-:W-:Y:S01]  /*7440*/  FSEL R109, R89, -INF , !P3 ;  /* 0xff800000596d7808 */ /* 0x000fe20005800000 */
[----:B------:R-:W-:Y:S01]  /*7450*/  FMUL.FTZ R10, R10, c[0x0][0x2ec] ;  /* 0x0000bb000a0a7a20 */ /* 0x000fe20000410000 */
[C---:B------:R-:W-:Y:S01]  /*7460*/  ISETP.LT.OR P4, PT, R3.reuse, R237, P2 ;  /* 0x000000ed0300720c */ /* 0x040fe20001781670 */
[----:B------:R5:W-:Y:S01]  /*7470*/  STL [R1+0x20], R6 ;  /* 0x0000200601007387 */ /* 0x000be20000100800 */
[C---:B------:R-:W-:Y:S01]  /*7480*/  ISETP.GE.AND P3, PT, R3.reuse, R242, PT ;  /* 0x000000f20300720c */ /* 0x040fe20003f66270 */
[----:B------:R-:W1:Y:S01]  /*7490*/  MUFU.TANH R38, R38 ;  /* 0x0000002600267308 */ /* 0x000e620000002400 */
[----:B------:R-:W-:Y:S01]  /*74a0*/  ISETP.GE.AND P1, PT, R3, R240, PT ;  /* 0x000000f00300720c */ /* 0x000fe20003f26270 */
[----:B------:R-:W-:Y:S01]  /*74b0*/  FMUL.FTZ R12, R12, c[0x0][0x2ec] ;  /* 0x0000bb000c0c7a20 */ /* 0x000fe20000410000 */
[----:B------:R-:W-:Y:S01]  /*74c0*/  ISETP.NE.AND P2, PT, R7, RZ, PT ;  /* 0x000000ff0700720c */ /* 0x000fe20003f45270 */
[----:B------:R-:W-:Y:S01]  /*74d0*/  FMUL.FTZ R14, R14, c[0x0][0x2ec] ;  /* 0x0000bb000e0e7a20 */ /* 0x000fe20000410000 */
[----:B------:R-:W-:Y:S01]  /*74e0*/  P2R R16, PR, RZ, 0x1 ;  /* 0x00000001ff107803 */ /* 0x000fe20000000000 */
[----:B------:R-:W-:Y:S01]  /*74f0*/  FMUL.FTZ R13, R13, c[0x0][0x2ec] ;  /* 0x0000bb000d0d7a20 */ /* 0x000fe20000410000 */
[----:B------:R-:W-:Y:S01]  /*7500*/  ISETP.GE.AND P0, PT, R5, R242, PT ;  /* 0x000000f20500720c */ /* 0x000fe20003f06270 */
[----:B------:R-:W-:Y:S01]  /*7510*/  MUFU.TANH R37, R37 ;  /* 0x0000002500257308 */ /* 0x000fe20000002400 */
[----:B------:R-:W-:Y:S01]  /*7520*/  ISETP.LT.OR P3, PT, R3, R238, P3 ;  /* 0x000000ee0300720c */ /* 0x000fe20001f61670 */
[----:B------:R-:W-:Y:S01]  /*7530*/  FMUL.FTZ R15, R15, c[0x0][0x2ec] ;  /* 0x0000bb000f0f7a20 */ /* 0x000fe20000410000 */
[----:B------:R-:W-:-:S02]  /*7540*/  ISETP.LT.OR P1, PT, R3, R236, P1 ;  /* 0x000000ec0300720c */ /* 0x000fc40000f21670 */
[----:B------:R-:W-:Y:S02]  /*7550*/  FSEL R65, R88, -INF , !P2 ;  /* 0xff80000058417808 */ /* 0x000fe40005000000 */
[C---:B------:R-:W-:Y:S01]  /*7560*/  ISETP.LT.OR P0, PT, R5.reuse, R238, P0 ;  /* 0x000000ee0500720c */ /* 0x040fe20000701670 */
[----:B------:R-:W-:Y:S01]  /*7570*/  MUFU.TANH R49, R49 ;  /* 0x0000003100317308 */ /* 0x000fe20000002400 */
[----:B------:R-:W-:Y:S02]  /*7580*/  ISETP.GE.AND P2, PT, R5, R241, PT ;  /* 0x000000f10500720c */ /* 0x000fe40003f46270 */
[----:B------:R-:W-:Y:S02]  /*7590*/  FSEL R179, R81, -INF , !P3 ;  /* 0xff80000051b37808 */ /* 0x000fe40005800000 */
[----:B------:R-:W-:Y:S02]  /*75a0*/  P2R R7, PR, RZ, 0x1 ;  /* 0x00000001ff077803 */ /* 0x000fe40000000000 */
[----:B-----5:R-:W-:Y:S01]  /*75b0*/  P2R R6, PR, RZ, 0x2 ;  /* 0x00000002ff067803 */ /* 0x020fe20000000000 */
[----:B------:R-:W-:Y:S01]  /*75c0*/  MUFU.TANH R39, R39 ;  /* 0x0000002700277308 */ /* 0x000fe20000002400 */
[----:B------:R-:W-:-:S02]  /*75d0*/  ISETP.LT.OR P3, PT, R5, R237, P2 ;  /* 0x000000ed0500720c */ /* 0x000fc40001761670 */
[C---:B------:R-:W-:Y:S02]  /*75e0*/  ISETP.GE.AND P1, PT, R5.reuse, R240, PT ;  /* 0x000000f00500720c */ /* 0x040fe40003f26270 */
[----:B------:R-:W-:Y:S02]  /*75f0*/  ISETP.GE.AND P0, PT, R5, R239, PT ;  /* 0x000000ef0500720c */ /* 0x000fe40003f06270 */
[----:B------:R-:W-:Y:S01]  /*7600*/  IADD3 R3, R0, 0x60, RZ ;  /* 0x0000006000037810 */ /* 0x000fe20007ffe0ff */
[----:B------:R-:W-:Y:S01]  /*7610*/  MUFU.TANH R12, R12 ;  /* 0x0000000c000c7308 */ /* 0x000fe20000002400 */
[----:B------:R-:W-:Y:S02]  /*7620*/  ISETP.NE.AND P2, PT, R6, RZ, PT ;  /* 0x000000ff0600720c */ /* 0x000fe40003f45270 */
[----:B------:R-:W-:Y:S02]  /*7630*/  FSEL R54, R92, -INF , !P6 ;  /* 0xff8000005c367808 */ /* 0x000fe40007000000 */
[----:B------:R-:W-:-:S02]  /*7640*/  P2R R6, PR, RZ, 0x8 ;  /* 0x00000008ff067803 */ /* 0x000fc40000000000 */
[----:B-1----:R-:W-:Y:S01]  /*7650*/  FSEL R17, R82, -INF , !P5 ;  /* 0xff80000052117808 */ /* 0x002fe20006800000 */
[----:B------:R-:W-:Y:S01]  /*7660*/  MUFU.TANH R9, R9 ;  /* 0x0000000900097308 */ /* 0x000fe20000002400 */
[C---:B------:R-:W-:Y:S02]  /*7670*/  ISETP.LT.OR P6, PT, R5.reuse, R236, P1 ;  /* 0x000000ec0500720c */ /* 0x040fe40000fc1670 */
[----:B------:R-:W-:Y:S01]  /*7680*/  ISETP.LT.OR P3, PT, R5, R235, P0 ;  /* 0x000000eb0500720c */ /* 0x000fe20000761670 */
[----:B------:R1:W-:Y:S01]  /*7690*/  STL [R1+0x1c], R17 ;  /* 0x00001c1101007387 */ /* 0x0003e20000100800 */
[----:B------:R-:W-:Y:S02]  /*76a0*/  FSEL R5, R79, -INF , !P4 ;  /* 0xff8000004f057808 */ /* 0x000fe40006000000 */
[----:B------:R-:W-:Y:S01]  /*76b0*/  ISETP.GE.AND P0, PT, R3, R242, PT ;  /* 0x000000f20300720c */ /* 0x000fe20003f06270 */
[----:B------:R-:W-:Y:S01]  /*76c0*/  MUFU.TANH R10, R10 ;  /* 0x0000000a000a7308 */ /* 0x000fe20000002400 */
[----:B------:R-:W-:Y:S01]  /*76d0*/  ISETP.NE.AND P4, PT, R7, RZ, PT ;  /* 0x000000ff0700720c */ /* 0x000fe20003f85270 */
[----:B------:R5:W-:Y:S01]  /*76e0*/  STL [R1+0x4], R5 ;  /* 0x0000040501007387 */ /* 0x000be20000100800 */
[C---:B------:R-:W-:Y:S01]  /*76f0*/  ISETP.LT.OR P5, PT, R3.reuse, R238, P0 ;  /* 0x000000ee0300720c */ /* 0x040fe200007a1670 */
[----:B------:R-:W-:Y:S01]  /*7700*/  FMUL.FTZ R7, R46, c[0x0][0x2ec] ;  /* 0x0000bb002e077a20 */ /* 0x000fe20000410000 */
[----:B------:R-:W-:-:S02]  /*7710*/  ISETP.GE.AND P0, PT, R3, R239, PT ;  /* 0x000000ef0300720c */ /* 0x000fc40003f06270 */
[----:B------:R-:W-:Y:S01]  /*7720*/  FSEL R250, R78, -INF , !P2 ;  /* 0xff8000004efa7808 */ /* 0x000fe20005000000 */
[----:B------:R2:W-:Y:S01]  /*7730*/  MUFU.TANH R18, R7 ;  /* 0x0000000700127308 */ /* 0x0005e20000002400 */
[C---:B------:R-:W-:Y:S02]  /*7740*/  ISETP.GE.AND P2, PT, R3.reuse, R241, PT ;  /* 0x000000f10300720c */ /* 0x040fe40003f46270 */
[----:B------:R-:W-:Y:S02]  /*7750*/  ISETP.NE.AND P1, PT, R16, RZ, PT ;  /* 0x000000ff1000720c */ /* 0x000fe40003f25270 */
[C---:B------:R-:W-:Y:S02]  /*7760*/  ISETP.LT.OR P0, PT, R3.reuse, R235, P0 ;  /* 0x000000eb0300720c */ /* 0x040fe40000701670 */
[----:B------:R-:W-:Y:S01]  /*7770*/  FSEL R161, R84, -INF , !P4 ;  /* 0xff80000054a17808 */ /* 0x000fe20006000000 */
[----:B------:R-:W-:Y:S01]  /*7780*/  MUFU.TANH R13, R13 ;  /* 0x0000000d000d7308 */ /* 0x000fe20000002400 */
[----:B------:R-:W-:-:S02]  /*7790*/  ISETP.LT.OR P4, PT, R3, R237, P2 ;  /* 0x000000ed0300720c */ /* 0x000fc40001781670 */
[----:B------:R-:W-:Y:S02]  /*77a0*/  ISETP.NE.AND P2, PT, R6, RZ, PT ;  /* 0x000000ff0600720c */ /* 0x000fe40003f45270 */
[----:B------:R-:W-:Y:S01]  /*77b0*/  P2R R6, PR, RZ, 0x1 ;  /* 0x00000001ff067803 */ /* 0x000fe20000000000 */
[----:B-1----:R-:W-:Y:S01]  /*77c0*/  FMUL.FTZ R17, R45, c[0x0][0x2ec] ;  /* 0x0000bb002d117a20 */ /* 0x002fe20000410000 */
[----:B----4-:R-:W-:Y:S01]  /*77d0*/  FSEL R234, R83, -INF , !P2 ;  /* 0xff80000053ea7808 */ /* 0x010fe20005000000 */
[----:B------:R-:W-:Y:S01]  /*77e0*/  MUFU.TANH R15, R15 ;  /* 0x0000000f000f7308 */ /* 0x000fe20000002400 */
[----:B--2---:R-:W-:Y:S01]  /*77f0*/  FSEL R7, R72, -INF , !P1 ;  /* 0xff80000048077808 */ /* 0x004fe20004800000 */
[----:B-----5:R-:W-:Y:S01]  /*7800*/  FMUL.FTZ R5, R47, c[0x0][0x2ec] ;  /* 0x0000bb002f057a20 */ /* 0x020fe20000410000 */
[----:B------:R-:W-:-:S03]  /*7810*/  ISETP.GE.AND P1, PT, R3, R240, PT ;  /* 0x000000f00300720c */ /* 0x000fc60003f26270 */
[----:B------:R1:W-:Y:S01]  /*7820*/  STL [R1+0x8], R7 ;  /* 0x0000080701007387 */ /* 0x0003e20000100800 */
[----:B------:R-:W-:Y:S01]  /*7830*/  FSEL R249, R76, -INF , !P3 ;  /* 0xff8000004cf97808 */ /* 0x000fe20005800000 */
[----:B------:R2:W-:Y:S01]  /*7840*/  MUFU.TANH R19, R5 ;  /* 0x0000000500137308 */ /* 0x0005e20000002400 */
[----:B------:R-:W-:Y:S02]  /*7850*/  ISETP.LT.OR P1, PT, R3, R236, P1 ;  /* 0x000000ec0300720c */ /* 0x000fe40000f21670 */
[----:B------:R-:W-:Y:S02]  /*7860*/  FSEL R143, R73, -INF , !P5 ;  /* 0xff800000498f7808 */ /* 0x000fe40006800000 */
[----:B------:R-:W-:Y:S02]  /*7870*/  P2R R16, PR, RZ, 0x2 ;  /* 0x00000002ff107803 */ /* 0x000fe40000000000 */
[----:B------:R-:W-:Y:S01]  /*7880*/  FSEL R214, R70, -INF , !P4 ;  /* 0xff80000046d67808 */ /* 0x000fe20006000000 */
[----:B------:R-:W-:Y:S01]  /*7890*/  MUFU.TANH R40, R17 ;  /* 0x0000001100287308 */ /* 0x000fe20000002400 */
[----:B------:R-:W-:-:S02]  /*78a0*/  IADD3 R3, R0, 0x68, RZ ;  /* 0x0000006800037810 */ /* 0x000fc40007ffe0ff */
[----:B------:R-:W-:Y:S02]  /*78b0*/  FSEL R247, R80, -INF , !P6 ;  /* 0xff80000050f77808 */ /* 0x000fe40007000000 */
[C---:B------:R-:W-:Y:S02]  /*78c0*/  ISETP.GE.AND P6, PT, R3.reuse, R242, PT ;  /* 0x000000f20300720c */ /* 0x040fe40003fc6270 */
[----:B------:R-:W-:Y:S02]  /*78d0*/  IADD3 R230, R226, 0x2000, RZ ;  /* 0x00002000e2e67810 */ /* 0x000fe40007ffe0ff */
[----:B--2---:R-:W-:Y:S02]  /*78e0*/  IADD3 R5, R0, 0x61, RZ ;  /* 0x0000006100057810 */ /* 0x004fe40007ffe0ff */
[----:B------:R-:W-:Y:S02]  /*78f0*/  ISETP.LT.OR P6, PT, R3, R238, P6 ;  /* 0x000000ee0300720c */ /* 0x000fe400037c1670 */
[----:B------:R-:W-:-:S02]  /*7900*/  ISETP.GE.AND P0, PT, R5, R242, PT ;  /* 0x000000f20500720c */ /* 0x000fc40003f06270 */
[C---:B------:R-:W-:Y:S02]  /*7910*/  ISETP.GE.AND P2, PT, R5.reuse, R241, PT ;  /* 0x000000f10500720c */ /* 0x040fe40003f46270 */
[C---:B------:R-:W-:Y:S02]  /*7920*/  ISETP.LT.OR P0, PT, R5.reuse, R238, P0 ;  /* 0x000000ee0500720c */ /* 0x040fe40000701670 */
[C---:B------:R-:W-:Y:S02]  /*7930*/  ISETP.GE.AND P1, PT, R5.reuse, R240, PT ;  /* 0x000000f00500720c */ /* 0x040fe40003f26270 */
[----:B-1----:R-:W-:Y:S02]  /*7940*/  P2R R7, PR, RZ, 0x1 ;  /* 0x00000001ff077803 */ /* 0x002fe40000000000 */
[C---:B------:R-:W-:Y:S02]  /*7950*/  ISETP.GE.AND P0, PT, R5.reuse, R239, PT ;  /* 0x000000ef0500720c */ /* 0x040fe40003f06270 */
[----:B------:R-:W-:-:S02]  /*7960*/  ISETP.LT.OR P3, PT, R5, R237, P2 ;  /* 0x000000ed0500720c */ /* 0x000fc40001761670 */
[C---:B------:R-:W-:Y:S02]  /*7970*/  ISETP.LT.OR P5, PT, R5.reuse, R236, P1 ;  /* 0x000000ec0500720c */ /* 0x040fe40000fa1670 */
[----:B------:R-:W-:Y:S02]  /*7980*/  ISETP.LT.OR P4, PT, R5, R235, P0 ;  /* 0x000000eb0500720c */ /* 0x000fe40000781670 */
[----:B------:R-:W-:Y:S02]  /*7990*/  ISETP.NE.AND P2, PT, R16, RZ, PT ;  /* 0x000000ff1000720c */ /* 0x000fe40003f45270 */
[----:B------:R-:W-:Y:S02]  /*79a0*/  ISETP.NE.AND P1, PT, R6, RZ, PT ;  /* 0x000000ff0600720c */ /* 0x000fe40003f25270 */
[----:B------:R-:W-:Y:S02]  /*79b0*/  ISETP.NE.AND P0, PT, R7, RZ, PT ;  /* 0x000000ff0700720c */ /* 0x000fe40003f05270 */
[----:B------:R-:W-:-:S02]  /*79c0*/  FSEL R212, R68, -INF , !P2 ;  /* 0xff80000044d47808 */ /* 0x000fc40005000000 */
[----:B------:R-:W-:Y:S02]  /*79d0*/  FSEL R215, R21, -INF , !P1 ;  /* 0xff80000015d77808 */ /* 0x000fe40004800000 */
[----:B------:R-:W-:Y:S02]  /*79e0*/  FSEL R139, R74, -INF , !P0 ;  /* 0xff8000004a8b7808 */ /* 0x000fe40004000000 */
[C---:B------:R-:W-:Y:S02]  /*79f0*/  ISETP.GE.AND P2, PT, R3.reuse, R241, PT ;  /* 0x000000f10300720c */ /* 0x040fe40003f46270 */
[C---:B------:R-:W-:Y:S02]  /*7a00*/  ISETP.GE.AND P1, PT, R3.reuse, R240, PT ;  /* 0x000000f00300720c */ /* 0x040fe40003f26270 */
[C---:B------:R-:W-:Y:S02]  /*7a10*/  ISETP.GE.AND P0, PT, R3.reuse, R239, PT ;  /* 0x000000ef0300720c */ /* 0x040fe40003f06270 */
[----:B------:R-:W-:-:S02]  /*7a20*/  ISETP.LT.OR P2, PT, R3, R237, P2 ;  /* 0x000000ed0300720c */ /* 0x000fc40001741670 */
[C---:B------:R-:W-:Y:S02]  /*7a30*/  ISETP.LT.OR P1, PT, R3.reuse, R236, P1 ;  /* 0x000000ec0300720c */ /* 0x040fe40000f21670 */
[----:B------:R-:W-:Y:S01]  /*7a40*/  ISETP.LT.OR P0, PT, R3, R235, P0 ;  /* 0x000000eb0300720c */ /* 0x000fe20000701670 */
[----:B------:R-:W-:Y:S01]  /*7a50*/  FMUL.FTZ R3, R50, c[0x0][0x2ec] ;  /* 0x0000bb0032037a20 */ /* 0x000fe20000410000 */
[----:B------:R-:W-:Y:S02]  /*7a60*/  IADD3 R5, R0, 0x69, RZ ;  /* 0x0000006900057810 */ /* 0x000fe40007ffe0ff */
[----:B------:R-:W-:Y:S01]  /*7a70*/  FSEL R193, R75, -INF , !P3 ;  /* 0xff8000004bc17808 */ /* 0x000fe20005800000 */
[----:B------:R1:W2:Y:S01]  /*7a80*/  MUFU.TANH R17, R3 ;  /* 0x0000000300117308 */ /* 0x0002a20000002400 */
[----:B------:R-:W-:Y:S02]  /*7a90*/  P2R R6, PR, RZ, 0x1 ;  /* 0x00000001ff067803 */ /* 0x000fe40000000000 */
[----:B------:R-:W-:-:S02]  /*7aa0*/  ISETP.GE.AND P3, PT, R5, R242, PT ;  /* 0x000000f20500720c */ /* 0x000fc40003f66270 */
[----:B------:R-:W-:Y:S02]  /*7ab0*/  ISETP.GE.AND P0, PT, R5, R239, PT ;  /* 0x000000ef0500720c */ /* 0x000fe40003f06270 */
[----:B------:R-:W-:Y:S02]  /*7ac0*/  P2R R16, PR, RZ, 0x4 ;  /* 0x00000004ff107803 */ /* 0x000fe40000000000 */
[----:B------:R-:W-:Y:S02]  /*7ad0*/  FSEL R207, R69, -INF , !P4 ;  /* 0xff80000045cf7808 */ /* 0x000fe40006000000 */
[C---:B------:R-:W-:Y:S02]  /*7ae0*/  ISETP.LT.OR P4, PT, R5.reuse, R238, P3 ;  /* 0x000000ee0500720c */ /* 0x040fe40001f81670 */
[----:B------:R-:W-:Y:S02]  /*7af0*/  ISETP.LT.OR P3, PT, R5, R235, P0 ;  /* 0x000000eb0500720c */ /* 0x000fe40000761670 */
[----:B------:R-:W-:-:S02]  /*7b00*/  ISETP.NE.AND P0, PT, R16, RZ, PT ;  /* 0x000000ff1000720c */ /* 0x000fc40003f05270 */
[----:B------:R-:W-:Y:S02]  /*7b10*/  P2R R7, PR, RZ, 0x2 ;  /* 0x00000002ff077803 */ /* 0x000fe40000000000 */
[----:B-1----:R-:W-:Y:S02]  /*7b20*/  IADD3 R3, R0, 0x70, RZ ;  /* 0x0000007000037810 */ /* 0x002fe40007ffe0ff */
[C---:B------:R-:W-:Y:S02]  /*7b30*/  ISETP.GE.AND P2, PT, R5.reuse, R241, PT ;  /* 0x000000f10500720c */ /* 0x040fe40003f46270 */
[----:B------:R-:W-:Y:S02]  /*7b40*/  ISETP.GE.AND P1, PT, R5, R240, PT ;  /* 0x000000f00500720c */ /* 0x000fe40003f26270 */
[----:B---3--:R-:W-:Y:S02]  /*7b50*/  FSEL R68, R36, -INF , !P6 ;  /* 0xff80000024447808 */ /* 0x008fe40007000000 */
[----:B------:R-:W-:-:S02]  /*7b60*/  FSEL R191, R38, -INF , !P0 ;  /* 0xff80000026bf7808 */ /* 0x000fc40004000000 */
        /* <DEDUP_REMOVED lines=8> */
[----:B------:R-:W-:-:S02]  /*7bf0*/  ISETP.LT.OR P0, PT, R3, R238, P0 ;  /* 0x000000ee0300720c */ /* 0x000fc40000701670 */
[----:B------:R-:W-:Y:S01]  /*7c00*/  FSEL R186, R48, -INF , !P2 ;  /* 0xff80000030ba7808 */ /* 0x000fe20005000000 */
[----:B------:R1:W3:Y:S01]  /*7c10*/  MUFU.TANH R16, R6 ;  /* 0x0000000600107308 */ /* 0x0002e20000002400 */
[----:B------:R-:W-:Y:S02]  /*7c20*/  ISETP.GE.AND P2, PT, R3, R241, PT ;  /* 0x000000f10300720c */ /* 0x000fe40003f46270 */
[----:B--2---:R-:W-:Y:S02]  /*7c30*/  FSEL R192, R17, -INF , !P1 ;  /* 0xff80000011c07808 */ /* 0x004fe40004800000 */
[----:B------:R-:W-:Y:S02]  /*7c40*/  ISETP.GE.AND P1, PT, R3, R240, PT ;  /* 0x000000f00300720c */ /* 0x000fe40003f26270 */
[----:B------:R-:W-:Y:S01]  /*7c50*/  P2R R5, PR, RZ, 0x1 ;  /* 0x00000001ff057803 */ /* 0x000fe20000000000 */
[----:B------:R2:W-:Y:S01]  /*7c60*/  MUFU.TANH R17, R7 ;  /* 0x0000000700117308 */ /* 0x0005e20000002400 */
[----:B------:R-:W-:-:S02]  /*7c70*/  FSEL R142, R37, -INF , !P4 ;  /* 0xff800000258e7808 */ /* 0x000fc40006000000 */
[C---:B------:R-:W-:Y:S02]  /*7c80*/  ISETP.GE.AND P0, PT, R3.reuse, R239, PT ;  /* 0x000000ef0300720c */ /* 0x040fe40003f06270 */
[C---:B------:R-:W-:Y:S02]  /*7c90*/  ISETP.LT.OR P4, PT, R3.reuse, R237, P2 ;  /* 0x000000ed0300720c */ /* 0x040fe40001781670 */
[----:B------:R-:W-:Y:S02]  /*7ca0*/  ISETP.LT.OR P2, PT, R3, R236, P1 ;  /* 0x000000ec0300720c */ /* 0x000fe40000f41670 */
[----:B------:R-:W-:Y:S02]  /*7cb0*/  ISETP.NE.AND P1, PT, R5, RZ, PT ;  /* 0x000000ff0500720c */ /* 0x000fe40003f25270 */
[----:B------:R-:W-:Y:S02]  /*7cc0*/  IADD3 R5, R0, 0x71, RZ ;  /* 0x0000007100057810 */ /* 0x000fe40007ffe0ff */
[----:B------:R-:W-:-:S02]  /*7cd0*/  ISETP.LT.OR P0, PT, R3, R235, P0 ;  /* 0x000000eb0300720c */ /* 0x000fc40000701670 */
[----:B------:R-:W-:Y:S02]  /*7ce0*/  P2R R8, PR, RZ, 0x4 ;  /* 0x00000004ff087803 */ /* 0x000fe40000000000 */
[C---:B------:R-:W-:Y:S02]  /*7cf0*/  ISETP.GE.AND P2, PT, R5.reuse, R241, PT ;  /* 0x000000f10500720c */ /* 0x040fe40003f46270 */
[----:B-1----:R-:W-:Y:S02]  /*7d00*/  P2R R6, PR, RZ, 0x1 ;  /* 0x00000001ff067803 */ /* 0x002fe40000000000 */
[----:B------:R-:W-:Y:S02]  /*7d10*/  ISETP.GE.AND P0, PT, R5, R242, PT ;  /* 0x000000f20500720c */ /* 0x000fe40003f06270 */
[----:B------:R-:W-:Y:S02]  /*7d20*/  FSEL R183, R49, -INF , !P5 ;  /* 0xff80000031b77808 */ /* 0x000fe40006800000 */
[----:B------:R-:W-:-:S02]  /*7d30*/  ISETP.LT.OR P5, PT, R5, R237, P2 ;  /* 0x000000ed0500720c */ /* 0x000fc400017a1670 */
[----:B------:R-:W-:Y:S02]  /*7d40*/  ISETP.NE.AND P2, PT, R8, RZ, PT ;  /* 0x000000ff0800720c */ /* 0x000fe40003f45270 */
[----:B------:R-:W-:Y:S02]  /*7d50*/  IADD3 R3, R0, 0x78, RZ ;  /* 0x0000007800037810 */ /* 0x000fe40007ffe0ff */
[----:B------:R-:W-:Y:S02]  /*7d60*/  ISETP.LT.OR P0, PT, R5, R238, P0 ;  /* 0x000000ee0500720c */ /* 0x000fe40000701670 */
[----:B------:R-:W-:Y:S02]  /*7d70*/  FSEL R148, R64, -INF , !P1 ;  /* 0xff80000040947808 */ /* 0x000fe40004800000 */
[----:B------:R-:W-:Y:S02]  /*7d80*/  FSEL R167, R20, -INF , !P2 ;  /* 0xff80000014a77808 */ /* 0x000fe40005000000 */
[----:B--2---:R-:W-:-:S02]  /*7d90*/  P2R R7, PR, RZ, 0x1 ;  /* 0x00000001ff077803 */ /* 0x004fc40000000000 */
[----:B------:R-:W-:Y:S02]  /*7da0*/  ISETP.GE.AND P1, PT, R5, R240, PT ;  /* 0x000000f00500720c */ /* 0x000fe40003f26270 */
[----:B------:R-:W-:Y:S02]  /*7db0*/  ISETP.GE.AND P2, PT, R3, R241, PT ;  /* 0x000000f10300720c */ /* 0x000fe40003f46270 */
[----:B------:R-:W-:Y:S02]  /*7dc0*/  ISETP.GE.AND P0, PT, R5, R239, PT ;  /* 0x000000ef0500720c */ /* 0x000fe40003f06270 */
[----:B------:R-:W-:Y:S02]  /*7dd0*/  FSEL R165, R41, -INF , !P4 ;  /* 0xff80000029a57808 */ /* 0x000fe40006000000 */
[----:B---3--:R-:W-:Y:S02]  /*7de0*/  FSEL R187, R16, -INF , !P3 ;  /* 0xff80000010bb7808 */ /* 0x008fe40005800000 */
[----:B------:R-:W-:-:S02]  /*7df0*/  ISETP.LT.OR P4, PT, R5, R236, P1 ;  /* 0x000000ec0500720c */ /* 0x000fc40000f81670 */
[----:B------:R-:W-:Y:S02]  /*7e00*/  ISETP.LT.OR P2, PT, R3, R237, P2 ;  /* 0x000000ed0300720c */ /* 0x000fe40001741670 */
[----:B------:R-:W-:Y:S02]  /*7e10*/  ISETP.NE.AND P1, PT, R6, RZ, PT ;  /* 0x000000ff0600720c */ /* 0x000fe40003f25270 */
[----:B------:R-:W-:Y:S02]  /*7e20*/  ISETP.LT.OR P3, PT, R5, R235, P0 ;  /* 0x000000eb0500720c */ /* 0x000fe40000761670 */
[----:B------:R-:W-:Y:S02]  /*7e30*/  ISETP.NE.AND P0, PT, R7, RZ, PT ;  /* 0x000000ff0700720c */ /* 0x000fe40003f05270 */
[----:B------:R-:W-:Y:S02]  /*7e40*/  P2R R6, PR, RZ, 0x4 ;  /* 0x00000004ff067803 */ /* 0x000fe40000000000 */
[----:B------:R-:W-:-:S02]  /*7e50*/  FSEL R182, R18, -INF , !P1 ;  /* 0xff80000012b67808 */ /* 0x000fc40004800000 */
[C---:B------:R-:W-:Y:S02]  /*7e60*/  ISETP.GE.AND P1, PT, R3.reuse, R240, PT ;  /* 0x000000f00300720c */ /* 0x040fe40003f26270 */
[----:B------:R-:W-:Y:S02]  /*7e70*/  FSEL R149, R52, -INF , !P0 ;  /* 0xff80000034957808 */ /* 0x000fe40004000000 */
[----:B------:R-:W-:Y:S02]  /*7e80*/  ISETP.GE.AND P0, PT, R3, R239, PT ;  /* 0x000000ef0300720c */ /* 0x000fe40003f06270 */
[----:B------:R-:W-:Y:S02]  /*7e90*/  FSEL R160, R53, -INF , !P5 ;  /* 0xff80000035a07808 */ /* 0x000fe40006800000 */
[----:B------:R-:W-:Y:S02]  /*7ea0*/  FSEL R180, R39, -INF , !P6 ;  /* 0xff80000027b47808 */ /* 0x000fe40007000000 */
[----:B------:R-:W-:-:S02]  /*7eb0*/  ISETP.NE.AND P5, PT, R6, RZ, PT ;  /* 0x000000ff0600720c */ /* 0x000fc40003fa5270 */
[C---:B------:R-:W-:Y:S01]  /*7ec0*/  ISETP.GE.AND P6, PT, R3.reuse, R242, PT ;  /* 0x000000f20300720c */ /* 0x040fe20003fc6270 */
[----:B------:R-:W1:Y:S01]  /*7ed0*/  MUFU.TANH R6, R14 ;  /* 0x0000000e00067308 */ /* 0x000e620000002400 */
[C---:B------:R-:W-:Y:S02]  /*7ee0*/  ISETP.LT.OR P1, PT, R3.reuse, R236, P1 ;  /* 0x000000ec0300720c */ /* 0x040fe40000f21670 */
[----:B------:R-:W-:Y:S02]  /*7ef0*/  IADD3 R0, R0, 0x79, RZ ;  /* 0x0000007900007810 */ /* 0x000fe40007ffe0ff */
[C---:B------:R-:W-:Y:S02]  /*7f00*/  ISETP.LT.OR P0, PT, R3.reuse, R235, P0 ;  /* 0x000000eb0300720c */ /* 0x040fe40000701670 */
[----:B------:R-:W-:Y:S02]  /*7f10*/  ISETP.LT.OR P6, PT, R3, R238, P6 ;  /* 0x000000ee0300720c */ /* 0x000fe400037c1670 */
[----:B------:R-:W-:-:S02]  /*7f20*/  P2R R5, PR, RZ, 0x2 ;  /* 0x00000002ff057803 */ /* 0x000fc40000000000 */
[C---:B------:R-:W-:Y:S02]  /*7f30*/  ISETP.GE.AND P2, PT, R0.reuse, R242, PT ;  /* 0x000000f20000720c */ /* 0x040fe40003f46270 */
[----:B------:R-:W-:Y:S02]  /*7f40*/  P2R R3, PR, RZ, 0x1 ;  /* 0x00000001ff037803 */ /* 0x000fe40000000000 */
[C---:B------:R-:W-:Y:S02]  /*7f50*/  ISETP.GE.AND P1, PT, R0.reuse, R241, PT ;  /* 0x000000f10000720c */ /* 0x040fe40003f26270 */
[----:B------:R-:W-:Y:S02]  /*7f60*/  FSEL R166, R19, -INF , !P3 ;  /* 0xff80000013a67808 */ /* 0x000fe40005800000 */
[----:B------:R-:W-:Y:S02]  /*7f70*/  ISETP.GE.AND P0, PT, R0, R240, PT ;  /* 0x000000f00000720c */ /* 0x000fe40003f06270 */
[----:B------:R-:W-:-:S02]  /*7f80*/  FSEL R164, R40, -INF , !P4 ;  /* 0xff80000028a47808 */ /* 0x000fc40006000000 */
[C---:B------:R-:W-:Y:S02]  /*7f90*/  ISETP.GE.AND P3, PT, R0.reuse, R239, PT ;  /* 0x000000ef0000720c */ /* 0x040fe40003f66270 */
[C---:B------:R-:W-:Y:S02]  /*7fa0*/  ISETP.LT.OR P4, PT, R0.reuse, R238, P2 ;  /* 0x000000ee0000720c */ /* 0x040fe40001781670 */
[C---:B------:R-:W-:Y:S02]  /*7fb0*/  ISETP.LT.OR P2, PT, R0.reuse, R237, P1 ;  /* 0x000000ed0000720c */ /* 0x040fe40000f41670 */
[C---:B------:R-:W-:Y:S02]  /*7fc0*/  ISETP.LT.OR P1, PT, R0.reuse, R236, P0 ;  /* 0x000000ec0000720c */ /* 0x040fe40000721670 */
[----:B------:R-:W-:Y:S01]  /*7fd0*/  ISETP.LT.OR P0, PT, R0, R235, P3 ;  /* 0x000000eb0000720c */ /* 0x000fe20001f01670 */
[----:B------:R-:W-:Y:S01]  /*7fe0*/  FMUL.FTZ R0, R11, c[0x0][0x2ec] ;  /* 0x0000bb000b007a20 */ /* 0x000fe20000410000 */
[----:B------:R-:W-:-:S02]  /*7ff0*/  FSEL R152, R12, -INF , !P6 ;  /* 0xff8000000c987808 */ /* 0x000fc40007000000 */
[----:B------:R-:W-:Y:S02]  /*8000*/  ISETP.NE.AND P6, PT, R3, RZ, PT ;  /* 0x000000ff0300720c */ /* 0x000fe40003fc5270 */
[----:B------:R2:W3:Y:S01]  /*8010*/  MUFU.TANH R3, R0 ;  /* 0x0000000000037308 */ /* 0x0004e20000002400 */
[----:B-1----:R-:W-:Y:S02]  /*8020*/  FSEL R144, R6, -INF , !P5 ;  /* 0xff80000006907808 */ /* 0x002fe40006800000 */
[----:B------:R-:W-:Y:S02]  /*8030*/  PLOP3.LUT P5, PT, PT, PT, UP0, 0x80, 0x0 ;  /* 0x000000000000781c */ /* 0x000fe40003faf008 */
[----:B------:R-:W-:Y:S02]  /*8040*/  ISETP.NE.AND P3, PT, R5, RZ, PT ;  /* 0x000000ff0500720c */ /* 0x000fe40003f65270 */
[C---:B------:R-:W-:Y:S02]  /*8050*/  IADD3 R229, R226.reuse, 0x2800, RZ ;  /* 0x00002800e2e57810 */ /* 0x040fe40007ffe0ff */
[----:B------:R-:W-:-:S02]  /*8060*/  IADD3 R228, R226, 0x3000, RZ ;  /* 0x00003000e2e47810 */ /* 0x000fc40007ffe0ff */
[----:B------:R-:W-:Y:S02]  /*8070*/  FSEL R146, R17, -INF , !P3 ;  /* 0xff80000011927808 */ /* 0x000fe40005800000 */
[----:B------:R-:W-:Y:S02]  /*8080*/  FSEL R163, R10, -INF , !P6 ;  /* 0xff8000000aa37808 */ /* 0x000fe40007000000 */
[----:B------:R-:W-:Y:S01]  /*8090*/  FSEL R159, R13, -INF , !P4 ;  /* 0xff8000000d9f7808 */ /* 0x000fe20006000000 */
[----:B--2---:R-:W-:Y:S01]  /*80a0*/  IMAD.IADD R0, R232, 0x1, R227 ;  /* 0x00000001e8007824 */ /* 0x004fe200078e02e3 */
[C---:B------:R-:W-:Y:S02]  /*80b0*/  IADD3 R232, R226.reuse, 0x1000, RZ ;  /* 0x00001000e2e87810 */ /* 0x040fe40007ffe0ff */
[----:B------:R-:W-:Y:S02]  /*80c0*/  IADD3 R227, R226, 0x3800, RZ ;  /* 0x00003800e2e37810 */ /* 0x000fe40007ffe0ff */
[----:B------:R-:W-:-:S02]  /*80d0*/  FSEL R158, R15, -INF , !P2 ;  /* 0xff8000000f9e7808 */ /* 0x000fc40005000000 */
[----:B------:R-:W-:Y:S02]  /*80e0*/  FSEL R145, R9, -INF , !P1 ;  /* 0xff80000009917808 */ /* 0x000fe40004800000 */
[----:B---3--:R-:W-:Y:S01]  /*80f0*/  FSEL R162, R3, -INF , !P0 ;  /* 0xff80000003a27808 */ /* 0x008fe20004000000 */
        /* <DEDUP_REMOVED lines=106> */
.L_x_732:
[----:B------:R-:W-:Y:S05]  /*87a0*/  BSYNC B0 ;  /* 0x0000000000007941 */ /* 0x000fea0003800000 */
.L_x_731:
[----:B------:R-:W0:Y:S02]  /*87b0*/  LDGDEPBAR ;  /* 0x00000000000079af */ /* 0x000e240000000000 */
.L_x_730:
[----:B------:R3:W-:Y:S01]  /*87c0*/  STL [R1+0x11c], R237 ;  /* 0x00011ced01007387 */ /* 0x0007e20000100800 */
[----:B------:R-:W-:Y:S01]  /*87d0*/  MOV R69, R109 ;  /* 0x0000006d00457202 */ /* 0x000fe20000000f00 */
[----:B------:R-:W-:Y:S02]  /*87e0*/  IMAD.MOV.U32 R74, RZ, RZ, R54 ;  /* 0x000000ffff4a7224 */ /* 0x000fe400078e0036 */
[----:B---3--:R-:W3:Y:S04]  /*87f0*/  LDL.LU R237, [R1+0x4] ;  /* 0x0000040001ed7983 */ /* 0x008ee80000300800 */
[----:B------:R4:W-:Y:S04]  /*8800*/  STL [R1+0x118], R236 ;  /* 0x000118ec01007387 */ /* 0x0009e80000100800 */
[----:B----4-:R-:W4:Y:S04]  /*8810*/  LDL.LU R236, [R1+0x20] ;  /* 0x0000200001ec7983 */ /* 0x010f280000300800 */
[----:B------:R1:W-:Y:S04]  /*8820*/  STL [R1+0x114], R235 ;  /* 0x000114eb01007387 */ /* 0x0003e80000100800 */
[----:B-12---:R-:W2:Y:S04]  /*8830*/  LDL.LU R235, [R1+0x1c] ;  /* 0x00001c0001eb7983 */ /* 0x006ea80000300800 */
[----:B------:R1:W-:Y:S04]  /*8840*/  STL [R1+0x110], R233 ;  /* 0x000110e901007387 */ /* 0x0003e80000100800 */
[----:B-1----:R-:W2:Y:S01]  /*8850*/  LDL.LU R233, [R1+0x8] ;  /* 0x0000080001e97983 */ /* 0x002ea20000300800 */
[----:B------:R-:W-:Y:S01]  /*8860*/  FMNMX.FTZ R3, R115, R118, !PT ;  /* 0x0000007673037209 */ /* 0x000fe20007810000 */
[----:B------:R-:W-:-:S02]  /*8870*/  IMAD.SHL.U32 R216, R0, 0x2, RZ ;  /* 0x0000000200d87824 */ /* 0x000fc400078e00ff */
[----:B------:R1:W-:Y:S01]  /*8880*/  STL [R1+0x10c], R232 ;  /* 0x00010ce801007387 */ /* 0x0003e20000100800 */
[----:B------:R-:W-:Y:S02]  /*8890*/  FMNMX.FTZ R3, R119, R3, !PT ;  /* 0x0000000377037209 */ /* 0x000fe40007810000 */
[-C--:B------:R-:W-:Y:S01]  /*88a0*/  LEA R219, R2, R216.reuse, 0x1 ;  /* 0x000000d802db7211 */ /* 0x080fe200078e08ff */
[----:B------:R-:W-:Y:S01]  /*88b0*/  STL [R1+0x108], R231 ;  /* 0x000108e701007387 */ /* 0x000fe20000100800 */
[----:B------:R-:W-:Y:S02]  /*88c0*/  FMNMX.FTZ R3, R117, R3, !PT ;  /* 0x0000000375037209 */ /* 0x000fe40007810000 */
[----:B------:R-:W-:Y:S01]  /*88d0*/  LEA R217, R4, R216, 0x1 ;  /* 0x000000d804d97211 */ /* 0x000fe200078e08ff */
[----:B------:R-:W-:Y:S01]  /*88e0*/  STL [R1+0x104], R230 ;  /* 0x000104e601007387 */ /* 0x000fe20000100800 */
[----:B------:R-:W-:-:S03]  /*88f0*/  FMNMX.FTZ R3, R113, R3, !PT ;  /* 0x0000000371037209 */ /* 0x000fc60007810000 */
[----:B------:R-:W-:Y:S01]  /*8900*/  STL [R1+0x100], R229 ;  /* 0x000100e501007387 */ /* 0x000fe20000100800 */
[----:B------:R-:W-:Y:S01]  /*8910*/  FMNMX.FTZ R3, R102, R3, !PT ;  /* 0x0000000366037209 */ /* 0x000fe20007810000 */
[----:B------:R-:W-:Y:S02]  /*8920*/  IMAD R218, R2, 0x2, R217 ;  /* 0x0000000202da7824 */ /* 0x000fe400078e02d9 */
[----:B------:R-:W-:Y:S01]  /*8930*/  STL [R1+0xfc], R228 ;  /* 0x0000fce401007387 */ /* 0x000fe20000100800 */
[----:B------:R-:W-:-:S03]  /*8940*/  FMNMX.FTZ R3, R101, R3, !PT ;  /* 0x0000000365037209 */ /* 0x000fc60007810000 */
[----:B------:R-:W-:Y:S01]  /*8950*/  STL [R1+0xf8], R227 ;  /* 0x0000f8e301007387 */ /* 0x000fe20000100800 */
[----:B------:R-:W-:-:S03]  /*8960*/  FMNMX.FTZ R3, R98, R3, !PT ;  /* 0x0000000362037209 */ /* 0x000fc60007810000 */
[----:B------:R-:W-:Y:S01]  /*8970*/  STL [R1+0xf4], R226 ;  /* 0x0000f4e201007387 */ /* 0x000fe20000100800 */
[----:B------:R-:W-:Y:S02]  /*8980*/  FMNMX.FTZ R3, R174, R3, !PT ;  /* 0x00000003ae037209 */ /* 0x000fe40007810000 */
[----:B-1----:R-:W-:Y:S01]  /*8990*/  MOV R232, R110 ;  /* 0x0000006e00e87202 */ /* 0x002fe20000000f00 */
        /* <DEDUP_REMOVED lines=83> */
[----:B-1----:R-:W-:-:S04]  /*8ed0*/  FMNMX.FTZ R73, R73, R7, !PT ;  /* 0x0000000749497209 */ /* 0x002fc80007810000 */
[----:B------:R-:W-:Y:S02]  /*8ee0*/  FSETP.NEU.FTZ.AND P0, PT, R73, -INF , PT ;  /* 0xff8000004900780b */ /* 0x000fe40003f1d000 */
[----:B---3--:R-:W-:-:S04]  /*8ef0*/  FMNMX.FTZ R6, R237, R6, !PT ;  /* 0x00000006ed067209 */ /* 0x008fc80007810000 */
        /* <DEDUP_REMOVED lines=13> */
[----:B------:R-:W-:Y:S01]  /*8fd0*/  FMUL.FTZ R6, R73, c[0x0][0x23c] ;  /* 0x00008f0049067a20 */ /* 0x000fe20000410000 */
[----:B------:R-:W-:-:S02]  /*8fe0*/  FMNMX.FTZ R72, R144, R72, !PT ;  /* 0x0000004890487209 */ /* 0x000fc40007810000 */
[----:B------:R-:W-:Y:S02]  /*8ff0*/  FMNMX.FTZ R5, R111, R5, !PT ;  /* 0x000000056f057209 */ /* 0x000fe40007810000 */
[----:B------:R-:W-:Y:S02]  /*9000*/  FMNMX.FTZ R72, R158, R72, !PT ;  /* 0x000000489e487209 */ /* 0x000fe40007810000 */
[----:B------:R-:W-:Y:S02]  /*9010*/  FMNMX.FTZ R3, R157, R3, !PT ;  /* 0x000000039d037209 */ /* 0x000fe40007810000 */
[----:B------:R-:W-:Y:S01]  /*9020*/  FMNMX.FTZ R5, R65, R5, !PT ;  /* 0x0000000541057209 */ /* 0x000fe20007810000 */
[----:B------:R-:W1:Y:S01]  /*9030*/  SHFL.BFLY PT, R8, R72, 0x2, 0x1f ;  /* 0x0c401f0048087f89 */ /* 0x000e6200000e0000 */
[----:B------:R-:W-:Y:S02]  /*9040*/  FSEL R6, R6, RZ, P0 ;  /* 0x000000ff06067208 */ /* 0x000fe40000000000 */
[----:B------:R-:W-:-:S02]  /*9050*/  FMNMX.FTZ R3, R153, R3, !PT ;  /* 0x0000000399037209 */ /* 0x000fc40007810000 */
[----:B------:R-:W-:Y:S01]  /*9060*/  FMNMX.FTZ R5, R250, R5, !PT ;  /* 0x00000005fa057209 */ /* 0x000fe20007810000 */
[--C-:B------:R-:W-:Y:S01]  /*9070*/  FFMA.FTZ R7, R115, c[0x0][0x23c], -R6.reuse ;  /* 0x00008f0073077a23 */ /* 0x100fe20000010806 */
[----:B------:R-:W-:Y:S01]  /*9080*/  FMNMX.FTZ R3, R208, R3, !PT ;  /* 0x00000003d0037209 */ /* 0x000fe20007810000 */
[----:B------:R-:W-:Y:S01]  /*9090*/  IMAD.MOV.U32 R115, RZ, RZ, R65 ;  /* 0x000000ffff737224 */ /* 0x000fe200078e0041 */
[----:B------:R-:W-:Y:S01]  /*90a0*/  FMNMX.FTZ R5, R247, R5, !PT ;  /* 0x00000005f7057209 */ /* 0x000fe20007810000 */
[----:B------:R3:W-:Y:S01]  /*90b0*/  MUFU.EX2 R11, R7 ;  /* 0x00000007000b7308 */ /* 0x0007e20000000800 */
[----:B------:R-:W-:Y:S01]  /*90c0*/  FMNMX.FTZ R3, R198, R3, !PT ;  /* 0x00000003c6037209 */ /* 0x000fe20007810000 */
[--C-:B------:R-:W-:Y:S01]  /*90d0*/  FFMA.FTZ R2, R174, c[0x0][0x23c], -R6.reuse ;  /* 0x00008f00ae027a23 */ /* 0x100fe20000010806 */
[----:B------:R-:W-:Y:S01]  /*90e0*/  FMNMX.FTZ R5, R212, R5, !PT ;  /* 0x00000005d4057209 */ /* 0x000fe20007810000 */
[--C-:B------:R-:W-:Y:S01]  /*90f0*/  FFMA.FTZ R142, R142, c[0x0][0x23c], -R6.reuse ;  /* 0x00008f008e8e7a23 */ /* 0x100fe20000010806 */
[----:B------:R-:W-:Y:S01]  /*9100*/  FMNMX.FTZ R3, R190, R3, !PT ;  /* 0x00000003be037209 */ /* 0x000fe20007810000 */
[----:B------:R-:W-:-:S02]  /*9110*/  FFMA.FTZ R148, R148, c[0x0][0x23c], -R6 ;  /* 0x00008f0094947a23 */ /* 0x000fc40000010806 */
[----:B------:R4:W-:Y:S01]  /*9120*/  MUFU.EX2 R174, R2 ;  /* 0x0000000200ae7308 */ /* 0x0009e20000000800 */
[--C-:B------:R-:W-:Y:S02]  /*9130*/  FFMA.FTZ R149, R149, c[0x0][0x23c], -R6.reuse ;  /* 0x00008f0095957a23 */ /* 0x100fe40000010806 */
[--C-:B------:R-:W-:Y:S02]  /*9140*/  FFMA.FTZ R152, R152, c[0x0][0x23c], -R6.reuse ;  /* 0x00008f0098987a23 */ /* 0x100fe40000010806 */
[--C-:B------:R-:W-:Y:S01]  /*9150*/  FFMA.FTZ R159, R159, c[0x0][0x23c], -R6.reuse ;  /* 0x00008f009f9f7a23 */ /* 0x100fe20000010806 */
[----:B-1----:R-:W-:Y:S01]  /*9160*/  FMNMX.FTZ R72, R72, R8, !PT ;  /* 0x0000000848487209 */ /* 0x002fe20007810000 */
[--C-:B------:R-:W-:Y:S02]  /*9170*/  FFMA.FTZ R8, R117, c[0x0][0x23c], -R6.reuse ;  /* 0x00008f0075087a23 */ /* 0x100fe40000010806 */
[--C-:B---3--:R-:W-:Y:S02]  /*9180*/  FFMA.FTZ R7, R118, c[0x0][0x23c], -R6.reuse ;  /* 0x00008f0076077a23 */ /* 0x108fe40000010806 */
[----:B------:R-:W1:Y:S01]  /*9190*/  SHFL.BFLY PT, R9, R72, 0x1, 0x1f ;  /* 0x0c201f0048097f89 */ /* 0x000e6200000e0000 */
[----:B------:R-:W-:Y:S01]  /*91a0*/  MUFU.EX2 R228, R8 ;  /* 0x0000000800e47308 */ /* 0x000fe20000000800 */
[----:B----4-:R-:W-:-:S07]  /*91b0*/  FFMA.FTZ R2, R169, c[0x0][0x23c], -R6 ;  /* 0x00008f00a9027a23 */ /* 0x010fce0000010806 */
[----:B------:R3:W-:Y:S01]  /*91c0*/  MUFU.EX2 R12, R7 ;  /* 0x00000007000c7308 */ /* 0x0007e20000000800 */
[----:B-1----:R-:W-:Y:S02]  /*91d0*/  FMNMX.FTZ R72, R72, R9, !PT ;  /* 0x0000000948487209 */ /* 0x002fe40007810000 */
[----:B---3--:R-:W-:Y:S02]  /*91e0*/  FMNMX.FTZ R7, R202, R5, !PT ;  /* 0x00000005ca077209 */ /* 0x008fe40007810000 */
[----:B------:R-:W-:Y:S01]  /*91f0*/  FMNMX.FTZ R5, R181, R3, !PT ;  /* 0x00000003b5057209 */ /* 0x000fe20007810000 */
[----:B------:R-:W-:Y:S01]  /*9200*/  FFMA.FTZ R3, R119, c[0x0][0x23c], -R6 ;  /* 0x00008f0077037a23 */ /* 0x000fe20000010806 */
[----:B------:R-:W-:Y:S02]  /*9210*/  FMNMX.FTZ R7, R186, R7, !PT ;  /* 0x00000007ba077209 */ /* 0x000fe40007810000 */
[----:B------:R-:W-:Y:S01]  /*9220*/  FMNMX.FTZ R5, R252, R5, !PT ;  /* 0x00000005fc057209 */ /* 0x000fe20007810000 */
[----:B------:R1:W3:Y:S01]  /*9230*/  MUFU.EX2 R231, R3 ;  /* 0x0000000300e77308 */ /* 0x0002e20000000800 */
[----:B------:R-:W-:-:S02]  /*9240*/  FMNMX.FTZ R7, R183, R7, !PT ;  /* 0x00000007b7077209 */ /* 0x000fc40007810000 */
[----:B------:R-:W-:Y:S02]  /*9250*/  FSETP.NEU.FTZ.AND P0, PT, R72, -INF , PT ;  /* 0xff8000004800780b */ /* 0x000fe40003f1d000 */
        /* <DEDUP_REMOVED lines=11> */
[----:B------:R1:W4:Y:S01]  /*9310*/  MUFU.EX2 R10, R3 ;  /* 0x00000003000a7308 */ /* 0x0003220000000800 */
[----:B--2---:R-:W-:Y:S02]  /*9320*/  FMNMX.FTZ R5, R235, R5, !PT ;  /* 0x00000005eb057209 */ /* 0x004fe40007810000 */
[----:B---3--:R-:W-:Y:S01]  /*9330*/  F2FP.PACK_AB R22, R228, R231 ;  /* 0x000000e7e416723e */ /* 0x008fe200000000ff */
[----:B------:R-:W2:Y:S01]  /*9340*/  SHFL.BFLY PT, R8, R71, 0x2, 0x1f ;  /* 0x0c401f0047087f89 */ /* 0x000ea200000e0000 */
[----:B------:R-:W-:Y:S02]  /*9350*/  FMNMX.FTZ R5, R233, R5, !PT ;  /* 0x00000005e9057209 */ /* 0x000fe40007810000 */
[----:B------:R-:W-:-:S02]  /*9360*/  MOV R113, R111 ;  /* 0x0000006f00717202 */ /* 0x000fc40000000f00 */
[----:B------:R-:W-:Y:S01]  /*9370*/  FMNMX.FTZ R5, R249, R5, !PT ;  /* 0x00000005f9057209 */ /* 0x000fe20007810000 */
[----:B-1----:R-:W-:-:S04]  /*9380*/  FFMA.FTZ R3, R102, c[0x0][0x23c], -R6 ;  /* 0x00008f0066037a23 */ /* 0x002fc80000010806 */
[----:B------:R1:W-:Y:S01]  /*9390*/  MUFU.EX2 R13, R3 ;  /* 0x00000003000d7308 */ /* 0x0003e20000000800 */
[----:B--2---:R-:W-:Y:S01]  /*93a0*/  FMNMX.FTZ R71, R71, R8, !PT ;  /* 0x0000000847477209 */ /* 0x004fe20007810000 */
[----:B-1----:R-:W-:-:S06]  /*93b0*/  FFMA.FTZ R3, R101, c[0x0][0x23c], -R6 ;  /* 0x00008f0065037a23 */ /* 0x002fcc0000010806 */
[----:B------:R1:W-:Y:S02]  /*93c0*/  MUFU.EX2 R226, R3 ;  /* 0x0000000300e27308 */ /* 0x0003e40000000800 */
[----:B-1----:R-:W-:Y:S01]  /*93d0*/  FMNMX.FTZ R3, R215, R5, !PT ;  /* 0x00000005d7037209 */ /* 0x002fe20007810000 */
[----:B------:R-:W-:-:S03]  /*93e0*/  FMUL.FTZ R5, R72, c[0x0][0x23c] ;  /* 0x00008f0048057a20 */ /* 0x000fc60000410000 */
[----:B------:R-:W-:Y:S02]  /*93f0*/  FMNMX.FTZ R3, R207, R3, !PT ;  /* 0x00000003cf037209 */ /* 0x000fe40007810000 */
[----:B------:R-:W-:Y:S02]  /*9400*/  FSEL R5, R5, RZ, P0 ;  /* 0x000000ff05057208 */ /* 0x000fe40000000000 */
[----:B------:R-:W-:-:S03]  /*9410*/  FMNMX.FTZ R3, R192, R3, !PT ;  /* 0x00000003c0037209 */ /* 0x000fc60007810000 */
[--C-:B------:R-:W-:Y:S01]  /*9420*/  FFMA.FTZ R7, R129, c[0x0][0x23c], -R5.reuse ;  /* 0x00008f0081077a23 */ /* 0x100fe20000010805 */
[----:B------:R-:W-:Y:S01]  /*9430*/  FMNMX.FTZ R3, R187, R3, !PT ;  /* 0x00000003bb037209 */ /* 0x000fe20007810000 */
[----:B----4-:R-:W-:Y:S02]  /*9440*/  IMAD.MOV.U32 R129, RZ, RZ, R10 ;  /* 0x000000ffff817224 */ /* 0x010fe400078e000a */
        /* <DEDUP_REMOVED lines=10> */
[----:B---3--:R-:W-:-:S03]  /*94f0*/  MOV R132, R9 ;  /* 0x0000000900847202 */ /* 0x008fc60000000f00 */
[----:B------:R2:W-:Y:S01]  /*9500*/  MUFU.EX2 R10, R3 ;  /* 0x00000003000a7308 */ /* 0x0005e20000000800 */
[----:B------:R-:W-:Y:S02]  /*9510*/  F2FP.PACK_AB R21, R132, R75 ;  /* 0x0000004b8415723e */ /* 0x000fe400000000ff */
[----:B-1----:R-:W-:Y:S01]  /*9520*/  FMNMX.FTZ R71, R71, R7, !PT ;  /* 0x0000000747477209 */ /* 0x002fe20007810000 */
[--C-:B------:R-:W-:Y:S02]  /*9530*/  FFMA.FTZ R7, R112, c[0x0][0x23c], -R5.reuse ;  /* 0x00008f0070077a23 */ /* 0x100fe40000010805 */
[----:B--2---:R-:W-:Y:S01]  /*9540*/  FFMA.FTZ R3, R124, c[0x0][0x23c], -R5 ;  /* 0x00008f007c037a23 */ /* 0x004fe20000010805 */
[----:B------:R-:W-:Y:S01]  /*9550*/  FSETP.NEU.FTZ.AND P0, PT, R71, -INF , PT ;  /* 0xff8000004700780b */ /* 0x000fe20003f1d000 */
[----:B------:R1:W-:Y:S01]  /*9560*/  MUFU.EX2 R225, R7 ;  /* 0x0000000700e17308 */ /* 0x0003e20000000800 */
[----:B----4-:R-:W-:-:S05]  /*9570*/  FMNMX.FTZ R70, R70, R8, !PT ;  /* 0x0000000846467209 */ /* 0x010fca0007810000 */
[----:B------:R-:W2:Y:S02]  /*9580*/  SHFL.BFLY PT, R8, R70, 0x1, 0x1f ;  /* 0x0c201f0046087f89 */ /* 0x000ea400000e0000 */
[----:B------:R3:W-:Y:S01]  /*9590*/  MUFU.EX2 R227, R3 ;  /* 0x0000000300e37308 */ /* 0x0007e20000000800 */
[----:B-1----:R-:W-:-:S07]  /*95a0*/  FFMA.FTZ R7, R103, c[0x0][0x23c], -R5 ;  /* 0x00008f0067077a23 */ /* 0x002fce0000010805 */
[----:B------:R-:W1:Y:S01]  /*95b0*/  MUFU.EX2 R221, R7 ;  /* 0x0000000700dd7308 */ /* 0x000e620000000800 */
[----:B---3--:R-:W-:-:S07]  /*95c0*/  FFMA.FTZ R3, R121, c[0x0][0x23c], -R5 ;  /* 0x00008f0079037a23 */ /* 0x008fce0000010805 */
[----:B------:R3:W-:Y:S01]  /*95d0*/  MUFU.EX2 R124, R3 ;  /* 0x00000003007c7308 */ /* 0x0007e20000000800 */
[----:B--2---:R-:W-:Y:S02]  /*95e0*/  FMNMX.FTZ R70, R70, R8, !PT ;  /* 0x0000000846467209 */ /* 0x004fe40007810000 */
[----:B-1----:R-:W-:Y:S01]  /*95f0*/  F2FP.PACK_AB R15, R221, R225 ;  /* 0x000000e1dd0f723e */ /* 0x002fe200000000ff */
[----:B---3--:R-:W-:-:S04]  /*9600*/  FFMA.FTZ R3, R116, c[0x0][0x23c], -R5 ;  /* 0x00008f0074037a23 */ /* 0x008fc80000010805 */
[----:B------:R1:W2:Y:S02]  /*9610*/  MUFU.EX2 R14, R3 ;  /* 0x00000003000e7308 */ /* 0x0002a40000000800 */
[----:B-1----:R-:W-:-:S05]  /*9620*/  FMUL.FTZ R3, R71, c[0x0][0x23c] ;  /* 0x00008f0047037a20 */ /* 0x002fca0000410000 */
[----:B------:R-:W-:Y:S02]  /*9630*/  FSEL R3, R3, RZ, P0 ;  /* 0x000000ff03037208 */ /* 0x000fe40000000000 */
[----:B------:R-:W-:-:S03]  /*9640*/  FSETP.NEU.FTZ.AND P0, PT, R70, -INF , PT ;  /* 0xff8000004600780b */ /* 0x000fc60003f1d000 */
[--C-:B------:R-:W-:Y:S01]  /*9650*/  FFMA.FTZ R7, R136, c[0x0][0x23c], -R3.reuse ;  /* 0x00008f0088077a23 */ /* 0x100fe20000010803 */
[----:B--2---:R-:W-:Y:S01]  /*9660*/  MOV R136, R14 ;  /* 0x0000000e00887202 */ /* 0x004fe20000000f00 */
[--C-:B------:R-:W-:Y:S01]  /*9670*/  FFMA.FTZ R8, R104, c[0x0][0x23c], -R3.reuse ;  /* 0x00008f0068087a23 */ /* 0x100fe20000010803 */
[----:B------:R-:W-:Y:S01]  /*9680*/  F2FP.PACK_AB R14, R222, R226 ;  /* 0x000000e2de0e723e */ /* 0x000fe200000000ff */
[----:B------:R1:W-:Y:S08]  /*9690*/  MUFU.EX2 R105, R7 ;  /* 0x0000000700697308 */ /* 0x0003f00000000800 */
[----:B------:R-:W-:Y:S01]  /*96a0*/  MUFU.EX2 R220, R8 ;  /* 0x0000000800dc7308 */ /* 0x000fe20000000800 */
[----:B-1----:R-:W-:-:S02]  /*96b0*/  FFMA.FTZ R7, R131, c[0x0][0x23c], -R3 ;  /* 0x00008f0083077a23 */ /* 0x002fc40000010803 */
[----:B------:R-:W-:-:S05]  /*96c0*/  IMAD.MOV.U32 R131, RZ, RZ, R11 ;  /* 0x000000ffff837224 */ /* 0x000fca00078e000b */
[----:B------:R1:W2:Y:S02]  /*96d0*/  MUFU.EX2 R112, R7 ;  /* 0x0000000700707308 */ /* 0x0002a40000000800 */
[----:B-1----:R-:W-:Y:S01]  /*96e0*/  FFMA.FTZ R7, R134, c[0x0][0x23c], -R3 ;  /* 0x00008f0086077a23 */ /* 0x002fe20000010803 */
[----:B--2---:R-:W-:Y:S01]  /*96f0*/  F2FP.PACK_AB R16, R112, R105 ;  /* 0x000000697010723e */ /* 0x004fe200000000ff */
[----:B------:R-:W-:Y:S01]  /*9700*/  IMAD.MOV.U32 R134, RZ, RZ, R13 ;  /* 0x000000ffff867224 */ /* 0x000fe200078e000d */
[----:B------:R-:W-:-:S03]  /*9710*/  F2FP.PACK_AB R13, R136, R124 ;  /* 0x0000007c880d723e */ /* 0x000fc600000000ff */
[----:B------:R1:W-:Y:S02]  /*9720*/  MUFU.EX2 R230, R7 ;  /* 0x0000000700e67308 */ /* 0x0003e40000000800 */
[----:B-1----:R-:W-:-:S06]  /*9730*/  FFMA.FTZ R7, R126, c[0x0][0x23c], -R3 ;  /* 0x00008f007e077a23 */ /* 0x002fcc0000010803 */
[----:B------:R1:W-:Y:S02]  /*9740*/  MUFU.EX2 R11, R7 ;  /* 0x00000007000b7308 */ /* 0x0003e40000000800 */
[----:B-1----:R-:W-:-:S06]  /*9750*/  FFMA.FTZ R7, R122, c[0x0][0x23c], -R3 ;  /* 0x00008f007a077a23 */ /* 0x002fcc0000010803 */
[----:B------:R1:W-:Y:S02]  /*9760*/  MUFU.EX2 R9, R7 ;  /* 0x0000000700097308 */ /* 0x0003e40000000800 */
[----:B-1----:R-:W-:-:S06]  /*9770*/  FFMA.FTZ R7, R120, c[0x0][0x23c], -R3 ;  /* 0x00008f0078077a23 */ /* 0x002fcc0000010803 */
[----:B------:R1:W-:Y:S02]  /*9780*/  MUFU.EX2 R107, R7 ;  /* 0x00000007006b7308 */ /* 0x0003e40000000800 */
[----:B-1----:R-:W-:Y:S01]  /*9790*/  FFMA.FTZ R7, R114, c[0x0][0x23c], -R3 ;  /* 0x00008f0072077a23 */ /* 0x002fe20000010803 */
[----:B------:R-:W-:Y:S02]  /*97a0*/  MOV R114, R12 ;  /* 0x0000000c00727202 */ /* 0x000fe40000000f00 */
[----:B------:R-:W-:-:S03]  /*97b0*/  F2FP.PACK_AB R12, R134, R129 ;  /* 0x00000081860c723e */ /* 0x000fc600000000ff */
[----:B------:R1:W2:Y:S01]  /*97c0*/  MUFU.EX2 R224, R7 ;  /* 0x0000000700e07308 */ /* 0x0002a20000000800 */
[----:B------:R-:W-:Y:S01]  /*97d0*/  F2FP.PACK_AB R20, R114, R131 ;  /* 0x000000837214723e */ /* 0x000fe200000000ff */
[----:B-1----:R-:W-:-:S05]  /*97e0*/  FMUL.FTZ R7, R70, c[0x0][0x23c] ;  /* 0x00008f0046077a20 */ /* 0x002fca0000410000 */
[----:B------:R-:W-:-:S05]  /*97f0*/  FSEL R0, R7, RZ, P0 ;  /* 0x000000ff07007208 */ /* 0x000fca0000000000 */
[--C-:B------:R-:W-:Y:S02]  /*9800*/  FFMA.FTZ R7, R141, c[0x0][0x23c], -R0.reuse ;  /* 0x00008f008d077a23 */ /* 0x100fe40000010800 */
[----:B------:R-:W-:Y:S02]  /*9810*/  FFMA.FTZ R4, R127, c[0x0][0x23c], -R0 ;  /* 0x00008f007f047a23 */ /* 0x000fe40000010800 */
[----:B------:R1:W-:Y:S01]  /*9820*/  MUFU.EX2 R104, R7 ;  /* 0x0000000700687308 */ /* 0x0003e20000000800 */
[----:B------:R-:W-:Y:S01]  /*9830*/  IMAD.MOV.U32 R127, RZ, RZ, R10 ;  /* 0x000000ffff7f7224 */ /* 0x000fe200078e000a */
[----:B--2---:R-:W-:-:S04]  /*9840*/  F2FP.PACK_AB R10, R220, R224 ;  /* 0x000000e0dc0a723e */ /* 0x004fc800000000ff */
[----:B------:R-:W-:Y:S02]  /*9850*/  F2FP.PACK_AB R23, R227, R127 ;  /* 0x0000007fe317723e */ /* 0x000fe400000000ff */
[----:B------:R2:W-:Y:S05]  /*9860*/  MUFU.EX2 R126, R4 ;  /* 0x00000004007e7308 */ /* 0x0005ea0000000800 */
[----:B------:R-:W-:Y:S01]  /*9870*/  HMMA.16816.F32 R56, R20, R24, RZ ;  /* 0x000000181438723c */ /* 0x000fe200000018ff */
[----:B-1----:R-:W-:Y:S01]  /*9880*/  FFMA.FTZ R7, R138, c[0x0][0x23c], -R0 ;  /* 0x00008f008a077a23 */ /* 0x002fe20000010800 */
[----:B------:R-:W-:-:S03]  /*9890*/  MOV R138, R113 ;  /* 0x00000071008a7202 */ /* 0x000fc60000000f00 */
[----:B------:R1:W3:Y:S03]  /*98a0*/  MUFU.EX2 R106, R7 ;  /* 0x00000007006a7308 */ /* 0x0002e60000000800 */
[----:B------:R-:W-:Y:S01]  /*98b0*/  HMMA.16816.F32 R76, R20, R32, RZ ;  /* 0x00000020144c723c */ /* 0x000fe200000018ff */
[----:B--2---:R-:W-:Y:S01]  /*98c0*/  FFMA.FTZ R4, R130, c[0x0][0x23c], -R0 ;  /* 0x00008f0082047a23 */ /* 0x004fe20000010800 */
[----:B------:R-:W-:-:S03]  /*98d0*/  MOV R130, R9 ;  /* 0x0000000900827202 */ /* 0x000fc60000000f00 */
[----:B------:R2:W-:Y:S01]  /*98e0*/  MUFU.EX2 R223, R4 ;  /* 0x0000000400df7308 */ /* 0x0005e20000000800 */
[----:B------:R-:W-:Y:S02]  /*98f0*/  F2FP.PACK_AB R8, R107, R130 ;  /* 0x000000826b08723e */ /* 0x000fe400000000ff */
[----:B------:R-:W-:Y:S01]  /*9900*/  HMMA.16816.F32 R60, R20, R44, RZ ;  /* 0x0000002c143c723c */ /* 0x000fe200000018ff */
[----:B-1----:R-:W-:Y:S01]  /*9910*/  FFMA.FTZ R7, R140, c[0x0][0x23c], -R0 ;  /* 0x00008f008c077a23 */ /* 0x002fe20000010800 */
[----:B---3--:R-:W-:-:S06]  /*9920*/  F2FP.PACK_AB R17, R106, R104 ;  /* 0x000000686a11723e */ /* 0x008fcc00000000ff */
[----:B------:R-:W-:Y:S01]  /*9930*/  HMMA.16816.F32 R84, R12, R48, R56 ;  /* 0x000000300c54723c */ /* 0x000fe20000001838 */
[----:B------:R1:W-:Y:S01]  /*9940*/  MUFU.EX2 R229, R7 ;  /* 0x0000000700e57308 */ /* 0x0003e20000000800 */
[----:B--2---:R-:W-:-:S06]  /*9950*/  FFMA.FTZ R4, R125, c[0x0][0x23c], -R0 ;  /* 0x00008f007d047a23 */ /* 0x004fcc0000010800 */
[C---:B------:R-:W-:Y:S01]  /*9960*/  HMMA.16816.F32 R100, R12.reuse, R52, R76 ;  /* 0x000000340c64723c */ /* 0x040fe2000000184c */
[----:B------:R-:W-:Y:S01]  /*9970*/  IMAD.MOV.U32 R125, RZ, RZ, R112 ;  /* 0x000000ffff7d7224 */ /* 0x000fe200078e0070 */
[----:B------:R2:W3:Y:S06]  /*9980*/  MUFU.EX2 R135, R4 ;  /* 0x0000000400877308 */ /* 0x0004ec0000000800 */
[----:B------:R-:W-:Y:S01]  /*9990*/  HMMA.16816.F32 R120, R12, R36, R60 ;  /* 0x000000240c78723c */ /* 0x000fe2000000183c */
[----:B-1----:R-:W-:Y:S02]  /*99a0*/  FFMA.FTZ R7, R137, c[0x0][0x23c], -R0 ;  /* 0x00008f0089077a23 */ /* 0x002fe40000010800 */
[----:B------:R-:W-:-:S02]  /*99b0*/  IMAD.MOV.U32 R137, RZ, RZ, R11 ;  /* 0x000000ffff897224 */ /* 0x000fc400078e000b */
[----:B------:R-:W1:Y:S03]  /*99c0*/  MUFU.EX2 R140, R7 ;  /* 0x00000007008c7308 */ /* 0x000e660000000800 */
[----:B------:R-:W-:Y:S01]  /*99d0*/  F2FP.PACK_AB R18, R137, R230 ;  /* 0x000000e68912723e */ /* 0x000fe200000000ff */
[----:B--2---:R-:W-:Y:S01]  /*99e0*/  IMAD.MOV.U32 R4, RZ, RZ, R106 ;  /* 0x000000ffff047224 */ /* 0x004fe200078e006a */
[----:B---3--:R-:W-:Y:S02]  /*99f0*/  F2FP.PACK_AB R11, R135, R223 ;  /* 0x000000df870b723e */ /* 0x008fe400000000ff */
[----:B-1----:R-:W-:Y:S01]  /*9a00*/  F2FP.PACK_AB R19, R140, R229 ;  /* 0x000000e58c13723e */ /* 0x002fe200000000ff */
[----:B------:R-:W-:-:S04]  /*9a10*/  FFMA.FTZ R7, R133, c[0x0][0x23c], -R0 ;  /* 0x00008f0085077a23 */ /* 0x000fc80000010800 */
[----:B------:R-:W1:Y:S02]  /*9a20*/  MUFU.EX2 R141, R7 ;  /* 0x00000007008d7308 */ /* 0x000e640000000800 */
[C---:B------:R-:W-:Y:S08]  /*9a30*/  HMMA.16816.F32 R64, R16.reuse, R32, RZ ;  /* 0x000000201040723c */ /* 0x040ff000000018ff */
[----:B------:R-:W-:Y:S01]  /*9a40*/  HMMA.16816.F32 R28, R16, R24, RZ ;  /* 0x00000018101c723c */ /* 0x000fe200000018ff */
[----:B-1----:R-:W-:-:S07]  /*9a50*/  F2FP.PACK_AB R9, R126, R141 ;  /* 0x0000008d7e09723e */ /* 0x002fce00000000ff */
[----:B------:R-:W-:Y:S08]  /*9a60*/  HMMA.16816.F32 R56, R16, R44, RZ ;  /* 0x0000002c1038723c */ /* 0x000ff000000018ff */
[----:B------:R-:W-:Y:S07]  /*9a70*/  HMMA.16816.F32 R96, R8, R52, R64 ;  /* 0x000000340860723c */ /* 0x000fee0000001840 */
[----:B------:R-:W-:Y:S01]  /*9a80*/  MOV R53, R132 ;  /* 0x0000008400357202 */ /* 0x000fe20000000f00 */
[----:B------:R-:W-:Y:S01]  /*9a90*/  HMMA.16816.F32 R64, R16, R46, RZ ;  /* 0x0000002e1040723c */ /* 0x000fe200000018ff */
[----:B------:R-:W-:-:S07]  /*9aa0*/  MOV R52, R107 ;  /* 0x0000006b00347202 */ /* 0x000fce0000000f00 */
[C---:B------:R-:W-:Y:S01]  /*9ab0*/  HMMA.16816.F32 R88, R8.reuse, R48, R28 ;  /* 0x000000300858723c */ /* 0x040fe2000000181c */
[----:B------:R-:W1:Y:S07]  /*9ac0*/  LDSM.16.MT88.4 R28, [R218+0x8800] ;  /* 0x00880000da1c783b */ /* 0x000e6e0000004200 */
[C---:B------:R-:W-:Y:S07]  /*9ad0*/  HMMA.16816.F32 R116, R8.reuse, R36, R56 ;  /* 0x000000240874723c */ /* 0x040fee0000001838 */
[----:B------:R-:W-:Y:S01]  /*9ae0*/  IMAD.MOV.U32 R36, RZ, RZ, R114 ;  /* 0x000000ffff247224 */ /* 0x000fe200078e0072 */
[----:B------:R-:W-:Y:S01]  /*9af0*/  HMMA.16816.F32 R92, R8, R38, R64 ;  /* 0x00000026085c723c */ /* 0x000fe20000001840 */
[----:B------:R2:W3:Y:S01]  /*9b00*/  MUFU.EX2 R67, R2 ;  /* 0x0000000200437308 */ /* 0x0004e20000000800 */
[----:B------:R-:W-:-:S02]  /*9b10*/  IMAD.MOV.U32 R37, RZ, RZ, R124 ;  /* 0x000000ffff257224 */ /* 0x000fc400078e007c */
[----:B------:R-:W-:-:S03]  /*9b20*/  IMAD.MOV.U32 R124, RZ, RZ, R115 ;  /* 0x000000ffff7c7224 */ /* 0x000fc600078e0073 */
[----:B------:R-:W-:Y:S01]  /*9b30*/  MOV R66, R104 ;  /* 0x0000006800427202 */ /* 0x000fe20000000f00 */
[C---:B------:R-:W-:Y:S08]  /*9b40*/  HMMA.16816.F32 R60, R16.reuse, R40, RZ ;  /* 0x00000028103c723c */ /* 0x040ff000000018ff */
[----:B------:R-:W-:Y:S01]  /*9b50*/  HMMA.16816.F32 R80, R16, R26, RZ ;  /* 0x0000001a1050723c */ /* 0x000fe200000018ff */
[----:B--2---:R-:W-:-:S02]  /*9b60*/  FFMA.FTZ R2, R156, c[0x0][0x23c], -R6 ;  /* 0x00008f009c027a23 */ /* 0x004fc40000010806 */
[----:B------:R-:W-:Y:S02]  /*9b70*/  IMAD.MOV.U32 R156, RZ, RZ, R53 ;  /* 0x000000ffff9c7224 */ /* 0x000fe400078e0035 */
[----:B------:R2:W-:Y:S03]  /*9b80*/  MUFU.EX2 R64, R2 ;  /* 0x0000000200407308 */ /* 0x0005e60000000800 */
[C---:B------:R-:W-:Y:S08]  /*9b90*/  HMMA.16816.F32 R76, R16.reuse, R34, RZ ;  /* 0x00000022104c723c */ /* 0x040ff000000018ff */
[----:B------:R-:W-:Y:S01]  /*9ba0*/  HMMA.16816.F32 R56, R16, R42, RZ ;  /* 0x0000002a1038723c */ /* 0x000fe200000018ff */
[----:B--2---:R-:W-:-:S07]  /*9bb0*/  FFMA.FTZ R2, R150, c[0x0][0x23c], -R6 ;  /* 0x00008f0096027a23 */ /* 0x004fce0000010806 */
[C---:B------:R-:W-:Y:S01]  /*9bc0*/  HMMA.16816.F32 R16, R20.reuse, R40, RZ ;  /* 0x000000281410723c */ /* 0x040fe200000018ff */
[----:B------:R2:W-:Y:S06]  /*9bd0*/  MUFU.EX2 R133, R2 ;  /* 0x0000000200857308 */ /* 0x0005ec0000000800 */
[----:B------:R-:W-:Y:S01]  /*9be0*/  MOV R41, R131 ;  /* 0x0000008300297202 */ /* 0x000fe20000000f00 */
[----:B------:R-:W-:Y:S01]  /*9bf0*/  HMMA.16816.F32 R24, R20, R26, RZ ;  /* 0x0000001a1418723c */ /* 0x000fe200000018ff */
[----:B------:R-:W-:-:S07]  /*9c00*/  MOV R40, R105 ;  /* 0x0000006900287202 */ /* 0x000fce0000000f00 */
[----:B------:R-:W-:Y:S01]  /*9c10*/  HMMA.16816.F32 R32, R20, R34, RZ ;  /* 0x000000221420723c */ /* 0x000fe200000018ff */
[----:B--2---:R-:W-:Y:S02]  /*9c20*/  FFMA.FTZ R2, R171, c[0x0][0x23c], -R5 ;  /* 0x00008f00ab027a23 */ /* 0x004fe40000010805 */
[----:B------:R-:W-:Y:S02]  /*9c30*/  IMAD.MOV.U32 R171, RZ, RZ, R37 ;  /* 0x000000ffffab7224 */ /* 0x000fe400078e0025 */
[----:B------:R2:W-:Y:S03]  /*9c40*/  MUFU.EX2 R169, R2 ;  /* 0x0000000200a97308 */ /* 0x0005e60000000800 */
[----:B-1----:R-:W-:Y:S01]  /*9c50*/  HMMA.16816.F32 R112, R12, R28, R16 ;  /* 0x0000001c0c70723c */ /* 0x002fe20000001810 */
[----:B------:R-:W1:Y:S07]  /*9c60*/  LDSM.16.MT88.4 R16, [R216+0x9000] ;  /* 0x00900000d810783b */ /* 0x000e6e0000004200 */
[----:B------:R-:W-:Y:S01]  /*9c70*/  HMMA.16816.F32 R44, R20, R46, RZ ;  /* 0x0000002e142c723c */ /* 0x000fe200000018ff */
[----:B--2---:R-:W-:-:S07]  /*9c80*/  FFMA.FTZ R2, R170, c[0x0][0x23c], -R5 ;  /* 0x00008f00aa027a23 */ /* 0x004fce0000010805 */
[----:B------:R-:W-:Y:S01]  /*9c90*/  HMMA.16816.F32 R20, R20, R42, RZ ;  /* 0x0000002a1414723c */ /* 0x000fe200000018ff */
[----:B------:R2:W4:Y:S07]  /*9ca0*/  MUFU.EX2 R170, R2 ;  /* 0x0000000200aa7308 */ /* 0x00052e0000000800 */
[-C--:B------:R-:W-:Y:S08]  /*9cb0*/  HMMA.16816.F32 R80, R8, R50.reuse, R80 ;  /* 0x000000320850723c */ /* 0x080ff00000001850 */
[----:B------:R-:W-:Y:S01]  /*9cc0*/  HMMA.16816.F32 R48, R12, R50, R24 ;  /* 0x000000320c30723c */ /* 0x000fe20000001818 */
[----:B--2---:R-:W-:-:S04]  /*9cd0*/  FFMA.FTZ R2, R154, c[0x0][0x23c], -R5 ;  /* 0x00008f009a027a23 */ /* 0x004fc80000010805 */
[----:B------:R2:W-:Y:S03]  /*9ce0*/  MUFU.EX2 R132, R2 ;  /* 0x0000000200847308 */ /* 0x0005e60000000800 */
[C---:B------:R-:W-:Y:S08]  /*9cf0*/  HMMA.16816.F32 R108, R8.reuse, R28, R60 ;  /* 0x0000001c086c723c */ /* 0x040ff0000000183c */
[----:B------:R-:W-:Y:S01]  /*9d00*/  HMMA.16816.F32 R76, R8, R54, R76 ;  /* 0x00000036084c723c */ /* 0x000fe2000000184c */
[----:B--2---:R-:W-:-:S07]  /*9d10*/  FFMA.FTZ R2, R151, c[0x0][0x23c], -R5 ;  /* 0x00008f0097027a23 */ /* 0x004fce0000010805 */
[----:B------:R-:W-:Y:S01]  /*9d20*/  HMMA.16816.F32 R104, R8, R30, R56 ;  /* 0x0000001e0868723c */ /* 0x000fe20000001838 */
[----:B------:R2:W1:Y:S07]  /*9d30*/  MUFU.EX2 R131, R2 ;  /* 0x0000000200837308 */ /* 0x00046e0000000800 */
[C---:B------:R-:W-:Y:S08]  /*9d40*/  HMMA.16816.F32 R24, R12.reuse, R54, R32 ;  /* 0x000000360c18723c */ /* 0x040ff00000001820 */
[----:B------:R-:W-:Y:S01]  /*9d50*/  HMMA.16816.F32 R60, R12, R38, R44 ;  /* 0x000000260c3c723c */ /* 0x000fe2000000182c */
[----:B--2---:R-:W-:-:S04]  /*9d60*/  FFMA.FTZ R2, R173, c[0x0][0x23c], -R3 ;  /* 0x00008f00ad027a23 */ /* 0x004fc80000010803 */
[----:B------:R2:W-:Y:S03]  /*9d70*/  MUFU.EX2 R154, R2 ;  /* 0x00000002009a7308 */ /* 0x0005e60000000800 */
[----:B------:R-:W-:Y:S01]  /*9d80*/  HMMA.16816.F32 R28, R12, R30, R20 ;  /* 0x0000001e0c1c723c */ /* 0x000fe20000001814 */
[----:B------:R-:W2:Y:S06]  /*9d90*/  LDSM.16.MT88.4 R20, [R217+0x9000] ;  /* 0x00900000d914783b */ /* 0x000eac0000004200 */
[----:B---3--:R-:W-:-:S02]  /*9da0*/  F2FP.PACK_AB R12, R67, R174 ;  /* 0x000000ae430c723e */ /* 0x008fc400000000ff */
[----:B----4-:R-:W-:Y:S02]  /*9db0*/  F2FP.PACK_AB R13, R170, R169 ;  /* 0x000000a9aa0d723e */ /* 0x010fe400000000ff */
[----:B-1----:R-:W-:Y:S01]  /*9dc0*/  F2FP.PACK_AB R15, R131, R132 ;  /* 0x00000084830f723e */ /* 0x002fe200000000ff */
[----:B--2---:R-:W-:-:S04]  /*9dd0*/  FFMA.FTZ R2, R168, c[0x0][0x23c], -R3 ;  /* 0x00008f00a8027a23 */ /* 0x004fc80000010803 */
[----:B------:R1:W2:Y:S02]  /*9de0*/  MUFU.EX2 R168, R2 ;  /* 0x0000000200a87308 */ /* 0x0002a40000000800 */
[----:B-1----:R-:W-:Y:S01]  /*9df0*/  FFMA.FTZ R2, R155, c[0x0][0x23c], -R3 ;  /* 0x00008f009b027a23 */ /* 0x002fe20000010803 */
[----:B------:R-:W-:Y:S01]  /*9e00*/  MOV R155, R40 ;  /* 0x00000028009b7202 */ /* 0x000fe20000000f00 */
[----:B------:R-:W-:Y:S01]  /*9e10*/  IMAD.MOV.U32 R40, RZ, RZ, R41 ;  /* 0x000000ffff287224 */ /* 0x000fe200078e0029 */
[----:B------:R-:W-:-:S03]  /*9e20*/  MOV R41, R36 ;  /* 0x0000002400297202 */ /* 0x000fc60000000f00 */
[----:B------:R1:W-:Y:S01]  /*9e30*/  MUFU.EX2 R7, R2 ;  /* 0x0000000200077308 */ /* 0x0003e20000000800 */
[----:B------:R-:W-:Y:S01]  /*9e40*/  IMAD.MOV.U32 R36, RZ, RZ, R130 ;  /* 0x000000ffff247224 */ /* 0x000fe200078e0082 */
[----:B--2---:R-:W-:Y:S01]  /*9e50*/  F2FP.PACK_AB R8, R168, R154 ;  /* 0x0000009aa808723e */ /* 0x004fe200000000ff */
[----:B-1----:R-:W-:Y:S02]  /*9e60*/  FFMA.FTZ R2, R147, c[0x0][0x23c], -R3 ;  /* 0x00008f0093027a23 */ /* 0x002fe40000010803 */
[----:B------:R-:W-:-:S03]  /*9e70*/  IMAD.MOV.U32 R147, RZ, RZ, R64 ;  /* 0x000000ffff937224 */ /* 0x000fc600078e0040 */
[----:B------:R1:W2:Y:S02]  /*9e80*/  MUFU.EX2 R130, R2 ;  /* 0x0000000200827308 */ /* 0x0002a40000000800 */
[----:B------:R-:W-:-:S07]  /*9e90*/  F2FP.PACK_AB R14, R133, R147 ;  /* 0x00000093850e723e */ /* 0x000fce00000000ff */
[----:B------:R-:W-:Y:S01]  /*9ea0*/  HMMA.16816.F32 R44, R12, R16, R84 ;  /* 0x000000100c2c723c */ /* 0x000fe20000001854 */
[----:B-1----:R-:W-:Y:S01]  /*9eb0*/  FFMA.FTZ R2, R175, c[0x0][0x23c], -R0 ;  /* 0x00008f00af027a23 */ /* 0x002fe20000010800 */
[----:B--2---:R-:W-:-:S06]  /*9ec0*/  F2FP.PACK_AB R10, R130, R7 ;  /* 0x00000007820a723e */ /* 0x004fcc00000000ff */
[----:B------:R-:W-:Y:S01]  /*9ed0*/  HMMA.16816.F32 R32, R12, R18, R48 ;  /* 0x000000120c20723c */ /* 0x000fe20000001830 */
[----:B------:R1:W-:Y:S02]  /*9ee0*/  MUFU.EX2 R150, R2 ;  /* 0x0000000200967308 */ /* 0x0003e40000000800 */
[----:B-1----:R-:W-:-:S06]  /*9ef0*/  FFMA.FTZ R2, R172, c[0x0][0x23c], -R0 ;  /* 0x00008f00ac027a23 */ /* 0x002fcc0000010800 */
[----:B------:R1:W2:Y:S02]  /*9f00*/  MUFU.EX2 R151, R2 ;  /* 0x0000000200977308 */ /* 0x0002a40000000800 */
[----:B-1----:R-:W-:Y:S01]  /*9f10*/  FFMA.FTZ R2, R157, c[0x0][0x23c], -R0 ;  /* 0x00008f009d027a23 */ /* 0x002fe20000010800 */
[----:B--2---:R-:W-:Y:S02]  /*9f20*/  F2FP.PACK_AB R9, R151, R150 ;  /* 0x000000969709723e */ /* 0x004fe400000000ff */
[----:B------:R-:W-:-:S03]  /*9f30*/  MOV R157, R66 ;  /* 0x00000042009d7202 */ /* 0x000fc60000000f00 */
        /* <DEDUP_REMOVED lines=8> */
[----:B------:R-:W-:Y:S01]  /*9fc0*/  IMAD.MOV.U32 R91, RZ, RZ, R67 ;  /* 0x000000ffff5b7224 */ /* 0x000fe200078e0043 */
[----:B------:R-:W-:Y:S01]  /*9fd0*/  HMMA.16816.F32 R52, R8, R18, R80 ;  /* 0x000000120834723c */ /* 0x000fe20000001850 */
[----:B------:R-:W2:Y:S01]  /*9fe0*/  LDSM.16.MT88.4 R16, [R219+0x9000] ;  /* 0x00900000db10783b */ /* 0x000ea20000004200 */
[----:B------:R-:W-:Y:S01]  /*9ff0*/  MOV R88, R4 ;  /* 0x0000000400587202 */ /* 0x000fe20000000f00 */
[----:B-1----:R-:W-:-:S04]  /*a000*/  FFMA.FTZ R2, R197, c[0x0][0x23c], -R6 ;  /* 0x00008f00c5027a23 */ /* 0x002fc80000010806 */
[----:B------:R-:W-:Y:S01]  /*a010*/  MOV R83, R40 ;  /* 0x0000002800537202 */ /* 0x000fe20000000f00 */
[----:B------:R-:W-:Y:S01]  /*a020*/  IMAD.MOV.U32 R82, RZ, RZ, R41 ;  /* 0x000000ffff527224 */ /* 0x000fe200078e0029 */
[----:B------:R1:W-:Y:S01]  /*a030*/  MUFU.EX2 R4, R2 ;  /* 0x0000000200047308 */ /* 0x0003e20000000800 */
[----:B------:R-:W-:Y:S01]  /*a040*/  MOV R81, R36 ;  /* 0x0000002400517202 */ /* 0x000fe20000000f00 */
[----:B------:R-:W-:Y:S01]  /*a050*/  HMMA.16816.F32 R64, R8, R20, R116 ;  /* 0x000000140840723c */ /* 0x000fe20000001874 */
[----:B------:R-:W-:-:S07]  /*a060*/  IMAD.MOV.U32 R209, RZ, RZ, R88 ;  /* 0x000000ffffd17224 */ /* 0x000fce00078e0058 */
[----:B------:R-:W-:Y:S01]  /*a070*/  HMMA.16816.F32 R92, R8, R22, R92 ;  /* 0x00000016085c723c */ /* 0x000fe2000000185c */
[----:B-1----:R-:W-:-:S04]  /*a080*/  FFMA.FTZ R2, R189, c[0x0][0x23c], -R6 ;  /* 0x00008f00bd027a23 */ /* 0x002fc80000010806 */
[----:B------:R1:W-:Y:S03]  /*a090*/  MUFU.EX2 R197, R2 ;  /* 0x0000000200c57308 */ /* 0x0003e60000000800 */
[----:B--2---:R-:W-:Y:S01]  /*a0a0*/  HMMA.16816.F32 R40, R12, R16, R100 ;  /* 0x000000100c28723c */ /* 0x004fe20000001864 */
[----:B-1----:R-:W-:-:S07]  /*a0b0*/  FFMA.FTZ R2, R178, c[0x0][0x23c], -R6 ;  /* 0x00008f00b2027a23 */ /* 0x002fce0000010806 */
[C---:B------:R-:W-:Y:S01]  /*a0c0*/  HMMA.16816.F32 R36, R8.reuse, R16, R96 ;  /* 0x000000100824723c */ /* 0x040fe20000001860 */
[----:B------:R1:W2:Y:S07]  /*a0d0*/  MUFU.EX2 R80, R2 ;  /* 0x0000000200507308 */ /* 0x0002ae0000000800 */
[-C--:B------:R-:W-:Y:S08]  /*a0e0*/  HMMA.16816.F32 R48, R8, R18.reuse, R76 ;  /* 0x000000120830723c */ /* 0x080ff0000000184c */
[----:B------:R-:W-:Y:S01]  /*a0f0*/  HMMA.16816.F32 R24, R12, R18, R24 ;  /* 0x000000120c18723c */ /* 0x000fe20000001818 */
[----:B------:R-:W3:Y:S01]  /*a100*/  LDSM.16.MT88.4 R16, [R218+0x9000] ;  /* 0x00900000da10783b */ /* 0x000ee20000004200 */
[----:B-1----:R-:W-:-:S04]  /*a110*/  FFMA.FTZ R2, R203, c[0x0][0x23c], -R5 ;  /* 0x00008f00cb027a23 */ /* 0x002fc80000010805 */
[----:B------:R1:W4:Y:S02]  /*a120*/  MUFU.EX2 R89, R2 ;  /* 0x0000000200597308 */ /* 0x0003240000000800 */
[C---:B------:R-:W-:Y:S07]  /*a130*/  HMMA.16816.F32 R76, R12.reuse, R20, R120 ;  /* 0x000000140c4c723c */ /* 0x040fee0000001878 */
[----:B------:R-:W-:Y:S01]  /*a140*/  IMAD.MOV.U32 R122, RZ, RZ, R82 ;  /* 0x000000ffff7a7224 */ /* 0x000fe200078e0052 */
[----:B------:R-:W-:Y:S01]  /*a150*/  HMMA.16816.F32 R96, R12, R22, R60 ;  /* 0x000000160c60723c */ /* 0x000fe2000000183c */
[----:B------:R-:W-:Y:S01]  /*a160*/  MOV R123, R83 ;  /* 0x00000053007b7202 */ /* 0x000fe20000000f00 */
[----:B------:R-:W-:Y:S01]  /*a170*/  LDSM.16.MT88.4 R20, [R217+0x9800] ;  /* 0x00980000d914783b */ /* 0x000fe20000004200 */
[----:B-1----:R-:W-:-:S04]  /*a180*/  FFMA.FTZ R2, R200, c[0x0][0x23c], -R5 ;  /* 0x00008f00c8027a23 */ /* 0x002fc80000010805 */
[----:B------:R1:W-:Y:S01]  /*a190*/  MUFU.EX2 R153, R2 ;  /* 0x0000000200997308 */ /* 0x0003e20000000800 */
[----:B---3--:R-:W-:Y:S01]  /*a1a0*/  HMMA.16816.F32 R108, R8, R16, R108 ;  /* 0x00000010086c723c */ /* 0x008fe2000000186c */
[----:B-1----:R-:W-:-:S06]  /*a1b0*/  FFMA.FTZ R2, R188, c[0x0][0x23c], -R5 ;  /* 0x00008f00bc027a23 */ /* 0x002fcc0000010805 */
[----:B------:R1:W-:Y:S01]  /*a1c0*/  MUFU.EX2 R203, R2 ;  /* 0x0000000200cb7308 */ /* 0x0003e20000000800 */
[----:B------:R-:W-:Y:S08]  /*a1d0*/  HMMA.16816.F32 R104, R8, R18, R104 ;  /* 0x000000120868723c */ /* 0x000ff00000001868 */
[----:B------:R-:W-:Y:S01]  /*a1e0*/  HMMA.16816.F32 R112, R12, R16, R112 ;  /* 0x000000100c70723c */ /* 0x000fe20000001870 */
[----:B-1----:R-:W-:-:S02]  /*a1f0*/  FFMA.FTZ R2, R177, c[0x0][0x23c], -R5 ;  /* 0x00008f00b1027a23 */ /* 0x002fc40000010805 */
[----:B--2---:R-:W-:-:S05]  /*a200*/  IMAD.MOV.U32 R177, RZ, RZ, R80 ;  /* 0x000000ffffb17224 */ /* 0x004fca00078e0050 */
[----:B------:R-:W-:Y:S01]  /*a210*/  HMMA.16816.F32 R84, R12, R18, R28 ;  /* 0x000000120c54723c */ /* 0x000fe2000000181c */
[----:B------:R1:W2:Y:S01]  /*a220*/  MUFU.EX2 R188, R2 ;  /* 0x0000000200bc7308 */ /* 0x0002a20000000800 */
[----:B------:R-:W3:Y:S05]  /*a230*/  LDSM.16.MT88.4 R16, [R216+0x9800] ;  /* 0x00980000d810783b */ /* 0x000eea0000004200 */
[----:B------:R-:W-:Y:S02]  /*a240*/  F2FP.PACK_AB R12, R4, R172 ;  /* 0x000000ac040c723e */ /* 0x000fe400000000ff */
[----:B------:R-:W-:Y:S01]  /*a250*/  F2FP.PACK_AB R14, R177, R197 ;  /* 0x000000c5b10e723e */ /* 0x000fe200000000ff */
[----:B-1----:R-:W-:Y:S01]  /*a260*/  FFMA.FTZ R2, R205, c[0x0][0x23c], -R3 ;  /* 0x00008f00cd027a23 */ /* 0x002fe20000010803 */
[----:B----4-:R-:W-:Y:S01]  /*a270*/  MOV R205, R89 ;  /* 0x0000005900cd7202 */ /* 0x010fe20000000f00 */
[----:B------:R-:W-:Y:S01]  /*a280*/  IMAD.MOV.U32 R89, RZ, RZ, R90 ;  /* 0x000000ffff597224 */ /* 0x000fe200078e005a */
[----:B------:R-:W-:Y:S01]  /*a290*/  MOV R90, R91 ;  /* 0x0000005b005a7202 */ /* 0x000fe20000000f00 */
[----:B------:R1:W-:Y:S01]  /*a2a0*/  MUFU.EX2 R200, R2 ;  /* 0x0000000200c87308 */ /* 0x0003e20000000800 */
[----:B------:R-:W-:Y:S01]  /*a2b0*/  IMAD.MOV.U32 R91, RZ, RZ, R232 ;  /* 0x000000ffff5b7224 */ /* 0x000fe200078e00e8 */
[----:B--2---:R-:W-:-:S02]  /*a2c0*/  F2FP.PACK_AB R15, R188, R203 ;  /* 0x000000cbbc0f723e */ /* 0x004fc400000000ff */
[----:B------:R-:W-:Y:S02]  /*a2d0*/  IMAD.MOV.U32 R189, RZ, RZ, R90 ;  /* 0x000000ffffbd7224 */ /* 0x000fe400078e005a */
[----:B-1----:R-:W-:Y:S01]  /*a2e0*/  FFMA.FTZ R2, R196, c[0x0][0x23c], -R3 ;  /* 0x00008f00c4027a23 */ /* 0x002fe20000010803 */
[----:B------:R-:W-:-:S03]  /*a2f0*/  MOV R196, R81 ;  /* 0x0000005100c47202 */ /* 0x000fc60000000f00 */
[----:B------:R1:W-:Y:S02]  /*a300*/  MUFU.EX2 R232, R2 ;  /* 0x0000000200e87308 */ /* 0x0003e40000000800 */
[----:B-1----:R-:W-:-:S06]  /*a310*/  FFMA.FTZ R2, R184, c[0x0][0x23c], -R3 ;  /* 0x00008f00b8027a23 */ /* 0x002fcc0000010803 */
[----:B------:R1:W-:Y:S02]  /*a320*/  MUFU.EX2 R8, R2 ;  /* 0x0000000200087308 */ /* 0x0003e40000000800 */
[----:B-1----:R-:W-:-:S06]  /*a330*/  FFMA.FTZ R2, R176, c[0x0][0x23c], -R3 ;  /* 0x00008f00b0027a23 */ /* 0x002fcc0000010803 */
[----:B------:R1:W-:Y:S02]  /*a340*/  MUFU.EX2 R178, R2 ;  /* 0x0000000200b27308 */ /* 0x0003e40000000800 */
[----:B-1----:R-:W-:Y:S01]  /*a350*/  FFMA.FTZ R2, R208, c[0x0][0x23c], -R0 ;  /* 0x00008f00d0027a23 */ /* 0x002fe20000010800 */
[----:B------:R-:W-:-:S05]  /*a360*/  MOV R208, R153 ;  /* 0x0000009900d07202 */ /* 0x000fca0000000f00 */
[----:B------:R1:W-:Y:S01]  /*a370*/  MUFU.EX2 R184, R2 ;  /* 0x0000000200b87308 */ /* 0x0003e20000000800 */
[----:B------:R-:W-:-:S07]  /*a380*/  F2FP.PACK_AB R13, R208, R205 ;  /* 0x000000cdd00d723e */ /* 0x000fce00000000ff */
[----:B---3--:R-:W-:Y:S01]  /*a390*/  HMMA.16816.F32 R116, R12, R16, R44 ;  /* 0x000000100c74723c */ /* 0x008fe2000000182c */
[----:B-1----:R-:W-:-:S07]  /*a3a0*/  FFMA.FTZ R2, R198, c[0x0][0x23c], -R0 ;  /* 0x00008f00c6027a23 */ /* 0x002fce0000010800 */
[----:B------:R-:W-:Y:S01]  /*a3b0*/  HMMA.16816.F32 R80, R12, R18, R32 ;  /* 0x000000120c50723c */ /* 0x000fe20000001820 */
[----:B------:R1:W2:Y:S02]  /*a3c0*/  MUFU.EX2 R153, R2 ;  /* 0x0000000200997308 */ /* 0x0002a40000000800 */
[----:B-1----:R-:W-:Y:S01]  /*a3d0*/  FFMA.FTZ R2, R190, c[0x0][0x23c], -R0 ;  /* 0x00008f00be027a23 */ /* 0x002fe20000010800 */
[----:B--2---:R-:W-:Y:S01]  /*a3e0*/  F2FP.PACK_AB R9, R153, R184 ;  /* 0x000000b89909723e */ /* 0x004fe200000000ff */
[----:B------:R-:W-:Y:S01]  /*a3f0*/  IMAD.MOV.U32 R190, RZ, RZ, R8 ;  /* 0x000000ffffbe7224 */ /* 0x000fe200078e0008 */
[----:B------:R-:W-:-:S03]  /*a400*/  F2FP.PACK_AB R8, R232, R200 ;  /* 0x000000c8e808723e */ /* 0x000fc600000000ff */
[----:B------:R1:W-:Y:S01]  /*a410*/  MUFU.EX2 R176, R2 ;  /* 0x0000000200b07308 */ /* 0x0003e20000000800 */
[----:B------:R-:W-:Y:S01]  /*a420*/  F2FP.PACK_AB R10, R178, R190 ;  /* 0x000000beb20a723e */ /* 0x000fe200000000ff */
[----:B-1----:R-:W-:Y:S01]  /*a430*/  FFMA.FTZ R2, R181, c[0x0][0x23c], -R0 ;  /* 0x00008f00b5027a23 */ /* 0x002fe20000010800 */
[----:B------:R-:W-:-:S05]  /*a440*/  MOV R181, R89 ;  /* 0x0000005900b57202 */ /* 0x000fca0000000f00 */
[----:B------:R-:W1:Y:S02]  /*a450*/  MUFU.EX2 R198, R2 ;  /* 0x0000000200c67308 */ /* 0x000e640000000800 */
[----:B-1----:R-:W-:Y:S02]  /*a460*/  F2FP.PACK_AB R11, R198, R176 ;  /* 0x000000b0c60b723e */ /* 0x002fe400000000ff */
[----:B------:R-:W-:-:S05]  /*a470*/  MOV R2, R91 ;  /* 0x0000005b00027202 */ /* 0x000fca0000000f00 */
[----:B------:R-:W-:Y:S01]  /*a480*/  HMMA.16816.F32 R100, R8, R16, R56 ;  /* 0x000000100864723c */ /* 0x000fe20000001838 */
[----:B------:R-:W-:-:S07]  /*a490*/  FFMA.FTZ R2, R2, c[0x0][0x23c], -R6 ;  /* 0x00008f0002027a23 */ /* 0x000fce0000010806 */
[C---:B------:R-:W-:Y:S01]  /*a4a0*/  HMMA.16816.F32 R88, R8.reuse, R18, R52 ;  /* 0x000000120858723c */ /* 0x040fe20000001834 */
[----:B------:R-:W1:Y:S07]  /*a4b0*/  LDSM.16.MT88.4 R16, [R219+0x9800] ;  /* 0x00980000db10783b */ /* 0x000e6e0000004200 */
[C---:B------:R-:W-:Y:S08]  /*a4c0*/  HMMA.16816.F32 R32, R8.reuse, R20, R64 ;  /* 0x000000140820723c */ /* 0x040ff00000001840 */
[----:B------:R-:W-:Y:S07]  /*a4d0*/  HMMA.16816.F32 R28, R8, R22, R92 ;  /* 0x00000016081c723c */ /* 0x000fee000000185c */
[----:B------:R-:W-:Y:S01]  /*a4e0*/  MOV R92, R200 ;  /* 0x000000c8005c7202 */ /* 0x000fe20000000f00 */
[----:B------:R-:W-:-:S02]  /*a4f0*/  IMAD.MOV.U32 R200, RZ, RZ, R155 ;  /* 0x000000ffffc87224 */ /* 0x000fc400078e009b */
[----:B------:R-:W-:Y:S01]  /*a500*/  IMAD.MOV.U32 R93, RZ, RZ, R205 ;  /* 0x000000ffff5d7224 */ /* 0x000fe200078e00cd */
[----:B------:R-:W-:Y:S02]  /*a510*/  MOV R205, R157 ;  /* 0x0000009d00cd7202 */ /* 0x000fe40000000f00 */
[----:B------:R-:W-:Y:S01]  /*a520*/  MOV R157, R75 ;  /* 0x0000004b009d7202 */ /* 0x000fe20000000f00 */
[----:B------:R-:W-:Y:S01]  /*a530*/  FFMA.FTZ R75, R185, c[0x0][0x23c], -R6 ;  /* 0x00008f00b94b7a23 */ /* 0x000fe20000010806 */
[-C--:B-1----:R-:W-:Y:S08]  /*a540*/  HMMA.16816.F32 R44, R12, R16.reuse, R40 ;  /* 0x000000100c2c723c */ /* 0x082ff00000001828 */
[C---:B------:R-:W-:Y:S08]  /*a550*/  HMMA.16816.F32 R40, R8.reuse, R16, R36 ;  /* 0x000000100828723c */ /* 0x040ff00000001824 */
[-C--:B------:R-:W-:Y:S07]  /*a560*/  HMMA.16816.F32 R36, R8, R18.reuse, R48 ;  /* 0x000000120824723c */ /* 0x080fee0000001830 */
[----:B------:R-:W-:Y:S01]  /*a570*/  MOV R49, R197 ;  /* 0x000000c500317202 */ /* 0x000fe20000000f00 */
[----:B------:R-:W-:Y:S01]  /*a580*/  HMMA.16816.F32 R24, R12, R18, R24 ;  /* 0x000000120c18723c */ /* 0x000fe20000001818 */
[----:B------:R-:W1:Y:S01]  /*a590*/  LDSM.16.MT88.4 R16, [R218+0x9800] ;  /* 0x00980000da10783b */ /* 0x000e620000004200 */
[----:B------:R2:W-:Y:S01]  /*a5a0*/  MUFU.EX2 R197, R2 ;  /* 0x0000000200c57308 */ /* 0x0005e20000000800 */
[----:B------:R-:W-:Y:S01]  /*a5b0*/  MOV R51, R123 ;  /* 0x0000007b00337202 */ /* 0x000fe20000000f00 */
[----:B------:R-:W-:-:S02]  /*a5c0*/  IMAD.MOV.U32 R48, RZ, RZ, R171 ;  /* 0x000000ffff307224 */ /* 0x000fc400078e00ab */
[----:B------:R-:W-:Y:S01]  /*a5d0*/  IMAD.MOV.U32 R50, RZ, RZ, R122 ;  /* 0x000000ffff327224 */ /* 0x000fe200078e007a */
[----:B------:R-:W-:Y:S01]  /*a5e0*/  MOV R95, R51 ;  /* 0x00000033005f7202 */ /* 0x000fe20000000f00 */
[C---:B------:R-:W-:Y:S01]  /*a5f0*/  HMMA.16816.F32 R120, R12.reuse, R20, R76 ;  /* 0x000000140c78723c */ /* 0x040fe2000000184c */
[----:B------:R-:W-:Y:S01]  /*a600*/  MOV R51, R196 ;  /* 0x000000c400337202 */ /* 0x000fe20000000f00 */
[----:B------:R-:W-:Y:S02]  /*a610*/  IMAD.MOV.U32 R94, RZ, RZ, R50 ;  /* 0x000000ffff5e7224 */ /* 0x000fe400078e0032 */
[----:B------:R-:W-:Y:S02]  /*a620*/  IMAD.MOV.U32 R50, RZ, RZ, R203 ;  /* 0x000000ffff327224 */ /* 0x000fe400078e00cb */
[----:B------:R-:W-:Y:S01]  /*a630*/  IMAD.MOV.U32 R203, RZ, RZ, R7 ;  /* 0x000000ffffcb7224 */ /* 0x000fe200078e0007 */
[----:B------:R-:W-:Y:S01]  /*a640*/  MOV R21, R153 ;  /* 0x0000009900157202 */ /* 0x000fe20000000f00 */
[----:B------:R-:W-:Y:S01]  /*a650*/  IMAD.MOV.U32 R20, RZ, RZ, R181 ;  /* 0x000000ffff147224 */ /* 0x000fe200078e00b5 */
[----:B------:R-:W-:Y:S01]  /*a660*/  HMMA.16816.F32 R76, R12, R22, R96 ;  /* 0x000000160c4c723c */ /* 0x000fe20000001860 */
[----:B--2---:R-:W-:Y:S01]  /*a670*/  FFMA.FTZ R2, R245, c[0x0][0x23c], -R6 ;  /* 0x00008f00f5027a23 */ /* 0x004fe20000010806 */
[----:B------:R-:W-:-:S05]  /*a680*/  MOV R245, R126 ;  /* 0x0000007e00f57202 */ /* 0x000fca0000000f00 */
[----:B------:R-:W-:Y:S01]  /*a690*/  IMAD.MOV.U32 R97, RZ, RZ, R200 ;  /* 0x000000ffff617224 */ /* 0x000fe200078e00c8 */
[----:B------:R-:W-:Y:S01]  /*a6a0*/  MOV R98, R205 ;  /* 0x000000cd00627202 */ /* 0x000fe20000000f00 */
[----:B------:R-:W-:Y:S01]  /*a6b0*/  IMAD.MOV.U32 R200, RZ, RZ, R140 ;  /* 0x000000ffffc87224 */ /* 0x000fe200078e008c */
[----:B------:R-:W-:Y:S01]  /*a6c0*/  MOV R205, R137 ;  /* 0x0000008900cd7202 */ /* 0x000fe20000000f00 */
[----:B------:R-:W-:Y:S01]  /*a6d0*/  FFMA.FTZ R140, R139, c[0x0][0x23c], -R6 ;  /* 0x00008f008b8c7a23 */ /* 0x000fe20000010806 */
[----:B------:R-:W-:Y:S01]  /*a6e0*/  MOV R23, R138 ;  /* 0x0000008a00177202 */ /* 0x000fe20000000f00 */
[----:B------:R-:W-:Y:S01]  /*a6f0*/  IMAD.MOV.U32 R22, RZ, RZ, R141 ;  /* 0x000000ffff167224 */ /* 0x000fe200078e008d */
[----:B------:R-:W-:Y:S01]  /*a700*/  MOV R96, R157 ;  /* 0x0000009d00607202 */ /* 0x000fe20000000f00 */
[----:B------:R-:W-:Y:S02]  /*a710*/  IMAD.MOV.U32 R157, RZ, RZ, R134 ;  /* 0x000000ffff9d7224 */ /* 0x000fe400078e0086 */
[----:B------:R-:W-:-:S02]  /*a720*/  FFMA.FTZ R141, R68, c[0x0][0x23c], -R6 ;  /* 0x00008f00448d7a23 */ /* 0x000fc40000010806 */
[----:B------:R-:W-:Y:S01]  /*a730*/  FFMA.FTZ R134, R143, c[0x0][0x23c], -R6 ;  /* 0x00008f008f867a23 */ /* 0x000fe20000010806 */
[C---:B-1----:R-:W-:Y:S07]  /*a740*/  HMMA.16816.F32 R60, R8.reuse, R16, R108 ;  /* 0x00000010083c723c */ /* 0x042fee000000186c */
[----:B------:R-:W-:Y:S01]  /*a750*/  IMAD.MOV.U32 R111, RZ, RZ, R184 ;  /* 0x000000ffff6f7224 */ /* 0x000fe200078e00b8 */
[----:B------:R-:W-:Y:S01]  /*a760*/  HMMA.16816.F32 R56, R8, R18, R104 ;  /* 0x000000120838723c */ /* 0x000fe20000001868 */
[----:B------:R1:W-:Y:S01]  /*a770*/  MUFU.EX2 R9, R2 ;  /* 0x0000000200097308 */ /* 0x0003e20000000800 */
[----:B------:R-:W-:Y:S01]  /*a780*/  IMAD.MOV.U32 R109, RZ, RZ, R156 ;  /* 0x000000ffff6d7224 */ /* 0x000fe200078e009c */
[----:B------:R-:W-:Y:S01]  /*a790*/  MOV R110, R125 ;  /* 0x0000007d006e7202 */ /* 0x000fe20000000f00 */
[----:B------:R-:W-:Y:S01]  /*a7a0*/  IMAD.MOV.U32 R99, RZ, RZ, R111 ;  /* 0x000000ffff637224 */ /* 0x000fe200078e006f */
[----:B------:R-:W-:Y:S01]  /*a7b0*/  MOV R156, R136 ;  /* 0x00000088009c7202 */ /* 0x000fe20000000f00 */
[----:B------:R-:W-:-:S02]  /*a7c0*/  IMAD.MOV.U32 R111, RZ, RZ, R127 ;  /* 0x000000ffff6f7224 */ /* 0x000fc400078e007f */
[C---:B------:R-:W-:Y:S08]  /*a7d0*/  HMMA.16816.F32 R64, R12.reuse, R16, R112 ;  /* 0x000000100c40723c */ /* 0x040ff00000001870 */
[----:B------:R-:W-:Y:S01]  /*a7e0*/  HMMA.16816.F32 R52, R12, R18, R84 ;  /* 0x000000120c34723c */ /* 0x000fe20000001854 */
[----:B-1----:R-:W-:Y:S01]  /*a7f0*/  FFMA.FTZ R2, R210, c[0x0][0x23c], -R6 ;  /* 0x00008f00d2027a23 */ /* 0x002fe20000010806 */
[----:B------:R-:W1:Y:S01]  /*a800*/  LDSM.16.MT88.4 R16, [R216+0xa000] ;  /* 0x00a00000d810783b */ /* 0x000e620000004200 */
[----:B------:R-:W-:-:S02]  /*a810*/  IMAD.MOV.U32 R210, RZ, RZ, R124 ;  /* 0x000000ffffd27224 */ /* 0x000fc400078e007c */
[----:B------:R2:W-:Y:S02]  /*a820*/  MUFU.EX2 R108, R2 ;  /* 0x00000002006c7308 */ /* 0x0005e40000000800 */
[----:B--2---:R-:W-:Y:S02]  /*a830*/  FFMA.FTZ R2, R201, c[0x0][0x23c], -R6 ;  /* 0x00008f00c9027a23 */ /* 0x004fe40000010806 */
[----:B------:R-:W-:-:S04]  /*a840*/  IMAD.MOV.U32 R201, RZ, RZ, R69 ;  /* 0x000000ffffc97224 */ /* 0x000fc800078e0045 */
[----:B------:R2:W3:Y:S01]  /*a850*/  MUFU.EX2 R171, R2 ;  /* 0x0000000200ab7308 */ /* 0x0004e20000000800 */
[----:B------:R-:W-:Y:S02]  /*a860*/  FFMA.FTZ R69, R161, c[0x0][0x23c], -R6 ;  /* 0x00008f00a1457a23 */ /* 0x000fe40000010806 */
[----:B------:R-:W-:Y:S01]  /*a870*/  IMAD.MOV.U32 R161, RZ, RZ, R201 ;  /* 0x000000ffffa17224 */ /* 0x000fe200078e00c9 */
[----:B------:R-:W-:Y:S02]  /*a880*/  MOV R201, R97 ;  /* 0x0000006100c97202 */ /* 0x000fe40000000f00 */
[----:B------:R-:W-:Y:S02]  /*a890*/  MOV R97, R95 ;  /* 0x0000005f00617202 */ /* 0x000fe40000000f00 */
[----:B------:R-:W-:-:S03]  /*a8a0*/  MOV R95, R51 ;  /* 0x00000033005f7202 */ /* 0x000fc60000000f00 */
[----:B------:R-:W-:Y:S02]  /*a8b0*/  IMAD.MOV.U32 R68, RZ, RZ, R97 ;  /* 0x000000ffff447224 */ /* 0x000fe400078e0061 */
[----:B--2---:R-:W-:Y:S01]  /*a8c0*/  FFMA.FTZ R2, R248, c[0x0][0x23c], -R5 ;  /* 0x00008f00f8027a23 */ /* 0x004fe20000010805 */
[----:B---3--:R-:W-:-:S03]  /*a8d0*/  F2FP.PACK_AB R14, R171, R108 ;  /* 0x0000006cab0e723e */ /* 0x008fc600000000ff */
[----:B------:R2:W-:Y:S02]  /*a8e0*/  MUFU.EX2 R196, R2 ;  /* 0x0000000200c47308 */ /* 0x0005e40000000800 */
[----:B--2---:R-:W-:-:S06]  /*a8f0*/  FFMA.FTZ R2, R246, c[0x0][0x23c], -R5 ;  /* 0x00008f00f6027a23 */ /* 0x004fcc0000010805 */
[----:B------:R2:W-:Y:S02]  /*a900*/  MUFU.EX2 R10, R2 ;  /* 0x00000002000a7308 */ /* 0x0005e40000000800 */
[----:B--2---:R-:W-:Y:S01]  /*a910*/  FFMA.FTZ R2, R204, c[0x0][0x23c], -R5 ;  /* 0x00008f00cc027a23 */ /* 0x004fe20000010805 */
[----:B------:R-:W-:Y:S01]  /*a920*/  MOV R204, R74 ;  /* 0x0000004a00cc7202 */ /* 0x000fe20000000f00 */
[----:B------:R-:W-:Y:S01]  /*a930*/  FFMA.FTZ R74, R179, c[0x0][0x23c], -R6 ;  /* 0x00008f00b34a7a23 */ /* 0x000fe20000010806 */
[----:B------:R-:W-:-:S03]  /*a940*/  MOV R179, R23 ;  /* 0x0000001700b37202 */ /* 0x000fc60000000f00 */
[----:B------:R2:W-:Y:S02]  /*a950*/  MUFU.EX2 R153, R2 ;  /* 0x0000000200997308 */ /* 0x0005e40000000800 */
[----:B--2---:R-:W-:Y:S01]  /*a960*/  FFMA.FTZ R2, R195, c[0x0][0x23c], -R5 ;  /* 0x00008f00c3027a23 */ /* 0x004fe20000010805 */
[----:B------:R-:W-:Y:S02]  /*a970*/  MOV R195, R99 ;  /* 0x0000006300c37202 */ /* 0x000fe40000000f00 */
[----:B------:R-:W-:-:S03]  /*a980*/  MOV R99, R21 ;  /* 0x0000001500637202 */ /* 0x000fc60000000f00 */
[----:B------:R2:W3:Y:S02]  /*a990*/  MUFU.EX2 R181, R2 ;  /* 0x0000000200b57308 */ /* 0x0004e40000000800 */
[----:B--2---:R-:W-:Y:S01]  /*a9a0*/  FFMA.FTZ R2, R251, c[0x0][0x23c], -R3 ;  /* 0x00008f00fb027a23 */ /* 0x004fe20000010803 */
[----:B---3--:R-:W-:-:S05]  /*a9b0*/  F2FP.PACK_AB R15, R181, R153 ;  /* 0x00000099b50f723e */ /* 0x008fca00000000ff */
[----:B------:R2:W3:Y:S02]  /*a9c0*/  MUFU.EX2 R8, R2 ;  /* 0x0000000200087308 */ /* 0x0004e40000000800 */
[----:B--2---:R-:W-:Y:S01]  /*a9d0*/  FFMA.FTZ R2, R213, c[0x0][0x23c], -R3 ;  /* 0x00008f00d5027a23 */ /* 0x004fe20000010803 */
[----:B---3--:R-:W-:Y:S01]  /*a9e0*/  MOV R185, R8 ;  /* 0x0000000800b97202 */ /* 0x008fe20000000f00 */
[----:B------:R-:W-:-:S04]  /*a9f0*/  IMAD.MOV.U32 R213, RZ, RZ, R22 ;  /* 0x000000ffffd57224 */ /* 0x000fc800078e0016 */
[----:B------:R2:W3:Y:S02]  /*aa00*/  MUFU.EX2 R7, R2 ;  /* 0x0000000200077308 */ /* 0x0004e40000000800 */
[----:B--2---:R-:W-:Y:S01]  /*aa10*/  FFMA.FTZ R2, R206, c[0x0][0x23c], -R3 ;  /* 0x00008f00ce027a23 */ /* 0x004fe20000010803 */
[----:B------:R-:W-:Y:S02]  /*aa20*/  MOV R206, R10 ;  /* 0x0000000a00ce7202 */ /* 0x000fe40000000f00 */
[----:B---3--:R-:W-:-:S03]  /*aa30*/  F2FP.PACK_AB R8, R7, R185 ;  /* 0x000000b90708723e */ /* 0x008fc600000000ff */
[----:B------:R2:W-:Y:S01]  /*aa40*/  MUFU.EX2 R155, R2 ;  /* 0x00000002009b7308 */ /* 0x0005e20000000800 */
[----:B------:R-:W-:Y:S01]  /*aa50*/  F2FP.PACK_AB R13, R206, R196 ;  /* 0x000000c4ce0d723e */ /* 0x000fe200000000ff */
[----:B--2---:R-:W-:Y:S02]  /*aa60*/  FFMA.FTZ R2, R128, c[0x0][0x23c], -R3 ;  /* 0x00008f0080027a23 */ /* 0x004fe40000010803 */
[----:B------:R-:W-:-:S04]  /*aa70*/  FFMA.FTZ R128, R194, c[0x0][0x23c], -R6 ;  /* 0x00008f00c2807a23 */ /* 0x000fc80000010806 */
[----:B------:R2:W3:Y:S01]  /*aa80*/  MUFU.EX2 R184, R2 ;  /* 0x0000000200b87308 */ /* 0x0004e20000000800 */
[----:B------:R-:W-:-:S05]  /*aa90*/  IMAD.MOV.U32 R194, RZ, RZ, R9 ;  /* 0x000000ffffc27224 */ /* 0x000fca00078e0009 */
[----:B------:R-:W-:-:S07]  /*aaa0*/  F2FP.PACK_AB R12, R194, R197 ;  /* 0x000000c5c20c723e */ /* 0x000fce00000000ff */
[----:B-1----:R-:W-:Y:S01]  /*aab0*/  HMMA.16816.F32 R136, R12, R16, R116 ;  /* 0x000000100c88723c */ /* 0x002fe20000001874 */
[----:B--2---:R-:W-:Y:S01]  /*aac0*/  FFMA.FTZ R2, R252, c[0x0][0x23c], -R0 ;  /* 0x00008f00fc027a23 */ /* 0x004fe20000010800 */
[----:B---3--:R-:W-:-:S03]  /*aad0*/  F2FP.PACK_AB R10, R184, R155 ;  /* 0x0000009bb80a723e */ /* 0x008fc600000000ff */
[----:B------:R1:W-:Y:S03]  /*aae0*/  MUFU.EX2 R248, R2 ;  /* 0x0000000200f87308 */ /* 0x0003e60000000800 */
[----:B------:R-:W-:Y:S01]  /*aaf0*/  HMMA.16816.F32 R124, R12, R18, R80 ;  /* 0x000000120c7c723c */ /* 0x000fe20000001850 */
[----:B-1----:R-:W-:Y:S01]  /*ab00*/  FFMA.FTZ R2, R244, c[0x0][0x23c], -R0 ;  /* 0x00008f00f4027a23 */ /* 0x002fe20000010800 */
[----:B------:R-:W-:Y:S02]  /*ab10*/  MOV R244, R93 ;  /* 0x0000005d00f47202 */ /* 0x000fe40000000f00 */
[----:B------:R-:W-:Y:S01]  /*ab20*/  MOV R93, R49 ;  /* 0x00000031005d7202 */ /* 0x000fe20000000f00 */
[----:B------:R1:W2:Y:S02]  /*ab30*/  MUFU.EX2 R251, R2 ;  /* 0x0000000200fb7308 */ /* 0x0002a40000000800 */
[----:B------:R-:W-:-:S02]  /*ab40*/  IMAD.MOV.U32 R6, RZ, RZ, R244 ;  /* 0x000000ffff067224 */ /* 0x000fc400078e00f4 */
[----:B------:R-:W-:Y:S02]  /*ab50*/  IMAD.MOV.U32 R244, RZ, RZ, R95 ;  /* 0x000000fffff47224 */ /* 0x000fe400078e005f */
[----:B-1----:R-:W-:Y:S01]  /*ab60*/  FFMA.FTZ R2, R211, c[0x0][0x23c], -R0 ;  /* 0x00008f00d3027a23 */ /* 0x002fe20000010800 */
[----:B--2---:R-:W-:Y:S01]  /*ab70*/  F2FP.PACK_AB R9, R251, R248 ;  /* 0x000000f8fb09723e */ /* 0x004fe200000000ff */
[----:B------:R-:W-:Y:S02]  /*ab80*/  IMAD.MOV.U32 R211, RZ, RZ, R92 ;  /* 0x000000ffffd37224 */ /* 0x000fe400078e005c */
[----:B------:R1:W-:Y:S01]  /*ab90*/  MUFU.EX2 R252, R2 ;  /* 0x0000000200fc7308 */ /* 0x0003e20000000800 */
[----:B------:R-:W-:Y:S02]  /*aba0*/  IMAD.MOV.U32 R92, RZ, RZ, R48 ;  /* 0x000000ffff5c7224 */ /* 0x000fe400078e0030 */
[----:B-1----:R-:W-:Y:S01]  /*abb0*/  FFMA.FTZ R2, R199, c[0x0][0x23c], -R0 ;  /* 0x00008f00c7027a23 */ /* 0x002fe20000010800 */
[----:B------:R-:W-:Y:S01]  /*abc0*/  MOV R199, R210 ;  /* 0x000000d200c77202 */ /* 0x000fe20000000f00 */
[----:B------:R-:W-:-:S03]  /*abd0*/  IMAD.MOV.U32 R210, RZ, RZ, R96 ;  /* 0x000000ffffd27224 */ /* 0x000fc600078e0060 */
[----:B------:R-:W1:Y:S01]  /*abe0*/  MUFU.EX2 R246, R2 ;  /* 0x0000000200f67308 */ /* 0x000e620000000800 */
[----:B------:R-:W-:Y:S02]  /*abf0*/  IMAD.MOV.U32 R96, RZ, RZ, R94 ;  /* 0x000000ffff607224 */ /* 0x000fe400078e005e */
[----:B------:R-:W-:Y:S01]  /*ac00*/  IMAD.MOV.U32 R94, RZ, RZ, R50 ;  /* 0x000000ffff5e7224 */ /* 0x000fe200078e0032 */
[----:B-1----:R-:W-:Y:S01]  /*ac10*/  F2FP.PACK_AB R11, R246, R252 ;  /* 0x000000fcf60b723e */ /* 0x002fe200000000ff */
[----:B------:R-:W-:Y:S02]  /*ac20*/  IMAD.MOV.U32 R2, RZ, RZ, R179 ;  /* 0x000000ffff027224 */ /* 0x000fe400078e00b3 */
[----:B------:R-:W-:Y:S02]  /*ac30*/  IMAD.MOV.U32 R179, RZ, RZ, R93 ;  /* 0x000000ffffb37224 */ /* 0x000fe400078e005d */
[----:B------:R-:W-:Y:S02]  /*ac40*/  FFMA.FTZ R2, R2, c[0x0][0x23c], -R3 ;  /* 0x00008f0002027a23 */ /* 0x000fe40000010803 */
[C---:B------:R-:W-:Y:S08]  /*ac50*/  HMMA.16816.F32 R104, R8.reuse, R16, R100 ;  /* 0x000000100868723c */ /* 0x040ff00000001864 */
[----:B------:R-:W-:Y:S01]  /*ac60*/  HMMA.16816.F32 R100, R8, R18, R88 ;  /* 0x000000120864723c */ /* 0x000fe20000001858 */
[----:B------:R-:W1:Y:S07]  /*ac70*/  LDSM.16.MT88.4 R16, [R219+0xa000] ;  /* 0x00a00000db10783b */ /* 0x000e6e0000004200 */
[C---:B-1----:R-:W-:Y:S07]  /*ac80*/  HMMA.16816.F32 R112, R12.reuse, R18, R24 ;  /* 0x000000120c70723c */ /* 0x042fee0000001818 */
[----:B------:R-:W-:Y:S01]  /*ac90*/  MOV R27, R204 ;  /* 0x000000cc001b7202 */ /* 0x000fe20000000f00 */
[----:B------:R-:W-:Y:S01]  /*aca0*/  IMAD.MOV.U32 R204, RZ, RZ, R98 ;  /* 0x000000ffffcc7224 */ /* 0x000fe200078e0062 */
[----:B------:R-:W-:Y:S01]  /*acb0*/  HMMA.16816.F32 R116, R12, R16, R44 ;  /* 0x000000100c74723c */ /* 0x000fe2000000182c */
[----:B------:R-:W-:Y:S01]  /*acc0*/  IMAD.MOV.U32 R98, RZ, RZ, R20 ;  /* 0x000000ffff627224 */ /* 0x000fe200078e0014 */
[----:B------:R-:W-:Y:S01]  /*acd0*/  MOV R26, R96 ;  /* 0x00000060001a7202 */ /* 0x000fe20000000f00 */
[----:B------:R-:W1:Y:S01]  /*ace0*/  LDSM.16.MT88.4 R20, [R217+0xa000] ;  /* 0x00a00000d914783b */ /* 0x000e620000004200 */
[----:B------:R-:W-:-:S02]  /*acf0*/  MOV R25, R211 ;  /* 0x000000d300197202 */ /* 0x000fc40000000f00 */
[----:B------:R-:W-:Y:S02]  /*ad00*/  MOV R143, R98 ;  /* 0x00000062008f7202 */ /* 0x000fe40000000f00 */
[----:B------:R-:W-:Y:S01]  /*ad10*/  HMMA.16816.F32 R84, R8, R16, R40 ;  /* 0x000000100854723c */ /* 0x000fe20000001828 */
[----:B------:R-:W-:Y:S02]  /*ad20*/  MOV R211, R94 ;  /* 0x0000005e00d37202 */ /* 0x000fe40000000f00 */
[----:B------:R-:W-:Y:S01]  /*ad30*/  MOV R24, R26 ;  /* 0x0000001a00187202 */ /* 0x000fe20000000f00 */
[----:B------:R-:W-:Y:S01]  /*ad40*/  IMAD.MOV.U32 R26, RZ, RZ, R68 ;  /* 0x000000ffff1a7224 */ /* 0x000fe200078e0044 */
[----:B------:R-:W-:-:S03]  /*ad50*/  MOV R68, R143 ;  /* 0x0000008f00447202 */ /* 0x000fc60000000f00 */
[C---:B------:R-:W-:Y:S01]  /*ad60*/  HMMA.16816.F32 R80, R8.reuse, R18, R36 ;  /* 0x000000120850723c */ /* 0x040fe20000001824 */
[----:B------:R-:W2:Y:S07]  /*ad70*/  LDSM.16.MT88.4 R16, [R218+0xa000] ;  /* 0x00a00000da10783b */ /* 0x000eae0000004200 */
[C---:B-1----:R-:W-:Y:S07]  /*ad80*/  HMMA.16816.F32 R48, R8.reuse, R20, R32 ;  /* 0x000000140830723c */ /* 0x042fee0000001820 */
[----:B------:R-:W-:Y:S01]  /*ad90*/  MOV R34, R199 ;  /* 0x000000c700227202 */ /* 0x000fe20000000f00 */
[----:B------:R-:W-:Y:S01]  /*ada0*/  HMMA.16816.F32 R44, R8, R22, R28 ;  /* 0x00000016082c723c */ /* 0x000fe2000000181c */
[----:B------:R-:W-:Y:S01]  /*adb0*/  MOV R199, R92 ;  /* 0x0000005c00c77202 */ /* 0x000fe20000000f00 */
[----:B------:R-:W-:-:S02]  /*adc0*/  IMAD.MOV.U32 R35, RZ, RZ, R161 ;  /* 0x000000ffff237224 */ /* 0x000fc400078e00a1 */
[----:B------:R-:W-:Y:S02]  /*add0*/  IMAD.MOV.U32 R161, RZ, RZ, R99 ;  /* 0x000000ffffa17224 */ /* 0x000fe400078e0063 */
[----:B------:R-:W-:Y:S01]  /*ade0*/  IMAD.MOV.U32 R143, RZ, RZ, R199 ;  /* 0x000000ffff8f7224 */ /* 0x000fe200078e00c7 */
[----:B------:R-:W-:Y:S01]  /*adf0*/  MOV R199, R179 ;  /* 0x000000b300c77202 */ /* 0x000fe20000000f00 */
[----:B------:R-:W-:Y:S01]  /*ae00*/  IMAD.MOV.U32 R179, RZ, RZ, R211 ;  /* 0x000000ffffb37224 */ /* 0x000fe200078e00d3 */
[----:B------:R-:W-:Y:S01]  /*ae10*/  MOV R211, R244 ;  /* 0x000000f400d37202 */ /* 0x000fe20000000f00 */
[C---:B--2---:R-:W-:Y:S01]  /*ae20*/  HMMA.16816.F32 R36, R8.reuse, R18, R56 ;  /* 0x000000120824723c */ /* 0x044fe20000001838 */
[----:B------:R-:W-:Y:S01]  /*ae30*/  MOV R244, R213 ;  /* 0x000000d500f47202 */ /* 0x000fe20000000f00 */
[----:B------:R-:W-:Y:S02]  /*ae40*/  IMAD.MOV.U32 R213, RZ, RZ, R245 ;  /* 0x000000ffffd57224 */ /* 0x000fe400078e00f5 */
[----:B------:R1:W-:Y:S04]  /*ae50*/  MUFU.EX2 R245, R2 ;  /* 0x0000000200f57308 */ /* 0x0003e80000000800 */
[----:B------:R-:W-:Y:S01]  /*ae60*/  HMMA.16816.F32 R40, R8, R16, R60 ;  /* 0x000000100828723c */ /* 0x000fe2000000183c */
[----:B------:R-:W-:Y:S01]  /*ae70*/  MOV R56, R211 ;  /* 0x000000d300387202 */ /* 0x000fe20000000f00 */
[----:B------:R-:W-:-:S02]  /*ae80*/  FFMA.FTZ R33, R212, c[0x0][0x23c], -R3 ;  /* 0x00008f00d4217a23 */ /* 0x000fc40000010803 */
[--C-:B------:R-:W-:Y:S02]  /*ae90*/  FFMA.FTZ R32, R202, c[0x0][0x23c], -R3.reuse ;  /* 0x00008f00ca207a23 */ /* 0x100fe40000010803 */
[----:B------:R-:W-:Y:S02]  /*aea0*/  FFMA.FTZ R31, R186, c[0x0][0x23c], -R3 ;  /* 0x00008f00ba1f7a23 */ /* 0x000fe40000010803 */
[----:B------:R-:W-:Y:S01]  /*aeb0*/  IMAD.MOV.U32 R61, RZ, RZ, R213 ;  /* 0x000000ffff3d7224 */ /* 0x000fe200078e00d5 */
[----:B------:R-:W-:Y:S01]  /*aec0*/  MOV R63, R156 ;  /* 0x0000009c003f7202 */ /* 0x000fe20000000f00 */
[----:B------:R-:W-:Y:S01]  /*aed0*/  IMAD.MOV.U32 R11, RZ, RZ, R56 ;  /* 0x000000ffff0b7224 */ /* 0x000fe200078e0038 */
[C---:B------:R-:W-:Y:S01]  /*aee0*/  HMMA.16816.F32 R96, R12.reuse, R20, R120 ;  /* 0x000000140c60723c */ /* 0x040fe20000001878 */
[--C-:B-1----:R-:W-:Y:S01]  /*aef0*/  FFMA.FTZ R2, R34, c[0x0][0x23c], -R3.reuse ;  /* 0x00008f0022027a23 */ /* 0x102fe20000010803 */
[----:B------:R-:W-:Y:S01]  /*af00*/  MOV R57, R244 ;  /* 0x000000f400397202 */ /* 0x000fe20000000f00 */
[----:B------:R-:W-:Y:S01]  /*af10*/  FFMA.FTZ R30, R183, c[0x0][0x23c], -R3 ;  /* 0x00008f00b71e7a23 */ /* 0x000fe20000010803 */
[----:B------:R-:W-:Y:S01]  /*af20*/  MOV R62, R157 ;  /* 0x0000009d003e7202 */ /* 0x000fe20000000f00 */
[----:B------:R1:W-:Y:S01]  /*af30*/  MUFU.EX2 R244, R2 ;  /* 0x0000000200f47308 */ /* 0x0003e20000000800 */
[----:B------:R-:W-:Y:S01]  /*af40*/  MOV R56, R61 ;  /* 0x0000003d00387202 */ /* 0x000fe20000000f00 */
[--C-:B------:R-:W-:Y:S01]  /*af50*/  FFMA.FTZ R29, R35, c[0x0][0x23c], -R5.reuse ;  /* 0x00008f00231d7a23 */ /* 0x100fe20000010805 */
[----:B------:R-:W-:Y:S01]  /*af60*/  MOV R61, R63 ;  /* 0x0000003f003d7202 */ /* 0x000fe20000000f00 */
[----:B------:R-:W-:Y:S01]  /*af70*/  IMAD.MOV.U32 R63, RZ, RZ, R24 ;  /* 0x000000ffff3f7224 */ /* 0x000fe200078e0018 */
[----:B------:R-:W-:Y:S01]  /*af80*/  MOV R34, R26 ;  /* 0x0000001a00227202 */ /* 0x000fe20000000f00 */
[----:B------:R-:W-:Y:S01]  /*af90*/  HMMA.16816.F32 R92, R12, R22, R76 ;  /* 0x000000160c5c723c */ /* 0x000fe2000000184c */
[----:B------:R-:W-:Y:S01]  /*afa0*/  MOV R24, R195 ;  /* 0x000000c300187202 */ /* 0x000fe20000000f00 */
[----:B------:R-:W-:Y:S01]  /*afb0*/  FFMA.FTZ R28, R27, c[0x0][0x23c], -R5 ;  /* 0x00008f001b1c7a23 */ /* 0x000fe20000010805 */
[----:B------:R-:W-:Y:S01]  /*afc0*/  MOV R10, R57 ;  /* 0x00000039000a7202 */ /* 0x000fe20000000f00 */
[----:B------:R-:W-:Y:S01]  /*afd0*/  IMAD.MOV.U32 R57, RZ, RZ, R62 ;  /* 0x000000ffff397224 */ /* 0x000fe200078e003e */
[----:B------:R-:W-:Y:S01]  /*afe0*/  MOV R195, R201 ;  /* 0x000000c900c37202 */ /* 0x000fe20000000f00 */
[----:B------:R-:W-:-:S02]  /*aff0*/  IMAD.MOV.U32 R201, RZ, RZ, R109 ;  /* 0x000000ffffc97224 */ /* 0x000fc400078e006d */
[C---:B------:R-:W-:Y:S01]  /*b000*/  HMMA.16816.F32 R88, R12.reuse, R16, R64 ;  /* 0x000000100c58723c */ /* 0x040fe20000001840 */
[--C-:B-1----:R-:W-:Y:S01]  /*b010*/  FFMA.FTZ R2, R250, c[0x0][0x23c], -R3.reuse ;  /* 0x00008f00fa027a23 */ /* 0x102fe20000010803 */
[----:B------:R-:W-:Y:S02]  /*b020*/  MOV R62, R34 ;  /* 0x00000022003e7202 */ /* 0x000fe40000000f00 */
[----:B------:R-:W-:Y:S01]  /*b030*/  MOV R20, R209 ;  /* 0x000000d100147202 */ /* 0x000fe20000000f00 */
[----:B------:R1:W-:Y:S01]  /*b040*/  MUFU.EX2 R213, R2 ;  /* 0x0000000200d57308 */ /* 0x0003e20000000800 */
        /* <DEDUP_REMOVED lines=9> */
[--C-:B------:R-:W-:Y:S01]  /*b0e0*/  FFMA.FTZ R123, R146, c[0x0][0x23c], -R3.reuse ;  /* 0x00008f00927b7a23 */ /* 0x100fe20000010803 */
[----:B------:R-:W-:Y:S01]  /*b0f0*/  MOV R200, R129 ;  /* 0x0000008100c87202 */ /* 0x000fe20000000f00 */
[----:B------:R-:W-:Y:S01]  /*b100*/  IMAD.MOV.U32 R9, RZ, RZ, R56 ;  /* 0x000000ffff097224 */ /* 0x000fe200078e0038 */
[----:B------:R-:W-:Y:S01]  /*b110*/  MOV R21, R61 ;  /* 0x0000003d00157202 */ /* 0x000fe20000000f00 */
[----:B------:R-:W-:Y:S01]  /*b120*/  HMMA.16816.F32 R52, R12, R18, R52 ;  /* 0x000000120c34723c */ /* 0x000fe20000001834 */
[----:B------:R-:W-:Y:S01]  /*b130*/  MOV R22, R63 ;  /* 0x0000003f00167202 */ /* 0x000fe20000000f00 */
[--C-:B-1----:R-:W-:Y:S01]  /*b140*/  FFMA.FTZ R2, R247, c[0x0][0x23c], -R3.reuse ;  /* 0x00008f00f7027a23 */ /* 0x102fe20000010803 */
        /* <DEDUP_REMOVED lines=26> */
[--C-:B------:R-:W-:Y:S01]  /*b2f0*/  FFMA.FTZ R3, R235, c[0x0][0x23c], -R0.reuse ;  /* 0x00008f00eb037a23 */ /* 0x100fe20000010800 */
[----:B------:R-:W-:Y:S01]  /*b300*/  LDSM.16.MT88.4 R16, [R219+0xa800] ;  /* 0x00a80000db10783b */ /* 0x000fe20000004200 */
[----:B------:R-:W-:-:S02]  /*b310*/  FFMA.FTZ R4, R249, c[0x0][0x23c], -R0 ;  /* 0x00008f00f9047a23 */ /* 0x000fc40000010800 */
[--C-:B------:R-:W-:Y:S01]  /*b320*/  FFMA.FTZ R25, R215, c[0x0][0x23c], -R0.reuse ;  /* 0x00008f00d7197a23 */ /* 0x100fe20000010800 */
[----:B------:R-:W-:Y:S01]  /*b330*/  LDSM.16.MT88.4 R12, [R217+0xa800] ;  /* 0x00a80000d90c783b */ /* 0x000fe20000004200 */
[--C-:B------:R-:W-:Y:S02]  /*b340*/  FFMA.FTZ R24, R207, c[0x0][0x23c], -R0.reuse ;  /* 0x00008f00cf187a23 */ /* 0x100fe40000010800 */
[--C-:B------:R-:W-:Y:S02]  /*b350*/  FFMA.FTZ R57, R187, c[0x0][0x23c], -R0.reuse ;  /* 0x00008f00bb397a23 */ /* 0x100fe40000010800 */
[--C-:B------:R-:W-:Y:S02]  /*b360*/  FFMA.FTZ R130, R182, c[0x0][0x23c], -R0.reuse ;  /* 0x00008f00b6827a23 */ /* 0x100fe40000010800 */
[--C-:B------:R-:W-:Y:S02]  /*b370*/  FFMA.FTZ R131, R166, c[0x0][0x23c], -R0.reuse ;  /* 0x00008f00a6837a23 */ /* 0x100fe40000010800 */
[----:B-1----:R-:W-:-:S02]  /*b380*/  FFMA.FTZ R2, R233, c[0x0][0x23c], -R0 ;  /* 0x00008f00e9027a23 */ /* 0x002fc40000010800 */
[--C-:B------:R-:W-:Y:S02]  /*b390*/  FFMA.FTZ R132, R163, c[0x0][0x23c], -R0.reuse ;  /* 0x00008f00a3847a23 */ /* 0x100fe40000010800 */
[----:B------:R-:W-:Y:S02]  /*b3a0*/  FFMA.FTZ R133, R162, c[0x0][0x23c], -R0 ;  /* 0x00008f00a2857a23 */ /* 0x000fe40000010800 */
[----:B------:R-:W-:Y:S02]  /*b3b0*/  FADD.FTZ R0, R23, R22 ;  /* 0x0000001617007221 */ /* 0x000fe40000010000 */
[----:B------:R-:W1:Y:S01]  /*b3c0*/  LDSM.16.MT88.4 R20, [R216+0xa800] ;  /* 0x00a80000d814783b */ /* 0x000e620000004200 */
        /* <DEDUP_REMOVED lines=8> */
[--C-:B------:R-:W-:Y:S01]  /*b450*/  FFMA.FTZ R27, R237, c[0x0][0x23c], -R5.reuse ;  /* 0x00008f00ed1b7a23 */ /* 0x100fe20000010805 */
[----:B------:R-:W2:Y:S01]  /*b460*/  LDSM.16.MT88.4 R8, [R218+0xa800] ;  /* 0x00a80000da08783b */ /* 0x000ea20000004200 */
[----:B------:R-:W-:Y:S01]  /*b470*/  MOV R35, R68 ;  /* 0x0000004400237202 */ /* 0x000fe20000000f00 */
[--C-:B------:R-:W-:Y:S01]  /*b480*/  FFMA.FTZ R68, R191, c[0x0][0x23c], -R5.reuse ;  /* 0x00008f00bf447a23 */ /* 0x100fe20000010805 */
[----:B------:R-:W-:Y:S01]  /*b490*/  MOV R191, R78 ;  /* 0x0000004e00bf7202 */ /* 0x000fe20000000f00 */
[----:B------:R-:W-:Y:S01]  /*b4a0*/  IMAD.MOV.U32 R78, RZ, RZ, R60 ;  /* 0x000000ffff4e7224 */ /* 0x000fe200078e003c */
[----:B------:R-:W-:Y:S01]  /*b4b0*/  MOV R60, R208 ;  /* 0x000000d0003c7202 */ /* 0x000fe20000000f00 */
[----:B------:R-:W3:Y:S08]  /*b4c0*/  MUFU.EX2 R209, R3 ;  /* 0x0000000300d17308 */ /* 0x000ef00000000800 */
[----:B------:R4:W-:Y:S01]  /*b4d0*/  MUFU.EX2 R207, R2 ;  /* 0x0000000200cf7308 */ /* 0x0009e20000000800 */
[--C-:B------:R-:W-:Y:S01]  /*b4e0*/  FFMA.FTZ R26, R234, c[0x0][0x23c], -R5.reuse ;  /* 0x00008f00ea1a7a23 */ /* 0x100fe20000010805 */
[----:B------:R-:W-:Y:S01]  /*b4f0*/  MOV R186, R6 ;  /* 0x0000000600ba7202 */ /* 0x000fe20000000f00 */
[--C-:B------:R-:W-:Y:S01]  /*b500*/  FFMA.FTZ R120, R180, c[0x0][0x23c], -R5.reuse ;  /* 0x00008f00b4787a23 */ /* 0x100fe20000010805 */
[----:B------:R-:W-:Y:S01]  /*b510*/  MOV R247, R194 ;  /* 0x000000c200f77202 */ /* 0x000fe20000000f00 */
[--C-:B------:R-:W-:Y:S01]  /*b520*/  FFMA.FTZ R59, R193, c[0x0][0x23c], -R5.reuse ;  /* 0x00008f00c13b7a23 */ /* 0x100fe20000010805 */
[----:B------:R-:W-:Y:S01]  /*b530*/  MOV R182, R201 ;  /* 0x000000c900b67202 */ /* 0x000fe20000000f00 */
[--C-:B------:R-:W-:Y:S01]  /*b540*/  FFMA.FTZ R143, R165, c[0x0][0x23c], -R5.reuse ;  /* 0x00008f00a58f7a23 */ /* 0x100fe20000010805 */
[----:B------:R1:W1:Y:S01]  /*b550*/  MUFU.EX2 R208, R4 ;  /* 0x0000000400d07308 */ /* 0x0002620000000800 */
[--C-:B------:R-:W-:Y:S01]  /*b560*/  FFMA.FTZ R156, R160, c[0x0][0x23c], -R5.reuse ;  /* 0x00008f00a09c7a23 */ /* 0x100fe20000010805 */
[----:B------:R-:W-:Y:S01]  /*b570*/  MOV R180, R7 ;  /* 0x0000000700b47202 */ /* 0x000fe20000000f00 */
[--C-:B------:R-:W-:Y:S01]  /*b580*/  FFMA.FTZ R157, R144, c[0x0][0x23c], -R5.reuse ;  /* 0x00008f00909d7a23 */ /* 0x100fe20000010805 */
[----:B------:R-:W-:Y:S01]  /*b590*/  MOV R193, R79 ;  /* 0x0000004f00c17202 */ /* 0x000fe20000000f00 */
[----:B------:R-:W-:Y:S01]  /*b5a0*/  FFMA.FTZ R158, R158, c[0x0][0x23c], -R5 ;  /* 0x00008f009e9e7a23 */ /* 0x000fe20000010805 */
[----:B------:R-:W-:Y:S01]  /*b5b0*/  MOV R165, R206 ;  /* 0x000000ce00a57202 */ /* 0x000fe20000000f00 */
[----:B------:R-:W-:Y:S01]  /*b5c0*/  IMAD.MOV.U32 R163, RZ, RZ, R195 ;  /* 0x000000ffffa37224 */ /* 0x000fe200078e00c3 */
[----:B------:R-:W-:Y:S01]  /*b5d0*/  MOV R166, R204 ;  /* 0x000000cc00a67202 */ /* 0x000fe20000000f00 */
[----:B----4-:R-:W-:Y:S01]  /*b5e0*/  FADD.FTZ R2, R250, R191 ;  /* 0x000000bffa027221 */ /* 0x010fe20000010000 */
[----:B------:R-:W-:Y:S01]  /*b5f0*/  MOV R194, R205 ;  /* 0x000000cd00c27202 */ /* 0x000fe20000000f00 */
[----:B------:R-:W-:Y:S01]  /*b600*/  IMAD.MOV.U32 R250, RZ, RZ, R203 ;  /* 0x000000fffffa7224 */ /* 0x000fe200078e00cb */
[----:B------:R-:W-:Y:S01]  /*b610*/  MOV R195, R200 ;  /* 0x000000c800c37202 */ /* 0x000fe20000000f00 */
[----:B------:R-:W-:Y:S01]  /*b620*/  MUFU.EX2 R201, R128 ;  /* 0x0000008000c97308 */ /* 0x000fe20000000800 */
[----:B---3--:R-:W-:Y:S01]  /*b630*/  F2FP.PACK_AB R5, R209, R210 ;  /* 0x000000d2d105723e */ /* 0x008fe200000000ff */
[----:B------:R-:W-:Y:S01]  /*b640*/  IMAD.MOV.U32 R212, RZ, RZ, R185 ;  /* 0x000000ffffd47224 */ /* 0x000fe200078e00b9 */
[----:B-1----:R-:W-:Y:S01]  /*b650*/  F2FP.PACK_AB R4, R244, R245 ;  /* 0x000000f5f404723e */ /* 0x002fe200000000ff */
[----:B------:R-:W-:Y:S01]  /*b660*/  IMAD.MOV.U32 R187, RZ, RZ, R109 ;  /* 0x000000ffffbb7224 */ /* 0x000fe200078e006d */
[----:B------:R-:W-:Y:S01]  /*b670*/  F2FP.PACK_AB R6, R211, R213 ;  /* 0x000000d5d306723e */ /* 0x000fe200000000ff */
[----:B------:R-:W-:Y:S01]  /*b680*/  FADD.FTZ R34, R34, R64 ;  /* 0x0000004022227221 */ /* 0x000fe20000010000 */
[----:B------:R-:W-:Y:S01]  /*b690*/  F2FP.PACK_AB R7, R208, R207 ;  /* 0x000000cfd007723e */ /* 0x000fe200000000ff */
[----:B------:R-:W-:Y:S01]  /*b6a0*/  MUFU.EX2 R203, R75 ;  /* 0x0000004b00cb7308 */ /* 0x000fe20000000800 */
[----:B------:R-:W-:Y:S01]  /*b6b0*/  MOV R79, R232 ;  /* 0x000000e8004f7202 */ /* 0x000fe20000000f00 */
[----:B------:R-:W-:Y:S01]  /*b6c0*/  FADD.FTZ R3, R214, R193 ;  /* 0x000000c1d6037221 */ /* 0x000fe20000010000 */
[----:B------:R-:W-:Y:S01]  /*b6d0*/  MOV R193, R110 ;  /* 0x0000006e00c17202 */ /* 0x000fe20000000f00 */
[----:B------:R-:W-:Y:S01]  /*b6e0*/  IMAD.MOV.U32 R146, RZ, RZ, R65 ;  /* 0x000000ffff927224 */ /* 0x000fe200078e0041 */
[----:B------:R-:W-:Y:S01]  /*b6f0*/  MOV R145, R66 ;  /* 0x0000004200917202 */ /* 0x000fe20000000f00 */
[----:B------:R-:W-:Y:S01]  /*b700*/  IMAD.MOV.U32 R249, RZ, RZ, R76 ;  /* 0x000000fffff97224 */ /* 0x000fe200078e004c */
[----:B------:R-:W-:Y:S01]  /*b710*/  MOV R164, R67 ;  /* 0x0000004300a47202 */ /* 0x000fe20000000f00 */
[----:B------:R-:W-:Y:S01]  /*b720*/  MUFU.EX2 R205, R74 ;  /* 0x0000004a00cd7308 */ /* 0x000fe20000000800 */
[----:B------:R-:W-:Y:S01]  /*b730*/  MOV R214, R108 ;  /* 0x0000006c00d67202 */ /* 0x000fe20000000f00 */
[----:B------:R-:W-:Y:S01]  /*b740*/  IMAD.MOV.U32 R185, RZ, RZ, R111 ;  /* 0x000000ffffb97224 */ /* 0x000fe200078e006f */
[----:B------:R-:W-:Y:S01]  /*b750*/  MOV R215, R77 ;  /* 0x0000004d00d77202 */ /* 0x000fe20000000f00 */
[----:B------:R-:W-:Y:S01]  /*b760*/  IMAD.MOV.U32 R167, RZ, RZ, R62 ;  /* 0x000000ffffa77224 */ /* 0x000fe200078e003e */
[----:B------:R-:W-:Y:S01]  /*b770*/  MOV R183, R63 ;  /* 0x0000003f00b77202 */ /* 0x000fe20000000f00 */
[----:B------:R-:W-:Y:S01]  /*b780*/  FADD.FTZ R0, R231, R0 ;  /* 0x00000000e7007221 */ /* 0x000fe20000010000 */
[----:B------:R1:W5:Y:S01]  /*b790*/  LDL.LU R237, [R1+0x11c] ;  /* 0x00011c0001ed7983 */ /* 0x0003620000300800 */
[----:B------:R-:W-:Y:S01]  /*b7a0*/  MUFU.EX2 R206, R69 ;  /* 0x0000004500ce7308 */ /* 0x000fe20000000800 */
[C---:B------:R-:W-:Y:S07]  /*b7b0*/  HMMA.16816.F32 R108, R4.reuse, R20, R104 ;  /* 0x00000014046c723c */ /* 0x040fee0000001868 */
[----:B------:R-:W-:Y:S01]  /*b7c0*/  MUFU.EX2 R128, R29 ;  /* 0x0000001d00807308 */ /* 0x000fe20000000800 */
[C---:B------:R-:W-:Y:S07]  /*b7d0*/  HMMA.16816.F32 R104, R4.reuse, R22, R100 ;  /* 0x000000160468723c */ /* 0x040fee0000001864 */
[----:B------:R-:W3:Y:S08]  /*b7e0*/  MUFU.EX2 R200, R28 ;  /* 0x0000001c00c87308 */ /* 0x000ef00000000800 */
[----:B------:R-:W-:Y:S08]  /*b7f0*/  MUFU.EX2 R202, R27 ;  /* 0x0000001b00ca7308 */ /* 0x000ff00000000800 */
[----:B------:R4:W1:Y:S01]  /*b800*/  MUFU.EX2 R204, R26 ;  /* 0x0000001a00cc7308 */ /* 0x0008620000000800 */
[----:B------:R-:W-:Y:S01]  /*b810*/  HMMA.16816.F32 R100, R4, R16, R84 ;  /* 0x000000100464723c */ /* 0x000fe20000001854 */
[----:B------:R-:W-:Y:S01]  /*b820*/  MOV R192, R78 ;  /* 0x0000004e00c07202 */ /* 0x000fe20000000f00 */
[----:B------:R-:W-:Y:S01]  /*b830*/  IMAD.MOV.U32 R191, RZ, RZ, R79 ;  /* 0x000000ffffbf7224 */ /* 0x000fe200078e004f */
[----:B------:R-:W-:-:S02]  /*b840*/  MOV R160, R60 ;  /* 0x0000003c00a07202 */ /* 0x000fc40000000f00 */
[----:B------:R-:W-:-:S03]  /*b850*/  MOV R144, R61 ;  /* 0x0000003d00907202 */ /* 0x000fc60000000f00 */
[C---:B--2---:R-:W-:Y:S01]  /*b860*/  HMMA.16816.F32 R64, R4.reuse, R8, R40 ;  /* 0x000000080440723c */ /* 0x044fe20000001828 */
[----:B------:R-:W-:Y:S01]  /*b870*/  FADD.FTZ R0, R228, R0 ;  /* 0x00000000e4007221 */ /* 0x000fe20000010000 */
[----:B------:R-:W-:Y:S01]  /*b880*/  MUFU.EX2 R75, R33 ;  /* 0x00000021004b7308 */ /* 0x000fe20000000800 */
[----:B------:R-:W-:Y:S01]  /*b890*/  FADD.FTZ R3, R230, R3 ;  /* 0x00000003e6037221 */ /* 0x000fe20000010000 */
[----:B------:R2:W5:Y:S04]  /*b8a0*/  LDL.LU R236, [R1+0x118] ;  /* 0x0001180001ec7983 */ /* 0x0005680000300800 */
[C---:B------:R-:W-:Y:S08]  /*b8b0*/  HMMA.16816.F32 R84, R4.reuse, R18, R80 ;  /* 0x000000120454723c */ /* 0x040ff00000001850 */
[C---:B------:R-:W-:Y:S08]  /*b8c0*/  HMMA.16816.F32 R76, R4.reuse, R14, R44 ;  /* 0x0000000e044c723c */ /* 0x040ff0000000182c */
[C---:B------:R-:W-:Y:S01]  /*b8d0*/  HMMA.16816.F32 R60, R4.reuse, R10, R36 ;  /* 0x0000000a043c723c */ /* 0x040fe20000001824 */
[----:B------:R-:W-:Y:S01]  /*b8e0*/  FADD.FTZ R0, R187, R0 ;  /* 0x00000000bb007221 */ /* 0x000fe20000010000 */
[----:B------:R-:W-:Y:S08]  /*b8f0*/  MUFU.EX2 R74, R25 ;  /* 0x00000019004a7308 */ /* 0x000ff00000000800 */
[----:B------:R-:W1:Y:S01]  /*b900*/  MUFU.EX2 R69, R24 ;  /* 0x0000001800457308 */ /* 0x000e620000000800 */
[----:B------:R-:W-:Y:S07]  /*b910*/  HMMA.16816.F32 R80, R4, R12, R48 ;  /* 0x0000000c0450723c */ /* 0x000fee0000001830 */
[----:B------:R-:W-:Y:S01]  /*b920*/  MUFU.EX2 R56, R56 ;  /* 0x0000003800387308 */ /* 0x000fe20000000800 */
[----:B------:R-:W-:Y:S01]  /*b930*/  FADD.FTZ R4, R163, R2 ;  /* 0x00000002a3047221 */ /* 0x000fe20000010000 */
[----:B---3--:R-:W-:-:S06]  /*b940*/  F2FP.PACK_AB R5, R200, R128 ;  /* 0x00000080c805723e */ /* 0x008fcc00000000ff */
[----:B------:R-:W-:Y:S01]  /*b950*/  MUFU.EX2 R57, R57 ;  /* 0x0000003900397308 */ /* 0x000fe20000000800 */
[----:B----4-:R-:W-:Y:S01]  /*b960*/  FADD.FTZ R26, R227, R4 ;  /* 0x00000004e31a7221 */ /* 0x010fe20000010000 */
[----:B------:R-:W-:Y:S01]  /*b970*/  F2FP.PACK_AB R4, R203, R201 ;  /* 0x000000c9cb04723e */ /* 0x000fe200000000ff */
[----:B------:R-:W-:Y:S01]  /*b980*/  FADD.FTZ R3, R166, R3 ;  /* 0x00000003a6037221 */ /* 0x000fe20000010000 */
[----:B------:R-:W-:Y:S01]  /*b990*/  F2FP.PACK_AB R6, R206, R205 ;  /* 0x000000cdce06723e */ /* 0x000fe200000000ff */
[----:B------:R2:W5:Y:S01]  /*b9a0*/  LDL.LU R235, [R1+0x114] ;  /* 0x0001140001eb7983 */ /* 0x0005620000300800 */
[----:B-1----:R-:W-:Y:S02]  /*b9b0*/  F2FP.PACK_AB R7, R204, R202 ;  /* 0x000000cacc07723e */ /* 0x002fe400000000ff */
[----:B------:R-:W-:Y:S01]  /*b9c0*/  MOV R187, R192 ;  /* 0x000000c000bb7202 */ /* 0x000fe20000000f00 */
[----:B------:R-:W-:Y:S01]  /*b9d0*/  IMAD.MOV.U32 R192, RZ, RZ, R215 ;  /* 0x000000ffffc07224 */ /* 0x000fe200078e00d7 */
[----:B------:R-:W-:Y:S01]  /*b9e0*/  MOV R215, R249 ;  /* 0x000000f900d77202 */ /* 0x000fe20000000f00 */
[----:B------:R-:W-:Y:S01]  /*b9f0*/  FADD.FTZ R2, R229, R34 ;  /* 0x00000022e5027221 */ /* 0x000fe20000010000 */
[----:B------:R-:W-:Y:S01]  /*ba00*/  MOV R249, R145 ;  /* 0x0000009100f97202 */ /* 0x000fe20000000f00 */
[----:B------:R-:W-:Y:S01]  /*ba10*/  IMAD.MOV.U32 R145, RZ, RZ, R146 ;  /* 0x000000ffff917224 */ /* 0x000fe200078e0092 */
[C---:B------:R-:W-:Y:S01]  /*ba20*/  HMMA.16816.F32 R40, R4.reuse, R16, R116 ;  /* 0x000000100428723c */ /* 0x040fe20000001874 */
[----:B------:R-:W-:Y:S01]  /*ba30*/  MOV R146, R35 ;  /* 0x0000002300927202 */ /* 0x000fe20000000f00 */
[----:B------:R1:W3:Y:S08]  /*ba40*/  MUFU.EX2 R116, R32 ;  /* 0x0000002000747308 */ /* 0x0002f00000000800 */
[----:B------:R-:W-:Y:S01]  /*ba50*/  MUFU.EX2 R134, R134 ;  /* 0x0000008600867308 */ /* 0x000fe20000000800 */
[C---:B------:R-:W-:Y:S07]  /*ba60*/  HMMA.16816.F32 R48, R4.reuse, R20, R136 ;  /* 0x000000140430723c */ /* 0x040fee0000001888 */
[----:B------:R-:W-:Y:S01]  /*ba70*/  MUFU.EX2 R27, R142 ;  /* 0x0000008e001b7308 */ /* 0x000fe20000000800 */
[C---:B-1----:R-:W-:Y:S07]  /*ba80*/  HMMA.16816.F32 R32, R4.reuse, R12, R96 ;  /* 0x0000000c0420723c */ /* 0x042fee0000001860 */
[----:B------:R-:W-:Y:S01]  /*ba90*/  MUFU.EX2 R58, R58 ;  /* 0x0000003a003a7308 */ /* 0x000fe20000000800 */
[C---:B------:R-:W-:Y:S01]  /*baa0*/  HMMA.16816.F32 R44, R4.reuse, R22, R124 ;  /* 0x00000016042c723c */ /* 0x040fe2000000187c */
[----:B------:R-:W1:Y:S06]  /*bab0*/  LDSM.16.MT88.4 R20, [R216+0xb000] ;  /* 0x00b00000d814783b */ /* 0x000e6c0000004200 */
[----:B------:R-:W-:Y:S01]  /*bac0*/  MUFU.EX2 R59, R59 ;  /* 0x0000003b003b7308 */ /* 0x000fe20000000800 */
[C---:B------:R-:W-:Y:S01]  /*bad0*/  HMMA.16816.F32 R112, R4.reuse, R18, R112 ;  /* 0x000000120470723c */ /* 0x040fe20000001870 */
[----:B------:R-:W4:Y:S06]  /*bae0*/  LDSM.16.MT88.4 R16, [R219+0xb000] ;  /* 0x00b00000db10783b */ /* 0x000f2c0000004200 */
[----:B------:R-:W-:Y:S01]  /*baf0*/  MUFU.EX2 R68, R68 ;  /* 0x0000004400447308 */ /* 0x000fe20000000800 */
[C---:B------:R-:W-:Y:S07]  /*bb00*/  HMMA.16816.F32 R88, R4.reuse, R8, R88 ;  /* 0x000000080458723c */ /* 0x040fee0000001858 */
[----:B------:R-:W-:Y:S01]  /*bb10*/  MUFU.EX2 R120, R120 ;  /* 0x0000007800787308 */ /* 0x000fe20000000800 */
[----:B------:R-:W-:Y:S01]  /*bb20*/  HMMA.16816.F32 R36, R4, R10, R52 ;  /* 0x0000000a0424723c */ /* 0x000fe20000001834 */
[----:B------:R-:W-:Y:S01]  /*bb30*/  LDSM.16.MT88.4 R8, [R218+0xb000] ;  /* 0x00b00000da08783b */ /* 0x000fe20000004200 */
[----:B------:R-:W-:-:S03]  /*bb40*/  MOV R166, R190 ;  /* 0x000000be00a67202 */ /* 0x000fc60000000f00 */
[----:B------:R2:W5:Y:S02]  /*bb50*/  LDL.LU R233, [R1+0x110] ;  /* 0x0001100001e97983 */ /* 0x0005640000300800 */
[----:B------:R-:W-:Y:S08]  /*bb60*/  MUFU.EX2 R117, R31 ;  /* 0x0000001f00757308 */ /* 0x000ff00000000800 */
[----:B------:R1:W1:Y:S01]  /*bb70*/  MUFU.EX2 R96, R30 ;  /* 0x0000001e00607308 */ /* 0x0002620000000800 */
[----:B------:R-:W-:-:S07]  /*bb80*/  FADD.FTZ R2, R182, R2 ;  /* 0x00000002b6027221 */ /* 0x000fce0000010000 */
[----:B------:R-:W2:Y:S01]  /*bb90*/  MUFU.EX2 R53, R140 ;  /* 0x0000008c00357308 */ /* 0x000ea20000000800 */
[----:B------:R-:W-:-:S07]  /*bba0*/  FADD.FTZ R3, R192, R3 ;  /* 0x00000003c0037221 */ /* 0x000fce0000010000 */
[----:B------:R2:W2:Y:S01]  /*bbb0*/  MUFU.EX2 R52, R141 ;  /* 0x0000008d00347308 */ /* 0x0004a20000000800 */
[----:B-1----:R-:W-:Y:S01]  /*bbc0*/  HMMA.16816.F32 R28, R4, R14, R92 ;  /* 0x0000000e041c723c */ /* 0x002fe2000000185c */
[----:B------:R-:W1:Y:S01]  /*bbd0*/  LDSM.16.MT88.4 R12, [R217+0xb000] ;  /* 0x00b00000d90c783b */ /* 0x000e620000004200 */
[----:B------:R-:W-:Y:S02]  /*bbe0*/  FADD.FTZ R2, R215, R2 ;  /* 0x00000002d7027221 */ /* 0x000fe40000010000 */
[----:B------:R-:W-:Y:S01]  /*bbf0*/  FADD.FTZ R0, R249, R0 ;  /* 0x00000000f9007221 */ /* 0x000fe20000010000 */
[----:B------:R-:W-:Y:S02]  /*bc00*/  MOV R127, R189 ;  /* 0x000000bd007f7202 */ /* 0x000fe40000000f00 */
[----:B------:R-:W-:Y:S01]  /*bc10*/  MOV R137, R188 ;  /* 0x000000bc00897202 */ /* 0x000fe20000000f00 */
[----:B------:R-:W-:Y:S01]  /*bc20*/  FADD.FTZ R4, R187, R26 ;  /* 0x0000001abb047221 */ /* 0x000fe20000010000 */
[----:B------:R-:W-:-:S02]  /*bc30*/  F2FP.PACK_AB R5, R69, R74 ;  /* 0x0000004a4505723e */ /* 0x000fc400000000ff */
[----:B------:R-:W-:Y:S01]  /*bc40*/  MOV R136, R147 ;  /* 0x0000009300887202 */ /* 0x000fe20000000f00 */
[----:B------:R-:W-:Y:S01]  /*bc50*/  FADD.FTZ R24, R145, R4 ;  /* 0x0000000491187221 */ /* 0x000fe20000010000 */
[----:B---3--:R-:W-:Y:S02]  /*bc60*/  F2FP.PACK_AB R4, R116, R75 ;  /* 0x0000004b7404723e */ /* 0x008fe400000000ff */
        /* <DEDUP_REMOVED lines=11> */
[----:B------:R-:W-:Y:S01]  /*bd20*/  FADD.FTZ R25, R226, R0 ;  /* 0x00000000e2197221 */ /* 0x000fe20000010000 */
[----:B------:R-:W-:Y:S01]  /*bd30*/  MUFU.EX2 R130, R130 ;  /* 0x0000008200827308 */ /* 0x000fe20000000800 */
[----:B------:R-:W-:Y:S01]  /*bd40*/  FADD.FTZ R24, R225, R24 ;  /* 0x00000018e1187221 */ /* 0x000fe20000010000 */
[----:B------:R-:W-:Y:S01]  /*bd50*/  HMMA.16816.F32 R108, R4, R20, R108 ;  /* 0x00000014046c723c */ /* 0x000fe2000000186c */
[----:B------:R-:W-:Y:S01]  /*bd60*/  FADD.FTZ R3, R224, R3 ;  /* 0x00000003e0037221 */ /* 0x000fe20000010000 */
[----:B------:R3:W5:Y:S01]  /*bd70*/  LDL.LU R232, [R1+0x10c] ;  /* 0x00010c0001e87983 */ /* 0x0007620000300800 */
[----:B------:R-:W-:-:S02]  /*bd80*/  FADD.FTZ R0, R223, R2 ;  /* 0x00000002df007221 */ /* 0x000fc40000010000 */
[----:B------:R-:W-:-:S03]  /*bd90*/  FADD.FTZ R2, R222, R25 ;  /* 0x00000019de027221 */ /* 0x000fc60000010000 */
[----:B------:R-:W-:Y:S01]  /*bda0*/  HMMA.16816.F32 R104, R4, R22, R104 ;  /* 0x000000160468723c */ /* 0x000fe20000001868 */
[----:B------:R-:W-:-:S07]  /*bdb0*/  FADD.FTZ R26, R221, R24 ;  /* 0x00000018dd1a7221 */ /* 0x000fce0000010000 */
[----:B----4-:R-:W-:Y:S01]  /*bdc0*/  HMMA.16816.F32 R100, R4, R16, R100 ;  /* 0x000000100464723c */ /* 0x010fe20000001864 */
[----:B------:R-:W-:-:S07]  /*bdd0*/  FADD.FTZ R25, R220, R3 ;  /* 0x00000003dc197221 */ /* 0x000fce0000010000 */
[----:B------:R-:W-:Y:S01]  /*bde0*/  HMMA.16816.F32 R84, R4, R18, R84 ;  /* 0x000000120454723c */ /* 0x000fe20000001854 */
[----:B------:R-:W-:-:S07]  /*bdf0*/  FADD.FTZ R0, R135, R0 ;  /* 0x0000000087007221 */ /* 0x000fce0000010000 */
[----:B-1----:R-:W-:Y:S01]  /*be00*/  HMMA.16816.F32 R80, R4, R12, R80 ;  /* 0x0000000c0450723c */ /* 0x002fe20000001850 */
[----:B------:R-:W-:-:S07]  /*be10*/  FADD.FTZ R24, R174, R2 ;  /* 0x00000002ae187221 */ /* 0x000fce0000010000 */
[----:B------:R-:W-:Y:S01]  /*be20*/  HMMA.16816.F32 R76, R4, R14, R76 ;  /* 0x0000000e044c723c */ /* 0x000fe2000000184c */
[----:B------:R-:W-:-:S07]  /*be30*/  FADD.FTZ R3, R169, R26 ;  /* 0x0000001aa9037221 */ /* 0x000fce0000010000 */
[C---:B------:R-:W-:Y:S08]  /*be40*/  HMMA.16816.F32 R64, R4.reuse, R8, R64 ;  /* 0x000000080440723c */ /* 0x040ff00000001840 */
[----:B------:R-:W-:Y:S01]  /*be50*/  HMMA.16816.F32 R60, R4, R10, R60 ;  /* 0x0000000a043c723c */ /* 0x000fe2000000183c */
[----:B------:R-:W-:Y:S01]  /*be60*/  MOV R215, R191 ;  /* 0x000000bf00d77202 */ /* 0x000fe20000000f00 */
[----:B------:R-:W-:Y:S01]  /*be70*/  IMAD.MOV.U32 R249, RZ, RZ, R160 ;  /* 0x000000fffff97224 */ /* 0x000fe200078e00a0 */
[----:B------:R-:W-:Y:S01]  /*be80*/  MOV R164, R144 ;  /* 0x0000009000a47202 */ /* 0x000fe20000000f00 */
[----:B--2---:R-:W-:Y:S01]  /*be90*/  IMAD.MOV.U32 R141, RZ, RZ, R186 ;  /* 0x000000ffff8d7224 */ /* 0x004fe200078e00ba */
[----:B------:R-:W-:Y:S01]  /*bea0*/  MOV R192, R161 ;  /* 0x000000a100c07202 */ /* 0x000fe20000000f00 */
[----:B------:R-:W-:Y:S01]  /*beb0*/  FADD.FTZ R2, R154, R25 ;  /* 0x000000199a027221 */ /* 0x000fe20000010000 */
[----:B------:R-:W-:-:S02]  /*bec0*/  F2FP.PACK_AB R4, R53, R134 ;  /* 0x000000863504723e */ /* 0x000fc400000000ff */
[----:B------:R-:W-:Y:S01]  /*bed0*/  MOV R140, R183 ;  /* 0x000000b7008c7202 */ /* 0x000fe20000000f00 */
[----:B------:R-:W-:Y:S01]  /*bee0*/  IMAD.MOV.U32 R187, RZ, RZ, R199 ;  /* 0x000000ffffbb7224 */ /* 0x000fe200078e00c7 */
[----:B------:R-:W-:Y:S02]  /*bef0*/  F2FP.PACK_AB R5, R59, R58 ;  /* 0x0000003a3b05723e */ /* 0x000fe400000000ff */
[----:B------:R-:W-:Y:S01]  /*bf00*/  MOV R182, R179 ;  /* 0x000000b300b67202 */ /* 0x000fe20000000f00 */
[----:B------:R-:W-:Y:S01]  /*bf10*/  IMAD.MOV.U32 R119, RZ, RZ, R137 ;  /* 0x000000ffff777224 */ /* 0x000fe200078e0089 */
[----:B------:R-:W-:Y:S01]  /*bf20*/  F2FP.PACK_AB R6, R27, R52 ;  /* 0x000000341b06723e */ /* 0x000fe200000000ff */
        /* <DEDUP_REMOVED lines=17> */
[----:B------:R-:W1:Y:S04]  /*c040*/  LDSM.16.MT88.4 R144, [R216+0xb800] ;  /* 0x00b80000d890783b */ /* 0x000e680000004200 */
[----:B------:R-:W2:Y:S03]  /*c050*/  LDSM.16.MT88.4 R160, [R219+0xb800] ;  /* 0x00b80000dba0783b */ /* 0x000ea60000004200 */
[C---:B------:R-:W-:Y:S01]  /*c060*/  HMMA.16816.F32 R44, R4.reuse, R22, R44 ;  /* 0x00000016042c723c */ /* 0x040fe2000000182c */
[----:B------:R-:W-:Y:S01]  /*c070*/  MUFU.EX2 R131, R131 ;  /* 0x0000008300837308 */ /* 0x000fe20000000800 */
[----:B------:R3:W5:Y:S06]  /*c080*/  LDL.LU R231, [R1+0x108] ;  /* 0x0001080001e77983 */ /* 0x00076c0000300800 */
[----:B------:R-:W-:Y:S01]  /*c090*/  HMMA.16816.F32 R16, R4, R18, R112 ;  /* 0x000000120410723c */ /* 0x000fe20000001870 */
[----:B------:R-:W-:-:S07]  /*c0a0*/  MOV R23, R185 ;  /* 0x000000b900177202 */ /* 0x000fce0000000f00 */
[----:B------:R-:W-:Y:S01]  /*c0b0*/  HMMA.16816.F32 R32, R4, R12, R32 ;  /* 0x0000000c0420723c */ /* 0x000fe20000001820 */
[----:B------:R-:W-:Y:S01]  /*c0c0*/  MOV R114, R250 ;  /* 0x000000fa00727202 */ /* 0x000fe20000000f00 */
[----:B------:R-:W-:-:S06]  /*c0d0*/  IMAD.MOV.U32 R115, RZ, RZ, R193 ;  /* 0x000000ffff737224 */ /* 0x000fcc00078e00c1 */
[----:B------:R-:W-:Y:S01]  /*c0e0*/  HMMA.16816.F32 R28, R4, R14, R28 ;  /* 0x0000000e041c723c */ /* 0x000fe2000000181c */
[----:B------:R-:W-:-:S07]  /*c0f0*/  FADD.FTZ R3, R114, R3 ;  /* 0x0000000372037221 */ /* 0x000fce0000010000 */
[----:B------:R-:W-:Y:S01]  /*c100*/  HMMA.16816.F32 R188, R4, R8, R88 ;  /* 0x0000000804bc723c */ /* 0x000fe20000001858 */
[----:B------:R-:W-:-:S07]  /*c110*/  FADD.FTZ R2, R115, R2 ;  /* 0x0000000273027221 */ /* 0x000fce0000010000 */
[----:B------:R-:W-:Y:S01]  /*c120*/  HMMA.16816.F32 R36, R4, R10, R36 ;  /* 0x0000000a0424723c */ /* 0x000fe20000001824 */
[----:B------:R-:W-:Y:S01]  /*c130*/  FADD.FTZ R0, R173, R0 ;  /* 0x00000000ad007221 */ /* 0x000fe20000010000 */
[----:B------:R-:W-:Y:S01]  /*c140*/  MOV R112, R140 ;  /* 0x0000008c00707202 */ /* 0x000fe20000000f00 */
[----:B------:R-:W-:Y:S01]  /*c150*/  IMAD.MOV.U32 R94, RZ, RZ, R192 ;  /* 0x000000ffff5e7224 */ /* 0x000fe200078e00c0 */
[----:B------:R-:W-:Y:S01]  /*c160*/  MOV R95, R187 ;  /* 0x000000bb005f7202 */ /* 0x000fe20000000f00 */
        /* <DEDUP_REMOVED lines=11> */
[----:B------:R-:W-:Y:S01]  /*c220*/  MUFU.EX2 R22, R148 ;  /* 0x0000009400167308 */ /* 0x000fe20000000800 */
[----:B------:R-:W-:Y:S01]  /*c230*/  FADD.FTZ R5, R142, R2 ;  /* 0x000000028e057221 */ /* 0x000fe20000010000 */
[----:B------:R-:W-:Y:S01]  /*c240*/  MOV R115, R92 ;  /* 0x0000005c00737202 */ /* 0x000fe20000000f00 */
[----:B------:R-:W-:Y:S01]  /*c250*/  FADD.FTZ R3, R175, R0 ;  /* 0x00000000af037221 */ /* 0x000fe20000010000 */
[----:B------:R-:W-:Y:S01]  /*c260*/  MOV R54, R94 ;  /* 0x0000005e00367202 */ /* 0x000fe20000000f00 */
[----:B------:R-:W-:Y:S01]  /*c270*/  FADD.FTZ R4, R172, R4 ;  /* 0x00000004ac047221 */ /* 0x000fe20000010000 */
[----:B------:R-:W-:Y:S01]  /*c280*/  MOV R127, R180 ;  /* 0x000000b4007f7202 */ /* 0x000fe20000000f00 */
[----:B------:R-:W-:Y:S01]  /*c290*/  FADD.FTZ R2, R91, R6 ;  /* 0x000000065b027221 */ /* 0x000fe20000010000 */
[----:B------:R-:W-:Y:S01]  /*c2a0*/  MUFU.EX2 R21, R149 ;  /* 0x0000009500157308 */ /* 0x000fe20000000800 */
[----:B------:R-:W-:Y:S01]  /*c2b0*/  IMAD.MOV.U32 R23, RZ, RZ, R93 ;  /* 0x000000ffff177224 */ /* 0x000fe200078e005d */
[----:B------:R-:W4:Y:S01]  /*c2c0*/  LDSM.16.MT88.4 R176, [R217+0xb800] ;  /* 0x00b80000d9b0783b */ /* 0x000f220000004200 */
[----:B------:R-:W-:Y:S01]  /*c2d0*/  FADD.FTZ R0, R112, R5 ;  /* 0x0000000570007221 */ /* 0x000fe20000010000 */
[----:B------:R-:W-:Y:S01]  /*c2e0*/  MOV R55, R95 ;  /* 0x0000005f00377202 */ /* 0x000fe20000000f00 */
[----:B------:R-:W-:Y:S01]  /*c2f0*/  FADD.FTZ R3, R113, R3 ;  /* 0x0000000371037221 */ /* 0x000fe20000010000 */
[----:B------:R-:W1:Y:S01]  /*c300*/  LDSM.16.MT88.4 R12, [R218+0xb800] ;  /* 0x00b80000da0c783b */ /* 0x000e620000004200 */
[----:B------:R-:W-:Y:S01]  /*c310*/  FADD.FTZ R5, R114, R4 ;  /* 0x0000000472057221 */ /* 0x000fe20000010000 */
[----:B------:R-:W-:Y:S01]  /*c320*/  MOV R94, R99 ;  /* 0x00000063005e7202 */ /* 0x000fe20000000f00 */
[----:B------:R-:W-:Y:S01]  /*c330*/  FADD.FTZ R4, R115, R2 ;  /* 0x0000000273047221 */ /* 0x000fe20000010000 */
[----:B------:R-:W-:Y:S01]  /*c340*/  MOV R93, R98 ;  /* 0x00000062005d7202 */ /* 0x000fe20000000f00 */
[----:B------:R-:W-:Y:S01]  /*c350*/  IMAD.MOV.U32 R92, RZ, RZ, R97 ;  /* 0x000000ffff5c7224 */ /* 0x000fe200078e0061 */
[----:B------:R-:W1:Y:S01]  /*c360*/  MUFU.EX2 R122, R122 ;  /* 0x0000007a007a7308 */ /* 0x000e620000000800 */
[----:B------:R-:W-:Y:S01]  /*c370*/  FADD.FTZ R2, R23, R0 ;  /* 0x0000000017027221 */ /* 0x000fe20000010000 */
[----:B------:R3:W5:Y:S01]  /*c380*/  LDL.LU R230, [R1+0x104] ;  /* 0x0001040001e67983 */ /* 0x0007620000300800 */
[----:B------:R-:W-:Y:S01]  /*c390*/  FADD.FTZ R0, R54, R3 ;  /* 0x0000000336007221 */ /* 0x000fe20000010000 */
[----:B------:R-:W-:Y:S01]  /*c3a0*/  MOV R97, R119 ;  /* 0x0000007700617202 */ /* 0x000fe20000000f00 */
[----:B------:R-:W-:-:S02]  /*c3b0*/  IMAD.MOV.U32 R95, RZ, RZ, R118 ;  /* 0x000000ffff5f7224 */ /* 0x000fc400078e0076 */
        /* <DEDUP_REMOVED lines=8> */
[----:B------:R-:W-:Y:S02]  /*c440*/  FADD.FTZ R2, R93, R2 ;  /* 0x000000025d027221 */ /* 0x000fe40000010000 */
[----:B------:R-:W-:Y:S01]  /*c450*/  IMAD.MOV.U32 R250, RZ, RZ, R181 ;  /* 0x000000fffffa7224 */ /* 0x000fe200078e00b5 */
        /* <DEDUP_REMOVED lines=43> */
[----:B------:R-:W-:Y:S01]  /*c710*/  FADD.FTZ R0, R209, R0 ;  /* 0x00000000d1007221 */ /* 0x000fe20000010000 */
[----:B-1----:R-:W-:Y:S01]  /*c720*/  F2FP.PACK_AB R192, R122, R121 ;  /* 0x000000797ac0723e */ /* 0x002fe200000000ff */
[----:B------:R-:W-:Y:S01]  /*c730*/  FADD.FTZ R2, R244, R2 ;  /* 0x00000002f4027221 */ /* 0x000fe20000010000 */
[----:B------:R-:W-:Y:S01]  /*c740*/  F2FP.PACK_AB R193, R131, R130 ;  /* 0x0000008283c1723e */ /* 0x000fe200000000ff */
[----:B------:R-:W-:Y:S01]  /*c750*/  FADD.FTZ R4, R205, R4 ;  /* 0x00000004cd047221 */ /* 0x000fe20000010000 */
[----:B------:R-:W1:Y:S01]  /*c760*/  MUFU.EX2 R11, R159 ;  /* 0x0000009f000b7308 */ /* 0x000e620000000800 */
[----:B------:R-:W-:Y:S01]  /*c770*/  FADD.FTZ R3, R202, R3 ;  /* 0x00000003ca037221 */ /* 0x000fe20000010000 */
[----:B------:R-:W-:Y:S01]  /*c780*/  F2FP.PACK_AB R196, R21, R22 ;  /* 0x0000001615c4723e */ /* 0x000fe200000000ff */
[----:B------:R-:W-:Y:S01]  /*c790*/  FADD.FTZ R0, R207, R0 ;  /* 0x00000000cf007221 */ /* 0x000fe20000010000 */
[----:B------:R-:W-:Y:S01]  /*c7a0*/  F2FP.PACK_AB R197, R9, R10 ;  /* 0x0000000a09c5723e */ /* 0x000fe200000000ff */
[----:B------:R-:W-:-:S02]  /*c7b0*/  FADD.FTZ R2, R213, R2 ;  /* 0x00000002d5027221 */ /* 0x000fc40000010000 */
[----:B------:R-:W-:Y:S01]  /*c7c0*/  FADD.FTZ R4, R206, R4 ;  /* 0x00000004ce047221 */ /* 0x000fe20000010000 */
[----:B------:R-:W2:Y:S01]  /*c7d0*/  MUFU.EX2 R7, R158 ;  /* 0x0000009e00077308 */ /* 0x000ea20000000800 */
[----:B------:R-:W-:Y:S02]  /*c7e0*/  FADD.FTZ R3, R204, R3 ;  /* 0x00000003cc037221 */ /* 0x000fe40000010000 */
[----:B------:R-:W-:Y:S02]  /*c7f0*/  FADD.FTZ R0, R208, R0 ;  /* 0x00000000d0007221 */ /* 0x000fe40000010000 */
[----:B------:R-:W-:Y:S02]  /*c800*/  FADD.FTZ R2, R211, R2 ;  /* 0x00000002d3027221 */ /* 0x000fe40000010000 */
[----:B------:R-:W-:Y:S01]  /*c810*/  FADD.FTZ R4, R134, R4 ;  /* 0x0000000486047221 */ /* 0x000fe20000010000 */
[----:B------:R-:W3:Y:S01]  /*c820*/  MUFU.EX2 R133, R133 ;  /* 0x0000008500857308 */ /* 0x000ee20000000800 */
[----:B------:R-:W-:Y:S01]  /*c830*/  FADD.FTZ R3, R58, R3 ;  /* 0x000000033a037221 */ /* 0x000fe20000010000 */
[----:B-1----:R-:W-:Y:S01]  /*c840*/  F2FP.PACK_AB R198, R11, R20 ;  /* 0x000000140bc6723e */ /* 0x002fe200000000ff */
[----:B------:R-:W-:-:S02]  /*c850*/  FADD.FTZ R0, R74, R0 ;  /* 0x000000004a007221 */ /* 0x000fc40000010000 */
[----:B------:R-:W-:Y:S02]  /*c860*/  FADD.FTZ R2, R75, R2 ;  /* 0x000000024b027221 */ /* 0x000fe40000010000 */
[----:B------:R-:W-:Y:S01]  /*c870*/  FADD.FTZ R4, R53, R4 ;  /* 0x0000000435047221 */ /* 0x000fe20000010000 */
[----:B------:R-:W1:Y:S01]  /*c880*/  MUFU.EX2 R129, R129 ;  /* 0x0000008100817308 */ /* 0x000e620000000800 */
[----:B------:R-:W-:Y:S01]  /*c890*/  FADD.FTZ R3, R59, R3 ;  /* 0x000000033b037221 */ /* 0x000fe20000010000 */
[----:B--2---:R-:W-:Y:S01]  /*c8a0*/  F2FP.PACK_AB R199, R7, R8 ;  /* 0x0000000807c7723e */ /* 0x004fe200000000ff */
[----:B------:R-:W-:Y:S02]  /*c8b0*/  FADD.FTZ R0, R69, R0 ;  /* 0x0000000045007221 */ /* 0x000fe40000010000 */
[----:B------:R-:W-:Y:S02]  /*c8c0*/  FADD.FTZ R2, R116, R2 ;  /* 0x0000000274027221 */ /* 0x000fe40000010000 */
[----:B------:R-:W-:Y:S01]  /*c8d0*/  FADD.FTZ R4, R52, R4 ;  /* 0x0000000434047221 */ /* 0x000fe20000010000 */
[----:B---3--:R-:W-:Y:S01]  /*c8e0*/  F2FP.PACK_AB R195, R133, R132 ;  /* 0x0000008485c3723e */ /* 0x008fe200000000ff */
[----:B------:R-:W-:Y:S01]  /*c8f0*/  FADD.FTZ R3, R68, R3 ;  /* 0x0000000344037221 */ /* 0x000fe20000010000 */
[----:B------:R-:W-:Y:S01]  /*c900*/  HMMA.16816.F32 R140, R196, R144, R48 ;  /* 0x00000090c48c723c */ /* 0x000fe20000001830 */
[----:B------:R-:W-:-:S02]  /*c910*/  FADD.FTZ R0, R56, R0 ;  /* 0x0000000038007221 */ /* 0x000fc40000010000 */
[----:B------:R-:W-:Y:S02]  /*c920*/  FADD.FTZ R2, R117, R2 ;  /* 0x0000000275027221 */ /* 0x000fe40000010000 */
[----:B------:R-:W-:Y:S01]  /*c930*/  FADD.FTZ R4, R27, R4 ;  /* 0x000000041b047221 */ /* 0x000fe20000010000 */
[----:B-1----:R-:W-:Y:S01]  /*c940*/  F2FP.PACK_AB R194, R129, R123 ;  /* 0x0000007b81c2723e */ /* 0x002fe200000000ff */
        /* <DEDUP_REMOVED lines=21> */
[----:B------:R-:W-:Y:S01]  /*caa0*/  HMMA.16816.F32 R164, R192, R162, R84 ;  /* 0x000000a2c0a4723c */ /* 0x000fe20000001854 */
[----:B------:R-:W-:Y:S01]  /*cab0*/  FADD.FTZ R0, R133, R0 ;  /* 0x0000000085007221 */ /* 0x000fe20000010000 */
[----:B------:R1:W-:Y:S01]  /*cac0*/  STL [R1+0x9c], R4 ;  /* 0x00009c0401007387 */ /* 0x0003e20000100800 */
[----:B------:R-:W-:-:S03]  /*cad0*/  FADD.FTZ R2, R129, R2 ;  /* 0x0000000281027221 */ /* 0x000fc60000010000 */
[----:B------:R1:W-:Y:S02]  /*cae0*/  STL [R1+0xa0], R3 ;  /* 0x0000a00301007387 */ /* 0x0003e40000100800 */
[C---:B----4-:R-:W-:Y:S02]  /*caf0*/  HMMA.16816.F32 R168, R192.reuse, R176, R80 ;  /* 0x000000b0c0a8723c */ /* 0x050fe40000001850 */
[----:B------:R1:W-:Y:S04]  /*cb00*/  STL [R1+0xa8], R0 ;  /* 0x0000a80001007387 */ /* 0x0003e80000100800 */
[----:B------:R1:W-:Y:S02]  /*cb10*/  STL [R1+0xa4], R2 ;  /* 0x0000a40201007387 */ /* 0x0003e40000100800 */
[----:B------:R-:W-:Y:S08]  /*cb20*/  HMMA.16816.F32 R180, R192, R178, R76 ;  /* 0x000000b2c0b4723c */ /* 0x000ff0000000184c */
        /* <DEDUP_REMOVED lines=9> */
[----:B-1----:R-:W2:Y:S04]  /*cbc0*/  LDL.64 R126, [R1+0xb8] ;  /* 0x0000b800017e7983 */ /* 0x002ea80000100a00 */
        /* <DEDUP_REMOVED lines=8> */
[----:B------:R-:W-:Y:S01]  /*cc50*/  STL [R1+0x124], R151 ;  /* 0x0001249701007387 */ /* 0x000fe20000100800 */
        /* <DEDUP_REMOVED lines=118> */
[----:B---3-5:R-:W-:Y:S04]  /*d3c0*/  LDSM.16.M88.4 R16, [R222] ;  /* 0x00000000de10783b */ /* 0x028fe80000000200 */
[----:B------:R-:W3:Y:S04]  /*d3d0*/  LDSM.16.M88.4 R40, [R135+0x4000] ;  /* 0x004000008728783b */ /* 0x000ee80000000200 */
[----:B------:R-:W-:Y:S04]  /*d3e0*/  LDSM.16.M88.4 R24, [R221+0x4000] ;  /* 0x00400000dd18783b */ /* 0x000fe80000000200 */
[----:B------:R-:W-:Y:S04]  /*d3f0*/  LDSM.16.M88.4 R4, [R225+0x2000] ;  /* 0x00200000e104783b */ /* 0x000fe80000000200 */
[----:B-1----:R-:W2:Y:S04]  /*d400*/  LDSM.16.M88.4 R12, [R222+0x2000] ;  /* 0x00200000de0c783b */ /* 0x002ea80000000200 */
[----:B------:R-:W1:Y:S04]  /*d410*/  LDSM.16.M88.4 R84, [R135+0x5800] ;  /* 0x005800008754783b */ /* 0x000e680000000200 */
[----:B----4-:R-:W4:Y:S04]  /*d420*/  LDSM.16.M88.4 R8, [R225] ;  /* 0x00000000e108783b */ /* 0x010f280000000200 */
[----:B------:R-:W4:Y:S04]  /*d430*/  LDSM.16.M88.4 R64, [R135+0x7000] ;  /* 0x007000008740783b */ /* 0x000f280000000200 */
[----:B------:R-:W4:Y:S04]  /*d440*/  LDSM.16.M88.4 R60, [R135+0x7800] ;  /* 0x00780000873c783b */ /* 0x000f280000000200 */
[----:B------:R-:W4:Y:S04]  /*d450*/  LDSM.16.M88.4 R88, [R135+0x5000] ;  /* 0x005000008758783b */ /* 0x000f280000000200 */
[----:B------:R-:W4:Y:S01]  /*d460*/  LDSM.16.M88.4 R80, [R135+0x6000] ;  /* 0x006000008750783b */ /* 0x000f220000000200 */
[-C--:B---3--:R-:W-:Y:S03]  /*d470*/  HMMA.16816.F32 R28, R16, R40.reuse, RZ ;  /* 0x00000028101c723c */ /* 0x088fe600000018ff */
[----:B------:R-:W3:Y:S04]  /*d480*/  LDSM.16.M88.4 R48, [R221+0x5800] ;  /* 0x00580000dd30783b */ /* 0x000ee80000000200 */
[----:B------:R-:W3:Y:S04]  /*d490*/  LDSM.16.M88.4 R76, [R135+0x6800] ;  /* 0x00680000874c783b */ /* 0x000ee80000000200 */
[----:B------:R-:W-:Y:S01]  /*d4a0*/  LDSM.16.M88.4 R32, [R135+0x4800] ;  /* 0x004800008720783b */ /* 0x000fe20000000200 */
[----:B--2---:R-:W-:Y:S03]  /*d4b0*/  HMMA.16816.F32 R20, R12, R40, RZ ;  /* 0x000000280c14723c */ /* 0x004fe600000018ff */
[----:B------:R-:W-:Y:S04]  /*d4c0*/  LDSM.16.M88.4 R52, [R221+0x5000] ;  /* 0x00500000dd34783b */ /* 0x000fe80000000200 */
[----:B------:R-:W-:Y:S01]  /*d4d0*/  LDSM.16.M88.4 R44, [R221+0x6000] ;  /* 0x00600000dd2c783b */ /* 0x000fe20000000200 */
[----:B-1----:R-:W-:Y:S03]  /*d4e0*/  HMMA.16816.F32 R128, R16, R84, RZ ;  /* 0x000000541080723c */ /* 0x002fe600000018ff */
[----:B------:R-:W-:Y:S04]  /*d4f0*/  LDSM.16.M88.4 R36, [R221+0x6800] ;  /* 0x00680000dd24783b */ /* 0x000fe80000000200 */
[----:B------:R-:W-:Y:S01]  /*d500*/  LDSM.16.M88.4 R56, [R221+0x4800] ;  /* 0x00480000dd38783b */ /* 0x000fe20000000200 */
[-C--:B----4-:R-:W-:Y:S03]  /*d510*/  HMMA.16816.F32 R248, R8, R24.reuse, R28 ;  /* 0x0000001808f8723c */ /* 0x090fe6000000181c */
[----:B------:R-:W1:Y:S04]  /*d520*/  LDSM.16.M88.4 R28, [R221+0x7000] ;  /* 0x00700000dd1c783b */ /* 0x000e680000000200 */
[----:B------:R-:W0:Y:S01]  /*d530*/  LDGDEPBAR ;  /* 0x00000000000079af */ /* 0x000e220000000000 */
[----:B------:R-:W-:Y:S03]  /*d540*/  HMMA.16816.F32 R244, R4, R24, R20 ;  /* 0x0000001804f4723c */ /* 0x000fe60000001814 */
[----:B------:R-:W2:Y:S05]  /*d550*/  LDSM.16.M88.4 R20, [R221+0x7800] ;  /* 0x00780000dd14783b */ /* 0x000eaa0000000200 */
[-C--:B------:R-:W-:Y:S08]  /*d560*/  HMMA.16816.F32 R104, R16, R64.reuse, RZ ;  /* 0x000000401068723c */ /* 0x080ff000000018ff */
[C---:B------:R-:W-:Y:S08]  /*d570*/  HMMA.16816.F32 R100, R12.reuse, R64, RZ ;  /* 0x000000400c64723c */ /* 0x040ff000000018ff */
[----:B------:R-:W-:Y:S08]  /*d580*/  HMMA.16816.F32 R92, R12, R60, RZ ;  /* 0x0000003c0c5c723c */ /* 0x000ff000000018ff */
[-C--:B------:R-:W-:Y:S08]  /*d590*/  HMMA.16816.F32 R204, R16, R88.reuse, RZ ;  /* 0x0000005810cc723c */ /* 0x080ff000000018ff */
[----:B------:R-:W-:Y:S08]  /*d5a0*/  HMMA.16816.F32 R200, R12, R88, RZ ;  /* 0x000000580cc8723c */ /* 0x000ff000000018ff */
[-C--:B------:R-:W-:Y:S08]  /*d5b0*/  HMMA.16816.F32 R120, R16, R80.reuse, RZ ;  /* 0x000000501078723c */ /* 0x080ff000000018ff */
[----:B------:R-:W-:Y:S08]  /*d5c0*/  HMMA.16816.F32 R116, R12, R80, RZ ;  /* 0x000000500c74723c */ /* 0x000ff000000018ff */
[----:B---3--:R-:W-:Y:S08]  /*d5d0*/  HMMA.16816.F32 R68, R8, R48, R128 ;  /* 0x000000300844723c */ /* 0x008ff00000001880 */
[-C--:B------:R-:W-:Y:S08]  /*d5e0*/  HMMA.16816.F32 R112, R16, R76.reuse, RZ ;  /* 0x0000004c1070723c */ /* 0x080ff000000018ff */
[----:B------:R-:W-:Y:S08]  /*d5f0*/  HMMA.16816.F32 R108, R12, R76, RZ ;  /* 0x0000004c0c6c723c */ /* 0x000ff000000018ff */
[----:B------:R-:W-:Y:S01]  /*d600*/  HMMA.16816.F32 R96, R16, R60, RZ ;  /* 0x0000003c1060723c */ /* 0x000fe200000018ff */
[----:B------:R-:W-:-:S02]  /*d610*/  IMAD.MOV.U32 R25, RZ, RZ, R70 ;  /* 0x000000ffff197224 */ /* 0x000fc400078e0046 */
[----:B------:R-:W-:-:S05]  /*d620*/  IMAD.MOV.U32 R24, RZ, RZ, R71 ;  /* 0x000000ffff187224 */ /* 0x000fca00078e0047 */
[-C--:B-1----:R-:W-:Y:S08]  /*d630*/  HMMA.16816.F32 R104, R8, R28.reuse, R104 ;  /* 0x0000001c0868723c */ /* 0x082ff00000001868 */
[C---:B------:R-:W-:Y:S08]  /*d640*/  HMMA.16816.F32 R100, R4.reuse, R28, R100 ;  /* 0x0000001c0464723c */ /* 0x040ff00000001864 */
[----:B--2---:R-:W-:Y:S08]  /*d650*/  HMMA.16816.F32 R92, R4, R20, R92 ;  /* 0x00000014045c723c */ /* 0x004ff0000000185c */
[----:B------:R-:W-:Y:S01]  /*d660*/  HMMA.16816.F32 R212, R16, R32, RZ ;  /* 0x0000002010d4723c */ /* 0x000fe200000018ff */
[----:B------:R-:W-:-:S02]  /*d670*/  IMAD.MOV.U32 R133, RZ, RZ, R104 ;  /* 0x000000ffff857224 */ /* 0x000fc400078e0068 */
[----:B------:R-:W-:-:S05]  /*d680*/  IMAD.MOV.U32 R132, RZ, RZ, R105 ;  /* 0x000000ffff847224 */ /* 0x000fca00078e0069 */
[----:B------:R-:W-:Y:S01]  /*d690*/  HMMA.16816.F32 R208, R12, R32, RZ ;  /* 0x000000200cd0723c */ /* 0x000fe200000018ff */
        /* <DEDUP_REMOVED lines=12> */
[----:B------:R-:W-:Y:S01]  /*d760*/  HMMA.16816.F32 R140, R8, R44, R120 ;  /* 0x0000002c088c723c */ /* 0x000fe20000001878 */
[----:B------:R-:W-:-:S07]  /*d770*/  IMAD.MOV.U32 R52, RZ, RZ, R107 ;  /* 0x000000ffff347224 */ /* 0x000fce00078e006b */
[----:B------:R-:W-:Y:S07]  /*d780*/  HMMA.16816.F32 R136, R4, R44, R116 ;  /* 0x0000002c0488723c */ /* 0x000fee0000001874 */
[----:B------:R-:W-:Y:S01]  /*d790*/  IMAD.MOV.U32 R44, RZ, RZ, R92 ;  /* 0x000000ffff2c7224 */ /* 0x000fe200078e005c */
[-C--:B------:R-:W-:Y:S08]  /*d7a0*/  HMMA.16816.F32 R72, R8, R36.reuse, R112 ;  /* 0x000000240848723c */ /* 0x080ff00000001870 */
[----:B------:R-:W-:Y:S07]  /*d7b0*/  HMMA.16816.F32 R68, R4, R36, R108 ;  /* 0x000000240444723c */ /* 0x000fee000000186c */
[----:B------:R-:W-:Y:S01]  /*d7c0*/  IMAD.MOV.U32 R37, RZ, RZ, R33 ;  /* 0x000000ffff257224 */ /* 0x000fe200078e0021 */
[----:B------:R-:W-:Y:S01]  /*d7d0*/  HMMA.16816.F32 R148, R8, R20, R96 ;  /* 0x000000140894723c */ /* 0x000fe20000001860 */
[----:B------:R-:W-:-:S07]  /*d7e0*/  IMAD.MOV.U32 R36, RZ, RZ, R32 ;  /* 0x000000ffff247224 */ /* 0x000fce00078e0020 */
        /* <DEDUP_REMOVED lines=10> */
[----:B------:R-:W-:Y:S08]  /*d890*/  HMMA.16816.F32 R32, R16, R34, RZ ;  /* 0x000000221020723c */ /* 0x000ff000000018ff */
[----:B------:R-:W-:Y:S08]  /*d8a0*/  HMMA.16816.F32 R12, R4, R22, R12 ;  /* 0x00000016040c723c */ /* 0x000ff0000000180c */
[C---:B------:R-:W-:Y:S08]  /*d8b0*/  HMMA.16816.F32 R88, R16.reuse, R90, RZ ;  /* 0x0000005a1058723c */ /* 0x040ff000000018ff */
[C---:B------:R-:W-:Y:S08]  /*d8c0*/  HMMA.16816.F32 R84, R16.reuse, R86, RZ ;  /* 0x000000561054723c */ /* 0x040ff000000018ff */
[C---:B------:R-:W-:Y:S08]  /*d8d0*/  HMMA.16816.F32 R80, R16.reuse, R82, RZ ;  /* 0x000000521050723c */ /* 0x040ff000000018ff */
[C---:B------:R-:W-:Y:S08]  /*d8e0*/  HMMA.16816.F32 R76, R16.reuse, R78, RZ ;  /* 0x0000004e104c723c */ /* 0x040ff000000018ff */
[C---:B------:R-:W-:Y:S08]  /*d8f0*/  HMMA.16816.F32 R64, R16.reuse, R66, RZ ;  /* 0x000000421040723c */ /* 0x040ff000000018ff */
[----:B------:R-:W-:Y:S08]  /*d900*/  HMMA.16816.F32 R16, R16, R62, RZ ;  /* 0x0000003e1010723c */ /* 0x000ff000000018ff */
[C---:B------:R-:W-:Y:S08]  /*d910*/  HMMA.16816.F32 R144, R4.reuse, R48, R124 ;  /* 0x000000300490723c */ /* 0x040ff0000000187c */
[C---:B------:R-:W-:Y:S08]  /*d920*/  HMMA.16816.F32 R120, R4.reuse, R50, R104 ;  /* 0x000000320478723c */ /* 0x040ff00000001868 */
[C---:B------:R-:W-:Y:S08]  /*d930*/  HMMA.16816.F32 R208, R4.reuse, R56, R208 ;  /* 0x0000003804d0723c */ /* 0x040ff000000018d0 */
[C---:B------:R-:W-:Y:S08]  /*d940*/  HMMA.16816.F32 R116, R4.reuse, R26, R116 ;  /* 0x0000001a0474723c */ /* 0x040ff00000001874 */
[C---:B------:R-:W-:Y:S08]  /*d950*/  HMMA.16816.F32 R112, R4.reuse, R58, R112 ;  /* 0x0000003a0470723c */ /* 0x040ff00000001870 */
[C---:B------:R-:W-:Y:S08]  /*d960*/  HMMA.16816.F32 R108, R4.reuse, R54, R108 ;  /* 0x00000036046c723c */ /* 0x040ff0000000186c */
[C---:B------:R-:W-:Y:S07]  /*d970*/  HMMA.16816.F32 R124, R4.reuse, R46, R100 ;  /* 0x0000002e047c723c */ /* 0x040fee0000001864 */
[----:B------:R-:W-:Y:S01]  /*d980*/  IMAD.MOV.U32 R103, RZ, RZ, R29 ;  /* 0x000000ffff677224 */ /* 0x000fe200078e001d */
[----:B------:R-:W-:Y:S01]  /*d990*/  HMMA.16816.F32 R128, R4, R38, R96 ;  /* 0x000000260480723c */ /* 0x000fe20000001860 */
[----:B------:R-:W-:-:S07]  /*d9a0*/  IMAD.MOV.U32 R102, RZ, RZ, R28 ;  /* 0x000000ffff667224 */ /* 0x000fce00078e001c */
[----:B------:R-:W-:Y:S07]  /*d9b0*/  HMMA.16816.F32 R104, R4, R30, R92 ;  /* 0x0000001e0468723c */ /* 0x000fee000000185c */
[----:B------:R-:W-:Y:S01]  /*d9c0*/  IMAD.MOV.U32 R7, RZ, RZ, R12 ;  /* 0x000000ffff077224 */ /* 0x000fe200078e000c */
[----:B------:R-:W-:Y:S01]  /*d9d0*/  HMMA.16816.F32 R212, R8, R56, R212 ;  /* 0x0000003808d4723c */ /* 0x000fe200000018d4 */
[----:B------:R-:W-:Y:S02]  /*d9e0*/  IMAD.MOV.U32 R6, RZ, RZ, R13 ;  /* 0x000000ffff067224 */ /* 0x000fe400078e000d */
[----:B------:R-:W-:-:S02]  /*d9f0*/  IMAD.MOV.U32 R5, RZ, RZ, R14 ;  /* 0x000000ffff057224 */ /* 0x000fc400078e000e */
[----:B------:R-:W-:Y:S02]  /*da00*/  IMAD.MOV.U32 R4, RZ, RZ, R15 ;  /* 0x000000ffff047224 */ /* 0x000fe400078e000f */
[----:B------:R-:W-:Y:S01]  /*da10*/  IMAD.MOV.U32 R60, RZ, RZ, R7 ;  /* 0x000000ffff3c7224 */ /* 0x000fe200078e0007 */
[C---:B------:R-:W-:Y:S01]  /*da20*/  HMMA.16816.F32 R40, R8.reuse, R26, R40 ;  /* 0x0000001a0828723c */ /* 0x040fe20000001828 */
[----:B------:R-:W-:Y:S01]  /*da30*/  IMAD.MOV.U32 R61, RZ, RZ, R6 ;  /* 0x000000ffff3d7224 */ /* 0x000fe200078e0006 */
[----:B------:R-:W-:Y:S01]  /*da40*/  LDSM.16.M88.4 R12, [R226] ;  /* 0x00000000e20c783b */ /* 0x000fe20000000200 */
[----:B------:R-:W-:Y:S02]  /*da50*/  IMAD.MOV.U32 R62, RZ, RZ, R5 ;  /* 0x000000ffff3e7224 */ /* 0x000fe400078e0005 */
[----:B------:R-:W-:Y:S02]  /*da60*/  IMAD.MOV.U32 R63, RZ, RZ, R4 ;  /* 0x000000ffff3f7224 */ /* 0x000fe400078e0004 */
[----:B------:R-:W1:Y:S01]  /*da70*/  LDSM.16.M88.4 R4, [R223+0x2000] ;  /* 0x00200000df04783b */ /* 0x000e620000000200 */
        /* <DEDUP_REMOVED lines=10> */
[C---:B------:R-:W-:Y:S08]  /*db20*/  HMMA.16816.F32 R84, R8.reuse, R50, R84 ;  /* 0x000000320854723c */ /* 0x040ff00000001854 */
[C---:B------:R-:W-:Y:S08]  /*db30*/  HMMA.16816.F32 R80, R8.reuse, R46, R80 ;  /* 0x0000002e0850723c */ /* 0x040ff00000001850 */
[C---:B------:R-:W-:Y:S08]  /*db40*/  HMMA.16816.F32 R76, R8.reuse, R38, R76 ;  /* 0x00000026084c723c */ /* 0x040ff0000000184c */
[C---:B------:R-:W-:Y:S08]  /*db50*/  HMMA.16816.F32 R64, R8.reuse, R30, R64 ;  /* 0x0000001e0840723c */ /* 0x040ff00000001840 */
[----:B------:R-:W-:Y:S01]  /*db60*/  HMMA.16816.F32 R16, R8, R22, R16 ;  /* 0x000000160810723c */ /* 0x000fe20000001810 */
[----:B------:R-:W2:Y:S07]  /*db70*/  LDSM.16.M88.4 R8, [R223] ;  /* 0x00000000df08783b */ /* 0x000eae0000000200 */
[C---:B-1----:R-:W-:Y:S07]  /*db80*/  HMMA.16816.F32 R36, R4.reuse, R12, R244 ;  /* 0x0000000c0424723c */ /* 0x042fee00000018f4 */
[----:B------:R-:W-:Y:S01]  /*db90*/  IMAD.MOV.U32 R246, RZ, RZ, R53 ;  /* 0x000000fffff67224 */ /* 0x000fe200078e0035 */
[----:B------:R-:W-:Y:S01]  /*dba0*/  HMMA.16816.F32 R24, R4, R14, R116 ;  /* 0x0000000e0418723c */ /* 0x000fe20000001874 */
[----:B------:R-:W-:-:S02]  /*dbb0*/  IMAD.MOV.U32 R247, RZ, RZ, R52 ;  /* 0x000000fffff77224 */ /* 0x000fc400078e0034 */
[----:B------:R-:W-:Y:S02]  /*dbc0*/  IMAD.MOV.U32 R244, RZ, RZ, R133 ;  /* 0x000000fffff47224 */ /* 0x000fe400078e0085 */
[----:B------:R-:W-:-:S03]  /*dbd0*/  IMAD.MOV.U32 R245, RZ, RZ, R132 ;  /* 0x000000fffff57224 */ /* 0x000fc600078e0084 */
[C---:B--2---:R-:W-:Y:S08]  /*dbe0*/  HMMA.16816.F32 R28, R8.reuse, R12, R248 ;  /* 0x0000000c081c723c */ /* 0x044ff000000018f8 */
[----:B------:R-:W-:Y:S01]  /*dbf0*/  HMMA.16816.F32 R20, R8, R14, R40 ;  /* 0x0000000e0814723c */ /* 0x000fe20000001828 */
[----:B------:R-:W1:Y:S07]  /*dc00*/  LDSM.16.M88.4 R12, [R233] ;  /* 0x00000000e90c783b */ /* 0x000e6e0000000200 */
        /* <DEDUP_REMOVED lines=10> */
[----:B------:R-:W-:Y:S01]  /*dcb0*/  IMAD.MOV.U32 R215, RZ, RZ, R134 ;  /* 0x000000ffffd77224 */ /* 0x000fe200078e0086 */
[----:B------:R-:W1:Y:S01]  /*dcc0*/  S2R R252, SR_TID.X ;  /* 0x0000000000fc7919 */ /* 0x000e620000002100 */
[----:B------:R-:W-:-:S02]  /*dcd0*/  IMAD.MOV.U32 R112, RZ, RZ, R44 ;  /* 0x000000ffff707224 */ /* 0x000fc400078e002c */
[----:B------:R-:W-:Y:S01]  /*dce0*/  HMMA.16816.F32 R44, R8, R14, R56 ;  /* 0x0000000e082c723c */ /* 0x000fe20000001838 */
[----:B------:R-:W2:Y:S01]  /*dcf0*/  LDSM.16.M88.4 R12, [R232] ;  /* 0x00000000e80c783b */ /* 0x000ea20000000200 */
[----:B------:R-:W-:Y:S02]  /*dd00*/  IMAD.MOV.U32 R113, RZ, RZ, R3 ;  /* 0x000000ffff717224 */ /* 0x000fe400078e0003 */
[----:B------:R-:W-:Y:S02]  /*dd10*/  IMAD.MOV.U32 R114, RZ, RZ, R2 ;  /* 0x000000ffff727224 */ /* 0x000fe400078e0002 */
[----:B------:R-:W-:Y:S02]  /*dd20*/  IMAD.MOV.U32 R115, RZ, RZ, R0 ;  /* 0x000000ffff737224 */ /* 0x000fe400078e0000 */
[----:B-1----:R-:W-:-:S05]  /*dd30*/  IMAD.SHL.U32 R252, R252, 0x2, RZ ;  /* 0x00000002fcfc7824 */ /* 0x002fca00078e00ff */
[----:B------:R-:W-:Y:S01]  /*dd40*/  LOP3.LUT R252, R252, 0x6, RZ, 0xc0, !PT ;  /* 0x00000006fcfc7812 */ /* 0x000fe200078ec0ff */
        /* <DEDUP_REMOVED lines=25> */
[C---:B-1----:R-:W-:Y:S08]  /*dee0*/  HMMA.16816.F32 R128, R4.reuse, R12, R112 ;  /* 0x0000000c0480723c */ /* 0x042ff00000001870 */
[----:B------:R-:W-:Y:S01]  /*def0*/  HMMA.16816.F32 R120, R4, R14, R60 ;  /* 0x0000000e0478723c */ /* 0x000fe2000000183c */
[----:B------:R-:W-:Y:S07]  /*df00*/  LDSM.16.M88.4 R4, [R224+0x2000] ;  /* 0x00200000e004783b */ /* 0x000fee0000000200 */
[C---:B------:R-:W-:Y:S08]  /*df10*/  HMMA.16816.F32 R112, R8.reuse, R12, R148 ;  /* 0x0000000c0870723c */ /* 0x040ff00000001894 */
[----:B------:R-:W-:Y:S01]  /*df20*/  HMMA.16816.F32 R88, R8, R14, R16 ;  /* 0x0000000e0858723c */ /* 0x000fe20000001810 */
[----:B------:R-:W1:Y:S04]  /*df30*/  LDSM.16.M88.4 R12, [R220] ;  /* 0x00000000dc0c783b */ /* 0x000e680000000200 */
[----:B------:R-:W2:Y:S03]  /*df40*/  LDSM.16.M88.4 R8, [R224] ;  /* 0x00000000e008783b */ /* 0x000ea60000000200 */
[-C--:B-1----:R-:W-:Y:S08]  /*df50*/  HMMA.16816.F32 R84, R4, R12.reuse, R36 ;  /* 0x0000000c0454723c */ /* 0x082ff00000001824 */
[----:B--2---:R-:W-:Y:S08]  /*df60*/  HMMA.16816.F32 R80, R8, R12, R28 ;  /* 0x0000000c0850723c */ /* 0x004ff0000000181c */
[-C--:B------:R-:W-:Y:S08]  /*df70*/  HMMA.16816.F32 R76, R4, R14.reuse, R24 ;  /* 0x0000000e044c723c */ /* 0x080ff00000001818 */
[C---:B------:R-:W-:Y:S01]  /*df80*/  HMMA.16816.F32 R64, R8.reuse, R14, R20 ;  /* 0x0000000e0840723c */ /* 0x040fe20000001814 */
[----:B------:R-:W1:Y:S07]  /*df90*/  LDSM.16.M88.4 R12, [R220+0x800] ;  /* 0x00080000dc0c783b */ /* 0x000e6e0000000200 */
[----:B------:R-:W-:Y:S01]  /*dfa0*/  FMUL.FTZ R0, R80, c[0x0][0x2ec] ;  /* 0x0000bb0050007a20 */ /* 0x000fe20000410000 */
        /* <DEDUP_REMOVED lines=13> */
[----:B------:R-:W-:Y:S01]  /*e080*/  HMMA.16816.F32 R36, R8, R14, R108 ;  /* 0x0000000e0824723c */ /* 0x000fe2000000186c */
[----:B------:R-:W1:Y:S01]  /*e090*/  LDSM.16.M88.4 R12, [R220+0x2000] ;  /* 0x00200000dc0c783b */ /* 0x000e620000000200 */
[----:B------:R-:W-:-:S06]  /*e0a0*/  FMUL.FTZ R2, R19, c[0x0][0x2ec] ;  /* 0x0000bb0013027a20 */ /* 0x000fcc0000410000 */
[----:B------:R-:W-:-:S04]  /*e0b0*/  FMUL.FTZ R3, R24, c[0x0][0x2ec] ;  /* 0x0000bb0018037a20 */ /* 0x000fc80000410000 */
[----:B------:R2:W-:Y:S02]  /*e0c0*/  MUFU.TANH R19, R3 ;  /* 0x0000000300137308 */ /* 0x0005e40000002400 */
[----:B--2---:R-:W-:Y:S01]  /*e0d0*/  FMUL.FTZ R3, R25, c[0x0][0x2ec] ;  /* 0x0000bb0019037a20 */ /* 0x004fe20000410000 */
        /* <DEDUP_REMOVED lines=14> */
[----:B------:R-:W-:Y:S08]  /*e1c0*/  MUFU.TANH R124, R2 ;  /* 0x00000002007c7308 */ /* 0x000ff00000002400 */
[----:B------:R-:W-:Y:S07]  /*e1d0*/  MUFU.TANH R125, R3 ;  /* 0x00000003007d7308 */ /* 0x000fee0000002400 */
        /* <DEDUP_REMOVED lines=8> */
[----:B------:R-:W1:Y:S01]  /*e260*/  LDSM.16.M88.4 R12, [R220+0x3800] ;  /* 0x00380000dc0c783b */ /* 0x000e620000000200 */
[----:B------:R-:W-:Y:S01]  /*e270*/  UISETP.GT.AND UP0, UPT, UR9, UR8, UPT ;  /* 0x000000080900728c */ /* 0x000fe2000bf04270 */
[----:B------:R-:W-:-:S04]  /*e280*/  DEPBAR.LE SB0, 0x0 ;  /* 0x000080000000791a */ /* 0x000fc80000000000 */
[C---:B-1----:R-:W-:Y:S08]  /*e290*/  HMMA.16816.F32 R68, R4.reuse, R12, R128 ;  /* 0x0000000c0444723c */ /* 0x042ff00000001880 */
        /* <DEDUP_REMOVED lines=18> */
[----:B------:R1:W2:Y:S02]  /*e3c0*/  MUFU.TANH R8, R0 ;  /* 0x0000000000087308 */ /* 0x0002a40000002400 */
[----:B-1----:R-:W-:-:S06]  /*e3d0*/  FMUL.FTZ R0, R81, c[0x0][0x2ec] ;  /* 0x0000bb0051007a20 */ /* 0x002fcc0000410000 */
[----:B------:R1:W-:Y:S11]  /*e3e0*/  MUFU.TANH R75, R0 ;  /* 0x00000000004b7308 */ /* 0x0003f60000002400 */
[----:B------:R-:W-:Y:S04]  /*e3f0*/  @!UPT UIADD3 URZ, URZ, URZ, URZ ;  /* 0x0000003f3f3ff290 */ /* 0x000fe8000fffe03f */
[----:B------:R-:W-:Y:S02]  /*e400*/  IMAD.MOV.U32 R138, RZ, RZ, R5 ;  /* 0x000000ffff8a7224 */ /* 0x000fe400078e0005 */
[----:B------:R-:W-:Y:S02]  /*e410*/  IMAD.MOV.U32 R136, RZ, RZ, R7 ;  /* 0x000000ffff887224 */ /* 0x000fe400078e0007 */
[----:B------:R-:W-:Y:S02]  /*e420*/  IMAD.MOV.U32 R137, RZ, RZ, R6 ;  /* 0x000000ffff897224 */ /* 0x000fe400078e0006 */
[----:B------:R-:W-:Y:S02]  /*e430*/  IMAD.MOV.U32 R139, RZ, RZ, R4 ;  /* 0x000000ffff8b7224 */ /* 0x000fe400078e0004 */
[----:B-1----:R-:W-:-:S04]  /*e440*/  FMUL.FTZ R0, R82, c[0x0][0x2ec] ;  /* 0x0000bb0052007a20 */ /* 0x002fc80000410000 */
[----:B------:R1:W3:Y:S02]  /*e450*/  MUFU.TANH R5, R0 ;  /* 0x0000000000057308 */ /* 0x0002e40000002400 */
[----:B-1----:R-:W-:-:S06]  /*e460*/  FMUL.FTZ R0, R83, c[0x0][0x2ec] ;  /* 0x0000bb0053007a20 */ /* 0x002fcc0000410000 */
[----:B------:R1:W-:Y:S02]  /*e470*/  MUFU.TANH R69, R0 ;  /* 0x0000000000457308 */ /* 0x0003e40000002400 */
[----:B-1----:R-:W-:-:S06]  /*e480*/  FMUL.FTZ R0, R84, c[0x0][0x2ec] ;  /* 0x0000bb0054007a20 */ /* 0x002fcc0000410000 */
[----:B------:R1:W4:Y:S02]  /*e490*/  MUFU.TANH R7, R0 ;  /* 0x0000000000077308 */ /* 0x0003240000002400 */
[----:B-1----:R-:W-:-:S06]  /*e4a0*/  FMUL.FTZ R0, R85, c[0x0][0x2ec] ;  /* 0x0000bb0055007a20 */ /* 0x002fcc0000410000 */
[----:B------:R1:W-:Y:S02]  /*e4b0*/  MUFU.TANH R74, R0 ;  /* 0x00000000004a7308 */ /* 0x0003e40000002400 */
[----:B-1----:R-:W-:-:S06]  /*e4c0*/  FMUL.FTZ R0, R86, c[0x0][0x2ec] ;  /* 0x0000bb0056007a20 */ /* 0x002fcc0000410000 */
[----:B------:R1:W1:Y:S02]  /*e4d0*/  MUFU.TANH R6, R0 ;  /* 0x0000000000067308 */ /* 0x0002640000002400 */
[----:B-1----:R-:W-:-:S06]  /*e4e0*/  FMUL.FTZ R0, R87, c[0x0][0x2ec] ;  /* 0x0000bb0057007a20 */ /* 0x002fcc0000410000 */
[----:B------:R1:W1:Y:S02]  /*e4f0*/  MUFU.TANH R68, R0 ;  /* 0x0000000000447308 */ /* 0x0002640000002400 */
[----:B-1----:R-:W-:-:S06]  /*e500*/  FMUL.FTZ R0, R64, c[0x0][0x2ec] ;  /* 0x0000bb0040007a20 */ /* 0x002fcc0000410000 */
[----:B------:R1:W1:Y:S02]  /*e510*/  MUFU.TANH R13, R0 ;  /* 0x00000000000d7308 */ /* 0x0002640000002400 */
[----:B-1----:R-:W-:-:S06]  /*e520*/  FMUL.FTZ R0, R65, c[0x0][0x2ec] ;  /* 0x0000bb0041007a20 */ /* 0x002fcc0000410000 */
[----:B------:R1:W-:Y:S02]  /*e530*/  MUFU.TANH R112, R0 ;  /* 0x0000000000707308 */ /* 0x0003e40000002400 */
        /* <DEDUP_REMOVED lines=82> */
[----:B-1----:R-:W-:-:S04]  /*ea60*/  IMAD.U32 R0, RZ, RZ, UR9 ;  /* 0x00000009ff007e24 */ /* 0x002fc8000f8e00ff */
[----:B------:R-:W-:-:S05]  /*ea70*/  IMAD R0, R0, 0x80, R252 ;  /* 0x0000008000007824 */ /* 0x000fca00078e02fc */
[----:B------:R-:W-:Y:S01]  /*ea80*/  IADD3 R2, R0, 0x1, RZ ;  /* 0x0000000100027810 */ /* 0x000fe20007ffe0ff */
[----:B------:R-:W-:Y:S03]  /*ea90*/  BAR.SYNC.DEFER_BLOCKING 0x0 ;  /* 0x0000000000007b1d */ /* 0x000fe60000010000 */
[C---:B------:R-:W-:Y:S02]  /*eaa0*/  ISETP.GE.AND P1, PT, R2.reuse, R240, PT ;  /* 0x000000f00200720c */ /* 0x040fe40003f26270 */
[C---:B------:R-:W-:Y:S02]  /*eab0*/  ISETP.GE.AND P0, PT, R2.reuse, R239, PT ;  /* 0x000000ef0200720c */ /* 0x040fe40003f06270 */
[C---:B------:R-:W-:Y:S02]  /*eac0*/  ISETP.LT.OR P1, PT, R2.reuse, R236, P1 ;  /* 0x000000ec0200720c */ /* 0x040fe40000f21670 */
[----:B------:R-:W-:-:S02]  /*ead0*/  ISETP.LT.OR P0, PT, R2, R235, P0 ;  /* 0x000000eb0200720c */ /* 0x000fc40000701670 */
[CC--:B------:R-:W-:Y:S02]  /*eae0*/  ISETP.GE.AND P3, PT, R2.reuse, R242.reuse, PT ;  /* 0x000000f20200720c */ /* 0x0c0fe40003f66270 */
[-C--:B------:R-:W-:Y:S02]  /*eaf0*/  ISETP.GE.AND P2, PT, R2, R241.reuse, PT ;  /* 0x000000f10200720c */ /* 0x080fe40003f46270 */
[----:B------:R-:W-:Y:S02]  /*eb00*/  P2R R4, PR, RZ, 0x2 ;  /* 0x00000002ff047803 */ /* 0x000fe40000000000 */
[----:B------:R-:W-:Y:S02]  /*eb10*/  P2R R3, PR, RZ, 0x1 ;  /* 0x00000001ff037803 */ /* 0x000fe40000000000 */
[C---:B------:R-:W-:Y:S02]  /*eb20*/  ISETP.GE.AND P1, PT, R0.reuse, R242, PT ;  /* 0x000000f20000720c */ /* 0x040fe40003f26270 */
[----:B------:R-:W-:-:S02]  /*eb30*/  ISETP.GE.AND P0, PT, R0, R241, PT ;  /* 0x000000f10000720c */ /* 0x000fc40003f06270 */
[CC--:B------:R-:W-:Y:S02]  /*eb40*/  ISETP.LT.OR P6, PT, R2.reuse, R238.reuse, P3 ;  /* 0x000000ee0200720c */ /* 0x0c0fe40001fc1670 */
[-C--:B------:R-:W-:Y:S01]  /*eb50*/  ISETP.LT.OR P5, PT, R2, R237.reuse, P2 ;  /* 0x000000ed0200720c */ /* 0x080fe200017a1670 */
[----:B------:R-:W-:Y:S01]  /*eb60*/  FMUL.FTZ R2, R26, c[0x0][0x2ec] ;  /* 0x0000bb001a027a20 */ /* 0x000fe20000410000 */
[C---:B------:R-:W-:Y:S02]  /*eb70*/  ISETP.LT.OR P1, PT, R0.reuse, R238, P1 ;  /* 0x000000ee0000720c */ /* 0x040fe40000f21670 */
[----:B------:R-:W-:Y:S01]  /*eb80*/  ISETP.LT.OR P0, PT, R0, R237, P0 ;  /* 0x000000ed0000720c */ /* 0x000fe20000701670 */
[----:B------:R1:W1:Y:S01]  /*eb90*/  MUFU.TANH R9, R2 ;  /* 0x0000000200097308 */ /* 0x0002620000002400 */
[----:B--2---:R-:W-:Y:S02]  /*eba0*/  FSEL R40, R8, -INF , !P1 ;  /* 0xff80000008287808 */ /* 0x004fe40004800000 */
[----:B---3--:R-:W-:Y:S01]  /*ebb0*/  FSEL R41, R5, -INF , !P0 ;  /* 0xff80000005297808 */ /* 0x008fe20004000000 */
[----:B------:R-:W-:Y:S01]  /*ebc0*/  FMUL.FTZ R5, R36, c[0x0][0x2ec] ;  /* 0x0000bb0024057a20 */ /* 0x000fe20000410000 */
[----:B------:R-:W-:-:S02]  /*ebd0*/  ISETP.GE.AND P1, PT, R0, R240, PT ;  /* 0x000000f00000720c */ /* 0x000fc40003f26270 */
[C---:B------:R-:W-:Y:S01]  /*ebe0*/  ISETP.GE.AND P0, PT, R0.reuse, R239, PT ;  /* 0x000000ef0000720c */ /* 0x040fe20003f06270 */
[----:B------:R2:W-:Y:S01]  /*ebf0*/  MUFU.TANH R17, R5 ;  /* 0x0000000500117308 */ /* 0x0005e20000002400 */
[C---:B------:R-:W-:Y:S02]  /*ec00*/  ISETP.LT.OR P1, PT, R0.reuse, R236, P1 ;  /* 0x000000ec0000720c */ /* 0x040fe40000f21670 */
[----:B------:R-:W-:Y:S02]  /*ec10*/  ISETP.LT.OR P0, PT, R0, R235, P0 ;  /* 0x000000eb0000720c */ /* 0x000fe40000701670 */
[----:B----4-:R-:W-:Y:S02]  /*ec20*/  FSEL R45, R7, -INF , !P1 ;  /* 0xff800000072d7808 */ /* 0x010fe40004800000 */
[----:B------:R-:W-:Y:S01]  /*ec30*/  FSEL R48, R6, -INF , !P0 ;  /* 0xff80000006307808 */ /* 0x000fe20004000000 */
[----:B-1----:R-:W-:Y:S01]  /*ec40*/  FMUL.FTZ R2, R27, c[0x0][0x2ec] ;  /* 0x0000bb001b027a20 */ /* 0x002fe20000410000 */
[----:B------:R-:W-:Y:S01]  /*ec50*/  FSEL R43, R75, -INF , !P6 ;  /* 0xff8000004b2b7808 */ /* 0x000fe20007000000 */
[----:B------:R-:W-:Y:S01]  /*ec60*/  FMUL.FTZ R6, R94, c[0x0][0x2ec] ;  /* 0x0000bb005e067a20 */ /* 0x000fe20000410000 */
[----:B------:R-:W-:Y:S01]  /*ec70*/  FSEL R47, R69, -INF , !P5 ;  /* 0xff800000452f7808 */ /* 0x000fe20006800000 */
[----:B------:R1:W3:Y:S01]  /*ec80*/  MUFU.TANH R27, R2 ;  /* 0x00000002001b7308 */ /* 0x0002e20000002400 */
[----:B--2---:R-:W-:-:S07]  /*ec90*/  FMUL.FTZ R5, R37, c[0x0][0x2ec] ;  /* 0x0000bb0025057a20 */ /* 0x004fce0000410000 */
[----:B------:R2:W-:Y:S01]  /*eca0*/  MUFU.TANH R75, R5 ;  /* 0x00000005004b7308 */ /* 0x0005e20000002400 */
[----:B-1----:R-:W-:-:S07]  /*ecb0*/  IADD3 R2, R0, 0x8, RZ ;  /* 0x0000000800027810 */ /* 0x002fce0007ffe0ff */
[----:B------:R-:W-:Y:S01]  /*ecc0*/  MUFU.TANH R7, R6 ;  /* 0x0000000600077308 */ /* 0x000fe20000002400 */
[C---:B------:R-:W-:Y:S02]  /*ecd0*/  ISETP.GE.AND P3, PT, R2.reuse, R242, PT ;  /* 0x000000f20200720c */ /* 0x040fe40003f66270 */
[C---:B------:R-:W-:Y:S02]  /*ece0*/  ISETP.GE.AND P2, PT, R2.reuse, R241, PT ;  /* 0x000000f10200720c */ /* 0x040fe40003f46270 */
[C---:B------:R-:W-:Y:S01]  /*ecf0*/  ISETP.GE.AND P1, PT, R2.reuse, R240, PT ;  /* 0x000000f00200720c */ /* 0x040fe20003f26270 */
[----:B--2---:R-:W-:Y:S01]  /*ed00*/  FMUL.FTZ R5, R57, c[0x0][0x2ec] ;  /* 0x0000bb0039057a20 */ /* 0x004fe20000410000 */
[C---:B------:R-:W-:Y:S02]  /*ed10*/  ISETP.GE.AND P0, PT, R2.reuse, R239, PT ;  /* 0x000000ef0200720c */ /* 0x040fe40003f06270 */
[----:B------:R-:W-:Y:S01]  /*ed20*/  ISETP.LT.OR P6, PT, R2, R238, P3 ;  /* 0x000000ee0200720c */ /* 0x000fe20001fc1670 */
[----:B------:R1:W-:Y:S01]  /*ed30*/  MUFU.TANH R53, R5 ;  /* 0x0000000500357308 */ /* 0x0003e20000002400 */
[----:B------:R-:W-:Y:S01]  /*ed40*/  ISETP.NE.AND P3, PT, R4, RZ, PT ;  /* 0x000000ff0400720c */ /* 0x000fe20003f65270 */
[----:B------:R-:W-:Y:S01]  /*ed50*/  FMUL.FTZ R4, R38, c[0x0][0x2ec] ;  /* 0x0000bb0026047a20 */ /* 0x000fe20000410000 */
[----:B------:R-:W-:-:S02]  /*ed60*/  ISETP.LT.OR P5, PT, R2, R237, P2 ;  /* 0x000000ed0200720c */ /* 0x000fc400017a1670 */
[C---:B------:R-:W-:Y:S02]  /*ed70*/  ISETP.LT.OR P1, PT, R2.reuse, R236, P1 ;  /* 0x000000ec0200720c */ /* 0x040fe40000f21670 */
[----:B------:R-:W-:Y:S01]  /*ed80*/  ISETP.LT.OR P4, PT, R2, R235, P0 ;  /* 0x000000eb0200720c */ /* 0x000fe20000781670 */
[----:B------:R2:W4:Y:S01]  /*ed90*/  MUFU.TANH R8, R4 ;  /* 0x0000000400087308 */ /* 0x0005220000002400 */
[----:B------:R-:W-:Y:S02]  /*eda0*/  IADD3 R2, R0, 0x9, RZ ;  /* 0x0000000900027810 */ /* 0x000fe40007ffe0ff */
[----:B------:R-:W-:Y:S02]  /*edb0*/  ISETP.NE.AND P2, PT, R3, RZ, PT ;  /* 0x000000ff0300720c */ /* 0x000fe40003f45270 */
[----:B------:R-:W-:Y:S02]  /*edc0*/  FSEL R49, R74, -INF , !P3 ;  /* 0xff8000004a317808 */ /* 0x000fe40005800000 */
[----:B------:R-:W-:Y:S01]  /*edd0*/  ISETP.GE.AND P3, PT, R2, R242, PT ;  /* 0x000000f20200720c */ /* 0x000fe20003f66270 */
[----:B-1----:R-:W-:Y:S01]  /*ede0*/  FMUL.FTZ R5, R58, c[0x0][0x2ec] ;  /* 0x0000bb003a057a20 */ /* 0x002fe20000410000 */
[----:B------:R-:W-:-:S02]  /*edf0*/  P2R R3, PR, RZ, 0x2 ;  /* 0x00000002ff037803 */ /* 0x000fc40000000000 */
[----:B------:R-:W-:Y:S02]  /*ee00*/  FSEL R52, R68, -INF , !P2 ;  /* 0xff80000044347808 */ /* 0x000fe40005000000 */
[C---:B------:R-:W-:Y:S02]  /*ee10*/  ISETP.GE.AND P2, PT, R2.reuse, R241, PT ;  /* 0x000000f10200720c */ /* 0x040fe40003f46270 */
[C---:B------:R-:W-:Y:S01]  /*ee20*/  ISETP.GE.AND P1, PT, R2.reuse, R240, PT ;  /* 0x000000f00200720c */ /* 0x040fe20003f26270 */
[----:B--2---:R-:W-:Y:S01]  /*ee30*/  FMUL.FTZ R4, R39, c[0x0][0x2ec] ;  /* 0x0000bb0027047a20 */ /* 0x004fe20000410000 */
[C---:B------:R-:W-:Y:S02]  /*ee40*/  ISETP.GE.AND P0, PT, R2.reuse, R239, PT ;  /* 0x000000ef0200720c */ /* 0x040fe40003f06270 */
[----:B------:R-:W-:Y:S01]  /*ee50*/  FSEL R38, R13, -INF , !P6 ;  /* 0xff8000000d267808 */ /* 0x000fe20007000000 */
[----:B------:R1:W-:Y:S01]  /*ee60*/  MUFU.TANH R54, R4 ;  /* 0x0000000400367308 */ /* 0x0003e20000002400 */
[----:B------:R-:W-:-:S02]  /*ee70*/  ISETP.LT.OR P6, PT, R2, R238, P3 ;  /* 0x000000ee0200720c */ /* 0x000fc40001fc1670 */
[----:B------:R-:W-:Y:S02]  /*ee80*/  FSEL R44, R10, -INF , !P5 ;  /* 0xff8000000a2c7808 */ /* 0x000fe40006800000 */
[----:B------:R-:W-:Y:S01]  /*ee90*/  ISETP.NE.AND P3, PT, R3, RZ, PT ;  /* 0x000000ff0300720c */ /* 0x000fe20003f65270 */
[----:B------:R-:W-:Y:S01]  /*eea0*/  FMUL.FTZ R3, R56, c[0x0][0x2ec] ;  /* 0x0000bb0038037a20 */ /* 0x000fe20000410000 */
[C---:B------:R-:W-:Y:S02]  /*eeb0*/  ISETP.LT.OR P5, PT, R2.reuse, R237, P2 ;  /* 0x000000ed0200720c */ /* 0x040fe400017a1670 */
[C---:B------:R-:W-:Y:S01]  /*eec0*/  ISETP.LT.OR P1, PT, R2.reuse, R236, P1 ;  /* 0x000000ec0200720c */ /* 0x040fe20000f21670 */
[----:B------:R2:W2:Y:S01]  /*eed0*/  MUFU.TANH R24, R3 ;  /* 0x0000000300187308 */ /* 0x0004a20000002400 */
[----:B------:R-:W-:Y:S02]  /*eee0*/  ISETP.LT.OR P0, PT, R2, R235, P0 ;  /* 0x000000eb0200720c */ /* 0x000fe40000701670 */
[----:B------:R-:W-:-:S02]  /*eef0*/  IADD3 R2, R0, 0x10, RZ ;  /* 0x0000001000027810 */ /* 0x000fc40007ffe0ff */
[----:B------:R-:W-:Y:S02]  /*ef00*/  FSEL R46, R14, -INF , !P3 ;  /* 0xff8000000e2e7808 */ /* 0x000fe40005800000 */
[----:B-1----:R-:W-:Y:S01]  /*ef10*/  P2R R4, PR, RZ, 0x2 ;  /* 0x00000002ff047803 */ /* 0x002fe20000000000 */
[----:B------:R-:W1:Y:S01]  /*ef20*/  MUFU.TANH R14, R5 ;  /* 0x00000005000e7308 */ /* 0x000e620000002400 */
[C---:B------:R-:W-:Y:S02]  /*ef30*/  ISETP.GE.AND P3, PT, R2.reuse, R242, PT ;  /* 0x000000f20200720c */ /* 0x040fe40003f66270 */
[C---:B------:R-:W-:Y:S02]  /*ef40*/  ISETP.GE.AND P2, PT, R2.reuse, R241, PT ;  /* 0x000000f10200720c */ /* 0x040fe40003f46270 */
[----:B------:R-:W-:Y:S02]  /*ef50*/  ISETP.GE.AND P1, PT, R2, R240, PT ;  /* 0x000000f00200720c */ /* 0x000fe40003f26270 */
[----:B------:R-:W-:-:S02]  /*ef60*/  FSEL R37, R112, -INF , !P6 ;  /* 0xff80000070257808 */ /* 0x000fc40007000000 */
[----:B--2---:R-:W-:Y:S02]  /*ef70*/  P2R R3, PR, RZ, 0x1 ;  /* 0x00000001ff037803 */ /* 0x004fe40000000000 */
[----:B------:R-:W-:Y:S02]  /*ef80*/  ISETP.GE.AND P0, PT, R2, R239, PT ;  /* 0x000000ef0200720c */ /* 0x000fe40003f06270 */
[----:B------:R-:W-:Y:S02]  /*ef90*/  FSEL R50, R12, -INF , !P4 ;  /* 0xff8000000c327808 */ /* 0x000fe40006000000 */
[----:B------:R-:W-:Y:S01]  /*efa0*/  FSEL R42, R86, -INF , !P5 ;  /* 0xff800000562a7808 */ /* 0x000fe20006800000 */
[----:B------:R-:W-:Y:S01]  /*efb0*/  IMAD.MOV.U32 R86, RZ, RZ, R128 ;  /* 0x000000ffff567224 */ /* 0x000fe200078e0080 */
[----:B------:R-:W-:Y:S02]  /*efc0*/  ISETP.LT.OR P6, PT, R2, R238, P3 ;  /* 0x000000ee0200720c */ /* 0x000fe40001fc1670 */
[----:B------:R-:W-:Y:S01]  /*efd0*/  ISETP.NE.AND P3, PT, R4, RZ, PT ;  /* 0x000000ff0400720c */ /* 0x000fe20003f65270 */
[----:B------:R-:W-:Y:S01]  /*efe0*/  FMUL.FTZ R4, R59, c[0x0][0x2ec] ;  /* 0x0000bb003b047a20 */ /* 0x000fe20000410000 */
[----:B------:R-:W-:-:S02]  /*eff0*/  ISETP.LT.OR P5, PT, R2, R237, P2 ;  /* 0x000000ed0200720c */ /* 0x000fc400017a1670 */
[C---:B------:R-:W-:Y:S01]  /*f000*/  ISETP.LT.OR P1, PT, R2.reuse, R236, P1 ;  /* 0x000000ec0200720c */ /* 0x040fe20000f21670 */
[----:B------:R2:W1:Y:S01]  /*f010*/  MUFU.TANH R35, R4 ;  /* 0x0000000400237308 */ /* 0x0004620000002400 */
[----:B------:R-:W-:Y:S02]  /*f020*/  ISETP.LT.OR P4, PT, R2, R235, P0 ;  /* 0x000000eb0200720c */ /* 0x000fe40000781670 */
[----:B------:R-:W-:Y:S02]  /*f030*/  IADD3 R2, R0, 0x11, RZ ;  /* 0x0000001100027810 */ /* 0x000fe40007ffe0ff */
[----:B------:R-:W-:Y:S02]  /*f040*/  ISETP.NE.AND P2, PT, R3, RZ, PT ;  /* 0x000000ff0300720c */ /* 0x000fe40003f45270 */
[----:B------:R-:W-:Y:S01]  /*f050*/  FSEL R39, R91, -INF , !P3 ;  /* 0xff8000005b277808 */ /* 0x000fe20005800000 */
[----:B------:R-:W-:Y:S01]  /*f060*/  IMAD.MOV.U32 R91, RZ, RZ, R129 ;  /* 0x000000ffff5b7224 */ /* 0x000fe200078e0081 */
[----:B------:R-:W-:-:S02]  /*f070*/  ISETP.GE.AND P3, PT, R2, R242, PT ;  /* 0x000000f20200720c */ /* 0x000fc40003f66270 */
[----:B------:R-:W-:Y:S02]  /*f080*/  P2R R3, PR, RZ, 0x2 ;  /* 0x00000002ff037803 */ /* 0x000fe40000000000 */
[----:B------:R-:W-:Y:S02]  /*f090*/  FSEL R51, R85, -INF , !P2 ;  /* 0xff80000055337808 */ /* 0x000fe40005000000 */
[----:B------:R-:W-:Y:S01]  /*f0a0*/  ISETP.GE.AND P2, PT, R2, R241, PT ;  /* 0x000000f10200720c */ /* 0x000fe20003f46270 */
[----:B--2---:R-:W-:Y:S01]  /*f0b0*/  FMUL.FTZ R4, R92, c[0x0][0x2ec] ;  /* 0x0000bb005c047a20 */ /* 0x004fe20000410000 */
[----:B------:R-:W-:Y:S01]  /*f0c0*/  FSEL R5, R82, -INF , !P6 ;  /* 0xff80000052057808 */ /* 0x000fe20007000000 */
[----:B------:R-:W-:Y:S01]  /*f0d0*/  IMAD.MOV.U32 R92, RZ, RZ, R133 ;  /* 0x000000ffff5c7224 */ /* 0x000fe200078e0085 */
[C---:B------:R-:W-:Y:S01]  /*f0e0*/  ISETP.GE.AND P1, PT, R2.reuse, R240, PT ;  /* 0x000000f00200720c */ /* 0x040fe20003f26270 */
[----:B------:R2:W1:Y:S01]  /*f0f0*/  MUFU.TANH R25, R4 ;  /* 0x0000000400197308 */ /* 0x0004620000002400 */
[C---:B------:R-:W-:Y:S01]  /*f100*/  ISETP.GE.AND P0, PT, R2.reuse, R239, PT ;  /* 0x000000ef0200720c */ /* 0x040fe20003f06270 */
[----:B------:R1:W-:Y:S01]  /*f110*/  STL [R1+0x64], R5 ;  /* 0x0000640501007387 */ /* 0x0003e20000100800 */
[----:B------:R-:W-:-:S02]  /*f120*/  ISETP.LT.OR P6, PT, R2, R238, P3 ;  /* 0x000000ee0200720c */ /* 0x000fc40001fc1670 */
[----:B------:R-:W-:Y:S01]  /*f130*/  ISETP.NE.AND P3, PT, R3, RZ, PT ;  /* 0x000000ff0300720c */ /* 0x000fe20003f65270 */
[----:B------:R-:W-:Y:S01]  /*f140*/  FMUL.FTZ R3, R93, c[0x0][0x2ec] ;  /* 0x0000bb005d037a20 */ /* 0x000fe20000410000 */
[----:B------:R-:W-:Y:S02]  /*f150*/  FSEL R68, R66, -INF , !P5 ;  /* 0xff80000042447808 */ /* 0x000fe40006800000 */
[C---:B------:R-:W-:Y:S01]  /*f160*/  ISETP.LT.OR P5, PT, R2.reuse, R237, P2 ;  /* 0x000000ed0200720c */ /* 0x040fe200017a1670 */
[----:B------:R1:W-:Y:S01]  /*f170*/  MUFU.TANH R36, R3 ;  /* 0x0000000300247308 */ /* 0x0003e20000002400 */
[C---:B------:R-:W-:Y:S02]  /*f180*/  ISETP.LT.OR P1, PT, R2.reuse, R236, P1 ;  /* 0x000000ec0200720c */ /* 0x040fe40000f21670 */
[----:B------:R-:W-:Y:S02]  /*f190*/  ISETP.LT.OR P0, PT, R2, R235, P0 ;  /* 0x000000eb0200720c */ /* 0x000fe40000701670 */
[----:B------:R-:W-:-:S02]  /*f1a0*/  IADD3 R2, R0, 0x18, RZ ;  /* 0x0000001800027810 */ /* 0x000fc40007ffe0ff */
[----:B------:R-:W-:Y:S02]  /*f1b0*/  FSEL R10, R81, -INF , !P3 ;  /* 0xff800000510a7808 */ /* 0x000fe40005800000 */
[----:B------:R-:W-:Y:S02]  /*f1c0*/  FSEL R6, R65, -INF , !P4 ;  /* 0xff80000041067808 */ /* 0x000fe40006000000 */
[----:B--2---:R-:W-:Y:S01]  /*f1d0*/  P2R R4, PR, RZ, 0x2 ;  /* 0x00000002ff047803 */ /* 0x004fe20000000000 */
[----:B------:R-:W-:Y:S01]  /*f1e0*/  STL [R1+0x84], R10 ;  /* 0x0000840a01007387 */ /* 0x000fe20000100800 */
[C---:B------:R-:W-:Y:S02]  /*f1f0*/  ISETP.GE.AND P3, PT, R2.reuse, R242, PT ;  /* 0x000000f20200720c */ /* 0x040fe40003f66270 */
[C---:B------:R-:W-:Y:S01]  /*f200*/  ISETP.GE.AND P2, PT, R2.reuse, R241, PT ;  /* 0x000000f10200720c */ /* 0x040fe20003f46270 */
[----:B------:R2:W-:Y:S01]  /*f210*/  STL [R1+0x90], R6 ;  /* 0x0000900601007387 */ /* 0x0005e20000100800 */
[----:B-1----:R-:W-:Y:S01]  /*f220*/  P2R R3, PR, RZ, 0x1 ;  /* 0x00000001ff037803 */ /* 0x002fe20000000000 */
[----:B------:R-:W-:Y:S01]  /*f230*/  FMUL.FTZ R5, R95, c[0x0][0x2ec] ;  /* 0x0000bb005f057a20 */ /* 0x000fe20000410000 */
[----:B------:R-:W-:-:S02]  /*f240*/  ISETP.GE.AND P1, PT, R2, R240, PT ;  /* 0x000000f00200720c */ /* 0x000fc40003f26270 */
[C---:B------:R-:W-:Y:S01]  /*f250*/  ISETP.GE.AND P0, PT, R2.reuse, R239, PT ;  /* 0x000000ef0200720c */ /* 0x040fe20003f06270 */
[----:B------:R-:W-:Y:S01]  /*f260*/  MUFU.TANH R34, R5 ;  /* 0x0000000500227308 */ /* 0x000fe20000002400 */
[----:B------:R-:W-:Y:S02]  /*f270*/  FSEL R58, R115, -INF , !P6 ;  /* 0xff800000733a7808 */ /* 0x000fe40007000000 */
[----:B------:R-:W-:Y:S02]  /*f280*/  ISETP.LT.OR P6, PT, R2, R238, P3 ;  /* 0x000000ee0200720c */ /* 0x000fe40001fc1670 */
[----:B------:R-:W-:Y:S01]  /*f290*/  ISETP.NE.AND P3, PT, R4, RZ, PT ;  /* 0x000000ff0400720c */ /* 0x000fe20003f65270 */
[----:B------:R-:W-:Y:S01]  /*f2a0*/  FMUL.FTZ R4, R96, c[0x0][0x2ec] ;  /* 0x0000bb0060047a20 */ /* 0x000fe20000410000 */
[C---:B------:R-:W-:Y:S02]  /*f2b0*/  ISETP.LT.OR P1, PT, R2.reuse, R236, P1 ;  /* 0x000000ec0200720c */ /* 0x040fe40000f21670 */
[----:B------:R-:W-:Y:S01]  /*f2c0*/  ISETP.LT.OR P4, PT, R2, R235, P0 ;  /* 0x000000eb0200720c */ /* 0x000fe20000781670 */
[----:B------:R1:W1:Y:S01]  /*f2d0*/  MUFU.TANH R23, R4 ;  /* 0x0000000400177308 */ /* 0x0002620000002400 */
[----:B------:R-:W-:-:S02]  /*f2e0*/  FSEL R74, R114, -INF , !P3 ;  /* 0xff800000724a7808 */ /* 0x000fc40005800000 */
[----:B------:R-:W-:Y:S02]  /*f2f0*/  FSEL R65, R79, -INF , !P6 ;  /* 0xff8000004f417808 */ /* 0x000fe40007000000 */
[----:B--2---:R-:W-:Y:S02]  /*f300*/  FSEL R6, R90, -INF , !P5 ;  /* 0xff8000005a067808 */ /* 0x004fe40006800000 */
[----:B------:R-:W-:Y:S02]  /*f310*/  ISETP.LT.OR P5, PT, R2, R237, P2 ;  /* 0x000000ed0200720c */ /* 0x000fe400017a1670 */
[----:B------:R-:W-:Y:S01]  /*f320*/  ISETP.NE.AND P2, PT, R3, RZ, PT ;  /* 0x000000ff0300720c */ /* 0x000fe20003f45270 */
[----:B------:R-:W-:Y:S01]  /*f330*/  STL [R1+0x60], R6 ;  /* 0x0000600601007387 */ /* 0x000fe20000100800 */
[----:B------:R-:W-:Y:S01]  /*f340*/  IADD3 R2, R0, 0x19, RZ ;  /* 0x0000001900027810 */ /* 0x000fe20007ffe0ff */
[----:B-1----:R-:W-:Y:S01]  /*f350*/  FMUL.FTZ R4, R97, c[0x0][0x2ec] ;  /* 0x0000bb0061047a20 */ /* 0x002fe20000410000 */
[----:B------:R-:W-:-:S02]  /*f360*/  P2R R3, PR, RZ, 0x2 ;  /* 0x00000002ff037803 */ /* 0x000fc40000000000 */
[----:B------:R-:W-:Y:S01]  /*f370*/  ISETP.GE.AND P3, PT, R2, R242, PT ;  /* 0x000000f20200720c */ /* 0x000fe20003f66270 */
[----:B------:R1:W-:Y:S01]  /*f380*/  MUFU.TANH R26, R4 ;  /* 0x00000004001a7308 */ /* 0x0003e20000002400 */
[----:B------:R-:W-:Y:S02]  /*f390*/  FSEL R5, R84, -INF , !P2 ;  /* 0xff80000054057808 */ /* 0x000fe40005000000 */
[C---:B------:R-:W-:Y:S02]  /*f3a0*/  ISETP.GE.AND P2, PT, R2.reuse, R241, PT ;  /* 0x000000f10200720c */ /* 0x040fe40003f46270 */
[C---:B------:R-:W-:Y:S01]  /*f3b0*/  ISETP.GE.AND P1, PT, R2.reuse, R240, PT ;  /* 0x000000f00200720c */ /* 0x040fe20003f26270 */
[----:B------:R2:W-:Y:S01]  /*f3c0*/  STL [R1+0x8c], R5 ;  /* 0x00008c0501007387 */ /* 0x0005e20000100800 */
[----:B------:R-:W-:Y:S02]  /*f3d0*/  ISETP.GE.AND P0, PT, R2, R239, PT ;  /* 0x000000ef0200720c */ /* 0x000fe40003f06270 */
[----:B------:R-:W-:-:S02]  /*f3e0*/  FSEL R127, R62, -INF , !P5 ;  /* 0xff8000003e7f7808 */ /* 0x000fc40006800000 */
[----:B------:R-:W-:Y:S02]  /*f3f0*/  ISETP.LT.OR P6, PT, R2, R238, P3 ;  /* 0x000000ee0200720c */ /* 0x000fe40001fc1670 */
[----:B------:R-:W-:Y:S01]  /*f400*/  ISETP.NE.AND P3, PT, R3, RZ, PT ;  /* 0x000000ff0300720c */ /* 0x000fe20003f65270 */
[----:B------:R-:W-:Y:S01]  /*f410*/  FMUL.FTZ R3, R98, c[0x0][0x2ec] ;  /* 0x0000bb0062037a20 */ /* 0x000fe20000410000 */
[C---:B------:R-:W-:Y:S02]  /*f420*/  ISETP.LT.OR P5, PT, R2.reuse, R237, P2 ;  /* 0x000000ed0200720c */ /* 0x040fe400017a1670 */
[C---:B------:R-:W-:Y:S01]  /*f430*/  ISETP.LT.OR P1, PT, R2.reuse, R236, P1 ;  /* 0x000000ec0200720c */ /* 0x040fe20000f21670 */
[----:B------:R3:W3:Y:S01]  /*f440*/  MUFU.TANH R13, R3 ;  /* 0x00000003000d7308 */ /* 0x0006e20000002400 */
[----:B------:R-:W-:Y:S02]  /*f450*/  ISETP.LT.OR P0, PT, R2, R235, P0 ;  /* 0x000000eb0200720c */ /* 0x000fe40000701670 */
[----:B------:R-:W-:-:S02]  /*f460*/  IADD3 R2, R0, 0x20, RZ ;  /* 0x0000002000027810 */ /* 0x000fc40007ffe0ff */
[----:B------:R-:W-:Y:S02]  /*f470*/  FSEL R69, R67, -INF , !P3 ;  /* 0xff80000043457808 */ /* 0x000fe40005800000 */
[C---:B------:R-:W-:Y:S02]  /*f480*/  ISETP.GE.AND P3, PT, R2.reuse, R242, PT ;  /* 0x000000f20200720c */ /* 0x040fe40003f66270 */
[----:B-1----:R-:W-:Y:S02]  /*f490*/  P2R R4, PR, RZ, 0x2 ;  /* 0x00000002ff047803 */ /* 0x002fe40000000000 */
[C---:B------:R-:W-:Y:S02]  /*f4a0*/  ISETP.GE.AND P2, PT, R2.reuse, R241, PT ;  /* 0x000000f10200720c */ /* 0x040fe40003f46270 */
[----:B------:R-:W-:Y:S01]  /*f4b0*/  ISETP.GE.AND P1, PT, R2, R240, PT ;  /* 0x000000f00200720c */ /* 0x000fe20003f26270 */
[----:B--2---:R-:W-:Y:S01]  /*f4c0*/  FMUL.FTZ R5, R99, c[0x0][0x2ec] ;  /* 0x0000bb0063057a20 */ /* 0x004fe20000410000 */
[----:B------:R-:W-:-:S02]  /*f4d0*/  FSEL R66, R113, -INF , !P6 ;  /* 0xff80000071427808 */ /* 0x000fc40007000000 */
[----:B---3--:R-:W-:Y:S01]  /*f4e0*/  P2R R3, PR, RZ, 0x1 ;  /* 0x00000001ff037803 */ /* 0x008fe20000000000 */
[----:B------:R1:W2:Y:S01]  /*f4f0*/  MUFU.TANH R22, R5 ;  /* 0x0000000500167308 */ /* 0x0002a20000002400 */
[C---:B------:R-:W-:Y:S02]  /*f500*/  ISETP.GE.AND P0, PT, R2.reuse, R239, PT ;  /* 0x000000ef0200720c */ /* 0x040fe40003f06270 */
[----:B------:R-:W-:Y:S02]  /*f510*/  ISETP.LT.OR P6, PT, R2, R238, P3 ;  /* 0x000000ee0200720c */ /* 0x000fe40001fc1670 */
[----:B------:R-:W-:Y:S02]  /*f520*/  FSEL R6, R60, -INF , !P4 ;  /* 0xff8000003c067808 */ /* 0x000fe40006000000 */
[----:B------:R-:W-:Y:S02]  /*f530*/  FSEL R57, R83, -INF , !P5 ;  /* 0xff80000053397808 */ /* 0x000fe40006800000 */
[----:B------:R-:W-:Y:S01]  /*f540*/  ISETP.NE.AND P3, PT, R4, RZ, PT ;  /* 0x000000ff0400720c */ /* 0x000fe20003f65270 */
[----:B------:R-:W-:Y:S01]  /*f550*/  FMUL.FTZ R4, R100, c[0x0][0x2ec] ;  /* 0x0000bb0064047a20 */ /* 0x000fe20000410000 */
[C---:B------:R-:W-:Y:S01]  /*f560*/  ISETP.LT.OR P5, PT, R2.reuse, R237, P2 ;  /* 0x000000ed0200720c */ /* 0x040fe200017a1670 */
[----:B------:R3:W-:Y:S01]  /*f570*/  STL [R1+0x88], R6 ;  /* 0x0000880601007387 */ /* 0x0007e20000100800 */
[C---:B------:R-:W-:Y:S01]  /*f580*/  ISETP.LT.OR P1, PT, R2.reuse, R236, P1 ;  /* 0x000000ec0200720c */ /* 0x040fe20000f21670 */
[----:B------:R2:W2:Y:S01]  /*f590*/  MUFU.TANH R21, R4 ;  /* 0x0000000400157308 */ /* 0x0004a20000002400 */
[----:B------:R-:W-:Y:S01]  /*f5a0*/  ISETP.LT.OR P4, PT, R2, R235, P0 ;  /* 0x000000eb0200720c */ /* 0x000fe20000781670 */
[----:B-1----:R-:W-:Y:S01]  /*f5b0*/  FMUL.FTZ R5, R103, c[0x0][0x2ec] ;  /* 0x0000bb0067057a20 */ /* 0x002fe20000410000 */
[----:B------:R-:W-:-:S02]  /*f5c0*/  ISETP.NE.AND P2, PT, R3, RZ, PT ;  /* 0x000000ff0300720c */ /* 0x000fc40003f45270 */
[----:B------:R-:W-:Y:S02]  /*f5d0*/  IADD3 R2, R0, 0x21, RZ ;  /* 0x0000002100027810 */ /* 0x000fe40007ffe0ff */
[----:B------:R-:W-:Y:S01]  /*f5e0*/  FSEL R60, R88, -INF , !P3 ;  /* 0xff800000583c7808 */ /* 0x000fe20005800000 */
[----:B------:R1:W-:Y:S01]  /*f5f0*/  MUFU.TANH R30, R5 ;  /* 0x00000005001e7308 */ /* 0x0003e20000002400 */
[----:B------:R-:W-:Y:S02]  /*f600*/  P2R R3, PR, RZ, 0x2 ;  /* 0x00000002ff037803 */ /* 0x000fe40000000000 */
[----:B------:R-:W-:Y:S02]  /*f610*/  ISETP.GE.AND P3, PT, R2, R242, PT ;  /* 0x000000f20200720c */ /* 0x000fe40003f66270 */
[----:B------:R-:W-:Y:S02]  /*f620*/  FSEL R62, R78, -INF , !P2 ;  /* 0xff8000004e3e7808 */ /* 0x000fe40005000000 */
[C---:B------:R-:W-:Y:S01]  /*f630*/  ISETP.GE.AND P2, PT, R2.reuse, R241, PT ;  /* 0x000000f10200720c */ /* 0x040fe20003f46270 */
[----:B--2---:R-:W-:Y:S01]  /*f640*/  FMUL.FTZ R4, R101, c[0x0][0x2ec] ;  /* 0x0000bb0065047a20 */ /* 0x004fe20000410000 */
[----:B------:R-:W-:-:S02]  /*f650*/  ISETP.GE.AND P1, PT, R2, R240, PT ;  /* 0x000000f00200720c */ /* 0x000fc40003f26270 */
[----:B------:R-:W-:Y:S01]  /*f660*/  ISETP.GE.AND P0, PT, R2, R239, PT ;  /* 0x000000ef0200720c */ /* 0x000fe20003f06270 */
[----:B------:R2:W-:Y:S01]  /*f670*/  MUFU.TANH R33, R4 ;  /* 0x0000000400217308 */ /* 0x0005e20000002400 */
[----:B------:R-:W-:Y:S02]  /*f680*/  FSEL R121, R64, -INF , !P6 ;  /* 0xff80000040797808 */ /* 0x000fe40007000000 */
[----:B------:R-:W-:Y:S01]  /*f690*/  FSEL R79, R55, -INF , !P5 ;  /* 0xff800000374f7808 */ /* 0x000fe20006800000 */
[----:B-1----:R-:W-:Y:S01]  /*f6a0*/  FMUL.FTZ R5, R104, c[0x0][0x2ec] ;  /* 0x0000bb0068057a20 */ /* 0x002fe20000410000 */
[C---:B------:R-:W-:Y:S02]  /*f6b0*/  ISETP.LT.OR P6, PT, R2.reuse, R238, P3 ;  /* 0x000000ee0200720c */ /* 0x040fe40001fc1670 */
[----:B------:R-:W-:Y:S02]  /*f6c0*/  ISETP.NE.AND P3, PT, R3, RZ, PT ;  /* 0x000000ff0300720c */ /* 0x000fe40003f65270 */
[----:B------:R-:W-:-:S02]  /*f6d0*/  ISETP.LT.OR P5, PT, R2, R237, P2 ;  /* 0x000000ed0200720c */ /* 0x000fc400017a1670 */
[C---:B------:R-:W-:Y:S02]  /*f6e0*/  ISETP.LT.OR P1, PT, R2.reuse, R236, P1 ;  /* 0x000000ec0200720c */ /* 0x040fe40000f21670 */
[----:B------:R-:W-:Y:S02]  /*f6f0*/  ISETP.LT.OR P0, PT, R2, R235, P0 ;  /* 0x000000eb0200720c */ /* 0x000fe40000701670 */
[----:B------:R-:W-:Y:S01]  /*f700*/  IADD3 R2, R0, 0x28, RZ ;  /* 0x0000002800027810 */ /* 0x000fe20007ffe0ff */
[----:B--2---:R-:W-:Y:S01]  /*f710*/  FMUL.FTZ R4, R102, c[0x0][0x2ec] ;  /* 0x0000bb0066047a20 */ /* 0x004fe20000410000 */
[----:B------:R-:W-:Y:S02]  /*f720*/  FSEL R101, R61, -INF , !P3 ;  /* 0xff8000003d657808 */ /* 0x000fe40005800000 */
[----:B------:R-:W-:Y:S01]  /*f730*/  P2R R3, PR, RZ, 0x1 ;  /* 0x00000001ff037803 */ /* 0x000fe20000000000 */
[----:B------:R1:W2:Y:S01]  /*f740*/  MUFU.TANH R12, R4 ;  /* 0x00000004000c7308 */ /* 0x0002a20000002400 */
[----:B------:R-:W-:-:S02]  /*f750*/  ISETP.GE.AND P3, PT, R2, R242, PT ;  /* 0x000000f20200720c */ /* 0x000fc40003f66270 */
[C---:B------:R-:W-:Y:S02]  /*f760*/  ISETP.GE.AND P2, PT, R2.reuse, R241, PT ;  /* 0x000000f10200720c */ /* 0x040fe40003f46270 */
[----:B------:R-:W-:Y:S02]  /*f770*/  ISETP.GE.AND P0, PT, R2, R239, PT ;  /* 0x000000ef0200720c */ /* 0x000fe40003f06270 */
[----:B------:R-:W-:Y:S02]  /*f780*/  FSEL R120, R89, -INF , !P6 ;  /* 0xff80000059787808 */ /* 0x000fe40007000000 */
[----:B---3--:R-:W-:Y:S02]  /*f790*/  FSEL R6, R15, -INF , !P4 ;  /* 0xff8000000f067808 */ /* 0x008fe40006000000 */
[----:B------:R-:W-:Y:S01]  /*f7a0*/  FSEL R59, R80, -INF , !P5 ;  /* 0xff800000503b7808 */ /* 0x000fe20006800000 */
[----:B------:R3:W2:Y:S01]  /*f7b0*/  MUFU.TANH R15, R5 ;  /* 0x00000005000f7308 */ /* 0x0006a20000002400 */
[C---:B------:R-:W-:Y:S01]  /*f7c0*/  ISETP.LT.OR P6, PT, R2.reuse, R238, P3 ;  /* 0x000000ee0200720c */ /* 0x040fe20001fc1670 */
[----:B------:R2:W-:Y:S01]  /*f7d0*/  STL [R1+0x94], R6 ;  /* 0x0000940601007387 */ /* 0x0005e20000100800 */
[----:B------:R-:W-:-:S02]  /*f7e0*/  ISETP.LT.OR P5, PT, R2, R237, P2 ;  /* 0x000000ed0200720c */ /* 0x000fc400017a1670 */
[----:B-1----:R-:W-:Y:S02]  /*f7f0*/  P2R R4, PR, RZ, 0x2 ;  /* 0x00000002ff047803 */ /* 0x002fe40000000000 */
[----:B------:R-:W-:Y:S02]  /*f800*/  ISETP.GE.AND P1, PT, R2, R240, PT ;  /* 0x000000f00200720c */ /* 0x000fe40003f26270 */
[----:B------:R-:W-:Y:S01]  /*f810*/  ISETP.NE.AND P3, PT, R4, RZ, PT ;  /* 0x000000ff0400720c */ /* 0x000fe20003f65270 */
[----:B------:R-:W-:Y:S01]  /*f820*/  FMUL.FTZ R4, R105, c[0x0][0x2ec] ;  /* 0x0000bb0069047a20 */ /* 0x000fe20000410000 */
[C---:B------:R-:W-:Y:S02]  /*f830*/  ISETP.LT.OR P1, PT, R2.reuse, R236, P1 ;  /* 0x000000ec0200720c */ /* 0x040fe40000f21670 */
[----:B------:R-:W-:Y:S01]  /*f840*/  ISETP.LT.OR P4, PT, R2, R235, P0 ;  /* 0x000000eb0200720c */ /* 0x000fe20000781670 */
[----:B------:R1:W-:Y:S01]  /*f850*/  MUFU.TANH R31, R4 ;  /* 0x00000004001f7308 */ /* 0x0003e20000002400 */
[----:B------:R-:W-:Y:S01]  /*f860*/  ISETP.NE.AND P2, PT, R3, RZ, PT ;  /* 0x000000ff0300720c */ /* 0x000fe20003f45270 */
[----:B---3--:R-:W-:Y:S01]  /*f870*/  FMUL.FTZ R5, R106, c[0x0][0x2ec] ;  /* 0x0000bb006a057a20 */ /* 0x008fe20000410000 */
[----:B------:R-:W-:-:S02]  /*f880*/  IADD3 R2, R0, 0x29, RZ ;  /* 0x0000002900027810 */ /* 0x000fc40007ffe0ff */
[----:B------:R-:W-:Y:S02]  /*f890*/  FSEL R208, R87, -INF , !P3 ;  /* 0xff80000057d07808 */ /* 0x000fe40005800000 */
[----:B------:R-:W-:Y:S01]  /*f8a0*/  P2R R3, PR, RZ, 0x2 ;  /* 0x00000002ff037803 */ /* 0x000fe20000000000 */
[----:B------:R3:W3:Y:S01]  /*f8b0*/  MUFU.TANH R10, R5 ;  /* 0x00000005000a7308 */ /* 0x0006e20000002400 */
[C---:B------:R-:W-:Y:S02]  /*f8c0*/  ISETP.GE.AND P3, PT, R2.reuse, R242, PT ;  /* 0x000000f20200720c */ /* 0x040fe40003f66270 */
[----:B------:R-:W-:Y:S02]  /*f8d0*/  FSEL R56, R77, -INF , !P2 ;  /* 0xff8000004d387808 */ /* 0x000fe40005000000 */
[----:B------:R-:W-:Y:S01]  /*f8e0*/  ISETP.GE.AND P2, PT, R2, R241, PT ;  /* 0x000000f10200720c */ /* 0x000fe20003f46270 */
[----:B--2---:R-:W-:Y:S01]  /*f8f0*/  FMUL.FTZ R6, R202, c[0x0][0x2ec] ;  /* 0x0000bb00ca067a20 */ /* 0x004fe20000410000 */
[C---:B------:R-:W-:Y:S01]  /*f900*/  ISETP.GE.AND P1, PT, R2.reuse, R240, PT ;  /* 0x000000f00200720c */ /* 0x040fe20003f26270 */
[----:B-1----:R-:W-:Y:S01]  /*f910*/  FMUL.FTZ R4, R107, c[0x0][0x2ec] ;  /* 0x0000bb006b047a20 */ /* 0x002fe20000410000 */
[----:B------:R-:W-:-:S02]  /*f920*/  ISETP.GE.AND P0, PT, R2, R239, PT ;  /* 0x000000ef0200720c */ /* 0x000fc40003f06270 */
[----:B------:R-:W-:Y:S02]  /*f930*/  FSEL R115, R63, -INF , !P6 ;  /* 0xff8000003f737808 */ /* 0x000fe40007000000 */
[----:B------:R-:W-:Y:S02]  /*f940*/  FSEL R102, R20, -INF , !P5 ;  /* 0xff80000014667808 */ /* 0x000fe40006800000 */
[----:B------:R-:W-:Y:S01]  /*f950*/  ISETP.LT.OR P6, PT, R2, R238, P3 ;  /* 0x000000ee0200720c */ /* 0x000fe20001fc1670 */
[----:B------:R1:W-:Y:S01]  /*f960*/  MUFU.TANH R20, R4 ;  /* 0x0000000400147308 */ /* 0x0003e20000002400 */
[----:B------:R-:W-:Y:S01]  /*f970*/  ISETP.NE.AND P3, PT, R3, RZ, PT ;  /* 0x000000ff0300720c */ /* 0x000fe20003f65270 */
[----:B---3--:R-:W-:Y:S01]  /*f980*/  FMUL.FTZ R5, R108, c[0x0][0x2ec] ;  /* 0x0000bb006c057a20 */ /* 0x008fe20000410000 */
[C---:B------:R-:W-:Y:S02]  /*f990*/  ISETP.LT.OR P5, PT, R2.reuse, R237, P2 ;  /* 0x000000ed0200720c */ /* 0x040fe400017a1670 */
[----:B------:R-:W-:-:S02]  /*f9a0*/  ISETP.LT.OR P1, PT, R2, R236, P1 ;  /* 0x000000ec0200720c */ /* 0x000fc40000f21670 */
[----:B------:R-:W-:Y:S01]  /*f9b0*/  ISETP.LT.OR P0, PT, R2, R235, P0 ;  /* 0x000000eb0200720c */ /* 0x000fe20000701670 */
[----:B------:R2:W3:Y:S01]  /*f9c0*/  MUFU.TANH R16, R5 ;  /* 0x0000000500107308 */ /* 0x0004e20000002400 */
[----:B------:R-:W-:Y:S02]  /*f9d0*/  IADD3 R2, R0, 0x30, RZ ;  /* 0x0000003000027810 */ /* 0x000fe40007ffe0ff */
[----:B------:R-:W-:Y:S02]  /*f9e0*/  FSEL R77, R32, -INF , !P3 ;  /* 0xff800000204d7808 */ /* 0x000fe40005800000 */
[----:B------:R-:W-:Y:S02]  /*f9f0*/  P2R R3, PR, RZ, 0x1 ;  /* 0x00000001ff037803 */ /* 0x000fe40000000000 */
[----:B------:R-:W-:Y:S02]  /*fa00*/  ISETP.GE.AND P3, PT, R2, R242, PT ;  /* 0x000000f20200720c */ /* 0x000fe40003f66270 */
[----:B-1----:R-:W-:-:S02]  /*fa10*/  P2R R4, PR, RZ, 0x2 ;  /* 0x00000002ff047803 */ /* 0x002fc40000000000 */
[C---:B------:R-:W-:Y:S02]  /*fa20*/  ISETP.GE.AND P2, PT, R2.reuse, R241, PT ;  /* 0x000000f10200720c */ /* 0x040fe40003f46270 */
[C---:B------:R-:W-:Y:S02]  /*fa30*/  ISETP.GE.AND P1, PT, R2.reuse, R240, PT ;  /* 0x000000f00200720c */ /* 0x040fe40003f26270 */
[----:B------:R-:W-:Y:S01]  /*fa40*/  ISETP.GE.AND P0, PT, R2, R239, PT ;  /* 0x000000ef0200720c */ /* 0x000fe20003f06270 */
[----:B--2---:R-:W-:Y:S01]  /*fa50*/  FMUL.FTZ R5, R109, c[0x0][0x2ec] ;  /* 0x0000bb006d057a20 */ /* 0x004fe20000410000 */
[----:B------:R-:W-:Y:S02]  /*fa60*/  FSEL R114, R123, -INF , !P6 ;  /* 0xff8000007b727808 */ /* 0x000fe40007000000 */
[----:B------:R-:W-:Y:S01]  /*fa70*/  FSEL R100, R11, -INF , !P4 ;  /* 0xff8000000b647808 */ /* 0x000fe20006000000 */
[----:B------:R1:W-:Y:S01]  /*fa80*/  MUFU.TANH R32, R5 ;  /* 0x0000000500207308 */ /* 0x0003e20000002400 */
[----:B------:R-:W-:-:S02]  /*fa90*/  FSEL R78, R76, -INF , !P5 ;  /* 0xff8000004c4e7808 */ /* 0x000fc40006800000 */
[----:B------:R-:W-:Y:S02]  /*faa0*/  ISETP.LT.OR P6, PT, R2, R238, P3 ;  /* 0x000000ee0200720c */ /* 0x000fe40001fc1670 */
[----:B------:R-:W-:Y:S01]  /*fab0*/  ISETP.NE.AND P3, PT, R4, RZ, PT ;  /* 0x000000ff0400720c */ /* 0x000fe20003f65270 */
[----:B------:R-:W-:Y:S01]  /*fac0*/  FMUL.FTZ R4, R110, c[0x0][0x2ec] ;  /* 0x0000bb006e047a20 */ /* 0x000fe20000410000 */
[C---:B------:R-:W-:Y:S02]  /*fad0*/  ISETP.LT.OR P5, PT, R2.reuse, R237, P2 ;  /* 0x000000ed0200720c */ /* 0x040fe400017a1670 */
[C---:B------:R-:W-:Y:S01]  /*fae0*/  ISETP.LT.OR P1, PT, R2.reuse, R236, P1 ;  /* 0x000000ec0200720c */ /* 0x040fe20000f21670 */
[----:B------:R2:W2:Y:S01]  /*faf0*/  MUFU.TANH R11, R4 ;  /* 0x00000004000b7308 */ /* 0x0004a20000002400 */
[----:B------:R-:W-:Y:S02]  /*fb00*/  ISETP.LT.OR P4, PT, R2, R235, P0 ;  /* 0x000000eb0200720c */ /* 0x000fe40000781670 */
[----:B------:R-:W-:-:S02]  /*fb10*/  IADD3 R2, R0, 0x31, RZ ;  /* 0x0000003100027810 */ /* 0x000fc40007ffe0ff */
[----:B------:R-:W-:Y:S02]  /*fb20*/  ISETP.NE.AND P2, PT, R3, RZ, PT ;  /* 0x000000ff0300720c */ /* 0x000fe40003f45270 */
[----:B-1----:R-:W-:Y:S02]  /*fb30*/  FSEL R5, R122, -INF , !P3 ;  /* 0xff8000007a057808 */ /* 0x002fe40005800000 */
[C---:B------:R-:W-:Y:S02]  /*fb40*/  ISETP.GE.AND P3, PT, R2.reuse, R242, PT ;  /* 0x000000f20200720c */ /* 0x040fe40003f66270 */
[----:B------:R-:W-:Y:S01]  /*fb50*/  P2R R3, PR, RZ, 0x2 ;  /* 0x00000002ff037803 */ /* 0x000fe20000000000 */
[----:B------:R1:W-:Y:S01]  /*fb60*/  STL [R1+0x28], R5 ;  /* 0x0000280501007387 */ /* 0x0003e20000100800 */
[----:B------:R-:W-:Y:S02]  /*fb70*/  FSEL R55, R29, -INF , !P2 ;  /* 0xff8000001d377808 */ /* 0x000fe40005000000 */
[C---:B------:R-:W-:Y:S01]  /*fb80*/  ISETP.GE.AND P2, PT, R2.reuse, R241, PT ;  /* 0x000000f10200720c */ /* 0x040fe20003f46270 */
[----:B--2---:R-:W-:Y:S01]  /*fb90*/  FMUL.FTZ R4, R111, c[0x0][0x2ec] ;  /* 0x0000bb006f047a20 */ /* 0x004fe20000410000 */
[----:B------:R-:W-:-:S02]  /*fba0*/  ISETP.GE.AND P1, PT, R2, R240, PT ;  /* 0x000000f00200720c */ /* 0x000fc40003f26270 */
[----:B------:R-:W-:Y:S02]  /*fbb0*/  ISETP.GE.AND P0, PT, R2, R239, PT ;  /* 0x000000ef0200720c */ /* 0x000fe40003f06270 */
[----:B------:R-:W-:Y:S02]  /*fbc0*/  FSEL R211, R28, -INF , !P6 ;  /* 0xff8000001cd37808 */ /* 0x000fe40007000000 */
[----:B------:R-:W-:Y:S01]  /*fbd0*/  ISETP.LT.OR P6, PT, R2, R238, P3 ;  /* 0x000000ee0200720c */ /* 0x000fe20001fc1670 */
[----:B------:R2:W-:Y:S01]  /*fbe0*/  MUFU.TANH R28, R4 ;  /* 0x00000004001c7308 */ /* 0x0005e20000002400 */
[----:B------:R-:W-:Y:S02]  /*fbf0*/  FSEL R76, R18, -INF , !P5 ;  /* 0xff800000124c7808 */ /* 0x000fe40006800000 */
[----:B------:R-:W-:Y:S01]  /*fc00*/  ISETP.NE.AND P3, PT, R3, RZ, PT ;  /* 0x000000ff0300720c */ /* 0x000fe20003f65270 */
[----:B------:R-:W-:Y:S01]  /*fc10*/  FMUL.FTZ R3, R116, c[0x0][0x2ec] ;  /* 0x0000bb0074037a20 */ /* 0x000fe20000410000 */
[----:B------:R-:W-:-:S02]  /*fc20*/  ISETP.LT.OR P5, PT, R2, R237, P2 ;  /* 0x000000ed0200720c */ /* 0x000fc400017a1670 */
[C---:B------:R-:W-:Y:S01]  /*fc30*/  ISETP.LT.OR P1, PT, R2.reuse, R236, P1 ;  /* 0x000000ec0200720c */ /* 0x040fe20000f21670 */
[----:B------:R3:W3:Y:S01]  /*fc40*/  MUFU.TANH R18, R3 ;  /* 0x0000000300127308 */ /* 0x0006e20000002400 */
[----:B------:R-:W-:Y:S02]  /*fc50*/  ISETP.LT.OR P0, PT, R2, R235, P0 ;  /* 0x000000eb0200720c */ /* 0x000fe40000701670 */
[----:B------:R-:W-:Y:S01]  /*fc60*/  IADD3 R2, R0, 0x38, RZ ;  /* 0x0000003800027810 */ /* 0x000fe20007ffe0ff */
[----:B-1----:R-:W-:Y:S01]  /*fc70*/  FMUL.FTZ R5, R117, c[0x0][0x2ec] ;  /* 0x0000bb0075057a20 */ /* 0x002fe20000410000 */
[----:B------:R-:W-:Y:S02]  /*fc80*/  FSEL R116, R19, -INF , !P3 ;  /* 0xff80000013747808 */ /* 0x000fe40005800000 */
[----:B--2---:R-:W-:Y:S01]  /*fc90*/  P2R R4, PR, RZ, 0x2 ;  /* 0x00000002ff047803 */ /* 0x004fe20000000000 */
[----:B------:R1:W-:Y:S01]  /*fca0*/  MUFU.TANH R29, R5 ;  /* 0x00000005001d7308 */ /* 0x0003e20000002400 */
[----:B------:R-:W-:-:S02]  /*fcb0*/  ISETP.GE.AND P3, PT, R2, R242, PT ;  /* 0x000000f20200720c */ /* 0x000fc40003f66270 */
[C---:B------:R-:W-:Y:S02]  /*fcc0*/  ISETP.GE.AND P2, PT, R2.reuse, R241, PT ;  /* 0x000000f10200720c */ /* 0x040fe40003f46270 */
[C---:B------:R-:W-:Y:S02]  /*fcd0*/  ISETP.GE.AND P1, PT, R2.reuse, R240, PT ;  /* 0x000000f00200720c */ /* 0x040fe40003f26270 */
[----:B---3--:R-:W-:Y:S02]  /*fce0*/  P2R R3, PR, RZ, 0x1 ;  /* 0x00000001ff037803 */ /* 0x008fe40000000000 */
[----:B------:R-:W-:Y:S02]  /*fcf0*/  ISETP.GE.AND P0, PT, R2, R239, PT ;  /* 0x000000ef0200720c */ /* 0x000fe40003f06270 */
[----:B------:R-:W-:Y:S02]  /*fd00*/  FSEL R207, R126, -INF , !P6 ;  /* 0xff8000007ecf7808 */ /* 0x000fe40007000000 */
[----:B------:R-:W-:-:S02]  /*fd10*/  FSEL R252, R124, -INF , !P5 ;  /* 0xff8000007cfc7808 */ /* 0x000fc40006800000 */
[----:B------:R-:W-:Y:S02]  /*fd20*/  ISETP.LT.OR P6, PT, R2, R238, P3 ;  /* 0x000000ee0200720c */ /* 0x000fe40001fc1670 */
[----:B-1----:R-:W-:Y:S02]  /*fd30*/  FSEL R5, R9, -INF , !P4 ;  /* 0xff80000009057808 */ /* 0x002fe40006000000 */
[----:B------:R-:W-:Y:S01]  /*fd40*/  ISETP.NE.AND P3, PT, R4, RZ, PT ;  /* 0x000000ff0400720c */ /* 0x000fe20003f65270 */
[----:B------:R-:W-:Y:S01]  /*fd50*/  FMUL.FTZ R4, R119, c[0x0][0x2ec] ;  /* 0x0000bb0077047a20 */ /* 0x000fe20000410000 */
[C---:B------:R-:W-:Y:S01]  /*fd60*/  ISETP.LT.OR P5, PT, R2.reuse, R237, P2 ;  /* 0x000000ed0200720c */ /* 0x040fe200017a1670 */
[----:B------:R1:W-:Y:S01]  /*fd70*/  STL [R1+0x98], R5 ;  /* 0x0000980501007387 */ /* 0x0003e20000100800 */
[C---:B------:R-:W-:Y:S01]  /*fd80*/  ISETP.LT.OR P1, PT, R2.reuse, R236, P1 ;  /* 0x000000ec0200720c */ /* 0x040fe20000f21670 */
[----:B------:R2:W-:Y:S01]  /*fd90*/  MUFU.TANH R19, R4 ;  /* 0x0000000400137308 */ /* 0x0005e20000002400 */
[----:B------:R-:W-:-:S02]  /*fda0*/  ISETP.LT.OR P4, PT, R2, R235, P0 ;  /* 0x000000eb0200720c */ /* 0x000fc40000781670 */
[----:B------:R-:W-:Y:S02]  /*fdb0*/  IADD3 R2, R0, 0x39, RZ ;  /* 0x0000003900027810 */ /* 0x000fe40007ffe0ff */
[----:B------:R-:W-:Y:S02]  /*fdc0*/  ISETP.NE.AND P2, PT, R3, RZ, PT ;  /* 0x000000ff0300720c */ /* 0x000fe40003f45270 */
[----:B------:R-:W-:Y:S02]  /*fdd0*/  FSEL R126, R125, -INF , !P3 ;  /* 0xff8000007d7e7808 */ /* 0x000fe40005800000 */
[----:B------:R-:W-:Y:S02]  /*fde0*/  ISETP.GE.AND P3, PT, R2, R242, PT ;  /* 0x000000f20200720c */ /* 0x000fe40003f66270 */
[----:B------:R-:W-:Y:S02]  /*fdf0*/  P2R R3, PR, RZ, 0x2 ;  /* 0x00000002ff037803 */ /* 0x000fe40000000000 */
[----:B------:R-:W-:-:S02]  /*fe00*/  FSEL R103, R27, -INF , !P2 ;  /* 0xff8000001b677808 */ /* 0x000fc40005000000 */
[----:B------:R-:W-:Y:S01]  /*fe10*/  ISETP.GE.AND P2, PT, R2, R241, PT ;  /* 0x000000f10200720c */ /* 0x000fe20003f46270 */
[----:B--2---:R-:W-:Y:S01]  /*fe20*/  FMUL.FTZ R4, R200, c[0x0][0x2ec] ;  /* 0x0000bb00c8047a20 */ /* 0x004fe20000410000 */
[C---:B------:R-:W-:Y:S02]  /*fe30*/  ISETP.GE.AND P1, PT, R2.reuse, R240, PT ;  /* 0x000000f00200720c */ /* 0x040fe40003f26270 */
[C---:B------:R-:W-:Y:S02]  /*fe40*/  ISETP.GE.AND P0, PT, R2.reuse, R239, PT ;  /* 0x000000ef0200720c */ /* 0x040fe40003f06270 */
[----:B------:R-:W-:Y:S02]  /*fe50*/  FSEL R131, R17, -INF , !P6 ;  /* 0xff80000011837808 */ /* 0x000fe40007000000 */
[----:B------:R-:W-:Y:S01]  /*fe60*/  ISETP.LT.OR P6, PT, R2, R238, P3 ;  /* 0x000000ee0200720c */ /* 0x000fe20001fc1670 */
[----:B------:R2:W-:Y:S01]  /*fe70*/  MUFU.TANH R17, R4 ;  /* 0x0000000400117308 */ /* 0x0005e20000002400 */
[----:B----4-:R-:W-:Y:S01]  /*fe80*/  FSEL R210, R8, -INF , !P5 ;  /* 0xff80000008d27808 */ /* 0x010fe20006800000 */
[----:B-1----:R-:W-:Y:S01]  /*fe90*/  FMUL.FTZ R5, R118, c[0x0][0x2ec] ;  /* 0x0000bb0076057a20 */ /* 0x002fe20000410000 */
[----:B------:R-:W-:Y:S01]  /*fea0*/  ISETP.NE.AND P3, PT, R3, RZ, PT ;  /* 0x000000ff0300720c */ /* 0x000fe20003f65270 */
[----:B------:R-:W-:Y:S01]  /*feb0*/  FMUL.FTZ R3, R201, c[0x0][0x2ec] ;  /* 0x0000bb00c9037a20 */ /* 0x000fe20000410000 */
[----:B------:R-:W-:-:S02]  /*fec0*/  ISETP.LT.OR P5, PT, R2, R237, P2 ;  /* 0x000000ed0200720c */ /* 0x000fc400017a1670 */
[C---:B------:R-:W-:Y:S01]  /*fed0*/  ISETP.LT.OR P1, PT, R2.reuse, R236, P1 ;  /* 0x000000ec0200720c */ /* 0x040fe20000f21670 */
[----:B------:R1:W-:Y:S01]  /*fee0*/  MUFU.TANH R27, R3 ;  /* 0x00000003001b7308 */ /* 0x0003e20000002400 */
[----:B------:R-:W-:Y:S02]  /*fef0*/  ISETP.LT.OR P0, PT, R2, R235, P0 ;  /* 0x000000eb0200720c */ /* 0x000fe40000701670 */
[----:B------:R-:W-:Y:S02]  /*ff00*/  IADD3 R2, R0, 0x40, RZ ;  /* 0x0000004000027810 */ /* 0x000fe40007ffe0ff */
[----:B------:R-:W-:Y:S02]  /*ff10*/  FSEL R117, R24, -INF , !P3 ;  /* 0xff80000018757808 */ /* 0x000fe40005800000 */
[----:B------:R-:W-:Y:S01]  /*ff20*/  ISETP.GE.AND P3, PT, R2, R242, PT ;  /* 0x000000f20200720c */ /* 0x000fe20003f66270 */
[----:B------:R3:W4:Y:S01]  /*ff30*/  MUFU.TANH R9, R5 ;  /* 0x0000000500097308 */ /* 0x0007220000002400 */
[----:B--2---:R-:W-:-:S02]  /*ff40*/  P2R R4, PR, RZ, 0x2 ;  /* 0x00000002ff047803 */ /* 0x004fc40000000000 */
[C---:B------:R-:W-:Y:S02]  /*ff50*/  ISETP.GE.AND P2, PT, R2.reuse, R241, PT ;  /* 0x000000f10200720c */ /* 0x040fe40003f46270 */
[C---:B------:R-:W-:Y:S02]  /*ff60*/  ISETP.GE.AND P1, PT, R2.reuse, R240, PT ;  /* 0x000000f00200720c */ /* 0x040fe40003f26270 */
[----:B------:R-:W-:Y:S01]  /*ff70*/  FSEL R124, R75, -INF , !P6 ;  /* 0xff8000004b7c7808 */ /* 0x000fe20007000000 */
[----:B------:R-:W2:Y:S01]  /*ff80*/  MUFU.TANH R8, R6 ;  /* 0x0000000600087308 */ /* 0x000ea20000002400 */
[----:B-1----:R-:W-:Y:S02]  /*ff90*/  P2R R3, PR, RZ, 0x1 ;  /* 0x00000001ff037803 */ /* 0x002fe40000000000 */
[----:B------:R-:W-:Y:S02]  /*ffa0*/  ISETP.GE.AND P0, PT, R2, R239, PT ;  /* 0x000000ef0200720c */ /* 0x000fe40003f06270 */
[----:B------:R-:W-:-:S02]  /*ffb0*/  FSEL R118, R14, -INF , !P4 ;  /* 0xff8000000e767808 */ /* 0x000fc40006000000 */
[----:B------:R-:W-:Y:S01]  /*ffc0*/  FSEL R206, R54, -INF , !P5 ;  /* 0xff80000036ce7808 */ /* 0x000fe20006800000 */
[----:B---3--:R-:W-:Y:S01]  /*ffd0*/  FMUL.FTZ R5, R203, c[0x0][0x2ec] ;  /* 0x0000bb00cb057a20 */ /* 0x008fe20000410000 */
[----:B------:R-:W-:Y:S02]  /*ffe0*/  ISETP.LT.OR P6, PT, R2, R238, P3 ;  /* 0x000000ee0200720c */ /* 0x000fe40001fc1670 */
[----:B------:R-:W-:Y:S01]  /*fff0*/  ISETP.NE.AND P3, PT, R4, RZ, PT ;  /* 0x000000ff0400720c */ /* 0x000fe20003f65270 */
[----:B------:R-:W-:Y:S01]  /*10000*/  FMUL.FTZ R4, R248, c[0x0][0x2ec] ;  /* 0x0000bb00f8047a20 */ /* 0x000fe20000410000 */
[C---:B------:R-:W-:Y:S01]  /*10010*/  ISETP.LT.OR P5, PT, R2.reuse, R237, P2 ;  /* 0x000000ed0200720c */ /* 0x040fe200017a1670 */
[----:B------:R1:W-:Y:S01]  /*10020*/  MUFU.TANH R24, R5 ;  /* 0x0000000500187308 */ /* 0x0003e20000002400 */
[C---:B------:R-:W-:Y:S02]  /*10030*/  ISETP.LT.OR P1, PT, R2.reuse, R236, P1 ;  /* 0x000000ec0200720c */ /* 0x040fe40000f21670 */
[----:B------:R-:W-:-:S02]  /*10040*/  ISETP.LT.OR P4, PT, R2, R235, P0 ;  /* 0x000000eb0200720c */ /* 0x000fc40000781670 */
[----:B------:R-:W-:Y:S02]  /*10050*/  ISETP.NE.AND P2, PT, R3, RZ, PT ;  /* 0x000000ff0300720c */ /* 0x000fe40003f45270 */
[----:B------:R-:W-:Y:S01]  /*10060*/  IADD3 R2, R0, 0x41, RZ ;  /* 0x0000004100027810 */ /* 0x000fe20007ffe0ff */
[----:B------:R3:W2:Y:S01]  /*10070*/  MUFU.TANH R14, R4 ;  /* 0x00000004000e7308 */ /* 0x0006a20000002400 */
[----:B------:R-:W-:Y:S02]  /*10080*/  FSEL R209, R53, -INF , !P3 ;  /* 0xff80000035d17808 */ /* 0x000fe40005800000 */
[----:B------:R-:W-:Y:S02]  /*10090*/  P2R R3, PR, RZ, 0x2 ;  /* 0x00000002ff037803 */ /* 0x000fe40000000000 */
[C---:B------:R-:W-:Y:S02]  /*100a0*/  ISETP.GE.AND P3, PT, R2.reuse, R242, PT ;  /* 0x000000f20200720c */ /* 0x040fe40003f66270 */
[----:B------:R-:W-:Y:S01]  /*100b0*/  FSEL R61, R35, -INF , !P2 ;  /* 0xff800000233d7808 */ /* 0x000fe20005000000 */
[----:B-1----:R-:W-:Y:S01]  /*100c0*/  FMUL.FTZ R5, R251, c[0x0][0x2ec] ;  /* 0x0000bb00fb057a20 */ /* 0x002fe20000410000 */
[----:B------:R-:W-:-:S02]  /*100d0*/  ISETP.GE.AND P2, PT, R2, R241, PT ;  /* 0x000000f10200720c */ /* 0x000fc40003f46270 */
[C---:B------:R-:W-:Y:S02]  /*100e0*/  ISETP.GE.AND P1, PT, R2.reuse, R240, PT ;  /* 0x000000f00200720c */ /* 0x040fe40003f26270 */
[C---:B------:R-:W-:Y:S02]  /*100f0*/  ISETP.GE.AND P0, PT, R2.reuse, R239, PT ;  /* 0x000000ef0200720c */ /* 0x040fe40003f06270 */
[----:B------:R-:W-:Y:S01]  /*10100*/  FSEL R123, R25, -INF , !P6 ;  /* 0xff800000197b7808 */ /* 0x000fe20007000000 */
[----:B---3--:R-:W-:Y:S01]  /*10110*/  FMUL.FTZ R4, R249, c[0x0][0x2ec] ;  /* 0x0000bb00f9047a20 */ /* 0x008fe20000410000 */
[----:B------:R-:W-:Y:S02]  /*10120*/  FSEL R130, R7, -INF , !P5 ;  /* 0xff80000007827808 */ /* 0x000fe40006800000 */
[----:B------:R-:W-:Y:S01]  /*10130*/  ISETP.LT.OR P6, PT, R2, R238, P3 ;  /* 0x000000ee0200720c */ /* 0x000fe20001fc1670 */
[----:B------:R1:W-:Y:S01]  /*10140*/  MUFU.TANH R25, R4 ;  /* 0x0000000400197308 */ /* 0x0003e20000002400 */
[----:B------:R-:W-:Y:S01]  /*10150*/  ISETP.NE.AND P3, PT, R3, RZ, PT ;  /* 0x000000ff0300720c */ /* 0x000fe20003f65270 */
[----:B------:R-:W-:Y:S01]  /*10160*/  FMUL.FTZ R3, R250, c[0x0][0x2ec] ;  /* 0x0000bb00fa037a20 */ /* 0x000fe20000410000 */
[----:B------:R-:W-:-:S02]  /*10170*/  ISETP.LT.OR P5, PT, R2, R237, P2 ;  /* 0x000000ed0200720c */ /* 0x000fc400017a1670 */
[C---:B------:R-:W-:Y:S02]  /*10180*/  ISETP.LT.OR P1, PT, R2.reuse, R236, P1 ;  /* 0x000000ec0200720c */ /* 0x040fe40000f21670 */
[----:B------:R-:W-:Y:S01]  /*10190*/  ISETP.LT.OR P0, PT, R2, R235, P0 ;  /* 0x000000eb0200720c */ /* 0x000fe20000701670 */
[----:B------:R3:W2:Y:S01]  /*101a0*/  MUFU.TANH R7, R3 ;  /* 0x0000000300077308 */ /* 0x0006a20000002400 */
[----:B------:R-:W-:Y:S02]  /*101b0*/  IADD3 R2, R0, 0x48, RZ ;  /* 0x0000004800027810 */ /* 0x000fe40007ffe0ff */
[----:B------:R-:W-:Y:S02]  /*101c0*/  FSEL R205, R23, -INF , !P3 ;  /* 0xff80000017cd7808 */ /* 0x000fe40005800000 */
[C---:B------:R-:W-:Y:S02]  /*101d0*/  ISETP.GE.AND P3, PT, R2.reuse, R242, PT ;  /* 0x000000f20200720c */ /* 0x040fe40003f66270 */
[----:B------:R-:W-:Y:S01]  /*101e0*/  ISETP.GE.AND P2, PT, R2, R241, PT ;  /* 0x000000f10200720c */ /* 0x000fe20003f46270 */
[----:B------:R2:W2:Y:S01]  /*101f0*/  MUFU.TANH R23, R5 ;  /* 0x0000000500177308 */ /* 0x0004a20000002400 */
[----:B-1----:R-:W-:-:S02]  /*10200*/  P2R R4, PR, RZ, 0x2 ;  /* 0x00000002ff047803 */ /* 0x002fc40000000000 */
[----:B------:R-:W-:Y:S02]  /*10210*/  ISETP.GE.AND P1, PT, R2, R240, PT ;  /* 0x000000f00200720c */ /* 0x000fe40003f26270 */
[----:B------:R-:W-:Y:S02]  /*10220*/  FSEL R113, R36, -INF , !P6 ;  /* 0xff80000024717808 */ /* 0x000fe40007000000 */
[C---:B------:R-:W-:Y:S02]  /*10230*/  ISETP.LT.OR P6, PT, R2.reuse, R238, P3 ;  /* 0x000000ee0200720c */ /* 0x040fe40001fc1670 */
[----:B---3--:R-:W-:Y:S02]  /*10240*/  P2R R3, PR, RZ, 0x1 ;  /* 0x00000001ff037803 */ /* 0x008fe40000000000 */
[----:B------:R-:W-:Y:S02]  /*10250*/  ISETP.GE.AND P0, PT, R2, R239, PT ;  /* 0x000000ef0200720c */ /* 0x000fe40003f06270 */
[----:B------:R-:W-:-:S02]  /*10260*/  FSEL R63, R13, -INF , !P4 ;  /* 0xff8000000d3f7808 */ /* 0x000fc40006000000 */
[----:B------:R-:W-:Y:S01]  /*10270*/  FSEL R129, R34, -INF , !P5 ;  /* 0xff80000022817808 */ /* 0x000fe20006800000 */
[----:B--2---:R-:W-:Y:S01]  /*10280*/  FMUL.FTZ R5, R247, c[0x0][0x2ec] ;  /* 0x0000bb00f7057a20 */ /* 0x004fe20000410000 */
[----:B------:R-:W-:Y:S01]  /*10290*/  ISETP.NE.AND P3, PT, R4, RZ, PT ;  /* 0x000000ff0400720c */ /* 0x000fe20003f65270 */
[----:B------:R-:W-:Y:S01]  /*102a0*/  FMUL.FTZ R4, R244, c[0x0][0x2ec] ;  /* 0x0000bb00f4047a20 */ /* 0x000fe20000410000 */
[C---:B------:R-:W-:Y:S02]  /*102b0*/  ISETP.LT.OR P5, PT, R2.reuse, R237, P2 ;  /* 0x000000ed0200720c */ /* 0x040fe400017a1670 */
[C---:B------:R-:W-:Y:S01]  /*102c0*/  ISETP.LT.OR P1, PT, R2.reuse, R236, P1 ;  /* 0x000000ec0200720c */ /* 0x040fe20000f21670 */
[----:B------:R1:W2:Y:S01]  /*102d0*/  MUFU.TANH R13, R4 ;  /* 0x00000004000d7308 */ /* 0x0002a20000002400 */
[----:B------:R-:W-:Y:S02]  /*102e0*/  ISETP.LT.OR P4, PT, R2, R235, P0 ;  /* 0x000000eb0200720c */ /* 0x000fe40000781670 */
[----:B------:R-:W-:-:S02]  /*102f0*/  ISETP.NE.AND P2, PT, R3, RZ, PT ;  /* 0x000000ff0300720c */ /* 0x000fc40003f45270 */
[----:B------:R-:W-:Y:S02]  /*10300*/  IADD3 R2, R0, 0x49, RZ ;  /* 0x0000004900027810 */ /* 0x000fe40007ffe0ff */
[----:B------:R-:W-:Y:S02]  /*10310*/  FSEL R204, R26, -INF , !P3 ;  /* 0xff8000001acc7808 */ /* 0x000fe40005800000 */
[----:B------:R-:W-:Y:S02]  /*10320*/  P2R R3, PR, RZ, 0x2 ;  /* 0x00000002ff037803 */ /* 0x000fe40000000000 */
[----:B------:R-:W-:Y:S02]  /*10330*/  ISETP.GE.AND P3, PT, R2, R242, PT ;  /* 0x000000f20200720c */ /* 0x000fe40003f66270 */
[----:B------:R-:W-:Y:S02]  /*10340*/  FSEL R119, R22, -INF , !P2 ;  /* 0xff80000016777808 */ /* 0x000fe40005000000 */
[C---:B------:R-:W-:Y:S01]  /*10350*/  ISETP.GE.AND P2, PT, R2.reuse, R241, PT ;  /* 0x000000f10200720c */ /* 0x040fe20003f46270 */
[----:B-1----:R-:W-:Y:S01]  /*10360*/  FMUL.FTZ R4, R245, c[0x0][0x2ec] ;  /* 0x0000bb00f5047a20 */ /* 0x002fe20000410000 */
[C---:B------:R-:W-:Y:S01]  /*10370*/  ISETP.GE.AND P1, PT, R2.reuse, R240, PT ;  /* 0x000000f00200720c */ /* 0x040fe20003f26270 */
[----:B------:R1:W-:Y:S01]  /*10380*/  MUFU.TANH R22, R5 ;  /* 0x0000000500167308 */ /* 0x0003e20000002400 */
[----:B------:R-:W-:-:S02]  /*10390*/  ISETP.GE.AND P0, PT, R2, R239, PT ;  /* 0x000000ef0200720c */ /* 0x000fc40003f06270 */
[----:B------:R-:W-:Y:S02]  /*103a0*/  FSEL R112, R21, -INF , !P6 ;  /* 0xff80000015707808 */ /* 0x000fe40007000000 */
[----:B------:R-:W-:Y:S02]  /*103b0*/  FSEL R128, R12, -INF , !P5 ;  /* 0xff8000000c807808 */ /* 0x000fe40006800000 */
[C---:B------:R-:W-:Y:S01]  /*103c0*/  ISETP.LT.OR P6, PT, R2.reuse, R238, P3 ;  /* 0x000000ee0200720c */ /* 0x040fe20001fc1670 */
[----:B------:R3:W-:Y:S01]  /*103d0*/  MUFU.TANH R26, R4 ;  /* 0x00000004001a7308 */ /* 0x0007e20000002400 */
[----:B------:R-:W-:Y:S02]  /*103e0*/  ISETP.NE.AND P3, PT, R3, RZ, PT ;  /* 0x000000ff0300720c */ /* 0x000fe40003f65270 */
[C---:B------:R-:W-:Y:S02]  /*103f0*/  ISETP.LT.OR P5, PT, R2.reuse, R237, P2 ;  /* 0x000000ed0200720c */ /* 0x040fe400017a1670 */
[----:B------:R-:W-:-:S02]  /*10400*/  ISETP.LT.OR P1, PT, R2, R236, P1 ;  /* 0x000000ec0200720c */ /* 0x000fc40000f21670 */
[----:B------:R-:W-:Y:S01]  /*10410*/  ISETP.LT.OR P0, PT, R2, R235, P0 ;  /* 0x000000eb0200720c */ /* 0x000fe20000701670 */
[----:B-1----:R-:W-:Y:S01]  /*10420*/  FMUL.FTZ R5, R212, c[0x0][0x2ec] ;  /* 0x0000bb00d4057a20 */ /* 0x002fe20000410000 */
[----:B------:R-:W-:Y:S02]  /*10430*/  IADD3 R2, R0, 0x50, RZ ;  /* 0x0000005000027810 */ /* 0x000fe40007ffe0ff */
[----:B------:R-:W-:Y:S02]  /*10440*/  FSEL R134, R15, -INF , !P3 ;  /* 0xff8000000f867808 */ /* 0x000fe40005800000 */
[----:B------:R-:W-:Y:S01]  /*10450*/  P2R R3, PR, RZ, 0x1 ;  /* 0x00000001ff037803 */ /* 0x000fe20000000000 */
[----:B------:R1:W-:Y:S01]  /*10460*/  MUFU.TANH R15, R5 ;  /* 0x00000005000f7308 */ /* 0x0003e20000002400 */
[----:B------:R-:W-:Y:S01]  /*10470*/  ISETP.GE.AND P3, PT, R2, R242, PT ;  /* 0x000000f20200720c */ /* 0x000fe20003f66270 */
[----:B---3--:R-:W-:Y:S01]  /*10480*/  FMUL.FTZ R4, R246, c[0x0][0x2ec] ;  /* 0x0000bb00f6047a20 */ /* 0x008fe20000410000 */
[----:B------:R-:W-:-:S02]  /*10490*/  ISETP.GE.AND P2, PT, R2, R241, PT ;  /* 0x000000f10200720c */ /* 0x000fc40003f46270 */
[----:B------:R-:W-:Y:S02]  /*104a0*/  ISETP.GE.AND P0, PT, R2, R239, PT ;  /* 0x000000ef0200720c */ /* 0x000fe40003f06270 */
[----:B------:R-:W-:Y:S01]  /*104b0*/  FSEL R110, R33, -INF , !P6 ;  /* 0xff800000216e7808 */ /* 0x000fe20007000000 */
[----:B------:R3:W2:Y:S01]  /*104c0*/  MUFU.TANH R6, R4 ;  /* 0x0000000400067308 */ /* 0x0006a20000002400 */
[----:B------:R-:W-:Y:S02]  /*104d0*/  FSEL R67, R10, -INF , !P4 ;  /* 0xff8000000a437808 */ /* 0x000fe40006000000 */
[----:B------:R-:W-:Y:S02]  /*104e0*/  FSEL R125, R30, -INF , !P5 ;  /* 0xff8000001e7d7808 */ /* 0x000fe40006800000 */
[C---:B------:R-:W-:Y:S02]  /*104f0*/  ISETP.LT.OR P6, PT, R2.reuse, R238, P3 ;  /* 0x000000ee0200720c */ /* 0x040fe40001fc1670 */
[----:B------:R-:W-:Y:S01]  /*10500*/  ISETP.LT.OR P5, PT, R2, R237, P2 ;  /* 0x000000ed0200720c */ /* 0x000fe200017a1670 */
[----:B-1----:R-:W-:Y:S01]  /*10510*/  FMUL.FTZ R5, R214, c[0x0][0x2ec] ;  /* 0x0000bb00d6057a20 */ /* 0x002fe20000410000 */
[----:B------:R-:W-:-:S02]  /*10520*/  ISETP.LT.OR P4, PT, R2, R235, P0 ;  /* 0x000000eb0200720c */ /* 0x000fc40000781670 */
[----:B------:R-:W-:Y:S01]  /*10530*/  ISETP.NE.AND P2, PT, R3, RZ, PT ;  /* 0x000000ff0300720c */ /* 0x000fe20003f45270 */
[----:B------:R1:W1:Y:S01]  /*10540*/  MUFU.TANH R10, R5 ;  /* 0x00000005000a7308 */ /* 0x0002620000002400 */
[----:B------:R-:W-:Y:S02]  /*10550*/  FSEL R107, R16, -INF , !P6 ;  /* 0xff800000106b7808 */ /* 0x000fe40007000000 */
[----:B------:R-:W-:Y:S02]  /*10560*/  FSEL R75, R20, -INF , !P2 ;  /* 0xff800000144b7808 */ /* 0x000fe40005000000 */
[----:B---3--:R-:W-:Y:S02]  /*10570*/  P2R R4, PR, RZ, 0x2 ;  /* 0x00000002ff047803 */ /* 0x008fe40000000000 */
[----:B------:R-:W-:Y:S02]  /*10580*/  ISETP.GE.AND P1, PT, R2, R240, PT ;  /* 0x000000f00200720c */ /* 0x000fe40003f26270 */
[----:B------:R-:W-:Y:S01]  /*10590*/  ISETP.NE.AND P3, PT, R4, RZ, PT ;  /* 0x000000ff0400720c */ /* 0x000fe20003f65270 */
[----:B------:R-:W-:Y:S01]  /*105a0*/  FMUL.FTZ R4, R213, c[0x0][0x2ec] ;  /* 0x0000bb00d5047a20 */ /* 0x000fe20000410000 */
[----:B------:R-:W-:-:S02]  /*105b0*/  ISETP.LT.OR P1, PT, R2, R236, P1 ;  /* 0x000000ec0200720c */ /* 0x000fc40000f21670 */
[----:B------:R-:W-:Y:S01]  /*105c0*/  IADD3 R2, R0, 0x51, RZ ;  /* 0x0000005100027810 */ /* 0x000fe20007ffe0ff */
[----:B------:R3:W2:Y:S01]  /*105d0*/  MUFU.TANH R21, R4 ;  /* 0x0000000400157308 */ /* 0x0006a20000002400 */
[----:B------:R-:W-:Y:S01]  /*105e0*/  FSEL R133, R31, -INF , !P3 ;  /* 0xff8000001f857808 */ /* 0x000fe20005800000 */
[----:B-1----:R-:W-:Y:S01]  /*105f0*/  FMUL.FTZ R5, R132, c[0x0][0x2ec] ;  /* 0x0000bb0084057a20 */ /* 0x002fe20000410000 */
[----:B------:R-:W-:Y:S02]  /*10600*/  P2R R3, PR, RZ, 0x2 ;  /* 0x00000002ff037803 */ /* 0x000fe40000000000 */
[C---:B------:R-:W-:Y:S02]  /*10610*/  ISETP.GE.AND P3, PT, R2.reuse, R242, PT ;  /* 0x000000f20200720c */ /* 0x040fe40003f66270 */
[C---:B------:R-:W-:Y:S01]  /*10620*/  ISETP.GE.AND P2, PT, R2.reuse, R241, PT ;  /* 0x000000f10200720c */ /* 0x040fe20003f46270 */
[----:B------:R1:W-:Y:S01]  /*10630*/  MUFU.TANH R12, R5 ;  /* 0x00000005000c7308 */ /* 0x0003e20000002400 */
[----:B------:R-:W-:-:S02]  /*10640*/  ISETP.GE.AND P1, PT, R2, R240, PT ;  /* 0x000000f00200720c */ /* 0x000fc40003f26270 */
[C---:B------:R-:W-:Y:S02]  /*10650*/  ISETP.GE.AND P0, PT, R2.reuse, R239, PT ;  /* 0x000000ef0200720c */ /* 0x040fe40003f06270 */
[----:B------:R-:W-:Y:S02]  /*10660*/  FSEL R111, R11, -INF , !P5 ;  /* 0xff8000000b6f7808 */ /* 0x000fe40006800000 */
[C---:B------:R-:W-:Y:S01]  /*10670*/  ISETP.LT.OR P6, PT, R2.reuse, R238, P3 ;  /* 0x000000ee0200720c */ /* 0x040fe20001fc1670 */
[----:B---3--:R-:W-:Y:S01]  /*10680*/  FMUL.FTZ R4, R215, c[0x0][0x2ec] ;  /* 0x0000bb00d7047a20 */ /* 0x008fe20000410000 */
[----:B------:R-:W-:Y:S02]  /*10690*/  ISETP.NE.AND P3, PT, R3, RZ, PT ;  /* 0x000000ff0300720c */ /* 0x000fe40003f65270 */
[C---:B------:R-:W-:Y:S01]  /*106a0*/  ISETP.LT.OR P5, PT, R2.reuse, R237, P2 ;  /* 0x000000ed0200720c */ /* 0x040fe200017a1670 */
[----:B------:R3:W2:Y:S01]  /*106b0*/  MUFU.TANH R16, R4 ;  /* 0x0000000400107308 */ /* 0x0006a20000002400 */
[----:B------:R-:W-:-:S02]  /*106c0*/  ISETP.LT.OR P1, PT, R2, R236, P1 ;  /* 0x000000ec0200720c */ /* 0x000fc40000f21670 */
[----:B------:R-:W-:Y:S01]  /*106d0*/  ISETP.LT.OR P0, PT, R2, R235, P0 ;  /* 0x000000eb0200720c */ /* 0x000fe20000701670 */
[----:B-1----:R-:W-:Y:S01]  /*106e0*/  FMUL.FTZ R5, R92, c[0x0][0x2ec] ;  /* 0x0000bb005c057a20 */ /* 0x002fe20000410000 */
[----:B------:R-:W-:Y:S02]  /*106f0*/  IADD3 R2, R0, 0x58, RZ ;  /* 0x0000005800027810 */ /* 0x000fe40007ffe0ff */
[----:B------:R-:W-:Y:S01]  /*10700*/  FSEL R132, R18, -INF , !P3 ;  /* 0xff80000012847808 */ /* 0x000fe20005800000 */
[----:B------:R1:W-:Y:S01]  /*10710*/  MUFU.TANH R20, R5 ;  /* 0x0000000500147308 */ /* 0x0003e20000002400 */
[----:B------:R-:W-:Y:S02]  /*10720*/  P2R R3, PR, RZ, 0x1 ;  /* 0x00000001ff037803 */ /* 0x000fe40000000000 */
[C---:B------:R-:W-:Y:S02]  /*10730*/  ISETP.GE.AND P3, PT, R2.reuse, R242, PT ;  /* 0x000000f20200720c */ /* 0x040fe40003f66270 */
[----:B------:R-:W-:-:S02]  /*10740*/  ISETP.GE.AND P2, PT, R2, R241, PT ;  /* 0x000000f10200720c */ /* 0x000fc40003f46270 */
[C---:B------:R-:W-:Y:S02]  /*10750*/  ISETP.GE.AND P0, PT, R2.reuse, R239, PT ;  /* 0x000000ef0200720c */ /* 0x040fe40003f06270 */
[----:B---3--:R-:W-:Y:S02]  /*10760*/  P2R R4, PR, RZ, 0x2 ;  /* 0x00000002ff047803 */ /* 0x008fe40000000000 */
[----:B------:R-:W-:Y:S02]  /*10770*/  ISETP.GE.AND P1, PT, R2, R240, PT ;  /* 0x000000f00200720c */ /* 0x000fe40003f26270 */
[----:B------:R-:W-:Y:S02]  /*10780*/  FSEL R104, R32, -INF , !P6 ;  /* 0xff80000020687808 */ /* 0x000fe40007000000 */
[----:B----4-:R-:W-:Y:S02]  /*10790*/  FSEL R64, R9, -INF , !P4 ;  /* 0xff80000009407808 */ /* 0x010fe40006000000 */
[----:B------:R-:W-:-:S02]  /*107a0*/  FSEL R108, R28, -INF , !P5 ;  /* 0xff8000001c6c7808 */ /* 0x000fc40006800000 */
[----:B------:R-:W-:Y:S02]  /*107b0*/  ISETP.LT.OR P6, PT, R2, R238, P3 ;  /* 0x000000ee0200720c */ /* 0x000fe40001fc1670 */
[----:B------:R-:W-:Y:S01]  /*107c0*/  ISETP.NE.AND P3, PT, R4, RZ, PT ;  /* 0x000000ff0400720c */ /* 0x000fe20003f65270 */
[----:B------:R-:W-:Y:S01]  /*107d0*/  FMUL.FTZ R4, R151, c[0x0][0x2ec] ;  /* 0x0000bb0097047a20 */ /* 0x000fe20000410000 */
[----:B------:R-:W-:Y:S01]  /*107e0*/  ISETP.LT.OR P5, PT, R2, R237, P2 ;  /* 0x000000ed0200720c */ /* 0x000fe200017a1670 */
[----:B-1----:R-:W-:Y:S01]  /*107f0*/  FMUL.FTZ R5, R148, c[0x0][0x2ec] ;  /* 0x0000bb0094057a20 */ /* 0x002fe20000410000 */
[C---:B------:R-:W-:Y:S01]  /*10800*/  ISETP.LT.OR P1, PT, R2.reuse, R236, P1 ;  /* 0x000000ec0200720c */ /* 0x040fe20000f21670 */
[----:B------:R1:W5:Y:S01]  /*10810*/  LDL.LU R151, [R1+0x124] ;  /* 0x0001240001977983 */ /* 0x0003620000300800 */
[----:B------:R-:W-:Y:S01]  /*10820*/  ISETP.LT.OR P4, PT, R2, R235, P0 ;  /* 0x000000eb0200720c */ /* 0x000fe20000781670 */
[----:B------:R3:W4:Y:S01]  /*10830*/  MUFU.TANH R9, R4 ;  /* 0x0000000400097308 */ /* 0x0007220000002400 */
[----:B------:R-:W-:-:S02]  /*10840*/  IADD3 R2, R0, 0x59, RZ ;  /* 0x0000005900027810 */ /* 0x000fc40007ffe0ff */
[----:B------:R-:W-:Y:S02]  /*10850*/  ISETP.NE.AND P2, PT, R3, RZ, PT ;  /* 0x000000ff0300720c */ /* 0x000fe40003f45270 */
[----:B------:R-:W-:Y:S02]  /*10860*/  FSEL R122, R29, -INF , !P3 ;  /* 0xff8000001d7a7808 */ /* 0x000fe40005800000 */
[C---:B------:R-:W-:Y:S02]  /*10870*/  ISETP.GE.AND P3, PT, R2.reuse, R242, PT ;  /* 0x000000f20200720c */ /* 0x040fe40003f66270 */
[----:B------:R-:W-:Y:S02]  /*10880*/  P2R R3, PR, RZ, 0x2 ;  /* 0x00000002ff037803 */ /* 0x000fe40000000000 */
[----:B------:R-:W-:Y:S02]  /*10890*/  FSEL R251, R19, -INF , !P2 ;  /* 0xff80000013fb7808 */ /* 0x000fe40005000000 */
[----:B------:R-:W-:-:S02]  /*108a0*/  ISETP.GE.AND P2, PT, R2, R241, PT ;  /* 0x000000f10200720c */ /* 0x000fc40003f46270 */
[----:B------:R-:W-:Y:S01]  /*108b0*/  ISETP.GE.AND P1, PT, R2, R240, PT ;  /* 0x000000f00200720c */ /* 0x000fe20003f26270 */
[----:B---3--:R-:W-:Y:S01]  /*108c0*/  FMUL.FTZ R4, R150, c[0x0][0x2ec] ;  /* 0x0000bb0096047a20 */ /* 0x008fe20000410000 */
[----:B------:R-:W-:Y:S02]  /*108d0*/  ISETP.GE.AND P0, PT, R2, R239, PT ;  /* 0x000000ef0200720c */ /* 0x000fe40003f06270 */
[----:B------:R-:W-:Y:S02]  /*108e0*/  FSEL R97, R17, -INF , !P6 ;  /* 0xff80000011617808 */ /* 0x000fe40007000000 */
[----:B------:R-:W-:Y:S01]  /*108f0*/  FSEL R105, R8, -INF , !P5 ;  /* 0xff80000008697808 */ /* 0x000fe20006800000 */
[----:B------:R-:W-:Y:S01]  /*10900*/  MUFU.TANH R18, R5 ;  /* 0x0000000500127308 */ /* 0x000fe20000002400 */
[C---:B------:R-:W-:Y:S01]  /*10910*/  ISETP.LT.OR P6, PT, R2.reuse, R238, P3 ;  /* 0x000000ee0200720c */ /* 0x040fe20001fc1670 */
[----:B------:R1:W5:Y:S01]  /*10920*/  LDL.LU R150, [R1+0x120] ;  /* 0x0001200001967983 */ /* 0x0003620000300800 */
[----:B------:R-:W-:Y:S01]  /*10930*/  ISETP.NE.AND P3, PT, R3, RZ, PT ;  /* 0x000000ff0300720c */ /* 0x000fe20003f65270 */
[----:B------:R-:W-:Y:S01]  /*10940*/  FMUL.FTZ R3, R149, c[0x0][0x2ec] ;  /* 0x0000bb0095037a20 */ /* 0x000fe20000410000 */
[C---:B------:R-:W-:Y:S01]  /*10950*/  ISETP.LT.OR P5, PT, R2.reuse, R237, P2 ;  /* 0x000000ed0200720c */ /* 0x040fe200017a1670 */
[----:B------:R1:W5:Y:S01]  /*10960*/  LDL.LU R149, [R1+0x11c] ;  /* 0x00011c0001957983 */ /* 0x0003620000300800 */
[C---:B------:R-:W-:Y:S01]  /*10970*/  ISETP.LT.OR P1, PT, R2.reuse, R236, P1 ;  /* 0x000000ec0200720c */ /* 0x040fe20000f21670 */
[----:B------:R3:W-:Y:S01]  /*10980*/  MUFU.TANH R19, R4 ;  /* 0x0000000400137308 */ /* 0x0007e20000002400 */
[----:B------:R-:W-:Y:S01]  /*10990*/  ISETP.LT.OR P0, PT, R2, R235, P0 ;  /* 0x000000eb0200720c */ /* 0x000fe20000701670 */
[----:B------:R1:W5:Y:S01]  /*109a0*/  LDL.LU R148, [R1+0x118] ;  /* 0x0001180001947983 */ /* 0x0003620000300800 */
[----:B------:R-:W-:-:S02]  /*109b0*/  IADD3 R2, R0, 0x60, RZ ;  /* 0x0000006000027810 */ /* 0x000fc40007ffe0ff */
[----:B------:R-:W-:Y:S02]  /*109c0*/  FSEL R109, R14, -INF , !P3 ;  /* 0xff8000000e6d7808 */ /* 0x000fe40005800000 */
[C---:B------:R-:W-:Y:S01]  /*109d0*/  ISETP.GE.AND P3, PT, R2.reuse, R242, PT ;  /* 0x000000f20200720c */ /* 0x040fe20003f66270 */
[----:B------:R2:W1:Y:S01]  /*109e0*/  MUFU.TANH R11, R3 ;  /* 0x00000003000b7308 */ /* 0x0004620000002400 */
[C---:B------:R-:W-:Y:S02]  /*109f0*/  ISETP.GE.AND P2, PT, R2.reuse, R241, PT ;  /* 0x000000f10200720c */ /* 0x040fe40003f46270 */
[----:B------:R-:W-:Y:S02]  /*10a00*/  FSEL R94, R27, -INF , !P6 ;  /* 0xff8000001b5e7808 */ /* 0x000fe40007000000 */
[----:B---3--:R-:W-:Y:S02]  /*10a10*/  P2R R4, PR, RZ, 0x2 ;  /* 0x00000002ff047803 */ /* 0x008fe40000000000 */
[----:B------:R-:W-:-:S02]  /*10a20*/  ISETP.GE.AND P1, PT, R2, R240, PT ;  /* 0x000000f00200720c */ /* 0x000fc40003f26270 */
[----:B------:R-:W-:Y:S02]  /*10a30*/  FSEL R250, R7, -INF , !P4 ;  /* 0xff80000007fa7808 */ /* 0x000fe40006000000 */
[----:B--2---:R-:W-:Y:S02]  /*10a40*/  P2R R3, PR, RZ, 0x1 ;  /* 0x00000001ff037803 */ /* 0x004fe40000000000 */
[----:B------:R-:W-:Y:S02]  /*10a50*/  ISETP.GE.AND P0, PT, R2, R239, PT ;  /* 0x000000ef0200720c */ /* 0x000fe40003f06270 */
[----:B------:R-:W-:Y:S02]  /*10a60*/  FSEL R98, R24, -INF , !P5 ;  /* 0xff80000018627808 */ /* 0x000fe40006800000 */
[----:B------:R-:W-:Y:S02]  /*10a70*/  ISETP.LT.OR P6, PT, R2, R238, P3 ;  /* 0x000000ee0200720c */ /* 0x000fe40001fc1670 */
[----:B------:R-:W-:-:S02]  /*10a80*/  ISETP.NE.AND P3, PT, R4, RZ, PT ;  /* 0x000000ff0400720c */ /* 0x000fc40003f65270 */
[C---:B------:R-:W-:Y:S02]  /*10a90*/  ISETP.LT.OR P5, PT, R2.reuse, R237, P2 ;  /* 0x000000ed0200720c */ /* 0x040fe400017a1670 */
[C---:B------:R-:W-:Y:S02]  /*10aa0*/  ISETP.LT.OR P1, PT, R2.reuse, R236, P1 ;  /* 0x000000ec0200720c */ /* 0x040fe40000f21670 */
[----:B------:R-:W-:Y:S02]  /*10ab0*/  ISETP.LT.OR P4, PT, R2, R235, P0 ;  /* 0x000000eb0200720c */ /* 0x000fe40000781670 */
[----:B------:R-:W-:Y:S02]  /*10ac0*/  IADD3 R2, R0, 0x61, RZ ;  /* 0x0000006100027810 */ /* 0x000fe40007ffe0ff */
[----:B------:R-:W-:Y:S02]  /*10ad0*/  ISETP.NE.AND P2, PT, R3, RZ, PT ;  /* 0x000000ff0300720c */ /* 0x000fe40003f45270 */
[----:B------:R-:W-:Y:S01]  /*10ae0*/  FSEL R106, R25, -INF , !P3 ;  /* 0xff800000196a7808 */ /* 0x000fe20005800000 */
[----:B------:R-:W-:Y:S01]  /*10af0*/  FMUL.FTZ R4, R146, c[0x0][0x2ec] ;  /* 0x0000bb0092047a20 */ /* 0x000fe20000410000 */
[----:B------:R-:W-:-:S02]  /*10b00*/  ISETP.GE.AND P3, PT, R2, R242, PT ;  /* 0x000000f20200720c */ /* 0x000fc40003f66270 */
[----:B------:R-:W-:Y:S02]  /*10b10*/  P2R R3, PR, RZ, 0x2 ;  /* 0x00000002ff037803 */ /* 0x000fe40000000000 */
[----:B------:R-:W-:Y:S02]  /*10b20*/  FSEL R249, R23, -INF , !P2 ;  /* 0xff80000017f97808 */ /* 0x000fe40005000000 */
[C---:B------:R-:W-:Y:S02]  /*10b30*/  ISETP.GE.AND P2, PT, R2.reuse, R241, PT ;  /* 0x000000f10200720c */ /* 0x040fe40003f46270 */
[C---:B------:R-:W-:Y:S02]  /*10b40*/  ISETP.GE.AND P1, PT, R2.reuse, R240, PT ;  /* 0x000000f00200720c */ /* 0x040fe40003f26270 */
        /* <DEDUP_REMOVED lines=8> */
[C---:B------:R-:W-:Y:S02]  /*10bd0*/  ISETP.LT.OR P1, PT, R2.reuse, R236, P1 ;  /* 0x000000ec0200720c */ /* 0x040fe40000f21670 */
[----:B------:R-:W-:Y:S02]  /*10be0*/  ISETP.LT.OR P0, PT, R2, R235, P0 ;  /* 0x000000eb0200720c */ /* 0x000fe40000701670 */
[----:B------:R-:W-:Y:S01]  /*10bf0*/  IADD3 R2, R0, 0x68, RZ ;  /* 0x0000006800027810 */ /* 0x000fe20007ffe0ff */
[----:B--2---:R-:W-:Y:S01]  /*10c00*/  FMUL.FTZ R4, R91, c[0x0][0x2ec] ;  /* 0x0000bb005b047a20 */ /* 0x004fe20000410000 */
[----:B------:R2:W-:Y:S01]  /*10c10*/  MUFU.TANH R17, R3 ;  /* 0x0000000300117308 */ /* 0x0005e20000002400 */
[----:B------:R-:W-:-:S02]  /*10c20*/  FSEL R99, R15, -INF , !P3 ;  /* 0xff8000000f637808 */ /* 0x000fc40005800000 */
[C---:B------:R-:W-:Y:S02]  /*10c30*/  ISETP.GE.AND P3, PT, R2.reuse, R242, PT ;  /* 0x000000f20200720c */ /* 0x040fe40003f66270 */
[----:B------:R-:W-:-:S03]  /*10c40*/  ISETP.GE.AND P2, PT, R2, R241, PT ;  /* 0x000000f10200720c */ /* 0x000fc60003f46270 */
[----:B------:R3:W-:Y:S01]  /*10c50*/  MUFU.TANH R13, R4 ;  /* 0x00000004000d7308 */ /* 0x0007e20000002400 */
[----:B------:R-:W-:Y:S01]  /*10c60*/  FSEL R87, R26, -INF , !P6 ;  /* 0xff8000001a577808 */ /* 0x000fe20007000000 */
[----:B------:R-:W-:Y:S01]  /*10c70*/  FMUL.FTZ R5, R147, c[0x0][0x2ec] ;  /* 0x0000bb0093057a20 */ /* 0x000fe20000410000 */
[----:B------:R-:W-:Y:S01]  /*10c80*/  FSEL R248, R10, -INF , !P4 ;  /* 0xff8000000af87808 */ /* 0x000fe20006000000 */
[----:B------:R-:W-:Y:S01]  /*10c90*/  FMUL.FTZ R6, R145, c[0x0][0x2ec] ;  /* 0x0000bb0091067a20 */ /* 0x000fe20000410000 */
[----:B--2---:R-:W-:Y:S01]  /*10ca0*/  P2R R3, PR, RZ, 0x1 ;  /* 0x00000001ff037803 */ /* 0x004fe20000000000 */
[----:B------:R2:W5:Y:S01]  /*10cb0*/  LDL.LU R147, [R1+0x114] ;  /* 0x0001140001937983 */ /* 0x0005620000300800 */
[----:B------:R-:W-:Y:S02]  /*10cc0*/  ISETP.GE.AND P0, PT, R2, R239, PT ;  /* 0x000000ef0200720c */ /* 0x000fe40003f06270 */
[----:B------:R-:W-:Y:S02]  /*10cd0*/  FSEL R91, R22, -INF , !P5 ;  /* 0xff800000165b7808 */ /* 0x000fe40006800000 */
[----:B---3--:R-:W-:-:S02]  /*10ce0*/  P2R R4, PR, RZ, 0x2 ;  /* 0x00000002ff047803 */ /* 0x008fc40000000000 */
[C---:B------:R-:W-:Y:S01]  /*10cf0*/  ISETP.LT.OR P6, PT, R2.reuse, R238, P3 ;  /* 0x000000ee0200720c */ /* 0x040fe20001fc1670 */
[----:B------:R-:W3:Y:S01]  /*10d00*/  MUFU.TANH R8, R5 ;  /* 0x0000000500087308 */ /* 0x000ee20000002400 */
[----:B------:R-:W-:Y:S01]  /*10d10*/  ISETP.GE.AND P1, PT, R2, R240, PT ;  /* 0x000000f00200720c */ /* 0x000fe20003f26270 */
[----:B------:R2:W5:Y:S01]  /*10d20*/  LDL.LU R146, [R1+0x110] ;  /* 0x0001100001927983 */ /* 0x0005620000300800 */
[----:B------:R-:W-:Y:S02]  /*10d30*/  ISETP.NE.AND P3, PT, R4, RZ, PT ;  /* 0x000000ff0400720c */ /* 0x000fe40003f65270 */
[C---:B------:R-:W-:Y:S01]  /*10d40*/  ISETP.LT.OR P5, PT, R2.reuse, R237, P2 ;  /* 0x000000ed0200720c */ /* 0x040fe200017a1670 */
[----:B------:R2:W5:Y:S01]  /*10d50*/  LDL.LU R145, [R1+0x10c] ;  /* 0x00010c0001917983 */ /* 0x0005620000300800 */
[C---:B------:R-:W-:Y:S02]  /*10d60*/  ISETP.LT.OR P1, PT, R2.reuse, R236, P1 ;  /* 0x000000ec0200720c */ /* 0x040fe40000f21670 */
[----:B------:R-:W-:-:S02]  /*10d70*/  ISETP.LT.OR P4, PT, R2, R235, P0 ;  /* 0x000000eb0200720c */ /* 0x000fc40000781670 */
[----:B------:R-:W-:Y:S02]  /*10d80*/  IADD3 R2, R0, 0x69, RZ ;  /* 0x0000006900027810 */ /* 0x000fe40007ffe0ff */
[----:B------:R-:W-:Y:S02]  /*10d90*/  ISETP.NE.AND P2, PT, R3, RZ, PT ;  /* 0x000000ff0300720c */ /* 0x000fe40003f45270 */
[----:B------:R-:W-:Y:S01]  /*10da0*/  FSEL R96, R21, -INF , !P3 ;  /* 0xff80000015607808 */ /* 0x000fe20005800000 */
[----:B------:R-:W-:Y:S01]  /*10db0*/  FMUL.FTZ R4, R143, c[0x0][0x2ec] ;  /* 0x0000bb008f047a20 */ /* 0x000fe20000410000 */
[----:B------:R-:W-:Y:S02]  /*10dc0*/  ISETP.GE.AND P3, PT, R2, R242, PT ;  /* 0x000000f20200720c */ /* 0x000fe40003f66270 */
[----:B------:R-:W-:Y:S02]  /*10dd0*/  P2R R3, PR, RZ, 0x2 ;  /* 0x00000002ff037803 */ /* 0x000fe40000000000 */
[----:B------:R-:W-:-:S02]  /*10de0*/  FSEL R247, R16, -INF , !P2 ;  /* 0xff80000010f77808 */ /* 0x000fc40005000000 */
[C---:B------:R-:W-:Y:S02]  /*10df0*/  ISETP.GE.AND P2, PT, R2.reuse, R241, PT ;  /* 0x000000f10200720c */ /* 0x040fe40003f46270 */
[C---:B------:R-:W-:Y:S02]  /*10e00*/  ISETP.GE.AND P1, PT, R2.reuse, R240, PT ;  /* 0x000000f00200720c */ /* 0x040fe40003f26270 */
[----:B------:R-:W-:Y:S02]  /*10e10*/  ISETP.GE.AND P0, PT, R2, R239, PT ;  /* 0x000000ef0200720c */ /* 0x000fe40003f06270 */
[----:B------:R-:W-:Y:S01]  /*10e20*/  FSEL R85, R12, -INF , !P6 ;  /* 0xff8000000c557808 */ /* 0x000fe20007000000 */
[----:B------:R1:W-:Y:S01]  /*10e30*/  MUFU.TANH R10, R4 ;  /* 0x00000004000a7308 */ /* 0x0003e20000002400 */
[----:B------:R-:W-:Y:S02]  /*10e40*/  ISETP.LT.OR P6, PT, R2, R238, P3 ;  /* 0x000000ee0200720c */ /* 0x000fe40001fc1670 */
[----:B----4-:R-:W-:-:S02]  /*10e50*/  FSEL R89, R9, -INF , !P5 ;  /* 0xff80000009597808 */ /* 0x010fc40006800000 */
[----:B------:R-:W-:Y:S01]  /*10e60*/  ISETP.NE.AND P3, PT, R3, RZ, PT ;  /* 0x000000ff0300720c */ /* 0x000fe20003f65270 */
[----:B------:R-:W-:Y:S01]  /*10e70*/  FMUL.FTZ R3, R141, c[0x0][0x2ec] ;  /* 0x0000bb008d037a20 */ /* 0x000fe20000410000 */
[C---:B------:R-:W-:Y:S02]  /*10e80*/  ISETP.LT.OR P5, PT, R2.reuse, R237, P2 ;  /* 0x000000ed0200720c */ /* 0x040fe400017a1670 */
[C---:B------:R-:W-:Y:S02]  /*10e90*/  ISETP.LT.OR P1, PT, R2.reuse, R236, P1 ;  /* 0x000000ec0200720c */ /* 0x040fe40000f21670 */
[----:B------:R-:W-:Y:S02]  /*10ea0*/  ISETP.LT.OR P0, PT, R2, R235, P0 ;  /* 0x000000eb0200720c */ /* 0x000fe40000701670 */
[----:B------:R-:W-:Y:S01]  /*10eb0*/  IADD3 R2, R0, 0x70, RZ ;  /* 0x0000007000027810 */ /* 0x000fe20007ffe0ff */
[----:B-1----:R-:W-:Y:S01]  /*10ec0*/  FMUL.FTZ R4, R142, c[0x0][0x2ec] ;  /* 0x0000bb008e047a20 */ /* 0x002fe20000410000 */
[----:B------:R-:W1:Y:S01]  /*10ed0*/  MUFU.TANH R7, R6 ;  /* 0x0000000600077308 */ /* 0x000e620000002400 */
[----:B------:R-:W-:-:S02]  /*10ee0*/  FSEL R93, R11, -INF , !P3 ;  /* 0xff8000000b5d7808 */ /* 0x000fc40005800000 */
[C---:B------:R-:W-:Y:S02]  /*10ef0*/  ISETP.GE.AND P3, PT, R2.reuse, R242, PT ;  /* 0x000000f20200720c */ /* 0x040fe40003f66270 */
[----:B------:R-:W-:-:S03]  /*10f00*/  ISETP.GE.AND P2, PT, R2, R241, PT ;  /* 0x000000f10200720c */ /* 0x000fc60003f46270 */
[----:B------:R4:W-:Y:S01]  /*10f10*/  MUFU.TANH R16, R4 ;  /* 0x0000000400107308 */ /* 0x0009e20000002400 */
[----:B------:R-:W-:Y:S01]  /*10f20*/  FMUL.FTZ R5, R144, c[0x0][0x2ec] ;  /* 0x0000bb0090057a20 */ /* 0x000fe20000410000 */
[----:B------:R-:W-:Y:S01]  /*10f30*/  FSEL R82, R20, -INF , !P6 ;  /* 0xff80000014527808 */ /* 0x000fe20007000000 */
[----:B------:R2:W5:Y:S05]  /*10f40*/  LDL.LU R144, [R1+0x108] ;  /* 0x0001080001907983 */ /* 0x00056a0000300800 */
[----:B------:R1:W-:Y:S01]  /*10f50*/  MUFU.TANH R6, R3 ;  /* 0x0000000300067308 */ /* 0x0003e20000002400 */
[----:B---3--:R-:W-:Y:S01]  /*10f60*/  FSEL R246, R8, -INF , !P4 ;  /* 0xff80000008f67808 */ /* 0x008fe20006000000 */
[----:B------:R2:W5:Y:S01]  /*10f70*/  LDL.LU R143, [R1+0x104] ;  /* 0x00010400018f7983 */ /* 0x0005620000300800 */
[----:B------:R-:W-:-:S02]  /*10f80*/  FSEL R86, R19, -INF , !P5 ;  /* 0xff80000013567808 */ /* 0x000fc40006800000 */
[----:B----4-:R-:W-:-:S03]  /*10f90*/  P2R R4, PR, RZ, 0x2 ;  /* 0x00000002ff047803 */ /* 0x010fc60000000000 */
[----:B------:R-:W3:Y:S01]  /*10fa0*/  MUFU.TANH R15, R5 ;  /* 0x00000005000f7308 */ /* 0x000ee20000002400 */
[C---:B------:R-:W-:Y:S01]  /*10fb0*/  ISETP.GE.AND P1, PT, R2.reuse, R240, PT ;  /* 0x000000f00200720c */ /* 0x040fe20003f26270 */
[----:B------:R2:W5:Y:S01]  /*10fc0*/  LDL.LU R142, [R1+0x100] ;  /* 0x00010000018e7983 */ /* 0x0005620000300800 */
[C---:B------:R-:W-:Y:S02]  /*10fd0*/  ISETP.LT.OR P6, PT, R2.reuse, R238, P3 ;  /* 0x000000ee0200720c */ /* 0x040fe40001fc1670 */
[----:B-1----:R-:W-:Y:S01]  /*10fe0*/  P2R R3, PR, RZ, 0x1 ;  /* 0x00000001ff037803 */ /* 0x002fe20000000000 */
[----:B------:R2:W5:Y:S01]  /*10ff0*/  LDL.LU R141, [R1+0xfc] ;  /* 0x0000fc00018d7983 */ /* 0x0005620000300800 */
[----:B------:R-:W-:Y:S02]  /*11000*/  ISETP.GE.AND P0, PT, R2, R239, PT ;  /* 0x000000ef0200720c */ /* 0x000fe40003f06270 */
[----:B------:R-:W-:Y:S02]  /*11010*/  ISETP.NE.AND P3, PT, R4, RZ, PT ;  /* 0x000000ff0400720c */ /* 0x000fe40003f65270 */
[----:B------:R-:W-:-:S02]  /*11020*/  ISETP.LT.OR P5, PT, R2, R237, P2 ;  /* 0x000000ed0200720c */ /* 0x000fc400017a1670 */
[C---:B------:R-:W-:Y:S02]  /*11030*/  ISETP.LT.OR P1, PT, R2.reuse, R236, P1 ;  /* 0x000000ec0200720c */ /* 0x040fe40000f21670 */
[----:B------:R-:W-:Y:S01]  /*11040*/  ISETP.LT.OR P4, PT, R2, R235, P0 ;  /* 0x000000eb0200720c */ /* 0x000fe20000781670 */
[----:B------:R-:W-:Y:S01]  /*11050*/  FMUL.FTZ R4, R139, c[0x0][0x2ec] ;  /* 0x0000bb008b047a20 */ /* 0x000fe20000410000 */
[----:B------:R-:W-:Y:S02]  /*11060*/  ISETP.NE.AND P2, PT, R3, RZ, PT ;  /* 0x000000ff0300720c */ /* 0x000fe40003f45270 */
[----:B------:R-:W-:Y:S02]  /*11070*/  IADD3 R2, R0, 0x71, RZ ;  /* 0x0000007100027810 */ /* 0x000fe40007ffe0ff */
[----:B------:R-:W-:Y:S01]  /*11080*/  FSEL R92, R18, -INF , !P3 ;  /* 0xff800000125c7808 */ /* 0x000fe20005800000 */
[----:B------:R1:W-:Y:S01]  /*11090*/  MUFU.TANH R11, R4 ;  /* 0x00000004000b7308 */ /* 0x0003e20000002400 */
[----:B------:R-:W-:-:S02]  /*110a0*/  P2R R3, PR, RZ, 0x2 ;  /* 0x00000002ff037803 */ /* 0x000fc40000000000 */
[----:B------:R-:W-:Y:S02]  /*110b0*/  ISETP.GE.AND P3, PT, R2, R242, PT ;  /* 0x000000f20200720c */ /* 0x000fe40003f66270 */
[----:B------:R-:W-:Y:S02]  /*110c0*/  FSEL R245, R14, -INF , !P2 ;  /* 0xff8000000ef57808 */ /* 0x000fe40005000000 */
[C---:B------:R-:W-:Y:S02]  /*110d0*/  ISETP.GE.AND P2, PT, R2.reuse, R241, PT ;  /* 0x000000f10200720c */ /* 0x040fe40003f46270 */
[C---:B------:R-:W-:Y:S02]  /*110e0*/  ISETP.GE.AND P1, PT, R2.reuse, R240, PT ;  /* 0x000000f00200720c */ /* 0x040fe40003f26270 */
[----:B------:R-:W-:Y:S02]  /*110f0*/  ISETP.GE.AND P0, PT, R2, R239, PT ;  /* 0x000000ef0200720c */ /* 0x000fe40003f06270 */
[----:B------:R-:W-:Y:S01]  /*11100*/  FSEL R27, R13, -INF , !P6 ;  /* 0xff8000000d1b7808 */ /* 0x000fe20007000000 */
[----:B-1----:R-:W-:Y:S01]  /*11110*/  FMUL.FTZ R4, R138, c[0x0][0x2ec] ;  /* 0x0000bb008a047a20 */ /* 0x002fe20000410000 */
[----:B------:R-:W-:-:S02]  /*11120*/  FSEL R83, R7, -INF , !P5 ;  /* 0xff80000007537808 */ /* 0x000fc40006800000 */
[----:B------:R-:W-:Y:S01]  /*11130*/  ISETP.LT.OR P6, PT, R2, R238, P3 ;  /* 0x000000ee0200720c */ /* 0x000fe20001fc1670 */
[----:B------:R-:W-:Y:S01]  /*11140*/  FMUL.FTZ R5, R140, c[0x0][0x2ec] ;  /* 0x0000bb008c057a20 */ /* 0x000fe20000410000 */
[----:B------:R-:W-:Y:S01]  /*11150*/  ISETP.NE.AND P3, PT, R3, RZ, PT ;  /* 0x000000ff0300720c */ /* 0x000fe20003f65270 */
[----:B------:R1:W-:Y:S01]  /*11160*/  MUFU.TANH R9, R4 ;  /* 0x0000000400097308 */ /* 0x0003e20000002400 */
[C---:B------:R-:W-:Y:S01]  /*11170*/  ISETP.LT.OR P5, PT, R2.reuse, R237, P2 ;  /* 0x000000ed0200720c */ /* 0x040fe200017a1670 */
[----:B------:R2:W5:Y:S01]  /*11180*/  LDL.LU R140, [R1+0xf8] ;  /* 0x0000f800018c7983 */ /* 0x0005620000300800 */
[C---:B------:R-:W-:Y:S02]  /*11190*/  ISETP.LT.OR P1, PT, R2.reuse, R236, P1 ;  /* 0x000000ec0200720c */ /* 0x040fe40000f21670 */
[----:B------:R-:W-:Y:S01]  /*111a0*/  ISETP.LT.OR P0, PT, R2, R235, P0 ;  /* 0x000000eb0200720c */ /* 0x000fe20000701670 */
[----:B------:R2:W5:Y:S01]  /*111b0*/  LDL.LU R139, [R1+0xf4] ;  /* 0x0000f400018b7983 */ /* 0x0005620000300800 */
[----:B------:R-:W-:Y:S01]  /*111c0*/  IADD3 R2, R0, 0x78, RZ ;  /* 0x0000007800027810 */ /* 0x000fe20007ffe0ff */
[----:B------:R4:W2:Y:S01]  /*111d0*/  MUFU.TANH R12, R5 ;  /* 0x00000005000c7308 */ /* 0x0008a20000002400 */
[----:B------:R-:W-:Y:S01]  /*111e0*/  FSEL R88, R10, -INF , !P3 ;  /* 0xff8000000a587808 */ /* 0x000fe20005800000 */
[----:B------:R2:W5:Y:S01]  /*111f0*/  LDL.LU R138, [R1+0xf0] ;  /* 0x0000f000018a7983 */ /* 0x0005620000300800 */
[C---:B------:R-:W-:Y:S01]  /*11200*/  ISETP.GE.AND P3, PT, R2.reuse, R242, PT ;  /* 0x000000f20200720c */ /* 0x040fe20003f66270 */
[----:B-1----:R-:W-:Y:S01]  /*11210*/  FMUL.FTZ R4, R137, c[0x0][0x2ec] ;  /* 0x0000bb0089047a20 */ /* 0x002fe20000410000 */
[----:B------:R-:W-:Y:S01]  /*11220*/  ISETP.GE.AND P2, PT, R2, R241, PT ;  /* 0x000000f10200720c */ /* 0x000fe20003f46270 */
[----:B------:R1:W5:Y:S02]  /*11230*/  LDL.LU R137, [R1+0xec] ;  /* 0x0000ec0001897983 */ /* 0x0003640000300800 */
[----:B------:R2:W-:Y:S01]  /*11240*/  MUFU.TANH R8, R4 ;  /* 0x0000000400087308 */ /* 0x0005e20000002400 */
[----:B------:R-:W-:Y:S01]  /*11250*/  P2R R3, PR, RZ, 0x1 ;  /* 0x00000001ff037803 */ /* 0x000fe20000000000 */
[----:B----4-:R-:W-:Y:S01]  /*11260*/  FMUL.FTZ R5, R136, c[0x0][0x2ec] ;  /* 0x0000bb0088057a20 */ /* 0x010fe20000410000 */
[----:B---3--:R-:W-:Y:S01]  /*11270*/  FSEL R26, R15, -INF , !P5 ;  /* 0xff8000000f1a7808 */ /* 0x008fe20006800000 */
[----:B------:R1:W5:Y:S01]  /*11280*/  LDL.LU R136, [R1+0xe8] ;  /* 0x0000e80001887983 */ /* 0x0003620000300800 */
[----:B------:R-:W-:-:S03]  /*11290*/  FSEL R215, R6, -INF , !P4 ;  /* 0xff80000006d77808 */ /* 0x000fc60006000000 */
[----:B------:R3:W-:Y:S01]  /*112a0*/  MUFU.TANH R7, R5 ;  /* 0x0000000500077308 */ /* 0x0007e20000002400 */
[C---:B------:R-:W-:Y:S01]  /*112b0*/  ISETP.LT.OR P5, PT, R2.reuse, R238, P3 ;  /* 0x000000ee0200720c */ /* 0x040fe20001fa1670 */
[----:B------:R-:W-:Y:S01]  /*112c0*/  FMUL.FTZ R6, R73, c[0x0][0x2ec] ;  /* 0x0000bb0049067a20 */ /* 0x000fe20000410000 */
[----:B------:R-:W-:Y:S01]  /*112d0*/  ISETP.LT.OR P3, PT, R2, R237, P2 ;  /* 0x000000ed0200720c */ /* 0x000fe20001761670 */
[----:B------:R1:W5:Y:S01]  /*112e0*/  LDL.LU R73, [R1+0xe4] ;  /* 0x0000e40001497983 */ /* 0x0003620000300800 */
[----:B--2---:R-:W-:Y:S02]  /*112f0*/  P2R R4, PR, RZ, 0x2 ;  /* 0x00000002ff047803 */ /* 0x004fe40000000000 */
[----:B------:R-:W-:Y:S02]  /*11300*/  FSEL R25, R17, -INF , !P6 ;  /* 0xff80000011197808 */ /* 0x000fe40007000000 */
[----:B------:R-:W-:Y:S01]  /*11310*/  ISETP.NE.AND P2, PT, R4, RZ, PT ;  /* 0x000000ff0400720c */ /* 0x000fe20003f45270 */
[----:B------:R-:W-:Y:S01]  /*11320*/  FMUL.FTZ R4, R71, c[0x0][0x2ec] ;  /* 0x0000bb0047047a20 */ /* 0x000fe20000410000 */
[----:B------:R-:W-:Y:S01]  /*11330*/  ISETP.NE.AND P6, PT, R3, RZ, PT ;  /* 0x000000ff0300720c */ /* 0x000fe20003fc5270 */
[----:B---3--:R-:W-:-:S02]  /*11340*/  FMUL.FTZ R5, R72, c[0x0][0x2ec] ;  /* 0x0000bb0048057a20 */ /* 0x008fc40000410000 */
[----:B------:R1:W5:Y:S01]  /*11350*/  LDL.LU R72, [R1+0xe0] ;  /* 0x0000e00001487983 */ /* 0x0003620000300800 */
[----:B------:R-:W-:-:S03]  /*11360*/  FMUL.FTZ R3, R70, c[0x0][0x2ec] ;  /* 0x0000bb0046037a20 */ /* 0x000fc60000410000 */
[----:B------:R1:W5:Y:S04]  /*11370*/  LDL.LU R71, [R1+0xdc] ;  /* 0x0000dc0001477983 */ /* 0x0003680000300800 */
[----:B------:R1:W5:Y:S01]  /*11380*/  LDL.LU R70, [R1+0xd8] ;  /* 0x0000d80001467983 */ /* 0x0003620000300800 */
[C---:B------:R-:W-:Y:S01]  /*11390*/  ISETP.GE.AND P1, PT, R2.reuse, R240, PT ;  /* 0x000000f00200720c */ /* 0x040fe20003f26270 */
[----:B------:R-:W2:Y:S01]  /*113a0*/  MUFU.TANH R6, R6 ;  /* 0x0000000600067308 */ /* 0x000ea20000002400 */
[----:B------:R-:W-:Y:S02]  /*113b0*/  ISETP.GE.AND P0, PT, R2, R239, PT ;  /* 0x000000ef0200720c */ /* 0x000fe40003f06270 */
[----:B------:R-:W-:Y:S02]  /*113c0*/  IADD3 R0, R0, 0x79, RZ ;  /* 0x0000007900007810 */ /* 0x000fe40007ffe0ff */
[----:B------:R-:W-:-:S02]  /*113d0*/  ISETP.LT.OR P1, PT, R2, R236, P1 ;  /* 0x000000ec0200720c */ /* 0x000fc40000f21670 */
[----:B------:R-:W-:Y:S02]  /*113e0*/  FSEL R84, R16, -INF , !P2 ;  /* 0xff80000010547808 */ /* 0x000fe40005000000 */
[----:B------:R-:W-:Y:S02]  /*113f0*/  ISETP.LT.OR P4, PT, R2, R235, P0 ;  /* 0x000000eb0200720c */ /* 0x000fe40000781670 */
[C---:B------:R-:W-:Y:S02]  /*11400*/  ISETP.GE.AND P2, PT, R0.reuse, R242, PT ;  /* 0x000000f20000720c */ /* 0x040fe40003f46270 */
[----:B------:R-:W-:Y:S02]  /*11410*/  ISETP.GE.AND P0, PT, R0, R240, PT ;  /* 0x000000f00000720c */ /* 0x000fe40003f06270 */
[----:B------:R-:W-:Y:S02]  /*11420*/  P2R R2, PR, RZ, 0x2 ;  /* 0x00000002ff027803 */ /* 0x000fe40000000000 */
[----:B------:R-:W-:-:S02]  /*11430*/  FSEL R214, R12, -INF , !P6 ;  /* 0xff8000000cd67808 */ /* 0x000fc40007000000 */
[C---:B------:R-:W-:Y:S02]  /*11440*/  ISETP.LT.OR P6, PT, R0.reuse, R238, P2 ;  /* 0x000000ee0000720c */ /* 0x040fe400017c1670 */
[----:B------:R-:W-:Y:S02]  /*11450*/  ISETP.LT.OR P2, PT, R0, R236, P0 ;  /* 0x000000ec0000720c */ /* 0x000fe40000741670 */
[----:B------:R-:W-:Y:S01]  /*11460*/  ISETP.NE.AND P0, PT, R2, RZ, PT ;  /* 0x000000ff0200720c */ /* 0x000fe20003f05270 */
[----:B------:R-:W3:Y:S03]  /*11470*/  MUFU.TANH R4, R4 ;  /* 0x0000000400047308 */ /* 0x000ee60000002400 */
[----:B--2---:R-:W-:Y:S02]  /*11480*/  FSEL R81, R6, -INF , !P0 ;  /* 0xff80000006517808 */ /* 0x004fe40004000000 */
[----:B------:R-:W-:-:S03]  /*11490*/  PLOP3.LUT P0, PT, PT, PT, UP0, 0x80, 0x0 ;  /* 0x000000000000781c */ /* 0x000fc60003f0f008 */
[----:B------:R-:W2:Y:S01]  /*114a0*/  MUFU.TANH R5, R5 ;  /* 0x0000000500057308 */ /* 0x000ea20000002400 */
[----:B------:R-:W-:-:S07]  /*114b0*/  ISETP.GE.AND P1, PT, R0, R241, PT ;  /* 0x000000f10000720c */ /* 0x000fce0003f26270 */
[----:B------:R-:W4:Y:S01]  /*114c0*/  MUFU.TANH R3, R3 ;  /* 0x0000000300037308 */ /* 0x000f220000002400 */
[----:B------:R-:W-:Y:S02]  /*114d0*/  FSEL R24, R8, -INF , !P3 ;  /* 0xff80000008187808 */ /* 0x000fe40005800000 */
[C---:B------:R-:W-:Y:S02]  /*114e0*/  ISETP.GE.AND P3, PT, R0.reuse, R239, PT ;  /* 0x000000ef0000720c */ /* 0x040fe40003f66270 */
[----:B------:R-:W-:Y:S02]  /*114f0*/  FSEL R22, R11, -INF , !P5 ;  /* 0xff8000000b167808 */ /* 0x000fe40006800000 */
[C---:B------:R-:W-:Y:S02]  /*11500*/  ISETP.LT.OR P5, PT, R0.reuse, R237, P1 ;  /* 0x000000ed0000720c */ /* 0x040fe40000fa1670 */
[----:B------:R-:W-:Y:S02]  /*11510*/  ISETP.LT.OR P1, PT, R0, R235, P3 ;  /* 0x000000eb0000720c */ /* 0x000fe40001f21670 */
[----:B---3--:R-:W-:-:S02]  /*11520*/  FSEL R213, R4, -INF , !P4 ;  /* 0xff80000004d57808 */ /* 0x008fc40006000000 */
[----:B------:R-:W-:Y:S02]  /*11530*/  LOP3.LUT P4, RZ, R234, 0x80000, RZ, 0xc0, !PT ;  /* 0x00080000eaff7812 */ /* 0x000fe4000788c0ff */
[----:B------:R-:W-:Y:S02]  /*11540*/  FSEL R21, R9, -INF , !P6 ;  /* 0xff80000009157808 */ /* 0x000fe40007000000 */
[----:B------:R-:W-:Y:S02]  /*11550*/  FSEL R23, R7, -INF , !P5 ;  /* 0xff80000007177808 */ /* 0x000fe40006800000 */
[----:B--2---:R-:W-:Y:S02]  /*11560*/  FSEL R80, R5, -INF , !P2 ;  /* 0xff80000005507808 */ /* 0x004fe40005000000 */
[----:B----4-:R-:W-:Y:S01]  /*11570*/  FSEL R212, R3, -INF , !P1 ;  /* 0xff80000003d47808 */ /* 0x010fe20004800000 */
[----:B------:R-:W-:Y:S05]  /*11580*/  @!P0 BRA `(.L_x_734) ;  /* 0x000006e000008947 */ /* 0x000fea0003800000 */
[----:B-1----:R-:W2:Y:S04]  /*11590*/  LDL.64 R202, [R1+0xc8] ;  /* 0x0000c80001ca7983 */ /* 0x002ea80000100a00 */
        /* <DEDUP_REMOVED lines=107> */
.L_x_736:
[----:B------:R-:W-:Y:S05]  /*11c50*/  BSYNC B0 ;  /* 0x0000000000007941 */ /* 0x000fea0003800000 */
.L_x_735:
[----:B------:R-:W0:Y:S02]  /*11c60*/  LDGDEPBAR ;  /* 0x00000000000079af */ /* 0x000e240000000000 */
.L_x_734:
[----:B-1----:R-:W2:Y:S04]  /*11c70*/  LDL.LU R6, [R1+0x98] ;  /* 0x0000980001067983 */ /* 0x002ea80000300800 */
[----:B------:R-:W3:Y:S04]  /*11c80*/  LDL.LU R0, [R1+0x90] ;  /* 0x0000900001007983 */ /* 0x000ee80000300800 */
[----:B------:R-:W4:Y:S04]  /*11c90*/  LDL.LU R5, [R1+0x94] ;  /* 0x0000940001057983 */ /* 0x000f280000300800 */
[----:B------:R-:W4:Y:S04]  /*11ca0*/  LDL.LU R4, [R1+0x88] ;  /* 0x0000880001047983 */ /* 0x000f280000300800 */
[----:B------:R-:W4:Y:S04]  /*11cb0*/  LDL.LU R2, [R1+0x60] ;  /* 0x0000600001027983 */ /* 0x000f280000300800 */
[----:B------:R-:W4:Y:S04]  /*11cc0*/  LDL.LU R3, [R1+0x84] ;  /* 0x0000840001037983 */ /* 0x000f280000300800 */
[----:B------:R1:W-:Y:S01]  /*11cd0*/  STL [R1+0x130], R241 ;  /* 0x000130f101007387 */ /* 0x0003e20000100800 */
[----:B------:R-:W-:Y:S01]  /*11ce0*/  MOV R35, R127 ;  /* 0x0000007f00237202 */ /* 0x000fe20000000f00 */
[----:B------:R-:W-:-:S02]  /*11cf0*/  IMAD.MOV.U32 R31, RZ, RZ, R101 ;  /* 0x000000ffff1f7224 */ /* 0x000fc400078e0065 */
[----:B------:R-:W-:Y:S01]  /*11d00*/  IMAD.MOV.U32 R33, RZ, RZ, R208 ;  /* 0x000000ffff217224 */ /* 0x000fe200078e00d0 */
[----:B------:R-:W-:Y:S04]  /*11d10*/  LDSM.16.MT88.4 R16, [R216+0x8000] ;  /* 0x00800000d810783b */ /* 0x000fe80000004200 */
[----:B-1----:R-:W4:Y:S04]  /*11d20*/  LDL.LU R241, [R1+0x64] ;  /* 0x0000640001f17983 */ /* 0x002f280000300800 */
        /* <DEDUP_REMOVED lines=10> */
[----:B------:R1:W-:Y:S04]  /*11dd0*/  STL [R1+0x104], R230 ;  /* 0x000104e601007387 */ /* 0x0003e80000100800 */
[----:B------:R1:W-:Y:S04]  /*11de0*/  STL [R1+0x100], R229 ;  /* 0x000100e501007387 */ /* 0x0003e80000100800 */
[----:B------:R-:W-:Y:S04]  /*11df0*/  STL [R1+0xfc], R228 ;  /* 0x0000fce401007387 */ /* 0x000fe80000100800 */
[----:B------:R1:W-:Y:S04]  /*11e00*/  STL [R1+0xf8], R227 ;  /* 0x0000f8e301007387 */ /* 0x0003e80000100800 */
[----:B------:R1:W-:Y:S02]  /*11e10*/  STL [R1+0xf4], R226 ;  /* 0x0000f4e201007387 */ /* 0x0003e40000100800 */
[----:B-1----:R-:W-:-:S02]  /*11e20*/  MOV R232, R102 ;  /* 0x0000006600e87202 */ /* 0x002fc40000000f00 */
[----:B------:R-:W-:Y:S01]  /*11e30*/  STL [R1+0xf0], R225 ;  /* 0x0000f0e101007387 */ /* 0x000fe20000100800 */
[----:B------:R-:W-:-:S03]  /*11e40*/  MOV R231, R103 ;  /* 0x0000006700e77202 */ /* 0x000fc60000000f00 */
[----:B------:R1:W-:Y:S01]  /*11e50*/  STL [R1+0xec], R224 ;  /* 0x0000ece001007387 */ /* 0x0003e20000100800 */
[----:B------:R-:W-:-:S03]  /*11e60*/  IMAD.MOV.U32 R230, RZ, RZ, R55 ;  /* 0x000000ffffe67224 */ /* 0x000fc600078e0037 */
[----:B------:R-:W-:Y:S01]  /*11e70*/  STL [R1+0xe8], R223 ;  /* 0x0000e8df01007387 */ /* 0x000fe20000100800 */
[----:B------:R-:W-:-:S03]  /*11e80*/  IMAD.MOV.U32 R229, RZ, RZ, R116 ;  /* 0x000000ffffe57224 */ /* 0x000fc600078e0074 */
[----:B------:R-:W-:Y:S04]  /*11e90*/  STL [R1+0xe4], R222 ;  /* 0x0000e4de01007387 */ /* 0x000fe80000100800 */
[----:B------:R-:W-:Y:S01]  /*11ea0*/  STL [R1+0xe0], R221 ;  /* 0x0000e0dd01007387 */ /* 0x000fe20000100800 */
[----:B------:R-:W-:-:S03]  /*11eb0*/  MOV R227, R117 ;  /* 0x0000007500e37202 */ /* 0x000fc60000000f00 */
[----:B------:R-:W-:Y:S01]  /*11ec0*/  STL [R1+0xdc], R220 ;  /* 0x0000dcdc01007387 */ /* 0x000fe20000100800 */
[----:B------:R-:W-:-:S03]  /*11ed0*/  IMAD.MOV.U32 R226, RZ, RZ, R126 ;  /* 0x000000ffffe27224 */ /* 0x000fc600078e007e */
[----:B------:R1:W-:Y:S04]  /*11ee0*/  STL [R1+0xd8], R135 ;  /* 0x0000d88701007387 */ /* 0x0003e80000100800 */
[----:B------:R-:W4:Y:S01]  /*11ef0*/  LDL.LU R11, [R1+0x9c] ;  /* 0x00009c00010b7983 */ /* 0x000f220000300800 */
[----:B-1----:R-:W-:-:S03]  /*11f00*/  IMAD.MOV.U32 R224, RZ, RZ, R119 ;  /* 0x000000ffffe07224 */ /* 0x002fc600078e0077 */
[----:B------:R-:W4:Y:S04]  /*11f10*/  LDL.LU R10, [R1+0xa0] ;  /* 0x0000a000010a7983 */ /* 0x000f280000300800 */
[----:B------:R-:W4:Y:S04]  /*11f20*/  LDL.LU R240, [R1+0x28] ;  /* 0x0000280001f07983 */ /* 0x000f280000300800 */
[----:B------:R-:W4:Y:S01]  /*11f30*/  LDL.LU R238, [R1+0x8c] ;  /* 0x00008c0001ee7983 */ /* 0x000f220000300800 */
[----:B------:R-:W-:Y:S02]  /*11f40*/  MOV R135, R118 ;  /* 0x0000007600877202 */ /* 0x000fe40000000f00 */
[----:B--2---:R-:W-:-:S02]  /*11f50*/  MOV R221, R6 ;  /* 0x0000000600dd7202 */ /* 0x004fc40000000f00 */
[----:B---3--:R-:W-:Y:S02]  /*11f60*/  MOV R32, R0 ;  /* 0x0000000000207202 */ /* 0x008fe40000000f00 */
[----:B-----5:R-:W-:Y:S01]  /*11f70*/  FMNMX.FTZ R0, R73, R40, !PT ;  /* 0x0000002849007209 */ /* 0x020fe20007810000 */
[----:B----4-:R-:W-:-:S03]  /*11f80*/  IMAD.MOV.U32 R225, RZ, RZ, R5 ;  /* 0x000000ffffe17224 */ /* 0x010fc600078e0005 */
[----:B------:R-:W-:Y:S02]  /*11f90*/  FMNMX.FTZ R0, R43, R0, !PT ;  /* 0x000000002b007209 */ /* 0x000fe40007810000 */
[----:B------:R-:W-:Y:S02]  /*11fa0*/  MOV R228, R4 ;  /* 0x0000000400e47202 */ /* 0x000fe40000000f00 */
[----:B------:R-:W-:Y:S02]  /*11fb0*/  FMNMX.FTZ R0, R38, R0, !PT ;  /* 0x0000000026007209 */ /* 0x000fe40007810000 */
[----:B------:R-:W-:Y:S02]  /*11fc0*/  MOV R30, R2 ;  /* 0x00000002001e7202 */ /* 0x000fe40000000f00 */
[----:B------:R-:W-:Y:S01]  /*11fd0*/  FMNMX.FTZ R0, R37, R0, !PT ;  /* 0x0000000025007209 */ /* 0x000fe20007810000 */
[----:B------:R-:W-:-:S03]  /*11fe0*/  IMAD.MOV.U32 R29, RZ, RZ, R3 ;  /* 0x000000ffff1d7224 */ /* 0x000fc600078e0003 */
        /* <DEDUP_REMOVED lines=29> */
[----:B------:R-:W-:-:S04]  /*121c0*/  FMNMX.FTZ R0, R44, R0, !PT ;  /* 0x000000002c007209 */ /* 0x000fc80007810000 */
[----:B------:R-:W-:Y:S02]  /*121d0*/  FMNMX.FTZ R2, R42, R0, !PT ;  /* 0x000000002a027209 */ /* 0x000fe40007810000 */
[----:B------:R-:W-:Y:S02]  /*121e0*/  FMNMX.FTZ R0, R21, R3, !PT ;  /* 0x0000000315007209 */ /* 0x000fe40007810000 */
[----:B------:R-:W-:-:S03]  /*121f0*/  FMNMX.FTZ R2, R68, R2, !PT ;  /* 0x0000000244027209 */ /* 0x000fc60007810000 */
        /* <DEDUP_REMOVED lines=104> */
[----:B------:R-:W3:Y:S01]  /*12880*/  SHFL.BFLY PT, R7, R2, 0x1, 0x1f ;  /* 0x0c201f0002077f89 */ /* 0x000ee200000e0000 */
        /* <DEDUP_REMOVED lines=8> */
[----:B----4-:R-:W-:-:S07]  /*12910*/  FFMA.FTZ R3, R43, c[0x0][0x23c], -R4 ;  /* 0x00008f002b037a23 */ /* 0x010fce0000010804 */
[----:B------:R2:W-:Y:S01]  /*12920*/  MUFU.EX2 R222, R3 ;  /* 0x0000000300de7308 */ /* 0x0005e20000000800 */
[----:B-1----:R-:W-:-:S05]  /*12930*/  FMNMX.FTZ R0, R5, R6, !PT ;  /* 0x0000000605007209 */ /* 0x002fca0007810000 */
[----:B------:R-:W1:Y:S01]  /*12940*/  SHFL.BFLY PT, R6, R0, 0x1, 0x1f ;  /* 0x0c201f0000067f89 */ /* 0x000e6200000e0000 */
[----:B--2---:R-:W-:Y:S01]  /*12950*/  FMUL.FTZ R3, R202, c[0x0][0x23c] ;  /* 0x00008f00ca037a20 */ /* 0x004fe20000410000 */
[----:B---3--:R-:W-:-:S04]  /*12960*/  FMNMX.FTZ R201, R2, R7, !PT ;  /* 0x0000000702c97209 */ /* 0x008fc80007810000 */
[----:B------:R-:W-:-:S05]  /*12970*/  FSEL R3, R3, RZ, P2 ;  /* 0x000000ff03037208 */ /* 0x000fca0001000000 */
[--C-:B------:R-:W-:Y:S02]  /*12980*/  FFMA.FTZ R5, R41, c[0x0][0x23c], -R3.reuse ;  /* 0x00008f0029057a23 */ /* 0x100fe40000010803 */
[----:B------:R-:W-:Y:S02]  /*12990*/  FFMA.FTZ R2, R47, c[0x0][0x23c], -R3 ;  /* 0x00008f002f027a23 */ /* 0x000fe40000010803 */
[----:B------:R2:W-:Y:S01]  /*129a0*/  MUFU.EX2 R13, R5 ;  /* 0x00000005000d7308 */ /* 0x0005e20000000800 */
[----:B------:R-:W-:-:S07]  /*129b0*/  FSETP.NEU.FTZ.AND P1, PT, R201, -INF , PT ;  /* 0xff800000c900780b */ /* 0x000fce0003f3d000 */
[----:B------:R3:W-:Y:S01]  /*129c0*/  MUFU.EX2 R223, R2 ;  /* 0x0000000200df7308 */ /* 0x0007e20000000800 */
[----:B--2---:R-:W-:-:S07]  /*129d0*/  FFMA.FTZ R5, R44, c[0x0][0x23c], -R3 ;  /* 0x00008f002c057a23 */ /* 0x004fce0000010803 */
[----:B------:R2:W-:Y:S01]  /*129e0*/  MUFU.EX2 R28, R5 ;  /* 0x00000005001c7308 */ /* 0x0005e20000000800 */
[----:B---3--:R-:W-:Y:S01]  /*129f0*/  FMUL.FTZ R2, R201, c[0x0][0x23c] ;  /* 0x00008f00c9027a20 */ /* 0x008fe20000410000 */
[----:B-1----:R-:W-:-:S04]  /*12a00*/  FMNMX.FTZ R200, R0, R6, !PT ;  /* 0x0000000600c87209 */ /* 0x002fc80007810000 */
[----:B------:R-:W-:Y:S01]  /*12a10*/  FSEL R2, R2, RZ, P1 ;  /* 0x000000ff02027208 */ /* 0x000fe20000800000 */
[----:B--2---:R-:W-:-:S04]  /*12a20*/  FFMA.FTZ R5, R42, c[0x0][0x23c], -R3 ;  /* 0x00008f002a057a23 */ /* 0x004fc80000010803 */
        /* <DEDUP_REMOVED lines=13> */
[----:B------:R-:W-:Y:S01]  /*12b00*/  FSEL R7, R202, RZ, P2 ;  /* 0x000000ffca077208 */ /* 0x000fe20001000000 */
[----:B------:R-:W-:Y:S02]  /*12b10*/  FADD.FTZ R6, R73, -R6 ;  /* 0x8000000649067221 */ /* 0x000fe40000010000 */
[----:B-1----:R-:W-:-:S04]  /*12b20*/  FFMA.FTZ R5, R48, c[0x0][0x23c], -R0 ;  /* 0x00008f0030057a23 */ /* 0x002fc80000010800 */
[----:B------:R1:W-:Y:S01]  /*12b30*/  MUFU.EX2 R126, R5 ;  /* 0x00000005007e7308 */ /* 0x0003e20000000800 */
[----:B------:R-:W-:Y:S02]  /*12b40*/  FADD.FTZ R7, R72, -R7 ;  /* 0x8000000748077221 */ /* 0x000fe40000010000 */
[----:B-1----:R-:W-:-:S05]  /*12b50*/  FFMA.FTZ R5, R52, c[0x0][0x23c], -R0 ;  /* 0x00008f0034057a23 */ /* 0x002fca0000010800 */
[----:B------:R1:W-:Y:S01]  /*12b60*/  MUFU.EX2 R9, R5 ;  /* 0x0000000500097308 */ /* 0x0003e20000000800 */
[----:B------:R-:W-:Y:S02]  /*12b70*/  FMUL.FTZ R7, R7, c[0x0][0x23c] ;  /* 0x00008f0007077a20 */ /* 0x000fe40000410000 */
[----:B-1----:R-:W-:-:S05]  /*12b80*/  FFMA.FTZ R5, R50, c[0x0][0x23c], -R0 ;  /* 0x00008f0032057a23 */ /* 0x002fca0000010800 */
[----:B------:R1:W-:Y:S08]  /*12b90*/  MUFU.EX2 R237, R5 ;  /* 0x0000000500ed7308 */ /* 0x0003f00000000800 */
[----:B------:R2:W3:Y:S01]  /*12ba0*/  MUFU.EX2 R20, R7 ;  /* 0x0000000700147308 */ /* 0x0004e20000000800 */
[----:B-1----:R-:W-:Y:S01]  /*12bb0*/  FMUL.FTZ R5, R6, c[0x0][0x23c] ;  /* 0x00008f0006057a20 */ /* 0x002fe20000410000 */
[----:B------:R-:W-:-:S05]  /*12bc0*/  FSEL R6, R201, RZ, P1 ;  /* 0x000000ffc9067208 */ /* 0x000fca0000800000 */
[----:B------:R-:W-:Y:S01]  /*12bd0*/  FADD.FTZ R8, R71, -R6 ;  /* 0x8000000647087221 */ /* 0x000fe20000010000 */
[----:B------:R-:W-:Y:S01]  /*12be0*/  FSEL R6, R200, RZ, P0 ;  /* 0x000000ffc8067208 */ /* 0x000fe20000000000 */
[----:B------:R-:W1:Y:S04]  /*12bf0*/  MUFU.EX2 R5, R5 ;  /* 0x0000000500057308 */ /* 0x000e680000000800 */
[----:B------:R-:W-:Y:S02]  /*12c00*/  FADD.FTZ R6, R70, -R6 ;  /* 0x8000000646067221 */ /* 0x000fe40000010000 */
[----:B--2---:R-:W-:Y:S02]  /*12c10*/  FMUL.FTZ R7, R8, c[0x0][0x23c] ;  /* 0x00008f0008077a20 */ /* 0x004fe40000410000 */
[----:B------:R-:W-:-:S02]  /*12c20*/  FMUL.FTZ R6, R6, c[0x0][0x23c] ;  /* 0x00008f0006067a20 */ /* 0x000fc40000410000 */
[----:B------:R-:W-:Y:S02]  /*12c30*/  FFMA.FTZ R8, R51, c[0x0][0x23c], -R0 ;  /* 0x00008f0033087a23 */ /* 0x000fe40000010800 */
[----:B------:R-:W2:Y:S01]  /*12c40*/  MUFU.EX2 R7, R7 ;  /* 0x0000000700077308 */ /* 0x000ea20000000800 */
[-C--:B---3--:R-:W-:Y:S01]  /*12c50*/  FFMA.FTZ R208, R10, R20.reuse, R13 ;  /* 0x000000140ad07223 */ /* 0x088fe2000001000d */
[----:B------:R-:W-:Y:S01]  /*12c60*/  F2FP.PACK_AB R13, R223, R13 ;  /* 0x0000000ddf0d723e */ /* 0x000fe200000000ff */
[----:B------:R-:W-:Y:S01]  /*12c70*/  FMUL.FTZ R142, R142, R20 ;  /* 0x000000148e8e7220 */ /* 0x000fe20000410000 */
[----:B------:R-:W-:Y:S01]  /*12c80*/  F2FP.PACK_AB R14, R236, R34 ;  /* 0x00000022ec0e723e */ /* 0x000fe200000000ff */
[----:B-1----:R-:W-:-:S03]  /*12c90*/  FFMA.FTZ R244, R11, R5, R12 ;  /* 0x000000050bf47223 */ /* 0x002fc6000001000c */
[----:B------:R-:W1:Y:S01]  /*12ca0*/  MUFU.EX2 R6, R6 ;  /* 0x0000000600067308 */ /* 0x000e620000000800 */
[-C--:B------:R-:W-:Y:S01]  /*12cb0*/  FMUL.FTZ R140, R140, R5.reuse ;  /* 0x000000058c8c7220 */ /* 0x080fe20000410000 */
[----:B------:R-:W-:Y:S01]  /*12cc0*/  F2FP.PACK_AB R12, R222, R12 ;  /* 0x0000000cde0c723e */ /* 0x000fe200000000ff */
[----:B------:R-:W-:Y:S01]  /*12cd0*/  FMUL.FTZ R141, R141, R5 ;  /* 0x000000058d8d7220 */ /* 0x000fe20000410000 */
[----:B------:R-:W-:Y:S01]  /*12ce0*/  F2FP.PACK_AB R15, R235, R28 ;  /* 0x0000001ceb0f723e */ /* 0x000fe200000000ff */
[----:B------:R-:W-:-:S03]  /*12cf0*/  FMUL.FTZ R143, R143, R20 ;  /* 0x000000148f8f7220 */ /* 0x000fc60000410000 */
[----:B------:R3:W4:Y:S04]  /*12d00*/  MUFU.EX2 R233, R8 ;  /* 0x0000000800e97308 */ /* 0x0007280000000800 */
[----:B------:R-:W-:Y:S01]  /*12d10*/  HMMA.16816.F32 R116, R12, R16, R140 ;  /* 0x000000100c74723c */ /* 0x000fe2000000188c */
[----:B------:R-:W-:Y:S01]  /*12d20*/  F2FP.PACK_AB R10, R234, R239 ;  /* 0x000000efea0a723e */ /* 0x000fe200000000ff */
[----:B--2---:R-:W-:-:S05]  /*12d30*/  FMUL.FTZ R148, R148, R7 ;  /* 0x0000000794947220 */ /* 0x004fca0000410000 */
[----:B------:R-:W-:Y:S02]  /*12d40*/  IMAD.MOV.U32 R141, RZ, RZ, R9 ;  /* 0x000000ffff8d7224 */ /* 0x000fe400078e0009 */
[----:B------:R-:W-:Y:S02]  /*12d50*/  FMUL.FTZ R149, R149, R7 ;  /* 0x0000000795957220 */ /* 0x000fe40000410000 */
[-C--:B-1----:R-:W-:Y:S01]  /*12d60*/  FMUL.FTZ R150, R150, R6.reuse ;  /* 0x0000000696967220 */ /* 0x082fe20000410000 */
[----:B---3--:R-:W-:Y:S01]  /*12d70*/  F2FP.PACK_AB R8, R220, R127 ;  /* 0x0000007fdc08723e */ /* 0x008fe200000000ff */
[----:B------:R-:W-:Y:S01]  /*12d80*/  FMUL.FTZ R151, R151, R6 ;  /* 0x0000000697977220 */ /* 0x000fe20000410000 */
[----:B------:R-:W-:Y:S02]  /*12d90*/  F2FP.PACK_AB R9, R141, R126 ;  /* 0x0000007e8d09723e */ /* 0x000fe400000000ff */
[----:B----4-:R-:W-:Y:S01]  /*12da0*/  F2FP.PACK_AB R11, R233, R237 ;  /* 0x000000ede90b723e */ /* 0x010fe200000000ff */
[----:B------:R-:W-:-:S02]  /*12db0*/  FMUL.FTZ R144, R144, R5 ;  /* 0x0000000590907220 */ /* 0x000fc40000410000 */
[----:B------:R-:W-:Y:S02]  /*12dc0*/  FMUL.FTZ R145, R145, R5 ;  /* 0x0000000591917220 */ /* 0x000fe40000410000 */
[-C--:B------:R-:W-:Y:S02]  /*12dd0*/  FMUL.FTZ R136, R136, R7.reuse ;  /* 0x0000000788887220 */ /* 0x080fe40000410000 */
[----:B------:R-:W-:Y:S02]  /*12de0*/  FMUL.FTZ R137, R137, R7 ;  /* 0x0000000789897220 */ /* 0x000fe40000410000 */
[-C--:B------:R-:W-:Y:S02]  /*12df0*/  FMUL.FTZ R138, R138, R6.reuse ;  /* 0x000000068a8a7220 */ /* 0x080fe40000410000 */
[----:B------:R-:W-:Y:S02]  /*12e00*/  FMUL.FTZ R139, R139, R6 ;  /* 0x000000068b8b7220 */ /* 0x000fe40000410000 */
[----:B------:R-:W-:-:S02]  /*12e10*/  FMUL.FTZ R146, R146, R20 ;  /* 0x0000001492927220 */ /* 0x000fc40000410000 */
[----:B------:R-:W-:Y:S01]  /*12e20*/  FMUL.FTZ R147, R147, R20 ;  /* 0x0000001493937220 */ /* 0x000fe20000410000 */
[C---:B------:R-:W-:Y:S07]  /*12e30*/  HMMA.16816.F32 R48, R8.reuse, R18, R148 ;  /* 0x000000120830723c */ /* 0x040fee0000001894 */
[----:B------:R-:W-:Y:S01]  /*12e40*/  MOV R148, R100 ;  /* 0x0000006400947202 */ /* 0x000fe20000000f00 */
[----:B------:R-:W-:Y:S08]  /*12e50*/  HMMA.16816.F32 R52, R8, R16, R136 ;  /* 0x000000100834723c */ /* 0x000ff00000001888 */
[----:B------:R-:W-:Y:S01]  /*12e60*/  HMMA.16816.F32 R100, R12, R18, R144 ;  /* 0x000000120c64723c */ /* 0x000fe20000001890 */
[----:B------:R-:W1:Y:S01]  /*12e70*/  LDSM.16.MT88.4 R16, [R219+0x8000] ;  /* 0x00800000db10783b */ /* 0x000e620000004200 */
[----:B------:R-:W-:-:S02]  /*12e80*/  FMUL.FTZ R164, R164, R7 ;  /* 0x00000007a4a47220 */ /* 0x000fc40000410000 */
[----:B------:R-:W-:Y:S02]  /*12e90*/  FMUL.FTZ R165, R165, R7 ;  /* 0x00000007a5a57220 */ /* 0x000fe40000410000 */
[-C--:B------:R-:W-:Y:S02]  /*12ea0*/  FMUL.FTZ R166, R166, R6.reuse ;  /* 0x00000006a6a67220 */ /* 0x080fe40000410000 */
[----:B------:R-:W-:Y:S02]  /*12eb0*/  FMUL.FTZ R167, R167, R6 ;  /* 0x00000006a7a77220 */ /* 0x000fe40000410000 */
[-C--:B------:R-:W-:Y:S02]  /*12ec0*/  FMUL.FTZ R160, R160, R5.reuse ;  /* 0x00000005a0a07220 */ /* 0x080fe40000410000 */
[----:B------:R-:W-:Y:S02]  /*12ed0*/  FMUL.FTZ R161, R161, R5 ;  /* 0x00000005a1a17220 */ /* 0x000fe40000410000 */
[----:B------:R-:W-:-:S02]  /*12ee0*/  FMUL.FTZ R162, R162, R20 ;  /* 0x00000014a2a27220 */ /* 0x000fc40000410000 */
[----:B------:R-:W-:Y:S02]  /*12ef0*/  FMUL.FTZ R163, R163, R20 ;  /* 0x00000014a3a37220 */ /* 0x000fe40000410000 */
[----:B------:R-:W-:Y:S02]  /*12f00*/  IMAD.MOV.U32 R145, RZ, RZ, R67 ;  /* 0x000000ffff917224 */ /* 0x000fe400078e0043 */
[----:B------:R-:W-:Y:S01]  /*12f10*/  IMAD.MOV.U32 R137, RZ, RZ, R64 ;  /* 0x000000ffff897224 */ /* 0x000fe200078e0040 */
[----:B-1----:R-:W-:Y:S07]  /*12f20*/  HMMA.16816.F32 R40, R8, R18, R164 ;  /* 0x000000120828723c */ /* 0x002fee00000018a4 */
[----:B------:R-:W-:-:S02]  /*12f30*/  MOV R165, R66 ;  /* 0x0000004200a57202 */ /* 0x000fc40000000f00 */
[----:B------:R-:W-:Y:S02]  /*12f40*/  MOV R164, R65 ;  /* 0x0000004100a47202 */ /* 0x000fe40000000f00 */
[----:B------:R-:W-:Y:S01]  /*12f50*/  HMMA.16816.F32 R64, R12, R18, R160 ;  /* 0x000000120c40723c */ /* 0x000fe200000018a0 */
[----:B------:R-:W2:Y:S04]  /*12f60*/  LDL.LU R161, [R1+0xa4] ;  /* 0x0000a40001a17983 */ /* 0x000ea80000300800 */
[----:B------:R-:W3:Y:S01]  /*12f70*/  LDL.LU R162, [R1+0xa8] ;  /* 0x0000a80001a27983 */ /* 0x000ee20000300800 */
        /* <DEDUP_REMOVED lines=9> */
[----:B------:R-:W-:-:S02]  /*13010*/  IMAD.MOV.U32 R149, RZ, RZ, R61 ;  /* 0x000000ffff957224 */ /* 0x000fc400078e003d */
[----:B------:R-:W-:Y:S02]  /*13020*/  IMAD.MOV.U32 R143, RZ, RZ, R60 ;  /* 0x000000ffff8f7224 */ /* 0x000fe400078e003c */
[----:B------:R-:W-:Y:S01]  /*13030*/  IMAD.MOV.U32 R146, RZ, RZ, R62 ;  /* 0x000000ffff927224 */ /* 0x000fe200078e003e */
[-C--:B------:R-:W-:Y:S08]  /*13040*/  HMMA.16816.F32 R44, R8, R16.reuse, R152 ;  /* 0x00000010082c723c */ /* 0x080ff00000001898 */
[----:B------:R-:W-:Y:S01]  /*13050*/  HMMA.16816.F32 R60, R12, R16, R156 ;  /* 0x000000100c3c723c */ /* 0x000fe2000000189c */
[----:B------:R-:W1:Y:S01]  /*13060*/  LDSM.16.MT88.4 R16, [R217+0x8000] ;  /* 0x00800000d910783b */ /* 0x000e620000004200 */
[----:B------:R-:W-:-:S02]  /*13070*/  FMUL.FTZ R172, R172, R5 ;  /* 0x00000005acac7220 */ /* 0x000fc40000410000 */
[-C--:B------:R-:W-:Y:S02]  /*13080*/  FMUL.FTZ R173, R173, R5.reuse ;  /* 0x00000005adad7220 */ /* 0x080fe40000410000 */
[-C--:B------:R-:W-:Y:S02]  /*13090*/  FMUL.FTZ R176, R176, R5.reuse ;  /* 0x00000005b0b07220 */ /* 0x080fe40000410000 */
[----:B------:R-:W-:Y:S02]  /*130a0*/  FMUL.FTZ R177, R177, R5 ;  /* 0x00000005b1b17220 */ /* 0x000fe40000410000 */
[-C--:B------:R-:W-:Y:S02]  /*130b0*/  FMUL.FTZ R174, R174, R20.reuse ;  /* 0x00000014aeae7220 */ /* 0x080fe40000410000 */
[----:B------:R-:W-:Y:S02]  /*130c0*/  FMUL.FTZ R175, R175, R20 ;  /* 0x00000014afaf7220 */ /* 0x000fe40000410000 */
[----:B------:R-:W-:-:S02]  /*130d0*/  FMUL.FTZ R168, R168, R7 ;  /* 0x00000007a8a87220 */ /* 0x000fc40000410000 */
[-C--:B------:R-:W-:Y:S02]  /*130e0*/  FMUL.FTZ R169, R169, R7.reuse ;  /* 0x00000007a9a97220 */ /* 0x080fe40000410000 */
[-C--:B------:R-:W-:Y:S02]  /*130f0*/  FMUL.FTZ R170, R170, R6.reuse ;  /* 0x00000006aaaa7220 */ /* 0x080fe40000410000 */
[-C--:B------:R-:W-:Y:S02]  /*13100*/  FMUL.FTZ R171, R171, R6.reuse ;  /* 0x00000006abab7220 */ /* 0x080fe40000410000 */
[-C--:B------:R-:W-:Y:S02]  /*13110*/  FMUL.FTZ R180, R180, R7.reuse ;  /* 0x00000007b4b47220 */ /* 0x080fe40000410000 */
[----:B------:R-:W-:Y:S02]  /*13120*/  FMUL.FTZ R181, R181, R7 ;  /* 0x00000007b5b57220 */ /* 0x000fe40000410000 */
[----:B------:R-:W-:-:S02]  /*13130*/  FMUL.FTZ R182, R182, R6 ;  /* 0x00000006b6b67220 */ /* 0x000fc40000410000 */
[----:B------:R-:W-:Y:S02]  /*13140*/  FMUL.FTZ R183, R183, R6 ;  /* 0x00000006b7b77220 */ /* 0x000fe40000410000 */
[-C--:B------:R-:W-:Y:S02]  /*13150*/  FMUL.FTZ R178, R178, R20.reuse ;  /* 0x00000014b2b27220 */ /* 0x080fe40000410000 */
[----:B------:R-:W-:Y:S01]  /*13160*/  FMUL.FTZ R179, R179, R20 ;  /* 0x00000014b3b37220 */ /* 0x000fe20000410000 */
        /* <DEDUP_REMOVED lines=8> */
[----:B-1----:R-:W-:Y:S01]  /*131f0*/  HMMA.16816.F32 R36, R8, R16, R168 ;  /* 0x000000100824723c */ /* 0x002fe200000018a8 */
[----:B------:R-:W-:Y:S02]  /*13200*/  MOV R144, R69 ;  /* 0x0000004500907202 */ /* 0x000fe40000000f00 */
[----:B------:R-:W-:-:S05]  /*13210*/  MOV R166, R68 ;  /* 0x0000004400a67202 */ /* 0x000fca0000000f00 */
[----:B------:R-:W-:Y:S08]  /*13220*/  HMMA.16816.F32 R68, R12, R16, R172 ;  /* 0x000000100c44723c */ /* 0x000ff000000018ac */
[-C--:B------:R-:W-:Y:S08]  /*13230*/  HMMA.16816.F32 R32, R8, R18.reuse, R180 ;  /* 0x000000120820723c */ /* 0x080ff000000018b4 */
[----:B------:R-:W-:Y:S01]  /*13240*/  HMMA.16816.F32 R76, R12, R18, R176 ;  /* 0x000000120c4c723c */ /* 0x000fe200000018b0 */
[----:B------:R-:W1:Y:S01]  /*13250*/  LDSM.16.MT88.4 R16, [R218+0x8000] ;  /* 0x00800000da10783b */ /* 0x000e620000004200 */
[----:B------:R-:W-:Y:S01]  /*13260*/  MOV R163, R58 ;  /* 0x0000003a00a37202 */ /* 0x000fe20000000f00 */
[----:B------:R-:W-:Y:S01]  /*13270*/  IMAD.MOV.U32 R167, RZ, RZ, R74 ;  /* 0x000000ffffa77224 */ /* 0x000fe200078e004a */
[----:B------:R-:W-:Y:S01]  /*13280*/  MOV R154, R30 ;  /* 0x0000001e009a7202 */ /* 0x000fe20000000f00 */
[----:B------:R-:W-:Y:S01]  /*13290*/  IMAD.MOV.U32 R153, RZ, RZ, R29 ;  /* 0x000000ffff997224 */ /* 0x000fe200078e001d */
[----:B------:R-:W-:Y:S01]  /*132a0*/  MOV R159, R75 ;  /* 0x0000004b009f7202 */ /* 0x000fe20000000f00 */
[----:B------:R-:W-:-:S02]  /*132b0*/  FMUL.FTZ R188, R188, R5 ;  /* 0x00000005bcbc7220 */ /* 0x000fc40000410000 */
[-C--:B------:R-:W-:Y:S02]  /*132c0*/  FMUL.FTZ R189, R189, R5.reuse ;  /* 0x00000005bdbd7220 */ /* 0x080fe40000410000 */
[-C--:B------:R-:W-:Y:S02]  /*132d0*/  FMUL.FTZ R196, R196, R5.reuse ;  /* 0x00000005c4c47220 */ /* 0x080fe40000410000 */
[----:B------:R-:W-:Y:S01]  /*132e0*/  FMUL.FTZ R197, R197, R5 ;  /* 0x00000005c5c57220 */ /* 0x000fe20000410000 */
[----:B------:R-:W-:Y:S01]  /*132f0*/  MOV R5, R56 ;  /* 0x0000003800057202 */ /* 0x000fe20000000f00 */
[-C--:B------:R-:W-:Y:S02]  /*13300*/  FMUL.FTZ R192, R192, R7.reuse ;  /* 0x00000007c0c07220 */ /* 0x080fe40000410000 */
[----:B------:R-:W-:Y:S02]  /*13310*/  FMUL.FTZ R193, R193, R7 ;  /* 0x00000007c1c17220 */ /* 0x000fe40000410000 */
[----:B------:R-:W-:-:S02]  /*13320*/  FMUL.FTZ R194, R194, R6 ;  /* 0x00000006c2c27220 */ /* 0x000fc40000410000 */
[----:B------:R-:W-:Y:S02]  /*13330*/  FMUL.FTZ R195, R195, R6 ;  /* 0x00000006c3c37220 */ /* 0x000fe40000410000 */
[----:B------:R-:W-:Y:S02]  /*13340*/  IMAD.MOV.U32 R142, RZ, RZ, R31 ;  /* 0x000000ffff8e7224 */ /* 0x000fe400078e001f */
[----:B------:R-:W-:Y:S02]  /*13350*/  IMAD.MOV.U32 R151, RZ, RZ, R28 ;  /* 0x000000ffff977224 */ /* 0x000fe400078e001c */
[----:B------:R-:W-:Y:S01]  /*13360*/  IMAD.MOV.U32 R136, RZ, RZ, R57 ;  /* 0x000000ffff887224 */ /* 0x000fe200078e0039 */
[----:B-1----:R-:W-:Y:S01]  /*13370*/  HMMA.16816.F32 R28, R8, R18, R192 ;  /* 0x00000012081c723c */ /* 0x002fe200000018c0 */
[----:B------:R-:W-:Y:S02]  /*13380*/  IMAD.MOV.U32 R138, RZ, RZ, R59 ;  /* 0x000000ffff8a7224 */ /* 0x000fe400078e003b */
[----:B------:R-:W-:-:S02]  /*13390*/  FMUL.FTZ R184, R184, R7 ;  /* 0x00000007b8b87220 */ /* 0x000fc40000410000 */
[----:B------:R-:W-:Y:S02]  /*133a0*/  FMUL.FTZ R185, R185, R7 ;  /* 0x00000007b9b97220 */ /* 0x000fe40000410000 */
[-C--:B------:R-:W-:Y:S02]  /*133b0*/  FMUL.FTZ R186, R186, R6.reuse ;  /* 0x00000006baba7220 */ /* 0x080fe40000410000 */
[----:B------:R-:W-:Y:S02]  /*133c0*/  FMUL.FTZ R187, R187, R6 ;  /* 0x00000006bbbb7220 */ /* 0x000fe40000410000 */
[-C--:B------:R-:W-:Y:S02]  /*133d0*/  FMUL.FTZ R190, R190, R20.reuse ;  /* 0x00000014bebe7220 */ /* 0x080fe40000410000 */
[----:B------:R-:W-:-:S03]  /*133e0*/  FMUL.FTZ R191, R191, R20 ;  /* 0x00000014bfbf7220 */ /* 0x000fc60000410000 */
[-C--:B------:R-:W-:Y:S01]  /*133f0*/  HMMA.16816.F32 R56, R8, R16.reuse, R184 ;  /* 0x000000100838723c */ /* 0x080fe200000018b8 */
[--C-:B------:R-:W-:Y:S02]  /*13400*/  FFMA.FTZ R121, R121, c[0x0][0x23c], -R4.reuse ;  /* 0x00008f0079797a23 */ /* 0x100fe40000010804 */
[--C-:B------:R-:W-:Y:S02]  /*13410*/  FFMA.FTZ R120, R120, c[0x0][0x23c], -R4.reuse ;  /* 0x00008f0078787a23 */ /* 0x100fe40000010804 */
[--C-:B------:R-:W-:Y:S02]  /*13420*/  FFMA.FTZ R115, R115, c[0x0][0x23c], -R4.reuse ;  /* 0x00008f0073737a23 */ /* 0x100fe40000010804 */
[--C-:B------:R-:W-:Y:S01]  /*13430*/  FFMA.FTZ R186, R87, c[0x0][0x23c], -R4.reuse ;  /* 0x00008f0057ba7a23 */ /* 0x100fe20000010804 */
[----:B------:R-:W-:Y:S01]  /*13440*/  HMMA.16816.F32 R72, R12, R16, R188 ;  /* 0x000000100c48723c */ /* 0x000fe200000018bc */
        /* <DEDUP_REMOVED lines=8> */
[-C--:B------:R-:W-:Y:S02]  /*134d0*/  FMUL.FTZ R198, R198, R20.reuse ;  /* 0x00000014c6c67220 */ /* 0x080fe40000410000 */
[----:B------:R-:W-:Y:S02]  /*134e0*/  FMUL.FTZ R199, R199, R20 ;  /* 0x00000014c7c77220 */ /* 0x000fe40000410000 */
[----:B------:R-:W-:Y:S02]  /*134f0*/  FFMA.FTZ R140, R140, c[0x0][0x23c], -R3 ;  /* 0x00008f008c8c7a23 */ /* 0x000fe40000010803 */
[----:B---3--:R-:W-:Y:S02]  /*13500*/  FFMA.FTZ R126, R162, R6, R126 ;  /* 0x00000006a27e7223 */ /* 0x008fe4000001007e */
        /* <DEDUP_REMOVED lines=16> */
[----:B--2---:R-:W-:-:S02]  /*13610*/  FFMA.FTZ R127, R161, R7, R127 ;  /* 0x00000007a17f7223 */ /* 0x004fc4000001007f */
[----:B------:R-:W-:Y:S01]  /*13620*/  IMAD.MOV.U32 R150, RZ, RZ, R141 ;  /* 0x000000ffff967224 */ /* 0x000fe200078e008d */
[----:B------:R-:W-:Y:S01]  /*13630*/  MOV R141, R5 ;  /* 0x00000005008d7202 */ /* 0x000fe20000000f00 */
[----:B------:R-:W-:Y:S01]  /*13640*/  IMAD.MOV.U32 R161, RZ, RZ, R162 ;  /* 0x000000ffffa17224 */ /* 0x000fe200078e00a2 */
[----:B------:R-:W-:Y:S01]  /*13650*/  MOV R162, R163 ;  /* 0x000000a300a27202 */ /* 0x000fe20000000f00 */
[----:B------:R-:W-:Y:S02]  /*13660*/  FFMA.FTZ R5, R241, c[0x0][0x23c], -R4 ;  /* 0x00008f00f1057a23 */ /* 0x000fe40000010804 */
[----:B------:R-:W-:Y:S01]  /*13670*/  IMAD.MOV.U32 R163, RZ, RZ, R164 ;  /* 0x000000ffffa37224 */ /* 0x000fe200078e00a4 */
[----:B------:R-:W-:Y:S01]  /*13680*/  MOV R164, R165 ;  /* 0x000000a500a47202 */ /* 0x000fe20000000f00 */
[----:B------:R-:W-:Y:S01]  /*13690*/  IMAD.MOV.U32 R165, RZ, RZ, R167 ;  /* 0x000000ffffa57224 */ /* 0x000fe200078e00a7 */
[----:B------:R-:W-:Y:S01]  /*136a0*/  MOV R167, R152 ;  /* 0x0000009800a77202 */ /* 0x000fe20000000f00 */
[----:B------:R-:W-:Y:S01]  /*136b0*/  IMAD.MOV.U32 R152, RZ, RZ, R153 ;  /* 0x000000ffff987224 */ /* 0x000fe200078e0099 */
        /* <DEDUP_REMOVED lines=8> */
[----:B------:R-:W-:-:S02]  /*13740*/  IMAD.MOV.U32 R149, RZ, RZ, R150 ;  /* 0x000000ffff957224 */ /* 0x000fc400078e0096 */
[--C-:B------:R-:W-:Y:S02]  /*13750*/  FFMA.FTZ R179, R95, c[0x0][0x23c], -R3.reuse ;  /* 0x00008f005fb37a23 */ /* 0x100fe40000010803 */
[----:B------:R-:W-:Y:S01]  /*13760*/  FFMA.FTZ R185, R86, c[0x0][0x23c], -R3 ;  /* 0x00008f0056b97a23 */ /* 0x000fe20000010803 */
[----:B------:R-:W-:Y:S01]  /*13770*/  HMMA.16816.F32 R196, R12, R18, R196 ;  /* 0x000000120cc4723c */ /* 0x000fe200000018c4 */
[--C-:B------:R-:W-:Y:S02]  /*13780*/  FFMA.FTZ R6, R22, c[0x0][0x23c], -R4.reuse ;  /* 0x00008f0016067a23 */ /* 0x100fe40000010804 */
[----:B------:R-:W-:Y:S01]  /*13790*/  IMAD.MOV.U32 R90, RZ, RZ, R225 ;  /* 0x000000ffff5a7224 */ /* 0x000fe200078e00e1 */
[----:B------:R-:W-:Y:S01]  /*137a0*/  MOV R94, R220 ;  /* 0x000000dc005e7202 */ /* 0x000fe20000000f00 */
[----:B-1----:R-:W-:Y:S01]  /*137b0*/  FFMA.FTZ R5, R161, c[0x0][0x23c], -R4 ;  /* 0x00008f00a1057a23 */ /* 0x002fe20000010804 */
[----:B------:R-:W-:Y:S01]  /*137c0*/  MOV R161, R162 ;  /* 0x000000a200a17202 */ /* 0x000fe20000000f00 */
[----:B------:R-:W-:Y:S01]  /*137d0*/  IMAD.MOV.U32 R162, RZ, RZ, R163 ;  /* 0x000000ffffa27224 */ /* 0x000fe200078e00a3 */
[----:B------:R-:W-:Y:S01]  /*137e0*/  MOV R163, R164 ;  /* 0x000000a400a37202 */ /* 0x000fe20000000f00 */
[----:B------:R-:W1:Y:S01]  /*137f0*/  LDSM.16.MT88.4 R12, [R216+0x8800] ;  /* 0x00880000d80c783b */ /* 0x000e620000004200 */
[----:B------:R-:W-:Y:S01]  /*13800*/  MOV R164, R167 ;  /* 0x000000a700a47202 */ /* 0x000fe20000000f00 */
[----:B------:R-:W-:Y:S01]  /*13810*/  IMAD.MOV.U32 R167, RZ, RZ, R152 ;  /* 0x000000ffffa77224 */ /* 0x000fe200078e0098 */
[----:B------:R-:W-:Y:S01]  /*13820*/  MOV R152, R157 ;  /* 0x0000009d00987202 */ /* 0x000fe20000000f00 */
[----:B------:R-:W-:Y:S01]  /*13830*/  LDSM.16.MT88.4 R16, [R217+0x8800] ;  /* 0x00880000d910783b */ /* 0x000fe20000004200 */
[----:B------:R-:W-:Y:S01]  /*13840*/  MOV R157, R158 ;  /* 0x0000009e009d7202 */ /* 0x000fe20000000f00 */
        /* <DEDUP_REMOVED lines=8> */
[----:B------:R-:W-:Y:S01]  /*138d0*/  FFMA.FTZ R213, R213, c[0x0][0x23c], -R0 ;  /* 0x00008f00d5d57a23 */ /* 0x000fe20000010800 */
[----:B------:R-:W-:Y:S01]  /*138e0*/  MOV R149, R150 ;  /* 0x0000009600957202 */ /* 0x000fe20000000f00 */
[----:B------:R-:W-:Y:S01]  /*138f0*/  IMAD.MOV.U32 R150, RZ, RZ, R136 ;  /* 0x000000ffff967224 */ /* 0x000fe200078e0088 */
[----:B------:R-:W-:Y:S01]  /*13900*/  MOV R136, R232 ;  /* 0x000000e800887202 */ /* 0x000fe20000000f00 */
[----:B------:R-:W-:Y:S01]  /*13910*/  FFMA.FTZ R212, R212, c[0x0][0x23c], -R0 ;  /* 0x00008f00d4d47a23 */ /* 0x000fe20000010800 */
[----:B------:R2:W3:Y:S01]  /*13920*/  MUFU.EX2 R232, R5 ;  /* 0x0000000500e87308 */ /* 0x0004e20000000800 */
[----:B------:R4:W5:Y:S01]  /*13930*/  LDL.LU R241, [R1+0x130] ;  /* 0x0001300001f17983 */ /* 0x0009620000300800 */
[----:B--2---:R-:W-:Y:S01]  /*13940*/  FFMA.FTZ R5, R161, c[0x0][0x23c], -R4 ;  /* 0x00008f00a1057a23 */ /* 0x004fe20000010804 */
        /* <DEDUP_REMOVED lines=10> */
[----:B------:R-:W-:Y:S02]  /*139f0*/  IMAD.MOV.U32 R138, RZ, RZ, R230 ;  /* 0x000000ffff8a7224 */ /* 0x000fe400078e00e6 */
[----:B------:R2:W-:Y:S02]  /*13a00*/  MUFU.EX2 R230, R5 ;  /* 0x0000000500e67308 */ /* 0x0005e40000000800 */
[----:B--2---:R-:W-:Y:S01]  /*13a10*/  FFMA.FTZ R5, R161, c[0x0][0x23c], -R4 ;  /* 0x00008f00a1057a23 */ /* 0x004fe20000010804 */
[----:B------:R-:W-:-:S02]  /*13a20*/  MOV R161, R162 ;  /* 0x000000a200a17202 */ /* 0x000fc40000000f00 */
[----:B------:R-:W-:Y:S01]  /*13a30*/  MOV R162, R163 ;  /* 0x000000a300a27202 */ /* 0x000fe20000000f00 */
[----:B------:R-:W-:Y:S01]  /*13a40*/  IMAD.MOV.U32 R163, RZ, RZ, R157 ;  /* 0x000000ffffa37224 */ /* 0x000fe200078e009d */
[----:B------:R-:W-:Y:S02]  /*13a50*/  MOV R157, R146 ;  /* 0x00000092009d7202 */ /* 0x000fe40000000f00 */
[----:B------:R-:W-:Y:S01]  /*13a60*/  MOV R146, R147 ;  /* 0x0000009300927202 */ /* 0x000fe20000000f00 */
[----:B------:R-:W-:Y:S01]  /*13a70*/  IMAD.MOV.U32 R147, RZ, RZ, R150 ;  /* 0x000000ffff937224 */ /* 0x000fe200078e0096 */
[----:B------:R-:W-:Y:S01]  /*13a80*/  MOV R150, R136 ;  /* 0x0000008800967202 */ /* 0x000fe20000000f00 */
[----:B------:R2:W-:Y:S01]  /*13a90*/  MUFU.EX2 R7, R5 ;  /* 0x0000000500077308 */ /* 0x0005e20000000800 */
        /* <DEDUP_REMOVED lines=16> */
[----:B--2---:R-:W-:Y:S02]  /*13ba0*/  FFMA.FTZ R5, R175, c[0x0][0x23c], -R3 ;  /* 0x00008f00af057a23 */ /* 0x004fe40000010803 */
[----:B------:R-:W-:-:S02]  /*13bb0*/  IMAD.MOV.U32 R175, RZ, RZ, R166 ;  /* 0x000000ffffaf7224 */ /* 0x000fc400078e00a6 */
[----:B------:R-:W-:Y:S01]  /*13bc0*/  IMAD.MOV.U32 R166, RZ, RZ, R231 ;  /* 0x000000ffffa67224 */ /* 0x000fe200078e00e7 */
[----:B------:R-:W-:-:S03]  /*13bd0*/  MOV R173, R164 ;  /* 0x000000a400ad7202 */ /* 0x000fc60000000f00 */
[----:B------:R-:W-:Y:S01]  /*13be0*/  IMAD.MOV.U32 R165, RZ, RZ, R166 ;  /* 0x000000ffffa57224 */ /* 0x000fe200078e00a6 */
[----:B------:R-:W-:Y:S02]  /*13bf0*/  MOV R166, R167 ;  /* 0x000000a700a67202 */ /* 0x000fe40000000f00 */
[----:B------:R-:W-:Y:S01]  /*13c00*/  MOV R167, R152 ;  /* 0x0000009800a77202 */ /* 0x000fe20000000f00 */
[----:B------:R-:W-:Y:S01]  /*13c10*/  IMAD.MOV.U32 R152, RZ, RZ, R153 ;  /* 0x000000ffff987224 */ /* 0x000fe200078e0099 */
[----:B------:R-:W-:Y:S01]  /*13c20*/  MOV R171, R162 ;  /* 0x000000a200ab7202 */ /* 0x000fe20000000f00 */
[----:B------:R2:W1:Y:S01]  /*13c30*/  MUFU.EX2 R231, R5 ;  /* 0x0000000500e77308 */ /* 0x0004620000000800 */
[----:B------:R-:W-:Y:S02]  /*13c40*/  MOV R153, R154 ;  /* 0x0000009a00997202 */ /* 0x000fe40000000f00 */
[----:B------:R-:W-:Y:S02]  /*13c50*/  MOV R182, R170 ;  /* 0x000000aa00b67202 */ /* 0x000fe40000000f00 */
[----:B------:R-:W-:Y:S01]  /*13c60*/  MOV R154, R155 ;  /* 0x0000009b009a7202 */ /* 0x000fe20000000f00 */
[----:B------:R-:W-:Y:S01]  /*13c70*/  IMAD.MOV.U32 R155, RZ, RZ, R156 ;  /* 0x000000ffff9b7224 */ /* 0x000fe200078e009c */
[----:B------:R-:W-:-:S02]  /*13c80*/  MOV R183, R173 ;  /* 0x000000ad00b77202 */ /* 0x000fc40000000f00 */
[----:B------:R-:W-:Y:S02]  /*13c90*/  MOV R156, R142 ;  /* 0x0000008e009c7202 */ /* 0x000fe40000000f00 */
[----:B------:R-:W-:Y:S02]  /*13ca0*/  MOV R170, R174 ;  /* 0x000000ae00aa7202 */ /* 0x000fe40000000f00 */
[----:B------:R-:W-:Y:S01]  /*13cb0*/  MOV R142, R229 ;  /* 0x000000e5008e7202 */ /* 0x000fe20000000f00 */
[----:B--2---:R-:W-:Y:S01]  /*13cc0*/  FFMA.FTZ R5, R169, c[0x0][0x23c], -R3 ;  /* 0x00008f00a9057a23 */ /* 0x004fe20000010803 */
[----:B------:R-:W-:Y:S01]  /*13cd0*/  MOV R169, R171 ;  /* 0x000000ab00a97202 */ /* 0x000fe20000000f00 */
[----:B------:R-:W-:Y:S02]  /*13ce0*/  IMAD.MOV.U32 R171, RZ, RZ, R175 ;  /* 0x000000ffffab7224 */ /* 0x000fe400078e00af */
[----:B------:R2:W-:Y:S01]  /*13cf0*/  MUFU.EX2 R229, R5 ;  /* 0x0000000500e57308 */ /* 0x0005e20000000800 */
[----:B------:R-:W-:-:S02]  /*13d00*/  FFMA.FTZ R147, R211, c[0x0][0x23c], -R4 ;  /* 0x00008f00d3937a23 */ /* 0x000fc40000010804 */
[--C-:B------:R-:W-:Y:S02]  /*13d10*/  FFMA.FTZ R146, R207, c[0x0][0x23c], -R4.reuse ;  /* 0x00008f00cf927a23 */ /* 0x100fe40000010804 */
[----:B------:R-:W-:Y:S02]  /*13d20*/  FFMA.FTZ R145, R131, c[0x0][0x23c], -R4 ;  /* 0x00008f0083917a23 */ /* 0x000fe40000010804 */
[----:B--2---:R-:W-:Y:S02]  /*13d30*/  FFMA.FTZ R5, R182, c[0x0][0x23c], -R3 ;  /* 0x00008f00b6057a23 */ /* 0x004fe40000010803 */
        /* <DEDUP_REMOVED lines=16> */
[----:B------:R-:W-:Y:S02]  /*13e40*/  FFMA.FTZ R175, R97, c[0x0][0x23c], -R4 ;  /* 0x00008f0061af7a23 */ /* 0x000fe40000010804 */
[----:B------:R-:W-:Y:S01]  /*13e50*/  IMAD.MOV.U32 R152, RZ, RZ, R153 ;  /* 0x000000ffff987224 */ /* 0x000fe200078e0099 */
[----:B------:R-:W-:Y:S01]  /*13e60*/  MOV R153, R154 ;  /* 0x0000009a00997202 */ /* 0x000fe20000000f00 */
[----:B------:R-:W-:Y:S01]  /*13e70*/  FFMA.FTZ R4, R182, c[0x0][0x23c], -R2 ;  /* 0x00008f00b6047a23 */ /* 0x000fe20000010802 */
[----:B------:R-:W-:Y:S01]  /*13e80*/  MOV R154, R155 ;  /* 0x0000009b009a7202 */ /* 0x000fe20000000f00 */
[----:B------:R-:W-:Y:S01]  /*13e90*/  IMAD.MOV.U32 R155, RZ, RZ, R156 ;  /* 0x000000ffff9b7224 */ /* 0x000fe200078e009c */
[----:B------:R-:W-:Y:S01]  /*13ea0*/  MOV R156, R157 ;  /* 0x0000009d009c7202 */ /* 0x000fe20000000f00 */
[----:B------:R-:W-:Y:S01]  /*13eb0*/  FFMA.FTZ R113, R168, c[0x0][0x23c], -R3 ;  /* 0x00008f00a8717a23 */ /* 0x000fe20000010803 */
[----:B------:R-:W-:Y:S01]  /*13ec0*/  MOV R157, R158 ;  /* 0x0000009e009d7202 */ /* 0x000fe20000000f00 */
[----:B------:R2:W-:Y:S01]  /*13ed0*/  MUFU.EX2 R189, R4 ;  /* 0x0000000400bd7308 */ /* 0x0005e20000000800 */
[----:B------:R-:W-:Y:S01]  /*13ee0*/  IMAD.MOV.U32 R158, RZ, RZ, R159 ;  /* 0x000000ffff9e7224 */ /* 0x000fe200078e009f */
[----:B------:R-:W-:Y:S01]  /*13ef0*/  MOV R168, R172 ;  /* 0x000000ac00a87202 */ /* 0x000fe20000000f00 */
[----:B------:R-:W-:Y:S01]  /*13f00*/  IMAD.MOV.U32 R181, RZ, RZ, R171 ;  /* 0x000000ffffb57224 */ /* 0x000fe200078e00ab */
[----:B------:R-:W-:-:S02]  /*13f10*/  MOV R159, R143 ;  /* 0x0000008f009f7202 */ /* 0x000fc40000000f00 */
[----:B------:R-:W-:Y:S02]  /*13f20*/  MOV R172, R153 ;  /* 0x0000009900ac7202 */ /* 0x000fe40000000f00 */
[----:B------:R-:W-:Y:S01]  /*13f30*/  MOV R153, R138 ;  /* 0x0000008a00997202 */ /* 0x000fe20000000f00 */
[--C-:B------:R-:W-:Y:S01]  /*13f40*/  FFMA.FTZ R138, R210, c[0x0][0x23c], -R3.reuse ;  /* 0x00008f00d28a7a23 */ /* 0x100fe20000010803 */
[----:B------:R-:W-:Y:S01]  /*13f50*/  MOV R150, R238 ;  /* 0x000000ee00967202 */ /* 0x000fe20000000f00 */
[----:B------:R-:W-:Y:S02]  /*13f60*/  FFMA.FTZ R112, R183, c[0x0][0x23c], -R3 ;  /* 0x00008f00b7707a23 */ /* 0x000fe40000010803 */
[----:B--2---:R-:W-:Y:S01]  /*13f70*/  FFMA.FTZ R4, R170, c[0x0][0x23c], -R2 ;  /* 0x00008f00aa047a23 */ /* 0x004fe20000010802 */
[----:B------:R-:W-:Y:S01]  /*13f80*/  MOV R170, R167 ;  /* 0x000000a700aa7202 */ /* 0x000fe20000000f00 */
[----:B------:R-:W-:Y:S02]  /*13f90*/  IMAD.MOV.U32 R183, RZ, RZ, R165 ;  /* 0x000000ffffb77224 */ /* 0x000fe400078e00a5 */
[----:B------:R2:W-:Y:S01]  /*13fa0*/  MUFU.EX2 R210, R4 ;  /* 0x0000000400d27308 */ /* 0x0005e20000000800 */
[----:B------:R-:W-:Y:S01]  /*13fb0*/  MOV R165, R154 ;  /* 0x0000009a00a57202 */ /* 0x000fe20000000f00 */
[----:B------:R-:W-:Y:S01]  /*13fc0*/  IMAD.MOV.U32 R167, RZ, RZ, R159 ;  /* 0x000000ffffa77224 */ /* 0x000fe200078e009f */
[----:B------:R-:W-:Y:S01]  /*13fd0*/  MOV R136, R239 ;  /* 0x000000ef00887202 */ /* 0x000fe20000000f00 */
[----:B------:R-:W-:Y:S01]  /*13fe0*/  FFMA.FTZ R124, R169, c[0x0][0x23c], -R3 ;  /* 0x00008f00a97c7a23 */ /* 0x000fe20000010803 */
[----:B------:R-:W-:Y:S01]  /*13ff0*/  MOV R154, R158 ;  /* 0x0000009e009a7202 */ /* 0x000fe20000000f00 */
[----:B------:R-:W-:Y:S01]  /*14000*/  IMAD.MOV.U32 R171, RZ, RZ, R152 ;  /* 0x000000ffffab7224 */ /* 0x000fe200078e0098 */
[----:B------:R-:W-:-:S02]  /*14010*/  MOV R182, R160 ;  /* 0x000000a000b67202 */ /* 0x000fc40000000f00 */
[----:B------:R-:W-:Y:S02]  /*14020*/  MOV R169, R166 ;  /* 0x000000a600a97202 */ /* 0x000fe40000000f00 */
[----:B------:R-:W-:Y:S01]  /*14030*/  MOV R152, R150 ;  /* 0x0000009600987202 */ /* 0x000fe20000000f00 */
[----:B--2---:R-:W-:Y:S01]  /*14040*/  FFMA.FTZ R4, R181, c[0x0][0x23c], -R2 ;  /* 0x00008f00b5047a23 */ /* 0x004fe20000010802 */
[----:B------:R-:W-:Y:S01]  /*14050*/  MOV R150, R151 ;  /* 0x0000009700967202 */ /* 0x000fe20000000f00 */
[----:B------:R-:W-:Y:S02]  /*14060*/  IMAD.MOV.U32 R9, RZ, RZ, R165 ;  /* 0x000000ffff097224 */ /* 0x000fe400078e00a5 */
[----:B------:R2:W-:Y:S01]  /*14070*/  MUFU.EX2 R207, R4 ;  /* 0x0000000400cf7308 */ /* 0x0005e20000000800 */
        /* <DEDUP_REMOVED lines=12> */
[----:B--2---:R-:W-:Y:S01]  /*14140*/  FFMA.FTZ R4, R167, c[0x0][0x23c], -R2 ;  /* 0x00008f00a7047a23 */ /* 0x004fe20000010802 */
        /* <DEDUP_REMOVED lines=19> */
[----:B------:R-:W-:Y:S01]  /*14280*/  FFMA.FTZ R3, R9, c[0x0][0x23c], -R0 ;  /* 0x00008f0009037a23 */ /* 0x000fe20000010800 */
[----:B------:R-:W-:Y:S01]  /*14290*/  MOV R10, R166 ;  /* 0x000000a6000a7202 */ /* 0x000fe20000000f00 */
[----:B------:R-:W-:Y:S02]  /*142a0*/  FFMA.FTZ R25, R195, c[0x0][0x23c], -R2 ;  /* 0x00008f00c3197a23 */ /* 0x000fe40000010802 */
[----:B------:R-:W-:Y:S01]  /*142b0*/  IMAD.MOV.U32 R141, RZ, RZ, R240 ;  /* 0x000000ffff8d7224 */ /* 0x000fe200078e00f0 */
[----:B------:R2:W-:Y:S01]  /*142c0*/  MUFU.EX2 R206, R3 ;  /* 0x0000000300ce7308 */ /* 0x0005e20000000800 */
[----:B------:R-:W-:Y:S01]  /*142d0*/  FFMA.FTZ R27, R10, c[0x0][0x23c], -R2 ;  /* 0x00008f000a1b7a23 */ /* 0x000fe20000010802 */
[----:B------:R-:W-:Y:S01]  /*142e0*/  MOV R143, R227 ;  /* 0x000000e3008f7202 */ /* 0x000fe20000000f00 */
[----:B------:R-:W-:-:S02]  /*142f0*/  IMAD.MOV.U32 R10, RZ, RZ, R177 ;  /* 0x000000ffff0a7224 */ /* 0x000fc400078e00b1 */
[--C-:B------:R-:W-:Y:S02]  /*14300*/  FFMA.FTZ R26, R11, c[0x0][0x23c], -R2.reuse ;  /* 0x00008f000b1a7a23 */ /* 0x100fe40000010802 */
[----:B------:R-:W-:Y:S01]  /*14310*/  FFMA.FTZ R129, R209, c[0x0][0x23c], -R2 ;  /* 0x00008f00d1817a23 */ /* 0x000fe20000010802 */
[----:B------:R-:W-:Y:S01]  /*14320*/  MOV R125, R6 ;  /* 0x00000006007d7202 */ /* 0x000fe20000000f00 */
[----:B------:R-:W-:Y:S01]  /*14330*/  IMAD.MOV.U32 R166, RZ, RZ, R153 ;  /* 0x000000ffffa67224 */ /* 0x000fe200078e0099 */
[----:B---3--:R-:W-:Y:S01]  /*14340*/  F2FP.PACK_AB R8, R232, R193 ;  /* 0x000000c1e808723e */ /* 0x008fe200000000ff */
[----:B------:R-:W3:Y:S01]  /*14350*/  LDSM.16.MT88.4 R20, [R219+0x8800] ;  /* 0x00880000db14783b */ /* 0x000ee20000004200 */
[----:B-1----:R-:W-:Y:S01]  /*14360*/  F2FP.PACK_AB R9, R231, R192 ;  /* 0x000000c0e709723e */ /* 0x002fe200000000ff */
[----:B------:R-:W-:Y:S01]  /*14370*/  IMAD.MOV.U32 R82, RZ, RZ, R180 ;  /* 0x000000ffff527224 */ /* 0x000fe200078e00b4 */
[----:B------:R-:W-:Y:S01]  /*14380*/  MOV R104, R178 ;  /* 0x000000b200687202 */ /* 0x000fe20000000f00 */
[----:B------:R-:W-:Y:S01]  /*14390*/  MUFU.EX2 R140, R140 ;  /* 0x0000008c008c7308 */ /* 0x000fe20000000800 */
[----:B--2---:R-:W-:Y:S01]  /*143a0*/  FFMA.FTZ R3, R165, c[0x0][0x23c], -R0 ;  /* 0x00008f00a5037a23 */ /* 0x004fe20000010800 */
[----:B------:R-:W-:Y:S01]  /*143b0*/  MOV R153, R155 ;  /* 0x0000009b00997202 */ /* 0x000fe20000000f00 */
[----:B------:R4:W5:Y:S05]  /*143c0*/  LDL.LU R240, [R1+0x12c] ;  /* 0x00012c0001f07983 */ /* 0x00096a0000300800 */
[----:B------:R1:W2:Y:S01]  /*143d0*/  MUFU.EX2 R195, R3 ;  /* 0x0000000300c37308 */ /* 0x0002a20000000800 */
[----:B------:R-:W-:Y:S01]  /*143e0*/  MOV R155, R148 ;  /* 0x00000094009b7202 */ /* 0x000fe20000000f00 */
[----:B------:R-:W-:Y:S01]  /*143f0*/  IMAD.MOV.U32 R148, RZ, RZ, R141 ;  /* 0x000000ffff947224 */ /* 0x000fe200078e008d */
[----:B------:R-:W-:-:S05]  /*14400*/  MOV R141, R142 ;  /* 0x0000008e008d7202 */ /* 0x000fca0000000f00 */
[----:B------:R2:W2:Y:S01]  /*14410*/  MUFU.EX2 R227, R5 ;  /* 0x0000000500e37308 */ /* 0x0004a20000000800 */
[----:B------:R-:W-:Y:S02]  /*14420*/  MOV R11, R181 ;  /* 0x000000b5000b7202 */ /* 0x000fe40000000f00 */
[----:B------:R-:W-:Y:S02]  /*14430*/  MOV R209, R7 ;  /* 0x0000000700d17202 */ /* 0x000fe40000000f00 */
[----:B------:R-:W-:Y:S01]  /*14440*/  MOV R177, R168 ;  /* 0x000000a800b17202 */ /* 0x000fe20000000f00 */
[----:B------:R-:W-:Y:S01]  /*14450*/  FFMA.FTZ R130, R143, c[0x0][0x23c], -R2 ;  /* 0x00008f008f827a23 */ /* 0x000fe20000010802 */
[----:B------:R-:W-:Y:S01]  /*14460*/  MOV R165, R153 ;  /* 0x0000009900a57202 */ /* 0x000fe20000000f00 */
[----:B-1----:R-:W-:Y:S01]  /*14470*/  FFMA.FTZ R3, R228, c[0x0][0x23c], -R0 ;  /* 0x00008f00e4037a23 */ /* 0x002fe20000010800 */
[----:B------:R-:W-:Y:S01]  /*14480*/  MOV R105, R156 ;  /* 0x0000009c00697202 */ /* 0x000fe20000000f00 */
[--C-:B------:R-:W-:Y:S01]  /*14490*/  FFMA.FTZ R178, R84, c[0x0][0x23c], -R2.reuse ;  /* 0x00008f0054b27a23 */ /* 0x100fe20000010802 */
[----:B------:R-:W-:Y:S01]  /*144a0*/  MUFU.EX2 R27, R27 ;  /* 0x0000001b001b7308 */ /* 0x000fe20000000800 */
[----:B------:R-:W-:Y:S01]  /*144b0*/  MOV R142, R226 ;  /* 0x000000e2008e7202 */ /* 0x000fe20000000f00 */
[----:B------:R-:W-:Y:S01]  /*144c0*/  FFMA.FTZ R180, R81, c[0x0][0x23c], -R2 ;  /* 0x00008f0051b47a23 */ /* 0x000fe20000010802 */
[----:B------:R4:W5:Y:S05]  /*144d0*/  LDL.LU R239, [R1+0x128] ;  /* 0x0001280001ef7983 */ /* 0x00096a0000300800 */
[----:B------:R1:W-:Y:S08]  /*144e0*/  MUFU.EX2 R228, R3 ;  /* 0x0000000300e47308 */ /* 0x0003f00000000800 */
[----:B------:R3:W3:Y:S01]  /*144f0*/  MUFU.EX2 R226, R4 ;  /* 0x0000000400e27308 */ /* 0x0006e20000000800 */
[----:B------:R-:W-:Y:S01]  /*14500*/  IMAD.MOV.U32 R110, RZ, RZ, R11 ;  /* 0x000000ffff6e7224 */ /* 0x000fe200078e000b */
[----:B--2---:R-:W-:Y:S01]  /*14510*/  F2FP.PACK_AB R5, R195, R206 ;  /* 0x000000cec305723e */ /* 0x004fe200000000ff */
[----:B------:R-:W-:Y:S01]  /*14520*/  IMAD.MOV.U32 R181, RZ, RZ, R166 ;  /* 0x000000ffffb57224 */ /* 0x000fe200078e00a6 */
[----:B------:R-:W-:Y:S01]  /*14530*/  MOV R168, R167 ;  /* 0x000000a700a87202 */ /* 0x000fe20000000f00 */
[--C-:B------:R-:W-:Y:S01]  /*14540*/  FFMA.FTZ R24, R148, c[0x0][0x23c], -R2.reuse ;  /* 0x00008f0094187a23 */ /* 0x100fe20000010802 */
[----:B------:R-:W-:Y:S01]  /*14550*/  MOV R107, R177 ;  /* 0x000000b1006b7202 */ /* 0x000fe20000000f00 */
[----:B------:R-:W-:Y:S01]  /*14560*/  FFMA.FTZ R128, R141, c[0x0][0x23c], -R2 ;  /* 0x00008f008d807a23 */ /* 0x000fe20000010802 */
[----:B------:R-:W-:Y:S01]  /*14570*/  MOV R190, R165 ;  /* 0x000000a500be7202 */ /* 0x000fe20000000f00 */
[----:B-1----:R-:W-:Y:S01]  /*14580*/  FFMA.FTZ R3, R10, c[0x0][0x23c], -R0 ;  /* 0x00008f000a037a23 */ /* 0x002fe20000010800 */
[----:B------:R-:W-:Y:S01]  /*14590*/  MUFU.EX2 R26, R26 ;  /* 0x0000001a001a7308 */ /* 0x000fe20000000800 */
[----:B------:R-:W-:Y:S01]  /*145a0*/  FFMA.FTZ R131, R142, c[0x0][0x23c], -R2 ;  /* 0x00008f008e837a23 */ /* 0x000fe20000010802 */
[----:B------:R4:W5:Y:S06]  /*145b0*/  LDL.LU R238, [R1+0x124] ;  /* 0x0001240001ee7983 */ /* 0x00096c0000300800 */
[----:B------:R-:W1:Y:S01]  /*145c0*/  MUFU.EX2 R225, R3 ;  /* 0x0000000300e17308 */ /* 0x000e620000000800 */
[----:B------:R-:W-:-:S02]  /*145d0*/  F2FP.PACK_AB R10, R209, R230 ;  /* 0x000000e6d10a723e */ /* 0x000fc400000000ff */
[----:B------:R-:W-:Y:S02]  /*145e0*/  F2FP.PACK_AB R11, R227, R229 ;  /* 0x000000e5e30b723e */ /* 0x000fe400000000ff */
[----:B---3--:R-:W-:Y:S02]  /*145f0*/  F2FP.PACK_AB R4, R210, R189 ;  /* 0x000000bdd204723e */ /* 0x008fe400000000ff */
[----:B------:R-:W-:Y:S02]  /*14600*/  F2FP.PACK_AB R6, R226, R207 ;  /* 0x000000cfe206723e */ /* 0x000fe400000000ff */
[----:B-1----:R-:W-:Y:S01]  /*14610*/  F2FP.PACK_AB R7, R225, R228 ;  /* 0x000000e4e107723e */ /* 0x002fe200000000ff */
[-C--:B------:R-:W-:Y:S08]  /*14620*/  HMMA.16816.F32 R116, R8, R12.reuse, R116 ;  /* 0x0000000c0874723c */ /* 0x080ff00000001874 */
[C---:B------:R-:W-:Y:S08]  /*14630*/  HMMA.16816.F32 R52, R4.reuse, R12, R52 ;  /* 0x0000000c0434723c */ /* 0x040ff00000001834 */
[-C--:B------:R-:W-:Y:S08]  /*14640*/  HMMA.16816.F32 R48, R4, R14.reuse, R48 ;  /* 0x0000000e0430723c */ /* 0x080ff00000001830 */
[----:B------:R-:W-:Y:S01]  /*14650*/  HMMA.16816.F32 R100, R8, R14, R100 ;  /* 0x0000000e0864723c */ /* 0x000fe20000001864 */
[----:B------:R-:W1:Y:S01]  /*14660*/  LDSM.16.MT88.4 R12, [R218+0x8800] ;  /* 0x00880000da0c783b */ /* 0x000e620000004200 */
[----:B------:R-:W-:Y:S01]  /*14670*/  IMAD.MOV.U32 R166, RZ, RZ, R154 ;  /* 0x000000ffffa67224 */ /* 0x000fe200078e009a */
[----:B------:R-:W-:Y:S01]  /*14680*/  MOV R167, R155 ;  /* 0x0000009b00a77202 */ /* 0x000fe20000000f00 */
[----:B------:R-:W-:Y:S01]  /*14690*/  IMAD.MOV.U32 R108, RZ, RZ, R168 ;  /* 0x000000ffff6c7224 */ /* 0x000fe200078e00a8 */
[----:B------:R-:W-:Y:S01]  /*146a0*/  MOV R111, R181 ;  /* 0x000000b5006f7202 */ /* 0x000fe20000000f00 */
[----:B------:R-:W-:Y:S01]  /*146b0*/  FFMA.FTZ R142, R205, c[0x0][0x23c], -R2 ;  /* 0x00008f00cd8e7a23 */ /* 0x000fe20000010802 */
[----:B------:R-:W-:Y:S01]  /*146c0*/  MOV R191, R166 ;  /* 0x000000a600bf7202 */ /* 0x000fe20000000f00 */
[----:B------:R-:W-:-:S02]  /*146d0*/  IMAD.MOV.U32 R97, RZ, RZ, R167 ;  /* 0x000000ffff617224 */ /* 0x000fc400078e00a7 */
        /* <DEDUP_REMOVED lines=12> */
[----:B------:R-:W-:Y:S01]  /*147a0*/  FFMA.FTZ R181, R80, c[0x0][0x23c], -R2 ;  /* 0x00008f0050b57a23 */ /* 0x000fe20000010802 */
[----:B------:R-:W-:Y:S01]  /*147b0*/  HMMA.16816.F32 R44, R4, R20, R44 ;  /* 0x00000014042c723c */ /* 0x000fe2000000182c */
[----:B------:R-:W-:Y:S01]  /*147c0*/  FFMA.FTZ R2, R90, c[0x0][0x23c], -R0 ;  /* 0x00008f005a027a23 */ /* 0x000fe20000010800 */
[----:B------:R-:W-:-:S03]  /*147d0*/  MOV R90, R223 ;  /* 0x000000df005a7202 */ /* 0x000fc60000000f00 */
[----:B------:R2:W-:Y:S03]  /*147e0*/  MUFU.EX2 R223, R2 ;  /* 0x0000000200df7308 */ /* 0x0005e60000000800 */
[----:B------:R-:W-:Y:S08]  /*147f0*/  HMMA.16816.F32 R40, R4, R22, R40 ;  /* 0x000000160428723c */ /* 0x000ff00000001828 */
[C---:B------:R-:W-:Y:S01]  /*14800*/  HMMA.16816.F32 R60, R8.reuse, R20, R60 ;  /* 0x00000014083c723c */ /* 0x040fe2000000183c */
[----:B------:R-:W-:Y:S07]  /*14810*/  MUFU.EX2 R205, R25 ;  /* 0x0000001900cd7308 */ /* 0x000fee0000000800 */
[----:B------:R-:W-:Y:S01]  /*14820*/  HMMA.16816.F32 R64, R8, R22, R64 ;  /* 0x000000160840723c */ /* 0x000fe20000001840 */
[----:B------:R-:W3:Y:S01]  /*14830*/  LDSM.16.MT88.4 R20, [R216+0x9000] ;  /* 0x00900000d814783b */ /* 0x000ee20000004200 */
[----:B--2---:R-:W-:-:S06]  /*14840*/  FFMA.FTZ R2, R105, c[0x0][0x23c], -R0 ;  /* 0x00008f0069027a23 */ /* 0x004fcc0000010800 */
[C---:B------:R-:W-:Y:S01]  /*14850*/  HMMA.16816.F32 R36, R4.reuse, R16, R36 ;  /* 0x000000100424723c */ /* 0x040fe20000001824 */
[----:B------:R2:W1:Y:S07]  /*14860*/  MUFU.EX2 R25, R2 ;  /* 0x0000000200197308 */ /* 0x00046e0000000800 */
[----:B------:R-:W-:Y:S08]  /*14870*/  HMMA.16816.F32 R32, R4, R18, R32 ;  /* 0x000000120420723c */ /* 0x000ff00000001820 */
[----:B------:R-:W-:Y:S01]  /*14880*/  HMMA.16816.F32 R68, R8, R16, R68 ;  /* 0x000000100844723c */ /* 0x000fe20000001844 */
[----:B--2---:R-:W-:-:S07]  /*14890*/  FFMA.FTZ R2, R108, c[0x0][0x23c], -R0 ;  /* 0x00008f006c027a23 */ /* 0x004fce0000010800 */
[----:B------:R-:W-:Y:S01]  /*148a0*/  HMMA.16816.F32 R76, R8, R18, R76 ;  /* 0x00000012084c723c */ /* 0x000fe2000000184c */
[----:B------:R-:W2:Y:S01]  /*148b0*/  LDSM.16.MT88.4 R16, [R219+0x9000] ;  /* 0x00900000db10783b */ /* 0x000ea20000004200 */
[----:B------:R3:W-:Y:S06]  /*148c0*/  MUFU.EX2 R3, R2 ;  /* 0x0000000200037308 */ /* 0x0007ec0000000800 */
[C---:B-1----:R-:W-:Y:S08]  /*148d0*/  HMMA.16816.F32 R56, R4.reuse, R12, R56 ;  /* 0x0000000c0438723c */ /* 0x042ff00000001838 */
[----:B------:R-:W-:Y:S08]  /*148e0*/  HMMA.16816.F32 R28, R4, R14, R28 ;  /* 0x0000000e041c723c */ /* 0x000ff0000000181c */
[----:B------:R-:W-:Y:S01]  /*148f0*/  HMMA.16816.F32 R72, R8, R12, R72 ;  /* 0x0000000c0848723c */ /* 0x000fe20000001848 */
[----:B---3--:R-:W-:-:S07]  /*14900*/  FFMA.FTZ R2, R111, c[0x0][0x23c], -R0 ;  /* 0x00008f006f027a23 */ /* 0x008fce0000010800 */
[----:B------:R-:W-:Y:S01]  /*14910*/  HMMA.16816.F32 R196, R8, R14, R196 ;  /* 0x0000000e08c4723c */ /* 0x000fe200000018c4 */
[----:B------:R-:W1:Y:S04]  /*14920*/  LDSM.16.MT88.4 R12, [R217+0x9000] ;  /* 0x00900000d90c783b */ /* 0x000e680000004200 */
[----:B------:R-:W3:Y:S01]  /*14930*/  LDSM.16.MT88.4 R8, [R218+0x9000] ;  /* 0x00900000da08783b */ /* 0x000ee20000004200 */
[----:B------:R2:W2:Y:S02]  /*14940*/  MUFU.EX2 R220, R24 ;  /* 0x0000001800dc7308 */ /* 0x0004a40000000800 */
[----:B--2---:R-:W-:-:S06]  /*14950*/  MOV R24, R135 ;  /* 0x0000008700187202 */ /* 0x004fcc0000000f00 */
[----:B------:R-:W2:Y:S01]  /*14960*/  MUFU.EX2 R135, R2 ;  /* 0x0000000200877308 */ /* 0x000ea20000000800 */
[----:B------:R-:W-:Y:S02]  /*14970*/  F2FP.PACK_AB R4, R26, R27 ;  /* 0x0000001b1a04723e */ /* 0x000fe400000000ff */
[----:B------:R-:W-:Y:S02]  /*14980*/  F2FP.PACK_AB R5, R25, R223 ;  /* 0x000000df1905723e */ /* 0x000fe400000000ff */
[----:B------:R-:W-:Y:S02]  /*14990*/  F2FP.PACK_AB R6, R220, R205 ;  /* 0x000000cddc06723e */ /* 0x000fe400000000ff */
[----:B------:R-:W-:Y:S01]  /*149a0*/  MOV R204, R125 ;  /* 0x0000007d00cc7202 */ /* 0x000fe20000000f00 */
[----:B------:R-:W-:Y:S01]  /*149b0*/  IMAD.MOV.U32 R125, RZ, RZ, R104 ;  /* 0x000000ffff7d7224 */ /* 0x000fe200078e0068 */
[----:B------:R-:W-:Y:S02]  /*149c0*/  MOV R122, R107 ;  /* 0x0000006b007a7202 */ /* 0x000fe40000000f00 */
[----:B--2---:R-:W-:-:S07]  /*149d0*/  F2FP.PACK_AB R7, R135, R3 ;  /* 0x000000038707723e */ /* 0x004fce00000000ff */
[----:B------:R-:W-:Y:S01]  /*149e0*/  HMMA.16816.F32 R104, R4, R22, R48 ;  /* 0x000000160468723c */ /* 0x000fe20000001830 */
[----:B------:R-:W-:-:S06]  /*149f0*/  MOV R133, R85 ;  /* 0x0000005500857202 */ /* 0x000fcc0000000f00 */
[----:B------:R-:W-:Y:S02]  /*14a00*/  MOV R51, R97 ;  /* 0x0000006100337202 */ /* 0x000fe40000000f00 */
[----:B------:R-:W-:Y:S01]  /*14a10*/  HMMA.16816.F32 R96, R4, R16, R44 ;  /* 0x000000100460723c */ /* 0x000fe2000000182c */
[----:B------:R-:W-:Y:S01]  /*14a20*/  MOV R132, R87 ;  /* 0x0000005700847202 */ /* 0x000fe20000000f00 */
[----:B------:R-:W-:-:S05]  /*14a30*/  IMAD.MOV.U32 R134, RZ, RZ, R82 ;  /* 0x000000ffff867224 */ /* 0x000fca00078e0052 */
[----:B------:R-:W-:Y:S01]  /*14a40*/  MOV R47, R222 ;  /* 0x000000de002f7202 */ /* 0x000fe20000000f00 */
[C---:B-1----:R-:W-:Y:S01]  /*14a50*/  HMMA.16816.F32 R84, R4.reuse, R12, R36 ;  /* 0x0000000c0454723c */ /* 0x042fe20000001824 */
[----:B------:R-:W-:Y:S01]  /*14a60*/  MOV R48, R90 ;  /* 0x0000005a00307202 */ /* 0x000fe20000000f00 */
[----:B------:R-:W-:Y:S01]  /*14a70*/  IMAD.MOV.U32 R50, RZ, RZ, R3 ;  /* 0x000000ffff327224 */ /* 0x000fe200078e0003 */
[----:B------:R-:W-:Y:S01]  /*14a80*/  MOV R44, R190 ;  /* 0x000000be002c7202 */ /* 0x000fe20000000f00 */
[----:B------:R-:W-:Y:S01]  /*14a90*/  IMAD.MOV.U32 R45, RZ, RZ, R191 ;  /* 0x000000ffff2d7224 */ /* 0x000fe200078e00bf */
[----:B------:R-:W-:Y:S01]  /*14aa0*/  MOV R46, R224 ;  /* 0x000000e0002e7202 */ /* 0x000fe20000000f00 */
[----:B------:R-:W-:Y:S02]  /*14ab0*/  FFMA.FTZ R3, R221, c[0x0][0x23c], -R0 ;  /* 0x00008f00dd037a23 */ /* 0x000fe40000010800 */
[----:B------:R-:W-:Y:S01]  /*14ac0*/  IMAD.MOV.U32 R37, RZ, RZ, R47 ;  /* 0x000000ffff257224 */ /* 0x000fe200078e002f */
[C---:B------:R-:W-:Y:S01]  /*14ad0*/  HMMA.16816.F32 R88, R4.reuse, R18, R40 ;  /* 0x000000120458723c */ /* 0x040fe20000001828 */
[----:B------:R-:W-:Y:S01]  /*14ae0*/  MOV R47, R204 ;  /* 0x000000cc002f7202 */ /* 0x000fe20000000f00 */
[----:B------:R1:W-:Y:S06]  /*14af0*/  MUFU.EX2 R191, R121 ;  /* 0x0000007900bf7308 */ /* 0x0003ec0000000800 */
[----:B---3--:R-:W-:Y:S02]  /*14b00*/  HMMA.16816.F32 R80, R4, R8, R56 ;  /* 0x000000080450723c */ /* 0x008fe40000001838 */
[----:B------:R2:W-:Y:S01]  /*14b10*/  MUFU.EX2 R222, R120 ;  /* 0x0000007800de7308 */ /* 0x0005e20000000800 */
[----:B------:R-:W-:-:S07]  /*14b20*/  MOV R38, R48 ;  /* 0x0000003000267202 */ /* 0x000fce0000000f00 */
[----:B------:R-:W-:Y:S08]  /*14b30*/  MUFU.EX2 R224, R115 ;  /* 0x0000007300e07308 */ /* 0x000ff00000000800 */
[----:B------:R-:W-:Y:S08]  /*14b40*/  MUFU.EX2 R59, R114 ;  /* 0x00000072003b7308 */ /* 0x000ff00000000800 */
[----:B------:R-:W-:Y:S08]  /*14b50*/  MUFU.EX2 R190, R112 ;  /* 0x0000007000be7308 */ /* 0x000ff00000000800 */
[----:B------:R-:W3:Y:S08]  /*14b60*/  MUFU.EX2 R221, R113 ;  /* 0x0000007100dd7308 */ /* 0x000ef00000000800 */
[----:B------:R2:W-:Y:S08]  /*14b70*/  MUFU.EX2 R204, R124 ;  /* 0x0000007c00cc7308 */ /* 0x0005f00000000800 */
[----:B------:R3:W3:Y:S01]  /*14b80*/  MUFU.EX2 R41, R123 ;  /* 0x0000007b00297308 */ /* 0x0006e20000000800 */
[----:B------:R-:W-:Y:S01]  /*14b90*/  IMAD.MOV.U32 R2, RZ, RZ, R110 ;  /* 0x000000ffff027224 */ /* 0x000fe200078e006e */
[----:B------:R-:W-:Y:S01]  /*14ba0*/  MOV R49, R94 ;  /* 0x0000005e00317202 */ /* 0x000fe20000000f00 */
[----:B------:R-:W-:Y:S01]  /*14bb0*/  HMMA.16816.F32 R108, R4, R20, R52 ;  /* 0x00000014046c723c */ /* 0x000fe20000001834 */
[----:B-1----:R-:W-:Y:S01]  /*14bc0*/  FFMA.FTZ R121, R46, c[0x0][0x23c], -R0 ;  /* 0x00008f002e797a23 */ /* 0x002fe20000010800 */
[----:B------:R-:W-:Y:S01]  /*14bd0*/  MOV R43, R51 ;  /* 0x00000033002b7202 */ /* 0x000fe20000000f00 */
[----:B------:R-:W-:Y:S01]  /*14be0*/  IMAD.MOV.U32 R51, RZ, RZ, R150 ;  /* 0x000000ffff337224 */ /* 0x000fe200078e0096 */
[----:B------:R-:W-:Y:S01]  /*14bf0*/  MOV R46, R134 ;  /* 0x00000086002e7202 */ /* 0x000fe20000000f00 */
[----:B------:R-:W-:-:S03]  /*14c00*/  FFMA.FTZ R40, R44, c[0x0][0x23c], -R0 ;  /* 0x00008f002c287a23 */ /* 0x000fc60000010800 */
[----:B------:R-:W-:Y:S01]  /*14c10*/  HMMA.16816.F32 R92, R4, R14, R32 ;  /* 0x0000000e045c723c */ /* 0x000fe20000001820 */
[----:B------:R-:W-:Y:S01]  /*14c20*/  IMAD.MOV.U32 R42, RZ, RZ, R50 ;  /* 0x000000ffff2a7224 */ /* 0x000fe200078e0032 */
[----:B------:R-:W-:Y:S01]  /*14c30*/  MOV R44, R132 ;  /* 0x00000084002c7202 */ /* 0x000fe20000000f00 */
[----:B--2---:R-:W-:-:S05]  /*14c40*/  FFMA.FTZ R120, R45, c[0x0][0x23c], -R0 ;  /* 0x00008f002d787a23 */ /* 0x004fca0000010800 */
[----:B------:R-:W-:Y:S01]  /*14c50*/  HMMA.16816.F32 R52, R4, R10, R28 ;  /* 0x0000000a0434723c */ /* 0x000fe2000000181c */
[----:B------:R-:W-:Y:S01]  /*14c60*/  IMAD.MOV.U32 R45, RZ, RZ, R133 ;  /* 0x000000ffff2d7224 */ /* 0x000fe200078e0085 */
[----:B------:R-:W-:-:S05]  /*14c70*/  MOV R39, R49 ;  /* 0x0000003100277202 */ /* 0x000fca0000000f00 */
[----:B------:R-:W-:Y:S02]  /*14c80*/  FADD.FTZ R5, R37, R244 ;  /* 0x000000f425057221 */ /* 0x000fe40000010000 */
[----:B------:R-:W-:Y:S01]  /*14c90*/  FADD.FTZ R4, R38, R208 ;  /* 0x000000d026047221 */ /* 0x000fe20000010000 */
[----:B------:R-:W-:Y:S01]  /*14ca0*/  MOV R50, R26 ;  /* 0x0000001a00327202 */ /* 0x000fe20000000f00 */
[----:B------:R-:W-:Y:S01]  /*14cb0*/  FADD.FTZ R124, R46, R5 ;  /* 0x000000052e7c7221 */ /* 0x000fe20000010000 */
[----:B---3--:R-:W-:Y:S01]  /*14cc0*/  F2FP.PACK_AB R5, R221, R190 ;  /* 0x000000bedd05723e */ /* 0x008fe200000000ff */
[----:B------:R-:W-:Y:S01]  /*14cd0*/  FADD.FTZ R123, R51, R4 ;  /* 0x00000004337b7221 */ /* 0x000fe20000010000 */
[----:B------:R-:W-:Y:S01]  /*14ce0*/  F2FP.PACK_AB R4, R222, R191 ;  /* 0x000000bfde04723e */ /* 0x000fe200000000ff */
[----:B------:R-:W-:Y:S01]  /*14cf0*/  IMAD.MOV.U32 R48, RZ, RZ, R27 ;  /* 0x000000ffff307224 */ /* 0x000fe200078e001b */
[----:B------:R-:W-:Y:S02]  /*14d00*/  F2FP.PACK_AB R6, R59, R224 ;  /* 0x000000e03b06723e */ /* 0x000fe400000000ff */
[----:B------:R-:W-:Y:S01]  /*14d10*/  F2FP.PACK_AB R7, R41, R204 ;  /* 0x000000cc2907723e */ /* 0x000fe200000000ff */
[----:B------:R-:W-:Y:S01]  /*14d20*/  FADD.FTZ R126, R43, R126 ;  /* 0x0000007e2b7e7221 */ /* 0x000fe20000010000 */
        /* <DEDUP_REMOVED lines=9> */
[----:B------:R-:W-:Y:S02]  /*14dc0*/  MOV R27, R149 ;  /* 0x00000095001b7202 */ /* 0x000fe40000000f00 */
[----:B------:R-:W-:-:S02]  /*14dd0*/  MOV R47, R50 ;  /* 0x00000032002f7202 */ /* 0x000fc40000000f00 */
[----:B------:R-:W-:Y:S01]  /*14de0*/  MOV R46, R49 ;  /* 0x00000031002e7202 */ /* 0x000fe20000000f00 */
[--C-:B------:R-:W-:Y:S01]  /*14df0*/  FFMA.FTZ R132, R136, c[0x0][0x23c], -R0.reuse ;  /* 0x00008f0088847a23 */ /* 0x100fe20000010800 */
[----:B------:R-:W-:Y:S01]  /*14e00*/  MOV R209, R151 ;  /* 0x0000009700d17202 */ /* 0x000fe20000000f00 */
[C---:B------:R-:W-:Y:S01]  /*14e10*/  HMMA.16816.F32 R112, R4.reuse, R20, R116 ;  /* 0x000000140470723c */ /* 0x040fe20000001874 */
[--C-:B------:R-:W-:Y:S01]  /*14e20*/  FFMA.FTZ R2, R2, c[0x0][0x23c], -R0.reuse ;  /* 0x00008f0002027a23 */ /* 0x100fe20000010800 */
[----:B------:R1:W-:Y:S01]  /*14e30*/  MUFU.EX2 R244, R24 ;  /* 0x0000001800f47308 */ /* 0x0003e20000000800 */
[--C-:B------:R-:W-:Y:S02]  /*14e40*/  FFMA.FTZ R122, R122, c[0x0][0x23c], -R0.reuse ;  /* 0x00008f007a7a7a23 */ /* 0x100fe40000010800 */
[--C-:B------:R-:W-:Y:S02]  /*14e50*/  FFMA.FTZ R125, R125, c[0x0][0x23c], -R0.reuse ;  /* 0x00008f007d7d7a23 */ /* 0x100fe40000010800 */
[--C-:B------:R-:W-:Y:S01]  /*14e60*/  FFMA.FTZ R133, R251, c[0x0][0x23c], -R0.reuse ;  /* 0x00008f00fb857a23 */ /* 0x100fe20000010800 */
[----:B------:R-:W-:Y:S01]  /*14e70*/  HMMA.16816.F32 R100, R4, R22, R100 ;  /* 0x000000160464723c */ /* 0x000fe20000001864 */
[----:B------:R-:W-:-:S02]  /*14e80*/  FFMA.FTZ R134, R250, c[0x0][0x23c], -R0 ;  /* 0x00008f00fa867a23 */ /* 0x000fc40000010800 */
[--C-:B------:R-:W-:Y:S01]  /*14e90*/  FFMA.FTZ R136, R249, c[0x0][0x23c], -R0.reuse ;  /* 0x00008f00f9887a23 */ /* 0x100fe20000010800 */
[----:B------:R-:W-:Y:S01]  /*14ea0*/  MOV R249, R26 ;  /* 0x0000001a00f97202 */ /* 0x000fe20000000f00 */
[--C-:B------:R-:W-:Y:S01]  /*14eb0*/  FFMA.FTZ R149, R248, c[0x0][0x23c], -R0.reuse ;  /* 0x00008f00f8957a23 */ /* 0x100fe20000010800 */
[----:B------:R-:W-:Y:S01]  /*14ec0*/  MOV R248, R25 ;  /* 0x0000001900f87202 */ /* 0x000fe20000000f00 */
[--C-:B------:R-:W-:Y:S01]  /*14ed0*/  FFMA.FTZ R150, R247, c[0x0][0x23c], -R0.reuse ;  /* 0x00008f00f7967a23 */ /* 0x100fe20000010800 */
[----:B------:R-:W-:Y:S01]  /*14ee0*/  HMMA.16816.F32 R32, R4, R12, R68 ;  /* 0x0000000c0420723c */ /* 0x000fe20000001844 */
[--C-:B------:R-:W-:Y:S02]  /*14ef0*/  FFMA.FTZ R151, R246, c[0x0][0x23c], -R0.reuse ;  /* 0x00008f00f6977a23 */ /* 0x100fe40000010800 */
[----:B------:R-:W-:Y:S01]  /*14f00*/  FFMA.FTZ R152, R245, c[0x0][0x23c], -R0 ;  /* 0x00008f00f5987a23 */ /* 0x000fe20000010800 */
[----:B------:R-:W-:Y:S01]  /*14f10*/  MOV R245, R46 ;  /* 0x0000002e00f57202 */ /* 0x000fe20000000f00 */
[----:B------:R-:W-:-:S02]  /*14f20*/  FADD.FTZ R0, R39, R127 ;  /* 0x0000007f27007221 */ /* 0x000fc40000010000 */
[----:B------:R-:W-:Y:S01]  /*14f30*/  IMAD.MOV.U32 R70, RZ, RZ, R44 ;  /* 0x000000ffff467224 */ /* 0x000fe200078e002c */
[----:B------:R-:W-:Y:S01]  /*14f40*/  HMMA.16816.F32 R20, R4, R14, R76 ;  /* 0x0000000e0414723c */ /* 0x000fe2000000184c */
[----:B------:R-:W-:Y:S01]  /*14f50*/  MOV R71, R45 ;  /* 0x0000002d00477202 */ /* 0x000fe20000000f00 */
[----:B------:R-:W-:Y:S01]  /*14f60*/  IMAD.MOV.U32 R246, RZ, RZ, R47 ;  /* 0x000000fffff67224 */ /* 0x000fe200078e002f */
[----:B------:R-:W2:Y:S01]  /*14f70*/  LDSM.16.MT88.4 R12, [R219+0x9800] ;  /* 0x00980000db0c783b */ /* 0x000ea20000004200 */
[----:B------:R-:W-:-:S03]  /*14f80*/  IMAD.MOV.U32 R251, RZ, RZ, R27 ;  /* 0x000000fffffb7224 */ /* 0x000fc600078e001b */
[----:B-1----:R-:W1:Y:S01]  /*14f90*/  LDSM.16.MT88.4 R24, [R218+0x9800] ;  /* 0x00980000da18783b */ /* 0x002e620000004200 */
[C---:B------:R-:W-:Y:S08]  /*14fa0*/  HMMA.16816.F32 R48, R4.reuse, R16, R60 ;  /* 0x000000100430723c */ /* 0x040ff0000000183c */
[C---:B------:R-:W-:Y:S01]  /*14fb0*/  HMMA.16816.F32 R36, R4.reuse, R18, R64 ;  /* 0x000000120424723c */ /* 0x040fe20000001840 */
[----:B------:R-:W3:Y:S07]  /*14fc0*/  LDSM.16.MT88.4 R16, [R216+0x9800] ;  /* 0x00980000d810783b */ /* 0x000eee0000004200 */
[C---:B------:R-:W-:Y:S08]  /*14fd0*/  HMMA.16816.F32 R28, R4.reuse, R8, R72 ;  /* 0x00000008041c723c */ /* 0x040ff00000001848 */
[----:B------:R-:W-:Y:S01]  /*14fe0*/  HMMA.16816.F32 R44, R4, R10, R196 ;  /* 0x0000000a042c723c */ /* 0x000fe200000018c4 */
[----:B------:R-:W1:Y:S01]  /*14ff0*/  LDSM.16.MT88.4 R8, [R217+0x9800] ;  /* 0x00980000d908783b */ /* 0x000e620000004200 */
[----:B------:R-:W1:Y:S01]  /*15000*/  MUFU.EX2 R56, R131 ;  /* 0x0000008300387308 */ /* 0x000e620000000800 */
[----:B------:R-:W-:-:S07]  /*15010*/  FADD.FTZ R0, R209, R0 ;  /* 0x00000000d1007221 */ /* 0x000fce0000010000 */
[----:B------:R-:W-:Y:S08]  /*15020*/  MUFU.EX2 R128, R128 ;  /* 0x0000008000807308 */ /* 0x000ff00000000800 */
[----:B------:R-:W-:Y:S08]  /*15030*/  MUFU.EX2 R209, R130 ;  /* 0x0000008200d17308 */ /* 0x000ff00000000800 */
[----:B------:R-:W1:Y:S08]  /*15040*/  MUFU.EX2 R119, R129 ;  /* 0x0000008100777308 */ /* 0x000e700000000800 */
[----:B------:R-:W-:Y:S08]  /*15050*/  MUFU.EX2 R68, R3 ;  /* 0x0000000300447308 */ /* 0x000ff00000000800 */
[----:B------:R-:W2:Y:S08]  /*15060*/  MUFU.EX2 R72, R2 ;  /* 0x0000000200487308 */ /* 0x000eb00000000800 */
[----:B------:R-:W3:Y:S01]  /*15070*/  MUFU.EX2 R75, R40 ;  /* 0x00000028004b7308 */ /* 0x000ee20000000800 */
[----:B-1----:R-:W-:Y:S01]  /*15080*/  IMAD.MOV.U32 R74, RZ, RZ, R56 ;  /* 0x000000ffff4a7224 */ /* 0x002fe200078e0038 */
[----:B------:R-:W-:-:S04]  /*15090*/  F2FP.PACK_AB R6, R119, R209 ;  /* 0x000000d17706723e */ /* 0x000fc800000000ff */
[----:B------:R-:W-:Y:S02]  /*150a0*/  F2FP.PACK_AB R4, R74, R128 ;  /* 0x000000804a04723e */ /* 0x000fe400000000ff */
[----:B------:R-:W-:Y:S01]  /*150b0*/  MUFU.EX2 R197, R147 ;  /* 0x0000009300c57308 */ /* 0x000fe20000000800 */
[----:B--2---:R-:W-:-:S07]  /*150c0*/  F2FP.PACK_AB R5, R72, R68 ;  /* 0x000000444805723e */ /* 0x004fce00000000ff */
[----:B------:R-:W-:Y:S01]  /*150d0*/  MUFU.EX2 R198, R146 ;  /* 0x0000009200c67308 */ /* 0x000fe20000000800 */
[----:B---3--:R-:W-:-:S07]  /*150e0*/  F2FP.PACK_AB R7, R75, R244 ;  /* 0x000000f44b07723e */ /* 0x008fce00000000ff */
[----:B------:R-:W-:Y:S01]  /*150f0*/  MUFU.EX2 R117, R145 ;  /* 0x0000009100757308 */ /* 0x000fe20000000800 */
[----:B------:R-:W-:-:S07]  /*15100*/  MOV R127, R58 ;  /* 0x0000003a007f7202 */ /* 0x000fce0000000f00 */
[----:B------:R-:W-:Y:S01]  /*15110*/  MUFU.EX2 R247, R144 ;  /* 0x0000009000f77308 */ /* 0x000fe20000000800 */
[----:B------:R-:W-:-:S07]  /*15120*/  MOV R130, R59 ;  /* 0x0000003b00827202 */ /* 0x000fce0000000f00 */
[----:B------:R-:W1:Y:S08]  /*15130*/  MUFU.EX2 R196, R139 ;  /* 0x0000008b00c47308 */ /* 0x000e700000000800 */
[----:B------:R-:W-:Y:S08]  /*15140*/  MUFU.EX2 R208, R138 ;  /* 0x0000008a00d07308 */ /* 0x000ff00000000800 */
[----:B------:R-:W2:Y:S01]  /*15150*/  MUFU.EX2 R250, R137 ;  /* 0x0000008900fa7308 */ /* 0x000ea20000000800 */
[----:B------:R-:W-:Y:S01]  /*15160*/  HMMA.16816.F32 R56, R4, R14, R88 ;  /* 0x0000000e0438723c */ /* 0x000fe20000001858 */
[----:B------:R-:W-:Y:S01]  /*15170*/  IMAD.MOV.U32 R131, RZ, RZ, R42 ;  /* 0x000000ffff837224 */ /* 0x000fe200078e002a */
[----:B------:R-:W-:-:S02]  /*15180*/  MOV R118, R43 ;  /* 0x0000002b00767202 */ /* 0x000fc40000000f00 */
[----:B------:R-:W-:-:S04]  /*15190*/  MOV R69, R41 ;  /* 0x0000002900457202 */ /* 0x000fc80000000f00 */
[C---:B------:R-:W-:Y:S08]  /*151a0*/  HMMA.16816.F32 R88, R4.reuse, R24, R80 ;  /* 0x000000180458723c */ /* 0x040ff00000001850 */
[C---:B------:R-:W-:Y:S08]  /*151b0*/  HMMA.16816.F32 R40, R4.reuse, R16, R108 ;  /* 0x000000100428723c */ /* 0x040ff0000000186c */
[C---:B------:R-:W-:Y:S08]  /*151c0*/  HMMA.16816.F32 R64, R4.reuse, R18, R104 ;  /* 0x000000120440723c */ /* 0x040ff00000001868 */
[C---:B------:R-:W-:Y:S08]  /*151d0*/  HMMA.16816.F32 R60, R4.reuse, R12, R96 ;  /* 0x0000000c043c723c */ /* 0x040ff00000001860 */
[C---:B------:R-:W-:Y:S08]  /*151e0*/  HMMA.16816.F32 R76, R4.reuse, R8, R84 ;  /* 0x00000008044c723c */ /* 0x040ff00000001854 */
[C---:B------:R-:W-:Y:S08]  /*151f0*/  HMMA.16816.F32 R92, R4.reuse, R10, R92 ;  /* 0x0000000a045c723c */ /* 0x040ff0000000185c */
[----:B------:R-:W-:Y:S07]  /*15200*/  HMMA.16816.F32 R80, R4, R26, R52 ;  /* 0x0000001a0450723c */ /* 0x000fee0000001834 */
[----:B------:R-:W-:Y:S01]  /*15210*/  FADD.FTZ R4, R237, R126 ;  /* 0x0000007eed047221 */ /* 0x000fe20000010000 */
[----:B-1----:R-:W-:-:S02]  /*15220*/  F2FP.PACK_AB R5, R196, R140 ;  /* 0x0000008cc405723e */ /* 0x002fc400000000ff */
[----:B------:R-:W-:Y:S01]  /*15230*/  F2FP.PACK_AB R6, R247, R117 ;  /* 0x00000075f706723e */ /* 0x000fe200000000ff */
[----:B------:R-:W-:Y:S01]  /*15240*/  FADD.FTZ R116, R233, R4 ;  /* 0x00000004e9747221 */ /* 0x000fe20000010000 */
[----:B------:R-:W-:Y:S02]  /*15250*/  F2FP.PACK_AB R4, R198, R197 ;  /* 0x000000c5c604723e */ /* 0x000fe400000000ff */
[----:B--2---:R-:W-:Y:S01]  /*15260*/  F2FP.PACK_AB R7, R250, R208 ;  /* 0x000000d0fa07723e */ /* 0x004fe200000000ff */
[----:B------:R-:W-:Y:S01]  /*15270*/  FADD.FTZ R2, R235, R123 ;  /* 0x0000007beb027221 */ /* 0x000fe20000010000 */
[----:B------:R1:W2:Y:S01]  /*15280*/  MUFU.EX2 R52, R120 ;  /* 0x0000007800347308 */ /* 0x0002a20000000800 */
[----:B------:R-:W-:Y:S01]  /*15290*/  FADD.FTZ R0, R234, R0 ;  /* 0x00000000ea007221 */ /* 0x000fe20000010000 */
[----:B------:R-:W-:-:S06]  /*152a0*/  MOV R129, R127 ;  /* 0x0000007f00817202 */ /* 0x000fcc0000000f00 */
[----:B------:R-:W-:Y:S01]  /*152b0*/  MUFU.EX2 R141, R141 ;  /* 0x0000008d008d7308 */ /* 0x000fe20000000800 */
[C---:B------:R-:W-:Y:S07]  /*152c0*/  HMMA.16816.F32 R108, R4.reuse, R18, R100 ;  /* 0x00000012046c723c */ /* 0x040fee0000001864 */
[----:B------:R-:W3:Y:S01]  /*152d0*/  MUFU.EX2 R137, R142 ;  /* 0x0000008e00897308 */ /* 0x000ee20000000800 */
[C---:B------:R-:W-:Y:S07]  /*152e0*/  HMMA.16816.F32 R104, R4.reuse, R12, R48 ;  /* 0x0000000c0468723c */ /* 0x040fee0000001830 */
[----:B------:R-:W-:Y:S01]  /*152f0*/  MUFU.EX2 R143, R143 ;  /* 0x0000008f008f7308 */ /* 0x000fe20000000800 */
[C---:B------:R-:W-:Y:S01]  /*15300*/  HMMA.16816.F32 R96, R4.reuse, R14, R36 ;  /* 0x0000000e0460723c */ /* 0x040fe20000001824 */
[----:B------:R-:W2:Y:S06]  /*15310*/  LDSM.16.MT88.4 R12, [R216+0xa000] ;  /* 0x00a00000d80c783b */ /* 0x000eac0000004200 */
[----:B------:R-:W-:Y:S01]  /*15320*/  MUFU.EX2 R199, R122 ;  /* 0x0000007a00c77308 */ /* 0x000fe20000000800 */
[C---:B------:R-:W-:Y:S01]  /*15330*/  HMMA.16816.F32 R112, R4.reuse, R16, R112 ;  /* 0x000000100470723c */ /* 0x040fe20000001870 */
[----:B------:R-:W-:Y:S01]  /*15340*/  LDSM.16.MT88.4 R16, [R218+0xa000] ;  /* 0x00a00000da10783b */ /* 0x000fe20000004200 */
[----:B------:R-:W-:Y:S01]  /*15350*/  FADD.FTZ R3, R236, R124 ;  /* 0x0000007cec037221 */ /* 0x000fe20000010000 */
[----:B------:R-:W-:Y:S01]  /*15360*/  MOV R145, R128 ;  /* 0x0000008000917202 */ /* 0x000fe20000000f00 */
[----:B------:R-:W-:Y:S01]  /*15370*/  IMAD.MOV.U32 R138, RZ, RZ, R246 ;  /* 0x000000ffff8a7224 */ /* 0x000fe200078e00f6 */
[----:B------:R-:W-:Y:S01]  /*15380*/  MOV R139, R248 ;  /* 0x000000f8008b7202 */ /* 0x000fe20000000f00 */
[----:B------:R-:W-:Y:S01]  /*15390*/  IMAD.MOV.U32 R144, RZ, RZ, R68 ;  /* 0x000000ffff907224 */ /* 0x000fe200078e0044 */
[----:B------:R-:W-:Y:S01]  /*153a0*/  MOV R146, R69 ;  /* 0x0000004500927202 */ /* 0x000fe20000000f00 */
[C---:B------:R-:W-:Y:S01]  /*153b0*/  HMMA.16816.F32 R32, R4.reuse, R8, R32 ;  /* 0x000000080420723c */ /* 0x040fe20000001820 */
[----:B------:R-:W-:Y:S01]  /*153c0*/  IMAD.MOV.U32 R147, RZ, RZ, R70 ;  /* 0x000000ffff937224 */ /* 0x000fe200078e0046 */
[----:B------:R-:W-:Y:S01]  /*153d0*/  MUFU.EX2 R153, R153 ;  /* 0x0000009900997308 */ /* 0x000fe20000000800 */
[----:B------:R4:W5:Y:S05]  /*153e0*/  LDL.LU R237, [R1+0x120] ;  /* 0x0001200001ed7983 */ /* 0x00096a0000300800 */
[C---:B------:R-:W-:Y:S01]  /*153f0*/  HMMA.16816.F32 R100, R4.reuse, R10, R20 ;  /* 0x0000000a0464723c */ /* 0x040fe20000001814 */
[----:B------:R-:W3:Y:S04]  /*15400*/  LDSM.16.MT88.4 R8, [R219+0xa000] ;  /* 0x00a00000db08783b */ /* 0x000ee80000004200 */
[----:B------:R-:W3:Y:S01]  /*15410*/  LDSM.16.MT88.4 R20, [R217+0xa000] ;  /* 0x00a00000d914783b */ /* 0x000ee20000004200 */
        /* <DEDUP_REMOVED lines=9> */
[----:B------:R2:W-:Y:S01]  /*154b0*/  MUFU.EX2 R192, R148 ;  /* 0x0000009400c07308 */ /* 0x0005e20000000800 */
[----:B-1----:R-:W-:Y:S01]  /*154c0*/  MOV R120, R74 ;  /* 0x0000004a00787202 */ /* 0x002fe20000000f00 */
[----:B------:R-:W-:Y:S06]  /*154d0*/  HMMA.16816.F32 R84, R4, R24, R28 ;  /* 0x000000180454723c */ /* 0x000fec000000181c */
[----:B------:R-:W-:Y:S01]  /*154e0*/  MUFU.EX2 R142, R161 ;  /* 0x000000a1008e7308 */ /* 0x000fe20000000800 */
[----:B------:R-:W-:Y:S01]  /*154f0*/  MOV R124, R71 ;  /* 0x00000047007c7202 */ /* 0x000fe20000000f00 */
[----:B------:R4:W5:Y:S06]  /*15500*/  LDL.LU R236, [R1+0x11c] ;  /* 0x00011c0001ec7983 */ /* 0x00096c0000300800 */
[----:B------:R-:W1:Y:S01]  /*15510*/  MUFU.EX2 R189, R121 ;  /* 0x0000007900bd7308 */ /* 0x000e620000000800 */
[----:B--2---:R-:W-:Y:S01]  /*15520*/  MOV R125, R52 ;  /* 0x00000034007d7202 */ /* 0x004fe20000000f00 */
[----:B------:R-:W-:Y:S01]  /*15530*/  IMAD.MOV.U32 R130, RZ, RZ, R251 ;  /* 0x000000ffff827224 */ /* 0x000fe200078e00fb */
[----:B------:R-:W-:Y:S01]  /*15540*/  MOV R193, R131 ;  /* 0x0000008300c17202 */ /* 0x000fe20000000f00 */
[----:B------:R-:W-:Y:S01]  /*15550*/  LDSM.16.MT88.4 R28, [R218+0xa800] ;  /* 0x00a80000da1c783b */ /* 0x000fe20000004200 */
[----:B------:R-:W-:-:S02]  /*15560*/  MOV R129, R249 ;  /* 0x000000f900817202 */ /* 0x000fc40000000f00 */
[----:B------:R-:W-:Y:S01]  /*15570*/  MOV R131, R211 ;  /* 0x000000d300837202 */ /* 0x000fe20000000f00 */
[----:B------:R2:W-:Y:S01]  /*15580*/  MUFU.EX2 R246, R164 ;  /* 0x000000a400f67308 */ /* 0x0005e20000000800 */
[----:B------:R-:W-:-:S07]  /*15590*/  MOV R148, R75 ;  /* 0x0000004b00947202 */ /* 0x000fce0000000f00 */
[----:B------:R-:W-:Y:S01]  /*155a0*/  MUFU.EX2 R248, R158 ;  /* 0x0000009e00f87308 */ /* 0x000fe20000000800 */
[----:B------:R-:W-:Y:S01]  /*155b0*/  HMMA.16816.F32 R72, R4, R26, R44 ;  /* 0x0000001a0448723c */ /* 0x000fe2000000182c */
[----:B------:R-:W-:Y:S01]  /*155c0*/  LDSM.16.MT88.4 R24, [R219+0xa800] ;  /* 0x00a80000db18783b */ /* 0x000fe20000004200 */
[----:B------:R-:W-:Y:S02]  /*155d0*/  FADD.FTZ R3, R232, R3 ;  /* 0x00000003e8037221 */ /* 0x000fe40000010000 */
[----:B------:R-:W-:Y:S01]  /*155e0*/  FADD.FTZ R2, R231, R2 ;  /* 0x00000002e7027221 */ /* 0x000fe20000010000 */
[----:B------:R4:W5:Y:S02]  /*155f0*/  LDL.LU R235, [R1+0x118] ;  /* 0x0001180001eb7983 */ /* 0x0009640000300800 */
[----:B------:R-:W-:Y:S01]  /*15600*/  MUFU.EX2 R249, R163 ;  /* 0x000000a300f97308 */ /* 0x000fe20000000800 */
[----:B---3--:R-:W-:Y:S02]  /*15610*/  F2FP.PACK_AB R4, R141, R137 ;  /* 0x000000898d04723e */ /* 0x008fe400000000ff */
[----:B-1----:R-:W-:-:S02]  /*15620*/  F2FP.PACK_AB R5, R189, R125 ;  /* 0x0000007dbd05723e */ /* 0x002fc400000000ff */
[----:B------:R-:W-:-:S03]  /*15630*/  F2FP.PACK_AB R6, R192, R143 ;  /* 0x0000008fc006723e */ /* 0x000fc600000000ff */
[----:B------:R1:W-:Y:S01]  /*15640*/  MUFU.EX2 R252, R162 ;  /* 0x000000a200fc7308 */ /* 0x0003e20000000800 */
[----:B------:R-:W-:-:S07]  /*15650*/  F2FP.PACK_AB R7, R127, R199 ;  /* 0x000000c77f07723e */ /* 0x000fce00000000ff */
[----:B------:R-:W-:Y:S08]  /*15660*/  MUFU.EX2 R211, R160 ;  /* 0x000000a000d37308 */ /* 0x000ff00000000800 */
[----:B------:R-:W3:Y:S08]  /*15670*/  MUFU.EX2 R245, R159 ;  /* 0x0000009f00f57308 */ /* 0x000ef00000000800 */
[----:B------:R-:W1:Y:S01]  /*15680*/  MUFU.EX2 R251, R157 ;  /* 0x0000009d00fb7308 */ /* 0x000e620000000800 */
[C---:B------:R-:W-:Y:S01]  /*15690*/  HMMA.16816.F32 R68, R4.reuse, R12, R40 ;  /* 0x0000000c0444723c */ /* 0x040fe20000001828 */
[----:B------:R-:W-:Y:S01]  /*156a0*/  FADD.FTZ R0, R210, R0 ;  /* 0x00000000d2007221 */ /* 0x000fe20000010000 */
[----:B--2---:R-:W-:Y:S01]  /*156b0*/  MOV R164, R137 ;  /* 0x0000008900a47202 */ /* 0x004fe20000000f00 */
[----:B------:R-:W-:Y:S01]  /*156c0*/  FADD.FTZ R37, R230, R3 ;  /* 0x00000003e6257221 */ /* 0x000fe20000010000 */
[----:B------:R4:W5:Y:S04]  /*156d0*/  LDL.LU R234, [R1+0x114] ;  /* 0x0001140001ea7983 */ /* 0x0009680000300800 */
        /* <DEDUP_REMOVED lines=8> */
[----:B------:R-:W-:Y:S01]  /*15760*/  MUFU.EX2 R210, R132 ;  /* 0x0000008400d27308 */ /* 0x000fe20000000800 */
[----:B-1----:R-:W-:Y:S01]  /*15770*/  MOV R162, R38 ;  /* 0x0000002600a27202 */ /* 0x002fe20000000f00 */
[----:B------:R-:W-:Y:S01]  /*15780*/  IMAD.MOV.U32 R161, RZ, RZ, R148 ;  /* 0x000000ffffa17224 */ /* 0x000fe200078e0094 */
[----:B------:R-:W-:Y:S01]  /*15790*/  MOV R163, R39 ;  /* 0x0000002700a37202 */ /* 0x000fe20000000f00 */
[----:B------:R4:W5:Y:S01]  /*157a0*/  LDL.LU R233, [R1+0x110] ;  /* 0x0001100001e97983 */ /* 0x0009620000300800 */
[----:B------:R-:W-:Y:S01]  /*157b0*/  FADD.FTZ R4, R206, R116 ;  /* 0x00000074ce047221 */ /* 0x000fe20000010000 */
[----:B---3--:R-:W-:-:S02]  /*157c0*/  F2FP.PACK_AB R5, R245, R211 ;  /* 0x000000d3f505723e */ /* 0x008fc400000000ff */
[----:B------:R-:W-:Y:S01]  /*157d0*/  F2FP.PACK_AB R6, R142, R252 ;  /* 0x000000fc8e06723e */ /* 0x000fe200000000ff */
[----:B------:R-:W-:Y:S01]  /*157e0*/  FADD.FTZ R36, R195, R4 ;  /* 0x00000004c3247221 */ /* 0x000fe20000010000 */
[----:B------:R-:W-:Y:S02]  /*157f0*/  F2FP.PACK_AB R4, R249, R246 ;  /* 0x000000f6f904723e */ /* 0x000fe400000000ff */
[----:B------:R-:W-:Y:S01]  /*15800*/  F2FP.PACK_AB R7, R251, R248 ;  /* 0x000000f8fb07723e */ /* 0x000fe200000000ff */
[----:B------:R-:W-:Y:S01]  /*15810*/  IMAD.MOV.U32 R95, RZ, RZ, R120 ;  /* 0x000000ffff5f7224 */ /* 0x000fe200078e0078 */
[----:B------:R-:W-:Y:S01]  /*15820*/  MOV R94, R123 ;  /* 0x0000007b005e7202 */ /* 0x000fe20000000f00 */
[----:B------:R-:W-:Y:S01]  /*15830*/  IMAD.MOV.U32 R82, RZ, RZ, R118 ;  /* 0x000000ffff527224 */ /* 0x000fe200078e0076 */
[----:B------:R-:W-:Y:S02]  /*15840*/  MOV R93, R117 ;  /* 0x00000075005d7202 */ /* 0x000fe40000000f00 */
[----:B------:R-:W-:Y:S01]  /*15850*/  MOV R83, R119 ;  /* 0x0000007700537202 */ /* 0x000fe20000000f00 */
[C---:B------:R-:W-:Y:S01]  /*15860*/  HMMA.16816.F32 R76, R4.reuse, R12, R112 ;  /* 0x0000000c044c723c */ /* 0x040fe20000001870 */
[----:B------:R-:W-:Y:S01]  /*15870*/  MOV R88, R250 ;  /* 0x000000fa00587202 */ /* 0x000fe20000000f00 */
[----:B------:R-:W-:Y:S01]  /*15880*/  IMAD.MOV.U32 R89, RZ, RZ, R247 ;  /* 0x000000ffff597224 */ /* 0x000fe200078e00f7 */
[----:B------:R-:W-:Y:S01]  /*15890*/  MOV R90, R244 ;  /* 0x000000f4005a7202 */ /* 0x000fe20000000f00 */
[----:B------:R-:W-:Y:S01]  /*158a0*/  IMAD.MOV.U32 R92, RZ, RZ, R208 ;  /* 0x000000ffff5c7224 */ /* 0x000fe200078e00d0 */
[----:B------:R-:W-:Y:S01]  /*158b0*/  MOV R91, R209 ;  /* 0x000000d1005b7202 */ /* 0x000fe20000000f00 */
[----:B------:R-:W-:Y:S01]  /*158c0*/  FADD.FTZ R2, R207, R0 ;  /* 0x00000000cf027221 */ /* 0x000fe20000010000 */
[----:B------:R-:W-:Y:S01]  /*158d0*/  MOV R137, R130 ;  /* 0x0000008200897202 */ /* 0x000fe20000000f00 */
[C---:B------:R-:W-:Y:S01]  /*158e0*/  HMMA.16816.F32 R12, R4.reuse, R14, R108 ;  /* 0x0000000e040c723c */ /* 0x040fe2000000186c */
[----:B------:R-:W-:Y:S01]  /*158f0*/  MOV R38, R205 ;  /* 0x000000cd00267202 */ /* 0x000fe20000000f00 */
[----:B------:R-:W-:Y:S01]  /*15900*/  MUFU.EX2 R132, R170 ;  /* 0x000000aa00847308 */ /* 0x000fe20000000800 */
[----:B------:R-:W-:Y:S01]  /*15910*/  MOV R39, R204 ;  /* 0x000000cc00277202 */ /* 0x000fe20000000f00 */
[----:B------:R-:W-:Y:S01]  /*15920*/  IMAD.MOV.U32 R148, RZ, RZ, R193 ;  /* 0x000000ffff947224 */ /* 0x000fe200078e00c1 */
[----:B------:R4:W5:Y:S03]  /*15930*/  LDL.LU R232, [R1+0x10c] ;  /* 0x00010c0001e87983 */ /* 0x0009660000300800 */
[C---:B------:R-:W-:Y:S08]  /*15940*/  HMMA.16816.F32 R108, R4.reuse, R8, R104 ;  /* 0x00000008046c723c */ /* 0x040ff00000001868 */
[C---:B------:R-:W-:Y:S01]  /*15950*/  HMMA.16816.F32 R120, R4.reuse, R10, R96 ;  /* 0x0000000a0478723c */ /* 0x040fe20000001860 */
[----:B------:R-:W1:Y:S07]  /*15960*/  LDSM.16.MT88.4 R8, [R216+0xa800] ;  /* 0x00a80000d808783b */ /* 0x000e6e0000004200 */
[C---:B------:R-:W-:Y:S01]  /*15970*/  HMMA.16816.F32 R116, R4.reuse, R20, R32 ;  /* 0x000000140474723c */ /* 0x040fe20000001820 */
[----:B------:R-:W2:Y:S01]  /*15980*/  LDSM.16.MT88.4 R32, [R217+0xa800] ;  /* 0x00a80000d920783b */ /* 0x000ea20000004200 */
[----:B------:R-:W3:Y:S08]  /*15990*/  MUFU.EX2 R250, R154 ;  /* 0x0000009a00fa7308 */ /* 0x000ef00000000800 */
[----:B------:R-:W-:Y:S08]  /*159a0*/  MUFU.EX2 R247, R155 ;  /* 0x0000009b00f77308 */ /* 0x000ff00000000800 */
[----:B------:R-:W-:Y:S08]  /*159b0*/  MUFU.EX2 R244, R156 ;  /* 0x0000009c00f47308 */ /* 0x000ff00000000800 */
[----:B------:R-:W1:Y:S08]  /*159c0*/  MUFU.EX2 R209, R133 ;  /* 0x0000008500d17308 */ /* 0x000e700000000800 */
[----:B------:R-:W-:Y:S08]  /*159d0*/  MUFU.EX2 R208, R134 ;  /* 0x0000008600d07308 */ /* 0x000ff00000000800 */
[----:B------:R-:W1:Y:S01]  /*159e0*/  MUFU.EX2 R207, R136 ;  /* 0x0000008800cf7308 */ /* 0x000e620000000800 */
[----:B------:R-:W-:Y:S01]  /*159f0*/  MOV R20, R124 ;  /* 0x0000007c00147202 */ /* 0x000fe20000000f00 */
[----:B------:R-:W-:Y:S01]  /*15a00*/  HMMA.16816.F32 R112, R4, R22, R100 ;  /* 0x000000160470723c */ /* 0x000fe20000001864 */
[----:B------:R-:W-:Y:S01]  /*15a10*/  MOV R124, R126 ;  /* 0x0000007e007c7202 */ /* 0x000fe20000000f00 */
[----:B------:R-:W-:Y:S01]  /*15a20*/  IMAD.MOV.U32 R126, RZ, RZ, R138 ;  /* 0x000000ffff7e7224 */ /* 0x000fe200078e008a */
[----:B------:R-:W-:-:S03]  /*15a30*/  MOV R138, R131 ;  /* 0x00000083008a7202 */ /* 0x000fc60000000f00 */
[----:B------:R1:W-:Y:S01]  /*15a40*/  MUFU.EX2 R206, R173 ;  /* 0x000000ad00ce7308 */ /* 0x0003e20000000800 */
[----:B------:R-:W-:Y:S01]  /*15a50*/  MOV R23, R139 ;  /* 0x0000008b00177202 */ /* 0x000fe20000000f00 */
[C---:B------:R-:W-:Y:S06]  /*15a60*/  HMMA.16816.F32 R104, R4.reuse, R16, R84 ;  /* 0x000000100468723c */ /* 0x040fec0000001854 */
[----:B------:R-:W-:Y:S08]  /*15a70*/  MUFU.EX2 R205, R174 ;  /* 0x000000ae00cd7308 */ /* 0x000ff00000000800 */
[----:B------:R-:W-:Y:S01]  /*15a80*/  MUFU.EX2 R204, R175 ;  /* 0x000000af00cc7308 */ /* 0x000fe20000000800 */
[----:B-1----:R-:W-:Y:S01]  /*15a90*/  MOV R173, R153 ;  /* 0x0000009900ad7202 */ /* 0x002fe20000000f00 */
[----:B------:R-:W-:Y:S06]  /*15aa0*/  HMMA.16816.F32 R96, R4, R18, R72 ;  /* 0x000000120460723c */ /* 0x000fec0000001848 */
[----:B------:R1:W-:Y:S01]  /*15ab0*/  MUFU.EX2 R130, R172 ;  /* 0x000000ac00827308 */ /* 0x0003e20000000800 */
[----:B---3--:R-:W-:Y:S01]  /*15ac0*/  F2FP.PACK_AB R4, R250, R173 ;  /* 0x000000adfa04723e */ /* 0x008fe200000000ff */
[----:B------:R-:W-:Y:S01]  /*15ad0*/  IMAD.MOV.U32 R158, RZ, RZ, R83 ;  /* 0x000000ffff9e7224 */ /* 0x000fe200078e0053 */
[----:B------:R-:W-:Y:S01]  /*15ae0*/  F2FP.PACK_AB R5, R209, R210 ;  /* 0x000000d2d105723e */ /* 0x000fe200000000ff */
[----:B------:R-:W-:Y:S01]  /*15af0*/  IMAD.MOV.U32 R195, RZ, RZ, R90 ;  /* 0x000000ffffc37224 */ /* 0x000fe200078e005a */
[----:B------:R-:W-:-:S02]  /*15b00*/  F2FP.PACK_AB R6, R244, R247 ;  /* 0x000000f7f406723e */ /* 0x000fc400000000ff */
[----:B------:R-:W-:Y:S01]  /*15b10*/  MOV R159, R82 ;  /* 0x00000052009f7202 */ /* 0x000fe20000000f00 */
[----:B------:R-:W-:Y:S01]  /*15b20*/  MUFU.EX2 R134, R176 ;  /* 0x000000b000867308 */ /* 0x000fe20000000800 */
[----:B------:R-:W-:Y:S02]  /*15b30*/  F2FP.PACK_AB R7, R207, R208 ;  /* 0x000000d0cf07723e */ /* 0x000fe400000000ff */
[----:B------:R-:W-:Y:S02]  /*15b40*/  MOV R157, R88 ;  /* 0x00000058009d7202 */ /* 0x000fe40000000f00 */
[----:B------:R-:W-:Y:S01]  /*15b50*/  MOV R160, R95 ;  /* 0x0000005f00a07202 */ /* 0x000fe20000000f00 */
[----:B------:R-:W-:Y:S01]  /*15b60*/  FADD.FTZ R2, R226, R2 ;  /* 0x00000002e2027221 */ /* 0x000fe20000010000 */
[----:B------:R4:W5:Y:S01]  /*15b70*/  LDL.LU R231, [R1+0x108] ;  /* 0x0001080001e77983 */ /* 0x0009620000300800 */
[----:B------:R-:W3:Y:S01]  /*15b80*/  MUFU.EX2 R133, R169 ;  /* 0x000000a900857308 */ /* 0x000ee20000000800 */
[----:B------:R-:W-:-:S07]  /*15b90*/  MOV R21, R94 ;  /* 0x0000005e00157202 */ /* 0x000fce0000000f00 */
[----:B------:R1:W1:Y:S01]  /*15ba0*/  MUFU.EX2 R131, R171 ;  /* 0x000000ab00837308 */ /* 0x0002620000000800 */
[----:B------:R-:W-:Y:S01]  /*15bb0*/  IMAD.MOV.U32 R22, RZ, RZ, R23 ;  /* 0x000000ffff167224 */ /* 0x000fe200078e0017 */
[----:B------:R-:W-:Y:S01]  /*15bc0*/  MOV R153, R89 ;  /* 0x0000005900997202 */ /* 0x000fe20000000f00 */
[----:B------:R-:W-:Y:S01]  /*15bd0*/  IMAD.MOV.U32 R156, RZ, RZ, R93 ;  /* 0x000000ffff9c7224 */ /* 0x000fe200078e005d */
[----:B------:R-:W-:Y:S01]  /*15be0*/  MOV R154, R91 ;  /* 0x0000005b009a7202 */ /* 0x000fe20000000f00 */
[----:B------:R-:W-:Y:S01]  /*15bf0*/  HMMA.16816.F32 R100, R4, R8, R68 ;  /* 0x000000080464723c */ /* 0x000fe20000001844 */
[----:B------:R-:W-:Y:S01]  /*15c00*/  MOV R155, R92 ;  /* 0x0000005c009b7202 */ /* 0x000fe20000000f00 */
[----:B------:R-:W-:Y:S01]  /*15c10*/  LDSM.16.MT88.4 R16, [R219+0xb000] ;  /* 0x00b00000db10783b */ /* 0x000fe20000004200 */
[----:B------:R-:W-:Y:S02]  /*15c20*/  MOV R23, R20 ;  /* 0x0000001400177202 */ /* 0x000fe40000000f00 */
[----:B------:R-:W-:-:S03]  /*15c30*/  MOV R20, R21 ;  /* 0x0000001500147202 */ /* 0x000fc60000000f00 */
[C---:B--2---:R-:W-:Y:S01]  /*15c40*/  HMMA.16816.F32 R80, R4.reuse, R32, R52 ;  /* 0x000000200450723c */ /* 0x044fe20000001834 */
[----:B------:R-:W-:Y:S01]  /*15c50*/  IMAD.MOV.U32 R21, RZ, RZ, R156 ;  /* 0x000000ffff157224 */ /* 0x000fe200078e009c */
[----:B------:R-:W-:Y:S01]  /*15c60*/  MOV R156, R155 ;  /* 0x0000009b009c7202 */ /* 0x000fe20000000f00 */
[----:B------:R-:W-:Y:S01]  /*15c70*/  IMAD.MOV.U32 R193, RZ, RZ, R129 ;  /* 0x000000ffffc17224 */ /* 0x000fe200078e0081 */
[----:B-1----:R-:W-:Y:S01]  /*15c80*/  MOV R172, R126 ;  /* 0x0000007e00ac7202 */ /* 0x002fe20000000f00 */
[----:B------:R-:W-:Y:S01]  /*15c90*/  IMAD.MOV.U32 R139, RZ, RZ, R128 ;  /* 0x000000ffff8b7224 */ /* 0x000fe200078e0080 */
        /* <DEDUP_REMOVED lines=8> */
[----:B------:R1:W-:Y:S01]  /*15d20*/  MUFU.EX2 R129, R165 ;  /* 0x000000a500817308 */ /* 0x0003e20000000800 */
[----:B------:R-:W-:Y:S01]  /*15d30*/  MOV R171, R124 ;  /* 0x0000007c00ab7202 */ /* 0x000fe20000000f00 */
[----:B------:R-:W-:Y:S01]  /*15d40*/  FADD.FTZ R0, R228, R36 ;  /* 0x00000024e4007221 */ /* 0x000fe20000010000 */
[----:B------:R4:W5:Y:S02]  /*15d50*/  LDL.LU R229, [R1+0x100] ;  /* 0x0001000001e57983 */ /* 0x0009640000300800 */
[----:B------:R-:W-:Y:S01]  /*15d60*/  FADD.FTZ R4, R22, R37 ;  /* 0x0000002516047221 */ /* 0x000fe20000010000 */
[----:B---3--:R-:W-:Y:S01]  /*15d70*/  F2FP.PACK_AB R5, R132, R133 ;  /* 0x000000858405723e */ /* 0x008fe200000000ff */
[----:B------:R-:W-:Y:S01]  /*15d80*/  IMAD.MOV.U32 R22, RZ, RZ, R23 ;  /* 0x000000ffff167224 */ /* 0x000fe200078e0017 */
[----:B------:R-:W-:Y:S01]  /*15d90*/  MOV R23, R20 ;  /* 0x0000001400177202 */ /* 0x000fe20000000f00 */
[----:B------:R-:W-:Y:S01]  /*15da0*/  FADD.FTZ R40, R191, R4 ;  /* 0x00000004bf287221 */ /* 0x000fe20000010000 */
[----:B------:R-:W-:-:S02]  /*15db0*/  F2FP.PACK_AB R4, R205, R206 ;  /* 0x000000cecd04723e */ /* 0x000fc400000000ff */
[----:B------:R-:W-:Y:S02]  /*15dc0*/  F2FP.PACK_AB R6, R134, R204 ;  /* 0x000000cc8606723e */ /* 0x000fe400000000ff */
[----:B------:R-:W-:Y:S01]  /*15dd0*/  F2FP.PACK_AB R7, R130, R131 ;  /* 0x000000838207723e */ /* 0x000fe200000000ff */
[----:B------:R-:W-:Y:S01]  /*15de0*/  IMAD.MOV.U32 R154, RZ, RZ, R195 ;  /* 0x000000ffff9a7224 */ /* 0x000fe200078e00c3 */
        /* <DEDUP_REMOVED lines=9> */
[----:B------:R-:W2:Y:S01]  /*15e80*/  LDSM.16.MT88.4 R20, [R216+0xb000] ;  /* 0x00b00000d814783b */ /* 0x000ea20000004200 */
[----:B------:R-:W-:Y:S01]  /*15e90*/  IMAD.MOV.U32 R157, RZ, RZ, R158 ;  /* 0x000000ffff9d7224 */ /* 0x000fe200078e009e */
[----:B------:R-:W-:Y:S01]  /*15ea0*/  MOV R158, R159 ;  /* 0x0000009f009e7202 */ /* 0x000fe20000000f00 */
[----:B------:R-:W3:Y:S08]  /*15eb0*/  MUFU.EX2 R128, R166 ;  /* 0x000000a600807308 */ /* 0x000ef00000000800 */
[----:B------:R-:W-:Y:S01]  /*15ec0*/  MUFU.EX2 R126, R168 ;  /* 0x000000a8007e7308 */ /* 0x000fe20000000800 */
[----:B------:R-:W-:Y:S01]  /*15ed0*/  HMMA.16816.F32 R56, R4, R10, R12 ;  /* 0x0000000a0438723c */ /* 0x000fe2000000180c */
[----:B------:R-:W2:Y:S01]  /*15ee0*/  LDSM.16.MT88.4 R12, [R217+0xb000] ;  /* 0x00b00000d90c783b */ /* 0x000ea20000004200 */
[----:B------:R-:W-:-:S03]  /*15ef0*/  MOV R156, R155 ;  /* 0x0000009b009c7202 */ /* 0x000fc60000000f00 */
[----:B------:R-:W2:Y:S01]  /*15f00*/  LDSM.16.MT88.4 R8, [R218+0xb000] ;  /* 0x00b00000da08783b */ /* 0x000ea20000004200 */
[----:B------:R-:W-:Y:S01]  /*15f10*/  MOV R155, R154 ;  /* 0x0000009a009b7202 */ /* 0x000fe20000000f00 */
[----:B------:R-:W-:Y:S01]  /*15f20*/  IMAD.MOV.U32 R154, RZ, RZ, R195 ;  /* 0x000000ffff9a7224 */ /* 0x000fe200078e00c3 */
[----:B------:R-:W-:Y:S01]  /*15f30*/  MOV R159, R127 ;  /* 0x0000007f009f7202 */ /* 0x000fe20000000f00 */
[----:B------:R-:W-:Y:S01]  /*15f40*/  MUFU.EX2 R124, R150 ;  /* 0x00000096007c7308 */ /* 0x000fe20000000800 */
[----:B------:R-:W-:Y:S01]  /*15f50*/  MOV R195, R153 ;  /* 0x0000009900c37202 */ /* 0x000fe20000000f00 */
[----:B------:R-:W-:Y:S01]  /*15f60*/  FADD.FTZ R0, R225, R0 ;  /* 0x00000000e1007221 */ /* 0x000fe20000010000 */
[----:B------:R-:W-:Y:S01]  /*15f70*/  MOV R153, R157 ;  /* 0x0000009d00997202 */ /* 0x000fe20000000f00 */
[----:B------:R-:W-:Y:S01]  /*15f80*/  IMAD.MOV.U32 R157, RZ, RZ, R158 ;  /* 0x000000ffff9d7224 */ /* 0x000fe200078e009e */
[----:B------:R-:W-:-:S03]  /*15f90*/  MOV R158, R159 ;  /* 0x0000009f009e7202 */ /* 0x000fc60000000f00 */
[----:B------:R-:W-:Y:S01]  /*15fa0*/  MUFU.EX2 R43, R182 ;  /* 0x000000b6002b7308 */ /* 0x000fe20000000800 */
[----:B------:R-:W-:Y:S01]  /*15fb0*/  MOV R159, R164 ;  /* 0x000000a4009f7202 */ /* 0x000fe20000000f00 */
[----:B------:R-:W-:Y:S01]  /*15fc0*/  IMAD.MOV.U32 R164, RZ, RZ, R125 ;  /* 0x000000ffffa47224 */ /* 0x000fe200078e007d */
[----:B------:R-:W-:Y:S01]  /*15fd0*/  MOV R125, R38 ;  /* 0x00000026007d7202 */ /* 0x000fe20000000f00 */
[----:B------:R-:W-:Y:S04]  /*15fe0*/  HMMA.16816.F32 R48, R4, R24, R108 ;  /* 0x000000180430723c */ /* 0x000fe8000000186c */
[----:B------:R-:W-:Y:S01]  /*15ff0*/  MUFU.EX2 R42, R183 ;  /* 0x000000b7002a7308 */ /* 0x000fe20000000800 */
[----:B------:R-:W-:Y:S01]  /*16000*/  MOV R176, R125 ;  /* 0x0000007d00b07202 */ /* 0x000fe20000000f00 */
[----:B-1----:R-:W-:Y:S01]  /*16010*/  IMAD.MOV.U32 R165, RZ, RZ, R223 ;  /* 0x000000ffffa57224 */ /* 0x002fe200078e00df */
[----:B------:R-:W-:Y:S01]  /*16020*/  MOV R38, R39 ;  /* 0x0000002700267202 */ /* 0x000fe20000000f00 */
[----:B------:R-:W-:Y:S01]  /*16030*/  FADD.FTZ R3, R227, R3 ;  /* 0x00000003e3037221 */ /* 0x000fe20000010000 */
[----:B------:R4:W5:Y:S03]  /*16040*/  LDL.LU R228, [R1+0xfc] ;  /* 0x0000fc0001e47983 */ /* 0x0009660000300800 */
[----:B------:R-:W-:Y:S01]  /*16050*/  MUFU.EX2 R127, R167 ;  /* 0x000000a7007f7308 */ /* 0x000fe20000000800 */
[----:B------:R-:W-:-:S07]  /*16060*/  IMAD.MOV.U32 R39, RZ, RZ, R224 ;  /* 0x000000ffff277224 */ /* 0x000fce00078e00e0 */
[----:B------:R-:W1:Y:S08]  /*16070*/  MUFU.EX2 R125, R149 ;  /* 0x00000095007d7308 */ /* 0x000e700000000800 */
[----:B------:R-:W-:Y:S08]  /*16080*/  MUFU.EX2 R109, R151 ;  /* 0x00000097006d7308 */ /* 0x000ff00000000800 */
[----:B------:R-:W1:Y:S01]  /*16090*/  MUFU.EX2 R108, R152 ;  /* 0x00000098006c7308 */ /* 0x000e620000000800 */
[----:B------:R-:W-:Y:S01]  /*160a0*/  MOV R169, R38 ;  /* 0x0000002600a97202 */ /* 0x000fe20000000f00 */
[----:B------:R-:W-:Y:S01]  /*160b0*/  IMAD.MOV.U32 R170, RZ, RZ, R39 ;  /* 0x000000ffffaa7224 */ /* 0x000fe200078e0027 */
[C---:B------:R-:W-:Y:S05]  /*160c0*/  HMMA.16816.F32 R64, R4.reuse, R28, R104 ;  /* 0x0000001c0440723c */ /* 0x040fea0000001868 */
[----:B------:R-:W-:Y:S03]  /*160d0*/  MUFU.EX2 R79, R186 ;  /* 0x000000ba004f7308 */ /* 0x000fe60000000800 */
[C---:B------:R-:W-:Y:S05]  /*160e0*/  HMMA.16816.F32 R44, R4.reuse, R26, R120 ;  /* 0x0000001a042c723c */ /* 0x040fea0000001878 */
[----:B------:R-:W-:Y:S08]  /*160f0*/  MUFU.EX2 R78, R187 ;  /* 0x000000bb004e7308 */ /* 0x000ff00000000800 */
[----:B------:R-:W-:Y:S01]  /*16100*/  MUFU.EX2 R77, R188 ;  /* 0x000000bc004d7308 */ /* 0x000fe20000000800 */
[C---:B------:R-:W-:Y:S07]  /*16110*/  HMMA.16816.F32 R36, R4.reuse, R32, R116 ;  /* 0x000000200424723c */ /* 0x040fee0000001874 */
[----:B------:R-:W1:Y:S01]  /*16120*/  MUFU.EX2 R76, R179 ;  /* 0x000000b3004c7308 */ /* 0x000e620000000800 */
[C---:B------:R-:W-:Y:S07]  /*16130*/  HMMA.16816.F32 R32, R4.reuse, R34, R112 ;  /* 0x000000220420723c */ /* 0x040fee0000001870 */
[----:B------:R-:W-:Y:S01]  /*16140*/  MUFU.EX2 R41, R185 ;  /* 0x000000b900297308 */ /* 0x000fe20000000800 */
[----:B------:R-:W-:Y:S01]  /*16150*/  HMMA.16816.F32 R28, R4, R30, R96 ;  /* 0x0000001e041c723c */ /* 0x000fe20000001860 */
[----:B------:R-:W-:Y:S01]  /*16160*/  FADD.FTZ R0, R165, R0 ;  /* 0x00000000a5007221 */ /* 0x000fe20000010000 */
[----:B------:R-:W-:Y:S01]  /*16170*/  MOV R191, R162 ;  /* 0x000000a200bf7202 */ /* 0x000fe20000000f00 */
[----:B------:R-:W-:Y:S01]  /*16180*/  FADD.FTZ R3, R190, R3 ;  /* 0x00000003be037221 */ /* 0x000fe20000010000 */
[----:B------:R4:W5:Y:S03]  /*16190*/  LDL.LU R227, [R1+0xf8] ;  /* 0x0000f80001e37983 */ /* 0x0009660000300800 */
[----:B------:R-:W4:Y:S01]  /*161a0*/  MUFU.EX2 R96, R184 ;  /* 0x000000b800607308 */ /* 0x000f220000000800 */
[----:B---3--:R-:W-:-:S02]  /*161b0*/  F2FP.PACK_AB R4, R128, R129 ;  /* 0x000000818004723e */ /* 0x008fc400000000ff */
[----:B-1----:R-:W-:Y:S02]  /*161c0*/  F2FP.PACK_AB R5, R124, R125 ;  /* 0x0000007d7c05723e */ /* 0x002fe400000000ff */
[----:B------:R-:W-:Y:S02]  /*161d0*/  F2FP.PACK_AB R6, R126, R127 ;  /* 0x0000007f7e06723e */ /* 0x000fe400000000ff */
[----:B------:R-:W-:Y:S01]  /*161e0*/  F2FP.PACK_AB R7, R108, R109 ;  /* 0x0000006d6c07723e */ /* 0x000fe200000000ff */
[----:B------:R-:W-:Y:S01]  /*161f0*/  FADD.FTZ R24, R171, R0 ;  /* 0x00000000ab187221 */ /* 0x000fe20000010000 */
[----:B------:R-:W-:Y:S01]  /*16200*/  MOV R165, R144 ;  /* 0x0000009000a57202 */ /* 0x000fe20000000f00 */
[----:B------:R-:W-:Y:S01]  /*16210*/  FADD.FTZ R3, R221, R3 ;  /* 0x00000003dd037221 */ /* 0x000fe20000010000 */
[----:B------:R-:W-:Y:S01]  /*16220*/  MOV R167, R163 ;  /* 0x000000a300a77202 */ /* 0x000fe20000000f00 */
[----:B------:R-:W-:Y:S02]  /*16230*/  FADD.FTZ R2, R172, R2 ;  /* 0x00000002ac027221 */ /* 0x000fe40000010000 */
[----:B------:R-:W-:Y:S01]  /*16240*/  IMAD.MOV.U32 R166, RZ, RZ, R148 ;  /* 0x000000ffffa67224 */ /* 0x000fe200078e0094 */
[C---:B--2---:R-:W-:Y:S01]  /*16250*/  HMMA.16816.F32 R100, R4.reuse, R20, R100 ;  /* 0x000000140464723c */ /* 0x044fe20000001864 */
[----:B------:R-:W-:Y:S01]  /*16260*/  MOV R117, R138 ;  /* 0x0000008a00757202 */ /* 0x000fe20000000f00 */
[----:B------:R-:W-:Y:S01]  /*16270*/  IMAD.MOV.U32 R116, RZ, RZ, R139 ;  /* 0x000000ffff747224 */ /* 0x000fe200078e008b */
[----:B------:R-:W-:Y:S01]  /*16280*/  MUFU.EX2 R27, R177 ;  /* 0x000000b1001b7308 */ /* 0x000fe20000000800 */
[----:B------:R-:W-:Y:S01]  /*16290*/  IMAD.MOV.U32 R118, RZ, RZ, R193 ;  /* 0x000000ffff767224 */ /* 0x000fe200078e00c1 */
[----:B------:R1:W5:Y:S03]  /*162a0*/  LDL.LU R226, [R1+0xf4] ;  /* 0x0000f40001e27983 */ /* 0x0003660000300800 */
        /* <DEDUP_REMOVED lines=9> */
[----:B------:R-:W-:Y:S01]  /*16340*/  IMAD.MOV.U32 R172, RZ, RZ, R146 ;  /* 0x000000ffffac7224 */ /* 0x000fe200078e0092 */
[----:B------:R-:W-:Y:S01]  /*16350*/  MOV R148, R145 ;  /* 0x0000009100947202 */ /* 0x000fe20000000f00 */
[----:B------:R-:W-:Y:S01]  /*16360*/  FADD.FTZ R2, R176, R2 ;  /* 0x00000002b0027221 */ /* 0x000fe20000010000 */
[----:B------:R-:W-:Y:S01]  /*16370*/  MOV R190, R166 ;  /* 0x000000a600be7202 */ /* 0x000fe20000000f00 */
[----:B------:R-:W-:Y:S01]  /*16380*/  FADD.FTZ R4, R222, R40 ;  /* 0x00000028de047221 */ /* 0x000fe20000010000 */
[----:B------:R-:W-:Y:S01]  /*16390*/  F2FP.PACK_AB R5, R43, R76 ;  /* 0x0000004c2b05723e */ /* 0x000fe200000000ff */
[----:B------:R2:W3:Y:S01]  /*163a0*/  MUFU.EX2 R26, R178 ;  /* 0x000000b2001a7308 */ /* 0x0004e20000000800 */
[----:B------:R-:W-:Y:S01]  /*163b0*/  F2FP.PACK_AB R6, R77, R78 ;  /* 0x0000004e4d06723e */ /* 0x000fe200000000ff */
[----:B------:R-:W-:Y:S01]  /*163c0*/  FADD.FTZ R0, R170, R4 ;  /* 0x00000004aa007221 */ /* 0x000fe20000010000 */
[----:B----4-:R-:W-:Y:S01]  /*163d0*/  F2FP.PACK_AB R4, R79, R96 ;  /* 0x000000604f04723e */ /* 0x010fe200000000ff */
[----:B------:R1:W5:Y:S01]  /*163e0*/  LDL.LU R225, [R1+0xf0] ;  /* 0x0000f00001e17983 */ /* 0x0003620000300800 */
[----:B------:R-:W-:-:S02]  /*163f0*/  F2FP.PACK_AB R7, R41, R42 ;  /* 0x0000002a2907723e */ /* 0x000fc400000000ff */
[----:B------:R-:W-:Y:S01]  /*16400*/  MOV R169, R174 ;  /* 0x000000ae00a97202 */ /* 0x000fe20000000f00 */
[----:B------:R-:W-:Y:S01]  /*16410*/  FADD.FTZ R3, R172, R3 ;  /* 0x00000003ac037221 */ /* 0x000fe20000010000 */
[----:B------:R-:W-:Y:S01]  /*16420*/  MOV R170, R160 ;  /* 0x000000a000aa7202 */ /* 0x000fe20000000f00 */
[----:B------:R-:W-:Y:S01]  /*16430*/  FADD.FTZ R2, R220, R2 ;  /* 0x00000002dc027221 */ /* 0x000fe20000010000 */
[----:B------:R-:W-:Y:S01]  /*16440*/  MOV R119, R148 ;  /* 0x0000009400777202 */ /* 0x000fe20000000f00 */
[C---:B------:R-:W-:Y:S01]  /*16450*/  HMMA.16816.F32 R60, R4.reuse, R20, R60 ;  /* 0x00000014043c723c */ /* 0x040fe2000000183c */
[----:B------:R-:W-:Y:S01]  /*16460*/  MOV R166, R170 ;  /* 0x000000aa00a67202 */ /* 0x000fe20000000f00 */
[----:B------:R-:W-:Y:S01]  /*16470*/  IMAD.MOV.U32 R170, RZ, RZ, R156 ;  /* 0x000000ffffaa7224 */ /* 0x000fe200078e009c */
[----:B------:R-:W-:Y:S01]  /*16480*/  MOV R172, R175 ;  /* 0x000000af00ac7202 */ /* 0x000fe20000000f00 */
[----:B------:R-:W4:Y:S04]  /*16490*/  LDSM.16.MT88.4 R144, [R216+0xb800] ;  /* 0x00b80000d890783b */ /* 0x000f280000004200 */
[C---:B------:R-:W-:Y:S01]  /*164a0*/  HMMA.16816.F32 R56, R4.reuse, R22, R56 ;  /* 0x000000160438723c */ /* 0x040fe20000001838 */
[----:B------:R-:W-:Y:S01]  /*164b0*/  MOV R175, R155 ;  /* 0x0000009b00af7202 */ /* 0x000fe20000000f00 */
[----:B--2---:R-:W-:Y:S01]  /*164c0*/  LDSM.16.MT88.4 R176, [R217+0xb800] ;  /* 0x00b80000d9b0783b */ /* 0x004fe20000004200 */
[----:B------:R-:W-:Y:S03]  /*164d0*/  MUFU.EX2 R25, R180 ;  /* 0x000000b400197308 */ /* 0x000fe60000000800 */
[----:B------:R1:W5:Y:S02]  /*164e0*/  LDL.LU R224, [R1+0xec] ;  /* 0x0000ec0001e07983 */ /* 0x0003640000300800 */
[C---:B------:R-:W-:Y:S08]  /*164f0*/  HMMA.16816.F32 R48, R4.reuse, R16, R48 ;  /* 0x000000100430723c */ /* 0x040ff00000001830 */
[C---:B------:R-:W-:Y:S08]  /*16500*/  HMMA.16816.F32 R44, R4.reuse, R18, R44 ;  /* 0x00000012042c723c */ /* 0x040ff0000000182c */
[C---:B------:R-:W-:Y:S08]  /*16510*/  HMMA.16816.F32 R36, R4.reuse, R12, R36 ;  /* 0x0000000c0424723c */ /* 0x040ff00000001824 */
[C---:B------:R-:W-:Y:S08]  /*16520*/  HMMA.16816.F32 R32, R4.reuse, R14, R32 ;  /* 0x0000000e0420723c */ /* 0x040ff00000001820 */
[C---:B------:R-:W-:Y:S08]  /*16530*/  HMMA.16816.F32 R64, R4.reuse, R8, R64 ;  /* 0x000000080440723c */ /* 0x040ff00000001840 */
[----:B------:R-:W-:Y:S01]  /*16540*/  HMMA.16816.F32 R28, R4, R10, R28 ;  /* 0x0000000a041c723c */ /* 0x000fe2000000181c */
[----:B------:R-:W-:-:S02]  /*16550*/  MOV R155, R154 ;  /* 0x0000009a009b7202 */ /* 0x000fc40000000f00 */
[----:B------:R-:W-:Y:S01]  /*16560*/  MOV R123, R172 ;  /* 0x000000ac007b7202 */ /* 0x000fe20000000f00 */
[----:B------:R2:W-:Y:S01]  /*16570*/  MUFU.EX2 R17, R190 ;  /* 0x000000be00117308 */ /* 0x0005e20000000800 */
[----:B------:R-:W-:Y:S01]  /*16580*/  MOV R111, R170 ;  /* 0x000000aa006f7202 */ /* 0x000fe20000000f00 */
[----:B------:R-:W-:Y:S01]  /*16590*/  FADD.FTZ R3, R140, R3 ;  /* 0x000000038c037221 */ /* 0x000fe20000010000 */
[----:B------:R-:W-:Y:S01]  /*165a0*/  MOV R156, R157 ;  /* 0x0000009d009c7202 */ /* 0x000fe20000000f00 */
[----:B------:R-:W-:Y:S01]  /*165b0*/  FADD.FTZ R4, R191, R24 ;  /* 0x00000018bf047221 */ /* 0x000fe20000010000 */
[----:B------:R-:W-:Y:S01]  /*165c0*/  LDSM.16.MT88.4 R12, [R218+0xb800] ;  /* 0x00b80000da0c783b */ /* 0x000fe20000004200 */
[----:B------:R-:W-:Y:S02]  /*165d0*/  IMAD.MOV.U32 R191, RZ, RZ, R165 ;  /* 0x000000ffffbf7224 */ /* 0x000fe400078e00a5 */
[----:B------:R-:W-:Y:S02]  /*165e0*/  IMAD.MOV.U32 R165, RZ, RZ, R169 ;  /* 0x000000ffffa57224 */ /* 0x000fe400078e00a9 */
[----:B------:R-:W-:-:S02]  /*165f0*/  IMAD.MOV.U32 R121, RZ, RZ, R166 ;  /* 0x000000ffff797224 */ /* 0x000fc400078e00a6 */
[----:B------:R-:W-:Y:S02]  /*16600*/  FADD.FTZ R2, R119, R2 ;  /* 0x0000000277027221 */ /* 0x000fe40000010000 */
[----:B------:R-:W-:Y:S01]  /*16610*/  IMAD.MOV.U32 R174, RZ, RZ, R161 ;  /* 0x000000ffffae7224 */ /* 0x000fe200078e00a1 */
[----:B------:R-:W-:Y:S01]  /*16620*/  MUFU.EX2 R22, R215 ;  /* 0x000000d700167308 */ /* 0x000fe20000000800 */
[----:B------:R-:W-:Y:S01]  /*16630*/  FADD.FTZ R5, R167, R0 ;  /* 0x00000000a7057221 */ /* 0x000fe20000010000 */
[----:B------:R-:W-:Y:S01]  /*16640*/  MOV R167, R171 ;  /* 0x000000ab00a77202 */ /* 0x000fe20000000f00 */
[----:B------:R-:W-:Y:S01]  /*16650*/  IMAD.MOV.U32 R154, RZ, RZ, R195 ;  /* 0x000000ffff9a7224 */ /* 0x000fe200078e00c3 */
[----:B------:R-:W-:Y:S01]  /*16660*/  MOV R171, R136 ;  /* 0x0000008800ab7202 */ /* 0x000fe20000000f00 */
[----:B------:R-:W-:Y:S01]  /*16670*/  FADD.FTZ R0, R135, R4 ;  /* 0x0000000487007221 */ /* 0x000fe20000010000 */
[----:B------:R-:W-:Y:S01]  /*16680*/  MOV R120, R191 ;  /* 0x000000bf00787202 */ /* 0x000fe20000000f00 */
[----:B------:R1:W5:Y:S01]  /*16690*/  LDL.LU R223, [R1+0xe8] ;  /* 0x0000e80001df7983 */ /* 0x0003620000300800 */
[----:B------:R-:W-:Y:S01]  /*166a0*/  MOV R122, R165 ;  /* 0x000000a5007a7202 */ /* 0x000fe20000000f00 */
[----:B------:R-:W-:Y:S01]  /*166b0*/  FADD.FTZ R4, R197, R5 ;  /* 0x00000005c5047221 */ /* 0x000fe20000010000 */
[----:B--2---:R-:W-:Y:S01]  /*166c0*/  MOV R190, R175 ;  /* 0x000000af00be7202 */ /* 0x004fe20000000f00 */
        /* <DEDUP_REMOVED lines=16> */
[----:B------:R2:W-:Y:S01]  /*167d0*/  MUFU.EX2 R11, R156 ;  /* 0x0000009c000b7308 */ /* 0x0005e20000000800 */
[----:B------:R-:W-:Y:S01]  /*167e0*/  FADD.FTZ R0, R99, R0 ;  /* 0x0000000063007221 */ /* 0x000fe20000010000 */
[----:B------:R-:W-:Y:S01]  /*167f0*/  MOV R113, R172 ;  /* 0x000000ac00717202 */ /* 0x000fe20000000f00 */
[----:B------:R-:W-:Y:S01]  /*16800*/  IMAD.MOV.U32 R112, RZ, RZ, R191 ;  /* 0x000000ffff707224 */ /* 0x000fe200078e00bf */
[----:B------:R-:W-:Y:S01]  /*16810*/  MOV R114, R175 ;  /* 0x000000af00727202 */ /* 0x000fe20000000f00 */
[----:B------:R-:W-:-:S03]  /*16820*/  FADD.FTZ R3, R104, R6 ;  /* 0x0000000668037221 */ /* 0x000fc60000010000 */
[----:B------:R1:W-:Y:S01]  /*16830*/  MUFU.EX2 R9, R116 ;  /* 0x0000007400097308 */ /* 0x0003e20000000800 */
[----:B------:R-:W-:Y:S01]  /*16840*/  FADD.FTZ R2, R105, R4 ;  /* 0x0000000469027221 */ /* 0x000fe20000010000 */
[----:B------:R-:W-:Y:S01]  /*16850*/  MOV R119, R189 ;  /* 0x000000bd00777202 */ /* 0x000fe20000000f00 */
[----:B------:R-:W-:Y:S01]  /*16860*/  FADD.FTZ R5, R106, R5 ;  /* 0x000000056a057221 */ /* 0x000fe20000010000 */
[----:B------:R-:W3:Y:S01]  /*16870*/  LDSM.16.MT88.4 R160, [R219+0xb800] ;  /* 0x00b80000dba0783b */ /* 0x000ee20000004200 */
[----:B------:R-:W-:Y:S02]  /*16880*/  IMAD.MOV.U32 R115, RZ, RZ, R174 ;  /* 0x000000ffff737224 */ /* 0x000fe400078e00ae */
[----:B--2---:R-:W-:Y:S01]  /*16890*/  IMAD.MOV.U32 R156, RZ, RZ, R157 ;  /* 0x000000ffff9c7224 */ /* 0x004fe200078e009d */
[----:B------:R-:W-:Y:S01]  /*168a0*/  MOV R157, R158 ;  /* 0x0000009e009d7202 */ /* 0x000fe20000000f00 */
[----:B------:R-:W-:Y:S01]  /*168b0*/  FADD.FTZ R4, R107, R0 ;  /* 0x000000006b047221 */ /* 0x000fe20000010000 */
[----:B------:R-:W-:Y:S01]  /*168c0*/  MOV R158, R159 ;  /* 0x0000009f009e7202 */ /* 0x000fe20000000f00 */
[----:B------:R-:W-:Y:S01]  /*168d0*/  FADD.FTZ R6, R112, R3 ;  /* 0x0000000370067221 */ /* 0x000fe20000010000 */
[----:B------:R2:W-:Y:S01]  /*168e0*/  MUFU.EX2 R8, R117 ;  /* 0x0000007500087308 */ /* 0x0005e20000000800 */
[----:B------:R-:W-:Y:S01]  /*168f0*/  FADD.FTZ R2, R113, R2 ;  /* 0x0000000271027221 */ /* 0x000fe20000010000 */
[----:B------:R-:W-:Y:S01]  /*16900*/  MOV R164, R192 ;  /* 0x000000c000a47202 */ /* 0x000fe20000000f00 */
[----:B-1----:R-:W-:-:S05]  /*16910*/  IMAD.MOV.U32 R116, RZ, RZ, R157 ;  /* 0x000000ffff747224 */ /* 0x002fca00078e009d */
[----:B------:R1:W-:Y:S01]  /*16920*/  MUFU.EX2 R7, R118 ;  /* 0x0000007600077308 */ /* 0x0003e20000000800 */
[----:B------:R-:W-:Y:S01]  /*16930*/  FADD.FTZ R0, R114, R5 ;  /* 0x0000000572007221 */ /* 0x000fe20000010000 */
[----:B------:R-:W-:Y:S01]  /*16940*/  MOV R169, R137 ;  /* 0x0000008900a97202 */ /* 0x000fe20000000f00 */
[----:B------:R-:W-:Y:S01]  /*16950*/  FADD.FTZ R3, R115, R4 ;  /* 0x0000000473037221 */ /* 0x000fe20000010000 */
[----:B------:R3:W5:Y:S01]  /*16960*/  LDL.LU R222, [R1+0xe4] ;  /* 0x0000e40001de7983 */ /* 0x0007620000300800 */
[----:B------:R-:W-:Y:S01]  /*16970*/  FADD.FTZ R5, R246, R6 ;  /* 0x00000006f6057221 */ /* 0x000fe20000010000 */
[----:B--2---:R-:W-:Y:S01]  /*16980*/  MOV R117, R158 ;  /* 0x0000009e00757202 */ /* 0x004fe20000000f00 */
[----:B------:R-:W-:Y:S01]  /*16990*/  FADD.FTZ R4, R211, R2 ;  /* 0x00000002d3047221 */ /* 0x000fe20000010000 */
[----:B------:R-:W-:Y:S01]  /*169a0*/  MOV R120, R143 ;  /* 0x0000008f00787202 */ /* 0x000fe20000000f00 */
[----:B------:R-:W-:Y:S02]  /*169b0*/  FADD.FTZ R2, R116, R0 ;  /* 0x0000000074027221 */ /* 0x000fe40000010000 */
[----:B------:R-:W-:Y:S01]  /*169c0*/  IMAD.MOV.U32 R159, RZ, RZ, R164 ;  /* 0x000000ffff9f7224 */ /* 0x000fe200078e00a4 */
[----:B-1----:R-:W-:Y:S01]  /*169d0*/  MOV R118, R141 ;  /* 0x0000008d00767202 */ /* 0x002fe20000000f00 */
[----:B------:R-:W-:-:S02]  /*169e0*/  FADD.FTZ R0, R117, R3 ;  /* 0x0000000375007221 */ /* 0x000fc40000010000 */
[----:B------:R-:W-:Y:S02]  /*169f0*/  IMAD.MOV.U32 R121, RZ, RZ, R199 ;  /* 0x000000ffff797224 */ /* 0x000fe400078e00c7 */
[----:B------:R-:W-:Y:S01]  /*16a00*/  IMAD.MOV.U32 R122, RZ, RZ, R142 ;  /* 0x000000ffff7a7224 */ /* 0x000fe200078e008e */
[----:B------:R-:W-:Y:S01]  /*16a10*/  MOV R110, R156 ;  /* 0x0000009c006e7202 */ /* 0x000fe20000000f00 */
[----:B------:R-:W-:Y:S01]  /*16a20*/  FADD.FTZ R5, R249, R5 ;  /* 0x00000005f9057221 */ /* 0x000fe20000010000 */
[----:B------:R-:W-:Y:S01]  /*16a30*/  MOV R111, R173 ;  /* 0x000000ad006f7202 */ /* 0x000fe20000000f00 */
[----:B------:R-:W-:Y:S01]  /*16a40*/  FADD.FTZ R3, R245, R4 ;  /* 0x00000004f5037221 */ /* 0x000fe20000010000 */
[----:B------:R-:W-:Y:S01]  /*16a50*/  MUFU.EX2 R18, R194 ;  /* 0x000000c200127308 */ /* 0x000fe20000000800 */
[----:B------:R-:W-:-:S07]  /*16a60*/  FADD.FTZ R2, R118, R2 ;  /* 0x0000000276027221 */ /* 0x000fce0000010000 */
[----:B------:R-:W1:Y:S01]  /*16a70*/  MUFU.EX2 R21, R214 ;  /* 0x000000d600157308 */ /* 0x000e620000000800 */
[----:B------:R-:W-:Y:S01]  /*16a80*/  FADD.FTZ R0, R119, R0 ;  /* 0x0000000077007221 */ /* 0x000fe20000010000 */
[----:B------:R-:W-:Y:S01]  /*16a90*/  MOV R123, R159 ;  /* 0x0000009f007b7202 */ /* 0x000fe20000000f00 */
[----:B------:R-:W-:-:S05]  /*16aa0*/  FADD.FTZ R4, R252, R5 ;  /* 0x00000005fc047221 */ /* 0x000fca0000010000 */
[----:B------:R-:W-:Y:S01]  /*16ab0*/  MUFU.EX2 R16, R167 ;  /* 0x000000a700107308 */ /* 0x000fe20000000800 */
[----:B------:R-:W-:-:S07]  /*16ac0*/  FADD.FTZ R3, R248, R3 ;  /* 0x00000003f8037221 */ /* 0x000fce0000010000 */
[----:B------:R-:W-:Y:S01]  /*16ad0*/  MUFU.EX2 R20, R213 ;  /* 0x000000d500147308 */ /* 0x000fe20000000800 */
[----:B------:R-:W-:-:S07]  /*16ae0*/  FADD.FTZ R2, R120, R2 ;  /* 0x0000000278027221 */ /* 0x000fce0000010000 */
[----:B------:R-:W2:Y:S01]  /*16af0*/  MUFU.EX2 R23, R181 ;  /* 0x000000b500177308 */ /* 0x000ea20000000800 */
[----:B------:R-:W-:-:S07]  /*16b00*/  FADD.FTZ R0, R121, R0 ;  /* 0x0000000079007221 */ /* 0x000fce0000010000 */
[----:B------:R-:W4:Y:S01]  /*16b10*/  MUFU.EX2 R19, R212 ;  /* 0x000000d400137308 */ /* 0x000f220000000800 */
[----:B------:R-:W-:Y:S01]  /*16b20*/  FADD.FTZ R4, R122, R4 ;  /* 0x000000047a047221 */ /* 0x000fe20000010000 */
[----:B---3--:R-:W-:Y:S01]  /*16b30*/  F2FP.PACK_AB R192, R26, R27 ;  /* 0x0000001b1ac0723e */ /* 0x008fe200000000ff */
[----:B------:R-:W-:Y:S01]  /*16b40*/  FADD.FTZ R3, R251, R3 ;  /* 0x00000003fb037221 */ /* 0x000fe20000010000 */
[----:B------:R3:W5:Y:S01]  /*16b50*/  LDL.LU R221, [R1+0xe0] ;  /* 0x0000e00001dd7983 */ /* 0x0007620000300800 */
[----:B------:R-:W-:Y:S02]  /*16b60*/  FADD.FTZ R2, R123, R2 ;  /* 0x000000027b027221 */ /* 0x000fe40000010000 */
[----:B------:R-:W-:Y:S01]  /*16b70*/  FADD.FTZ R0, R110, R0 ;  /* 0x000000006e007221 */ /* 0x000fe20000010000 */
[----:B------:R-:W3:Y:S01]  /*16b80*/  MUFU.EX2 R10, R169 ;  /* 0x000000a9000a7308 */ /* 0x000ee20000000800 */
[----:B------:R-:W-:Y:S01]  /*16b90*/  FADD.FTZ R4, R206, R4 ;  /* 0x00000004ce047221 */ /* 0x000fe20000010000 */
[----:B-1----:R-:W-:Y:S01]  /*16ba0*/  F2FP.PACK_AB R193, R21, R22 ;  /* 0x0000001615c1723e */ /* 0x002fe200000000ff */
[----:B------:R-:W-:Y:S01]  /*16bb0*/  FADD.FTZ R3, R133, R3 ;  /* 0x0000000385037221 */ /* 0x000fe20000010000 */
[----:B--2---:R-:W-:Y:S01]  /*16bc0*/  F2FP.PACK_AB R194, R23, R25 ;  /* 0x0000001917c2723e */ /* 0x004fe200000000ff */
[----:B------:R-:W-:Y:S01]  /*16bd0*/  FADD.FTZ R2, R111, R2 ;  /* 0x000000026f027221 */ /* 0x000fe20000010000 */
[----:B------:R-:W-:Y:S01]  /*16be0*/  F2FP.PACK_AB R196, R17, R18 ;  /* 0x0000001211c4723e */ /* 0x000fe200000000ff */
[----:B------:R-:W-:Y:S01]  /*16bf0*/  FADD.FTZ R0, R210, R0 ;  /* 0x00000000d2007221 */ /* 0x000fe20000010000 */
[----:B----4-:R-:W-:Y:S01]  /*16c00*/  F2FP.PACK_AB R195, R19, R20 ;  /* 0x0000001413c3723e */ /* 0x010fe200000000ff */
[----:B------:R-:W-:Y:S01]  /*16c10*/  FADD.FTZ R4, R205, R4 ;  /* 0x00000004cd047221 */ /* 0x000fe20000010000 */
[----:B------:R-:W-:Y:S01]  /*16c20*/  F2FP.PACK_AB R198, R11, R16 ;  /* 0x000000100bc6723e */ /* 0x000fe200000000ff */
[----:B------:R-:W-:Y:S01]  /*16c30*/  FADD.FTZ R3, R132, R3 ;  /* 0x0000000384037221 */ /* 0x000fe20000010000 */
[----:B------:R-:W-:Y:S01]  /*16c40*/  F2FP.PACK_AB R199, R7, R8 ;  /* 0x0000000807c7723e */ /* 0x000fe200000000ff */
[----:B------:R-:W-:Y:S01]  /*16c50*/  FADD.FTZ R2, R250, R2 ;  /* 0x00000002fa027221 */ /* 0x000fe20000010000 */
[----:B------:R1:W5:Y:S01]  /*16c60*/  LDL.LU R220, [R1+0xdc] ;  /* 0x0000dc0001dc7983 */ /* 0x0003620000300800 */
[----:B------:R-:W-:-:S02]  /*16c70*/  FADD.FTZ R0, R209, R0 ;  /* 0x00000000d1007221 */ /* 0x000fc40000010000 */
[----:B------:R-:W-:Y:S01]  /*16c80*/  FADD.FTZ R4, R204, R4 ;  /* 0x00000004cc047221 */ /* 0x000fe20000010000 */
[----:B---3--:R-:W-:Y:S01]  /*16c90*/  F2FP.PACK_AB R197, R9, R10 ;  /* 0x0000000a09c5723e */ /* 0x008fe200000000ff */
[----:B------:R-:W-:Y:S01]  /*16ca0*/  FADD.FTZ R3, R131, R3 ;  /* 0x0000000383037221 */ /* 0x000fe20000010000 */
[----:B------:R1:W5:Y:S01]  /*16cb0*/  LDL.LU R135, [R1+0xd8] ;  /* 0x0000d80001877983 */ /* 0x0003620000300800 */
        /* <DEDUP_REMOVED lines=62> */
.L_x_733:
[----:B-1----:R-:W-:-:S06]  /*170a0*/  UISETP.GT.AND UP0, UPT, UR9, UR8, UPT ;  /* 0x000000080900728c */ /* 0x002fcc000bf04270 */
[----:B------:R-:W-:-:S13]  /*170b0*/  PLOP3.LUT P0, PT, PT, PT, UP0, 0x80, 0x0 ;  /* 0x000000000000781c */ /* 0x000fda0003f0f008 */
[----:B------:R-:W-:Y:S05]  /*170c0*/  @!P0 BRA `(.L_x_737) ;  /* 0x00009dc000008947 */ /* 0x000fea0003800000 */
[----:B------:R-:W2:Y:S01]  /*170d0*/  LDL.64 R8, [R1+0xb8] ;  /* 0x0000b80001087983 */ /* 0x000ea20000100a00 */
[----:B------:R-:W-:Y:S01]  /*170e0*/  ULDC UR17, c[0x0][0x1a4] ;  /* 0x0000690000117ab9 */ /* 0x000fe20000000800 */
[----:B------:R-:W-:Y:S01]  /*170f0*/  IMAD.MOV.U32 R132, RZ, RZ, R72 ;  /* 0x000000ffff847224 */ /* 0x000fe200078e0048 */
        /* <DEDUP_REMOVED lines=42> */
.L_x_740:
        /* <DEDUP_REMOVED lines=88> */
.L_x_738:
[----:B------:R-:W2:Y:S01]  /*17920*/  LDL.64 R6, [R1+0xb0] ;  /* 0x0000b00001067983 */ /* 0x000ea20000100a00 */
[----:B------:R-:W-:Y:S04]  /*17930*/  DEPBAR.LE SB0, 0x0 ;  /* 0x000080000000791a */ /* 0x000fe80000000000 */
[----:B------:R-:W-:Y:S01]  /*17940*/  UIADD3 UR7, UR9, -0x1, URZ ;  /* 0xffffffff09077890 */ /* 0x000fe2000fffe03f */
[----:B------:R-:W-:Y:S03]  /*17950*/  BAR.SYNC.DEFER_BLOCKING 0x0 ;  /* 0x0000000000007b1d */ /* 0x000fe60000010000 */
[----:B------:R-:W-:Y:S02]  /*17960*/  USHF.R.S32.HI UR5, URZ, 0x1f, UR7 ;  /* 0x0000001f3f057899 */ /* 0x000fe40008011407 */
[----:B-1----:R-:W-:Y:S01]  /*17970*/  MOV R4, UR7 ;  /* 0x0000000700047c02 */ /* 0x002fe20008000f00 */
[----:B------:R-:W-:Y:S02]  /*17980*/  UIMAD UR4, UR28, UR7, URZ ;  /* 0x000000071c0472a4 */ /* 0x000fe4000f8e023f */
        /* <DEDUP_REMOVED lines=16> */
[----:B------:R-:W-:Y:S02]  /*17a90*/  @!P5 IADD3 R7, P2, R4, UR14, RZ ;  /* 0x0000000e0407dc10 */ /* 0x000fe4000ff5e0ff */
[----:B------:R-:W-:Y:S01]  /*17aa0*/  @!P5 IADD3.X R8, R0, UR10, RZ, P1, !PT ;  /* 0x0000000a0008dc10 */ /* 0x000fe20008ffe4ff */
[----:B------:R-:W-:Y:S01]  /*17ab0*/  @P5 STS.128 [R243+0x8800], RZ ;  /* 0x008800fff3005388 */ /* 0x000fe20000000c00 */
[C---:B------:R-:W-:Y:S02]  /*17ac0*/  @!P5 IADD3 R6, P0, R4.reuse, UR52, RZ ;  /* 0x000000340406dc10 */ /* 0x040fe4000ff1e0ff */
[----:B------:R-:W-:Y:S02]  /*17ad0*/  @!P5 IADD3 R9, P6, R4, UR48, RZ ;  /* 0x000000300409dc10 */ /* 0x000fe4000ffde0ff */
[----:B------:R-:W-:Y:S02]  /*17ae0*/  @!P5 LEA R12, P1, R6, c[0x0][0x170], 0x1 ;  /* 0x00005c00060cda11 */ /* 0x000fe400078208ff */
[C---:B------:R-:W-:Y:S01]  /*17af0*/  @!P5 IADD3.X R10, R0.reuse, UR12, RZ, P0, !PT ;  /* 0x0000000c000adc10 */ /* 0x040fe200087fe4ff */
[----:B------:R-:W-:Y:S01]  /*17b00*/  @!PT LDS RZ, [RZ] ;  /* 0x00000000fffff984 */ /* 0x000fe20000000800 */
[----:B------:R-:W-:Y:S01]  /*17b10*/  @!PT LDS RZ, [RZ] ;  /* 0x00000000fffff984 */ /* 0x000fe20000000800 */
[----:B------:R-:W-:Y:S01]  /*17b20*/  @!PT LDS RZ, [RZ] ;  /* 0x00000000fffff984 */ /* 0x000fe20000000800 */
[----:B------:R1:W-:Y:S01]  /*17b30*/  @!P5 LDGSTS.E.BYPASS.LTC128B.128 [R243+0x8800], [R18.64] ;  /* 0x0880000012f3dfae */ /* 0x0003e2000b901d72 */
[----:B------:R-:W-:Y:S02]  /*17b40*/  @!P5 IADD3.X R21, R0, UR15, RZ, P6, !PT ;  /* 0x0000000f0015dc10 */ /* 0x000fe4000b7fe4ff */
[----:B------:R-:W-:Y:S02]  /*17b50*/  P2R R2, PR, RZ, 0x4 ;  /* 0x00000004ff027803 */ /* 0x000fe40000000000 */
[C---:B------:R-:W-:Y:S02]  /*17b60*/  @!P5 LEA R14, P2, R5.reuse, c[0x0][0x170], 0x1 ;  /* 0x00005c00050eda11 */ /* 0x040fe400078408ff */
[----:B------:R-:W-:Y:S01]  /*17b70*/  @!P5 LEA.HI.X R13, R6, c[0x0][0x174], R10, 0x1, P1 ;  /* 0x00005d00060dda11 */ /* 0x000fe200008f0c0a */
[----:B------:R-:W-:Y:S01]  /*17b80*/  @P5 STS.128 [R243+0x9000], RZ ;  /* 0x009000fff3005388 */ /* 0x000fe20000000c00 */
[----:B------:R-:W-:Y:S02]  /*17b90*/  @!P5 LEA.HI.X R15, R5, c[0x0][0x174], R8, 0x1, P2 ;  /* 0x00005d00050fda11 */ /* 0x000fe400010f0c08 */
[----:B------:R-:W-:Y:S02]  /*17ba0*/  ISETP.NE.AND P3, PT, R2, RZ, PT ;  /* 0x000000ff0200720c */ /* 0x000fe40003f65270 */
[----:B------:R-:W-:Y:S02]  /*17bb0*/  @!P5 LEA R8, P2, R9, c[0x0][0x170], 0x1 ;  /* 0x00005c000908da11 */ /* 0x000fe400078408ff */
[----:B------:R-:W-:Y:S01]  /*17bc0*/  @!P5 IADD3.X R5, R0, UR13, RZ, P3, !PT ;  /* 0x0000000d0005dc10 */ /* 0x000fe20009ffe4ff */
[----:B------:R-:W-:Y:S01]  /*17bd0*/  @!PT LDS RZ, [RZ] ;  /* 0x00000000fffff984 */ /* 0x000fe20000000800 */
[----:B------:R-:W-:Y:S01]  /*17be0*/  @!PT LDS RZ, [RZ] ;  /* 0x00000000fffff984 */ /* 0x000fe20000000800 */
[----:B------:R-:W-:Y:S01]  /*17bf0*/  @!PT LDS RZ, [RZ] ;  /* 0x00000000fffff984 */ /* 0x000fe20000000800 */
[----:B------:R2:W-:Y:S01]  /*17c00*/  @!P5 LDGSTS.E.BYPASS.LTC128B.128 [R243+0x9000], [R14.64] ;  /* 0x090000000ef3dfae */ /* 0x0005e2000b901d72 */
[----:B------:R-:W-:Y:S02]  /*17c10*/  @!P5 LEA R10, P3, R7, c[0x0][0x170], 0x1 ;  /* 0x00005c00070ada11 */ /* 0x000fe400078608ff */
[----:B------:R-:W-:Y:S02]  /*17c20*/  @!P5 LEA.HI.X R9, R9, c[0x0][0x174], R21, 0x1, P2 ;  /* 0x00005d000909da11 */ /* 0x000fe400010f0c15 */
[----:B------:R-:W-:Y:S02]  /*17c30*/  @!P5 LEA.HI.X R11, R7, c[0x0][0x174], R5, 0x1, P3 ;  /* 0x00005d00070bda11 */ /* 0x000fe400018f0c05 */
[C---:B------:R-:W-:Y:S01]  /*17c40*/  @!P5 IADD3 R20, P4, R4.reuse, UR46, RZ ;  /* 0x0000002e0414dc10 */ /* 0x040fe2000ff9e0ff */
[----:B------:R-:W-:Y:S01]  /*17c50*/  @P5 STS.128 [R243+0x9800], RZ ;  /* 0x009800fff3005388 */ /* 0x000fe20000000c00 */
[----:B------:R-:W-:Y:S02]  /*17c60*/  @!P5 IADD3 R2, P0, R4, UR44, RZ ;  /* 0x0000002c0402dc10 */ /* 0x000fe4000ff1e0ff */
[----:B------:R-:W-:Y:S02]  /*17c70*/  @!P5 LEA R6, P1, R20, c[0x0][0x170], 0x1 ;  /* 0x00005c001406da11 */ /* 0x000fe400078208ff */
[C---:B------:R-:W-:Y:S02]  /*17c80*/  @!P5 IADD3.X R22, R0.reuse, UR16, RZ, P4, !PT ;  /* 0x000000100016dc10 */ /* 0x040fe4000a7fe4ff */
[----:B------:R-:W-:Y:S01]  /*17c90*/  @!P5 IADD3.X R0, R0, UR17, RZ, P0, !PT ;  /* 0x000000110000dc10 */ /* 0x000fe200087fe4ff */
[----:B------:R-:W-:Y:S01]  /*17ca0*/  @!PT LDS RZ, [RZ] ;  /* 0x00000000fffff984 */ /* 0x000fe20000000800 */
[----:B------:R-:W-:Y:S01]  /*17cb0*/  @!PT LDS RZ, [RZ] ;  /* 0x00000000fffff984 */ /* 0x000fe20000000800 */
[----:B------:R-:W-:Y:S01]  /*17cc0*/  @!PT LDS RZ, [RZ] ;  /* 0x00000000fffff984 */ /* 0x000fe20000000800 */
[----:B------:R2:W-:Y:S01]  /*17cd0*/  @!P5 LDGSTS.E.BYPASS.LTC128B.128 [R243+0x9800], [R12.64] ;  /* 0x098000000cf3dfae */ /* 0x0005e2000b901d72 */
[----:B------:R-:W-:Y:S02]  /*17ce0*/  @!P5 LEA.HI.X R7, R20, c[0x0][0x174], R22, 0x1, P1 ;  /* 0x00005d001407da11 */ /* 0x000fe400008f0c16 */
[C---:B------:R-:W-:Y:S04]  /*17cf0*/  @!P5 LEA R4, P0, R2.reuse, c[0x0][0x170], 0x1 ;  /* 0x00005c000204da11 */ /* 0x040fe800078008ff */
[----:B------:R-:W-:Y:S01]  /*17d00*/  @!P5 LEA.HI.X R5, R2, c[0x0][0x174], R0, 0x1, P0 ;  /* 0x00005d000205da11 */ /* 0x000fe200000f0c00 */
[----:B------:R-:W-:Y:S01]  /*17d10*/  @P5 STS.128 [R243+0xa000], RZ ;  /* 0x00a000fff3005388 */ /* 0x000fe20000000c00 */
[----:B------:R-:W-:Y:S07]  /*17d20*/  PLOP3.LUT P0, PT, PT, PT, UP0, 0x80, 0x0 ;  /* 0x000000000000781c */ /* 0x000fee0003f0f008 */
        /* <DEDUP_REMOVED lines=19> */
[----:B-----5:R-:W-:Y:S08]  /*17e60*/  LDSM.16.M88.4 R128, [R222] ;  /* 0x00000000de80783b */ /* 0x020ff00000000200 */
[----:B-1----:R-:W4:Y:S08]  /*17e70*/  LDSM.16.M88.4 R16, [R135+0x4000] ;  /* 0x004000008710783b */ /* 0x002f300000000200 */
[----:B------:R-:W3:Y:S08]  /*17e80*/  LDSM.16.M88.4 R124, [R222+0x2000] ;  /* 0x00200000de7c783b */ /* 0x000ef00000000200 */
[----:B------:R-:W1:Y:S08]  /*17e90*/  LDSM.16.M88.4 R32, [R135+0x4800] ;  /* 0x004800008720783b */ /* 0x000e700000000200 */
[----:B------:R-:W1:Y:S08]  /*17ea0*/  LDSM.16.M88.4 R48, [R135+0x5000] ;  /* 0x005000008730783b */ /* 0x000e700000000200 */
[----:B------:R-:W1:Y:S01]  /*17eb0*/  LDSM.16.M88.4 R64, [R135+0x5800] ;  /* 0x005800008740783b */ /* 0x000e620000000200 */
[-C--:B----4-:R-:W-:Y:S07]  /*17ec0*/  HMMA.16816.F32 R4, R128, R16.reuse, RZ ;  /* 0x000000108004723c */ /* 0x090fee00000018ff */
[----:B------:R-:W4:Y:S01]  /*17ed0*/  LDSM.16.M88.4 R80, [R135+0x6000] ;  /* 0x006000008750783b */ /* 0x000f220000000200 */
[C---:B---3--:R-:W-:Y:S07]  /*17ee0*/  HMMA.16816.F32 R8, R124.reuse, R16, RZ ;  /* 0x000000107c08723c */ /* 0x048fee00000018ff */
[----:B------:R-:W3:Y:S01]  /*17ef0*/  LDSM.16.M88.4 R96, [R135+0x6800] ;  /* 0x006800008760783b */ /* 0x000ee20000000200 */
[-C--:B--2---:R-:W-:Y:S07]  /*17f00*/  HMMA.16816.F32 R12, R124, R18.reuse, RZ ;  /* 0x000000127c0c723c */ /* 0x084fee00000018ff */
[----:B------:R-:W2:Y:S01]  /*17f10*/  LDSM.16.M88.4 R112, [R135+0x7000] ;  /* 0x007000008770783b */ /* 0x000ea20000000200 */
[C---:B------:R-:W-:Y:S07]  /*17f20*/  HMMA.16816.F32 R16, R128.reuse, R18, RZ ;  /* 0x000000128010723c */ /* 0x040fee00000018ff */
[----:B------:R-:W2:Y:S01]  /*17f30*/  LDSM.16.M88.4 R200, [R135+0x7800] ;  /* 0x0078000087c8783b */ /* 0x000ea20000000200 */
[-C--:B-1----:R-:W-:Y:S07]  /*17f40*/  HMMA.16816.F32 R20, R128, R32.reuse, RZ ;  /* 0x000000208014723c */ /* 0x082fee00000018ff */
[----:B------:R-:W-:Y:S01]  /*17f50*/  LDSM.16.M88.4 R204, [R225] ;  /* 0x00000000e1cc783b */ /* 0x000fe20000000200 */
[C---:B------:R-:W-:Y:S07]  /*17f60*/  HMMA.16816.F32 R24, R124.reuse, R32, RZ ;  /* 0x000000207c18723c */ /* 0x040fee00000018ff */
[----:B------:R-:W1:Y:S01]  /*17f70*/  LDSM.16.M88.4 R208, [R221+0x4000] ;  /* 0x00400000ddd0783b */ /* 0x000e620000000200 */
[-C--:B------:R-:W-:Y:S07]  /*17f80*/  HMMA.16816.F32 R28, R124, R34.reuse, RZ ;  /* 0x000000227c1c723c */ /* 0x080fee00000018ff */
[----:B------:R-:W1:Y:S01]  /*17f90*/  LDSM.16.M88.4 R212, [R225+0x2000] ;  /* 0x00200000e1d4783b */ /* 0x000e620000000200 */
[C---:B------:R-:W-:Y:S07]  /*17fa0*/  HMMA.16816.F32 R32, R128.reuse, R34, RZ ;  /* 0x000000228020723c */ /* 0x040fee00000018ff */
[----:B------:R-:W0:Y:S01]  /*17fb0*/  LDGDEPBAR ;  /* 0x00000000000079af */ /* 0x000e220000000000 */
        /* <DEDUP_REMOVED lines=65> */
[----:B------:R-:W2:Y:S08]  /*183d0*/  LDSM.16.M88.4 R200, [R223+0x2000] ;  /* 0x00200000dfc8783b */ /* 0x000eb00000000200 */
        /* <DEDUP_REMOVED lines=41> */
[----:B------:R-:W2:Y:S07]  /*18670*/  LDSM.16.M88.4 R204, [R224+0x2000] ;  /* 0x00200000e0cc783b */ /* 0x000eae0000000200 */
        /* <DEDUP_REMOVED lines=19> */
[----:B-1----:R1:W-:Y:S01]  /*187b0*/  STL [R1], R2 ;  /* 0x0000000201007387 */ /* 0x0023e20000100800 */
[----:B------:R-:W-:Y:S02]  /*187c0*/  FMUL.FTZ R17, R17, c[0x0][0x2ec] ;  /* 0x0000bb0011117a20 */ /* 0x000fe40000410000 */
[----:B------:R-:W-:Y:S02]  /*187d0*/  FMUL.FTZ R18, R18, c[0x0][0x2ec] ;  /* 0x0000bb0012127a20 */ /* 0x000fe40000410000 */
[----:B------:R-:W-:Y:S01]  /*187e0*/  FMUL.FTZ R19, R19, c[0x0][0x2ec] ;  /* 0x0000bb0013137a20 */ /* 0x000fe20000410000 */
[----:B------:R-:W-:Y:S01]  /*187f0*/  MUFU.TANH R252, R10 ;  /* 0x0000000a00fc7308 */ /* 0x000fe20000002400 */
[----:B------:R-:W-:Y:S01]  /*18800*/  FMUL.FTZ R16, R16, c[0x0][0x2ec] ;  /* 0x0000bb0010107a20 */ /* 0x000fe20000410000 */
[----:B--2---:R2:W-:Y:S08]  /*18810*/  STL [R1+0x10], R0 ;  /* 0x0000100001007387 */ /* 0x0045f00000100800 */
[----:B------:R-:W-:Y:S10]  /*18820*/  MUFU.TANH R247, R16 ;  /* 0x0000001000f77308 */ /* 0x000ff40000002400 */
[----:B-1----:R1:W3:Y:S10]  /*18830*/  MUFU.TANH R2, R7 ;  /* 0x0000000700027308 */ /* 0x0022f40000002400 */
[----:B--2---:R-:W2:Y:S10]  /*18840*/  MUFU.TANH R0, R8 ;  /* 0x0000000800007308 */ /* 0x004eb40000002400 */
[----:B------:R-:W-:Y:S01]  /*18850*/  MUFU.TANH R211, R17 ;  /* 0x0000001100d37308 */ /* 0x000fe20000002400 */
[----:B-1----:R-:W1:Y:S09]  /*18860*/  LDSM.16.M88.4 R4, [R220+0x800] ;  /* 0x00080000dc04783b */ /* 0x002e720000000200 */
[----:B------:R-:W-:Y:S01]  /*18870*/  MUFU.TANH R249, R18 ;  /* 0x0000001200f97308 */ /* 0x000fe20000002400 */
[----:B---3--:R3:W-:Y:S04]  /*18880*/  STL [R1+0x14], R2 ;  /* 0x0000140201007387 */ /* 0x0087e80000100800 */
[----:B--2---:R2:W-:Y:S05]  /*18890*/  STL [R1+0x4], R0 ;  /* 0x0000040001007387 */ /* 0x0045ea0000100800 */
[----:B------:R-:W-:Y:S10]  /*188a0*/  MUFU.TANH R248, R19 ;  /* 0x0000001300f87308 */ /* 0x000ff40000002400 */
[----:B---3--:R-:W-:Y:S01]  /*188b0*/  MUFU.TANH R2, R12 ;  /* 0x0000000c00027308 */ /* 0x008fe20000002400 */
[-C--:B-1----:R-:W-:Y:S09]  /*188c0*/  HMMA.16816.F32 R20, R212, R4.reuse, R20 ;  /* 0x00000004d414723c */ /* 0x082ff20000001814 */
[----:B--2---:R-:W1:Y:S01]  /*188d0*/  MUFU.TANH R0, R9 ;  /* 0x0000000900007308 */ /* 0x004e620000002400 */
[C---:B------:R-:W-:Y:S08]  /*188e0*/  HMMA.16816.F32 R24, R204.reuse, R4, R24 ;  /* 0x00000004cc18723c */ /* 0x040ff00000001818 */
[-C--:B------:R-:W-:Y:S08]  /*188f0*/  HMMA.16816.F32 R28, R204, R6.reuse, R28 ;  /* 0x00000006cc1c723c */ /* 0x080ff0000000181c */
[C---:B------:R-:W-:Y:S01]  /*18900*/  HMMA.16816.F32 R32, R212.reuse, R6, R32 ;  /* 0x00000006d420723c */ /* 0x040fe20000001820 */
[----:B------:R-:W-:Y:S03]  /*18910*/  LDSM.16.M88.4 R4, [R220+0x1800] ;  /* 0x00180000dc04783b */ /* 0x000fe60000000200 */
[----:B------:R-:W-:Y:S02]  /*18920*/  FMUL.FTZ R21, R21, c[0x0][0x2ec] ;  /* 0x0000bb0015157a20 */ /* 0x000fe40000410000 */
[----:B------:R-:W-:Y:S02]  /*18930*/  FMUL.FTZ R23, R23, c[0x0][0x2ec] ;  /* 0x0000bb0017177a20 */ /* 0x000fe40000410000 */
[----:B------:R-:W-:Y:S01]  /*18940*/  MUFU.TANH R209, R21 ;  /* 0x0000001500d17308 */ /* 0x000fe20000002400 */
[----:B-1----:R1:W-:Y:S03]  /*18950*/  STL [R1+0x1c], R0 ;  /* 0x00001c0001007387 */ /* 0x0023e60000100800 */
[----:B------:R-:W-:Y:S02]  /*18960*/  FMUL.FTZ R25, R25, c[0x0][0x2ec] ;  /* 0x0000bb0019197a20 */ /* 0x000fe40000410000 */
[----:B------:R-:W-:Y:S02]  /*18970*/  FMUL.FTZ R26, R26, c[0x0][0x2ec] ;  /* 0x0000bb001a1a7a20 */ /* 0x000fe40000410000 */
[----:B------:R-:W-:Y:S02]  /*18980*/  FMUL.FTZ R27, R27, c[0x0][0x2ec] ;  /* 0x0000bb001b1b7a20 */ /* 0x000fe40000410000 */
[----:B------:R-:W-:Y:S01]  /*18990*/  MUFU.TANH R246, R23 ;  /* 0x0000001700f67308 */ /* 0x000fe20000002400 */
[----:B------:R-:W-:Y:S02]  /*189a0*/  FMUL.FTZ R29, R29, c[0x0][0x2ec] ;  /* 0x0000bb001d1d7a20 */ /* 0x000fe40000410000 */
[----:B------:R-:W-:Y:S02]  /*189b0*/  FMUL.FTZ R30, R30, c[0x0][0x2ec] ;  /* 0x0000bb001e1e7a20 */ /* 0x000fe40000410000 */
        /* <DEDUP_REMOVED lines=8> */
[----:B------:R-:W-:Y:S01]  /*18a40*/  FMUL.FTZ R33, R33, c[0x0][0x2ec] ;  /* 0x0000bb0021217a20 */ /* 0x000fe20000410000 */
[----:B-1----:R1:W2:Y:S01]  /*18a50*/  MUFU.TANH R0, R11 ;  /* 0x0000000b00007308 */ /* 0x0022a20000002400 */
[----:B------:R-:W-:Y:S09]  /*18a60*/  FMUL.FTZ R34, R34, c[0x0][0x2ec] ;  /* 0x0000bb0022227a20 */ /* 0x000ff20000410000 */
[----:B------:R-:W-:Y:S10]  /*18a70*/  MUFU.TANH R210, R20 ;  /* 0x0000001400d27308 */ /* 0x000ff40000002400 */
[----:B------:R-:W-:Y:S01]  /*18a80*/  MUFU.TANH R244, R22 ;  /* 0x0000001600f47308 */ /* 0x000fe20000002400 */
[----:B-1----:R-:W1:Y:S09]  /*18a90*/  LDSM.16.M88.4 R8, [R220+0x1000] ;  /* 0x00100000dc08783b */ /* 0x002e720000000200 */
[----:B------:R-:W-:Y:S01]  /*18aa0*/  MUFU.TANH R251, R28 ;  /* 0x0000001c00fb7308 */ /* 0x000fe20000002400 */
[----:B--2---:R2:W-:Y:S04]  /*18ab0*/  STL [R1+0x7c], R0 ;  /* 0x00007c0001007387 */ /* 0x0045e80000100800 */
[----:B------:R3:W-:Y:S05]  /*18ac0*/  STL [R1+0x18], R2 ;  /* 0x0000180201007387 */ /* 0x0007ea0000100800 */
[----:B------:R-:W-:Y:S10]  /*18ad0*/  MUFU.TANH R22, R32 ;  /* 0x0000002000167308 */ /* 0x000ff40000002400 */
[----:B------:R-:W-:Y:S10]  /*18ae0*/  MUFU.TANH R20, R33 ;  /* 0x0000002100147308 */ /* 0x000ff40000002400 */
[----:B--2---:R-:W2:Y:S01]  /*18af0*/  MUFU.TANH R0, R13 ;  /* 0x0000000d00007308 */ /* 0x004ea20000002400 */
[-C--:B-1----:R-:W-:Y:S09]  /*18b00*/  HMMA.16816.F32 R36, R212, R8.reuse, R36 ;  /* 0x00000008d424723c */ /* 0x082ff20000001824 */
[----:B---3--:R-:W1:Y:S01]  /*18b10*/  MUFU.TANH R2, R14 ;  /* 0x0000000e00027308 */ /* 0x008e620000002400 */
[C---:B------:R-:W-:Y:S09]  /*18b20*/  HMMA.16816.F32 R40, R204.reuse, R8, R40 ;  /* 0x00000008cc28723c */ /* 0x040ff20000001828 */
[----:B------:R-:W-:Y:S01]  /*18b30*/  MUFU.TANH R202, R34 ;  /* 0x0000002200ca7308 */ /* 0x000fe20000002400 */
[-C--:B------:R-:W-:Y:S01]  /*18b40*/  HMMA.16816.F32 R44, R204, R10.reuse, R44 ;  /* 0x0000000acc2c723c */ /* 0x080fe2000000182c */
[----:B--2---:R2:W-:Y:S03]  /*18b50*/  STL [R1+0x5c], R0 ;  /* 0x00005c0001007387 */ /* 0x0045e60000100800 */
[----:B------:R-:W-:Y:S04]  /*18b60*/  FMUL.FTZ R36, R36, c[0x0][0x2ec] ;  /* 0x0000bb0024247a20 */ /* 0x000fe80000410000 */
[C---:B------:R-:W-:Y:S01]  /*18b70*/  HMMA.16816.F32 R48, R212.reuse, R10, R48 ;  /* 0x0000000ad430723c */ /* 0x040fe20000001830 */
[----:B------:R-:W-:Y:S01]  /*18b80*/  MUFU.TANH R35, R35 ;  /* 0x0000002300237308 */ /* 0x000fe20000002400 */
[----:B------:R-:W3:Y:S02]  /*18b90*/  LDSM.16.M88.4 R8, [R220+0x2000] ;  /* 0x00200000dc08783b */ /* 0x000ee40000000200 */
[----:B------:R-:W-:Y:S02]  /*18ba0*/  FMUL.FTZ R37, R37, c[0x0][0x2ec] ;  /* 0x0000bb0025257a20 */ /* 0x000fe40000410000 */
[----:B------:R-:W-:Y:S02]  /*18bb0*/  FMUL.FTZ R38, R38, c[0x0][0x2ec] ;  /* 0x0000bb0026267a20 */ /* 0x000fe40000410000 */
[-C--:B------:R-:W-:Y:S02]  /*18bc0*/  HMMA.16816.F32 R52, R212, R4.reuse, R52 ;  /* 0x00000004d434723c */ /* 0x080fe40000001834 */
[----:B-1----:R1:W-:Y:S01]  /*18bd0*/  STL [R1+0x64], R2 ;  /* 0x0000640201007387 */ /* 0x0023e20000100800 */
[----:B------:R-:W-:Y:S01]  /*18be0*/  MUFU.TANH R36, R36 ;  /* 0x0000002400247308 */ /* 0x000fe20000002400 */
[----:B------:R-:W-:Y:S02]  /*18bf0*/  FMUL.FTZ R41, R41, c[0x0][0x2ec] ;  /* 0x0000bb0029297a20 */ /* 0x000fe40000410000 */
[----:B------:R-:W-:Y:S02]  /*18c00*/  FMUL.FTZ R42, R42, c[0x0][0x2ec] ;  /* 0x0000bb002a2a7a20 */ /* 0x000fe40000410000 */
[C---:B------:R-:W-:Y:S04]  /*18c10*/  HMMA.16816.F32 R56, R204.reuse, R4, R56 ;  /* 0x00000004cc38723c */ /* 0x040fe80000001838 */
[----:B------:R-:W-:Y:S01]  /*18c20*/  FMUL.FTZ R43, R43, c[0x0][0x2ec] ;  /* 0x0000bb002b2b7a20 */ /* 0x000fe20000410000 */
[----:B--2---:R-:W2:Y:S01]  /*18c30*/  MUFU.TANH R0, R15 ;  /* 0x0000000f00007308 */ /* 0x004ea20000002400 */
[----:B------:R-:W-:Y:S02]  /*18c40*/  FMUL.FTZ R45, R45, c[0x0][0x2ec] ;  /* 0x0000bb002d2d7a20 */ /* 0x000fe40000410000 */
[-C--:B------:R-:W-:Y:S04]  /*18c50*/  HMMA.16816.F32 R60, R204, R6.reuse, R60 ;  /* 0x00000006cc3c723c */ /* 0x080fe8000000183c */
[----:B------:R-:W-:Y:S02]  /*18c60*/  FMUL.FTZ R46, R46, c[0x0][0x2ec] ;  /* 0x0000bb002e2e7a20 */ /* 0x000fe40000410000 */
[----:B------:R-:W-:Y:S01]  /*18c70*/  FMUL.FTZ R47, R47, c[0x0][0x2ec] ;  /* 0x0000bb002f2f7a20 */ /* 0x000fe20000410000 */
[----:B------:R-:W-:Y:S01]  /*18c80*/  MUFU.TANH R37, R37 ;  /* 0x0000002500257308 */ /* 0x000fe20000002400 */
[C---:B------:R-:W-:Y:S01]  /*18c90*/  HMMA.16816.F32 R64, R212.reuse, R6, R64 ;  /* 0x00000006d440723c */ /* 0x040fe20000001840 */
[----:B------:R-:W4:Y:S03]  /*18ca0*/  LDSM.16.M88.4 R4, [R220+0x2800] ;  /* 0x00280000dc04783b */ /* 0x000f260000000200 */
[----:B------:R-:W-:Y:S02]  /*18cb0*/  FMUL.FTZ R40, R40, c[0x0][0x2ec] ;  /* 0x0000bb0028287a20 */ /* 0x000fe40000410000 */
[----:B------:R-:W-:Y:S02]  /*18cc0*/  FMUL.FTZ R44, R44, c[0x0][0x2ec] ;  /* 0x0000bb002c2c7a20 */ /* 0x000fe40000410000 */
[----:B------:R-:W-:Y:S01]  /*18cd0*/  FMUL.FTZ R58, R58, c[0x0][0x2ec] ;  /* 0x0000bb003a3a7a20 */ /* 0x000fe20000410000 */
[----:B-1----:R-:W-:Y:S01]  /*18ce0*/  MUFU.TANH R2, R26 ;  /* 0x0000001a00027308 */ /* 0x002fe20000002400 */
[-C--:B---3--:R-:W-:Y:S01]  /*18cf0*/  HMMA.16816.F32 R68, R212, R8.reuse, R68 ;  /* 0x00000008d444723c */ /* 0x088fe20000001844 */
[----:B--2---:R1:W-:Y:S02]  /*18d00*/  STL [R1+0x78], R0 ;  /* 0x0000780001007387 */ /* 0x0043e40000100800 */
[----:B------:R-:W-:Y:S03]  /*18d10*/  FMUL.FTZ R59, R59, c[0x0][0x2ec] ;  /* 0x0000bb003b3b7a20 */ /* 0x000fe60000410000 */
[----:B------:R-:W-:Y:S02]  /*18d20*/  FMUL.FTZ R62, R62, c[0x0][0x2ec] ;  /* 0x0000bb003e3e7a20 */ /* 0x000fe40000410000 */
[C---:B------:R-:W-:Y:S01]  /*18d30*/  HMMA.16816.F32 R72, R204.reuse, R8, R72 ;  /* 0x00000008cc48723c */ /* 0x040fe20000001848 */
[----:B------:R-:W-:Y:S03]  /*18d40*/  MUFU.TANH R19, R38 ;  /* 0x0000002600137308 */ /* 0x000fe60000002400 */
[----:B------:R-:W-:Y:S02]  /*18d50*/  FMUL.FTZ R63, R63, c[0x0][0x2ec] ;  /* 0x0000bb003f3f7a20 */ /* 0x000fe40000410000 */
[----:B------:R-:W-:Y:S02]  /*18d60*/  FMUL.FTZ R48, R48, c[0x0][0x2ec] ;  /* 0x0000bb0030307a20 */ /* 0x000fe40000410000 */
[-C--:B------:R-:W-:Y:S03]  /*18d70*/  HMMA.16816.F32 R76, R204, R10.reuse, R76 ;  /* 0x0000000acc4c723c */ /* 0x080fe6000000184c */
[----:B------:R-:W-:Y:S01]  /*18d80*/  MUFU.TANH R245, R40 ;  /* 0x0000002800f57308 */ /* 0x000fe20000002400 */
[----:B------:R-:W-:Y:S02]  /*18d90*/  FMUL.FTZ R49, R49, c[0x0][0x2ec] ;  /* 0x0000bb0031317a20 */ /* 0x000fe40000410000 */
[----:B------:R-:W-:Y:S02]  /*18da0*/  FMUL.FTZ R50, R50, c[0x0][0x2ec] ;  /* 0x0000bb0032327a20 */ /* 0x000fe40000410000 */
[C---:B------:R-:W-:Y:S01]  /*18db0*/  HMMA.16816.F32 R80, R212.reuse, R10, R80 ;  /* 0x0000000ad450723c */ /* 0x040fe20000001850 */
[----:B------:R-:W2:Y:S03]  /*18dc0*/  LDSM.16.M88.4 R8, [R220+0x3000] ;  /* 0x00300000dc08783b */ /* 0x000ea60000000200 */
[----:B------:R-:W-:Y:S01]  /*18dd0*/  FMUL.FTZ R51, R51, c[0x0][0x2ec] ;  /* 0x0000bb0033337a20 */ /* 0x000fe20000410000 */
[----:B-1----:R-:W1:Y:S01]  /*18de0*/  MUFU.TANH R0, R25 ;  /* 0x0000001900007308 */ /* 0x002e620000002400 */
[----:B------:R-:W-:Y:S02]  /*18df0*/  FMUL.FTZ R52, R52, c[0x0][0x2ec] ;  /* 0x0000bb0034347a20 */ /* 0x000fe40000410000 */
[-C--:B----4-:R-:W-:Y:S04]  /*18e00*/  HMMA.16816.F32 R84, R212, R4.reuse, R84 ;  /* 0x00000004d454723c */ /* 0x090fe80000001854 */
[----:B------:R-:W-:Y:S02]  /*18e10*/  FMUL.FTZ R53, R53, c[0x0][0x2ec] ;  /* 0x0000bb0035357a20 */ /* 0x000fe40000410000 */
[----:B------:R-:W-:Y:S01]  /*18e20*/  FMUL.FTZ R54, R54, c[0x0][0x2ec] ;  /* 0x0000bb0036367a20 */ /* 0x000fe20000410000 */
[----:B------:R-:W-:Y:S01]  /*18e30*/  MUFU.TANH R208, R44 ;  /* 0x0000002c00d07308 */ /* 0x000fe20000002400 */
[C---:B------:R-:W-:Y:S04]  /*18e40*/  HMMA.16816.F32 R88, R204.reuse, R4, R88 ;  /* 0x00000004cc58723c */ /* 0x040fe80000001858 */
[----:B------:R-:W-:Y:S02]  /*18e50*/  FMUL.FTZ R55, R55, c[0x0][0x2ec] ;  /* 0x0000bb0037377a20 */ /* 0x000fe40000410000 */
[----:B------:R-:W-:Y:S02]  /*18e60*/  FMUL.FTZ R56, R56, c[0x0][0x2ec] ;  /* 0x0000bb0038387a20 */ /* 0x000fe40000410000 */
[-C--:B------:R-:W-:Y:S01]  /*18e70*/  HMMA.16816.F32 R92, R204, R6.reuse, R92 ;  /* 0x00000006cc5c723c */ /* 0x080fe2000000185c */
[----:B------:R-:W-:Y:S03]  /*18e80*/  MUFU.TANH R17, R48 ;  /* 0x0000003000117308 */ /* 0x000fe60000002400 */
[----:B------:R-:W-:Y:S01]  /*18e90*/  FMUL.FTZ R57, R57, c[0x0][0x2ec] ;  /* 0x0000bb0039397a20 */ /* 0x000fe20000410000 */
[----:B-1----:R1:W-:Y:S01]  /*18ea0*/  STL [R1+0x8], R0 ;  /* 0x0000080001007387 */ /* 0x0023e20000100800 */
[----:B------:R-:W-:Y:S02]  /*18eb0*/  FMUL.FTZ R60, R60, c[0x0][0x2ec] ;  /* 0x0000bb003c3c7a20 */ /* 0x000fe40000410000 */
[C---:B------:R-:W-:Y:S01]  /*18ec0*/  HMMA.16816.F32 R96, R212.reuse, R6, R96 ;  /* 0x00000006d460723c */ /* 0x040fe20000001860 */
[----:B------:R-:W3:Y:S01]  /*18ed0*/  LDSM.16.M88.4 R4, [R220+0x3800] ;  /* 0x00380000dc04783b */ /* 0x000ee20000000200 */
[----:B------:R-:W-:Y:S04]  /*18ee0*/  DEPBAR.LE SB0, 0x0 ;  /* 0x000080000000791a */ /* 0x000fe80000000000 */
[----:B------:R-:W-:Y:S01]  /*18ef0*/  MUFU.TANH R49, R49 ;  /* 0x0000003100317308 */ /* 0x000fe20000002400 */
[----:B------:R-:W-:Y:S02]  /*18f00*/  FMUL.FTZ R61, R61, c[0x0][0x2ec] ;  /* 0x0000bb003d3d7a20 */ /* 0x000fe40000410000 */
[----:B------:R4:W-:Y:S01]  /*18f10*/  STL [R1+0x60], R2 ;  /* 0x0000600201007387 */ /* 0x0009e20000100800 */
[-C--:B--2---:R-:W-:Y:S05]  /*18f20*/  HMMA.16816.F32 R100, R212, R8.reuse, R100 ;  /* 0x00000008d464723c */ /* 0x084fea0000001864 */
[----:B------:R-:W-:Y:S01]  /*18f30*/  FMUL.FTZ R64, R64, c[0x0][0x2ec] ;  /* 0x0000bb0040407a20 */ /* 0x000fe20000410000 */
[----:B------:R-:W-:Y:S01]  /*18f40*/  MUFU.TANH R50, R50 ;  /* 0x0000003200327308 */ /* 0x000fe20000002400 */
[----:B------:R-:W-:Y:S01]  /*18f50*/  BAR.SYNC.DEFER_BLOCKING 0x0 ;  /* 0x0000000000007b1d */ /* 0x000fe20000010000 */
[----:B------:R-:W-:Y:S01]  /*18f60*/  FMUL.FTZ R95, R95, c[0x0][0x2ec] ;  /* 0x0000bb005f5f7a20 */ /* 0x000fe20000410000 */
[C---:B------:R-:W-:Y:S04]  /*18f70*/  HMMA.16816.F32 R104, R204.reuse, R8, R104 ;  /* 0x00000008cc68723c */ /* 0x040fe80000001868 */
[----:B------:R-:W-:Y:S02]  /*18f80*/  FMUL.FTZ R65, R65, c[0x0][0x2ec] ;  /* 0x0000bb0041417a20 */ /* 0x000fe40000410000 */
[----:B------:R-:W-:Y:S01]  /*18f90*/  FMUL.FTZ R66, R66, c[0x0][0x2ec] ;  /* 0x0000bb0042427a20 */ /* 0x000fe20000410000 */
[----:B-1----:R-:W1:Y:S01]  /*18fa0*/  MUFU.TANH R0, R27 ;  /* 0x0000001b00007308 */ /* 0x002e620000002400 */
[-C--:B------:R-:W-:Y:S04]  /*18fb0*/  HMMA.16816.F32 R108, R204, R10.reuse, R108 ;  /* 0x0000000acc6c723c */ /* 0x080fe8000000186c */
[----:B------:R-:W-:Y:S02]  /*18fc0*/  FMUL.FTZ R67, R67, c[0x0][0x2ec] ;  /* 0x0000bb0043437a20 */ /* 0x000fe40000410000 */
[----:B------:R-:W-:Y:S02]  /*18fd0*/  FMUL.FTZ R68, R68, c[0x0][0x2ec] ;  /* 0x0000bb0044447a20 */ /* 0x000fe40000410000 */
[C---:B------:R-:W-:Y:S01]  /*18fe0*/  HMMA.16816.F32 R112, R212.reuse, R10, R112 ;  /* 0x0000000ad470723c */ /* 0x040fe20000001870 */
[----:B----4-:R-:W-:Y:S03]  /*18ff0*/  MUFU.TANH R2, R30 ;  /* 0x0000001e00027308 */ /* 0x010fe60000002400 */
[----:B------:R-:W-:Y:S02]  /*19000*/  FMUL.FTZ R69, R69, c[0x0][0x2ec] ;  /* 0x0000bb0045457a20 */ /* 0x000fe40000410000 */
[----:B------:R-:W-:Y:S02]  /*19010*/  FMUL.FTZ R70, R70, c[0x0][0x2ec] ;  /* 0x0000bb0046467a20 */ /* 0x000fe40000410000 */
[-C--:B---3--:R-:W-:Y:S03]  /*19020*/  HMMA.16816.F32 R116, R212, R4.reuse, R116 ;  /* 0x00000004d474723c */ /* 0x088fe60000001874 */
[----:B------:R-:W-:Y:S01]  /*19030*/  MUFU.TANH R51, R51 ;  /* 0x0000003300337308 */ /* 0x000fe20000002400 */
[----:B------:R-:W-:Y:S02]  /*19040*/  FMUL.FTZ R71, R71, c[0x0][0x2ec] ;  /* 0x0000bb0047477a20 */ /* 0x000fe40000410000 */
[----:B------:R-:W-:Y:S01]  /*19050*/  FMUL.FTZ R72, R72, c[0x0][0x2ec] ;  /* 0x0000bb0048487a20 */ /* 0x000fe20000410000 */
[----:B-1----:R1:W-:Y:S01]  /*19060*/  STL [R1+0x6c], R0 ;  /* 0x00006c0001007387 */ /* 0x0023e20000100800 */
        /* <DEDUP_REMOVED lines=8> */
[----:B------:R-:W-:Y:S04]  /*190f0*/  HMMA.16816.F32 R128, R212, R6, R128 ;  /* 0x00000006d480723c */ /* 0x000fe80000001880 */
[----:B------:R-:W-:Y:S02]  /*19100*/  FMUL.FTZ R77, R77, c[0x0][0x2ec] ;  /* 0x0000bb004d4d7a20 */ /* 0x000fe40000410000 */
[----:B------:R-:W-:Y:S02]  /*19110*/  FMUL.FTZ R78, R78, c[0x0][0x2ec] ;  /* 0x0000bb004e4e7a20 */ /* 0x000fe40000410000 */
[----:B------:R-:W-:Y:S01]  /*19120*/  FMUL.FTZ R79, R79, c[0x0][0x2ec] ;  /* 0x0000bb004f4f7a20 */ /* 0x000fe20000410000 */
[----:B-1----:R-:W1:Y:S03]  /*19130*/  MUFU.TANH R0, R29 ;  /* 0x0000001d00007308 */ /* 0x002e660000002400 */
        /* <DEDUP_REMOVED lines=16> */
[----:B------:R2:W-:Y:S01]  /*19240*/  STL [R1+0x58], R2 ;  /* 0x0000580201007387 */ /* 0x0005e20000100800 */
        /* <DEDUP_REMOVED lines=19> */
[----:B--2---:R-:W-:Y:S01]  /*19380*/  MUFU.TANH R2, R42 ;  /* 0x0000002a00027308 */ /* 0x004fe20000002400 */
        /* <DEDUP_REMOVED lines=27> */
[----:B------:R-:W-:Y:S05]  /*19540*/  FMUL.FTZ R127, R127, c[0x0][0x2ec] ;  /* 0x0000bb007f7f7a20 */ /* 0x000fea0000410000 */
[----:B------:R-:W-:Y:S10]  /*19550*/  MUFU.TANH R64, R64 ;  /* 0x0000004000407308 */ /* 0x000ff40000002400 */
[----:B------:R-:W-:Y:S01]  /*19560*/  MUFU.TANH R65, R65 ;  /* 0x0000004100417308 */ /* 0x000fe20000002400 */
[----:B-1----:R1:W-:Y:S04]  /*19570*/  STL [R1+0x4c], R0 ;  /* 0x00004c0001007387 */ /* 0x0023e80000100800 */
[----:B------:R2:W-:Y:S05]  /*19580*/  STL [R1+0x54], R2 ;  /* 0x0000540201007387 */ /* 0x0005ea0000100800 */
[----:B------:R-:W-:Y:S10]  /*19590*/  MUFU.TANH R66, R66 ;  /* 0x0000004200427308 */ /* 0x000ff40000002400 */
[----:B------:R-:W-:Y:S10]  /*195a0*/  MUFU.TANH R67, R67 ;  /* 0x0000004300437308 */ /* 0x000ff40000002400 */
[----:B-1----:R-:W1:Y:S10]  /*195b0*/  MUFU.TANH R0, R43 ;  /* 0x0000002b00007308 */ /* 0x002e740000002400 */
[----:B--2---:R-:W-:Y:S10]  /*195c0*/  MUFU.TANH R2, R46 ;  /* 0x0000002e00027308 */ /* 0x004ff40000002400 */
[----:B------:R-:W-:Y:S01]  /*195d0*/  MUFU.TANH R68, R68 ;  /* 0x0000004400447308 */ /* 0x000fe20000002400 */
[----:B-1----:R1:W-:Y:S09]  /*195e0*/  STL [R1+0x70], R0 ;  /* 0x0000700001007387 */ /* 0x0023f20000100800 */
[----:B------:R-:W-:Y:S10]  /*195f0*/  MUFU.TANH R69, R69 ;  /* 0x0000004500457308 */ /* 0x000ff40000002400 */
[----:B------:R-:W-:Y:S10]  /*19600*/  MUFU.TANH R70, R70 ;  /* 0x0000004600467308 */ /* 0x000ff40000002400 */
[----:B-1----:R-:W1:Y:S10]  /*19610*/  MUFU.TANH R0, R45 ;  /* 0x0000002d00007308 */ /* 0x002e740000002400 */
[----:B------:R-:W-:Y:S10]  /*19620*/  MUFU.TANH R71, R71 ;  /* 0x0000004700477308 */ /* 0x000ff40000002400 */
[----:B------:R-:W-:Y:S01]  /*19630*/  MUFU.TANH R72, R72 ;  /* 0x0000004800487308 */ /* 0x000fe20000002400 */
[----:B-1----:R1:W-:Y:S04]  /*19640*/  STL [R1+0x44], R0 ;  /* 0x0000440001007387 */ /* 0x0023e80000100800 */
[----:B------:R2:W-:Y:S05]  /*19650*/  STL [R1+0x50], R2 ;  /* 0x0000500201007387 */ /* 0x0005ea0000100800 */
[----:B------:R-:W-:Y:S10]  /*19660*/  MUFU.TANH R73, R73 ;  /* 0x0000004900497308 */ /* 0x000ff40000002400 */
[----:B------:R-:W-:Y:S10]  /*19670*/  MUFU.TANH R57, R74 ;  /* 0x0000004a00397308 */ /* 0x000ff40000002400 */
[----:B-1----:R-:W1:Y:S10]  /*19680*/  MUFU.TANH R0, R47 ;  /* 0x0000002f00007308 */ /* 0x002e740000002400 */
[----:B--2---:R-:W2:Y:S10]  /*19690*/  MUFU.TANH R2, R58 ;  /* 0x0000003a00027308 */ /* 0x004eb40000002400 */
[----:B------:R-:W-:Y:S01]  /*196a0*/  MUFU.TANH R75, R75 ;  /* 0x0000004b004b7308 */ /* 0x000fe20000002400 */
[----:B-1----:R1:W-:Y:S09]  /*196b0*/  STL [R1+0x68], R0 ;  /* 0x0000680001007387 */ /* 0x0023f20000100800 */
[----:B------:R-:W-:Y:S01]  /*196c0*/  MUFU.TANH R76, R76 ;  /* 0x0000004c004c7308 */ /* 0x000fe20000002400 */
[----:B--2---:R2:W-:Y:S09]  /*196d0*/  STL [R1+0x38], R2 ;  /* 0x0000380201007387 */ /* 0x0045f20000100800 */
[----:B------:R-:W-:Y:S10]  /*196e0*/  MUFU.TANH R77, R77 ;  /* 0x0000004d004d7308 */ /* 0x000ff40000002400 */
[----:B-1----:R-:W1:Y:S10]  /*196f0*/  MUFU.TANH R0, R59 ;  /* 0x0000003b00007308 */ /* 0x002e740000002400 */
[----:B--2---:R-:W2:Y:S10]  /*19700*/  MUFU.TANH R2, R62 ;  /* 0x0000003e00027308 */ /* 0x004eb40000002400 */
[----:B------:R-:W-:Y:S01]  /*19710*/  MUFU.TANH R78, R78 ;  /* 0x0000004e004e7308 */ /* 0x000fe20000002400 */
[----:B-1----:R1:W-:Y:S09]  /*19720*/  STL [R1+0x3c], R0 ;  /* 0x00003c0001007387 */ /* 0x0023f20000100800 */
[----:B------:R-:W-:Y:S01]  /*19730*/  MUFU.TANH R79, R79 ;  /* 0x0000004f004f7308 */ /* 0x000fe20000002400 */
[----:B--2---:R-:W-:Y:S09]  /*19740*/  STL [R1+0x2c], R2 ;  /* 0x00002c0201007387 */ /* 0x004ff20000100800 */
[----:B------:R-:W-:Y:S10]  /*19750*/  MUFU.TANH R80, R80 ;  /* 0x0000005000507308 */ /* 0x000ff40000002400 */
[----:B-1----:R-:W1:Y:S10]  /*19760*/  MUFU.TANH R0, R63 ;  /* 0x0000003f00007308 */ /* 0x002e740000002400 */
        /* <DEDUP_REMOVED lines=52> */
[----:B------:R-:W1:Y:S02]  /*19ab0*/  MUFU.TANH R23, R23 ;  /* 0x0000001700177308 */ /* 0x000e640000002400 */
[----:B-1234-:R-:W-:-:S05]  /*19ac0*/  @P0 BRA `(.L_x_740) ;  /* 0xffffd8d000000947 */ /* 0x01efca000383ffff */
.L_x_739:
[----:B------:R-:W-:Y:S01]  /*19ad0*/  LOP3.LUT R234, R234, 0xfff7ffff, RZ, 0xc0, !PT ;  /* 0xfff7ffffeaea7812 */ /* 0x000fe200078ec0ff */
[----:B-1----:R-:W2:Y:S01]  /*19ae0*/  LDL.LU R8, [R1+0x10] ;  /* 0x0000100001087983 */ /* 0x002ea20000300800 */
[----:B------:R-:W-:Y:S01]  /*19af0*/  IMAD.U32 R0, RZ, RZ, UR7 ;  /* 0x00000007ff007e24 */ /* 0x000fe2000f8e00ff */
[----:B------:R-:W-:Y:S01]  /*19b00*/  UISETP.GT.AND UP0, UPT, UR7, UR8, UPT ;  /* 0x000000080700728c */ /* 0x000fe2000bf04270 */
[----:B------:R-:W-:Y:S01]  /*19b10*/  @P5 LOP3.LUT R234, R234, 0x80000, RZ, 0xfc, !PT ;  /* 0x00080000eaea5812 */ /* 0x000fe200078efcff */
[----:B------:R-:W3:Y:S01]  /*19b20*/  LDL.LU R2, [R1+0x4] ;  /* 0x0000040001027983 */ /* 0x000ee20000300800 */
[----:B------:R-:W-:Y:S01]  /*19b30*/  IMAD.MOV.U32 R4, RZ, RZ, R21 ;  /* 0x000000ffff047224 */ /* 0x000fe200078e0015 */
[----:B------:R-:W-:Y:S01]  /*19b40*/  UMOV UR9, UR7 ;  /* 0x0000000700097c82 */ /* 0x000fe20008000000 */
[----:B------:R-:W-:Y:S01]  /*19b50*/  LOP3.LUT R234, R234, 0xffffff7f, RZ, 0xc0, !PT ;  /* 0xffffff7feaea7812 */ /* 0x000fe200078ec0ff */
[----:B------:R-:W4:Y:S01]  /*19b60*/  LDL.LU R5, [R1+0x18] ;  /* 0x0000180001057983 */ /* 0x000f220000300800 */
[----:B------:R-:W-:Y:S03]  /*19b70*/  IMAD.MOV.U32 R34, RZ, RZ, R4 ;  /* 0x000000ffff227224 */ /* 0x000fe600078e0004 */
[----:B------:R-:W4:Y:S01]  /*19b80*/  LDL.LU R6, [R1+0x5c] ;  /* 0x00005c0001067983 */ /* 0x000f220000300800 */
[----:B------:R-:W-:Y:S03]  /*19b90*/  IMAD.MOV.U32 R87, RZ, RZ, R34 ;  /* 0x000000ffff577224 */ /* 0x000fe600078e0022 */
        /* <DEDUP_REMOVED lines=17> */
[----:B------:R-:W4:Y:S04]  /*19cb0*/  LDL.LU R30, [R1+0x14] ;  /* 0x00001400011e7983 */ /* 0x000f280000300800 */
[----:B------:R-:W4:Y:S04]  /*19cc0*/  LDL.LU R86, [R1+0x1c] ;  /* 0x00001c0001567983 */ /* 0x000f280000300800 */
[----:B------:R-:W1:Y:S02]  /*19cd0*/  S2R R9, SR_TID.X ;  /* 0x0000000000097919 */ /* 0x000e640000002100 */
[----:B-1----:R-:W-:Y:S05]  /*19ce0*/  IMAD.SHL.U32 R9, R9, 0x2, RZ ;  /* 0x0000000209097824 */ /* 0x002fea00078e00ff */
[----:B------:R-:W-:Y:S05]  /*19cf0*/  LOP3.LUT R9, R9, 0x6, RZ, 0xc0, !PT ;  /* 0x0000000609097812 */ /* 0x000fea00078ec0ff */
[----:B------:R-:W-:Y:S05]  /*19d00*/  IMAD R0, R0, 0x80, R9 ;  /* 0x0000008000007824 */ /* 0x000fea00078e0209 */
[C---:B------:R-:W-:Y:S02]  /*19d10*/  ISETP.GE.AND P1, PT, R0.reuse, R238, PT ;  /* 0x000000ee0000720c */ /* 0x040fe40003f26270 */
[C---:B------:R-:W-:Y:S02]  /*19d20*/  ISETP.GE.AND P0, PT, R0.reuse, R237, PT ;  /* 0x000000ed0000720c */ /* 0x040fe40003f06270 */
[C---:B------:R-:W-:Y:S02]  /*19d30*/  ISETP.GE.OR P1, PT, R0.reuse, R242, !P1 ;  /* 0x000000f20000720c */ /* 0x040fe40004f26670 */
[C---:B------:R-:W-:Y:S02]  /*19d40*/  ISETP.GE.OR P0, PT, R0.reuse, R241, !P0 ;  /* 0x000000f10000720c */ /* 0x040fe40004706670 */
[----:B------:R-:W-:Y:S02]  /*19d50*/  IADD3 R10, R0, 0x8, RZ ;  /* 0x00000008000a7810 */ /* 0x000fe40007ffe0ff */
[----:B------:R-:W-:Y:S02]  /*19d60*/  FSEL R28, R250, -INF , !P0 ;  /* 0xff800000fa1c7808 */ /* 0x000fe40004000000 */
[C---:B------:R-:W-:Y:S02]  /*19d70*/  IADD3 R12, R0.reuse, 0x29, RZ ;  /* 0x00000029000c7810 */ /* 0x040fe40007ffe0ff */
[C---:B------:R-:W-:Y:S02]  /*19d80*/  ISETP.GE.AND P0, PT, R0.reuse, R235, PT ;  /* 0x000000eb0000720c */ /* 0x040fe40003f06270 */
[C---:B------:R-:W-:Y:S02]  /*19d90*/  IADD3 R9, R0.reuse, 0x9, RZ ;  /* 0x0000000900097810 */ /* 0x040fe40007ffe0ff */
[C---:B------:R-:W-:Y:S02]  /*19da0*/  ISETP.GE.OR P0, PT, R0.reuse, R239, !P0 ;  /* 0x000000ef0000720c */ /* 0x040fe40004706670 */
[----:B------:R-:W-:Y:S02]  /*19db0*/  IADD3 R4, R0, 0x20, RZ ;  /* 0x0000002000047810 */ /* 0x000fe40007ffe0ff */
[----:B------:R-:W-:Y:S02]  /*19dc0*/  FSEL R39, R252, -INF , !P0 ;  /* 0xff800000fc277808 */ /* 0x000fe40004000000 */
[C---:B------:R-:W-:Y:S02]  /*19dd0*/  IADD3 R11, R0.reuse, 0x28, RZ ;  /* 0x00000028000b7810 */ /* 0x040fe40007ffe0ff */
[C---:B------:R-:W-:Y:S01]  /*19de0*/  IADD3 R14, R0.reuse, 0x30, RZ ;  /* 0x00000030000e7810 */ /* 0x040fe20007ffe0ff */
[----:B--2---:R-:W-:Y:S01]  /*19df0*/  IMAD.MOV.U32 R16, RZ, RZ, R8 ;  /* 0x000000ffff107224 */ /* 0x004fe200078e0008 */
[C---:B------:R-:W-:Y:S01]  /*19e00*/  IADD3 R8, R0.reuse, 0x10, RZ ;  /* 0x0000001000087810 */ /* 0x040fe20007ffe0ff */
[----:B---3--:R-:W-:Y:S01]  /*19e10*/  IMAD.MOV.U32 R21, RZ, RZ, R2 ;  /* 0x000000ffff157224 */ /* 0x008fe200078e0002 */
[----:B------:R-:W-:Y:S02]  /*19e20*/  IADD3 R2, R0, 0x1, RZ ;  /* 0x0000000100027810 */ /* 0x000fe40007ffe0ff */
[----:B------:R-:W-:Y:S01]  /*19e30*/  ISETP.GE.AND P0, PT, R8, R238, PT ;  /* 0x000000ee0800720c */ /* 0x000fe20003f06270 */
[----:B----4-:R-:W-:Y:S01]  /*19e40*/  IMAD.MOV.U32 R15, RZ, RZ, R5 ;  /* 0x000000ffff0f7224 */ /* 0x010fe200078e0005 */
[----:B------:R-:W-:Y:S02]  /*19e50*/  ISETP.GE.AND P2, PT, R2, R235, PT ;  /* 0x000000eb0200720c */ /* 0x000fe40003f46270 */
[----:B------:R-:W-:Y:S01]  /*19e60*/  ISETP.GE.OR P0, PT, R8, R242, !P0 ;  /* 0x000000f20800720c */ /* 0x000fe20004706670 */
[----:B------:R-:W-:Y:S01]  /*19e70*/  IMAD.MOV.U32 R13, RZ, RZ, R6 ;  /* 0x000000ffff0d7224 */ /* 0x000fe200078e0006 */
[C---:B------:R-:W-:Y:S01]  /*19e80*/  ISETP.GE.OR P2, PT, R2.reuse, R239, !P2 ;  /* 0x000000ef0200720c */ /* 0x040fe20005746670 */
[----:B------:R-:W-:Y:S01]  /*19e90*/  IMAD.MOV.U32 R89, RZ, RZ, R15 ;  /* 0x000000ffff597224 */ /* 0x000fe200078e000f */
[-C--:B------:R-:W-:Y:S02]  /*19ea0*/  ISETP.GE.AND P3, PT, R2, R236.reuse, PT ;  /* 0x000000ec0200720c */ /* 0x080fe40003f66270 */
[----:B------:R-:W-:Y:S02]  /*19eb0*/  FSEL R27, R7, -INF , !P1 ;  /* 0xff800000071b7808 */ /* 0x000fe40004800000 */
[C---:B------:R-:W-:Y:S02]  /*19ec0*/  ISETP.GE.AND P1, PT, R0.reuse, R236, PT ;  /* 0x000000ec0000720c */ /* 0x040fe40003f26270 */
[C---:B------:R-:W-:Y:S02]  /*19ed0*/  IADD3 R7, R0.reuse, 0x11, RZ ;  /* 0x0000001100077810 */ /* 0x040fe40007ffe0ff */
[C---:B------:R-:W-:Y:S02]  /*19ee0*/  ISETP.GE.OR P1, PT, R0.reuse, R240, !P1 ;  /* 0x000000f00000720c */ /* 0x040fe40004f26670 */
[----:B------:R-:W-:Y:S02]  /*19ef0*/  IADD3 R6, R0, 0x18, RZ ;  /* 0x0000001800067810 */ /* 0x000fe40007ffe0ff */
[----:B------:R-:W-:Y:S02]  /*19f00*/  @P2 LOP3.LUT R234, R234, 0x80, RZ, 0xfc, !PT ;  /* 0x00000080eaea2812 */ /* 0x000fe400078efcff */
[CC--:B------:R-:W-:Y:S02]  /*19f10*/  ISETP.GE.AND P2, PT, R10.reuse, R238.reuse, PT ;  /* 0x000000ee0a00720c */ /* 0x0c0fe40003f46270 */
[----:B------:R-:W-:Y:S02]  /*19f20*/  FSEL R33, R21, -INF , !P1 ;  /* 0xff80000015217808 */ /* 0x000fe40004800000 */
[C---:B------:R-:W-:Y:S02]  /*19f30*/  ISETP.GE.AND P1, PT, R9.reuse, R238, PT ;  /* 0x000000ee0900720c */ /* 0x040fe40003f26270 */
[-C--:B------:R-:W-:Y:S02]  /*19f40*/  ISETP.GE.OR P2, PT, R10, R242.reuse, !P2 ;  /* 0x000000f20a00720c */ /* 0x080fe40005746670 */
[----:B------:R-:W-:Y:S02]  /*19f50*/  ISETP.GE.OR P1, PT, R9, R242, !P1 ;  /* 0x000000f20900720c */ /* 0x000fe40004f26670 */
[----:B------:R-:W-:Y:S02]  /*19f60*/  FSEL R31, R247, -INF , !P2 ;  /* 0xff800000f71f7808 */ /* 0x000fe40005000000 */
[-C--:B------:R-:W-:Y:S02]  /*19f70*/  ISETP.GE.AND P2, PT, R7, R238.reuse, PT ;  /* 0x000000ee0700720c */ /* 0x080fe40003f46270 */
[----:B------:R-:W-:Y:S02]  /*19f80*/  IADD3 R5, R0, 0x19, RZ ;  /* 0x0000001900057810 */ /* 0x000fe40007ffe0ff */
[CC--:B------:R-:W-:Y:S02]  /*19f90*/  ISETP.GE.AND P6, PT, R2.reuse, R238.reuse, PT ;  /* 0x000000ee0200720c */ /* 0x0c0fe40003fc6270 */
[----:B------:R-:W-:Y:S02]  /*19fa0*/  ISETP.GE.AND P4, PT, R2, R237, PT ;  /* 0x000000ed0200720c */ /* 0x000fe40003f86270 */
[----:B------:R-:W-:Y:S02]  /*19fb0*/  FSEL R32, R211, -INF , !P1 ;  /* 0xff800000d3207808 */ /* 0x000fe40004800000 */
[-C--:B------:R-:W-:Y:S02]  /*19fc0*/  ISETP.GE.AND P1, PT, R6, R238.reuse, PT ;  /* 0x000000ee0600720c */ /* 0x080fe40003f26270 */
[----:B------:R-:W-:Y:S02]  /*19fd0*/  FSEL R88, R210, -INF , !P0 ;  /* 0xff800000d2587808 */ /* 0x000fe40004000000 */
[----:B------:R-:W-:Y:S02]  /*19fe0*/  ISETP.GE.AND P0, PT, R5, R238, PT ;  /* 0x000000ee0500720c */ /* 0x000fe40003f06270 */
[C---:B------:R-:W-:Y:S02]  /*19ff0*/  ISETP.GE.OR P5, PT, R2.reuse, R240, !P3 ;  /* 0x000000f00200720c */ /* 0x040fe40005fa6670 */
[-C--:B------:R-:W-:Y:S02]  /*1a000*/  ISETP.GE.OR P3, PT, R7, R242.reuse, !P2 ;  /* 0x000000f20700720c */ /* 0x080fe40005766670 */
[CC--:B------:R-:W-:Y:S02]  /*1a010*/  ISETP.GE.OR P6, PT, R2.reuse, R242.reuse, !P6 ;  /* 0x000000f20200720c */ /* 0x0c0fe400077c6670 */
[----:B------:R-:W-:Y:S02]  /*1a020*/  ISETP.GE.OR P4, PT, R2, R241, !P4 ;  /* 0x000000f10200720c */ /* 0x000fe40006786670 */
[-C--:B------:R-:W-:Y:S02]  /*1a030*/  ISETP.GE.OR P2, PT, R6, R242.reuse, !P1 ;  /* 0x000000f20600720c */ /* 0x080fe40004f46670 */
[----:B------:R-:W-:Y:S02]  /*1a040*/  ISETP.GE.OR P1, PT, R5, R242, !P0 ;  /* 0x000000f20500720c */ /* 0x000fe40004726670 */
[----:B------:R-:W-:Y:S02]  /*1a050*/  FSEL R90, R209, -INF , !P3 ;  /* 0xff800000d15a7808 */ /* 0x000fe40005800000 */
[-C--:B------:R-:W-:Y:S02]  /*1a060*/  ISETP.GE.AND P3, PT, R4, R238.reuse, PT ;  /* 0x000000ee0400720c */ /* 0x080fe40003f66270 */
[----:B------:R-:W-:Y:S02]  /*1a070*/  ISETP.GE.AND P0, PT, R10, R237, PT ;  /* 0x000000ed0a00720c */ /* 0x000fe40003f06270 */
[----:B------:R-:W-:Y:S02]  /*1a080*/  IADD3 R2, R0, 0x21, RZ ;  /* 0x0000002100027810 */ /* 0x000fe40007ffe0ff */
[----:B------:R-:W-:Y:S02]  /*1a090*/  FSEL R106, R22, -INF , !P2 ;  /* 0xff800000166a7808 */ /* 0x000fe40005000000 */
[----:B------:R-:W-:Y:S02]  /*1a0a0*/  FSEL R107, R20, -INF , !P1 ;  /* 0xff800000146b7808 */ /* 0x000fe40004800000 */
[----:B------:R-:W-:Y:S02]  /*1a0b0*/  ISETP.GE.AND P1, PT, R2, R238, PT ;  /* 0x000000ee0200720c */ /* 0x000fe40003f26270 */
[-C--:B------:R-:W-:Y:S02]  /*1a0c0*/  ISETP.GE.OR P2, PT, R4, R242.reuse, !P3 ;  /* 0x000000f20400720c */ /* 0x080fe40005f46670 */
[----:B------:R-:W-:Y:S02]  /*1a0d0*/  ISETP.GE.OR P0, PT, R10, R241, !P0 ;  /* 0x000000f10a00720c */ /* 0x000fe40004706670 */
[-C--:B------:R-:W-:Y:S02]  /*1a0e0*/  ISETP.GE.AND P3, PT, R9, R237.reuse, PT ;  /* 0x000000ed0900720c */ /* 0x080fe40003f66270 */
[----:B------:R-:W-:Y:S02]  /*1a0f0*/  FSEL R111, R36, -INF , !P2 ;  /* 0xff800000246f7808 */ /* 0x000fe40005000000 */
[----:B------:R-:W-:Y:S02]  /*1a100*/  ISETP.GE.OR P2, PT, R2, R242, !P1 ;  /* 0x000000f20200720c */ /* 0x000fe40004f46670 */
[----:B------:R-:W-:Y:S02]  /*1a110*/  FSEL R30, R30, -INF , !P4 ;  /* 0xff8000001e1e7808 */ /* 0x000fe40006000000 */
[-C--:B------:R-:W-:Y:S02]  /*1a120*/  ISETP.GE.AND P4, PT, R11, R238.reuse, PT ;  /* 0x000000ee0b00720c */ /* 0x080fe40003f86270 */
[----:B------:R-:W-:Y:S02]  /*1a130*/  FSEL R34, R249, -INF , !P0 ;  /* 0xff800000f9227808 */ /* 0x000fe40004000000 */
[----:B------:R-:W-:Y:S02]  /*1a140*/  ISETP.GE.AND P0, PT, R8, R237, PT ;  /* 0x000000ed0800720c */ /* 0x000fe40003f06270 */
[----:B------:R-:W-:Y:S02]  /*1a150*/  ISETP.GE.OR P1, PT, R9, R241, !P3 ;  /* 0x000000f10900720c */ /* 0x000fe40005f26670 */
[----:B------:R-:W-:Y:S02]  /*1a160*/  FSEL R211, R37, -INF , !P2 ;  /* 0xff80000025d37808 */ /* 0x000fe40005000000 */
[----:B------:R-:W-:Y:S02]  /*1a170*/  ISETP.GE.AND P2, PT, R12, R238, PT ;  /* 0x000000ee0c00720c */ /* 0x000fe40003f46270 */
[----:B------:R-:W-:Y:S02]  /*1a180*/  ISETP.GE.OR P3, PT, R11, R242, !P4 ;  /* 0x000000f20b00720c */ /* 0x000fe40006766670 */
[----:B------:R-:W-:Y:S02]  /*1a190*/  ISETP.GE.AND P4, PT, R7, R237, PT ;  /* 0x000000ed0700720c */ /* 0x000fe40003f86270 */
[----:B------:R-:W-:Y:S02]  /*1a1a0*/  ISETP.GE.OR P0, PT, R8, R241, !P0 ;  /* 0x000000f10800720c */ /* 0x000fe40004706670 */
[----:B------:R-:W-:Y:S02]  /*1a1b0*/  FSEL R38, R248, -INF , !P1 ;  /* 0xff800000f8267808 */ /* 0x000fe40004800000 */
[----:B------:R-:W-:Y:S02]  /*1a1c0*/  FSEL R29, R16, -INF , !P6 ;  /* 0xff800000101d7808 */ /* 0x000fe40007000000 */
[----:B------:R-:W-:Y:S02]  /*1a1d0*/  FSEL R214, R17, -INF , !P3 ;  /* 0xff80000011d67808 */ /* 0x000fe40005800000 */
[----:B------:R-:W-:Y:S02]  /*1a1e0*/  ISETP.GE.AND P3, PT, R14, R238, PT ;  /* 0x000000ee0e00720c */ /* 0x000fe40003f66270 */
[----:B------:R-:W-:Y:S02]  /*1a1f0*/  ISETP.GE.OR P2, PT, R12, R242, !P2 ;  /* 0x000000f20c00720c */ /* 0x000fe40005746670 */
[----:B------:R-:W-:Y:S02]  /*1a200*/  FSEL R94, R244, -INF , !P0 ;  /* 0xff800000f45e7808 */ /* 0x000fe40004000000 */
[----:B------:R-:W-:Y:S02]  /*1a210*/  ISETP.GE.AND P1, PT, R6, R237, PT ;  /* 0x000000ed0600720c */ /* 0x000fe40003f26270 */
[----:B------:R-:W-:Y:S02]  /*1a220*/  ISETP.GE.OR P0, PT, R7, R241, !P4 ;  /* 0x000000f10700720c */ /* 0x000fe40006706670 */
[C---:B------:R-:W-:Y:S02]  /*1a230*/  IADD3 R16, R0.reuse, 0x31, RZ ;  /* 0x0000003100107810 */ /* 0x040fe40007ffe0ff */
[----:B------:R-:W-:Y:S02]  /*1a240*/  IADD3 R21, R0, 0x38, RZ ;  /* 0x0000003800157810 */ /* 0x000fe40007ffe0ff */
[----:B------:R-:W-:Y:S02]  /*1a250*/  FSEL R244, R49, -INF , !P2 ;  /* 0xff80000031f47808 */ /* 0x000fe40005000000 */
[----:B------:R-:W-:Y:S02]  /*1a260*/  ISETP.GE.AND P2, PT, R16, R238, PT ;  /* 0x000000ee1000720c */ /* 0x000fe40003f46270 */
[-C--:B------:R-:W-:Y:S02]  /*1a270*/  ISETP.GE.OR P3, PT, R14, R242.reuse, !P3 ;  /* 0x000000f20e00720c */ /* 0x080fe40005f66670 */
[----:B------:R-:W-:Y:S02]  /*1a280*/  FSEL R95, R246, -INF , !P0 ;  /* 0xff800000f65f7808 */ /* 0x000fe40004000000 */
[C---:B------:R-:W-:Y:S02]  /*1a290*/  ISETP.GE.AND P0, PT, R5.reuse, R237, PT ;  /* 0x000000ed0500720c */ /* 0x040fe40003f06270 */
[-C--:B------:R-:W-:Y:S02]  /*1a2a0*/  ISETP.GE.OR P1, PT, R6, R241.reuse, !P1 ;  /* 0x000000f10600720c */ /* 0x080fe40004f26670 */
[----:B------:R-:W-:Y:S02]  /*1a2b0*/  FSEL R247, R52, -INF , !P3 ;  /* 0xff80000034f77808 */ /* 0x000fe40005800000 */
[----:B------:R-:W-:Y:S02]  /*1a2c0*/  ISETP.GE.OR P3, PT, R16, R242, !P2 ;  /* 0x000000f21000720c */ /* 0x000fe40005766670 */
[----:B------:R-:W-:Y:S02]  /*1a2d0*/  ISETP.GE.OR P2, PT, R5, R241, !P0 ;  /* 0x000000f10500720c */ /* 0x000fe40004746670 */
[----:B------:R-:W-:Y:S02]  /*1a2e0*/  FSEL R109, R202, -INF , !P1 ;  /* 0xff800000ca6d7808 */ /* 0x000fe40004800000 */
[----:B------:R-:W-:Y:S02]  /*1a2f0*/  ISETP.GE.AND P1, PT, R21, R238, PT ;  /* 0x000000ee1500720c */ /* 0x000fe40003f26270 */
[----:B------:R-:W-:Y:S02]  /*1a300*/  ISETP.GE.AND P0, PT, R10, R235, PT ;  /* 0x000000eb0a00720c */ /* 0x000fe40003f06270 */
[----:B------:R-:W-:Y:S02]  /*1a310*/  FSEL R250, R53, -INF , !P3 ;  /* 0xff80000035fa7808 */ /* 0x000fe40005800000 */
[----:B------:R-:W-:Y:S02]  /*1a320*/  IADD3 R20, R0, 0x39, RZ ;  /* 0x0000003900147810 */ /* 0x000fe40007ffe0ff */
[----:B------:R-:W-:Y:S02]  /*1a330*/  ISETP.GE.OR P3, PT, R10, R239, !P0 ;  /* 0x000000ef0a00720c */ /* 0x000fe40004766670 */
[----:B------:R-:W-:Y:S02]  /*1a340*/  ISETP.GE.OR P0, PT, R21, R242, !P1 ;  /* 0x000000f21500720c */ /* 0x000fe40004f06670 */
[----:B------:R-:W-:Y:S02]  /*1a350*/  FSEL R110, R35, -INF , !P2 ;  /* 0xff800000236e7808 */ /* 0x000fe40005000000 */
[-C--:B------:R-:W-:Y:S02]  /*1a360*/  ISETP.GE.AND P2, PT, R4, R237.reuse, PT ;  /* 0x000000ed0400720c */ /* 0x080fe40003f46270 */
[----:B------:R-:W-:Y:S02]  /*1a370*/  FSEL R249, R64, -INF , !P0 ;  /* 0xff80000040f97808 */ /* 0x000fe40004000000 */
[----:B------:R-:W-:Y:S02]  /*1a380*/  ISETP.GE.AND P1, PT, R20, R238, PT ;  /* 0x000000ee1400720c */ /* 0x000fe40003f26270 */
[----:B------:R-:W-:Y:S02]  /*1a390*/  ISETP.GE.AND P0, PT, R2, R237, PT ;  /* 0x000000ed0200720c */ /* 0x000fe40003f06270 */
[-C--:B------:R-:W-:Y:S02]  /*1a3a0*/  ISETP.GE.OR P2, PT, R4, R241.reuse, !P2 ;  /* 0x000000f10400720c */ /* 0x080fe40005746670 */
[----:B------:R-:W-:Y:S02]  /*1a3b0*/  ISETP.GE.OR P1, PT, R20, R242, !P1 ;  /* 0x000000f21400720c */ /* 0x000fe40004f26670 */
[----:B------:R-:W-:Y:S02]  /*1a3c0*/  ISETP.GE.OR P0, PT, R2, R241, !P0 ;  /* 0x000000f10200720c */ /* 0x000fe40004706670 */
[----:B------:R-:W-:Y:S02]  /*1a3d0*/  FSEL R220, R19, -INF , !P2 ;  /* 0xff80000013dc7808 */ /* 0x000fe40005000000 */
[----:B------:R-:W-:Y:S02]  /*1a3e0*/  FSEL R52, R18, -INF , !P0 ;  /* 0xff80000012347808 */ /* 0x000fe40004000000 */
[----:B------:R-:W-:Y:S02]  /*1a3f0*/  FSEL R221, R65, -INF , !P1 ;  /* 0xff80000041dd7808 */ /* 0x000fe40004800000 */
[----:B------:R-:W-:Y:S02]  /*1a400*/  IADD3 R19, R0, 0x40, RZ ;  /* 0x0000004000137810 */ /* 0x000fe40007ffe0ff */
[C---:B------:R-:W-:Y:S02]  /*1a410*/  ISETP.GE.AND P1, PT, R9.reuse, R236, PT ;  /* 0x000000ec0900720c */ /* 0x040fe40003f26270 */
[C---:B------:R-:W-:Y:S02]  /*1a420*/  ISETP.GE.AND P0, PT, R9.reuse, R235, PT ;  /* 0x000000eb0900720c */ /* 0x040fe40003f06270 */
[----:B------:R-:W-:Y:S02]  /*1a430*/  LOP3.LUT R234, R234, 0xffffffbf, RZ, 0xc0, !PT ;  /* 0xffffffbfeaea7812 */ /* 0x000fe400078ec0ff */
[----:B------:R-:W-:Y:S02]  /*1a440*/  IADD3 R18, R0, 0x41, RZ ;  /* 0x0000004100127810 */ /* 0x000fe40007ffe0ff */
[----:B------:R-:W-:Y:S02]  /*1a450*/  @P3 LOP3.LUT R234, R234, 0x40, RZ, 0xfc, !PT ;  /* 0x00000040eaea3812 */ /* 0x000fe400078efcff */
[C---:B------:R-:W-:Y:S02]  /*1a460*/  ISETP.GE.OR P3, PT, R9.reuse, R240, !P1 ;  /* 0x000000f00900720c */ /* 0x040fe40004f66670 */
[----:B------:R-:W-:Y:S02]  /*1a470*/  ISETP.GE.OR P1, PT, R9, R239, !P0 ;  /* 0x000000ef0900720c */ /* 0x000fe40004726670 */
[C---:B------:R-:W-:Y:S02]  /*1a480*/  ISETP.GE.AND P0, PT, R19.reuse, R238, PT ;  /* 0x000000ee1300720c */ /* 0x040fe40003f06270 */
[----:B------:R-:W-:Y:S02]  /*1a490*/  LOP3.LUT R234, R234, 0xffff7fff, RZ, 0xc0, !PT ;  /* 0xffff7fffeaea7812 */ /* 0x000fe400078ec0ff */
[----:B------:R-:W-:Y:S02]  /*1a4a0*/  ISETP.GE.OR P0, PT, R19, R242, !P0 ;  /* 0x000000f21300720c */ /* 0x000fe40004706670 */
[----:B------:R-:W-:Y:S02]  /*1a4b0*/  IADD3 R22, R0, 0x48, RZ ;  /* 0x0000004800167810 */ /* 0x000fe40007ffe0ff */
[----:B------:R-:W-:Y:S02]  /*1a4c0*/  FSEL R49, R68, -INF , !P0 ;  /* 0xff80000044317808 */ /* 0x000fe40004000000 */
[C---:B------:R-:W-:Y:S02]  /*1a4d0*/  ISETP.GE.AND P0, PT, R11.reuse, R237, PT ;  /* 0x000000ed0b00720c */ /* 0x040fe40003f06270 */
[----:B------:R-:W-:Y:S02]  /*1a4e0*/  @P1 LOP3.LUT R234, R234, 0x8000, RZ, 0xfc, !PT ;  /* 0x00008000eaea1812 */ /* 0x000fe400078efcff */
[----:B------:R-:W-:Y:S02]  /*1a4f0*/  ISETP.GE.OR P0, PT, R11, R241, !P0 ;  /* 0x000000f10b00720c */ /* 0x000fe40004706670 */
[----:B------:R-:W-:Y:S02]  /*1a500*/  LOP3.LUT R234, R234, 0xfffdffff, RZ, 0xc0, !PT ;  /* 0xfffdffffeaea7812 */ /* 0x000fe400078ec0ff */
[----:B------:R-:W-:Y:S02]  /*1a510*/  FSEL R207, R50, -INF , !P0 ;  /* 0xff80000032cf7808 */ /* 0x000fe40004000000 */
[-C--:B------:R-:W-:Y:S02]  /*1a520*/  ISETP.GE.AND P0, PT, R8, R236.reuse, PT ;  /* 0x000000ec0800720c */ /* 0x080fe40003f06270 */
[----:B------:R-:W-:Y:S01]  /*1a530*/  ISETP.GE.AND P4, PT, R10, R236, PT ;  /* 0x000000ec0a00720c */ /* 0x000fe20003f86270 */
[----:B------:R-:W-:Y:S01]  /*1a540*/  STL [R1+0x30], R207 ;  /* 0x000030cf01007387 */ /* 0x000fe20000100800 */
[CC--:B------:R-:W-:Y:S02]  /*1a550*/  ISETP.GE.OR P2, PT, R8.reuse, R240.reuse, !P0 ;  /* 0x000000f00800720c */ /* 0x0c0fe40004746670 */
[----:B------:R-:W-:Y:S02]  /*1a560*/  ISETP.GE.AND P0, PT, R8, R235, PT ;  /* 0x000000eb0800720c */ /* 0x000fe40003f06270 */
[----:B------:R-:W-:Y:S02]  /*1a570*/  ISETP.GE.OR P6, PT, R10, R240, !P4 ;  /* 0x000000f00a00720c */ /* 0x000fe400067c6670 */
[----:B------:R-:W-:Y:S02]  /*1a580*/  ISETP.GE.OR P1, PT, R8, R239, !P0 ;  /* 0x000000ef0800720c */ /* 0x000fe40004726670 */
[----:B------:R-:W-:Y:S02]  /*1a590*/  ISETP.GE.AND P0, PT, R18, R238, PT ;  /* 0x000000ee1200720c */ /* 0x000fe40003f06270 */
[----:B------:R-:W-:Y:S02]  /*1a5a0*/  IADD3 R17, R0, 0x49, RZ ;  /* 0x0000004900117810 */ /* 0x000fe40007ffe0ff */
[----:B------:R-:W-:Y:S02]  /*1a5b0*/  ISETP.GE.OR P0, PT, R18, R242, !P0 ;  /* 0x000000f21200720c */ /* 0x000fe40004706670 */
[----:B------:R-:W-:Y:S02]  /*1a5c0*/  IADD3 R15, R0, 0x50, RZ ;  /* 0x00000050000f7810 */ /* 0x000fe40007ffe0ff */
[----:B------:R-:W-:Y:S02]  /*1a5d0*/  FSEL R252, R69, -INF , !P0 ;  /* 0xff80000045fc7808 */ /* 0x000fe40004000000 */
[----:B------:R-:W-:Y:S02]  /*1a5e0*/  ISETP.GE.AND P0, PT, R12, R237, PT ;  /* 0x000000ed0c00720c */ /* 0x000fe40003f06270 */
[----:B------:R-:W-:Y:S02]  /*1a5f0*/  @P1 LOP3.LUT R234, R234, 0x20000, RZ, 0xfc, !PT ;  /* 0x00020000eaea1812 */ /* 0x000fe400078efcff */
[----:B------:R-:W-:Y:S02]  /*1a600*/  ISETP.GE.OR P0, PT, R12, R241, !P0 ;  /* 0x000000f10c00720c */ /* 0x000fe40004706670 */
[----:B------:R-:W-:Y:S02]  /*1a610*/  LOP3.LUT R234, R234, 0xfffbffff, RZ, 0xc0, !PT ;  /* 0xfffbffffeaea7812 */ /* 0x000fe400078ec0ff */
[----:B------:R-:W-:Y:S02]  /*1a620*/  FSEL R135, R51, -INF , !P0 ;  /* 0xff80000033877808 */ /* 0x000fe40004000000 */
[C---:B------:R-:W-:Y:S02]  /*1a630*/  ISETP.GE.AND P0, PT, R7.reuse, R236, PT ;  /* 0x000000ec0700720c */ /* 0x040fe40003f06270 */
[----:B------:R-:W-:Y:S01]  /*1a640*/  FSEL R35, R86, -INF , !P5 ;  /* 0xff80000056237808 */ /* 0x000fe20006800000 */
[----:B------:R-:W-:Y:S01]  /*1a650*/  IMAD.MOV.U32 R86, RZ, RZ, R13 ;  /* 0x000000ffff567224 */ /* 0x000fe200078e000d */
[C---:B------:R-:W-:Y:S02]  /*1a660*/  ISETP.GE.OR P1, PT, R7.reuse, R240, !P0 ;  /* 0x000000f00700720c */ /* 0x040fe40004726670 */
[C---:B------:R-:W-:Y:S02]  /*1a670*/  ISETP.GE.AND P0, PT, R7.reuse, R235, PT ;  /* 0x000000eb0700720c */ /* 0x040fe40003f06270 */
[----:B------:R-:W-:Y:S02]  /*1a680*/  IADD3 R13, R0, 0x51, RZ ;  /* 0x00000051000d7810 */ /* 0x000fe40007ffe0ff */
[----:B------:R-:W-:Y:S02]  /*1a690*/  ISETP.GE.OR P4, PT, R7, R239, !P0 ;  /* 0x000000ef0700720c */ /* 0x000fe40004786670 */
[C---:B------:R-:W-:Y:S02]  /*1a6a0*/  ISETP.GE.AND P0, PT, R22.reuse, R238, PT ;  /* 0x000000ee1600720c */ /* 0x040fe40003f06270 */
[----:B------:R-:W-:Y:S02]  /*1a6b0*/  FSEL R36, R89, -INF , !P6 ;  /* 0xff80000059247808 */ /* 0x000fe40007000000 */
        /* <DEDUP_REMOVED lines=8> */
[----:B------:R-:W-:Y:S02]  /*1a740*/  ISETP.GE.AND P0, PT, R6, R236, PT ;  /* 0x000000ec0600720c */ /* 0x000fe40003f06270 */
[----:B------:R-:W-:Y:S01]  /*1a750*/  FSEL R37, R86, -INF , !P3 ;  /* 0xff80000056257808 */ /* 0x000fe20005800000 */
[----:B------:R-:W-:Y:S01]  /*1a760*/  STL [R1+0x24], R128 ;  /* 0x0000248001007387 */ /* 0x000fe20000100800 */
[C---:B------:R-:W-:Y:S02]  /*1a770*/  ISETP.GE.OR P4, PT, R6.reuse, R240, !P0 ;  /* 0x000000f00600720c */ /* 0x040fe40004786670 */
[----:B------:R-:W-:Y:S02]  /*1a780*/  ISETP.GE.AND P0, PT, R6, R235, PT ;  /* 0x000000eb0600720c */ /* 0x000fe40003f06270 */
[----:B------:R-:W-:Y:S02]  /*1a790*/  IADD3 R9, R0, 0x59, RZ ;  /* 0x0000005900097810 */ /* 0x000fe40007ffe0ff */
[----:B------:R-:W-:Y:S02]  /*1a7a0*/  ISETP.GE.OR P0, PT, R6, R239, !P0 ;  /* 0x000000ef0600720c */ /* 0x000fe40004706670 */
[----:B------:R-:W-:Y:S02]  /*1a7b0*/  FSEL R87, R87, -INF , !P2 ;  /* 0xff80000057577808 */ /* 0x000fe40005000000 */
[C---:B------:R-:W-:Y:S02]  /*1a7c0*/  IADD3 R8, R0.reuse, 0x60, RZ ;  /* 0x0000006000087810 */ /* 0x040fe40007ffe0ff */
[C---:B------:R-:W-:Y:S02]  /*1a7d0*/  IADD3 R7, R0.reuse, 0x61, RZ ;  /* 0x0000006100077810 */ /* 0x040fe40007ffe0ff */
[----:B------:R-:W-:Y:S02]  /*1a7e0*/  IADD3 R6, R0, 0x68, RZ ;  /* 0x0000006800067810 */ /* 0x000fe40007ffe0ff */
[----:B------:R-:W-:Y:S03]  /*1a7f0*/  FSEL R91, R251, -INF , !P4 ;  /* 0xff800000fb5b7808 */ /* 0x000fe60006000000 */
        /* <DEDUP_REMOVED lines=8> */
[C---:B------:R-:W-:Y:S03]  /*1a880*/  ISETP.GE.AND P0, PT, R5.reuse, R236, PT ;  /* 0x000000ec0500720c */ /* 0x040fe60003f06270 */
[----:B------:R-:W-:Y:S01]  /*1a890*/  STL [R1+0x20], R127 ;  /* 0x0000207f01007387 */ /* 0x000fe20000100800 */
[C---:B------:R-:W-:Y:S11]  /*1a8a0*/  ISETP.GE.OR P0, PT, R5.reuse, R240, !P0 ;  /* 0x000000f00500720c */ /* 0x040ff60004706670 */
[----:B------:R-:W-:Y:S02]  /*1a8b0*/  @!UPT UIADD3 URZ, URZ, URZ, URZ ;  /* 0x0000003f3f3ff290 */ /* 0x000fe4000fffe03f */
[----:B------:R-:W-:Y:S02]  /*1a8c0*/  @P0 LOP3.LUT R234, R234, 0x2, RZ, 0xfc, !PT ;  /* 0x00000002eaea0812 */ /* 0x000fe400078efcff */
[C---:B------:R-:W-:Y:S02]  /*1a8d0*/  ISETP.GE.AND P0, PT, R5.reuse, R235, PT ;  /* 0x000000eb0500720c */ /* 0x040fe40003f06270 */
[----:B------:R-:W-:Y:S02]  /*1a8e0*/  LOP3.LUT R234, R234, 0xffffbfff, RZ, 0xc0, !PT ;  /* 0xffffbfffeaea7812 */ /* 0x000fe400078ec0ff */
        /* <DEDUP_REMOVED lines=12> */
[C---:B------:R-:W-:Y:S02]  /*1a9b0*/  ISETP.GE.OR P5, PT, R4.reuse, R240, !P0 ;  /* 0x000000f00400720c */ /* 0x040fe400047a6670 */
[----:B------:R-:W-:Y:S01]  /*1a9c0*/  ISETP.GE.AND P0, PT, R4, R235, PT ;  /* 0x000000eb0400720c */ /* 0x000fe20003f06270 */
[----:B------:R-:W2:Y:S10]  /*1a9d0*/  LDL.LU R86, [R1+0x8] ;  /* 0x0000080001567983 */ /* 0x000eb40000300800 */
[----:B------:R-:W-:Y:S02]  /*1a9e0*/  @P5 LOP3.LUT R234, R234, 0x4, RZ, 0xfc, !PT ;  /* 0x00000004eaea5812 */ /* 0x000fe400078efcff */
[----:B------:R-:W-:Y:S02]  /*1a9f0*/  ISETP.GE.OR P5, PT, R4, R239, !P0 ;  /* 0x000000ef0400720c */ /* 0x000fe400047a6670 */
[C---:B------:R-:W-:Y:S02]  /*1aa00*/  ISETP.GE.AND P0, PT, R13.reuse, R238, PT ;  /* 0x000000ee0d00720c */ /* 0x040fe40003f06270 */
[----:B------:R-:W-:Y:S02]  /*1aa10*/  LOP3.LUT R234, R234, 0xffffdfff, RZ, 0xc0, !PT ;  /* 0xffffdfffeaea7812 */ /* 0x000fe400078ec0ff */
        /* <DEDUP_REMOVED lines=8> */
[C---:B------:R-:W-:Y:S04]  /*1aaa0*/  ISETP.GE.AND P0, PT, R2.reuse, R236, PT ;  /* 0x000000ec0200720c */ /* 0x040fe80003f06270 */
[C---:B------:R-:W-:Y:S02]  /*1aab0*/  ISETP.GE.OR P6, PT, R2.reuse, R240, !P0 ;  /* 0x000000f00200720c */ /* 0x040fe400047c6670 */
[C---:B------:R-:W-:Y:S04]  /*1aac0*/  ISETP.GE.AND P0, PT, R2.reuse, R235, PT ;  /* 0x000000eb0200720c */ /* 0x040fe80003f06270 */
[----:B------:R-:W-:Y:S02]  /*1aad0*/  ISETP.GE.OR P5, PT, R2, R239, !P0 ;  /* 0x000000ef0200720c */ /* 0x000fe400047a6670 */
[----:B------:R-:W-:Y:S02]  /*1aae0*/  ISETP.GE.AND P0, PT, R10, R238, PT ;  /* 0x000000ee0a00720c */ /* 0x000fe40003f06270 */
[----:B------:R-:W-:Y:S02]  /*1aaf0*/  IADD3 R2, R0, 0x71, RZ ;  /* 0x0000007100027810 */ /* 0x000fe40007ffe0ff */
[----:B------:R-:W-:Y:S02]  /*1ab00*/  ISETP.GE.OR P0, PT, R10, R242, !P0 ;  /* 0x000000f20a00720c */ /* 0x000fe40004706670 */
[----:B------:R-:W-:Y:S02]  /*1ab10*/  @P6 LOP3.LUT R234, R234, 0x8, RZ, 0xfc, !PT ;  /* 0x00000008eaea6812 */ /* 0x000fe400078efcff */
[----:B------:R-:W-:Y:S02]  /*1ab20*/  FSEL R126, R96, -INF , !P0 ;  /* 0xff800000607e7808 */ /* 0x000fe40004000000 */
[C---:B------:R-:W-:Y:S02]  /*1ab30*/  ISETP.GE.AND P0, PT, R19.reuse, R237, PT ;  /* 0x000000ed1300720c */ /* 0x040fe40003f06270 */
[----:B------:R-:W-:Y:S02]  /*1ab40*/  LOP3.LUT R234, R234, 0xffffefff, RZ, 0xc0, !PT ;  /* 0xffffefffeaea7812 */ /* 0x000fe400078ec0ff */
[----:B------:R-:W-:Y:S02]  /*1ab50*/  ISETP.GE.OR P0, PT, R19, R241, !P0 ;  /* 0x000000f11300720c */ /* 0x000fe40004706670 */
[----:B------:R-:W-:Y:S02]  /*1ab60*/  @P5 LOP3.LUT R234, R234, 0x1000, RZ, 0xfc, !PT ;  /* 0x00001000eaea5812 */ /* 0x000fe400078efcff */
[----:B------:R-:W-:Y:S02]  /*1ab70*/  FSEL R67, R70, -INF , !P0 ;  /* 0xff80000046437808 */ /* 0x000fe40004000000 */
[C---:B------:R-:W-:Y:S02]  /*1ab80*/  ISETP.GE.AND P0, PT, R11.reuse, R236, PT ;  /* 0x000000ec0b00720c */ /* 0x040fe40003f06270 */
[----:B------:R-:W-:Y:S01]  /*1ab90*/  LOP3.LUT R234, R234, 0xfffff7ff, RZ, 0xc0, !PT ;  /* 0xfffff7ffeaea7812 */ /* 0x000fe200078ec0ff */
[----:B------:R-:W-:Y:S01]  /*1aba0*/  STL [R1+0x14], R67 ;  /* 0x0000144301007387 */ /* 0x000fe20000100800 */
[C---:B------:R-:W-:Y:S02]  /*1abb0*/  ISETP.GE.OR P5, PT, R11.reuse, R240, !P0 ;  /* 0x000000f00b00720c */ /* 0x040fe400047a6670 */
[C---:B------:R-:W-:Y:S02]  /*1abc0*/  ISETP.GE.AND P0, PT, R11.reuse, R235, PT ;  /* 0x000000eb0b00720c */ /* 0x040fe40003f06270 */
[----:B------:R-:W-:Y:S02]  /*1abd0*/  FSEL R80, R208, -INF , !P5 ;  /* 0xff800000d0507808 */ /* 0x000fe40006800000 */
[----:B------:R-:W-:Y:S02]  /*1abe0*/  ISETP.GE.OR P3, PT, R11, R239, !P0 ;  /* 0x000000ef0b00720c */ /* 0x000fe40004766670 */
[C---:B------:R-:W-:Y:S02]  /*1abf0*/  ISETP.GE.AND P0, PT, R9.reuse, R238, PT ;  /* 0x000000ee0900720c */ /* 0x040fe40003f06270 */
[C---:B------:R-:W-:Y:S02]  /*1ac00*/  IADD3 R11, R0.reuse, 0x78, RZ ;  /* 0x00000078000b7810 */ /* 0x040fe40007ffe0ff */
        /* <DEDUP_REMOVED lines=10> */
[C---:B------:R-:W-:Y:S02]  /*1acb0*/  ISETP.GE.OR P2, PT, R12.reuse, R240, !P0 ;  /* 0x000000f00c00720c */ /* 0x040fe40004746670 */
[C---:B------:R-:W-:Y:S01]  /*1acc0*/  ISETP.GE.AND P0, PT, R12.reuse, R235, PT ;  /* 0x000000eb0c00720c */ /* 0x040fe20003f06270 */
[----:B------:R-:W3:Y:S03]  /*1acd0*/  LDL.LU R122, [R1+0x7c] ;  /* 0x00007c00017a7983 */ /* 0x000ee60000300800 */
[----:B------:R-:W-:Y:S01]  /*1ace0*/  ISETP.GE.OR P0, PT, R12, R239, !P0 ;  /* 0x000000ef0c00720c */ /* 0x000fe20004706670 */
[----:B------:R-:W4:Y:S04]  /*1acf0*/  LDL.LU R89, [R1+0x48] ;  /* 0x0000480001597983 */ /* 0x000f280000300800 */
[----:B------:R-:W4:Y:S02]  /*1ad00*/  LDL.LU R93, [R1+0x64] ;  /* 0x00006400015d7983 */ /* 0x000f240000300800 */
[----:B------:R-:W-:Y:S04]  /*1ad10*/  @P2 LOP3.LUT R234, R234, 0x20, RZ, 0xfc, !PT ;  /* 0x00000020eaea2812 */ /* 0x000fe800078efcff */
[C---:B------:R-:W-:Y:S02]  /*1ad20*/  LOP3.LUT P2, RZ, R234.reuse, 0x80, RZ, 0xc0, !PT ;  /* 0x00000080eaff7812 */ /* 0x040fe4000784c0ff */
[----:B------:R-:W-:Y:S04]  /*1ad30*/  LOP3.LUT R234, R234, 0xfffffbff, RZ, 0xc0, !PT ;  /* 0xfffffbffeaea7812 */ /* 0x000fe800078ec0ff */
[----:B------:R-:W-:Y:S02]  /*1ad40*/  @P0 LOP3.LUT R234, R234, 0x400, RZ, 0xfc, !PT ;  /* 0x00000400eaea0812 */ /* 0x000fe400078efcff */
[C---:B------:R-:W-:Y:S04]  /*1ad50*/  ISETP.GE.AND P0, PT, R8.reuse, R238, PT ;  /* 0x000000ee0800720c */ /* 0x040fe80003f06270 */
[----:B------:R-:W-:Y:S04]  /*1ad60*/  ISETP.GE.OR P0, PT, R8, R242, !P0 ;  /* 0x000000f20800720c */ /* 0x000fe80004706670 */
[----:B------:R-:W-:Y:S02]  /*1ad70*/  FSEL R209, R100, -INF , !P0 ;  /* 0xff80000064d17808 */ /* 0x000fe40004000000 */
[C---:B------:R-:W-:Y:S04]  /*1ad80*/  ISETP.GE.AND P0, PT, R22.reuse, R237, PT ;  /* 0x000000ed1600720c */ /* 0x040fe80003f06270 */
[----:B------:R-:W-:Y:S04]  /*1ad90*/  ISETP.GE.OR P0, PT, R22, R241, !P0 ;  /* 0x000000f11600720c */ /* 0x000fe80004706670 */
[----:B------:R-:W-:Y:S01]  /*1ada0*/  FSEL R65, R82, -INF , !P0 ;  /* 0xff80000052417808 */ /* 0x000fe20004000000 */
[----:B------:R-:W-:Y:S01]  /*1adb0*/  IMAD.MOV.U32 R82, RZ, RZ, R220 ;  /* 0x000000ffff527224 */ /* 0x000fe200078e00dc */
[C---:B------:R-:W-:Y:S03]  /*1adc0*/  ISETP.GE.AND P0, PT, R14.reuse, R236, PT ;  /* 0x000000ec0e00720c */ /* 0x040fe60003f06270 */
[----:B------:R-:W-:Y:S01]  /*1add0*/  STL [R1+0xc], R65 ;  /* 0x00000c4101007387 */ /* 0x000fe20000100800 */
[C---:B------:R-:W-:Y:S02]  /*1ade0*/  ISETP.GE.OR P3, PT, R14.reuse, R240, !P0 ;  /* 0x000000f00e00720c */ /* 0x040fe40004766670 */
[C---:B------:R-:W-:Y:S04]  /*1adf0*/  ISETP.GE.AND P0, PT, R14.reuse, R235, PT ;  /* 0x000000eb0e00720c */ /* 0x040fe80003f06270 */
[----:B------:R-:W-:Y:S02]  /*1ae00*/  ISETP.GE.OR P0, PT, R14, R239, !P0 ;  /* 0x000000ef0e00720c */ /* 0x000fe40004706670 */
[----:B------:R-:W-:Y:S04]  /*1ae10*/  FMNMX.FTZ R14, R27, R3, !PT ;  /* 0x000000031b0e7209 */ /* 0x000fe80007810000 */
[----:B------:R-:W-:Y:S04]  /*1ae20*/  FMNMX.FTZ R14, R29, R14, !PT ;  /* 0x0000000e1d0e7209 */ /* 0x000fe80007810000 */
[----:B------:R-:W-:Y:S04]  /*1ae30*/  FMNMX.FTZ R14, R31, R14, !PT ;  /* 0x0000000e1f0e7209 */ /* 0x000fe80007810000 */
[----:B------:R-:W-:Y:S04]  /*1ae40*/  FMNMX.FTZ R14, R32, R14, !PT ;  /* 0x0000000e200e7209 */ /* 0x000fe80007810000 */
[----:B------:R-:W-:Y:S04]  /*1ae50*/  FMNMX.FTZ R14, R88, R14, !PT ;  /* 0x0000000e580e7209 */ /* 0x000fe80007810000 */
[----:B------:R-:W-:Y:S04]  /*1ae60*/  FMNMX.FTZ R14, R90, R14, !PT ;  /* 0x0000000e5a0e7209 */ /* 0x000fe80007810000 */
[----:B------:R-:W-:Y:S02]  /*1ae70*/  FMNMX.FTZ R14, R106, R14, !PT ;  /* 0x0000000e6a0e7209 */ /* 0x000fe40007810000 */
[----:B--2---:R-:W-:Y:S02]  /*1ae80*/  FSEL R86, R86, -INF , !P1 ;  /* 0xff80000056567808 */ /* 0x004fe40004800000 */
[C---:B------:R-:W-:Y:S02]  /*1ae90*/  LOP3.LUT P1, RZ, R234.reuse, 0x2, RZ, 0xc0, !PT ;  /* 0x00000002eaff7812 */ /* 0x040fe4000782c0ff */
[----:B------:R-:W-:Y:S04]  /*1aea0*/  LOP3.LUT R234, R234, 0xfffffffe, RZ, 0xc0, !PT ;  /* 0xfffffffeeaea7812 */ /* 0x000fe800078ec0ff */
[----:B------:R-:W-:Y:S04]  /*1aeb0*/  @P3 LOP3.LUT R234, R234, 0x1, RZ, 0xfc, !PT ;  /* 0x00000001eaea3812 */ /* 0x000fe800078efcff */
[C---:B------:R-:W-:Y:S02]  /*1aec0*/  LOP3.LUT P3, RZ, R234.reuse, 0x4, RZ, 0xc0, !PT ;  /* 0x00000004eaff7812 */ /* 0x040fe4000786c0ff */
[----:B------:R-:W-:Y:S02]  /*1aed0*/  LOP3.LUT R234, R234, 0xfffffdff, RZ, 0xc0, !PT ;  /* 0xfffffdffeaea7812 */ /* 0x000fe400078ec0ff */
[----:B------:R-:W-:Y:S02]  /*1aee0*/  FSEL R51, R245, -INF , !P3 ;  /* 0xff800000f5337808 */ /* 0x000fe40005800000 */
[----:B------:R-:W-:Y:S02]  /*1aef0*/  @P0 LOP3.LUT R234, R234, 0x200, RZ, 0xfc, !PT ;  /* 0x00000200eaea0812 */ /* 0x000fe400078efcff */
[C---:B------:R-:W-:Y:S02]  /*1af00*/  ISETP.GE.AND P0, PT, R7.reuse, R238, PT ;  /* 0x000000ee0700720c */ /* 0x040fe40003f06270 */
[----:B------:R-:W-:Y:S02]  /*1af10*/  LOP3.LUT R234, R234, 0xffefffff, RZ, 0xc0, !PT ;  /* 0xffefffffeaea7812 */ /* 0x000fe400078ec0ff */
[----:B------:R-:W-:Y:S04]  /*1af20*/  ISETP.GE.OR P0, PT, R7, R242, !P0 ;  /* 0x000000f20700720c */ /* 0x000fe80004706670 */
[----:B------:R-:W-:Y:S01]  /*1af30*/  FSEL R130, R101, -INF , !P0 ;  /* 0xff80000065827808 */ /* 0x000fe20004000000 */
[----:B------:R-:W-:Y:S01]  /*1af40*/  IMAD.MOV.U32 R101, RZ, RZ, R221 ;  /* 0x000000ffff657224 */ /* 0x000fe200078e00dd */
[C---:B------:R-:W-:Y:S04]  /*1af50*/  ISETP.GE.AND P0, PT, R17.reuse, R237, PT ;  /* 0x000000ed1100720c */ /* 0x040fe80003f06270 */
[----:B------:R-:W-:Y:S04]  /*1af60*/  ISETP.GE.OR P0, PT, R17, R241, !P0 ;  /* 0x000000f11100720c */ /* 0x000fe80004706670 */
[----:B------:R-:W-:Y:S02]  /*1af70*/  FSEL R64, R83, -INF , !P0 ;  /* 0xff80000053407808 */ /* 0x000fe40004000000 */
[C---:B------:R-:W-:Y:S03]  /*1af80*/  ISETP.GE.AND P0, PT, R16.reuse, R236, PT ;  /* 0x000000ec1000720c */ /* 0x040fe60003f06270 */
[----:B------:R-:W-:Y:S01]  /*1af90*/  STL [R1+0x8], R64 ;  /* 0x0000084001007387 */ /* 0x000fe20000100800 */
[C---:B------:R-:W-:Y:S02]  /*1afa0*/  ISETP.GE.OR P6, PT, R16.reuse, R240, !P0 ;  /* 0x000000f01000720c */ /* 0x040fe400047c6670 */
[C---:B------:R-:W-:Y:S01]  /*1afb0*/  ISETP.GE.AND P0, PT, R16.reuse, R235, PT ;  /* 0x000000eb1000720c */ /* 0x040fe20003f06270 */
[----:B------:R-:W2:Y:S03]  /*1afc0*/  LDL.LU R204, [R1+0x78] ;  /* 0x0000780001cc7983 */ /* 0x000ea60000300800 */
[----:B------:R-:W-:Y:S02]  /*1afd0*/  ISETP.GE.OR P4, PT, R16, R239, !P0 ;  /* 0x000000ef1000720c */ /* 0x000fe40004786670 */
[C---:B------:R-:W-:Y:S04]  /*1afe0*/  ISETP.GE.AND P0, PT, R6.reuse, R238, PT ;  /* 0x000000ee0600720c */ /* 0x040fe80003f06270 */
        /* <DEDUP_REMOVED lines=9> */
[----:B------:R-:W-:Y:S02]  /*1b080*/  LOP3.LUT P6, RZ, R234, 0x8000, RZ, 0xc0, !PT ;  /* 0x00008000eaff7812 */ /* 0x000fe400078cc0ff */
[C---:B------:R-:W-:Y:S02]  /*1b090*/  ISETP.GE.OR P4, PT, R21.reuse, R240, !P0 ;  /* 0x000000f01500720c */ /* 0x040fe40004786670 */
[C---:B------:R-:W-:Y:S04]  /*1b0a0*/  ISETP.GE.AND P0, PT, R21.reuse, R235, PT ;  /* 0x000000eb1500720c */ /* 0x040fe80003f06270 */
[----:B------:R-:W-:Y:S02]  /*1b0b0*/  ISETP.GE.OR P0, PT, R21, R239, !P0 ;  /* 0x000000ef1500720c */ /* 0x000fe40004706670 */
[----:B---3--:R-:W-:Y:S02]  /*1b0c0*/  FSEL R16, R122, -INF , !P2 ;  /* 0xff8000007a107808 */ /* 0x008fe40005000000 */
[C---:B------:R-:W-:Y:S02]  /*1b0d0*/  LOP3.LUT P2, RZ, R234.reuse, 0x8, RZ, 0xc0, !PT ;  /* 0x00000008eaff7812 */ /* 0x040fe4000784c0ff */
[----:B----4-:R-:W-:Y:S02]  /*1b0e0*/  FSEL R96, R89, -INF , !P1 ;  /* 0xff80000059607808 */ /* 0x010fe40004800000 */
[----:B------:R-:W3:Y:S01]  /*1b0f0*/  LDL.LU R89, [R1+0x4c] ;  /* 0x00004c0001597983 */ /* 0x000ee20000300800 */
[----:B------:R-:W-:Y:S04]  /*1b100*/  LOP3.LUT R234, R234, 0xffdfffff, RZ, 0xc0, !PT ;  /* 0xffdfffffeaea7812 */ /* 0x000fe800078ec0ff */
[----:B------:R-:W-:Y:S04]  /*1b110*/  @P4 LOP3.LUT R234, R234, 0x200000, RZ, 0xfc, !PT ;  /* 0x00200000eaea4812 */ /* 0x000fe800078efcff */
[C---:B------:R-:W-:Y:S02]  /*1b120*/  LOP3.LUT P4, RZ, R234.reuse, 0x40, RZ, 0xc0, !PT ;  /* 0x00000040eaff7812 */ /* 0x040fe4000788c0ff */
[C---:B------:R-:W-:Y:S02]  /*1b130*/  LOP3.LUT P1, RZ, R234.reuse, 0x20000, RZ, 0xc0, !PT ;  /* 0x00020000eaff7812 */ /* 0x040fe4000782c0ff */
[----:B------:R-:W-:Y:S02]  /*1b140*/  FSEL R21, R93, -INF , !P4 ;  /* 0xff8000005d157808 */ /* 0x000fe40006000000 */
[----:B------:R-:W4:Y:S01]  /*1b150*/  LDL.LU R93, [R1+0x60] ;  /* 0x00006000015d7983 */ /* 0x000f220000300800 */
[----:B------:R-:W-:Y:S04]  /*1b160*/  LOP3.LUT R234, R234, 0xffffff7f, RZ, 0xc0, !PT ;  /* 0xffffff7feaea7812 */ /* 0x000fe800078ec0ff */
[----:B------:R-:W-:Y:S02]  /*1b170*/  @P0 LOP3.LUT R234, R234, 0x80, RZ, 0xfc, !PT ;  /* 0x00000080eaea0812 */ /* 0x000fe400078efcff */
[C---:B------:R-:W-:Y:S02]  /*1b180*/  ISETP.GE.AND P0, PT, R5.reuse, R238, PT ;  /* 0x000000ee0500720c */ /* 0x040fe40003f06270 */
[C---:B------:R-:W-:Y:S02]  /*1b190*/  LOP3.LUT P4, RZ, R234.reuse, 0x40000, RZ, 0xc0, !PT ;  /* 0x00040000eaff7812 */ /* 0x040fe4000788c0ff */
        /* <DEDUP_REMOVED lines=15> */
[C---:B------:R-:W-:Y:S04]  /*1b290*/  ISETP.GE.AND P0, PT, R10.reuse, R237, PT ;  /* 0x000000ed0a00720c */ /* 0x040fe80003f06270 */
[----:B------:R-:W-:Y:S04]  /*1b2a0*/  ISETP.GE.OR P0, PT, R10, R241, !P0 ;  /* 0x000000f10a00720c */ /* 0x000fe80004706670 */
[----:B------:R-:W-:Y:S02]  /*1b2b0*/  FSEL R212, R98, -INF , !P0 ;  /* 0xff80000062d47808 */ /* 0x000fe40004000000 */
[----:B------:R-:W-:Y:S02]  /*1b2c0*/  ISETP.GE.AND P0, PT, R19, R236, PT ;  /* 0x000000ec1300720c */ /* 0x000fe40003f06270 */
[----:B--2---:R-:W-:Y:S02]  /*1b2d0*/  FSEL R40, R204, -INF , !P6 ;  /* 0xff800000cc287808 */ /* 0x004fe40007000000 */
[C---:B------:R-:W-:Y:S02]  /*1b2e0*/  LOP3.LUT P6, RZ, R234.reuse, 0x10000, RZ, 0xc0, !PT ;  /* 0x00010000eaff7812 */ /* 0x040fe400078cc0ff */
[----:B------:R-:W-:Y:S02]  /*1b2f0*/  LOP3.LUT R234, R234, 0xfffffffb, RZ, 0xc0, !PT ;  /* 0xfffffffbeaea7812 */ /* 0x000fe400078ec0ff */
[----:B---3--:R-:W-:Y:S02]  /*1b300*/  FSEL R53, R89, -INF , !P2 ;  /* 0xff80000059357808 */ /* 0x008fe40005000000 */
[----:B------:R-:W2:Y:S01]  /*1b310*/  LDL.LU R89, [R1+0x6c] ;  /* 0x00006c0001597983 */ /* 0x000ea20000300800 */
[C---:B------:R-:W-:Y:S02]  /*1b320*/  ISETP.GE.OR P2, PT, R19.reuse, R240, !P0 ;  /* 0x000000f01300720c */ /* 0x040fe40004746670 */
[C---:B------:R-:W-:Y:S01]  /*1b330*/  ISETP.GE.AND P0, PT, R19.reuse, R235, PT ;  /* 0x000000eb1300720c */ /* 0x040fe20003f06270 */
[----:B------:R-:W3:Y:S03]  /*1b340*/  LDL.LU R243, [R1+0x44] ;  /* 0x0000440001f37983 */ /* 0x000ee60000300800 */
[----:B------:R-:W-:Y:S01]  /*1b350*/  ISETP.GE.OR P0, PT, R19, R239, !P0 ;  /* 0x000000ef1300720c */ /* 0x000fe20004706670 */
[----:B------:R-:W3:Y:S01]  /*1b360*/  LDL.LU R206, [R1+0x58] ;  /* 0x0000580001ce7983 */ /* 0x000ee20000300800 */
[----:B------:R-:W-:Y:S02]  /*1b370*/  FSEL R19, R61, -INF , !P3 ;  /* 0xff8000003d137808 */ /* 0x000fe40005800000 */
[----:B------:R-:W-:Y:S01]  /*1b380*/  FSEL R61, R72, -INF , !P2 ;  /* 0xff800000483d7808 */ /* 0x000fe20005000000 */
[----:B------:R-:W3:Y:S01]  /*1b390*/  LDL.LU R205, [R1+0x74] ;  /* 0x0000740001cd7983 */ /* 0x000ee20000300800 */
[----:B----4-:R-:W-:Y:S03]  /*1b3a0*/  FSEL R93, R93, -INF , !P1 ;  /* 0xff8000005d5d7808 */ /* 0x010fe60004800000 */
[----:B------:R-:W4:Y:S04]  /*1b3b0*/  LDL.LU R204, [R1+0x54] ;  /* 0x0000540001cc7983 */ /* 0x000f280000300800 */
[----:B------:R-:W4:Y:S01]  /*1b3c0*/  LDL.LU R232, [R1+0x70] ;  /* 0x0000700001e87983 */ /* 0x000f220000300800 */
[----:B------:R-:W-:Y:S02]  /*1b3d0*/  @P0 LOP3.LUT R234, R234, 0x4, RZ, 0xfc, !PT ;  /* 0x00000004eaea0812 */ /* 0x000fe400078efcff */
[----:B------:R-:W-:Y:S01]  /*1b3e0*/  ISETP.GE.AND P0, PT, R2, R238, PT ;  /* 0x000000ee0200720c */ /* 0x000fe20003f06270 */
[----:B------:R-:W-:Y:S01]  /*1b3f0*/  STL [R1+0x118], R238 ;  /* 0x000118ee01007387 */ /* 0x000fe20000100800 */
[----:B------:R-:W-:Y:S02]  /*1b400*/  LOP3.LUT P2, RZ, R234, 0x400, RZ, 0xc0, !PT ;  /* 0x00000400eaff7812 */ /* 0x000fe4000784c0ff */
[----:B------:R-:W-:Y:S01]  /*1b410*/  ISETP.GE.OR P0, PT, R2, R242, !P0 ;  /* 0x000000f20200720c */ /* 0x000fe20004706670 */
[----:B------:R-:W-:Y:S01]  /*1b420*/  STL [R1+0x11c], R242 ;  /* 0x00011cf201007387 */ /* 0x000fe20000100800 */
[----:B------:R-:W-:Y:S02]  /*1b430*/  LOP3.LUT P3, RZ, R234, 0x80, RZ, 0xc0, !PT ;  /* 0x00000080eaff7812 */ /* 0x000fe4000786c0ff */
[----:B------:R-:W-:Y:S01]  /*1b440*/  FSEL R113, R117, -INF , !P0 ;  /* 0xff80000075717808 */ /* 0x000fe20004000000 */
[----:B------:R-:W4:Y:S01]  /*1b450*/  LDL.LU R233, [R1+0x50] ;  /* 0x0000500001e97983 */ /* 0x000f220000300800 */
        /* <DEDUP_REMOVED lines=9> */
[----:B------:R-:W-:Y:S02]  /*1b4f0*/  ISETP.GE.AND P1, PT, R22, R235, PT ;  /* 0x000000eb1600720c */ /* 0x000fe40003f26270 */
[----:B------:R-:W-:Y:S04]  /*1b500*/  ISETP.GE.OR P0, PT, R11, R242, !P0 ;  /* 0x000000f20b00720c */ /* 0x000fe80004706670 */
[----:B------:R-:W-:Y:S02]  /*1b510*/  FSEL R112, R26, -INF , !P0 ;  /* 0xff8000001a707808 */ /* 0x000fe40004000000 */
[C---:B------:R-:W-:Y:S02]  /*1b520*/  LOP3.LUT P0, RZ, R234.reuse, 0x20, RZ, 0xc0, !PT ;  /* 0x00000020eaff7812 */ /* 0x040fe4000780c0ff */
[----:B--2---:R-:W-:Y:S02]  /*1b530*/  FSEL R89, R89, -INF , !P4 ;  /* 0xff80000059597808 */ /* 0x004fe40006000000 */
[----:B------:R-:W-:Y:S02]  /*1b540*/  LOP3.LUT P4, RZ, R234, 0x200000, RZ, 0xc0, !PT ;  /* 0x00200000eaff7812 */ /* 0x000fe4000788c0ff */
[----:B---3--:R-:W-:Y:S02]  /*1b550*/  FSEL R81, R243, -INF , !P0 ;  /* 0xff800000f3517808 */ /* 0x008fe40004000000 */
[----:B------:R-:W-:Y:S01]  /*1b560*/  ISETP.GE.AND P0, PT, R8, R237, PT ;  /* 0x000000ed0800720c */ /* 0x000fe20003f06270 */
[----:B------:R-:W2:Y:S01]  /*1b570*/  LDL.LU R243, [R1+0x68] ;  /* 0x0000680001f37983 */ /* 0x000ea20000300800 */
[----:B------:R-:W-:Y:S02]  /*1b580*/  FSEL R98, R206, -INF , !P6 ;  /* 0xff800000ce627808 */ /* 0x000fe40007000000 */
[----:B------:R-:W-:Y:S02]  /*1b590*/  ISETP.GE.OR P0, PT, R8, R241, !P0 ;  /* 0x000000f10800720c */ /* 0x000fe40004706670 */
[----:B------:R-:W-:Y:S02]  /*1b5a0*/  LOP3.LUT P6, RZ, R234, 0x100000, RZ, 0xc0, !PT ;  /* 0x00100000eaff7812 */ /* 0x000fe400078cc0ff */
[----:B------:R-:W-:Y:S01]  /*1b5b0*/  FSEL R208, R102, -INF , !P0 ;  /* 0xff80000066d07808 */ /* 0x000fe20004000000 */
[----:B------:R-:W-:Y:S01]  /*1b5c0*/  IMAD.MOV.U32 R102, RZ, RZ, R135 ;  /* 0x000000ffff667224 */ /* 0x000fe200078e0087 */
[C---:B------:R-:W-:Y:S02]  /*1b5d0*/  ISETP.GE.AND P0, PT, R0.reuse, R238, PT ;  /* 0x000000ee0000720c */ /* 0x040fe40003f06270 */
[----:B------:R-:W-:Y:S02]  /*1b5e0*/  FSEL R26, R201, -INF , !P6 ;  /* 0xff800000c91a7808 */ /* 0x000fe40007000000 */
[----:B------:R-:W-:Y:S02]  /*1b5f0*/  ISETP.GE.OR P0, PT, R0, R242, !P0 ;  /* 0x000000f20000720c */ /* 0x000fe40004706670 */
[C---:B------:R-:W-:Y:S01]  /*1b600*/  LOP3.LUT P6, RZ, R234.reuse, 0x2000, RZ, 0xc0, !PT ;  /* 0x00002000eaff7812 */ /* 0x040fe200078cc0ff */
[----:B------:R-:W-:Y:S01]  /*1b610*/  STL [R1+0x88], R26 ;  /* 0x0000881a01007387 */ /* 0x000fe20000100800 */
[----:B------:R-:W-:Y:S02]  /*1b620*/  FSEL R99, R25, -INF , !P0 ;  /* 0xff80000019637808 */ /* 0x000fe40004000000 */
[----:B------:R-:W-:Y:S01]  /*1b630*/  LOP3.LUT P0, RZ, R234, 0x1, RZ, 0xc0, !PT ;  /* 0x00000001eaff7812 */ /* 0x000fe2000780c0ff */
[----:B------:R-:W3:Y:S01]  /*1b640*/  LDL.LU R231, [R1+0x38] ;  /* 0x0000380001e77983 */ /* 0x000ee20000300800 */
[----:B----4-:R-:W-:Y:S02]  /*1b650*/  FSEL R20, R204, -INF , !P6 ;  /* 0xff800000cc147808 */ /* 0x010fe40007000000 */
[----:B------:R-:W-:Y:S02]  /*1b660*/  FSEL R41, R203, -INF , !P0 ;  /* 0xff800000cb297808 */ /* 0x000fe40004000000 */
[C---:B------:R-:W-:Y:S01]  /*1b670*/  ISETP.GE.AND P0, PT, R7.reuse, R237, PT ;  /* 0x000000ed0700720c */ /* 0x040fe20003f06270 */
[----:B------:R-:W-:Y:S01]  /*1b680*/  STL [R1+0x58], R20 ;  /* 0x0000581401007387 */ /* 0x000fe20000100800 */
[----:B------:R-:W-:Y:S02]  /*1b690*/  FSEL R54, R200, -INF , !P4 ;  /* 0xff800000c8367808 */ /* 0x000fe40006000000 */
[----:B------:R-:W-:Y:S02]  /*1b6a0*/  ISETP.GE.OR P0, PT, R7, R241, !P0 ;  /* 0x000000f10700720c */ /* 0x000fe40004706670 */
[C---:B------:R-:W-:Y:S02]  /*1b6b0*/  LOP3.LUT P4, RZ, R234.reuse, 0x200, RZ, 0xc0, !PT ;  /* 0x00000200eaff7812 */ /* 0x040fe4000788c0ff */
[----:B------:R-:W-:Y:S01]  /*1b6c0*/  FSEL R206, R103, -INF , !P0 ;  /* 0xff80000067ce7808 */ /* 0x000fe20004000000 */
[----:B------:R-:W-:Y:S01]  /*1b6d0*/  IMAD.MOV.U32 R103, RZ, RZ, R41 ;  /* 0x000000ffff677224 */ /* 0x000fe200078e0029 */
[C---:B------:R-:W-:Y:S02]  /*1b6e0*/  LOP3.LUT P0, RZ, R234.reuse, 0x4000, RZ, 0xc0, !PT ;  /* 0x00004000eaff7812 */ /* 0x040fe4000780c0ff */
[----:B------:R-:W-:Y:S02]  /*1b6f0*/  LOP3.LUT P6, RZ, R234, 0x100, RZ, 0xc0, !PT ;  /* 0x00000100eaff7812 */ /* 0x000fe400078cc0ff */
        /* <DEDUP_REMOVED lines=9> */
[C---:B------:R-:W-:Y:S01]  /*1b790*/  ISETP.GE.AND P0, PT, R4.reuse, R237, PT ;  /* 0x000000ed0400720c */ /* 0x040fe20003f06270 */
[----:B------:R-:W4:Y:S03]  /*1b7a0*/  LDL.LU R232, [R1+0x3c] ;  /* 0x00003c0001e87983 */ /* 0x000f260000300800 */
[----:B------:R-:W-:Y:S01]  /*1b7b0*/  ISETP.GE.OR P0, PT, R4, R241, !P0 ;  /* 0x000000f10400720c */ /* 0x000fe20004706670 */
[----:B------:R-:W-:Y:S03]  /*1b7c0*/  STL [R1+0x84], R19 ;  /* 0x0000841301007387 */ /* 0x000fe60000100800 */
[----:B------:R-:W-:Y:S02]  /*1b7d0*/  FSEL R203, R118, -INF , !P0 ;  /* 0xff80000076cb7808 */ /* 0x000fe40004000000 */
[----:B------:R-:W-:Y:S04]  /*1b7e0*/  LOP3.LUT P0, RZ, R234, 0x800, RZ, 0xc0, !PT ;  /* 0x00000800eaff7812 */ /* 0x000fe8000780c0ff */
[----:B------:R-:W-:Y:S02]  /*1b7f0*/  FSEL R12, R233, -INF , !P0 ;  /* 0xff800000e90c7808 */ /* 0x000fe40004000000 */
[----:B------:R-:W4:Y:S01]  /*1b800*/  LDL.LU R233, [R1+0x2c] ;  /* 0x00002c0001e97983 */ /* 0x000f220000300800 */
[C---:B------:R-:W-:Y:S03]  /*1b810*/  ISETP.GE.AND P0, PT, R2.reuse, R237, PT ;  /* 0x000000ed0200720c */ /* 0x040fe60003f06270 */
[----:B------:R1:W-:Y:S01]  /*1b820*/  STL [R1+0x50], R12 ;  /* 0x0000500c01007387 */ /* 0x0003e20000100800 */
        /* <DEDUP_REMOVED lines=8> */
[----:B------:R-:W-:Y:S02]  /*1b8b0*/  ISETP.GE.AND P0, PT, R0, R237, PT ;  /* 0x000000ed0000720c */ /* 0x000fe40003f06270 */
[----:B-1----:R-:W-:Y:S02]  /*1b8c0*/  FMNMX.FTZ R12, R28, R132, !PT ;  /* 0x000000841c0c7209 */ /* 0x002fe40007810000 */
[----:B------:R-:W-:Y:S02]  /*1b8d0*/  ISETP.GE.OR P0, PT, R0, R241, !P0 ;  /* 0x000000f10000720c */ /* 0x000fe40004706670 */
[----:B------:R-:W-:Y:S02]  /*1b8e0*/  FMNMX.FTZ R12, R30, R12, !PT ;  /* 0x0000000c1e0c7209 */ /* 0x000fe40007810000 */
[----:B------:R-:W-:Y:S02]  /*1b8f0*/  FSEL R114, R23, -INF , !P0 ;  /* 0xff80000017727808 */ /* 0x000fe40004000000 */
[C---:B------:R-:W-:Y:S02]  /*1b900*/  ISETP.GE.AND P0, PT, R17.reuse, R236, PT ;  /* 0x000000ec1100720c */ /* 0x040fe40003f06270 */
[----:B------:R-:W-:Y:S02]  /*1b910*/  FMNMX.FTZ R12, R34, R12, !PT ;  /* 0x0000000c220c7209 */ /* 0x000fe40007810000 */
        /* <DEDUP_REMOVED lines=19> */
[----:B------:R-:W-:Y:S01]  /*1ba50*/  FSEL R45, R105, -INF , !P0 ;  /* 0xff800000692d7808 */ /* 0x000fe20004000000 */
[----:B------:R-:W-:Y:S01]  /*1ba60*/  IMAD.MOV.U32 R105, RZ, RZ, R69 ;  /* 0x000000ffff697224 */ /* 0x000fe200078e0045 */
[C---:B------:R-:W-:Y:S04]  /*1ba70*/  ISETP.GE.AND P0, PT, R6.reuse, R236, PT ;  /* 0x000000ec0600720c */ /* 0x040fe80003f06270 */
[----:B------:R-:W-:Y:S04]  /*1ba80*/  ISETP.GE.OR P0, PT, R6, R240, !P0 ;  /* 0x000000f00600720c */ /* 0x000fe80004706670 */
[----:B------:R-:W-:Y:S02]  /*1ba90*/  FSEL R228, R108, -INF , !P0 ;  /* 0xff8000006ce47808 */ /* 0x000fe40004000000 */
[----:B------:R-:W-:Y:S02]  /*1baa0*/  ISETP.GE.AND P0, PT, R6, R235, PT ;  /* 0x000000eb0600720c */ /* 0x000fe40003f06270 */
[----:B--2---:R-:W-:Y:S02]  /*1bab0*/  FSEL R83, R243, -INF , !P2 ;  /* 0xff800000f3537808 */ /* 0x004fe40005000000 */
[----:B------:R-:W2:Y:S01]  /*1bac0*/  LDL.LU R243, [R1+0x34] ;  /* 0x0000340001f37983 */ /* 0x000ea20000300800 */
[C---:B------:R-:W-:Y:S02]  /*1bad0*/  LOP3.LUT P2, RZ, R234.reuse, 0x40, RZ, 0xc0, !PT ;  /* 0x00000040eaff7812 */ /* 0x040fe4000784c0ff */
[----:B---3--:R-:W-:Y:S02]  /*1bae0*/  FSEL R18, R231, -INF , !P4 ;  /* 0xff800000e7127808 */ /* 0x008fe40006000000 */
[C---:B------:R-:W-:Y:S02]  /*1baf0*/  LOP3.LUT P4, RZ, R234.reuse, 0x4, RZ, 0xc0, !PT ;  /* 0x00000004eaff7812 */ /* 0x040fe4000788c0ff */
[----:B------:R-:W-:Y:S01]  /*1bb00*/  LOP3.LUT R234, R234, 0xfffffff7, RZ, 0xc0, !PT ;  /* 0xfffffff7eaea7812 */ /* 0x000fe200078ec0ff */
[----:B------:R-:W-:Y:S01]  /*1bb10*/  STL [R1+0x80], R18 ;  /* 0x0000801201007387 */ /* 0x000fe20000100800 */
[----:B------:R-:W-:Y:S02]  /*1bb20*/  FSEL R55, R57, -INF , !P4 ;  /* 0xff80000039377808 */ /* 0x000fe40006000000 */
[----:B------:R-:W-:Y:S01]  /*1bb30*/  FSEL R231, R75, -INF , !P5 ;  /* 0xff8000004be77808 */ /* 0x000fe20006800000 */
[----:B------:R-:W-:Y:S04]  /*1bb40*/  STL [R1+0x120], R237 ;  /* 0x000120ed01007387 */ /* 0x000fe80000100800 */
[----:B------:R4:W-:Y:S04]  /*1bb50*/  STL [R1+0x124], R241 ;  /* 0x000124f101007387 */ /* 0x0009e80000100800 */
[----:B------:R-:W-:Y:S04]  /*1bb60*/  STL [R1+0x12c], R105 ;  /* 0x00012c6901007387 */ /* 0x000fe80000100800 */
[----:B------:R1:W-:Y:S01]  /*1bb70*/  STL [R1+0x130], R251 ;  /* 0x000130fb01007387 */ /* 0x0003e20000100800 */
[----:B----4-:R-:W-:Y:S02]  /*1bb80*/  FSEL R241, R232, -INF , !P6 ;  /* 0xff800000e8f17808 */ /* 0x010fe40007000000 */
[----:B------:R-:W-:Y:S02]  /*1bb90*/  ISETP.GE.OR P6, PT, R22, R239, !P1 ;  /* 0x000000ef1600720c */ /* 0x000fe40004fc6670 */
[----:B------:R-:W-:Y:S02]  /*1bba0*/  ISETP.GE.AND P1, PT, R17, R235, PT ;  /* 0x000000eb1100720c */ /* 0x000fe40003f26270 */
[----:B------:R-:W-:Y:S02]  /*1bbb0*/  FSEL R230, R78, -INF , !P6 ;  /* 0xff8000004ee67808 */ /* 0x000fe40007000000 */
[----:B------:R-:W-:Y:S02]  /*1bbc0*/  FSEL R237, R233, -INF , !P3 ;  /* 0xff800000e9ed7808 */ /* 0x000fe40005800000 */
[----:B------:R-:W-:Y:S02]  /*1bbd0*/  ISETP.GE.OR P3, PT, R17, R239, !P1 ;  /* 0x000000ef1100720c */ /* 0x000fe40004f66670 */
[----:B------:R-:W-:Y:S02]  /*1bbe0*/  ISETP.GE.AND P1, PT, R13, R235, PT ;  /* 0x000000eb0d00720c */ /* 0x000fe40003f26270 */
[----:B------:R-:W-:Y:S02]  /*1bbf0*/  FSEL R229, R79, -INF , !P3 ;  /* 0xff8000004fe57808 */ /* 0x000fe40005800000 */
[----:B------:R-:W-:Y:S02]  /*1bc00*/  ISETP.GE.OR P4, PT, R13, R239, !P1 ;  /* 0x000000ef0d00720c */ /* 0x000fe40004f86670 */
[C---:B------:R-:W-:Y:S02]  /*1bc10*/  ISETP.GE.AND P1, PT, R10.reuse, R235, PT ;  /* 0x000000eb0a00720c */ /* 0x040fe40003f26270 */
        /* <DEDUP_REMOVED lines=8> */
[----:B------:R-:W-:Y:S02]  /*1bca0*/  @P1 LOP3.LUT R234, R234, 0x8, RZ, 0xfc, !PT ;  /* 0x00000008eaea1812 */ /* 0x000fe400078efcff */
[C---:B------:R-:W-:Y:S02]  /*1bcb0*/  ISETP.GE.AND P1, PT, R9.reuse, R235, PT ;  /* 0x000000eb0900720c */ /* 0x040fe40003f26270 */
[----:B------:R-:W-:Y:S02]  /*1bcc0*/  LOP3.LUT R234, R234, 0xfffffffb, RZ, 0xc0, !PT ;  /* 0xfffffffbeaea7812 */ /* 0x000fe400078ec0ff */
        /* <DEDUP_REMOVED lines=9> */
[----:B------:R-:W-:Y:S02]  /*1bd60*/  FMNMX.FTZ R10, R249, R10, !PT ;  /* 0x0000000af90a7209 */ /* 0x000fe40007810000 */
[----:B------:R-:W-:Y:S02]  /*1bd70*/  ISETP.GE.OR P1, PT, R8, R239, !P1 ;  /* 0x000000ef0800720c */ /* 0x000fe40004f26670 */
[----:B------:R-:W-:Y:S02]  /*1bd80*/  FMNMX.FTZ R8, R52, R9, !PT ;  /* 0x0000000934087209 */ /* 0x000fe40007810000 */
[----:B------:R-:W-:Y:S02]  /*1bd90*/  FMNMX.FTZ R10, R101, R10, !PT ;  /* 0x0000000a650a7209 */ /* 0x000fe40007810000 */
[----:B------:R-:W-:Y:S02]  /*1bda0*/  FMNMX.FTZ R8, R207, R8, !PT ;  /* 0x00000008cf087209 */ /* 0x000fe40007810000 */
[----:B------:R-:W-:Y:S02]  /*1bdb0*/  LOP3.LUT R234, R234, 0xfffffffd, RZ, 0xc0, !PT ;  /* 0xfffffffdeaea7812 */ /* 0x000fe400078ec0ff */
[----:B------:R-:W-:Y:S02]  /*1bdc0*/  FMNMX.FTZ R8, R102, R8, !PT ;  /* 0x0000000866087209 */ /* 0x000fe40007810000 */
[----:B------:R-:W-:Y:S02]  /*1bdd0*/  FMNMX.FTZ R9, R49, R10, !PT ;  /* 0x0000000a31097209 */ /* 0x000fe40007810000 */
[----:B------:R-:W-:Y:S02]  /*1bde0*/  FMNMX.FTZ R8, R128, R8, !PT ;  /* 0x0000000880087209 */ /* 0x000fe40007810000 */
[----:B------:R-:W-:Y:S02]  /*1bdf0*/  @P1 LOP3.LUT R234, R234, 0x2, RZ, 0xfc, !PT ;  /* 0x00000002eaea1812 */ /* 0x000fe400078efcff */
        /* <DEDUP_REMOVED lines=15> */
[----:B-1----:R-:W3:Y:S01]  /*1bef0*/  LDL.LU R251, [R1+0x50] ;  /* 0x0000500001fb7983 */ /* 0x002ee20000300800 */
[----:B------:R-:W-:Y:S02]  /*1bf00*/  ISETP.GE.OR P3, PT, R6, R239, !P0 ;  /* 0x000000ef0600720c */ /* 0x000fe40004766670 */
[----:B------:R-:W-:Y:S01]  /*1bf10*/  FMNMX.FTZ R6, R36, R7, !PT ;  /* 0x0000000724067209 */ /* 0x000fe20007810000 */
[----:B------:R-:W4:Y:S01]  /*1bf20*/  LDL.LU R127, [R1+0x40] ;  /* 0x00004000017f7983 */ /* 0x000f220000300800 */
        /* <DEDUP_REMOVED lines=30> */
[----:B------:R-:W-:Y:S02]  /*1c110*/  FMNMX.FTZ R7, R103, R7, !PT ;  /* 0x0000000767077209 */ /* 0x000fe40007810000 */
[----:B------:R-:W-:Y:S02]  /*1c120*/  FMNMX.FTZ R6, R97, R6, !PT ;  /* 0x0000000661067209 */ /* 0x000fe40007810000 */
[C---:B------:R-:W-:Y:S02]  /*1c130*/  ISETP.GE.OR P0, PT, R5.reuse, R240, !P0 ;  /* 0x000000f00500720c */ /* 0x040fe40004706670 */
[----:B------:R-:W-:Y:S02]  /*1c140*/  FMNMX.FTZ R8, R210, R8, !PT ;  /* 0x00000008d2087209 */ /* 0x000fe40007810000 */
[----:B------:R-:W-:Y:S02]  /*1c150*/  FMNMX.FTZ R73, R112, R73, !PT ;  /* 0x0000004970497209 */ /* 0x000fe40007810000 */
[----:B------:R-:W-:Y:S02]  /*1c160*/  FMNMX.FTZ R6, R20, R6, !PT ;  /* 0x0000000614067209 */ /* 0x000fe40007810000 */
[----:B------:R-:W-:Y:S02]  /*1c170*/  FMNMX.FTZ R7, R26, R7, !PT ;  /* 0x000000071a077209 */ /* 0x000fe40007810000 */
[----:B------:R-:W-:Y:S02]  /*1c180*/  FSEL R41, R44, -INF , !P0 ;  /* 0xff8000002c297808 */ /* 0x000fe40004000000 */
[----:B------:R-:W-:Y:S02]  /*1c190*/  ISETP.GE.AND P0, PT, R5, R235, PT ;  /* 0x000000eb0500720c */ /* 0x000fe40003f06270 */
[----:B------:R-:W-:Y:S02]  /*1c1a0*/  FMNMX.FTZ R8, R208, R8, !PT ;  /* 0x00000008d0087209 */ /* 0x000fe40007810000 */
[----:B------:R-:W-:Y:S02]  /*1c1b0*/  FMNMX.FTZ R73, R99, R73, !PT ;  /* 0x0000004963497209 */ /* 0x000fe40007810000 */
[----:B------:R-:W-:Y:S02]  /*1c1c0*/  FMNMX.FTZ R7, R54, R7, !PT ;  /* 0x0000000736077209 */ /* 0x000fe40007810000 */
[----:B------:R-:W-:Y:S02]  /*1c1d0*/  ISETP.GE.OR P6, PT, R5, R239, !P0 ;  /* 0x000000ef0500720c */ /* 0x000fe400047c6670 */
[----:B------:R-:W-:Y:S02]  /*1c1e0*/  FMNMX.FTZ R5, R50, R6, !PT ;  /* 0x0000000632057209 */ /* 0x000fe40007810000 */
[----:B------:R-:W-:Y:S02]  /*1c1f0*/  FMNMX.FTZ R72, R206, R8, !PT ;  /* 0x00000008ce487209 */ /* 0x000fe40007810000 */
[----:B------:R-:W-:Y:S01]  /*1c200*/  FMNMX.FTZ R6, R19, R7, !PT ;  /* 0x0000000713067209 */ /* 0x000fe20007810000 */
[----:B------:R-:W1:Y:S01]  /*1c210*/  SHFL.BFLY PT, R8, R73, 0x2, 0x1f ;  /* 0x0c401f0049087f89 */ /* 0x000e6200000e0000 */
[C---:B------:R-:W-:Y:S02]  /*1c220*/  ISETP.GE.AND P0, PT, R4.reuse, R236, PT ;  /* 0x000000ec0400720c */ /* 0x040fe40003f06270 */
[----:B------:R-:W-:Y:S02]  /*1c230*/  FMNMX.FTZ R6, R61, R6, !PT ;  /* 0x000000063d067209 */ /* 0x000fe40007810000 */
[----:B------:R-:W-:Y:S02]  /*1c240*/  ISETP.GE.OR P0, PT, R4, R240, !P0 ;  /* 0x000000f00400720c */ /* 0x000fe40004706670 */
[----:B------:R-:W-:Y:S02]  /*1c250*/  LOP3.LUT P1, RZ, R234, 0x8, RZ, 0xc0, !PT ;  /* 0x00000008eaff7812 */ /* 0x000fe4000782c0ff */
[----:B------:R-:W-:Y:S02]  /*1c260*/  FSEL R207, R120, -INF , !P0 ;  /* 0xff80000078cf7808 */ /* 0x000fe40004000000 */
[C---:B------:R-:W-:Y:S02]  /*1c270*/  ISETP.GE.AND P0, PT, R2.reuse, R236, PT ;  /* 0x000000ec0200720c */ /* 0x040fe40003f06270 */
[----:B------:R-:W-:Y:S02]  /*1c280*/  FSEL R108, R63, -INF , !P1 ;  /* 0xff8000003f6c7808 */ /* 0x000fe40004800000 */
[----:B------:R-:W-:Y:S02]  /*1c290*/  ISETP.GE.OR P0, PT, R2, R240, !P0 ;  /* 0x000000f00200720c */ /* 0x000fe40004706670 */
[-C--:B------:R-:W-:Y:S02]  /*1c2a0*/  ISETP.GE.AND P1, PT, R4, R235.reuse, PT ;  /* 0x000000eb0400720c */ /* 0x080fe40003f26270 */
[----:B------:R-:W-:Y:S02]  /*1c2b0*/  FSEL R200, R121, -INF , !P0 ;  /* 0xff80000079c87808 */ /* 0x000fe40004000000 */
[-C--:B------:R-:W-:Y:S02]  /*1c2c0*/  ISETP.GE.AND P0, PT, R2, R235.reuse, PT ;  /* 0x000000eb0200720c */ /* 0x080fe40003f06270 */
[----:B--2---:R-:W-:Y:S02]  /*1c2d0*/  FSEL R242, R243, -INF , !P2 ;  /* 0xff800000f3f27808 */ /* 0x004fe40005000000 */
[----:B------:R-:W-:Y:S02]  /*1c2e0*/  ISETP.GE.AND P2, PT, R15, R235, PT ;  /* 0x000000eb0f00720c */ /* 0x000fe40003f46270 */
[----:B-1----:R-:W-:Y:S02]  /*1c2f0*/  FMNMX.FTZ R73, R73, R8, !PT ;  /* 0x0000000849497209 */ /* 0x002fe40007810000 */
[-C--:B------:R-:W-:Y:S02]  /*1c300*/  ISETP.GE.OR P2, PT, R15, R239.reuse, !P2 ;  /* 0x000000ef0f00720c */ /* 0x080fe40005746670 */
[----:B------:R-:W-:Y:S02]  /*1c310*/  FSEL R10, R56, -INF , !P4 ;  /* 0xff800000380a7808 */ /* 0x000fe40006000000 */
[----:B------:R-:W-:Y:S02]  /*1c320*/  ISETP.GE.OR P4, PT, R4, R239, !P1 ;  /* 0x000000ef0400720c */ /* 0x000fe40004f86670 */
[----:B------:R-:W-:Y:S01]  /*1c330*/  FSEL R25, R47, -INF , !P2 ;  /* 0xff8000002f197808 */ /* 0x000fe20005000000 */
[----:B------:R-:W-:Y:S01]  /*1c340*/  IMAD.MOV.U32 R120, RZ, RZ, R10 ;  /* 0x000000ffff787224 */ /* 0x000fe200078e000a */
[C---:B------:R-:W-:Y:S02]  /*1c350*/  LOP3.LUT P2, RZ, R234.reuse, 0x4, RZ, 0xc0, !PT ;  /* 0x00000004eaff7812 */ /* 0x040fe4000784c0ff */
[----:B------:R-:W-:Y:S02]  /*1c360*/  LOP3.LUT P1, RZ, R234, 0x2, RZ, 0xc0, !PT ;  /* 0x00000002eaff7812 */ /* 0x000fe4000782c0ff */
[----:B------:R-:W-:Y:S02]  /*1c370*/  FMNMX.FTZ R72, R205, R72, !PT ;  /* 0x00000048cd487209 */ /* 0x000fe40007810000 */
[----:B------:R-:W-:Y:S02]  /*1c380*/  FSEL R56, R58, -INF , !P1 ;  /* 0xff8000003a387808 */ /* 0x000fe40004800000 */
[----:B------:R-:W-:Y:S02]  /*1c390*/  FSEL R47, R62, -INF , !P5 ;  /* 0xff8000003e2f7808 */ /* 0x000fe40006800000 */
[----:B------:R-:W-:Y:S02]  /*1c3a0*/  FSEL R59, R59, -INF , !P3 ;  /* 0xff8000003b3b7808 */ /* 0x000fe40005800000 */
[----:B------:R-:W-:Y:S02]  /*1c3b0*/  FMNMX.FTZ R72, R204, R72, !PT ;  /* 0x00000048cc487209 */ /* 0x000fe40007810000 */
[----:B------:R-:W-:Y:S02]  /*1c3c0*/  FSEL R57, R60, -INF , !P6 ;  /* 0xff8000003c397808 */ /* 0x000fe40007000000 */
[----:B------:R-:W-:Y:S02]  /*1c3d0*/  FMNMX.FTZ R72, R203, R72, !PT ;  /* 0x00000048cb487209 */ /* 0x000fe40007810000 */
[----:B------:R-:W-:Y:S02]  /*1c3e0*/  ISETP.GE.AND P1, PT, R11, R235, PT ;  /* 0x000000eb0b00720c */ /* 0x000fe40003f26270 */
[----:B------:R-:W-:Y:S02]  /*1c3f0*/  FMNMX.FTZ R72, R202, R72, !PT ;  /* 0x00000048ca487209 */ /* 0x000fe40007810000 */
[----:B------:R-:W-:Y:S02]  /*1c400*/  FSEL R48, R48, -INF , !P4 ;  /* 0xff80000030307808 */ /* 0x000fe40006000000 */
[----:B------:R-:W-:Y:S02]  /*1c410*/  FMNMX.FTZ R72, R201, R72, !PT ;  /* 0x00000048c9487209 */ /* 0x000fe40007810000 */
[----:B------:R-:W-:Y:S02]  /*1c420*/  ISETP.GE.OR P1, PT, R11, R239, !P1 ;  /* 0x000000ef0b00720c */ /* 0x000fe40004f26670 */
[----:B------:R-:W-:Y:S02]  /*1c430*/  FMNMX.FTZ R72, R114, R72, !PT ;  /* 0x0000004872487209 */ /* 0x000fe40007810000 */
[----:B------:R-:W-:Y:S02]  /*1c440*/  LOP3.LUT P5, RZ, R234, 0x80000, RZ, 0xc0, !PT ;  /* 0x00080000eaff7812 */ /* 0x000fe400078ac0ff */
[----:B---3--:R-:W-:Y:S04]  /*1c450*/  FMNMX.FTZ R5, R251, R5, !PT ;  /* 0x00000005fb057209 */ /* 0x008fe80007810000 */
[----:B------:R-:W-:Y:S02]  /*1c460*/  FMNMX.FTZ R7, R83, R5, !PT ;  /* 0x0000000553077209 */ /* 0x000fe40007810000 */
[----:B------:R-:W-:Y:S02]  /*1c470*/  FMNMX.FTZ R5, R226, R6, !PT ;  /* 0x00000006e2057209 */ /* 0x000fe40007810000 */
[----:B------:R-:W-:Y:S01]  /*1c480*/  FMNMX.FTZ R7, R18, R7, !PT ;  /* 0x0000000712077209 */ /* 0x000fe20007810000 */
[----:B------:R-:W-:Y:S01]  /*1c490*/  SHFL.BFLY PT, R6, R72, 0x2, 0x1f ;  /* 0x0c401f0048067f89 */ /* 0x000fe200000e0000 */
[----:B------:R-:W-:Y:S02]  /*1c4a0*/  FMNMX.FTZ R71, R225, R5, !PT ;  /* 0x00000005e1477209 */ /* 0x000fe40007810000 */
[----:B------:R-:W-:Y:S02]  /*1c4b0*/  FMNMX.FTZ R5, R241, R7, !PT ;  /* 0x00000007f1057209 */ /* 0x000fe40007810000 */
[----:B----4-:R-:W-:Y:S02]  /*1c4c0*/  FSEL R117, R127, -INF , !P2 ;  /* 0xff8000007f757808 */ /* 0x010fe40005000000 */
[----:B------:R-:W-:Y:S01]  /*1c4d0*/  FMNMX.FTZ R5, R237, R5, !PT ;  /* 0x00000005ed057209 */ /* 0x000fe20007810000 */
[----:B------:R-:W1:Y:S01]  /*1c4e0*/  SHFL.BFLY PT, R7, R73, 0x1, 0x1f ;  /* 0x0c201f0049077f89 */ /* 0x000e6200000e0000 */
[----:B------:R-:W-:Y:S02]  /*1c4f0*/  ISETP.GE.OR P2, PT, R2, R239, !P0 ;  /* 0x000000ef0200720c */ /* 0x000fe40004746670 */
[----:B------:R-:W-:Y:S02]  /*1c500*/  FMNMX.FTZ R5, R242, R5, !PT ;  /* 0x00000005f2057209 */ /* 0x000fe40007810000 */
[----:B------:R-:W-:Y:S02]  /*1c510*/  ISETP.GE.AND P0, PT, R11, R236, PT ;  /* 0x000000ec0b00720c */ /* 0x000fe40003f06270 */
[----:B------:R-:W-:Y:S02]  /*1c520*/  FMNMX.FTZ R5, R55, R5, !PT ;  /* 0x0000000537057209 */ /* 0x000fe40007810000 */
[----:B------:R-:W-:Y:S02]  /*1c530*/  ISETP.GE.OR P0, PT, R11, R240, !P0 ;  /* 0x000000f00b00720c */ /* 0x000fe40004706670 */
[----:B------:R-:W-:Y:S02]  /*1c540*/  FMNMX.FTZ R5, R231, R5, !PT ;  /* 0x00000005e7057209 */ /* 0x000fe40007810000 */
[----:B------:R-:W-:Y:S02]  /*1c550*/  FSEL R128, R124, -INF , !P0 ;  /* 0xff8000007c807808 */ /* 0x000fe40004000000 */
[----:B------:R-:W-:Y:S02]  /*1c560*/  FMNMX.FTZ R4, R230, R5, !PT ;  /* 0x00000005e6047209 */ /* 0x000fe40007810000 */
[C---:B------:R-:W-:Y:S02]  /*1c570*/  ISETP.GE.AND P0, PT, R0.reuse, R236, PT ;  /* 0x000000ec0000720c */ /* 0x040fe40003f06270 */
[----:B------:R-:W-:Y:S02]  /*1c580*/  FMNMX.FTZ R2, R229, R4, !PT ;  /* 0x00000004e5027209 */ /* 0x000fe40007810000 */
[----:B------:R-:W-:Y:S02]  /*1c590*/  ISETP.GE.OR P0, PT, R0, R240, !P0 ;  /* 0x000000f00000720c */ /* 0x000fe40004706670 */
[----:B------:R-:W-:Y:S02]  /*1c5a0*/  FMNMX.FTZ R2, R25, R2, !PT ;  /* 0x0000000219027209 */ /* 0x000fe40007810000 */
[----:B-1----:R-:W-:Y:S02]  /*1c5b0*/  FMNMX.FTZ R73, R73, R7, !PT ;  /* 0x0000000749497209 */ /* 0x002fe40007810000 */
[----:B------:R-:W-:Y:S02]  /*1c5c0*/  FMNMX.FTZ R2, R120, R2, !PT ;  /* 0x0000000278027209 */ /* 0x000fe40007810000 */
[----:B------:R-:W-:Y:S01]  /*1c5d0*/  FMNMX.FTZ R71, R224, R71, !PT ;  /* 0x00000047e0477209 */ /* 0x000fe20007810000 */
[C---:B------:R-:W-:Y:S01]  /*1c5e0*/  FMUL.FTZ R84, R73.reuse, c[0x0][0x23c] ;  /* 0x00008f0049547a20 */ /* 0x040fe20000410000 */
[----:B------:R-:W-:Y:S02]  /*1c5f0*/  FMNMX.FTZ R2, R108, R2, !PT ;  /* 0x000000026c027209 */ /* 0x000fe40007810000 */
[----:B------:R-:W-:Y:S02]  /*1c600*/  FSETP.NEU.FTZ.AND P3, PT, R73, -INF , PT ;  /* 0xff8000004900780b */ /* 0x000fe40003f7d000 */
[----:B------:R-:W-:Y:S02]  /*1c610*/  FMNMX.FTZ R2, R117, R2, !PT ;  /* 0x0000000275027209 */ /* 0x000fe40007810000 */
[----:B------:R-:W-:Y:S02]  /*1c620*/  FSEL R84, R84, RZ, P3 ;  /* 0x000000ff54547208 */ /* 0x000fe40001800000 */
[----:B------:R-:W-:Y:S02]  /*1c630*/  FMNMX.FTZ R2, R56, R2, !PT ;  /* 0x0000000238027209 */ /* 0x000fe40007810000 */
[----:B------:R-:W-:Y:S01]  /*1c640*/  FSEL R127, R125, -INF , !P0 ;  /* 0xff8000007d7f7808 */ /* 0x000fe20004000000 */
[--C-:B------:R-:W-:Y:S01]  /*1c650*/  FFMA.FTZ R101, R101, c[0x0][0x23c], -R84.reuse ;  /* 0x00008f0065657a23 */ /* 0x100fe20000010854 */
[----:B------:R-:W-:Y:S01]  /*1c660*/  FMNMX.FTZ R2, R47, R2, !PT ;  /* 0x000000022f027209 */ /* 0x000fe20007810000 */
[--C-:B------:R-:W-:Y:S01]  /*1c670*/  FFMA.FTZ R126, R126, c[0x0][0x23c], -R84.reuse ;  /* 0x00008f007e7e7a23 */ /* 0x100fe20000010854 */
[C---:B------:R-:W-:Y:S01]  /*1c680*/  ISETP.GE.AND P0, PT, R0.reuse, R235, PT ;  /* 0x000000eb0000720c */ /* 0x040fe20003f06270 */
[--C-:B------:R-:W-:Y:S01]  /*1c690*/  FFMA.FTZ R131, R131, c[0x0][0x23c], -R84.reuse ;  /* 0x00008f0083837a23 */ /* 0x100fe20000010854 */
[----:B------:R-:W-:Y:S01]  /*1c6a0*/  FMNMX.FTZ R2, R59, R2, !PT ;  /* 0x000000023b027209 */ /* 0x000fe20007810000 */
[--C-:B------:R-:W-:Y:S01]  /*1c6b0*/  FFMA.FTZ R209, R209, c[0x0][0x23c], -R84.reuse ;  /* 0x00008f00d1d17a23 */ /* 0x100fe20000010854 */
[----:B------:R-:W-:Y:S02]  /*1c6c0*/  ISETP.GE.OR P0, PT, R0, R239, !P0 ;  /* 0x000000ef0000720c */ /* 0x000fe40004706670 */
[----:B------:R-:W-:Y:S01]  /*1c6d0*/  FMNMX.FTZ R0, R57, R2, !PT ;  /* 0x0000000239007209 */ /* 0x000fe20007810000 */
[--C-:B------:R-:W-:Y:S01]  /*1c6e0*/  FFMA.FTZ R2, R27, c[0x0][0x23c], -R84.reuse ;  /* 0x00008f001b027a23 */ /* 0x100fe20000010854 */
[----:B------:R-:W-:Y:S02]  /*1c6f0*/  FMNMX.FTZ R71, R223, R71, !PT ;  /* 0x00000047df477209 */ /* 0x000fe40007810000 */
[----:B------:R-:W-:Y:S01]  /*1c700*/  FMNMX.FTZ R72, R72, R6, !PT ;  /* 0x0000000648487209 */ /* 0x000fe20007810000 */
[----:B------:R1:W-:Y:S01]  /*1c710*/  MUFU.EX2 R85, R2 ;  /* 0x0000000200557308 */ /* 0x0003e20000000800 */
[----:B------:R-:W-:Y:S02]  /*1c720*/  FMNMX.FTZ R71, R43, R71, !PT ;  /* 0x000000472b477209 */ /* 0x000fe40007810000 */
[----:B------:R-:W-:Y:S01]  /*1c730*/  FSEL R227, R123, -INF , !P2 ;  /* 0xff8000007be37808 */ /* 0x000fe20005000000 */
[----:B------:R-:W2:Y:S01]  /*1c740*/  SHFL.BFLY PT, R4, R72, 0x1, 0x1f ;  /* 0x0c201f0048047f89 */ /* 0x000ea200000e0000 */
[----:B------:R-:W-:Y:S02]  /*1c750*/  FMNMX.FTZ R71, R221, R71, !PT ;  /* 0x00000047dd477209 */ /* 0x000fe40007810000 */
[----:B------:R-:W-:Y:S02]  /*1c760*/  FSEL R226, R46, -INF , !P1 ;  /* 0xff8000002ee27808 */ /* 0x000fe40004800000 */
        /* <DEDUP_REMOVED lines=8> */
[--C-:B-1----:R-:W-:Y:S01]  /*1c7f0*/  FFMA.FTZ R2, R29, c[0x0][0x23c], -R84.reuse ;  /* 0x00008f001d027a23 */ /* 0x102fe20000010854 */
[----:B------:R-:W-:Y:S02]  /*1c800*/  FMNMX.FTZ R71, R41, R71, !PT ;  /* 0x0000004729477209 */ /* 0x000fe40007810000 */
[----:B------:R-:W-:Y:S01]  /*1c810*/  FMNMX.FTZ R0, R74, R0, !PT ;  /* 0x000000004a007209 */ /* 0x000fe20007810000 */
[----:B------:R-:W1:Y:S01]  /*1c820*/  MUFU.EX2 R124, R2 ;  /* 0x00000002007c7308 */ /* 0x000e620000000800 */
[----:B------:R-:W-:Y:S02]  /*1c830*/  FMNMX.FTZ R71, R207, R71, !PT ;  /* 0x00000047cf477209 */ /* 0x000fe40007810000 */
[----:B--2---:R-:W-:Y:S02]  /*1c840*/  FMNMX.FTZ R72, R72, R4, !PT ;  /* 0x0000000448487209 */ /* 0x004fe40007810000 */
[----:B------:R-:W-:Y:S02]  /*1c850*/  FMNMX.FTZ R71, R200, R71, !PT ;  /* 0x00000047c8477209 */ /* 0x000fe40007810000 */
[C---:B------:R-:W-:Y:S01]  /*1c860*/  FSETP.NEU.FTZ.AND P2, PT, R72.reuse, -INF , PT ;  /* 0xff8000004800780b */ /* 0x040fe20003f5d000 */
[----:B------:R-:W-:Y:S01]  /*1c870*/  FMUL.FTZ R75, R72, c[0x0][0x23c] ;  /* 0x00008f00484b7a20 */ /* 0x000fe20000410000 */
[----:B------:R-:W-:Y:S04]  /*1c880*/  FMNMX.FTZ R71, R128, R71, !PT ;  /* 0x0000004780477209 */ /* 0x000fe80007810000 */
[----:B------:R-:W-:Y:S02]  /*1c890*/  FMNMX.FTZ R71, R127, R71, !PT ;  /* 0x000000477f477209 */ /* 0x000fe40007810000 */
[----:B------:R-:W-:Y:S03]  /*1c8a0*/  FSEL R75, R75, RZ, P2 ;  /* 0x000000ff4b4b7208 */ /* 0x000fe60001000000 */
[----:B------:R-:W2:Y:S02]  /*1c8b0*/  SHFL.BFLY PT, R5, R71, 0x2, 0x1f ;  /* 0x0c401f0047057f89 */ /* 0x000ea400000e0000 */
[--C-:B------:R-:W-:Y:S02]  /*1c8c0*/  FFMA.FTZ R4, R28, c[0x0][0x23c], -R75.reuse ;  /* 0x00008f001c047a23 */ /* 0x100fe4000001084b */
[--C-:B------:R-:W-:Y:S02]  /*1c8d0*/  FFMA.FTZ R208, R208, c[0x0][0x23c], -R75.reuse ;  /* 0x00008f00d0d07a23 */ /* 0x100fe4000001084b */
[----:B------:R3:W-:Y:S01]  /*1c8e0*/  MUFU.EX2 R119, R4 ;  /* 0x0000000400777308 */ /* 0x0007e20000000800 */
[----:B-1----:R-:W-:Y:S01]  /*1c8f0*/  F2FP.PACK_AB R76, R124, R85 ;  /* 0x000000557c4c723e */ /* 0x002fe200000000ff */
[----:B------:R-:W1:Y:S01]  /*1c900*/  SHFL.BFLY PT, R2, R0, 0x2, 0x1f ;  /* 0x0c401f0000027f89 */ /* 0x000e6200000e0000 */
[----:B--2---:R-:W-:Y:S07]  /*1c910*/  FMNMX.FTZ R71, R71, R5, !PT ;  /* 0x0000000547477209 */ /* 0x004fee0007810000 */
[----:B------:R-:W2:Y:S01]  /*1c920*/  SHFL.BFLY PT, R5, R71, 0x1, 0x1f ;  /* 0x0c201f0047057f89 */ /* 0x000ea200000e0000 */
[--C-:B---3--:R-:W-:Y:S01]  /*1c930*/  FFMA.FTZ R4, R30, c[0x0][0x23c], -R75.reuse ;  /* 0x00008f001e047a23 */ /* 0x108fe2000001084b */
[----:B-1----:R-:W-:Y:S01]  /*1c940*/  FMNMX.FTZ R0, R0, R2, !PT ;  /* 0x0000000200007209 */ /* 0x002fe20007810000 */
[--C-:B------:R-:W-:Y:S02]  /*1c950*/  FFMA.FTZ R2, R34, c[0x0][0x23c], -R75.reuse ;  /* 0x00008f0022027a23 */ /* 0x100fe4000001084b */
[----:B------:R-:W1:Y:S10]  /*1c960*/  MUFU.EX2 R243, R4 ;  /* 0x0000000400f37308 */ /* 0x000e740000000800 */
[----:B------:R3:W-:Y:S01]  /*1c970*/  MUFU.EX2 R232, R2 ;  /* 0x0000000200e87308 */ /* 0x0007e20000000800 */
[----:B--2---:R-:W-:Y:S04]  /*1c980*/  FMNMX.FTZ R71, R71, R5, !PT ;  /* 0x0000000547477209 */ /* 0x004fe80007810000 */
[C---:B------:R-:W-:Y:S01]  /*1c990*/  FSETP.NEU.FTZ.AND P1, PT, R71.reuse, -INF , PT ;  /* 0xff8000004700780b */ /* 0x040fe20003f3d000 */
[----:B------:R-:W-:Y:S01]  /*1c9a0*/  FMUL.FTZ R92, R71, c[0x0][0x23c] ;  /* 0x00008f00475c7a20 */ /* 0x000fe20000410000 */
[----:B-1----:R-:W-:Y:S01]  /*1c9b0*/  F2FP.PACK_AB R77, R243, R119 ;  /* 0x00000077f34d723e */ /* 0x002fe200000000ff */
[----:B------:R-:W-:Y:S03]  /*1c9c0*/  FFMA.FTZ R4, R31, c[0x0][0x23c], -R84 ;  /* 0x00008f001f047a23 */ /* 0x000fe60000010854 */
[----:B------:R-:W-:Y:S01]  /*1c9d0*/  FSEL R92, R92, RZ, P1 ;  /* 0x000000ff5c5c7208 */ /* 0x000fe20000800000 */
[----:B------:R1:W-:Y:S04]  /*1c9e0*/  MUFU.EX2 R222, R4 ;  /* 0x0000000400de7308 */ /* 0x0003e80000000800 */
[--C-:B------:R-:W-:Y:S01]  /*1c9f0*/  FFMA.FTZ R207, R207, c[0x0][0x23c], -R92.reuse ;  /* 0x00008f00cfcf7a23 */ /* 0x100fe2000001085c */
[----:B---3--:R-:W2:Y:S01]  /*1ca00*/  SHFL.BFLY PT, R2, R0, 0x1, 0x1f ;  /* 0x0c201f0000027f89 */ /* 0x008ea200000e0000 */
[----:B------:R-:W-:Y:S02]  /*1ca10*/  FFMA.FTZ R200, R200, c[0x0][0x23c], -R92 ;  /* 0x00008f00c8c87a23 */ /* 0x000fe4000001085c */
[----:B-1----:R-:W-:Y:S04]  /*1ca20*/  FFMA.FTZ R4, R32, c[0x0][0x23c], -R84 ;  /* 0x00008f0020047a23 */ /* 0x002fe80000010854 */
[----:B------:R1:W3:Y:S01]  /*1ca30*/  MUFU.EX2 R118, R4 ;  /* 0x0000000400767308 */ /* 0x0002e20000000800 */
[----:B--2---:R-:W-:Y:S01]  /*1ca40*/  FMNMX.FTZ R70, R0, R2, !PT ;  /* 0x0000000200467209 */ /* 0x004fe20007810000 */
[----:B------:R-:W-:Y:S03]  /*1ca50*/  FFMA.FTZ R0, R36, c[0x0][0x23c], -R92 ;  /* 0x00008f0024007a23 */ /* 0x000fe6000001085c */
[C---:B------:R-:W-:Y:S01]  /*1ca60*/  FSETP.NEU.FTZ.AND P0, PT, R70.reuse, -INF , PT ;  /* 0xff8000004600780b */ /* 0x040fe20003f1d000 */
[----:B------:R-:W-:Y:S04]  /*1ca70*/  FMUL.FTZ R100, R70, c[0x0][0x23c] ;  /* 0x00008f0046647a20 */ /* 0x000fe80000410000 */
[----:B------:R2:W-:Y:S01]  /*1ca80*/  MUFU.EX2 R238, R0 ;  /* 0x0000000000ee7308 */ /* 0x0005e20000000800 */
[----:B------:R-:W-:Y:S05]  /*1ca90*/  FSEL R100, R100, RZ, P0 ;  /* 0x000000ff64647208 */ /* 0x000fea0000000000 */
[----:B------:R-:W-:Y:S02]  /*1caa0*/  FFMA.FTZ R2, R21, c[0x0][0x23c], -R100 ;  /* 0x00008f0015027a23 */ /* 0x000fe40000010864 */
[----:B------:R-:W4:Y:S02]  /*1cab0*/  LDSM.16.MT88.4 R20, [R216+0x8000] ;  /* 0x00800000d814783b */ /* 0x000f240000004200 */
[----:B------:R2:W-:Y:S01]  /*1cac0*/  MUFU.EX2 R233, R2 ;  /* 0x0000000200e97308 */ /* 0x0005e20000000800 */
[----:B-1----:R-:W-:Y:S01]  /*1cad0*/  FFMA.FTZ R4, R38, c[0x0][0x23c], -R75 ;  /* 0x00008f0026047a23 */ /* 0x002fe2000001084b */
[----:B---3--:R-:W-:Y:S08]  /*1cae0*/  F2FP.PACK_AB R78, R118, R222 ;  /* 0x000000de764e723e */ /* 0x008ff000000000ff */
[----:B------:R1:W3:Y:S01]  /*1caf0*/  MUFU.EX2 R104, R4 ;  /* 0x0000000400687308 */ /* 0x0002e20000000800 */
[--C-:B--2---:R-:W-:Y:S09]  /*1cb00*/  FFMA.FTZ R0, R37, c[0x0][0x23c], -R92.reuse ;  /* 0x00008f0025007a23 */ /* 0x104ff2000001085c */
[----:B------:R2:W2:Y:S01]  /*1cb10*/  MUFU.EX2 R105, R0 ;  /* 0x0000000000697308 */ /* 0x0004a20000000800 */
[----:B------:R-:W-:Y:S01]  /*1cb20*/  FSEL R2, R72, RZ, P2 ;  /* 0x000000ff48027208 */ /* 0x000fe20001000000 */
[----:B-1----:R-:W-:Y:S01]  /*1cb30*/  FFMA.FTZ R4, R33, c[0x0][0x23c], -R92 ;  /* 0x00008f0021047a23 */ /* 0x002fe2000001085c */
[----:B---3--:R-:W-:Y:S07]  /*1cb40*/  F2FP.PACK_AB R79, R104, R232 ;  /* 0x000000e8684f723e */ /* 0x008fee00000000ff */
[----:B------:R1:W-:Y:S01]  /*1cb50*/  MUFU.EX2 R115, R4 ;  /* 0x0000000400737308 */ /* 0x0003e20000000800 */
[----:B--2---:R-:W-:Y:S01]  /*1cb60*/  FFMA.FTZ R0, R39, c[0x0][0x23c], -R100 ;  /* 0x00008f0027007a23 */ /* 0x004fe20000010864 */
[----:B------:R-:W-:Y:S01]  /*1cb70*/  F2FP.PACK_AB R66, R105, R238 ;  /* 0x000000ee6942723e */ /* 0x000fe200000000ff */
[----:B------:R-:W2:Y:S07]  /*1cb80*/  LDSM.16.MT88.4 R36, [R219+0x8000] ;  /* 0x00800000db24783b */ /* 0x000eae0000004200 */
[----:B------:R3:W-:Y:S01]  /*1cb90*/  MUFU.EX2 R24, R0 ;  /* 0x0000000000187308 */ /* 0x0007e20000000800 */
[----:B-1----:R-:W-:Y:S09]  /*1cba0*/  FFMA.FTZ R4, R35, c[0x0][0x23c], -R92 ;  /* 0x00008f0023047a23 */ /* 0x002ff2000001085c */
[----:B------:R-:W1:Y:S01]  /*1cbb0*/  MUFU.EX2 R63, R4 ;  /* 0x00000004003f7308 */ /* 0x000e620000000800 */
[----:B---3--:R-:W-:Y:S09]  /*1cbc0*/  FFMA.FTZ R0, R16, c[0x0][0x23c], -R100 ;  /* 0x00008f0010007a23 */ /* 0x008ff20000010864 */
[----:B------:R3:W2:Y:S01]  /*1cbd0*/  MUFU.EX2 R42, R0 ;  /* 0x00000000002a7308 */ /* 0x0006a20000000800 */
[----:B-1----:R-:W-:Y:S02]  /*1cbe0*/  F2FP.PACK_AB R64, R63, R115 ;  /* 0x000000733f40723e */ /* 0x002fe400000000ff */
[----:B---3--:R-:W-:Y:S02]  /*1cbf0*/  FSEL R0, R73, RZ, P3 ;  /* 0x000000ff49007208 */ /* 0x008fe40001800000 */
[----:B--2---:R-:W-:Y:S03]  /*1cc00*/  F2FP.PACK_AB R65, R42, R24 ;  /* 0x000000182a41723e */ /* 0x004fe600000000ff */
[----:B------:R-:W-:Y:S04]  /*1cc10*/  FADD.FTZ R0, -R0, R3 ;  /* 0x0000000300007221 */ /* 0x000fe80000010100 */
[----:B------:R-:W-:Y:S04]  /*1cc20*/  FMUL.FTZ R0, R0, c[0x0][0x23c] ;  /* 0x00008f0000007a20 */ /* 0x000fe80000410000 */
[----:B------:R1:W2:Y:S02]  /*1cc30*/  MUFU.EX2 R3, R0 ;  /* 0x0000000000037308 */ /* 0x0002a40000000800 */
[----:B-1----:R-:W-:Y:S01]  /*1cc40*/  FADD.FTZ R0, -R2, R132 ;  /* 0x0000008402007221 */ /* 0x002fe20000010100 */
[----:B------:R-:W-:Y:S01]  /*1cc50*/  FSEL R2, R71, RZ, P1 ;  /* 0x000000ff47027208 */ /* 0x000fe20000800000 */
[C---:B--2---:R-:W-:Y:S02]  /*1cc60*/  FMUL.FTZ R4, R3.reuse, R140 ;  /* 0x0000008c03047220 */ /* 0x044fe40000410000 */
[----:B------:R-:W-:Y:S02]  /*1cc70*/  FMUL.FTZ R0, R0, c[0x0][0x23c] ;  /* 0x00008f0000007a20 */ /* 0x000fe40000410000 */
[C---:B------:R-:W-:Y:S02]  /*1cc80*/  FMUL.FTZ R5, R3.reuse, R141 ;  /* 0x0000008d03057220 */ /* 0x040fe40000410000 */
[C---:B------:R-:W-:Y:S01]  /*1cc90*/  FMUL.FTZ R16, R3.reuse, R144 ;  /* 0x0000009003107220 */ /* 0x040fe20000410000 */
[----:B------:R1:W2:Y:S01]  /*1cca0*/  MUFU.EX2 R69, R0 ;  /* 0x0000000000457308 */ /* 0x0002a20000000800 */
[C---:B------:R-:W-:Y:S01]  /*1ccb0*/  FMUL.FTZ R17, R3.reuse, R145 ;  /* 0x0000009103117220 */ /* 0x040fe20000410000 */
[----:B------:R-:W-:Y:S01]  /*1ccc0*/  MOV R145, R54 ;  /* 0x0000003600917202 */ /* 0x000fe20000000f00 */
[----:B------:R-:W-:Y:S02]  /*1ccd0*/  IMAD.MOV.U32 R144, RZ, RZ, R55 ;  /* 0x000000ffff907224 */ /* 0x000fe400078e0037 */
[C---:B------:R-:W-:Y:S02]  /*1cce0*/  FMUL.FTZ R32, R3.reuse, R160 ;  /* 0x000000a003207220 */ /* 0x040fe40000410000 */
[----:B------:R-:W-:Y:S02]  /*1ccf0*/  FMUL.FTZ R33, R3, R161 ;  /* 0x000000a103217220 */ /* 0x000fe40000410000 */
[----:B------:R-:W-:Y:S02]  /*1cd00*/  IMAD.MOV.U32 R161, RZ, RZ, R83 ;  /* 0x000000ffffa17224 */ /* 0x000fe400078e0053 */
[----:B------:R-:W-:Y:S02]  /*1cd10*/  IMAD.MOV.U32 R141, RZ, RZ, R56 ;  /* 0x000000ffff8d7224 */ /* 0x000fe400078e0038 */
[----:B------:R-:W-:Y:S02]  /*1cd20*/  IMAD.MOV.U32 R160, RZ, RZ, R102 ;  /* 0x000000ffffa07224 */ /* 0x000fe400078e0066 */
[----:B------:R-:W-:Y:S02]  /*1cd30*/  IMAD.MOV.U32 R132, RZ, RZ, R103 ;  /* 0x000000ffff847224 */ /* 0x000fe400078e0067 */
[--C-:B------:R-:W-:Y:S02]  /*1cd40*/  FFMA.FTZ R103, R250, c[0x0][0x23c], -R84.reuse ;  /* 0x00008f00fa677a23 */ /* 0x100fe40000010854 */
[----:B------:R-:W-:Y:S02]  /*1cd50*/  FFMA.FTZ R102, R249, c[0x0][0x23c], -R84 ;  /* 0x00008f00f9667a23 */ /* 0x000fe40000010854 */
[----:B-1----:R-:W-:Y:S01]  /*1cd60*/  FADD.FTZ R0, -R2, R133 ;  /* 0x0000008502007221 */ /* 0x002fe20000010100 */
[----:B------:R-:W-:Y:S01]  /*1cd70*/  FSEL R2, R70, RZ, P0 ;  /* 0x000000ff46027208 */ /* 0x000fe20000000000 */
[C---:B--2---:R-:W-:Y:S01]  /*1cd80*/  FMUL.FTZ R6, R69.reuse, R142 ;  /* 0x0000008e45067220 */ /* 0x044fe20000410000 */
[----:B------:R-:W-:Y:S01]  /*1cd90*/  PLOP3.LUT P0, PT, PT, PT, UP0, 0x80, 0x0 ;  /* 0x000000000000781c */ /* 0x000fe20003f0f008 */
[----:B------:R-:W-:Y:S02]  /*1cda0*/  FMUL.FTZ R0, R0, c[0x0][0x23c] ;  /* 0x00008f0000007a20 */ /* 0x000fe40000410000 */
[C---:B------:R-:W-:Y:S02]  /*1cdb0*/  FMUL.FTZ R7, R69.reuse, R143 ;  /* 0x0000008f45077220 */ /* 0x040fe40000410000 */
[C---:B------:R-:W-:Y:S01]  /*1cdc0*/  FMUL.FTZ R18, R69.reuse, R146 ;  /* 0x0000009245127220 */ /* 0x040fe20000410000 */
[----:B------:R1:W2:Y:S01]  /*1cdd0*/  MUFU.EX2 R68, R0 ;  /* 0x0000000000447308 */ /* 0x0002a20000000800 */
[C---:B------:R-:W-:Y:S02]  /*1cde0*/  FMUL.FTZ R19, R69.reuse, R147 ;  /* 0x0000009345137220 */ /* 0x040fe40000410000 */
[C---:B------:R-:W-:Y:S01]  /*1cdf0*/  FMUL.FTZ R35, R69.reuse, R163 ;  /* 0x000000a345237220 */ /* 0x040fe20000410000 */
[-C--:B----4-:R-:W-:Y:S01]  /*1ce00*/  HMMA.16816.F32 R4, R76, R20.reuse, R4 ;  /* 0x000000144c04723c */ /* 0x090fe20000001804 */
[----:B------:R-:W-:Y:S02]  /*1ce10*/  IMAD.MOV.U32 R163, RZ, RZ, R52 ;  /* 0x000000ffffa37224 */ /* 0x000fe400078e0034 */
[----:B------:R-:W-:Y:S02]  /*1ce20*/  FMUL.FTZ R34, R69, R162 ;  /* 0x000000a245227220 */ /* 0x000fe40000410000 */
[----:B------:R-:W-:Y:S02]  /*1ce30*/  IMAD.MOV.U32 R162, RZ, RZ, R82 ;  /* 0x000000ffffa27224 */ /* 0x000fe400078e0052 */
[----:B------:R-:W-:Y:S02]  /*1ce40*/  IMAD.MOV.U32 R142, RZ, RZ, R81 ;  /* 0x000000ffff8e7224 */ /* 0x000fe400078e0051 */
[----:B------:R-:W-:Y:S03]  /*1ce50*/  IMAD.MOV.U32 R133, RZ, RZ, R48 ;  /* 0x000000ffff857224 */ /* 0x000fe600078e0030 */
[----:B------:R-:W-:Y:S02]  /*1ce60*/  FMUL.FTZ R48, R3, R176 ;  /* 0x000000b003307220 */ /* 0x000fe40000410000 */
[----:B------:R-:W-:Y:S02]  /*1ce70*/  IMAD.MOV.U32 R146, RZ, RZ, R61 ;  /* 0x000000ffff927224 */ /* 0x000fe400078e003d */
        /* <DEDUP_REMOVED lines=9> */
[C---:B------:R-:W-:Y:S02]  /*1cf10*/  FMUL.FTZ R28, R68.reuse, R164 ;  /* 0x000000a4441c7220 */ /* 0x040fe40000410000 */
[C---:B------:R-:W-:Y:S01]  /*1cf20*/  FMUL.FTZ R29, R68.reuse, R165 ;  /* 0x000000a5441d7220 */ /* 0x040fe20000410000 */
[----:B------:R-:W2:Y:S01]  /*1cf30*/  MUFU.EX2 R0, R0 ;  /* 0x0000000000007308 */ /* 0x000ea20000000800 */
[----:B------:R-:W-:Y:S02]  /*1cf40*/  IMAD.MOV.U32 R134, RZ, RZ, R41 ;  /* 0x000000ffff867224 */ /* 0x000fe400078e0029 */
[C---:B------:R-:W-:Y:S02]  /*1cf50*/  FMUL.FTZ R40, R68.reuse, R168 ;  /* 0x000000a844287220 */ /* 0x040fe40000410000 */
[C---:B------:R-:W-:Y:S02]  /*1cf60*/  FMUL.FTZ R41, R68.reuse, R169 ;  /* 0x000000a944297220 */ /* 0x040fe40000410000 */
[----:B------:R-:W-:Y:S02]  /*1cf70*/  IMAD.MOV.U32 R148, RZ, RZ, R45 ;  /* 0x000000ffff947224 */ /* 0x000fe400078e002d */
[----:B------:R-:W-:Y:S02]  /*1cf80*/  FMUL.FTZ R45, R68, R181 ;  /* 0x000000b5442d7220 */ /* 0x000fe40000410000 */
[----:B------:R-:W-:Y:S02]  /*1cf90*/  IMAD.MOV.U32 R149, RZ, RZ, R50 ;  /* 0x000000ffff957224 */ /* 0x000fe400078e0032 */
[----:B------:R-:W-:Y:S01]  /*1cfa0*/  FMUL.FTZ R50, R69, R178 ;  /* 0x000000b245327220 */ /* 0x000fe20000410000 */
[----:B-1----:R-:W-:Y:S01]  /*1cfb0*/  F2FP.PACK_AB R67, R44, R233 ;  /* 0x000000e92c43723e */ /* 0x002fe200000000ff */
[----:B------:R-:W-:Y:S02]  /*1cfc0*/  FFMA.FTZ R2, R88, c[0x0][0x23c], -R84 ;  /* 0x00008f0058027a23 */ /* 0x000fe40000010854 */
[----:B------:R-:W-:Y:S02]  /*1cfd0*/  IMAD.MOV.U32 R165, RZ, RZ, R59 ;  /* 0x000000ffffa57224 */ /* 0x000fe400078e003b */
[C---:B------:R-:W-:Y:S02]  /*1cfe0*/  FMUL.FTZ R56, R68.reuse, R184 ;  /* 0x000000b844387220 */ /* 0x040fe40000410000 */
[----:B------:R-:W-:Y:S02]  /*1cff0*/  IMAD.MOV.U32 R164, RZ, RZ, R63 ;  /* 0x000000ffffa47224 */ /* 0x000fe400078e003f */
[----:B------:R-:W-:Y:S02]  /*1d000*/  FMUL.FTZ R60, R68, R192 ;  /* 0x000000c0443c7220 */ /* 0x000fe40000410000 */
[C---:B--2---:R-:W-:Y:S02]  /*1d010*/  FMUL.FTZ R30, R0.reuse, R166 ;  /* 0x000000a6001e7220 */ /* 0x044fe40000410000 */
[----:B------:R-:W-:Y:S02]  /*1d020*/  IMAD.MOV.U32 R166, RZ, RZ, R120 ;  /* 0x000000ffffa67224 */ /* 0x000fe400078e0078 */
[C---:B------:R-:W-:Y:S01]  /*1d030*/  FMUL.FTZ R10, R0.reuse, R138 ;  /* 0x0000008a000a7220 */ /* 0x040fe20000410000 */
[----:B------:R1:W-:Y:S01]  /*1d040*/  MUFU.EX2 R120, R2 ;  /* 0x0000000200787308 */ /* 0x0003e20000000800 */
[C---:B------:R-:W-:Y:S02]  /*1d050*/  FMUL.FTZ R11, R0.reuse, R139 ;  /* 0x0000008b000b7220 */ /* 0x040fe40000410000 */
[C---:B------:R-:W-:Y:S02]  /*1d060*/  FMUL.FTZ R14, R0.reuse, R150 ;  /* 0x00000096000e7220 */ /* 0x040fe40000410000 */
[C---:B------:R-:W-:Y:S02]  /*1d070*/  FMUL.FTZ R15, R0.reuse, R151 ;  /* 0x00000097000f7220 */ /* 0x040fe40000410000 */
[C---:B------:R-:W-:Y:S01]  /*1d080*/  FMUL.FTZ R26, R0.reuse, R154 ;  /* 0x0000009a001a7220 */ /* 0x040fe20000410000 */
[C---:B------:R-:W-:Y:S01]  /*1d090*/  HMMA.16816.F32 R8, R64.reuse, R20, R8 ;  /* 0x000000144008723c */ /* 0x040fe20000001808 */
[C---:B------:R-:W-:Y:S02]  /*1d0a0*/  FMUL.FTZ R27, R0.reuse, R155 ;  /* 0x0000009b001b7220 */ /* 0x040fe40000410000 */
[----:B------:R-:W-:Y:S02]  /*1d0b0*/  FMUL.FTZ R31, R0, R167 ;  /* 0x000000a7001f7220 */ /* 0x000fe40000410000 */
[----:B------:R-:W-:Y:S02]  /*1d0c0*/  IMAD.MOV.U32 R151, RZ, RZ, R80 ;  /* 0x000000ffff977224 */ /* 0x000fe400078e0050 */
[C---:B------:R-:W-:Y:S01]  /*1d0d0*/  FMUL.FTZ R20, R3.reuse, R156 ;  /* 0x0000009c03147220 */ /* 0x040fe20000410000 */
[----:B------:R-:W-:Y:S01]  /*1d0e0*/  LDSM.16.MT88.4 R80, [R218+0x8000] ;  /* 0x00800000da50783b */ /* 0x000fe20000004200 */
[----:B------:R-:W-:Y:S01]  /*1d0f0*/  FMUL.FTZ R21, R3, R157 ;  /* 0x0000009d03157220 */ /* 0x000fe20000410000 */
[-C--:B------:R-:W-:Y:S02]  /*1d100*/  HMMA.16816.F32 R12, R64, R22.reuse, R12 ;  /* 0x00000016400c723c */ /* 0x080fe4000000180c */
[----:B------:R-:W-:Y:S02]  /*1d110*/  IMAD.MOV.U32 R157, RZ, RZ, R25 ;  /* 0x000000ffff9d7224 */ /* 0x000fe400078e0019 */
[----:B------:R-:W-:Y:S02]  /*1d120*/  FMUL.FTZ R25, R68, R153 ;  /* 0x0000009944197220 */ /* 0x000fe40000410000 */
[----:B-1----:R-:W-:Y:S02]  /*1d130*/  FFMA.FTZ R2, R90, c[0x0][0x23c], -R84 ;  /* 0x00008f005a027a23 */ /* 0x002fe40000010854 */
[----:B------:R-:W-:Y:S01]  /*1d140*/  IMAD.MOV.U32 R153, RZ, RZ, R42 ;  /* 0x000000ffff997224 */ /* 0x000fe200078e002a */
[C---:B------:R-:W-:Y:S01]  /*1d150*/  HMMA.16816.F32 R16, R76.reuse, R22, R16 ;  /* 0x000000164c10723c */ /* 0x040fe20000001810 */
[----:B------:R1:W-:Y:S02]  /*1d160*/  MUFU.EX2 R125, R2 ;  /* 0x00000002007d7308 */ /* 0x0003e40000000800 */
[----:B------:R-:W-:Y:S02]  /*1d170*/  IMAD.MOV.U32 R154, RZ, RZ, R43 ;  /* 0x000000ffff9a7224 */ /* 0x000fe400078e002b */
[----:B------:R-:W-:Y:S02]  /*1d180*/  FMUL.FTZ R42, R0, R170 ;  /* 0x000000aa002a7220 */ /* 0x000fe40000410000 */
[C---:B------:R-:W-:Y:S02]  /*1d190*/  FMUL.FTZ R22, R69.reuse, R158 ;  /* 0x0000009e45167220 */ /* 0x040fe40000410000 */
[----:B------:R-:W-:Y:S03]  /*1d1a0*/  FMUL.FTZ R23, R69, R159 ;  /* 0x0000009f45177220 */ /* 0x000fe60000410000 */
[----:B------:R-:W-:Y:S02]  /*1d1b0*/  IMAD.MOV.U32 R159, RZ, RZ, R24 ;  /* 0x000000ffff9f7224 */ /* 0x000fe400078e0018 */
[----:B------:R-:W-:Y:S02]  /*1d1c0*/  FMUL.FTZ R24, R68, R152 ;  /* 0x0000009844187220 */ /* 0x000fe40000410000 */
[----:B------:R-:W-:Y:S01]  /*1d1d0*/  IMAD.MOV.U32 R152, RZ, RZ, R53 ;  /* 0x000000ffff987224 */ /* 0x000fe200078e0035 */
[-C--:B------:R-:W-:Y:S01]  /*1d1e0*/  HMMA.16816.F32 R20, R76, R36.reuse, R20 ;  /* 0x000000244c14723c */ /* 0x080fe20000001814 */
[----:B------:R-:W-:Y:S01]  /*1d1f0*/  FMUL.FTZ R43, R0, R171 ;  /* 0x000000ab002b7220 */ /* 0x000fe20000410000 */
[----:B------:R-:W2:Y:S01]  /*1d200*/  LDSM.16.MT88.4 R52, [R217+0x8000] ;  /* 0x00800000d934783b */ /* 0x000ea20000004200 */
[----:B------:R-:W-:Y:S02]  /*1d210*/  IMAD.MOV.U32 R150, RZ, RZ, R47 ;  /* 0x000000ffff967224 */ /* 0x000fe400078e002f */
[----:B------:R-:W-:Y:S02]  /*1d220*/  IMAD.MOV.U32 R156, RZ, RZ, R44 ;  /* 0x000000ffff9c7224 */ /* 0x000fe400078e002c */
[----:B------:R-:W-:Y:S01]  /*1d230*/  FMUL.FTZ R44, R68, R180 ;  /* 0x000000b4442c7220 */ /* 0x000fe20000410000 */
[C---:B------:R-:W-:Y:S01]  /*1d240*/  HMMA.16816.F32 R24, R64.reuse, R36, R24 ;  /* 0x000000244018723c */ /* 0x040fe20000001818 */
[----:B-1----:R-:W-:Y:S03]  /*1d250*/  FFMA.FTZ R2, R94, c[0x0][0x23c], -R75 ;  /* 0x00008f005e027a23 */ /* 0x002fe6000001084b */
[C---:B------:R-:W-:Y:S01]  /*1d260*/  FMUL.FTZ R46, R0.reuse, R182 ;  /* 0x000000b6002e7220 */ /* 0x040fe20000410000 */
[----:B------:R1:W-:Y:S01]  /*1d270*/  MUFU.EX2 R121, R2 ;  /* 0x0000000200797308 */ /* 0x0003e20000000800 */
[----:B------:R-:W-:Y:S02]  /*1d280*/  FMUL.FTZ R47, R0, R183 ;  /* 0x000000b7002f7220 */ /* 0x000fe40000410000 */
[C---:B------:R-:W-:Y:S01]  /*1d290*/  FMUL.FTZ R36, R3.reuse, R172 ;  /* 0x000000ac03247220 */ /* 0x040fe20000410000 */
[-C--:B------:R-:W-:Y:S03]  /*1d2a0*/  HMMA.16816.F32 R28, R64, R38.reuse, R28 ;  /* 0x00000026401c723c */ /* 0x080fe6000000181c */
[C---:B------:R-:W-:Y:S02]  /*1d2b0*/  FMUL.FTZ R37, R3.reuse, R173 ;  /* 0x000000ad03257220 */ /* 0x040fe40000410000 */
[----:B------:R-:W-:Y:S02]  /*1d2c0*/  IMAD.MOV.U32 R155, RZ, RZ, R51 ;  /* 0x000000ffff9b7224 */ /* 0x000fe400078e0033 */
[----:B------:R-:W-:Y:S01]  /*1d2d0*/  IMAD.MOV.U32 R172, RZ, RZ, R49 ;  /* 0x000000ffffac7224 */ /* 0x000fe200078e0031 */
[C---:B------:R-:W-:Y:S01]  /*1d2e0*/  HMMA.16816.F32 R32, R76.reuse, R38, R32 ;  /* 0x000000264c20723c */ /* 0x040fe20000001820 */
[----:B------:R-:W-:Y:S03]  /*1d2f0*/  FMUL.FTZ R49, R3, R177 ;  /* 0x000000b103317220 */ /* 0x000fe60000410000 */
[C---:B------:R-:W-:Y:S02]  /*1d300*/  FMUL.FTZ R51, R69.reuse, R179 ;  /* 0x000000b345337220 */ /* 0x040fe40000410000 */
[----:B------:R-:W-:Y:S02]  /*1d310*/  IMAD.MOV.U32 R158, RZ, RZ, R57 ;  /* 0x000000ffff9e7224 */ /* 0x000fe400078e0039 */
[----:B------:R-:W-:Y:S04]  /*1d320*/  FMUL.FTZ R38, R69, R174 ;  /* 0x000000ae45267220 */ /* 0x000fe80000410000 */
[----:B-1----:R-:W-:Y:S02]  /*1d330*/  FFMA.FTZ R2, R95, c[0x0][0x23c], -R75 ;  /* 0x00008f005f027a23 */ /* 0x002fe4000001084b */
[----:B------:R-:W-:Y:S02]  /*1d340*/  FMUL.FTZ R39, R69, R175 ;  /* 0x000000af45277220 */ /* 0x000fe40000410000 */
[----:B------:R-:W-:Y:S01]  /*1d350*/  FMUL.FTZ R57, R68, R185 ;  /* 0x000000b944397220 */ /* 0x000fe20000410000 */
[----:B------:R1:W-:Y:S01]  /*1d360*/  MUFU.EX2 R138, R2 ;  /* 0x00000002008a7308 */ /* 0x0003e20000000800 */
[C---:B------:R-:W-:Y:S02]  /*1d370*/  FMUL.FTZ R58, R0.reuse, R186 ;  /* 0x000000ba003a7220 */ /* 0x040fe40000410000 */
[----:B------:R-:W-:Y:S01]  /*1d380*/  FMUL.FTZ R59, R0, R187 ;  /* 0x000000bb003b7220 */ /* 0x000fe20000410000 */
[-C--:B--2---:R-:W-:Y:S01]  /*1d390*/  HMMA.16816.F32 R36, R76, R52.reuse, R36 ;  /* 0x000000344c24723c */ /* 0x084fe20000001824 */
[----:B------:R-:W-:Y:S02]  /*1d3a0*/  FMUL.FTZ R61, R68, R193 ;  /* 0x000000c1443d7220 */ /* 0x000fe40000410000 */
[C---:B------:R-:W-:Y:S02]  /*1d3b0*/  FMUL.FTZ R62, R0.reuse, R194 ;  /* 0x000000c2003e7220 */ /* 0x040fe40000410000 */
[----:B------:R-:W-:Y:S02]  /*1d3c0*/  FMUL.FTZ R63, R0, R195 ;  /* 0x000000c3003f7220 */ /* 0x000fe40000410000 */
[----:B------:R-:W-:Y:S01]  /*1d3d0*/  IMAD.MOV.U32 R167, RZ, RZ, R104 ;  /* 0x000000ffffa77224 */ /* 0x000fe200078e0068 */
[C---:B------:R-:W-:Y:S01]  /*1d3e0*/  HMMA.16816.F32 R40, R64.reuse, R52, R40 ;  /* 0x000000344028723c */ /* 0x040fe20000001828 */
[----:B------:R-:W-:Y:S03]  /*1d3f0*/  IMAD.MOV.U32 R171, RZ, RZ, R162 ;  /* 0x000000ffffab7224 */ /* 0x000fe600078e00a2 */
[----:B------:R-:W-:Y:S02]  /*1d400*/  IMAD.MOV.U32 R168, RZ, RZ, R160 ;  /* 0x000000ffffa87224 */ /* 0x000fe400078e00a0 */
[----:B------:R-:W-:Y:S02]  /*1d410*/  IMAD.MOV.U32 R174, RZ, RZ, R167 ;  /* 0x000000ffffae7224 */ /* 0x000fe400078e00a7 */
[----:B------:R-:W-:Y:S01]  /*1d420*/  FMUL.FTZ R52, R3, R188 ;  /* 0x000000bc03347220 */ /* 0x000fe20000410000 */
[-C--:B------:R-:W-:Y:S03]  /*1d430*/  HMMA.16816.F32 R44, R64, R54.reuse, R44 ;  /* 0x00000036402c723c */ /* 0x080fe6000000182c */
[----:B-1----:R-:W-:Y:S02]  /*1d440*/  FFMA.FTZ R2, R109, c[0x0][0x23c], -R75 ;  /* 0x00008f006d027a23 */ /* 0x002fe4000001084b */
[----:B------:R-:W-:Y:S02]  /*1d450*/  FMUL.FTZ R53, R3, R189 ;  /* 0x000000bd03357220 */ /* 0x000fe40000410000 */
[----:B------:R-:W-:Y:S01]  /*1d460*/  FFMA.FTZ R109, R172, c[0x0][0x23c], -R84 ;  /* 0x00008f00ac6d7a23 */ /* 0x000fe20000010854 */
[----:B------:R1:W-:Y:S01]  /*1d470*/  MUFU.EX2 R139, R2 ;  /* 0x00000002008b7308 */ /* 0x0003e20000000800 */
[----:B------:R-:W-:Y:S01]  /*1d480*/  IMAD.MOV.U32 R173, RZ, RZ, R165 ;  /* 0x000000ffffad7224 */ /* 0x000fe200078e00a5 */
[C---:B------:R-:W-:Y:S02]  /*1d490*/  HMMA.16816.F32 R48, R76.reuse, R54, R48 ;  /* 0x000000364c30723c */ /* 0x040fe40000001830 */
[----:B------:R-:W-:Y:S02]  /*1d4a0*/  IMAD.MOV.U32 R172, RZ, RZ, R159 ;  /* 0x000000ffffac7224 */ /* 0x000fe400078e009f */
[----:B------:R-:W-:Y:S02]  /*1d4b0*/  IMAD.MOV.U32 R162, RZ, RZ, R157 ;  /* 0x000000ffffa27224 */ /* 0x000fe400078e009d */
[----:B------:R-:W-:Y:S02]  /*1d4c0*/  IMAD.MOV.U32 R160, RZ, RZ, R118 ;  /* 0x000000ffffa07224 */ /* 0x000fe400078e0076 */
[C---:B------:R-:W-:Y:S04]  /*1d4d0*/  FMUL.FTZ R54, R69.reuse, R190 ;  /* 0x000000be45367220 */ /* 0x040fe80000410000 */
[----:B------:R-:W-:Y:S02]  /*1d4e0*/  FMUL.FTZ R55, R69, R191 ;  /* 0x000000bf45377220 */ /* 0x000fe40000410000 */
[----:B------:R-:W-:Y:S02]  /*1d4f0*/  IMAD.MOV.U32 R167, RZ, RZ, R117 ;  /* 0x000000ffffa77224 */ /* 0x000fe400078e0075 */
[----:B------:R-:W-:Y:S02]  /*1d500*/  IMAD.MOV.U32 R165, RZ, RZ, R108 ;  /* 0x000000ffffa57224 */ /* 0x000fe400078e006c */
[----:B------:R-:W-:Y:S01]  /*1d510*/  IMAD.MOV.U32 R170, RZ, RZ, R163 ;  /* 0x000000ffffaa7224 */ /* 0x000fe200078e00a3 */
[-C--:B------:R-:W-:Y:S01]  /*1d520*/  HMMA.16816.F32 R52, R76, R80.reuse, R52 ;  /* 0x000000504c34723c */ /* 0x080fe20000001834 */
[--C-:B------:R-:W-:Y:S02]  /*1d530*/  FFMA.FTZ R108, R252, c[0x0][0x23c], -R84.reuse ;  /* 0x00008f00fc6c7a23 */ /* 0x100fe40000010854 */
[----:B-1----:R-:W-:Y:S02]  /*1d540*/  FFMA.FTZ R2, R110, c[0x0][0x23c], -R75 ;  /* 0x00008f006e027a23 */ /* 0x002fe4000001084b */
[--C-:B------:R-:W-:Y:S02]  /*1d550*/  FFMA.FTZ R179, R99, c[0x0][0x23c], -R84.reuse ;  /* 0x00008f0063b37a23 */ /* 0x100fe40000010854 */
[--C-:B------:R-:W-:Y:S01]  /*1d560*/  FFMA.FTZ R178, R112, c[0x0][0x23c], -R84.reuse ;  /* 0x00008f0070b27a23 */ /* 0x100fe20000010854 */
[----:B------:R1:W2:Y:S01]  /*1d570*/  MUFU.EX2 R147, R2 ;  /* 0x0000000200937308 */ /* 0x0002a20000000800 */
[--C-:B------:R-:W-:Y:S01]  /*1d580*/  FFMA.FTZ R95, R211, c[0x0][0x23c], -R84.reuse ;  /* 0x00008f00d35f7a23 */ /* 0x100fe20000010854 */
[C---:B------:R-:W-:Y:S02]  /*1d590*/  HMMA.16816.F32 R56, R64.reuse, R80, R56 ;  /* 0x000000504038723c */ /* 0x040fe40000001838 */
[--C-:B------:R-:W-:Y:S02]  /*1d5a0*/  FFMA.FTZ R94, R214, c[0x0][0x23c], -R84.reuse ;  /* 0x00008f00d65e7a23 */ /* 0x100fe40000010854 */
[----:B------:R-:W-:Y:S02]  /*1d5b0*/  FFMA.FTZ R104, R247, c[0x0][0x23c], -R84 ;  /* 0x00008f00f7687a23 */ /* 0x000fe40000010854 */
[----:B------:R-:W-:Y:S02]  /*1d5c0*/  IMAD.MOV.U32 R163, RZ, RZ, R161 ;  /* 0x000000ffffa37224 */ /* 0x000fe400078e00a1 */
[----:B------:R-:W-:Y:S01]  /*1d5d0*/  IMAD.MOV.U32 R175, RZ, RZ, R166 ;  /* 0x000000ffffaf7224 */ /* 0x000fe200078e00a6 */
[-C--:B------:R-:W-:Y:S01]  /*1d5e0*/  HMMA.16816.F32 R60, R64, R82.reuse, R60 ;  /* 0x00000052403c723c */ /* 0x080fe2000000183c */
[----:B------:R-:W-:Y:S02]  /*1d5f0*/  MUFU.EX2 R214, R102 ;  /* 0x0000006600d67308 */ /* 0x000fe40000000800 */
[--C-:B------:R-:W-:Y:S02]  /*1d600*/  FFMA.FTZ R110, R248, c[0x0][0x23c], -R84.reuse ;  /* 0x00008f00f86e7a23 */ /* 0x100fe40000010854 */
[--C-:B------:R-:W-:Y:S02]  /*1d610*/  FFMA.FTZ R118, R215, c[0x0][0x23c], -R84.reuse ;  /* 0x00008f00d7767a23 */ /* 0x100fe40000010854 */
[--C-:B------:R-:W-:Y:S02]  /*1d620*/  FFMA.FTZ R64, R106, c[0x0][0x23c], -R84.reuse ;  /* 0x00008f006a407a23 */ /* 0x100fe40000010854 */
[----:B------:R-:W-:Y:S02]  /*1d630*/  FFMA.FTZ R66, R107, c[0x0][0x23c], -R84 ;  /* 0x00008f006b427a23 */ /* 0x000fe40000010854 */
[----:B------:R3:W-:Y:S01]  /*1d640*/  MUFU.EX2 R140, R64 ;  /* 0x00000040008c7308 */ /* 0x0007e20000000800 */
[----:B------:R-:W-:Y:S02]  /*1d650*/  FMUL.FTZ R65, R3, R197 ;  /* 0x000000c503417220 */ /* 0x000fe40000410000 */
[----:B-1----:R-:W-:Y:S02]  /*1d660*/  FFMA.FTZ R2, R87, c[0x0][0x23c], -R92 ;  /* 0x00008f0057027a23 */ /* 0x002fe4000001085c */
[----:B------:R-:W-:Y:S02]  /*1d670*/  FMUL.FTZ R67, R69, R199 ;  /* 0x000000c745437220 */ /* 0x000fe40000410000 */
[--C-:B------:R-:W-:Y:S02]  /*1d680*/  FFMA.FTZ R117, R213, c[0x0][0x23c], -R84.reuse ;  /* 0x00008f00d5757a23 */ /* 0x100fe40000010854 */
[--C-:B------:R-:W-:Y:S01]  /*1d690*/  FFMA.FTZ R157, R130, c[0x0][0x23c], -R84.reuse ;  /* 0x00008f00829d7a23 */ /* 0x100fe20000010854 */
[----:B------:R1:W-:Y:S01]  /*1d6a0*/  MUFU.EX2 R123, R2 ;  /* 0x00000002007b7308 */ /* 0x0003e20000000800 */
[--C-:B------:R-:W-:Y:S02]  /*1d6b0*/  FFMA.FTZ R159, R129, c[0x0][0x23c], -R84.reuse ;  /* 0x00008f00819f7a23 */ /* 0x100fe40000010854 */
[--C-:B------:R-:W-:Y:S02]  /*1d6c0*/  FFMA.FTZ R161, R122, c[0x0][0x23c], -R84.reuse ;  /* 0x00008f007aa17a23 */ /* 0x100fe40000010854 */
[----:B------:R-:W-:Y:S02]  /*1d6d0*/  FFMA.FTZ R166, R116, c[0x0][0x23c], -R84 ;  /* 0x00008f0074a67a23 */ /* 0x000fe40000010854 */
[----:B------:R-:W-:Y:S02]  /*1d6e0*/  IMAD.MOV.U32 R187, RZ, RZ, R155 ;  /* 0x000000ffffbb7224 */ /* 0x000fe400078e009b */
[----:B------:R-:W-:Y:S01]  /*1d6f0*/  FFMA.FTZ R90, R171, c[0x0][0x23c], -R75 ;  /* 0x00008f00ab5a7a23 */ /* 0x000fe2000001084b */
[----:B------:R4:W2:Y:S01]  /*1d700*/  MUFU.EX2 R143, R66 ;  /* 0x00000042008f7308 */ /* 0x0008a20000000800 */
[----:B------:R-:W-:Y:S02]  /*1d710*/  IMAD.MOV.U32 R188, RZ, RZ, R163 ;  /* 0x000000ffffbc7224 */ /* 0x000fe400078e00a3 */
[----:B------:R-:W-:Y:S02]  /*1d720*/  IMAD.MOV.U32 R186, RZ, RZ, R152 ;  /* 0x000000ffffba7224 */ /* 0x000fe400078e0098 */
[----:B---3--:R-:W-:Y:S02]  /*1d730*/  FMUL.FTZ R64, R3, R196 ;  /* 0x000000c403407220 */ /* 0x008fe40000410000 */
[----:B------:R-:W-:Y:S01]  /*1d740*/  IMAD.MOV.U32 R185, RZ, RZ, R151 ;  /* 0x000000ffffb97224 */ /* 0x000fe200078e0097 */
[----:B------:R-:W-:Y:S01]  /*1d750*/  MOV R151, R150 ;  /* 0x0000009600977202 */ /* 0x000fe20000000f00 */
[----:B------:R-:W-:Y:S01]  /*1d760*/  IMAD.MOV.U32 R184, RZ, RZ, R142 ;  /* 0x000000ffffb87224 */ /* 0x000fe200078e008e */
[----:B------:R-:W-:Y:S01]  /*1d770*/  MUFU.EX2 R215, R101 ;  /* 0x0000006500d77308 */ /* 0x000fe20000000800 */
[----:B------:R-:W-:Y:S02]  /*1d780*/  IMAD.MOV.U32 R152, RZ, RZ, R156 ;  /* 0x000000ffff987224 */ /* 0x000fe400078e009c */
[----:B------:R-:W-:Y:S02]  /*1d790*/  IMAD.MOV.U32 R163, RZ, RZ, R144 ;  /* 0x000000ffffa37224 */ /* 0x000fe400078e0090 */
[--C-:B-1----:R-:W-:Y:S02]  /*1d7a0*/  FFMA.FTZ R2, R86, c[0x0][0x23c], -R92.reuse ;  /* 0x00008f0056027a23 */ /* 0x102fe4000001085c */
[--C-:B------:R-:W-:Y:S02]  /*1d7b0*/  FFMA.FTZ R122, R245, c[0x0][0x23c], -R75.reuse ;  /* 0x00008f00f57a7a23 */ /* 0x100fe4000001084b */
[--C-:B------:R-:W-:Y:S01]  /*1d7c0*/  FFMA.FTZ R129, R212, c[0x0][0x23c], -R75.reuse ;  /* 0x00008f00d4817a23 */ /* 0x100fe2000001084b */
[----:B------:R1:W-:Y:S01]  /*1d7d0*/  MUFU.EX2 R136, R2 ;  /* 0x0000000200887308 */ /* 0x0003e20000000800 */
[--C-:B------:R-:W-:Y:S02]  /*1d7e0*/  FFMA.FTZ R130, R210, c[0x0][0x23c], -R75.reuse ;  /* 0x00008f00d2827a23 */ /* 0x100fe4000001084b */
[----:B------:R-:W-:Y:S02]  /*1d7f0*/  FFMA.FTZ R177, R201, c[0x0][0x23c], -R75 ;  /* 0x00008f00c9b17a23 */ /* 0x000fe4000001084b */
[----:B----4-:R-:W-:Y:S02]  /*1d800*/  FMUL.FTZ R66, R69, R198 ;  /* 0x000000c645427220 */ /* 0x010fe40000410000 */
[----:B------:R-:W-:Y:S03]  /*1d810*/  IMAD.MOV.U32 R150, RZ, RZ, R141 ;  /* 0x000000ffff967224 */ /* 0x000fe600078e008d */
[----:B------:R-:W-:Y:S02]  /*1d820*/  MUFU.EX2 R141, R90 ;  /* 0x0000005a008d7308 */ /* 0x000fe40000000800 */
[----:B------:R-:W-:Y:S01]  /*1d830*/  HMMA.16816.F32 R64, R76, R82, R64 ;  /* 0x000000524c40723c */ /* 0x000fe20000001840 */
[----:B------:R-:W3:Y:S06]  /*1d840*/  LDSM.16.MT88.4 R80, [R216+0x8800] ;  /* 0x00880000d850783b */ /* 0x000eec0000004200 */
[----:B------:R-:W-:Y:S01]  /*1d850*/  FFMA.FTZ R77, R96, c[0x0][0x23c], -R92 ;  /* 0x00008f00604d7a23 */ /* 0x000fe2000001085c */
[----:B--2---:R-:W-:Y:S01]  /*1d860*/  F2FP.PACK_AB R79, R147, R139 ;  /* 0x0000008b934f723e */ /* 0x004fe200000000ff */
[----:B------:R-:W-:Y:S02]  /*1d870*/  FFMA.FTZ R76, R93, c[0x0][0x23c], -R100 ;  /* 0x00008f005d4c7a23 */ /* 0x000fe40000010864 */
[----:B------:R-:W2:Y:S01]  /*1d880*/  MUFU.EX2 R169, R77 ;  /* 0x0000004d00a97308 */ /* 0x000ea20000000800 */
[----:B-1----:R-:W-:Y:S01]  /*1d890*/  FFMA.FTZ R2, R91, c[0x0][0x23c], -R92 ;  /* 0x00008f005b027a23 */ /* 0x002fe2000001085c */
[----:B------:R-:W-:Y:S01]  /*1d8a0*/  F2FP.PACK_AB R78, R143, R140 ;  /* 0x0000008c8f4e723e */ /* 0x000fe200000000ff */
[--C-:B------:R-:W-:Y:S02]  /*1d8b0*/  FFMA.FTZ R96, R111, c[0x0][0x23c], -R84.reuse ;  /* 0x00008f006f607a23 */ /* 0x100fe40000010854 */
[--C-:B------:R-:W-:Y:S02]  /*1d8c0*/  FFMA.FTZ R93, R244, c[0x0][0x23c], -R84.reuse ;  /* 0x00008f00f45d7a23 */ /* 0x100fe40000010854 */
[----:B------:R-:W-:Y:S03]  /*1d8d0*/  FFMA.FTZ R111, R246, c[0x0][0x23c], -R84 ;  /* 0x00008f00f66f7a23 */ /* 0x000fe60000010854 */
[----:B------:R-:W1:Y:S10]  /*1d8e0*/  MUFU.EX2 R137, R2 ;  /* 0x0000000200897308 */ /* 0x000e740000000800 */
[----:B------:R4:W-:Y:S01]  /*1d8f0*/  MUFU.EX2 R197, R76 ;  /* 0x0000004c00c57308 */ /* 0x0009e20000000800 */
[----:B--2---:R-:W-:Y:S01]  /*1d900*/  IMAD.MOV.U32 R252, RZ, RZ, R169 ;  /* 0x000000fffffc7224 */ /* 0x004fe200078e00a9 */
[----:B------:R-:W-:Y:S01]  /*1d910*/  F2FP.PACK_AB R77, R138, R121 ;  /* 0x000000798a4d723e */ /* 0x000fe200000000ff */
[----:B------:R-:W-:Y:S02]  /*1d920*/  IMAD.MOV.U32 R169, RZ, RZ, R168 ;  /* 0x000000ffffa97224 */ /* 0x000fe400078e00a8 */
[----:B------:R-:W-:Y:S02]  /*1d930*/  IMAD.MOV.U32 R168, RZ, RZ, R173 ;  /* 0x000000ffffa87224 */ /* 0x000fe400078e00ad */
[----:B------:R-:W-:Y:S03]  /*1d940*/  IMAD.MOV.U32 R173, RZ, RZ, R172 ;  /* 0x000000ffffad7224 */ /* 0x000fe600078e00ac */
        /* <DEDUP_REMOVED lines=8> */
[----:B------:R-:W-:Y:S01]  /*1d9d0*/  IMAD.MOV.U32 R164, RZ, RZ, R149 ;  /* 0x000000ffffa47224 */ /* 0x000fe200078e0095 */
[----:B------:R-:W-:Y:S01]  /*1d9e0*/  MOV R149, R251 ;  /* 0x000000fb00957202 */ /* 0x000fe20000000f00 */
[--C-:B------:R-:W-:Y:S01]  /*1d9f0*/  FFMA.FTZ R2, R89, c[0x0][0x23c], -R100.reuse ;  /* 0x00008f0059027a23 */ /* 0x100fe20000010864 */
[----:B------:R-:W2:Y:S01]  /*1da00*/  LDL.LU R251, [R1+0x130] ;  /* 0x0001300001fb7983 */ /* 0x000ea20000300800 */
[----:B------:R-:W-:Y:S02]  /*1da10*/  FFMA.FTZ R89, R170, c[0x0][0x23c], -R75 ;  /* 0x00008f00aa597a23 */ /* 0x000fe4000001084b */
[----:B----4-:R-:W-:Y:S01]  /*1da20*/  FFMA.FTZ R76, R98, c[0x0][0x23c], -R100 ;  /* 0x00008f00624c7a23 */ /* 0x010fe20000010864 */
[----:B------:R-:W4:Y:S01]  /*1da30*/  LDL.LU R170, [R1+0x30] ;  /* 0x0000300001aa7983 */ /* 0x000f220000300800 */
[----:B------:R-:W-:Y:S01]  /*1da40*/  IMAD.MOV.U32 R171, RZ, RZ, R160 ;  /* 0x000000ffffab7224 */ /* 0x000fe200078e00a0 */
[----:B------:R-:W-:Y:S01]  /*1da50*/  MUFU.EX2 R144, R89 ;  /* 0x0000005900907308 */ /* 0x000fe20000000800 */
[----:B------:R-:W-:Y:S02]  /*1da60*/  IMAD.MOV.U32 R190, RZ, RZ, R164 ;  /* 0x000000ffffbe7224 */ /* 0x000fe400078e00a4 */
[----:B------:R-:W-:Y:S02]  /*1da70*/  IMAD.MOV.U32 R164, RZ, RZ, R153 ;  /* 0x000000ffffa47224 */ /* 0x000fe400078e0099 */
[----:B------:R-:W-:Y:S05]  /*1da80*/  FFMA.FTZ R160, R204, c[0x0][0x23c], -R75 ;  /* 0x00008f00cca07a23 */ /* 0x000fea000001084b */
[----:B------:R1:W-:Y:S10]  /*1da90*/  MUFU.EX2 R194, R2 ;  /* 0x0000000200c27308 */ /* 0x0003f40000000800 */
[----:B------:R3:W-:Y:S01]  /*1daa0*/  MUFU.EX2 R195, R76 ;  /* 0x0000004c00c37308 */ /* 0x0007e20000000800 */
[----:B-1----:R-:W-:Y:S09]  /*1dab0*/  FFMA.FTZ R2, R97, c[0x0][0x23c], -R100 ;  /* 0x00008f0061027a23 */ /* 0x002ff20000010864 */
[----:B------:R1:W1:Y:S01]  /*1dac0*/  MUFU.EX2 R196, R2 ;  /* 0x0000000200c47308 */ /* 0x0002620000000800 */
[----:B---3--:R-:W-:Y:S07]  /*1dad0*/  F2FP.PACK_AB R76, R125, R120 ;  /* 0x000000787d4c723e */ /* 0x008fee00000000ff */
[-C--:B------:R-:W-:Y:S01]  /*1dae0*/  HMMA.16816.F32 R4, R76, R80.reuse, R4 ;  /* 0x000000504c04723c */ /* 0x080fe20000001804 */
[----:B-1----:R-:W-:Y:S01]  /*1daf0*/  FFMA.FTZ R2, R187, c[0x0][0x23c], -R92 ;  /* 0x00008f00bb027a23 */ /* 0x002fe2000001085c */
[----:B------:R-:W-:Y:S01]  /*1db00*/  F2FP.PACK_AB R87, R196, R195 ;  /* 0x000000c3c457723e */ /* 0x000fe200000000ff */
[----:B------:R-:W-:Y:S02]  /*1db10*/  IMAD.MOV.U32 R187, RZ, RZ, R186 ;  /* 0x000000ffffbb7224 */ /* 0x000fe400078e00ba */
[----:B------:R-:W-:Y:S01]  /*1db20*/  IMAD.MOV.U32 R186, RZ, RZ, R185 ;  /* 0x000000ffffba7224 */ /* 0x000fe200078e00b9 */
[----:B------:R1:W-:Y:S01]  /*1db30*/  MUFU.EX2 R193, R2 ;  /* 0x0000000200c17308 */ /* 0x0003e20000000800 */
[----:B------:R-:W-:Y:S02]  /*1db40*/  IMAD.MOV.U32 R185, RZ, RZ, R184 ;  /* 0x000000ffffb97224 */ /* 0x000fe400078e00b8 */
[----:B-1----:R-:W-:Y:S03]  /*1db50*/  FFMA.FTZ R2, R187, c[0x0][0x23c], -R92 ;  /* 0x00008f00bb027a23 */ /* 0x002fe6000001085c */
[----:B------:R-:W-:Y:S02]  /*1db60*/  IMAD.MOV.U32 R187, RZ, RZ, R186 ;  /* 0x000000ffffbb7224 */ /* 0x000fe400078e00ba */
[----:B------:R-:W-:Y:S02]  /*1db70*/  IMAD.MOV.U32 R186, RZ, RZ, R185 ;  /* 0x000000ffffba7224 */ /* 0x000fe400078e00b9 */
[----:B------:R-:W-:Y:S01]  /*1db80*/  MUFU.EX2 R249, R2 ;  /* 0x0000000200f97308 */ /* 0x000fe20000000800 */
[--C-:B--2---:R-:W-:Y:S02]  /*1db90*/  FFMA.FTZ R116, R251, c[0x0][0x23c], -R75.reuse ;  /* 0x00008f00fb747a23 */ /* 0x104fe4000001084b */
[----:B----4-:R-:W-:Y:S02]  /*1dba0*/  FFMA.FTZ R88, R170, c[0x0][0x23c], -R75 ;  /* 0x00008f00aa587a23 */ /* 0x010fe4000001084b */
[----:B------:R-:W-:Y:S02]  /*1dbb0*/  IMAD.MOV.U32 R170, RZ, RZ, R169 ;  /* 0x000000ffffaa7224 */ /* 0x000fe400078e00a9 */
[----:B------:R-:W-:Y:S03]  /*1dbc0*/  IMAD.MOV.U32 R169, RZ, RZ, R173 ;  /* 0x000000ffffa97224 */ /* 0x000fe600078e00ad */
[----:B------:R1:W-:Y:S01]  /*1dbd0*/  MUFU.EX2 R153, R88 ;  /* 0x0000005800997308 */ /* 0x0003e20000000800 */
[----:B------:R-:W-:Y:S02]  /*1dbe0*/  IMAD.MOV.U32 R173, RZ, RZ, R172 ;  /* 0x000000ffffad7224 */ /* 0x000fe400078e00ac */
[----:B------:R-:W-:Y:S02]  /*1dbf0*/  IMAD.MOV.U32 R172, RZ, RZ, R162 ;  /* 0x000000ffffac7224 */ /* 0x000fe400078e00a2 */
[----:B------:R-:W-:Y:S02]  /*1dc00*/  IMAD.MOV.U32 R162, RZ, RZ, R149 ;  /* 0x000000ffffa27224 */ /* 0x000fe400078e0095 */
[----:B------:R-:W-:Y:S02]  /*1dc10*/  IMAD.MOV.U32 R149, RZ, RZ, R105 ;  /* 0x000000ffff957224 */ /* 0x000fe400078e0069 */
[----:B------:R-:W-:Y:S01]  /*1dc20*/  FFMA.FTZ R91, R170, c[0x0][0x23c], -R75 ;  /* 0x00008f00aa5b7a23 */ /* 0x000fe2000001084b */
[----:B------:R-:W2:Y:S01]  /*1dc30*/  LDL.LU R105, [R1+0x12c] ;  /* 0x00012c0001697983 */ /* 0x000ea20000300800 */
[----:B------:R-:W-:Y:S02]  /*1dc40*/  IMAD.MOV.U32 R182, RZ, RZ, R169 ;  /* 0x000000ffffb67224 */ /* 0x000fe400078e00a9 */
[----:B------:R-:W-:Y:S01]  /*1dc50*/  IMAD.MOV.U32 R181, RZ, RZ, R173 ;  /* 0x000000ffffb57224 */ /* 0x000fe200078e00ad */
[----:B------:R-:W3:Y:S01]  /*1dc60*/  LDL.LU R170, [R1+0x24] ;  /* 0x0000240001aa7983 */ /* 0x000ee20000300800 */
        /* <DEDUP_REMOVED lines=10> */
[----:B-1----:R-:W-:Y:S01]  /*1dd10*/  FFMA.FTZ R88, R187, c[0x0][0x23c], -R92 ;  /* 0x00008f00bb587a23 */ /* 0x002fe2000001085c */
[----:B------:R1:W-:Y:S01]  /*1dd20*/  MUFU.EX2 R145, R95 ;  /* 0x0000005f00917308 */ /* 0x0003e20000000800 */
[----:B------:R-:W-:Y:S02]  /*1dd30*/  IMAD.MOV.U32 R187, RZ, RZ, R186 ;  /* 0x000000ffffbb7224 */ /* 0x000fe400078e00ba */
[----:B------:R-:W-:Y:S02]  /*1dd40*/  IMAD.MOV.U32 R172, RZ, RZ, R158 ;  /* 0x000000ffffac7224 */ /* 0x000fe400078e009e */
[--C-:B------:R-:W-:Y:S02]  /*1dd50*/  FFMA.FTZ R146, R206, c[0x0][0x23c], -R75.reuse ;  /* 0x00008f00ce927a23 */ /* 0x100fe4000001084b */
[--C-:B------:R-:W-:Y:S02]  /*1dd60*/  FFMA.FTZ R158, R205, c[0x0][0x23c], -R75.reuse ;  /* 0x00008f00cd9e7a23 */ /* 0x100fe4000001084b */
[----:B------:R-:W-:Y:S01]  /*1dd70*/  FFMA.FTZ R165, R203, c[0x0][0x23c], -R75 ;  /* 0x00008f00cba57a23 */ /* 0x000fe2000001084b */
[----:B------:R4:W-:Y:S01]  /*1dd80*/  MUFU.EX2 R248, R88 ;  /* 0x0000005800f87308 */ /* 0x0009e20000000800 */
[----:B-1----:R-:W-:Y:S02]  /*1dd90*/  IMAD.MOV.U32 R95, RZ, RZ, R134 ;  /* 0x000000ffff5f7224 */ /* 0x002fe400078e0086 */
[----:B------:R-:W-:Y:S02]  /*1dda0*/  IMAD.MOV.U32 R134, RZ, RZ, R227 ;  /* 0x000000ffff867224 */ /* 0x000fe400078e00e3 */
[----:B------:R-:W-:Y:S04]  /*1ddb0*/  IMAD.MOV.U32 R102, RZ, RZ, R95 ;  /* 0x000000ffff667224 */ /* 0x000fe800078e005f */
[----:B------:R-:W-:Y:S01]  /*1ddc0*/  IMAD.MOV.U32 R101, RZ, RZ, R102 ;  /* 0x000000ffff657224 */ /* 0x000fe200078e0066 */
[----:B----4-:R-:W-:Y:S01]  /*1ddd0*/  LDSM.16.MT88.4 R88, [R219+0x9000] ;  /* 0x00900000db58783b */ /* 0x010fe20000004200 */
[--C-:B--2---:R-:W-:Y:S02]  /*1dde0*/  FFMA.FTZ R105, R105, c[0x0][0x23c], -R75.reuse ;  /* 0x00008f0069697a23 */ /* 0x104fe4000001084b */
[----:B---3--:R-:W-:Y:S02]  /*1ddf0*/  FFMA.FTZ R99, R170, c[0x0][0x23c], -R75 ;  /* 0x00008f00aa637a23 */ /* 0x008fe4000001084b */
[----:B------:R1:W-:Y:S03]  /*1de00*/  MUFU.EX2 R212, R105 ;  /* 0x0000006900d47308 */ /* 0x0003e60000000800 */
[----:B------:R-:W2:Y:S01]  /*1de10*/  LDL.LU R170, [R1+0x20] ;  /* 0x0000200001aa7983 */ /* 0x000ea20000300800 */
[----:B-1----:R-:W-:Y:S02]  /*1de20*/  IMAD.MOV.U32 R105, RZ, RZ, R101 ;  /* 0x000000ffff697224 */ /* 0x002fe400078e0065 */
[--C-:B------:R-:W-:Y:S02]  /*1de30*/  FFMA.FTZ R101, R220, c[0x0][0x23c], -R92.reuse ;  /* 0x00008f00dc657a23 */ /* 0x100fe4000001085c */
[--C-:B------:R-:W-:Y:S02]  /*1de40*/  FFMA.FTZ R105, R105, c[0x0][0x23c], -R92.reuse ;  /* 0x00008f0069697a23 */ /* 0x100fe4000001085c */
[--C-:B--2---:R-:W-:Y:S02]  /*1de50*/  FFMA.FTZ R98, R170, c[0x0][0x23c], -R75.reuse ;  /* 0x00008f00aa627a23 */ /* 0x104fe4000001084b */
[----:B------:R-:W2:Y:S02]  /*1de60*/  LDL.LU R170, [R1+0x1c] ;  /* 0x00001c0001aa7983 */ /* 0x000ea40000300800 */
[--C-:B--2---:R-:W-:Y:S02]  /*1de70*/  FFMA.FTZ R97, R170, c[0x0][0x23c], -R75.reuse ;  /* 0x00008f00aa617a23 */ /* 0x104fe4000001084b */
[----:B------:R-:W2:Y:S02]  /*1de80*/  LDL.LU R170, [R1+0x14] ;  /* 0x0000140001aa7983 */ /* 0x000ea40000300800 */
[----:B------:R1:W-:Y:S02]  /*1de90*/  MUFU.EX2 R213, R97 ;  /* 0x0000006100d57308 */ /* 0x0003e40000000800 */
[----:B-1----:R-:W-:Y:S02]  /*1dea0*/  FFMA.FTZ R97, R223, c[0x0][0x23c], -R92 ;  /* 0x00008f00df617a23 */ /* 0x002fe4000001085c */
[--C-:B--2---:R-:W-:Y:S02]  /*1deb0*/  FFMA.FTZ R107, R170, c[0x0][0x23c], -R75.reuse ;  /* 0x00008f00aa6b7a23 */ /* 0x104fe4000001084b */
[----:B------:R-:W2:Y:S02]  /*1dec0*/  LDL.LU R170, [R1+0x10] ;  /* 0x0000100001aa7983 */ /* 0x000ea40000300800 */
[--C-:B--2---:R-:W-:Y:S02]  /*1ded0*/  FFMA.FTZ R106, R170, c[0x0][0x23c], -R75.reuse ;  /* 0x00008f00aa6a7a23 */ /* 0x104fe4000001084b */
[----:B------:R-:W2:Y:S02]  /*1dee0*/  LDL.LU R170, [R1+0xc] ;  /* 0x00000c0001aa7983 */ /* 0x000ea40000300800 */
[--C-:B--2---:R-:W-:Y:S02]  /*1def0*/  FFMA.FTZ R112, R170, c[0x0][0x23c], -R75.reuse ;  /* 0x00008f00aa707a23 */ /* 0x104fe4000001084b */
[----:B------:R-:W2:Y:S04]  /*1df00*/  LDL.LU R170, [R1+0x8] ;  /* 0x0000080001aa7983 */ /* 0x000ea80000300800 */
[----:B------:R-:W3:Y:S04]  /*1df10*/  LDL.LU R84, [R1+0x9c] ;  /* 0x00009c0001547983 */ /* 0x000ee80000300800 */
[----:B------:R-:W4:Y:S01]  /*1df20*/  LDL.LU R191, [R1+0x58] ;  /* 0x0000580001bf7983 */ /* 0x000f220000300800 */
[----:B--2---:R-:W-:Y:S02]  /*1df30*/  FFMA.FTZ R113, R170, c[0x0][0x23c], -R75 ;  /* 0x00008f00aa717a23 */ /* 0x004fe4000001084b */
[----:B------:R-:W-:Y:S02]  /*1df40*/  IMAD.MOV.U32 R170, RZ, RZ, R167 ;  /* 0x000000ffffaa7224 */ /* 0x000fe400078e00a7 */
[----:B------:R-:W-:Y:S02]  /*1df50*/  FFMA.FTZ R167, R202, c[0x0][0x23c], -R75 ;  /* 0x00008f00caa77a23 */ /* 0x000fe4000001084b */
[----:B------:R-:W-:Y:S02]  /*1df60*/  IMAD.MOV.U32 R171, RZ, RZ, R170 ;  /* 0x000000ffffab7224 */ /* 0x000fe400078e00aa */
[----:B------:R-:W-:Y:S02]  /*1df70*/  IMAD.MOV.U32 R170, RZ, RZ, R169 ;  /* 0x000000ffffaa7224 */ /* 0x000fe400078e00a9 */
[----:B------:R-:W-:Y:S02]  /*1df80*/  IMAD.MOV.U32 R169, RZ, RZ, R173 ;  /* 0x000000ffffa97224 */ /* 0x000fe400078e00ad */
[----:B------:R-:W-:Y:S02]  /*1df90*/  IMAD.MOV.U32 R173, RZ, RZ, R154 ;  /* 0x000000ffffad7224 */ /* 0x000fe400078e009a */
[----:B----4-:R-:W-:Y:S01]  /*1dfa0*/  IMAD.MOV.U32 R184, RZ, RZ, R191 ;  /* 0x000000ffffb87224 */ /* 0x010fe200078e00bf */
        /* <DEDUP_REMOVED lines=18> */
[----:B------:R-:W4:Y:S01]  /*1e0d0*/  LDL.LU R173, [R1+0x88] ;  /* 0x0000880001ad7983 */ /* 0x000f220000300800 */
[----:B------:R-:W-:Y:S02]  /*1e0e0*/  IMAD.MOV.U32 R186, RZ, RZ, R185 ;  /* 0x000000ffffba7224 */ /* 0x000fe400078e00b9 */
[----:B------:R-:W-:Y:S02]  /*1e0f0*/  IMAD.MOV.U32 R185, RZ, RZ, R184 ;  /* 0x000000ffffb97224 */ /* 0x000fe400078e00b8 */
[----:B------:R-:W-:Y:S02]  /*1e100*/  IMAD.MOV.U32 R184, RZ, RZ, R191 ;  /* 0x000000ffffb87224 */ /* 0x000fe400078e00bf */
[----:B------:R-:W-:Y:S02]  /*1e110*/  IMAD.MOV.U32 R191, RZ, RZ, R190 ;  /* 0x000000ffffbf7224 */ /* 0x000fe400078e00be */
[----:B------:R-:W-:Y:S02]  /*1e120*/  IMAD.MOV.U32 R190, RZ, RZ, R168 ;  /* 0x000000ffffbe7224 */ /* 0x000fe400078e00a8 */
[----:B------:R-:W-:Y:S02]  /*1e130*/  IMAD.MOV.U32 R168, RZ, RZ, R175 ;  /* 0x000000ffffa87224 */ /* 0x000fe400078e00af */
[----:B------:R-:W-:Y:S02]  /*1e140*/  IMAD.MOV.U32 R175, RZ, RZ, R174 ;  /* 0x000000ffffaf7224 */ /* 0x000fe400078e00ae */
[----:B------:R-:W-:Y:S02]  /*1e150*/  FFMA.FTZ R75, R114, c[0x0][0x23c], -R75 ;  /* 0x00008f00724b7a23 */ /* 0x000fe4000001084b */
[----:B---3--:R-:W-:Y:S01]  /*1e160*/  FFMA.FTZ R114, R3, R84, R85 ;  /* 0x0000005403727223 */ /* 0x008fe20000010055 */
[----:B------:R-:W-:Y:S01]  /*1e170*/  F2FP.PACK_AB R84, R136, R123 ;  /* 0x0000007b8854723e */ /* 0x000fe200000000ff */
[----:B------:R-:W-:Y:S01]  /*1e180*/  FFMA.FTZ R3, R187, c[0x0][0x23c], -R92 ;  /* 0x00008f00bb037a23 */ /* 0x000fe2000001085c */
[----:B------:R-:W-:Y:S01]  /*1e190*/  F2FP.PACK_AB R85, R194, R197 ;  /* 0x000000c5c255723e */ /* 0x000fe200000000ff */
[----:B------:R-:W-:Y:S02]  /*1e1a0*/  IMAD.MOV.U32 R187, RZ, RZ, R186 ;  /* 0x000000ffffbb7224 */ /* 0x000fe400078e00ba */
[----:B------:R-:W-:Y:S01]  /*1e1b0*/  IMAD.MOV.U32 R186, RZ, RZ, R185 ;  /* 0x000000ffffba7224 */ /* 0x000fe200078e00b9 */
[----:B------:R-:W-:Y:S01]  /*1e1c0*/  MUFU.EX2 R250, R3 ;  /* 0x0000000300fa7308 */ /* 0x000fe20000000800 */
[----:B------:R-:W-:Y:S02]  /*1e1d0*/  IMAD.MOV.U32 R185, RZ, RZ, R184 ;  /* 0x000000ffffb97224 */ /* 0x000fe400078e00b8 */
[C---:B------:R-:W-:Y:S01]  /*1e1e0*/  HMMA.16816.F32 R8, R84.reuse, R80, R8 ;  /* 0x000000505408723c */ /* 0x040fe20000001808 */
[----:B------:R-:W-:Y:S02]  /*1e1f0*/  IMAD.MOV.U32 R184, RZ, RZ, R191 ;  /* 0x000000ffffb87224 */ /* 0x000fe400078e00bf */
[----:B------:R-:W-:Y:S02]  /*1e200*/  IMAD.MOV.U32 R191, RZ, RZ, R168 ;  /* 0x000000ffffbf7224 */ /* 0x000fe400078e00a8 */
[----:B------:R-:W-:Y:S02]  /*1e210*/  IMAD.MOV.U32 R168, RZ, RZ, R175 ;  /* 0x000000ffffa87224 */ /* 0x000fe400078e00af */
[----:B------:R-:W-:Y:S01]  /*1e220*/  FFMA.FTZ R2, R187, c[0x0][0x23c], -R100 ;  /* 0x00008f00bb027a23 */ /* 0x000fe20000010864 */
[-C--:B------:R-:W-:Y:S01]  /*1e230*/  HMMA.16816.F32 R12, R84, R82.reuse, R12 ;  /* 0x00000052540c723c */ /* 0x080fe2000000180c */
[----:B------:R-:W-:Y:S02]  /*1e240*/  IMAD.MOV.U32 R187, RZ, RZ, R186 ;  /* 0x000000ffffbb7224 */ /* 0x000fe400078e00ba */
[----:B------:R1:W-:Y:S01]  /*1e250*/  MUFU.EX2 R192, R2 ;  /* 0x0000000200c07308 */ /* 0x0003e20000000800 */
[----:B------:R-:W-:Y:S02]  /*1e260*/  IMAD.MOV.U32 R186, RZ, RZ, R185 ;  /* 0x000000ffffba7224 */ /* 0x000fe400078e00b9 */
[----:B------:R-:W-:Y:S02]  /*1e270*/  IMAD.MOV.U32 R185, RZ, RZ, R184 ;  /* 0x000000ffffb97224 */ /* 0x000fe400078e00b8 */
[C---:B------:R-:W-:Y:S01]  /*1e280*/  HMMA.16816.F32 R16, R76.reuse, R82, R16 ;  /* 0x000000524c10723c */ /* 0x040fe20000001810 */
[----:B------:R-:W-:Y:S01]  /*1e290*/  IMAD.MOV.U32 R184, RZ, RZ, R191 ;  /* 0x000000ffffb87224 */ /* 0x000fe200078e00bf */
[----:B------:R-:W3:Y:S02]  /*1e2a0*/  LDSM.16.MT88.4 R80, [R219+0x8800] ;  /* 0x00880000db50783b */ /* 0x000ee40000004200 */
[----:B-1----:R-:W-:Y:S02]  /*1e2b0*/  FFMA.FTZ R2, R187, c[0x0][0x23c], -R100 ;  /* 0x00008f00bb027a23 */ /* 0x002fe40000010864 */
[----:B------:R-:W-:Y:S02]  /*1e2c0*/  IMAD.MOV.U32 R187, RZ, RZ, R186 ;  /* 0x000000ffffbb7224 */ /* 0x000fe400078e00ba */
[----:B------:R1:W1:Y:S01]  /*1e2d0*/  MUFU.EX2 R199, R2 ;  /* 0x0000000200c77308 */ /* 0x0002620000000800 */
[----:B------:R-:W-:Y:S03]  /*1e2e0*/  IMAD.MOV.U32 R186, RZ, RZ, R185 ;  /* 0x000000ffffba7224 */ /* 0x000fe600078e00b9 */
[----:B------:R-:W-:Y:S02]  /*1e2f0*/  IMAD.MOV.U32 R185, RZ, RZ, R184 ;  /* 0x000000ffffb97224 */ /* 0x000fe400078e00b8 */
[----:B------:R-:W-:Y:S01]  /*1e300*/  IMAD.MOV.U32 R198, RZ, RZ, R186 ;  /* 0x000000ffffc67224 */ /* 0x000fe200078e00ba */
[-C--:B---3--:R-:W-:Y:S01]  /*1e310*/  HMMA.16816.F32 R20, R76, R80.reuse, R20 ;  /* 0x000000504c14723c */ /* 0x088fe20000001814 */
[----:B-1----:R-:W-:Y:S02]  /*1e320*/  FFMA.FTZ R2, R187, c[0x0][0x23c], -R100 ;  /* 0x00008f00bb027a23 */ /* 0x002fe40000010864 */
[----:B------:R-:W-:Y:S05]  /*1e330*/  IMAD.MOV.U32 R187, RZ, RZ, R185 ;  /* 0x000000ffffbb7224 */ /* 0x000fea00078e00b9 */
[C---:B------:R-:W-:Y:S01]  /*1e340*/  HMMA.16816.F32 R24, R84.reuse, R80, R24 ;  /* 0x000000505418723c */ /* 0x040fe20000001818 */
[----:B------:R-:W-:Y:S07]  /*1e350*/  IMAD.MOV.U32 R251, RZ, RZ, R187 ;  /* 0x000000fffffb7224 */ /* 0x000fee00078e00bb */
        /* <DEDUP_REMOVED lines=9> */
[C---:B------:R-:W-:Y:S07]  /*1e3f0*/  HMMA.16816.F32 R56, R84.reuse, R80, R56 ;  /* 0x000000505438723c */ /* 0x040fee0000001838 */
[----:B------:R-:W-:Y:S01]  /*1e400*/  F2FP.PACK_AB R81, R199, R192 ;  /* 0x000000c0c751723e */ /* 0x000fe200000000ff */
[-C--:B------:R-:W-:Y:S01]  /*1e410*/  HMMA.16816.F32 R60, R84, R82.reuse, R60 ;  /* 0x00000052543c723c */ /* 0x080fe2000000183c */
[----:B------:R-:W1:Y:S07]  /*1e420*/  LDSM.16.MT88.4 R84, [R216+0x9000] ;  /* 0x00900000d854783b */ /* 0x000e6e0000004200 */
[----:B------:R-:W-:Y:S07]  /*1e430*/  HMMA.16816.F32 R64, R76, R82, R64 ;  /* 0x000000524c40723c */ /* 0x000fee0000001840 */
[----:B------:R-:W-:Y:S02]  /*1e440*/  F2FP.PACK_AB R77, R144, R141 ;  /* 0x0000008d904d723e */ /* 0x000fe400000000ff */
[----:B------:R-:W-:Y:S03]  /*1e450*/  F2FP.PACK_AB R78, R156, R154 ;  /* 0x0000009a9c4e723e */ /* 0x000fe600000000ff */
[----:B------:R-:W-:Y:S02]  /*1e460*/  F2FP.PACK_AB R79, R155, R153 ;  /* 0x000000999b4f723e */ /* 0x000fe400000000ff */
[----:B------:R-:W-:Y:S02]  /*1e470*/  F2FP.PACK_AB R82, R250, R248 ;  /* 0x000000f8fa52723e */ /* 0x000fe400000000ff */
[----:B----4-:R-:W-:Y:S01]  /*1e480*/  MOV R174, R173 ;  /* 0x000000ad00ae7202 */ /* 0x010fe20000000f00 */
        /* <DEDUP_REMOVED lines=13> */
[----:B------:R-:W-:Y:S03]  /*1e560*/  MOV R191, R174 ;  /* 0x000000ae00bf7202 */ /* 0x000fe60000000f00 */
[----:B------:R-:W-:Y:S02]  /*1e570*/  IMAD.MOV.U32 R186, RZ, RZ, R184 ;  /* 0x000000ffffba7224 */ /* 0x000fe400078e00b8 */
[----:B------:R-:W-:Y:S02]  /*1e580*/  IMAD.MOV.U32 R185, RZ, RZ, R191 ;  /* 0x000000ffffb97224 */ /* 0x000fe400078e00bf */
[----:B------:R-:W-:Y:S02]  /*1e590*/  IMAD.MOV.U32 R246, RZ, RZ, R186 ;  /* 0x000000fffff67224 */ /* 0x000fe400078e00ba */
[----:B------:R-:W-:Y:S02]  /*1e5a0*/  IMAD.MOV.U32 R244, RZ, RZ, R185 ;  /* 0x000000fffff47224 */ /* 0x000fe400078e00b9 */
[----:B------:R-:W-:Y:S02]  /*1e5b0*/  IMAD.MOV.U32 R245, RZ, RZ, R246 ;  /* 0x000000fffff57224 */ /* 0x000fe400078e00f6 */
[----:B---3--:R-:W-:Y:S02]  /*1e5c0*/  IMAD.MOV.U32 R162, RZ, RZ, R152 ;  /* 0x000000ffffa27224 */ /* 0x008fe400078e0098 */
[----:B------:R-:W-:Y:S02]  /*1e5d0*/  IMAD.MOV.U32 R152, RZ, RZ, R151 ;  /* 0x000000ffff987224 */ /* 0x000fe400078e0097 */
[----:B------:R-:W3:Y:S01]  /*1e5e0*/  LDL.LU R151, [R1+0x80] ;  /* 0x0000800001977983 */ /* 0x000ee20000300800 */
[----:B------:R-:W-:Y:S02]  /*1e5f0*/  IMAD.MOV.U32 R163, RZ, RZ, R162 ;  /* 0x000000ffffa37224 */ /* 0x000fe400078e00a2 */
[----:B------:R-:W-:Y:S02]  /*1e600*/  IMAD.MOV.U32 R162, RZ, RZ, R152 ;  /* 0x000000ffffa27224 */ /* 0x000fe400078e0098 */
[----:B------:R-:W-:Y:S02]  /*1e610*/  IMAD.MOV.U32 R174, RZ, RZ, R163 ;  /* 0x000000ffffae7224 */ /* 0x000fe400078e00a3 */
[----:B------:R-:W-:Y:S02]  /*1e620*/  IMAD.MOV.U32 R163, RZ, RZ, R162 ;  /* 0x000000ffffa37224 */ /* 0x000fe400078e00a2 */
[----:B------:R-:W-:Y:S04]  /*1e630*/  IMAD.MOV.U32 R184, RZ, RZ, R174 ;  /* 0x000000ffffb87224 */ /* 0x000fe800078e00ae */
[----:B------:R-:W-:Y:S02]  /*1e640*/  IMAD.MOV.U32 R211, RZ, RZ, R184 ;  /* 0x000000ffffd37224 */ /* 0x000fe400078e00b8 */
[----:B------:R-:W-:Y:S02]  /*1e650*/  IMAD.MOV.U32 R184, RZ, RZ, R149 ;  /* 0x000000ffffb87224 */ /* 0x000fe400078e0095 */
[----:B------:R-:W-:Y:S01]  /*1e660*/  MUFU.EX2 R149, R99 ;  /* 0x0000006300957308 */ /* 0x000fe20000000800 */
[----:B------:R-:W-:Y:S02]  /*1e670*/  IMAD.MOV.U32 R246, RZ, RZ, R211 ;  /* 0x000000fffff67224 */ /* 0x000fe400078e00d3 */
[----:B---3--:R-:W-:Y:S02]  /*1e680*/  IMAD.MOV.U32 R152, RZ, RZ, R151 ;  /* 0x000000ffff987224 */ /* 0x008fe400078e0097 */
        /* <DEDUP_REMOVED lines=8> */
[----:B------:R-:W-:Y:S01]  /*1e710*/  IMAD.MOV.U32 R174, RZ, RZ, R151 ;  /* 0x000000ffffae7224 */ /* 0x000fe200078e0097 */
[----:B------:R3:W5:Y:S01]  /*1e720*/  LDL.LU R237, [R1+0x120] ;  /* 0x0001200001ed7983 */ /* 0x0007620000300800 */
[----:B------:R-:W-:Y:S02]  /*1e730*/  IMAD.MOV.U32 R151, RZ, RZ, R148 ;  /* 0x000000ffff977224 */ /* 0x000fe400078e0094 */
[----:B------:R4:W-:Y:S01]  /*1e740*/  MUFU.EX2 R148, R2 ;  /* 0x0000000200947308 */ /* 0x0009e20000000800 */
[----:B------:R-:W-:Y:S02]  /*1e750*/  IMAD.MOV.U32 R191, RZ, RZ, R162 ;  /* 0x000000ffffbf7224 */ /* 0x000fe400078e00a2 */
[----:B------:R-:W-:Y:S02]  /*1e760*/  IMAD.MOV.U32 R162, RZ, RZ, R152 ;  /* 0x000000ffffa27224 */ /* 0x000fe400078e0098 */
[----:B------:R-:W-:Y:S02]  /*1e770*/  IMAD.MOV.U32 R152, RZ, RZ, R150 ;  /* 0x000000ffff987224 */ /* 0x000fe400078e0096 */
[----:B------:R-:W-:Y:S02]  /*1e780*/  IMAD.MOV.U32 R150, RZ, RZ, R242 ;  /* 0x000000ffff967224 */ /* 0x000fe400078e00f2 */
        /* <DEDUP_REMOVED lines=11> */
[----:B----4-:R-:W-:Y:S02]  /*1e840*/  FFMA.FTZ R2, R198, c[0x0][0x23c], -R100 ;  /* 0x00008f00c6027a23 */ /* 0x010fe40000010864 */
[----:B------:R-:W-:Y:S02]  /*1e850*/  IMAD.MOV.U32 R198, RZ, RZ, R191 ;  /* 0x000000ffffc67224 */ /* 0x000fe400078e00bf */
[----:B------:R-:W-:Y:S02]  /*1e860*/  IMAD.MOV.U32 R191, RZ, RZ, R238 ;  /* 0x000000ffffbf7224 */ /* 0x000fe400078e00ee */
[----:B------:R3:W5:Y:S01]  /*1e870*/  LDL.LU R238, [R1+0x118] ;  /* 0x0001180001ee7983 */ /* 0x0007620000300800 */
[----:B------:R-:W4:Y:S01]  /*1e880*/  MUFU.EX2 R247, R2 ;  /* 0x0000000200f77308 */ /* 0x000f220000000800 */
        /* <DEDUP_REMOVED lines=12> */
[----:B------:R-:W-:Y:S01]  /*1e950*/  IMAD.MOV.U32 R169, RZ, RZ, R243 ;  /* 0x000000ffffa97224 */ /* 0x000fe200078e00f3 */
[----:B----4-:R-:W-:Y:S01]  /*1e960*/  F2FP.PACK_AB R83, R247, R148 ;  /* 0x00000094f753723e */ /* 0x010fe200000000ff */
[----:B------:R-:W-:Y:S01]  /*1e970*/  FFMA.FTZ R2, R251, c[0x0][0x23c], -R92 ;  /* 0x00008f00fb027a23 */ /* 0x000fe2000001085c */
[----:B------:R3:W5:Y:S01]  /*1e980*/  LDL.LU R243, [R1+0x114] ;  /* 0x0001140001f37983 */ /* 0x0007620000300800 */
[----:B------:R-:W-:Y:S01]  /*1e990*/  IMAD.MOV.U32 R251, RZ, RZ, R244 ;  /* 0x000000fffffb7224 */ /* 0x000fe200078e00f4 */
[----:B------:R-:W-:Y:S02]  /*1e9a0*/  MOV R244, R198 ;  /* 0x000000c600f47202 */ /* 0x000fe40000000f00 */
        /* <DEDUP_REMOVED lines=13> */
[----:B----4-:R-:W-:Y:S02]  /*1ea80*/  FFMA.FTZ R2, R245, c[0x0][0x23c], -R92 ;  /* 0x00008f00f5027a23 */ /* 0x010fe4000001085c */
        /* <DEDUP_REMOVED lines=23> */
[--C-:B----4-:R-:W-:Y:S02]  /*1ec00*/  FFMA.FTZ R2, R210, c[0x0][0x23c], -R92.reuse ;  /* 0x00008f00d2027a23 */ /* 0x110fe4000001085c */
[----:B------:R-:W-:Y:S02]  /*1ec10*/  IMAD.MOV.U32 R210, RZ, RZ, R251 ;  /* 0x000000ffffd27224 */ /* 0x000fe400078e00fb */
[----:B------:R4:W-:Y:S01]  /*1ec20*/  MUFU.EX2 R175, R2 ;  /* 0x0000000200af7308 */ /* 0x0009e20000000800 */
[----:B------:R-:W-:Y:S02]  /*1ec30*/  FFMA.FTZ R3, R206, c[0x0][0x23c], -R92 ;  /* 0x00008f00ce037a23 */ /* 0x000fe4000001085c */
        /* <DEDUP_REMOVED lines=8> */
[----:B------:R-:W-:Y:S02]  /*1ecc0*/  IMAD.MOV.U32 R251, RZ, RZ, R244 ;  /* 0x000000fffffb7224 */ /* 0x000fe400078e00f4 */
[----:B------:R-:W-:Y:S02]  /*1ecd0*/  IMAD.MOV.U32 R244, RZ, RZ, R187 ;  /* 0x000000fffff47224 */ /* 0x000fe400078e00bb */
[----:B------:R-:W-:Y:S02]  /*1ece0*/  IMAD.MOV.U32 R187, RZ, RZ, R184 ;  /* 0x000000ffffbb7224 */ /* 0x000fe400078e00b8 */
[----:B------:R-:W-:Y:S02]  /*1ecf0*/  IMAD.MOV.U32 R184, RZ, RZ, R190 ;  /* 0x000000ffffb87224 */ /* 0x000fe400078e00be */
[----:B----4-:R-:W-:Y:S02]  /*1ed00*/  FFMA.FTZ R2, R205, c[0x0][0x23c], -R100 ;  /* 0x00008f00cd027a23 */ /* 0x010fe40000010864 */
[----:B------:R-:W-:Y:S02]  /*1ed10*/  IMAD.MOV.U32 R190, RZ, RZ, R180 ;  /* 0x000000ffffbe7224 */ /* 0x000fe400078e00b4 */
[----:B------:R4:W-:Y:S01]  /*1ed20*/  MUFU.EX2 R246, R2 ;  /* 0x0000000200f67308 */ /* 0x0009e20000000800 */
        /* <DEDUP_REMOVED lines=51> */
[----:B----4-:R-:W-:Y:S02]  /*1f060*/  FFMA.FTZ R2, R203, c[0x0][0x23c], -R100 ;  /* 0x00008f00cb027a23 */ /* 0x010fe40000010864 */
        /* <DEDUP_REMOVED lines=8> */
[----:B------:R3:W5:Y:S01]  /*1f0f0*/  LDL.LU R229, [R1+0x100] ;  /* 0x0001000001e57983 */ /* 0x0007620000300800 */
[----:B--2---:R-:W-:Y:S02]  /*1f100*/  FFMA.FTZ R3, R226, c[0x0][0x23c], -R92 ;  /* 0x00008f00e2037a23 */ /* 0x004fe4000001085c */
[----:B------:R-:W-:Y:S01]  /*1f110*/  IMAD.MOV.U32 R103, RZ, RZ, R205 ;  /* 0x000000ffff677224 */ /* 0x000fe200078e00cd */
[----:B------:R3:W5:Y:S01]  /*1f120*/  LDL.LU R228, [R1+0xfc] ;  /* 0x0000fc0001e47983 */ /* 0x0007620000300800 */
[----:B------:R-:W-:Y:S01]  /*1f130*/  IMAD.MOV.U32 R93, RZ, RZ, R210 ;  /* 0x000000ffff5d7224 */ /* 0x000fe200078e00d2 */
[----:B------:R-:W-:Y:S01]  /*1f140*/  MUFU.EX2 R205, R109 ;  /* 0x0000006d00cd7308 */ /* 0x000fe20000000800 */
[----:B------:R-:W-:Y:S01]  /*1f150*/  IMAD.MOV.U32 R104, RZ, RZ, R206 ;  /* 0x000000ffff687224 */ /* 0x000fe200078e00ce */
[----:B------:R3:W5:Y:S01]  /*1f160*/  LDL.LU R227, [R1+0xf8] ;  /* 0x0000f80001e37983 */ /* 0x0007620000300800 */
[----:B------:R-:W-:Y:S02]  /*1f170*/  IMAD.MOV.U32 R96, RZ, RZ, R204 ;  /* 0x000000ffff607224 */ /* 0x000fe400078e00cc */
[----:B------:R-:W-:Y:S01]  /*1f180*/  IMAD.MOV.U32 R201, RZ, RZ, R203 ;  /* 0x000000ffffc97224 */ /* 0x000fe200078e00cb */
[----:B------:R3:W5:Y:S01]  /*1f190*/  LDL.LU R226, [R1+0xf4] ;  /* 0x0000f40001e27983 */ /* 0x0007620000300800 */
[----:B------:R-:W-:Y:S01]  /*1f1a0*/  IMAD.MOV.U32 R95, RZ, RZ, R96 ;  /* 0x000000ffff5f7224 */ /* 0x000fe200078e0060 */
[----:B------:R-:W-:Y:S01]  /*1f1b0*/  MOV R96, R185 ;  /* 0x000000b900607202 */ /* 0x000fe20000000f00 */
[----:B----4-:R-:W-:Y:S01]  /*1f1c0*/  FFMA.FTZ R2, R202, c[0x0][0x23c], -R100 ;  /* 0x00008f00ca027a23 */ /* 0x010fe20000010864 */
[----:B------:R2:W-:Y:S01]  /*1f1d0*/  MUFU.EX2 R206, R108 ;  /* 0x0000006c00ce7308 */ /* 0x0005e20000000800 */
[----:B------:R-:W-:Y:S09]  /*1f1e0*/  IMAD.MOV.U32 R185, RZ, RZ, R222 ;  /* 0x000000ffffb97224 */ /* 0x000ff200078e00de */
[----:B------:R4:W1:Y:S10]  /*1f1f0*/  MUFU.EX2 R251, R2 ;  /* 0x0000000200fb7308 */ /* 0x0008740000000800 */
[----:B------:R-:W-:Y:S01]  /*1f200*/  MUFU.EX2 R210, R106 ;  /* 0x0000006a00d27308 */ /* 0x000fe20000000800 */
[----:B--2---:R-:W-:Y:S02]  /*1f210*/  IMAD.MOV.U32 R108, RZ, RZ, R245 ;  /* 0x000000ffff6c7224 */ /* 0x004fe400078e00f5 */
[----:B------:R-:W-:Y:S02]  /*1f220*/  IMAD.MOV.U32 R245, RZ, RZ, R180 ;  /* 0x000000fffff57224 */ /* 0x000fe400078e00b4 */
[----:B------:R-:W-:Y:S05]  /*1f230*/  IMAD.MOV.U32 R180, RZ, RZ, R170 ;  /* 0x000000ffffb47224 */ /* 0x000fea00078e00aa */
[----:B------:R2:W-:Y:S01]  /*1f240*/  MUFU.EX2 R204, R107 ;  /* 0x0000006b00cc7308 */ /* 0x0005e20000000800 */
[----:B------:R-:W-:Y:S02]  /*1f250*/  IMAD.MOV.U32 R170, RZ, RZ, R162 ;  /* 0x000000ffffaa7224 */ /* 0x000fe400078e00a2 */
[--C-:B------:R-:W-:Y:S02]  /*1f260*/  FFMA.FTZ R162, R128, c[0x0][0x23c], -R92.reuse ;  /* 0x00008f0080a27a23 */ /* 0x100fe4000001085c */
[----:B----4-:R-:W-:Y:S02]  /*1f270*/  FFMA.FTZ R2, R103, c[0x0][0x23c], -R92 ;  /* 0x00008f0067027a23 */ /* 0x010fe4000001085c */
[----:B------:R-:W-:Y:S02]  /*1f280*/  IMAD.MOV.U32 R103, RZ, RZ, R104 ;  /* 0x000000ffff677224 */ /* 0x000fe400078e0068 */
[----:B------:R-:W-:Y:S01]  /*1f290*/  IMAD.MOV.U32 R104, RZ, RZ, R93 ;  /* 0x000000ffff687224 */ /* 0x000fe200078e005d */
[----:B------:R4:W-:Y:S01]  /*1f2a0*/  MUFU.EX2 R202, R111 ;  /* 0x0000006f00ca7308 */ /* 0x0009e20000000800 */
[----:B------:R-:W-:Y:S02]  /*1f2b0*/  FFMA.FTZ R93, R225, c[0x0][0x23c], -R92 ;  /* 0x00008f00e15d7a23 */ /* 0x000fe4000001085c */
[----:B------:R3:W5:Y:S01]  /*1f2c0*/  LDL.LU R225, [R1+0xf0] ;  /* 0x0000f00001e17983 */ /* 0x0007620000300800 */
[----:B------:R-:W-:Y:S02]  /*1f2d0*/  IMAD.MOV.U32 R99, RZ, RZ, R103 ;  /* 0x000000ffff637224 */ /* 0x000fe400078e0067 */
[----:B------:R-:W-:Y:S02]  /*1f2e0*/  IMAD.MOV.U32 R103, RZ, RZ, R104 ;  /* 0x000000ffff677224 */ /* 0x000fe400078e0068 */
[----:B------:R-:W-:Y:S02]  /*1f2f0*/  IMAD.MOV.U32 R104, RZ, RZ, R94 ;  /* 0x000000ffff687224 */ /* 0x000fe400078e005e */
[----:B------:R-:W-:Y:S01]  /*1f300*/  FFMA.FTZ R94, R224, c[0x0][0x23c], -R92 ;  /* 0x00008f00e05e7a23 */ /* 0x000fe2000001085c */
[----:B------:R1:W-:Y:S01]  /*1f310*/  MUFU.EX2 R203, R110 ;  /* 0x0000006e00cb7308 */ /* 0x0003e20000000800 */
[----:B------:R3:W5:Y:S01]  /*1f320*/  LDL.LU R224, [R1+0xec] ;  /* 0x0000ec0001e07983 */ /* 0x0007620000300800 */
[----:B------:R-:W-:Y:S02]  /*1f330*/  IMAD.MOV.U32 R98, RZ, RZ, R99 ;  /* 0x000000ffff627224 */ /* 0x000fe400078e0063 */
[----:B------:R-:W-:Y:S01]  /*1f340*/  IMAD.MOV.U32 R99, RZ, RZ, R201 ;  /* 0x000000ffff637224 */ /* 0x000fe200078e00c9 */
[----:B------:R3:W5:Y:S01]  /*1f350*/  LDL.LU R223, [R1+0xe8] ;  /* 0x0000e80001df7983 */ /* 0x0007620000300800 */
[----:B--2---:R-:W-:Y:S02]  /*1f360*/  IMAD.MOV.U32 R107, RZ, RZ, R96 ;  /* 0x000000ffff6b7224 */ /* 0x004fe400078e0060 */
[----:B------:R-:W-:Y:S01]  /*1f370*/  IMAD.MOV.U32 R102, RZ, RZ, R99 ;  /* 0x000000ffff667224 */ /* 0x000fe200078e0063 */
[----:B------:R3:W5:Y:S01]  /*1f380*/  LDL.LU R222, [R1+0xe4] ;  /* 0x0000e40001de7983 */ /* 0x0007620000300800 */
[----:B------:R-:W-:Y:S01]  /*1f390*/  FFMA.FTZ R99, R221, c[0x0][0x23c], -R92 ;  /* 0x00008f00dd637a23 */ /* 0x000fe2000001085c */
[----:B------:R2:W-:Y:S01]  /*1f3a0*/  MUFU.EX2 R201, R112 ;  /* 0x0000007000c97308 */ /* 0x0005e20000000800 */
[----:B------:R-:W-:Y:S01]  /*1f3b0*/  IMAD.MOV.U32 R109, RZ, RZ, R102 ;  /* 0x000000ffff6d7224 */ /* 0x000fe200078e0066 */
[----:B------:R3:W5:Y:S01]  /*1f3c0*/  LDL.LU R221, [R1+0xe0] ;  /* 0x0000e00001dd7983 */ /* 0x0007620000300800 */
[----:B------:R-:W-:Y:S02]  /*1f3d0*/  FFMA.FTZ R102, R135, c[0x0][0x23c], -R92 ;  /* 0x00008f0087667a23 */ /* 0x000fe4000001085c */
[----:B------:R-:W-:Y:S01]  /*1f3e0*/  IMAD.MOV.U32 R106, RZ, RZ, R109 ;  /* 0x000000ffff6a7224 */ /* 0x000fe200078e006d */
[----:B------:R3:W5:Y:S01]  /*1f3f0*/  LDL.LU R220, [R1+0xdc] ;  /* 0x0000dc0001dc7983 */ /* 0x0007620000300800 */
[----:B------:R-:W-:Y:S02]  /*1f400*/  IMAD.MOV.U32 R96, RZ, RZ, R190 ;  /* 0x000000ffff607224 */ /* 0x000fe400078e00be */
[----:B------:R-:W-:Y:S01]  /*1f410*/  IMAD.MOV.U32 R190, RZ, RZ, R171 ;  /* 0x000000ffffbe7224 */ /* 0x000fe200078e00ab */
[----:B------:R3:W5:Y:S01]  /*1f420*/  LDL.LU R135, [R1+0xd8] ;  /* 0x0000d80001877983 */ /* 0x0007620000300800 */
[----:B----4-:R-:W-:Y:S02]  /*1f430*/  IMAD.MOV.U32 R111, RZ, RZ, R107 ;  /* 0x000000ffff6f7224 */ /* 0x010fe400078e006b */
[----:B------:R-:W-:Y:S01]  /*1f440*/  IMAD.MOV.U32 R107, RZ, RZ, R245 ;  /* 0x000000ffff6b7224 */ /* 0x000fe200078e00f5 */
[----:B------:R-:W4:Y:S01]  /*1f450*/  LDL.LU R76, [R1+0xa0] ;  /* 0x0000a000014c7983 */ /* 0x000f220000300800 */
[----:B------:R-:W-:Y:S02]  /*1f460*/  IMAD.MOV.U32 R245, RZ, RZ, R190 ;  /* 0x000000fffff57224 */ /* 0x000fe400078e00be */
[----:B------:R-:W-:Y:S01]  /*1f470*/  IMAD.MOV.U32 R128, RZ, RZ, R170 ;  /* 0x000000ffff807224 */ /* 0x000fe200078e00aa */
[----:B------:R-:W3:Y:S01]  /*1f480*/  LDL.LU R80, [R1+0xa4] ;  /* 0x0000a40001507983 */ /* 0x000ee20000300800 */
[----:B------:R-:W-:Y:S01]  /*1f490*/  IMAD.MOV.U32 R109, RZ, RZ, R191 ;  /* 0x000000ffff6d7224 */ /* 0x000fe200078e00bf */
[----:B------:R-:W-:Y:S01]  /*1f4a0*/  MUFU.EX2 R170, R93 ;  /* 0x0000005d00aa7308 */ /* 0x000fe20000000800 */
[----:B------:R-:W-:Y:S02]  /*1f4b0*/  IMAD.MOV.U32 R171, RZ, RZ, R163 ;  /* 0x000000ffffab7224 */ /* 0x000fe400078e00a3 */
[----:B-1----:R-:W-:Y:S02]  /*1f4c0*/  IMAD.MOV.U32 R110, RZ, RZ, R109 ;  /* 0x000000ffff6e7224 */ /* 0x002fe400078e006d */
[----:B--2---:R-:W-:Y:S02]  /*1f4d0*/  IMAD.MOV.U32 R112, RZ, RZ, R106 ;  /* 0x000000ffff707224 */ /* 0x004fe400078e006a */
[----:B------:R-:W-:Y:S02]  /*1f4e0*/  IMAD.MOV.U32 R106, RZ, RZ, R180 ;  /* 0x000000ffff6a7224 */ /* 0x000fe400078e00b4 */
[----:B------:R-:W-:Y:S01]  /*1f4f0*/  IMAD.MOV.U32 R180, RZ, RZ, R172 ;  /* 0x000000ffffb47224 */ /* 0x000fe200078e00ac */
[----:B------:R1:W-:Y:S01]  /*1f500*/  MUFU.EX2 R191, R113 ;  /* 0x0000007100bf7308 */ /* 0x0003e20000000800 */
[----:B------:R-:W-:Y:S02]  /*1f510*/  IMAD.MOV.U32 R109, RZ, RZ, R171 ;  /* 0x000000ffff6d7224 */ /* 0x000fe400078e00ab */
[--C-:B------:R-:W-:Y:S01]  /*1f520*/  FFMA.FTZ R163, R127, c[0x0][0x23c], -R92.reuse ;  /* 0x00008f007fa37a23 */ /* 0x100fe2000001085c */
[----:B------:R-:W-:Y:S01]  /*1f530*/  MOV R127, R186 ;  /* 0x000000ba007f7202 */ /* 0x000fe20000000f00 */
[--C-:B------:R-:W-:Y:S02]  /*1f540*/  FFMA.FTZ R98, R98, c[0x0][0x23c], -R92.reuse ;  /* 0x00008f0062627a23 */ /* 0x100fe4000001085c */
[--C-:B------:R-:W-:Y:S02]  /*1f550*/  FFMA.FTZ R103, R103, c[0x0][0x23c], -R92.reuse ;  /* 0x00008f0067677a23 */ /* 0x100fe4000001085c */
[----:B------:R-:W-:Y:S01]  /*1f560*/  FFMA.FTZ R104, R104, c[0x0][0x23c], -R92 ;  /* 0x00008f0068687a23 */ /* 0x000fe2000001085c */
[----:B------:R2:W-:Y:S10]  /*1f570*/  MUFU.EX2 R172, R2 ;  /* 0x0000000200ac7308 */ /* 0x0005f40000000800 */
[----:B------:R2:W2:Y:S01]  /*1f580*/  MUFU.EX2 R171, R3 ;  /* 0x0000000300ab7308 */ /* 0x0004a20000000800 */
[----:B-1----:R-:W-:Y:S02]  /*1f590*/  IMAD.MOV.U32 R113, RZ, RZ, R108 ;  /* 0x000000ffff717224 */ /* 0x002fe400078e006c */
[----:B------:R-:W-:Y:S02]  /*1f5a0*/  IMAD.MOV.U32 R108, RZ, RZ, R96 ;  /* 0x000000ffff6c7224 */ /* 0x000fe400078e0060 */
[----:B------:R-:W-:Y:S02]  /*1f5b0*/  FADD.FTZ R96, R124, R114 ;  /* 0x000000727c607221 */ /* 0x000fe40000010000 */
[----:B------:R-:W-:Y:S03]  /*1f5c0*/  IMAD.MOV.U32 R114, RZ, RZ, R189 ;  /* 0x000000ffff727224 */ /* 0x000fe600078e00bd */
[----:B------:R-:W-:Y:S01]  /*1f5d0*/  MUFU.EX2 R186, R131 ;  /* 0x0000008300ba7308 */ /* 0x000fe20000000800 */
[----:B------:R-:W-:Y:S02]  /*1f5e0*/  IMAD.MOV.U32 R124, RZ, RZ, R112 ;  /* 0x000000ffff7c7224 */ /* 0x000fe400078e0070 */
[----:B--2---:R-:W-:Y:S02]  /*1f5f0*/  FFMA.FTZ R2, R181, c[0x0][0x23c], -R100 ;  /* 0x00008f00b5027a23 */ /* 0x004fe40000010864 */
[----:B------:R-:W-:Y:S02]  /*1f600*/  IMAD.MOV.U32 R181, RZ, RZ, R168 ;  /* 0x000000ffffb57224 */ /* 0x000fe400078e00a8 */
[----:B------:R-:W-:Y:S03]  /*1f610*/  IMAD.MOV.U32 R112, RZ, RZ, R187 ;  /* 0x000000ffff707224 */ /* 0x000fe600078e00bb */
[----:B------:R1:W-:Y:S01]  /*1f620*/  MUFU.EX2 R168, R2 ;  /* 0x0000000200a87308 */ /* 0x0003e20000000800 */
[----:B------:R-:W-:Y:S02]  /*1f630*/  IMAD.MOV.U32 R3, RZ, RZ, R113 ;  /* 0x000000ffff037224 */ /* 0x000fe400078e0071 */
[----:B------:R-:W-:Y:S07]  /*1f640*/  IMAD.MOV.U32 R113, RZ, RZ, R95 ;  /* 0x000000ffff717224 */ /* 0x000fee00078e005f */
[----:B------:R-:W-:Y:S10]  /*1f650*/  MUFU.EX2 R189, R117 ;  /* 0x0000007500bd7308 */ /* 0x000ff40000000800 */
[----:B------:R2:W2:Y:S01]  /*1f660*/  MUFU.EX2 R190, R94 ;  /* 0x0000005e00be7308 */ /* 0x0004a20000000800 */
[--C-:B-1----:R-:W-:Y:S09]  /*1f670*/  FFMA.FTZ R2, R245, c[0x0][0x23c], -R100.reuse ;  /* 0x00008f00f5027a23 */ /* 0x102ff20000010864 */
[----:B------:R1:W1:Y:S10]  /*1f680*/  MUFU.EX2 R245, R2 ;  /* 0x0000000200f57308 */ /* 0x0002740000000800 */
[----:B------:R-:W-:Y:S01]  /*1f690*/  MUFU.EX2 R187, R126 ;  /* 0x0000007e00bb7308 */ /* 0x000fe20000000800 */
[----:B--2---:R-:W-:Y:S09]  /*1f6a0*/  LDSM.16.MT88.4 R92, [R219+0x9800] ;  /* 0x00980000db5c783b */ /* 0x004ff20000004200 */
[----:B------:R-:W-:Y:S01]  /*1f6b0*/  MUFU.EX2 R126, R208 ;  /* 0x000000d0007e7308 */ /* 0x000fe20000000800 */
[--C-:B-1----:R-:W-:Y:S09]  /*1f6c0*/  FFMA.FTZ R2, R169, c[0x0][0x23c], -R100.reuse ;  /* 0x00008f00a9027a23 */ /* 0x102ff20000010864 */
[----:B------:R1:W-:Y:S02]  /*1f6d0*/  MUFU.EX2 R169, R2 ;  /* 0x0000000200a97308 */ /* 0x0003e40000000800 */
[----:B-1----:R-:W-:Y:S02]  /*1f6e0*/  FFMA.FTZ R2, R128, c[0x0][0x23c], -R100 ;  /* 0x00008f0080027a23 */ /* 0x002fe40000010864 */
[----:B------:R-:W-:Y:S06]  /*1f6f0*/  IMAD.MOV.U32 R128, RZ, RZ, R188 ;  /* 0x000000ffff807224 */ /* 0x000fec00078e00bc */
[----:B------:R-:W-:Y:S10]  /*1f700*/  MUFU.EX2 R188, R122 ;  /* 0x0000007a00bc7308 */ /* 0x000ff40000000800 */
[----:B------:R-:W-:Y:S01]  /*1f710*/  MUFU.EX2 R122, R161 ;  /* 0x000000a1007a7308 */ /* 0x000fe20000000800 */
[----:B----4-:R-:W-:Y:S01]  /*1f720*/  FFMA.FTZ R69, R69, R76, R119 ;  /* 0x0000004c45457223 */ /* 0x010fe20000010077 */
[----:B------:R-:W-:Y:S01]  /*1f730*/  F2FP.PACK_AB R76, R145, R142 ;  /* 0x0000008e914c723e */ /* 0x000fe200000000ff */
[----:B------:R-:W-:Y:S02]  /*1f740*/  IMAD.MOV.U32 R119, RZ, RZ, R244 ;  /* 0x000000ffff777224 */ /* 0x000fe400078e00f4 */
[----:B------:R-:W-:Y:S05]  /*1f750*/  IMAD.MOV.U32 R244, RZ, RZ, R182 ;  /* 0x000000fffff47224 */ /* 0x000fea00078e00b6 */
[----:B------:R1:W2:Y:S01]  /*1f760*/  MUFU.EX2 R182, R2 ;  /* 0x0000000200b67308 */ /* 0x0002a20000000800 */
[----:B---3--:R-:W-:Y:S01]  /*1f770*/  FFMA.FTZ R68, R68, R80, R115 ;  /* 0x0000005044447223 */ /* 0x008fe20000010073 */
[-C--:B------:R-:W-:Y:S01]  /*1f780*/  HMMA.16816.F32 R4, R76, R84.reuse, R4 ;  /* 0x000000544c04723c */ /* 0x080fe20000001804 */
[----:B------:R-:W-:Y:S01]  /*1f790*/  F2FP.PACK_AB R80, R249, R193 ;  /* 0x000000c1f950723e */ /* 0x000fe200000000ff */
[----:B------:R-:W-:Y:S02]  /*1f7a0*/  IMAD.MOV.U32 R115, RZ, RZ, R184 ;  /* 0x000000ffff737224 */ /* 0x000fe400078e00b8 */
[----:B------:R-:W-:Y:S02]  /*1f7b0*/  FADD.FTZ R3, R3, R69 ;  /* 0x0000004503037221 */ /* 0x000fe40000010000 */
[----:B------:R-:W-:Y:S02]  /*1f7c0*/  IMAD.MOV.U32 R117, RZ, RZ, R115 ;  /* 0x000000ffff757224 */ /* 0x000fe400078e0073 */
[C---:B------:R-:W-:Y:S01]  /*1f7d0*/  HMMA.16816.F32 R8, R80.reuse, R84, R8 ;  /* 0x000000545008723c */ /* 0x040fe20000001808 */
[----:B------:R-:W-:Y:S03]  /*1f7e0*/  MUFU.EX2 R184, R129 ;  /* 0x0000008100b87308 */ /* 0x000fe60000000800 */
[----:B------:R-:W-:Y:S02]  /*1f7f0*/  IMAD.MOV.U32 R115, RZ, RZ, R106 ;  /* 0x000000ffff737224 */ /* 0x000fe400078e006a */
[----:B------:R-:W-:Y:S02]  /*1f800*/  IMAD.MOV.U32 R106, RZ, RZ, R132 ;  /* 0x000000ffff6a7224 */ /* 0x000fe400078e0084 */
[-C--:B------:R-:W-:Y:S03]  /*1f810*/  HMMA.16816.F32 R12, R80, R86.reuse, R12 ;  /* 0x00000056500c723c */ /* 0x080fe6000000180c */
[----:B------:R-:W-:Y:S01]  /*1f820*/  MUFU.EX2 R132, R101 ;  /* 0x0000006500847308 */ /* 0x000fe20000000800 */
[----:B-1----:R-:W-:Y:S04]  /*1f830*/  IMAD.MOV.U32 R2, RZ, RZ, R183 ;  /* 0x000000ffff027224 */ /* 0x002fe800078e00b7 */
[C---:B------:R-:W-:Y:S01]  /*1f840*/  HMMA.16816.F32 R16, R76.reuse, R86, R16 ;  /* 0x000000564c10723c */ /* 0x040fe20000001810 */
[----:B------:R-:W1:Y:S03]  /*1f850*/  LDSM.16.MT88.4 R84, [R217+0x9000] ;  /* 0x00900000d954783b */ /* 0x000e660000004200 */
[----:B------:R-:W-:Y:S01]  /*1f860*/  FADD.FTZ R2, R2, R68 ;  /* 0x0000004402027221 */ /* 0x000fe20000010000 */
[----:B------:R3:W-:Y:S01]  /*1f870*/  MUFU.EX2 R183, R118 ;  /* 0x0000007600b77308 */ /* 0x0007e20000000800 */
[----:B------:R-:W-:Y:S02]  /*1f880*/  FADD.FTZ R68, R185, R96 ;  /* 0x00000060b9447221 */ /* 0x000fe40000010000 */
[-C--:B------:R-:W-:Y:S04]  /*1f890*/  HMMA.16816.F32 R20, R76, R88.reuse, R20 ;  /* 0x000000584c14723c */ /* 0x080fe80000001814 */
[----:B------:R-:W-:Y:S02]  /*1f8a0*/  FADD.FTZ R68, R114, R68 ;  /* 0x0000004472447221 */ /* 0x000fe40000010000 */
[----:B------:R-:W-:Y:S01]  /*1f8b0*/  IMAD.MOV.U32 R114, RZ, RZ, R111 ;  /* 0x000000ffff727224 */ /* 0x000fe200078e006f */
[----:B------:R-:W-:Y:S01]  /*1f8c0*/  MUFU.EX2 R185, R130 ;  /* 0x0000008200b97308 */ /* 0x000fe20000000800 */
[C---:B------:R-:W-:Y:S01]  /*1f8d0*/  HMMA.16816.F32 R24, R80.reuse, R88, R24 ;  /* 0x000000585018723c */ /* 0x040fe20000001818 */
[----:B------:R-:W-:Y:S03]  /*1f8e0*/  IMAD.MOV.U32 R111, RZ, RZ, R133 ;  /* 0x000000ffff6f7224 */ /* 0x000fe600078e0085 */
[----:B------:R-:W-:Y:S04]  /*1f8f0*/  FADD.FTZ R68, R120, R68 ;  /* 0x0000004478447221 */ /* 0x000fe80000010000 */
[-C--:B------:R-:W-:Y:S01]  /*1f900*/  HMMA.16816.F32 R28, R80, R90.reuse, R28 ;  /* 0x0000005a501c723c */ /* 0x080fe2000000181c */
[----:B------:R-:W-:Y:S03]  /*1f910*/  MUFU.EX2 R133, R99 ;  /* 0x0000006300857308 */ /* 0x000fe60000000800 */
[----:B------:R-:W-:Y:S02]  /*1f920*/  FADD.FTZ R68, R125, R68 ;  /* 0x000000447d447221 */ /* 0x000fe40000010000 */
[----:B---3--:R-:W-:Y:S02]  /*1f930*/  IMAD.MOV.U32 R118, RZ, RZ, R181 ;  /* 0x000000ffff767224 */ /* 0x008fe400078e00b5 */
[C---:B------:R-:W-:Y:S01]  /*1f940*/  HMMA.16816.F32 R32, R76.reuse, R90, R32 ;  /* 0x0000005a4c20723c */ /* 0x040fe20000001820 */
[----:B------:R-:W3:Y:S02]  /*1f950*/  LDSM.16.MT88.4 R88, [R218+0x9000] ;  /* 0x00900000da58783b */ /* 0x000ee40000004200 */
[----:B------:R-:W-:Y:S01]  /*1f960*/  MUFU.EX2 R120, R160 ;  /* 0x000000a000787308 */ /* 0x000fe20000000800 */
[----:B------:R-:W-:Y:S02]  /*1f970*/  FADD.FTZ R69, R118, R3 ;  /* 0x0000000376457221 */ /* 0x000fe40000010000 */
[----:B------:R-:W-:Y:S02]  /*1f980*/  FADD.FTZ R3, R124, R2 ;  /* 0x000000027c037221 */ /* 0x000fe40000010000 */
[----:B------:R-:W-:Y:S01]  /*1f990*/  FFMA.FTZ R2, R117, c[0x0][0x23c], -R100 ;  /* 0x00008f0075027a23 */ /* 0x000fe20000010864 */
[-C--:B-1----:R-:W-:Y:S03]  /*1f9a0*/  HMMA.16816.F32 R36, R76, R84.reuse, R36 ;  /* 0x000000544c24723c */ /* 0x082fe60000001824 */
[----:B------:R-:W-:Y:S01]  /*1f9b0*/  IMAD.MOV.U32 R118, RZ, RZ, R119 ;  /* 0x000000ffff767224 */ /* 0x000fe200078e0077 */
[----:B------:R1:W-:Y:S01]  /*1f9c0*/  MUFU.EX2 R131, R2 ;  /* 0x0000000200837308 */ /* 0x0003e20000000800 */
[----:B------:R-:W-:Y:S02]  /*1f9d0*/  FADD.FTZ R68, R140, R68 ;  /* 0x000000448c447221 */ /* 0x000fe40000010000 */
[----:B------:R-:W-:Y:S01]  /*1f9e0*/  IMAD.MOV.U32 R124, RZ, RZ, R113 ;  /* 0x000000ffff7c7224 */ /* 0x000fe200078e0071 */
[C---:B------:R-:W-:Y:S01]  /*1f9f0*/  HMMA.16816.F32 R40, R80.reuse, R84, R40 ;  /* 0x000000545028723c */ /* 0x040fe20000001828 */
[----:B------:R-:W-:Y:S03]  /*1fa00*/  FADD.FTZ R68, R143, R68 ;  /* 0x000000448f447221 */ /* 0x000fe60000010000 */
[----:B------:R-:W-:Y:S02]  /*1fa10*/  IMAD.MOV.U32 R113, RZ, RZ, R110 ;  /* 0x000000ffff717224 */ /* 0x000fe400078e006e */
[----:B------:R-:W-:Y:S01]  /*1fa20*/  IMAD.MOV.U32 R110, RZ, RZ, R134 ;  /* 0x000000ffff6e7224 */ /* 0x000fe200078e0086 */
[----:B------:R-:W-:Y:S01]  /*1fa30*/  MUFU.EX2 R181, R116 ;  /* 0x0000007400b57308 */ /* 0x000fe20000000800 */
[-C--:B------:R-:W-:Y:S01]  /*1fa40*/  HMMA.16816.F32 R44, R80, R86.reuse, R44 ;  /* 0x00000056502c723c */ /* 0x080fe2000000182c */
[----:B------:R-:W-:Y:S03]  /*1fa50*/  FADD.FTZ R68, R142, R68 ;  /* 0x000000448e447221 */ /* 0x000fe60000010000 */
[----:B------:R-:W-:Y:S02]  /*1fa60*/  IMAD.MOV.U32 R119, RZ, RZ, R109 ;  /* 0x000000ffff777224 */ /* 0x000fe400078e006d */
[----:B------:R-:W-:Y:S02]  /*1fa70*/  FADD.FTZ R68, R145, R68 ;  /* 0x0000004491447221 */ /* 0x000fe40000010000 */
[C---:B------:R-:W-:Y:S01]  /*1fa80*/  HMMA.16816.F32 R48, R76.reuse, R86, R48 ;  /* 0x000000564c30723c */ /* 0x040fe20000001830 */
[----:B------:R-:W4:Y:S01]  /*1fa90*/  LDSM.16.MT88.4 R84, [R216+0x9800] ;  /* 0x00980000d854783b */ /* 0x000f220000004200 */
[----:B------:R-:W-:Y:S02]  /*1faa0*/  MUFU.EX2 R134, R98 ;  /* 0x0000006200867308 */ /* 0x000fe40000000800 */
[----:B-1----:R-:W-:Y:S02]  /*1fab0*/  FFMA.FTZ R2, R118, c[0x0][0x23c], -R100 ;  /* 0x00008f0076027a23 */ /* 0x002fe40000010864 */
[----:B------:R-:W-:Y:S02]  /*1fac0*/  IMAD.MOV.U32 R118, RZ, RZ, R124 ;  /* 0x000000ffff767224 */ /* 0x000fe400078e007c */
[-C--:B---3--:R-:W-:Y:S01]  /*1fad0*/  HMMA.16816.F32 R52, R76, R88.reuse, R52 ;  /* 0x000000584c34723c */ /* 0x088fe20000001834 */
[----:B------:R-:W-:Y:S03]  /*1fae0*/  IMAD.MOV.U32 R109, RZ, RZ, R180 ;  /* 0x000000ffff6d7224 */ /* 0x000fe600078e00b4 */
[----:B------:R1:W-:Y:S01]  /*1faf0*/  MUFU.EX2 R130, R2 ;  /* 0x0000000200827308 */ /* 0x0003e20000000800 */
[----:B------:R-:W-:Y:S02]  /*1fb00*/  IMAD.MOV.U32 R124, RZ, RZ, R114 ;  /* 0x000000ffff7c7224 */ /* 0x000fe400078e0072 */
[----:B------:R-:W-:Y:S01]  /*1fb10*/  IMAD.MOV.U32 R114, RZ, RZ, R115 ;  /* 0x000000ffff727224 */ /* 0x000fe200078e0073 */
[C---:B------:R-:W-:Y:S01]  /*1fb20*/  HMMA.16816.F32 R56, R80.reuse, R88, R56 ;  /* 0x000000585038723c */ /* 0x040fe20000001838 */
[----:B------:R-:W-:Y:S03]  /*1fb30*/  FADD.FTZ R3, R124, R3 ;  /* 0x000000037c037221 */ /* 0x000fe60000010000 */
[----:B------:R-:W-:Y:S02]  /*1fb40*/  IMAD.MOV.U32 R115, RZ, RZ, R119 ;  /* 0x000000ffff737224 */ /* 0x000fe400078e0077 */
[----:B------:R3:W2:Y:S01]  /*1fb50*/  MUFU.EX2 R180, R97 ;  /* 0x0000006100b47308 */ /* 0x0006a20000000800 */
[----:B------:R-:W-:Y:S01]  /*1fb60*/  IMAD.MOV.U32 R119, RZ, RZ, R127 ;  /* 0x000000ffff777224 */ /* 0x000fe200078e007f */
[-C--:B------:R-:W-:Y:S01]  /*1fb70*/  HMMA.16816.F32 R60, R80, R90.reuse, R60 ;  /* 0x0000005a503c723c */ /* 0x080fe2000000183c */
[----:B------:R-:W-:Y:S06]  /*1fb80*/  IMAD.MOV.U32 R208, RZ, RZ, R113 ;  /* 0x000000ffffd07224 */ /* 0x000fec00078e0071 */
[----:B------:R-:W-:Y:S01]  /*1fb90*/  F2FP.PACK_AB R80, R164, R198 ;  /* 0x000000c6a450723e */ /* 0x000fe200000000ff */
[----:B------:R-:W-:Y:S01]  /*1fba0*/  HMMA.16816.F32 R64, R76, R90, R64 ;  /* 0x0000005a4c40723c */ /* 0x000fe20000001840 */
[----:B------:R-:W-:Y:S01]  /*1fbb0*/  F2FP.PACK_AB R82, R211, R175 ;  /* 0x000000afd352723e */ /* 0x000fe200000000ff */
[----:B------:R-:W2:Y:S01]  /*1fbc0*/  LDSM.16.MT88.4 R88, [R217+0x9800] ;  /* 0x00980000d958783b */ /* 0x000ea20000004200 */
[----:B------:R-:W-:Y:S01]  /*1fbd0*/  MUFU.EX2 R124, R146 ;  /* 0x00000092007c7308 */ /* 0x000fe20000000800 */
[--C-:B-1----:R-:W-:Y:S01]  /*1fbe0*/  FFMA.FTZ R2, R244, c[0x0][0x23c], -R100.reuse ;  /* 0x00008f00f4027a23 */ /* 0x102fe20000010864 */
[----:B------:R-:W-:Y:S02]  /*1fbf0*/  F2FP.PACK_AB R81, R173, R246 ;  /* 0x000000f6ad51723e */ /* 0x000fe400000000ff */
[----:B------:R-:W-:Y:S02]  /*1fc00*/  F2FP.PACK_AB R76, R152, R150 ;  /* 0x00000096984c723e */ /* 0x000fe400000000ff */
[----:B------:R-:W-:Y:S03]  /*1fc10*/  F2FP.PACK_AB R77, R151, R149 ;  /* 0x00000095974d723e */ /* 0x000fe600000000ff */
[----:B------:R-:W-:Y:S01]  /*1fc20*/  F2FP.PACK_AB R78, R215, R214 ;  /* 0x000000d6d74e723e */ /* 0x000fe200000000ff */
[----:B------:R1:W-:Y:S01]  /*1fc30*/  MUFU.EX2 R244, R2 ;  /* 0x0000000200f47308 */ /* 0x0003e20000000800 */
[----:B------:R-:W-:Y:S01]  /*1fc40*/  F2FP.PACK_AB R79, R212, R213 ;  /* 0x000000d5d44f723e */ /* 0x000fe200000000ff */
[----:B---3--:R-:W-:Y:S01]  /*1fc50*/  LDSM.16.MT88.4 R96, [R217+0xa000] ;  /* 0x00a00000d960783b */ /* 0x008fe20000004200 */
[----:B------:R-:W-:Y:S05]  /*1fc60*/  F2FP.PACK_AB R83, R251, R174 ;  /* 0x000000aefb53723e */ /* 0x000fea00000000ff */
[-C--:B----4-:R-:W-:Y:S02]  /*1fc70*/  HMMA.16816.F32 R4, R76, R84.reuse, R4 ;  /* 0x000000544c04723c */ /* 0x090fe40000001804 */
[----:B------:R3:W-:Y:S06]  /*1fc80*/  MUFU.EX2 R127, R157 ;  /* 0x0000009d007f7308 */ /* 0x0007ec0000000800 */
[C---:B------:R-:W-:Y:S04]  /*1fc90*/  HMMA.16816.F32 R8, R80.reuse, R84, R8 ;  /* 0x000000545008723c */ /* 0x040fe80000001808 */
[----:B------:R-:W-:Y:S04]  /*1fca0*/  MUFU.EX2 R116, R105 ;  /* 0x0000006900747308 */ /* 0x000fe80000000800 */
[-C--:B------:R-:W-:Y:S01]  /*1fcb0*/  HMMA.16816.F32 R12, R80, R86.reuse, R12 ;  /* 0x00000056500c723c */ /* 0x080fe2000000180c */
[----:B-1----:R-:W-:Y:S05]  /*1fcc0*/  FFMA.FTZ R2, R128, c[0x0][0x23c], -R100 ;  /* 0x00008f0080027a23 */ /* 0x002fea0000010864 */
[----:B------:R1:W4:Y:S02]  /*1fcd0*/  MUFU.EX2 R129, R2 ;  /* 0x0000000200817308 */ /* 0x0003240000000800 */
[C---:B------:R-:W-:Y:S01]  /*1fce0*/  HMMA.16816.F32 R16, R76.reuse, R86, R16 ;  /* 0x000000564c10723c */ /* 0x040fe20000001810 */
[----:B------:R-:W4:Y:S03]  /*1fcf0*/  LDSM.16.MT88.4 R84, [R218+0x9800] ;  /* 0x00980000da54783b */ /* 0x000f260000004200 */
[----:B---3--:R-:W-:Y:S04]  /*1fd00*/  IMAD.MOV.U32 R157, RZ, RZ, R111 ;  /* 0x000000ffff9d7224 */ /* 0x008fe800078e006f */
[-C--:B------:R-:W-:Y:S01]  /*1fd10*/  HMMA.16816.F32 R20, R76, R92.reuse, R20 ;  /* 0x0000005c4c14723c */ /* 0x080fe20000001814 */
[----:B------:R-:W-:Y:S07]  /*1fd20*/  MUFU.EX2 R111, R176 ;  /* 0x000000b0006f7308 */ /* 0x000fee0000000800 */
[C---:B------:R-:W-:Y:S03]  /*1fd30*/  HMMA.16816.F32 R24, R80.reuse, R92, R24 ;  /* 0x0000005c5018723c */ /* 0x040fe60000001818 */
[----:B------:R-:W-:Y:S01]  /*1fd40*/  MUFU.EX2 R105, R75 ;  /* 0x0000004b00697308 */ /* 0x000fe20000000800 */
[----:B-1----:R-:W-:Y:S04]  /*1fd50*/  FADD.FTZ R2, R118, R69 ;  /* 0x0000004576027221 */ /* 0x002fe80000010000 */
[-C--:B------:R-:W-:Y:S01]  /*1fd60*/  HMMA.16816.F32 R28, R80, R94.reuse, R28 ;  /* 0x0000005e501c723c */ /* 0x080fe2000000181c */
[----:B------:R-:W3:Y:S03]  /*1fd70*/  LDL.LU R69, [R1+0xa8] ;  /* 0x0000a80001457983 */ /* 0x000ee60000300800 */
[----:B------:R-:W-:Y:S01]  /*1fd80*/  FADD.FTZ R101, R121, R2 ;  /* 0x0000000279657221 */ /* 0x000fe20000010000 */
[----:B------:R1:W-:Y:S01]  /*1fd90*/  MUFU.EX2 R128, R209 ;  /* 0x000000d100807308 */ /* 0x0003e20000000800 */
[----:B------:R-:W-:Y:S02]  /*1fda0*/  FADD.FTZ R2, R123, R3 ;  /* 0x000000037b027221 */ /* 0x000fe40000010000 */
[C---:B------:R-:W-:Y:S01]  /*1fdb0*/  HMMA.16816.F32 R32, R76.reuse, R94, R32 ;  /* 0x0000005e4c20723c */ /* 0x040fe20000001820 */
[----:B------:R-:W4:Y:S03]  /*1fdc0*/  LDSM.16.MT88.4 R92, [R216+0xa000] ;  /* 0x00a00000d85c783b */ /* 0x000f260000004200 */
[----:B------:R-:W-:Y:S03]  /*1fdd0*/  FADD.FTZ R3, R138, R101 ;  /* 0x000000658a037221 */ /* 0x000fe60000010000 */
[----:B------:R-:W-:Y:S01]  /*1fde0*/  MUFU.EX2 R123, R159 ;  /* 0x0000009f007b7308 */ /* 0x000fe20000000800 */
[-C--:B--2---:R-:W-:Y:S01]  /*1fdf0*/  HMMA.16816.F32 R36, R76, R88.reuse, R36 ;  /* 0x000000584c24723c */ /* 0x084fe20000001824 */
[----:B------:R-:W-:Y:S04]  /*1fe00*/  FADD.FTZ R3, R139, R3 ;  /* 0x000000038b037221 */ /* 0x000fe80000010000 */
[----:B------:R-:W-:Y:S03]  /*1fe10*/  FADD.FTZ R3, R147, R3 ;  /* 0x0000000393037221 */ /* 0x000fe60000010000 */
[C---:B------:R-:W-:Y:S01]  /*1fe20*/  HMMA.16816.F32 R40, R80.reuse, R88, R40 ;  /* 0x000000585028723c */ /* 0x040fe20000001828 */
[----:B------:R-:W-:Y:S01]  /*1fe30*/  FADD.FTZ R3, R141, R3 ;  /* 0x000000038d037221 */ /* 0x000fe20000010000 */
[----:B------:R-:W-:Y:S02]  /*1fe40*/  MUFU.EX2 R121, R158 ;  /* 0x0000009e00797308 */ /* 0x000fe40000000800 */
[----:B-1----:R-:W-:Y:S04]  /*1fe50*/  IMAD.MOV.U32 R209, RZ, RZ, R119 ;  /* 0x000000ffffd17224 */ /* 0x002fe800078e0077 */
[-C--:B------:R-:W-:Y:S04]  /*1fe60*/  HMMA.16816.F32 R44, R80, R90.reuse, R44 ;  /* 0x0000005a502c723c */ /* 0x080fe8000000182c */
[----:B------:R1:W-:Y:S04]  /*1fe70*/  MUFU.EX2 R119, R102 ;  /* 0x0000006600777308 */ /* 0x0003e80000000800 */
[C---:B------:R-:W-:Y:S01]  /*1fe80*/  HMMA.16816.F32 R48, R76.reuse, R90, R48 ;  /* 0x0000005a4c30723c */ /* 0x040fe20000001830 */
[----:B------:R-:W2:Y:S05]  /*1fe90*/  LDSM.16.MT88.4 R88, [R219+0xa000] ;  /* 0x00a00000db58783b */ /* 0x000eaa0000004200 */
[----:B------:R-:W2:Y:S02]  /*1fea0*/  MUFU.EX2 R118, R103 ;  /* 0x0000006700767308 */ /* 0x000ea40000000800 */
[-C--:B----4-:R-:W-:Y:S08]  /*1feb0*/  HMMA.16816.F32 R52, R76, R84.reuse, R52 ;  /* 0x000000544c34723c */ /* 0x090ff00000001834 */
[C---:B------:R-:W-:Y:S01]  /*1fec0*/  HMMA.16816.F32 R56, R80.reuse, R84, R56 ;  /* 0x000000545038723c */ /* 0x040fe20000001838 */
[----:B------:R-:W4:Y:S03]  /*1fed0*/  MUFU.EX2 R117, R104 ;  /* 0x0000006800757308 */ /* 0x000f260000000800 */
[----:B-1----:R-:W-:Y:S04]  /*1fee0*/  FFMA.FTZ R102, R106, c[0x0][0x23c], -R100 ;  /* 0x00008f006a667a23 */ /* 0x002fe80000010864 */
[-C--:B------:R-:W-:Y:S03]  /*1fef0*/  HMMA.16816.F32 R60, R80, R86.reuse, R60 ;  /* 0x00000056503c723c */ /* 0x080fe6000000183c */
[----:B------:R-:W-:Y:S04]  /*1ff00*/  MUFU.EX2 R106, R177 ;  /* 0x000000b1006a7308 */ /* 0x000fe80000000800 */
[----:B------:R-:W-:Y:S01]  /*1ff10*/  F2FP.PACK_AB R80, R171, R172 ;  /* 0x000000acab50723e */ /* 0x000fe200000000ff */
[----:B------:R-:W-:Y:S01]  /*1ff20*/  HMMA.16816.F32 R64, R76, R86, R64 ;  /* 0x000000564c40723c */ /* 0x000fe20000001840 */
[----:B------:R-:W-:Y:S01]  /*1ff30*/  F2FP.PACK_AB R82, R190, R170 ;  /* 0x000000aabe52723e */ /* 0x000fe200000000ff */
[----:B------:R-:W1:Y:S02]  /*1ff40*/  LDSM.16.MT88.4 R84, [R218+0xa000] ;  /* 0x00a00000da54783b */ /* 0x000e640000004200 */
[----:B------:R-:W-:Y:S01]  /*1ff50*/  F2FP.PACK_AB R81, R245, R168 ;  /* 0x000000a8f551723e */ /* 0x000fe200000000ff */
[----:B------:R-:W-:Y:S01]  /*1ff60*/  MUFU.EX2 R75, R102 ;  /* 0x00000066004b7308 */ /* 0x000fe20000000800 */
[----:B------:R-:W-:Y:S02]  /*1ff70*/  F2FP.PACK_AB R83, R182, R169 ;  /* 0x000000a9b653723e */ /* 0x000fe400000000ff */
[----:B------:R-:W-:Y:S04]  /*1ff80*/  F2FP.PACK_AB R76, R206, R205 ;  /* 0x000000cdce4c723e */ /* 0x000fe800000000ff */
[----:B------:R-:W-:Y:S02]  /*1ff90*/  F2FP.PACK_AB R77, R210, R204 ;  /* 0x000000ccd24d723e */ /* 0x000fe400000000ff */
[----:B------:R-:W-:Y:S01]  /*1ffa0*/  F2FP.PACK_AB R78, R202, R203 ;  /* 0x000000cbca4e723e */ /* 0x000fe200000000ff */
[----:B------:R-:W-:Y:S01]  /*1ffb0*/  MUFU.EX2 R104, R207 ;  /* 0x000000cf00687308 */ /* 0x000fe20000000800 */
[----:B------:R-:W-:Y:S07]  /*1ffc0*/  F2FP.PACK_AB R79, R191, R201 ;  /* 0x000000c9bf4f723e */ /* 0x000fee00000000ff */
[-C--:B------:R-:W-:Y:S02]  /*1ffd0*/  HMMA.16816.F32 R4, R76, R92.reuse, R4 ;  /* 0x0000005c4c04723c */ /* 0x080fe40000001804 */
[----:B------:R-:W-:Y:S06]  /*1ffe0*/  MUFU.EX2 R103, R200 ;  /* 0x000000c800677308 */ /* 0x000fec0000000800 */
        /* <DEDUP_REMOVED lines=36> */
[----:B------:R-:W2:Y:S03]  /*20230*/  LDSM.16.MT88.4 R92, [R219+0xb000] ;  /* 0x00b00000db5c783b */ /* 0x000ea60000004200 */
[----:B---3--:R-:W-:Y:S04]  /*20240*/  FFMA.FTZ R69, R0, R69, R209 ;  /* 0x0000004500457223 */ /* 0x008fe800000100d1 */
[-C--:B------:R-:W-:Y:S01]  /*20250*/  HMMA.16816.F32 R36, R76, R96.reuse, R36 ;  /* 0x000000604c24723c */ /* 0x080fe20000001824 */
[----:B------:R-:W-:Y:S03]  /*20260*/  FADD.FTZ R0, R136, R2 ;  /* 0x0000000288007221 */ /* 0x000fe60000010000 */
[----:B------:R-:W-:Y:S02]  /*20270*/  FFMA.FTZ R2, R115, c[0x0][0x23c], -R100 ;  /* 0x00008f0073027a23 */ /* 0x000fe40000010864 */
[----:B------:R-:W-:Y:S02]  /*20280*/  IMAD.MOV.U32 R209, RZ, RZ, R110 ;  /* 0x000000ffffd17224 */ /* 0x000fe400078e006e */
[C---:B------:R-:W-:Y:S01]  /*20290*/  HMMA.16816.F32 R40, R80.reuse, R96, R40 ;  /* 0x000000605028723c */ /* 0x040fe20000001828 */
[----:B------:R3:W-:Y:S03]  /*202a0*/  MUFU.EX2 R115, R2 ;  /* 0x0000000200737308 */ /* 0x0007e60000000800 */
[----:B------:R-:W-:Y:S04]  /*202b0*/  FFMA.FTZ R101, R209, c[0x0][0x23c], -R100 ;  /* 0x00008f00d1657a23 */ /* 0x000fe80000010864 */
[-C--:B------:R-:W-:Y:S03]  /*202c0*/  HMMA.16816.F32 R44, R80, R98.reuse, R44 ;  /* 0x00000062502c723c */ /* 0x080fe6000000182c */
[----:B------:R-:W-:Y:S05]  /*202d0*/  MUFU.EX2 R110, R165 ;  /* 0x000000a5006e7308 */ /* 0x000fea0000000800 */
[C---:B------:R-:W-:Y:S01]  /*202e0*/  HMMA.16816.F32 R48, R76.reuse, R98, R48 ;  /* 0x000000624c30723c */ /* 0x040fe20000001830 */
[----:B------:R-:W2:Y:S04]  /*202f0*/  LDSM.16.MT88.4 R96, [R217+0xb000] ;  /* 0x00b00000d960783b */ /* 0x000ea80000004200 */
[----:B------:R-:W-:Y:S03]  /*20300*/  MUFU.EX2 R101, R101 ;  /* 0x0000006500657308 */ /* 0x000fe60000000800 */
[-C--:B-1----:R-:W-:Y:S01]  /*20310*/  HMMA.16816.F32 R52, R76, R84.reuse, R52 ;  /* 0x000000544c34723c */ /* 0x082fe20000001834 */
[----:B---3--:R-:W-:Y:S03]  /*20320*/  FADD.FTZ R2, R137, R0 ;  /* 0x0000000089027221 */ /* 0x008fe60000010000 */
[----:B------:R-:W-:Y:S02]  /*20330*/  FFMA.FTZ R0, R114, c[0x0][0x23c], -R100 ;  /* 0x00008f0072007a23 */ /* 0x000fe40000010864 */
[----:B------:R-:W-:Y:S02]  /*20340*/  FADD.FTZ R2, R252, R2 ;  /* 0x00000002fc027221 */ /* 0x000fe40000010000 */
[C---:B------:R-:W-:Y:S01]  /*20350*/  HMMA.16816.F32 R56, R80.reuse, R84, R56 ;  /* 0x000000545038723c */ /* 0x040fe20000001838 */
[----:B------:R1:W3:Y:S03]  /*20360*/  MUFU.EX2 R125, R0 ;  /* 0x00000000007d7308 */ /* 0x0002e60000000800 */
[----:B------:R-:W-:Y:S04]  /*20370*/  FADD.FTZ R2, R193, R2 ;  /* 0x00000002c1027221 */ /* 0x000fe80000010000 */
[-C--:B------:R-:W-:Y:S01]  /*20380*/  HMMA.16816.F32 R60, R80, R86.reuse, R60 ;  /* 0x00000056503c723c */ /* 0x080fe2000000183c */
[----:B------:R-:W-:Y:S06]  /*20390*/  FADD.FTZ R2, R249, R2 ;  /* 0x00000002f9027221 */ /* 0x000fec0000010000 */
[----:B------:R-:W-:Y:S01]  /*203a0*/  F2FP.PACK_AB R80, R118, R119 ;  /* 0x000000777650723e */ /* 0x000fe200000000ff */
[----:B------:R-:W-:Y:S01]  /*203b0*/  HMMA.16816.F32 R64, R76, R86, R64 ;  /* 0x000000564c40723c */ /* 0x000fe20000001840 */
[----:B----4-:R-:W-:Y:S01]  /*203c0*/  F2FP.PACK_AB R82, R116, R117 ;  /* 0x000000757452723e */ /* 0x010fe200000000ff */
[----:B------:R-:W4:Y:S05]  /*203d0*/  LDSM.16.MT88.4 R84, [R218+0xb000] ;  /* 0x00b00000da54783b */ /* 0x000f2a0000004200 */
[----:B------:R-:W-:Y:S01]  /*203e0*/  F2FP.PACK_AB R76, R127, R128 ;  /* 0x000000807f4c723e */ /* 0x000fe200000000ff */
[--C-:B-1----:R-:W-:Y:S02]  /*203f0*/  FFMA.FTZ R0, R112, c[0x0][0x23c], -R100.reuse ;  /* 0x00008f0070007a23 */ /* 0x102fe40000010864 */
[----:B------:R-:W-:Y:S02]  /*20400*/  MUFU.EX2 R112, R166 ;  /* 0x000000a600707308 */ /* 0x000fe40000000800 */
[----:B------:R-:W-:Y:S02]  /*20410*/  F2FP.PACK_AB R77, R124, R126 ;  /* 0x0000007e7c4d723e */ /* 0x000fe400000000ff */
[----:B------:R-:W-:Y:S02]  /*20420*/  F2FP.PACK_AB R78, R122, R123 ;  /* 0x0000007b7a4e723e */ /* 0x000fe400000000ff */
[----:B------:R-:W-:Y:S02]  /*20430*/  F2FP.PACK_AB R79, R120, R121 ;  /* 0x00000079784f723e */ /* 0x000fe400000000ff */
[----:B---3--:R-:W-:Y:S02]  /*20440*/  F2FP.PACK_AB R81, R125, R115 ;  /* 0x000000737d51723e */ /* 0x008fe400000000ff */
[----:B------:R1:W-:Y:S03]  /*20450*/  MUFU.EX2 R113, R0 ;  /* 0x0000000000717308 */ /* 0x0003e60000000800 */
[-C--:B--2---:R-:W-:Y:S01]  /*20460*/  HMMA.16816.F32 R4, R76, R88.reuse, R4 ;  /* 0x000000584c04723c */ /* 0x084fe20000001804 */
[--C-:B-1----:R-:W-:Y:S06]  /*20470*/  FFMA.FTZ R0, R109, c[0x0][0x23c], -R100.reuse ;  /* 0x00008f006d007a23 */ /* 0x102fec0000010864 */
[----:B------:R-:W-:Y:S10]  /*20480*/  MUFU.EX2 R109, R167 ;  /* 0x000000a7006d7308 */ /* 0x000ff40000000800 */
[----:B------:R-:W1:Y:S02]  /*20490*/  MUFU.EX2 R114, R0 ;  /* 0x0000000000727308 */ /* 0x000e640000000800 */
[----:B-1----:R-:W-:Y:S01]  /*204a0*/  F2FP.PACK_AB R83, R114, R113 ;  /* 0x000000717253723e */ /* 0x002fe200000000ff */
[----:B------:R-:W-:Y:S02]  /*204b0*/  FADD.FTZ R0, R208, R69 ;  /* 0x00000045d0007221 */ /* 0x000fe40000010000 */
[----:B------:R-:W-:Y:S02]  /*204c0*/  FFMA.FTZ R69, R157, c[0x0][0x23c], -R100 ;  /* 0x00008f009d457a23 */ /* 0x000fe40000010864 */
[----:B------:R-:W-:Y:S02]  /*204d0*/  FADD.FTZ R0, R108, R0 ;  /* 0x000000006c007221 */ /* 0x000fe40000010000 */
[C---:B------:R-:W-:Y:S01]  /*204e0*/  HMMA.16816.F32 R8, R80.reuse, R88, R8 ;  /* 0x000000585008723c */ /* 0x040fe20000001808 */
[----:B------:R-:W-:Y:S01]  /*204f0*/  MUFU.EX2 R89, R163 ;  /* 0x000000a300597308 */ /* 0x000fe20000000800 */
[----:B------:R-:W-:Y:S02]  /*20500*/  FFMA.FTZ R100, R74, c[0x0][0x23c], -R100 ;  /* 0x00008f004a647a23 */ /* 0x000fe40000010864 */
[----:B------:R-:W-:Y:S02]  /*20510*/  FADD.FTZ R74, R144, R3 ;  /* 0x00000003904a7221 */ /* 0x000fe40000010000 */
[----:B------:R-:W1:Y:S01]  /*20520*/  LDSM.16.MT88.4 R144, [R216+0xb800] ;  /* 0x00b80000d890783b */ /* 0x000e620000004200 */
[----:B------:R-:W-:Y:S01]  /*20530*/  FADD.FTZ R0, R107, R0 ;  /* 0x000000006b007221 */ /* 0x000fe20000010000 */
[-C--:B------:R-:W-:Y:S01]  /*20540*/  HMMA.16816.F32 R12, R80, R90.reuse, R12 ;  /* 0x0000005a500c723c */ /* 0x080fe2000000180c */
[----:B------:R-:W-:Y:S02]  /*20550*/  FADD.FTZ R3, R154, R68 ;  /* 0x000000449a037221 */ /* 0x000fe40000010000 */
[----:B------:R-:W-:Y:S01]  /*20560*/  MUFU.EX2 R108, R178 ;  /* 0x000000b2006c7308 */ /* 0x000fe20000000800 */
[----:B------:R-:W-:Y:S01]  /*20570*/  FADD.FTZ R0, R197, R0 ;  /* 0x00000000c5007221 */ /* 0x000fe20000010000 */
[----:B------:R-:W-:Y:S01]  /*20580*/  F2FP.PACK_AB R197, R109, R110 ;  /* 0x0000006e6dc5723e */ /* 0x000fe200000000ff */
[----:B------:R-:W-:Y:S02]  /*20590*/  FADD.FTZ R74, R153, R74 ;  /* 0x0000004a994a7221 */ /* 0x000fe40000010000 */
[C---:B------:R-:W-:Y:S01]  /*205a0*/  HMMA.16816.F32 R16, R76.reuse, R90, R16 ;  /* 0x0000005a4c10723c */ /* 0x040fe20000001810 */
[----:B------:R-:W-:Y:S03]  /*205b0*/  FADD.FTZ R0, R194, R0 ;  /* 0x00000000c2007221 */ /* 0x000fe60000010000 */
[----:B------:R-:W-:Y:S01]  /*205c0*/  FADD.FTZ R3, R156, R3 ;  /* 0x000000039c037221 */ /* 0x000fe20000010000 */
[----:B------:R2:W3:Y:S01]  /*205d0*/  MUFU.EX2 R90, R162 ;  /* 0x000000a2005a7308 */ /* 0x0004e20000000800 */
[----:B------:R-:W-:Y:S02]  /*205e0*/  FADD.FTZ R0, R195, R0 ;  /* 0x00000000c3007221 */ /* 0x000fe40000010000 */
[-C--:B------:R-:W-:Y:S01]  /*205f0*/  HMMA.16816.F32 R20, R76, R92.reuse, R20 ;  /* 0x0000005c4c14723c */ /* 0x080fe20000001814 */
[----:B------:R-:W-:Y:S03]  /*20600*/  FADD.FTZ R3, R150, R3 ;  /* 0x0000000396037221 */ /* 0x000fe60000010000 */
[----:B------:R-:W-:Y:S01]  /*20610*/  FADD.FTZ R0, R196, R0 ;  /* 0x00000000c4007221 */ /* 0x000fe20000010000 */
[----:B------:R-:W-:Y:S01]  /*20620*/  F2FP.PACK_AB R196, R111, R112 ;  /* 0x000000706fc4723e */ /* 0x000fe200000000ff */
[----:B------:R-:W-:Y:S01]  /*20630*/  FADD.FTZ R3, R152, R3 ;  /* 0x0000000398037221 */ /* 0x000fe20000010000 */
[----:B------:R1:W-:Y:S01]  /*20640*/  MUFU.EX2 R107, R179 ;  /* 0x000000b3006b7308 */ /* 0x0003e20000000800 */
[C---:B------:R-:W-:Y:S01]  /*20650*/  HMMA.16816.F32 R24, R80.reuse, R92, R24 ;  /* 0x0000005c5018723c */ /* 0x040fe20000001818 */
[----:B------:R-:W-:Y:S03]  /*20660*/  FADD.FTZ R0, R192, R0 ;  /* 0x00000000c0007221 */ /* 0x000fe60000010000 */
[----:B------:R-:W-:Y:S01]  /*20670*/  F2FP.PACK_AB R192, R103, R104 ;  /* 0x0000006867c0723e */ /* 0x000fe200000000ff */
[----:B------:R-:W-:Y:S01]  /*20680*/  FADD.FTZ R0, R199, R0 ;  /* 0x00000000c7007221 */ /* 0x000fe20000010000 */
[----:B------:R-:W-:Y:S01]  /*20690*/  F2FP.PACK_AB R199, R105, R106 ;  /* 0x0000006a69c7723e */ /* 0x000fe200000000ff */
[----:B------:R-:W-:Y:S01]  /*206a0*/  FADD.FTZ R3, R214, R3 ;  /* 0x00000003d6037221 */ /* 0x000fe20000010000 */
[-C--:B------:R-:W-:Y:S01]  /*206b0*/  HMMA.16816.F32 R28, R80, R94.reuse, R28 ;  /* 0x0000005e501c723c */ /* 0x080fe2000000181c */
[----:B------:R-:W4:Y:S03]  /*206c0*/  MUFU.EX2 R100, R100 ;  /* 0x0000006400647308 */ /* 0x000f260000000800 */
[----:B------:R-:W-:Y:S01]  /*206d0*/  FADD.FTZ R68, R148, R0 ;  /* 0x0000000094447221 */ /* 0x000fe20000010000 */
[----:B--2---:R-:W2:Y:S01]  /*206e0*/  LDSM.16.MT88.4 R160, [R219+0xb800] ;  /* 0x00b80000dba0783b */ /* 0x004ea20000004200 */
[----:B---3--:R-:W-:Y:S01]  /*206f0*/  F2FP.PACK_AB R194, R89, R90 ;  /* 0x0000005a59c2723e */ /* 0x008fe200000000ff */
[----:B------:R-:W-:Y:S01]  /*20700*/  FADD.FTZ R3, R215, R3 ;  /* 0x00000003d7037221 */ /* 0x000fe20000010000 */
[C---:B------:R-:W-:Y:S01]  /*20710*/  HMMA.16816.F32 R32, R76.reuse, R94, R32 ;  /* 0x0000005e4c20723c */ /* 0x040fe20000001820 */
[----:B------:R-:W-:Y:S02]  /*20720*/  FADD.FTZ R68, R247, R68 ;  /* 0x00000044f7447221 */ /* 0x000fe40000010000 */
[----:B------:R3:W3:Y:S01]  /*20730*/  MUFU.EX2 R88, R69 ;  /* 0x0000004500587308 */ /* 0x0006e20000000800 */
[----:B------:R-:W-:Y:S01]  /*20740*/  FADD.FTZ R3, R205, R3 ;  /* 0x00000003cd037221 */ /* 0x000fe20000010000 */
[----:B-1----:R-:W1:Y:S03]  /*20750*/  LDSM.16.MT88.4 R176, [R217+0xb800] ;  /* 0x00b80000d9b0783b */ /* 0x002e660000004200 */
[-C--:B------:R-:W-:Y:S08]  /*20760*/  HMMA.16816.F32 R36, R76, R96.reuse, R36 ;  /* 0x000000604c24723c */ /* 0x080ff00000001824 */
[C---:B------:R-:W-:Y:S01]  /*20770*/  HMMA.16816.F32 R40, R80.reuse, R96, R40 ;  /* 0x000000605028723c */ /* 0x040fe20000001828 */
[----:B----4-:R-:W-:Y:S07]  /*20780*/  F2FP.PACK_AB R195, R100, R75 ;  /* 0x0000004b64c3723e */ /* 0x010fee00000000ff */
[-C--:B------:R-:W-:Y:S01]  /*20790*/  HMMA.16816.F32 R44, R80, R98.reuse, R44 ;  /* 0x00000062502c723c */ /* 0x080fe2000000182c */
[----:B---3--:R-:W-:Y:S03]  /*207a0*/  FADD.FTZ R69, R248, R2 ;  /* 0x00000002f8457221 */ /* 0x008fe60000010000 */
[----:B------:R-:W-:Y:S01]  /*207b0*/  F2FP.PACK_AB R193, R101, R88 ;  /* 0x0000005865c1723e */ /* 0x000fe200000000ff */
[----:B------:R-:W-:Y:S03]  /*207c0*/  FADD.FTZ R2, R155, R74 ;  /* 0x0000004a9b027221 */ /* 0x000fe60000010000 */
[C---:B------:R-:W-:Y:S01]  /*207d0*/  HMMA.16816.F32 R48, R76.reuse, R98, R48 ;  /* 0x000000624c30723c */ /* 0x040fe20000001830 */
[----:B------:R-:W-:Y:S03]  /*207e0*/  FADD.FTZ R0, R250, R69 ;  /* 0x00000045fa007221 */ /* 0x000fe60000010000 */
[----:B------:R-:W-:Y:S02]  /*207f0*/  FADD.FTZ R2, R149, R2 ;  /* 0x0000000295027221 */ /* 0x000fe40000010000 */
[----:B------:R-:W-:Y:S01]  /*20800*/  FADD.FTZ R69, R198, R0 ;  /* 0x00000000c6457221 */ /* 0x000fe20000010000 */
[----:B------:R-:W-:Y:S01]  /*20810*/  F2FP.PACK_AB R198, R107, R108 ;  /* 0x0000006c6bc6723e */ /* 0x000fe200000000ff */
        /* <DEDUP_REMOVED lines=10> */
[----:B------:R-:W-:Y:S01]  /*208c0*/  HMMA.16816.F32 R64, R76, R86, R64 ;  /* 0x000000564c40723c */ /* 0x000fe20000001840 */
[----:B------:R-:W-:Y:S07]  /*208d0*/  FADD.FTZ R0, R245, R0 ;  /* 0x00000000f5007221 */ /* 0x000fee0000010000 */
[-C--:B------:R-:W-:Y:S07]  /*208e0*/  HMMA.16816.F32 R140, R196, R144.reuse, R4 ;  /* 0x00000090c48c723c */ /* 0x080fee0000001804 */
[----:B------:R-:W-:Y:S01]  /*208f0*/  FADD.FTZ R4, R164, R69 ;  /* 0x00000045a4047221 */ /* 0x000fe20000010000 */
[C---:B------:R-:W-:Y:S07]  /*20900*/  HMMA.16816.F32 R136, R192.reuse, R144, R8 ;  /* 0x00000090c088723c */ /* 0x040fee0000001808 */
[----:B------:R-:W-:Y:S01]  /*20910*/  FADD.FTZ R8, R175, R4 ;  /* 0x00000004af087221 */ /* 0x000fe20000010000 */
[-C--:B------:R-:W-:Y:S01]  /*20920*/  HMMA.16816.F32 R148, R192, R146.reuse, R12 ;  /* 0x00000092c094723c */ /* 0x080fe2000000180c */
[----:B------:R-:W-:Y:S01]  /*20930*/  FADD.FTZ R9, R212, R2 ;  /* 0x00000002d4097221 */ /* 0x000fe20000010000 */
[----:B------:R-:W3:Y:S02]  /*20940*/  LDSM.16.MT88.4 R4, [R218+0xb800] ;  /* 0x00b80000da04783b */ /* 0x000ee40000004200 */
        /* <DEDUP_REMOVED lines=43> */
[-C--:B---3--:R-:W-:Y:S01]  /*20c00*/  HMMA.16816.F32 R188, R196, R4.reuse, R52 ;  /* 0x00000004c4bc723c */ /* 0x088fe20000001834 */
        /* <DEDUP_REMOVED lines=29> */
[----:B------:R-:W-:Y:S02]  /*20de0*/  FADD.FTZ R0, R75, R0 ;  /* 0x000000004b007221 */ /* 0x000fe40000010000 */
[----:B------:R-:W-:Y:S01]  /*20df0*/  FADD.FTZ R2, R89, R2 ;  /* 0x0000000259027221 */ /* 0x000fe20000010000 */
[----:B------:R1:W-:Y:S01]  /*20e00*/  STL [R1+0xa0], R3 ;  /* 0x0000a00301007387 */ /* 0x0003e20000100800 */
[----:B------:R-:W-:Y:S02]  /*20e10*/  FADD.FTZ R0, R100, R0 ;  /* 0x0000000064007221 */ /* 0x000fe40000010000 */
[----:B------:R-:W-:Y:S01]  /*20e20*/  IMAD.MOV.U32 R134, RZ, RZ, R70 ;  /* 0x000000ffff867224 */ /* 0x000fe200078e0046 */
[----:B------:R2:W-:Y:S01]  /*20e30*/  STL [R1+0xa4], R2 ;  /* 0x0000a40201007387 */ /* 0x0005e20000100800 */
[----:B------:R-:W-:Y:S02]  /*20e40*/  IMAD.MOV.U32 R132, RZ, RZ, R72 ;  /* 0x000000ffff847224 */ /* 0x000fe400078e0048 */
[----:B------:R-:W-:Y:S01]  /*20e50*/  IMAD.MOV.U32 R133, RZ, RZ, R71 ;  /* 0x000000ffff857224 */ /* 0x000fe200078e0047 */
[----:B------:R2:W-:Y:S01]  /*20e60*/  STL [R1+0xa8], R0 ;  /* 0x0000a80001007387 */ /* 0x0005e20000100800 */
[----:B-1----:R-:W-:Y:S01]  /*20e70*/  IMAD.MOV.U32 R3, RZ, RZ, R73 ;  /* 0x000000ffff037224 */ /* 0x002fe200078e0049 */
[----:B--2--5:R-:W-:-:S05]  /*20e80*/  @P0 BRA `(.L_x_738) ;  /* 0xffff6a9000000947 */ /* 0x024fca000383ffff */
.L_x_737:
        /* <DEDUP_REMOVED lines=253> */
[----:B------:R2:W3:Y:S01]  /*21e60*/  LDS.128 R16, [R243] ;  /* 0x00000000f3107984 */ /* 0x0004e20000000c00 */
        /* <DEDUP_REMOVED lines=15> */
[----:B------:R-:W4:Y:S01]  /*21f60*/  S2R R3, SR_TID.X ;  /* 0x0000000000037919 */ /* 0x000f220000002100 */
[----:B------:R-:W-:-:S04]  /*21f70*/  SHF.R.S32.HI R2, RZ, 0x1f, R32 ;  /* 0x0000001fff027819 */ /* 0x000fc80000011420 */
[----:B------:R-:W-:-:S04]  /*21f80*/  LEA.HI R2, R2, R32, RZ, 0x2 ;  /* 0x0000002002027211 */ /* 0x000fc800078f10ff */
[----:B------:R-:W-:-:S05]  /*21f90*/  LOP3.LUT R2, R2, 0xffffffc, RZ, 0xc0, !PT ;  /* 0x0ffffffc02027812 */ /* 0x000fca00078ec0ff */
[----:B------:R-:W-:Y:S01]  /*21fa0*/  IMAD.IADD R2, R32, 0x1, -R2 ;  /* 0x0000000120027824 */ /* 0x000fe200078e0a02 */
[----:B----4-:R-:W-:-:S04]  /*21fb0*/  SHF.R.S32.HI R0, RZ, 0x1f, R3 ;  /* 0x0000001fff007819 */ /* 0x010fc80000011403 */
        /* <DEDUP_REMOVED lines=38> */
.L_x_742:
[----:B------:R-:W-:Y:S05]  /*22220*/  BSYNC B0 ;  /* 0x0000000000007941 */ /* 0x000fea0003800000 */
.L_x_741:
[----:B----4-:R-:W4:Y:S01]  /*22230*/  LDL.LU.64 R4, [R1+0xb8] ;  /* 0x0000b80001047983 */ /* 0x010f220000300a00 */
[----:B------:R-:W-:Y:S01]  /*22240*/  LEA.HI R12, R43, R42, RZ, 0x3 ;  /* 0x0000002a2b0c7211 */ /* 0x000fe200078f18ff */
[----:B------:R-:W-:Y:S01]  /*22250*/  UIMAD UR10, UR10, -0x80, UR35 ;  /* 0xffffff800a0a78a4 */ /* 0x000fe2000f8e0223 */
[----:B------:R-:W-:Y:S01]  /*22260*/  BSSY B0, `(.L_x_743) ;  /* 0x0000021000007945 */ /* 0x000fe20003800000 */
[----:B------:R-:W3:Y:S01]  /*22270*/  S2R R3, SR_TID.X ;  /* 0x0000000000037919 */ /* 0x000ee20000002100 */
[----:B------:R-:W-:Y:S02]  /*22280*/  USHF.R.S32.HI UR6, URZ, 0x1f, UR11 ;  /* 0x0000001f3f067899 */ /* 0x000fe4000801140b */
[----:B------:R-:W-:Y:S01]  /*22290*/  ULDC.64 UR4, c[0x0][0x1f0] ;  /* 0x00007c0000047ab9 */ /* 0x000fe20000000a00 */
[----:B------:R-:W2:Y:S01]  /*222a0*/  S2R R10, SR_CTAID.Z ;  /* 0x00000000000a7919 */ /* 0x000ea20000002700 */
[----:B------:R-:W-:-:S04]  /*222b0*/  UIMAD UR4, UR6, UR4, URZ ;  /* 0x00000004060472a4 */ /* 0x000fc8000f8e023f */
[----:B------:R-:W-:Y:S01]  /*222c0*/  UIMAD UR4, UR11, UR5, UR4 ;  /* 0x000000050b0472a4 */ /* 0x000fe2000f8e0204 */
[----:B---3--:R-:W-:-:S04]  /*222d0*/  SHF.R.S32.HI R2, RZ, 0x1f, R3 ;  /* 0x0000001fff027819 */ /* 0x008fc80000011403 */
        /* <DEDUP_REMOVED lines=13> */
[----:B--2---:R-:W-:-:S04]  /*223b0*/  IMAD.WIDE.U32 R10, R10, c[0x0][0x1f0], R4 ;  /* 0x00007c000a0a7a25 */ /* 0x004fc800078e0004 */
        /* <DEDUP_REMOVED lines=11> */
.L_x_744:
[----:B------:R-:W-:Y:S05]  /*22470*/  BSYNC B0 ;  /* 0x0000000000007941 */ /* 0x000fea0003800000 */
.L_x_743:
[----:B------:R-:W-:Y:S01]  /*22480*/  LEA.HI.SX32 R0, R12, 0x10, 0x1d ;  /* 0x000000100c007811 */ /* 0x000fe200078feaff */
[----:B------:R-:W-:Y:S03]  /*22490*/  BSSY B0, `(.L_x_745) ;  /* 0x000000e000007945 */ /* 0x000fe60003800000 */
[----:B------:R-:W-:-:S13]  /*224a0*/  ISETP.GE.OR P0, PT, R0, UR10, P1 ;  /* 0x0000000a00007c0c */ /* 0x000fda0008f06670 */
[----:B------:R-:W-:Y:S05]  /*224b0*/  @P0 BRA `(.L_x_746) ;  /* 0x000000b000000947 */ /* 0x000fea0003800000 */
[----:B--2---:R-:W-:Y:S01]  /*224c0*/  IADD3 R4, P0, R6, 0x10, RZ ;  /* 0x0000001006047810 */ /* 0x004fe20007f1e0ff */
        /* <DEDUP_REMOVED lines=10> */
.L_x_746:
[----:B------:R-:W-:Y:S05]  /*22570*/  BSYNC B0 ;  /* 0x0000000000007941 */ /* 0x000fea0003800000 */
.L_x_745:
        /* <DEDUP_REMOVED lines=15> */
.L_x_748:
[----:B------:R-:W-:Y:S05]  /*22670*/  BSYNC B0 ;  /* 0x0000000000007941 */ /* 0x000fea0003800000 */
.L_x_747:
        /* <DEDUP_REMOVED lines=15> */
.L_x_750:
[----:B------:R-:W-:Y:S05]  /*22770*/  BSYNC B0 ;  /* 0x0000000000007941 */ /* 0x000fea0003800000 */
.L_x_749:
[----:B------:R-:W-:Y:S01]  /*22780*/  LEA.HI.SX32 R0, R12, 0x40, 0x1d ;  /* 0x000000400c007811 */ /* 0x000fe200078feaff */
[----:B------:R-:W-:Y:S03]  /*22790*/  BSSY B0, `(.L_x_751) ;  /* 0x000000e000007945 */ /* 0x000fe60003800000 */
[----:B------:R-:W-:-:S13]  /*227a0*/  ISETP.GE.OR P0, PT, R0, UR10, P1 ;  /* 0x0000000a00007c0c */ /* 0x000fda0008f06670 */
[----:B------:R-:W-:Y:S05]  /*227b0*/  @P0 BRA `(.L_x_752) ;  /* 0x000000b000000947 */ /* 0x000fea0003800000 */
[----:B-12---:R-:W-:Y:S01]  /*227c0*/  IADD3 R4, P0, R6, 0x40, RZ ;  /* 0x0000004006047810 */ /* 0x006fe20007f1e0ff */
        /* <DEDUP_REMOVED lines=10> */
.L_x_752:
[----:B------:R-:W-:Y:S05]  /*22870*/  BSYNC B0 ;  /* 0x0000000000007941 */ /* 0x000fea0003800000 */
.L_x_751:
        /* <DEDUP_REMOVED lines=15> */
.L_x_754:
[----:B------:R-:W-:Y:S05]  /*22970*/  BSYNC B0 ;  /* 0x0000000000007941 */ /* 0x000fea0003800000 */
.L_x_753:
        /* <DEDUP_REMOVED lines=15> */
.L_x_756:
[----:B------:R-:W-:Y:S05]  /*22a70*/  BSYNC B0 ;  /* 0x0000000000007941 */ /* 0x000fea0003800000 */
.L_x_755:
[----:B------:R-:W-:-:S04]  /*22a80*/  LEA.HI.SX32 R0, R12, 0x70, 0x1d ;  /* 0x000000700c007811 */ /* 0x000fc800078feaff */
[----:B------:R-:W-:-:S13]  /*22a90*/  ISETP.GE.OR P0, PT, R0, UR10, P1 ;  /* 0x0000000a00007c0c */ /* 0x000fda0008f06670 */
[----:B------:R-:W-:Y:S05]  /*22aa0*/  @P0 EXIT ;  /* 0x000000000000094d */ /* 0x000fea0003800000 */
[----:B------:R-:W-:Y:S01]  /*22ab0*/  IADD3 R6, P0, R6, 0x70, RZ ;  /* 0x0000007006067810 */ /* 0x000fe20007f1e0ff */
        /* <DEDUP_REMOVED lines=11> */
.L_x_757:
        /* <DEDUP_REMOVED lines=9> */
.L_x_2123:


//--------------------- .text._ZN5flash16flash_fwd_kernelI23Flash_fwd_kernel_traitsILi64ELi128ELi128ELi4ELb0ELb0EN7cutlass6half_tE19Flash_kernel_traitsILi64ELi128ELi128ELi4ES3_EELb0ELb0ELb1ELb1ELb0ELb0ELb0ELb0EEEvNS_16Flash_fwd_paramsE --------------------------
	.section	.text._ZN5flash16flash_fwd_kernelI23Flash_fwd_kernel_traitsILi64ELi128ELi128ELi4ELb0ELb0EN7cutlass6half_tE19Flash_kernel_traitsILi64ELi128ELi128ELi4ES3_EELb0ELb0ELb1ELb1ELb0ELb0ELb0ELb0EEEvNS_16Flash_fwd_paramsE,"ax",@progbits
	.sectioninfo	@"SHI_REGISTERS=255"
	.align	128
        .global         _ZN5flash16flash_fwd_kernelI23Flash_fwd_kernel_traitsILi64ELi128ELi128ELi4ELb0ELb0EN7cutlass6half_tE19Flash_kernel_traitsILi64ELi128ELi128ELi4ES3_EELb0ELb0ELb1ELb1ELb0ELb0ELb0ELb0EEEvNS_16Flash_fwd_paramsE
        .type           _ZN5flash16flash_fwd_kernelI23Flash_fwd_kernel_traitsILi64ELi128ELi128ELi4ELb0ELb0EN7cutlass6half_tE19Flash_kernel_traitsILi64ELi128ELi128ELi4ES3_EELb0ELb0ELb1ELb1ELb0ELb0ELb0ELb0EEEvNS_16Flash_fwd_paramsE,@function
        .size           _ZN5flash16flash_fwd_kernelI23Flash_fwd_kernel_traitsILi64ELi128ELi128ELi4ELb0ELb0EN7cutlass6half_tE19Flash_kernel_traitsILi64ELi128ELi128ELi4ES3_EELb0ELb0ELb1ELb1ELb0ELb0ELb0ELb0EEEvNS_16Flash_fwd_paramsE,(.L_x_2124 - _ZN5flash16flash_fwd_kernelI23Flash_fwd_kernel_traitsILi64ELi128ELi128ELi4ELb0ELb0EN7cutlass6half_tE19Flash_kernel_traitsILi64ELi128ELi128ELi4ES3_EELb0ELb0ELb1ELb1ELb0ELb0ELb0ELb0EEEvNS_16Flash_fwd_paramsE)
        .other          _ZN5flash16flash_fwd_kernelI23Flash_fwd_kernel_traitsILi64ELi128ELi128ELi4ELb0ELb0EN7cutlass6half_tE19Flash_kernel_traitsILi64ELi128ELi128ELi4ES3_EELb0ELb0ELb1ELb1ELb0ELb0ELb0ELb0EEEvNS_16Flash_fwd_paramsE,@"STO_CUDA_ENTRY STV_DEFAULT"
_ZN5flash16flash_fwd_kernelI23Flash_fwd_kernel_traitsILi64ELi128ELi128ELi4ELb0ELb0EN7cutlass6half_tE19Flash_kernel_traitsILi64ELi128ELi128ELi4ES3_EELb0ELb0ELb1ELb1ELb0ELb0ELb0ELb0EEEvNS_16Flash_fwd_paramsE:
.text._ZN5flash16flash_fwd_kernelI23Flash_fwd_kernel_traitsILi64ELi128ELi128ELi4ELb0ELb0EN7cutlass6half_tE19Flash_kernel_traitsILi64ELi128ELi128ELi4ES3_EELb0ELb0ELb1ELb1ELb0ELb0ELb0ELb0EEEvNS_16Flash_fwd_paramsE:
        /* <DEDUP_REMOVED lines=56> */
.L_x_758:
[----:B-1----:R-:W-:Y:S02]  /*0380*/  ULDC UR7, c[0x0][0x218] ;  /* 0x0000860000077ab9 */ /* 0x002fe40000000800 */
.L_x_759:
        /* <DEDUP_REMOVED lines=49> */
[----:B------:R-:W-:Y:S01]  /*06a0*/  ULDC.U8 UR13, c[0x0][0x329] ;  /* 0x0000ca40000d7ab9 */ /* 0x000fe20000000000 */
[----:B------:R-:W-:Y:S01]  /*06b0*/  LEA.HI R4, R4, R26, RZ, 0x3 ;  /* 0x0000001a04047211 */ /* 0x000fe200078f18ff */
[----:B------:R-:W-:Y:S01]  /*06c0*/  USHF.R.S32.HI UR9, URZ, 0x1f, UR18 ;  /* 0x0000001f3f097899 */ /* 0x000fe20008011412 */
[----:B------:R-:W-:Y:S01]  /*06d0*/  BSSY B0, `(.L_x_761) ;  /* 0x0000041000007945 */ /* 0x000fe20003800000 */
[----:B------:R-:W-:Y:S01]  /*06e0*/  UISETP.NE.AND UP1, UPT, UR13, URZ, UPT ;  /* 0x0000003f0d00728c */ /* 0x000fe2000bf25270 */
[----:B------:R-:W-:Y:S01]  /*06f0*/  LOP3.LUT R0, R4, 0xfffffff8, RZ, 0xc0, !PT ;  /* 0xfffffff804007812 */ /* 0x000fe200078ec0ff */
[----:B------:R-:W-:Y:S01]  /*0700*/  ULDC.64 UR6, c[0x0][0x1e0] ;  /* 0x0000780000067ab9 */ /* 0x000fe20000000a00 */
[----:B------:R-:W-:Y:S01]  /*0710*/  SHF.R.S32.HI R4, RZ, 0x3, R4 ;  /* 0x00000003ff047819 */ /* 0x000fe20000011404 */
[----:B------:R-:W-:-:S02]  /*0720*/  @UP0 UIMAD.WIDE.U32 UR16, UR32, UR4, URZ ;  /* 0x00000004201002a5 */ /* 0x000fc4000f8e003f */
[----:B------:R-:W-:Y:S01]  /*0730*/  @!UP0 USHF.R.S32.HI UR10, URZ, 0x1f, UR12 ;  /* 0x0000001f3f0a8899 */ /* 0x000fe2000801140c */
[----:B------:R-:W-:Y:S01]  /*0740*/  IMAD.IADD R14, R26, 0x1, -R0 ;  /* 0x000000011a0e7824 */ /* 0x000fe200078e0a00 */
[----:B------:R-:W-:Y:S01]  /*0750*/  @UP0 UIMAD UR8, UR32, UR5, UR17 ;  /* 0x00000005200802a4 */ /* 0x000fe2000f8e0211 */
[----:B------:R-:W-:Y:S01]  /*0760*/  SHF.R.S32.HI R5, RZ, 0x1f, R4 ;  /* 0x0000001fff057819 */ /* 0x000fe20000011404 */
[----:B------:R-:W-:Y:S01]  /*0770*/  ULDC.U8 UR15, c[0x0][0x328] ;  /* 0x0000ca00000f7ab9 */ /* 0x000fe20000000000 */
[----:B------:R-:W-:Y:S01]  /*0780*/  IMAD.SHL.U32 R0, R14, 0x8, RZ ;  /* 0x000000080e007824 */ /* 0x000fe200078e00ff */
[----:B------:R-:W-:Y:S02]  /*0790*/  ULDC.64 UR4, c[0x0][0x1f0] ;  /* 0x00007c0000047ab9 */ /* 0x000fe40000000a00 */
[----:B------:R-:W-:Y:S02]  /*07a0*/  UIMAD UR4, UR9, UR4, URZ ;  /* 0x00000004090472a4 */ /* 0x000fe4000f8e023f */
[----:B------:R-:W-:Y:S01]  /*07b0*/  @!UP0 UIMAD UR9, UR10, UR6, URZ ;  /* 0x000000060a0982a4 */ /* 0x000fe2000f8e023f */
[----:B------:R-:W-:Y:S01]  /*07c0*/  ISETP.GE.AND P1, PT, R0, c[0x0][0x220], PT ;  /* 0x0000880000007a0c */ /* 0x000fe20003f26270 */
[----:B------:R-:W-:-:S02]  /*07d0*/  @!UP0 UIMAD.WIDE.U32 UR10, UR12, UR6, URZ ;  /* 0x000000060c0a82a5 */ /* 0x000fc4000f8e003f */
[----:B------:R-:W-:Y:S02]  /*07e0*/  UISETP.NE.AND UP2, UPT, UR15, URZ, UPT ;  /* 0x0000003f0f00728c */ /* 0x000fe4000bf45270 */
[----:B------:R-:W-:Y:S02]  /*07f0*/  @!UP0 UIMAD UR9, UR12, UR7, UR9 ;  /* 0x000000070c0982a4 */ /* 0x000fe4000f8e0209 */
[----:B------:R-:W-:Y:S02]  /*0800*/  UISETP.NE.OR UP3, UPT, UR13, URZ, !UP2 ;  /* 0x0000003f0d00728c */ /* 0x000fe4000d765670 */
[----:B------:R-:W-:Y:S02]  /*0810*/  ULDC UR7, c[0x0][0x214] ;  /* 0x0000850000077ab9 */ /* 0x000fe40000000800 */
[----:B------:R-:W-:Y:S02]  /*0820*/  @UP1 ULDC UR17, c[0x0][0x210] ;  /* 0x0000840000111ab9 */ /* 0x000fe40000000800 */
[----:B------:R-:W-:-:S02]  /*0830*/  ULDC UR6, c[0x0][0x234] ;  /* 0x00008d0000067ab9 */ /* 0x000fc40000000800 */
[----:B------:R-:W-:Y:S02]  /*0840*/  @!UP0 UMOV UR16, UR10 ;  /* 0x0000000a00108c82 */ /* 0x000fe40008000000 */
[----:B------:R-:W-:Y:S01]  /*0850*/  @UP1 UIMAD UR10, UR17, UR7, URZ ;  /* 0x00000007110a12a4 */ /* 0x000fe2000f8e023f */
[----:B------:R-:W-:Y:S01]  /*0860*/  IADD3 R2, P0, R0, UR16, RZ ;  /* 0x0000001000027c10 */ /* 0x000fe2000ff1e0ff */
[----:B------:R-:W-:Y:S02]  /*0870*/  @!UP1 USEL UR10, UR7, UR6, !UP2 ;  /* 0x00000006070a9287 */ /* 0x000fe4000d000000 */
[----:B------:R-:W-:Y:S02]  /*0880*/  UIMAD UR5, UR18, UR5, UR4 ;  /* 0x00000005120572a4 */ /* 0x000fe4000f8e0204 */
[----:B------:R-:W-:Y:S02]  /*0890*/  @UP1 UMOV UR13, 0x1 ;  /* 0x00000001000d1882 */ /* 0x000fe40000000000 */
[----:B------:R-:W-:-:S02]  /*08a0*/  ULDC UR4, c[0x0][0x1c0] ;  /* 0x0000700000047ab9 */ /* 0x000fc40000000800 */
[----:B------:R-:W-:Y:S02]  /*08b0*/  @!UP1 UIMAD UR13, UR10, UR4, URZ ;  /* 0x000000040a0d92a4 */ /* 0x000fe4000f8e023f */
[----:B------:R-:W-:Y:S02]  /*08c0*/  @!UP0 UIADD3 UR8, UR11, UR9, URZ ;  /* 0x000000090b088290 */ /* 0x000fe4000fffe03f */
[----:B------:R-:W-:Y:S02]  /*08d0*/  UIADD3 UR36, -UR14, UR36, URZ ;  /* 0x000000240e247290 */ /* 0x000fe4000fffe13f */
[----:B------:R-:W-:Y:S02]  /*08e0*/  @!UP3 UIMAD UR17, UR12, UR7, URZ ;  /* 0x000000070c11b2a4 */ /* 0x000fe4000f8e023f */
[----:B------:R-:W-:Y:S01]  /*08f0*/  UIMAD UR13, UR12, UR13, URZ ;  /* 0x0000000d0c0d72a4 */ /* 0x000fe2000f8e023f */
[----:B------:R-:W-:Y:S01]  /*0900*/  LEA.HI.X.SX32 R3, R0, UR8, 0x1, P0 ;  /* 0x0000000800037c11 */ /* 0x000fe200080f0eff */
[----:B------:R-:W-:Y:S01]  /*0910*/  @!UP3 USEL UR17, UR17, UR32, !UP0 ;  /* 0x000000201111b287 */ /* 0x000fe2000c000000 */
[C---:B------:R-:W-:Y:S01]  /*0920*/  ISETP.GE.OR P0, PT, R4.reuse, UR36, P1 ;  /* 0x0000002404007c0c */ /* 0x040fe20008f06670 */
[----:B------:R-:W-:Y:S01]  /*0930*/  USEL UR13, UR13, URZ, UP3 ;  /* 0x0000003f0d0d7287 */ /* 0x000fe20009800000 */
[----:B------:R-:W-:Y:S01]  /*0940*/  ISETP.GE.AND P4, PT, R4, UR36, PT ;  /* 0x0000002404007c0c */ /* 0x000fe2000bf86270 */
[----:B------:R-:W-:Y:S01]  /*0950*/  @UP1 ULDC UR15, c[0x0][0x210] ;  /* 0x00008400000f1ab9 */ /* 0x000fe20000000800 */
[----:B-1----:R-:W-:Y:S01]  /*0960*/  IMAD.WIDE.U32 R8, R8, c[0x0][0x1f0], R2 ;  /* 0x00007c0008087a25 */ /* 0x002fe200078e0002 */
[----:B------:R-:W-:-:S02]  /*0970*/  @!UP1 UMOV UR15, 0x1 ;  /* 0x00000001000f9882 */ /* 0x000fc40000000000 */
[----:B------:R-:W-:Y:S01]  /*0980*/  UIMAD UR13, UR18, UR10, UR13 ;  /* 0x0000000a120d72a4 */ /* 0x000fe2000f8e020d */
[----:B------:R-:W-:Y:S01]  /*0990*/  IMAD.U32 R2, RZ, RZ, UR33 ;  /* 0x00000021ff027e24 */ /* 0x000fe2000f8e00ff */
[----:B------:R-:W-:Y:S01]  /*09a0*/  UIMAD UR14, UR14, UR15, URZ ;  /* 0x0000000f0e0e72a4 */ /* 0x000fe2000f8e023f */
[----:B------:R-:W-:Y:S01]  /*09b0*/  IADD3 R7, R9, UR5, RZ ;  /* 0x0000000509077c10 */ /* 0x000fe2000fffe0ff */
[----:B------:R-:W-:Y:S01]  /*09c0*/  UMOV UR20, URZ ;  /* 0x0000003f00147c82 */ /* 0x000fe20008000000 */
[----:B------:R-:W-:Y:S01]  /*09d0*/  IMAD.WIDE R2, R2, 0x80, R4 ;  /* 0x0000008002027825 */ /* 0x000fe200078e0204 */
[----:B------:R-:W-:Y:S02]  /*09e0*/  @!UP3 UMOV UR20, UR17 ;  /* 0x000000110014bc82 */ /* 0x000fe40008000000 */
[----:B------:R-:W-:Y:S02]  /*09f0*/  UMOV UR21, URZ ;  /* 0x0000003f00157c82 */ /* 0x000fe40008000000 */
[----:B------:R-:W-:-:S02]  /*0a00*/  USHF.R.S32.HI UR6, URZ, 0x1f, UR13 ;  /* 0x0000001f3f067899 */ /* 0x000fc4000801140d */
        /* <DEDUP_REMOVED lines=13> */
.L_x_762:
[----:B------:R-:W-:Y:S05]  /*0ae0*/  BSYNC B0 ;  /* 0x0000000000007941 */ /* 0x000fea0003800000 */
.L_x_761:
        /* <DEDUP_REMOVED lines=16> */
.L_x_764:
[----:B------:R-:W-:Y:S05]  /*0bf0*/  BSYNC B0 ;  /* 0x0000000000007941 */ /* 0x000fea0003800000 */
.L_x_763:
        /* <DEDUP_REMOVED lines=17> */
.L_x_766:
[----:B------:R-:W-:Y:S05]  /*0d10*/  BSYNC B0 ;  /* 0x0000000000007941 */ /* 0x000fea0003800000 */
.L_x_765:
        /* <DEDUP_REMOVED lines=16> */
.L_x_768:
[----:B------:R-:W-:Y:S05]  /*0e20*/  BSYNC B0 ;  /* 0x0000000000007941 */ /* 0x000fea0003800000 */
.L_x_767:
        /* <DEDUP_REMOVED lines=17> */
.L_x_770:
[----:B------:R-:W-:Y:S05]  /*0f40*/  BSYNC B0 ;  /* 0x0000000000007941 */ /* 0x000fea0003800000 */
.L_x_769:
        /* <DEDUP_REMOVED lines=17> */
.L_x_772:
[----:B------:R-:W-:Y:S05]  /*1060*/  BSYNC B0 ;  /* 0x0000000000007941 */ /* 0x000fea0003800000 */
.L_x_771:
        /* <DEDUP_REMOVED lines=16> */
.L_x_774:
[----:B------:R-:W-:Y:S05]  /*1170*/  BSYNC B0 ;  /* 0x0000000000007941 */ /* 0x000fea0003800000 */
.L_x_773:
        /* <DEDUP_REMOVED lines=15> */
.L_x_776:
[----:B------:R-:W-:Y:S05]  /*1270*/  BSYNC B0 ;  /* 0x0000000000007941 */ /* 0x000fea0003800000 */
.L_x_775:
        /* <DEDUP_REMOVED lines=69> */
.L_x_760:
        /* <DEDUP_REMOVED lines=24> */
[----:B------:R-:W-:-:S02]  /*1850*/  UIMAD.WIDE.U32 UR20, UR6, UR4, URZ ;  /* 0x00000004061472a5 */ /* 0x000fc4000f8e003f */
[----:B------:R-:W-:Y:S02]  /*1860*/  UIMAD UR11, UR6, UR5, UR11 ;  /* 0x00000005060b72a4 */ /* 0x000fe4000f8e020b */
[----:B------:R-:W-:Y:S02]  /*1870*/  USHF.R.S32.HI UR10, URZ, 0x1f, UR12 ;  /* 0x0000001f3f0a7899 */ /* 0x000fe4000801140c */
[----:B------:R-:W-:Y:S02]  /*1880*/  ULDC.64 UR4, c[0x0][0x180] ;  /* 0x0000600000047ab9 */ /* 0x000fe40000000a00 */
[----:B------:R-:W-:Y:S02]  /*1890*/  UIADD3 UR21, UR21, UR11, URZ ;  /* 0x0000000b15157290 */ /* 0x000fe4000fffe03f */
[----:B------:R-:W-:Y:S02]  /*18a0*/  UIMAD UR10, UR10, UR4, URZ ;  /* 0x000000040a0a72a4 */ /* 0x000fe4000f8e023f */
[----:B------:R-:W-:-:S02]  /*18b0*/  UIMAD.WIDE.U32 UR20, UR12, UR4, UR20 ;  /* 0x000000040c1472a5 */ /* 0x000fc4000f8e0014 */
[----:B------:R-:W-:-:S04]  /*18c0*/  UIMAD UR10, UR12, UR5, UR10 ;  /* 0x000000050c0a72a4 */ /* 0x000fc8000f8e020a */
[----:B------:R-:W-:Y:S02]  /*18d0*/  UIADD3 UR10, UR21, UR10, URZ ;  /* 0x0000000a150a7290 */ /* 0x000fe4000fffe03f */
.L_x_777:
        /* <DEDUP_REMOVED lines=45> */
.L_x_778:
[----:B------:R-:W-:Y:S01]  /*1bb0*/  SHF.R.S32.HI R19, RZ, 0x1f, R26 ;  /* 0x0000001fff137819 */ /* 0x000fe2000001141a */
[----:B------:R-:W1:Y:S01]  /*1bc0*/  S2R R10, SR_CTAID.Z ;  /* 0x00000000000a7919 */ /* 0x000e620000002700 */
[----:B------:R-:W-:Y:S01]  /*1bd0*/  UIADD3 UR6, -UR14, UR36, URZ ;  /* 0x000000240e067290 */ /* 0x000fe2000fffe13f */
[----:B------:R-:W-:Y:S01]  /*1be0*/  IMAD.U32 R6, RZ, RZ, UR33 ;  /* 0x00000021ff067e24 */ /* 0x000fe2000f8e00ff */
[CC--:B------:R-:W-:Y:S01]  /*1bf0*/  LEA.HI R0, R19.reuse, R26.reuse, RZ, 0x3 ;  /* 0x0000001a13007211 */ /* 0x0c0fe200078f18ff */
[----:B------:R-:W-:Y:S01]  /*1c00*/  ULDC.64 UR4, c[0x0][0x1a8] ;  /* 0x00006a0000047ab9 */ /* 0x000fe20000000a00 */
[CC--:B------:R-:W-:Y:S01]  /*1c10*/  LEA.HI R4, R19.reuse, R26.reuse, RZ, 0x6 ;  /* 0x0000001a13047211 */ /* 0x0c0fe200078f30ff */
        /* <DEDUP_REMOVED lines=42> */
.L_x_780:
[----:B------:R-:W-:Y:S05]  /*1ec0*/  BSYNC B0 ;  /* 0x0000000000007941 */ /* 0x000fea0003800000 */
.L_x_779:
        /* <DEDUP_REMOVED lines=21> */
.L_x_782:
[----:B------:R-:W-:Y:S05]  /*2020*/  BSYNC B0 ;  /* 0x0000000000007941 */ /* 0x000fea0003800000 */
.L_x_781:
        /* <DEDUP_REMOVED lines=21> */
.L_x_784:
[----:B------:R-:W-:Y:S05]  /*2180*/  BSYNC B0 ;  /* 0x0000000000007941 */ /* 0x000fea0003800000 */
.L_x_783:
        /* <DEDUP_REMOVED lines=21> */
.L_x_786:
[----:B------:R-:W-:Y:S05]  /*22e0*/  BSYNC B0 ;  /* 0x0000000000007941 */ /* 0x000fea0003800000 */
.L_x_785:
        /* <DEDUP_REMOVED lines=21> */
.L_x_788:
[----:B------:R-:W-:Y:S05]  /*2440*/  BSYNC B0 ;  /* 0x0000000000007941 */ /* 0x000fea0003800000 */
.L_x_787:
        /* <DEDUP_REMOVED lines=21> */
.L_x_790:
[----:B------:R-:W-:Y:S05]  /*25a0*/  BSYNC B0 ;  /* 0x0000000000007941 */ /* 0x000fea0003800000 */
.L_x_789:
        /* <DEDUP_REMOVED lines=21> */
.L_x_792:
[----:B------:R-:W-:Y:S05]  /*2700*/  BSYNC B0 ;  /* 0x0000000000007941 */ /* 0x000fea0003800000 */
.L_x_791:
        /* <DEDUP_REMOVED lines=25> */
.L_x_794:
[----:B------:R-:W-:Y:S05]  /*28a0*/  BSYNC B0 ;  /* 0x0000000000007941 */ /* 0x000fea0003800000 */
.L_x_793:
        /* <DEDUP_REMOVED lines=12> */
[----:B------:R-:W-:Y:S01]  /*2970*/  IMAD R0, R14, c[0x0][0x1a4], R0 ;  /* 0x000069000e007a24 */ /* 0x000fe200078e0200 */
        /* <DEDUP_REMOVED lines=46> */
.L_x_796:
[----:B------:R-:W-:Y:S05]  /*2c60*/  BSYNC B0 ;  /* 0x0000000000007941 */ /* 0x000fea0003800000 */
.L_x_795:
        /* <DEDUP_REMOVED lines=17> */
.L_x_798:
[----:B------:R-:W-:Y:S05]  /*2d80*/  BSYNC B0 ;  /* 0x0000000000007941 */ /* 0x000fea0003800000 */
.L_x_797:
        /* <DEDUP_REMOVED lines=17> */
.L_x_800:
[----:B------:R-:W-:Y:S05]  /*2ea0*/  BSYNC B0 ;  /* 0x0000000000007941 */ /* 0x000fea0003800000 */
.L_x_799:
        /* <DEDUP_REMOVED lines=18> */
.L_x_802:
[----:B------:R-:W-:Y:S05]  /*2fd0*/  BSYNC B0 ;  /* 0x0000000000007941 */ /* 0x000fea0003800000 */
.L_x_801:
        /* <DEDUP_REMOVED lines=17> */
.L_x_804:
[----:B------:R-:W-:Y:S05]  /*30f0*/  BSYNC B0 ;  /* 0x0000000000007941 */ /* 0x000fea0003800000 */
.L_x_803:
        /* <DEDUP_REMOVED lines=19> */
.L_x_806:
[----:B------:R-:W-:Y:S05]  /*3230*/  BSYNC B0 ;  /* 0x0000000000007941 */ /* 0x000fea0003800000 */
.L_x_805:
        /* <DEDUP_REMOVED lines=19> */
.L_x_808:
[----:B------:R-:W-:Y:S05]  /*3370*/  BSYNC B0 ;  /* 0x0000000000007941 */ /* 0x000fea0003800000 */
.L_x_807:
        /* <DEDUP_REMOVED lines=18> */
.L_x_810:
[----:B------:R-:W-:Y:S05]  /*34a0*/  BSYNC B0 ;  /* 0x0000000000007941 */ /* 0x000fea0003800000 */
.L_x_809:
[----:B------:R-:W-:Y:S01]  /*34b0*/  ULDC.64 UR10, c[0x0][0x318] ;  /* 0x0000c600000a7ab9 */ /* 0x000fe20000000a00 */
[----:B------:R-:W0:Y:S01]  /*34c0*/  LDGDEPBAR ;  /* 0x00000000000079af */ /* 0x000e220000000000 */
[----:B------:R-:W-:Y:S01]  /*34d0*/  UISETP.NE.U32.AND UP1, UPT, URZ, UR10, UPT ;  /* 0x0000000a3f00728c */ /* 0x000fe2000bf25070 */
[----:B---3--:R-:W-:Y:S02]  /*34e0*/  IMAD.MOV.U32 R10, RZ, RZ, R32 ;  /* 0x000000ffff0a7224 */ /* 0x008fe400078e0020 */
[----:B------:R-:W-:Y:S01]  /*34f0*/  IMAD.MOV.U32 R11, RZ, RZ, R33 ;  /* 0x000000ffff0b7224 */ /* 0x000fe200078e0021 */
[----:B------:R-:W-:-:S03]  /*3500*/  UISETP.NE.AND.EX UP1, UPT, URZ, UR11, UPT, UP1 ;  /* 0x0000000b3f00728c */ /* 0x000fc6000bf25310 */
[----:B------:R-:W-:-:S03]  /*3510*/  ULDC.64 UR10, c[0x0][0x320] ;  /* 0x0000c800000a7ab9 */ /* 0x000fc60000000a00 */
        /* <DEDUP_REMOVED lines=8> */
[----:B------:R-:W-:Y:S02]  /*35a0*/  ULDC UR10, c[0x0][0x318] ;  /* 0x0000c600000a7ab9 */ /* 0x000fe40000000800 */
[----:B------:R-:W-:Y:S02]  /*35b0*/  @UP1 ULEA UR12, UP0, UR22, UR10, 0x2 ;  /* 0x0000000a160c1291 */ /* 0x000fe4000f80103f */
[----:B------:R-:W-:Y:S02]  /*35c0*/  @UP1 UIADD3 UR11, UR23, UR11, URZ ;  /* 0x0000000b170b1290 */ /* 0x000fe4000fffe03f */
[----:B------:R-:W-:Y:S02]  /*35d0*/  ULDC UR10, c[0x0][0x31c] ;  /* 0x0000c700000a7ab9 */ /* 0x000fe40000000800 */
[----:B------:R-:W-:Y:S01]  /*35e0*/  @UP1 ULEA.HI.X UR13, UR22, UR10, UR11, 0x2, UP0 ;  /* 0x0000000a160d1291 */ /* 0x000fe200080f140b */
[----:B-1----:R-:W-:-:S05]  /*35f0*/  IMAD.U32 R6, RZ, RZ, UR12 ;  /* 0x0000000cff067e24 */ /* 0x002fca000f8e00ff */
[----:B------:R-:W-:Y:S01]  /*3600*/  MOV R7, UR13 ;  /* 0x0000000d00077c02 */ /* 0x000fe20008000f00 */
[----:B------:R-:W1:Y:S01]  /*3610*/  @P0 MUFU.RCP R3, c[0x0][0x238] ;  /* 0x00008e0000030b08 */ /* 0x000e620000001000 */
[----:B------:R-:W-:Y:S01]  /*3620*/  ISETP.GE.AND P1, PT, R14, UR5, PT ;  /* 0x000000050e007c0c */ /* 0x000fe2000bf26270 */
[----:B------:R-:W-:Y:S02]  /*3630*/  ULDC.64 UR12, c[0x0][0x1a0] ;  /* 0x00006800000c7ab9 */ /* 0x000fe40000000a00 */
[----:B------:R3:W1:Y:S01]  /*3640*/  @P0 LDG.E R0, [R6.64] ;  /* 0x0000003406000981 */ /* 0x000662000c1e1900 */
[----:B------:R-:W-:Y:S01]  /*3650*/  MOV R10, R30 ;  /* 0x0000001e000a7202 */ /* 0x000fe20000000f00 */
[----:B------:R-:W-:Y:S01]  /*3660*/  USHF.L.U64.HI UR28, UR12, UR28, UR13 ;  /* 0x0000001c0c1c7299 */ /* 0x000fe2000801020d */
[----:B------:R-:W-:Y:S01]  /*3670*/  IMAD.SHL.U32 R26, R26, 0x2, RZ ;  /* 0x000000021a1a7824 */ /* 0x000fe200078e00ff */
[----:B------:R-:W-:Y:S01]  /*3680*/  BAR.SYNC.DEFER_BLOCKING 0x0 ;  /* 0x0000000000007b1d */ /* 0x000fe20000010000 */
[----:B------:R-:W-:-:S02]  /*3690*/  USHF.L.U32 UR29, UR12, 0x7, URZ ;  /* 0x000000070c1d7899 */ /* 0x000fc4000800063f */
[----:B------:R-:W-:Y:S01]  /*36a0*/  UIMAD UR11, UR28, UR9, URZ ;  /* 0x000000091c0b72a4 */ /* 0x000fe2000f8e023f */
[----:B------:R-:W-:Y:S02]  /*36b0*/  LOP3.LUT R244, R26, 0x6, RZ, 0xc0, !PT ;  /* 0x000000061af47812 */ /* 0x000fe400078ec0ff */
[----:B------:R2:W-:Y:S01]  /*36c0*/  STL.64 [R1+0x80], R10 ;  /* 0x0000800a01007387 */ /* 0x0005e20000100a00 */
[----:B------:R-:W-:Y:S01]  /*36d0*/  UIMAD UR19, UR19, UR29, UR11 ;  /* 0x0000001d131372a4 */ /* 0x000fe2000f8e020b */
[----:B------:R-:W-:Y:S01]  /*36e0*/  BSSY B0, `(.L_x_811) ;  /* 0x0000016000007945 */ /* 0x000fe20003800000 */
[----:B------:R-:W-:Y:S01]  /*36f0*/  UMOV UR35, URZ ;  /* 0x0000003f00237c82 */ /* 0x000fe20008000000 */
[----:B---3--:R-:W-:Y:S01]  /*3700*/  IMAD.U32 R6, RZ, RZ, UR9 ;  /* 0x00000009ff067e24 */ /* 0x008fe2000f8e00ff */
[----:B------:R2:W-:Y:S03]  /*3710*/  @P1 STS.128 [R246+0x8000], RZ ;  /* 0x008000fff6001388 */ /* 0x0005e60000000c00 */
[----:B------:R-:W-:-:S05]  /*3720*/  IMAD.WIDE.U32 R6, R6, UR29, R10 ;  /* 0x0000001d06067c25 */ /* 0x000fca000f8e000a */
[----:B------:R-:W-:Y:S01]  /*3730*/  IADD3 R9, R7, UR19, RZ ;  /* 0x0000001307097c10 */ /* 0x000fe2000fffe0ff */
[----:B-1----:R-:W-:-:S04]  /*3740*/  @P0 FMUL.FTZ R0, R0, R3 ;  /* 0x0000000300000220 */ /* 0x002fc80000410000 */
[----:B------:R1:W3:Y:S02]  /*3750*/  @P0 R2UR UR10, R0 ;  /* 0x00000000000a03c2 */ /* 0x0002e400000e0000 */
[----:B-1----:R-:W-:Y:S01]  /*3760*/  SHF.R.S32.HI R0, RZ, 0x1f, R5 ;  /* 0x0000001fff007819 */ /* 0x002fe20000011405 */
[----:B---3--:R-:W-:-:S03]  /*3770*/  @UP1 UMOV UR35, UR10 ;  /* 0x0000000a00231c82 */ /* 0x008fc60008000000 */
[----:B------:R-:W-:-:S04]  /*3780*/  LEA.HI R0, R0, R5, RZ, 0x2 ;  /* 0x0000000500007211 */ /* 0x000fc800078f10ff */
[----:B------:R-:W-:Y:S01]  /*3790*/  SHF.R.S32.HI R214, RZ, 0x2, R0 ;  /* 0x00000002ffd67819 */ /* 0x000fe20000011400 */
        /* <DEDUP_REMOVED lines=10> */
.L_x_812:
[----:B--2---:R-:W-:Y:S05]  /*3840*/  BSYNC B0 ;  /* 0x0000000000007941 */ /* 0x004fea0003800000 */
.L_x_811:
        /* <DEDUP_REMOVED lines=12> */
[----:B------:R-:W-:-:S04]  /*3910*/  LEA R10, P0, R0, c[0x0][0x170], 0x1 ;  /* 0x00005c00000a7a11 */ /* 0x000fc800078008ff */
[----:B------:R-:W-:-:S05]  /*3920*/  LEA.HI.X R11, R0, c[0x0][0x174], R3, 0x1, P0 ;  /* 0x00005d00000b7a11 */ /* 0x000fca00000f0c03 */
[----:B------:R-:W-:Y:S01]  /*3930*/  @!PT LDS RZ, [RZ] ;  /* 0x00000000fffff984 */ /* 0x000fe20000000800 */
[----:B------:R-:W-:Y:S01]  /*3940*/  @!PT LDS RZ, [RZ] ;  /* 0x00000000fffff984 */ /* 0x000fe20000000800 */
[----:B------:R-:W-:Y:S01]  /*3950*/  @!PT LDS RZ, [RZ] ;  /* 0x00000000fffff984 */ /* 0x000fe20000000800 */
[----:B------:R1:W-:Y:S04]  /*3960*/  LDGSTS.E.BYPASS.LTC128B.128 [R246+0x8800], [R10.64] ;  /* 0x088000000af67fae */ /* 0x0003e8000b901d74 */
.L_x_814:
[----:B------:R-:W-:Y:S05]  /*3970*/  BSYNC B0 ;  /* 0x0000000000007941 */ /* 0x000fea0003800000 */
.L_x_813:
        /* <DEDUP_REMOVED lines=18> */
.L_x_816:
[----:B------:R-:W-:Y:S05]  /*3aa0*/  BSYNC B0 ;  /* 0x0000000000007941 */ /* 0x000fea0003800000 */
.L_x_815:
        /* <DEDUP_REMOVED lines=19> */
.L_x_818:
[----:B------:R-:W-:Y:S05]  /*3be0*/  BSYNC B0 ;  /* 0x0000000000007941 */ /* 0x000fea0003800000 */
.L_x_817:
        /* <DEDUP_REMOVED lines=18> */
.L_x_820:
[----:B------:R-:W-:Y:S05]  /*3d10*/  BSYNC B0 ;  /* 0x0000000000007941 */ /* 0x000fea0003800000 */
.L_x_819:
        /* <DEDUP_REMOVED lines=20> */
.L_x_822:
[----:B------:R-:W-:Y:S05]  /*3e60*/  BSYNC B0 ;  /* 0x0000000000007941 */ /* 0x000fea0003800000 */
.L_x_821:
        /* <DEDUP_REMOVED lines=20> */
.L_x_824:
[----:B------:R-:W-:Y:S05]  /*3fb0*/  BSYNC B0 ;  /* 0x0000000000007941 */ /* 0x000fea0003800000 */
.L_x_823:
        /* <DEDUP_REMOVED lines=19> */
.L_x_826:
[----:B------:R-:W-:Y:S05]  /*40f0*/  BSYNC B0 ;  /* 0x0000000000007941 */ /* 0x000fea0003800000 */
.L_x_825:
[----:B-1----:R-:W-:Y:S01]  /*4100*/  SHF.R.S32.HI R7, RZ, 0x4, R19 ;  /* 0x00000004ff077819 */ /* 0x002fe20000011413 */
[C---:B------:R-:W-:Y:S01]  /*4110*/  IMAD.SHL.U32 R6, R48.reuse, 0x40, RZ ;  /* 0x0000004030067824 */ /* 0x040fe200078e00ff */
[----:B------:R-:W-:Y:S01]  /*4120*/  R2P PR, R48, 0x6 ;  /* 0x0000000630007804 */ /* 0x000fe20000000000 */
[----:B------:R-:W-:Y:S01]  /*4130*/  IMAD.SHL.U32 R3, R23, 0x40, RZ ;  /* 0x0000004017037824 */ /* 0x000fe200078e00ff */
[----:B------:R-:W-:Y:S01]  /*4140*/  LEA.HI R0, R19, R7, RZ, 0x1 ;  /* 0x0000000713007211 */ /* 0x000fe200078f08ff */
[----:B------:R-:W-:Y:S01]  /*4150*/  IMAD.SHL.U32 R5, R14, 0x8, RZ ;  /* 0x000000080e057824 */ /* 0x000fe200078e00ff */
[----:B------:R-:W-:Y:S01]  /*4160*/  UIADD3 UR5, UR15, -UR36, URZ ;  /* 0x800000240f057290 */ /* 0x000fe2000fffe03f */
[----:B------:R-:W0:Y:S01]  /*4170*/  LDGDEPBAR ;  /* 0x00000000000079af */ /* 0x000e220000000000 */
[----:B------:R-:W-:Y:S01]  /*4180*/  LOP3.LUT R0, R0, 0xfffffffe, RZ, 0xc0, !PT ;  /* 0xfffffffe00007812 */ /* 0x000fe200078ec0ff */
[----:B------:R-:W-:Y:S01]  /*4190*/  UIADD3 UR11, UR15, 0x1, -UR36 ;  /* 0x000000010f0b7890 */ /* 0x000fe2000fffe824 */
[----:B------:R-:W-:Y:S01]  /*41a0*/  LOP3.LUT R3, R3, 0x1c0, RZ, 0xc0, !PT ;  /* 0x000001c003037812 */ /* 0x000fe200078ec0ff */
[----:B------:R-:W-:-:S02]  /*41b0*/  ULDC UR10, c[0x0][0x2e8] ;  /* 0x0000ba00000a7ab9 */ /* 0x000fc40000000800 */
[----:B------:R-:W-:Y:S01]  /*41c0*/  IMAD.IADD R7, R7, 0x1, -R0 ;  /* 0x0000000107077824 */ /* 0x000fe200078e0a00 */
[----:B------:R-:W-:Y:S01]  /*41d0*/  LOP3.LUT R0, R6, 0x1c0, RZ, 0xc0, !PT ;  /* 0x000001c006007812 */ /* 0x000fe200078ec0ff */
[----:B------:R-:W-:Y:S02]  /*41e0*/  UIADD3 UR10, UR11, UR10, URZ ;  /* 0x0000000a0b0a7290 */ /* 0x000fe4000fffe03f */
[----:B------:R-:W-:Y:S01]  /*41f0*/  IMAD.SHL.U32 R6, R7, 0x8, RZ ;  /* 0x0000000807067824 */ /* 0x000fe200078e00ff */
[----:B------:R-:W-:Y:S01]  /*4200*/  LOP3.LUT R8, R0, 0x8, R5, 0xf8, !PT ;  /* 0x0000000800087812 */ /* 0x000fe200078ef805 */
[----:B------:R-:W-:Y:S01]  /*4210*/  UISETP.GT.AND UP0, UPT, UR9, UR8, UPT ;  /* 0x000000080900728c */ /* 0x000fe2000bf04270 */
        /* <DEDUP_REMOVED lines=20> */
[----:B------:R-:W-:-:S03]  /*4360*/  IMAD.U32 R3, RZ, RZ, UR9 ;  /* 0x00000009ff037e24 */ /* 0x000fc6000f8e00ff */
[----:B------:R-:W2:Y:S04]  /*4370*/  LDSM.16.M88.4 R28, [R212+0x7000] ;  /* 0x00700000d41c783b */ /* 0x000ea80000000200 */
[----:B------:R-:W3:Y:S04]  /*4380*/  LDSM.16.M88.4 R16, [R212+0x4000] ;  /* 0x00400000d410783b */ /* 0x000ee80000000200 */
[----:B------:R-:W4:Y:S04]  /*4390*/  LDSM.16.M88.4 R44, [R212+0x5000] ;  /* 0x00500000d42c783b */ /* 0x000f280000000200 */
[----:B------:R-:W2:Y:S04]  /*43a0*/  LDSM.16.M88.4 R40, [R212+0x5800] ;  /* 0x00580000d428783b */ /* 0x000ea80000000200 */
        /* <DEDUP_REMOVED lines=12> */
[----:B------:R-:W-:Y:S01]  /*4470*/  LDSM.16.M88.4 R100, [R218+0x5800] ;  /* 0x00580000da64783b */ /* 0x000fe20000000200 */
[C---:B------:R-:W-:Y:S03]  /*4480*/  HMMA.16816.F32 R180, R12.reuse, R22, RZ ;  /* 0x000000160cb4723c */ /* 0x040fe600000018ff */
[----:B------:R-:W-:Y:S05]  /*4490*/  LDSM.16.M88.4 R116, [R218+0x6000] ;  /* 0x00600000da74783b */ /* 0x000fea0000000200 */
[C---:B--2---:R-:W-:Y:S08]  /*44a0*/  HMMA.16816.F32 R20, R12.reuse, R28, RZ ;  /* 0x0000001c0c14723c */ /* 0x044ff000000018ff */
[-C--:B---3--:R-:W-:Y:S08]  /*44b0*/  HMMA.16816.F32 R188, R12, R16.reuse, RZ ;  /* 0x000000100cbc723c */ /* 0x088ff000000018ff */
[C---:B------:R-:W-:Y:S08]  /*44c0*/  HMMA.16816.F32 R104, R8.reuse, R16, RZ ;  /* 0x000000100868723c */ /* 0x040ff000000018ff */
[----:B------:R-:W-:Y:S01]  /*44d0*/  HMMA.16816.F32 R96, R8, R18, RZ ;  /* 0x000000120860723c */ /* 0x000fe200000018ff */
[----:B------:R-:W-:-:S02]  /*44e0*/  IMAD.MOV.U32 R217, RZ, RZ, R20 ;  /* 0x000000ffffd97224 */ /* 0x000fc400078e0014 */
[----:B------:R-:W-:Y:S02]  /*44f0*/  IMAD.MOV.U32 R7, RZ, RZ, R21 ;  /* 0x000000ffff077224 */ /* 0x000fe400078e0015 */
[----:B------:R-:W-:Y:S02]  /*4500*/  IMAD.MOV.U32 R6, RZ, RZ, R22 ;  /* 0x000000ffff067224 */ /* 0x000fe400078e0016 */
[----:B------:R-:W-:Y:S01]  /*4510*/  IMAD.MOV.U32 R5, RZ, RZ, R23 ;  /* 0x000000ffff057224 */ /* 0x000fe200078e0017 */
[----:B------:R-:W-:Y:S01]  /*4520*/  HMMA.16816.F32 R184, R12, R18, RZ ;  /* 0x000000120cb8723c */ /* 0x000fe200000018ff */
[----:B------:R-:W1:Y:S07]  /*4530*/  LDSM.16.M88.4 R16, [R222+0x2000] ;  /* 0x00200000de10783b */ /* 0x000e6e0000000200 */
[C---:B----4-:R-:W-:Y:S08]  /*4540*/  HMMA.16816.F32 R84, R8.reuse, R44, RZ ;  /* 0x0000002c0854723c */ /* 0x050ff000000018ff */
[C---:B------:R-:W-:Y:S08]  /*4550*/  HMMA.16816.F32 R80, R8.reuse, R46, RZ ;  /* 0x0000002e0850723c */ /* 0x040ff000000018ff */
[C---:B------:R-:W-:Y:S08]  /*4560*/  HMMA.16816.F32 R112, R8.reuse, R28, RZ ;  /* 0x0000001c0870723c */ /* 0x040ff000000018ff */
[----:B------:R-:W-:Y:S08]  /*4570*/  HMMA.16816.F32 R140, R8, R30, RZ ;  /* 0x0000001e088c723c */ /* 0x000ff000000018ff */
[C---:B------:R-:W-:Y:S08]  /*4580*/  HMMA.16816.F32 R192, R12.reuse, R44, RZ ;  /* 0x0000002c0cc0723c */ /* 0x040ff000000018ff */
[C---:B------:R-:W-:Y:S08]  /*4590*/  HMMA.16816.F32 R20, R12.reuse, R30, RZ ;  /* 0x0000001e0c14723c */ /* 0x040ff000000018ff */
[C---:B------:R-:W-:Y:S08]  /*45a0*/  HMMA.16816.F32 R44, R12.reuse, R46, RZ ;  /* 0x0000002e0c2c723c */ /* 0x040ff000000018ff */
[C---:B------:R-:W-:Y:S08]  /*45b0*/  HMMA.16816.F32 R196, R12.reuse, R40, RZ ;  /* 0x000000280cc4723c */ /* 0x040ff000000018ff */
[----:B------:R-:W-:Y:S01]  /*45c0*/  HMMA.16816.F32 R204, R12, R42, RZ ;  /* 0x0000002a0ccc723c */ /* 0x000fe200000018ff */
[----:B------:R-:W-:-:S02]  /*45d0*/  IMAD.MOV.U32 R252, RZ, RZ, R20 ;  /* 0x000000fffffc7224 */ /* 0x000fc400078e0014 */
[----:B------:R-:W-:Y:S02]  /*45e0*/  IMAD.MOV.U32 R247, RZ, RZ, R21 ;  /* 0x000000fffff77224 */ /* 0x000fe400078e0015 */
[----:B------:R-:W-:Y:S02]  /*45f0*/  IMAD.MOV.U32 R245, RZ, RZ, R22 ;  /* 0x000000fffff57224 */ /* 0x000fe400078e0016 */
[----:B------:R-:W-:Y:S01]  /*4600*/  IMAD.MOV.U32 R221, RZ, RZ, R23 ;  /* 0x000000ffffdd7224 */ /* 0x000fe200078e0017 */
        /* <DEDUP_REMOVED lines=8> */
[----:B------:R-:W-:-:S02]  /*4690*/  IMAD.MOV.U32 R23, RZ, RZ, R28 ;  /* 0x000000ffff177224 */ /* 0x000fc400078e001c */
[----:B------:R-:W-:Y:S02]  /*46a0*/  IMAD.MOV.U32 R22, RZ, RZ, R29 ;  /* 0x000000ffff167224 */ /* 0x000fe400078e001d */
[----:B------:R-:W-:Y:S02]  /*46b0*/  IMAD.MOV.U32 R21, RZ, RZ, R30 ;  /* 0x000000ffff157224 */ /* 0x000fe400078e001e */
[----:B------:R-:W-:Y:S01]  /*46c0*/  IMAD.MOV.U32 R20, RZ, RZ, R31 ;  /* 0x000000ffff147224 */ /* 0x000fe200078e001f */
[----:B------:R-:W-:Y:S01]  /*46d0*/  HMMA.16816.F32 R108, R8, R34, RZ ;  /* 0x00000022086c723c */ /* 0x000fe200000018ff */
[----:B------:R-:W-:Y:S01]  /*46e0*/  IMAD.MOV.U32 R27, RZ, RZ, R12 ;  /* 0x000000ffff1b7224 */ /* 0x000fe200078e000c */
[----:B------:R-:W-:Y:S01]  /*46f0*/  LDSM.16.M88.4 R28, [R223+0x1000] ;  /* 0x00100000df1c783b */ /* 0x000fe20000000200 */
[----:B------:R-:W-:Y:S02]  /*4700*/  IMAD.MOV.U32 R26, RZ, RZ, R13 ;  /* 0x000000ffff1a7224 */ /* 0x000fe400078e000d */
[----:B------:R-:W-:-:S02]  /*4710*/  IMAD.MOV.U32 R25, RZ, RZ, R14 ;  /* 0x000000ffff197224 */ /* 0x000fc400078e000e */
[----:B------:R-:W-:Y:S01]  /*4720*/  IMAD.MOV.U32 R24, RZ, RZ, R15 ;  /* 0x000000ffff187224 */ /* 0x000fe200078e000f */
[C---:B------:R-:W-:Y:S01]  /*4730*/  HMMA.16816.F32 R76, R8.reuse, R40, RZ ;  /* 0x00000028084c723c */ /* 0x040fe200000018ff */
[----:B------:R-:W2:Y:S07]  /*4740*/  LDSM.16.M88.4 R12, [R222] ;  /* 0x00000000de0c783b */ /* 0x000eae0000000200 */
[C---:B------:R-:W-:Y:S01]  /*4750*/  HMMA.16816.F32 R72, R8.reuse, R42, RZ ;  /* 0x0000002a0848723c */ /* 0x040fe200000018ff */
[----:B------:R-:W-:Y:S07]  /*4760*/  LDSM.16.M88.4 R40, [R223+0x2800] ;  /* 0x00280000df28783b */ /* 0x000fee0000000200 */
[C---:B------:R-:W-:Y:S08]  /*4770*/  HMMA.16816.F32 R68, R8.reuse, R36, RZ ;  /* 0x000000240844723c */ /* 0x040ff000000018ff */
[C---:B------:R-:W-:Y:S01]  /*4780*/  HMMA.16816.F32 R64, R8.reuse, R38, RZ ;  /* 0x000000260840723c */ /* 0x040fe200000018ff */
[----:B------:R-:W-:Y:S07]  /*4790*/  LDSM.16.M88.4 R36, [R223] ;  /* 0x00000000df24783b */ /* 0x000fee0000000200 */
[----:B------:R-:W-:Y:S01]  /*47a0*/  HMMA.16816.F32 R60, R8, R32, RZ ;  /* 0x00000020083c723c */ /* 0x000fe200000018ff */
[----:B------:R-:W-:Y:S06]  /*47b0*/  LDSM.16.M88.4 R32, [R223+0x800] ;  /* 0x00080000df20783b */ /* 0x000fec0000000200 */
[----:B------:R-:W-:Y:S01]  /*47c0*/  IMAD.MOV.U32 R11, RZ, RZ, R136 ;  /* 0x000000ffff0b7224 */ /* 0x000fe200078e0088 */
[----:B-1----:R-:W-:Y:S01]  /*47d0*/  HMMA.16816.F32 R224, R16, R54, R88 ;  /* 0x0000003610e0723c */ /* 0x002fe20000001858 */
        /* <DEDUP_REMOVED lines=8> */
[----:B------:R-:W1:Y:S01]  /*4860*/  LDSM.16.M88.4 R8, [R220+0x2000] ;  /* 0x00200000dc08783b */ /* 0x000e620000000200 */
[C---:B------:R-:W-:Y:S03]  /*4870*/  HMMA.16816.F32 R148, R16.reuse, R120, R60 ;  /* 0x000000781094723c */ /* 0x040fe6000000183c */
[----:B------:R-:W3:Y:S05]  /*4880*/  LDSM.16.M88.4 R60, [R223+0x3000] ;  /* 0x00300000df3c783b */ /* 0x000eea0000000200 */
[C---:B------:R-:W-:Y:S08]  /*4890*/  HMMA.16816.F32 R236, R16.reuse, R52, R92 ;  /* 0x0000003410ec723c */ /* 0x040ff0000000185c */
[----:B------:R-:W-:Y:S08]  /*48a0*/  HMMA.16816.F32 R240, R16, R58, R96 ;  /* 0x0000003a10f0723c */ /* 0x000ff00000001860 */
[-C--:B--2---:R-:W-:Y:S07]  /*48b0*/  HMMA.16816.F32 R92, R12, R56.reuse, R188 ;  /* 0x000000380c5c723c */ /* 0x084fee00000018bc */
        /* <DEDUP_REMOVED lines=12> */
[----:B------:R-:W-:Y:S01]  /*4980*/  IMAD.MOV.U32 R113, RZ, RZ, R26 ;  /* 0x000000ffff717224 */ /* 0x000fe200078e001a */
[----:B------:R-:W-:Y:S01]  /*4990*/  LDSM.16.M88.4 R20, [R223+0x2000] ;  /* 0x00200000df14783b */ /* 0x000fe20000000200 */
[----:B------:R-:W-:Y:S02]  /*49a0*/  IMAD.MOV.U32 R114, RZ, RZ, R25 ;  /* 0x000000ffff727224 */ /* 0x000fe400078e0019 */
[----:B------:R-:W-:Y:S02]  /*49b0*/  IMAD.MOV.U32 R115, RZ, RZ, R24 ;  /* 0x000000ffff737224 */ /* 0x000fe400078e0018 */
[----:B------:R-:W-:Y:S01]  /*49c0*/  IMAD.MOV.U32 R156, RZ, RZ, R252 ;  /* 0x000000ffff9c7224 */ /* 0x000fe200078e00fc */
[----:B------:R-:W-:Y:S01]  /*49d0*/  HMMA.16816.F32 R200, R16, R48, R84 ;  /* 0x0000003010c8723c */ /* 0x000fe20000001854 */
[----:B------:R-:W-:Y:S01]  /*49e0*/  IMAD.MOV.U32 R157, RZ, RZ, R247 ;  /* 0x000000ffff9d7224 */ /* 0x000fe200078e00f7 */
[----:B------:R-:W-:Y:S01]  /*49f0*/  LDSM.16.M88.4 R24, [R223+0x1800] ;  /* 0x00180000df18783b */ /* 0x000fe20000000200 */
[----:B------:R-:W-:-:S02]  /*4a00*/  IMAD.MOV.U32 R158, RZ, RZ, R245 ;  /* 0x000000ffff9e7224 */ /* 0x000fc400078e00f5 */
[----:B------:R-:W-:Y:S02]  /*4a10*/  IMAD.MOV.U32 R159, RZ, RZ, R221 ;  /* 0x000000ffff9f7224 */ /* 0x000fe400078e00dd */
[----:B------:R-:W-:Y:S01]  /*4a20*/  IMAD.IADD R217, R0, 0x1, R223 ;  /* 0x0000000100d97824 */ /* 0x000fe200078e02df */
[----:B------:R-:W-:Y:S01]  /*4a30*/  HMMA.16816.F32 R176, R16, R50, R80 ;  /* 0x0000003210b0723c */ /* 0x000fe20000001850 */
[----:B------:R-:W-:Y:S01]  /*4a40*/  LEA R0, R213, UR14, 0x4 ;  /* 0x0000000ed5007c11 */ /* 0x000fe2000f8e20ff */
[----:B------:R-:W-:-:S04]  /*4a50*/  IMAD R221, R2, 0x2, R220 ;  /* 0x0000000202dd7824 */ /* 0x000fc800078e02dc */
[----:B------:R-:W-:Y:S02]  /*4a60*/  IMAD.IADD R0, R214, 0x1, R0 ;  /* 0x00000001d6007824 */ /* 0x000fe400078e0200 */
[C---:B------:R-:W-:Y:S08]  /*4a70*/  HMMA.16816.F32 R168, R16.reuse, R100, R76 ;  /* 0x0000006410a8723c */ /* 0x040ff0000000184c */
[----:B------:R-:W-:Y:S08]  /*4a80*/  HMMA.16816.F32 R164, R16, R102, R72 ;  /* 0x0000006610a4723c */ /* 0x000ff00000001848 */
        /* <DEDUP_REMOVED lines=8> */
[C---:B------:R-:W-:Y:S01]  /*4b10*/  HMMA.16816.F32 R152, R16.reuse, R118, R64 ;  /* 0x000000761098723c */ /* 0x040fe20000001840 */
[----:B------:R-:W-:Y:S07]  /*4b20*/  LDSM.16.M88.4 R64, [R220] ;  /* 0x00000000dc40783b */ /* 0x000fee0000000200 */
[C---:B------:R-:W-:Y:S08]  /*4b30*/  HMMA.16816.F32 R132, R16.reuse, R124, R132 ;  /* 0x0000007c1084723c */ /* 0x040ff00000001884 */
[----:B------:R-:W-:Y:S01]  /*4b40*/  HMMA.16816.F32 R108, R16, R130, R140 ;  /* 0x00000082106c723c */ /* 0x000fe2000000188c */
[----:B------:R-:W2:Y:S07]  /*4b50*/  LDSM.16.M88.4 R140, [R223+0x3800] ;  /* 0x00380000df8c783b */ /* 0x000eae0000000200 */
        /* <DEDUP_REMOVED lines=8> */
[C---:B-1----:R-:W-:Y:S08]  /*4be0*/  HMMA.16816.F32 R12, R8.reuse, R42, R144 ;  /* 0x0000002a080c723c */ /* 0x042ff00000001890 */
[C---:B------:R-:W-:Y:S08]  /*4bf0*/  HMMA.16816.F32 R156, R8.reuse, R40, R148 ;  /* 0x00000028089c723c */ /* 0x040ff00000001894 */
        /* <DEDUP_REMOVED lines=10> */
[C---:B---3--:R-:W-:Y:S08]  /*4ca0*/  HMMA.16816.F32 R12, R8.reuse, R60, R136 ;  /* 0x0000003c080c723c */ /* 0x048ff00000001888 */
[C---:B------:R-:W-:Y:S07]  /*4cb0*/  HMMA.16816.F32 R120, R8.reuse, R32, R236 ;  /* 0x000000200878723c */ /* 0x040fee00000018ec */
[----:B------:R-:W-:Y:S01]  /*4cc0*/  IADD3 R236, R0, UR5, RZ ;  /* 0x0000000500ec7c10 */ /* 0x000fe2000fffe0ff */
[C---:B------:R-:W-:Y:S08]  /*4cd0*/  HMMA.16816.F32 R224, R8.reuse, R34, R224 ;  /* 0x0000002208e0723c */ /* 0x040ff000000018e0 */
[----:B------:R-:W-:Y:S01]  /*4ce0*/  IMAD.MOV.U32 R183, RZ, RZ, R14 ;  /* 0x000000ffffb77224 */ /* 0x000fe200078e000e */
[----:B------:R-:W-:Y:S01]  /*4cf0*/  HMMA.16816.F32 R200, R8, R28, R200 ;  /* 0x0000001c08c8723c */ /* 0x000fe200000018c8 */
[----:B------:R-:W-:-:S02]  /*4d00*/  IMAD.MOV.U32 R182, RZ, RZ, R15 ;  /* 0x000000ffffb67224 */ /* 0x000fc400078e000f */
[----:B------:R-:W-:Y:S02]  /*4d10*/  IMAD.MOV.U32 R150, RZ, RZ, R12 ;  /* 0x000000ffff967224 */ /* 0x000fe400078e000c */
[----:B------:R-:W-:-:S03]  /*4d20*/  IMAD.MOV.U32 R149, RZ, RZ, R13 ;  /* 0x000000ffff957224 */ /* 0x000fc600078e000d */
[C---:B--2---:R-:W-:Y:S08]  /*4d30*/  HMMA.16816.F32 R12, R8.reuse, R140, R132 ;  /* 0x0000008c080c723c */ /* 0x044ff00000001884 */
[C---:B------:R-:W-:Y:S08]  /*4d40*/  HMMA.16816.F32 R176, R8.reuse, R30, R176 ;  /* 0x0000001e08b0723c */ /* 0x040ff000000018b0 */
        /* <DEDUP_REMOVED lines=8> */
[----:B------:R-:W-:-:S07]  /*4dd0*/  IMAD.MOV.U32 R213, RZ, RZ, R184 ;  /* 0x000000ffffd57224 */ /* 0x000fce00078e00b8 */
[C---:B------:R-:W-:Y:S08]  /*4de0*/  HMMA.16816.F32 R152, R8.reuse, R22, R152 ;  /* 0x000000160898723c */ /* 0x040ff00000001898 */
[C---:B------:R-:W-:Y:S08]  /*4df0*/  HMMA.16816.F32 R12, R8.reuse, R62, R108 ;  /* 0x0000003e080c723c */ /* 0x040ff0000000186c */
[----:B------:R-:W-:Y:S08]  /*4e00*/  HMMA.16816.F32 R8, R8, R142, R96 ;  /* 0x0000008e0808723c */ /* 0x000ff00000001860 */
[C---:B------:R-:W-:Y:S08]  /*4e10*/  HMMA.16816.F32 R144, R64.reuse, R40, R68 ;  /* 0x000000284090723c */ /* 0x040ff00000001844 */
[----:B------:R-:W-:Y:S01]  /*4e20*/  IMAD.MOV.U32 R190, RZ, RZ, R12 ;  /* 0x000000ffffbe7224 */ /* 0x000fe200078e000c */
[----:B------:R-:W-:Y:S01]  /*4e30*/  HMMA.16816.F32 R92, R64, R36, R92 ;  /* 0x00000024405c723c */ /* 0x000fe2000000185c */
[----:B------:R-:W-:-:S02]  /*4e40*/  IMAD.MOV.U32 R189, RZ, RZ, R13 ;  /* 0x000000ffffbd7224 */ /* 0x000fc400078e000d */
[----:B------:R-:W-:Y:S02]  /*4e50*/  IMAD.MOV.U32 R188, RZ, RZ, R14 ;  /* 0x000000ffffbc7224 */ /* 0x000fe400078e000e */
[----:B------:R-:W-:Y:S02]  /*4e60*/  IMAD.MOV.U32 R175, RZ, RZ, R15 ;  /* 0x000000ffffaf7224 */ /* 0x000fe400078e000f */
[----:B------:R-:W-:Y:S01]  /*4e70*/  IMAD.MOV.U32 R252, RZ, RZ, R8 ;  /* 0x000000fffffc7224 */ /* 0x000fe200078e0008 */
[C---:B------:R-:W-:Y:S01]  /*4e80*/  HMMA.16816.F32 R84, R64.reuse, R38, R84 ;  /* 0x000000264054723c */ /* 0x040fe20000001854 */
[----:B------:R-:W-:Y:S01]  /*4e90*/  IMAD.MOV.U32 R230, RZ, RZ, R9 ;  /* 0x000000ffffe67224 */ /* 0x000fe200078e0009 */
[----:B------:R-:W-:Y:S01]  /*4ea0*/  LDSM.16.M88.4 R12, [R217] ;  /* 0x00000000d90c783b */ /* 0x000fe20000000200 */
[----:B------:R-:W-:Y:S02]  /*4eb0*/  IMAD.MOV.U32 R229, RZ, RZ, R10 ;  /* 0x000000ffffe57224 */ /* 0x000fe400078e000a */
[----:B------:R-:W-:Y:S01]  /*4ec0*/  IMAD.MOV.U32 R228, RZ, RZ, R11 ;  /* 0x000000ffffe47224 */ /* 0x000fe200078e000b */
[----:B------:R-:W-:Y:S02]  /*4ed0*/  LDSM.16.M88.4 R36, [R221] ;  /* 0x00000000dd24783b */ /* 0x000fe40000000200 */
[C---:B------:R-:W-:Y:S08]  /*4ee0*/  HMMA.16816.F32 R8, R64.reuse, R42, R88 ;  /* 0x0000002a4008723c */ /* 0x040ff00000001858 */
[C---:B------:R-:W-:Y:S01]  /*4ef0*/  HMMA.16816.F32 R132, R64.reuse, R20, R44 ;  /* 0x000000144084723c */ /* 0x040fe2000000182c */
[----:B------:R-:W1:Y:S07]  /*4f00*/  LDSM.16.M88.4 R44, [R221+0x2000] ;  /* 0x00200000dd2c783b */ /* 0x000e6e0000000200 */
[C---:B------:R-:W-:Y:S07]  /*4f10*/  HMMA.16816.F32 R76, R64.reuse, R34, R76 ;  /* 0x00000022404c723c */ /* 0x040fee000000184c */
[----:B------:R-:W-:Y:S01]  /*4f20*/  IMAD R35, R3, 0x80, R244 ;  /* 0x0000008003237824 */ /* 0x000fe200078e02f4 */
[----:B------:R-:W-:Y:S01]  /*4f30*/  HMMA.16816.F32 R136, R64, R22, R16 ;  /* 0x000000164088723c */ /* 0x000fe20000001810 */
[----:B------:R-:W-:-:S02]  /*4f40*/  IMAD.MOV.U32 R195, RZ, RZ, R11 ;  /* 0x000000ffffc37224 */ /* 0x000fc400078e000b */
[----:B------:R-:W-:Y:S01]  /*4f50*/  IMAD.MOV.U32 R194, RZ, RZ, R9 ;  /* 0x000000ffffc27224 */ /* 0x000fe200078e0009 */
[----:B------:R-:W-:Y:S01]  /*4f60*/  IADD3 R3, R35, 0x1, RZ ;  /* 0x0000000123037810 */ /* 0x000fe20007ffe0ff */
[----:B------:R-:W-:Y:S02]  /*4f70*/  IMAD.MOV.U32 R193, RZ, RZ, R10 ;  /* 0x000000ffffc17224 */ /* 0x000fe400078e000a */
[----:B------:R-:W-:Y:S01]  /*4f80*/  IMAD.MOV.U32 R192, RZ, RZ, R8 ;  /* 0x000000ffffc07224 */ /* 0x000fe200078e0008 */
[----:B------:R-:W-:Y:S01]  /*4f90*/  HMMA.16816.F32 R72, R64, R28, R72 ;  /* 0x0000001c4048723c */ /* 0x000fe20000001848 */
[C---:B------:R-:W-:Y:S02]  /*4fa0*/  IMAD.IADD R5, R236.reuse, 0x1, -R35 ;  /* 0x00000001ec057824 */ /* 0x040fe400078e0a23 */
[----:B------:R-:W-:-:S03]  /*4fb0*/  IMAD.IADD R7, R236, 0x1, -R3 ;  /* 0x00000001ec077824 */ /* 0x000fc600078e0a03 */
[----:B------:R-:W-:Y:S02]  /*4fc0*/  IABS R5, R5 ;  /* 0x0000000500057213 */ /* 0x000fe40000000000 */
[----:B------:R-:W-:Y:S03]  /*4fd0*/  HMMA.16816.F32 R8, R64, R60, R100 ;  /* 0x0000003c4008723c */ /* 0x000fe60000001864 */
[----:B------:R-:W-:Y:S01]  /*4fe0*/  IMAD.MOV.U32 R6, RZ, RZ, R5 ;  /* 0x000000ffff067224 */ /* 0x000fe200078e0005 */
[----:B------:R-:W-:-:S03]  /*4ff0*/  IABS R5, R7 ;  /* 0x0000000700057213 */ /* 0x000fc60000000000 */
[----:B------:R2:W-:Y:S01]  /*5000*/  I2F R18, R6 ;  /* 0x0000000600127306 */ /* 0x0005e20000201400 */
[C---:B------:R-:W-:Y:S07]  /*5010*/  HMMA.16816.F32 R108, R64.reuse, R24, R52 ;  /* 0x00000018406c723c */ /* 0x040fee0000001834 */
[----:B------:R3:W-:Y:S01]  /*5020*/  I2F R28, R5 ;  /* 0x00000005001c7306 */ /* 0x0007e20000201400 */
[----:B------:R-:W-:Y:S01]  /*5030*/  HMMA.16816.F32 R124, R64, R26, R48 ;  /* 0x0000001a407c723c */ /* 0x000fe20000001830 */
[----:B--2---:R-:W-:-:S07]  /*5040*/  IADD3 R6, R0, 0x48, RZ ;  /* 0x0000004800067810 */ /* 0x004fce0007ffe0ff */
[----:B------:R-:W-:Y:S01]  /*5050*/  IMAD.MOV.U32 R191, RZ, RZ, R10 ;  /* 0x000000ffffbf7224 */ /* 0x000fe200078e000a */
[----:B-1----:R-:W-:Y:S01]  /*5060*/  HMMA.16816.F32 R24, R44, R12, R112 ;  /* 0x0000000c2c18723c */ /* 0x002fe20000001870 */
[----:B------:R-:W-:Y:S01]  /*5070*/  IMAD.MOV.U32 R71, RZ, RZ, R11 ;  /* 0x000000ffff477224 */ /* 0x000fe200078e000b */
[----:B------:R-:W-:Y:S01]  /*5080*/  IADD3 R241, R6, UR5, RZ ;  /* 0x0000000506f17c10 */ /* 0x000fe2000fffe0ff */
[----:B------:R-:W-:Y:S02]  /*5090*/  IMAD.MOV.U32 R70, RZ, RZ, R8 ;  /* 0x000000ffff467224 */ /* 0x000fe400078e0008 */
[----:B------:R-:W-:-:S03]  /*50a0*/  IMAD.MOV.U32 R69, RZ, RZ, R9 ;  /* 0x000000ffff457224 */ /* 0x000fc600078e0009 */
[----:B------:R-:W-:Y:S08]  /*50b0*/  HMMA.16816.F32 R8, R64, R140, R104 ;  /* 0x0000008c4008723c */ /* 0x000ff00000001868 */
[C---:B------:R-:W-:Y:S08]  /*50c0*/  HMMA.16816.F32 R20, R36.reuse, R12, R92 ;  /* 0x0000000c2414723c */ /* 0x040ff0000000185c */
[-C--:B------:R-:W-:Y:S08]  /*50d0*/  HMMA.16816.F32 R48, R36, R14.reuse, R84 ;  /* 0x0000000e2430723c */ /* 0x080ff00000001854 */
[----:B------:R-:W-:Y:S01]  /*50e0*/  IMAD.MOV.U32 R141, RZ, RZ, R10 ;  /* 0x000000ffff8d7224 */ /* 0x000fe200078e000a */
[C---:B------:R-:W-:Y:S01]  /*50f0*/  IADD3 R10, R0.reuse, 0x8, RZ ;  /* 0x00000008000a7810 */ /* 0x040fe20007ffe0ff */
[----:B------:R-:W-:Y:S01]  /*5100*/  IMAD.MOV.U32 R151, RZ, RZ, R8 ;  /* 0x000000ffff977224 */ /* 0x000fe200078e0008 */
[----:B------:R-:W-:Y:S01]  /*5110*/  IADD3 R8, R0, 0x40, RZ ;  /* 0x0000004000087810 */ /* 0x000fe20007ffe0ff */
[----:B------:R-:W-:Y:S01]  /*5120*/  IMAD.MOV.U32 R148, RZ, RZ, R9 ;  /* 0x000000ffff947224 */ /* 0x000fe200078e0009 */
[----:B------:R-:W-:Y:S01]  /*5130*/  IADD3 R235, R10, UR5, RZ ;  /* 0x000000050aeb7c10 */ /* 0x000fe2000fffe0ff */
[----:B------:R-:W-:Y:S01]  /*5140*/  IMAD.MOV.U32 R140, RZ, RZ, R11 ;  /* 0x000000ffff8c7224 */ /* 0x000fe200078e000b */
[----:B------:R-:W-:Y:S01]  /*5150*/  IADD3 R234, R8, UR5, RZ ;  /* 0x0000000508ea7c10 */ /* 0x000fe2000fffe0ff */
[----:B------:R-:W-:Y:S01]  /*5160*/  HMMA.16816.F32 R52, R44, R14, R116 ;  /* 0x0000000e2c34723c */ /* 0x000fe20000001874 */
[----:B------:R-:W-:Y:S01]  /*5170*/  IADD3 R0, R0, UR10, RZ ;  /* 0x0000000a00007c10 */ /* 0x000fe2000fffe0ff */
[C---:B------:R-:W-:Y:S01]  /*5180*/  IMAD.IADD R7, R235.reuse, 0x1, -R35 ;  /* 0x00000001eb077824 */ /* 0x040fe200078e0a23 */
[----:B------:R-:W-:Y:S01]  /*5190*/  IADD3 R11, R10, UR10, RZ ;  /* 0x0000000a0a0b7c10 */ /* 0x000fe2000fffe0ff */
[----:B------:R-:W-:Y:S01]  /*51a0*/  IMAD.IADD R9, R235, 0x1, -R3 ;  /* 0x00000001eb097824 */ /* 0x000fe200078e0a03 */
[----:B------:R-:W-:Y:S01]  /*51b0*/  IMNMX R245, R0, UR15, PT ;  /* 0x0000000f00f57c17 */ /* 0x000fe2000b800200 */
[----:B---3--:R-:W-:Y:S01]  /*51c0*/  IMAD.IADD R5, R234, 0x1, -R35 ;  /* 0x00000001ea057824 */ /* 0x008fe200078e0a23 */
[----:B------:R-:W-:Y:S01]  /*51d0*/  IABS R7, R7 ;  /* 0x0000000700077213 */ /* 0x000fe20000000000 */
[----:B------:R-:W-:Y:S01]  /*51e0*/  HMMA.16816.F32 R80, R64, R32, R80 ;  /* 0x000000204050723c */ /* 0x000fe20000001850 */
[----:B------:R-:W-:-:S02]  /*51f0*/  IABS R0, R9 ;  /* 0x0000000900007213 */ /* 0x000fc40000000000 */
[----:B------:R1:W2:Y:S01]  /*5200*/  I2F R17, R7 ;  /* 0x0000000700117306 */ /* 0x0002a20000201400 */
[----:B------:R-:W-:Y:S01]  /*5210*/  IADD3 R10, R8, UR10, RZ ;  /* 0x0000000a080a7c10 */ /* 0x000fe2000fffe0ff */
[----:B------:R-:W-:Y:S01]  /*5220*/  IMAD.IADD R8, R234, 0x1, -R3 ;  /* 0x00000001ea087824 */ /* 0x000fe200078e0a03 */
[----:B------:R-:W-:Y:S02]  /*5230*/  IABS R5, R5 ;  /* 0x0000000500057213 */ /* 0x000fe40000000000 */
[----:B------:R-:W-:Y:S01]  /*5240*/  IADD3 R9, R6, UR10, RZ ;  /* 0x0000000a06097c10 */ /* 0x000fe2000fffe0ff */
[----:B------:R-:W-:Y:S01]  /*5250*/  HMMA.16816.F32 R96, R64, R30, R56 ;  /* 0x0000001e4060723c */ /* 0x000fe20000001838 */
[----:B------:R-:W-:Y:S01]  /*5260*/  IABS R6, R8 ;  /* 0x0000000800067213 */ /* 0x000fe20000000000 */
[----:B------:R-:W3:Y:S01]  /*5270*/  I2F R16, R5 ;  /* 0x0000000500107306 */ /* 0x000ee20000201400 */
[----:B------:R-:W-:Y:S02]  /*5280*/  IMNMX R244, R11, UR15, PT ;  /* 0x0000000f0bf47c17 */ /* 0x000fe4000b800200 */
[----:B------:R-:W-:-:S02]  /*5290*/  IMNMX R242, R9, UR15, PT ;  /* 0x0000000f09f27c17 */ /* 0x000fc4000b800200 */
[----:B------:R-:W-:Y:S01]  /*52a0*/  IMNMX R243, R10, UR15, PT ;  /* 0x0000000f0af37c17 */ /* 0x000fe2000b800200 */
[----:B------:R-:W-:Y:S01]  /*52b0*/  HMMA.16816.F32 R128, R64, R62, R128 ;  /* 0x0000003e4080723c */ /* 0x000fe20000001880 */
[----:B------:R-:W-:Y:S01]  /*52c0*/  ISETP.GE.AND P0, PT, R3, R242, PT ;  /* 0x000000f20300720c */ /* 0x000fe20003f06270 */
[----:B-1----:R-:W-:Y:S01]  /*52d0*/  IMAD.IADD R7, R241, 0x1, -R35 ;  /* 0x00000001f1077824 */ /* 0x002fe200078e0a23 */
[----:B------:R-:W-:Y:S01]  /*52e0*/  ISETP.GE.AND P1, PT, R3, R243, PT ;  /* 0x000000f30300720c */ /* 0x000fe20003f26270 */
[----:B--2---:R-:W-:Y:S01]  /*52f0*/  FFMA.FTZ R14, R17, -UR35, R22 ;  /* 0x80000023110e7c23 */ /* 0x004fe20008010016 */
[C---:B------:R-:W-:Y:S01]  /*5300*/  ISETP.GE.AND P3, PT, R3.reuse, R245, PT ;  /* 0x000000f50300720c */ /* 0x040fe20003f66270 */
[----:B------:R-:W-:Y:S01]  /*5310*/  FFMA.FTZ R17, R28, -UR35, R21 ;  /* 0x800000231c117c23 */ /* 0x000fe20008010015 */
[----:B------:R-:W-:Y:S02]  /*5320*/  IABS R7, R7 ;  /* 0x0000000700077213 */ /* 0x000fe40000000000 */
[----:B------:R-:W-:Y:S01]  /*5330*/  ISETP.GE.AND P2, PT, R3, R244, PT ;  /* 0x000000f40300720c */ /* 0x000fe20003f46270 */
[----:B---3--:R-:W-:Y:S01]  /*5340*/  FFMA.FTZ R15, R16, -UR35, R24 ;  /* 0x80000023100f7c23 */ /* 0x008fe20008010018 */
[----:B------:R1:W2:Y:S01]  /*5350*/  I2F R13, R7 ;  /* 0x00000007000d7306 */ /* 0x0002a20000201400 */
[----:B------:R-:W-:-:S05]  /*5360*/  IADD3 R5, R35, 0x8, RZ ;  /* 0x0000000823057810 */ /* 0x000fca0007ffe0ff */
[----:B------:R-:W-:-:S05]  /*5370*/  IMAD.IADD R8, R236, 0x1, -R5 ;  /* 0x00000001ec087824 */ /* 0x000fca00078e0a05 */
[----:B------:R-:W-:Y:S02]  /*5380*/  IABS R9, R8 ;  /* 0x0000000800097213 */ /* 0x000fe40000000000 */
[----:B------:R-:W-:Y:S01]  /*5390*/  IADD3 R8, R241, -c[0x0][0x2e4], RZ ;  /* 0x8000b900f1087a10 */ /* 0x000fe20007ffe0ff */
[----:B-1----:R-:W-:Y:S01]  /*53a0*/  IMAD.MOV.U32 R7, RZ, RZ, R0 ;  /* 0x000000ffff077224 */ /* 0x002fe200078e0000 */
[----:B------:R-:W-:Y:S01]  /*53b0*/  IADD3 R0, R236, -c[0x0][0x2e4], RZ ;  /* 0x8000b900ec007a10 */ /* 0x000fe20007ffe0ff */
[----:B--2---:R-:W-:Y:S01]  /*53c0*/  FFMA.FTZ R16, R13, -UR35, R26 ;  /* 0x800000230d107c23 */ /* 0x004fe2000801001a */
[----:B------:R-:W-:Y:S01]  /*53d0*/  IMNMX R237, RZ, R8, !PT ;  /* 0x00000008ffed7217 */ /* 0x000fe20007800200 */
[----:B------:R1:W2:Y:S01]  /*53e0*/  I2F R12, R7 ;  /* 0x00000007000c7306 */ /* 0x0002a20000201400 */
[----:B------:R-:W-:Y:S01]  /*53f0*/  IMNMX R240, RZ, R0, !PT ;  /* 0x00000000fff07217 */ /* 0x000fe20007800200 */
[----:B------:R-:W-:Y:S01]  /*5400*/  IMAD.MOV.U32 R0, RZ, RZ, R6 ;  /* 0x000000ffff007224 */ /* 0x000fe200078e0006 */
[C---:B------:R-:W-:Y:S01]  /*5410*/  ISETP.LT.OR P0, PT, R3.reuse, R237, P0 ;  /* 0x000000ed0300720c */ /* 0x040fe20000701670 */
[----:B------:R-:W-:Y:S01]  /*5420*/  FFMA.FTZ R8, R18, -UR35, R20 ;  /* 0x8000002312087c23 */ /* 0x000fe20008010014 */
[----:B------:R-:W-:Y:S01]  /*5430*/  ISETP.LT.OR P3, PT, R3, R240, P3 ;  /* 0x000000f00300720c */ /* 0x000fe20001f61670 */
[----:B------:R-:W-:Y:S01]  /*5440*/  IMAD.IADD R13, R234, 0x1, -R5 ;  /* 0x00000001ea0d7824 */ /* 0x000fe200078e0a05 */
[----:B------:R-:W-:Y:S01]  /*5450*/  P2R R18, PR, RZ, 0x1 ;  /* 0x00000001ff127803 */ /* 0x000fe20000000000 */
[----:B------:R-:W3:Y:S01]  /*5460*/  I2F R11, R0 ;  /* 0x00000000000b7306 */ /* 0x000ee20000201400 */
[----:B------:R-:W-:-:S02]  /*5470*/  ISETP.GE.AND P0, PT, R35, R244, PT ;  /* 0x000000f42300720c */ /* 0x000fc40003f06270 */
[----:B------:R-:W-:Y:S01]  /*5480*/  FSEL R103, R17, -INF , !P3 ;  /* 0xff80000011677808 */ /* 0x000fe20005800000 */
[----:B-1----:R-:W-:Y:S02]  /*5490*/  IMAD.IADD R7, R241, 0x1, -R3 ;  /* 0x00000001f1077824 */ /* 0x002fe400078e0a03 */
[----:B--2---:R-:W-:-:S03]  /*54a0*/  FFMA.FTZ R20, R12, -UR35, R23 ;  /* 0x800000230c147c23 */ /* 0x004fc60008010017 */
[----:B------:R-:W-:Y:S02]  /*54b0*/  IABS R6, R7 ;  /* 0x0000000700067213 */ /* 0x000fe40000000000 */
[----:B------:R-:W-:Y:S01]  /*54c0*/  IADD3 R7, R234, -c[0x0][0x2e4], RZ ;  /* 0x8000b900ea077a10 */ /* 0x000fe20007ffe0ff */
[----:B---3--:R-:W-:Y:S02]  /*54d0*/  FFMA.FTZ R21, R11, -UR35, R25 ;  /* 0x800000230b157c23 */ /* 0x008fe40008010019 */
[----:B------:R-:W-:Y:S01]  /*54e0*/  IMAD.MOV.U32 R0, RZ, RZ, R6 ;  /* 0x000000ffff007224 */ /* 0x000fe200078e0006 */
[----:B------:R-:W-:Y:S02]  /*54f0*/  IADD3 R6, R235, -c[0x0][0x2e4], RZ ;  /* 0x8000b900eb067a10 */ /* 0x000fe40007ffe0ff */
[----:B------:R-:W-:Y:S01]  /*5500*/  IMNMX R238, RZ, R7, !PT ;  /* 0x00000007ffee7217 */ /* 0x000fe20007800200 */
[----:B------:R1:W2:Y:S01]  /*5510*/  I2F R10, R0 ;  /* 0x00000000000a7306 */ /* 0x0002a20000201400 */
[----:B------:R-:W-:-:S02]  /*5520*/  IMNMX R239, RZ, R6, !PT ;  /* 0x00000006ffef7217 */ /* 0x000fc40007800200 */
[C---:B------:R-:W-:Y:S02]  /*5530*/  ISETP.LT.OR P1, PT, R3.reuse, R238, P1 ;  /* 0x000000ee0300720c */ /* 0x040fe40000f21670 */
[----:B------:R-:W-:Y:S02]  /*5540*/  ISETP.LT.OR P6, PT, R3, R239, P2 ;  /* 0x000000ef0300720c */ /* 0x000fe400017c1670 */
[----:B------:R-:W-:Y:S02]  /*5550*/  P2R R19, PR, RZ, 0x2 ;  /* 0x00000002ff137803 */ /* 0x000fe40000000000 */
[C---:B------:R-:W-:Y:S02]  /*5560*/  IADD3 R3, R35.reuse, 0x9, RZ ;  /* 0x0000000923037810 */ /* 0x040fe40007ffe0ff */
[C---:B------:R-:W-:Y:S02]  /*5570*/  ISETP.GE.AND P1, PT, R35.reuse, R245, PT ;  /* 0x000000f52300720c */ /* 0x040fe40003f26270 */
[----:B------:R-:W-:-:S02]  /*5580*/  ISETP.LT.OR P0, PT, R35, R239, P0 ;  /* 0x000000ef2300720c */ /* 0x000fc40000701670 */
[----:B------:R-:W-:Y:S01]  /*5590*/  ISETP.LT.OR P1, PT, R35, R240, P1 ;  /* 0x000000f02300720c */ /* 0x000fe20000f21670 */
[----:B-1----:R-:W-:Y:S01]  /*55a0*/  IMAD.MOV.U32 R0, RZ, RZ, R9 ;  /* 0x000000ffff007224 */ /* 0x002fe200078e0009 */
[----:B------:R-:W-:Y:S01]  /*55b0*/  FSEL R115, R14, -INF , !P0 ;  /* 0xff8000000e737808 */ /* 0x000fe20004000000 */
[----:B--2---:R-:W-:Y:S01]  /*55c0*/  FFMA.FTZ R22, R10, -UR35, R27 ;  /* 0x800000230a167c23 */ /* 0x004fe2000801001b */
[----:B------:R-:W-:Y:S01]  /*55d0*/  FSEL R105, R8, -INF , !P1 ;  /* 0xff80000008697808 */ /* 0x000fe20004800000 */
[----:B------:R-:W1:Y:S01]  /*55e0*/  I2F R6, R0 ;  /* 0x0000000000067306 */ /* 0x000e620000201400 */
[----:B------:R-:W-:Y:S01]  /*55f0*/  ISETP.GE.AND P2, PT, R5, R245, PT ;  /* 0x000000f50500720c */ /* 0x000fe20003f46270 */
[----:B------:R-:W2:Y:S01]  /*5600*/  LDSM.16.M88.4 R8, [R217+0x800] ;  /* 0x00080000d908783b */ /* 0x000ea20000000200 */
[C---:B------:R-:W-:Y:S02]  /*5610*/  ISETP.GE.AND P1, PT, R35.reuse, R243, PT ;  /* 0x000000f32300720c */ /* 0x040fe40003f26270 */
[----:B------:R-:W-:-:S02]  /*5620*/  ISETP.GE.AND P0, PT, R35, R242, PT ;  /* 0x000000f22300720c */ /* 0x000fc40003f06270 */
[----:B------:R-:W-:Y:S02]  /*5630*/  ISETP.LT.OR P2, PT, R5, R240, P2 ;  /* 0x000000f00500720c */ /* 0x000fe40001741670 */
[C---:B------:R-:W-:Y:S02]  /*5640*/  ISETP.LT.OR P1, PT, R35.reuse, R238, P1 ;  /* 0x000000ee2300720c */ /* 0x040fe40000f21670 */
[----:B------:R-:W-:Y:S02]  /*5650*/  ISETP.LT.OR P0, PT, R35, R237, P0 ;  /* 0x000000ed2300720c */ /* 0x000fe40000701670 */
[----:B------:R-:W-:Y:S02]  /*5660*/  P2R R14, PR, RZ, 0x4 ;  /* 0x00000004ff0e7803 */ /* 0x000fe40000000000 */
[----:B------:R-:W-:Y:S01]  /*5670*/  FSEL R118, R15, -INF , !P1 ;  /* 0xff8000000f767808 */ /* 0x000fe20004800000 */
[----:B-1----:R-:W-:Y:S01]  /*5680*/  FFMA.FTZ R23, R6, -UR35, R48 ;  /* 0x8000002306177c23 */ /* 0x002fe20008010030 */
[----:B------:R-:W-:Y:S01]  /*5690*/  IADD3 R0, R35, 0x10, RZ ;  /* 0x0000001023007810 */ /* 0x000fe20007ffe0ff */
[----:B------:R-:W-:Y:S01]  /*56a0*/  IMAD.IADD R6, R236, 0x1, -R3 ;  /* 0x00000001ec067824 */ /* 0x000fe200078e0a03 */
[----:B------:R-:W-:-:S02]  /*56b0*/  FSEL R119, R16, -INF , !P0 ;  /* 0xff80000010777808 */ /* 0x000fc40004000000 */
[C---:B------:R-:W-:Y:S01]  /*56c0*/  ISETP.GE.AND P2, PT, R5.reuse, R244, PT ;  /* 0x000000f40500720c */ /* 0x040fe20003f46270 */
[----:B------:R-:W-:Y:S01]  /*56d0*/  IMAD.IADD R7, R236, 0x1, -R0 ;  /* 0x00000001ec077824 */ /* 0x000fe200078e0a00 */
[----:B------:R-:W-:Y:S02]  /*56e0*/  IABS R6, R6 ;  /* 0x0000000600067213 */ /* 0x000fe40000000000 */
[----:B------:R-:W-:Y:S02]  /*56f0*/  ISETP.GE.AND P1, PT, R5, R243, PT ;  /* 0x000000f30500720c */ /* 0x000fe40003f26270 */
[----:B------:R-:W-:Y:S01]  /*5700*/  IABS R12, R7 ;  /* 0x00000007000c7213 */ /* 0x000fe20000000000 */
[----:B------:R-:W-:Y:S01]  /*5710*/  IMAD.IADD R7, R235, 0x1, -R5 ;  /* 0x00000001eb077824 */ /* 0x000fe200078e0a05 */
[----:B------:R1:W-:Y:S01]  /*5720*/  I2F R24, R6 ;  /* 0x0000000600187306 */ /* 0x0003e20000201400 */
[C---:B------:R-:W-:Y:S02]  /*5730*/  ISETP.GE.AND P0, PT, R5.reuse, R242, PT ;  /* 0x000000f20500720c */ /* 0x040fe40003f06270 */
[----:B------:R-:W-:-:S02]  /*5740*/  ISETP.LT.OR P5, PT, R5, R239, P2 ;  /* 0x000000ef0500720c */ /* 0x000fc400017a1670 */
[C---:B------:R-:W-:Y:S02]  /*5750*/  ISETP.LT.OR P4, PT, R5.reuse, R238, P1 ;  /* 0x000000ee0500720c */ /* 0x040fe40000f81670 */
[----:B------:R-:W-:Y:S02]  /*5760*/  ISETP.LT.OR P3, PT, R5, R237, P0 ;  /* 0x000000ed0500720c */ /* 0x000fe40000761670 */
[C---:B------:R-:W-:Y:S02]  /*5770*/  ISETP.GE.AND P0, PT, R3.reuse, R245, PT ;  /* 0x000000f50300720c */ /* 0x040fe40003f06270 */
[----:B------:R-:W-:Y:S02]  /*5780*/  FSEL R112, R20, -INF , !P6 ;  /* 0xff80000014707808 */ /* 0x000fe40007000000 */
[----:B------:R-:W-:Y:S01]  /*5790*/  ISETP.LT.OR P6, PT, R3, R240, P0 ;  /* 0x000000f00300720c */ /* 0x000fe200007c1670 */
[----:B--2---:R-:W-:Y:S01]  /*57a0*/  HMMA.16816.F32 R28, R36, R8, R80 ;  /* 0x00000008241c723c */ /* 0x004fe20000001850 */
[----:B------:R-:W-:-:S02]  /*57b0*/  ISETP.NE.AND P2, PT, R19, RZ, PT ;  /* 0x000000ff1300720c */ /* 0x000fc40003f45270 */
[----:B-1----:R-:W-:Y:S01]  /*57c0*/  IABS R6, R7 ;  /* 0x0000000700067213 */ /* 0x002fe20000000000 */
[----:B------:R-:W-:Y:S01]  /*57d0*/  IMAD.MOV.U32 R7, RZ, RZ, R12 ;  /* 0x000000ffff077224 */ /* 0x000fe200078e000c */
[----:B------:R-:W-:Y:S02]  /*57e0*/  IABS R12, R13 ;  /* 0x0000000d000c7213 */ /* 0x000fe40000000000 */
[----:B------:R1:W-:Y:S01]  /*57f0*/  I2F R13, R6 ;  /* 0x00000006000d7306 */ /* 0x0003e20000201400 */
[----:B------:R-:W-:Y:S01]  /*5800*/  ISETP.NE.AND P1, PT, R18, RZ, PT ;  /* 0x000000ff1200720c */ /* 0x000fe20003f25270 */
[C---:B------:R-:W-:Y:S01]  /*5810*/  HMMA.16816.F32 R40, R44.reuse, R8, R120 ;  /* 0x000000082c28723c */ /* 0x040fe20000001878 */
[----:B------:R-:W-:Y:S02]  /*5820*/  ISETP.NE.AND P0, PT, R14, RZ, PT ;  /* 0x000000ff0e00720c */ /* 0x000fe40003f05270 */
[----:B------:R-:W-:Y:S02]  /*5830*/  FSEL R114, R21, -INF , !P2 ;  /* 0xff80000015727808 */ /* 0x000fe40005000000 */
[----:B------:R-:W-:Y:S01]  /*5840*/  FSEL R117, R22, -INF , !P1 ;  /* 0xff80000016757808 */ /* 0x000fe20004800000 */
[----:B------:R2:W-:Y:S01]  /*5850*/  I2F R25, R7 ;  /* 0x0000000700197306 */ /* 0x0005e20000201400 */
[----:B------:R-:W-:Y:S01]  /*5860*/  FSEL R106, R23, -INF , !P0 ;  /* 0xff800000176a7808 */ /* 0x000fe20004000000 */
[----:B------:R-:W-:Y:S01]  /*5870*/  IMAD.IADD R8, R241, 0x1, -R0 ;  /* 0x00000001f1087824 */ /* 0x000fe200078e0a00 */
[C---:B------:R-:W-:Y:S01]  /*5880*/  ISETP.GE.AND P2, PT, R3.reuse, R244, PT ;  /* 0x000000f40300720c */ /* 0x040fe20003f46270 */
[-C--:B------:R-:W-:Y:S01]  /*5890*/  HMMA.16816.F32 R60, R44, R10.reuse, R224 ;  /* 0x0000000a2c3c723c */ /* 0x080fe200000018e0 */
[C---:B------:R-:W-:Y:S01]  /*58a0*/  ISETP.GE.AND P1, PT, R3.reuse, R243, PT ;  /* 0x000000f30300720c */ /* 0x040fe20003f26270 */
[----:B------:R-:W-:Y:S01]  /*58b0*/  IMAD.MOV.U32 R123, RZ, RZ, R186 ;  /* 0x000000ffff7b7224 */ /* 0x000fe200078e00ba */
[----:B------:R-:W-:Y:S01]  /*58c0*/  ISETP.GE.AND P0, PT, R3, R242, PT ;  /* 0x000000f20300720c */ /* 0x000fe20003f06270 */
[----:B-1----:R-:W-:Y:S01]  /*58d0*/  IMAD.IADD R6, R241, 0x1, -R5 ;  /* 0x00000001f1067824 */ /* 0x002fe200078e0a05 */
[C---:B------:R-:W-:Y:S01]  /*58e0*/  ISETP.LT.OR P2, PT, R3.reuse, R239, P2 ;  /* 0x000000ef0300720c */ /* 0x040fe20001741670 */
[----:B------:R-:W-:Y:S01]  /*58f0*/  IMAD.MOV.U32 R5, RZ, RZ, R12 ;  /* 0x000000ffff057224 */ /* 0x000fe200078e000c */
[C---:B------:R-:W-:Y:S01]  /*5900*/  ISETP.LT.OR P1, PT, R3.reuse, R238, P1 ;  /* 0x000000ee0300720c */ /* 0x040fe20000f21670 */
[----:B------:R-:W-:Y:S01]  /*5910*/  HMMA.16816.F32 R56, R36, R10, R76 ;  /* 0x0000000a2438723c */ /* 0x000fe2000000184c */
[----:B------:R-:W-:Y:S01]  /*5920*/  IABS R15, R6 ;  /* 0x00000006000f7213 */ /* 0x000fe20000000000 */
[----:B------:R1:W3:Y:S01]  /*5930*/  I2F R12, R5 ;  /* 0x00000005000c7306 */ /* 0x0002e20000201400 */
[--C-:B------:R-:W-:Y:S01]  /*5940*/  IMAD.IADD R6, R234, 0x1, -R3.reuse ;  /* 0x00000001ea067824 */ /* 0x100fe200078e0a03 */
[----:B------:R-:W-:Y:S01]  /*5950*/  ISETP.LT.OR P0, PT, R3, R237, P0 ;  /* 0x000000ed0300720c */ /* 0x000fe20000701670 */
[----:B--2---:R-:W-:Y:S01]  /*5960*/  IMAD.IADD R7, R235, 0x1, -R3 ;  /* 0x00000001eb077824 */ /* 0x004fe200078e0a03 */
[----:B------:R-:W-:Y:S01]  /*5970*/  P2R R18, PR, RZ, 0x4 ;  /* 0x00000004ff127803 */ /* 0x000fe20000000000 */
[----:B------:R-:W-:Y:S01]  /*5980*/  IMAD.MOV.U32 R226, RZ, RZ, R182 ;  /* 0x000000ffffe27224 */ /* 0x000fe200078e00b6 */
[----:B------:R-:W-:Y:S01]  /*5990*/  IABS R6, R6 ;  /* 0x0000000600067213 */ /* 0x000fe20000000000 */
[----:B------:R-:W-:Y:S01]  /*59a0*/  IMAD.MOV.U32 R225, RZ, RZ, R183 ;  /* 0x000000ffffe17224 */ /* 0x000fe200078e00b7 */
[----:B------:R-:W-:Y:S01]  /*59b0*/  P2R R17, PR, RZ, 0x2 ;  /* 0x00000002ff117803 */ /* 0x000fe20000000000 */
[----:B------:R-:W-:Y:S01]  /*59c0*/  IMAD.MOV.U32 R120, RZ, RZ, R189 ;  /* 0x000000ffff787224 */ /* 0x000fe200078e00bd */
[C---:B------:R-:W-:Y:S01]  /*59d0*/  ISETP.GE.AND P2, PT, R0.reuse, R244, PT ;  /* 0x000000f40000720c */ /* 0x040fe20003f46270 */
[----:B------:R-:W-:Y:S01]  /*59e0*/  IMAD.MOV.U32 R227, RZ, RZ, R190 ;  /* 0x000000ffffe37224 */ /* 0x000fe200078e00be */
[----:B------:R-:W-:Y:S01]  /*59f0*/  ISETP.GE.AND P1, PT, R0, R243, PT ;  /* 0x000000f30000720c */ /* 0x000fe20003f26270 */
[----:B------:R-:W-:-:S02]  /*5a00*/  IMAD.MOV.U32 R121, RZ, RZ, R188 ;  /* 0x000000ffff797224 */ /* 0x000fc400078e00bc */
[----:B------:R-:W-:Y:S01]  /*5a10*/  IMAD.MOV.U32 R224, RZ, RZ, R149 ;  /* 0x000000ffffe07224 */ /* 0x000fe200078e0095 */
[----:B-1----:R-:W-:Y:S01]  /*5a20*/  IABS R5, R7 ;  /* 0x0000000700057213 */ /* 0x002fe20000000000 */
[----:B------:R-:W-:Y:S01]  /*5a30*/  IMAD.MOV.U32 R7, RZ, RZ, R15 ;  /* 0x000000ffff077224 */ /* 0x000fe200078e000f */
[----:B------:R-:W-:Y:S01]  /*5a40*/  P2R R15, PR, RZ, 0x1 ;  /* 0x00000001ff0f7803 */ /* 0x000fe20000000000 */
[----:B---3--:R-:W-:Y:S01]  /*5a50*/  FFMA.FTZ R9, R12, -UR35, R52 ;  /* 0x800000230c097c23 */ /* 0x008fe20008010034 */
[----:B------:R1:W-:Y:S01]  /*5a60*/  I2F R19, R5 ;  /* 0x0000000500137306 */ /* 0x0003e20000201400 */
[C---:B------:R-:W-:Y:S01]  /*5a70*/  ISETP.GE.AND P0, PT, R0.reuse, R245, PT ;  /* 0x000000f50000720c */ /* 0x040fe20003f06270 */
[----:B------:R-:W-:Y:S02]  /*5a80*/  IMAD.MOV.U32 R122, RZ, RZ, R187 ;  /* 0x000000ffff7a7224 */ /* 0x000fe400078e00bb */
[----:B------:R-:W-:Y:S02]  /*5a90*/  FSEL R113, R9, -INF , !P4 ;  /* 0xff80000009717808 */ /* 0x000fe40006000000 */
[----:B------:R-:W-:-:S02]  /*5aa0*/  ISETP.LT.OR P0, PT, R0, R240, P0 ;  /* 0x000000f00000720c */ /* 0x000fc40000701670 */
[----:B------:R-:W2:Y:S01]  /*5ab0*/  I2F R7, R7 ;  /* 0x0000000700077306 */ /* 0x000ea20000201400 */
[C---:B------:R-:W-:Y:S02]  /*5ac0*/  ISETP.LT.OR P4, PT, R0.reuse, R238, P1 ;  /* 0x000000ee0000720c */ /* 0x040fe40000f81670 */
[----:B------:R-:W-:Y:S02]  /*5ad0*/  P2R R21, PR, RZ, 0x1 ;  /* 0x00000001ff157803 */ /* 0x000fe40000000000 */
[----:B------:R-:W-:Y:S02]  /*5ae0*/  ISETP.GE.AND P0, PT, R0, R242, PT ;  /* 0x000000f20000720c */ /* 0x000fe40003f06270 */
[----:B------:R-:W-:Y:S01]  /*5af0*/  ISETP.NE.AND P1, PT, R15, RZ, PT ;  /* 0x000000ff0f00720c */ /* 0x000fe20003f25270 */
[----:B-1----:R-:W-:Y:S02]  /*5b00*/  IMAD.IADD R5, R241, 0x1, -R3 ;  /* 0x00000001f1057824 */ /* 0x002fe400078e0a03 */
[----:B------:R-:W-:-:S02]  /*5b10*/  IMAD.MOV.U32 R3, RZ, RZ, R6 ;  /* 0x000000ffff037224 */ /* 0x000fc400078e0006 */
[----:B------:R-:W-:Y:S01]  /*5b20*/  FFMA.FTZ R6, R13, -UR35, R50 ;  /* 0x800000230d067c23 */ /* 0x000fe20008010032 */
[----:B------:R-:W-:Y:S01]  /*5b30*/  IABS R5, R5 ;  /* 0x0000000500057213 */ /* 0x000fe20000000000 */
[----:B------:R1:W3:Y:S01]  /*5b40*/  I2F R16, R3 ;  /* 0x0000000300107306 */ /* 0x0002e20000201400 */
[----:B------:R-:W-:Y:S02]  /*5b50*/  FFMA.FTZ R13, R24, -UR35, R49 ;  /* 0x80000023180d7c23 */ /* 0x000fe40008010031 */
[----:B--2---:R-:W-:Y:S01]  /*5b60*/  FFMA.FTZ R12, R7, -UR35, R54 ;  /* 0x80000023070c7c23 */ /* 0x004fe20008010036 */
[----:B------:R-:W-:Y:S01]  /*5b70*/  FSEL R107, R6, -INF , !P5 ;  /* 0xff800000066b7808 */ /* 0x000fe20006800000 */
[----:B------:R-:W-:Y:S01]  /*5b80*/  IMAD.MOV.U32 R7, RZ, RZ, R5 ;  /* 0x000000ffff077224 */ /* 0x000fe200078e0005 */
[----:B------:R-:W-:Y:S01]  /*5b90*/  IADD3 R5, R35, 0x11, RZ ;  /* 0x0000001123057810 */ /* 0x000fe20007ffe0ff */
[----:B------:R-:W-:Y:S01]  /*5ba0*/  FFMA.FTZ R10, R19, -UR35, R51 ;  /* 0x80000023130a7c23 */ /* 0x000fe20008010033 */
[----:B------:R-:W-:Y:S01]  /*5bb0*/  FSEL R116, R12, -INF , !P3 ;  /* 0xff8000000c747808 */ /* 0x000fe20005800000 */
[----:B------:R2:W4:Y:S01]  /*5bc0*/  I2F R20, R7 ;  /* 0x0000000700147306 */ /* 0x0005220000201400 */
[----:B------:R-:W-:-:S02]  /*5bd0*/  ISETP.LT.OR P5, PT, R0, R239, P2 ;  /* 0x000000ef0000720c */ /* 0x000fc400017a1670 */
[----:B------:R-:W-:Y:S02]  /*5be0*/  ISETP.LT.OR P3, PT, R0, R237, P0 ;  /* 0x000000ed0000720c */ /* 0x000fe40000761670 */
[----:B------:R-:W-:Y:S01]  /*5bf0*/  FSEL R100, R13, -INF , !P6 ;  /* 0xff8000000d647808 */ /* 0x000fe20007000000 */
[----:B------:R-:W-:Y:S01]  /*5c00*/  FFMA.FTZ R13, R25, -UR35, R28 ;  /* 0x80000023190d7c23 */ /* 0x000fe2000801001c */
[----:B------:R-:W-:Y:S01]  /*5c10*/  ISETP.NE.AND P6, PT, R18, RZ, PT ;  /* 0x000000ff1200720c */ /* 0x000fe20003fc5270 */
[----:B-1----:R-:W-:Y:S01]  /*5c20*/  IMAD.IADD R3, R235, 0x1, -R0 ;  /* 0x00000001eb037824 */ /* 0x002fe200078e0a00 */
[----:B------:R-:W-:Y:S01]  /*5c30*/  ISETP.GE.AND P0, PT, R5, R245, PT ;  /* 0x000000f50500720c */ /* 0x000fe20003f06270 */
[----:B---3--:R-:W-:Y:S01]  /*5c40*/  FFMA.FTZ R11, R16, -UR35, R53 ;  /* 0x80000023100b7c23 */ /* 0x008fe20008010035 */
[----:B------:R-:W-:Y:S01]  /*5c50*/  FSEL R95, R10, -INF , !P6 ;  /* 0xff8000000a5f7808 */ /* 0x000fe20007000000 */
[----:B------:R-:W1:Y:S01]  /*5c60*/  LDSM.16.M88.4 R24, [R217+0x1000] ;  /* 0x00100000d918783b */ /* 0x000e620000000200 */
[----:B------:R-:W-:-:S02]  /*5c70*/  IABS R3, R3 ;  /* 0x0000000300037213 */ /* 0x000fc40000000000 */
[----:B------:R-:W-:Y:S01]  /*5c80*/  ISETP.LT.OR P6, PT, R5, R240, P0 ;  /* 0x000000f00500720c */ /* 0x000fe200007c1670 */
[----:B--2---:R-:W-:Y:S01]  /*5c90*/  IMAD.IADD R7, R234, 0x1, -R0 ;  /* 0x00000001ea077824 */ /* 0x004fe200078e0a00 */
[----:B------:R-:W-:Y:S01]  /*5ca0*/  ISETP.NE.AND P2, PT, R17, RZ, PT ;  /* 0x000000ff1100720c */ /* 0x000fe20003f45270 */
[----:B------:R-:W-:Y:S01]  /*5cb0*/  IMAD.MOV.U32 R6, RZ, RZ, R3 ;  /* 0x000000ffff067224 */ /* 0x000fe200078e0003 */
[----:B------:R-:W-:Y:S01]  /*5cc0*/  ISETP.NE.AND P0, PT, R21, RZ, PT ;  /* 0x000000ff1500720c */ /* 0x000fe20003f05270 */
[----:B------:R-:W-:Y:S01]  /*5cd0*/  IMAD.IADD R0, R236, 0x1, -R5 ;  /* 0x00000001ec007824 */ /* 0x000fe200078e0a05 */
[----:B------:R-:W-:Y:S01]  /*5ce0*/  IABS R3, R7 ;  /* 0x0000000700037213 */ /* 0x000fe20000000000 */
[----:B------:R2:W3:Y:S01]  /*5cf0*/  I2F R14, R6 ;  /* 0x00000006000e7306 */ /* 0x0004e20000201400 */
[----:B----4-:R-:W-:Y:S01]  /*5d00*/  FFMA.FTZ R12, R20, -UR35, R55 ;  /* 0x80000023140c7c23 */ /* 0x010fe20008010037 */
[----:B------:R-:W-:Y:S02]  /*5d10*/  FSEL R102, R11, -INF , !P2 ;  /* 0xff8000000b667808 */ /* 0x000fe40005000000 */
[----:B------:R-:W-:-:S02]  /*5d20*/  IABS R0, R0 ;  /* 0x0000000000007213 */ /* 0x000fc40000000000 */
[----:B------:R-:W-:Y:S02]  /*5d30*/  FSEL R104, R12, -INF , !P1 ;  /* 0xff8000000c687808 */ /* 0x000fe40004800000 */
[----:B------:R-:W4:Y:S01]  /*5d40*/  I2F R15, R0 ;  /* 0x00000000000f7306 */ /* 0x000f220000201400 */
[----:B------:R-:W-:Y:S02]  /*5d50*/  FSEL R90, R13, -INF , !P0 ;  /* 0xff8000000d5a7808 */ /* 0x000fe40004000000 */
[C---:B------:R-:W-:Y:S02]  /*5d60*/  ISETP.GE.AND P2, PT, R5.reuse, R244, PT ;  /* 0x000000f40500720c */ /* 0x040fe40003f46270 */
[C---:B------:R-:W-:Y:S02]  /*5d70*/  ISETP.GE.AND P1, PT, R5.reuse, R243, PT ;  /* 0x000000f30500720c */ /* 0x040fe40003f26270 */
[----:B------:R-:W-:Y:S01]  /*5d80*/  ISETP.GE.AND P0, PT, R5, R242, PT ;  /* 0x000000f20500720c */ /* 0x000fe20003f06270 */
[----:B--2---:R-:W-:Y:S01]  /*5d90*/  IMAD.MOV.U32 R6, RZ, RZ, R3 ;  /* 0x000000ffff067224 */ /* 0x004fe200078e0003 */
[----:B------:R-:W-:Y:S01]  /*5da0*/  IABS R3, R8 ;  /* 0x0000000800037213 */ /* 0x000fe20000000000 */
[----:B------:R-:W-:Y:S01]  /*5db0*/  IMAD.IADD R8, R235, 0x1, -R5 ;  /* 0x00000001eb087824 */ /* 0x000fe200078e0a05 */
[C---:B------:R-:W-:Y:S01]  /*5dc0*/  ISETP.LT.OR P2, PT, R5.reuse, R239, P2 ;  /* 0x000000ef0500720c */ /* 0x040fe20001741670 */
[----:B------:R-:W2:Y:S01]  /*5dd0*/  I2F R7, R6 ;  /* 0x0000000600077306 */ /* 0x000ea20000201400 */
[C---:B------:R-:W-:Y:S01]  /*5de0*/  ISETP.LT.OR P1, PT, R5.reuse, R238, P1 ;  /* 0x000000ee0500720c */ /* 0x040fe20000f21670 */
[----:B---3--:R-:W-:Y:S01]  /*5df0*/  FFMA.FTZ R16, R14, -UR35, R30 ;  /* 0x800000230e107c23 */ /* 0x008fe2000801001e */
[----:B------:R-:W-:Y:S01]  /*5e00*/  ISETP.LT.OR P0, PT, R5, R237, P0 ;  /* 0x000000ed0500720c */ /* 0x000fe20000701670 */
[----:B----4-:R-:W-:Y:S01]  /*5e10*/  FFMA.FTZ R11, R15, -UR35, R29 ;  /* 0x800000230f0b7c23 */ /* 0x010fe2000801001d */
[----:B------:R-:W-:-:S02]  /*5e20*/  IADD3 R0, R35, 0x19, RZ ;  /* 0x0000001923007810 */ /* 0x000fc40007ffe0ff */
[----:B------:R-:W-:Y:S01]  /*5e30*/  P2R R12, PR, RZ, 0x1 ;  /* 0x00000001ff0c7803 */ /* 0x000fe20000000000 */
[----:B------:R3:W4:Y:S01]  /*5e40*/  I2F R9, R3 ;  /* 0x0000000300097306 */ /* 0x0007220000201400 */
[----:B------:R-:W-:Y:S01]  /*5e50*/  FSEL R92, R16, -INF , !P5 ;  /* 0xff800000105c7808 */ /* 0x000fe20006800000 */
[----:B-1----:R-:W-:Y:S01]  /*5e60*/  HMMA.16816.F32 R52, R44, R24, R200 ;  /* 0x000000182c34723c */ /* 0x002fe200000018c8 */
[----:B------:R-:W-:Y:S02]  /*5e70*/  P2R R14, PR, RZ, 0x4 ;  /* 0x00000004ff0e7803 */ /* 0x000fe40000000000 */
[----:B------:R-:W-:Y:S02]  /*5e80*/  P2R R13, PR, RZ, 0x2 ;  /* 0x00000002ff0d7803 */ /* 0x000fe40000000000 */
[----:B------:R-:W-:Y:S01]  /*5e90*/  FSEL R88, R11, -INF , !P6 ;  /* 0xff8000000b587808 */ /* 0x000fe20007000000 */
[----:B--2---:R-:W-:Y:S01]  /*5ea0*/  FFMA.FTZ R19, R7, -UR35, R40 ;  /* 0x8000002307137c23 */ /* 0x004fe20008010028 */
[----:B------:R-:W-:Y:S01]  /*5eb0*/  ISETP.NE.AND P6, PT, R14, RZ, PT ;  /* 0x000000ff0e00720c */ /* 0x000fe20003fc5270 */
[----:B------:R-:W-:Y:S03]  /*5ec0*/  HMMA.16816.F32 R48, R36, R26, R96 ;  /* 0x0000001a2430723c */ /* 0x000fe60000001860 */
[----:B------:R-:W-:-:S02]  /*5ed0*/  FSEL R94, R19, -INF , !P4 ;  /* 0xff800000135e7808 */ /* 0x000fc40006000000 */
[----:B---3--:R-:W-:Y:S01]  /*5ee0*/  IADD3 R3, R35, 0x18, RZ ;  /* 0x0000001823037810 */ /* 0x008fe20007ffe0ff */
[----:B----4-:R-:W-:Y:S02]  /*5ef0*/  FFMA.FTZ R18, R9, -UR35, R42 ;  /* 0x8000002309127c23 */ /* 0x010fe4000801002a */
[C---:B------:R-:W-:Y:S01]  /*5f00*/  IMAD.IADD R9, R236.reuse, 0x1, -R0 ;  /* 0x00000001ec097824 */ /* 0x040fe200078e0a00 */
[C---:B------:R-:W-:Y:S01]  /*5f10*/  ISETP.GE.AND P0, PT, R3.reuse, R245, PT ;  /* 0x000000f50300720c */ /* 0x040fe20003f06270 */
[----:B------:R-:W-:Y:S01]  /*5f20*/  IMAD.IADD R6, R236, 0x1, -R3 ;  /* 0x00000001ec067824 */ /* 0x000fe200078e0a03 */
[C---:B------:R-:W-:Y:S01]  /*5f30*/  ISETP.GE.AND P2, PT, R3.reuse, R244, PT ;  /* 0x000000f40300720c */ /* 0x040fe20003f46270 */
[----:B------:R-:W-:Y:S01]  /*5f40*/  IMAD.MOV.U32 R97, RZ, RZ, R191 ;  /* 0x000000ffff617224 */ /* 0x000fe200078e00bf */
[----:B------:R-:W-:Y:S01]  /*5f50*/  IABS R9, R9 ;  /* 0x0000000900097213 */ /* 0x000fe20000000000 */
[----:B------:R-:W-:Y:S01]  /*5f60*/  IMAD.MOV.U32 R98, RZ, RZ, R71 ;  /* 0x000000ffff627224 */ /* 0x000fe200078e0047 */
[----:B------:R-:W-:Y:S01]  /*5f70*/  IABS R6, R6 ;  /* 0x0000000600067213 */ /* 0x000fe20000000000 */
[----:B------:R-:W-:Y:S01]  /*5f80*/  IMAD.MOV.U32 R96, RZ, RZ, R69 ;  /* 0x000000ffff607224 */ /* 0x000fe200078e0045 */
[C---:B------:R-:W-:Y:S01]  /*5f90*/  ISETP.LT.OR P0, PT, R3.reuse, R240, P0 ;  /* 0x000000f00300720c */ /* 0x040fe20000701670 */
[----:B------:R-:W-:Y:S01]  /*5fa0*/  IMAD.MOV.U32 R99, RZ, RZ, R150 ;  /* 0x000000ffff637224 */ /* 0x000fe200078e0096 */
[----:B------:R-:W-:Y:S01]  /*5fb0*/  ISETP.GE.AND P1, PT, R3, R243, PT ;  /* 0x000000f30300720c */ /* 0x000fe20003f26270 */
[----:B------:R-:W-:Y:S01]  /*5fc0*/  IMAD.MOV.U32 R7, RZ, RZ, R6 ;  /* 0x000000ffff077224 */ /* 0x000fe200078e0006 */
[----:B------:R-:W-:-:S02]  /*5fd0*/  IABS R6, R8 ;  /* 0x0000000800067213 */ /* 0x000fc40000000000 */
[----:B------:R-:W-:Y:S01]  /*5fe0*/  P2R R15, PR, RZ, 0x1 ;  /* 0x00000001ff0f7803 */ /* 0x000fe20000000000 */
[----:B------:R1:W2:Y:S01]  /*5ff0*/  I2F R20, R7 ;  /* 0x0000000700147306 */ /* 0x0002a20000201400 */
[C---:B------:R-:W-:Y:S02]  /*6000*/  ISETP.GE.AND P0, PT, R3.reuse, R242, PT ;  /* 0x000000f20300720c */ /* 0x040fe40003f06270 */
[----:B------:R-:W-:Y:S02]  /*6010*/  FSEL R101, R18, -INF , !P3 ;  /* 0xff80000012657808 */ /* 0x000fe40005800000 */
[C---:B------:R-:W-:Y:S02]  /*6020*/  ISETP.LT.OR P5, PT, R3.reuse, R239, P2 ;  /* 0x000000ef0300720c */ /* 0x040fe400017a1670 */
[C---:B------:R-:W-:Y:S01]  /*6030*/  ISETP.LT.OR P4, PT, R3.reuse, R238, P1 ;  /* 0x000000ee0300720c */ /* 0x040fe20000f81670 */
[----:B------:R3:W4:Y:S01]  /*6040*/  I2F R8, R6 ;  /* 0x0000000600087306 */ /* 0x0007220000201400 */
[----:B------:R-:W-:-:S02]  /*6050*/  ISETP.LT.OR P3, PT, R3, R237, P0 ;  /* 0x000000ed0300720c */ /* 0x000fc40000761670 */
[----:B------:R-:W-:Y:S02]  /*6060*/  ISETP.GE.AND P0, PT, R0, R245, PT ;  /* 0x000000f50000720c */ /* 0x000fe40003f06270 */
[----:B------:R-:W-:Y:S02]  /*6070*/  ISETP.NE.AND P1, PT, R12, RZ, PT ;  /* 0x000000ff0c00720c */ /* 0x000fe40003f25270 */
[----:B------:R-:W-:Y:S01]  /*6080*/  ISETP.NE.AND P2, PT, R13, RZ, PT ;  /* 0x000000ff0d00720c */ /* 0x000fe20003f45270 */
[--C-:B-1----:R-:W-:Y:S02]  /*6090*/  IMAD.IADD R7, R234, 0x1, -R5.reuse ;  /* 0x00000001ea077824 */ /* 0x102fe400078e0a05 */
[----:B------:R-:W-:Y:S02]  /*60a0*/  IMAD.IADD R5, R241, 0x1, -R5 ;  /* 0x00000001f1057824 */ /* 0x000fe400078e0a05 */
[----:B--2---:R-:W-:Y:S01]  /*60b0*/  FFMA.FTZ R12, R20, -UR35, R56 ;  /* 0x80000023140c7c23 */ /* 0x004fe20008010038 */
[----:B---3--:R-:W-:Y:S01]  /*60c0*/  IABS R6, R7 ;  /* 0x0000000700067213 */ /* 0x008fe20000000000 */
[----:B------:R-:W-:Y:S01]  /*60d0*/  IMAD.MOV.U32 R7, RZ, RZ, R9 ;  /* 0x000000ffff077224 */ /* 0x000fe200078e0009 */
[----:B------:R-:W-:Y:S01]  /*60e0*/  IABS R9, R5 ;  /* 0x0000000500097213 */ /* 0x000fe20000000000 */
[----:B----4-:R-:W-:Y:S01]  /*60f0*/  FFMA.FTZ R17, R8, -UR35, R31 ;  /* 0x8000002308117c23 */ /* 0x010fe2000801001f */
[----:B------:R1:W2:Y:S01]  /*6100*/  I2F R10, R6 ;  /* 0x00000006000a7306 */ /* 0x0002a20000201400 */
[----:B------:R-:W-:Y:S02]  /*6110*/  HMMA.16816.F32 R28, R44, R26, R176 ;  /* 0x0000001a2c1c723c */ /* 0x000fe400000018b0 */
[----:B------:R-:W-:Y:S01]  /*6120*/  IMAD.MOV.U32 R8, RZ, RZ, R9 ;  /* 0x000000ffff087224 */ /* 0x000fe200078e0009 */
[----:B------:R-:W-:Y:S01]  /*6130*/  FSEL R89, R17, -INF , !P6 ;  /* 0xff80000011597808 */ /* 0x000fe20007000000 */
[----:B------:R-:W-:Y:S01]  /*6140*/  IMAD.IADD R9, R234, 0x1, -R3 ;  /* 0x00000001ea097824 */ /* 0x000fe200078e0a03 */
[----:B------:R-:W-:-:S02]  /*6150*/  ISETP.LT.OR P6, PT, R0, R240, P0 ;  /* 0x000000f00000720c */ /* 0x000fc400007c1670 */
[----:B------:R3:W-:Y:S01]  /*6160*/  I2F R23, R7 ;  /* 0x0000000700177306 */ /* 0x0007e20000201400 */
[----:B------:R-:W-:Y:S01]  /*6170*/  ISETP.NE.AND P0, PT, R15, RZ, PT ;  /* 0x000000ff0f00720c */ /* 0x000fe20003f05270 */
[----:B------:R-:W-:Y:S02]  /*6180*/  IMAD.MOV.U32 R176, RZ, RZ, R196 ;  /* 0x000000ffffb07224 */ /* 0x000fe400078e00c4 */
[----:B------:R-:W-:Y:S01]  /*6190*/  IMAD.MOV.U32 R178, RZ, RZ, R70 ;  /* 0x000000ffffb27224 */ /* 0x000fe200078e0046 */
[----:B------:R-:W-:Y:S01]  /*61a0*/  FSEL R85, R12, -INF , !P0 ;  /* 0xff8000000c557808 */ /* 0x000fe20004000000 */
[----:B------:R-:W-:Y:S01]  /*61b0*/  IMAD.MOV.U32 R179, RZ, RZ, R197 ;  /* 0x000000ffffb37224 */ /* 0x000fe200078e00c5 */
[----:B------:R-:W-:Y:S01]  /*61c0*/  ISETP.GE.AND P0, PT, R0, R242, PT ;  /* 0x000000f20000720c */ /* 0x000fe20003f06270 */
[----:B-1----:R-:W-:Y:S01]  /*61d0*/  IMAD.IADD R6, R235, 0x1, -R3 ;  /* 0x00000001eb067824 */ /* 0x002fe200078e0a03 */
[----:B------:R1:W4:Y:S01]  /*61e0*/  I2F R16, R8 ;  /* 0x0000000800107306 */ /* 0x0003220000201400 */
[----:B--2---:R-:W-:Y:S01]  /*61f0*/  FFMA.FTZ R10, R10, -UR35, R41 ;  /* 0x800000230a0a7c23 */ /* 0x004fe20008010029 */
[----:B------:R-:W-:Y:S01]  /*6200*/  ISETP.LT.OR P0, PT, R0, R237, P0 ;  /* 0x000000ed0000720c */ /* 0x000fe20000701670 */
[----:B------:R-:W-:-:S03]  /*6210*/  IMAD.MOV.U32 R177, RZ, RZ, R198 ;  /* 0x000000ffffb17224 */ /* 0x000fc600078e00c6 */
[----:B------:R-:W-:Y:S02]  /*6220*/  FSEL R91, R10, -INF , !P2 ;  /* 0xff8000000a5b7808 */ /* 0x000fe40005000000 */
[----:B---3--:R-:W-:Y:S02]  /*6230*/  IADD3 R7, R35, 0x20, RZ ;  /* 0x0000002023077810 */ /* 0x008fe40007ffe0ff */
[----:B------:R-:W-:Y:S02]  /*6240*/  ISETP.GE.AND P2, PT, R0, R244, PT ;  /* 0x000000f40000720c */ /* 0x000fe40003f46270 */
[----:B------:R-:W-:Y:S01]  /*6250*/  P2R R20, PR, RZ, 0x1 ;  /* 0x00000001ff147803 */ /* 0x000fe20000000000 */
[----:B------:R-:W-:Y:S01]  /*6260*/  IMAD.IADD R5, R236, 0x1, -R7 ;  /* 0x00000001ec057824 */ /* 0x000fe200078e0a07 */
[----:B------:R-:W-:Y:S02]  /*6270*/  ISETP.LT.OR P2, PT, R0, R239, P2 ;  /* 0x000000ef0000720c */ /* 0x000fe40001741670 */
[----:B-1----:R-:W-:Y:S01]  /*6280*/  IABS R8, R6 ;  /* 0x0000000600087213 */ /* 0x002fe20000000000 */
[----:B----4-:R-:W-:Y:S01]  /*6290*/  FFMA.FTZ R11, R16, -UR35, R43 ;  /* 0x80000023100b7c23 */ /* 0x010fe2000801002b */
[----:B------:R-:W-:Y:S01]  /*62a0*/  IABS R5, R5 ;  /* 0x0000000500057213 */ /* 0x000fe20000000000 */
[----:B------:R-:W-:Y:S01]  /*62b0*/  HMMA.16816.F32 R40, R36, R24, R72 ;  /* 0x000000182428723c */ /* 0x000fe20000001848 */
[----:B------:R-:W-:Y:S01]  /*62c0*/  IABS R6, R9 ;  /* 0x0000000900067213 */ /* 0x000fe20000000000 */
[----:B------:R-:W-:Y:S01]  /*62d0*/  IMAD.IADD R9, R241, 0x1, -R0 ;  /* 0x00000001f1097824 */ /* 0x000fe200078e0a00 */
[----:B------:R1:W2:Y:S01]  /*62e0*/  I2F R19, R5 ;  /* 0x0000000500137306 */ /* 0x0002a20000201400 */
[----:B------:R-:W-:-:S02]  /*62f0*/  FSEL R93, R11, -INF , !P1 ;  /* 0xff8000000b5d7808 */ /* 0x000fc40004800000 */
[C---:B------:R-:W-:Y:S02]  /*6300*/  ISETP.GE.AND P1, PT, R0.reuse, R243, PT ;  /* 0x000000f30000720c */ /* 0x040fe40003f26270 */
[C---:B------:R-:W-:Y:S02]  /*6310*/  ISETP.GE.AND P0, PT, R7.reuse, R245, PT ;  /* 0x000000f50700720c */ /* 0x040fe40003f06270 */
[----:B------:R-:W-:Y:S02]  /*6320*/  ISETP.LT.OR P1, PT, R0, R238, P1 ;  /* 0x000000ee0000720c */ /* 0x000fe40000f21670 */
[----:B------:R-:W-:Y:S02]  /*6330*/  ISETP.LT.OR P0, PT, R7, R240, P0 ;  /* 0x000000f00700720c */ /* 0x000fe40000701670 */
[----:B------:R-:W-:Y:S02]  /*6340*/  P2R R22, PR, RZ, 0x4 ;  /* 0x00000004ff167803 */ /* 0x000fe40000000000 */
[----:B------:R-:W-:-:S02]  /*6350*/  P2R R21, PR, RZ, 0x2 ;  /* 0x00000002ff157803 */ /* 0x000fc40000000000 */
[C---:B------:R-:W-:Y:S01]  /*6360*/  ISETP.GE.AND P2, PT, R7.reuse, R244, PT ;  /* 0x000000f40700720c */ /* 0x040fe20003f46270 */
[----:B-1----:R-:W-:Y:S01]  /*6370*/  IMAD.MOV.U32 R5, RZ, RZ, R8 ;  /* 0x000000ffff057224 */ /* 0x002fe200078e0008 */
[----:B------:R-:W-:Y:S01]  /*6380*/  ISETP.GE.AND P1, PT, R7, R243, PT ;  /* 0x000000f30700720c */ /* 0x000fe20003f26270 */
[----:B------:R-:W-:Y:S02]  /*6390*/  IMAD.IADD R8, R234, 0x1, -R0 ;  /* 0x00000001ea087824 */ /* 0x000fe400078e0a00 */
[----:B------:R1:W3:Y:S01]  /*63a0*/  I2F R18, R5 ;  /* 0x0000000500127306 */ /* 0x0002e20000201400 */
[----:B--2---:R-:W-:Y:S02]  /*63b0*/  FFMA.FTZ R19, R19, -UR35, R40 ;  /* 0x8000002313137c23 */ /* 0x004fe40008010028 */
[----:B-1----:R-:W-:Y:S02]  /*63c0*/  IMAD.IADD R5, R241, 0x1, -R3 ;  /* 0x00000001f1057824 */ /* 0x002fe400078e0a03 */
[----:B------:R-:W-:Y:S01]  /*63d0*/  IMAD.MOV.U32 R3, RZ, RZ, R6 ;  /* 0x000000ffff037224 */ /* 0x000fe200078e0006 */
[----:B------:R-:W-:Y:S01]  /*63e0*/  IADD3 R6, R35, 0x21, RZ ;  /* 0x0000002123067810 */ /* 0x000fe20007ffe0ff */
[----:B---3--:R-:W-:Y:S01]  /*63f0*/  FFMA.FTZ R12, R18, -UR35, R58 ;  /* 0x80000023120c7c23 */ /* 0x008fe2000801003a */
[----:B------:R-:W-:Y:S01]  /*6400*/  IABS R5, R5 ;  /* 0x0000000500057213 */ /* 0x000fe20000000000 */
[----:B------:R1:W2:Y:S03]  /*6410*/  I2F R14, R3 ;  /* 0x00000003000e7306 */ /* 0x0002a60000201400 */
[----:B------:R-:W-:-:S02]  /*6420*/  FSEL R83, R12, -INF , !P5 ;  /* 0xff8000000c537808 */ /* 0x000fc40006800000 */
[----:B------:R-:W-:Y:S02]  /*6430*/  ISETP.LT.OR P5, PT, R7, R239, P2 ;  /* 0x000000ef0700720c */ /* 0x000fe400017a1670 */
[----:B------:R-:W-:Y:S01]  /*6440*/  ISETP.NE.AND P2, PT, R21, RZ, PT ;  /* 0x000000ff1500720c */ /* 0x000fe20003f45270 */
[----:B------:R-:W3:Y:S01]  /*6450*/  I2F R17, R5 ;  /* 0x0000000500117306 */ /* 0x000ee20000201400 */
[----:B-1----:R-:W-:Y:S02]  /*6460*/  IMAD.IADD R3, R235, 0x1, -R0 ;  /* 0x00000001eb037824 */ /* 0x002fe400078e0a00 */
[----:B------:R-:W-:Y:S02]  /*6470*/  IMAD.IADD R0, R236, 0x1, -R6 ;  /* 0x00000001ec007824 */ /* 0x000fe400078e0a06 */
[----:B--2---:R-:W-:Y:S01]  /*6480*/  FFMA.FTZ R16, R14, -UR35, R60 ;  /* 0x800000230e107c23 */ /* 0x004fe2000801003c */
[----:B------:R-:W-:Y:S01]  /*6490*/  IABS R3, R3 ;  /* 0x0000000300037213 */ /* 0x000fe20000000000 */
[----:B------:R-:W-:Y:S01]  /*64a0*/  FFMA.FTZ R14, R23, -UR35, R57 ;  /* 0x80000023170e7c23 */ /* 0x000fe20008010039 */
[----:B------:R-:W-:Y:S01]  /*64b0*/  IABS R0, R0 ;  /* 0x0000000000007213 */ /* 0x000fe20000000000 */
[----:B---3--:R-:W-:Y:S01]  /*64c0*/  FFMA.FTZ R15, R17, -UR35, R62 ;  /* 0x80000023110f7c23 */ /* 0x008fe2000801003e */
[----:B------:R-:W-:Y:S01]  /*64d0*/  FSEL R84, R16, -INF , !P4 ;  /* 0xff80000010547808 */ /* 0x000fe20006000000 */
[----:B------:R-:W-:Y:S01]  /*64e0*/  IMAD.MOV.U32 R5, RZ, RZ, R3 ;  /* 0x000000ffff057224 */ /* 0x000fe200078e0003 */
[----:B------:R-:W-:Y:S01]  /*64f0*/  IABS R3, R8 ;  /* 0x0000000800037213 */ /* 0x000fe20000000000 */
[----:B------:R-:W-:Y:S01]  /*6500*/  IMAD.MOV.U32 R8, RZ, RZ, R0 ;  /* 0x000000ffff087224 */ /* 0x000fe200078e0000 */
[----:B------:R-:W-:Y:S01]  /*6510*/  IADD3 R0, R35, 0x29, RZ ;  /* 0x0000002923007810 */ /* 0x000fe20007ffe0ff */
[----:B------:R1:W2:Y:S01]  /*6520*/  I2F R13, R5 ;  /* 0x00000005000d7306 */ /* 0x0002a20000201400 */
[----:B------:R-:W-:-:S02]  /*6530*/  FSEL R86, R15, -INF , !P3 ;  /* 0xff8000000f567808 */ /* 0x000fc40005800000 */
[----:B------:R-:W-:Y:S02]  /*6540*/  FSEL R80, R14, -INF , !P6 ;  /* 0xff8000000e507808 */ /* 0x000fe40007000000 */
[----:B------:R-:W-:Y:S02]  /*6550*/  ISETP.LT.OR P4, PT, R7, R238, P1 ;  /* 0x000000ee0700720c */ /* 0x000fe40000f81670 */
[----:B------:R-:W-:Y:S01]  /*6560*/  ISETP.NE.AND P6, PT, R22, RZ, PT ;  /* 0x000000ff1600720c */ /* 0x000fe20003fc5270 */
[----:B------:R-:W3:Y:S01]  /*6570*/  I2F R11, R3 ;  /* 0x00000003000b7306 */ /* 0x000ee20000201400 */
[----:B------:R-:W-:Y:S02]  /*6580*/  ISETP.NE.AND P1, PT, R20, RZ, PT ;  /* 0x000000ff1400720c */ /* 0x000fe40003f25270 */
[----:B-1----:R-:W-:-:S05]  /*6590*/  IABS R5, R9 ;  /* 0x0000000900057213 */ /* 0x002fca0000000000 */
[----:B------:R1:W-:Y:S01]  /*65a0*/  I2F R24, R8 ;  /* 0x0000000800187306 */ /* 0x0003e20000201400 */
[----:B--2---:R-:W-:-:S05]  /*65b0*/  FFMA.FTZ R13, R13, -UR35, R59 ;  /* 0x800000230d0d7c23 */ /* 0x004fca000801003b */
[----:B------:R-:W-:Y:S01]  /*65c0*/  FSEL R81, R13, -INF , !P6 ;  /* 0xff8000000d517808 */ /* 0x000fe20007000000 */
[----:B---3--:R-:W-:Y:S01]  /*65d0*/  FFMA.FTZ R18, R11, -UR35, R61 ;  /* 0x800000230b127c23 */ /* 0x008fe2000801003d */
[----:B------:R-:W-:Y:S01]  /*65e0*/  IADD3 R3, R35, 0x28, RZ ;  /* 0x0000002823037810 */ /* 0x000fe20007ffe0ff */
[----:B------:R2:W3:Y:S01]  /*65f0*/  I2F R10, R5 ;  /* 0x00000005000a7306 */ /* 0x0004e20000201400 */
[----:B------:R-:W-:Y:S02]  /*6600*/  IMAD.IADD R11, R234, 0x1, -R7 ;  /* 0x00000001ea0b7824 */ /* 0x000fe400078e0a07 */
[----:B------:R-:W-:Y:S02]  /*6610*/  FSEL R82, R18, -INF , !P2 ;  /* 0xff80000012527808 */ /* 0x000fe40005000000 */
[----:B------:R-:W-:Y:S01]  /*6620*/  ISETP.GE.AND P2, PT, R6, R244, PT ;  /* 0x000000f40600720c */ /* 0x000fe20003f46270 */
[----:B-1----:R-:W-:-:S03]  /*6630*/  IMAD.IADD R8, R236, 0x1, -R0 ;  /* 0x00000001ec087824 */ /* 0x002fc600078e0a00 */
[----:B------:R-:W-:Y:S02]  /*6640*/  ISETP.LT.OR P2, PT, R6, R239, P2 ;  /* 0x000000ef0600720c */ /* 0x000fe40001741670 */
[----:B------:R-:W-:Y:S02]  /*6650*/  IABS R8, R8 ;  /* 0x0000000800087213 */ /* 0x000fe40000000000 */
[----:B------:R-:W-:Y:S01]  /*6660*/  P2R R21, PR, RZ, 0x4 ;  /* 0x00000004ff157803 */ /* 0x000fe20000000000 */
[----:B--2---:R-:W-:Y:S01]  /*6670*/  IMAD.IADD R5, R236, 0x1, -R3 ;  /* 0x00000001ec057824 */ /* 0x004fe200078e0a03 */
[----:B------:R-:W-:Y:S01]  /*6680*/  ISETP.GE.AND P2, PT, R3, R244, PT ;  /* 0x000000f40300720c */ /* 0x000fe20003f46270 */
[----:B---3--:R-:W-:-:S03]  /*6690*/  FFMA.FTZ R17, R10, -UR35, R63 ;  /* 0x800000230a117c23 */ /* 0x008fc6000801003f */
[----:B------:R-:W-:Y:S02]  /*66a0*/  IABS R5, R5 ;  /* 0x0000000500057213 */ /* 0x000fe40000000000 */
[----:B------:R-:W-:Y:S01]  /*66b0*/  FSEL R87, R17, -INF , !P1 ;  /* 0xff80000011577808 */ /* 0x000fe20004800000 */
[----:B------:R-:W-:Y:S01]  /*66c0*/  FFMA.FTZ R17, R24, -UR35, R41 ;  /* 0x8000002318117c23 */ /* 0x000fe20008010029 */
[C---:B------:R-:W-:Y:S01]  /*66d0*/  ISETP.GE.AND P1, PT, R6.reuse, R243, PT ;  /* 0x000000f30600720c */ /* 0x040fe20003f26270 */
[----:B------:R-:W-:Y:S01]  /*66e0*/  IMAD.MOV.U32 R9, RZ, RZ, R5 ;  /* 0x000000ffff097224 */ /* 0x000fe200078e0005 */
[----:B------:R-:W-:Y:S02]  /*66f0*/  IADD3 R5, R35, 0x30, RZ ;  /* 0x0000003023057810 */ /* 0x000fe40007ffe0ff */
[----:B------:R-:W-:Y:S01]  /*6700*/  ISETP.LT.OR P1, PT, R6, R238, P1 ;  /* 0x000000ee0600720c */ /* 0x000fe20000f21670 */
[----:B------:R1:W-:Y:S02]  /*6710*/  I2F R33, R9 ;  /* 0x0000000900217306 */ /* 0x0003e40000201400 */
[----:B------:R-:W-:Y:S01]  /*6720*/  IMAD.IADD R10, R236, 0x1, -R5 ;  /* 0x00000001ec0a7824 */ /* 0x000fe200078e0a05 */
[----:B------:R-:W-:-:S02]  /*6730*/  P2R R20, PR, RZ, 0x2 ;  /* 0x00000002ff147803 */ /* 0x000fc40000000000 */
[----:B------:R-:W-:Y:S01]  /*6740*/  ISETP.GE.AND P1, PT, R3, R243, PT ;  /* 0x000000f30300720c */ /* 0x000fe20003f26270 */
[----:B-1----:R-:W-:Y:S01]  /*6750*/  IMAD.MOV.U32 R9, RZ, RZ, R8 ;  /* 0x000000ffff097224 */ /* 0x002fe200078e0008 */
[----:B------:R-:W-:Y:S01]  /*6760*/  IABS R8, R10 ;  /* 0x0000000a00087213 */ /* 0x000fe20000000000 */
[----:B------:R-:W-:Y:S02]  /*6770*/  IMAD.IADD R10, R235, 0x1, -R7 ;  /* 0x00000001eb0a7824 */ /* 0x000fe400078e0a07 */
[----:B------:R1:W-:Y:S02]  /*6780*/  I2F R34, R9 ;  /* 0x0000000900227306 */ /* 0x0003e40000201400 */
[----:B-1----:R-:W-:Y:S01]  /*6790*/  IMAD.MOV.U32 R9, RZ, RZ, R8 ;  /* 0x000000ffff097224 */ /* 0x002fe200078e0008 */
[----:B------:R-:W-:Y:S02]  /*67a0*/  IABS R8, R10 ;  /* 0x0000000a00087213 */ /* 0x000fe40000000000 */
[----:B------:R-:W-:-:S03]  /*67b0*/  P2R R10, PR, RZ, 0x1 ;  /* 0x00000001ff0a7803 */ /* 0x000fc60000000000 */
[----:B------:R1:W-:Y:S01]  /*67c0*/  I2F R68, R9 ;  /* 0x0000000900447306 */ /* 0x0003e20000201400 */
[----:B------:R-:W-:-:S04]  /*67d0*/  ISETP.GE.AND P0, PT, R7, R242, PT ;  /* 0x000000f20700720c */ /* 0x000fc80003f06270 */
[----:B------:R-:W-:Y:S02]  /*67e0*/  ISETP.LT.OR P3, PT, R7, R237, P0 ;  /* 0x000000ed0700720c */ /* 0x000fe40000761670 */
[----:B------:R-:W-:-:S04]  /*67f0*/  ISETP.GE.AND P0, PT, R6, R245, PT ;  /* 0x000000f50600720c */ /* 0x000fc80003f06270 */
[----:B------:R-:W-:Y:S02]  /*6800*/  ISETP.LT.OR P6, PT, R6, R240, P0 ;  /* 0x000000f00600720c */ /* 0x000fe400007c1670 */
[----:B------:R-:W-:Y:S02]  /*6810*/  ISETP.NE.AND P0, PT, R10, RZ, PT ;  /* 0x000000ff0a00720c */ /* 0x000fe40003f05270 */
[----:B------:R-:W-:Y:S02]  /*6820*/  FSEL R247, R17, -INF , !P6 ;  /* 0xff80000011f77808 */ /* 0x000fe40007000000 */
[----:B-1----:R-:W-:Y:S02]  /*6830*/  IABS R9, R11 ;  /* 0x0000000b00097213 */ /* 0x002fe40000000000 */
[----:B------:R1:W-:Y:S01]  /*6840*/  I2F R11, R8 ;  /* 0x00000008000b7306 */ /* 0x0003e20000201400 */
[----:B------:R-:W-:Y:S02]  /*6850*/  FSEL R251, R19, -INF , !P0 ;  /* 0xff80000013fb7808 */ /* 0x000fe40004000000 */
[----:B------:R-:W-:-:S02]  /*6860*/  ISETP.GE.AND P0, PT, R6, R242, PT ;  /* 0x000000f20600720c */ /* 0x000fc40003f06270 */
[----:B------:R-:W-:Y:S02]  /*6870*/  ISETP.NE.AND P6, PT, R21, RZ, PT ;  /* 0x000000ff1500720c */ /* 0x000fe40003fc5270 */
[----:B------:R-:W-:-:S04]  /*6880*/  ISETP.LT.OR P0, PT, R6, R237, P0 ;  /* 0x000000ed0600720c */ /* 0x000fc80000701670 */
[----:B------:R-:W-:Y:S02]  /*6890*/  P2R R19, PR, RZ, 0x1 ;  /* 0x00000001ff137803 */ /* 0x000fe40000000000 */
[----:B------:R-:W-:Y:S01]  /*68a0*/  ISETP.GE.AND P0, PT, R3, R245, PT ;  /* 0x000000f50300720c */ /* 0x000fe20003f06270 */
[----:B-1----:R-:W-:-:S03]  /*68b0*/  IMAD.IADD R8, R241, 0x1, -R7 ;  /* 0x00000001f1087824 */ /* 0x002fc600078e0a07 */
[----:B------:R-:W-:Y:S01]  /*68c0*/  ISETP.LT.OR P0, PT, R3, R240, P0 ;  /* 0x000000f00300720c */ /* 0x000fe20000701670 */
[----:B------:R-:W-:Y:S01]  /*68d0*/  IMAD.MOV.U32 R7, RZ, RZ, R9 ;  /* 0x000000ffff077224 */ /* 0x000fe200078e0009 */
[----:B------:R-:W-:-:S03]  /*68e0*/  IABS R12, R8 ;  /* 0x00000008000c7213 */ /* 0x000fc60000000000 */
[----:B------:R1:W2:Y:S01]  /*68f0*/  I2F R9, R7 ;  /* 0x0000000700097306 */ /* 0x0002a20000201400 */
[----:B------:R-:W-:Y:S01]  /*6900*/  IMAD.IADD R8, R234, 0x1, -R6 ;  /* 0x00000001ea087824 */ /* 0x000fe200078e0a06 */
[----:B------:R-:W-:Y:S01]  /*6910*/  P2R R22, PR, RZ, 0x1 ;  /* 0x00000001ff167803 */ /* 0x000fe20000000000 */
[----:B------:R-:W-:Y:S01]  /*6920*/  IMAD.MOV.U32 R10, RZ, RZ, R12 ;  /* 0x000000ffff0a7224 */ /* 0x000fe200078e000c */
[----:B------:R-:W-:Y:S01]  /*6930*/  ISETP.GE.AND P0, PT, R3, R242, PT ;  /* 0x000000f20300720c */ /* 0x000fe20003f06270 */
[----:B------:R-:W3:Y:S01]  /*6940*/  LDSM.16.M88.4 R12, [R217+0x1800] ;  /* 0x00180000d90c783b */ /* 0x000ee20000000200 */
[----:B------:R-:W-:-:S03]  /*6950*/  IABS R8, R8 ;  /* 0x0000000800087213 */ /* 0x000fc60000000000 */
[----:B------:R-:W4:Y:S01]  /*6960*/  I2F R10, R10 ;  /* 0x0000000a000a7306 */ /* 0x000f220000201400 */
[----:B-1----:R-:W-:Y:S02]  /*6970*/  IMAD.IADD R7, R235, 0x1, -R6 ;  /* 0x00000001eb077824 */ /* 0x002fe400078e0a06 */
[----:B--2---:R-:W-:Y:S02]  /*6980*/  FFMA.FTZ R16, R9, -UR35, R52 ;  /* 0x8000002309107c23 */ /* 0x004fe40008010034 */
[----:B------:R-:W-:Y:S01]  /*6990*/  IMAD.IADD R9, R241, 0x1, -R3 ;  /* 0x00000001f1097824 */ /* 0x000fe200078e0a03 */
[----:B------:R-:W-:Y:S02]  /*69a0*/  IABS R7, R7 ;  /* 0x0000000700077213 */ /* 0x000fe40000000000 */
[----:B------:R-:W-:Y:S01]  /*69b0*/  FSEL R248, R16, -INF , !P4 ;  /* 0xff80000010f87808 */ /* 0x000fe20006000000 */
[----:B------:R-:W-:Y:S01]  /*69c0*/  FFMA.FTZ R16, R33, -UR35, R48 ;  /* 0x8000002321107c23 */ /* 0x000fe20008010030 */
[----:B------:R1:W-:Y:S01]  /*69d0*/  I2F R23, R7 ;  /* 0x0000000700177306 */ /* 0x0003e20000201400 */
[----:B------:R-:W-:Y:S01]  /*69e0*/  ISETP.LT.OR P4, PT, R3, R238, P1 ;  /* 0x000000ee0300720c */ /* 0x000fe20000f81670 */
[----:B------:R-:W-:Y:S01]  /*69f0*/  IMAD.MOV.U32 R33, RZ, RZ, R195 ;  /* 0x000000ffff217224 */ /* 0x000fe200078e00c3 */
[----:B------:R-:W-:Y:S01]  /*6a00*/  ISETP.NE.AND P1, PT, R19, RZ, PT ;  /* 0x000000ff1300720c */ /* 0x000fe20003f25270 */
[----:B-1----:R-:W-:-:S02]  /*6a10*/  IMAD.IADD R7, R241, 0x1, -R6 ;  /* 0x00000001f1077824 */ /* 0x002fc400078e0a06 */
[----:B------:R-:W-:Y:S02]  /*6a20*/  IMAD.MOV.U32 R6, RZ, RZ, R8 ;  /* 0x000000ffff067224 */ /* 0x000fe400078e0008 */
[----:B------:R-:W-:Y:S01]  /*6a30*/  FFMA.FTZ R8, R11, -UR35, R42 ;  /* 0x800000230b087c23 */ /* 0x000fe2000801002a */
[----:B------:R-:W-:Y:S01]  /*6a40*/  IABS R7, R7 ;  /* 0x0000000700077213 */ /* 0x000fe20000000000 */
[----:B------:R1:W2:Y:S01]  /*6a50*/  I2F R18, R6 ;  /* 0x0000000600127306 */ /* 0x0002a20000201400 */
[----:B----4-:R-:W-:Y:S01]  /*6a60*/  FFMA.FTZ R11, R10, -UR35, R54 ;  /* 0x800000230a0b7c23 */ /* 0x010fe20008010036 */
[-C--:B---3--:R-:W-:Y:S01]  /*6a70*/  HMMA.16816.F32 R60, R44, R14.reuse, R164 ;  /* 0x0000000e2c3c723c */ /* 0x088fe200000018a4 */
[----:B------:R-:W-:Y:S01]  /*6a80*/  FSEL R250, R8, -INF , !P5 ;  /* 0xff80000008fa7808 */ /* 0x000fe20006800000 */
[----:B------:R-:W-:Y:S01]  /*6a90*/  IMAD.IADD R8, R234, 0x1, -R3 ;  /* 0x00000001ea087824 */ /* 0x000fe200078e0a03 */
[----:B------:R-:W-:Y:S01]  /*6aa0*/  ISETP.LT.OR P5, PT, R3, R239, P2 ;  /* 0x000000ef0300720c */ /* 0x000fe200017a1670 */
[----:B------:R-:W-:Y:S01]  /*6ab0*/  IMAD.IADD R10, R235, 0x1, -R0 ;  /* 0x00000001eb0a7824 */ /* 0x000fe200078e0a00 */
[----:B------:R-:W-:Y:S01]  /*6ac0*/  FSEL R249, R11, -INF , !P3 ;  /* 0xff8000000bf97808 */ /* 0x000fe20005800000 */
[----:B------:R-:W3:Y:S01]  /*6ad0*/  I2F R25, R7 ;  /* 0x0000000700197306 */ /* 0x000ee20000201400 */
[----:B------:R-:W-:Y:S01]  /*6ae0*/  ISETP.LT.OR P3, PT, R3, R237, P0 ;  /* 0x000000ed0300720c */ /* 0x000fe20000761670 */
[----:B------:R-:W-:Y:S01]  /*6af0*/  HMMA.16816.F32 R56, R36, R14, R124 ;  /* 0x0000000e2438723c */ /* 0x000fe2000000187c */
[----:B------:R-:W-:-:S02]  /*6b00*/  ISETP.NE.AND P2, PT, R20, RZ, PT ;  /* 0x000000ff1400720c */ /* 0x000fc40003f45270 */
[----:B------:R-:W-:Y:S01]  /*6b10*/  ISETP.GE.AND P0, PT, R0, R245, PT ;  /* 0x000000f50000720c */ /* 0x000fe20003f06270 */
[----:B-1----:R-:W-:Y:S01]  /*6b20*/  IMAD.IADD R6, R235, 0x1, -R3 ;  /* 0x00000001eb067824 */ /* 0x002fe200078e0a03 */
[----:B------:R-:W-:Y:S01]  /*6b30*/  IABS R3, R10 ;  /* 0x0000000a00037213 */ /* 0x000fe20000000000 */
[----:B--2---:R-:W-:Y:S02]  /*6b40*/  FFMA.FTZ R11, R18, -UR35, R53 ;  /* 0x80000023120b7c23 */ /* 0x004fe40008010035 */
[----:B------:R-:W-:Y:S01]  /*6b50*/  IMAD.MOV.U32 R126, RZ, RZ, R173 ;  /* 0x000000ffff7e7224 */ /* 0x000fe200078e00ad */
[----:B------:R-:W-:Y:S01]  /*6b60*/  IABS R6, R6 ;  /* 0x0000000600067213 */ /* 0x000fe20000000000 */
[----:B------:R-:W-:Y:S01]  /*6b70*/  IMAD.MOV.U32 R124, RZ, RZ, R181 ;  /* 0x000000ffff7c7224 */ /* 0x000fe200078e00b5 */
[----:B------:R-:W-:Y:S01]  /*6b80*/  FSEL R207, R11, -INF , !P2 ;  /* 0xff8000000bcf7808 */ /* 0x000fe20005000000 */
[----:B---3--:R-:W-:Y:S01]  /*6b90*/  FFMA.FTZ R10, R25, -UR35, R55 ;  /* 0x80000023190a7c23 */ /* 0x008fe20008010037 */
[----:B------:R-:W-:Y:S01]  /*6ba0*/  ISETP.GE.AND P2, PT, R0, R244, PT ;  /* 0x000000f40000720c */ /* 0x000fe20003f46270 */
[----:B------:R-:W-:Y:S01]  /*6bb0*/  IMAD.MOV.U32 R7, RZ, RZ, R6 ;  /* 0x000000ffff077224 */ /* 0x000fe200078e0006 */
[----:B------:R-:W-:Y:S01]  /*6bc0*/  IABS R6, R8 ;  /* 0x0000000800067213 */ /* 0x000fe20000000000 */
[----:B------:R-:W-:Y:S01]  /*6bd0*/  FFMA.FTZ R8, R23, -UR35, R43 ;  /* 0x8000002317087c23 */ /* 0x000fe2000801002b */
[----:B------:R-:W-:Y:S01]  /*6be0*/  FSEL R209, R10, -INF , !P1 ;  /* 0xff8000000ad17808 */ /* 0x000fe20004800000 */
[----:B------:R1:W-:Y:S01]  /*6bf0*/  I2F R32, R7 ;  /* 0x0000000700207306 */ /* 0x0003e20000201400 */
[----:B------:R-:W-:Y:S01]  /*6c00*/  ISETP.GE.AND P1, PT, R0, R243, PT ;  /* 0x000000f30000720c */ /* 0x000fe20003f26270 */
[-C--:B------:R-:W-:Y:S01]  /*6c10*/  HMMA.16816.F32 R52, R44, R12.reuse, R168 ;  /* 0x0000000c2c34723c */ /* 0x080fe200000018a8 */
[----:B------:R-:W-:Y:S01]  /*6c20*/  FSEL R208, R8, -INF , !P6 ;  /* 0xff80000008d07808 */ /* 0x000fe20007000000 */
[----:B------:R-:W-:Y:S01]  /*6c30*/  IMAD.IADD R8, R235, 0x1, -R5 ;  /* 0x00000001eb087824 */ /* 0x000fe200078e0a05 */
[----:B------:R-:W-:Y:S01]  /*6c40*/  ISETP.LT.OR P6, PT, R0, R240, P0 ;  /* 0x000000f00000720c */ /* 0x000fe200007c1670 */
[----:B------:R-:W-:Y:S01]  /*6c50*/  IMAD.MOV.U32 R125, RZ, RZ, R174 ;  /* 0x000000ffff7d7224 */ /* 0x000fe200078e00ae */
[----:B------:R-:W-:Y:S01]  /*6c60*/  ISETP.NE.AND P0, PT, R22, RZ, PT ;  /* 0x000000ff1600720c */ /* 0x000fe20003f05270 */
[----:B------:R-:W-:Y:S01]  /*6c70*/  IMAD.MOV.U32 R127, RZ, RZ, R172 ;  /* 0x000000ffff7f7224 */ /* 0x000fe200078e00ac */
[----:B------:R-:W-:Y:S01]  /*6c80*/  ISETP.LT.OR P2, PT, R0, R239, P2 ;  /* 0x000000ef0000720c */ /* 0x000fe20001741670 */
[----:B------:R-:W-:Y:S01]  /*6c90*/  HMMA.16816.F32 R40, R36, R12, R108 ;  /* 0x0000000c2428723c */ /* 0x000fe2000000186c */
[----:B------:R-:W-:-:S02]  /*6ca0*/  FSEL R202, R16, -INF , !P0 ;  /* 0xff80000010ca7808 */ /* 0x000fc40004000000 */
[C---:B------:R-:W-:Y:S02]  /*6cb0*/  ISETP.GE.AND P0, PT, R0.reuse, R242, PT ;  /* 0x000000f20000720c */ /* 0x040fe40003f06270 */
[----:B------:R-:W-:Y:S01]  /*6cc0*/  ISETP.LT.OR P1, PT, R0, R238, P1 ;  /* 0x000000ee0000720c */ /* 0x000fe20000f21670 */
[----:B-1----:R-:W-:Y:S01]  /*6cd0*/  IMAD.MOV.U32 R7, RZ, RZ, R6 ;  /* 0x000000ffff077224 */ /* 0x002fe200078e0006 */
[----:B------:R-:W-:Y:S01]  /*6ce0*/  IABS R6, R9 ;  /* 0x0000000900067213 */ /* 0x000fe20000000000 */
[----:B------:R-:W-:Y:S01]  /*6cf0*/  IMAD.IADD R9, R234, 0x1, -R5 ;  /* 0x00000001ea097824 */ /* 0x000fe200078e0a05 */
[----:B------:R-:W-:Y:S01]  /*6d00*/  ISETP.LT.OR P0, PT, R0, R237, P0 ;  /* 0x000000ed0000720c */ /* 0x000fe20000701670 */
[----:B------:R1:W2:Y:S01]  /*6d10*/  I2F R24, R7 ;  /* 0x0000000700187306 */ /* 0x0002a20000201400 */
[----:B------:R-:W-:Y:S01]  /*6d20*/  P2R R17, PR, RZ, 0x4 ;  /* 0x00000004ff117803 */ /* 0x000fe20000000000 */
[----:B------:R-:W-:Y:S01]  /*6d30*/  IMAD.MOV.U32 R110, RZ, RZ, R194 ;  /* 0x000000ffff6e7224 */ /* 0x000fe200078e00c2 */
[----:B------:R-:W-:Y:S01]  /*6d40*/  P2R R13, PR, RZ, 0x1 ;  /* 0x00000001ff0d7803 */ /* 0x000fe20000000000 */
[----:B------:R-:W-:Y:S01]  /*6d50*/  IMAD.MOV.U32 R109, RZ, RZ, R192 ;  /* 0x000000ffff6d7224 */ /* 0x000fe200078e00c0 */
[C---:B------:R-:W-:Y:S01]  /*6d60*/  ISETP.GE.AND P0, PT, R5.reuse, R245, PT ;  /* 0x000000f50500720c */ /* 0x040fe20003f06270 */
[----:B------:R-:W-:Y:S01]  /*6d70*/  IMAD.MOV.U32 R111, RZ, RZ, R193 ;  /* 0x000000ffff6f7224 */ /* 0x000fe200078e00c1 */
[----:B------:R-:W-:Y:S01]  /*6d80*/  P2R R16, PR, RZ, 0x2 ;  /* 0x00000002ff107803 */ /* 0x000fe20000000000 */
[----:B------:R3:W4:Y:S01]  /*6d90*/  I2F R20, R6 ;  /* 0x0000000600147306 */ /* 0x0007220000201400 */
[C---:B------:R-:W-:Y:S01]  /*6da0*/  ISETP.LT.OR P0, PT, R5.reuse, R240, P0 ;  /* 0x000000f00500720c */ /* 0x040fe20000701670 */
[----:B------:R-:W-:Y:S01]  /*6db0*/  HMMA.16816.F32 R64, R64, R142, R124 ;  /* 0x0000008e4040723c */ /* 0x000fe2000000187c */
[C---:B------:R-:W-:Y:S01]  /*6dc0*/  ISETP.GE.AND P2, PT, R5.reuse, R244, PT ;  /* 0x000000f40500720c */ /* 0x040fe20003f46270 */
[----:B------:R-:W-:Y:S01]  /*6dd0*/  IMAD.MOV.U32 R108, RZ, RZ, R176 ;  /* 0x000000ffff6c7224 */ /* 0x000fe200078e00b0 */
[----:B------:R-:W-:Y:S01]  /*6de0*/  ISETP.GE.AND P1, PT, R5, R243, PT ;  /* 0x000000f30500720c */ /* 0x000fe20003f26270 */
[----:B-1----:R-:W-:-:S02]  /*6df0*/  IMAD.IADD R7, R234, 0x1, -R0 ;  /* 0x00000001ea077824 */ /* 0x002fc400078e0a00 */
[----:B--2---:R-:W-:Y:S02]  /*6e00*/  FFMA.FTZ R11, R24, -UR35, R28 ;  /* 0x80000023180b7c23 */ /* 0x004fe4000801001c */
[----:B------:R-:W-:Y:S02]  /*6e10*/  IMAD.MOV.U32 R124, RZ, RZ, R109 ;  /* 0x000000ffff7c7224 */ /* 0x000fe400078e006d */
[----:B------:R-:W-:Y:S01]  /*6e20*/  IMAD.MOV.U32 R125, RZ, RZ, R110 ;  /* 0x000000ffff7d7224 */ /* 0x000fe200078e006e */
[----:B------:R-:W-:Y:S01]  /*6e30*/  FSEL R194, R11, -INF , !P4 ;  /* 0xff8000000bc27808 */ /* 0x000fe20006000000 */
[----:B---3--:R-:W-:Y:S01]  /*6e40*/  IMAD.MOV.U32 R6, RZ, RZ, R3 ;  /* 0x000000ffff067224 */ /* 0x008fe200078e0003 */
[----:B------:R-:W-:Y:S01]  /*6e50*/  IABS R3, R7 ;  /* 0x0000000700037213 */ /* 0x000fe20000000000 */
[----:B------:R-:W-:Y:S01]  /*6e60*/  IMAD.IADD R7, R241, 0x1, -R0 ;  /* 0x00000001f1077824 */ /* 0x000fe200078e0a00 */
[----:B------:R-:W-:Y:S01]  /*6e70*/  IABS R0, R9 ;  /* 0x0000000900007213 */ /* 0x000fe20000000000 */
[----:B------:R1:W2:Y:S01]  /*6e80*/  I2F R23, R6 ;  /* 0x0000000600177306 */ /* 0x0002a20000201400 */
[----:B----4-:R-:W-:Y:S01]  /*6e90*/  FFMA.FTZ R9, R20, -UR35, R30 ;  /* 0x8000002314097c23 */ /* 0x010fe2000801001e */
[----:B------:R-:W-:Y:S01]  /*6ea0*/  P2R R20, PR, RZ, 0x1 ;  /* 0x00000001ff147803 */ /* 0x000fe20000000000 */
[----:B------:R-:W-:Y:S01]  /*6eb0*/  IMAD.MOV.U32 R126, RZ, RZ, R111 ;  /* 0x000000ffff7e7224 */ /* 0x000fe200078e006f */
[----:B------:R-:W-:Y:S01]  /*6ec0*/  ISETP.GE.AND P0, PT, R5, R242, PT ;  /* 0x000000f20500720c */ /* 0x000fe20003f06270 */
[----:B------:R-:W-:Y:S01]  /*6ed0*/  IMAD.MOV.U32 R127, RZ, RZ, R33 ;  /* 0x000000ffff7f7224 */ /* 0x000fe200078e0021 */
[----:B------:R-:W-:Y:S01]  /*6ee0*/  FSEL R195, R9, -INF , !P3 ;  /* 0xff80000009c37808 */ /* 0x000fe20005800000 */
[----:B------:R-:W-:Y:S01]  /*6ef0*/  IMAD.MOV.U32 R109, RZ, RZ, R177 ;  /* 0x000000ffff6d7224 */ /* 0x000fe200078e00b1 */
[C---:B------:R-:W-:Y:S01]  /*6f00*/  ISETP.LT.OR P4, PT, R5.reuse, R238, P1 ;  /* 0x000000ee0500720c */ /* 0x040fe20000f81670 */
[----:B------:R-:W-:Y:S01]  /*6f10*/  IMAD.MOV.U32 R110, RZ, RZ, R179 ;  /* 0x000000ffff6e7224 */ /* 0x000fe200078e00b3 */
[----:B------:R-:W-:Y:S01]  /*6f20*/  ISETP.LT.OR P3, PT, R5, R237, P0 ;  /* 0x000000ed0500720c */ /* 0x000fe20000761670 */
[----:B------:R-:W-:Y:S01]  /*6f30*/  IMAD.MOV.U32 R111, RZ, RZ, R180 ;  /* 0x000000ffff6f7224 */ /* 0x000fe200078e00b4 */
[----:B------:R-:W-:Y:S01]  /*6f40*/  ISETP.NE.AND P1, PT, R13, RZ, PT ;  /* 0x000000ff0d00720c */ /* 0x000fe20003f25270 */
[----:B-1----:R-:W-:Y:S01]  /*6f50*/  IMAD.MOV.U32 R6, RZ, RZ, R3 ;  /* 0x000000ffff067224 */ /* 0x002fe200078e0003 */
[----:B------:R-:W-:Y:S01]  /*6f60*/  IABS R3, R7 ;  /* 0x0000000700037213 */ /* 0x000fe20000000000 */
[----:B------:R-:W-:-:S02]  /*6f70*/  IMAD.IADD R7, R241, 0x1, -R5 ;  /* 0x00000001f1077824 */ /* 0x000fc400078e0a05 */
[----:B------:R1:W3:Y:S01]  /*6f80*/  I2F R21, R6 ;  /* 0x0000000600157306 */ /* 0x0002e20000201400 */
[----:B--2---:R-:W-:Y:S02]  /*6f90*/  FFMA.FTZ R9, R23, -UR35, R51 ;  /* 0x8000002317097c23 */ /* 0x004fe40008010033 */
[----:B-1----:R-:W-:Y:S01]  /*6fa0*/  IMAD.MOV.U32 R6, RZ, RZ, R3 ;  /* 0x000000ffff067224 */ /* 0x002fe200078e0003 */
[----:B------:R-:W-:Y:S01]  /*6fb0*/  IABS R3, R8 ;  /* 0x0000000800037213 */ /* 0x000fe20000000000 */
[----:B------:R-:W-:-:S03]  /*6fc0*/  FFMA.FTZ R8, R32, -UR35, R50 ;  /* 0x8000002320087c23 */ /* 0x000fc60008010032 */
[----:B------:R1:W2:Y:S01]  /*6fd0*/  I2F R19, R6 ;  /* 0x0000000600137306 */ /* 0x0002a20000201400 */
[----:B---3--:R-:W-:Y:S01]  /*6fe0*/  FFMA.FTZ R11, R21, -UR35, R29 ;  /* 0x80000023150b7c23 */ /* 0x008fe2000801001d */
[----:B------:R-:W-:Y:S01]  /*6ff0*/  FSEL R196, R8, -INF , !P5 ;  /* 0xff80000008c47808 */ /* 0x000fe20006800000 */
[----:B------:R-:W-:Y:S01]  /*7000*/  FFMA.FTZ R8, R34, -UR35, R49 ;  /* 0x8000002322087c23 */ /* 0x000fe20008010031 */
[----:B------:R-:W-:Y:S02]  /*7010*/  ISETP.LT.OR P5, PT, R5, R239, P2 ;  /* 0x000000ef0500720c */ /* 0x000fe400017a1670 */
[----:B------:R-:W-:Y:S02]  /*7020*/  ISETP.NE.AND P2, PT, R16, RZ, PT ;  /* 0x000000ff1000720c */ /* 0x000fe40003f45270 */
[----:B------:R-:W3:Y:S01]  /*7030*/  I2F R18, R3 ;  /* 0x0000000300127306 */ /* 0x000ee20000201400 */
[----:B------:R-:W-:Y:S02]  /*7040*/  FSEL R191, R8, -INF , !P6 ;  /* 0xff80000008bf7808 */ /* 0x000fe40007000000 */
[----:B------:R-:W-:Y:S01]  /*7050*/  ISETP.NE.AND P6, PT, R17, RZ, PT ;  /* 0x000000ff1100720c */ /* 0x000fe20003fc5270 */
[----:B------:R-:W-:Y:S01]  /*7060*/  FFMA.FTZ R17, R68, -UR35, R40 ;  /* 0x8000002344117c23 */ /* 0x000fe20008010028 */
[----:B------:R-:W-:-:S02]  /*7070*/  FSEL R173, R11, -INF , !P2 ;  /* 0xff8000000bad7808 */ /* 0x000fc40005000000 */
[----:B------:R-:W-:Y:S01]  /*7080*/  FSEL R182, R9, -INF , !P6 ;  /* 0xff80000009b67808 */ /* 0x000fe20007000000 */
[----:B-1----:R-:W-:Y:S01]  /*7090*/  IMAD.MOV.U32 R6, RZ, RZ, R0 ;  /* 0x000000ffff067224 */ /* 0x002fe200078e0000 */
[----:B------:R-:W-:Y:S01]  /*70a0*/  IABS R0, R7 ;  /* 0x0000000700007213 */ /* 0x000fe20000000000 */
[----:B--2---:R-:W-:Y:S02]  /*70b0*/  FFMA.FTZ R16, R19, -UR35, R31 ;  /* 0x8000002313107c23 */ /* 0x004fe4000801001f */
[----:B------:R1:W2:Y:S03]  /*70c0*/  I2F R12, R6 ;  /* 0x00000006000c7306 */ /* 0x0002a60000201400 */
[----:B------:R-:W-:Y:S01]  /*70d0*/  FSEL R183, R16, -INF , !P1 ;  /* 0xff80000010b77808 */ /* 0x000fe20004800000 */
[----:B---3--:R-:W-:Y:S01]  /*70e0*/  FFMA.FTZ R18, R18, -UR35, R42 ;  /* 0x8000002312127c23 */ /* 0x008fe2000801002a */
[----:B------:R-:W-:-:S04]  /*70f0*/  IADD3 R3, R35, 0x31, RZ ;  /* 0x0000003123037810 */ /* 0x000fc80007ffe0ff */
[C---:B------:R-:W-:Y:S01]  /*7100*/  ISETP.GE.AND P0, PT, R3.reuse, R245, PT ;  /* 0x000000f50300720c */ /* 0x040fe20003f06270 */
[----:B------:R-:W-:Y:S01]  /*7110*/  IMAD.IADD R7, R236, 0x1, -R3 ;  /* 0x00000001ec077824 */ /* 0x000fe200078e0a03 */
[C---:B------:R-:W-:Y:S02]  /*7120*/  ISETP.GE.AND P2, PT, R3.reuse, R244, PT ;  /* 0x000000f40300720c */ /* 0x040fe40003f46270 */
[----:B------:R-:W-:Y:S02]  /*7130*/  ISETP.LT.OR P6, PT, R3, R240, P0 ;  /* 0x000000f00300720c */ /* 0x000fe400007c1670 */
[----:B------:R-:W-:Y:S01]  /*7140*/  ISETP.NE.AND P0, PT, R20, RZ, PT ;  /* 0x000000ff1400720c */ /* 0x000fe20003f05270 */
[----:B-1----:R-:W-:Y:S01]  /*7150*/  IMAD.MOV.U32 R6, RZ, RZ, R0 ;  /* 0x000000ffff067224 */ /* 0x002fe200078e0000 */
[----:B------:R-:W-:Y:S01]  /*7160*/  IABS R0, R7 ;  /* 0x0000000700007213 */ /* 0x000fe20000000000 */
[----:B--2---:R-:W-:Y:S01]  /*7170*/  FFMA.FTZ R21, R12, -UR35, R52 ;  /* 0x800000230c157c23 */ /* 0x004fe20008010034 */
[----:B------:R-:W-:Y:S01]  /*7180*/  FSEL R231, R17, -INF , !P0 ;  /* 0xff80000011e77808 */ /* 0x000fe20004000000 */
[----:B------:R-:W1:Y:S01]  /*7190*/  LDSM.16.M88.4 R12, [R217+0x2000] ;  /* 0x00200000d90c783b */ /* 0x000e620000000200 */
[----:B------:R-:W2:Y:S01]  /*71a0*/  I2F R7, R0 ;  /* 0x0000000000077306 */ /* 0x000ea20000201400 */
[----:B------:R-:W-:-:S02]  /*71b0*/  ISETP.GE.AND P0, PT, R3, R242, PT ;  /* 0x000000f20300720c */ /* 0x000fc40003f06270 */
[C---:B------:R-:W-:Y:S02]  /*71c0*/  ISETP.GE.AND P1, PT, R3.reuse, R243, PT ;  /* 0x000000f30300720c */ /* 0x040fe40003f26270 */
[C---:B------:R-:W-:Y:S02]  /*71d0*/  ISETP.LT.OR P0, PT, R3.reuse, R237, P0 ;  /* 0x000000ed0300720c */ /* 0x040fe40000701670 */
[C---:B------:R-:W-:Y:S01]  /*71e0*/  ISETP.LT.OR P2, PT, R3.reuse, R239, P2 ;  /* 0x000000ef0300720c */ /* 0x040fe20001741670 */
[----:B------:R-:W3:Y:S01]  /*71f0*/  I2F R10, R6 ;  /* 0x00000006000a7306 */ /* 0x000ee20000201400 */
[----:B------:R-:W-:Y:S02]  /*7200*/  ISETP.LT.OR P1, PT, R3, R238, P1 ;  /* 0x000000ee0300720c */ /* 0x000fe40000f21670 */
[----:B------:R-:W-:Y:S02]  /*7210*/  FSEL R211, R18, -INF , !P5 ;  /* 0xff80000012d37808 */ /* 0x000fe40006800000 */
[----:B------:R-:W-:-:S02]  /*7220*/  P2R R11, PR, RZ, 0x4 ;  /* 0x00000004ff0b7803 */ /* 0x000fc40000000000 */
[----:B------:R-:W-:Y:S01]  /*7230*/  FSEL R210, R21, -INF , !P4 ;  /* 0xff80000015d27808 */ /* 0x000fe20006000000 */
[----:B--2---:R-:W-:Y:S01]  /*7240*/  FFMA.FTZ R22, R7, -UR35, R41 ;  /* 0x8000002307167c23 */ /* 0x004fe20008010029 */
[----:B------:R-:W-:-:S04]  /*7250*/  IADD3 R0, R35, 0x38, RZ ;  /* 0x0000003823007810 */ /* 0x000fc80007ffe0ff */
[----:B------:R-:W-:Y:S01]  /*7260*/  ISETP.GE.AND P2, PT, R0, R244, PT ;  /* 0x000000f40000720c */ /* 0x000fe20003f46270 */
[----:B------:R-:W-:Y:S01]  /*7270*/  IMAD.IADD R5, R236, 0x1, -R0 ;  /* 0x00000001ec057824 */ /* 0x000fe200078e0a00 */
[----:B------:R-:W-:Y:S01]  /*7280*/  FSEL R206, R22, -INF , !P6 ;  /* 0xff80000016ce7808 */ /* 0x000fe20007000000 */
[----:B---3--:R-:W-:Y:S01]  /*7290*/  FFMA.FTZ R19, R10, -UR35, R54 ;  /* 0x800000230a137c23 */ /* 0x008fe20008010036 */
[----:B------:R-:W-:Y:S02]  /*72a0*/  IADD3 R6, R35, 0x39, RZ ;  /* 0x0000003923067810 */ /* 0x000fe40007ffe0ff */
[----:B------:R-:W-:Y:S02]  /*72b0*/  IABS R5, R5 ;  /* 0x0000000500057213 */ /* 0x000fe40000000000 */
[----:B------:R-:W-:Y:S01]  /*72c0*/  P2R R10, PR, RZ, 0x2 ;  /* 0x00000002ff0a7803 */ /* 0x000fe20000000000 */
[----:B------:R-:W-:Y:S01]  /*72d0*/  IMAD.IADD R7, R236, 0x1, -R6 ;  /* 0x00000001ec077824 */ /* 0x000fe200078e0a06 */
[C---:B------:R-:W-:Y:S01]  /*72e0*/  ISETP.GE.AND P1, PT, R0.reuse, R243, PT ;  /* 0x000000f30000720c */ /* 0x040fe20003f26270 */
[----:B------:R-:W-:Y:S01]  /*72f0*/  IMAD.MOV.U32 R8, RZ, RZ, R5 ;  /* 0x000000ffff087224 */ /* 0x000fe200078e0005 */
[----:B------:R-:W-:Y:S01]  /*7300*/  FSEL R233, R19, -INF , !P3 ;  /* 0xff80000013e97808 */ /* 0x000fe20005800000 */
[----:B------:R-:W-:Y:S01]  /*7310*/  IMAD.IADD R5, R235, 0x1, -R3 ;  /* 0x00000001eb057824 */ /* 0x000fe200078e0a03 */
[----:B------:R-:W-:Y:S01]  /*7320*/  IABS R7, R7 ;  /* 0x0000000700077213 */ /* 0x000fe20000000000 */
[----:B------:R2:W3:Y:S01]  /*7330*/  I2F R23, R8 ;  /* 0x0000000800177306 */ /* 0x0004e20000201400 */
[----:B------:R-:W-:-:S02]  /*7340*/  ISETP.LT.OR P5, PT, R0, R239, P2 ;  /* 0x000000ef0000720c */ /* 0x000fc400017a1670 */
[----:B------:R-:W-:Y:S01]  /*7350*/  IABS R5, R5 ;  /* 0x0000000500057213 */ /* 0x000fe20000000000 */
[----:B-1----:R-:W-:Y:S01]  /*7360*/  HMMA.16816.F32 R48, R36, R12, R132 ;  /* 0x0000000c2430723c */ /* 0x002fe20000001884 */
[----:B------:R-:W-:Y:S02]  /*7370*/  ISETP.LT.OR P4, PT, R0, R238, P1 ;  /* 0x000000ee0000720c */ /* 0x000fe40000f81670 */
[----:B------:R-:W-:Y:S01]  /*7380*/  ISETP.NE.AND P6, PT, R11, RZ, PT ;  /* 0x000000ff0b00720c */ /* 0x000fe20003fc5270 */
[----:B------:R1:W-:Y:S01]  /*7390*/  I2F R16, R5 ;  /* 0x0000000500107306 */ /* 0x0003e20000201400 */
[----:B------:R-:W-:-:S03]  /*73a0*/  ISETP.NE.AND P2, PT, R10, RZ, PT ;  /* 0x000000ff0a00720c */ /* 0x000fc60003f45270 */
[----:B------:R-:W-:Y:S01]  /*73b0*/  HMMA.16816.F32 R68, R44, R12, R160 ;  /* 0x0000000c2c44723c */ /* 0x000fe200000018a0 */
[----:B--2---:R-:W-:-:S03]  /*73c0*/  IMAD.IADD R8, R234, 0x1, -R3 ;  /* 0x00000001ea087824 */ /* 0x004fc600078e0a03 */
[----:B------:R2:W4:Y:S01]  /*73d0*/  I2F R24, R7 ;  /* 0x0000000700187306 */ /* 0x0005220000201400 */
[----:B---3--:R-:W-:-:S03]  /*73e0*/  FFMA.FTZ R11, R23, -UR35, R56 ;  /* 0x80000023170b7c23 */ /* 0x008fc60008010038 */
[----:B------:R-:W-:Y:S01]  /*73f0*/  HMMA.16816.F32 R76, R44, R14, R152 ;  /* 0x0000000e2c4c723c */ /* 0x000fe20000001898 */
[----:B------:R-:W-:Y:S01]  /*7400*/  IABS R8, R8 ;  /* 0x0000000800087213 */ /* 0x000fe20000000000 */
[----:B-1----:R-:W-:-:S04]  /*7410*/  IMAD.IADD R5, R241, 0x1, -R3 ;  /* 0x00000001f1057824 */ /* 0x002fc800078e0a03 */
[----:B------:R-:W-:Y:S01]  /*7420*/  IMAD.MOV.U32 R3, RZ, RZ, R8 ;  /* 0x000000ffff037224 */ /* 0x000fe200078e0008 */
[----:B------:R-:W-:Y:S01]  /*7430*/  P2R R8, PR, RZ, 0x1 ;  /* 0x00000001ff087803 */ /* 0x000fe20000000000 */
[----:B------:R-:W-:Y:S01]  /*7440*/  HMMA.16816.F32 R72, R36, R14, R136 ;  /* 0x0000000e2448723c */ /* 0x000fe20000001888 */
[----:B------:R-:W-:Y:S01]  /*7450*/  ISETP.GE.AND P0, PT, R0, R245, PT ;  /* 0x000000f50000720c */ /* 0x000fe20003f06270 */
[----:B------:R-:W1:Y:S01]  /*7460*/  I2F R9, R3 ;  /* 0x0000000300097306 */ /* 0x000e620000201400 */
[----:B------:R-:W-:Y:S01]  /*7470*/  IABS R17, R5 ;  /* 0x0000000500117213 */ /* 0x000fe20000000000 */
[--C-:B------:R-:W-:Y:S01]  /*7480*/  IMAD.IADD R5, R234, 0x1, -R0.reuse ;  /* 0x00000001ea057824 */ /* 0x100fe200078e0a00 */
[----:B------:R-:W-:Y:S01]  /*7490*/  ISETP.LT.OR P0, PT, R0, R240, P0 ;  /* 0x000000f00000720c */ /* 0x000fe20000701670 */
[----:B--2---:R-:W-:Y:S01]  /*74a0*/  IMAD.IADD R7, R235, 0x1, -R0 ;  /* 0x00000001eb077824 */ /* 0x004fe200078e0a00 */
[----:B------:R-:W-:Y:S01]  /*74b0*/  ISETP.NE.AND P1, PT, R8, RZ, PT ;  /* 0x000000ff0800720c */ /* 0x000fe20003f25270 */
[----:B------:R-:W-:Y:S01]  /*74c0*/  IMAD.IADD R8, R241, 0x1, -R6 ;  /* 0x00000001f1087824 */ /* 0x000fe200078e0a06 */
[----:B------:R-:W-:Y:S01]  /*74d0*/  P2R R18, PR, RZ, 0x1 ;  /* 0x00000001ff127803 */ /* 0x000fe20000000000 */
[----:B----4-:R-:W-:Y:S01]  /*74e0*/  FFMA.FTZ R15, R24, -UR35, R57 ;  /* 0x80000023180f7c23 */ /* 0x010fe20008010039 */
[----:B------:R-:W-:Y:S01]  /*74f0*/  IABS R5, R5 ;  /* 0x0000000500057213 */ /* 0x000fe20000000000 */
[----:B------:R-:W2:Y:S01]  /*7500*/  LDSM.16.M88.4 R24, [R217+0x2800] ;  /* 0x00280000d918783b */ /* 0x000ea20000000200 */
[----:B------:R-:W-:-:S04]  /*7510*/  ISETP.GE.AND P0, PT, R0, R242, PT ;  /* 0x000000f20000720c */ /* 0x000fc80003f06270 */
[----:B------:R-:W-:Y:S01]  /*7520*/  ISETP.LT.OR P3, PT, R0, R237, P0 ;  /* 0x000000ed0000720c */ /* 0x000fe20000761670 */
[----:B-1----:R-:W-:Y:S01]  /*7530*/  FFMA.FTZ R9, R9, -UR35, R53 ;  /* 0x8000002309097c23 */ /* 0x002fe20008010035 */
[----:B------:R-:W-:Y:S01]  /*7540*/  IABS R3, R7 ;  /* 0x0000000700037213 */ /* 0x000fe20000000000 */
[----:B------:R-:W-:Y:S01]  /*7550*/  IMAD.MOV.U32 R7, RZ, RZ, R17 ;  /* 0x000000ffff077224 */ /* 0x000fe200078e0011 */
[C---:B------:R-:W-:Y:S02]  /*7560*/  ISETP.GE.AND P0, PT, R6.reuse, R245, PT ;  /* 0x000000f50600720c */ /* 0x040fe40003f06270 */
[----:B------:R1:W-:Y:S01]  /*7570*/  I2F R19, R3 ;  /* 0x0000000300137306 */ /* 0x0003e20000201400 */
[----:B------:R-:W-:Y:S02]  /*7580*/  FSEL R199, R9, -INF , !P2 ;  /* 0xff80000009c77808 */ /* 0x000fe40005000000 */
[----:B------:R-:W-:-:S04]  /*7590*/  ISETP.GE.AND P2, PT, R6, R244, PT ;  /* 0x000000f40600720c */ /* 0x000fc80003f46270 */
[----:B------:R-:W-:Y:S01]  /*75a0*/  ISETP.LT.OR P2, PT, R6, R239, P2 ;  /* 0x000000ef0600720c */ /* 0x000fe20001741670 */
[----:B------:R3:W4:Y:S01]  /*75b0*/  I2F R17, R7 ;  /* 0x0000000700117306 */ /* 0x0007220000201400 */
[----:B-1----:R-:W-:Y:S02]  /*75c0*/  IMAD.IADD R3, R241, 0x1, -R0 ;  /* 0x00000001f1037824 */ /* 0x002fe400078e0a00 */
[----:B------:R-:W-:Y:S01]  /*75d0*/  IMAD.MOV.U32 R0, RZ, RZ, R5 ;  /* 0x000000ffff007224 */ /* 0x000fe200078e0005 */
[----:B------:R-:W-:Y:S02]  /*75e0*/  IADD3 R5, R35, 0x40, RZ ;  /* 0x0000004023057810 */ /* 0x000fe40007ffe0ff */
[----:B------:R-:W-:Y:S02]  /*75f0*/  IABS R3, R3 ;  /* 0x0000000300037213 */ /* 0x000fe40000000000 */
[----:B------:R1:W5:Y:S01]  /*7600*/  I2F R13, R0 ;  /* 0x00000000000d7306 */ /* 0x0003620000201400 */
[----:B---3--:R-:W-:-:S02]  /*7610*/  FFMA.FTZ R7, R16, -UR35, R43 ;  /* 0x8000002310077c23 */ /* 0x008fc4000801002b */
[----:B----4-:R-:W-:-:S03]  /*7620*/  FFMA.FTZ R10, R17, -UR35, R55 ;  /* 0x80000023110a7c23 */ /* 0x010fc60008010037 */
[----:B------:R-:W-:Y:S01]  /*7630*/  FSEL R200, R7, -INF , !P6 ;  /* 0xff80000007c87808 */ /* 0x000fe20007000000 */
[----:B------:R-:W-:Y:S01]  /*7640*/  IMAD.IADD R7, R234, 0x1, -R6 ;  /* 0x00000001ea077824 */ /* 0x000fe200078e0a06 */
[----:B------:R-:W3:Y:S01]  /*7650*/  I2F R20, R3 ;  /* 0x0000000300147306 */ /* 0x000ee20000201400 */
[----:B------:R-:W-:Y:S01]  /*7660*/  ISETP.LT.OR P6, PT, R6, R240, P0 ;  /* 0x000000f00600720c */ /* 0x000fe200007c1670 */
[-C--:B--2---:R-:W-:Y:S01]  /*7670*/  HMMA.16816.F32 R40, R36, R24.reuse, R144 ;  /* 0x000000182428723c */ /* 0x084fe20000001890 */
[----:B------:R-:W-:Y:S02]  /*7680*/  ISETP.NE.AND P0, PT, R18, RZ, PT ;  /* 0x000000ff1200720c */ /* 0x000fe40003f05270 */
[----:B------:R-:W-:Y:S01]  /*7690*/  FSEL R201, R10, -INF , !P1 ;  /* 0xff8000000ac97808 */ /* 0x000fe20004800000 */
[----:B------:R-:W-:Y:S01]  /*76a0*/  FFMA.FTZ R10, R19, -UR35, R58 ;  /* 0x80000023130a7c23 */ /* 0x000fe2000801003a */
[----:B------:R-:W-:Y:S01]  /*76b0*/  FSEL R192, R11, -INF , !P0 ;  /* 0xff8000000bc07808 */ /* 0x000fe20004000000 */
[----:B-1----:R-:W-:Y:S01]  /*76c0*/  IMAD.IADD R0, R235, 0x1, -R6 ;  /* 0x00000001eb007824 */ /* 0x002fe200078e0a06 */
[C---:B------:R-:W-:Y:S01]  /*76d0*/  ISETP.GE.AND P1, PT, R6.reuse, R243, PT ;  /* 0x000000f30600720c */ /* 0x040fe20003f26270 */
[----:B-----5:R-:W-:Y:S01]  /*76e0*/  FFMA.FTZ R11, R13, -UR35, R60 ;  /* 0x800000230d0b7c23 */ /* 0x020fe2000801003c */
[----:B------:R-:W-:Y:S01]  /*76f0*/  ISETP.GE.AND P0, PT, R6, R242, PT ;  /* 0x000000f20600720c */ /* 0x000fe20003f06270 */
[----:B------:R-:W-:Y:S01]  /*7700*/  HMMA.16816.F32 R52, R44, R24, R156 ;  /* 0x000000182c34723c */ /* 0x000fe2000000189c */
[----:B------:R-:W-:-:S02]  /*7710*/  IABS R0, R0 ;  /* 0x0000000000007213 */ /* 0x000fc40000000000 */
[----:B------:R-:W-:Y:S01]  /*7720*/  ISETP.LT.OR P1, PT, R6, R238, P1 ;  /* 0x000000ee0600720c */ /* 0x000fe20000f21670 */
[----:B---3--:R-:W-:Y:S01]  /*7730*/  FFMA.FTZ R14, R20, -UR35, R62 ;  /* 0x80000023140e7c23 */ /* 0x008fe2000801003e */
[----:B------:R-:W-:Y:S01]  /*7740*/  ISETP.LT.OR P0, PT, R6, R237, P0 ;  /* 0x000000ed0600720c */ /* 0x000fe20000701670 */
[----:B------:R-:W-:Y:S01]  /*7750*/  IMAD.MOV.U32 R3, RZ, RZ, R0 ;  /* 0x000000ffff037224 */ /* 0x000fe200078e0000 */
[----:B------:R-:W-:Y:S01]  /*7760*/  IABS R0, R7 ;  /* 0x0000000700007213 */ /* 0x000fe20000000000 */
[----:B------:R-:W-:Y:S01]  /*7770*/  IMAD.IADD R6, R236, 0x1, -R5 ;  /* 0x00000001ec067824 */ /* 0x000fe200078e0a05 */
[----:B------:R-:W-:Y:S01]  /*7780*/  P2R R16, PR, RZ, 0x1 ;  /* 0x00000001ff107803 */ /* 0x000fe20000000000 */
[----:B------:R1:W2:Y:S01]  /*7790*/  I2F R12, R3 ;  /* 0x00000003000c7306 */ /* 0x0002a20000201400 */
[----:B------:R-:W-:Y:S02]  /*77a0*/  ISETP.GE.AND P0, PT, R5, R245, PT ;  /* 0x000000f50500720c */ /* 0x000fe40003f06270 */
[----:B------:R-:W-:-:S02]  /*77b0*/  P2R R18, PR, RZ, 0x4 ;  /* 0x00000004ff127803 */ /* 0x000fc40000000000 */
[C---:B------:R-:W-:Y:S02]  /*77c0*/  ISETP.LT.OR P0, PT, R5.reuse, R240, P0 ;  /* 0x000000f00500720c */ /* 0x040fe40000701670 */
[----:B------:R-:W-:Y:S02]  /*77d0*/  P2R R17, PR, RZ, 0x2 ;  /* 0x00000002ff117803 */ /* 0x000fe40000000000 */
[----:B------:R-:W-:Y:S02]  /*77e0*/  P2R R13, PR, RZ, 0x1 ;  /* 0x00000001ff0d7803 */ /* 0x000fe40000000000 */
[C---:B------:R-:W-:Y:S02]  /*77f0*/  ISETP.GE.AND P2, PT, R5.reuse, R244, PT ;  /* 0x000000f40500720c */ /* 0x040fe40003f46270 */
[C---:B------:R-:W-:Y:S02]  /*7800*/  ISETP.GE.AND P1, PT, R5.reuse, R243, PT ;  /* 0x000000f30500720c */ /* 0x040fe40003f26270 */
[----:B------:R-:W-:Y:S01]  /*7810*/  ISETP.GE.AND P0, PT, R5, R242, PT ;  /* 0x000000f20500720c */ /* 0x000fe20003f06270 */
[----:B-1----:R-:W-:Y:S01]  /*7820*/  IMAD.MOV.U32 R3, RZ, RZ, R0 ;  /* 0x000000ffff037224 */ /* 0x002fe200078e0000 */
[----:B------:R-:W-:Y:S01]  /*7830*/  IABS R0, R8 ;  /* 0x0000000800007213 */ /* 0x000fe20000000000 */
[----:B--2---:R-:W-:Y:S01]  /*7840*/  FFMA.FTZ R19, R12, -UR35, R59 ;  /* 0x800000230c137c23 */ /* 0x004fe2000801003b */
[----:B------:R-:W-:Y:S01]  /*7850*/  FSEL R184, R10, -INF , !P5 ;  /* 0xff8000000ab87808 */ /* 0x000fe20006800000 */
[----:B------:R-:W1:Y:S01]  /*7860*/  I2F R7, R3 ;  /* 0x0000000300077306 */ /* 0x000e620000201400 */
[----:B------:R-:W-:Y:S01]  /*7870*/  IMAD.IADD R8, R235, 0x1, -R5 ;  /* 0x00000001eb087824 */ /* 0x000fe200078e0a05 */
[----:B------:R-:W-:-:S02]  /*7880*/  FSEL R185, R11, -INF , !P4 ;  /* 0xff8000000bb97808 */ /* 0x000fc40006000000 */
[----:B------:R-:W-:Y:S02]  /*7890*/  FSEL R186, R14, -INF , !P3 ;  /* 0xff8000000eba7808 */ /* 0x000fe40005800000 */
[C---:B------:R-:W-:Y:S02]  /*78a0*/  ISETP.LT.OR P5, PT, R5.reuse, R239, P2 ;  /* 0x000000ef0500720c */ /* 0x040fe400017a1670 */
[----:B------:R-:W2:Y:S01]  /*78b0*/  I2F R9, R0 ;  /* 0x0000000000097306 */ /* 0x000ea20000201400 */
[C---:B------:R-:W-:Y:S02]  /*78c0*/  ISETP.LT.OR P4, PT, R5.reuse, R238, P1 ;  /* 0x000000ee0500720c */ /* 0x040fe40000f81670 */
[----:B------:R-:W-:Y:S02]  /*78d0*/  ISETP.LT.OR P3, PT, R5, R237, P0 ;  /* 0x000000ed0500720c */ /* 0x000fe40000761670 */
[----:B------:R-:W-:Y:S02]  /*78e0*/  ISETP.NE.AND P2, PT, R17, RZ, PT ;  /* 0x000000ff1100720c */ /* 0x000fe40003f45270 */
[----:B------:R-:W-:Y:S01]  /*78f0*/  FSEL R169, R15, -INF , !P6 ;  /* 0xff8000000fa97808 */ /* 0x000fe20007000000 */
[----:B-1----:R-:W-:Y:S01]  /*7900*/  FFMA.FTZ R21, R7, -UR35, R61 ;  /* 0x8000002307157c23 */ /* 0x002fe2000801003d */
[----:B------:R-:W-:-:S02]  /*7910*/  IADD3 R3, R35, 0x41, RZ ;  /* 0x0000004123037810 */ /* 0x000fc40007ffe0ff */
[----:B------:R-:W-:Y:S02]  /*7920*/  ISETP.NE.AND P6, PT, R18, RZ, PT ;  /* 0x000000ff1200720c */ /* 0x000fe40003fc5270 */
[----:B------:R-:W-:Y:S02]  /*7930*/  ISETP.GE.AND P0, PT, R3, R245, PT ;  /* 0x000000f50300720c */ /* 0x000fe40003f06270 */
[----:B------:R-:W-:Y:S01]  /*7940*/  FSEL R166, R19, -INF , !P6 ;  /* 0xff80000013a67808 */ /* 0x000fe20007000000 */
[----:B--2---:R-:W-:Y:S01]  /*7950*/  FFMA.FTZ R20, R9, -UR35, R63 ;  /* 0x8000002309147c23 */ /* 0x004fe2000801003f */
[----:B------:R-:W-:Y:S01]  /*7960*/  IABS R0, R6 ;  /* 0x0000000600007213 */ /* 0x000fe20000000000 */
[----:B------:R-:W-:Y:S01]  /*7970*/  IMAD.IADD R6, R236, 0x1, -R3 ;  /* 0x00000001ec067824 */ /* 0x000fe200078e0a03 */
[----:B------:R-:W-:Y:S02]  /*7980*/  ISETP.LT.OR P6, PT, R3, R240, P0 ;  /* 0x000000f00300720c */ /* 0x000fe400007c1670 */
[----:B------:R-:W1:Y:S01]  /*7990*/  I2F R12, R0 ;  /* 0x00000000000c7306 */ /* 0x000e620000201400 */
[----:B------:R-:W-:-:S02]  /*79a0*/  ISETP.NE.AND P1, PT, R16, RZ, PT ;  /* 0x000000ff1000720c */ /* 0x000fc40003f25270 */
[----:B------:R-:W-:Y:S02]  /*79b0*/  IABS R6, R6 ;  /* 0x0000000600067213 */ /* 0x000fe40000000000 */
[----:B------:R-:W-:Y:S02]  /*79c0*/  ISETP.NE.AND P0, PT, R13, RZ, PT ;  /* 0x000000ff0d00720c */ /* 0x000fe40003f05270 */
[----:B------:R-:W-:Y:S01]  /*79d0*/  FSEL R150, R21, -INF , !P2 ;  /* 0xff80000015967808 */ /* 0x000fe20005000000 */
[----:B------:R-:W-:Y:S01]  /*79e0*/  IMAD.MOV.U32 R7, RZ, RZ, R6 ;  /* 0x000000ffff077224 */ /* 0x000fe200078e0006 */
[----:B------:R-:W-:Y:S02]  /*79f0*/  IABS R6, R8 ;  /* 0x0000000800067213 */ /* 0x000fe40000000000 */
[----:B------:R-:W-:Y:S01]  /*7a00*/  FSEL R167, R20, -INF , !P1 ;  /* 0xff80000014a77808 */ /* 0x000fe20004800000 */
[----:B------:R2:W-:Y:S01]  /*7a10*/  I2F R22, R7 ;  /* 0x0000000700167306 */ /* 0x0005e20000201400 */
[----:B------:R-:W-:-:S02]  /*7a20*/  ISETP.GE.AND P2, PT, R3, R244, PT ;  /* 0x000000f40300720c */ /* 0x000fc40003f46270 */
[----:B------:R-:W-:Y:S01]  /*7a30*/  ISETP.GE.AND P1, PT, R3, R243, PT ;  /* 0x000000f30300720c */ /* 0x000fe20003f26270 */
[----:B-1----:R-:W-:Y:S01]  /*7a40*/  FFMA.FTZ R11, R12, -UR35, R48 ;  /* 0x800000230c0b7c23 */ /* 0x002fe20008010030 */
[----:B------:R-:W-:Y:S02]  /*7a50*/  IADD3 R0, R35, 0x48, RZ ;  /* 0x0000004823007810 */ /* 0x000fe40007ffe0ff */
[----:B------:R-:W-:Y:S01]  /*7a60*/  ISETP.LT.OR P2, PT, R3, R239, P2 ;  /* 0x000000ef0300720c */ /* 0x000fe20001741670 */
[----:B------:R-:W1:Y:S01]  /*7a70*/  I2F R8, R6 ;  /* 0x0000000600087306 */ /* 0x000e620000201400 */
[----:B------:R-:W-:Y:S01]  /*7a80*/  FSEL R205, R11, -INF , !P0 ;  /* 0xff8000000bcd7808 */ /* 0x000fe20004000000 */
[----:B------:R-:W-:Y:S01]  /*7a90*/  IMAD.IADD R9, R236, 0x1, -R0 ;  /* 0x00000001ec097824 */ /* 0x000fe200078e0a00 */
[C---:B------:R-:W-:Y:S02]  /*7aa0*/  ISETP.GE.AND P0, PT, R3.reuse, R242, PT ;  /* 0x000000f20300720c */ /* 0x040fe40003f06270 */
[----:B------:R-:W-:-:S02]  /*7ab0*/  ISETP.LT.OR P1, PT, R3, R238, P1 ;  /* 0x000000ee0300720c */ /* 0x000fc40000f21670 */
[----:B------:R-:W-:Y:S01]  /*7ac0*/  IABS R9, R9 ;  /* 0x0000000900097213 */ /* 0x000fe20000000000 */
[--C-:B--2---:R-:W-:Y:S01]  /*7ad0*/  IMAD.IADD R7, R234, 0x1, -R5.reuse ;  /* 0x00000001ea077824 */ /* 0x104fe200078e0a05 */
[----:B------:R-:W-:Y:S01]  /*7ae0*/  ISETP.LT.OR P0, PT, R3, R237, P0 ;  /* 0x000000ed0300720c */ /* 0x000fe20000701670 */
[----:B------:R-:W-:Y:S01]  /*7af0*/  IMAD.IADD R5, R241, 0x1, -R5 ;  /* 0x00000001f1057824 */ /* 0x000fe200078e0a05 */
[----:B------:R-:W-:Y:S02]  /*7b00*/  P2R R15, PR, RZ, 0x4 ;  /* 0x00000004ff0f7803 */ /* 0x000fe40000000000 */
[----:B------:R-:W-:Y:S02]  /*7b10*/  P2R R13, PR, RZ, 0x1 ;  /* 0x00000001ff0d7803 */ /* 0x000fe40000000000 */
[----:B------:R-:W-:Y:S01]  /*7b20*/  ISETP.GE.AND P0, PT, R0, R245, PT ;  /* 0x000000f50000720c */ /* 0x000fe20003f06270 */
[----:B-1----:R-:W-:Y:S01]  /*7b30*/  FFMA.FTZ R17, R8, -UR35, R50 ;  /* 0x8000002308117c23 */ /* 0x002fe20008010032 */
[----:B------:R-:W-:Y:S01]  /*7b40*/  IABS R6, R7 ;  /* 0x0000000700067213 */ /* 0x000fe20000000000 */
[----:B------:R-:W-:Y:S01]  /*7b50*/  IMAD.MOV.U32 R7, RZ, RZ, R9 ;  /* 0x000000ffff077224 */ /* 0x000fe200078e0009 */
[----:B------:R-:W-:-:S02]  /*7b60*/  IABS R9, R5 ;  /* 0x0000000500097213 */ /* 0x000fc40000000000 */
[----:B------:R1:W2:Y:S01]  /*7b70*/  I2F R10, R6 ;  /* 0x00000006000a7306 */ /* 0x0002a20000201400 */
[----:B------:R-:W-:Y:S02]  /*7b80*/  ISETP.LT.OR P0, PT, R0, R240, P0 ;  /* 0x000000f00000720c */ /* 0x000fe40000701670 */
[----:B------:R-:W-:Y:S01]  /*7b90*/  IMAD.MOV.U32 R8, RZ, RZ, R9 ;  /* 0x000000ffff087224 */ /* 0x000fe200078e0009 */
[----:B------:R-:W-:Y:S01]  /*7ba0*/  P2R R14, PR, RZ, 0x2 ;  /* 0x00000002ff0e7803 */ /* 0x000fe20000000000 */
[----:B------:R-:W-:Y:S01]  /*7bb0*/  IMAD.IADD R9, R234, 0x1, -R3 ;  /* 0x00000001ea097824 */ /* 0x000fe200078e0a03 */
[----:B------:R-:W-:Y:S02]  /*7bc0*/  P2R R20, PR, RZ, 0x1 ;  /* 0x00000001ff147803 */ /* 0x000fe40000000000 */
[----:B------:R3:W4:Y:S01]  /*7bd0*/  I2F R28, R7 ;  /* 0x00000007001c7306 */ /* 0x0007220000201400 */
[C---:B------:R-:W-:Y:S02]  /*7be0*/  ISETP.GE.AND P2, PT, R0.reuse, R244, PT ;  /* 0x000000f40000720c */ /* 0x040fe40003f46270 */
[----:B------:R-:W-:-:S02]  /*7bf0*/  ISETP.GE.AND P1, PT, R0, R243, PT ;  /* 0x000000f30000720c */ /* 0x000fc40003f26270 */
[----:B------:R-:W-:Y:S02]  /*7c00*/  ISETP.GE.AND P0, PT, R0, R242, PT ;  /* 0x000000f20000720c */ /* 0x000fe40003f06270 */
[----:B------:R-:W-:Y:S01]  /*7c10*/  FSEL R203, R17, -INF , !P5 ;  /* 0xff80000011cb7808 */ /* 0x000fe20006800000 */
[----:B-1----:R-:W-:Y:S01]  /*7c20*/  IMAD.IADD R6, R235, 0x1, -R3 ;  /* 0x00000001eb067824 */ /* 0x002fe200078e0a03 */
[----:B------:R1:W5:Y:S01]  /*7c30*/  I2F R12, R8 ;  /* 0x00000008000c7306 */ /* 0x0003620000201400 */
[----:B--2---:R-:W-:Y:S01]  /*7c40*/  FFMA.FTZ R10, R10, -UR35, R68 ;  /* 0x800000230a0a7c23 */ /* 0x004fe20008010044 */
[----:B------:R-:W-:Y:S02]  /*7c50*/  ISETP.LT.OR P5, PT, R0, R239, P2 ;  /* 0x000000ef0000720c */ /* 0x000fe400017a1670 */
[----:B------:R-:W-:Y:S02]  /*7c60*/  ISETP.NE.AND P2, PT, R14, RZ, PT ;  /* 0x000000ff0e00720c */ /* 0x000fe40003f45270 */
[----:B------:R-:W-:-:S02]  /*7c70*/  FSEL R204, R10, -INF , !P4 ;  /* 0xff8000000acc7808 */ /* 0x000fc40006000000 */
[----:B---3--:R-:W-:Y:S02]  /*7c80*/  IADD3 R7, R35, 0x49, RZ ;  /* 0x0000004923077810 */ /* 0x008fe40007ffe0ff */
[----:B------:R-:W-:Y:S02]  /*7c90*/  ISETP.LT.OR P4, PT, R0, R238, P1 ;  /* 0x000000ee0000720c */ /* 0x000fe40000f81670 */
[----:B------:R-:W-:Y:S01]  /*7ca0*/  ISETP.NE.AND P1, PT, R13, RZ, PT ;  /* 0x000000ff0d00720c */ /* 0x000fe20003f25270 */
[----:B------:R-:W-:Y:S02]  /*7cb0*/  IMAD.IADD R5, R236, 0x1, -R7 ;  /* 0x00000001ec057824 */ /* 0x000fe400078e0a07 */
[----:B----4-:R-:W-:Y:S01]  /*7cc0*/  FFMA.FTZ R13, R28, -UR35, R72 ;  /* 0x800000231c0d7c23 */ /* 0x010fe20008010048 */
[----:B-1----:R-:W-:Y:S01]  /*7cd0*/  IABS R8, R6 ;  /* 0x0000000600087213 */ /* 0x002fe20000000000 */
[----:B-----5:R-:W-:Y:S01]  /*7ce0*/  FFMA.FTZ R11, R12, -UR35, R70 ;  /* 0x800000230c0b7c23 */ /* 0x020fe20008010046 */
[----:B------:R-:W-:Y:S01]  /*7cf0*/  IABS R5, R5 ;  /* 0x0000000500057213 */ /* 0x000fe20000000000 */
[----:B------:R-:W-:Y:S01]  /*7d00*/  FFMA.FTZ R12, R22, -UR35, R49 ;  /* 0x80000023160c7c23 */ /* 0x000fe20008010031 */
[----:B------:R-:W-:Y:S01]  /*7d10*/  IABS R6, R9 ;  /* 0x0000000900067213 */ /* 0x000fe20000000000 */
[----:B------:R-:W-:Y:S01]  /*7d20*/  IMAD.IADD R9, R241, 0x1, -R0 ;  /* 0x00000001f1097824 */ /* 0x000fe200078e0a00 */
[----:B------:R1:W-:Y:S01]  /*7d30*/  I2F R23, R5 ;  /* 0x0000000500177306 */ /* 0x0003e20000201400 */
[----:B------:R-:W-:Y:S01]  /*7d40*/  FSEL R232, R11, -INF , !P3 ;  /* 0xff8000000be87808 */ /* 0x000fe20005800000 */
[----:B------:R-:W-:Y:S01]  /*7d50*/  HMMA.16816.F32 R28, R36, R26, R124 ;  /* 0x0000001a241c723c */ /* 0x000fe2000000187c */
[----:B------:R-:W-:-:S02]  /*7d60*/  ISETP.LT.OR P3, PT, R0, R237, P0 ;  /* 0x000000ed0000720c */ /* 0x000fc40000761670 */
[----:B------:R-:W-:Y:S02]  /*7d70*/  FSEL R197, R12, -INF , !P6 ;  /* 0xff8000000cc57808 */ /* 0x000fe40007000000 */
[----:B------:R-:W-:Y:S02]  /*7d80*/  ISETP.NE.AND P6, PT, R15, RZ, PT ;  /* 0x000000ff0f00720c */ /* 0x000fe40003fc5270 */
[----:B------:R-:W-:Y:S01]  /*7d90*/  ISETP.GE.AND P0, PT, R7, R245, PT ;  /* 0x000000f50700720c */ /* 0x000fe20003f06270 */
[----:B------:R-:W-:Y:S01]  /*7da0*/  HMMA.16816.F32 R24, R44, R26, R108 ;  /* 0x0000001a2c18723c */ /* 0x000fe2000000186c */
[----:B-1----:R-:W-:Y:S02]  /*7db0*/  IMAD.MOV.U32 R5, RZ, RZ, R8 ;  /* 0x000000ffff057224 */ /* 0x002fe400078e0008 */
[----:B------:R-:W-:Y:S02]  /*7dc0*/  IMAD.IADD R8, R234, 0x1, -R0 ;  /* 0x00000001ea087824 */ /* 0x000fe400078e0a00 */
[----:B------:R1:W2:Y:S02]  /*7dd0*/  I2F R18, R5 ;  /* 0x0000000500127306 */ /* 0x0002a40000201400 */
        /* <DEDUP_REMOVED lines=8> */
[----:B-1----:R-:W-:Y:S02]  /*7e60*/  IMAD.IADD R5, R241, 0x1, -R3 ;  /* 0x00000001f1057824 */ /* 0x002fe400078e0a03 */
[----:B------:R-:W-:Y:S01]  /*7e70*/  IMAD.MOV.U32 R3, RZ, RZ, R6 ;  /* 0x000000ffff037224 */ /* 0x000fe200078e0006 */
[----:B------:R-:W-:Y:S01]  /*7e80*/  IADD3 R6, R35, 0x50, RZ ;  /* 0x0000005023067810 */ /* 0x000fe20007ffe0ff */
[----:B--2---:R-:W-:Y:S01]  /*7e90*/  FFMA.FTZ R12, R18, -UR35, R51 ;  /* 0x80000023120c7c23 */ /* 0x004fe20008010033 */
[----:B------:R-:W-:Y:S01]  /*7ea0*/  IABS R5, R5 ;  /* 0x0000000500057213 */ /* 0x000fe20000000000 */
[----:B------:R1:W2:Y:S01]  /*7eb0*/  I2F R16, R3 ;  /* 0x0000000300107306 */ /* 0x0002a20000201400 */
[----:B------:R-:W-:Y:S02]  /*7ec0*/  IMAD.MOV.U32 R224, RZ, RZ, R227 ;  /* 0x000000ffffe07224 */ /* 0x000fe400078e00e3 */
[----:B------:R-:W-:Y:S01]  /*7ed0*/  FSEL R189, R12, -INF , !P6 ;  /* 0xff8000000cbd7808 */ /* 0x000fe20007000000 */
[----:B------:R-:W-:Y:S01]  /*7ee0*/  IMAD.MOV.U32 R227, RZ, RZ, R175 ;  /* 0x000000ffffe37224 */ /* 0x000fe200078e00af */
[----:B------:R-:W-:Y:S01]  /*7ef0*/  ISETP.LT.OR P6, PT, R7, R240, P0 ;  /* 0x000000f00700720c */ /* 0x000fe200007c1670 */
[----:B------:R-:W-:Y:S01]  /*7f00*/  IMAD.MOV.U32 R225, RZ, RZ, R120 ;  /* 0x000000ffffe17224 */ /* 0x000fe200078e0078 */
[----:B------:R-:W-:Y:S01]  /*7f10*/  ISETP.NE.AND P0, PT, R20, RZ, PT ;  /* 0x000000ff1400720c */ /* 0x000fe20003f05270 */
[----:B------:R-:W3:Y:S01]  /*7f20*/  I2F R19, R5 ;  /* 0x0000000500137306 */ /* 0x000ee20000201400 */
[----:B------:R-:W-:-:S02]  /*7f30*/  IMAD.MOV.U32 R226, RZ, RZ, R121 ;  /* 0x000000ffffe27224 */ /* 0x000fc400078e0079 */
[----:B------:R-:W-:Y:S01]  /*7f40*/  FSEL R181, R13, -INF , !P0 ;  /* 0xff8000000db57808 */ /* 0x000fe20004000000 */
[----:B------:R-:W-:Y:S01]  /*7f50*/  IMAD.MOV.U32 R120, RZ, RZ, R122 ;  /* 0x000000ffff787224 */ /* 0x000fe200078e007a */
[----:B------:R-:W-:Y:S01]  /*7f60*/  ISETP.GE.AND P0, PT, R7, R242, PT ;  /* 0x000000f20700720c */ /* 0x000fe20003f06270 */
[----:B------:R-:W-:Y:S02]  /*7f70*/  IMAD.MOV.U32 R121, RZ, RZ, R123 ;  /* 0x000000ffff797224 */ /* 0x000fe400078e007b */
[----:B-1----:R-:W-:Y:S01]  /*7f80*/  IMAD.IADD R3, R235, 0x1, -R0 ;  /* 0x00000001eb037824 */ /* 0x002fe200078e0a00 */
[----:B------:R-:W-:Y:S01]  /*7f90*/  ISETP.LT.OR P0, PT, R7, R237, P0 ;  /* 0x000000ed0700720c */ /* 0x000fe20000701670 */
[----:B------:R-:W-:Y:S02]  /*7fa0*/  IMAD.IADD R0, R236, 0x1, -R6 ;  /* 0x00000001ec007824 */ /* 0x000fe400078e0a06 */
[----:B--2---:R-:W-:Y:S01]  /*7fb0*/  FFMA.FTZ R15, R16, -UR35, R69 ;  /* 0x80000023100f7c23 */ /* 0x004fe20008010045 */
[----:B------:R-:W-:Y:S01]  /*7fc0*/  IABS R3, R3 ;  /* 0x0000000300037213 */ /* 0x000fe20000000000 */
[----:B------:R-:W-:Y:S01]  /*7fd0*/  IMAD.MOV.U32 R122, RZ, RZ, R214 ;  /* 0x000000ffff7a7224 */ /* 0x000fe200078e00d6 */
        /* <DEDUP_REMOVED lines=8> */
[----:B------:R-:W-:Y:S01]  /*8060*/  FSEL R198, R14, -INF , !P1 ;  /* 0xff8000000ec67808 */ /* 0x000fe20004800000 */
[----:B------:R-:W-:Y:S01]  /*8070*/  FFMA.FTZ R19, R23, -UR35, R73 ;  /* 0x8000002317137c23 */ /* 0x000fe20008010049 */
[C---:B------:R-:W-:Y:S01]  /*8080*/  ISETP.GE.AND P2, PT, R7.reuse, R244, PT ;  /* 0x000000f40700720c */ /* 0x040fe20003f46270 */
[----:B------:R-:W-:Y:S01]  /*8090*/  IMAD.MOV.U32 R123, RZ, RZ, R213 ;  /* 0x000000ffff7b7224 */ /* 0x000fe200078e00d5 */
[----:B------:R-:W-:-:S02]  /*80a0*/  ISETP.GE.AND P1, PT, R7, R243, PT ;  /* 0x000000f30700720c */ /* 0x000fc40003f26270 */
[C---:B------:R-:W-:Y:S01]  /*80b0*/  ISETP.LT.OR P2, PT, R7.reuse, R239, P2 ;  /* 0x000000ef0700720c */ /* 0x040fe20001741670 */
[----:B------:R3:W4:Y:S01]  /*80c0*/  I2F R11, R3 ;  /* 0x00000003000b7306 */ /* 0x0007220000201400 */
[----:B------:R-:W-:Y:S02]  /*80d0*/  ISETP.LT.OR P1, PT, R7, R238, P1 ;  /* 0x000000ee0700720c */ /* 0x000fe40000f21670 */
[----:B------:R-:W-:Y:S02]  /*80e0*/  P2R R12, PR, RZ, 0x4 ;  /* 0x00000004ff0c7803 */ /* 0x000fe40000000000 */
[----:B------:R-:W-:Y:S02]  /*80f0*/  ISETP.GE.AND P2, PT, R6, R244, PT ;  /* 0x000000f40600720c */ /* 0x000fe40003f46270 */
[----:B------:R-:W-:Y:S01]  /*8100*/  FSEL R168, R19, -INF , !P6 ;  /* 0xff80000013a87808 */ /* 0x000fe20007000000 */
[----:B------:R5:W5:Y:S01]  /*8110*/  I2F R21, R8 ;  /* 0x0000000800157306 */ /* 0x000b620000201400 */
[----:B-1----:R-:W-:Y:S01]  /*8120*/  IABS R5, R9 ;  /* 0x0000000900057213 */ /* 0x002fe20000000000 */
[----:B--2---:R-:W-:Y:S01]  /*8130*/  FFMA.FTZ R17, R17, -UR35, R74 ;  /* 0x8000002311117c23 */ /* 0x004fe2000801004a */
[----:B------:R-:W-:-:S04]  /*8140*/  ISETP.NE.AND P6, PT, R12, RZ, PT ;  /* 0x000000ff0c00720c */ /* 0x000fc80003fc5270 */
[----:B------:R-:W-:Y:S01]  /*8150*/  FSEL R174, R17, -INF , !P5 ;  /* 0xff80000011ae7808 */ /* 0x000fe20006800000 */
[----:B------:R1:W2:Y:S01]  /*8160*/  I2F R10, R5 ;  /* 0x00000005000a7306 */ /* 0x0002a20000201400 */
[----:B---3--:R-:W-:Y:S01]  /*8170*/  IADD3 R3, R35, 0x51, RZ ;  /* 0x0000005123037810 */ /* 0x008fe20007ffe0ff */
[----:B----4-:R-:W-:Y:S01]  /*8180*/  FFMA.FTZ R18, R11, -UR35, R76 ;  /* 0x800000230b127c23 */ /* 0x010fe2000801004c */
[----:B------:R-:W-:Y:S01]  /*8190*/  ISETP.LT.OR P5, PT, R6, R239, P2 ;  /* 0x000000ef0600720c */ /* 0x000fe200017a1670 */
[----:B------:R-:W-:-:S03]  /*81a0*/  IMAD.IADD R11, R234, 0x1, -R7 ;  /* 0x00000001ea0b7824 */ /* 0x000fc600078e0a07 */
[----:B------:R-:W-:Y:S01]  /*81b0*/  FSEL R188, R18, -INF , !P4 ;  /* 0xff80000012bc7808 */ /* 0x000fe20006000000 */
[----:B-----5:R-:W-:Y:S02]  /*81c0*/  IMAD.IADD R8, R236, 0x1, -R0 ;  /* 0x00000001ec087824 */ /* 0x020fe400078e0a00 */
[----:B------:R-:W-:-:S03]  /*81d0*/  FFMA.FTZ R12, R21, -UR35, R40 ;  /* 0x80000023150c7c23 */ /* 0x000fc60008010028 */
[----:B------:R-:W-:Y:S01]  /*81e0*/  IABS R8, R8 ;  /* 0x0000000800087213 */ /* 0x000fe20000000000 */
[----:B-1----:R-:W-:Y:S02]  /*81f0*/  IMAD.IADD R5, R236, 0x1, -R3 ;  /* 0x00000001ec057824 */ /* 0x002fe400078e0a03 */
[----:B--2---:R-:W-:-:S03]  /*8200*/  FFMA.FTZ R16, R10, -UR35, R78 ;  /* 0x800000230a107c23 */ /* 0x004fc6000801004e */
[----:B------:R-:W-:Y:S02]  /*8210*/  IABS R5, R5 ;  /* 0x0000000500057213 */ /* 0x000fe40000000000 */
[----:B------:R-:W-:-:S03]  /*8220*/  FSEL R193, R16, -INF , !P3 ;  /* 0xff80000010c17808 */ /* 0x000fc60005800000 */
[----:B------:R-:W-:Y:S01]  /*8230*/  IMAD.MOV.U32 R9, RZ, RZ, R5 ;  /* 0x000000ffff097224 */ /* 0x000fe200078e0005 */
[----:B------:R-:W-:-:S03]  /*8240*/  IADD3 R5, R35, 0x59, RZ ;  /* 0x0000005923057810 */ /* 0x000fc60007ffe0ff */
[----:B------:R1:W-:Y:S02]  /*8250*/  I2F R22, R9 ;  /* 0x0000000900167306 */ /* 0x0003e40000201400 */
[----:B------:R-:W-:Y:S02]  /*8260*/  IMAD.IADD R10, R236, 0x1, -R5 ;  /* 0x00000001ec0a7824 */ /* 0x000fe400078e0a05 */
[----:B-1----:R-:W-:-:S03]  /*8270*/  IMAD.MOV.U32 R9, RZ, RZ, R8 ;  /* 0x000000ffff097224 */ /* 0x002fc600078e0008 */
[----:B------:R-:W-:Y:S01]  /*8280*/  IABS R8, R10 ;  /* 0x0000000a00087213 */ /* 0x000fe20000000000 */
[----:B------:R-:W-:Y:S01]  /*8290*/  IMAD.IADD R10, R235, 0x1, -R7 ;  /* 0x00000001eb0a7824 */ /* 0x000fe200078e0a07 */
[----:B------:R1:W-:Y:S03]  /*82a0*/  I2F R48, R9 ;  /* 0x0000000900307306 */ /* 0x0003e60000201400 */
[----:B-1----:R-:W-:Y:S01]  /*82b0*/  IMAD.MOV.U32 R9, RZ, RZ, R8 ;  /* 0x000000ffff097224 */ /* 0x002fe200078e0008 */
[----:B------:R-:W-:Y:S02]  /*82c0*/  IABS R8, R10 ;  /* 0x0000000a00087213 */ /* 0x000fe40000000000 */
[----:B------:R-:W-:Y:S02]  /*82d0*/  P2R R10, PR, RZ, 0x2 ;  /* 0x00000002ff0a7803 */ /* 0x000fe40000000000 */
[----:B------:R1:W-:Y:S01]  /*82e0*/  I2F R49, R9 ;  /* 0x0000000900317306 */ /* 0x0003e20000201400 */
[----:B------:R-:W-:-:S02]  /*82f0*/  ISETP.GE.AND P1, PT, R6, R243, PT ;  /* 0x000000f30600720c */ /* 0x000fc40003f26270 */
[----:B------:R-:W-:Y:S02]  /*8300*/  ISETP.NE.AND P2, PT, R10, RZ, PT ;  /* 0x000000ff0a00720c */ /* 0x000fe40003f45270 */
[----:B------:R-:W-:-:S03]  /*8310*/  ISETP.LT.OR P4, PT, R6, R238, P1 ;  /* 0x000000ee0600720c */ /* 0x000fc60000f81670 */
[----:B------:R2:W-:Y:S01]  /*8320*/  I2F R13, R8 ;  /* 0x00000008000d7306 */ /* 0x0005e20000201400 */
[----:B-1----:R-:W-:Y:S01]  /*8330*/  IABS R9, R11 ;  /* 0x0000000b00097213 */ /* 0x002fe20000000000 */
[----:B--2---:R-:W-:-:S04]  /*8340*/  IMAD.IADD R8, R241, 0x1, -R7 ;  /* 0x00000001f1087824 */ /* 0x004fc800078e0a07 */
[----:B------:R-:W-:Y:S01]  /*8350*/  IMAD.MOV.U32 R7, RZ, RZ, R9 ;  /* 0x000000ffff077224 */ /* 0x000fe200078e0009 */
[----:B------:R-:W-:Y:S02]  /*8360*/  P2R R9, PR, RZ, 0x1 ;  /* 0x00000001ff097803 */ /* 0x000fe40000000000 */
[----:B------:R-:W-:Y:S01]  /*8370*/  ISETP.GE.AND P0, PT, R6, R245, PT ;  /* 0x000000f50600720c */ /* 0x000fe20003f06270 */
[----:B------:R1:W2:Y:S01]  /*8380*/  I2F R11, R7 ;  /* 0x00000007000b7306 */ /* 0x0002a20000201400 */
[----:B------:R-:W-:Y:S01]  /*8390*/  IABS R14, R8 ;  /* 0x00000008000e7213 */ /* 0x000fe20000000000 */
[----:B------:R-:W-:Y:S01]  /*83a0*/  IMAD.IADD R8, R234, 0x1, -R6 ;  /* 0x00000001ea087824 */ /* 0x000fe200078e0a06 */
[----:B------:R-:W-:Y:S02]  /*83b0*/  ISETP.LT.OR P0, PT, R6, R240, P0 ;  /* 0x000000f00600720c */ /* 0x000fe40000701670 */
[----:B------:R-:W-:Y:S01]  /*83c0*/  ISETP.NE.AND P1, PT, R9, RZ, PT ;  /* 0x000000ff0900720c */ /* 0x000fe20003f25270 */
[----:B------:R-:W-:Y:S01]  /*83d0*/  IMAD.IADD R9, R241, 0x1, -R3 ;  /* 0x00000001f1097824 */ /* 0x000fe200078e0a03 */
[----:B------:R-:W-:Y:S01]  /*83e0*/  P2R R15, PR, RZ, 0x1 ;  /* 0x00000001ff0f7803 */ /* 0x000fe20000000000 */
[----:B------:R-:W3:Y:S01]  /*83f0*/  I2F R14, R14 ;  /* 0x0000000e000e7306 */ /* 0x000ee20000201400 */
[----:B------:R-:W-:-:S02]  /*8400*/  IABS R8, R8 ;  /* 0x0000000800087213 */ /* 0x000fc40000000000 */
[----:B------:R-:W-:-:S04]  /*8410*/  ISETP.GE.AND P0, PT, R6, R242, PT ;  /* 0x000000f20600720c */ /* 0x000fc80003f06270 */
[----:B------:R-:W-:Y:S01]  /*8420*/  ISETP.LT.OR P3, PT, R6, R237, P0 ;  /* 0x000000ed0600720c */ /* 0x000fe20000761670 */
[----:B-1----:R-:W-:Y:S01]  /*8430*/  IMAD.IADD R7, R235, 0x1, -R6 ;  /* 0x00000001eb077824 */ /* 0x002fe200078e0a06 */
[----:B------:R-:W-:Y:S01]  /*8440*/  ISETP.GE.AND P0, PT, R3, R245, PT ;  /* 0x000000f50300720c */ /* 0x000fe20003f06270 */
[----:B--2---:R-:W-:-:S03]  /*8450*/  FFMA.FTZ R11, R11, -UR35, R77 ;  /* 0x800000230b0b7c23 */ /* 0x004fc6000801004d */
[----:B------:R-:W-:Y:S02]  /*8460*/  IABS R7, R7 ;  /* 0x0000000700077213 */ /* 0x000fe40000000000 */
[----:B------:R-:W-:Y:S01]  /*8470*/  FSEL R172, R11, -INF , !P2 ;  /* 0xff8000000bac7808 */ /* 0x000fe20005000000 */
[----:B---3--:R-:W-:Y:S01]  /*8480*/  FFMA.FTZ R10, R14, -UR35, R79 ;  /* 0x800000230e0a7c23 */ /* 0x008fe2000801004f */
[----:B------:R1:W-:Y:S01]  /*8490*/  I2F R16, R7 ;  /* 0x0000000700107306 */ /* 0x0003e20000201400 */
[----:B------:R-:W-:-:S03]  /*84a0*/  ISETP.GE.AND P2, PT, R3, R244, PT ;  /* 0x000000f40300720c */ /* 0x000fc60003f46270 */
[----:B------:R-:W-:Y:S02]  /*84b0*/  FSEL R187, R10, -INF , !P1 ;  /* 0xff8000000abb7808 */ /* 0x000fe40004800000 */
[C---:B------:R-:W-:Y:S02]  /*84c0*/  ISETP.GE.AND P1, PT, R3.reuse, R243, PT ;  /* 0x000000f30300720c */ /* 0x040fe40003f26270 */
[C---:B------:R-:W-:Y:S02]  /*84d0*/  ISETP.LT.OR P2, PT, R3.reuse, R239, P2 ;  /* 0x000000ef0300720c */ /* 0x040fe40001741670 */
[----:B------:R-:W-:Y:S02]  /*84e0*/  ISETP.LT.OR P1, PT, R3, R238, P1 ;  /* 0x000000ee0300720c */ /* 0x000fe40000f21670 */
[----:B------:R-:W-:Y:S02]  /*84f0*/  P2R R20, PR, RZ, 0x4 ;  /* 0x00000004ff147803 */ /* 0x000fe40000000000 */
[----:B------:R-:W-:Y:S01]  /*8500*/  ISETP.GE.AND P2, PT, R0, R244, PT ;  /* 0x000000f40000720c */ /* 0x000fe20003f46270 */
[----:B-1----:R-:W-:-:S02]  /*8510*/  IMAD.IADD R7, R241, 0x1, -R6 ;  /* 0x00000001f1077824 */ /* 0x002fc400078e0a06 */
[----:B------:R-:W-:Y:S02]  /*8520*/  IMAD.MOV.U32 R6, RZ, RZ, R8 ;  /* 0x000000ffff067224 */ /* 0x000fe400078e0008 */
[----:B------:R-:W-:Y:S01]  /*8530*/  FFMA.FTZ R8, R13, -UR35, R75 ;  /* 0x800000230d087c23 */ /* 0x000fe2000801004b */
[----:B------:R-:W-:Y:S01]  /*8540*/  IABS R7, R7 ;  /* 0x0000000700077213 */ /* 0x000fe20000000000 */
[----:B------:R1:W2:Y:S03]  /*8550*/  I2F R13, R6 ;  /* 0x00000006000d7306 */ /* 0x0002a60000201400 */
[----:B------:R-:W-:Y:S01]  /*8560*/  FSEL R149, R8, -INF , !P6 ;  /* 0xff80000008957808 */ /* 0x000fe20007000000 */
[----:B------:R-:W-:Y:S01]  /*8570*/  IMAD.IADD R8, R234, 0x1, -R3 ;  /* 0x00000001ea087824 */ /* 0x000fe200078e0a03 */
[----:B------:R-:W-:Y:S02]  /*8580*/  ISETP.LT.OR P6, PT, R3, R240, P0 ;  /* 0x000000f00300720c */ /* 0x000fe400007c1670 */
[----:B------:R-:W-:Y:S01]  /*8590*/  ISETP.NE.AND P0, PT, R15, RZ, PT ;  /* 0x000000ff0f00720c */ /* 0x000fe20003f05270 */
[----:B------:R-:W3:Y:S01]  /*85a0*/  I2F R17, R7 ;  /* 0x0000000700117306 */ /* 0x000ee20000201400 */
[----:B------:R-:W-:-:S02]  /*85b0*/  P2R R15, PR, RZ, 0x2 ;  /* 0x00000002ff0f7803 */ /* 0x000fc40000000000 */
[----:B------:R-:W-:Y:S01]  /*85c0*/  FSEL R138, R12, -INF , !P0 ;  /* 0xff8000000c8a7808 */ /* 0x000fe20004000000 */
[----:B------:R-:W-:Y:S01]  /*85d0*/  FFMA.FTZ R12, R22, -UR35, R41 ;  /* 0x80000023160c7c23 */ /* 0x000fe20008010029 */
[----:B------:R-:W-:Y:S02]  /*85e0*/  ISETP.GE.AND P0, PT, R3, R242, PT ;  /* 0x000000f20300720c */ /* 0x000fe40003f06270 */
[----:B------:R-:W-:Y:S01]  /*85f0*/  ISETP.GE.AND P1, PT, R0, R243, PT ;  /* 0x000000f30000720c */ /* 0x000fe20003f26270 */
[----:B-1----:R-:W-:Y:S01]  /*8600*/  IMAD.IADD R6, R235, 0x1, -R3 ;  /* 0x00000001eb067824 */ /* 0x002fe200078e0a03 */
[----:B------:R-:W-:Y:S01]  /*8610*/  ISETP.LT.OR P0, PT, R3, R237, P0 ;  /* 0x000000ed0300720c */ /* 0x000fe20000701670 */
[----:B------:R-:W-:Y:S01]  /*8620*/  IMAD.IADD R3, R235, 0x1, -R0 ;  /* 0x00000001eb037824 */ /* 0x000fe200078e0a00 */
[----:B------:R-:W-:Y:S01]  /*8630*/  FSEL R137, R12, -INF , !P6 ;  /* 0xff8000000c897808 */ /* 0x000fe20007000000 */
[----:B--2---:R-:W-:Y:S01]  /*8640*/  FFMA.FTZ R11, R13, -UR35, R52 ;  /* 0x800000230d0b7c23 */ /* 0x004fe20008010034 */
[----:B------:R-:W-:-:S02]  /*8650*/  IABS R6, R6 ;  /* 0x0000000600067213 */ /* 0x000fc40000000000 */
[----:B------:R-:W-:Y:S01]  /*8660*/  IABS R3, R3 ;  /* 0x0000000300037213 */ /* 0x000fe20000000000 */
[----:B---3--:R-:W-:Y:S01]  /*8670*/  FFMA.FTZ R10, R17, -UR35, R54 ;  /* 0x80000023110a7c23 */ /* 0x008fe20008010036 */
[----:B------:R-:W-:Y:S01]  /*8680*/  P2R R14, PR, RZ, 0x1 ;  /* 0x00000001ff0e7803 */ /* 0x000fe20000000000 */
[----:B------:R-:W-:Y:S01]  /*8690*/  IMAD.MOV.U32 R7, RZ, RZ, R6 ;  /* 0x000000ffff077224 */ /* 0x000fe200078e0006 */
[----:B------:R-:W-:Y:S01]  /*86a0*/  IABS R6, R8 ;  /* 0x0000000800067213 */ /* 0x000fe20000000000 */
[----:B------:R-:W-:Y:S01]  /*86b0*/  FFMA.FTZ R8, R16, -UR35, R42 ;  /* 0x8000002310087c23 */ /* 0x000fe2000801002a */
[C---:B------:R-:W-:Y:S01]  /*86c0*/  ISETP.GE.AND P0, PT, R0.reuse, R245, PT ;  /* 0x000000f50000720c */ /* 0x040fe20003f06270 */
[----:B------:R-:W1:Y:S01]  /*86d0*/  LDSM.16.M88.4 R16, [R217+0x3000] ;  /* 0x00300000d910783b */ /* 0x000e620000000200 */
[----:B------:R2:W-:Y:S01]  /*86e0*/  I2F R34, R7 ;  /* 0x0000000700227306 */ /* 0x0005e20000201400 */
[----:B------:R-:W-:Y:S02]  /*86f0*/  FSEL R179, R11, -INF , !P4 ;  /* 0xff8000000bb37808 */ /* 0x000fe40006000000 */
[----:B------:R-:W-:-:S02]  /*8700*/  ISETP.LT.OR P0, PT, R0, R240, P0 ;  /* 0x000000f00000720c */ /* 0x000fc40000701670 */
[----:B------:R-:W-:Y:S01]  /*8710*/  FSEL R170, R8, -INF , !P5 ;  /* 0xff80000008aa7808 */ /* 0x000fe20006800000 */
[----:B------:R-:W-:Y:S01]  /*8720*/  IMAD.IADD R8, R235, 0x1, -R5 ;  /* 0x00000001eb087824 */ /* 0x000fe200078e0a05 */
[----:B------:R-:W-:Y:S01]  /*8730*/  P2R R13, PR, RZ, 0x1 ;  /* 0x00000001ff0d7803 */ /* 0x000fe20000000000 */
[----:B------:R3:W4:Y:S01]  /*8740*/  I2F R23, R6 ;  /* 0x0000000600177306 */ /* 0x0007220000201400 */
[----:B------:R-:W-:Y:S02]  /*8750*/  ISETP.GE.AND P0, PT, R0, R242, PT ;  /* 0x000000f20000720c */ /* 0x000fe40003f06270 */
[----:B------:R-:W-:Y:S02]  /*8760*/  FSEL R180, R10, -INF , !P3 ;  /* 0xff8000000ab47808 */ /* 0x000fe40005800000 */
[C---:B------:R-:W-:Y:S02]  /*8770*/  ISETP.LT.OR P5, PT, R0.reuse, R239, P2 ;  /* 0x000000ef0000720c */ /* 0x040fe400017a1670 */
[----:B------:R-:W-:-:S02]  /*8780*/  ISETP.LT.OR P4, PT, R0, R238, P1 ;  /* 0x000000ee0000720c */ /* 0x000fc40000f81670 */
[----:B--2---:R-:W-:Y:S01]  /*8790*/  IABS R7, R9 ;  /* 0x0000000900077213 */ /* 0x004fe20000000000 */
[----:B------:R-:W-:Y:S01]  /*87a0*/  IMAD.IADD R9, R234, 0x1, -R5 ;  /* 0x00000001ea097824 */ /* 0x000fe200078e0a05 */
[----:B------:R-:W-:Y:S02]  /*87b0*/  ISETP.LT.OR P3, PT, R0, R237, P0 ;  /* 0x000000ed0000720c */ /* 0x000fe40000761670 */
[----:B------:R-:W-:Y:S02]  /*87c0*/  ISETP.NE.AND P6, PT, R20, RZ, PT ;  /* 0x000000ff1400720c */ /* 0x000fe40003fc5270 */
[----:B------:R-:W-:Y:S01]  /*87d0*/  ISETP.GE.AND P0, PT, R5, R245, PT ;  /* 0x000000f50500720c */ /* 0x000fe20003f06270 */
[----:B---3--:R-:W-:Y:S01]  /*87e0*/  IMAD.MOV.U32 R6, RZ, RZ, R7 ;  /* 0x000000ffff067224 */ /* 0x008fe200078e0007 */
[----:B------:R-:W-:Y:S01]  /*87f0*/  ISETP.NE.AND P2, PT, R15, RZ, PT ;  /* 0x000000ff0f00720c */ /* 0x000fe20003f45270 */
[----:B------:R-:W-:Y:S01]  /*8800*/  IMAD.IADD R7, R234, 0x1, -R0 ;  /* 0x00000001ea077824 */ /* 0x000fe200078e0a00 */
[----:B------:R-:W-:Y:S01]  /*8810*/  ISETP.NE.AND P1, PT, R14, RZ, PT ;  /* 0x000000ff0e00720c */ /* 0x000fe20003f25270 */
[----:B------:R2:W3:Y:S01]  /*8820*/  I2F R21, R6 ;  /* 0x0000000600157306 */ /* 0x0004e20000201400 */
[----:B----4-:R-:W-:-:S02]  /*8830*/  FFMA.FTZ R11, R23, -UR35, R53 ;  /* 0x80000023170b7c23 */ /* 0x010fc40008010035 */
[----:B------:R-:W-:-:S03]  /*8840*/  FFMA.FTZ R14, R49, -UR35, R29 ;  /* 0x80000023310e7c23 */ /* 0x000fc6000801001d */
[----:B------:R-:W-:Y:S02]  /*8850*/  FSEL R177, R11, -INF , !P2 ;  /* 0xff8000000bb17808 */ /* 0x000fe40005000000 */
[----:B------:R-:W-:-:S04]  /*8860*/  ISETP.GE.AND P2, PT, R5, R244, PT ;  /* 0x000000f40500720c */ /* 0x000fc80003f46270 */
[----:B------:R-:W-:Y:S01]  /*8870*/  ISETP.LT.OR P2, PT, R5, R239, P2 ;  /* 0x000000ef0500720c */ /* 0x000fe20001741670 */
[----:B--2---:R-:W-:Y:S01]  /*8880*/  IMAD.MOV.U32 R6, RZ, RZ, R3 ;  /* 0x000000ffff067224 */ /* 0x004fe200078e0003 */
[----:B------:R-:W-:Y:S01]  /*8890*/  IABS R3, R7 ;  /* 0x0000000700037213 */ /* 0x000fe20000000000 */
[----:B------:R-:W-:Y:S01]  /*88a0*/  IMAD.IADD R7, R241, 0x1, -R0 ;  /* 0x00000001f1077824 */ /* 0x000fe200078e0a00 */
[----:B------:R-:W-:Y:S01]  /*88b0*/  IABS R0, R9 ;  /* 0x0000000900007213 */ /* 0x000fe20000000000 */
[----:B------:R2:W4:Y:S01]  /*88c0*/  I2F R33, R6 ;  /* 0x0000000600217306 */ /* 0x0005220000201400 */
[----:B---3--:R-:W-:Y:S01]  /*88d0*/  FFMA.FTZ R9, R21, -UR35, R55 ;  /* 0x8000002315097c23 */ /* 0x008fe20008010037 */
[----:B------:R-:W-:Y:S01]  /*88e0*/  P2R R21, PR, RZ, 0x4 ;  /* 0x00000004ff157803 */ /* 0x000fe20000000000 */
[----:B-1----:R-:W-:Y:S03]  /*88f0*/  HMMA.16816.F32 R52, R44, R16, R96 ;  /* 0x000000102c34723c */ /* 0x002fe60000001860 */
[----:B------:R-:W-:-:S02]  /*8900*/  FSEL R178, R9, -INF , !P1 ;  /* 0xff80000009b27808 */ /* 0x000fc40004800000 */
[----:B------:R-:W-:-:S04]  /*8910*/  ISETP.GE.AND P1, PT, R5, R243, PT ;  /* 0x000000f30500720c */ /* 0x000fc80003f26270 */
[----:B------:R-:W-:Y:S01]  /*8920*/  ISETP.LT.OR P1, PT, R5, R238, P1 ;  /* 0x000000ee0500720c */ /* 0x000fe20000f21670 */
[----:B--2---:R-:W-:Y:S01]  /*8930*/  IMAD.MOV.U32 R6, RZ, RZ, R3 ;  /* 0x000000ffff067224 */ /* 0x004fe200078e0003 */
[----:B------:R-:W-:Y:S01]  /*8940*/  IABS R3, R7 ;  /* 0x0000000700037213 */ /* 0x000fe20000000000 */
[----:B------:R-:W-:Y:S02]  /*8950*/  IMAD.IADD R7, R241, 0x1, -R5 ;  /* 0x00000001f1077824 */ /* 0x000fe400078e0a05 */
[----:B------:R1:W2:Y:S01]  /*8960*/  I2F R32, R6 ;  /* 0x0000000600207306 */ /* 0x0002a20000201400 */
[----:B----4-:R-:W-:-:S05]  /*8970*/  FFMA.FTZ R9, R33, -UR35, R30 ;  /* 0x8000002321097c23 */ /* 0x010fca000801001e */
[----:B------:R-:W-:Y:S01]  /*8980*/  FSEL R153, R9, -INF , !P5 ;  /* 0xff80000009997808 */ /* 0x000fe20006800000 */
[----:B-1----:R-:W-:Y:S01]  /*8990*/  IMAD.MOV.U32 R6, RZ, RZ, R3 ;  /* 0x000000ffff067224 */ /* 0x002fe200078e0003 */
[----:B------:R-:W-:Y:S01]  /*89a0*/  IABS R3, R8 ;  /* 0x0000000800037213 */ /* 0x000fe20000000000 */
[----:B------:R-:W-:Y:S02]  /*89b0*/  FFMA.FTZ R8, R34, -UR35, R43 ;  /* 0x8000002322087c23 */ /* 0x000fe4000801002b */
[----:B------:R1:W3:Y:S01]  /*89c0*/  I2F R22, R6 ;  /* 0x0000000600167306 */ /* 0x0002e20000201400 */
[----:B------:R-:W-:Y:S01]  /*89d0*/  HMMA.16816.F32 R40, R36, R16, R108 ;  /* 0x000000102428723c */ /* 0x000fe2000000186c */
[----:B--2---:R-:W-:Y:S01]  /*89e0*/  FFMA.FTZ R11, R32, -UR35, R24 ;  /* 0x80000023200b7c23 */ /* 0x004fe20008010018 */
[----:B------:R-:W-:Y:S01]  /*89f0*/  FSEL R154, R8, -INF , !P6 ;  /* 0xff800000089a7808 */ /* 0x000fe20007000000 */
[----:B------:R-:W-:Y:S01]  /*8a00*/  FFMA.FTZ R8, R48, -UR35, R28 ;  /* 0x8000002330087c23 */ /* 0x000fe2000801001c */
[----:B------:R-:W-:-:S02]  /*8a10*/  ISETP.LT.OR P6, PT, R5, R240, P0 ;  /* 0x000000f00500720c */ /* 0x000fc400007c1670 */
[----:B------:R-:W-:Y:S01]  /*8a20*/  ISETP.NE.AND P0, PT, R13, RZ, PT ;  /* 0x000000ff0d00720c */ /* 0x000fe20003f05270 */
[----:B------:R-:W2:Y:S01]  /*8a30*/  I2F R20, R3 ;  /* 0x0000000300147306 */ /* 0x000ea20000201400 */
[----:B------:R-:W-:Y:S01]  /*8a40*/  P2R R16, PR, RZ, 0x2 ;  /* 0x00000002ff107803 */ /* 0x000fe20000000000 */
[-C--:B------:R-:W-:Y:S01]  /*8a50*/  HMMA.16816.F32 R48, R44, R18.reuse, R224 ;  /* 0x000000122c30723c */ /* 0x080fe200000018e0 */
[----:B------:R-:W-:Y:S02]  /*8a60*/  FSEL R136, R8, -INF , !P0 ;  /* 0xff80000008887808 */ /* 0x000fe40004000000 */
[----:B------:R-:W-:Y:S02]  /*8a70*/  ISETP.GE.AND P0, PT, R5, R242, PT ;  /* 0x000000f20500720c */ /* 0x000fe40003f06270 */
[----:B------:R-:W-:Y:S01]  /*8a80*/  FSEL R175, R11, -INF , !P4 ;  /* 0xff8000000baf7808 */ /* 0x000fe20006000000 */
[----:B-1----:R-:W-:Y:S01]  /*8a90*/  IMAD.MOV.U32 R6, RZ, RZ, R0 ;  /* 0x000000ffff067224 */ /* 0x002fe200078e0000 */
[----:B------:R-:W-:Y:S01]  /*8aa0*/  IABS R0, R7 ;  /* 0x0000000700007213 */ /* 0x000fe20000000000 */
[----:B---3--:R-:W-:Y:S01]  /*8ab0*/  FFMA.FTZ R13, R22, -UR35, R26 ;  /* 0x80000023160d7c23 */ /* 0x008fe2000801001a */
[----:B------:R-:W-:Y:S01]  /*8ac0*/  ISETP.LT.OR P0, PT, R5, R237, P0 ;  /* 0x000000ed0500720c */ /* 0x000fe20000701670 */
[----:B------:R1:W3:Y:S01]  /*8ad0*/  I2F R12, R6 ;  /* 0x00000006000c7306 */ /* 0x0002e20000201400 */
[C---:B------:R-:W-:Y:S01]  /*8ae0*/  IADD3 R5, R35.reuse, 0x68, RZ ;  /* 0x0000006823057810 */ /* 0x040fe20007ffe0ff */
[----:B------:R-:W-:Y:S01]  /*8af0*/  IMAD.MOV.U32 R224, RZ, RZ, R151 ;  /* 0x000000ffffe07224 */ /* 0x000fe200078e0097 */
[----:B------:R-:W-:Y:S01]  /*8b00*/  P2R R15, PR, RZ, 0x1 ;  /* 0x00000001ff0f7803 */ /* 0x000fe20000000000 */
[----:B--2---:R-:W-:Y:S01]  /*8b10*/  FFMA.FTZ R17, R20, -UR35, R31 ;  /* 0x8000002314117c23 */ /* 0x004fe2000801001f */
[----:B------:R-:W-:Y:S01]  /*8b20*/  IADD3 R3, R35, 0x60, RZ ;  /* 0x0000006023037810 */ /* 0x000fe20007ffe0ff */
[----:B------:R-:W-:Y:S01]  /*8b30*/  HMMA.16816.F32 R28, R36, R18, R128 ;  /* 0x00000012241c723c */ /* 0x000fe20000001880 */
[----:B------:R-:W-:Y:S01]  /*8b40*/  FSEL R176, R13, -INF , !P3 ;  /* 0xff8000000db07808 */ /* 0x000fe20005800000 */
[----:B------:R-:W-:Y:S01]  /*8b50*/  IMAD.MOV.U32 R225, RZ, RZ, R148 ;  /* 0x000000ffffe17224 */ /* 0x000fe200078e0094 */
[C---:B------:R-:W-:Y:S01]  /*8b60*/  ISETP.GE.AND P0, PT, R3.reuse, R245, PT ;  /* 0x000000f50300720c */ /* 0x040fe20003f06270 */
[----:B------:R-:W-:Y:S01]  /*8b70*/  IMAD.IADD R7, R236, 0x1, -R3 ;  /* 0x00000001ec077824 */ /* 0x000fe200078e0a03 */
[C---:B------:R-:W-:Y:S01]  /*8b80*/  ISETP.GE.AND P2, PT, R3.reuse, R244, PT ;  /* 0x000000f40300720c */ /* 0x040fe20003f46270 */
[----:B------:R-:W-:Y:S01]  /*8b90*/  IMAD.MOV.U32 R226, RZ, RZ, R141 ;  /* 0x000000ffffe27224 */ /* 0x000fe200078e008d */
[C---:B------:R-:W-:Y:S01]  /*8ba0*/  ISETP.LT.OR P0, PT, R3.reuse, R240, P0 ;  /* 0x000000f00300720c */ /* 0x040fe20000701670 */
[----:B------:R-:W-:Y:S01]  /*8bb0*/  IMAD.MOV.U32 R227, RZ, RZ, R140 ;  /* 0x000000ffffe37224 */ /* 0x000fe200078e008c */
[C---:B------:R-:W-:Y:S01]  /*8bc0*/  ISETP.GE.AND P1, PT, R3.reuse, R243, PT ;  /* 0x000000f30300720c */ /* 0x040fe20003f26270 */
[----:B-1----:R-:W-:Y:S01]  /*8bd0*/  IMAD.MOV.U32 R6, RZ, RZ, R0 ;  /* 0x000000ffff067224 */ /* 0x002fe200078e0000 */
[----:B------:R-:W-:Y:S01]  /*8be0*/  IABS R0, R7 ;  /* 0x0000000700007213 */ /* 0x000fe20000000000 */
[----:B---3--:R-:W-:Y:S01]  /*8bf0*/  FFMA.FTZ R22, R12, -UR35, R25 ;  /* 0x800000230c167c23 */ /* 0x008fe20008010019 */
[----:B------:R-:W-:Y:S01]  /*8c00*/  P2R R9, PR, RZ, 0x1 ;  /* 0x00000001ff097803 */ /* 0x000fe20000000000 */
[----:B------:R-:W1:Y:S01]  /*8c10*/  I2F R10, R6 ;  /* 0x00000006000a7306 */ /* 0x000e620000201400 */
[----:B------:R-:W-:-:S02]  /*8c20*/  ISETP.GE.AND P0, PT, R3, R242, PT ;  /* 0x000000f20300720c */ /* 0x000fc40003f06270 */
[C---:B------:R-:W-:Y:S02]  /*8c30*/  ISETP.LT.OR P5, PT, R3.reuse, R239, P2 ;  /* 0x000000ef0300720c */ /* 0x040fe400017a1670 */
[C---:B------:R-:W-:Y:S02]  /*8c40*/  ISETP.LT.OR P4, PT, R3.reuse, R238, P1 ;  /* 0x000000ee0300720c */ /* 0x040fe40000f81670 */
[----:B------:R-:W-:Y:S01]  /*8c50*/  ISETP.LT.OR P3, PT, R3, R237, P0 ;  /* 0x000000ed0300720c */ /* 0x000fe20000761670 */
[----:B------:R2:W3:Y:S01]  /*8c60*/  I2F R7, R0 ;  /* 0x0000000000077306 */ /* 0x0004e20000201400 */
[----:B------:R-:W-:Y:S02]  /*8c70*/  FSEL R75, R14, -INF , !P6 ;  /* 0xff8000000e4b7808 */ /* 0x000fe40007000000 */
[----:B------:R-:W-:Y:S02]  /*8c80*/  ISETP.NE.AND P6, PT, R21, RZ, PT ;  /* 0x000000ff1500720c */ /* 0x000fe40003fc5270 */
[----:B------:R-:W-:-:S02]  /*8c90*/  ISETP.NE.AND P2, PT, R16, RZ, PT ;  /* 0x000000ff1000720c */ /* 0x000fc40003f45270 */
[----:B------:R-:W-:Y:S01]  /*8ca0*/  FSEL R152, R17, -INF , !P6 ;  /* 0xff80000011987808 */ /* 0x000fe20007000000 */
[----:B-1----:R-:W-:Y:S01]  /*8cb0*/  FFMA.FTZ R12, R10, -UR35, R27 ;  /* 0x800000230a0c7c23 */ /* 0x002fe2000801001b */
[----:B------:R-:W-:Y:S01]  /*8cc0*/  ISETP.NE.AND P1, PT, R15, RZ, PT ;  /* 0x000000ff0f00720c */ /* 0x000fe20003f25270 */
[----:B------:R-:W1:Y:S01]  /*8cd0*/  LDSM.16.M88.4 R24, [R217+0x3800] ;  /* 0x00380000d918783b */ /* 0x000e620000000200 */
[----:B------:R-:W-:Y:S01]  /*8ce0*/  FSEL R163, R22, -INF , !P2 ;  /* 0xff80000016a37808 */ /* 0x000fe20005000000 */
[----:B------:R-:W-:-:S04]  /*8cf0*/  DEPBAR.LE SB0, 0x0 ;  /* 0x000080000000791a */ /* 0x000fc80000000000 */
[----:B--2---:R-:W-:Y:S01]  /*8d00*/  IADD3 R0, R35, 0x61, RZ ;  /* 0x0000006123007810 */ /* 0x004fe20007ffe0ff */
[----:B---3--:R-:W-:Y:S01]  /*8d10*/  FFMA.FTZ R20, R7, -UR35, R40 ;  /* 0x8000002307147c23 */ /* 0x008fe20008010028 */
[----:B------:R-:W-:Y:S01]  /*8d20*/  FSEL R171, R12, -INF , !P1 ;  /* 0xff8000000cab7808 */ /* 0x000fe20004800000 */
[C---:B------:R-:W-:Y:S01]  /*8d30*/  IMAD.IADD R7, R236.reuse, 0x1, -R5 ;  /* 0x00000001ec077824 */ /* 0x040fe200078e0a05 */
[----:B------:R-:W-:Y:S01]  /*8d40*/  BAR.SYNC.DEFER_BLOCKING 0x0 ;  /* 0x0000000000007b1d */ /* 0x000fe20000010000 */
[----:B------:R-:W-:Y:S01]  /*8d50*/  IMAD.IADD R6, R236, 0x1, -R0 ;  /* 0x00000001ec067824 */ /* 0x000fe200078e0a00 */
[----:B------:R-:W-:Y:S02]  /*8d60*/  ISETP.GE.AND P0, PT, R0, R245, PT ;  /* 0x000000f50000720c */ /* 0x000fe40003f06270 */
[----:B------:R-:W-:Y:S02]  /*8d70*/  IABS R7, R7 ;  /* 0x0000000700077213 */ /* 0x000fe40000000000 */
[----:B------:R-:W-:-:S02]  /*8d80*/  IABS R6, R6 ;  /* 0x0000000600067213 */ /* 0x000fc40000000000 */
[----:B------:R2:W-:Y:S01]  /*8d90*/  I2F R32, R7 ;  /* 0x0000000700207306 */ /* 0x0005e20000201400 */
[C---:B------:R-:W-:Y:S02]  /*8da0*/  ISETP.LT.OR P6, PT, R0.reuse, R240, P0 ;  /* 0x000000f00000720c */ /* 0x040fe400007c1670 */
[----:B------:R-:W-:Y:S01]  /*8db0*/  IMAD.MOV.U32 R8, RZ, RZ, R6 ;  /* 0x000000ffff087224 */ /* 0x000fe200078e0006 */
[----:B------:R-:W-:Y:S01]  /*8dc0*/  ISETP.NE.AND P0, PT, R9, RZ, PT ;  /* 0x000000ff0900720c */ /* 0x000fe20003f05270 */
[----:B------:R-:W-:Y:S01]  /*8dd0*/  IMAD.IADD R6, R235, 0x1, -R3 ;  /* 0x00000001eb067824 */ /* 0x000fe200078e0a03 */
[----:B------:R-:W-:Y:S02]  /*8de0*/  ISETP.GE.AND P2, PT, R0, R244, PT ;  /* 0x000000f40000720c */ /* 0x000fe40003f46270 */
[----:B------:R3:W4:Y:S01]  /*8df0*/  I2F R23, R8 ;  /* 0x0000000800177306 */ /* 0x0007220000201400 */
[----:B------:R-:W-:Y:S02]  /*8e00*/  FSEL R147, R20, -INF , !P0 ;  /* 0xff80000014937808 */ /* 0x000fe40004000000 */
[----:B------:R-:W-:-:S02]  /*8e10*/  IABS R6, R6 ;  /* 0x0000000600067213 */ /* 0x000fc40000000000 */
[C---:B------:R-:W-:Y:S02]  /*8e20*/  ISETP.GE.AND P1, PT, R0.reuse, R243, PT ;  /* 0x000000f30000720c */ /* 0x040fe40003f26270 */
[C---:B------:R-:W-:Y:S01]  /*8e30*/  ISETP.GE.AND P0, PT, R0.reuse, R242, PT ;  /* 0x000000f20000720c */ /* 0x040fe20003f06270 */
[----:B------:R5:W5:Y:S01]  /*8e40*/  I2F R10, R6 ;  /* 0x00000006000a7306 */ /* 0x000b620000201400 */
[----:B--2---:R-:W-:Y:S01]  /*8e50*/  IMAD.IADD R7, R235, 0x1, -R0 ;  /* 0x00000001eb077824 */ /* 0x004fe200078e0a00 */
[C---:B------:R-:W-:Y:S02]  /*8e60*/  ISETP.LT.OR P2, PT, R0.reuse, R239, P2 ;  /* 0x000000ef0000720c */ /* 0x040fe40001741670 */
[C---:B------:R-:W-:Y:S02]  /*8e70*/  ISETP.LT.OR P1, PT, R0.reuse, R238, P1 ;  /* 0x000000ee0000720c */ /* 0x040fe40000f21670 */
[----:B------:R-:W-:Y:S01]  /*8e80*/  ISETP.LT.OR P0, PT, R0, R237, P0 ;  /* 0x000000ed0000720c */ /* 0x000fe20000701670 */
[----:B-1----:R-:W-:Y:S01]  /*8e90*/  HMMA.16816.F32 R56, R36, R24, R224 ;  /* 0x000000182438723c */ /* 0x002fe200000018e0 */
[----:B---3--:R-:W-:Y:S01]  /*8ea0*/  IMAD.IADD R8, R234, 0x1, -R3 ;  /* 0x00000001ea087824 */ /* 0x008fe200078e0a03 */
[----:B------:R-:W-:Y:S01]  /*8eb0*/  P2R R20, PR, RZ, 0x4 ;  /* 0x00000004ff147803 */ /* 0x000fe20000000000 */
[----:B----4-:R-:W-:Y:S01]  /*8ec0*/  FFMA.FTZ R13, R23, -UR35, R41 ;  /* 0x80000023170d7c23 */ /* 0x010fe20008010029 */
[----:B------:R-:W-:-:S02]  /*8ed0*/  P2R R16, PR, RZ, 0x1 ;  /* 0x00000001ff107803 */ /* 0x000fc40000000000 */
[----:B------:R-:W-:Y:S02]  /*8ee0*/  IABS R8, R8 ;  /* 0x0000000800087213 */ /* 0x000fe40000000000 */
[----:B------:R-:W-:Y:S01]  /*8ef0*/  ISETP.GE.AND P0, PT, R5, R245, PT ;  /* 0x000000f50500720c */ /* 0x000fe20003f06270 */
[----:B-----5:R-:W-:Y:S01]  /*8f00*/  IMAD.IADD R6, R241, 0x1, -R3 ;  /* 0x00000001f1067824 */ /* 0x020fe200078e0a03 */
[----:B------:R-:W-:Y:S01]  /*8f10*/  P2R R17, PR, RZ, 0x2 ;  /* 0x00000002ff117803 */ /* 0x000fe20000000000 */
[----:B------:R-:W-:Y:S01]  /*8f20*/  IMAD.MOV.U32 R3, RZ, RZ, R8 ;  /* 0x000000ffff037224 */ /* 0x000fe200078e0008 */
[----:B------:R-:W-:Y:S01]  /*8f30*/  ISETP.LT.OR P0, PT, R5, R240, P0 ;  /* 0x000000f00500720c */ /* 0x000fe20000701670 */
[----:B------:R-:W-:Y:S01]  /*8f40*/  FFMA.FTZ R10, R10, -UR35, R42 ;  /* 0x800000230a0a7c23 */ /* 0x000fe2000801002a */
[----:B------:R-:W-:Y:S01]  /*8f50*/  IABS R11, R6 ;  /* 0x00000006000b7213 */ /* 0x000fe20000000000 */
[----:B------:R1:W2:Y:S01]  /*8f60*/  I2F R8, R3 ;  /* 0x0000000300087306 */ /* 0x0002a20000201400 */
[----:B------:R-:W-:Y:S01]  /*8f70*/  IMAD.IADD R6, R234, 0x1, -R0 ;  /* 0x00000001ea067824 */ /* 0x000fe200078e0a00 */
[----:B------:R-:W-:Y:S01]  /*8f80*/  P2R R18, PR, RZ, 0x1 ;  /* 0x00000001ff127803 */ /* 0x000fe20000000000 */
[----:B------:R-:W-:Y:S01]  /*8f90*/  HMMA.16816.F32 R60, R44, R24, R120 ;  /* 0x000000182c3c723c */ /* 0x000fe20000001878 */
[----:B------:R-:W-:-:S02]  /*8fa0*/  FSEL R151, R10, -INF , !P5 ;  /* 0xff8000000a977808 */ /* 0x000fc40006800000 */
[----:B------:R-:W-:Y:S02]  /*8fb0*/  IABS R6, R6 ;  /* 0x0000000600067213 */ /* 0x000fe40000000000 */
[C---:B------:R-:W-:Y:S02]  /*8fc0*/  ISETP.GE.AND P2, PT, R5.reuse, R244, PT ;  /* 0x000000f40500720c */ /* 0x040fe40003f46270 */
[C---:B------:R-:W-:Y:S01]  /*8fd0*/  ISETP.GE.AND P1, PT, R5.reuse, R243, PT ;  /* 0x000000f30500720c */ /* 0x040fe20003f26270 */
[----:B------:R-:W-:Y:S01]  /*8fe0*/  IMAD.MOV.U32 R120, RZ, RZ, R252 ;  /* 0x000000ffff787224 */ /* 0x000fe200078e00fc */
[C---:B------:R-:W-:Y:S01]  /*8ff0*/  ISETP.GE.AND P0, PT, R5.reuse, R242, PT ;  /* 0x000000f20500720c */ /* 0x040fe20003f06270 */
[----:B------:R-:W-:Y:S01]  /*9000*/  IMAD.MOV.U32 R121, RZ, RZ, R230 ;  /* 0x000000ffff797224 */ /* 0x000fe200078e00e6 */
[----:B------:R-:W-:Y:S01]  /*9010*/  ISETP.LT.OR P5, PT, R5, R239, P2 ;  /* 0x000000ef0500720c */ /* 0x000fe200017a1670 */
[----:B------:R-:W-:Y:S01]  /*9020*/  IMAD.MOV.U32 R122, RZ, RZ, R229 ;  /* 0x000000ffff7a7224 */ /* 0x000fe200078e00e5 */
[----:B-1----:R-:W-:Y:S01]  /*9030*/  IABS R3, R7 ;  /* 0x0000000700037213 */ /* 0x002fe20000000000 */
[----:B------:R-:W-:Y:S01]  /*9040*/  IMAD.MOV.U32 R7, RZ, RZ, R11 ;  /* 0x000000ffff077224 */ /* 0x000fe200078e000b */
[----:B------:R-:W-:Y:S01]  /*9050*/  FSEL R148, R13, -INF , !P6 ;  /* 0xff8000000d947808 */ /* 0x000fe20007000000 */
[----:B--2---:R-:W-:Y:S01]  /*9060*/  FFMA.FTZ R11, R8, -UR35, R52 ;  /* 0x80000023080b7c23 */ /* 0x004fe20008010034 */
[----:B------:R1:W-:Y:S01]  /*9070*/  I2F R21, R3 ;  /* 0x0000000300157306 */ /* 0x0003e20000201400 */
[----:B------:R-:W-:Y:S01]  /*9080*/  IMAD.IADD R8, R234, 0x1, -R5 ;  /* 0x00000001ea087824 */ /* 0x000fe200078e0a05 */
[----:B------:R-:W-:Y:S01]  /*9090*/  ISETP.NE.AND P2, PT, R17, RZ, PT ;  /* 0x000000ff1100720c */ /* 0x000fe20003f45270 */
[----:B------:R-:W-:Y:S01]  /*90a0*/  IMAD.MOV.U32 R123, RZ, RZ, R228 ;  /* 0x000000ffff7b7224 */ /* 0x000fe200078e00e4 */
[----:B------:R-:W-:-:S02]  /*90b0*/  FSEL R161, R11, -INF , !P4 ;  /* 0xff8000000ba17808 */ /* 0x000fc40006000000 */
[----:B------:R-:W-:Y:S02]  /*90c0*/  ISETP.LT.OR P4, PT, R5, R238, P1 ;  /* 0x000000ee0500720c */ /* 0x000fe40000f81670 */
[----:B------:R-:W2:Y:S01]  /*90d0*/  I2F R7, R7 ;  /* 0x0000000700077306 */ /* 0x000ea20000201400 */
[----:B------:R-:W-:Y:S02]  /*90e0*/  ISETP.NE.AND P6, PT, R20, RZ, PT ;  /* 0x000000ff1400720c */ /* 0x000fe40003fc5270 */
[----:B------:R-:W-:Y:S02]  /*90f0*/  ISETP.NE.AND P1, PT, R16, RZ, PT ;  /* 0x000000ff1000720c */ /* 0x000fe40003f25270 */
[C---:B------:R-:W-:Y:S02]  /*9100*/  IADD3 R230, R223.reuse, 0x800, RZ ;  /* 0x00000800dfe67810 */ /* 0x040fe40007ffe0ff */
[----:B------:R-:W-:Y:S01]  /*9110*/  IADD3 R229, R223, 0x1000, RZ ;  /* 0x00001000dfe57810 */ /* 0x000fe20007ffe0ff */
[----:B-1----:R-:W-:Y:S01]  /*9120*/  IMAD.IADD R3, R241, 0x1, -R0 ;  /* 0x00000001f1037824 */ /* 0x002fe200078e0a00 */
[C---:B------:R-:W-:Y:S01]  /*9130*/  IADD3 R228, R223.reuse, 0x1800, RZ ;  /* 0x00001800dfe47810 */ /* 0x040fe20007ffe0ff */
[----:B------:R-:W-:Y:S01]  /*9140*/  IMAD.MOV.U32 R0, RZ, RZ, R6 ;  /* 0x000000ffff007224 */ /* 0x000fe200078e0006 */
[----:B------:R-:W-:-:S02]  /*9150*/  IADD3 R227, R223, 0x2000, RZ ;  /* 0x00002000dfe37810 */ /* 0x000fc40007ffe0ff */
[----:B------:R-:W-:Y:S01]  /*9160*/  IABS R6, R3 ;  /* 0x0000000300067213 */ /* 0x000fe20000000000 */
[----:B------:R-:W-:Y:S01]  /*9170*/  IMAD.IADD R3, R235, 0x1, -R5 ;  /* 0x00000001eb037824 */ /* 0x000fe200078e0a05 */
[----:B------:R1:W3:Y:S01]  /*9180*/  I2F R15, R0 ;  /* 0x00000000000f7306 */ /* 0x0002e20000201400 */
[----:B--2---:R-:W-:Y:S01]  /*9190*/  FFMA.FTZ R12, R7, -UR35, R54 ;  /* 0x80000023070c7c23 */ /* 0x004fe20008010036 */
[----:B------:R-:W-:Y:S02]  /*91a0*/  IADD3 R226, R223, 0x2800, RZ ;  /* 0x00002800dfe27810 */ /* 0x000fe40007ffe0ff */
[----:B------:R-:W-:Y:S02]  /*91b0*/  IABS R3, R3 ;  /* 0x0000000300037213 */ /* 0x000fe40000000000 */
[----:B------:R-:W-:Y:S01]  /*91c0*/  FSEL R162, R12, -INF , !P3 ;  /* 0xff8000000ca27808 */ /* 0x000fe20005800000 */
[----:B------:R-:W-:Y:S01]  /*91d0*/  FFMA.FTZ R12, R21, -UR35, R43 ;  /* 0x80000023150c7c23 */ /* 0x000fe2000801002b */
[----:B------:R-:W2:Y:S01]  /*91e0*/  I2F R19, R6 ;  /* 0x0000000600137306 */ /* 0x000ea20000201400 */
[----:B------:R-:W-:Y:S01]  /*91f0*/  IMAD.MOV.U32 R7, RZ, RZ, R3 ;  /* 0x000000ffff077224 */ /* 0x000fe200078e0003 */
[----:B------:R-:W-:Y:S01]  /*9200*/  IABS R3, R8 ;  /* 0x0000000800037213 */ /* 0x000fe20000000000 */
[----:B------:R-:W-:Y:S01]  /*9210*/  IMAD.IADD R8, R241, 0x1, -R5 ;  /* 0x00000001f1087824 */ /* 0x000fe200078e0a05 */
[----:B------:R-:W-:-:S02]  /*9220*/  ISETP.LT.OR P3, PT, R5, R237, P0 ;  /* 0x000000ed0500720c */ /* 0x000fc40000761670 */
[----:B------:R-:W-:Y:S02]  /*9230*/  FSEL R144, R12, -INF , !P6 ;  /* 0xff8000000c907808 */ /* 0x000fe40007000000 */
[----:B-1----:R-:W-:Y:S01]  /*9240*/  IADD3 R0, R35, 0x69, RZ ;  /* 0x0000006923007810 */ /* 0x002fe20007ffe0ff */
[----:B------:R1:W4:Y:S01]  /*9250*/  I2F R14, R7 ;  /* 0x00000007000e7306 */ /* 0x0003220000201400 */
[----:B---3--:R-:W-:Y:S01]  /*9260*/  FFMA.FTZ R16, R15, -UR35, R53 ;  /* 0x800000230f107c23 */ /* 0x008fe20008010035 */
[----:B------:R-:W-:Y:S01]  /*9270*/  IADD3 R225, R223, 0x3000, RZ ;  /* 0x00003000dfe17810 */ /* 0x000fe20007ffe0ff */
[----:B------:R-:W-:Y:S01]  /*9280*/  FFMA.FTZ R15, R32, -UR35, R28 ;  /* 0x80000023200f7c23 */ /* 0x000fe2000801001c */
[----:B------:R-:W-:Y:S01]  /*9290*/  ISETP.GE.AND P0, PT, R0, R245, PT ;  /* 0x000000f50000720c */ /* 0x000fe20003f06270 */
[----:B------:R-:W-:Y:S01]  /*92a0*/  IMAD.IADD R9, R236, 0x1, -R0 ;  /* 0x00000001ec097824 */ /* 0x000fe200078e0a00 */
[----:B------:R-:W-:Y:S01]  /*92b0*/  FSEL R155, R16, -INF , !P2 ;  /* 0xff800000109b7808 */ /* 0x000fe20005000000 */
[----:B--2---:R-:W-:Y:S01]  /*92c0*/  FFMA.FTZ R13, R19, -UR35, R55 ;  /* 0x80000023130d7c23 */ /* 0x004fe20008010037 */
[----:B------:R-:W-:-:S02]  /*92d0*/  IADD3 R6, R35, 0x70, RZ ;  /* 0x0000007023067810 */ /* 0x000fc40007ffe0ff */
[----:B------:R-:W-:Y:S02]  /*92e0*/  IABS R9, R9 ;  /* 0x0000000900097213 */ /* 0x000fe40000000000 */
[----:B------:R-:W-:Y:S02]  /*92f0*/  ISETP.LT.OR P6, PT, R0, R240, P0 ;  /* 0x000000f00000720c */ /* 0x000fe400007c1670 */
[----:B------:R-:W-:Y:S01]  /*9300*/  ISETP.NE.AND P0, PT, R18, RZ, PT ;  /* 0x000000ff1200720c */ /* 0x000fe20003f05270 */
[----:B------:R-:W-:Y:S01]  /*9310*/  IMAD.MOV.U32 R5, RZ, RZ, R9 ;  /* 0x000000ffff057224 */ /* 0x000fe200078e0009 */
[----:B------:R-:W-:Y:S01]  /*9320*/  FSEL R159, R13, -INF , !P1 ;  /* 0xff8000000d9f7808 */ /* 0x000fe20004800000 */
[----:B-1----:R-:W-:Y:S01]  /*9330*/  IMAD.MOV.U32 R7, RZ, RZ, R3 ;  /* 0x000000ffff077224 */ /* 0x002fe200078e0003 */
[----:B------:R-:W-:Y:S01]  /*9340*/  IABS R3, R8 ;  /* 0x0000000800037213 */ /* 0x000fe20000000000 */
[----:B------:R1:W2:Y:S01]  /*9350*/  I2F R17, R5 ;  /* 0x0000000500117306 */ /* 0x0002a20000201400 */
[----:B------:R-:W-:Y:S01]  /*9360*/  IMAD.IADD R9, R234, 0x1, -R0 ;  /* 0x00000001ea097824 */ /* 0x000fe200078e0a00 */
[----:B------:R-:W-:Y:S01]  /*9370*/  FSEL R141, R15, -INF , !P0 ;  /* 0xff8000000f8d7808 */ /* 0x000fe20004000000 */
[----:B----4-:R-:W-:Y:S01]  /*9380*/  FFMA.FTZ R19, R14, -UR35, R30 ;  /* 0x800000230e137c23 */ /* 0x010fe2000801001e */
[----:B------:R-:W-:-:S02]  /*9390*/  ISETP.GE.AND P2, PT, R0, R244, PT ;  /* 0x000000f40000720c */ /* 0x000fc40003f46270 */
[C---:B------:R-:W-:Y:S02]  /*93a0*/  ISETP.GE.AND P1, PT, R0.reuse, R243, PT ;  /* 0x000000f30000720c */ /* 0x040fe40003f26270 */
[----:B------:R3:W4:Y:S01]  /*93b0*/  I2F R8, R3 ;  /* 0x0000000300087306 */ /* 0x0007220000201400 */
[C---:B------:R-:W-:Y:S02]  /*93c0*/  ISETP.GE.AND P0, PT, R0.reuse, R242, PT ;  /* 0x000000f20000720c */ /* 0x040fe40003f06270 */
[C---:B------:R-:W-:Y:S02]  /*93d0*/  ISETP.LT.OR P2, PT, R0.reuse, R239, P2 ;  /* 0x000000ef0000720c */ /* 0x040fe40001741670 */
[C---:B------:R-:W-:Y:S02]  /*93e0*/  ISETP.LT.OR P1, PT, R0.reuse, R238, P1 ;  /* 0x000000ee0000720c */ /* 0x040fe40000f21670 */
[----:B------:R-:W-:Y:S01]  /*93f0*/  ISETP.LT.OR P0, PT, R0, R237, P0 ;  /* 0x000000ed0000720c */ /* 0x000fe20000701670 */
[----:B------:R5:W5:Y:S01]  /*9400*/  I2F R10, R7 ;  /* 0x00000007000a7306 */ /* 0x000b620000201400 */
[----:B-1----:R-:W-:Y:S01]  /*9410*/  IADD3 R5, R35, 0x71, RZ ;  /* 0x0000007123057810 */ /* 0x002fe20007ffe0ff */
[----:B--2---:R-:W-:Y:S01]  /*9420*/  FFMA.FTZ R12, R17, -UR35, R29 ;  /* 0x80000023110c7c23 */ /* 0x004fe2000801001d */
[----:B------:R-:W-:-:S02]  /*9430*/  P2R R13, PR, RZ, 0x1 ;  /* 0x00000001ff0d7803 */ /* 0x000fc40000000000 */
[----:B------:R-:W-:Y:S02]  /*9440*/  ISETP.GE.AND P0, PT, R6, R245, PT ;  /* 0x000000f50600720c */ /* 0x000fe40003f06270 */
[----:B------:R-:W-:Y:S01]  /*9450*/  P2R R15, PR, RZ, 0x4 ;  /* 0x00000004ff0f7803 */ /* 0x000fe20000000000 */
[----:B---3--:R-:W-:Y:S01]  /*9460*/  IMAD.IADD R3, R236, 0x1, -R6 ;  /* 0x00000001ec037824 */ /* 0x008fe200078e0a06 */
[----:B------:R-:W-:Y:S01]  /*9470*/  ISETP.LT.OR P0, PT, R6, R240, P0 ;  /* 0x000000f00600720c */ /* 0x000fe20000701670 */
[----:B----4-:R-:W-:Y:S01]  /*9480*/  FFMA.FTZ R20, R8, -UR35, R50 ;  /* 0x8000002308147c23 */ /* 0x010fe20008010032 */
[----:B------:R-:W-:Y:S02]  /*9490*/  P2R R14, PR, RZ, 0x2 ;  /* 0x00000002ff0e7803 */ /* 0x000fe40000000000 */
[----:B------:R-:W-:Y:S02]  /*94a0*/  IABS R3, R3 ;  /* 0x0000000300037213 */ /* 0x000fe40000000000 */
[----:B------:R-:W-:Y:S01]  /*94b0*/  P2R R16, PR, RZ, 0x1 ;  /* 0x00000001ff107803 */ /* 0x000fe20000000000 */
[----:B-----5:R-:W-:Y:S01]  /*94c0*/  IMAD.IADD R7, R235, 0x1, -R0 ;  /* 0x00000001eb077824 */ /* 0x020fe200078e0a00 */
[----:B------:R1:W2:Y:S01]  /*94d0*/  I2F R22, R3 ;  /* 0x0000000300167306 */ /* 0x0002a20000201400 */
[----:B------:R-:W-:Y:S01]  /*94e0*/  FFMA.FTZ R21, R10, -UR35, R48 ;  /* 0x800000230a157c23 */ /* 0x000fe20008010030 */
[----:B------:R-:W-:Y:S01]  /*94f0*/  ISETP.GE.AND P2, PT, R6, R244, PT ;  /* 0x000000f40600720c */ /* 0x000fe20003f46270 */
[----:B------:R-:W-:Y:S01]  /*9500*/  IMAD.IADD R10, R236, 0x1, -R5 ;  /* 0x00000001ec0a7824 */ /* 0x000fe200078e0a05 */
[----:B------:R-:W-:-:S02]  /*9510*/  IABS R7, R7 ;  /* 0x0000000700077213 */ /* 0x000fc40000000000 */
[C---:B------:R-:W-:Y:S02]  /*9520*/  ISETP.GE.AND P1, PT, R6.reuse, R243, PT ;  /* 0x000000f30600720c */ /* 0x040fe40003f26270 */
[----:B------:R-:W-:Y:S01]  /*9530*/  ISETP.GE.AND P0, PT, R6, R242, PT ;  /* 0x000000f20600720c */ /* 0x000fe20003f06270 */
[----:B------:R-:W-:Y:S01]  /*9540*/  IMAD.MOV.U32 R8, RZ, RZ, R7 ;  /* 0x000000ffff087224 */ /* 0x000fe200078e0007 */
[----:B------:R-:W-:Y:S02]  /*9550*/  IABS R7, R9 ;  /* 0x0000000900077213 */ /* 0x000fe40000000000 */
[----:B------:R-:W-:Y:S01]  /*9560*/  FSEL R135, R12, -INF , !P6 ;  /* 0xff8000000c877808 */ /* 0x000fe20007000000 */
[----:B------:R3:W4:Y:S01]  /*9570*/  I2F R11, R8 ;  /* 0x00000008000b7306 */ /* 0x0007220000201400 */
[----:B------:R-:W-:Y:S02]  /*9580*/  ISETP.NE.AND P6, PT, R15, RZ, PT ;  /* 0x000000ff0f00720c */ /* 0x000fe40003fc5270 */
[----:B-1----:R-:W-:Y:S01]  /*9590*/  IADD3 R3, R35, 0x78, RZ ;  /* 0x0000007823037810 */ /* 0x002fe20007ffe0ff */
[----:B--2---:R-:W-:Y:S01]  /*95a0*/  FFMA.FTZ R12, R22, -UR35, R56 ;  /* 0x80000023160c7c23 */ /* 0x004fe20008010038 */
[----:B------:R-:W-:-:S02]  /*95b0*/  FSEL R140, R19, -INF , !P5 ;  /* 0xff800000138c7808 */ /* 0x000fc40006800000 */
[----:B------:R-:W-:Y:S01]  /*95c0*/  FSEL R143, R21, -INF , !P4 ;  /* 0xff800000158f7808 */ /* 0x000fe20006000000 */
[----:B------:R-:W-:Y:S01]  /*95d0*/  IMAD.IADD R9, R236, 0x1, -R3 ;  /* 0x00000001ec097824 */ /* 0x000fe200078e0a03 */
[----:B------:R-:W-:Y:S02]  /*95e0*/  FSEL R145, R20, -INF , !P3 ;  /* 0xff80000014917808 */ /* 0x000fe40005800000 */
[C---:B------:R-:W-:Y:S02]  /*95f0*/  ISETP.LT.OR P5, PT, R6.reuse, R239, P2 ;  /* 0x000000ef0600720c */ /* 0x040fe400017a1670 */
[----:B------:R-:W-:Y:S02]  /*9600*/  IABS R9, R9 ;  /* 0x0000000900097213 */ /* 0x000fe40000000000 */
[C---:B------:R-:W-:Y:S01]  /*9610*/  ISETP.LT.OR P4, PT, R6.reuse, R238, P1 ;  /* 0x000000ee0600720c */ /* 0x040fe20000f81670 */
[----:B---3--:R-:W-:Y:S01]  /*9620*/  IMAD.MOV.U32 R8, RZ, RZ, R7 ;  /* 0x000000ffff087224 */ /* 0x008fe200078e0007 */
[----:B------:R-:W-:Y:S01]  /*9630*/  IABS R7, R10 ;  /* 0x0000000a00077213 */ /* 0x000fe20000000000 */
[----:B----4-:R-:W-:Y:S01]  /*9640*/  FFMA.FTZ R17, R11, -UR35, R31 ;  /* 0x800000230b117c23 */ /* 0x010fe2000801001f */
[----:B------:R-:W-:Y:S01]  /*9650*/  ISETP.LT.OR P3, PT, R6, R237, P0 ;  /* 0x000000ed0600720c */ /* 0x000fe20000761670 */
[----:B------:R1:W2:Y:S01]  /*9660*/  I2F R10, R8 ;  /* 0x00000008000a7306 */ /* 0x0002a20000201400 */
[----:B------:R-:W-:Y:S01]  /*9670*/  ISETP.GE.AND P0, PT, R5, R245, PT ;  /* 0x000000f50500720c */ /* 0x000fe20003f06270 */
[----:B------:R-:W-:Y:S01]  /*9680*/  HMMA.16816.F32 R28, R36, R26, R64 ;  /* 0x0000001a241c723c */ /* 0x000fe20000001840 */
[----:B------:R-:W-:-:S02]  /*9690*/  FSEL R139, R17, -INF , !P6 ;  /* 0xff800000118b7808 */ /* 0x000fc40007000000 */
[----:B------:R-:W-:Y:S02]  /*96a0*/  ISETP.LT.OR P6, PT, R5, R240, P0 ;  /* 0x000000f00500720c */ /* 0x000fe400007c1670 */
[----:B------:R-:W-:Y:S01]  /*96b0*/  ISETP.NE.AND P2, PT, R14, RZ, PT ;  /* 0x000000ff0e00720c */ /* 0x000fe20003f45270 */
[----:B------:R3:W4:Y:S01]  /*96c0*/  I2F R23, R7 ;  /* 0x0000000700177306 */ /* 0x0007220000201400 */
[----:B------:R-:W-:Y:S02]  /*96d0*/  ISETP.NE.AND P1, PT, R13, RZ, PT ;  /* 0x000000ff0d00720c */ /* 0x000fe40003f25270 */
[----:B------:R-:W-:Y:S02]  /*96e0*/  ISETP.NE.AND P0, PT, R16, RZ, PT ;  /* 0x000000ff1000720c */ /* 0x000fe40003f05270 */
[----:B------:R-:W-:Y:S02]  /*96f0*/  IADD3 R224, R223, 0x3800, RZ ;  /* 0x00003800dfe07810 */ /* 0x000fe40007ffe0ff */
[----:B------:R-:W-:Y:S01]  /*9700*/  FSEL R132, R12, -INF , !P0 ;  /* 0xff8000000c847808 */ /* 0x000fe20004000000 */
[----:B-1----:R-:W-:Y:S01]  /*9710*/  IMAD.IADD R8, R241, 0x1, -R0 ;  /* 0x00000001f1087824 */ /* 0x002fe200078e0a00 */
[----:B------:R-:W-:Y:S01]  /*9720*/  IADD3 R0, R35, 0x79, RZ ;  /* 0x0000007923007810 */ /* 0x000fe20007ffe0ff */
[----:B--2---:R-:W-:Y:S01]  /*9730*/  FFMA.FTZ R18, R10, -UR35, R49 ;  /* 0x800000230a127c23 */ /* 0x004fe20008010031 */
[----:B------:R-:W-:Y:S01]  /*9740*/  ISETP.GE.AND P0, PT, R5, R242, PT ;  /* 0x000000f20500720c */ /* 0x000fe20003f06270 */
[----:B------:R-:W-:Y:S01]  /*9750*/  IMAD.IADD R10, R234, 0x1, -R6 ;  /* 0x00000001ea0a7824 */ /* 0x000fe200078e0a06 */
[----:B------:R-:W-:-:S02]  /*9760*/  IABS R8, R8 ;  /* 0x0000000800087213 */ /* 0x000fc40000000000 */
[----:B------:R-:W-:Y:S01]  /*9770*/  FSEL R142, R18, -INF , !P2 ;  /* 0xff800000128e7808 */ /* 0x000fe20005000000 */
[----:B---3--:R-:W-:Y:S01]  /*9780*/  IMAD.MOV.U32 R7, RZ, RZ, R9 ;  /* 0x000000ffff077224 */ /* 0x008fe200078e0009 */
[----:B------:R-:W1:Y:S01]  /*9790*/  I2F R11, R8 ;  /* 0x00000008000b7306 */ /* 0x000e620000201400 */
[----:B------:R-:W-:Y:S01]  /*97a0*/  IMAD.IADD R9, R235, 0x1, -R6 ;  /* 0x00000001eb097824 */ /* 0x000fe200078e0a06 */
[----:B------:R-:W-:Y:S01]  /*97b0*/  ISETP.GE.AND P2, PT, R5, R244, PT ;  /* 0x000000f40500720c */ /* 0x000fe20003f46270 */
[----:B----4-:R-:W-:Y:S01]  /*97c0*/  FFMA.FTZ R12, R23, -UR35, R57 ;  /* 0x80000023170c7c23 */ /* 0x010fe20008010039 */
[C---:B------:R-:W-:Y:S02]  /*97d0*/  ISETP.LT.OR P0, PT, R5.reuse, R237, P0 ;  /* 0x000000ed0500720c */ /* 0x040fe40000701670 */
[----:B------:R-:W-:Y:S02]  /*97e0*/  ISETP.LT.OR P2, PT, R5, R239, P2 ;  /* 0x000000ef0500720c */ /* 0x000fe40001741670 */
[----:B------:R2:W-:Y:S01]  /*97f0*/  I2F R24, R7 ;  /* 0x0000000700187306 */ /* 0x0005e20000201400 */
[----:B------:R-:W-:-:S02]  /*9800*/  P2R R14, PR, RZ, 0x1 ;  /* 0x00000001ff0e7803 */ /* 0x000fc40000000000 */
[C---:B------:R-:W-:Y:S02]  /*9810*/  ISETP.GE.AND P0, PT, R3.reuse, R245, PT ;  /* 0x000000f50300720c */ /* 0x040fe40003f06270 */
[----:B------:R-:W-:Y:S02]  /*9820*/  P2R R13, PR, RZ, 0x4 ;  /* 0x00000004ff0d7803 */ /* 0x000fe40000000000 */
[C---:B------:R-:W-:Y:S02]  /*9830*/  ISETP.LT.OR P0, PT, R3.reuse, R240, P0 ;  /* 0x000000f00300720c */ /* 0x040fe40000701670 */
[----:B------:R-:W-:Y:S02]  /*9840*/  ISETP.GE.AND P2, PT, R3, R244, PT ;  /* 0x000000f40300720c */ /* 0x000fe40003f46270 */
[----:B------:R-:W-:Y:S01]  /*9850*/  FSEL R74, R12, -INF , !P6 ;  /* 0xff8000000c4a7808 */ /* 0x000fe20007000000 */
[----:B--2---:R-:W-:-:S05]  /*9860*/  IMAD.IADD R7, R236, 0x1, -R0 ;  /* 0x00000001ec077824 */ /* 0x004fca00078e0a00 */
[----:B------:R-:W-:-:S05]  /*9870*/  IABS R7, R7 ;  /* 0x0000000700077213 */ /* 0x000fca0000000000 */
[----:B------:R-:W-:Y:S01]  /*9880*/  IMAD.MOV.U32 R8, RZ, RZ, R7 ;  /* 0x000000ffff087224 */ /* 0x000fe200078e0007 */
[----:B------:R-:W-:Y:S01]  /*9890*/  IABS R7, R9 ;  /* 0x0000000900077213 */ /* 0x000fe20000000000 */
[----:B------:R-:W-:Y:S02]  /*98a0*/  IMAD.IADD R9, R241, 0x1, -R5 ;  /* 0x00000001f1097824 */ /* 0x000fe400078e0a05 */
[----:B------:R2:W-:Y:S08]  /*98b0*/  I2F R25, R8 ;  /* 0x0000000800197306 */ /* 0x0005f00000201400 */
[----:B------:R3:W-:Y:S01]  /*98c0*/  I2F R15, R7 ;  /* 0x00000007000f7306 */ /* 0x0007e20000201400 */
[----:B--2---:R-:W-:Y:S01]  /*98d0*/  IABS R8, R10 ;  /* 0x0000000a00087213 */ /* 0x004fe20000000000 */
[----:B-1----:R-:W-:-:S05]  /*98e0*/  FFMA.FTZ R10, R11, -UR35, R51 ;  /* 0x800000230b0a7c23 */ /* 0x002fca0008010033 */
[----:B------:R-:W-:Y:S01]  /*98f0*/  FSEL R146, R10, -INF , !P1 ;  /* 0xff8000000a927808 */ /* 0x000fe20004800000 */
[----:B------:R-:W-:Y:S01]  /*9900*/  IMAD.IADD R10, R235, 0x1, -R0 ;  /* 0x00000001eb0a7824 */ /* 0x000fe200078e0a00 */
[----:B------:R-:W-:Y:S01]  /*9910*/  ISETP.GE.AND P1, PT, R5, R243, PT ;  /* 0x000000f30500720c */ /* 0x000fe20003f26270 */
[----:B---3--:R-:W-:Y:S02]  /*9920*/  IMAD.IADD R7, R241, 0x1, -R6 ;  /* 0x00000001f1077824 */ /* 0x008fe400078e0a06 */
[----:B------:R-:W-:Y:S01]  /*9930*/  IMAD.MOV.U32 R6, RZ, RZ, R8 ;  /* 0x000000ffff067224 */ /* 0x000fe200078e0008 */
[----:B------:R-:W-:Y:S01]  /*9940*/  ISETP.LT.OR P1, PT, R5, R238, P1 ;  /* 0x000000ee0500720c */ /* 0x000fe20000f21670 */
[----:B------:R-:W-:Y:S01]  /*9950*/  IMAD.IADD R8, R234, 0x1, -R5 ;  /* 0x00000001ea087824 */ /* 0x000fe200078e0a05 */
[----:B------:R-:W-:Y:S01]  /*9960*/  IABS R7, R7 ;  /* 0x0000000700077213 */ /* 0x000fe20000000000 */
[----:B------:R1:W2:Y:S01]  /*9970*/  I2F R11, R6 ;  /* 0x00000006000b7306 */ /* 0x0002a20000201400 */
[----:B------:R-:W-:-:S02]  /*9980*/  P2R R16, PR, RZ, 0x2 ;  /* 0x00000002ff107803 */ /* 0x000fc40000000000 */
[----:B------:R-:W-:-:S04]  /*9990*/  ISETP.GE.AND P1, PT, R3, R243, PT ;  /* 0x000000f30300720c */ /* 0x000fc80003f26270 */
[----:B------:R-:W-:Y:S01]  /*99a0*/  ISETP.LT.OR P6, PT, R3, R238, P1 ;  /* 0x000000ee0300720c */ /* 0x000fe20000fc1670 */
[----:B------:R3:W4:Y:S01]  /*99b0*/  I2F R17, R7 ;  /* 0x0000000700117306 */ /* 0x0007220000201400 */
[----:B------:R-:W-:Y:S01]  /*99c0*/  ISETP.NE.AND P1, PT, R16, RZ, PT ;  /* 0x000000ff1000720c */ /* 0x000fe20003f25270 */
[C---:B-1----:R-:W-:Y:S02]  /*99d0*/  IMAD.IADD R6, R235.reuse, 0x1, -R5 ;  /* 0x00000001eb067824 */ /* 0x042fe400078e0a05 */
[----:B------:R-:W-:-:S03]  /*99e0*/  IMAD.IADD R5, R235, 0x1, -R3 ;  /* 0x00000001eb057824 */ /* 0x000fc600078e0a03 */
[----:B------:R-:W-:Y:S02]  /*99f0*/  IABS R6, R6 ;  /* 0x0000000600067213 */ /* 0x000fe40000000000 */
[----:B------:R-:W-:-:S03]  /*9a00*/  IABS R5, R5 ;  /* 0x0000000500057213 */ /* 0x000fc60000000000 */
[----:B---3--:R-:W-:Y:S01]  /*9a10*/  IMAD.MOV.U32 R7, RZ, RZ, R6 ;  /* 0x000000ffff077224 */ /* 0x008fe200078e0006 */
[----:B------:R-:W-:Y:S01]  /*9a20*/  IABS R6, R8 ;  /* 0x0000000800067213 */ /* 0x000fe20000000000 */
[----:B------:R-:W-:Y:S02]  /*9a30*/  IMAD.IADD R8, R241, 0x1, -R3 ;  /* 0x00000001f1087824 */ /* 0x000fe400078e0a03 */
[----:B------:R1:W-:Y:S08]  /*9a40*/  I2F R22, R7 ;  /* 0x0000000700167306 */ /* 0x0003f00000201400 */
[----:B------:R3:W5:Y:S01]  /*9a50*/  I2F R20, R6 ;  /* 0x0000000600147306 */ /* 0x0007620000201400 */
[----:B-1----:R-:W-:Y:S01]  /*9a60*/  IABS R7, R9 ;  /* 0x0000000900077213 */ /* 0x002fe20000000000 */
[----:B--2---:R-:W-:-:S02]  /*9a70*/  FFMA.FTZ R9, R11, -UR35, R60 ;  /* 0x800000230b097c23 */ /* 0x004fc4000801003c */
[----:B----4-:R-:W-:-:S04]  /*9a80*/  FFMA.FTZ R11, R17, -UR35, R62 ;  /* 0x80000023110b7c23 */ /* 0x010fc8000801003e */
[----:B------:R1:W2:Y:S01]  /*9a90*/  I2F R23, R7 ;  /* 0x0000000700177306 */ /* 0x0002a20000201400 */
[----:B------:R-:W-:Y:S01]  /*9aa0*/  HMMA.16816.F32 R16, R44, R26, R120 ;  /* 0x0000001a2c10723c */ /* 0x000fe20000001878 */
[----:B------:R-:W-:Y:S01]  /*9ab0*/  FSEL R133, R9, -INF , !P4 ;  /* 0xff80000009857808 */ /* 0x000fe20006000000 */
[----:B---3--:R-:W-:Y:S01]  /*9ac0*/  FFMA.FTZ R6, R15, -UR35, R58 ;  /* 0x800000230f067c23 */ /* 0x008fe2000801003a */
[----:B------:R-:W-:Y:S01]  /*9ad0*/  ISETP.NE.AND P4, PT, R13, RZ, PT ;  /* 0x000000ff0d00720c */ /* 0x000fe20003f85270 */
[----:B-----5:R-:W-:Y:S01]  /*9ae0*/  FFMA.FTZ R9, R20, -UR35, R61 ;  /* 0x8000002314097c23 */ /* 0x020fe2000801003d */
[----:B------:R-:W-:Y:S02]  /*9af0*/  FSEL R134, R11, -INF , !P3 ;  /* 0xff8000000b867808 */ /* 0x000fe40005800000 */
[----:B------:R-:W-:Y:S01]  /*9b00*/  FSEL R131, R6, -INF , !P5 ;  /* 0xff80000006837808 */ /* 0x000fe20006800000 */
[----:B------:R-:W-:Y:S01]  /*9b10*/  IMAD.MOV.U32 R6, RZ, RZ, R5 ;  /* 0x000000ffff067224 */ /* 0x000fe200078e0005 */
[----:B------:R-:W-:-:S02]  /*9b20*/  ISETP.LT.OR P5, PT, R3, R239, P2 ;  /* 0x000000ef0300720c */ /* 0x000fc400017a1670 */
[----:B------:R-:W-:Y:S01]  /*9b30*/  ISETP.NE.AND P2, PT, R14, RZ, PT ;  /* 0x000000ff0e00720c */ /* 0x000fe20003f45270 */
[----:B------:R3:W-:Y:S01]  /*9b40*/  I2F R21, R6 ;  /* 0x0000000600157306 */ /* 0x0007e20000201400 */
[----:B------:R-:W-:Y:S01]  /*9b50*/  P2R R13, PR, RZ, 0x20 ;  /* 0x00000020ff0d7803 */ /* 0x000fe20000000000 */
[----:B-1----:R-:W-:Y:S01]  /*9b60*/  IMAD.IADD R7, R234, 0x1, -R3 ;  /* 0x00000001ea077824 */ /* 0x002fe200078e0a03 */
[----:B------:R-:W-:Y:S01]  /*9b70*/  FSEL R156, R9, -INF , !P1 ;  /* 0xff800000099c7808 */ /* 0x000fe20004800000 */
[----:B------:R-:W-:Y:S01]  /*9b80*/  FFMA.FTZ R9, R25, -UR35, R29 ;  /* 0x8000002319097c23 */ /* 0x000fe2000801001d */
[----:B------:R-:W-:Y:S02]  /*9b90*/  ISETP.GE.AND P1, PT, R0, R244, PT ;  /* 0x000000f40000720c */ /* 0x000fe40003f26270 */
[----:B------:R-:W-:Y:S02]  /*9ba0*/  IABS R5, R7 ;  /* 0x0000000700057213 */ /* 0x000fe40000000000 */
[----:B------:R-:W-:-:S02]  /*9bb0*/  P2R R7, PR, RZ, 0x1 ;  /* 0x00000001ff077803 */ /* 0x000fc40000000000 */
[----:B------:R-:W-:Y:S02]  /*9bc0*/  ISETP.GE.AND P0, PT, R3, R242, PT ;  /* 0x000000f20300720c */ /* 0x000fe40003f06270 */
[----:B------:R-:W-:Y:S01]  /*9bd0*/  ISETP.NE.AND P3, PT, R7, RZ, PT ;  /* 0x000000ff0700720c */ /* 0x000fe20003f65270 */
[----:B------:R-:W-:Y:S01]  /*9be0*/  FFMA.FTZ R7, R22, -UR35, R59 ;  /* 0x8000002316077c23 */ /* 0x000fe2000801003b */
[----:B------:R-:W-:Y:S01]  /*9bf0*/  ISETP.LT.OR P5, PT, R3, R237, P0 ;  /* 0x000000ed0300720c */ /* 0x000fe200007a1670 */
[----:B---3--:R-:W-:Y:S01]  /*9c00*/  IMAD.MOV.U32 R6, RZ, RZ, R5 ;  /* 0x000000ffff067224 */ /* 0x008fe200078e0005 */
[----:B------:R-:W-:Y:S01]  /*9c10*/  IABS R5, R8 ;  /* 0x0000000800057213 */ /* 0x000fe20000000000 */
[----:B--2---:R-:W-:Y:S01]  /*9c20*/  FFMA.FTZ R8, R23, -UR35, R63 ;  /* 0x8000002317087c23 */ /* 0x004fe2000801003f */
[----:B------:R-:W-:Y:S01]  /*9c30*/  IABS R3, R10 ;  /* 0x0000000a00037213 */ /* 0x000fe20000000000 */
[----:B------:R1:W2:Y:S01]  /*9c40*/  I2F R15, R6 ;  /* 0x00000006000f7306 */ /* 0x0002a20000201400 */
[----:B------:R-:W-:Y:S01]  /*9c50*/  ISETP.GE.AND P0, PT, R0, R245, PT ;  /* 0x000000f50000720c */ /* 0x000fe20003f06270 */
[----:B------:R-:W-:Y:S01]  /*9c60*/  FFMA.FTZ R10, R24, -UR35, R28 ;  /* 0x80000023180a7c23 */ /* 0x000fe2000801001c */
[----:B------:R-:W-:-:S02]  /*9c70*/  FSEL R130, R7, -INF , !P4 ;  /* 0xff80000007827808 */ /* 0x000fc40006000000 */
[----:B------:R-:W-:Y:S02]  /*9c80*/  ISETP.LT.OR P4, PT, R0, R240, P0 ;  /* 0x000000f00000720c */ /* 0x000fe40000781670 */
[----:B------:R-:W-:Y:S01]  /*9c90*/  FSEL R160, R8, -INF , !P2 ;  /* 0xff80000008a07808 */ /* 0x000fe20005000000 */
[----:B------:R3:W4:Y:S01]  /*9ca0*/  I2F R12, R5 ;  /* 0x00000005000c7306 */ /* 0x0007220000201400 */
[C---:B------:R-:W-:Y:S02]  /*9cb0*/  ISETP.GE.AND P0, PT, R0.reuse, R243, PT ;  /* 0x000000f30000720c */ /* 0x040fe40003f06270 */
[----:B------:R-:W-:Y:S02]  /*9cc0*/  ISETP.GE.AND P2, PT, R0, R242, PT ;  /* 0x000000f20000720c */ /* 0x000fe40003f46270 */
[----:B------:R-:W-:Y:S02]  /*9cd0*/  FSEL R69, R10, -INF , !P3 ;  /* 0xff8000000a457808 */ /* 0x000fe40005800000 */
[----:B------:R-:W-:Y:S01]  /*9ce0*/  ISETP.LT.OR P3, PT, R0, R239, P1 ;  /* 0x000000ef0000720c */ /* 0x000fe20000f61670 */
[----:B-1----:R-:W-:Y:S01]  /*9cf0*/  IMAD.IADD R6, R234, 0x1, -R0 ;  /* 0x00000001ea067824 */ /* 0x002fe200078e0a00 */
[C---:B------:R-:W-:Y:S01]  /*9d00*/  ISETP.LT.OR P1, PT, R0.reuse, R238, P0 ;  /* 0x000000ee0000720c */ /* 0x040fe20000721670 */
[----:B--2---:R-:W-:Y:S01]  /*9d10*/  FFMA.FTZ R10, R15, -UR35, R16 ;  /* 0x800000230f0a7c23 */ /* 0x004fe20008010010 */
[----:B------:R-:W-:-:S02]  /*9d20*/  ISETP.LT.OR P0, PT, R0, R237, P2 ;  /* 0x000000ed0000720c */ /* 0x000fc40001701670 */
[----:B------:R-:W-:Y:S02]  /*9d30*/  ISETP.NE.AND P2, PT, R13, RZ, PT ;  /* 0x000000ff0d00720c */ /* 0x000fe40003f45270 */
[----:B------:R-:W-:Y:S01]  /*9d40*/  FSEL R157, R10, -INF , !P6 ;  /* 0xff8000000a9d7808 */ /* 0x000fe20007000000 */
[----:B---3--:R-:W-:Y:S01]  /*9d50*/  IMAD.MOV.U32 R5, RZ, RZ, R3 ;  /* 0x000000ffff057224 */ /* 0x008fe200078e0003 */
[----:B------:R-:W-:Y:S01]  /*9d60*/  IABS R3, R6 ;  /* 0x0000000600037213 */ /* 0x000fe20000000000 */
[----:B------:R-:W-:Y:S01]  /*9d70*/  IMAD.IADD R6, R241, 0x1, -R0 ;  /* 0x00000001f1067824 */ /* 0x000fe200078e0a00 */
[----:B------:R-:W-:Y:S01]  /*9d80*/  FSEL R68, R9, -INF , !P4 ;  /* 0xff80000009447808 */ /* 0x000fe20006000000 */
[----:B------:R1:W2:Y:S01]  /*9d90*/  I2F R11, R5 ;  /* 0x00000005000b7306 */ /* 0x0002a20000201400 */
[----:B----4-:R-:W-:Y:S02]  /*9da0*/  FFMA.FTZ R8, R12, -UR35, R18 ;  /* 0x800000230c087c23 */ /* 0x010fe40008010012 */
[----:B------:R-:W-:-:S03]  /*9db0*/  IMAD.IADD R0, R216, 0x1, R215 ;  /* 0x00000001d8007824 */ /* 0x000fc600078e02d7 */
[----:B------:R-:W-:Y:S01]  /*9dc0*/  FSEL R164, R8, -INF , !P5 ;  /* 0xff80000008a47808 */ /* 0x000fe20006800000 */
[----:B-1----:R-:W-:Y:S01]  /*9dd0*/  IMAD.MOV.U32 R5, RZ, RZ, R3 ;  /* 0x000000ffff057224 */ /* 0x002fe200078e0003 */
[----:B------:R-:W-:Y:S01]  /*9de0*/  IABS R3, R6 ;  /* 0x0000000600037213 */ /* 0x000fe20000000000 */
[----:B--2---:R-:W-:Y:S02]  /*9df0*/  FFMA.FTZ R7, R11, -UR35, R31 ;  /* 0x800000230b077c23 */ /* 0x004fe4000801001f */
[----:B------:R-:W1:Y:S03]  /*9e00*/  I2F R6, R5 ;  /* 0x0000000500067306 */ /* 0x000e660000201400 */
[----:B------:R-:W-:-:S05]  /*9e10*/  FSEL R128, R7, -INF , !P3 ;  /* 0xff80000007807808 */ /* 0x000fca0005800000 */
[----:B------:R2:W3:Y:S01]  /*9e20*/  I2F R5, R3 ;  /* 0x0000000300057306 */ /* 0x0004e20000201400 */
[----:B-1----:R-:W-:-:S05]  /*9e30*/  FFMA.FTZ R6, R6, -UR35, R17 ;  /* 0x8000002306067c23 */ /* 0x002fca0008010011 */
[----:B------:R-:W-:Y:S01]  /*9e40*/  FSEL R158, R6, -INF , !P1 ;  /* 0xff800000069e7808 */ /* 0x000fe20004800000 */
[----:B--2---:R-:W-:Y:S02]  /*9e50*/  FFMA.FTZ R3, R21, -UR35, R30 ;  /* 0x8000002315037c23 */ /* 0x004fe4000801001e */
[----:B---3--:R-:W-:-:S03]  /*9e60*/  FFMA.FTZ R5, R5, -UR35, R19 ;  /* 0x8000002305057c23 */ /* 0x008fc60008010013 */
[----:B------:R-:W-:Y:S02]  /*9e70*/  FSEL R129, R3, -INF , !P2 ;  /* 0xff80000003817808 */ /* 0x000fe40005000000 */
[----:B------:R-:W-:Y:S02]  /*9e80*/  PLOP3.LUT P2, PT, PT, PT, UP0, 0x80, 0x0 ;  /* 0x000000000000781c */ /* 0x000fe40003f4f008 */
[----:B------:R-:W-:Y:S02]  /*9e90*/  FSEL R165, R5, -INF , !P0 ;  /* 0xff80000005a57808 */ /* 0x000fe40004000000 */
[----:B------:R-:W-:-:S04]  /*9ea0*/  P2R R3, PR, RZ, 0x4 ;  /* 0x00000004ff037803 */ /* 0x000fc80000000000 */
[----:B------:R-:W-:Y:S11]  /*9eb0*/  ISETP.NE.AND P6, PT, R3, RZ, PT ;  /* 0x000000ff0300720c */ /* 0x000ff60003fc5270 */
[----:B------:R-:W-:Y:S02]  /*9ec0*/  @!UPT UIADD3 URZ, URZ, URZ, URZ ;  /* 0x0000003f3f3ff290 */ /* 0x000fe4000fffe03f */
        /* <DEDUP_REMOVED lines=8> */
[----:B------:R-:W-:-:S02]  /*9f50*/  IMAD.U32 R5, RZ, RZ, UR4 ;  /* 0x00000004ff057e24 */ /* 0x000fc4000f8e00ff */
[----:B------:R-:W-:Y:S01]  /*9f60*/  IMAD.U32 R8, RZ, RZ, UR10 ;  /* 0x0000000aff087e24 */ /* 0x000fe2000f8e00ff */
[----:B------:R-:W-:Y:S01]  /*9f70*/  UIMAD UR10, UR16, UR10, URZ ;  /* 0x0000000a100a72a4 */ /* 0x000fe2000f8e023f */
[----:B------:R-:W-:Y:S02]  /*9f80*/  IMAD.U32 R13, RZ, RZ, UR4 ;  /* 0x00000004ff0d7e24 */ /* 0x000fe4000f8e00ff */
[----:B------:R-:W-:Y:S01]  /*9f90*/  IMAD.U32 R17, RZ, RZ, UR4 ;  /* 0x00000004ff117e24 */ /* 0x000fe2000f8e00ff */
[----:B------:R-:W-:Y:S01]  /*9fa0*/  UIMAD UR5, UR5, UR17, UR10 ;  /* 0x00000011050572a4 */ /* 0x000fe2000f8e020a */
        /* <DEDUP_REMOVED lines=92> */
.L_x_829:
[----:B------:R-:W-:Y:S05]  /*a570*/  BSYNC B0 ;  /* 0x0000000000007941 */ /* 0x000fea0003800000 */
.L_x_828:
[----:B------:R-:W0:Y:S02]  /*a580*/  LDGDEPBAR ;  /* 0x00000000000079af */ /* 0x000e240000000000 */
.L_x_827:
[----:B------:R-:W-:Y:S01]  /*a590*/  FMNMX.FTZ R3, R105, R103, !PT ;  /* 0x0000006769037209 */ /* 0x000fe20007810000 */
[----:B------:R-:W-:Y:S01]  /*a5a0*/  STL [R1+0xec], R236 ;  /* 0x0000ecec01007387 */ /* 0x000fe20000100800 */
[----:B------:R-:W-:Y:S02]  /*a5b0*/  SHF.L.U32 R213, R0, 0x1, RZ ;  /* 0x0000000100d57819 */ /* 0x000fe400000006ff */
[----:B------:R-:W-:Y:S01]  /*a5c0*/  FMNMX.FTZ R3, R106, R3, !PT ;  /* 0x000000036a037209 */ /* 0x000fe20007810000 */
[----:B------:R-:W-:Y:S02]  /*a5d0*/  STL [R1+0xe8], R235 ;  /* 0x0000e8eb01007387 */ /* 0x000fe40000100800 */
[--C-:B------:R-:W-:Y:S01]  /*a5e0*/  IMAD R214, R4, 0x2, R213.reuse ;  /* 0x0000000204d67824 */ /* 0x100fe200078e02d5 */
[----:B------:R-:W-:Y:S01]  /*a5f0*/  FMNMX.FTZ R3, R100, R3, !PT ;  /* 0x0000000364037209 */ /* 0x000fe20007810000 */
[----:B------:R-:W-:Y:S01]  /*a600*/  STL [R1+0xe4], R234 ;  /* 0x0000e4ea01007387 */ /* 0x000fe20000100800 */
[----:B------:R-:W-:-:S02]  /*a610*/  IMAD R216, R2, 0x2, R213 ;  /* 0x0000000202d87824 */ /* 0x000fc400078e02d5 */
        /* <DEDUP_REMOVED lines=48> */
[----:B-1----:R-:W-:Y:S01]  /*a920*/  LDSM.16.MT88.4 R28, [R214+0x8800] ;  /* 0x00880000d61c783b */ /* 0x002fe20000004200 */
        /* <DEDUP_REMOVED lines=64> */
[----:B------:R-:W-:Y:S01]  /*ad30*/  FMUL.FTZ R7, R73, c[0x0][0x23c] ;  /* 0x00008f0049077a20 */ /* 0x000fe20000410000 */
[----:B------:R-:W-:Y:S02]  /*ad40*/  FMNMX.FTZ R3, R209, R6, !PT ;  /* 0x00000006d1037209 */ /* 0x000fe40007810000 */
[----:B------:R-:W-:Y:S02]  /*ad50*/  FMNMX.FTZ R72, R128, R72, !PT ;  /* 0x0000004880487209 */ /* 0x000fe40007810000 */
[----:B------:R-:W-:Y:S02]  /*ad60*/  FMNMX.FTZ R5, R179, R5, !PT ;  /* 0x00000005b3057209 */ /* 0x000fe40007810000 */
[----:B------:R-:W-:Y:S01]  /*ad70*/  FSETP.NEU.FTZ.AND P0, PT, R73, -INF , PT ;  /* 0xff8000004900780b */ /* 0x000fe20003f1d000 */
[----:B--2---:R-:W1:Y:S01]  /*ad80*/  SHFL.BFLY PT, R8, R72, 0x2, 0x1f ;  /* 0x0c401f0048087f89 */ /* 0x004e6200000e0000 */
[----:B------:R-:W-:-:S02]  /*ad90*/  FMNMX.FTZ R3, R195, R3, !PT ;  /* 0x00000003c3037209 */ /* 0x000fc40007810000 */
        /* <DEDUP_REMOVED lines=15> */
[--C-:B------:R-:W-:Y:S01]  /*ae90*/  FFMA.FTZ R147, R147, c[0x0][0x23c], -R7.reuse ;  /* 0x00008f0093937a23 */ /* 0x100fe20000010807 */
[----:B-1----:R-:W-:Y:S01]  /*aea0*/  FMNMX.FTZ R72, R72, R8, !PT ;  /* 0x0000000848487209 */ /* 0x002fe20007810000 */
[--C-:B------:R-:W-:Y:S02]  /*aeb0*/  FFMA.FTZ R8, R100, c[0x0][0x23c], -R7.reuse ;  /* 0x00008f0064087a23 */ /* 0x100fe40000010807 */
[--C-:B------:R-:W-:Y:S02]  /*aec0*/  FFMA.FTZ R148, R148, c[0x0][0x23c], -R7.reuse ;  /* 0x00008f0094947a23 */ /* 0x100fe40000010807 */
[----:B------:R-:W1:Y:S01]  /*aed0*/  SHFL.BFLY PT, R9, R72, 0x1, 0x1f ;  /* 0x0c201f0048097f89 */ /* 0x000e6200000e0000 */
[----:B--2---:R-:W-:Y:S01]  /*aee0*/  FFMA.FTZ R6, R103, c[0x0][0x23c], -R7 ;  /* 0x00008f0067067a23 */ /* 0x004fe20000010807 */
[----:B------:R-:W-:Y:S08]  /*aef0*/  MUFU.EX2 R126, R8 ;  /* 0x00000008007e7308 */ /* 0x000ff00000000800 */
[----:B------:R2:W3:Y:S01]  /*af00*/  MUFU.EX2 R10, R6 ;  /* 0x00000006000a7308 */ /* 0x0004e20000000800 */
[----:B-1----:R-:W-:-:S02]  /*af10*/  FMNMX.FTZ R72, R72, R9, !PT ;  /* 0x0000000948487209 */ /* 0x002fc40007810000 */
[----:B--2---:R-:W-:Y:S01]  /*af20*/  FMNMX.FTZ R6, R155, R5, !PT ;  /* 0x000000059b067209 */ /* 0x004fe20007810000 */
[----:B---3--:R-:W-:Y:S01]  /*af30*/  IMAD.MOV.U32 R2, RZ, RZ, R10 ;  /* 0x000000ffff027224 */ /* 0x008fe200078e000a */
[----:B------:R-:W-:Y:S01]  /*af40*/  FMNMX.FTZ R5, R167, R3, !PT ;  /* 0x00000003a7057209 */ /* 0x000fe20007810000 */
[----:B------:R-:W-:Y:S01]  /*af50*/  FFMA.FTZ R3, R106, c[0x0][0x23c], -R7 ;  /* 0x00008f006a037a23 */ /* 0x000fe20000010807 */
[----:B------:R-:W-:Y:S02]  /*af60*/  FMNMX.FTZ R6, R143, R6, !PT ;  /* 0x000000068f067209 */ /* 0x000fe40007810000 */
[----:B------:R-:W-:Y:S01]  /*af70*/  FMNMX.FTZ R5, R232, R5, !PT ;  /* 0x00000005e8057209 */ /* 0x000fe20007810000 */
[----:B------:R1:W2:Y:S01]  /*af80*/  MUFU.EX2 R212, R3 ;  /* 0x0000000300d47308 */ /* 0x0002a20000000800 */
[----:B------:R-:W-:Y:S02]  /*af90*/  FMNMX.FTZ R6, R142, R6, !PT ;  /* 0x000000068e067209 */ /* 0x000fe40007810000 */
[----:B------:R-:W-:-:S02]  /*afa0*/  FSETP.NEU.FTZ.AND P0, PT, R72, -INF , PT ;  /* 0xff8000004800780b */ /* 0x000fc40003f1d000 */
[----:B------:R-:W-:Y:S02]  /*afb0*/  F2FP.PACK_AB R20, R2, R127 ;  /* 0x0000007f0214723e */ /* 0x000fe400000000ff */
[----:B-1----:R-:W-:Y:S02]  /*afc0*/  FMNMX.FTZ R3, R198, R5, !PT ;  /* 0x00000005c6037209 */ /* 0x002fe40007810000 */
[----:B------:R-:W-:Y:S01]  /*afd0*/  FMNMX.FTZ R5, R133, R6, !PT ;  /* 0x0000000685057209 */ /* 0x000fe20007810000 */
[----:B------:R-:W-:Y:S01]  /*afe0*/  FMUL.FTZ R6, R72, c[0x0][0x23c] ;  /* 0x00008f0048067a20 */ /* 0x000fe20000410000 */
[----:B------:R-:W-:Y:S02]  /*aff0*/  FMNMX.FTZ R3, R193, R3, !PT ;  /* 0x00000003c1037209 */ /* 0x000fe40007810000 */
        /* <DEDUP_REMOVED lines=8> */
[----:B------:R-:W-:Y:S01]  /*b080*/  FSEL R6, R6, RZ, P0 ;  /* 0x000000ff06067208 */ /* 0x000fe20000000000 */
[----:B------:R-:W3:Y:S01]  /*b090*/  SHFL.BFLY PT, R8, R71, 0x2, 0x1f ;  /* 0x0c401f0047087f89 */ /* 0x000ee200000e0000 */
[----:B------:R-:W-:Y:S02]  /*b0a0*/  FMNMX.FTZ R5, R176, R5, !PT ;  /* 0x00000005b0057209 */ /* 0x000fe40007810000 */
[----:B--2---:R-:W-:Y:S01]  /*b0b0*/  F2FP.PACK_AB R22, R126, R212 ;  /* 0x000000d47e16723e */ /* 0x004fe200000000ff */
[----:B------:R-:W-:Y:S01]  /*b0c0*/  FFMA.FTZ R151, R151, c[0x0][0x23c], -R6 ;  /* 0x00008f0097977a23 */ /* 0x000fe20000010806 */
[----:B------:R-:W-:Y:S01]  /*b0d0*/  FMNMX.FTZ R5, R171, R5, !PT ;  /* 0x00000005ab057209 */ /* 0x000fe20007810000 */
[----:B-1----:R-:W-:-:S04]  /*b0e0*/  FFMA.FTZ R3, R88, c[0x0][0x23c], -R7 ;  /* 0x00008f0058037a23 */ /* 0x002fc80000010807 */
[----:B------:R1:W2:Y:S01]  /*b0f0*/  MUFU.EX2 R124, R3 ;  /* 0x00000003007c7308 */ /* 0x0002a20000000800 */
[----:B---3--:R-:W-:Y:S01]  /*b100*/  FMNMX.FTZ R71, R71, R8, !PT ;  /* 0x0000000847477209 */ /* 0x008fe20007810000 */
[----:B-1----:R-:W-:Y:S01]  /*b110*/  FFMA.FTZ R3, R85, c[0x0][0x23c], -R7 ;  /* 0x00008f0055037a23 */ /* 0x002fe20000010807 */
[----:B--2---:R-:W-:-:S05]  /*b120*/  F2FP.PACK_AB R12, R124, R122 ;  /* 0x0000007a7c0c723e */ /* 0x004fca00000000ff */
[----:B------:R1:W-:Y:S02]  /*b130*/  MUFU.EX2 R217, R3 ;  /* 0x0000000300d97308 */ /* 0x0003e40000000800 */
[----:B-1----:R-:W-:Y:S01]  /*b140*/  FMNMX.FTZ R3, R162, R5, !PT ;  /* 0x00000005a2037209 */ /* 0x002fe20007810000 */
[----:B------:R-:W-:-:S03]  /*b150*/  FFMA.FTZ R5, R80, c[0x0][0x23c], -R7 ;  /* 0x00008f0050057a23 */ /* 0x000fc60000010807 */
[----:B------:R-:W-:Y:S02]  /*b160*/  FMNMX.FTZ R3, R159, R3, !PT ;  /* 0x000000039f037209 */ /* 0x000fe40007810000 */
[----:B------:R1:W2:Y:S02]  /*b170*/  MUFU.EX2 R224, R5 ;  /* 0x0000000500e07308 */ /* 0x0002a40000000800 */
[----:B------:R-:W-:-:S04]  /*b180*/  FMNMX.FTZ R3, R145, R3, !PT ;  /* 0x0000000391037209 */ /* 0x000fc80007810000 */
[----:B------:R-:W-:-:S04]  /*b190*/  FMNMX.FTZ R3, R146, R3, !PT ;  /* 0x0000000392037209 */ /* 0x000fc80007810000 */
[----:B------:R-:W-:Y:S01]  /*b1a0*/  FMNMX.FTZ R70, R134, R3, !PT ;  /* 0x0000000386467209 */ /* 0x000fe20007810000 */
[----:B------:R-:W-:-:S03]  /*b1b0*/  FFMA.FTZ R3, R112, c[0x0][0x23c], -R6 ;  /* 0x00008f0070037a23 */ /* 0x000fc60000010806 */
[----:B------:R-:W-:Y:S01]  /*b1c0*/  FMNMX.FTZ R70, R160, R70, !PT ;  /* 0x00000046a0467209 */ /* 0x000fe20007810000 */
[----:B-1----:R-:W-:Y:S01]  /*b1d0*/  FFMA.FTZ R5, R115, c[0x0][0x23c], -R6 ;  /* 0x00008f0073057a23 */ /* 0x002fe20000010806 */
[----:B------:R1:W3:Y:S01]  /*b1e0*/  MUFU.EX2 R11, R3 ;  /* 0x00000003000b7308 */ /* 0x0002e20000000800 */
[----:B--2---:R-:W-:Y:S02]  /*b1f0*/  F2FP.PACK_AB R14, R224, R217 ;  /* 0x000000d9e00e723e */ /* 0x004fe400000000ff */
[----:B------:R-:W-:-:S04]  /*b200*/  FMNMX.FTZ R70, R164, R70, !PT ;  /* 0x00000046a4467209 */ /* 0x000fc80007810000 */
[----:B------:R-:W-:Y:S01]  /*b210*/  FMNMX.FTZ R70, R165, R70, !PT ;  /* 0x00000046a5467209 */ /* 0x000fe20007810000 */
[----:B------:R2:W4:Y:S04]  /*b220*/  MUFU.EX2 R220, R5 ;  /* 0x0000000500dc7308 */ /* 0x0005280000000800 */
[----:B------:R-:W4:Y:S01]  /*b230*/  SHFL.BFLY PT, R8, R70, 0x2, 0x1f ;  /* 0x0c401f0046087f89 */ /* 0x000f2200000e0000 */
[----:B-1----:R-:W-:Y:S01]  /*b240*/  FFMA.FTZ R3, R107, c[0x0][0x23c], -R6 ;  /* 0x00008f006b037a23 */ /* 0x002fe20000010806 */
[----:B---3--:R-:W-:-:S03]  /*b250*/  MOV R4, R11 ;  /* 0x0000000b00047202 */ /* 0x008fc60000000f00 */
[----:B------:R1:W-:Y:S01]  /*b260*/  MUFU.EX2 R252, R3 ;  /* 0x0000000300fc7308 */ /* 0x0003e20000000800 */
[----:B--2---:R-:W2:Y:S01]  /*b270*/  SHFL.BFLY PT, R5, R71, 0x1, 0x1f ;  /* 0x0c201f0047057f89 */ /* 0x004ea200000e0000 */
[----:B----4-:R-:W-:Y:S01]  /*b280*/  F2FP.PACK_AB R21, R4, R220 ;  /* 0x000000dc0415723e */ /* 0x010fe200000000ff */
[----:B-1----:R-:W-:Y:S01]  /*b290*/  FFMA.FTZ R3, R95, c[0x0][0x23c], -R6 ;  /* 0x00008f005f037a23 */ /* 0x002fe20000010806 */
[----:B------:R-:W-:-:S04]  /*b2a0*/  FMNMX.FTZ R70, R70, R8, !PT ;  /* 0x0000000846467209 */ /* 0x000fc80007810000 */
[----:B------:R1:W3:Y:S01]  /*b2b0*/  MUFU.EX2 R121, R3 ;  /* 0x0000000300797308 */ /* 0x0002e20000000800 */
[----:B------:R-:W4:Y:S01]  /*b2c0*/  SHFL.BFLY PT, R8, R70, 0x1, 0x1f ;  /* 0x0c201f0046087f89 */ /* 0x000f2200000e0000 */
[----:B--2---:R-:W-:-:S04]  /*b2d0*/  FMNMX.FTZ R71, R71, R5, !PT ;  /* 0x0000000547477209 */ /* 0x004fc80007810000 */
[C---:B------:R-:W-:Y:S01]  /*b2e0*/  FSETP.NEU.FTZ.AND P0, PT, R71.reuse, -INF , PT ;  /* 0xff8000004700780b */ /* 0x040fe20003f1d000 */
[----:B------:R-:W-:Y:S02]  /*b2f0*/  FMUL.FTZ R5, R71, c[0x0][0x23c] ;  /* 0x00008f0047057a20 */ /* 0x000fe40000410000 */
[----:B-1----:R-:W-:Y:S01]  /*b300*/  FFMA.FTZ R3, R92, c[0x0][0x23c], -R6 ;  /* 0x00008f005c037a23 */ /* 0x002fe20000010806 */
[----:B---3--:R-:W-:Y:S02]  /*b310*/  F2FP.PACK_AB R23, R121, R252 ;  /* 0x000000fc7917723e */ /* 0x008fe400000000ff */
[----:B------:R-:W-:Y:S01]  /*b320*/  FSEL R5, R5, RZ, P0 ;  /* 0x000000ff05057208 */ /* 0x000fe20000000000 */
[----:B------:R1:W-:Y:S04]  /*b330*/  MUFU.EX2 R120, R3 ;  /* 0x0000000300787308 */ /* 0x0003e80000000800 */
[----:B------:R-:W-:Y:S01]  /*b340*/  HMMA.16816.F32 R60, R20, R32, RZ ;  /* 0x00000020143c723c */ /* 0x000fe200000018ff */
[--C-:B------:R-:W-:Y:S01]  /*b350*/  FFMA.FTZ R142, R142, c[0x0][0x23c], -R5.reuse ;  /* 0x00008f008e8e7a23 */ /* 0x100fe20000010805 */
[----:B----4-:R-:W-:Y:S01]  /*b360*/  FMNMX.FTZ R70, R70, R8, !PT ;  /* 0x0000000846467209 */ /* 0x010fe20007810000 */
[----:B------:R-:W-:-:S02]  /*b370*/  FFMA.FTZ R8, R84, c[0x0][0x23c], -R5 ;  /* 0x00008f0054087a23 */ /* 0x000fc40000010805 */
[--C-:B------:R-:W-:Y:S01]  /*b380*/  FFMA.FTZ R156, R156, c[0x0][0x23c], -R5.reuse ;  /* 0x00008f009c9c7a23 */ /* 0x100fe20000010805 */
[----:B------:R-:W-:Y:S01]  /*b390*/  FSETP.NEU.FTZ.AND P0, PT, R70, -INF , PT ;  /* 0xff8000004600780b */ /* 0x000fe20003f1d000 */
[----:B------:R2:W-:Y:S01]  /*b3a0*/  MUFU.EX2 R226, R8 ;  /* 0x0000000800e27308 */ /* 0x0005e20000000800 */
[----:B------:R-:W-:Y:S01]  /*b3b0*/  HMMA.16816.F32 R76, R20, R44, RZ ;  /* 0x0000002c144c723c */ /* 0x000fe200000018ff */
[--C-:B------:R-:W-:Y:S02]  /*b3c0*/  FFMA.FTZ R157, R157, c[0x0][0x23c], -R5.reuse ;  /* 0x00008f009d9d7a23 */ /* 0x100fe40000010805 */
[----:B------:R-:W-:Y:S02]  /*b3d0*/  FFMA.FTZ R158, R158, c[0x0][0x23c], -R5 ;  /* 0x00008f009e9e7a23 */ /* 0x000fe40000010805 */
[----:B-1----:R-:W-:-:S04]  /*b3e0*/  FFMA.FTZ R3, R89, c[0x0][0x23c], -R6 ;  /* 0x00008f0059037a23 */ /* 0x002fc80000010806 */
[----:B------:R1:W3:Y:S01]  /*b3f0*/  MUFU.EX2 R218, R3 ;  /* 0x0000000300da7308 */ /* 0x0002e20000000800 */
[----:B--2---:R-:W-:-:S07]  /*b400*/  FFMA.FTZ R8, R82, c[0x0][0x23c], -R5 ;  /* 0x00008f0052087a23 */ /* 0x004fce0000010805 */
[----:B------:R-:W2:Y:S01]  /*b410*/  MUFU.EX2 R222, R8 ;  /* 0x0000000800de7308 */ /* 0x000ea20000000800 */
[----:B-1----:R-:W-:Y:S01]  /*b420*/  FFMA.FTZ R3, R83, c[0x0][0x23c], -R6 ;  /* 0x00008f0053037a23 */ /* 0x002fe20000010806 */
[----:B---3--:R-:W-:-:S06]  /*b430*/  F2FP.PACK_AB R13, R218, R120 ;  /* 0x00000078da0d723e */ /* 0x008fcc00000000ff */
[----:B------:R1:W-:Y:S01]  /*b440*/  MUFU.EX2 R227, R3 ;  /* 0x0000000300e37308 */ /* 0x0003e20000000800 */
[----:B--2---:R-:W-:Y:S01]  /*b450*/  F2FP.PACK_AB R10, R222, R226 ;  /* 0x000000e2de0a723e */ /* 0x004fe200000000ff */
[----:B-1----:R-:W-:-:S06]  /*b460*/  FFMA.FTZ R3, R81, c[0x0][0x23c], -R6 ;  /* 0x00008f0051037a23 */ /* 0x002fcc0000010806 */
        /* <DEDUP_REMOVED lines=16> */
[----:B-1----:R-:W-:Y:S01]  /*b570*/  FMUL.FTZ R3, R70, c[0x0][0x23c] ;  /* 0x00008f0046037a20 */ /* 0x002fe20000410000 */
[----:B--2---:R-:W-:-:S04]  /*b580*/  F2FP.PACK_AB R8, R219, R100 ;  /* 0x00000064db08723e */ /* 0x004fc800000000ff */
[----:B------:R-:W-:-:S05]  /*b590*/  FSEL R3, R3, RZ, P0 ;  /* 0x000000ff03037208 */ /* 0x000fca0000000000 */
[--C-:B------:R-:W-:Y:S02]  /*b5a0*/  FFMA.FTZ R0, R119, c[0x0][0x23c], -R3.reuse ;  /* 0x00008f0077007a23 */ /* 0x100fe40000010803 */
[--C-:B------:R-:W-:Y:S02]  /*b5b0*/  FFMA.FTZ R145, R145, c[0x0][0x23c], -R3.reuse ;  /* 0x00008f0091917a23 */ /* 0x100fe40000010803 */
[----:B------:R1:W-:Y:S01]  /*b5c0*/  MUFU.EX2 R230, R0 ;  /* 0x0000000000e67308 */ /* 0x0003e20000000800 */
[--C-:B------:R-:W-:Y:S02]  /*b5d0*/  FFMA.FTZ R146, R146, c[0x0][0x23c], -R3.reuse ;  /* 0x00008f0092927a23 */ /* 0x100fe40000010803 */
[--C-:B------:R-:W-:Y:S02]  /*b5e0*/  FFMA.FTZ R160, R160, c[0x0][0x23c], -R3.reuse ;  /* 0x00008f00a0a07a23 */ /* 0x100fe40000010803 */
[--C-:B------:R-:W-:Y:S02]  /*b5f0*/  FFMA.FTZ R164, R164, c[0x0][0x23c], -R3.reuse ;  /* 0x00008f00a4a47a23 */ /* 0x100fe40000010803 */
[----:B------:R-:W-:-:S02]  /*b600*/  FFMA.FTZ R165, R165, c[0x0][0x23c], -R3 ;  /* 0x00008f00a5a57a23 */ /* 0x000fc40000010803 */
[----:B-1----:R-:W-:-:S04]  /*b610*/  FFMA.FTZ R0, R117, c[0x0][0x23c], -R3 ;  /* 0x00008f0075007a23 */ /* 0x002fc80000010803 */
[----:B------:R1:W2:Y:S02]  /*b620*/  MUFU.EX2 R234, R0 ;  /* 0x0000000000ea7308 */ /* 0x0002a40000000800 */
[----:B-1----:R-:W-:Y:S01]  /*b630*/  FFMA.FTZ R0, R116, c[0x0][0x23c], -R3 ;  /* 0x00008f0074007a23 */ /* 0x002fe20000010803 */
[----:B--2---:R-:W-:Y:S01]  /*b640*/  F2FP.PACK_AB R17, R234, R230 ;  /* 0x000000e6ea11723e */ /* 0x004fe200000000ff */
[----:B------:R-:W-:Y:S04]  /*b650*/  HMMA.16816.F32 R116, R12, R28, R76 ;  /* 0x0000001c0c74723c */ /* 0x000fe8000000184c */
[----:B------:R1:W-:Y:S03]  /*b660*/  MUFU.EX2 R228, R0 ;  /* 0x0000000000e47308 */ /* 0x0003e60000000800 */
[----:B------:R-:W-:Y:S01]  /*b670*/  IMAD.MOV.U32 R76, RZ, RZ, R123 ;  /* 0x000000ffff4c7224 */ /* 0x000fe200078e007b */
[----:B------:R-:W-:Y:S01]  /*b680*/  MOV R77, R124 ;  /* 0x0000007c004d7202 */ /* 0x000fe20000000f00 */
[----:B------:R-:W-:Y:S01]  /*b690*/  IMAD.MOV.U32 R78, RZ, RZ, R219 ;  /* 0x000000ffff4e7224 */ /* 0x000fe200078e00db */
[----:B------:R-:W-:Y:S01]  /*b6a0*/  MOV R79, R218 ;  /* 0x000000da004f7202 */ /* 0x000fe20000000f00 */
[----:B-1----:R-:W-:-:S04]  /*b6b0*/  FFMA.FTZ R0, R104, c[0x0][0x23c], -R3 ;  /* 0x00008f0068007a23 */ /* 0x002fc80000010803 */
[----:B------:R1:W2:Y:S02]  /*b6c0*/  MUFU.EX2 R103, R0 ;  /* 0x0000000000677308 */ /* 0x0002a40000000800 */
[----:B-1----:R-:W-:Y:S01]  /*b6d0*/  FFMA.FTZ R0, R101, c[0x0][0x23c], -R3 ;  /* 0x00008f0065007a23 */ /* 0x002fe20000010803 */
[----:B--2---:R-:W-:-:S05]  /*b6e0*/  F2FP.PACK_AB R19, R103, R228 ;  /* 0x000000e46713723e */ /* 0x004fca00000000ff */
[----:B------:R1:W-:Y:S02]  /*b6f0*/  MUFU.EX2 R125, R0 ;  /* 0x00000000007d7308 */ /* 0x0003e40000000800 */
[C---:B------:R-:W-:Y:S08]  /*b700*/  HMMA.16816.F32 R56, R16.reuse, R32, RZ ;  /* 0x000000201038723c */ /* 0x040ff000000018ff */
[----:B------:R-:W-:Y:S01]  /*b710*/  HMMA.16816.F32 R64, R16, R44, RZ ;  /* 0x0000002c1040723c */ /* 0x000fe200000018ff */
[----:B-1----:R-:W-:-:S04]  /*b720*/  FFMA.FTZ R0, R93, c[0x0][0x23c], -R3 ;  /* 0x00008f005d007a23 */ /* 0x002fc80000010803 */
[----:B------:R1:W2:Y:S03]  /*b730*/  MUFU.EX2 R88, R0 ;  /* 0x0000000000587308 */ /* 0x0002a60000000800 */
[----:B------:R-:W-:Y:S08]  /*b740*/  HMMA.16816.F32 R92, R12, R52, R60 ;  /* 0x000000340c5c723c */ /* 0x000ff0000000183c */
[----:B------:R-:W-:Y:S01]  /*b750*/  HMMA.16816.F32 R60, R20, R40, RZ ;  /* 0x00000028143c723c */ /* 0x000fe200000018ff */
[----:B-1----:R-:W-:Y:S01]  /*b760*/  FFMA.FTZ R0, R86, c[0x0][0x23c], -R3 ;  /* 0x00008f0056007a23 */ /* 0x002fe20000010803 */
[----:B--2---:R-:W-:-:S06]  /*b770*/  F2FP.PACK_AB R9, R88, R125 ;  /* 0x0000007d5809723e */ /* 0x004fcc00000000ff */
[----:B------:R-:W-:Y:S01]  /*b780*/  HMMA.16816.F32 R80, R16, R48, RZ ;  /* 0x000000301050723c */ /* 0x000fe200000018ff */
[----:B------:R1:W-:Y:S02]  /*b790*/  MUFU.EX2 R225, R0 ;  /* 0x0000000000e17308 */ /* 0x0003e40000000800 */
[----:B-1----:R-:W-:-:S05]  /*b7a0*/  FFMA.FTZ R0, R87, c[0x0][0x23c], -R3 ;  /* 0x00008f0057007a23 */ /* 0x002fca0000010803 */
[----:B------:R-:W-:Y:S01]  /*b7b0*/  HMMA.16816.F32 R84, R20, R48, RZ ;  /* 0x000000301454723c */ /* 0x000fe200000018ff */
[----:B------:R-:W1:Y:S02]  /*b7c0*/  MUFU.EX2 R221, R0 ;  /* 0x0000000000dd7308 */ /* 0x000e640000000800 */
[----:B-1----:R-:W-:Y:S01]  /*b7d0*/  F2FP.PACK_AB R11, R221, R225 ;  /* 0x000000e1dd0b723e */ /* 0x002fe200000000ff */
[----:B------:R-:W-:Y:S11]  /*b7e0*/  FFMA.FTZ R0, R251, c[0x0][0x23c], -R7 ;  /* 0x00008f00fb007a23 */ /* 0x000ff60000010807 */
[----:B------:R-:W-:Y:S09]  /*b7f0*/  @!UPT UIADD3 URZ, URZ, URZ, URZ ;  /* 0x0000003f3f3ff290 */ /* 0x000ff2000fffe03f */
[----:B------:R-:W-:Y:S08]  /*b800*/  HMMA.16816.F32 R108, R12, R36, R84 ;  /* 0x000000240c6c723c */ /* 0x000ff00000001854 */
[----:B------:R-:W-:Y:S07]  /*b810*/  HMMA.16816.F32 R96, R8, R52, R56 ;  /* 0x000000340860723c */ /* 0x000fee0000001838 */
[----:B------:R-:W-:Y:S01]  /*b820*/  IMAD.MOV.U32 R52, RZ, RZ, R127 ;  /* 0x000000ffff347224 */ /* 0x000fe200078e007f */
[----:B------:R-:W-:Y:S01]  /*b830*/  HMMA.16816.F32 R56, R16, R40, RZ ;  /* 0x000000281038723c */ /* 0x000fe200000018ff */
[----:B------:R-:W-:-:S06]  /*b840*/  MOV R53, R126 ;  /* 0x0000007e00357202 */ /* 0x000fcc0000000f00 */
[----:B------:R-:W-:Y:S01]  /*b850*/  IMAD.MOV.U32 R40, RZ, RZ, R122 ;  /* 0x000000ffff287224 */ /* 0x000fe200078e007a */
[----:B------:R-:W-:Y:S01]  /*b860*/  HMMA.16816.F32 R112, R8, R28, R64 ;  /* 0x0000001c0870723c */ /* 0x000fe20000001840 */
[----:B------:R-:W-:-:S06]  /*b870*/  MOV R41, R88 ;  /* 0x0000005800297202 */ /* 0x000fcc0000000f00 */
[----:B------:R-:W-:Y:S01]  /*b880*/  MOV R67, R121 ;  /* 0x0000007900437202 */ /* 0x000fe20000000f00 */
[----:B------:R-:W-:Y:S01]  /*b890*/  IMAD.MOV.U32 R66, RZ, RZ, R120 ;  /* 0x000000ffff427224 */ /* 0x000fe200078e0078 */
[C---:B------:R-:W-:Y:S07]  /*b8a0*/  HMMA.16816.F32 R104, R8.reuse, R36, R80 ;  /* 0x000000240868723c */ /* 0x040fee0000001850 */
[----:B------:R-:W-:Y:S01]  /*b8b0*/  IMAD.MOV.U32 R37, RZ, RZ, R125 ;  /* 0x000000ffff257224 */ /* 0x000fe200078e007d */
[----:B------:R-:W-:Y:S01]  /*b8c0*/  HMMA.16816.F32 R120, R8, R24, R56 ;  /* 0x000000180878723c */ /* 0x000fe20000001838 */
[----:B------:R-:W-:Y:S01]  /*b8d0*/  MOV R81, R212 ;  /* 0x000000d400517202 */ /* 0x000fe20000000f00 */
[----:B------:R-:W-:Y:S01]  /*b8e0*/  IMAD.MOV.U32 R82, RZ, RZ, R103 ;  /* 0x000000ffff527224 */ /* 0x000fe200078e0067 */
[----:B------:R-:W-:Y:S01]  /*b8f0*/  MOV R83, R100 ;  /* 0x0000006400537202 */ /* 0x000fe20000000f00 */
[----:B------:R-:W-:Y:S01]  /*b900*/  IMAD.MOV.U32 R80, RZ, RZ, R217 ;  /* 0x000000ffff507224 */ /* 0x000fe200078e00d9 */
[----:B------:R-:W-:-:S03]  /*b910*/  MOV R36, R220 ;  /* 0x000000dc00247202 */ /* 0x000fc60000000f00 */
[----:B------:R-:W-:Y:S08]  /*b920*/  HMMA.16816.F32 R56, R16, R50, RZ ;  /* 0x000000321038723c */ /* 0x000ff000000018ff */
[----:B------:R-:W-:Y:S08]  /*b930*/  HMMA.16816.F32 R124, R12, R24, R60 ;  /* 0x000000180c7c723c */ /* 0x000ff0000000183c */
[----:B------:R-:W-:Y:S08]  /*b940*/  HMMA.16816.F32 R60, R16, R34, RZ ;  /* 0x00000022103c723c */ /* 0x000ff000000018ff */
[----:B------:R-:W-:Y:S08]  /*b950*/  HMMA.16816.F32 R84, R8, R38, R56 ;  /* 0x000000260854723c */ /* 0x000ff00000001838 */
[C---:B------:R-:W-:Y:S08]  /*b960*/  HMMA.16816.F32 R56, R16.reuse, R46, RZ ;  /* 0x0000002e1038723c */ /* 0x040ff000000018ff */
[----:B------:R-:W-:Y:S08]  /*b970*/  HMMA.16816.F32 R16, R16, R42, RZ ;  /* 0x0000002a1010723c */ /* 0x000ff000000018ff */
[C---:B------:R-:W-:Y:S08]  /*b980*/  HMMA.16816.F32 R60, R8.reuse, R54, R60 ;  /* 0x00000036083c723c */ /* 0x040ff0000000183c */
[C---:B------:R-:W-:Y:S01]  /*b990*/  HMMA.16816.F32 R88, R8.reuse, R30, R56 ;  /* 0x0000001e0858723c */ /* 0x040fe20000001838 */
[----:B------:R1:W-:Y:S06]  /*b9a0*/  MUFU.EX2 R57, R0 ;  /* 0x0000000000397308 */ /* 0x0003ec0000000800 */
[----:B------:R-:W-:Y:S01]  /*b9b0*/  MOV R58, R78 ;  /* 0x0000004e003a7202 */ /* 0x000fe20000000f00 */
[----:B------:R-:W-:Y:S01]  /*b9c0*/  HMMA.16816.F32 R100, R8, R26, R16 ;  /* 0x0000001a0864723c */ /* 0x000fe20000001810 */
[----:B------:R-:W2:Y:S01]  /*b9d0*/  LDSM.16.MT88.4 R16, [R213+0x9000] ;  /* 0x00900000d510783b */ /* 0x000ea20000004200 */
[----:B------:R-:W-:-:S06]  /*b9e0*/  IMAD.MOV.U32 R59, RZ, RZ, R79 ;  /* 0x000000ffff3b7224 */ /* 0x000fcc00078e004f */
[----:B------:R-:W-:Y:S01]  /*b9f0*/  HMMA.16816.F32 R32, R20, R34, RZ ;  /* 0x000000221420723c */ /* 0x000fe200000018ff */
[----:B-1----:R-:W-:Y:S01]  /*ba00*/  FFMA.FTZ R0, R247, c[0x0][0x23c], -R7 ;  /* 0x00008f00f7007a23 */ /* 0x002fe20000010807 */
[----:B------:R-:W-:-:S03]  /*ba10*/  MOV R247, R52 ;  /* 0x0000003400f77202 */ /* 0x000fc60000000f00 */
[----:B------:R1:W-:Y:S03]  /*ba20*/  MUFU.EX2 R64, R0 ;  /* 0x0000000000407308 */ /* 0x0003e60000000800 */
[C---:B------:R-:W-:Y:S08]  /*ba30*/  HMMA.16816.F32 R48, R20.reuse, R50, RZ ;  /* 0x000000321430723c */ /* 0x040ff000000018ff */
[----:B------:R-:W-:Y:S01]  /*ba40*/  HMMA.16816.F32 R44, R20, R46, RZ ;  /* 0x0000002e142c723c */ /* 0x000fe200000018ff */
[----:B-1----:R-:W-:-:S07]  /*ba50*/  FFMA.FTZ R0, R202, c[0x0][0x23c], -R7 ;  /* 0x00008f00ca007a23 */ /* 0x002fce0000010807 */
[----:B------:R-:W-:Y:S01]  /*ba60*/  HMMA.16816.F32 R20, R20, R42, RZ ;  /* 0x0000002a1414723c */ /* 0x000fe200000018ff */
[----:B------:R1:W-:Y:S07]  /*ba70*/  MUFU.EX2 R219, R0 ;  /* 0x0000000000db7308 */ /* 0x0003ee0000000800 */
[C---:B------:R-:W-:Y:S07]  /*ba80*/  HMMA.16816.F32 R32, R12.reuse, R54, R32 ;  /* 0x000000360c20723c */ /* 0x040fee0000001820 */
[----:B------:R-:W-:Y:S01]  /*ba90*/  IMAD.MOV.U32 R54, RZ, RZ, R81 ;  /* 0x000000ffff367224 */ /* 0x000fe200078e0051 */
[----:B------:R-:W-:Y:S01]  /*baa0*/  HMMA.16816.F32 R48, R12, R38, R48 ;  /* 0x000000260c30723c */ /* 0x000fe20000001830 */
[----:B-1----:R-:W-:Y:S01]  /*bab0*/  FFMA.FTZ R0, R191, c[0x0][0x23c], -R7 ;  /* 0x00008f00bf007a23 */ /* 0x002fe20000010807 */
[----:B------:R-:W-:-:S03]  /*bac0*/  MOV R55, R82 ;  /* 0x0000005200377202 */ /* 0x000fc60000000f00 */
[----:B------:R1:W3:Y:S02]  /*bad0*/  MUFU.EX2 R212, R0 ;  /* 0x0000000000d47308 */ /* 0x0002e40000000800 */
[----:B------:R-:W-:Y:S01]  /*bae0*/  IMAD.MOV.U32 R202, RZ, RZ, R55 ;  /* 0x000000ffffca7224 */ /* 0x000fe200078e0037 */
[C---:B------:R-:W-:Y:S08]  /*baf0*/  HMMA.16816.F32 R44, R12.reuse, R30, R44 ;  /* 0x0000001e0c2c723c */ /* 0x040ff0000000182c */
[----:B------:R-:W-:Y:S01]  /*bb00*/  HMMA.16816.F32 R20, R12, R26, R20 ;  /* 0x0000001a0c14723c */ /* 0x000fe20000001814 */
[----:B-1----:R-:W-:-:S06]  /*bb10*/  FFMA.FTZ R0, R250, c[0x0][0x23c], -R6 ;  /* 0x00008f00fa007a23 */ /* 0x002fcc0000010806 */
[----:B---3--:R-:W-:Y:S01]  /*bb20*/  F2FP.PACK_AB R14, R212, R219 ;  /* 0x000000dbd40e723e */ /* 0x008fe200000000ff */
[----:B------:R1:W-:Y:S02]  /*bb30*/  MUFU.EX2 R29, R0 ;  /* 0x00000000001d7308 */ /* 0x0003e40000000800 */
[----:B-1----:R-:W-:Y:S02]  /*bb40*/  FFMA.FTZ R0, R208, c[0x0][0x23c], -R6 ;  /* 0x00008f00d0007a23 */ /* 0x002fe40000010806 */
[----:B------:R-:W-:-:S04]  /*bb50*/  IMAD.MOV.U32 R208, RZ, RZ, R36 ;  /* 0x000000ffffd07224 */ /* 0x000fc800078e0024 */
[----:B------:R1:W-:Y:S02]  /*bb60*/  MUFU.EX2 R28, R0 ;  /* 0x00000000001c7308 */ /* 0x0003e40000000800 */
[----:B-1----:R-:W-:Y:S01]  /*bb70*/  FFMA.FTZ R0, R196, c[0x0][0x23c], -R6 ;  /* 0x00008f00c4007a23 */ /* 0x002fe20000010806 */
[----:B------:R-:W-:-:S05]  /*bb80*/  MOV R196, R76 ;  /* 0x0000004c00c47202 */ /* 0x000fca0000000f00 */
[----:B------:R1:W-:Y:S02]  /*bb90*/  MUFU.EX2 R218, R0 ;  /* 0x0000000000da7308 */ /* 0x0003e40000000800 */
[----:B-1----:R-:W-:-:S06]  /*bba0*/  FFMA.FTZ R0, R182, c[0x0][0x23c], -R6 ;  /* 0x00008f00b6007a23 */ /* 0x002fcc0000010806 */
[----:B------:R1:W3:Y:S02]  /*bbb0*/  MUFU.EX2 R56, R0 ;  /* 0x0000000000387308 */ /* 0x0002e40000000800 */
[----:B-1----:R-:W-:Y:S01]  /*bbc0*/  FFMA.FTZ R0, R248, c[0x0][0x23c], -R5 ;  /* 0x00008f00f8007a23 */ /* 0x002fe20000010805 */
[----:B------:R-:W-:Y:S02]  /*bbd0*/  MOV R248, R64 ;  /* 0x0000004000f87202 */ /* 0x000fe40000000f00 */
[----:B---3--:R-:W-:-:S03]  /*bbe0*/  F2FP.PACK_AB R15, R56, R218 ;  /* 0x000000da380f723e */ /* 0x008fc600000000ff */
[----:B------:R1:W3:Y:S01]  /*bbf0*/  MUFU.EX2 R8, R0 ;  /* 0x0000000000087308 */ /* 0x0002e20000000800 */
[----:B------:R-:W-:Y:S01]  /*bc00*/  F2FP.PACK_AB R12, R248, R57 ;  /* 0x00000039f80c723e */ /* 0x000fe200000000ff */
[----:B-1----:R-:W-:Y:S02]  /*bc10*/  FFMA.FTZ R0, R207, c[0x0][0x23c], -R5 ;  /* 0x00008f00cf007a23 */ /* 0x002fe40000010805 */
[----:B------:R-:W-:-:S04]  /*bc20*/  IMAD.MOV.U32 R207, RZ, RZ, R77 ;  /* 0x000000ffffcf7224 */ /* 0x000fc800078e004d */
[----:B------:R1:W-:Y:S02]  /*bc30*/  MUFU.EX2 R220, R0 ;  /* 0x0000000000dc7308 */ /* 0x0003e40000000800 */
[----:B-1----:R-:W-:-:S06]  /*bc40*/  FFMA.FTZ R0, R194, c[0x0][0x23c], -R5 ;  /* 0x00008f00c2007a23 */ /* 0x002fcc0000010805 */
[----:B------:R1:W-:Y:S02]  /*bc50*/  MUFU.EX2 R217, R0 ;  /* 0x0000000000d97308 */ /* 0x0003e40000000800 */
[----:B-1----:R-:W-:Y:S02]  /*bc60*/  FFMA.FTZ R0, R173, c[0x0][0x23c], -R5 ;  /* 0x00008f00ad007a23 */ /* 0x002fe40000010805 */
[----:B------:R-:W-:Y:S01]  /*bc70*/  IMAD.MOV.U32 R173, RZ, RZ, R29 ;  /* 0x000000ffffad7224 */ /* 0x000fe200078e001d */
[----:B------:R-:W-:-:S03]  /*bc80*/  MOV R29, R80 ;  /* 0x00000050001d7202 */ /* 0x000fc60000000f00 */
[----:B------:R1:W4:Y:S01]  /*bc90*/  MUFU.EX2 R24, R0 ;  /* 0x0000000000187308 */ /* 0x0003220000000800 */
[----:B------:R-:W-:Y:S01]  /*bca0*/  MOV R251, R29 ;  /* 0x0000001d00fb7202 */ /* 0x000fe20000000f00 */
[----:B-1----:R-:W-:Y:S01]  /*bcb0*/  FFMA.FTZ R0, R249, c[0x0][0x23c], -R3 ;  /* 0x00008f00f9007a23 */ /* 0x002fe20000010803 */
[----:B---3--:R-:W-:Y:S02]  /*bcc0*/  MOV R249, R8 ;  /* 0x0000000800f97202 */ /* 0x008fe40000000f00 */
[----:B----4-:R-:W-:-:S03]  /*bcd0*/  F2FP.PACK_AB R10, R24, R217 ;  /* 0x000000d9180a723e */ /* 0x010fc600000000ff */
[----:B------:R1:W-:Y:S01]  /*bce0*/  MUFU.EX2 R182, R0 ;  /* 0x0000000000b67308 */ /* 0x0003e20000000800 */
[----:B------:R-:W-:Y:S01]  /*bcf0*/  F2FP.PACK_AB R8, R220, R249 ;  /* 0x000000f9dc08723e */ /* 0x000fe200000000ff */
[----:B-1----:R-:W-:Y:S02]  /*bd00*/  FFMA.FTZ R0, R209, c[0x0][0x23c], -R3 ;  /* 0x00008f00d1007a23 */ /* 0x002fe40000010803 */
[----:B------:R-:W-:-:S04]  /*bd10*/  IMAD.MOV.U32 R209, RZ, RZ, R28 ;  /* 0x000000ffffd17224 */ /* 0x000fc800078e001c */
[----:B------:R1:W3:Y:S01]  /*bd20*/  MUFU.EX2 R194, R0 ;  /* 0x0000000000c27308 */ /* 0x0002e20000000800 */
[----:B------:R-:W-:Y:S01]  /*bd30*/  IMAD.MOV.U32 R28, RZ, RZ, R83 ;  /* 0x000000ffff1c7224 */ /* 0x000fe200078e0053 */
[----:B------:R-:W-:-:S04]  /*bd40*/  F2FP.PACK_AB R13, R209, R173 ;  /* 0x000000add10d723e */ /* 0x000fc800000000ff */
[----:B------:R-:W-:-:S03]  /*bd50*/  MOV R250, R28 ;  /* 0x0000001c00fa7202 */ /* 0x000fc60000000f00 */
[----:B--2---:R-:W-:Y:S01]  /*bd60*/  HMMA.16816.F32 R76, R12, R16, R92 ;  /* 0x000000100c4c723c */ /* 0x004fe2000000185c */
[----:B-1----:R-:W-:Y:S01]  /*bd70*/  FFMA.FTZ R0, R195, c[0x0][0x23c], -R3 ;  /* 0x00008f00c3007a23 */ /* 0x002fe20000010803 */
[----:B---3--:R-:W-:-:S03]  /*bd80*/  F2FP.PACK_AB R9, R194, R182 ;  /* 0x000000b6c209723e */ /* 0x008fc600000000ff */
[----:B------:R1:W-:Y:S02]  /*bd90*/  MUFU.EX2 R195, R0 ;  /* 0x0000000000c37308 */ /* 0x0003e40000000800 */
[----:B-1----:R-:W-:-:S06]  /*bda0*/  FFMA.FTZ R0, R183, c[0x0][0x23c], -R3 ;  /* 0x00008f00b7007a23 */ /* 0x002fcc0000010803 */
[----:B------:R-:W1:Y:S02]  /*bdb0*/  MUFU.EX2 R25, R0 ;  /* 0x0000000000197308 */ /* 0x000e640000000800 */
[----:B-1----:R-:W-:Y:S01]  /*bdc0*/  F2FP.PACK_AB R11, R25, R195 ;  /* 0x000000c3190b723e */ /* 0x002fe200000000ff */
[----:B------:R-:W-:-:S05]  /*bdd0*/  FFMA.FTZ R0, R231, c[0x0][0x23c], -R7 ;  /* 0x00008f00e7007a23 */ /* 0x000fca0000010807 */
[----:B------:R1:W2:Y:S01]  /*bde0*/  MUFU.EX2 R191, R0 ;  /* 0x0000000000bf7308 */ /* 0x0002a20000000800 */
[C---:B------:R-:W-:Y:S07]  /*bdf0*/  HMMA.16816.F32 R80, R8.reuse, R16, R96 ;  /* 0x000000100850723c */ /* 0x040fee0000001860 */
[----:B------:R-:W-:Y:S01]  /*be00*/  MOV R99, R66 ;  /* 0x0000004200637202 */ /* 0x000fe20000000f00 */
[----:B------:R-:W-:Y:S01]  /*be10*/  IMAD.MOV.U32 R98, RZ, RZ, R67 ;  /* 0x000000ffff627224 */ /* 0x000fe200078e0043 */
[----:B------:R-:W-:Y:S01]  /*be20*/  MOV R97, R40 ;  /* 0x0000002800617202 */ /* 0x000fe20000000f00 */
[----:B------:R-:W-:Y:S01]  /*be30*/  IMAD.MOV.U32 R96, RZ, RZ, R41 ;  /* 0x000000ffff607224 */ /* 0x000fe200078e0029 */
[----:B------:R-:W-:Y:S01]  /*be40*/  HMMA.16816.F32 R64, R8, R18, R60 ;  /* 0x000000120840723c */ /* 0x000fe2000000183c */
[----:B-1----:R-:W-:Y:S01]  /*be50*/  FFMA.FTZ R0, R206, c[0x0][0x23c], -R7 ;  /* 0x00008f00ce007a23 */ /* 0x002fe20000010807 */
[----:B--2---:R-:W-:-:S06]  /*be60*/  MOV R206, R191 ;  /* 0x000000bf00ce7202 */ /* 0x004fcc0000000f00 */
[C---:B------:R-:W-:Y:S01]  /*be70*/  HMMA.16816.F32 R40, R12.reuse, R18, R32 ;  /* 0x000000120c28723c */ /* 0x040fe20000001820 */
[----:B------:R-:W1:Y:S07]  /*be80*/  LDSM.16.MT88.4 R16, [R216+0x9000] ;  /* 0x00900000d810783b */ /* 0x000e6e0000004200 */
[C---:B-1----:R-:W-:Y:S07]  /*be90*/  HMMA.16816.F32 R60, R12.reuse, R16, R108 ;  /* 0x000000100c3c723c */ /* 0x042fee000000186c */
[----:B------:R-:W-:Y:S01]  /*bea0*/  MOV R111, R56 ;  /* 0x00000038006f7202 */ /* 0x000fe20000000f00 */
[----:B------:R-:W-:Y:S01]  /*beb0*/  IMAD.MOV.U32 R110, RZ, RZ, R57 ;  /* 0x000000ffff6e7224 */ /* 0x000fe200078e0039 */
[----:B------:R-:W-:Y:S01]  /*bec0*/  MOV R109, R58 ;  /* 0x0000003a006d7202 */ /* 0x000fe20000000f00 */
[----:B------:R-:W-:Y:S01]  /*bed0*/  IMAD.MOV.U32 R108, RZ, RZ, R59 ;  /* 0x000000ffff6c7224 */ /* 0x000fe200078e003b */
[----:B------:R-:W-:Y:S08]  /*bee0*/  HMMA.16816.F32 R48, R12, R18, R48 ;  /* 0x000000120c30723c */ /* 0x000ff00000001830 */
[C---:B------:R-:W-:Y:S07]  /*bef0*/  HMMA.16816.F32 R56, R8.reuse, R16, R104 ;  /* 0x000000100838723c */ /* 0x040fee0000001868 */
[----:B------:R-:W-:Y:S01]  /*bf00*/  MOV R107, R54 ;  /* 0x00000036006b7202 */ /* 0x000fe20000000f00 */
[----:B------:R-:W-:Y:S01]  /*bf10*/  IMAD.MOV.U32 R104, RZ, RZ, R25 ;  /* 0x000000ffff687224 */ /* 0x000fe200078e0019 */
[----:B------:R-:W-:Y:S01]  /*bf20*/  MOV R106, R53 ;  /* 0x00000035006a7202 */ /* 0x000fe20000000f00 */
[----:B------:R-:W-:Y:S01]  /*bf30*/  IMAD.MOV.U32 R105, RZ, RZ, R24 ;  /* 0x000000ffff697224 */ /* 0x000fe200078e0018 */
[----:B------:R-:W-:Y:S01]  /*bf40*/  HMMA.16816.F32 R52, R8, R18, R84 ;  /* 0x000000120834723c */ /* 0x000fe20000001854 */
[----:B------:R-:W1:Y:S01]  /*bf50*/  LDSM.16.MT88.4 R16, [R214+0x9000] ;  /* 0x00900000d610783b */ /* 0x000e620000004200 */
[----:B------:R2:W3:Y:S05]  /*bf60*/  MUFU.EX2 R84, R0 ;  /* 0x0000000000547308 */ /* 0x0004ea0000000800 */
[----:B------:R-:W-:Y:S01]  /*bf70*/  IMAD.MOV.U32 R87, RZ, RZ, R37 ;  /* 0x000000ffff577224 */ /* 0x000fe200078e0025 */
[----:B------:R-:W-:-:S02]  /*bf80*/  MOV R86, R104 ;  /* 0x0000006800567202 */ /* 0x000fc40000000f00 */
        /* <DEDUP_REMOVED lines=9> */
[----:B--2---:R-:W-:Y:S01]  /*c020*/  FFMA.FTZ R0, R192, c[0x0][0x23c], -R7 ;  /* 0x00008f00c0007a23 */ /* 0x004fe20000010807 */
[----:B------:R-:W-:Y:S01]  /*c030*/  MOV R98, R207 ;  /* 0x000000cf00627202 */ /* 0x000fe20000000f00 */
[----:B------:R-:W-:-:S02]  /*c040*/  IMAD.MOV.U32 R109, RZ, RZ, R111 ;  /* 0x000000ffff6d7224 */ /* 0x000fc400078e006f */
[----:B------:R2:W-:Y:S01]  /*c050*/  MUFU.EX2 R183, R0 ;  /* 0x0000000000b77308 */ /* 0x0005e20000000800 */
[----:B------:R-:W-:Y:S02]  /*c060*/  IMAD.MOV.U32 R111, RZ, RZ, R97 ;  /* 0x000000ffff6f7224 */ /* 0x000fe400078e0061 */
[----:B------:R-:W-:Y:S02]  /*c070*/  IMAD.MOV.U32 R97, RZ, RZ, R99 ;  /* 0x000000ffff617224 */ /* 0x000fe400078e0063 */
[----:B------:R-:W-:Y:S02]  /*c080*/  IMAD.MOV.U32 R99, RZ, RZ, R196 ;  /* 0x000000ffff637224 */ /* 0x000fe400078e00c4 */
[----:B--2---:R-:W-:Y:S01]  /*c090*/  FFMA.FTZ R0, R169, c[0x0][0x23c], -R7 ;  /* 0x00008f00a9007a23 */ /* 0x004fe20000010807 */
[----:B-1----:R-:W-:Y:S01]  /*c0a0*/  HMMA.16816.F32 R36, R12, R16, R116 ;  /* 0x000000100c24723c */ /* 0x002fe20000001874 */
[----:B------:R-:W-:Y:S01]  /*c0b0*/  IMAD.MOV.U32 R169, RZ, RZ, R85 ;  /* 0x000000ffffa97224 */ /* 0x000fe200078e0055 */
[----:B------:R-:W-:-:S02]  /*c0c0*/  MOV R85, R87 ;  /* 0x0000005700557202 */ /* 0x000fc40000000f00 */
[----:B------:R-:W-:-:S04]  /*c0d0*/  MOV R87, R105 ;  /* 0x0000006900577202 */ /* 0x000fc80000000f00 */
[C---:B------:R-:W-:Y:S08]  /*c0e0*/  HMMA.16816.F32 R32, R8.reuse, R16, R112 ;  /* 0x000000100820723c */ /* 0x040ff00000001870 */
[-C--:B------:R-:W-:Y:S08]  /*c0f0*/  HMMA.16816.F32 R28, R8, R18.reuse, R88 ;  /* 0x00000012081c723c */ /* 0x080ff00000001858 */
[----:B------:R-:W-:Y:S01]  /*c100*/  HMMA.16816.F32 R44, R12, R18, R44 ;  /* 0x000000120c2c723c */ /* 0x000fe2000000182c */
[----:B------:R-:W1:Y:S07]  /*c110*/  LDSM.16.MT88.4 R16, [R215+0x9000] ;  /* 0x00900000d710783b */ /* 0x000e6e0000004200 */
[C---:B-1----:R-:W-:Y:S01]  /*c120*/  HMMA.16816.F32 R92, R8.reuse, R16, R120 ;  /* 0x00000010085c723c */ /* 0x042fe20000001878 */
[----:B------:R1:W2:Y:S06]  /*c130*/  MUFU.EX2 R123, R0 ;  /* 0x00000000007b7308 */ /* 0x0002ac0000000800 */
[----:B------:R-:W-:Y:S01]  /*c140*/  IMAD.MOV.U32 R122, RZ, RZ, R106 ;  /* 0x000000ffff7a7224 */ /* 0x000fe200078e006a */
[----:B------:R-:W-:Y:S01]  /*c150*/  HMMA.16816.F32 R88, R8, R18, R100 ;  /* 0x000000120858723c */ /* 0x000fe20000001864 */
[----:B------:R-:W-:Y:S01]  /*c160*/  IMAD.MOV.U32 R120, RZ, RZ, R98 ;  /* 0x000000ffff787224 */ /* 0x000fe200078e0062 */
[----:B------:R-:W-:-:S05]  /*c170*/  MOV R121, R99 ;  /* 0x0000006300797202 */ /* 0x000fca0000000f00 */
[----:B------:R-:W-:Y:S01]  /*c180*/  MOV R101, R107 ;  /* 0x0000006b00657202 */ /* 0x000fe20000000f00 */
[C---:B------:R-:W-:Y:S01]  /*c190*/  HMMA.16816.F32 R24, R12.reuse, R16, R124 ;  /* 0x000000100c18723c */ /* 0x040fe2000000187c */
[----:B-1----:R-:W-:Y:S01]  /*c1a0*/  FFMA.FTZ R0, R211, c[0x0][0x23c], -R6 ;  /* 0x00008f00d3007a23 */ /* 0x002fe20000010806 */
[----:B---3--:R-:W-:Y:S01]  /*c1b0*/  MOV R211, R84 ;  /* 0x0000005400d37202 */ /* 0x008fe20000000f00 */
[----:B------:R-:W-:Y:S01]  /*c1c0*/  IMAD.MOV.U32 R102, RZ, RZ, R96 ;  /* 0x000000ffff667224 */ /* 0x000fe200078e0060 */
[----:B------:R-:W-:Y:S01]  /*c1d0*/  MOV R103, R97 ;  /* 0x0000006100677202 */ /* 0x000fe20000000f00 */
[----:B------:R1:W-:Y:S02]  /*c1e0*/  MUFU.EX2 R84, R0 ;  /* 0x0000000000547308 */ /* 0x0003e40000000800 */
[----:B------:R-:W-:Y:S01]  /*c1f0*/  IMAD.MOV.U32 R127, RZ, RZ, R108 ;  /* 0x000000ffff7f7224 */ /* 0x000fe200078e006c */
[----:B------:R-:W-:Y:S01]  /*c200*/  HMMA.16816.F32 R20, R12, R18, R20 ;  /* 0x000000120c14723c */ /* 0x000fe20000001814 */
[----:B------:R-:W3:Y:S01]  /*c210*/  LDSM.16.MT88.4 R16, [R213+0x9800] ;  /* 0x00980000d510783b */ /* 0x000ee20000004200 */
[----:B------:R-:W-:Y:S01]  /*c220*/  MOV R126, R109 ;  /* 0x0000006d007e7202 */ /* 0x000fe20000000f00 */
[----:B------:R-:W-:Y:S01]  /*c230*/  IMAD.MOV.U32 R125, RZ, RZ, R110 ;  /* 0x000000ffff7d7224 */ /* 0x000fe200078e006e */
[----:B------:R-:W-:-:S03]  /*c240*/  MOV R124, R111 ;  /* 0x0000006f007c7202 */ /* 0x000fc60000000f00 */
[----:B------:R-:W-:Y:S02]  /*c250*/  F2FP.PACK_AB R12, R211, R206 ;  /* 0x000000ced30c723e */ /* 0x000fe400000000ff */
[----:B--2---:R-:W-:Y:S01]  /*c260*/  F2FP.PACK_AB R14, R123, R183 ;  /* 0x000000b77b0e723e */ /* 0x004fe200000000ff */
[----:B-1----:R-:W-:Y:S01]  /*c270*/  FFMA.FTZ R0, R200, c[0x0][0x23c], -R6 ;  /* 0x00008f00c8007a23 */ /* 0x002fe20000010806 */
[----:B------:R-:W-:-:S03]  /*c280*/  MOV R200, R121 ;  /* 0x0000007900c87202 */ /* 0x000fc60000000f00 */
[----:B------:R1:W-:Y:S02]  /*c290*/  MUFU.EX2 R8, R0 ;  /* 0x0000000000087308 */ /* 0x0003e40000000800 */
[----:B-1----:R-:W-:-:S06]  /*c2a0*/  FFMA.FTZ R0, R184, c[0x0][0x23c], -R6 ;  /* 0x00008f00b8007a23 */ /* 0x002fcc0000010806 */
[----:B------:R1:W-:Y:S02]  /*c2b0*/  MUFU.EX2 R207, R0 ;  /* 0x0000000000cf7308 */ /* 0x0003e40000000800 */
[----:B-1----:R-:W-:Y:S02]  /*c2c0*/  FFMA.FTZ R0, R166, c[0x0][0x23c], -R6 ;  /* 0x00008f00a6007a23 */ /* 0x002fe40000010806 */
[----:B------:R-:W-:-:S04]  /*c2d0*/  FFMA.FTZ R166, R132, c[0x0][0x23c], -R7 ;  /* 0x00008f0084a67a23 */ /* 0x000fc80000010807 */
[----:B------:R1:W2:Y:S02]  /*c2e0*/  MUFU.EX2 R100, R0 ;  /* 0x0000000000647308 */ /* 0x0002a40000000800 */
[----:B-1----:R-:W-:Y:S01]  /*c2f0*/  FFMA.FTZ R0, R210, c[0x0][0x23c], -R5 ;  /* 0x00008f00d2007a23 */ /* 0x002fe20000010805 */
[----:B--2---:R-:W-:-:S05]  /*c300*/  F2FP.PACK_AB R15, R100, R207 ;  /* 0x000000cf640f723e */ /* 0x004fca00000000ff */
[----:B------:R1:W-:Y:S02]  /*c310*/  MUFU.EX2 R196, R0 ;  /* 0x0000000000c47308 */ /* 0x0003e40000000800 */
[----:B-1----:R-:W-:-:S06]  /*c320*/  FFMA.FTZ R0, R199, c[0x0][0x23c], -R5 ;  /* 0x00008f00c7007a23 */ /* 0x002fcc0000010805 */
[----:B------:R1:W2:Y:S02]  /*c330*/  MUFU.EX2 R184, R0 ;  /* 0x0000000000b87308 */ /* 0x0002a40000000800 */
[----:B-1----:R-:W-:Y:S01]  /*c340*/  FFMA.FTZ R0, R185, c[0x0][0x23c], -R5 ;  /* 0x00008f00b9007a23 */ /* 0x002fe20000010805 */
[----:B------:R-:W-:Y:S02]  /*c350*/  MOV R185, R8 ;  /* 0x0000000800b97202 */ /* 0x000fe40000000f00 */
[----:B--2---:R-:W-:-:S03]  /*c360*/  F2FP.PACK_AB R8, R184, R196 ;  /* 0x000000c4b808723e */ /* 0x004fc600000000ff */
[----:B------:R1:W-:Y:S01]  /*c370*/  MUFU.EX2 R231, R0 ;  /* 0x0000000000e77308 */ /* 0x0003e20000000800 */
[----:B------:R-:W-:-:S07]  /*c380*/  F2FP.PACK_AB R13, R185, R84 ;  /* 0x00000054b90d723e */ /* 0x000fce00000000ff */
[----:B---3--:R-:W-:Y:S01]  /*c390*/  HMMA.16816.F32 R116, R12, R16, R76 ;  /* 0x000000100c74723c */ /* 0x008fe2000000184c */
[----:B-1----:R-:W-:Y:S02]  /*c3a0*/  FFMA.FTZ R0, R150, c[0x0][0x23c], -R5 ;  /* 0x00008f0096007a23 */ /* 0x002fe40000010805 */
[----:B------:R-:W-:Y:S02]  /*c3b0*/  FFMA.FTZ R150, R135, c[0x0][0x23c], -R7 ;  /* 0x00008f0087967a23 */ /* 0x000fe40000010807 */
        /* <DEDUP_REMOVED lines=8> */
[----:B--2---:R-:W-:-:S05]  /*c440*/  F2FP.PACK_AB R9, R192, R191 ;  /* 0x000000bfc009723e */ /* 0x004fca00000000ff */
[----:B------:R1:W-:Y:S02]  /*c450*/  MUFU.EX2 R233, R0 ;  /* 0x0000000000e97308 */ /* 0x0003e40000000800 */
[----:B-1----:R-:W-:Y:S02]  /*c460*/  FFMA.FTZ R0, R167, c[0x0][0x23c], -R3 ;  /* 0x00008f00a7007a23 */ /* 0x002fe40000010803 */
[----:B------:R-:W-:-:S04]  /*c470*/  IMAD.MOV.U32 R167, RZ, RZ, R86 ;  /* 0x000000ffffa77224 */ /* 0x000fc800078e0056 */
[----:B------:R-:W1:Y:S01]  /*c480*/  MUFU.EX2 R186, R0 ;  /* 0x0000000000ba7308 */ /* 0x000e620000000800 */
[----:B------:R-:W-:Y:S02]  /*c490*/  IMAD.MOV.U32 R86, RZ, RZ, R104 ;  /* 0x000000ffff567224 */ /* 0x000fe400078e0068 */
[----:B------:R-:W-:Y:S01]  /*c4a0*/  HMMA.16816.F32 R104, R12, R18, R40 ;  /* 0x000000120c68723c */ /* 0x000fe20000001828 */
[----:B-1----:R-:W-:Y:S01]  /*c4b0*/  F2FP.PACK_AB R11, R186, R233 ;  /* 0x000000e9ba0b723e */ /* 0x002fe200000000ff */
[----:B------:R-:W-:-:S06]  /*c4c0*/  FFMA.FTZ R0, R205, c[0x0][0x23c], -R7 ;  /* 0x00008f00cd007a23 */ /* 0x000fcc0000010807 */
[C---:B------:R-:W-:Y:S08]  /*c4d0*/  HMMA.16816.F32 R112, R8.reuse, R16, R80 ;  /* 0x000000100870723c */ /* 0x040ff00000001850 */
[----:B------:R-:W-:Y:S01]  /*c4e0*/  HMMA.16816.F32 R108, R8, R18, R64 ;  /* 0x00000012086c723c */ /* 0x000fe20000001840 */
[----:B------:R-:W1:Y:S07]  /*c4f0*/  LDSM.16.MT88.4 R16, [R216+0x9800] ;  /* 0x00980000d810783b */ /* 0x000e6e0000004200 */
[----:B-1----:R-:W-:Y:S07]  /*c500*/  HMMA.16816.F32 R96, R12, R16, R60 ;  /* 0x000000100c60723c */ /* 0x002fee000000183c */
[----:B------:R-:W-:Y:S01]  /*c510*/  IMAD.MOV.U32 R60, RZ, RZ, R206 ;  /* 0x000000ffff3c7224 */ /* 0x000fe200078e00ce */
[----:B------:R-:W-:Y:S01]  /*c520*/  MOV R61, R84 ;  /* 0x00000054003d7202 */ /* 0x000fe20000000f00 */
[----:B------:R-:W-:Y:S01]  /*c530*/  IMAD.MOV.U32 R62, RZ, RZ, R85 ;  /* 0x000000ffff3e7224 */ /* 0x000fe200078e0055 */
[----:B------:R-:W-:Y:S01]  /*c540*/  MOV R63, R86 ;  /* 0x00000056003f7202 */ /* 0x000fe20000000f00 */
[----:B------:R-:W-:Y:S01]  /*c550*/  IMAD.MOV.U32 R206, RZ, RZ, R87 ;  /* 0x000000ffffce7224 */ /* 0x000fe200078e0057 */
[C---:B------:R-:W-:Y:S08]  /*c560*/  HMMA.16816.F32 R80, R8.reuse, R18, R52 ;  /* 0x000000120850723c */ /* 0x040ff00000001834 */
[----:B------:R-:W-:Y:S07]  /*c570*/  HMMA.16816.F32 R84, R8, R16, R56 ;  /* 0x000000100854723c */ /* 0x000fee0000001838 */
[----:B------:R-:W-:Y:S01]  /*c580*/  IMAD.MOV.U32 R58, RZ, RZ, R120 ;  /* 0x000000ffff3a7224 */ /* 0x000fe200078e0078 */
[----:B------:R-:W-:Y:S01]  /*c590*/  HMMA.16816.F32 R76, R12, R18, R48 ;  /* 0x000000120c4c723c */ /* 0x000fe20000001830 */
[----:B------:R-:W1:Y:S01]  /*c5a0*/  LDSM.16.MT88.4 R16, [R214+0x9800] ;  /* 0x00980000d610783b */ /* 0x000e620000004200 */
[----:B------:R-:W-:Y:S01]  /*c5b0*/  IMAD.MOV.U32 R56, RZ, RZ, R122 ;  /* 0x000000ffff387224 */ /* 0x000fe200078e007a */
[----:B------:R-:W-:-:S02]  /*c5c0*/  MOV R57, R101 ;  /* 0x0000006500397202 */ /* 0x000fc40000000f00 */
[----:B------:R-:W-:Y:S02]  /*c5d0*/  MOV R59, R103 ;  /* 0x00000067003b7202 */ /* 0x000fe40000000f00 */
[----:B------:R-:W-:Y:S01]  /*c5e0*/  MOV R51, R123 ;  /* 0x0000007b00337202 */ /* 0x000fe20000000f00 */
[----:B------:R-:W-:Y:S01]  /*c5f0*/  IMAD.MOV.U32 R49, RZ, RZ, R100 ;  /* 0x000000ffff317224 */ /* 0x000fe200078e0064 */
[----:B------:R-:W-:Y:S02]  /*c600*/  MOV R50, R208 ;  /* 0x000000d000327202 */ /* 0x000fe40000000f00 */
[----:B------:R-:W-:Y:S02]  /*c610*/  MOV R208, R252 ;  /* 0x000000fc00d07202 */ /* 0x000fe40000000f00 */
[----:B------:R-:W-:Y:S01]  /*c620*/  MOV R48, R251 ;  /* 0x000000fb00307202 */ /* 0x000fe20000000f00 */
[-C--:B-1----:R-:W-:Y:S08]  /*c630*/  HMMA.16816.F32 R120, R12, R16.reuse, R36 ;  /* 0x000000100c78723c */ /* 0x082ff00000001824 */
[C---:B------:R-:W-:Y:S08]  /*c640*/  HMMA.16816.F32 R40, R8.reuse, R16, R32 ;  /* 0x000000100828723c */ /* 0x040ff00000001820 */
[-C--:B------:R-:W-:Y:S08]  /*c650*/  HMMA.16816.F32 R36, R8, R18.reuse, R28 ;  /* 0x000000120824723c */ /* 0x080ff0000000181c */
[----:B------:R-:W-:Y:S01]  /*c660*/  HMMA.16816.F32 R100, R12, R18, R44 ;  /* 0x000000120c64723c */ /* 0x000fe2000000182c */
[----:B------:R-:W1:Y:S01]  /*c670*/  LDSM.16.MT88.4 R16, [R215+0x9800] ;  /* 0x00980000d710783b */ /* 0x000e620000004200 */
[----:B------:R2:W3:Y:S05]  /*c680*/  MUFU.EX2 R44, R0 ;  /* 0x00000000002c7308 */ /* 0x0004ea0000000800 */
[----:B------:R-:W-:Y:S01]  /*c690*/  MOV R45, R51 ;  /* 0x00000033002d7202 */ /* 0x000fe20000000f00 */
[----:B------:R-:W-:Y:S01]  /*c6a0*/  IMAD.MOV.U32 R51, RZ, RZ, R250 ;  /* 0x000000ffff337224 */ /* 0x000fe200078e00fa */
[----:B------:R-:W-:-:S02]  /*c6b0*/  MOV R46, R56 ;  /* 0x00000038002e7202 */ /* 0x000fc40000000f00 */
[----:B------:R-:W-:Y:S01]  /*c6c0*/  MOV R56, R169 ;  /* 0x000000a900387202 */ /* 0x000fe20000000f00 */
[--C-:B------:R-:W-:Y:S02]  /*c6d0*/  FFMA.FTZ R169, R68, c[0x0][0x23c], -R7.reuse ;  /* 0x00008f0044a97a23 */ /* 0x100fe40000010807 */
[--C-:B------:R-:W-:Y:S02]  /*c6e0*/  FFMA.FTZ R68, R153, c[0x0][0x23c], -R6.reuse ;  /* 0x00008f0099447a23 */ /* 0x100fe40000010806 */
[----:B------:R-:W-:Y:S02]  /*c6f0*/  FFMA.FTZ R153, R140, c[0x0][0x23c], -R6 ;  /* 0x00008f008c997a23 */ /* 0x000fe40000010806 */
[----:B--2---:R-:W-:Y:S02]  /*c700*/  FFMA.FTZ R0, R197, c[0x0][0x23c], -R7 ;  /* 0x00008f00c5007a23 */ /* 0x004fe40000010807 */
[--C-:B------:R-:W-:Y:S02]  /*c710*/  FFMA.FTZ R140, R155, c[0x0][0x23c], -R5.reuse ;  /* 0x00008f009b8c7a23 */ /* 0x100fe40000010805 */
[----:B------:R2:W-:Y:S01]  /*c720*/  MUFU.EX2 R47, R0 ;  /* 0x00000000002f7308 */ /* 0x0005e20000000800 */
[----:B------:R-:W-:-:S02]  /*c730*/  FFMA.FTZ R155, R133, c[0x0][0x23c], -R5 ;  /* 0x00008f00859b7a23 */ /* 0x000fc40000010805 */
[----:B--2---:R-:W-:Y:S01]  /*c740*/  FFMA.FTZ R0, R181, c[0x0][0x23c], -R7 ;  /* 0x00008f00b5007a23 */ /* 0x004fe20000010807 */
[----:B---3--:R-:W-:Y:S01]  /*c750*/  MOV R181, R44 ;  /* 0x0000002c00b57202 */ /* 0x008fe20000000f00 */
[-C--:B-1----:R-:W-:Y:S03]  /*c760*/  HMMA.16816.F32 R64, R12, R16.reuse, R24 ;  /* 0x000000100c40723c */ /* 0x082fe60000001818 */
[----:B------:R1:W-:Y:S04]  /*c770*/  MUFU.EX2 R199, R0 ;  /* 0x0000000000c77308 */ /* 0x0003e80000000800 */
[----:B------:R-:W-:Y:S01]  /*c780*/  IMAD.MOV.U32 R26, RZ, RZ, R45 ;  /* 0x000000ffff1a7224 */ /* 0x000fe200078e002d */
[----:B------:R-:W-:Y:S01]  /*c790*/  HMMA.16816.F32 R32, R8, R16, R92 ;  /* 0x000000100820723c */ /* 0x000fe2000000185c */
[----:B------:R-:W-:Y:S01]  /*c7a0*/  MOV R45, R248 ;  /* 0x000000f8002d7202 */ /* 0x000fe20000000f00 */
[----:B------:R-:W-:-:S02]  /*c7b0*/  FFMA.FTZ R25, R179, c[0x0][0x23c], -R5 ;  /* 0x00008f00b3197a23 */ /* 0x000fc40000010805 */
[----:B------:R-:W-:Y:S02]  /*c7c0*/  FFMA.FTZ R24, R177, c[0x0][0x23c], -R5 ;  /* 0x00008f00b1187a23 */ /* 0x000fe40000010805 */
[----:B------:R-:W-:Y:S01]  /*c7d0*/  IMAD.MOV.U32 R177, RZ, RZ, R210 ;  /* 0x000000ffffb17224 */ /* 0x000fe200078e00d2 */
[----:B------:R-:W-:Y:S01]  /*c7e0*/  MOV R17, R247 ;  /* 0x000000f700117202 */ /* 0x000fe20000000f00 */
[-C--:B------:R-:W-:Y:S01]  /*c7f0*/  HMMA.16816.F32 R52, R12, R18.reuse, R20 ;  /* 0x000000120c34723c */ /* 0x080fe20000001814 */
[----:B-1----:R-:W-:Y:S01]  /*c800*/  FFMA.FTZ R0, R168, c[0x0][0x23c], -R7 ;  /* 0x00008f00a8007a23 */ /* 0x002fe20000010807 */
[----:B------:R-:W1:Y:S01]  /*c810*/  LDSM.16.MT88.4 R12, [R213+0xa000] ;  /* 0x00a00000d50c783b */ /* 0x000e620000004200 */
[----:B------:R-:W-:Y:S01]  /*c820*/  MOV R93, R233 ;  /* 0x000000e9005d7202 */ /* 0x000fe20000000f00 */
[----:B------:R-:W-:Y:S01]  /*c830*/  IMAD.MOV.U32 R92, RZ, RZ, R231 ;  /* 0x000000ffff5c7224 */ /* 0x000fe200078e00e7 */
[----:B------:R2:W-:Y:S01]  /*c840*/  MUFU.EX2 R27, R0 ;  /* 0x00000000001b7308 */ /* 0x0005e20000000800 */
[----:B------:R-:W-:Y:S01]  /*c850*/  MOV R16, R2 ;  /* 0x0000000200107202 */ /* 0x000fe20000000f00 */
[----:B------:R-:W-:Y:S01]  /*c860*/  FFMA.FTZ R2, R193, c[0x0][0x23c], -R3 ;  /* 0x00008f00c1027a23 */ /* 0x000fe20000010803 */
[----:B------:R-:W-:Y:S01]  /*c870*/  MOV R95, R46 ;  /* 0x0000002e005f7202 */ /* 0x000fe20000000f00 */
[----:B------:R-:W-:Y:S01]  /*c880*/  FFMA.FTZ R168, R69, c[0x0][0x23c], -R7 ;  /* 0x00008f0045a87a23 */ /* 0x000fe20000010807 */
[----:B------:R-:W-:Y:S01]  /*c890*/  MOV R46, R173 ;  /* 0x000000ad002e7202 */ /* 0x000fe20000000f00 */
[--C-:B------:R-:W-:Y:S01]  /*c8a0*/  FFMA.FTZ R69, R154, c[0x0][0x23c], -R6.reuse ;  /* 0x00008f009a457a23 */ /* 0x100fe20000010806 */
[----:B------:R-:W-:Y:S01]  /*c8b0*/  HMMA.16816.F32 R28, R8, R18, R88 ;  /* 0x00000012081c723c */ /* 0x000fe20000001858 */
[----:B------:R-:W-:-:S02]  /*c8c0*/  FFMA.FTZ R154, R139, c[0x0][0x23c], -R6 ;  /* 0x00008f008b9a7a23 */ /* 0x000fc40000010806 */
[----:B------:R-:W-:Y:S02]  /*c8d0*/  FFMA.FTZ R139, R143, c[0x0][0x23c], -R5 ;  /* 0x00008f008f8b7a23 */ /* 0x000fe40000010805 */
[----:B------:R-:W-:Y:S02]  /*c8e0*/  FFMA.FTZ R143, R162, c[0x0][0x23c], -R3 ;  /* 0x00008f00a28f7a23 */ /* 0x000fe40000010803 */
[--C-:B------:R-:W-:Y:S02]  /*c8f0*/  FFMA.FTZ R23, R175, c[0x0][0x23c], -R5.reuse ;  /* 0x00008f00af177a23 */ /* 0x100fe40000010805 */
[--C-:B--2---:R-:W-:Y:S01]  /*c900*/  FFMA.FTZ R0, R203, c[0x0][0x23c], -R6.reuse ;  /* 0x00008f00cb007a23 */ /* 0x104fe20000010806 */
[----:B------:R-:W-:Y:S01]  /*c910*/  MOV R203, R45 ;  /* 0x0000002d00cb7202 */ /* 0x000fe20000000f00 */
[----:B------:R-:W-:Y:S01]  /*c920*/  FFMA.FTZ R173, R129, c[0x0][0x23c], -R6 ;  /* 0x00008f0081ad7a23 */ /* 0x000fe20000010806 */
[----:B------:R-:W-:Y:S01]  /*c930*/  MUFU.EX2 R210, R23 ;  /* 0x0000001700d27308 */ /* 0x000fe20000000800 */
[----:B------:R-:W-:-:S02]  /*c940*/  FFMA.FTZ R22, R163, c[0x0][0x23c], -R5 ;  /* 0x00008f00a3167a23 */ /* 0x000fc40000010805 */
[--C-:B------:R-:W-:Y:S02]  /*c950*/  FFMA.FTZ R20, R178, c[0x0][0x23c], -R3.reuse ;  /* 0x00008f00b2147a23 */ /* 0x100fe40000010803 */
[----:B------:R-:W-:Y:S02]  /*c960*/  IMAD.MOV.U32 R178, RZ, RZ, R92 ;  /* 0x000000ffffb27224 */ /* 0x000fe400078e005c */
[----:B------:R-:W-:Y:S01]  /*c970*/  IMAD.MOV.U32 R45, RZ, RZ, R56 ;  /* 0x000000ffff2d7224 */ /* 0x000fe200078e0038 */
[----:B------:R2:W-:Y:S01]  /*c980*/  MUFU.EX2 R252, R0 ;  /* 0x0000000000fc7308 */ /* 0x0005e20000000800 */
[----:B------:R-:W-:-:S07]  /*c990*/  FFMA.FTZ R21, R180, c[0x0][0x23c], -R3 ;  /* 0x00008f00b4157a23 */ /* 0x000fce0000010803 */
[----:B------:R-:W-:Y:S01]  /*c9a0*/  MUFU.EX2 R205, R20 ;  /* 0x0000001400cd7308 */ /* 0x000fe20000000800 */
[----:B--2---:R-:W-:-:S07]  /*c9b0*/  FFMA.FTZ R0, R189, c[0x0][0x23c], -R6 ;  /* 0x00008f00bd007a23 */ /* 0x004fce0000010806 */
[----:B------:R2:W3:Y:S02]  /*c9c0*/  MUFU.EX2 R189, R0 ;  /* 0x0000000000bd7308 */ /* 0x0004e40000000800 */
[--C-:B--2---:R-:W-:Y:S01]  /*c9d0*/  FFMA.FTZ R0, R174, c[0x0][0x23c], -R6.reuse ;  /* 0x00008f00ae007a23 */ /* 0x104fe20000010806 */
[----:B---3--:R-:W-:Y:S01]  /*c9e0*/  F2FP.PACK_AB R9, R189, R252 ;  /* 0x000000fcbd09723e */ /* 0x008fe200000000ff */
[----:B------:R-:W-:-:S04]  /*c9f0*/  FFMA.FTZ R174, R128, c[0x0][0x23c], -R6 ;  /* 0x00008f0080ae7a23 */ /* 0x000fc80000010806 */
[----:B------:R2:W-:Y:S02]  /*ca00*/  MUFU.EX2 R197, R0 ;  /* 0x0000000000c57308 */ /* 0x0005e40000000800 */
[----:B--2---:R-:W-:Y:S02]  /*ca10*/  FFMA.FTZ R0, R149, c[0x0][0x23c], -R6 ;  /* 0x00008f0095007a23 */ /* 0x004fe40000010806 */
[----:B------:R-:W-:-:S04]  /*ca20*/  FFMA.FTZ R149, R141, c[0x0][0x23c], -R7 ;  /* 0x00008f008d957a23 */ /* 0x000fc80000010807 */
[----:B------:R2:W3:Y:S01]  /*ca30*/  MUFU.EX2 R94, R0 ;  /* 0x00000000005e7308 */ /* 0x0004e20000000800 */
[--C-:B------:R-:W-:Y:S02]  /*ca40*/  FFMA.FTZ R141, R161, c[0x0][0x23c], -R5.reuse ;  /* 0x00008f00a18d7a23 */ /* 0x100fe40000010805 */
[----:B--2---:R-:W-:Y:S02]  /*ca50*/  FFMA.FTZ R0, R204, c[0x0][0x23c], -R5 ;  /* 0x00008f00cc007a23 */ /* 0x004fe40000010805 */
[----:B---3--:R-:W-:Y:S01]  /*ca60*/  IMAD.MOV.U32 R175, RZ, RZ, R94 ;  /* 0x000000ffffaf7224 */ /* 0x008fe200078e005e */
[----:B------:R-:W-:Y:S02]  /*ca70*/  MOV R94, R26 ;  /* 0x0000001a005e7202 */ /* 0x000fe40000000f00 */
[----:B------:R2:W-:Y:S01]  /*ca80*/  MUFU.EX2 R251, R0 ;  /* 0x0000000000fb7308 */ /* 0x0005e20000000800 */
[----:B------:R-:W-:Y:S01]  /*ca90*/  FFMA.FTZ R26, R171, c[0x0][0x23c], -R3 ;  /* 0x00008f00ab1a7a23 */ /* 0x000fe20000010803 */
[----:B------:R-:W-:-:S02]  /*caa0*/  F2FP.PACK_AB R11, R175, R197 ;  /* 0x000000c5af0b723e */ /* 0x000fc400000000ff */
[----:B------:R-:W-:Y:S01]  /*cab0*/  MOV R161, R94 ;  /* 0x0000005e00a17202 */ /* 0x000fe20000000f00 */
[----:B------:R-:W-:Y:S01]  /*cac0*/  IMAD.MOV.U32 R94, RZ, RZ, R49 ;  /* 0x000000ffff5e7224 */ /* 0x000fe200078e0031 */
[----:B------:R-:W-:Y:S02]  /*cad0*/  MOV R49, R62 ;  /* 0x0000003e00317202 */ /* 0x000fe40000000f00 */
[----:B------:R-:W-:Y:S02]  /*cae0*/  MUFU.EX2 R204, R21 ;  /* 0x0000001500cc7308 */ /* 0x000fe40000000800 */
[----:B------:R-:W-:Y:S01]  /*caf0*/  MOV R163, R94 ;  /* 0x0000005e00a37202 */ /* 0x000fe20000000f00 */
[----:B------:R-:W-:Y:S02]  /*cb00*/  IMAD.MOV.U32 R171, RZ, RZ, R49 ;  /* 0x000000ffffab7224 */ /* 0x000fe400078e0031 */
[----:B--2---:R-:W-:Y:S02]  /*cb10*/  FFMA.FTZ R0, R190, c[0x0][0x23c], -R5 ;  /* 0x00008f00be007a23 */ /* 0x004fe40000010805 */
[----:B------:R-:W-:-:S02]  /*cb20*/  IMAD.MOV.U32 R190, RZ, RZ, R47 ;  /* 0x000000ffffbe7224 */ /* 0x000fc400078e002f */
[----:B------:R-:W-:Y:S01]  /*cb30*/  IMAD.MOV.U32 R47, RZ, RZ, R57 ;  /* 0x000000ffff2f7224 */ /* 0x000fe200078e0039 */
[----:B------:R2:W3:Y:S01]  /*cb40*/  MUFU.EX2 R250, R0 ;  /* 0x0000000000fa7308 */ /* 0x0004e20000000800 */
[----:B------:R-:W-:Y:S01]  /*cb50*/  MOV R57, R167 ;  /* 0x000000a700397202 */ /* 0x000fe20000000f00 */
[----:B------:R-:W-:Y:S01]  /*cb60*/  FFMA.FTZ R167, R74, c[0x0][0x23c], -R7 ;  /* 0x00008f004aa77a23 */ /* 0x000fe20000010807 */
[----:B------:R-:W-:Y:S01]  /*cb70*/  F2FP.PACK_AB R8, R190, R181 ;  /* 0x000000b5be08723e */ /* 0x000fe200000000ff */
[--C-:B------:R-:W-:Y:S01]  /*cb80*/  FFMA.FTZ R74, R170, c[0x0][0x23c], -R6.reuse ;  /* 0x00008f00aa4a7a23 */ /* 0x100fe20000010806 */
[----:B------:R-:W-:Y:S01]  /*cb90*/  MOV R44, R47 ;  /* 0x0000002f002c7202 */ /* 0x000fe20000000f00 */
[----:B------:R-:W-:Y:S02]  /*cba0*/  IMAD.MOV.U32 R47, RZ, RZ, R249 ;  /* 0x000000ffff2f7224 */ /* 0x000fe400078e00f9 */
[----:B------:R-:W-:Y:S01]  /*cbb0*/  FFMA.FTZ R170, R131, c[0x0][0x23c], -R6 ;  /* 0x00008f0083aa7a23 */ /* 0x000fe20000010806 */
[----:B------:R-:W-:-:S02]  /*cbc0*/  MOV R162, R44 ;  /* 0x0000002c00a27202 */ /* 0x000fc40000000f00 */
[----:B------:R-:W-:Y:S01]  /*cbd0*/  MOV R44, R51 ;  /* 0x00000033002c7202 */ /* 0x000fe20000000f00 */
[----:B------:R-:W-:Y:S01]  /*cbe0*/  IMAD.MOV.U32 R51, RZ, RZ, R211 ;  /* 0x000000ffff337224 */ /* 0x000fe200078e00d3 */
[----:B------:R-:W-:Y:S02]  /*cbf0*/  MOV R211, R4 ;  /* 0x0000000400d37202 */ /* 0x000fe40000000f00 */
[----:B------:R-:W-:Y:S01]  /*cc00*/  MOV R92, R47 ;  /* 0x0000002f005c7202 */ /* 0x000fe20000000f00 */
[----:B--2---:R-:W-:Y:S01]  /*cc10*/  FFMA.FTZ R0, R188, c[0x0][0x23c], -R5 ;  /* 0x00008f00bc007a23 */ /* 0x004fe20000010805 */
[----:B------:R-:W-:Y:S01]  /*cc20*/  MOV R188, R27 ;  /* 0x0000001b00bc7202 */ /* 0x000fe20000000f00 */
[--C-:B------:R-:W-:Y:S01]  /*cc30*/  FFMA.FTZ R27, R152, c[0x0][0x23c], -R6.reuse ;  /* 0x00008f00981b7a23 */ /* 0x100fe20000010806 */
[----:B---3--:R-:W-:Y:S01]  /*cc40*/  F2FP.PACK_AB R4, R250, R251 ;  /* 0x000000fbfa04723e */ /* 0x008fe200000000ff */
[----:B------:R2:W-:Y:S01]  /*cc50*/  MUFU.EX2 R249, R0 ;  /* 0x0000000000f97308 */ /* 0x0005e20000000800 */
[----:B------:R-:W-:Y:S01]  /*cc60*/  FFMA.FTZ R152, R144, c[0x0][0x23c], -R6 ;  /* 0x00008f0090987a23 */ /* 0x000fe20000010806 */
[----:B------:R-:W-:Y:S01]  /*cc70*/  F2FP.PACK_AB R10, R188, R199 ;  /* 0x000000c7bc0a723e */ /* 0x000fe200000000ff */
[--C-:B------:R-:W-:Y:S01]  /*cc80*/  FFMA.FTZ R144, R159, c[0x0][0x23c], -R3.reuse ;  /* 0x00008f009f907a23 */ /* 0x100fe20000010803 */
[----:B------:R-:W-:Y:S01]  /*cc90*/  MOV R47, R60 ;  /* 0x0000003c002f7202 */ /* 0x000fe20000000f00 */
[----:B------:R-:W-:Y:S01]  /*cca0*/  FFMA.FTZ R159, R134, c[0x0][0x23c], -R3 ;  /* 0x00008f00869f7a23 */ /* 0x000fe20000010803 */
[----:B------:R-:W-:-:S03]  /*ccb0*/  MOV R179, R51 ;  /* 0x0000003300b37202 */ /* 0x000fc60000000f00 */
[C---:B-1----:R-:W-:Y:S01]  /*ccc0*/  HMMA.16816.F32 R132, R8.reuse, R12, R116 ;  /* 0x0000000c0884723c */ /* 0x042fe20000001874 */
[----:B--2---:R-:W-:Y:S02]  /*ccd0*/  FFMA.FTZ R0, R172, c[0x0][0x23c], -R5 ;  /* 0x00008f00ac007a23 */ /* 0x004fe40000010805 */
[----:B------:R-:W-:Y:S02]  /*cce0*/  FFMA.FTZ R172, R130, c[0x0][0x23c], -R6 ;  /* 0x00008f0082ac7a23 */ /* 0x000fe40000010806 */
[----:B------:R1:W2:Y:S03]  /*ccf0*/  MUFU.EX2 R248, R0 ;  /* 0x0000000000f87308 */ /* 0x0002a60000000800 */
[----:B------:R-:W-:Y:S01]  /*cd00*/  HMMA.16816.F32 R128, R8, R14, R104 ;  /* 0x0000000e0880723c */ /* 0x000fe20000001868 */
[----:B-1----:R-:W-:Y:S01]  /*cd10*/  FFMA.FTZ R0, R232, c[0x0][0x23c], -R3 ;  /* 0x00008f00e8007a23 */ /* 0x002fe20000010803 */
[----:B--2---:R-:W-:-:S03]  /*cd20*/  F2FP.PACK_AB R6, R248, R249 ;  /* 0x000000f9f806723e */ /* 0x004fc600000000ff */
[----:B------:R1:W-:Y:S08]  /*cd30*/  MUFU.EX2 R232, R2 ;  /* 0x0000000200e87308 */ /* 0x0003f00000000800 */
[----:B------:R2:W-:Y:S01]  /*cd40*/  MUFU.EX2 R247, R0 ;  /* 0x0000000000f77308 */ /* 0x0005e20000000800 */
[----:B-1----:R-:W-:Y:S02]  /*cd50*/  FFMA.FTZ R2, R176, c[0x0][0x23c], -R3 ;  /* 0x00008f00b0027a23 */ /* 0x002fe40000010803 */
[----:B------:R-:W-:Y:S01]  /*cd60*/  IMAD.MOV.U32 R176, RZ, RZ, R95 ;  /* 0x000000ffffb07224 */ /* 0x000fe200078e005f */
[----:B------:R-:W-:-:S02]  /*cd70*/  MOV R95, R50 ;  /* 0x00000032005f7202 */ /* 0x000fc40000000f00 */
[----:B------:R-:W-:Y:S01]  /*cd80*/  MOV R50, R63 ;  /* 0x0000003f00327202 */ /* 0x000fe20000000f00 */
[----:B--2---:R-:W-:Y:S01]  /*cd90*/  FFMA.FTZ R0, R198, c[0x0][0x23c], -R3 ;  /* 0x00008f00c6007a23 */ /* 0x004fe20000010803 */
[----:B------:R-:W-:Y:S02]  /*cda0*/  MOV R198, R93 ;  /* 0x0000005d00c67202 */ /* 0x000fe40000000f00 */
[----:B------:R-:W-:Y:S01]  /*cdb0*/  MOV R93, R48 ;  /* 0x00000030005d7202 */ /* 0x000fe20000000f00 */
[----:B------:R1:W2:Y:S01]  /*cdc0*/  MUFU.EX2 R233, R0 ;  /* 0x0000000000e97308 */ /* 0x0002a20000000800 */
[----:B------:R-:W-:-:S05]  /*cdd0*/  IMAD.MOV.U32 R48, RZ, RZ, R61 ;  /* 0x000000ffff307224 */ /* 0x000fca00078e003d */
[----:B------:R-:W-:Y:S01]  /*cde0*/  MOV R193, R48 ;  /* 0x0000003000c17202 */ /* 0x000fe20000000f00 */
[----:B-1----:R-:W-:Y:S01]  /*cdf0*/  FFMA.FTZ R0, R187, c[0x0][0x23c], -R3 ;  /* 0x00008f00bb007a23 */ /* 0x002fe20000010803 */
[----:B--2---:R-:W-:Y:S01]  /*ce00*/  F2FP.PACK_AB R5, R233, R247 ;  /* 0x000000f7e905723e */ /* 0x004fe200000000ff */
[----:B------:R-:W-:Y:S01]  /*ce10*/  IMAD.MOV.U32 R3, RZ, RZ, R95 ;  /* 0x000000ffff037224 */ /* 0x000fe200078e005f */
[----:B------:R-:W-:Y:S01]  /*ce20*/  MOV R187, R47 ;  /* 0x0000002f00bb7202 */ /* 0x000fe20000000f00 */
[----:B------:R-:W1:Y:S02]  /*ce30*/  MUFU.EX2 R231, R0 ;  /* 0x0000000000e77308 */ /* 0x000e640000000800 */
[----:B-1----:R-:W-:Y:S01]  /*ce40*/  F2FP.PACK_AB R7, R231, R232 ;  /* 0x000000e8e707723e */ /* 0x002fe200000000ff */
[----:B------:R-:W-:Y:S02]  /*ce50*/  FADD.FTZ R0, R17, R16 ;  /* 0x0000001011007221 */ /* 0x000fe40000010000 */
[----:B------:R-:W-:Y:S01]  /*ce60*/  IMAD.MOV.U32 R17, RZ, RZ, R46 ;  /* 0x000000ffff117224 */ /* 0x000fe200078e002e */
[----:B------:R-:W-:-:S03]  /*ce70*/  MOV R46, R57 ;  /* 0x00000039002e7202 */ /* 0x000fc60000000f00 */
[----:B------:R-:W-:Y:S02]  /*ce80*/  HMMA.16816.F32 R60, R4, R12, R112 ;  /* 0x0000000c043c723c */ /* 0x000fe40000001870 */
[----:B------:R-:W-:-:S05]  /*ce90*/  IMAD.MOV.U32 R180, RZ, RZ, R46 ;  /* 0x000000ffffb47224 */ /* 0x000fca00078e002e */
[----:B------:R-:W-:Y:S01]  /*cea0*/  MOV R113, R58 ;  /* 0x0000003a00717202 */ /* 0x000fe20000000f00 */
[----:B------:R-:W-:Y:S01]  /*ceb0*/  IMAD.MOV.U32 R112, RZ, RZ, R59 ;  /* 0x000000ffff707224 */ /* 0x000fe200078e003b */
[----:B------:R-:W-:Y:S01]  /*cec0*/  MOV R115, R44 ;  /* 0x0000002c00737202 */ /* 0x000fe20000000f00 */
[----:B------:R-:W-:Y:S01]  /*ced0*/  HMMA.16816.F32 R56, R4, R14, R108 ;  /* 0x0000000e0438723c */ /* 0x000fe2000000186c */
[----:B------:R-:W1:Y:S01]  /*cee0*/  LDSM.16.MT88.4 R12, [R216+0xa000] ;  /* 0x00a00000d80c783b */ /* 0x000e620000004200 */
[----:B------:R-:W-:-:S05]  /*cef0*/  MOV R114, R45 ;  /* 0x0000002d00727202 */ /* 0x000fca0000000f00 */
[----:B------:R-:W-:Y:S01]  /*cf00*/  MOV R111, R124 ;  /* 0x0000007c006f7202 */ /* 0x000fe20000000f00 */
[----:B------:R-:W-:Y:S01]  /*cf10*/  IMAD.MOV.U32 R109, RZ, RZ, R126 ;  /* 0x000000ffff6d7224 */ /* 0x000fe200078e007e */
[----:B------:R-:W-:Y:S02]  /*cf20*/  MOV R110, R125 ;  /* 0x0000007d006e7202 */ /* 0x000fe40000000f00 */
[----:B------:R-:W-:Y:S02]  /*cf30*/  MOV R108, R127 ;  /* 0x0000007f006c7202 */ /* 0x000fe40000000f00 */
[----:B-1----:R-:W-:Y:S07]  /*cf40*/  HMMA.16816.F32 R124, R8, R12, R96 ;  /* 0x0000000c087c723c */ /* 0x002fee0000001860 */
[----:B------:R-:W-:Y:S01]  /*cf50*/  MOV R99, R17 ;  /* 0x0000001100637202 */ /* 0x000fe20000000f00 */
[----:B------:R-:W-:Y:S01]  /*cf60*/  HMMA.16816.F32 R44, R4, R14, R80 ;  /* 0x0000000e042c723c */ /* 0x000fe20000001850 */
[----:B------:R-:W1:Y:S01]  /*cf70*/  LDSM.16.MT88.4 R16, [R214+0xa000] ;  /* 0x00a00000d610783b */ /* 0x000e620000004200 */
[----:B------:R-:W-:Y:S01]  /*cf80*/  MOV R96, R50 ;  /* 0x0000003200607202 */ /* 0x000fe20000000f00 */
[----:B------:R-:W-:Y:S01]  /*cf90*/  IMAD.MOV.U32 R98, RZ, RZ, R92 ;  /* 0x000000ffff627224 */ /* 0x000fe200078e005c */
[----:B------:R-:W-:-:S04]  /*cfa0*/  MOV R97, R93 ;  /* 0x0000005d00617202 */ /* 0x000fc80000000f00 */
[----:B------:R-:W-:Y:S07]  /*cfb0*/  HMMA.16816.F32 R48, R4, R12, R84 ;  /* 0x0000000c0430723c */ /* 0x000fee0000001854 */
[----:B------:R-:W-:Y:S01]  /*cfc0*/  MOV R85, R211 ;  /* 0x000000d300557202 */ /* 0x000fe20000000f00 */
[----:B------:R-:W-:Y:S01]  /*cfd0*/  HMMA.16816.F32 R116, R8, R14, R76 ;  /* 0x0000000e0874723c */ /* 0x000fe2000000184c */
[----:B------:R-:W2:Y:S01]  /*cfe0*/  LDSM.16.MT88.4 R12, [R215+0xa000] ;  /* 0x00a00000d70c783b */ /* 0x000ea20000004200 */
[----:B------:R3:W4:Y:S01]  /*cff0*/  MUFU.EX2 R211, R22 ;  /* 0x0000001600d37308 */ /* 0x0007220000000800 */
[----:B------:R-:W-:Y:S01]  /*d000*/  MOV R86, R206 ;  /* 0x000000ce00567202 */ /* 0x000fe20000000f00 */
[----:B------:R-:W-:-:S02]  /*d010*/  IMAD.MOV.U32 R87, RZ, RZ, R208 ;  /* 0x000000ffff577224 */ /* 0x000fc400078e00d0 */
[----:B------:R-:W-:Y:S02]  /*d020*/  FADD.FTZ R3, R3, R85 ;  /* 0x0000005503037221 */ /* 0x000fe40000010000 */
[----:B------:R-:W-:Y:S01]  /*d030*/  FADD.FTZ R0, R86, R0 ;  /* 0x0000000056007221 */ /* 0x000fe20000010000 */
[----:B------:R-:W-:Y:S01]  /*d040*/  MOV R85, R87 ;  /* 0x0000005700557202 */ /* 0x000fe20000000f00 */
[----:B---3--:R-:W3:Y:S01]  /*d050*/  LDSM.16.MT88.4 R20, [R213+0xa800] ;  /* 0x00a80000d514783b */ /* 0x008ee20000004200 */
[C---:B-1----:R-:W-:Y:S08]  /*d060*/  HMMA.16816.F32 R40, R4.reuse, R16, R40 ;  /* 0x000000100428723c */ /* 0x042ff00000001828 */
[----:B------:R-:W-:Y:S08]  /*d070*/  HMMA.16816.F32 R36, R4, R18, R36 ;  /* 0x000000120424723c */ /* 0x000ff00000001824 */
[C---:B------:R-:W-:Y:S08]  /*d080*/  HMMA.16816.F32 R104, R8.reuse, R16, R120 ;  /* 0x000000100868723c */ /* 0x040ff00000001878 */
[----:B------:R-:W-:Y:S01]  /*d090*/  HMMA.16816.F32 R100, R8, R18, R100 ;  /* 0x000000120864723c */ /* 0x000fe20000001864 */
[----:B------:R-:W1:Y:S01]  /*d0a0*/  LDSM.16.MT88.4 R16, [R216+0xa800] ;  /* 0x00a80000d810783b */ /* 0x000e620000004200 */
        /* <DEDUP_REMOVED lines=9> */
[C---:B--2---:R-:W-:Y:S01]  /*d140*/  HMMA.16816.F32 R32, R4.reuse, R12, R32 ;  /* 0x0000000c0420723c */ /* 0x044fe20000001820 */
[----:B------:R-:W-:Y:S01]  /*d150*/  MOV R110, R112 ;  /* 0x00000070006e7202 */ /* 0x000fe20000000f00 */
[----:B------:R-:W-:Y:S01]  /*d160*/  IMAD.MOV.U32 R112, RZ, RZ, R162 ;  /* 0x000000ffff707224 */ /* 0x000fe200078e00a2 */
[----:B------:R-:W-:Y:S01]  /*d170*/  MOV R111, R113 ;  /* 0x00000071006f7202 */ /* 0x000fe20000000f00 */
[----:B------:R-:W-:Y:S01]  /*d180*/  IMAD.MOV.U32 R162, RZ, RZ, R207 ;  /* 0x000000ffffa27224 */ /* 0x000fe200078e00cf */
[----:B------:R-:W-:Y:S01]  /*d190*/  MOV R113, R176 ;  /* 0x000000b000717202 */ /* 0x000fe20000000f00 */
[----:B------:R-:W2:Y:S01]  /*d1a0*/  MUFU.EX2 R208, R24 ;  /* 0x0000001800d07308 */ /* 0x000ea20000000800 */
[----:B------:R-:W-:Y:S01]  /*d1b0*/  MOV R176, R209 ;  /* 0x000000d100b07202 */ /* 0x000fe20000000f00 */
[----:B------:R-:W-:Y:S06]  /*d1c0*/  HMMA.16816.F32 R28, R4, R14, R28 ;  /* 0x0000000e041c723c */ /* 0x000fec000000181c */
[----:B------:R1:W-:Y:S01]  /*d1d0*/  MUFU.EX2 R207, R2 ;  /* 0x0000000200cf7308 */ /* 0x0003e20000000800 */
[----:B------:R-:W-:Y:S01]  /*d1e0*/  FADD.FTZ R4, R235, R236 ;  /* 0x000000eceb047221 */ /* 0x000fe20000010000 */
[C---:B------:R-:W-:Y:S06]  /*d1f0*/  HMMA.16816.F32 R92, R8.reuse, R12, R64 ;  /* 0x0000000c085c723c */ /* 0x040fec0000001840 */
[----:B------:R-:W3:Y:S02]  /*d200*/  MUFU.EX2 R209, R26 ;  /* 0x0000001a00d17308 */ /* 0x000ee40000000800 */
[----:B------:R-:W-:Y:S01]  /*d210*/  HMMA.16816.F32 R88, R8, R14, R52 ;  /* 0x0000000e0858723c */ /* 0x000fe20000001834 */
[----:B------:R-:W3:Y:S04]  /*d220*/  LDSM.16.MT88.4 R12, [R214+0xa800] ;  /* 0x00a80000d60c783b */ /* 0x000ee80000004200 */
[----:B------:R-:W3:Y:S01]  /*d230*/  LDSM.16.MT88.4 R8, [R215+0xa800] ;  /* 0x00a80000d708783b */ /* 0x000ee20000004200 */
[----:B------:R-:W-:-:S02]  /*d240*/  FADD.FTZ R5, R230, R234 ;  /* 0x000000eae6057221 */ /* 0x000fc40000010000 */
[----:B-1----:R-:W-:Y:S01]  /*d250*/  FADD.FTZ R2, R85, R3 ;  /* 0x0000000355027221 */ /* 0x002fe20000010000 */
[----:B----4-:R-:W-:Y:S01]  /*d260*/  F2FP.PACK_AB R6, R211, R210 ;  /* 0x000000d2d306723e */ /* 0x010fe200000000ff */
[----:B------:R-:W-:Y:S01]  /*d270*/  FADD.FTZ R3, R229, R4 ;  /* 0x00000004e5037221 */ /* 0x000fe20000010000 */
[----:B--2---:R-:W-:Y:S01]  /*d280*/  F2FP.PACK_AB R4, R208, R206 ;  /* 0x000000ced004723e */ /* 0x004fe200000000ff */
[----:B------:R-:W-:Y:S01]  /*d290*/  FADD.FTZ R24, R228, R5 ;  /* 0x00000005e4187221 */ /* 0x000fe20000010000 */
[----:B------:R-:W-:Y:S01]  /*d2a0*/  F2FP.PACK_AB R5, R205, R204 ;  /* 0x000000cccd05723e */ /* 0x000fe200000000ff */
[----:B------:R-:W-:Y:S01]  /*d2b0*/  FADD.FTZ R0, R86, R0 ;  /* 0x0000000056007221 */ /* 0x000fe20000010000 */
[----:B---3--:R-:W-:Y:S01]  /*d2c0*/  F2FP.PACK_AB R7, R209, R207 ;  /* 0x000000cfd107723e */ /* 0x008fe200000000ff */
[----:B------:R-:W-:Y:S01]  /*d2d0*/  IMAD.MOV.U32 R85, RZ, RZ, R109 ;  /* 0x000000ffff557224 */ /* 0x000fe200078e006d */
[----:B------:R-:W-:Y:S01]  /*d2e0*/  MOV R55, R87 ;  /* 0x0000005700377202 */ /* 0x000fe20000000f00 */
[----:B------:R-:W-:Y:S01]  /*d2f0*/  MUFU.EX2 R122, R138 ;  /* 0x0000008a007a7308 */ /* 0x000fe20000000800 */
[----:B------:R-:W-:Y:S01]  /*d300*/  MOV R86, R110 ;  /* 0x0000006e00567202 */ /* 0x000fe20000000f00 */
[----:B------:R1:W5:Y:S01]  /*d310*/  LDL.LU R236, [R1+0xec] ;  /* 0x0000ec0001ec7983 */ /* 0x0003620000300800 */
[----:B------:R-:W-:-:S02]  /*d320*/  MOV R54, R108 ;  /* 0x0000006c00367202 */ /* 0x000fc40000000f00 */
[----:B------:R-:W-:-:S03]  /*d330*/  MOV R87, R111 ;  /* 0x0000006f00577202 */ /* 0x000fc60000000f00 */
[----:B------:R2:W-:Y:S01]  /*d340*/  MUFU.EX2 R120, R74 ;  /* 0x0000004a00787308 */ /* 0x0005e20000000800 */
[----:B------:R-:W-:Y:S07]  /*d350*/  HMMA.16816.F32 R108, R4, R22, R56 ;  /* 0x00000016046c723c */ /* 0x000fee0000001838 */
[----:B------:R-:W3:Y:S01]  /*d360*/  MUFU.EX2 R121, R69 ;  /* 0x0000004500797308 */ /* 0x000ee20000000800 */
[----:B------:R-:W-:Y:S01]  /*d370*/  MOV R56, R96 ;  /* 0x0000006000387202 */ /* 0x000fe20000000f00 */
[----:B------:R-:W-:Y:S01]  /*d380*/  IMAD.MOV.U32 R58, RZ, RZ, R98 ;  /* 0x000000ffff3a7224 */ /* 0x000fe200078e0062 */
[----:B------:R-:W-:-:S05]  /*d390*/  MOV R57, R97 ;  /* 0x0000006100397202 */ /* 0x000fca0000000f00 */
[----:B------:R-:W-:Y:S01]  /*d3a0*/  MUFU.EX2 R123, R68 ;  /* 0x00000044007b7308 */ /* 0x000fe20000000800 */
[----:B------:R-:W-:Y:S01]  /*d3b0*/  MOV R59, R99 ;  /* 0x00000063003b7202 */ /* 0x000fe20000000f00 */
[----:B------:R-:W-:Y:S01]  /*d3c0*/  IMAD.MOV.U32 R53, RZ, RZ, R112 ;  /* 0x000000ffff357224 */ /* 0x000fe200078e0070 */
[----:B------:R-:W-:Y:S01]  /*d3d0*/  HMMA.16816.F32 R96, R4, R16, R48 ;  /* 0x000000100460723c */ /* 0x000fe20000001830 */
[----:B------:R-:W-:Y:S01]  /*d3e0*/  MOV R52, R113 ;  /* 0x0000007100347202 */ /* 0x000fe20000000f00 */
[----:B------:R-:W-:Y:S01]  /*d3f0*/  IMAD.MOV.U32 R26, RZ, RZ, R115 ;  /* 0x000000ffff1a7224 */ /* 0x000fe200078e0073 */
[----:B------:R-:W-:Y:S01]  /*d400*/  MOV R25, R114 ;  /* 0x0000007200197202 */ /* 0x000fe20000000f00 */
[----:B------:R1:W5:Y:S03]  /*d410*/  LDL.LU R235, [R1+0xe8] ;  /* 0x0000e80001eb7983 */ /* 0x0003660000300800 */
[----:B------:R-:W-:Y:S01]  /*d420*/  MOV R48, R85 ;  /* 0x0000005500307202 */ /* 0x000fe20000000f00 */
[----:B------:R-:W-:Y:S01]  /*d430*/  IMAD.MOV.U32 R49, RZ, RZ, R86 ;  /* 0x000000ffff317224 */ /* 0x000fe200078e0056 */
[----:B------:R-:W-:-:S02]  /*d440*/  MOV R50, R87 ;  /* 0x0000005700327202 */ /* 0x000fc40000000f00 */
[----:B------:R-:W-:Y:S01]  /*d450*/  MOV R51, R203 ;  /* 0x000000cb00337202 */ /* 0x000fe20000000f00 */
[C---:B------:R-:W-:Y:S01]  /*d460*/  HMMA.16816.F32 R84, R4.reuse, R18, R44 ;  /* 0x000000120454723c */ /* 0x040fe2000000182c */
[----:B------:R4:W-:Y:S07]  /*d470*/  MUFU.EX2 R203, R75 ;  /* 0x0000004b00cb7308 */ /* 0x0009ee0000000800 */
[----:B------:R-:W-:Y:S01]  /*d480*/  HMMA.16816.F32 R80, R4, R12, R40 ;  /* 0x0000000c0450723c */ /* 0x000fe20000001828 */
[----:B------:R-:W-:Y:S01]  /*d490*/  IMAD.MOV.U32 R45, RZ, RZ, R201 ;  /* 0x000000ffff2d7224 */ /* 0x000fe200078e00c9 */
[----:B------:R-:W-:Y:S01]  /*d4a0*/  MOV R46, R200 ;  /* 0x000000c8002e7202 */ /* 0x000fe20000000f00 */
[----:B------:R-:W-:Y:S01]  /*d4b0*/  MUFU.EX2 R201, R27 ;  /* 0x0000001b00c97308 */ /* 0x000fe20000000800 */
[----:B------:R-:W-:-:S04]  /*d4c0*/  MOV R47, R202 ;  /* 0x000000ca002f7202 */ /* 0x000fc80000000f00 */
[C---:B------:R-:W-:Y:S08]  /*d4d0*/  HMMA.16816.F32 R76, R4.reuse, R14, R36 ;  /* 0x0000000e044c723c */ /* 0x040ff00000001824 */
[C---:B------:R-:W-:Y:S01]  /*d4e0*/  HMMA.16816.F32 R64, R4.reuse, R8, R32 ;  /* 0x000000080440723c */ /* 0x040fe20000001820 */
[----:B------:R1:W-:Y:S01]  /*d4f0*/  MUFU.EX2 R200, R137 ;  /* 0x0000008900c87308 */ /* 0x0003e20000000800 */
[----:B--2---:R-:W-:Y:S01]  /*d500*/  IMAD.MOV.U32 R74, RZ, RZ, R58 ;  /* 0x000000ffff4a7224 */ /* 0x004fe200078e003a */
[----:B------:R-:W-:Y:S01]  /*d510*/  MOV R138, R59 ;  /* 0x0000003b008a7202 */ /* 0x000fe20000000f00 */
[----:B------:R2:W5:Y:S04]  /*d520*/  LDL.LU R234, [R1+0xe4] ;  /* 0x0000e40001ea7983 */ /* 0x0005680000300800 */
[----:B------:R-:W-:Y:S01]  /*d530*/  HMMA.16816.F32 R112, R4, R20, R60 ;  /* 0x000000140470723c */ /* 0x000fe2000000183c */
[----:B------:R-:W2:Y:S01]  /*d540*/  MUFU.EX2 R202, R136 ;  /* 0x0000008800ca7308 */ /* 0x000ea20000000800 */
[----:B------:R-:W-:-:S02]  /*d550*/  FADD.FTZ R3, R46, R3 ;  /* 0x000000032e037221 */ /* 0x000fc40000010000 */
[----:B------:R-:W-:Y:S01]  /*d560*/  FADD.FTZ R0, R48, R0 ;  /* 0x0000000030007221 */ /* 0x000fe20000010000 */
[----:B----4-:R-:W-:Y:S01]  /*d570*/  MOV R75, R57 ;  /* 0x00000039004b7202 */ /* 0x010fe20000000f00 */
[----:B------:R4:W5:Y:S02]  /*d580*/  LDL.LU R230, [R1+0xe0] ;  /* 0x0000e00001e67983 */ /* 0x0009640000300800 */
[----:B------:R-:W-:Y:S01]  /*d590*/  HMMA.16816.F32 R60, R4, R10, R28 ;  /* 0x0000000a043c723c */ /* 0x000fe2000000181c */
[----:B------:R-:W-:Y:S01]  /*d5a0*/  FADD.FTZ R26, R26, R3 ;  /* 0x000000031a1a7221 */ /* 0x000fe20000010000 */
[----:B------:R-:W-:Y:S01]  /*d5b0*/  MOV R68, R54 ;  /* 0x0000003600447202 */ /* 0x000fe20000000f00 */
[----:B-1----:R-:W-:Y:S01]  /*d5c0*/  IMAD.MOV.U32 R137, RZ, RZ, R51 ;  /* 0x000000ffff897224 */ /* 0x002fe200078e0033 */
[----:B------:R-:W-:Y:S01]  /*d5d0*/  MOV R69, R55 ;  /* 0x0000003700457202 */ /* 0x000fe20000000f00 */
[----:B------:R4:W5:Y:S02]  /*d5e0*/  LDL.LU R229, [R1+0xdc] ;  /* 0x0000dc0001e57983 */ /* 0x0009640000300800 */
[----:B------:R-:W-:Y:S01]  /*d5f0*/  FADD.FTZ R4, R45, R2 ;  /* 0x000000022d047221 */ /* 0x000fe20000010000 */
[----:B---3--:R-:W-:Y:S01]  /*d600*/  F2FP.PACK_AB R5, R121, R120 ;  /* 0x000000787905723e */ /* 0x008fe200000000ff */
[----:B------:R-:W-:Y:S01]  /*d610*/  FADD.FTZ R2, R47, R24 ;  /* 0x000000182f027221 */ /* 0x000fe20000010000 */
[----:B--2---:R-:W-:Y:S01]  /*d620*/  F2FP.PACK_AB R6, R203, R202 ;  /* 0x000000cacb06723e */ /* 0x004fe200000000ff */
[----:B------:R-:W-:Y:S01]  /*d630*/  FADD.FTZ R27, R49, R4 ;  /* 0x00000004311b7221 */ /* 0x000fe20000010000 */
[----:B------:R-:W-:-:S02]  /*d640*/  F2FP.PACK_AB R4, R200, R122 ;  /* 0x0000007ac804723e */ /* 0x000fc400000000ff */
[----:B------:R-:W-:Y:S01]  /*d650*/  F2FP.PACK_AB R7, R201, R123 ;  /* 0x0000007bc907723e */ /* 0x000fe200000000ff */
[----:B------:R-:W-:Y:S01]  /*d660*/  FADD.FTZ R25, R25, R2 ;  /* 0x0000000219197221 */ /* 0x000fe20000010000 */
[----:B------:R-:W-:Y:S01]  /*d670*/  MOV R136, R56 ;  /* 0x0000003800887202 */ /* 0x000fe20000000f00 */
[----:B------:R-:W-:Y:S01]  /*d680*/  FADD.FTZ R24, R50, R0 ;  /* 0x0000000032187221 */ /* 0x000fe20000010000 */
[----:B------:R-:W-:Y:S01]  /*d690*/  MOV R3, R52 ;  /* 0x0000003400037202 */ /* 0x000fe20000000f00 */
[----:B------:R-:W-:Y:S01]  /*d6a0*/  IMAD.MOV.U32 R2, RZ, RZ, R53 ;  /* 0x000000ffff027224 */ /* 0x000fe200078e0035 */
[----:B------:R4:W5:Y:S01]  /*d6b0*/  LDL.LU R228, [R1+0xd8] ;  /* 0x0000d80001e47983 */ /* 0x0009620000300800 */
[----:B------:R-:W-:Y:S01]  /*d6c0*/  HMMA.16816.F32 R56, R4, R20, R132 ;  /* 0x000000140438723c */ /* 0x000fe20000001884 */
[----:B------:R-:W-:Y:S02]  /*d6d0*/  FADD.FTZ R0, R68, R25 ;  /* 0x0000001944007221 */ /* 0x000fe40000010000 */
[----:B------:R-:W-:-:S02]  /*d6e0*/  FADD.FTZ R3, R3, R27 ;  /* 0x0000001b03037221 */ /* 0x000fc40000010000 */
[----:B------:R-:W-:Y:S02]  /*d6f0*/  FADD.FTZ R2, R2, R26 ;  /* 0x0000001a02027221 */ /* 0x000fe40000010000 */
[----:B------:R-:W-:Y:S01]  /*d700*/  FADD.FTZ R3, R227, R3 ;  /* 0x00000003e3037221 */ /* 0x000fe20000010000 */
[C---:B------:R-:W-:Y:S01]  /*d710*/  HMMA.16816.F32 R48, R4.reuse, R22, R128 ;  /* 0x000000160430723c */ /* 0x040fe20000001880 */
[----:B------:R-:W1:Y:S07]  /*d720*/  LDSM.16.MT88.4 R20, [R213+0xb000] ;  /* 0x00b00000d514783b */ /* 0x000e6e0000004200 */
[C---:B------:R-:W-:Y:S08]  /*d730*/  HMMA.16816.F32 R40, R4.reuse, R16, R124 ;  /* 0x000000100428723c */ /* 0x040ff0000000187c */
[C---:B------:R-:W-:Y:S01]  /*d740*/  HMMA.16816.F32 R36, R4.reuse, R18, R116 ;  /* 0x000000120424723c */ /* 0x040fe20000001874 */
[----:B------:R-:W2:Y:S01]  /*d750*/  LDSM.16.MT88.4 R16, [R216+0xb000] ;  /* 0x00b00000d810783b */ /* 0x000ea20000004200 */
[----:B------:R-:W-:Y:S06]  /*d760*/  MUFU.EX2 R116, R141 ;  /* 0x0000008d00747308 */ /* 0x000fec0000000800 */
[C---:B------:R-:W-:Y:S08]  /*d770*/  HMMA.16816.F32 R28, R4.reuse, R12, R104 ;  /* 0x0000000c041c723c */ /* 0x040ff00000001868 */
[C---:B------:R-:W-:Y:S01]  /*d780*/  HMMA.16816.F32 R32, R4.reuse, R14, R100 ;  /* 0x0000000e0420723c */ /* 0x040fe20000001864 */
[----:B------:R-:W3:Y:S01]  /*d790*/  LDSM.16.MT88.4 R12, [R214+0xb000] ;  /* 0x00b00000d60c783b */ /* 0x000ee20000004200 */
[----:B------:R-:W-:Y:S06]  /*d7a0*/  MUFU.EX2 R117, R140 ;  /* 0x0000008c00757308 */ /* 0x000fec0000000800 */
[C---:B------:R-:W-:Y:S08]  /*d7b0*/  HMMA.16816.F32 R52, R4.reuse, R8, R92 ;  /* 0x000000080434723c */ /* 0x040ff0000000185c */
[----:B------:R-:W-:Y:S01]  /*d7c0*/  HMMA.16816.F32 R44, R4, R10, R88 ;  /* 0x0000000a042c723c */ /* 0x000fe20000001858 */
[----:B------:R-:W1:Y:S01]  /*d7d0*/  LDSM.16.MT88.4 R8, [R215+0xb000] ;  /* 0x00b00000d708783b */ /* 0x000e620000004200 */
[----:B------:R-:W-:Y:S01]  /*d7e0*/  MUFU.EX2 R118, R139 ;  /* 0x0000008b00767308 */ /* 0x000fe20000000800 */
[----:B------:R-:W-:-:S02]  /*d7f0*/  FADD.FTZ R2, R226, R2 ;  /* 0x00000002e2027221 */ /* 0x000fc40000010000 */
[----:B------:R-:W-:Y:S01]  /*d800*/  FADD.FTZ R0, R225, R0 ;  /* 0x00000000e1007221 */ /* 0x000fe20000010000 */
[----:B------:R-:W-:Y:S01]  /*d810*/  MOV R132, R198 ;  /* 0x000000c600847202 */ /* 0x000fe20000000f00 */
[----:B------:R-:W-:Y:S01]  /*d820*/  FADD.FTZ R4, R69, R24 ;  /* 0x0000001845047221 */ /* 0x000fe20000010000 */
[----:B------:R-:W-:Y:S01]  /*d830*/  MOV R134, R163 ;  /* 0x000000a300867202 */ /* 0x000fe20000000f00 */
[----:B------:R-:W-:Y:S01]  /*d840*/  IMAD.MOV.U32 R133, RZ, RZ, R161 ;  /* 0x000000ffff857224 */ /* 0x000fe200078e00a1 */
[----:B------:R-:W1:Y:S01]  /*d850*/  MUFU.EX2 R104, R142 ;  /* 0x0000008e00687308 */ /* 0x000e620000000800 */
[----:B------:R-:W-:Y:S01]  /*d860*/  IMAD.MOV.U32 R69, RZ, RZ, R74 ;  /* 0x000000ffff457224 */ /* 0x000fe200078e004a */
[----:B------:R-:W-:Y:S01]  /*d870*/  MOV R135, R177 ;  /* 0x000000b100877202 */ /* 0x000fe20000000f00 */
[----:B------:R4:W5:Y:S05]  /*d880*/  LDL.LU R227, [R1+0xd4] ;  /* 0x0000d40001e37983 */ /* 0x00096a0000300800 */
[----:B------:R-:W-:Y:S01]  /*d890*/  MUFU.EX2 R102, R143 ;  /* 0x0000008f00667308 */ /* 0x000fe20000000800 */
[----:B------:R-:W-:-:S07]  /*d8a0*/  MOV R74, R75 ;  /* 0x0000004b004a7202 */ /* 0x000fce0000000f00 */
[----:B------:R-:W1:Y:S08]  /*d8b0*/  MUFU.EX2 R101, R144 ;  /* 0x0000009000657308 */ /* 0x000e700000000800 */
[----:B------:R-:W-:Y:S08]  /*d8c0*/  MUFU.EX2 R95, R145 ;  /* 0x00000091005f7308 */ /* 0x000ff00000000800 */
[----:B------:R-:W1:Y:S01]  /*d8d0*/  MUFU.EX2 R100, R146 ;  /* 0x0000009200647308 */ /* 0x000e620000000800 */
[----:B------:R-:W-:-:S07]  /*d8e0*/  FADD.FTZ R24, R224, R4 ;  /* 0x00000004e0187221 */ /* 0x000fce0000010000 */
[----:B------:R1:W-:Y:S08]  /*d8f0*/  MUFU.EX2 R94, R147 ;  /* 0x00000093005e7308 */ /* 0x0003f00000000800 */
[----:B------:R-:W1:Y:S08]  /*d900*/  MUFU.EX2 R93, R148 ;  /* 0x00000094005d7308 */ /* 0x000e700000000800 */
[----:B------:R-:W-:Y:S08]  /*d910*/  MUFU.EX2 R92, R149 ;  /* 0x00000095005c7308 */ /* 0x000ff00000000800 */
[----:B------:R-:W-:Y:S08]  /*d920*/  MUFU.EX2 R91, R150 ;  /* 0x00000096005b7308 */ /* 0x000ff00000000800 */
[----:B------:R-:W-:Y:S08]  /*d930*/  MUFU.EX2 R90, R151 ;  /* 0x00000097005a7308 */ /* 0x000ff00000000800 */
[----:B------:R-:W2:Y:S08]  /*d940*/  MUFU.EX2 R89, R152 ;  /* 0x0000009800597308 */ /* 0x000eb00000000800 */
[----:B------:R-:W-:Y:S01]  /*d950*/  MUFU.EX2 R88, R153 ;  /* 0x0000009900587308 */ /* 0x000fe20000000800 */
[----:B-1----:R-:W-:Y:S01]  /*d960*/  F2FP.PACK_AB R6, R104, R118 ;  /* 0x000000766806723e */ /* 0x002fe200000000ff */
[----:B------:R-:W-:-:S02]  /*d970*/  FADD.FTZ R26, R223, R3 ;  /* 0x00000003df1a7221 */ /* 0x000fc40000010000 */
[----:B------:R-:W-:Y:S01]  /*d980*/  IMAD.MOV.U32 R131, RZ, RZ, R176 ;  /* 0x000000ffff837224 */ /* 0x000fe200078e00b0 */
[----:B------:R-:W-:Y:S01]  /*d990*/  MOV R107, R171 ;  /* 0x000000ab006b7202 */ /* 0x000fe20000000f00 */
[----:B------:R-:W-:Y:S01]  /*d9a0*/  IMAD.MOV.U32 R106, RZ, RZ, R138 ;  /* 0x000000ffff6a7224 */ /* 0x000fe200078e008a */
[----:B------:R-:W-:Y:S01]  /*d9b0*/  MOV R140, R180 ;  /* 0x000000b4008c7202 */ /* 0x000fe20000000f00 */
[----:B------:R-:W1:Y:S01]  /*d9c0*/  MUFU.EX2 R75, R154 ;  /* 0x0000009a004b7308 */ /* 0x000e620000000800 */
[----:B------:R-:W-:Y:S01]  /*d9d0*/  F2FP.PACK_AB R4, R117, R116 ;  /* 0x000000747504723e */ /* 0x000fe200000000ff */
        /* <DEDUP_REMOVED lines=10> */
[C---:B------:R-:W-:Y:S01]  /*da80*/  HMMA.16816.F32 R112, R4.reuse, R20, R112 ;  /* 0x000000140470723c */ /* 0x040fe20000001870 */
[----:B------:R-:W-:Y:S01]  /*da90*/  FADD.FTZ R26, R74, R26 ;  /* 0x0000001a4a1a7221 */ /* 0x000fe20000010000 */
[----:B------:R-:W-:Y:S01]  /*daa0*/  MOV R127, R183 ;  /* 0x000000b7007f7202 */ /* 0x000fe20000000f00 */
[----:B------:R-:W-:Y:S01]  /*dab0*/  FADD.FTZ R25, R136, R3 ;  /* 0x0000000388197221 */ /* 0x000fe20000010000 */
[----:B------:R-:W-:Y:S01]  /*dac0*/  MOV R129, R181 ;  /* 0x000000b500817202 */ /* 0x000fe20000000f00 */
[----:B------:R-:W-:Y:S01]  /*dad0*/  IMAD.MOV.U32 R198, RZ, RZ, R179 ;  /* 0x000000ffffc67224 */ /* 0x000fe200078e00b3 */
[----:B------:R-:W-:Y:S01]  /*dae0*/  MUFU.EX2 R68, R157 ;  /* 0x0000009d00447308 */ /* 0x000fe20000000800 */
[----:B------:R-:W-:Y:S01]  /*daf0*/  IMAD.MOV.U32 R128, RZ, RZ, R186 ;  /* 0x000000ffff807224 */ /* 0x000fe200078e00ba */
[----:B------:R-:W-:Y:S01]  /*db00*/  HMMA.16816.F32 R108, R4, R22, R108 ;  /* 0x00000016046c723c */ /* 0x000fe2000000186c */
[----:B------:R-:W-:Y:S01]  /*db10*/  FADD.FTZ R24, R182, R2 ;  /* 0x00000002b6187221 */ /* 0x000fe20000010000 */
[----:B------:R-:W1:Y:S01]  /*db20*/  LDSM.16.MT88.4 R144, [R213+0xb800] ;  /* 0x00b80000d590783b */ /* 0x000e620000004200 */
[----:B------:R-:W-:-:S03]  /*db30*/  FADD.FTZ R27, R137, R0 ;  /* 0x00000000891b7221 */ /* 0x000fc60000010000 */
[----:B------:R4:W5:Y:S02]  /*db40*/  LDL.LU R226, [R1+0xd0] ;  /* 0x0000d00001e27983 */ /* 0x0009640000300800 */
[----:B--2---:R-:W-:Y:S01]  /*db50*/  HMMA.16816.F32 R96, R4, R16, R96 ;  /* 0x000000100460723c */ /* 0x004fe20000001860 */
[----:B------:R-:W-:-:S07]  /*db60*/  FADD.FTZ R3, R131, R26 ;  /* 0x0000001a83037221 */ /* 0x000fce0000010000 */
[----:B------:R-:W-:Y:S01]  /*db70*/  HMMA.16816.F32 R84, R4, R18, R84 ;  /* 0x000000120454723c */ /* 0x000fe20000001854 */
[----:B------:R-:W-:-:S07]  /*db80*/  FADD.FTZ R2, R220, R25 ;  /* 0x00000019dc027221 */ /* 0x000fce0000010000 */
[C---:B---3--:R-:W-:Y:S08]  /*db90*/  HMMA.16816.F32 R80, R4.reuse, R12, R80 ;  /* 0x0000000c0450723c */ /* 0x048ff00000001850 */
[C---:B------:R-:W-:Y:S08]  /*dba0*/  HMMA.16816.F32 R76, R4.reuse, R14, R76 ;  /* 0x0000000e044c723c */ /* 0x040ff0000000184c */
[C---:B------:R-:W-:Y:S08]  /*dbb0*/  HMMA.16816.F32 R64, R4.reuse, R8, R64 ;  /* 0x000000080440723c */ /* 0x040ff00000001840 */
[----:B------:R-:W-:Y:S01]  /*dbc0*/  HMMA.16816.F32 R60, R4, R10, R60 ;  /* 0x0000000a043c723c */ /* 0x000fe2000000183c */
[----:B------:R-:W-:Y:S01]  /*dbd0*/  FADD.FTZ R0, R194, R24 ;  /* 0x00000018c2007221 */ /* 0x000fe20000010000 */
[----:B------:R-:W-:Y:S01]  /*dbe0*/  MOV R137, R162 ;  /* 0x000000a200897202 */ /* 0x000fe20000000f00 */
[----:B------:R-:W-:Y:S01]  /*dbf0*/  IMAD.MOV.U32 R103, RZ, RZ, R125 ;  /* 0x000000ffff677224 */ /* 0x000fe200078e007d */
[----:B------:R-:W-:-:S02]  /*dc00*/  MOV R136, R178 ;  /* 0x000000b200887202 */ /* 0x000fc40000000f00 */
[----:B------:R-:W-:Y:S01]  /*dc10*/  MOV R105, R126 ;  /* 0x0000007e00697202 */ /* 0x000fe20000000f00 */
[----:B------:R-:W-:Y:S01]  /*dc20*/  MUFU.EX2 R74, R155 ;  /* 0x0000009b004a7308 */ /* 0x000fe20000000800 */
[----:B------:R-:W-:Y:S01]  /*dc30*/  F2FP.PACK_AB R4, R93, R94 ;  /* 0x0000005e5d04723e */ /* 0x000fe200000000ff */
[----:B------:R4:W5:Y:S01]  /*dc40*/  LDL.LU R225, [R1+0xcc] ;  /* 0x0000cc0001e17983 */ /* 0x0009620000300800 */
[----:B------:R-:W-:Y:S02]  /*dc50*/  F2FP.PACK_AB R5, R89, R90 ;  /* 0x0000005a5905723e */ /* 0x000fe400000000ff */
[----:B------:R-:W-:Y:S02]  /*dc60*/  F2FP.PACK_AB R6, R91, R92 ;  /* 0x0000005c5b06723e */ /* 0x000fe400000000ff */
[----:B-1----:R-:W-:Y:S01]  /*dc70*/  F2FP.PACK_AB R7, R75, R88 ;  /* 0x000000584b07723e */ /* 0x002fe200000000ff */
[----:B------:R-:W-:Y:S02]  /*dc80*/  FADD.FTZ R3, R218, R3 ;  /* 0x00000003da037221 */ /* 0x000fe40000010000 */
[----:B------:R-:W-:-:S02]  /*dc90*/  FADD.FTZ R2, R217, R2 ;  /* 0x00000002d9027221 */ /* 0x000fc40000010000 */
[----:B------:R-:W-:Y:S01]  /*dca0*/  FADD.FTZ R0, R195, R0 ;  /* 0x00000000c3007221 */ /* 0x000fe20000010000 */
[----:B------:R-:W-:Y:S01]  /*dcb0*/  MOV R130, R137 ;  /* 0x0000008900827202 */ /* 0x000fe20000000f00 */
[C---:B------:R-:W-:Y:S01]  /*dcc0*/  HMMA.16816.F32 R56, R4.reuse, R20, R56 ;  /* 0x000000140438723c */ /* 0x040fe20000001838 */
[----:B------:R-:W-:Y:S01]  /*dcd0*/  FADD.FTZ R3, R106, R3 ;  /* 0x000000036a037221 */ /* 0x000fe20000010000 */
[----:B------:R-:W-:Y:S01]  /*dce0*/  MOV R26, R124 ;  /* 0x0000007c001a7202 */ /* 0x000fe20000000f00 */
[----:B------:R-:W-:Y:S01]  /*dcf0*/  IMAD.MOV.U32 R125, RZ, RZ, R133 ;  /* 0x000000ffff7d7224 */ /* 0x000fe200078e0085 */
[----:B------:R-:W-:Y:S01]  /*dd00*/  MOV R131, R136 ;  /* 0x0000008800837202 */ /* 0x000fe20000000f00 */
[----:B------:R-:W-:Y:S01]  /*dd10*/  MUFU.EX2 R69, R156 ;  /* 0x0000009c00457308 */ /* 0x000fe20000000800 */
[----:B------:R-:W-:Y:S01]  /*dd20*/  MOV R126, R134 ;  /* 0x00000086007e7202 */ /* 0x000fe20000000f00 */
[----:B------:R-:W-:Y:S01]  /*dd30*/  LDSM.16.MT88.4 R176, [R214+0xb800] ;  /* 0x00b80000d6b0783b */ /* 0x000fe20000004200 */
[----:B------:R-:W-:Y:S01]  /*dd40*/  HMMA.16816.F32 R48, R4, R22, R48 ;  /* 0x000000160430723c */ /* 0x000fe20000001830 */
[----:B------:R-:W-:-:S02]  /*dd50*/  FADD.FTZ R2, R107, R2 ;  /* 0x000000026b027221 */ /* 0x000fc40000010000 */
[----:B------:R4:W5:Y:S05]  /*dd60*/  LDL.LU R224, [R1+0xc8] ;  /* 0x0000c80001e07983 */ /* 0x00096a0000300800 */
        /* <DEDUP_REMOVED lines=11> */
[----:B------:R-:W-:Y:S01]  /*de20*/  FADD.FTZ R4, R219, R27 ;  /* 0x0000001bdb047221 */ /* 0x000fe20000010000 */
[----:B------:R-:W-:Y:S01]  /*de30*/  MOV R134, R188 ;  /* 0x000000bc00867202 */ /* 0x000fe20000000f00 */
[----:B------:R-:W1:Y:S01]  /*de40*/  MUFU.EX2 R18, R166 ;  /* 0x000000a600127308 */ /* 0x000e620000000800 */
[----:B------:R-:W-:Y:S01]  /*de50*/  LDSM.16.MT88.4 R12, [R215+0xb800] ;  /* 0x00b80000d70c783b */ /* 0x000fe20000004200 */
[----:B------:R-:W-:Y:S02]  /*de60*/  FADD.FTZ R4, R212, R4 ;  /* 0x00000004d4047221 */ /* 0x000fe40000010000 */
        /* <DEDUP_REMOVED lines=14> */
[----:B------:R4:W5:Y:S01]  /*df50*/  LDL.LU R222, [R1+0xc0] ;  /* 0x0000c00001de7983 */ /* 0x0009620000300800 */
[----:B------:R-:W-:-:S02]  /*df60*/  FADD.FTZ R5, R106, R4 ;  /* 0x000000046a057221 */ /* 0x000fc40000010000 */
[----:B------:R-:W-:Y:S01]  /*df70*/  FADD.FTZ R4, R107, R2 ;  /* 0x000000026b047221 */ /* 0x000fe20000010000 */
[----:B------:R4:W5:Y:S01]  /*df80*/  LDL.LU R221, [R1+0xbc] ;  /* 0x0000bc0001dd7983 */ /* 0x0009620000300800 */
[----:B------:R-:W-:Y:S02]  /*df90*/  FADD.FTZ R2, R119, R0 ;  /* 0x0000000077027221 */ /* 0x000fe40000010000 */
[----:B------:R-:W-:Y:S01]  /*dfa0*/  FADD.FTZ R0, R124, R3 ;  /* 0x000000037c007221 */ /* 0x000fe20000010000 */
[----:B------:R-:W3:Y:S01]  /*dfb0*/  MUFU.EX2 R22, R159 ;  /* 0x0000009f00167308 */ /* 0x000ee20000000800 */
        /* <DEDUP_REMOVED lines=8> */
[----:B------:R-:W-:Y:S01]  /*e040*/  IMAD.MOV.U32 R131, RZ, RZ, R189 ;  /* 0x000000ffff837224 */ /* 0x000fe200078e00bd */
        /* <DEDUP_REMOVED lines=10> */
[----:B------:R-:W-:Y:S02]  /*e0f0*/  FADD.FTZ R2, R250, R2 ;  /* 0x00000002fa027221 */ /* 0x000fe40000010000 */
[----:B------:R-:W-:Y:S02]  /*e100*/  FADD.FTZ R4, R132, R4 ;  /* 0x0000000484047221 */ /* 0x000fe40000010000 */
[----:B------:R-:W-:Y:S02]  /*e110*/  IMAD.MOV.U32 R135, RZ, RZ, R175 ;  /* 0x000000ffff877224 */ /* 0x000fe400078e00af */
        /* <DEDUP_REMOVED lines=28> */
[----:B------:R1:W1:Y:S01]  /*e2e0*/  MUFU.EX2 R21, R160 ;  /* 0x000000a000157308 */ /* 0x0002620000000800 */
[----:B------:R-:W-:Y:S02]  /*e2f0*/  FADD.FTZ R3, R89, R3 ;  /* 0x0000000359037221 */ /* 0x000fe40000010000 */
[----:B------:R-:W-:Y:S02]  /*e300*/  FADD.FTZ R0, R101, R0 ;  /* 0x0000000065007221 */ /* 0x000fe40000010000 */
[----:B------:R-:W-:Y:S02]  /*e310*/  FADD.FTZ R2, R117, R2 ;  /* 0x0000000275027221 */ /* 0x000fe40000010000 */
[----:B------:R-:W-:Y:S01]  /*e320*/  FADD.FTZ R4, R92, R4 ;  /* 0x000000045c047221 */ /* 0x000fe20000010000 */
[----:B------:R-:W2:Y:S01]  /*e330*/  MUFU.EX2 R16, R168 ;  /* 0x000000a800107308 */ /* 0x000ea20000000800 */
[----:B------:R-:W-:-:S02]  /*e340*/  FADD.FTZ R3, R88, R3 ;  /* 0x0000000358037221 */ /* 0x000fc40000010000 */
[----:B------:R-:W-:Y:S02]  /*e350*/  FADD.FTZ R0, R95, R0 ;  /* 0x000000005f007221 */ /* 0x000fe40000010000 */
[----:B------:R-:W-:-:S03]  /*e360*/  FADD.FTZ R2, R118, R2 ;  /* 0x0000000276027221 */ /* 0x000fc60000010000 */
[----:B------:R-:W2:Y:S01]  /*e370*/  MUFU.EX2 R8, R173 ;  /* 0x000000ad00087308 */ /* 0x000ea20000000800 */
[----:B-1----:R-:W1:Y:S01]  /*e380*/  LDSM.16.MT88.4 R160, [R216+0xb800] ;  /* 0x00b80000d8a0783b */ /* 0x002e620000004200 */
[----:B------:R-:W-:Y:S02]  /*e390*/  FADD.FTZ R4, R91, R4 ;  /* 0x000000045b047221 */ /* 0x000fe40000010000 */
[----:B------:R-:W-:-:S04]  /*e3a0*/  FADD.FTZ R3, R75, R3 ;  /* 0x000000034b037221 */ /* 0x000fc80000010000 */
[----:B------:R-:W1:Y:S01]  /*e3b0*/  MUFU.EX2 R20, R164 ;  /* 0x000000a400147308 */ /* 0x000e620000000800 */
[----:B------:R-:W-:Y:S02]  /*e3c0*/  FADD.FTZ R0, R100, R0 ;  /* 0x0000000064007221 */ /* 0x000fe40000010000 */
[----:B------:R-:W-:-:S05]  /*e3d0*/  FADD.FTZ R2, R104, R2 ;  /* 0x0000000268027221 */ /* 0x000fca0000010000 */
[----:B------:R-:W1:Y:S01]  /*e3e0*/  MUFU.EX2 R11, R169 ;  /* 0x000000a9000b7308 */ /* 0x000e620000000800 */
[----:B------:R-:W-:Y:S02]  /*e3f0*/  FADD.FTZ R4, R18, R4 ;  /* 0x0000000412047221 */ /* 0x000fe40000010000 */
[----:B--2---:R-:W-:-:S05]  /*e400*/  FADD.FTZ R3, R10, R3 ;  /* 0x000000030a037221 */ /* 0x004fca0000010000 */
[----:B------:R-:W2:Y:S01]  /*e410*/  MUFU.EX2 R7, R174 ;  /* 0x000000ae00077308 */ /* 0x000ea20000000800 */
[----:B---3--:R-:W-:Y:S02]  /*e420*/  FADD.FTZ R0, R22, R0 ;  /* 0x0000000016007221 */ /* 0x008fe40000010000 */
[----:B------:R-:W-:-:S05]  /*e430*/  FADD.FTZ R2, R74, R2 ;  /* 0x000000024a027221 */ /* 0x000fca0000010000 */
[----:B------:R-:W3:Y:S01]  /*e440*/  MUFU.EX2 R19, R165 ;  /* 0x000000a500137308 */ /* 0x000ee20000000800 */
[----:B------:R-:W-:-:S07]  /*e450*/  FADD.FTZ R4, R17, R4 ;  /* 0x0000000411047221 */ /* 0x000fce0000010000 */
[----:B------:R-:W2:Y:S01]  /*e460*/  MUFU.EX2 R23, R158 ;  /* 0x0000009e00177308 */ /* 0x000ea20000000800 */
[----:B------:R-:W-:Y:S02]  /*e470*/  FADD.FTZ R3, R9, R3 ;  /* 0x0000000309037221 */ /* 0x000fe40000010000 */
[----:B------:R-:W-:Y:S02]  /*e480*/  FADD.FTZ R0, R21, R0 ;  /* 0x0000000015007221 */ /* 0x000fe40000010000 */
[----:B------:R-:W-:Y:S02]  /*e490*/  FADD.FTZ R2, R69, R2 ;  /* 0x0000000245027221 */ /* 0x000fe40000010000 */
[----:B------:R-:W-:Y:S02]  /*e4a0*/  FADD.FTZ R4, R16, R4 ;  /* 0x0000000410047221 */ /* 0x000fe40000010000 */
[----:B------:R-:W-:Y:S02]  /*e4b0*/  FADD.FTZ R3, R8, R3 ;  /* 0x0000000308037221 */ /* 0x000fe40000010000 */
[----:B-1----:R-:W-:-:S02]  /*e4c0*/  FADD.FTZ R0, R20, R0 ;  /* 0x0000000014007221 */ /* 0x002fc40000010000 */
[----:B------:R-:W-:Y:S02]  /*e4d0*/  FADD.FTZ R2, R68, R2 ;  /* 0x0000000244027221 */ /* 0x000fe40000010000 */
[----:B------:R-:W-:Y:S02]  /*e4e0*/  FADD.FTZ R4, R11, R4 ;  /* 0x000000040b047221 */ /* 0x000fe40000010000 */
[----:B--2---:R-:W-:Y:S02]  /*e4f0*/  FADD.FTZ R3, R7, R3 ;  /* 0x0000000307037221 */ /* 0x004fe40000010000 */
[----:B---3--:R-:W-:Y:S02]  /*e500*/  FADD.FTZ R0, R19, R0 ;  /* 0x0000000013007221 */ /* 0x008fe40000010000 */
        /* <DEDUP_REMOVED lines=30> */
[----:B----4-:R-:W2:Y:S04]  /*e6f0*/  LDL.64 R132, [R1+0x88] ;  /* 0x0000880001847983 */ /* 0x010ea80000100a00 */
        /* <DEDUP_REMOVED lines=73> */
[----:B------:R-:W-:Y:S01]  /*eb90*/  LOP3.LUT R231, R231, 0xfffffff7, RZ, 0xc0, !PT ;  /* 0xfffffff7e7e77812 */ /* 0x000fe200078ec0ff */
[----:B------:R-:W-:Y:S01]  /*eba0*/  @!P4 IMAD.WIDE.U32 R8, R8, 0x30, R2 ;  /* 0x000000300808c825 */ /* 0x000fe200078e0002 */
[----:B------:R-:W-:Y:S01]  /*ebb0*/  @!PT LDS RZ, [RZ] ;  /* 0x00000000fffff984 */ /* 0x000fe20000000800 */
[----:B------:R-:W-:Y:S01]  /*ebc0*/  @!PT LDS RZ, [RZ] ;  /* 0x00000000fffff984 */ /* 0x000fe20000000800 */
[----:B------:R-:W-:Y:S01]  /*ebd0*/  @!PT LDS RZ, [RZ] ;  /* 0x00000000fffff984 */ /* 0x000fe20000000800 */
[----:B------:R1:W-:Y:S01]  /*ebe0*/  @!P4 LDGSTS.E.BYPASS.LTC128B.128 [R246+0x8000], [R10.64] ;  /* 0x080000000af6cfae */ /* 0x0003e2000b901d74 */
[----:B------:R-:W-:Y:S02]  /*ebf0*/  @P4 LOP3.LUT R233, R233, 0x1000000, RZ, 0xfc, !PT ;  /* 0x01000000e9e94812 */ /* 0x000fe400078efcff */
        /* <DEDUP_REMOVED lines=56> */
[----:B-----5:R-:W-:Y:S04]  /*ef80*/  LDSM.16.M88.4 R48, [R212+0x4000] ;  /* 0x00400000d430783b */ /* 0x020fe80000000200 */
[----:B------:R-:W-:Y:S04]  /*ef90*/  LDSM.16.M88.4 R40, [R212+0x4800] ;  /* 0x00480000d428783b */ /* 0x000fe80000000200 */
[----:B---3--:R-:W2:Y:S04]  /*efa0*/  LDSM.16.M88.4 R16, [R219] ;  /* 0x00000000db10783b */ /* 0x008ea80000000200 */
[----:B------:R-:W-:Y:S04]  /*efb0*/  LDSM.16.M88.4 R32, [R218+0x4000] ;  /* 0x00400000da20783b */ /* 0x000fe80000000200 */
[----:B-1----:R-:W1:Y:S04]  /*efc0*/  LDSM.16.M88.4 R12, [R219+0x2000] ;  /* 0x00200000db0c783b */ /* 0x002e680000000200 */
[----:B------:R-:W3:Y:S04]  /*efd0*/  LDSM.16.M88.4 R4, [R222+0x2000] ;  /* 0x00200000de04783b */ /* 0x000ee80000000200 */
[----:B------:R-:W3:Y:S04]  /*efe0*/  LDSM.16.M88.4 R24, [R218+0x4800] ;  /* 0x00480000da18783b */ /* 0x000ee80000000200 */
[----:B----4-:R-:W4:Y:S04]  /*eff0*/  LDSM.16.M88.4 R8, [R222] ;  /* 0x00000000de08783b */ /* 0x010f280000000200 */
[----:B------:R-:W3:Y:S04]  /*f000*/  LDSM.16.M88.4 R64, [R212+0x7000] ;  /* 0x00700000d440783b */ /* 0x000ee80000000200 */
[----:B------:R-:W3:Y:S04]  /*f010*/  LDSM.16.M88.4 R60, [R212+0x7800] ;  /* 0x00780000d43c783b */ /* 0x000ee80000000200 */
[----:B------:R-:W3:Y:S04]  /*f020*/  LDSM.16.M88.4 R88, [R212+0x5000] ;  /* 0x00500000d458783b */ /* 0x000ee80000000200 */
[----:B------:R-:W4:Y:S01]  /*f030*/  LDSM.16.M88.4 R84, [R212+0x5800] ;  /* 0x00580000d454783b */ /* 0x000f220000000200 */
[----:B--2---:R-:W-:Y:S03]  /*f040*/  HMMA.16816.F32 R20, R16, R40, RZ ;  /* 0x000000281014723c */ /* 0x004fe600000018ff */
[----:B------:R-:W2:Y:S04]  /*f050*/  LDSM.16.M88.4 R80, [R212+0x6000] ;  /* 0x00600000d450783b */ /* 0x000ea80000000200 */
[----:B------:R-:W2:Y:S01]  /*f060*/  LDSM.16.M88.4 R76, [R212+0x6800] ;  /* 0x00680000d44c783b */ /* 0x000ea20000000200 */
[C---:B-1----:R-:W-:Y:S03]  /*f070*/  HMMA.16816.F32 R28, R12.reuse, R48, RZ ;  /* 0x000000300c1c723c */ /* 0x042fe600000018ff */
[----:B------:R-:W-:Y:S04]  /*f080*/  LDSM.16.M88.4 R56, [R218+0x5000] ;  /* 0x00500000da38783b */ /* 0x000fe80000000200 */
[----:B------:R-:W0:Y:S01]  /*f090*/  LDGDEPBAR ;  /* 0x00000000000079af */ /* 0x000e220000000000 */
[----:B------:R-:W-:Y:S08]  /*f0a0*/  HMMA.16816.F32 R36, R12, R40, RZ ;  /* 0x000000280c24723c */ /* 0x000ff000000018ff */
[----:B------:R-:W-:Y:S08]  /*f0b0*/  HMMA.16816.F32 R44, R16, R48, RZ ;  /* 0x00000030102c723c */ /* 0x000ff000000018ff */
[C---:B---3--:R-:W-:Y:S01]  /*f0c0*/  HMMA.16816.F32 R208, R4.reuse, R32, R28 ;  /* 0x0000002004d0723c */ /* 0x048fe2000000181c */
[----:B------:R-:W1:Y:S07]  /*f0d0*/  LDSM.16.M88.4 R28, [R218+0x7000] ;  /* 0x00700000da1c783b */ /* 0x000e6e0000000200 */
[-C--:B------:R-:W-:Y:S01]  /*f0e0*/  HMMA.16816.F32 R52, R4, R24.reuse, R36 ;  /* 0x000000180434723c */ /* 0x080fe20000001824 */
[----:B------:R-:W-:Y:S07]  /*f0f0*/  LDSM.16.M88.4 R36, [R218+0x6800] ;  /* 0x00680000da24783b */ /* 0x000fee0000000200 */
[----:B----4-:R-:W-:Y:S01]  /*f100*/  HMMA.16816.F32 R68, R8, R24, R20 ;  /* 0x000000180844723c */ /* 0x010fe20000001814 */
[----:B------:R-:W3:Y:S07]  /*f110*/  LDSM.16.M88.4 R20, [R218+0x7800] ;  /* 0x00780000da14783b */ /* 0x000eee0000000200 */
[-C--:B------:R-:W-:Y:S08]  /*f120*/  HMMA.16816.F32 R104, R16, R64.reuse, RZ ;  /* 0x000000401068723c */ /* 0x080ff000000018ff */
[----:B------:R-:W-:Y:S01]  /*f130*/  HMMA.16816.F32 R100, R12, R64, RZ ;  /* 0x000000400c64723c */ /* 0x000fe200000018ff */
[----:B------:R-:W-:-:S02]  /*f140*/  IMAD.MOV.U32 R75, RZ, RZ, R53 ;  /* 0x000000ffff4b7224 */ /* 0x000fc400078e0035 */
[----:B------:R-:W-:Y:S02]  /*f150*/  IMAD.MOV.U32 R74, RZ, RZ, R54 ;  /* 0x000000ffff4a7224 */ /* 0x000fe400078e0036 */
[----:B------:R-:W-:Y:S02]  /*f160*/  IMAD.MOV.U32 R73, RZ, RZ, R55 ;  /* 0x000000ffff497224 */ /* 0x000fe400078e0037 */
[----:B------:R-:W-:Y:S01]  /*f170*/  IMAD.MOV.U32 R72, RZ, RZ, R52 ;  /* 0x000000ffff487224 */ /* 0x000fe200078e0034 */
[----:B------:R-:W-:Y:S01]  /*f180*/  HMMA.16816.F32 R96, R16, R60, RZ ;  /* 0x0000003c1060723c */ /* 0x000fe200000018ff */
[----:B------:R-:W4:Y:S07]  /*f190*/  LDSM.16.M88.4 R52, [R218+0x5800] ;  /* 0x00580000da34783b */ /* 0x000f2e0000000200 */
[----:B------:R-:W-:Y:S01]  /*f1a0*/  HMMA.16816.F32 R204, R8, R32, R44 ;  /* 0x0000002008cc723c */ /* 0x000fe2000000182c */
[----:B------:R-:W1:Y:S07]  /*f1b0*/  LDSM.16.M88.4 R44, [R218+0x6000] ;  /* 0x00600000da2c783b */ /* 0x000e6e0000000200 */
[----:B------:R-:W-:Y:S08]  /*f1c0*/  HMMA.16816.F32 R132, R12, R88, RZ ;  /* 0x000000580c84723c */ /* 0x000ff000000018ff */
[-C--:B------:R-:W-:Y:S08]  /*f1d0*/  HMMA.16816.F32 R128, R16, R84.reuse, RZ ;  /* 0x000000541080723c */ /* 0x080ff000000018ff */
[----:B------:R-:W-:Y:S08]  /*f1e0*/  HMMA.16816.F32 R124, R12, R84, RZ ;  /* 0x000000540c7c723c */ /* 0x000ff000000018ff */
[C---:B--2---:R-:W-:Y:S08]  /*f1f0*/  HMMA.16816.F32 R120, R16.reuse, R80, RZ ;  /* 0x000000501078723c */ /* 0x044ff000000018ff */
[-C--:B------:R-:W-:Y:S08]  /*f200*/  HMMA.16816.F32 R112, R16, R76.reuse, RZ ;  /* 0x0000004c1070723c */ /* 0x080ff000000018ff */
[----:B------:R-:W-:Y:S08]  /*f210*/  HMMA.16816.F32 R108, R12, R76, RZ ;  /* 0x0000004c0c6c723c */ /* 0x000ff000000018ff */
[----:B-1----:R-:W-:Y:S08]  /*f220*/  HMMA.16816.F32 R104, R8, R28, R104 ;  /* 0x0000001c0868723c */ /* 0x002ff00000001868 */
[C---:B------:R-:W-:Y:S08]  /*f230*/  HMMA.16816.F32 R116, R12.reuse, R80, RZ ;  /* 0x000000500c74723c */ /* 0x040ff000000018ff */
[----:B------:R-:W-:Y:S08]  /*f240*/  HMMA.16816.F32 R92, R12, R60, RZ ;  /* 0x0000003c0c5c723c */ /* 0x000ff000000018ff */
[----:B------:R-:W-:Y:S01]  /*f250*/  HMMA.16816.F32 R100, R4, R28, R100 ;  /* 0x0000001c0464723c */ /* 0x000fe20000001864 */
[----:B------:R-:W-:-:S02]  /*f260*/  IMAD.MOV.U32 R143, RZ, RZ, R104 ;  /* 0x000000ffff8f7224 */ /* 0x000fc400078e0068 */
[----:B------:R-:W-:Y:S02]  /*f270*/  IMAD.MOV.U32 R142, RZ, RZ, R105 ;  /* 0x000000ffff8e7224 */ /* 0x000fe400078e0069 */
[----:B------:R-:W-:Y:S02]  /*f280*/  IMAD.MOV.U32 R252, RZ, RZ, R106 ;  /* 0x000000fffffc7224 */ /* 0x000fe400078e006a */
[----:B------:R-:W-:Y:S01]  /*f290*/  IMAD.MOV.U32 R247, RZ, RZ, R107 ;  /* 0x000000fffff77224 */ /* 0x000fe200078e006b */
[----:B---3--:R-:W-:Y:S08]  /*f2a0*/  HMMA.16816.F32 R96, R8, R20, R96 ;  /* 0x000000140860723c */ /* 0x008ff00000001860 */
[----:B------:R-:W-:Y:S08]  /*f2b0*/  HMMA.16816.F32 R132, R4, R56, R132 ;  /* 0x000000380484723c */ /* 0x000ff00000001884 */
[----:B----4-:R-:W-:Y:S01]  /*f2c0*/  HMMA.16816.F32 R128, R8, R52, R128 ;  /* 0x000000340880723c */ /* 0x010fe20000001880 */
[----:B------:R-:W-:-:S02]  /*f2d0*/  IMAD.MOV.U32 R41, RZ, RZ, R102 ;  /* 0x000000ffff297224 */ /* 0x000fc400078e0066 */
[----:B------:R-:W-:-:S05]  /*f2e0*/  IMAD.MOV.U32 R40, RZ, RZ, R103 ;  /* 0x000000ffff287224 */ /* 0x000fca00078e0067 */
        /* <DEDUP_REMOVED lines=55> */
[----:B------:R-:W-:-:S03]  /*f660*/  IMAD.MOV.U32 R107, RZ, RZ, R40 ;  /* 0x000000ffff6b7224 */ /* 0x000fc600078e0028 */
[C---:B------:R-:W-:Y:S08]  /*f670*/  HMMA.16816.F32 R112, R12.reuse, R42, RZ ;  /* 0x0000002a0c70723c */ /* 0x040ff000000018ff */
[C---:B------:R-:W-:Y:S08]  /*f680*/  HMMA.16816.F32 R108, R12.reuse, R90, RZ ;  /* 0x0000005a0c6c723c */ /* 0x040ff000000018ff */
[----:B------:R-:W-:Y:S08]  /*f690*/  HMMA.16816.F32 R92, R12, R66, RZ ;  /* 0x000000420c5c723c */ /* 0x000ff000000018ff */
[----:B------:R-:W-:Y:S08]  /*f6a0*/  HMMA.16816.F32 R132, R4, R46, R100 ;  /* 0x0000002e0484723c */ /* 0x000ff00000001864 */
[----:B------:R-:W-:Y:S08]  /*f6b0*/  HMMA.16816.F32 R136, R8, R56, R200 ;  /* 0x000000380888723c */ /* 0x000ff000000018c8 */
[----:B------:R-:W-:Y:S08]  /*f6c0*/  HMMA.16816.F32 R100, R4, R38, R96 ;  /* 0x000000260464723c */ /* 0x000ff00000001860 */
        /* <DEDUP_REMOVED lines=20> */
[C---:B------:R-:W-:Y:S08]  /*f810*/  HMMA.16816.F32 R80, R16.reuse, R82, RZ ;  /* 0x000000521050723c */ /* 0x040ff000000018ff */
[C---:B------:R-:W-:Y:S08]  /*f820*/  HMMA.16816.F32 R76, R16.reuse, R78, RZ ;  /* 0x0000004e104c723c */ /* 0x040ff000000018ff */
[----:B------:R-:W-:Y:S08]  /*f830*/  HMMA.16816.F32 R64, R16, R66, RZ ;  /* 0x000000421040723c */ /* 0x000ff000000018ff */
[-C--:B------:R-:W-:Y:S08]  /*f840*/  HMMA.16816.F32 R12, R12, R62.reuse, RZ ;  /* 0x0000003e0c0c723c */ /* 0x080ff000000018ff */
[----:B------:R-:W-:Y:S07]  /*f850*/  HMMA.16816.F32 R16, R16, R62, RZ ;  /* 0x0000003e1010723c */ /* 0x000fee00000018ff */
[----:B------:R-:W-:Y:S01]  /*f860*/  IMAD.MOV.U32 R62, RZ, RZ, R121 ;  /* 0x000000ffff3e7224 */ /* 0x000fe200078e0079 */
[----:B------:R-:W-:Y:S01]  /*f870*/  HMMA.16816.F32 R116, R4, R34, R116 ;  /* 0x000000220474723c */ /* 0x000fe20000001874 */
[----:B------:R-:W-:-:S02]  /*f880*/  IMAD.MOV.U32 R63, RZ, RZ, R120 ;  /* 0x000000ffff3f7224 */ /* 0x000fc400078e0078 */
[----:B------:R-:W-:Y:S02]  /*f890*/  IMAD.MOV.U32 R120, RZ, RZ, R126 ;  /* 0x000000ffff787224 */ /* 0x000fe400078e007e */
[----:B------:R-:W-:-:S03]  /*f8a0*/  IMAD.MOV.U32 R121, RZ, RZ, R127 ;  /* 0x000000ffff797224 */ /* 0x000fc600078e007f */
[C---:B------:R-:W-:Y:S08]  /*f8b0*/  HMMA.16816.F32 R112, R4.reuse, R26, R112 ;  /* 0x0000001a0470723c */ /* 0x040ff00000001870 */
[C---:B------:R-:W-:Y:S08]  /*f8c0*/  HMMA.16816.F32 R108, R4.reuse, R58, R108 ;  /* 0x0000003a046c723c */ /* 0x040ff0000000186c */
[C---:B------:R-:W-:Y:S08]  /*f8d0*/  HMMA.16816.F32 R100, R4.reuse, R30, R92 ;  /* 0x0000001e0464723c */ /* 0x040ff0000000185c */
[----:B------:R-:W-:Y:S01]  /*f8e0*/  HMMA.16816.F32 R136, R4, R22, R12 ;  /* 0x000000160488723c */ /* 0x000fe2000000180c */
[----:B------:R-:W-:Y:S04]  /*f8f0*/  LDSM.16.M88.4 R4, [R220+0x2000] ;  /* 0x00200000dc04783b */ /* 0x000fe80000000200 */
[----:B------:R-:W1:Y:S03]  /*f900*/  LDSM.16.M88.4 R12, [R223] ;  /* 0x00000000df0c783b */ /* 0x000e660000000200 */
        /* <DEDUP_REMOVED lines=8> */
[----:B------:R-:W2:Y:S01]  /*f990*/  LDSM.16.M88.4 R8, [R220] ;  /* 0x00000000dc08783b */ /* 0x000ea20000000200 */
[----:B------:R-:W-:-:S02]  /*f9a0*/  IMAD.MOV.U32 R126, RZ, RZ, R155 ;  /* 0x000000ffff7e7224 */ /* 0x000fc400078e009b */
[----:B------:R-:W-:Y:S02]  /*f9b0*/  IMAD.MOV.U32 R127, RZ, RZ, R154 ;  /* 0x000000ffff7f7224 */ /* 0x000fe400078e009a */
[----:B------:R-:W-:Y:S02]  /*f9c0*/  IMAD.MOV.U32 R93, RZ, RZ, R102 ;  /* 0x000000ffff5d7224 */ /* 0x000fe400078e0066 */
[C---:B-1----:R-:W-:Y:S01]  /*f9d0*/  HMMA.16816.F32 R208, R4.reuse, R12, R208 ;  /* 0x0000000c04d0723c */ /* 0x042fe200000018d0 */
        /* <DEDUP_REMOVED lines=9> */
[----:B------:R-:W-:Y:S02]  /*fa70*/  IMAD.MOV.U32 R47, RZ, RZ, R96 ;  /* 0x000000ffff2f7224 */ /* 0x000fe400078e0060 */
[----:B------:R-:W-:Y:S02]  /*fa80*/  IMAD.MOV.U32 R58, RZ, RZ, R21 ;  /* 0x000000ffff3a7224 */ /* 0x000fe400078e0015 */
[----:B------:R-:W-:Y:S01]  /*fa90*/  IMAD.MOV.U32 R59, RZ, RZ, R20 ;  /* 0x000000ffff3b7224 */ /* 0x000fe200078e0014 */
[C---:B--2---:R-:W-:Y:S08]  /*faa0*/  HMMA.16816.F32 R72, R8.reuse, R12, R204 ;  /* 0x0000000c0848723c */ /* 0x044ff000000018cc */
[----:B------:R-:W-:Y:S01]  /*fab0*/  HMMA.16816.F32 R200, R8, R14, R48 ;  /* 0x0000000e08c8723c */ /* 0x000fe20000001830 */
[----:B------:R-:W1:Y:S06]  /*fac0*/  LDSM.16.M88.4 R12, [R230] ;  /* 0x00000000e60c783b */ /* 0x000e6c0000000200 */
[----:B------:R-:W-:-:S02]  /*fad0*/  IMAD.MOV.U32 R48, RZ, RZ, R125 ;  /* 0x000000ffff307224 */ /* 0x000fc400078e007d */
[----:B------:R-:W-:Y:S02]  /*fae0*/  IMAD.MOV.U32 R49, RZ, RZ, R124 ;  /* 0x000000ffff317224 */ /* 0x000fe400078e007c */
[----:B------:R-:W-:Y:S02]  /*faf0*/  IMAD.MOV.U32 R50, RZ, RZ, R123 ;  /* 0x000000ffff327224 */ /* 0x000fe400078e007b */
[----:B------:R-:W-:Y:S02]  /*fb00*/  IMAD.MOV.U32 R51, RZ, RZ, R122 ;  /* 0x000000ffff337224 */ /* 0x000fe400078e007a */
[----:B------:R-:W-:Y:S01]  /*fb10*/  IMAD.MOV.U32 R122, RZ, RZ, R159 ;  /* 0x000000ffff7a7224 */ /* 0x000fe200078e009f */
[-C--:B-1----:R-:W-:Y:S08]  /*fb20*/  HMMA.16816.F32 R204, R4, R12.reuse, R132 ;  /* 0x0000000c04cc723c */ /* 0x082ff00000001884 */
[C---:B------:R-:W-:Y:S08]  /*fb30*/  HMMA.16816.F32 R68, R8.reuse, R12, R68 ;  /* 0x0000000c0844723c */ /* 0x040ff00000001844 */
[----:B------:R-:W-:Y:S01]  /*fb40*/  HMMA.16816.F32 R116, R8, R14, R40 ;  /* 0x0000000e0874723c */ /* 0x000fe20000001828 */
[----:B------:R-:W-:Y:S01]  /*fb50*/  IMAD.MOV.U32 R123, RZ, RZ, R158 ;  /* 0x000000ffff7b7224 */ /* 0x000fe200078e009e */
[----:B------:R1:W5:Y:S01]  /*fb60*/  LDL.LU R159, [R1+0x114] ;  /* 0x00011400019f7983 */ /* 0x0003620000300800 */
[----:B------:R-:W-:-:S02]  /*fb70*/  IMAD.MOV.U32 R124, RZ, RZ, R157 ;  /* 0x000000ffff7c7224 */ /* 0x000fc400078e009d */
[----:B------:R-:W-:Y:S01]  /*fb80*/  IMAD.MOV.U32 R125, RZ, RZ, R156 ;  /* 0x000000ffff7d7224 */ /* 0x000fe200078e009c */
[----:B------:R1:W5:Y:S02]  /*fb90*/  LDL.LU R158, [R1+0x110] ;  /* 0x00011000019e7983 */ /* 0x0003640000300800 */
[----:B------:R-:W-:Y:S02]  /*fba0*/  HMMA.16816.F32 R132, R4, R14, R112 ;  /* 0x0000000e0484723c */ /* 0x000fe40000001870 */
[----:B------:R-:W2:Y:S01]  /*fbb0*/  LDSM.16.M88.4 R12, [R229] ;  /* 0x00000000e50c783b */ /* 0x000ea20000000200 */
[----:B------:R-:W-:Y:S02]  /*fbc0*/  IMAD.MOV.U32 R34, RZ, RZ, R93 ;  /* 0x000000ffff227224 */ /* 0x000fe400078e005d */
[----:B------:R-:W-:Y:S01]  /*fbd0*/  IMAD.MOV.U32 R35, RZ, RZ, R92 ;  /* 0x000000ffff237224 */ /* 0x000fe200078e005c */
[----:B------:R1:W5:Y:S01]  /*fbe0*/  LDL.LU R157, [R1+0x10c] ;  /* 0x00010c00019d7983 */ /* 0x0003620000300800 */
[----:B------:R-:W-:-:S02]  /*fbf0*/  IMAD.MOV.U32 R104, RZ, RZ, R153 ;  /* 0x000000ffff687224 */ /* 0x000fc400078e0099 */
[----:B------:R-:W-:Y:S01]  /*fc00*/  IMAD.MOV.U32 R105, RZ, RZ, R152 ;  /* 0x000000ffff697224 */ /* 0x000fe200078e0098 */
[----:B------:R1:W5:Y:S01]  /*fc10*/  LDL.LU R156, [R1+0x108] ;  /* 0x00010800019c7983 */ /* 0x0003620000300800 */
[----:B------:R-:W-:Y:S02]  /*fc20*/  IMAD.MOV.U32 R106, RZ, RZ, R151 ;  /* 0x000000ffff6a7224 */ /* 0x000fe400078e0097 */
[----:B------:R-:W-:Y:S01]  /*fc30*/  IMAD.MOV.U32 R107, RZ, RZ, R150 ;  /* 0x000000ffff6b7224 */ /* 0x000fe200078e0096 */
[----:B------:R1:W5:Y:S01]  /*fc40*/  LDL.LU R155, [R1+0x104] ;  /* 0x00010400019b7983 */ /* 0x0003620000300800 */
        /* <DEDUP_REMOVED lines=12> */
[-C--:B--2---:R-:W-:Y:S08]  /*fd10*/  HMMA.16816.F32 R124, R8, R12.reuse, R124 ;  /* 0x0000000c087c723c */ /* 0x084ff0000000187c */
[C---:B------:R-:W-:Y:S08]  /*fd20*/  HMMA.16816.F32 R120, R4.reuse, R12, R120 ;  /* 0x0000000c0478723c */ /* 0x040ff00000001878 */
[-C--:B------:R-:W-:Y:S08]  /*fd30*/  HMMA.16816.F32 R112, R4, R14.reuse, R108 ;  /* 0x0000000e0470723c */ /* 0x080ff0000000186c */
[----:B------:R-:W-:Y:S01]  /*fd40*/  HMMA.16816.F32 R92, R8, R14, R88 ;  /* 0x0000000e085c723c */ /* 0x000fe20000001858 */
[----:B------:R-:W2:Y:S01]  /*fd50*/  LDSM.16.M88.4 R12, [R228] ;  /* 0x00000000e40c783b */ /* 0x000ea20000000200 */
        /* <DEDUP_REMOVED lines=12> */
[----:B------:R-:W-:-:S03]  /*fe20*/  IMAD.U32 R0, RZ, RZ, UR9 ;  /* 0x00000009ff007e24 */ /* 0x000fc6000f8e00ff */
[----:B------:R1:W5:Y:S04]  /*fe30*/  LDL.LU R146, [R1+0xe0] ;  /* 0x0000e00001927983 */ /* 0x0003680000300800 */
[----:B------:R1:W5:Y:S04]  /*fe40*/  LDL.LU R145, [R1+0xdc] ;  /* 0x0000dc0001917983 */ /* 0x0003680000300800 */
[----:B------:R1:W5:Y:S04]  /*fe50*/  LDL.LU R144, [R1+0xd8] ;  /* 0x0000d80001907983 */ /* 0x0003680000300800 */
[----:B------:R1:W5:Y:S04]  /*fe60*/  LDL.LU R143, [R1+0xd4] ;  /* 0x0000d400018f7983 */ /* 0x0003680000300800 */
[----:B------:R1:W5:Y:S01]  /*fe70*/  LDL.LU R142, [R1+0xd0] ;  /* 0x0000d000018e7983 */ /* 0x0003620000300800 */
        /* <DEDUP_REMOVED lines=23> */
[----:B------:R-:W-:Y:S07]  /*fff0*/  LDSM.16.M88.4 R4, [R221+0x2000] ;  /* 0x00200000dd04783b */ /* 0x000fee0000000200 */
[----:B------:R-:W-:Y:S01]  /*10000*/  HMMA.16816.F32 R16, R8, R14, R16 ;  /* 0x0000000e0810723c */ /* 0x000fe20000001810 */
[----:B------:R-:W2:Y:S04]  /*10010*/  LDSM.16.M88.4 R12, [R217] ;  /* 0x00000000d90c783b */ /* 0x000ea80000000200 */
[----:B------:R-:W3:Y:S03]  /*10020*/  LDSM.16.M88.4 R8, [R221] ;  /* 0x00000000dd08783b */ /* 0x000ee60000000200 */
[-C--:B--2---:R-:W-:Y:S08]  /*10030*/  HMMA.16816.F32 R128, R4, R12.reuse, R208 ;  /* 0x0000000c0480723c */ /* 0x084ff000000018d0 */
[----:B---3--:R-:W-:Y:S08]  /*10040*/  HMMA.16816.F32 R108, R8, R12, R72 ;  /* 0x0000000c086c723c */ /* 0x008ff00000001848 */
        /* <DEDUP_REMOVED lines=26> */
[----:B------:R-:W-:Y:S11]  /*101f0*/  HMMA.16816.F32 R12, R8, R14, R76 ;  /* 0x0000000e080c723c */ /* 0x000ff6000000184c */
[----:B------:R-:W-:Y:S05]  /*10200*/  @!UPT UIADD3 URZ, URZ, URZ, URZ ;  /* 0x0000003f3f3ff290 */ /* 0x000fea000fffe03f */
[----:B------:R-:W-:Y:S02]  /*10210*/  IMAD.MOV.U32 R139, RZ, RZ, R47 ;  /* 0x000000ffff8b7224 */ /* 0x000fe400078e002f */
[----:B------:R-:W2:Y:S01]  /*10220*/  S2R R47, SR_TID.X ;  /* 0x00000000002f7919 */ /* 0x000ea20000002100 */
[----:B------:R-:W-:Y:S02]  /*10230*/  IMAD.MOV.U32 R2, RZ, RZ, R46 ;  /* 0x000000ffff027224 */ /* 0x000fe400078e002e */
[----:B------:R-:W-:Y:S02]  /*10240*/  IMAD.MOV.U32 R3, RZ, RZ, R44 ;  /* 0x000000ffff037224 */ /* 0x000fe400078e002c */
[----:B------:R-:W-:Y:S02]  /*10250*/  IMAD.MOV.U32 R140, RZ, RZ, R45 ;  /* 0x000000ffff8c7224 */ /* 0x000fe400078e002d */
[----:B------:R-:W-:Y:S02]  /*10260*/  IMAD.MOV.U32 R252, RZ, RZ, R14 ;  /* 0x000000fffffc7224 */ /* 0x000fe400078e000e */
[----:B------:R-:W-:-:S02]  /*10270*/  IMAD.MOV.U32 R247, RZ, RZ, R13 ;  /* 0x000000fffff77224 */ /* 0x000fc400078e000d */
[----:B------:R-:W-:Y:S02]  /*10280*/  IMAD.MOV.U32 R232, RZ, RZ, R12 ;  /* 0x000000ffffe87224 */ /* 0x000fe400078e000c */
[----:B------:R-:W-:Y:S02]  /*10290*/  IMAD.MOV.U32 R141, RZ, RZ, R15 ;  /* 0x000000ffff8d7224 */ /* 0x000fe400078e000f */
[----:B------:R-:W3:Y:S01]  /*102a0*/  LDSM.16.M88.4 R12, [R217+0x3000] ;  /* 0x00300000d90c783b */ /* 0x000ee20000000200 */
[----:B--2---:R-:W-:-:S05]  /*102b0*/  IMAD.SHL.U32 R47, R47, 0x2, RZ ;  /* 0x000000022f2f7824 */ /* 0x004fca00078e00ff */
[----:B------:R-:W-:-:S05]  /*102c0*/  LOP3.LUT R47, R47, 0x6, RZ, 0xc0, !PT ;  /* 0x000000062f2f7812 */ /* 0x000fca00078ec0ff */
[----:B------:R-:W-:Y:S01]  /*102d0*/  IMAD R0, R0, 0x80, R47 ;  /* 0x0000008000007824 */ /* 0x000fe200078e022f */
[-C--:B---3--:R-:W-:Y:S08]  /*102e0*/  HMMA.16816.F32 R40, R8, R12.reuse, R40 ;  /* 0x0000000c0828723c */ /* 0x088ff00000001828 */
[C---:B------:R-:W-:Y:S08]  /*102f0*/  HMMA.16816.F32 R36, R4.reuse, R12, R36 ;  /* 0x0000000c0424723c */ /* 0x040ff00000001824 */
[-C--:B------:R-:W-:Y:S08]  /*10300*/  HMMA.16816.F32 R32, R4, R14.reuse, R32 ;  /* 0x0000000e0420723c */ /* 0x080ff00000001820 */
[----:B------:R-:W-:Y:S01]  /*10310*/  HMMA.16816.F32 R64, R8, R14, R64 ;  /* 0x0000000e0840723c */ /* 0x000fe20000001840 */
[----:B------:R-:W2:Y:S01]  /*10320*/  LDSM.16.M88.4 R12, [R217+0x3800] ;  /* 0x00380000d90c783b */ /* 0x000ea20000000200 */
[----:B------:R-:W-:Y:S01]  /*10330*/  UISETP.GT.AND UP0, UPT, UR9, UR8, UPT ;  /* 0x000000080900728c */ /* 0x000fe2000bf04270 */
[----:B------:R-:W-:Y:S11]  /*10340*/  DEPBAR.LE SB0, 0x0 ;  /* 0x000080000000791a */ /* 0x000ff60000000000 */
[----:B------:R-:W-:Y:S02]  /*10350*/  @!UPT UIADD3 URZ, URZ, URZ, URZ ;  /* 0x0000003f3f3ff290 */ /* 0x000fe4000fffe03f */
[----:B------:R-:W-:Y:S02]  /*10360*/  IMAD.MOV.U32 R74, RZ, RZ, R35 ;  /* 0x000000ffff4a7224 */ /* 0x000fe400078e0023 */
[----:B------:R-:W-:Y:S02]  /*10370*/  IMAD.MOV.U32 R35, RZ, RZ, R2 ;  /* 0x000000ffff237224 */ /* 0x000fe400078e0002 */
[----:B------:R-:W-:Y:S02]  /*10380*/  IMAD.IADD R2, R236, 0x1, -R0 ;  /* 0x00000001ec027824 */ /* 0x000fe400078e0a00 */
[----:B------:R-:W-:Y:S02]  /*10390*/  IMAD.MOV.U32 R136, RZ, RZ, R33 ;  /* 0x000000ffff887224 */ /* 0x000fe400078e0021 */
[----:B------:R-:W-:Y:S01]  /*103a0*/  IMAD.MOV.U32 R33, RZ, RZ, R3 ;  /* 0x000000ffff217224 */ /* 0x000fe200078e0003 */
[----:B------:R-:W-:Y:S01]  /*103b0*/  IABS R2, R2 ;  /* 0x0000000200027213 */ /* 0x000fe20000000000 */
[----:B------:R-:W-:-:S02]  /*103c0*/  IMAD.MOV.U32 R138, RZ, RZ, R32 ;  /* 0x000000ffff8a7224 */ /* 0x000fc400078e0020 */
[----:B------:R-:W-:Y:S02]  /*103d0*/  IMAD.MOV.U32 R137, RZ, RZ, R34 ;  /* 0x000000ffff897224 */ /* 0x000fe400078e0022 */
[----:B------:R-:W-:Y:S02]  /*103e0*/  IMAD.MOV.U32 R3, RZ, RZ, R2 ;  /* 0x000000ffff037224 */ /* 0x000fe400078e0002 */
[----:B------:R-:W-:-:S05]  /*103f0*/  IMAD.IADD R2, R235, 0x1, -R0 ;  /* 0x00000001eb027824 */ /* 0x000fca00078e0a00 */
[----:B------:R-:W-:Y:S01]  /*10400*/  IABS R2, R2 ;  /* 0x0000000200027213 */ /* 0x000fe20000000000 */
[C---:B--2---:R-:W-:Y:S08]  /*10410*/  HMMA.16816.F32 R24, R4.reuse, R12, R24 ;  /* 0x0000000c0418723c */ /* 0x044ff00000001818 */
[-C--:B------:R-:W-:Y:S08]  /*10420*/  HMMA.16816.F32 R20, R4, R14.reuse, R20 ;  /* 0x0000000e0414723c */ /* 0x080ff00000001814 */
[C---:B------:R-:W-:Y:S08]  /*10430*/  HMMA.16816.F32 R4, R8.reuse, R14, R16 ;  /* 0x0000000e0804723c */ /* 0x040ff00000001810 */
[----:B------:R-:W-:Y:S08]  /*10440*/  HMMA.16816.F32 R28, R8, R12, R28 ;  /* 0x0000000c081c723c */ /* 0x000ff0000000181c */
[----:B------:R-:W-:-:S02]  /*10450*/  IMAD.MOV.U32 R70, RZ, RZ, R21 ;  /* 0x000000ffff467224 */ /* 0x000fc400078e0015 */
[----:B------:R-:W-:Y:S02]  /*10460*/  IMAD.MOV.U32 R68, RZ, RZ, R20 ;  /* 0x000000ffff447224 */ /* 0x000fe400078e0014 */
[----:B------:R-:W-:-:S04]  /*10470*/  IMAD.MOV.U32 R73, RZ, RZ, R22 ;  /* 0x000000ffff497224 */ /* 0x000fc800078e0016 */
[----:B------:R-:W-:Y:S02]  /*10480*/  IMAD.MOV.U32 R69, RZ, RZ, R4 ;  /* 0x000000ffff457224 */ /* 0x000fe400078e0004 */
[----:B------:R-:W-:Y:S02]  /*10490*/  IMAD.IADD R4, R234, 0x1, -R0 ;  /* 0x00000001ea047824 */ /* 0x000fe400078e0a00 */
[----:B------:R-:W-:Y:S02]  /*104a0*/  IMAD.MOV.U32 R72, RZ, RZ, R5 ;  /* 0x000000ffff487224 */ /* 0x000fe400078e0005 */
[----:B------:R2:W3:Y:S01]  /*104b0*/  I2F R5, R3 ;  /* 0x0000000300057306 */ /* 0x0004e20000201400 */
[----:B------:R-:W-:Y:S02]  /*104c0*/  IMAD.MOV.U32 R75, RZ, RZ, R6 ;  /* 0x000000ffff4b7224 */ /* 0x000fe400078e0006 */
[----:B------:R-:W-:Y:S02]  /*104d0*/  IMAD.MOV.U32 R71, RZ, RZ, R7 ;  /* 0x000000ffff477224 */ /* 0x000fe400078e0007 */
[----:B--2---:R-:W-:Y:S01]  /*104e0*/  IMAD.MOV.U32 R3, RZ, RZ, R2 ;  /* 0x000000ffff037224 */ /* 0x004fe200078e0002 */
[----:B------:R-:W-:Y:S01]  /*104f0*/  IABS R2, R4 ;  /* 0x0000000400027213 */ /* 0x000fe20000000000 */
[----:B---3--:R-:W-:-:S02]  /*10500*/  FFMA.FTZ R13, R5, -UR35, R108 ;  /* 0x80000023050d7c23 */ /* 0x008fc4000801006c */
[----:B------:R-:W-:Y:S02]  /*10510*/  IMAD.MOV.U32 R108, RZ, RZ, R33 ;  /* 0x000000ffff6c7224 */ /* 0x000fe400078e0021 */
[----:B------:R-:W2:Y:S08]  /*10520*/  I2F R3, R3 ;  /* 0x0000000300037306 */ /* 0x000eb00000201400 */
[----:B------:R-:W3:Y:S01]  /*10530*/  I2F R2, R2 ;  /* 0x0000000200027306 */ /* 0x000ee20000201400 */
[----:B--2---:R-:W-:-:S02]  /*10540*/  FFMA.FTZ R12, R3, -UR35, R110 ;  /* 0x80000023030c7c23 */ /* 0x004fc4000801006e */
[----:B------:R-:W-:Y:S02]  /*10550*/  IMAD.IADD R3, R241, 0x1, -R0 ;  /* 0x00000001f1037824 */ /* 0x000fe400078e0a00 */
[----:B------:R-:W-:-:S03]  /*10560*/  IMAD.MOV.U32 R110, RZ, RZ, R35 ;  /* 0x000000ffff6e7224 */ /* 0x000fc600078e0023 */
[----:B------:R-:W-:Y:S01]  /*10570*/  IABS R3, R3 ;  /* 0x0000000300037213 */ /* 0x000fe20000000000 */
[----:B---3--:R-:W-:Y:S01]  /*10580*/  FFMA.FTZ R11, R2, -UR35, R128 ;  /* 0x80000023020b7c23 */ /* 0x008fe20008010080 */
[----:B------:R-:W-:-:S03]  /*10590*/  IADD3 R2, R0, 0x1, RZ ;  /* 0x0000000100027810 */ /* 0x000fc60007ffe0ff */
[----:B------:R-:W-:Y:S01]  /*105a0*/  IMAD.MOV.U32 R4, RZ, RZ, R3 ;  /* 0x000000ffff047224 */ /* 0x000fe200078e0003 */
[----:B------:R-:W-:Y:S01]  /*105b0*/  BAR.SYNC.DEFER_BLOCKING 0x0 ;  /* 0x0000000000007b1d */ /* 0x000fe20000010000 */
[--C-:B------:R-:W-:Y:S01]  /*105c0*/  IMAD.IADD R5, R236, 0x1, -R2.reuse ;  /* 0x00000001ec057824 */ /* 0x100fe200078e0a02 */
[C---:B------:R-:W-:Y:S02]  /*105d0*/  ISETP.GE.AND P1, PT, R2.reuse, R243, PT ;  /* 0x000000f30200720c */ /* 0x040fe40003f26270 */
[C---:B------:R-:W-:Y:S02]  /*105e0*/  ISETP.GE.AND P3, PT, R2.reuse, R245, PT ;  /* 0x000000f50200720c */ /* 0x040fe40003f66270 */
[----:B------:R-:W-:Y:S01]  /*105f0*/  IABS R3, R5 ;  /* 0x0000000500037213 */ /* 0x000fe20000000000 */
[----:B------:R2:W-:Y:S01]  /*10600*/  I2F R10, R4 ;  /* 0x00000004000a7306 */ /* 0x0005e20000201400 */
[----:B------:R-:W-:Y:S01]  /*10610*/  ISETP.LT.OR P1, PT, R2, R238, P1 ;  /* 0x000000ee0200720c */ /* 0x000fe20000f21670 */
[----:B------:R-:W-:Y:S01]  /*10620*/  IMAD.IADD R5, R234, 0x1, -R2 ;  /* 0x00000001ea057824 */ /* 0x000fe200078e0a02 */
[----:B------:R-:W-:-:S02]  /*10630*/  ISETP.GE.AND P2, PT, R2, R244, PT ;  /* 0x000000f40200720c */ /* 0x000fc40003f46270 */
[C---:B------:R-:W-:Y:S02]  /*10640*/  ISETP.GE.AND P0, PT, R2.reuse, R242, PT ;  /* 0x000000f20200720c */ /* 0x040fe40003f06270 */
[C---:B------:R-:W-:Y:S02]  /*10650*/  ISETP.LT.OR P6, PT, R2.reuse, R240, P3 ;  /* 0x000000f00200720c */ /* 0x040fe40001fc1670 */
[C---:B------:R-:W-:Y:S02]  /*10660*/  ISETP.LT.OR P5, PT, R2.reuse, R239, P2 ;  /* 0x000000ef0200720c */ /* 0x040fe400017a1670 */
[----:B------:R-:W-:-:S03]  /*10670*/  ISETP.LT.OR P0, PT, R2, R237, P0 ;  /* 0x000000ed0200720c */ /* 0x000fc60000701670 */
[----:B------:R-:W-:Y:S01]  /*10680*/  @P1 LOP3.LUT R231, R231, 0x8, RZ, 0xfc, !PT ;  /* 0x00000008e7e71812 */ /* 0x000fe200078efcff */
[----:B--2---:R-:W-:Y:S01]  /*10690*/  IMAD.MOV.U32 R4, RZ, RZ, R3 ;  /* 0x000000ffff047224 */ /* 0x004fe200078e0003 */
[C---:B------:R-:W-:Y:S01]  /*106a0*/  ISETP.GE.AND P1, PT, R0.reuse, R245, PT ;  /* 0x000000f50000720c */ /* 0x040fe20003f26270 */
[----:B------:R-:W-:Y:S01]  /*106b0*/  IMAD.IADD R3, R235, 0x1, -R2 ;  /* 0x00000001eb037824 */ /* 0x000fe200078e0a02 */
[----:B------:R-:W-:Y:S01]  /*106c0*/  LOP3.LUT R231, R231, 0xfffffffb, RZ, 0xc0, !PT ;  /* 0xfffffffbe7e77812 */ /* 0x000fe200078ec0ff */
[----:B------:R2:W-:Y:S01]  /*106d0*/  I2F R9, R4 ;  /* 0x0000000400097306 */ /* 0x0005e20000201400 */
[----:B------:R-:W-:Y:S02]  /*106e0*/  ISETP.LT.OR P1, PT, R0, R240, P1 ;  /* 0x000000f00000720c */ /* 0x000fe40000f21670 */
[----:B------:R-:W-:Y:S02]  /*106f0*/  IABS R3, R3 ;  /* 0x0000000300037213 */ /* 0x000fe40000000000 */
[----:B------:R-:W-:-:S02]  /*10700*/  @P0 LOP3.LUT R231, R231, 0x4, RZ, 0xfc, !PT ;  /* 0x00000004e7e70812 */ /* 0x000fc400078efcff */
[C---:B------:R-:W-:Y:S02]  /*10710*/  ISETP.GE.AND P0, PT, R0.reuse, R244, PT ;  /* 0x000000f40000720c */ /* 0x040fe40003f06270 */
[----:B------:R-:W-:Y:S02]  /*10720*/  FSEL R16, R13, -INF , !P1 ;  /* 0xff8000000d107808 */ /* 0x000fe40004800000 */
[C---:B------:R-:W-:Y:S02]  /*10730*/  ISETP.LT.OR P0, PT, R0.reuse, R239, P0 ;  /* 0x000000ef0000720c */ /* 0x040fe40000701670 */
[----:B------:R-:W-:Y:S02]  /*10740*/  ISETP.GE.AND P1, PT, R0, R243, PT ;  /* 0x000000f30000720c */ /* 0x000fe40003f26270 */
[----:B------:R-:W-:Y:S01]  /*10750*/  FSEL R17, R12, -INF , !P0 ;  /* 0xff8000000c117808 */ /* 0x000fe20004000000 */
[----:B--2---:R-:W-:Y:S01]  /*10760*/  IMAD.MOV.U32 R4, RZ, RZ, R3 ;  /* 0x000000ffff047224 */ /* 0x004fe200078e0003 */
[----:B------:R-:W-:-:S02]  /*10770*/  IABS R3, R5 ;  /* 0x0000000500037213 */ /* 0x000fc40000000000 */
[C---:B------:R-:W-:Y:S01]  /*10780*/  ISETP.GE.AND P0, PT, R0.reuse, R242, PT ;  /* 0x000000f20000720c */ /* 0x040fe20003f06270 */
[----:B------:R2:W3:Y:S01]  /*10790*/  I2F R6, R4 ;  /* 0x0000000400067306 */ /* 0x0004e20000201400 */
[C---:B------:R-:W-:Y:S02]  /*107a0*/  ISETP.LT.OR P1, PT, R0.reuse, R238, P1 ;  /* 0x000000ee0000720c */ /* 0x040fe40000f21670 */
[----:B------:R-:W-:Y:S02]  /*107b0*/  ISETP.LT.OR P0, PT, R0, R237, P0 ;  /* 0x000000ed0000720c */ /* 0x000fe40000701670 */
[----:B------:R-:W-:-:S03]  /*107c0*/  FSEL R19, R11, -INF , !P1 ;  /* 0xff8000000b137808 */ /* 0x000fc60004800000 */
[----:B------:R4:W1:Y:S01]  /*107d0*/  I2F R8, R3 ;  /* 0x0000000300087306 */ /* 0x0008620000201400 */
[----:B--2---:R-:W-:Y:S01]  /*107e0*/  IMAD.IADD R4, R241, 0x1, -R2 ;  /* 0x00000001f1047824 */ /* 0x004fe200078e0a02 */
[----:B------:R-:W-:Y:S01]  /*107f0*/  IADD3 R2, R0, 0x8, RZ ;  /* 0x0000000800027810 */ /* 0x000fe20007ffe0ff */
[----:B---3--:R-:W-:Y:S02]  /*10800*/  FFMA.FTZ R6, R6, -UR35, R111 ;  /* 0x8000002306067c23 */ /* 0x008fe4000801006f */
[----:B------:R-:W-:Y:S01]  /*10810*/  IMAD.MOV.U32 R111, RZ, RZ, R252 ;  /* 0x000000ffff6f7224 */ /* 0x000fe200078e00fc */
[----:B------:R-:W-:Y:S01]  /*10820*/  IABS R4, R4 ;  /* 0x0000000400047213 */ /* 0x000fe20000000000 */
[--C-:B------:R-:W-:Y:S01]  /*10830*/  IMAD.IADD R5, R235, 0x1, -R2.reuse ;  /* 0x00000001eb057824 */ /* 0x100fe200078e0a02 */
[----:B------:R-:W-:Y:S01]  /*10840*/  ISETP.GE.AND P3, PT, R2, R245, PT ;  /* 0x000000f50200720c */ /* 0x000fe20003f66270 */
[----:B----4-:R-:W-:Y:S01]  /*10850*/  IMAD.IADD R3, R236, 0x1, -R2 ;  /* 0x00000001ec037824 */ /* 0x010fe200078e0a02 */
[----:B------:R2:W3:Y:S01]  /*10860*/  I2F R14, R4 ;  /* 0x00000004000e7306 */ /* 0x0004e20000201400 */
[----:B------:R-:W-:Y:S01]  /*10870*/  ISETP.GE.AND P2, PT, R2, R244, PT ;  /* 0x000000f40200720c */ /* 0x000fe20003f46270 */
[----:B-1----:R-:W-:Y:S01]  /*10880*/  FFMA.FTZ R8, R8, -UR35, R129 ;  /* 0x8000002308087c23 */ /* 0x002fe20008010081 */
[----:B------:R-:W-:-:S02]  /*10890*/  ISETP.GE.AND P1, PT, R2, R243, PT ;  /* 0x000000f30200720c */ /* 0x000fc40003f26270 */
[----:B------:R-:W-:Y:S02]  /*108a0*/  IABS R3, R3 ;  /* 0x0000000300037213 */ /* 0x000fe40000000000 */
[----:B------:R-:W-:Y:S02]  /*108b0*/  FSEL R32, R6, -INF , !P5 ;  /* 0xff80000006207808 */ /* 0x000fe40006800000 */
[C---:B------:R-:W-:Y:S02]  /*108c0*/  ISETP.LT.OR P5, PT, R2.reuse, R239, P2 ;  /* 0x000000ef0200720c */ /* 0x040fe400017a1670 */
[----:B------:R-:W-:Y:S02]  /*108d0*/  ISETP.LT.OR P1, PT, R2, R238, P1 ;  /* 0x000000ee0200720c */ /* 0x000fe40000f21670 */
[----:B------:R-:W-:Y:S01]  /*108e0*/  LOP3.LUT P2, RZ, R231, 0x4, RZ, 0xc0, !PT ;  /* 0x00000004e7ff7812 */ /* 0x000fe2000784c0ff */
[----:B--2---:R-:W-:Y:S01]  /*108f0*/  IMAD.MOV.U32 R4, RZ, RZ, R3 ;  /* 0x000000ffff047224 */ /* 0x004fe200078e0003 */
[----:B------:R-:W-:Y:S01]  /*10900*/  IABS R3, R5 ;  /* 0x0000000500037213 */ /* 0x000fe20000000000 */
[----:B------:R-:W-:-:S02]  /*10910*/  FFMA.FTZ R5, R9, -UR35, R109 ;  /* 0x8000002309057c23 */ /* 0x000fc4000801006d */
[----:B------:R-:W1:Y:S01]  /*10920*/  I2F R7, R4 ;  /* 0x0000000400077306 */ /* 0x000e620000201400 */
[----:B---3--:R-:W-:Y:S02]  /*10930*/  FFMA.FTZ R9, R14, -UR35, R131 ;  /* 0x800000230e097c23 */ /* 0x008fe40008010083 */
[----:B------:R-:W-:Y:S01]  /*10940*/  FSEL R20, R5, -INF , !P6 ;  /* 0xff80000005147808 */ /* 0x000fe20007000000 */
[----:B------:R-:W-:Y:S01]  /*10950*/  IMAD.MOV.U32 R109, RZ, RZ, R108 ;  /* 0x000000ffff6d7224 */ /* 0x000fe200078e006c */
[----:B------:R-:W-:Y:S01]  /*10960*/  ISETP.LT.OR P6, PT, R2, R240, P3 ;  /* 0x000000f00200720c */ /* 0x000fe20001fc1670 */
[----:B------:R-:W-:Y:S01]  /*10970*/  IMAD.MOV.U32 R108, RZ, RZ, R247 ;  /* 0x000000ffff6c7224 */ /* 0x000fe200078e00f7 */
[C---:B------:R-:W-:Y:S01]  /*10980*/  LOP3.LUT P3, RZ, R231.reuse, 0x8, RZ, 0xc0, !PT ;  /* 0x00000008e7ff7812 */ /* 0x040fe2000786c0ff */
[----:B------:R2:W3:Y:S01]  /*10990*/  I2F R4, R3 ;  /* 0x0000000300047306 */ /* 0x0004e20000201400 */
[----:B------:R-:W-:Y:S02]  /*109a0*/  LOP3.LUT R231, R231, 0xfffffffd, RZ, 0xc0, !PT ;  /* 0xfffffffde7e77812 */ /* 0x000fe400078ec0ff */
[----:B------:R-:W-:-:S02]  /*109b0*/  FSEL R77, R8, -INF , !P3 ;  /* 0xff800000084d7808 */ /* 0x000fc40005800000 */
[----:B------:R-:W-:Y:S02]  /*109c0*/  @P1 LOP3.LUT R231, R231, 0x2, RZ, 0xfc, !PT ;  /* 0x00000002e7e71812 */ /* 0x000fe400078efcff */
[----:B------:R-:W-:Y:S01]  /*109d0*/  FSEL R78, R9, -INF , !P2 ;  /* 0xff800000094e7808 */ /* 0x000fe20005000000 */
[----:B-1----:R-:W-:-:S05]  /*109e0*/  FFMA.FTZ R7, R7, -UR35, R200 ;  /* 0x8000002307077c23 */ /* 0x002fca00080100c8 */
[----:B------:R-:W-:Y:S01]  /*109f0*/  FSEL R18, R7, -INF , !P6 ;  /* 0xff80000007127808 */ /* 0x000fe20007000000 */
[----:B--2---:R-:W-:Y:S02]  /*10a00*/  FFMA.FTZ R3, R10, -UR35, R130 ;  /* 0x800000230a037c23 */ /* 0x004fe40008010082 */
[----:B---3--:R-:W-:Y:S02]  /*10a10*/  FFMA.FTZ R10, R4, -UR35, R202 ;  /* 0x80000023040a7c23 */ /* 0x008fe400080100ca */
[--C-:B------:R-:W-:Y:S01]  /*10a20*/  IMAD.IADD R4, R241, 0x1, -R2.reuse ;  /* 0x00000001f1047824 */ /* 0x100fe200078e0a02 */
[----:B------:R-:W-:Y:S01]  /*10a30*/  FSEL R21, R3, -INF , !P0 ;  /* 0xff80000003157808 */ /* 0x000fe20004000000 */
[----:B------:R-:W-:Y:S01]  /*10a40*/  IMAD.IADD R3, R234, 0x1, -R2 ;  /* 0x00000001ea037824 */ /* 0x000fe200078e0a02 */
[----:B------:R-:W-:Y:S02]  /*10a50*/  ISETP.GE.AND P0, PT, R2, R242, PT ;  /* 0x000000f20200720c */ /* 0x000fe40003f06270 */
[----:B------:R-:W-:-:S02]  /*10a60*/  IABS R4, R4 ;  /* 0x0000000400047213 */ /* 0x000fc40000000000 */
[----:B------:R-:W-:Y:S02]  /*10a70*/  ISETP.LT.OR P4, PT, R2, R237, P0 ;  /* 0x000000ed0200720c */ /* 0x000fe40000781670 */
[----:B------:R-:W-:Y:S01]  /*10a80*/  IABS R3, R3 ;  /* 0x0000000300037213 */ /* 0x000fe20000000000 */
[----:B------:R-:W-:Y:S01]  /*10a90*/  I2F R11, R4 ;  /* 0x00000004000b7306 */ /* 0x000fe20000201400 */
[----:B------:R-:W-:Y:S02]  /*10aa0*/  IADD3 R2, R0, 0x9, RZ ;  /* 0x0000000900027810 */ /* 0x000fe40007ffe0ff */
[----:B------:R-:W-:Y:S02]  /*10ab0*/  FSEL R22, R10, -INF , !P5 ;  /* 0xff8000000a167808 */ /* 0x000fe40006800000 */
[C---:B------:R-:W-:Y:S02]  /*10ac0*/  ISETP.GE.AND P3, PT, R2.reuse, R245, PT ;  /* 0x000000f50200720c */ /* 0x040fe40003f66270 */
[C---:B------:R-:W-:Y:S01]  /*10ad0*/  ISETP.GE.AND P2, PT, R2.reuse, R244, PT ;  /* 0x000000f40200720c */ /* 0x040fe20003f46270 */
[----:B------:R1:W-:Y:S01]  /*10ae0*/  I2F R5, R3 ;  /* 0x0000000300057306 */ /* 0x0003e20000201400 */
[----:B------:R-:W-:-:S02]  /*10af0*/  ISETP.GE.AND P1, PT, R2, R243, PT ;  /* 0x000000f30200720c */ /* 0x000fc40003f26270 */
[C---:B------:R-:W-:Y:S02]  /*10b00*/  ISETP.GE.AND P0, PT, R2.reuse, R242, PT ;  /* 0x000000f20200720c */ /* 0x040fe40003f06270 */
[C---:B------:R-:W-:Y:S02]  /*10b10*/  ISETP.LT.OR P6, PT, R2.reuse, R240, P3 ;  /* 0x000000f00200720c */ /* 0x040fe40001fc1670 */
[C---:B------:R-:W-:Y:S02]  /*10b20*/  ISETP.LT.OR P5, PT, R2.reuse, R239, P2 ;  /* 0x000000ef0200720c */ /* 0x040fe400017a1670 */
[C---:B------:R-:W-:Y:S02]  /*10b30*/  ISETP.LT.OR P1, PT, R2.reuse, R238, P1 ;  /* 0x000000ee0200720c */ /* 0x040fe40000f21670 */
[----:B------:R-:W-:Y:S02]  /*10b40*/  ISETP.LT.OR P0, PT, R2, R237, P0 ;  /* 0x000000ed0200720c */ /* 0x000fe40000701670 */
[----:B------:R-:W-:-:S02]  /*10b50*/  LOP3.LUT P3, RZ, R231, 0x2, RZ, 0xc0, !PT ;  /* 0x00000002e7ff7812 */ /* 0x000fc4000786c0ff */
[----:B------:R-:W-:Y:S01]  /*10b60*/  LOP3.LUT R231, R231, 0xfffffff7, RZ, 0xc0, !PT ;  /* 0xfffffff7e7e77812 */ /* 0x000fe200078ec0ff */
[----:B-1----:R-:W-:-:S05]  /*10b70*/  IMAD.IADD R3, R236, 0x1, -R2 ;  /* 0x00000001ec037824 */ /* 0x002fca00078e0a02 */
[----:B------:R-:W-:Y:S02]  /*10b80*/  IABS R3, R3 ;  /* 0x0000000300037213 */ /* 0x000fe40000000000 */
[----:B------:R-:W-:-:S03]  /*10b90*/  @P1 LOP3.LUT R231, R231, 0x8, RZ, 0xfc, !PT ;  /* 0x00000008e7e71812 */ /* 0x000fc600078efcff */
[----:B------:R-:W-:Y:S01]  /*10ba0*/  IMAD.MOV.U32 R4, RZ, RZ, R3 ;  /* 0x000000ffff047224 */ /* 0x000fe200078e0003 */
[----:B------:R-:W-:Y:S01]  /*10bb0*/  LOP3.LUT R231, R231, 0xfffffffb, RZ, 0xc0, !PT ;  /* 0xfffffffbe7e77812 */ /* 0x000fe200078ec0ff */
[----:B------:R-:W-:Y:S02]  /*10bc0*/  IMAD.IADD R3, R235, 0x1, -R2 ;  /* 0x00000001eb037824 */ /* 0x000fe400078e0a02 */
[----:B------:R1:W2:Y:S01]  /*10bd0*/  I2F R6, R4 ;  /* 0x0000000400067306 */ /* 0x0002a20000201400 */
[----:B------:R-:W-:Y:S02]  /*10be0*/  @P0 LOP3.LUT R231, R231, 0x4, RZ, 0xfc, !PT ;  /* 0x00000004e7e70812 */ /* 0x000fe400078efcff */
[----:B------:R-:W-:-:S05]  /*10bf0*/  IABS R3, R3 ;  /* 0x0000000300037213 */ /* 0x000fca0000000000 */
[----:B-1----:R-:W-:Y:S02]  /*10c00*/  IMAD.MOV.U32 R4, RZ, RZ, R3 ;  /* 0x000000ffff047224 */ /* 0x002fe400078e0003 */
[----:B------:R-:W-:Y:S02]  /*10c10*/  IMAD.IADD R3, R234, 0x1, -R2 ;  /* 0x00000001ea037824 */ /* 0x000fe400078e0a02 */
[----:B------:R1:W3:Y:S01]  /*10c20*/  I2F R8, R4 ;  /* 0x0000000400087306 */ /* 0x0002e20000201400 */
[----:B--2---:R-:W-:Y:S02]  /*10c30*/  FFMA.FTZ R6, R6, -UR35, R201 ;  /* 0x8000002306067c23 */ /* 0x004fe400080100c9 */
[----:B------:R-:W-:-:S03]  /*10c40*/  IABS R3, R3 ;  /* 0x0000000300037213 */ /* 0x000fc60000000000 */
[----:B------:R-:W-:Y:S02]  /*10c50*/  FSEL R15, R6, -INF , !P6 ;  /* 0xff800000060f7808 */ /* 0x000fe40007000000 */
[----:B------:R2:W-:Y:S01]  /*10c60*/  I2F R7, R3 ;  /* 0x0000000300077306 */ /* 0x0005e20000201400 */
[----:B-1----:R-:W-:Y:S01]  /*10c70*/  IMAD.IADD R4, R241, 0x1, -R2 ;  /* 0x00000001f1047824 */ /* 0x002fe200078e0a02 */
[----:B------:R-:W-:Y:S01]  /*10c80*/  IADD3 R2, R0, 0x10, RZ ;  /* 0x0000001000027810 */ /* 0x000fe20007ffe0ff */
[----:B---3--:R-:W-:-:S03]  /*10c90*/  FFMA.FTZ R8, R8, -UR35, R203 ;  /* 0x8000002308087c23 */ /* 0x008fc600080100cb */
[----:B------:R-:W-:Y:S02]  /*10ca0*/  IABS R4, R4 ;  /* 0x0000000400047213 */ /* 0x000fe40000000000 */
[----:B------:R-:W-:Y:S01]  /*10cb0*/  ISETP.GE.AND P2, PT, R2, R244, PT ;  /* 0x000000f40200720c */ /* 0x000fe20003f46270 */
[----:B--2---:R-:W-:Y:S01]  /*10cc0*/  IMAD.IADD R3, R236, 0x1, -R2 ;  /* 0x00000001ec037824 */ /* 0x004fe200078e0a02 */
[----:B------:R1:W2:Y:S01]  /*10cd0*/  I2F R9, R4 ;  /* 0x0000000400097306 */ /* 0x0002a20000201400 */
[C---:B------:R-:W-:Y:S02]  /*10ce0*/  ISETP.GE.AND P1, PT, R2.reuse, R243, PT ;  /* 0x000000f30200720c */ /* 0x040fe40003f26270 */
[----:B------:R-:W-:Y:S02]  /*10cf0*/  ISETP.GE.AND P0, PT, R2, R242, PT ;  /* 0x000000f20200720c */ /* 0x000fe40003f06270 */
[----:B------:R-:W-:Y:S02]  /*10d00*/  IABS R3, R3 ;  /* 0x0000000300037213 */ /* 0x000fe40000000000 */
[----:B------:R-:W-:-:S02]  /*10d10*/  FSEL R44, R8, -INF , !P5 ;  /* 0xff800000082c7808 */ /* 0x000fc40006800000 */
[C---:B------:R-:W-:Y:S02]  /*10d20*/  ISETP.LT.OR P5, PT, R2.reuse, R239, P2 ;  /* 0x000000ef0200720c */ /* 0x040fe400017a1670 */
[----:B------:R-:W3:Y:S01]  /*10d30*/  I2F R3, R3 ;  /* 0x0000000300037306 */ /* 0x000ee20000201400 */
[----:B------:R-:W-:Y:S02]  /*10d40*/  ISETP.LT.OR P1, PT, R2, R238, P1 ;  /* 0x000000ee0200720c */ /* 0x000fe40000f21670 */
[----:B------:R-:W-:Y:S01]  /*10d50*/  LOP3.LUT P2, RZ, R231, 0x4, RZ, 0xc0, !PT ;  /* 0x00000004e7ff7812 */ /* 0x000fe2000784c0ff */
[----:B-1----:R-:W-:Y:S02]  /*10d60*/  FFMA.FTZ R4, R5, -UR35, R248 ;  /* 0x8000002305047c23 */ /* 0x002fe400080100f8 */
[----:B------:R-:W-:Y:S02]  /*10d70*/  FFMA.FTZ R5, R11, -UR35, R250 ;  /* 0x800000230b057c23 */ /* 0x000fe400080100fa */
[----:B--2---:R-:W-:Y:S01]  /*10d80*/  FFMA.FTZ R13, R9, -UR35, R251 ;  /* 0x80000023090d7c23 */ /* 0x004fe200080100fb */
[----:B------:R-:W-:Y:S01]  /*10d90*/  FSEL R47, R4, -INF , !P3 ;  /* 0xff800000042f7808 */ /* 0x000fe20005800000 */
[----:B------:R-:W-:Y:S01]  /*10da0*/  FFMA.FTZ R11, R7, -UR35, R249 ;  /* 0x80000023070b7c23 */ /* 0x000fe200080100f9 */
[----:B------:R-:W-:-:S02]  /*10db0*/  ISETP.GE.AND P3, PT, R2, R245, PT ;  /* 0x000000f50200720c */ /* 0x000fc40003f66270 */
[----:B------:R-:W-:Y:S01]  /*10dc0*/  FSEL R76, R5, -INF , !P4 ;  /* 0xff800000054c7808 */ /* 0x000fe20006000000 */
[----:B---3--:R-:W-:Y:S01]  /*10dd0*/  FFMA.FTZ R12, R3, -UR35, R208 ;  /* 0x80000023030c7c23 */ /* 0x008fe200080100d0 */
[C---:B------:R-:W-:Y:S01]  /*10de0*/  ISETP.LT.OR P6, PT, R2.reuse, R240, P3 ;  /* 0x000000f00200720c */ /* 0x040fe20001fc1670 */
[----:B------:R-:W-:Y:S01]  /*10df0*/  IMAD.IADD R3, R235, 0x1, -R2 ;  /* 0x00000001eb037824 */ /* 0x000fe200078e0a02 */
[----:B------:R-:W-:Y:S02]  /*10e00*/  ISETP.LT.OR P4, PT, R2, R237, P0 ;  /* 0x000000ed0200720c */ /* 0x000fe40000781670 */
[C---:B------:R-:W-:Y:S02]  /*10e10*/  LOP3.LUT P3, RZ, R231.reuse, 0x8, RZ, 0xc0, !PT ;  /* 0x00000008e7ff7812 */ /* 0x040fe4000786c0ff */
[----:B------:R-:W-:Y:S02]  /*10e20*/  IABS R3, R3 ;  /* 0x0000000300037213 */ /* 0x000fe40000000000 */
[----:B------:R-:W-:-:S02]  /*10e30*/  LOP3.LUT R231, R231, 0xfffffffd, RZ, 0xc0, !PT ;  /* 0xfffffffde7e77812 */ /* 0x000fc400078ec0ff */
[----:B------:R-:W-:Y:S01]  /*10e40*/  FSEL R45, R11, -INF , !P3 ;  /* 0xff8000000b2d7808 */ /* 0x000fe20005800000 */
[----:B------:R-:W-:Y:S01]  /*10e50*/  IMAD.MOV.U32 R4, RZ, RZ, R3 ;  /* 0x000000ffff047224 */ /* 0x000fe200078e0003 */
[----:B------:R-:W-:Y:S01]  /*10e60*/  @P1 LOP3.LUT R231, R231, 0x2, RZ, 0xfc, !PT ;  /* 0x00000002e7e71812 */ /* 0x000fe200078efcff */
[----:B------:R-:W-:Y:S01]  /*10e70*/  IMAD.IADD R3, R234, 0x1, -R2 ;  /* 0x00000001ea037824 */ /* 0x000fe200078e0a02 */
[----:B------:R-:W-:Y:S01]  /*10e80*/  FSEL R46, R13, -INF , !P2 ;  /* 0xff8000000d2e7808 */ /* 0x000fe20005000000 */
[----:B------:R1:W-:Y:S01]  /*10e90*/  I2F R10, R4 ;  /* 0x00000004000a7306 */ /* 0x0003e20000201400 */
[----:B------:R-:W-:Y:S02]  /*10ea0*/  FSEL R79, R12, -INF , !P6 ;  /* 0xff8000000c4f7808 */ /* 0x000fe40007000000 */
[----:B------:R-:W-:-:S05]  /*10eb0*/  IABS R3, R3 ;  /* 0x0000000300037213 */ /* 0x000fca0000000000 */
[----:B------:R2:W-:Y:S01]  /*10ec0*/  I2F R9, R3 ;  /* 0x0000000300097306 */ /* 0x0005e20000201400 */
[----:B-1----:R-:W-:Y:S01]  /*10ed0*/  IMAD.IADD R4, R241, 0x1, -R2 ;  /* 0x00000001f1047824 */ /* 0x002fe200078e0a02 */
[----:B------:R-:W-:-:S04]  /*10ee0*/  IADD3 R2, R0, 0x11, RZ ;  /* 0x0000001100027810 */ /* 0x000fc80007ffe0ff */
[----:B------:R-:W-:Y:S01]  /*10ef0*/  IABS R4, R4 ;  /* 0x0000000400047213 */ /* 0x000fe20000000000 */
[--C-:B------:R-:W-:Y:S01]  /*10f00*/  IMAD.IADD R5, R235, 0x1, -R2.reuse ;  /* 0x00000001eb057824 */ /* 0x100fe200078e0a02 */
[----:B------:R-:W-:Y:S01]  /*10f10*/  ISETP.GE.AND P3, PT, R2, R245, PT ;  /* 0x000000f50200720c */ /* 0x000fe20003f66270 */
[----:B--2---:R-:W-:Y:S01]  /*10f20*/  IMAD.IADD R3, R236, 0x1, -R2 ;  /* 0x00000001ec037824 */ /* 0x004fe200078e0a02 */
[----:B------:R1:W-:Y:S01]  /*10f30*/  I2F R14, R4 ;  /* 0x00000004000e7306 */ /* 0x0003e20000201400 */
[C---:B------:R-:W-:Y:S02]  /*10f40*/  ISETP.GE.AND P2, PT, R2.reuse, R244, PT ;  /* 0x000000f40200720c */ /* 0x040fe40003f46270 */
[C---:B------:R-:W-:Y:S02]  /*10f50*/  ISETP.GE.AND P1, PT, R2.reuse, R243, PT ;  /* 0x000000f30200720c */ /* 0x040fe40003f26270 */
[----:B------:R-:W-:Y:S02]  /*10f60*/  IABS R3, R3 ;  /* 0x0000000300037213 */ /* 0x000fe40000000000 */
[----:B------:R-:W-:-:S02]  /*10f70*/  ISETP.GE.AND P0, PT, R2, R242, PT ;  /* 0x000000f20200720c */ /* 0x000fc40003f06270 */
[C---:B------:R-:W-:Y:S02]  /*10f80*/  ISETP.LT.OR P6, PT, R2.reuse, R240, P3 ;  /* 0x000000f00200720c */ /* 0x040fe40001fc1670 */
[C---:B------:R-:W-:Y:S02]  /*10f90*/  ISETP.LT.OR P1, PT, R2.reuse, R238, P1 ;  /* 0x000000ee0200720c */ /* 0x040fe40000f21670 */
[----:B------:R-:W-:Y:S02]  /*10fa0*/  ISETP.LT.OR P0, PT, R2, R237, P0 ;  /* 0x000000ed0200720c */ /* 0x000fe40000701670 */
[----:B------:R-:W-:Y:S01]  /*10fb0*/  LOP3.LUT P3, RZ, R231, 0x2, RZ, 0xc0, !PT ;  /* 0x00000002e7ff7812 */ /* 0x000fe2000786c0ff */
[----:B-1----:R-:W-:Y:S01]  /*10fc0*/  IMAD.MOV.U32 R4, RZ, RZ, R3 ;  /* 0x000000ffff047224 */ /* 0x002fe200078e0003 */
[----:B------:R-:W-:Y:S01]  /*10fd0*/  IABS R3, R5 ;  /* 0x0000000500037213 */ /* 0x000fe20000000000 */
[----:B------:R-:W-:Y:S01]  /*10fe0*/  IMAD.IADD R5, R241, 0x1, -R2 ;  /* 0x00000001f1057824 */ /* 0x000fe200078e0a02 */
[----:B------:R-:W-:Y:S01]  /*10ff0*/  LOP3.LUT R231, R231, 0xfffffff7, RZ, 0xc0, !PT ;  /* 0xfffffff7e7e77812 */ /* 0x000fe200078ec0ff */
[----:B------:R1:W2:Y:S04]  /*11000*/  I2F R7, R4 ;  /* 0x0000000400077306 */ /* 0x0002a80000201400 */
[----:B------:R-:W-:-:S04]  /*11010*/  @P1 LOP3.LUT R231, R231, 0x8, RZ, 0xfc, !PT ;  /* 0x00000008e7e71812 */ /* 0x000fc800078efcff */
[----:B------:R-:W-:-:S04]  /*11020*/  LOP3.LUT R231, R231, 0xfffffffb, RZ, 0xc0, !PT ;  /* 0xfffffffbe7e77812 */ /* 0x000fc800078ec0ff */
[----:B------:R-:W-:Y:S01]  /*11030*/  @P0 LOP3.LUT R231, R231, 0x4, RZ, 0xfc, !PT ;  /* 0x00000004e7e70812 */ /* 0x000fe200078efcff */
[----:B-1----:R-:W-:Y:S02]  /*11040*/  IMAD.MOV.U32 R4, RZ, RZ, R3 ;  /* 0x000000ffff047224 */ /* 0x002fe400078e0003 */
[----:B------:R-:W-:Y:S02]  /*11050*/  IMAD.IADD R3, R234, 0x1, -R2 ;  /* 0x00000001ea037824 */ /* 0x000fe400078e0a02 */
[----:B------:R1:W3:Y:S01]  /*11060*/  I2F R8, R4 ;  /* 0x0000000400087306 */ /* 0x0002e20000201400 */
[----:B--2---:R-:W-:Y:S02]  /*11070*/  FFMA.FTZ R7, R7, -UR35, R209 ;  /* 0x8000002307077c23 */ /* 0x004fe400080100d1 */
[----:B------:R-:W-:-:S05]  /*11080*/  IABS R3, R3 ;  /* 0x0000000300037213 */ /* 0x000fca0000000000 */
[----:B-1----:R-:W-:Y:S01]  /*11090*/  IMAD.MOV.U32 R4, RZ, RZ, R3 ;  /* 0x000000ffff047224 */ /* 0x002fe200078e0003 */
[----:B------:R-:W-:Y:S01]  /*110a0*/  IABS R3, R5 ;  /* 0x0000000500037213 */ /* 0x000fe20000000000 */
[----:B------:R-:W-:Y:S02]  /*110b0*/  FFMA.FTZ R5, R9, -UR35, R204 ;  /* 0x8000002309057c23 */ /* 0x000fe400080100cc */
[----:B------:R1:W2:Y:S01]  /*110c0*/  I2F R6, R4 ;  /* 0x0000000400067306 */ /* 0x0002a20000201400 */
[----:B---3--:R-:W-:Y:S02]  /*110d0*/  FFMA.FTZ R8, R8, -UR35, R211 ;  /* 0x8000002308087c23 */ /* 0x008fe400080100d3 */
[----:B------:R-:W-:Y:S02]  /*110e0*/  FSEL R202, R5, -INF , !P3 ;  /* 0xff80000005ca7808 */ /* 0x000fe40005800000 */
[----:B------:R-:W-:-:S03]  /*110f0*/  FSEL R5, R7, -INF , !P6 ;  /* 0xff80000007057808 */ /* 0x000fc60007000000 */
[----:B------:R-:W3:Y:S01]  /*11100*/  I2F R3, R3 ;  /* 0x0000000300037306 */ /* 0x000ee20000201400 */
[----:B-1----:R-:W-:Y:S02]  /*11110*/  FFMA.FTZ R4, R10, -UR35, R210 ;  /* 0x800000230a047c23 */ /* 0x002fe400080100d2 */
[----:B--2---:R-:W-:-:S03]  /*11120*/  FFMA.FTZ R13, R6, -UR35, R205 ;  /* 0x80000023060d7c23 */ /* 0x004fc600080100cd */
[----:B------:R-:W-:Y:S01]  /*11130*/  FSEL R34, R4, -INF , !P5 ;  /* 0xff80000004227808 */ /* 0x000fe20006800000 */
[----:B------:R-:W-:Y:S01]  /*11140*/  FFMA.FTZ R4, R14, -UR35, R206 ;  /* 0x800000230e047c23 */ /* 0x000fe200080100ce */
[----:B------:R-:W-:Y:S01]  /*11150*/  ISETP.LT.OR P5, PT, R2, R239, P2 ;  /* 0x000000ef0200720c */ /* 0x000fe200017a1670 */
[----:B---3--:R-:W-:Y:S01]  /*11160*/  FFMA.FTZ R11, R3, -UR35, R207 ;  /* 0x80000023030b7c23 */ /* 0x008fe200080100cf */
[----:B------:R-:W-:Y:S02]  /*11170*/  IADD3 R2, R0, 0x18, RZ ;  /* 0x0000001800027810 */ /* 0x000fe40007ffe0ff */
[----:B------:R-:W-:Y:S02]  /*11180*/  FSEL R4, R4, -INF , !P4 ;  /* 0xff80000004047808 */ /* 0x000fe40006000000 */
[----:B------:R-:W-:Y:S01]  /*11190*/  ISETP.GE.AND P3, PT, R2, R245, PT ;  /* 0x000000f50200720c */ /* 0x000fe20003f66270 */
[----:B------:R-:W-:Y:S01]  /*111a0*/  IMAD.IADD R3, R236, 0x1, -R2 ;  /* 0x00000001ec037824 */ /* 0x000fe200078e0a02 */
[C---:B------:R-:W-:Y:S01]  /*111b0*/  ISETP.GE.AND P2, PT, R2.reuse, R244, PT ;  /* 0x000000f40200720c */ /* 0x040fe20003f46270 */
[----:B------:R1:W-:Y:S01]  /*111c0*/  STL [R1+0x6c], R4 ;  /* 0x00006c0401007387 */ /* 0x0003e20000100800 */
[----:B------:R-:W-:-:S02]  /*111d0*/  ISETP.GE.AND P1, PT, R2, R243, PT ;  /* 0x000000f30200720c */ /* 0x000fc40003f26270 */
[----:B------:R-:W-:Y:S01]  /*111e0*/  IABS R3, R3 ;  /* 0x0000000300037213 */ /* 0x000fe20000000000 */
[----:B------:R2:W-:Y:S01]  /*111f0*/  STL [R1+0x60], R5 ;  /* 0x0000600501007387 */ /* 0x0005e20000100800 */
[----:B------:R-:W-:Y:S02]  /*11200*/  ISETP.GE.AND P0, PT, R2, R242, PT ;  /* 0x000000f20200720c */ /* 0x000fe40003f06270 */
[----:B------:R-:W-:Y:S02]  /*11210*/  FSEL R33, R8, -INF , !P5 ;  /* 0xff80000008217808 */ /* 0x000fe40006800000 */
[C---:B------:R-:W-:Y:S02]  /*11220*/  ISETP.LT.OR P6, PT, R2.reuse, R240, P3 ;  /* 0x000000f00200720c */ /* 0x040fe40001fc1670 */
[C---:B------:R-:W-:Y:S02]  /*11230*/  ISETP.LT.OR P5, PT, R2.reuse, R239, P2 ;  /* 0x000000ef0200720c */ /* 0x040fe400017a1670 */
[----:B------:R-:W-:-:S02]  /*11240*/  ISETP.LT.OR P1, PT, R2, R238, P1 ;  /* 0x000000ee0200720c */ /* 0x000fc40000f21670 */
[----:B------:R-:W-:Y:S02]  /*11250*/  ISETP.LT.OR P4, PT, R2, R237, P0 ;  /* 0x000000ed0200720c */ /* 0x000fe40000781670 */
[C---:B------:R-:W-:Y:S02]  /*11260*/  LOP3.LUT P2, RZ, R231.reuse, 0x4, RZ, 0xc0, !PT ;  /* 0x00000004e7ff7812 */ /* 0x040fe4000784c0ff */
[C---:B------:R-:W-:Y:S02]  /*11270*/  LOP3.LUT P3, RZ, R231.reuse, 0x8, RZ, 0xc0, !PT ;  /* 0x00000008e7ff7812 */ /* 0x040fe4000786c0ff */
[----:B------:R-:W-:Y:S02]  /*11280*/  LOP3.LUT R231, R231, 0xfffffffd, RZ, 0xc0, !PT ;  /* 0xfffffffde7e77812 */ /* 0x000fe400078ec0ff */
[----:B------:R-:W-:Y:S01]  /*11290*/  FSEL R201, R13, -INF , !P3 ;  /* 0xff8000000dc97808 */ /* 0x000fe20005800000 */
[----:B-1----:R-:W-:Y:S02]  /*112a0*/  IMAD.MOV.U32 R4, RZ, RZ, R3 ;  /* 0x000000ffff047224 */ /* 0x002fe400078e0003 */
[----:B------:R-:W-:Y:S01]  /*112b0*/  @P1 LOP3.LUT R231, R231, 0x2, RZ, 0xfc, !PT ;  /* 0x00000002e7e71812 */ /* 0x000fe200078efcff */
[----:B------:R-:W-:Y:S01]  /*112c0*/  IMAD.IADD R3, R235, 0x1, -R2 ;  /* 0x00000001eb037824 */ /* 0x000fe200078e0a02 */
[----:B------:R1:W-:Y:S04]  /*112d0*/  I2F R10, R4 ;  /* 0x00000004000a7306 */ /* 0x0003e80000201400 */
[----:B------:R-:W-:-:S05]  /*112e0*/  IABS R3, R3 ;  /* 0x0000000300037213 */ /* 0x000fca0000000000 */
[----:B-1----:R-:W-:Y:S02]  /*112f0*/  IMAD.MOV.U32 R4, RZ, RZ, R3 ;  /* 0x000000ffff047224 */ /* 0x002fe400078e0003 */
[----:B------:R-:W-:Y:S02]  /*11300*/  IMAD.IADD R3, R234, 0x1, -R2 ;  /* 0x00000001ea037824 */ /* 0x000fe400078e0a02 */
[----:B------:R1:W-:Y:S03]  /*11310*/  I2F R8, R4 ;  /* 0x0000000400087306 */ /* 0x0003e60000201400 */
[----:B------:R-:W-:-:S05]  /*11320*/  IABS R3, R3 ;  /* 0x0000000300037213 */ /* 0x000fca0000000000 */
[----:B------:R3:W4:Y:S01]  /*11330*/  I2F R7, R3 ;  /* 0x0000000300077306 */ /* 0x0007220000201400 */
[----:B-1----:R-:W-:Y:S01]  /*11340*/  IMAD.IADD R4, R241, 0x1, -R2 ;  /* 0x00000001f1047824 */ /* 0x002fe200078e0a02 */
[----:B------:R-:W-:-:S04]  /*11350*/  IADD3 R2, R0, 0x19, RZ ;  /* 0x0000001900027810 */ /* 0x000fc80007ffe0ff */
[----:B------:R-:W-:Y:S01]  /*11360*/  IABS R4, R4 ;  /* 0x0000000400047213 */ /* 0x000fe20000000000 */
[--C-:B--2---:R-:W-:Y:S01]  /*11370*/  IMAD.IADD R5, R234, 0x1, -R2.reuse ;  /* 0x00000001ea057824 */ /* 0x104fe200078e0a02 */
[----:B------:R-:W-:Y:S01]  /*11380*/  ISETP.GE.AND P3, PT, R2, R245, PT ;  /* 0x000000f50200720c */ /* 0x000fe20003f66270 */
[----:B---3--:R-:W-:Y:S01]  /*11390*/  IMAD.IADD R3, R236, 0x1, -R2 ;  /* 0x00000001ec037824 */ /* 0x008fe200078e0a02 */
[----:B------:R1:W-:Y:S01]  /*113a0*/  I2F R12, R4 ;  /* 0x00000004000c7306 */ /* 0x0003e20000201400 */
[C---:B------:R-:W-:Y:S01]  /*113b0*/  ISETP.GE.AND P1, PT, R2.reuse, R243, PT ;  /* 0x000000f30200720c */ /* 0x040fe20003f26270 */
[----:B----4-:R-:W-:Y:S01]  /*113c0*/  FFMA.FTZ R7, R7, -UR35, R132 ;  /* 0x8000002307077c23 */ /* 0x010fe20008010084 */
[C---:B------:R-:W-:Y:S02]  /*113d0*/  ISETP.GE.AND P0, PT, R2.reuse, R242, PT ;  /* 0x000000f20200720c */ /* 0x040fe40003f06270 */
[----:B------:R-:W-:Y:S02]  /*113e0*/  IABS R3, R3 ;  /* 0x0000000300037213 */ /* 0x000fe40000000000 */
[----:B------:R-:W-:-:S02]  /*113f0*/  ISETP.LT.OR P1, PT, R2, R238, P1 ;  /* 0x000000ee0200720c */ /* 0x000fc40000f21670 */
[----:B------:R-:W-:Y:S01]  /*11400*/  ISETP.LT.OR P0, PT, R2, R237, P0 ;  /* 0x000000ed0200720c */ /* 0x000fe20000701670 */
[----:B-1----:R-:W-:Y:S02]  /*11410*/  IMAD.MOV.U32 R4, RZ, RZ, R3 ;  /* 0x000000ffff047224 */ /* 0x002fe400078e0003 */
[----:B------:R-:W-:Y:S02]  /*11420*/  IMAD.IADD R3, R235, 0x1, -R2 ;  /* 0x00000001eb037824 */ /* 0x000fe400078e0a02 */
[----:B------:R1:W2:Y:S03]  /*11430*/  I2F R9, R4 ;  /* 0x0000000400097306 */ /* 0x0002a60000201400 */
[----:B------:R-:W-:-:S05]  /*11440*/  IABS R3, R3 ;  /* 0x0000000300037213 */ /* 0x000fca0000000000 */
[----:B-1----:R-:W-:Y:S01]  /*11450*/  IMAD.MOV.U32 R4, RZ, RZ, R3 ;  /* 0x000000ffff047224 */ /* 0x002fe200078e0003 */
[----:B------:R-:W-:Y:S01]  /*11460*/  IABS R3, R5 ;  /* 0x0000000500037213 */ /* 0x000fe20000000000 */
[----:B------:R-:W-:Y:S02]  /*11470*/  FFMA.FTZ R5, R10, -UR35, R116 ;  /* 0x800000230a057c23 */ /* 0x000fe40008010074 */
[----:B------:R1:W3:Y:S01]  /*11480*/  I2F R6, R4 ;  /* 0x0000000400067306 */ /* 0x0002e20000201400 */
[----:B--2---:R-:W-:Y:S02]  /*11490*/  FFMA.FTZ R9, R9, -UR35, R117 ;  /* 0x8000002309097c23 */ /* 0x004fe40008010075 */
[----:B------:R-:W-:-:S05]  /*114a0*/  IMAD.MOV.U32 R116, RZ, RZ, R232 ;  /* 0x000000ffff747224 */ /* 0x000fca00078e00e8 */
[----:B------:R-:W2:Y:S01]  /*114b0*/  I2F R3, R3 ;  /* 0x0000000300037306 */ /* 0x000ea20000201400 */
[----:B-1----:R-:W-:Y:S02]  /*114c0*/  FFMA.FTZ R4, R8, -UR35, R118 ;  /* 0x8000002308047c23 */ /* 0x002fe40008010076 */
[----:B------:R-:W-:Y:S02]  /*114d0*/  FFMA.FTZ R8, R12, -UR35, R134 ;  /* 0x800000230c087c23 */ /* 0x000fe40008010086 */
[----:B---3--:R-:W-:Y:S01]  /*114e0*/  FFMA.FTZ R6, R6, -UR35, R119 ;  /* 0x8000002306067c23 */ /* 0x008fe20008010077 */
[----:B------:R-:W-:Y:S01]  /*114f0*/  FSEL R117, R4, -INF , !P5 ;  /* 0xff80000004757808 */ /* 0x000fe20006800000 */
[----:B--2---:R-:W-:Y:S01]  /*11500*/  FFMA.FTZ R12, R3, -UR35, R133 ;  /* 0x80000023030c7c23 */ /* 0x004fe20008010085 */
[----:B------:R-:W-:Y:S02]  /*11510*/  FSEL R3, R11, -INF , !P2 ;  /* 0xff8000000b037808 */ /* 0x000fe40005000000 */
[----:B------:R-:W-:-:S03]  /*11520*/  ISETP.GE.AND P2, PT, R2, R244, PT ;  /* 0x000000f40200720c */ /* 0x000fc60003f46270 */
[----:B------:R1:W-:Y:S01]  /*11530*/  STL [R1+0x68], R3 ;  /* 0x0000680301007387 */ /* 0x0003e20000100800 */
[C---:B------:R-:W-:Y:S02]  /*11540*/  ISETP.LT.OR P5, PT, R2.reuse, R239, P2 ;  /* 0x000000ef0200720c */ /* 0x040fe400017a1670 */
[----:B-1----:R-:W-:Y:S02]  /*11550*/  FSEL R3, R5, -INF , !P6 ;  /* 0xff80000005037808 */ /* 0x002fe40007000000 */
[----:B------:R-:W-:Y:S02]  /*11560*/  ISETP.LT.OR P6, PT, R2, R240, P3 ;  /* 0x000000f00200720c */ /* 0x000fe40001fc1670 */
[C---:B------:R-:W-:Y:S01]  /*11570*/  LOP3.LUT P3, RZ, R231.reuse, 0x2, RZ, 0xc0, !PT ;  /* 0x00000002e7ff7812 */ /* 0x040fe2000786c0ff */
[----:B------:R1:W-:Y:S01]  /*11580*/  STL [R1+0x4c], R3 ;  /* 0x00004c0301007387 */ /* 0x0003e20000100800 */
[----:B------:R-:W-:Y:S02]  /*11590*/  LOP3.LUT R231, R231, 0xfffffff7, RZ, 0xc0, !PT ;  /* 0xfffffff7e7e77812 */ /* 0x000fe400078ec0ff */
[----:B------:R-:W-:-:S02]  /*115a0*/  FSEL R203, R7, -INF , !P3 ;  /* 0xff80000007cb7808 */ /* 0x000fc40005800000 */
[----:B------:R-:W-:-:S04]  /*115b0*/  @P1 LOP3.LUT R231, R231, 0x8, RZ, 0xfc, !PT ;  /* 0x00000008e7e71812 */ /* 0x000fc800078efcff */
[----:B------:R-:W-:-:S04]  /*115c0*/  LOP3.LUT R231, R231, 0xfffffffb, RZ, 0xc0, !PT ;  /* 0xfffffffbe7e77812 */ /* 0x000fc800078ec0ff */
[----:B------:R-:W-:Y:S01]  /*115d0*/  @P0 LOP3.LUT R231, R231, 0x4, RZ, 0xfc, !PT ;  /* 0x00000004e7e70812 */ /* 0x000fe200078efcff */
[----:B-1----:R-:W-:Y:S01]  /*115e0*/  IMAD.IADD R3, R241, 0x1, -R2 ;  /* 0x00000001f1037824 */ /* 0x002fe200078e0a02 */
[----:B------:R-:W-:-:S04]  /*115f0*/  IADD3 R2, R0, 0x20, RZ ;  /* 0x0000002000027810 */ /* 0x000fc80007ffe0ff */
[----:B------:R-:W-:Y:S01]  /*11600*/  IABS R3, R3 ;  /* 0x0000000300037213 */ /* 0x000fe20000000000 */
[--C-:B------:R-:W-:Y:S01]  /*11610*/  IMAD.IADD R5, R235, 0x1, -R2.reuse ;  /* 0x00000001eb057824 */ /* 0x100fe200078e0a02 */
[C---:B------:R-:W-:Y:S02]  /*11620*/  ISETP.GE.AND P3, PT, R2.reuse, R245, PT ;  /* 0x000000f50200720c */ /* 0x040fe40003f66270 */
[C---:B------:R-:W-:Y:S01]  /*11630*/  ISETP.GE.AND P2, PT, R2.reuse, R244, PT ;  /* 0x000000f40200720c */ /* 0x040fe20003f46270 */
[----:B------:R-:W-:Y:S01]  /*11640*/  IMAD.MOV.U32 R4, RZ, RZ, R3 ;  /* 0x000000ffff047224 */ /* 0x000fe200078e0003 */
[----:B------:R-:W-:Y:S01]  /*11650*/  ISETP.GE.AND P1, PT, R2, R243, PT ;  /* 0x000000f30200720c */ /* 0x000fe20003f26270 */
[----:B------:R-:W-:Y:S01]  /*11660*/  IMAD.IADD R3, R236, 0x1, -R2 ;  /* 0x00000001ec037824 */ /* 0x000fe200078e0a02 */
[C---:B------:R-:W-:Y:S01]  /*11670*/  ISETP.GE.AND P0, PT, R2.reuse, R242, PT ;  /* 0x000000f20200720c */ /* 0x040fe20003f06270 */
[----:B------:R1:W-:Y:S01]  /*11680*/  I2F R11, R4 ;  /* 0x00000004000b7306 */ /* 0x0003e20000201400 */
[----:B------:R-:W-:-:S02]  /*11690*/  ISETP.LT.OR P1, PT, R2, R238, P1 ;  /* 0x000000ee0200720c */ /* 0x000fc40000f21670 */
[----:B------:R-:W-:Y:S02]  /*116a0*/  IABS R3, R3 ;  /* 0x0000000300037213 */ /* 0x000fe40000000000 */
[----:B-1----:R-:W-:Y:S02]  /*116b0*/  FSEL R4, R8, -INF , !P4 ;  /* 0xff80000008047808 */ /* 0x002fe40006000000 */
[----:B------:R-:W-:-:S03]  /*116c0*/  ISETP.LT.OR P4, PT, R2, R237, P0 ;  /* 0x000000ed0200720c */ /* 0x000fc60000781670 */
[----:B------:R1:W-:Y:S02]  /*116d0*/  STL [R1+0x64], R4 ;  /* 0x0000640401007387 */ /* 0x0003e40000100800 */
[----:B-1----:R-:W-:Y:S01]  /*116e0*/  IMAD.MOV.U32 R4, RZ, RZ, R3 ;  /* 0x000000ffff047224 */ /* 0x002fe200078e0003 */
[----:B------:R-:W-:Y:S02]  /*116f0*/  IABS R3, R5 ;  /* 0x0000000500037213 */ /* 0x000fe40000000000 */
[----:B------:R-:W-:Y:S02]  /*11700*/  FSEL R5, R9, -INF , !P6 ;  /* 0xff80000009057808 */ /* 0x000fe40007000000 */
[----:B------:R1:W-:Y:S01]  /*11710*/  I2F R9, R4 ;  /* 0x0000000400097306 */ /* 0x0003e20000201400 */
[----:B------:R-:W-:Y:S02]  /*11720*/  ISETP.LT.OR P6, PT, R2, R240, P3 ;  /* 0x000000f00200720c */ /* 0x000fe40001fc1670 */
[----:B------:R2:W-:Y:S01]  /*11730*/  STL [R1+0x48], R5 ;  /* 0x0000480501007387 */ /* 0x0005e20000100800 */
[----:B------:R-:W-:Y:S01]  /*11740*/  LOP3.LUT P3, RZ, R231, 0x8, RZ, 0xc0, !PT ;  /* 0x00000008e7ff7812 */ /* 0x000fe2000786c0ff */
[----:B-1----:R-:W-:-:S02]  /*11750*/  IMAD.MOV.U32 R4, RZ, RZ, R3 ;  /* 0x000000ffff047224 */ /* 0x002fc400078e0003 */
[----:B------:R-:W-:-:S05]  /*11760*/  IMAD.IADD R3, R234, 0x1, -R2 ;  /* 0x00000001ea037824 */ /* 0x000fca00078e0a02 */
[----:B------:R-:W-:-:S04]  /*11770*/  IABS R3, R3 ;  /* 0x0000000300037213 */ /* 0x000fc80000000000 */
[----:B------:R-:W1:Y:S01]  /*11780*/  I2F R8, R3 ;  /* 0x0000000300087306 */ /* 0x000e620000201400 */
[----:B--2---:R-:W-:Y:S02]  /*11790*/  FSEL R5, R6, -INF , !P5 ;  /* 0xff80000006057808 */ /* 0x004fe40006800000 */
[----:B------:R-:W-:Y:S02]  /*117a0*/  ISETP.LT.OR P5, PT, R2, R239, P2 ;  /* 0x000000ef0200720c */ /* 0x000fe400017a1670 */
[C---:B------:R-:W-:Y:S01]  /*117b0*/  LOP3.LUT P2, RZ, R231.reuse, 0x4, RZ, 0xc0, !PT ;  /* 0x00000004e7ff7812 */ /* 0x040fe2000784c0ff */
[----:B------:R2:W-:Y:S01]  /*117c0*/  STL [R1+0x54], R5 ;  /* 0x0000540501007387 */ /* 0x0005e20000100800 */
[----:B------:R-:W-:Y:S01]  /*117d0*/  LOP3.LUT R231, R231, 0xfffffffd, RZ, 0xc0, !PT ;  /* 0xfffffffde7e77812 */ /* 0x000fe200078ec0ff */
[----:B------:R3:W4:Y:S03]  /*117e0*/  I2F R6, R4 ;  /* 0x0000000400067306 */ /* 0x0007260000201400 */
[----:B------:R-:W-:Y:S01]  /*117f0*/  @P1 LOP3.LUT R231, R231, 0x2, RZ, 0xfc, !PT ;  /* 0x00000002e7e71812 */ /* 0x000fe200078efcff */
[----:B-1----:R-:W-:-:S02]  /*11800*/  FFMA.FTZ R8, R8, -UR35, R120 ;  /* 0x8000002308087c23 */ /* 0x002fc40008010078 */
[----:B---3--:R-:W-:Y:S01]  /*11810*/  IMAD.IADD R4, R241, 0x1, -R2 ;  /* 0x00000001f1047824 */ /* 0x008fe200078e0a02 */
[----:B------:R-:W-:Y:S01]  /*11820*/  IADD3 R2, R0, 0x21, RZ ;  /* 0x0000002100027810 */ /* 0x000fe20007ffe0ff */
[----:B----4-:R-:W-:-:S03]  /*11830*/  FFMA.FTZ R6, R6, -UR35, R126 ;  /* 0x8000002306067c23 */ /* 0x010fc6000801007e */
[----:B------:R-:W-:Y:S01]  /*11840*/  IABS R4, R4 ;  /* 0x0000000400047213 */ /* 0x000fe20000000000 */
[--C-:B------:R-:W-:Y:S01]  /*11850*/  IMAD.IADD R3, R236, 0x1, -R2.reuse ;  /* 0x00000001ec037824 */ /* 0x100fe200078e0a02 */
[C---:B------:R-:W-:Y:S01]  /*11860*/  ISETP.GE.AND P1, PT, R2.reuse, R243, PT ;  /* 0x000000f30200720c */ /* 0x040fe20003f26270 */
[----:B--2---:R-:W-:Y:S01]  /*11870*/  IMAD.IADD R5, R235, 0x1, -R2 ;  /* 0x00000001eb057824 */ /* 0x004fe200078e0a02 */
[----:B------:R1:W2:Y:S01]  /*11880*/  I2F R10, R4 ;  /* 0x00000004000a7306 */ /* 0x0002a20000201400 */
[C---:B------:R-:W-:Y:S02]  /*11890*/  ISETP.GE.AND P0, PT, R2.reuse, R242, PT ;  /* 0x000000f20200720c */ /* 0x040fe40003f06270 */
[----:B------:R-:W-:Y:S02]  /*118a0*/  IABS R3, R3 ;  /* 0x0000000300037213 */ /* 0x000fe40000000000 */
[C---:B------:R-:W-:Y:S02]  /*118b0*/  ISETP.LT.OR P1, PT, R2.reuse, R238, P1 ;  /* 0x000000ee0200720c */ /* 0x040fe40000f21670 */
[----:B------:R-:W-:Y:S01]  /*118c0*/  ISETP.LT.OR P0, PT, R2, R237, P0 ;  /* 0x000000ed0200720c */ /* 0x000fe20000701670 */
[----:B-1----:R-:W-:Y:S01]  /*118d0*/  IMAD.MOV.U32 R4, RZ, RZ, R3 ;  /* 0x000000ffff047224 */ /* 0x002fe200078e0003 */
[----:B------:R-:W-:Y:S01]  /*118e0*/  IABS R3, R5 ;  /* 0x0000000500037213 */ /* 0x000fe20000000000 */
[----:B------:R-:W-:-:S02]  /*118f0*/  FFMA.FTZ R5, R9, -UR35, R124 ;  /* 0x8000002309057c23 */ /* 0x000fc4000801007c */
[----:B------:R-:W1:Y:S01]  /*11900*/  I2F R7, R4 ;  /* 0x0000000400077306 */ /* 0x000e620000201400 */
[----:B--2---:R-:W-:-:S05]  /*11910*/  FFMA.FTZ R9, R10, -UR35, R122 ;  /* 0x800000230a097c23 */ /* 0x004fca000801007a */
[----:B------:R-:W-:Y:S02]  /*11920*/  FSEL R35, R9, -INF , !P4 ;  /* 0xff80000009237808 */ /* 0x000fe40006000000 */
[----:B------:R-:W2:Y:S01]  /*11930*/  I2F R4, R3 ;  /* 0x0000000300047306 */ /* 0x000ea20000201400 */
[----:B-1----:R-:W-:Y:S02]  /*11940*/  FFMA.FTZ R7, R7, -UR35, R125 ;  /* 0x8000002307077c23 */ /* 0x002fe4000801007d */
[----:B--2---:R-:W-:Y:S01]  /*11950*/  FFMA.FTZ R10, R4, -UR35, R127 ;  /* 0x80000023040a7c23 */ /* 0x004fe2000801007f */
[----:B------:R-:W-:Y:S01]  /*11960*/  FSEL R4, R12, -INF , !P3 ;  /* 0xff8000000c047808 */ /* 0x000fe20005800000 */
[----:B------:R-:W-:Y:S01]  /*11970*/  FFMA.FTZ R3, R11, -UR35, R135 ;  /* 0x800000230b037c23 */ /* 0x000fe20008010087 */
[----:B------:R-:W-:-:S03]  /*11980*/  ISETP.GE.AND P3, PT, R2, R245, PT ;  /* 0x000000f50200720c */ /* 0x000fc60003f66270 */
[----:B------:R1:W-:Y:S01]  /*11990*/  STL [R1+0x50], R4 ;  /* 0x0000500401007387 */ /* 0x0003e20000100800 */
[----:B------:R-:W-:Y:S01]  /*119a0*/  FSEL R200, R3, -INF , !P2 ;  /* 0xff80000003c87808 */ /* 0x000fe20005000000 */
[----:B------:R-:W-:Y:S01]  /*119b0*/  IMAD.IADD R3, R234, 0x1, -R2 ;  /* 0x00000001ea037824 */ /* 0x000fe200078e0a02 */
[----:B------:R-:W-:-:S04]  /*119c0*/  ISETP.GE.AND P2, PT, R2, R244, PT ;  /* 0x000000f40200720c */ /* 0x000fc80003f46270 */
[----:B------:R-:W-:Y:S02]  /*119d0*/  IABS R3, R3 ;  /* 0x0000000300037213 */ /* 0x000fe40000000000 */
[----:B-1----:R-:W-:Y:S02]  /*119e0*/  FSEL R4, R5, -INF , !P6 ;  /* 0xff80000005047808 */ /* 0x002fe40007000000 */
[----:B------:R-:W-:Y:S01]  /*119f0*/  ISETP.LT.OR P6, PT, R2, R240, P3 ;  /* 0x000000f00200720c */ /* 0x000fe20001fc1670 */
[----:B------:R1:W-:Y:S01]  /*11a00*/  I2F R5, R3 ;  /* 0x0000000300057306 */ /* 0x0003e20000201400 */
[C---:B------:R-:W-:Y:S01]  /*11a10*/  LOP3.LUT P3, RZ, R231.reuse, 0x2, RZ, 0xc0, !PT ;  /* 0x00000002e7ff7812 */ /* 0x040fe2000786c0ff */
[----:B------:R2:W-:Y:S01]  /*11a20*/  STL [R1+0x34], R4 ;  /* 0x0000340401007387 */ /* 0x0005e20000100800 */
[----:B------:R-:W-:-:S04]  /*11a30*/  LOP3.LUT R231, R231, 0xfffffff7, RZ, 0xc0, !PT ;  /* 0xfffffff7e7e77812 */ /* 0x000fc800078ec0ff */
[----:B------:R-:W-:-:S04]  /*11a40*/  @P1 LOP3.LUT R231, R231, 0x8, RZ, 0xfc, !PT ;  /* 0x00000008e7e71812 */ /* 0x000fc800078efcff */
[----:B------:R-:W-:-:S04]  /*11a50*/  LOP3.LUT R231, R231, 0xfffffffb, RZ, 0xc0, !PT ;  /* 0xfffffffbe7e77812 */ /* 0x000fc800078ec0ff */
[----:B------:R-:W-:Y:S02]  /*11a60*/  @P0 LOP3.LUT R231, R231, 0x4, RZ, 0xfc, !PT ;  /* 0x00000004e7e70812 */ /* 0x000fe400078efcff */
[----:B--2---:R-:W-:Y:S02]  /*11a70*/  FSEL R4, R6, -INF , !P5 ;  /* 0xff80000006047808 */ /* 0x004fe40006800000 */
[----:B------:R-:W-:Y:S02]  /*11a80*/  ISETP.LT.OR P5, PT, R2, R239, P2 ;  /* 0x000000ef0200720c */ /* 0x000fe400017a1670 */
[----:B------:R-:W-:Y:S01]  /*11a90*/  FSEL R6, R8, -INF , !P3 ;  /* 0xff80000008067808 */ /* 0x000fe20005800000 */
[----:B------:R2:W-:Y:S04]  /*11aa0*/  STL [R1+0x3c], R4 ;  /* 0x00003c0401007387 */ /* 0x0005e80000100800 */
[----:B------:R3:W-:Y:S01]  /*11ab0*/  STL [R1+0x44], R6 ;  /* 0x0000440601007387 */ /* 0x0007e20000100800 */
[----:B--2---:R-:W-:Y:S01]  /*11ac0*/  IMAD.IADD R4, R241, 0x1, -R2 ;  /* 0x00000001f1047824 */ /* 0x004fe200078e0a02 */
[----:B------:R-:W-:-:S02]  /*11ad0*/  IADD3 R2, R0, 0x28, RZ ;  /* 0x0000002800027810 */ /* 0x000fc40007ffe0ff */
[----:B---3--:R-:W-:-:S03]  /*11ae0*/  FSEL R6, R7, -INF , !P6 ;  /* 0xff80000007067808 */ /* 0x008fc60007000000 */
[----:B-1----:R-:W-:Y:S01]  /*11af0*/  IMAD.IADD R3, R236, 0x1, -R2 ;  /* 0x00000001ec037824 */ /* 0x002fe200078e0a02 */
[----:B------:R-:W-:Y:S01]  /*11b00*/  IABS R4, R4 ;  /* 0x0000000400047213 */ /* 0x000fe20000000000 */
[----:B------:R1:W-:Y:S01]  /*11b10*/  STL [R1+0x28], R6 ;  /* 0x0000280601007387 */ /* 0x0003e20000100800 */
[C---:B------:R-:W-:Y:S02]  /*11b20*/  ISETP.GE.AND P3, PT, R2.reuse, R245, PT ;  /* 0x000000f50200720c */ /* 0x040fe40003f66270 */
[----:B------:R2:W-:Y:S01]  /*11b30*/  I2F R11, R4 ;  /* 0x00000004000b7306 */ /* 0x0005e20000201400 */
[----:B------:R-:W-:Y:S02]  /*11b40*/  IABS R3, R3 ;  /* 0x0000000300037213 */ /* 0x000fe40000000000 */
[C---:B------:R-:W-:Y:S02]  /*11b50*/  ISETP.GE.AND P2, PT, R2.reuse, R244, PT ;  /* 0x000000f40200720c */ /* 0x040fe40003f46270 */
[----:B------:R-:W-:-:S02]  /*11b60*/  ISETP.GE.AND P1, PT, R2, R243, PT ;  /* 0x000000f30200720c */ /* 0x000fc40003f26270 */
[C---:B------:R-:W-:Y:S02]  /*11b70*/  ISETP.GE.AND P0, PT, R2.reuse, R242, PT ;  /* 0x000000f20200720c */ /* 0x040fe40003f06270 */
[C---:B------:R-:W-:Y:S02]  /*11b80*/  ISETP.LT.OR P6, PT, R2.reuse, R240, P3 ;  /* 0x000000f00200720c */ /* 0x040fe40001fc1670 */
[C---:B------:R-:W-:Y:S02]  /*11b90*/  ISETP.LT.OR P1, PT, R2.reuse, R238, P1 ;  /* 0x000000ee0200720c */ /* 0x040fe40000f21670 */
[----:B------:R-:W-:Y:S02]  /*11ba0*/  ISETP.LT.OR P4, PT, R2, R237, P0 ;  /* 0x000000ed0200720c */ /* 0x000fe40000781670 */
[----:B------:R-:W-:Y:S01]  /*11bb0*/  LOP3.LUT P3, RZ, R231, 0x8, RZ, 0xc0, !PT ;  /* 0x00000008e7ff7812 */ /* 0x000fe2000786c0ff */
[----:B--2---:R-:W-:Y:S02]  /*11bc0*/  IMAD.MOV.U32 R4, RZ, RZ, R3 ;  /* 0x000000ffff047224 */ /* 0x004fe400078e0003 */
[----:B------:R-:W-:-:S02]  /*11bd0*/  IMAD.IADD R3, R235, 0x1, -R2 ;  /* 0x00000001eb037824 */ /* 0x000fc400078e0a02 */
[----:B-1----:R1:W2:Y:S03]  /*11be0*/  I2F R6, R4 ;  /* 0x0000000400067306 */ /* 0x0022a60000201400 */
[----:B------:R-:W-:Y:S02]  /*11bf0*/  IABS R3, R3 ;  /* 0x0000000300037213 */ /* 0x000fe40000000000 */
[----:B-1----:R-:W-:Y:S01]  /*11c00*/  FSEL R4, R10, -INF , !P5 ;  /* 0xff8000000a047808 */ /* 0x002fe20006800000 */
[----:B--2---:R-:W-:Y:S01]  /*11c10*/  FFMA.FTZ R6, R6, -UR35, R92 ;  /* 0x8000002306067c23 */ /* 0x004fe2000801005c */
[----:B------:R-:W-:Y:S02]  /*11c20*/  ISETP.LT.OR P5, PT, R2, R239, P2 ;  /* 0x000000ef0200720c */ /* 0x000fe400017a1670 */
[C---:B------:R-:W-:Y:S01]  /*11c30*/  LOP3.LUT P2, RZ, R231.reuse, 0x4, RZ, 0xc0, !PT ;  /* 0x00000004e7ff7812 */ /* 0x040fe2000784c0ff */
[----:B------:R1:W-:Y:S01]  /*11c40*/  STL [R1+0x38], R4 ;  /* 0x0000380401007387 */ /* 0x0003e20000100800 */
[----:B------:R-:W-:-:S04]  /*11c50*/  LOP3.LUT R231, R231, 0xfffffffd, RZ, 0xc0, !PT ;  /* 0xfffffffde7e77812 */ /* 0x000fc800078ec0ff */
[----:B------:R-:W-:Y:S01]  /*11c60*/  @P1 LOP3.LUT R231, R231, 0x2, RZ, 0xfc, !PT ;  /* 0x00000002e7e71812 */ /* 0x000fe200078efcff */
[----:B-1----:R-:W-:Y:S02]  /*11c70*/  IMAD.MOV.U32 R4, RZ, RZ, R3 ;  /* 0x000000ffff047224 */ /* 0x002fe400078e0003 */
[----:B------:R-:W-:Y:S02]  /*11c80*/  IMAD.IADD R3, R234, 0x1, -R2 ;  /* 0x00000001ea037824 */ /* 0x000fe400078e0a02 */
[----:B------:R1:W2:Y:S03]  /*11c90*/  I2F R8, R4 ;  /* 0x0000000400087306 */ /* 0x0002a60000201400 */
[----:B------:R-:W-:-:S05]  /*11ca0*/  IABS R3, R3 ;  /* 0x0000000300037213 */ /* 0x000fca0000000000 */
[----:B------:R3:W-:Y:S01]  /*11cb0*/  I2F R7, R3 ;  /* 0x0000000300077306 */ /* 0x0007e20000201400 */
[----:B-1----:R-:W-:Y:S01]  /*11cc0*/  IMAD.IADD R4, R241, 0x1, -R2 ;  /* 0x00000001f1047824 */ /* 0x002fe200078e0a02 */
[----:B------:R-:W-:Y:S01]  /*11cd0*/  IADD3 R2, R0, 0x29, RZ ;  /* 0x0000002900027810 */ /* 0x000fe20007ffe0ff */
[----:B--2---:R-:W-:-:S03]  /*11ce0*/  FFMA.FTZ R8, R8, -UR35, R94 ;  /* 0x8000002308087c23 */ /* 0x004fc6000801005e */
[----:B------:R-:W-:Y:S02]  /*11cf0*/  IABS R4, R4 ;  /* 0x0000000400047213 */ /* 0x000fe40000000000 */
[----:B------:R-:W-:Y:S01]  /*11d00*/  ISETP.GE.AND P1, PT, R2, R243, PT ;  /* 0x000000f30200720c */ /* 0x000fe20003f26270 */
[----:B---3--:R-:W-:Y:S01]  /*11d10*/  IMAD.IADD R3, R236, 0x1, -R2 ;  /* 0x00000001ec037824 */ /* 0x008fe200078e0a02 */
[----:B------:R1:W2:Y:S01]  /*11d20*/  I2F R9, R4 ;  /* 0x0000000400097306 */ /* 0x0002a20000201400 */
[C---:B------:R-:W-:Y:S02]  /*11d30*/  ISETP.GE.AND P0, PT, R2.reuse, R242, PT ;  /* 0x000000f20200720c */ /* 0x040fe40003f06270 */
[C---:B------:R-:W-:Y:S02]  /*11d40*/  ISETP.LT.OR P1, PT, R2.reuse, R238, P1 ;  /* 0x000000ee0200720c */ /* 0x040fe40000f21670 */
[----:B------:R-:W-:Y:S02]  /*11d50*/  IABS R3, R3 ;  /* 0x0000000300037213 */ /* 0x000fe40000000000 */
[----:B------:R-:W-:-:S04]  /*11d60*/  ISETP.LT.OR P0, PT, R2, R237, P0 ;  /* 0x000000ed0200720c */ /* 0x000fc80000701670 */
[----:B------:R-:W3:Y:S01]  /*11d70*/  I2F R3, R3 ;  /* 0x0000000300037306 */ /* 0x000ee20000201400 */
[----:B-1----:R-:W-:Y:S02]  /*11d80*/  FFMA.FTZ R4, R5, -UR35, R121 ;  /* 0x8000002305047c23 */ /* 0x002fe40008010079 */
[----:B------:R-:W-:Y:S02]  /*11d90*/  FFMA.FTZ R5, R11, -UR35, R123 ;  /* 0x800000230b057c23 */ /* 0x000fe4000801007b */
[----:B--2---:R-:W-:Y:S01]  /*11da0*/  FFMA.FTZ R13, R9, -UR35, R114 ;  /* 0x80000023090d7c23 */ /* 0x004fe20008010072 */
[----:B------:R-:W-:Y:S01]  /*11db0*/  FSEL R4, R4, -INF , !P3 ;  /* 0xff80000004047808 */ /* 0x000fe20005800000 */
[----:B------:R-:W-:Y:S01]  /*11dc0*/  FFMA.FTZ R11, R7, -UR35, R112 ;  /* 0x80000023070b7c23 */ /* 0x000fe20008010070 */
[----:B------:R-:W-:-:S03]  /*11dd0*/  ISETP.GE.AND P3, PT, R2, R245, PT ;  /* 0x000000f50200720c */ /* 0x000fc60003f66270 */
[----:B------:R1:W-:Y:S01]  /*11de0*/  STL [R1+0x30], R4 ;  /* 0x0000300401007387 */ /* 0x0003e20000100800 */
[----:B---3--:R-:W-:Y:S02]  /*11df0*/  FFMA.FTZ R12, R3, -UR35, R93 ;  /* 0x80000023030c7c23 */ /* 0x008fe4000801005d */
[----:B------:R-:W-:-:S05]  /*11e00*/  IMAD.IADD R3, R235, 0x1, -R2 ;  /* 0x00000001eb037824 */ /* 0x000fca00078e0a02 */
[----:B------:R-:W-:Y:S02]  /*11e10*/  IABS R3, R3 ;  /* 0x0000000300037213 */ /* 0x000fe40000000000 */
[----:B-1----:R-:W-:Y:S02]  /*11e20*/  FSEL R4, R5, -INF , !P2 ;  /* 0xff80000005047808 */ /* 0x002fe40005000000 */
[----:B------:R-:W-:Y:S02]  /*11e30*/  FSEL R5, R6, -INF , !P6 ;  /* 0xff80000006057808 */ /* 0x000fe40007000000 */
[C---:B------:R-:W-:Y:S01]  /*11e40*/  ISETP.GE.AND P2, PT, R2.reuse, R244, PT ;  /* 0x000000f40200720c */ /* 0x040fe20003f46270 */
[----:B------:R1:W-:Y:S01]  /*11e50*/  STL [R1+0x40], R4 ;  /* 0x0000400401007387 */ /* 0x0003e20000100800 */
[----:B------:R-:W-:Y:S02]  /*11e60*/  ISETP.LT.OR P6, PT, R2, R240, P3 ;  /* 0x000000f00200720c */ /* 0x000fe40001fc1670 */
[C---:B------:R-:W-:Y:S01]  /*11e70*/  LOP3.LUT P3, RZ, R231.reuse, 0x2, RZ, 0xc0, !PT ;  /* 0x00000002e7ff7812 */ /* 0x040fe2000786c0ff */
[----:B------:R2:W-:Y:S01]  /*11e80*/  STL [R1+0x18], R5 ;  /* 0x0000180501007387 */ /* 0x0005e20000100800 */
[----:B------:R-:W-:-:S02]  /*11e90*/  LOP3.LUT R231, R231, 0xfffffff7, RZ, 0xc0, !PT ;  /* 0xfffffff7e7e77812 */ /* 0x000fc400078ec0ff */
[----:B------:R-:W-:Y:S02]  /*11ea0*/  FSEL R93, R11, -INF , !P3 ;  /* 0xff8000000b5d7808 */ /* 0x000fe40005800000 */
[----:B------:R-:W-:-:S04]  /*11eb0*/  @P1 LOP3.LUT R231, R231, 0x8, RZ, 0xfc, !PT ;  /* 0x00000008e7e71812 */ /* 0x000fc800078efcff */
[----:B------:R-:W-:-:S04]  /*11ec0*/  LOP3.LUT R231, R231, 0xfffffffb, RZ, 0xc0, !PT ;  /* 0xfffffffbe7e77812 */ /* 0x000fc800078ec0ff */
[----:B------:R-:W-:Y:S01]  /*11ed0*/  @P0 LOP3.LUT R231, R231, 0x4, RZ, 0xfc, !PT ;  /* 0x00000004e7e70812 */ /* 0x000fe200078efcff */
[----:B-1----:R-:W-:Y:S02]  /*11ee0*/  IMAD.MOV.U32 R4, RZ, RZ, R3 ;  /* 0x000000ffff047224 */ /* 0x002fe400078e0003 */
[--C-:B------:R-:W-:Y:S01]  /*11ef0*/  IMAD.IADD R3, R234, 0x1, -R2.reuse ;  /* 0x00000001ea037824 */ /* 0x100fe200078e0a02 */
[----:B--2---:R-:W-:Y:S01]  /*11f00*/  FSEL R5, R8, -INF , !P5 ;  /* 0xff80000008057808 */ /* 0x004fe20006800000 */
[----:B------:R1:W-:Y:S01]  /*11f10*/  I2F R10, R4 ;  /* 0x00000004000a7306 */ /* 0x0003e20000201400 */
[----:B------:R-:W-:Y:S02]  /*11f20*/  ISETP.LT.OR P5, PT, R2, R239, P2 ;  /* 0x000000ef0200720c */ /* 0x000fe400017a1670 */
[----:B------:R-:W-:Y:S01]  /*11f30*/  IABS R3, R3 ;  /* 0x0000000300037213 */ /* 0x000fe20000000000 */
[----:B------:R2:W-:Y:S04]  /*11f40*/  STL [R1+0x20], R5 ;  /* 0x0000200501007387 */ /* 0x0005e80000100800 */
[----:B------:R3:W-:Y:S01]  /*11f50*/  I2F R9, R3 ;  /* 0x0000000300097306 */ /* 0x0007e20000201400 */
[----:B-1----:R-:W-:Y:S01]  /*11f60*/  IMAD.IADD R4, R241, 0x1, -R2 ;  /* 0x00000001f1047824 */ /* 0x002fe200078e0a02 */
[----:B------:R-:W-:-:S04]  /*11f70*/  IADD3 R2, R0, 0x30, RZ ;  /* 0x0000003000027810 */ /* 0x000fc80007ffe0ff */
[----:B------:R-:W-:Y:S02]  /*11f80*/  IABS R4, R4 ;  /* 0x0000000400047213 */ /* 0x000fe40000000000 */
[----:B------:R-:W-:Y:S01]  /*11f90*/  ISETP.GE.AND P3, PT, R2, R245, PT ;  /* 0x000000f50200720c */ /* 0x000fe20003f66270 */
[--C-:B---3--:R-:W-:Y:S01]  /*11fa0*/  IMAD.IADD R3, R236, 0x1, -R2.reuse ;  /* 0x00000001ec037824 */ /* 0x108fe200078e0a02 */
[----:B------:R1:W-:Y:S01]  /*11fb0*/  I2F R14, R4 ;  /* 0x00000004000e7306 */ /* 0x0003e20000201400 */
[C---:B------:R-:W-:Y:S02]  /*11fc0*/  ISETP.GE.AND P2, PT, R2.reuse, R244, PT ;  /* 0x000000f40200720c */ /* 0x040fe40003f46270 */
[C---:B------:R-:W-:Y:S01]  /*11fd0*/  ISETP.GE.AND P1, PT, R2.reuse, R243, PT ;  /* 0x000000f30200720c */ /* 0x040fe20003f26270 */
[----:B--2---:R-:W-:Y:S01]  /*11fe0*/  IMAD.IADD R5, R235, 0x1, -R2 ;  /* 0x00000001eb057824 */ /* 0x004fe200078e0a02 */
[----:B------:R-:W-:Y:S02]  /*11ff0*/  IABS R3, R3 ;  /* 0x0000000300037213 */ /* 0x000fe40000000000 */
[----:B------:R-:W-:-:S02]  /*12000*/  ISETP.GE.AND P0, PT, R2, R242, PT ;  /* 0x000000f20200720c */ /* 0x000fc40003f06270 */
[----:B------:R-:W-:Y:S01]  /*12010*/  ISETP.LT.OR P1, PT, R2, R238, P1 ;  /* 0x000000ee0200720c */ /* 0x000fe20000f21670 */
[----:B-1----:R-:W-:Y:S01]  /*12020*/  IMAD.MOV.U32 R4, RZ, RZ, R3 ;  /* 0x000000ffff047224 */ /* 0x002fe200078e0003 */
[----:B------:R-:W-:Y:S01]  /*12030*/  IABS R3, R5 ;  /* 0x0000000500037213 */ /* 0x000fe20000000000 */
[--C-:B------:R-:W-:Y:S02]  /*12040*/  IMAD.IADD R5, R241, 0x1, -R2.reuse ;  /* 0x00000001f1057824 */ /* 0x100fe400078e0a02 */
[----:B------:R1:W2:Y:S02]  /*12050*/  I2F R7, R4 ;  /* 0x0000000400077306 */ /* 0x0002a40000201400 */
[----:B-1----:R-:W-:Y:S02]  /*12060*/  IMAD.MOV.U32 R4, RZ, RZ, R3 ;  /* 0x000000ffff047224 */ /* 0x002fe400078e0003 */
[----:B------:R-:W-:-:S04]  /*12070*/  IMAD.IADD R3, R234, 0x1, -R2 ;  /* 0x00000001ea037824 */ /* 0x000fc800078e0a02 */
[----:B------:R1:W3:Y:S01]  /*12080*/  I2F R8, R4 ;  /* 0x0000000400087306 */ /* 0x0002e20000201400 */
[----:B--2---:R-:W-:Y:S01]  /*12090*/  FFMA.FTZ R7, R7, -UR35, R104 ;  /* 0x8000002307077c23 */ /* 0x004fe20008010068 */
[----:B------:R-:W-:-:S05]  /*120a0*/  IABS R3, R3 ;  /* 0x0000000300037213 */ /* 0x000fca0000000000 */
[----:B-1----:R-:W-:Y:S01]  /*120b0*/  IMAD.MOV.U32 R4, RZ, RZ, R3 ;  /* 0x000000ffff047224 */ /* 0x002fe200078e0003 */
[----:B------:R-:W-:Y:S01]  /*120c0*/  IABS R3, R5 ;  /* 0x0000000500037213 */ /* 0x000fe20000000000 */
[----:B---3--:R-:W-:Y:S01]  /*120d0*/  FFMA.FTZ R8, R8, -UR35, R106 ;  /* 0x8000002308087c23 */ /* 0x008fe2000801006a */
[----:B------:R-:W-:Y:S01]  /*120e0*/  FSEL R5, R13, -INF , !P4 ;  /* 0xff8000000d057808 */ /* 0x000fe20006000000 */
[----:B------:R1:W2:Y:S01]  /*120f0*/  I2F R6, R4 ;  /* 0x0000000400067306 */ /* 0x0002a20000201400 */
[----:B------:R-:W-:-:S03]  /*12100*/  ISETP.LT.OR P4, PT, R2, R237, P0 ;  /* 0x000000ed0200720c */ /* 0x000fc60000781670 */
[----:B------:R3:W-:Y:S04]  /*12110*/  STL [R1+0x2c], R5 ;  /* 0x00002c0501007387 */ /* 0x0007e80000100800 */
[----:B------:R-:W4:Y:S01]  /*12120*/  I2F R3, R3 ;  /* 0x0000000300037306 */ /* 0x000f220000201400 */
[----:B-1----:R-:W-:Y:S02]  /*12130*/  FFMA.FTZ R4, R10, -UR35, R95 ;  /* 0x800000230a047c23 */ /* 0x002fe4000801005f */
[----:B--2---:R-:W-:-:S03]  /*12140*/  FFMA.FTZ R13, R6, -UR35, R100 ;  /* 0x80000023060d7c23 */ /* 0x004fc60008010064 */
[----:B------:R-:W-:Y:S02]  /*12150*/  FSEL R4, R4, -INF , !P5 ;  /* 0xff80000004047808 */ /* 0x000fe40006800000 */
[----:B------:R-:W-:Y:S01]  /*12160*/  ISETP.LT.OR P5, PT, R2, R239, P2 ;  /* 0x000000ef0200720c */ /* 0x000fe200017a1670 */
[----:B----4-:R-:W-:Y:S01]  /*12170*/  FFMA.FTZ R11, R3, -UR35, R102 ;  /* 0x80000023030b7c23 */ /* 0x010fe20008010066 */
[----:B------:R-:W-:Y:S02]  /*12180*/  LOP3.LUT P2, RZ, R231, 0x4, RZ, 0xc0, !PT ;  /* 0x00000004e7ff7812 */ /* 0x000fe4000784c0ff */
[----:B------:R-:W-:Y:S02]  /*12190*/  FSEL R104, R8, -INF , !P5 ;  /* 0xff80000008687808 */ /* 0x000fe40006800000 */
[----:B---3--:R-:W-:Y:S02]  /*121a0*/  FSEL R5, R12, -INF , !P6 ;  /* 0xff8000000c057808 */ /* 0x008fe40007000000 */
[----:B------:R-:W-:-:S02]  /*121b0*/  ISETP.LT.OR P6, PT, R2, R240, P3 ;  /* 0x000000f00200720c */ /* 0x000fc40001fc1670 */
[----:B------:R-:W-:Y:S01]  /*121c0*/  IADD3 R2, R0, 0x31, RZ ;  /* 0x0000003100027810 */ /* 0x000fe20007ffe0ff */
[----:B------:R1:W-:Y:S01]  /*121d0*/  STL [R1+0xc], R5 ;  /* 0x00000c0501007387 */ /* 0x0003e20000100800 */
[C---:B------:R-:W-:Y:S02]  /*121e0*/  LOP3.LUT P3, RZ, R231.reuse, 0x8, RZ, 0xc0, !PT ;  /* 0x00000008e7ff7812 */ /* 0x040fe4000786c0ff */
[----:B------:R-:W-:Y:S01]  /*121f0*/  LOP3.LUT R231, R231, 0xfffffffd, RZ, 0xc0, !PT ;  /* 0xfffffffde7e77812 */ /* 0x000fe200078ec0ff */
[----:B------:R-:W-:Y:S01]  /*12200*/  IMAD.IADD R3, R236, 0x1, -R2 ;  /* 0x00000001ec037824 */ /* 0x000fe200078e0a02 */
[----:B------:R2:W-:Y:S01]  /*12210*/  STL [R1+0x14], R4 ;  /* 0x0000140401007387 */ /* 0x0005e20000100800 */
[----:B------:R-:W-:Y:S02]  /*12220*/  ISETP.GE.AND P0, PT, R2, R242, PT ;  /* 0x000000f20200720c */ /* 0x000fe40003f06270 */
[----:B------:R-:W-:Y:S02]  /*12230*/  @P1 LOP3.LUT R231, R231, 0x2, RZ, 0xfc, !PT ;  /* 0x00000002e7e71812 */ /* 0x000fe400078efcff */
[----:B------:R-:W-:-:S02]  /*12240*/  IABS R3, R3 ;  /* 0x0000000300037213 */ /* 0x000fc40000000000 */
[C---:B------:R-:W-:Y:S02]  /*12250*/  ISETP.GE.AND P1, PT, R2.reuse, R243, PT ;  /* 0x000000f30200720c */ /* 0x040fe40003f26270 */
[----:B------:R-:W-:Y:S02]  /*12260*/  FSEL R92, R7, -INF , !P6 ;  /* 0xff800000075c7808 */ /* 0x000fe40007000000 */
[C---:B------:R-:W-:Y:S02]  /*12270*/  ISETP.LT.OR P1, PT, R2.reuse, R238, P1 ;  /* 0x000000ee0200720c */ /* 0x040fe40000f21670 */
[----:B------:R-:W-:Y:S01]  /*12280*/  ISETP.LT.OR P0, PT, R2, R237, P0 ;  /* 0x000000ed0200720c */ /* 0x000fe20000701670 */
[----:B-1----:R-:W-:Y:S02]  /*12290*/  FFMA.FTZ R5, R9, -UR35, R113 ;  /* 0x8000002309057c23 */ /* 0x002fe40008010071 */
[----:B--2---:R-:W-:-:S03]  /*122a0*/  FFMA.FTZ R4, R14, -UR35, R115 ;  /* 0x800000230e047c23 */ /* 0x004fc60008010073 */
[----:B------:R-:W-:Y:S02]  /*122b0*/  FSEL R94, R5, -INF , !P3 ;  /* 0xff800000055e7808 */ /* 0x000fe40005800000 */
[----:B------:R-:W-:Y:S02]  /*122c0*/  ISETP.GE.AND P3, PT, R2, R245, PT ;  /* 0x000000f50200720c */ /* 0x000fe40003f66270 */
[----:B------:R-:W-:Y:S01]  /*122d0*/  FSEL R106, R4, -INF , !P2 ;  /* 0xff800000046a7808 */ /* 0x000fe20005000000 */
[----:B------:R-:W-:Y:S01]  /*122e0*/  IMAD.MOV.U32 R4, RZ, RZ, R3 ;  /* 0x000000ffff047224 */ /* 0x000fe200078e0003 */
[C---:B------:R-:W-:Y:S01]  /*122f0*/  ISETP.GE.AND P2, PT, R2.reuse, R244, PT ;  /* 0x000000f40200720c */ /* 0x040fe20003f46270 */
[----:B------:R-:W-:Y:S01]  /*12300*/  IMAD.IADD R3, R235, 0x1, -R2 ;  /* 0x00000001eb037824 */ /* 0x000fe200078e0a02 */
[C---:B------:R-:W-:Y:S01]  /*12310*/  ISETP.LT.OR P6, PT, R2.reuse, R240, P3 ;  /* 0x000000f00200720c */ /* 0x040fe20001fc1670 */
[----:B------:R1:W-:Y:S01]  /*12320*/  I2F R10, R4 ;  /* 0x00000004000a7306 */ /* 0x0003e20000201400 */
[----:B------:R-:W-:-:S02]  /*12330*/  ISETP.LT.OR P5, PT, R2, R239, P2 ;  /* 0x000000ef0200720c */ /* 0x000fc400017a1670 */
[----:B------:R-:W-:Y:S02]  /*12340*/  IABS R3, R3 ;  /* 0x0000000300037213 */ /* 0x000fe40000000000 */
[C---:B------:R-:W-:Y:S02]  /*12350*/  LOP3.LUT P3, RZ, R231.reuse, 0x2, RZ, 0xc0, !PT ;  /* 0x00000002e7ff7812 */ /* 0x040fe4000786c0ff */
[----:B------:R-:W-:Y:S02]  /*12360*/  LOP3.LUT R231, R231, 0xfffffff7, RZ, 0xc0, !PT ;  /* 0xfffffff7e7e77812 */ /* 0x000fe400078ec0ff */
[----:B------:R-:W-:Y:S02]  /*12370*/  FSEL R95, R13, -INF , !P3 ;  /* 0xff8000000d5f7808 */ /* 0x000fe40005800000 */
[----:B------:R-:W-:-:S04]  /*12380*/  @P1 LOP3.LUT R231, R231, 0x8, RZ, 0xfc, !PT ;  /* 0x00000008e7e71812 */ /* 0x000fc800078efcff */
[----:B------:R-:W-:Y:S01]  /*12390*/  LOP3.LUT R231, R231, 0xfffffffb, RZ, 0xc0, !PT ;  /* 0xfffffffbe7e77812 */ /* 0x000fe200078ec0ff */
[----:B-1----:R-:W-:Y:S02]  /*123a0*/  IMAD.MOV.U32 R4, RZ, RZ, R3 ;  /* 0x000000ffff047224 */ /* 0x002fe400078e0003 */
[----:B------:R-:W-:Y:S01]  /*123b0*/  IMAD.IADD R3, R234, 0x1, -R2 ;  /* 0x00000001ea037824 */ /* 0x000fe200078e0a02 */
[----:B------:R-:W-:Y:S01]  /*123c0*/  @P0 LOP3.LUT R231, R231, 0x4, RZ, 0xfc, !PT ;  /* 0x00000004e7e70812 */ /* 0x000fe200078efcff */
[----:B------:R1:W-:Y:S03]  /*123d0*/  I2F R8, R4 ;  /* 0x0000000400087306 */ /* 0x0003e60000201400 */
[----:B------:R-:W-:-:S05]  /*123e0*/  IABS R3, R3 ;  /* 0x0000000300037213 */ /* 0x000fca0000000000 */
[----:B------:R2:W3:Y:S01]  /*123f0*/  I2F R7, R3 ;  /* 0x0000000300077306 */ /* 0x0004e20000201400 */
[----:B-1----:R-:W-:Y:S01]  /*12400*/  IMAD.IADD R4, R241, 0x1, -R2 ;  /* 0x00000001f1047824 */ /* 0x002fe200078e0a02 */
[----:B------:R-:W-:-:S04]  /*12410*/  IADD3 R2, R0, 0x38, RZ ;  /* 0x0000003800027810 */ /* 0x000fc80007ffe0ff */
[----:B------:R-:W-:Y:S01]  /*12420*/  IABS R4, R4 ;  /* 0x0000000400047213 */ /* 0x000fe20000000000 */
[--C-:B------:R-:W-:Y:S01]  /*12430*/  IMAD.IADD R5, R234, 0x1, -R2.reuse ;  /* 0x00000001ea057824 */ /* 0x100fe200078e0a02 */
[----:B------:R-:W-:Y:S01]  /*12440*/  ISETP.GE.AND P3, PT, R2, R245, PT ;  /* 0x000000f50200720c */ /* 0x000fe20003f66270 */
[----:B--2---:R-:W-:Y:S01]  /*12450*/  IMAD.IADD R3, R236, 0x1, -R2 ;  /* 0x00000001ec037824 */ /* 0x004fe200078e0a02 */
[----:B------:R1:W-:Y:S01]  /*12460*/  I2F R12, R4 ;  /* 0x00000004000c7306 */ /* 0x0003e20000201400 */
[C---:B------:R-:W-:Y:S01]  /*12470*/  ISETP.GE.AND P2, PT, R2.reuse, R244, PT ;  /* 0x000000f40200720c */ /* 0x040fe20003f46270 */
[----:B---3--:R-:W-:Y:S01]  /*12480*/  FFMA.FTZ R7, R7, -UR35, R101 ;  /* 0x8000002307077c23 */ /* 0x008fe20008010065 */
[C---:B------:R-:W-:Y:S02]  /*12490*/  ISETP.GE.AND P1, PT, R2.reuse, R243, PT ;  /* 0x000000f30200720c */ /* 0x040fe40003f26270 */
[----:B------:R-:W-:Y:S02]  /*124a0*/  IABS R3, R3 ;  /* 0x0000000300037213 */ /* 0x000fe40000000000 */
[----:B------:R-:W-:-:S02]  /*124b0*/  ISETP.GE.AND P0, PT, R2, R242, PT ;  /* 0x000000f20200720c */ /* 0x000fc40003f06270 */
[----:B------:R-:W-:Y:S01]  /*124c0*/  ISETP.LT.OR P1, PT, R2, R238, P1 ;  /* 0x000000ee0200720c */ /* 0x000fe20000f21670 */
[----:B-1----:R-:W-:Y:S02]  /*124d0*/  IMAD.MOV.U32 R4, RZ, RZ, R3 ;  /* 0x000000ffff047224 */ /* 0x002fe400078e0003 */
[----:B------:R-:W-:Y:S02]  /*124e0*/  IMAD.IADD R3, R235, 0x1, -R2 ;  /* 0x00000001eb037824 */ /* 0x000fe400078e0a02 */
[----:B------:R1:W2:Y:S03]  /*124f0*/  I2F R9, R4 ;  /* 0x0000000400097306 */ /* 0x0002a60000201400 */
[----:B------:R-:W-:-:S05]  /*12500*/  IABS R3, R3 ;  /* 0x0000000300037213 */ /* 0x000fca0000000000 */
[----:B-1----:R-:W-:Y:S01]  /*12510*/  IMAD.MOV.U32 R4, RZ, RZ, R3 ;  /* 0x000000ffff047224 */ /* 0x002fe200078e0003 */
[----:B------:R-:W-:Y:S01]  /*12520*/  IABS R3, R5 ;  /* 0x0000000500037213 */ /* 0x000fe20000000000 */
[----:B------:R-:W-:Y:S01]  /*12530*/  FFMA.FTZ R5, R10, -UR35, R105 ;  /* 0x800000230a057c23 */ /* 0x000fe20008010069 */
[----:B------:R-:W-:Y:S01]  /*12540*/  FSEL R105, R11, -INF , !P4 ;  /* 0xff8000000b697808 */ /* 0x000fe20006000000 */
[----:B------:R1:W3:Y:S01]  /*12550*/  I2F R6, R4 ;  /* 0x0000000400067306 */ /* 0x0002e20000201400 */
[C---:B------:R-:W-:Y:S01]  /*12560*/  ISETP.LT.OR P4, PT, R2.reuse, R237, P0 ;  /* 0x000000ed0200720c */ /* 0x040fe20000781670 */
[----:B--2---:R-:W-:Y:S01]  /*12570*/  FFMA.FTZ R9, R9, -UR35, R84 ;  /* 0x8000002309097c23 */ /* 0x004fe20008010054 */
[----:B------:R-:W-:Y:S02]  /*12580*/  FSEL R135, R5, -INF , !P6 ;  /* 0xff80000005877808 */ /* 0x000fe40007000000 */
[----:B------:R-:W-:Y:S02]  /*12590*/  ISETP.LT.OR P6, PT, R2, R240, P3 ;  /* 0x000000f00200720c */ /* 0x000fe40001fc1670 */
[----:B------:R-:W-:Y:S01]  /*125a0*/  LOP3.LUT P3, RZ, R231, 0x8, RZ, 0xc0, !PT ;  /* 0x00000008e7ff7812 */ /* 0x000fe2000786c0ff */
[----:B------:R-:W2:Y:S01]  /*125b0*/  I2F R3, R3 ;  /* 0x0000000300037306 */ /* 0x000ea20000201400 */
[----:B------:R-:W-:-:S02]  /*125c0*/  FSEL R134, R9, -INF , !P6 ;  /* 0xff80000009867808 */ /* 0x000fc40007000000 */
[----:B------:R-:W-:Y:S01]  /*125d0*/  FSEL R252, R7, -INF , !P3 ;  /* 0xff80000007fc7808 */ /* 0x000fe20005800000 */
[----:B-1----:R-:W-:Y:S02]  /*125e0*/  FFMA.FTZ R4, R8, -UR35, R107 ;  /* 0x8000002308047c23 */ /* 0x002fe4000801006b */
[----:B------:R-:W-:Y:S02]  /*125f0*/  FFMA.FTZ R8, R12, -UR35, R103 ;  /* 0x800000230c087c23 */ /* 0x000fe40008010067 */
[----:B---3--:R-:W-:Y:S01]  /*12600*/  FFMA.FTZ R6, R6, -UR35, R86 ;  /* 0x8000002306067c23 */ /* 0x008fe20008010056 */
[----:B------:R-:W-:Y:S02]  /*12610*/  FSEL R250, R4, -INF , !P5 ;  /* 0xff80000004fa7808 */ /* 0x000fe40006800000 */
[----:B------:R-:W-:Y:S01]  /*12620*/  ISETP.LT.OR P5, PT, R2, R239, P2 ;  /* 0x000000ef0200720c */ /* 0x000fe200017a1670 */
[----:B--2---:R-:W-:Y:S01]  /*12630*/  FFMA.FTZ R12, R3, -UR35, R96 ;  /* 0x80000023030c7c23 */ /* 0x004fe20008010060 */
[----:B------:R-:W-:Y:S01]  /*12640*/  LOP3.LUT P2, RZ, R231, 0x4, RZ, 0xc0, !PT ;  /* 0x00000004e7ff7812 */ /* 0x000fe2000784c0ff */
[----:B------:R-:W-:Y:S01]  /*12650*/  IMAD.IADD R3, R241, 0x1, -R2 ;  /* 0x00000001f1037824 */ /* 0x000fe200078e0a02 */
[----:B------:R-:W-:-:S02]  /*12660*/  IADD3 R2, R0, 0x39, RZ ;  /* 0x0000003900027810 */ /* 0x000fc40007ffe0ff */
[----:B------:R-:W-:Y:S02]  /*12670*/  LOP3.LUT R231, R231, 0xfffffffd, RZ, 0xc0, !PT ;  /* 0xfffffffde7e77812 */ /* 0x000fe400078ec0ff */
[----:B------:R-:W-:Y:S01]  /*12680*/  IABS R3, R3 ;  /* 0x0000000300037213 */ /* 0x000fe20000000000 */
[--C-:B------:R-:W-:Y:S01]  /*12690*/  IMAD.IADD R5, R235, 0x1, -R2.reuse ;  /* 0x00000001eb057824 */ /* 0x100fe200078e0a02 */
[----:B------:R-:W-:Y:S02]  /*126a0*/  @P1 LOP3.LUT R231, R231, 0x2, RZ, 0xfc, !PT ;  /* 0x00000002e7e71812 */ /* 0x000fe400078efcff */
[----:B------:R-:W-:Y:S01]  /*126b0*/  FSEL R107, R8, -INF , !P2 ;  /* 0xff800000086b7808 */ /* 0x000fe20005000000 */
[----:B------:R-:W-:Y:S01]  /*126c0*/  IMAD.MOV.U32 R4, RZ, RZ, R3 ;  /* 0x000000ffff047224 */ /* 0x000fe200078e0003 */
[----:B------:R-:W-:Y:S01]  /*126d0*/  ISETP.GE.AND P3, PT, R2, R245, PT ;  /* 0x000000f50200720c */ /* 0x000fe20003f66270 */
[----:B------:R-:W-:Y:S01]  /*126e0*/  IMAD.IADD R3, R236, 0x1, -R2 ;  /* 0x00000001ec037824 */ /* 0x000fe200078e0a02 */
[C---:B------:R-:W-:Y:S01]  /*126f0*/  ISETP.GE.AND P2, PT, R2.reuse, R244, PT ;  /* 0x000000f40200720c */ /* 0x040fe20003f46270 */
[----:B------:R1:W-:Y:S01]  /*12700*/  I2F R11, R4 ;  /* 0x00000004000b7306 */ /* 0x0003e20000201400 */
[----:B------:R-:W-:-:S02]  /*12710*/  ISETP.GE.AND P1, PT, R2, R243, PT ;  /* 0x000000f30200720c */ /* 0x000fc40003f26270 */
[----:B------:R-:W-:Y:S02]  /*12720*/  IABS R3, R3 ;  /* 0x0000000300037213 */ /* 0x000fe40000000000 */
[----:B------:R-:W-:Y:S02]  /*12730*/  ISETP.GE.AND P0, PT, R2, R242, PT ;  /* 0x000000f20200720c */ /* 0x000fe40003f06270 */
[----:B------:R-:W-:Y:S02]  /*12740*/  FSEL R248, R6, -INF , !P5 ;  /* 0xff80000006f87808 */ /* 0x000fe40006800000 */
[C---:B------:R-:W-:Y:S02]  /*12750*/  ISETP.LT.OR P6, PT, R2.reuse, R240, P3 ;  /* 0x000000f00200720c */ /* 0x040fe40001fc1670 */
[C---:B------:R-:W-:Y:S02]  /*12760*/  ISETP.LT.OR P5, PT, R2.reuse, R239, P2 ;  /* 0x000000ef0200720c */ /* 0x040fe400017a1670 */
[----:B------:R-:W-:-:S02]  /*12770*/  ISETP.LT.OR P1, PT, R2, R238, P1 ;  /* 0x000000ee0200720c */ /* 0x000fc40000f21670 */
[----:B------:R-:W-:Y:S01]  /*12780*/  ISETP.LT.OR P0, PT, R2, R237, P0 ;  /* 0x000000ed0200720c */ /* 0x000fe20000701670 */
[----:B-1----:R-:W-:Y:S01]  /*12790*/  IMAD.MOV.U32 R4, RZ, RZ, R3 ;  /* 0x000000ffff047224 */ /* 0x002fe200078e0003 */
[----:B------:R-:W-:Y:S02]  /*127a0*/  IABS R3, R5 ;  /* 0x0000000500037213 */ /* 0x000fe40000000000 */
[C---:B------:R-:W-:Y:S01]  /*127b0*/  LOP3.LUT P3, RZ, R231.reuse, 0x2, RZ, 0xc0, !PT ;  /* 0x00000002e7ff7812 */ /* 0x040fe2000786c0ff */
[----:B------:R1:W-:Y:S01]  /*127c0*/  I2F R9, R4 ;  /* 0x0000000400097306 */ /* 0x0003e20000201400 */
[----:B------:R-:W-:Y:S02]  /*127d0*/  LOP3.LUT R231, R231, 0xfffffff7, RZ, 0xc0, !PT ;  /* 0xfffffff7e7e77812 */ /* 0x000fe400078ec0ff */
[----:B------:R-:W-:-:S03]  /*127e0*/  FSEL R247, R12, -INF , !P3 ;  /* 0xff8000000cf77808 */ /* 0x000fc60005800000 */
[----:B------:R-:W-:-:S04]  /*127f0*/  @P1 LOP3.LUT R231, R231, 0x8, RZ, 0xfc, !PT ;  /* 0x00000008e7e71812 */ /* 0x000fc800078efcff */
[----:B------:R-:W-:-:S04]  /*12800*/  LOP3.LUT R231, R231, 0xfffffffb, RZ, 0xc0, !PT ;  /* 0xfffffffbe7e77812 */ /* 0x000fc800078ec0ff */
[----:B------:R-:W-:Y:S01]  /*12810*/  @P0 LOP3.LUT R231, R231, 0x4, RZ, 0xfc, !PT ;  /* 0x00000004e7e70812 */ /* 0x000fe200078efcff */
[----:B-1----:R-:W-:Y:S02]  /*12820*/  IMAD.MOV.U32 R4, RZ, RZ, R3 ;  /* 0x000000ffff047224 */ /* 0x002fe400078e0003 */
[----:B------:R-:W-:Y:S02]  /*12830*/  IMAD.IADD R3, R234, 0x1, -R2 ;  /* 0x00000001ea037824 */ /* 0x000fe400078e0a02 */
[----:B------:R1:W2:Y:S03]  /*12840*/  I2F R6, R4 ;  /* 0x0000000400067306 */ /* 0x0002a60000201400 */
[----:B------:R-:W-:-:S05]  /*12850*/  IABS R3, R3 ;  /* 0x0000000300037213 */ /* 0x000fca0000000000 */
[----:B------:R3:W4:Y:S01]  /*12860*/  I2F R8, R3 ;  /* 0x0000000300087306 */ /* 0x0007220000201400 */
[----:B-1----:R-:W-:Y:S01]  /*12870*/  IMAD.IADD R4, R241, 0x1, -R2 ;  /* 0x00000001f1047824 */ /* 0x002fe200078e0a02 */
[----:B------:R-:W-:Y:S01]  /*12880*/  IADD3 R2, R0, 0x40, RZ ;  /* 0x0000004000027810 */ /* 0x000fe20007ffe0ff */
[----:B--2---:R-:W-:-:S03]  /*12890*/  FFMA.FTZ R6, R6, -UR35, R87 ;  /* 0x8000002306067c23 */ /* 0x004fc60008010057 */
[----:B------:R-:W-:Y:S01]  /*128a0*/  IABS R4, R4 ;  /* 0x0000000400047213 */ /* 0x000fe20000000000 */
[--C-:B------:R-:W-:Y:S01]  /*128b0*/  IMAD.IADD R5, R235, 0x1, -R2.reuse ;  /* 0x00000001eb057824 */ /* 0x100fe200078e0a02 */
[----:B------:R-:W-:Y:S01]  /*128c0*/  ISETP.GE.AND P3, PT, R2, R245, PT ;  /* 0x000000f50200720c */ /* 0x000fe20003f66270 */
[----:B---3--:R-:W-:Y:S01]  /*128d0*/  IMAD.IADD R3, R236, 0x1, -R2 ;  /* 0x00000001ec037824 */ /* 0x008fe200078e0a02 */
[----:B------:R1:W2:Y:S01]  /*128e0*/  I2F R10, R4 ;  /* 0x00000004000a7306 */ /* 0x0002a20000201400 */
[----:B------:R-:W-:Y:S01]  /*128f0*/  ISETP.GE.AND P2, PT, R2, R244, PT ;  /* 0x000000f40200720c */ /* 0x000fe20003f46270 */
[----:B----4-:R-:W-:Y:S01]  /*12900*/  FFMA.FTZ R8, R8, -UR35, R97 ;  /* 0x8000002308087c23 */ /* 0x010fe20008010061 */
[C---:B------:R-:W-:Y:S02]  /*12910*/  ISETP.GE.AND P1, PT, R2.reuse, R243, PT ;  /* 0x000000f30200720c */ /* 0x040fe40003f26270 */
[----:B------:R-:W-:Y:S02]  /*12920*/  IABS R3, R3 ;  /* 0x0000000300037213 */ /* 0x000fe40000000000 */
[----:B------:R-:W-:-:S02]  /*12930*/  ISETP.GE.AND P0, PT, R2, R242, PT ;  /* 0x000000f20200720c */ /* 0x000fc40003f06270 */
[----:B------:R-:W-:Y:S02]  /*12940*/  FSEL R210, R6, -INF , !P5 ;  /* 0xff80000006d27808 */ /* 0x000fe40006800000 */
[C---:B------:R-:W-:Y:S02]  /*12950*/  ISETP.LT.OR P5, PT, R2.reuse, R239, P2 ;  /* 0x000000ef0200720c */ /* 0x040fe400017a1670 */
[----:B------:R-:W-:Y:S02]  /*12960*/  ISETP.LT.OR P1, PT, R2, R238, P1 ;  /* 0x000000ee0200720c */ /* 0x000fe40000f21670 */
[----:B------:R-:W-:Y:S01]  /*12970*/  LOP3.LUT P2, RZ, R231, 0x4, RZ, 0xc0, !PT ;  /* 0x00000004e7ff7812 */ /* 0x000fe2000784c0ff */
[----:B-1----:R-:W-:Y:S01]  /*12980*/  IMAD.MOV.U32 R4, RZ, RZ, R3 ;  /* 0x000000ffff047224 */ /* 0x002fe200078e0003 */
[----:B------:R-:W-:Y:S01]  /*12990*/  IABS R3, R5 ;  /* 0x0000000500037213 */ /* 0x000fe20000000000 */
[----:B------:R-:W-:Y:S02]  /*129a0*/  FFMA.FTZ R5, R9, -UR35, R85 ;  /* 0x8000002309057c23 */ /* 0x000fe40008010055 */
[----:B------:R-:W1:Y:S01]  /*129b0*/  I2F R7, R4 ;  /* 0x0000000400077306 */ /* 0x000e620000201400 */
[----:B--2---:R-:W-:-:S02]  /*129c0*/  FFMA.FTZ R9, R10, -UR35, R99 ;  /* 0x800000230a097c23 */ /* 0x004fc40008010063 */
[----:B------:R-:W-:Y:S02]  /*129d0*/  FSEL R133, R5, -INF , !P6 ;  /* 0xff80000005857808 */ /* 0x000fe40007000000 */
[----:B------:R-:W-:Y:S02]  /*129e0*/  ISETP.LT.OR P6, PT, R2, R240, P3 ;  /* 0x000000f00200720c */ /* 0x000fe40001fc1670 */
[C---:B------:R-:W-:Y:S01]  /*129f0*/  LOP3.LUT P3, RZ, R231.reuse, 0x8, RZ, 0xc0, !PT ;  /* 0x00000008e7ff7812 */ /* 0x040fe2000786c0ff */
[----:B------:R2:W3:Y:S01]  /*12a00*/  I2F R4, R3 ;  /* 0x0000000300047306 */ /* 0x0004e20000201400 */
[----:B------:R-:W-:Y:S02]  /*12a10*/  LOP3.LUT R231, R231, 0xfffffffd, RZ, 0xc0, !PT ;  /* 0xfffffffde7e77812 */ /* 0x000fe400078ec0ff */
[----:B------:R-:W-:Y:S02]  /*12a20*/  FSEL R232, R8, -INF , !P3 ;  /* 0xff80000008e87808 */ /* 0x000fe40005800000 */
[----:B------:R-:W-:-:S02]  /*12a30*/  @P1 LOP3.LUT R231, R231, 0x2, RZ, 0xfc, !PT ;  /* 0x00000002e7e71812 */ /* 0x000fc400078efcff */
        /* <DEDUP_REMOVED lines=8> */
[----:B------:R-:W-:Y:S02]  /*12ac0*/  ISETP.LT.OR P4, PT, R2, R237, P0 ;  /* 0x000000ed0200720c */ /* 0x000fe40000781670 */
[----:B------:R-:W-:-:S02]  /*12ad0*/  IADD3 R2, R0, 0x41, RZ ;  /* 0x0000004100027810 */ /* 0x000fc40007ffe0ff */
[----:B------:R-:W-:Y:S02]  /*12ae0*/  IABS R3, R3 ;  /* 0x0000000300037213 */ /* 0x000fe40000000000 */
[----:B------:R-:W-:Y:S02]  /*12af0*/  IABS R4, R4 ;  /* 0x0000000400047213 */ /* 0x000fe40000000000 */
[----:B------:R1:W-:Y:S01]  /*12b00*/  I2F R5, R3 ;  /* 0x0000000300057306 */ /* 0x0003e20000201400 */
[C---:B------:R-:W-:Y:S02]  /*12b10*/  ISETP.GE.AND P3, PT, R2.reuse, R245, PT ;  /* 0x000000f50200720c */ /* 0x040fe40003f66270 */
[C---:B------:R-:W-:Y:S02]  /*12b20*/  ISETP.GE.AND P2, PT, R2.reuse, R244, PT ;  /* 0x000000f40200720c */ /* 0x040fe40003f46270 */
[C---:B------:R-:W-:Y:S02]  /*12b30*/  ISETP.GE.AND P1, PT, R2.reuse, R243, PT ;  /* 0x000000f30200720c */ /* 0x040fe40003f26270 */
[----:B------:R-:W-:Y:S01]  /*12b40*/  ISETP.GE.AND P0, PT, R2, R242, PT ;  /* 0x000000f20200720c */ /* 0x000fe20003f06270 */
[----:B------:R2:W-:Y:S01]  /*12b50*/  I2F R11, R4 ;  /* 0x00000004000b7306 */ /* 0x0005e20000201400 */
[----:B------:R-:W-:-:S02]  /*12b60*/  FSEL R209, R10, -INF , !P5 ;  /* 0xff8000000ad17808 */ /* 0x000fc40006800000 */
[C---:B------:R-:W-:Y:S02]  /*12b70*/  ISETP.LT.OR P6, PT, R2.reuse, R240, P3 ;  /* 0x000000f00200720c */ /* 0x040fe40001fc1670 */
[C---:B------:R-:W-:Y:S02]  /*12b80*/  ISETP.LT.OR P5, PT, R2.reuse, R239, P2 ;  /* 0x000000ef0200720c */ /* 0x040fe400017a1670 */
[----:B------:R-:W-:Y:S01]  /*12b90*/  ISETP.LT.OR P1, PT, R2, R238, P1 ;  /* 0x000000ee0200720c */ /* 0x000fe20000f21670 */
[----:B-1----:R-:W-:Y:S01]  /*12ba0*/  IMAD.IADD R3, R236, 0x1, -R2 ;  /* 0x00000001ec037824 */ /* 0x002fe200078e0a02 */
[----:B------:R-:W-:Y:S02]  /*12bb0*/  ISETP.LT.OR P0, PT, R2, R237, P0 ;  /* 0x000000ed0200720c */ /* 0x000fe40000701670 */
[----:B------:R-:W-:Y:S02]  /*12bc0*/  LOP3.LUT P3, RZ, R231, 0x2, RZ, 0xc0, !PT ;  /* 0x00000002e7ff7812 */ /* 0x000fe4000786c0ff */
[----:B------:R-:W-:-:S02]  /*12bd0*/  IABS R3, R3 ;  /* 0x0000000300037213 */ /* 0x000fc40000000000 */
[----:B------:R-:W-:-:S03]  /*12be0*/  LOP3.LUT R231, R231, 0xfffffff7, RZ, 0xc0, !PT ;  /* 0xfffffff7e7e77812 */ /* 0x000fc600078ec0ff */
[----:B--2---:R-:W-:Y:S02]  /*12bf0*/  IMAD.MOV.U32 R4, RZ, RZ, R3 ;  /* 0x000000ffff047224 */ /* 0x004fe400078e0003 */
[----:B------:R-:W-:Y:S01]  /*12c00*/  IMAD.IADD R3, R235, 0x1, -R2 ;  /* 0x00000001eb037824 */ /* 0x000fe200078e0a02 */
[----:B------:R-:W-:Y:S01]  /*12c10*/  @P1 LOP3.LUT R231, R231, 0x8, RZ, 0xfc, !PT ;  /* 0x00000008e7e71812 */ /* 0x000fe200078efcff */
[----:B------:R1:W2:Y:S03]  /*12c20*/  I2F R6, R4 ;  /* 0x0000000400067306 */ /* 0x0002a60000201400 */
[----:B------:R-:W-:Y:S02]  /*12c30*/  IABS R3, R3 ;  /* 0x0000000300037213 */ /* 0x000fe40000000000 */
[----:B------:R-:W-:-:S04]  /*12c40*/  LOP3.LUT R231, R231, 0xfffffffb, RZ, 0xc0, !PT ;  /* 0xfffffffbe7e77812 */ /* 0x000fc800078ec0ff */
[----:B------:R-:W-:Y:S01]  /*12c50*/  @P0 LOP3.LUT R231, R231, 0x4, RZ, 0xfc, !PT ;  /* 0x00000004e7e70812 */ /* 0x000fe200078efcff */
        /* <DEDUP_REMOVED lines=74> */
[----:B-1----:R-:W-:Y:S01]  /*13100*/  IMAD.MOV.U32 R4, RZ, RZ, R3 ;  /* 0x000000ffff047224 */ /* 0x002fe200078e0003 */
[----:B------:R-:W-:Y:S01]  /*13110*/  IABS R3, R5 ;  /* 0x0000000500037213 */ /* 0x000fe20000000000 */
[----:B------:R-:W-:Y:S02]  /*13120*/  FFMA.FTZ R5, R9, -UR35, R56 ;  /* 0x8000002309057c23 */ /* 0x000fe40008010038 */
[----:B------:R1:W2:Y:S01]  /*13130*/  I2F R6, R4 ;  /* 0x0000000400067306 */ /* 0x0002a20000201400 */
[----:B---3--:R-:W-:Y:S02]  /*13140*/  FFMA.FTZ R8, R8, -UR35, R83 ;  /* 0x8000002308087c23 */ /* 0x008fe40008010053 */
[----:B------:R-:W-:-:S05]  /*13150*/  FSEL R131, R5, -INF , !P3 ;  /* 0xff80000005837808 */ /* 0x000fca0005800000 */
        /* <DEDUP_REMOVED lines=11> */
[----:B------:R-:W-:-:S02]  /*13210*/  ISETP.GE.AND P2, PT, R2, R244, PT ;  /* 0x000000f40200720c */ /* 0x000fc40003f46270 */
[C---:B------:R-:W-:Y:S02]  /*13220*/  ISETP.GE.AND P1, PT, R2.reuse, R243, PT ;  /* 0x000000f30200720c */ /* 0x040fe40003f26270 */
[----:B------:R-:W-:Y:S02]  /*13230*/  IABS R3, R3 ;  /* 0x0000000300037213 */ /* 0x000fe40000000000 */
[----:B------:R-:W-:Y:S02]  /*13240*/  ISETP.GE.AND P0, PT, R2, R242, PT ;  /* 0x000000f20200720c */ /* 0x000fe40003f06270 */
[----:B------:R-:W-:Y:S01]  /*13250*/  FSEL R127, R8, -INF , !P5 ;  /* 0xff800000087f7808 */ /* 0x000fe20006800000 */
[----:B------:R-:W-:Y:S01]  /*13260*/  IMAD.MOV.U32 R4, RZ, RZ, R3 ;  /* 0x000000ffff047224 */ /* 0x000fe200078e0003 */
[C---:B------:R-:W-:Y:S01]  /*13270*/  ISETP.LT.OR P6, PT, R2.reuse, R240, P3 ;  /* 0x000000f00200720c */ /* 0x040fe20001fc1670 */
[----:B------:R-:W-:Y:S01]  /*13280*/  IMAD.IADD R3, R235, 0x1, -R2 ;  /* 0x00000001eb037824 */ /* 0x000fe200078e0a02 */
[C---:B------:R-:W-:Y:S01]  /*13290*/  ISETP.LT.OR P5, PT, R2.reuse, R239, P2 ;  /* 0x000000ef0200720c */ /* 0x040fe200017a1670 */
[----:B------:R1:W-:Y:S01]  /*132a0*/  I2F R10, R4 ;  /* 0x00000004000a7306 */ /* 0x0003e20000201400 */
[----:B------:R-:W-:-:S02]  /*132b0*/  ISETP.LT.OR P1, PT, R2, R238, P1 ;  /* 0x000000ee0200720c */ /* 0x000fc40000f21670 */
[----:B------:R-:W-:Y:S02]  /*132c0*/  IABS R3, R3 ;  /* 0x0000000300037213 */ /* 0x000fe40000000000 */
[----:B------:R-:W-:Y:S02]  /*132d0*/  ISETP.LT.OR P4, PT, R2, R237, P0 ;  /* 0x000000ed0200720c */ /* 0x000fe40000781670 */
[C---:B------:R-:W-:Y:S02]  /*132e0*/  LOP3.LUT P3, RZ, R231.reuse, 0x8, RZ, 0xc0, !PT ;  /* 0x00000008e7ff7812 */ /* 0x040fe4000786c0ff */
[C---:B------:R-:W-:Y:S02]  /*132f0*/  LOP3.LUT P2, RZ, R231.reuse, 0x4, RZ, 0xc0, !PT ;  /* 0x00000004e7ff7812 */ /* 0x040fe4000784c0ff */
[----:B------:R-:W-:Y:S02]  /*13300*/  LOP3.LUT R231, R231, 0xfffffffd, RZ, 0xc0, !PT ;  /* 0xfffffffde7e77812 */ /* 0x000fe400078ec0ff */
[----:B------:R-:W-:-:S02]  /*13310*/  FSEL R126, R13, -INF , !P3 ;  /* 0xff8000000d7e7808 */ /* 0x000fc40005800000 */
[----:B------:R-:W-:Y:S01]  /*13320*/  @P1 LOP3.LUT R231, R231, 0x2, RZ, 0xfc, !PT ;  /* 0x00000002e7e71812 */ /* 0x000fe200078efcff */
[----:B-1----:R-:W-:Y:S01]  /*13330*/  IMAD.MOV.U32 R4, RZ, RZ, R3 ;  /* 0x000000ffff047224 */ /* 0x002fe200078e0003 */
[----:B------:R-:W-:Y:S01]  /*13340*/  FSEL R129, R11, -INF , !P2 ;  /* 0xff8000000b817808 */ /* 0x000fe20005000000 */
[----:B------:R-:W-:Y:S02]  /*13350*/  IMAD.IADD R3, R234, 0x1, -R2 ;  /* 0x00000001ea037824 */ /* 0x000fe400078e0a02 */
        /* <DEDUP_REMOVED lines=15> */
[C---:B------:R-:W-:Y:S02]  /*13450*/  ISETP.LT.OR P1, PT, R2.reuse, R238, P1 ;  /* 0x000000ee0200720c */ /* 0x040fe40000f21670 */
        /* <DEDUP_REMOVED lines=10> */
[----:B------:R-:W-:Y:S02]  /*13500*/  FSEL R103, R5, -INF , !P6 ;  /* 0xff80000005677808 */ /* 0x000fe40007000000 */
[----:B------:R-:W-:Y:S02]  /*13510*/  ISETP.LT.OR P6, PT, R2, R240, P3 ;  /* 0x000000f00200720c */ /* 0x000fe40001fc1670 */
[C---:B------:R-:W-:Y:S01]  /*13520*/  LOP3.LUT P3, RZ, R231.reuse, 0x2, RZ, 0xc0, !PT ;  /* 0x00000002e7ff7812 */ /* 0x040fe2000786c0ff */
[----:B------:R-:W2:Y:S01]  /*13530*/  I2F R3, R3 ;  /* 0x0000000300037306 */ /* 0x000ea20000201400 */
[----:B------:R-:W-:-:S02]  /*13540*/  LOP3.LUT R231, R231, 0xfffffff7, RZ, 0xc0, !PT ;  /* 0xfffffff7e7e77812 */ /* 0x000fc400078ec0ff */
[----:B------:R-:W-:Y:S02]  /*13550*/  FSEL R102, R9, -INF , !P6 ;  /* 0xff80000009667808 */ /* 0x000fe40007000000 */
[----:B------:R-:W-:Y:S02]  /*13560*/  @P1 LOP3.LUT R231, R231, 0x8, RZ, 0xfc, !PT ;  /* 0x00000008e7e71812 */ /* 0x000fe400078efcff */
[----:B------:R-:W-:Y:S01]  /*13570*/  FSEL R125, R7, -INF , !P3 ;  /* 0xff800000077d7808 */ /* 0x000fe20005800000 */
[----:B-1----:R-:W-:Y:S01]  /*13580*/  FFMA.FTZ R4, R8, -UR35, R54 ;  /* 0x8000002308047c23 */ /* 0x002fe20008010036 */
[----:B------:R-:W-:Y:S01]  /*13590*/  LOP3.LUT R231, R231, 0xfffffffb, RZ, 0xc0, !PT ;  /* 0xfffffffbe7e77812 */ /* 0x000fe200078ec0ff */
[----:B------:R-:W-:Y:S02]  /*135a0*/  FFMA.FTZ R8, R12, -UR35, R50 ;  /* 0x800000230c087c23 */ /* 0x000fe40008010032 */
[----:B---3--:R-:W-:Y:S01]  /*135b0*/  FFMA.FTZ R6, R6, -UR35, R55 ;  /* 0x8000002306067c23 */ /* 0x008fe20008010037 */
[----:B------:R-:W-:-:S02]  /*135c0*/  FSEL R113, R4, -INF , !P5 ;  /* 0xff80000004717808 */ /* 0x000fc40006800000 */
[----:B------:R-:W-:Y:S01]  /*135d0*/  ISETP.LT.OR P5, PT, R2, R239, P2 ;  /* 0x000000ef0200720c */ /* 0x000fe200017a1670 */
[----:B--2---:R-:W-:Y:S01]  /*135e0*/  FFMA.FTZ R12, R3, -UR35, R49 ;  /* 0x80000023030c7c23 */ /* 0x004fe20008010031 */
[----:B------:R-:W-:Y:S01]  /*135f0*/  @P0 LOP3.LUT R231, R231, 0x4, RZ, 0xfc, !PT ;  /* 0x00000004e7e70812 */ /* 0x000fe200078efcff */
[----:B------:R-:W-:Y:S01]  /*13600*/  IMAD.IADD R3, R241, 0x1, -R2 ;  /* 0x00000001f1037824 */ /* 0x000fe200078e0a02 */
[----:B------:R-:W-:Y:S02]  /*13610*/  IADD3 R2, R0, 0x58, RZ ;  /* 0x0000005800027810 */ /* 0x000fe40007ffe0ff */
[----:B------:R-:W-:Y:S02]  /*13620*/  FSEL R112, R6, -INF , !P5 ;  /* 0xff80000006707808 */ /* 0x000fe40006800000 */
[----:B------:R-:W-:Y:S01]  /*13630*/  IABS R3, R3 ;  /* 0x0000000300037213 */ /* 0x000fe20000000000 */
[----:B------:R-:W-:Y:S01]  /*13640*/  IMAD.IADD R5, R235, 0x1, -R2 ;  /* 0x00000001eb057824 */ /* 0x000fe200078e0a02 */
[----:B------:R-:W-:-:S02]  /*13650*/  ISETP.GE.AND P3, PT, R2, R245, PT ;  /* 0x000000f50200720c */ /* 0x000fc40003f66270 */
[C---:B------:R-:W-:Y:S01]  /*13660*/  ISETP.GE.AND P2, PT, R2.reuse, R244, PT ;  /* 0x000000f40200720c */ /* 0x040fe20003f46270 */
[----:B------:R-:W-:Y:S01]  /*13670*/  IMAD.MOV.U32 R4, RZ, RZ, R3 ;  /* 0x000000ffff047224 */ /* 0x000fe200078e0003 */
[----:B------:R-:W-:Y:S01]  /*13680*/  ISETP.GE.AND P1, PT, R2, R243, PT ;  /* 0x000000f30200720c */ /* 0x000fe20003f26270 */
[----:B------:R-:W-:Y:S01]  /*13690*/  IMAD.IADD R3, R236, 0x1, -R2 ;  /* 0x00000001ec037824 */ /* 0x000fe200078e0a02 */
[----:B------:R-:W-:Y:S01]  /*136a0*/  ISETP.GE.AND P0, PT, R2, R242, PT ;  /* 0x000000f20200720c */ /* 0x000fe20003f06270 */
[----:B------:R1:W-:Y:S01]  /*136b0*/  I2F R11, R4 ;  /* 0x00000004000b7306 */ /* 0x0003e20000201400 */
[----:B------:R-:W-:Y:S02]  /*136c0*/  FSEL R128, R8, -INF , !P4 ;  /* 0xff80000008807808 */ /* 0x000fe40006000000 */
[----:B------:R-:W-:Y:S02]  /*136d0*/  IABS R3, R3 ;  /* 0x0000000300037213 */ /* 0x000fe40000000000 */
[----:B------:R-:W-:-:S02]  /*136e0*/  ISETP.LT.OR P6, PT, R2, R240, P3 ;  /* 0x000000f00200720c */ /* 0x000fc40001fc1670 */
[C---:B------:R-:W-:Y:S02]  /*136f0*/  ISETP.LT.OR P5, PT, R2.reuse, R239, P2 ;  /* 0x000000ef0200720c */ /* 0x040fe400017a1670 */
[C---:B------:R-:W-:Y:S02]  /*13700*/  ISETP.LT.OR P1, PT, R2.reuse, R238, P1 ;  /* 0x000000ee0200720c */ /* 0x040fe40000f21670 */
[----:B------:R-:W-:Y:S02]  /*13710*/  ISETP.LT.OR P4, PT, R2, R237, P0 ;  /* 0x000000ed0200720c */ /* 0x000fe40000781670 */
[C---:B------:R-:W-:Y:S02]  /*13720*/  LOP3.LUT P3, RZ, R231.reuse, 0x8, RZ, 0xc0, !PT ;  /* 0x00000008e7ff7812 */ /* 0x040fe4000786c0ff */
[----:B------:R-:W-:Y:S01]  /*13730*/  LOP3.LUT P2, RZ, R231, 0x4, RZ, 0xc0, !PT ;  /* 0x00000004e7ff7812 */ /* 0x000fe2000784c0ff */
[----:B-1----:R-:W-:Y:S01]  /*13740*/  IMAD.MOV.U32 R4, RZ, RZ, R3 ;  /* 0x000000ffff047224 */ /* 0x002fe200078e0003 */
[----:B------:R-:W-:-:S02]  /*13750*/  IABS R3, R5 ;  /* 0x0000000500037213 */ /* 0x000fc40000000000 */
[----:B------:R-:W-:Y:S01]  /*13760*/  LOP3.LUT R231, R231, 0xfffffffd, RZ, 0xc0, !PT ;  /* 0xfffffffde7e77812 */ /* 0x000fe200078ec0ff */
[----:B------:R1:W-:Y:S01]  /*13770*/  I2F R9, R4 ;  /* 0x0000000400097306 */ /* 0x0003e20000201400 */
[----:B------:R-:W-:Y:S02]  /*13780*/  FSEL R115, R12, -INF , !P3 ;  /* 0xff8000000c737808 */ /* 0x000fe40005800000 */
        /* <DEDUP_REMOVED lines=10> */
[--C-:B------:R-:W-:Y:S02]  /*13830*/  IMAD.IADD R5, R235, 0x1, -R2.reuse ;  /* 0x00000001eb057824 */ /* 0x100fe400078e0a02 */
[----:B---3--:R-:W-:Y:S01]  /*13840*/  IMAD.IADD R3, R236, 0x1, -R2 ;  /* 0x00000001ec037824 */ /* 0x008fe200078e0a02 */
[----:B------:R1:W2:Y:S01]  /*13850*/  I2F R10, R4 ;  /* 0x00000004000a7306 */ /* 0x0002a20000201400 */
[----:B----4-:R-:W-:-:S03]  /*13860*/  FFMA.FTZ R8, R8, -UR35, R109 ;  /* 0x8000002308087c23 */ /* 0x010fc6000801006d */
[----:B------:R-:W-:-:S05]  /*13870*/  IABS R3, R3 ;  /* 0x0000000300037213 */ /* 0x000fca0000000000 */
[----:B-1----:R-:W-:Y:S01]  /*13880*/  IMAD.MOV.U32 R4, RZ, RZ, R3 ;  /* 0x000000ffff047224 */ /* 0x002fe200078e0003 */
[----:B------:R-:W-:Y:S01]  /*13890*/  IABS R3, R5 ;  /* 0x0000000500037213 */ /* 0x000fe20000000000 */
[----:B------:R-:W-:Y:S02]  /*138a0*/  FFMA.FTZ R5, R9, -UR35, R116 ;  /* 0x8000002309057c23 */ /* 0x000fe40008010074 */
[----:B------:R-:W1:Y:S01]  /*138b0*/  I2F R7, R4 ;  /* 0x0000000400077306 */ /* 0x000e620000201400 */
[----:B------:R-:W-:Y:S01]  /*138c0*/  ISETP.GE.AND P3, PT, R2, R245, PT ;  /* 0x000000f50200720c */ /* 0x000fe20003f66270 */
[----:B--2---:R-:W-:-:S06]  /*138d0*/  FFMA.FTZ R9, R10, -UR35, R110 ;  /* 0x800000230a097c23 */ /* 0x004fcc000801006e */
[----:B------:R2:W3:Y:S01]  /*138e0*/  I2F R4, R3 ;  /* 0x0000000300047306 */ /* 0x0004e20000201400 */
[C---:B------:R-:W-:Y:S02]  /*138f0*/  ISETP.GE.AND P1, PT, R2.reuse, R243, PT ;  /* 0x000000f30200720c */ /* 0x040fe40003f26270 */
[----:B------:R-:W-:Y:S02]  /*13900*/  ISETP.GE.AND P0, PT, R2, R242, PT ;  /* 0x000000f20200720c */ /* 0x000fe40003f06270 */
[----:B------:R-:W-:Y:S02]  /*13910*/  FSEL R101, R5, -INF , !P6 ;  /* 0xff80000005657808 */ /* 0x000fe40007000000 */
[----:B------:R-:W-:Y:S01]  /*13920*/  FSEL R111, R6, -INF , !P5 ;  /* 0xff800000066f7808 */ /* 0x000fe20006800000 */
[----:B-1----:R-:W-:Y:S02]  /*13930*/  FFMA.FTZ R7, R7, -UR35, R108 ;  /* 0x8000002307077c23 */ /* 0x002fe4000801006c */
[----:B--2---:R-:W-:-:S02]  /*13940*/  FFMA.FTZ R3, R11, -UR35, R51 ;  /* 0x800000230b037c23 */ /* 0x004fc40008010033 */
[----:B---3--:R-:W-:-:S03]  /*13950*/  FFMA.FTZ R10, R4, -UR35, R141 ;  /* 0x80000023040a7c23 */ /* 0x008fc6000801008d */
[----:B------:R-:W-:Y:S01]  /*13960*/  FSEL R124, R3, -INF , !P2 ;  /* 0xff800000037c7808 */ /* 0x000fe20005000000 */
[--C-:B------:R-:W-:Y:S01]  /*13970*/  IMAD.IADD R3, R234, 0x1, -R2.reuse ;  /* 0x00000001ea037824 */ /* 0x100fe200078e0a02 */
[C---:B------:R-:W-:Y:S01]  /*13980*/  ISETP.GE.AND P2, PT, R2.reuse, R244, PT ;  /* 0x000000f40200720c */ /* 0x040fe20003f46270 */
[----:B------:R-:W-:Y:S01]  /*13990*/  IMAD.IADD R4, R241, 0x1, -R2 ;  /* 0x00000001f1047824 */ /* 0x000fe200078e0a02 */
[C---:B------:R-:W-:Y:S01]  /*139a0*/  ISETP.LT.OR P6, PT, R2.reuse, R240, P3 ;  /* 0x000000f00200720c */ /* 0x040fe20001fc1670 */
[----:B------:R-:W-:Y:S01]  /*139b0*/  IMAD.MOV.U32 R88, RZ, RZ, R69 ;  /* 0x000000ffff587224 */ /* 0x000fe200078e0045 */
[C---:B------:R-:W-:Y:S01]  /*139c0*/  ISETP.LT.OR P5, PT, R2.reuse, R239, P2 ;  /* 0x000000ef0200720c */ /* 0x040fe200017a1670 */
[----:B------:R1:W5:Y:S01]  /*139d0*/  LDL.LU R141, [R1+0xcc] ;  /* 0x0000cc00018d7983 */ /* 0x0003620000300800 */
[C---:B------:R-:W-:Y:S02]  /*139e0*/  ISETP.LT.OR P1, PT, R2.reuse, R238, P1 ;  /* 0x000000ee0200720c */ /* 0x040fe40000f21670 */
[----:B------:R-:W-:-:S02]  /*139f0*/  ISETP.LT.OR P0, PT, R2, R237, P0 ;  /* 0x000000ed0200720c */ /* 0x000fc40000701670 */
[----:B------:R-:W-:Y:S02]  /*13a00*/  IABS R3, R3 ;  /* 0x0000000300037213 */ /* 0x000fe40000000000 */
[----:B------:R-:W-:Y:S02]  /*13a10*/  IADD3 R2, R0, 0x60, RZ ;  /* 0x0000006000027810 */ /* 0x000fe40007ffe0ff */
[----:B------:R2:W-:Y:S01]  /*13a20*/  I2F R5, R3 ;  /* 0x0000000300057306 */ /* 0x0005e20000201400 */
[----:B------:R-:W-:Y:S02]  /*13a30*/  IABS R4, R4 ;  /* 0x0000000400047213 */ /* 0x000fe40000000000 */
[C---:B------:R-:W-:Y:S02]  /*13a40*/  LOP3.LUT P3, RZ, R231.reuse, 0x2, RZ, 0xc0, !PT ;  /* 0x00000002e7ff7812 */ /* 0x040fe4000786c0ff */
[----:B------:R-:W-:Y:S02]  /*13a50*/  LOP3.LUT R231, R231, 0xfffffff7, RZ, 0xc0, !PT ;  /* 0xfffffff7e7e77812 */ /* 0x000fe400078ec0ff */
[----:B------:R-:W-:Y:S01]  /*13a60*/  FSEL R114, R8, -INF , !P3 ;  /* 0xff80000008727808 */ /* 0x000fe20005800000 */
[----:B------:R3:W-:Y:S01]  /*13a70*/  I2F R11, R4 ;  /* 0x00000004000b7306 */ /* 0x0007e20000201400 */
[----:B------:R-:W-:-:S02]  /*13a80*/  @P1 LOP3.LUT R231, R231, 0x8, RZ, 0xfc, !PT ;  /* 0x00000008e7e71812 */ /* 0x000fc400078efcff */
[C---:B------:R-:W-:Y:S02]  /*13a90*/  ISETP.GE.AND P3, PT, R2.reuse, R245, PT ;  /* 0x000000f50200720c */ /* 0x040fe40003f66270 */
[----:B------:R-:W-:Y:S02]  /*13aa0*/  LOP3.LUT R231, R231, 0xfffffffb, RZ, 0xc0, !PT ;  /* 0xfffffffbe7e77812 */ /* 0x000fe400078ec0ff */
[----:B------:R-:W-:Y:S01]  /*13ab0*/  ISETP.GE.AND P2, PT, R2, R244, PT ;  /* 0x000000f40200720c */ /* 0x000fe20003f46270 */
[----:B--2---:R-:W-:Y:S01]  /*13ac0*/  IMAD.IADD R3, R236, 0x1, -R2 ;  /* 0x00000001ec037824 */ /* 0x004fe200078e0a02 */
[----:B------:R-:W-:Y:S02]  /*13ad0*/  @P0 LOP3.LUT R231, R231, 0x4, RZ, 0xfc, !PT ;  /* 0x00000004e7e70812 */ /* 0x000fe400078efcff */
[----:B------:R-:W-:Y:S02]  /*13ae0*/  ISETP.GE.AND P1, PT, R2, R243, PT ;  /* 0x000000f30200720c */ /* 0x000fe40003f26270 */
[----:B------:R-:W-:-:S02]  /*13af0*/  IABS R3, R3 ;  /* 0x0000000300037213 */ /* 0x000fc40000000000 */
[----:B------:R-:W-:Y:S02]  /*13b00*/  ISETP.GE.AND P0, PT, R2, R242, PT ;  /* 0x000000f20200720c */ /* 0x000fe40003f06270 */
[----:B------:R-:W-:Y:S01]  /*13b10*/  FSEL R120, R9, -INF , !P4 ;  /* 0xff80000009787808 */ /* 0x000fe20006000000 */
[----:B---3--:R-:W-:Y:S01]  /*13b20*/  IMAD.MOV.U32 R4, RZ, RZ, R3 ;  /* 0x000000ffff047224 */ /* 0x008fe200078e0003 */
[----:B------:R-:W-:Y:S01]  /*13b30*/  FSEL R100, R7, -INF , !P6 ;  /* 0xff80000007647808 */ /* 0x000fe20007000000 */
[----:B------:R-:W-:Y:S01]  /*13b40*/  IMAD.IADD R3, R235, 0x1, -R2 ;  /* 0x00000001eb037824 */ /* 0x000fe200078e0a02 */
[----:B------:R-:W-:Y:S01]  /*13b50*/  FSEL R109, R10, -INF , !P5 ;  /* 0xff8000000a6d7808 */ /* 0x000fe20006800000 */
[----:B------:R2:W3:Y:S01]  /*13b60*/  I2F R6, R4 ;  /* 0x0000000400067306 */ /* 0x0004e20000201400 */
[----:B------:R-:W-:Y:S02]  /*13b70*/  ISETP.LT.OR P6, PT, R2, R240, P3 ;  /* 0x000000f00200720c */ /* 0x000fe40001fc1670 */
[----:B------:R-:W-:-:S02]  /*13b80*/  IABS R3, R3 ;  /* 0x0000000300037213 */ /* 0x000fc40000000000 */
[C---:B------:R-:W-:Y:S02]  /*13b90*/  ISETP.LT.OR P5, PT, R2.reuse, R239, P2 ;  /* 0x000000ef0200720c */ /* 0x040fe400017a1670 */
[C---:B------:R-:W-:Y:S02]  /*13ba0*/  ISETP.LT.OR P1, PT, R2.reuse, R238, P1 ;  /* 0x000000ee0200720c */ /* 0x040fe40000f21670 */
[----:B------:R-:W-:Y:S02]  /*13bb0*/  ISETP.LT.OR P4, PT, R2, R237, P0 ;  /* 0x000000ed0200720c */ /* 0x000fe40000781670 */
[C---:B------:R-:W-:Y:S02]  /*13bc0*/  LOP3.LUT P3, RZ, R231.reuse, 0x8, RZ, 0xc0, !PT ;  /* 0x00000008e7ff7812 */ /* 0x040fe4000786c0ff */
[C---:B------:R-:W-:Y:S02]  /*13bd0*/  LOP3.LUT P2, RZ, R231.reuse, 0x4, RZ, 0xc0, !PT ;  /* 0x00000004e7ff7812 */ /* 0x040fe4000784c0ff */
[----:B------:R-:W-:Y:S01]  /*13be0*/  LOP3.LUT R231, R231, 0xfffffffd, RZ, 0xc0, !PT ;  /* 0xfffffffde7e77812 */ /* 0x000fe200078ec0ff */
[----:B--2---:R-:W-:-:S02]  /*13bf0*/  IMAD.MOV.U32 R4, RZ, RZ, R3 ;  /* 0x000000ffff047224 */ /* 0x004fc400078e0003 */
[----:B------:R-:W-:Y:S02]  /*13c00*/  IMAD.IADD R3, R234, 0x1, -R2 ;  /* 0x00000001ea037824 */ /* 0x000fe400078e0a02 */
[----:B------:R2:W4:Y:S01]  /*13c10*/  I2F R8, R4 ;  /* 0x0000000400087306 */ /* 0x0005220000201400 */
[----:B---3--:R-:W-:Y:S01]  /*13c20*/  FFMA.FTZ R6, R6, -UR35, R40 ;  /* 0x8000002306067c23 */ /* 0x008fe20008010028 */
[----:B------:R-:W-:Y:S02]  /*13c30*/  @P1 LOP3.LUT R231, R231, 0x2, RZ, 0xfc, !PT ;  /* 0x00000002e7e71812 */ /* 0x000fe400078efcff */
[----:B------:R-:W-:-:S04]  /*13c40*/  IABS R3, R3 ;  /* 0x0000000300037213 */ /* 0x000fc80000000000 */
[----:B------:R3:W-:Y:S01]  /*13c50*/  I2F R7, R3 ;  /* 0x0000000300077306 */ /* 0x0007e20000201400 */
[----:B--2---:R-:W-:Y:S01]  /*13c60*/  IMAD.IADD R4, R241, 0x1, -R2 ;  /* 0x00000001f1047824 */ /* 0x004fe200078e0a02 */
[----:B------:R-:W-:-:S04]  /*13c70*/  IADD3 R2, R0, 0x61, RZ ;  /* 0x0000006100027810 */ /* 0x000fc80007ffe0ff */
[----:B------:R-:W-:Y:S01]  /*13c80*/  IABS R4, R4 ;  /* 0x0000000400047213 */ /* 0x000fe20000000000 */
[----:B---3--:R-:W-:-:S03]  /*13c90*/  IMAD.IADD R3, R236, 0x1, -R2 ;  /* 0x00000001ec037824 */ /* 0x008fc600078e0a02 */
[----:B------:R2:W-:Y:S02]  /*13ca0*/  I2F R9, R4 ;  /* 0x0000000400097306 */ /* 0x0005e40000201400 */
[----:B------:R-:W-:-:S06]  /*13cb0*/  IABS R3, R3 ;  /* 0x0000000300037213 */ /* 0x000fcc0000000000 */
[----:B------:R-:W3:Y:S01]  /*13cc0*/  I2F R3, R3 ;  /* 0x0000000300037306 */ /* 0x000ee20000201400 */
[----:B----4-:R-:W-:Y:S02]  /*13cd0*/  FFMA.FTZ R8, R8, -UR35, R42 ;  /* 0x8000002308087c23 */ /* 0x010fe4000801002a */
[----:B--2---:R-:W-:Y:S02]  /*13ce0*/  FFMA.FTZ R4, R5, -UR35, R140 ;  /* 0x8000002305047c23 */ /* 0x004fe4000801008c */
[----:B------:R-:W-:Y:S02]  /*13cf0*/  FFMA.FTZ R5, R11, -UR35, R139 ;  /* 0x800000230b057c23 */ /* 0x000fe4000801008b */
[----:B---3--:R-:W-:Y:S01]  /*13d00*/  FFMA.FTZ R12, R3, -UR35, R41 ;  /* 0x80000023030c7c23 */ /* 0x008fe20008010029 */
[----:B------:R-:W-:Y:S01]  /*13d10*/  ISETP.GE.AND P1, PT, R2, R243, PT ;  /* 0x000000f30200720c */ /* 0x000fe20003f26270 */
[----:B------:R-:W-:Y:S01]  /*13d20*/  IMAD.IADD R3, R235, 0x1, -R2 ;  /* 0x00000001eb037824 */ /* 0x000fe200078e0a02 */
[----:B------:R-:W-:-:S02]  /*13d30*/  FSEL R110, R4, -INF , !P3 ;  /* 0xff800000046e7808 */ /* 0x000fc40005800000 */
[----:B------:R-:W-:Y:S02]  /*13d40*/  ISETP.GE.AND P0, PT, R2, R242, PT ;  /* 0x000000f20200720c */ /* 0x000fe40003f06270 */
[----:B------:R-:W-:Y:S01]  /*13d50*/  FSEL R98, R6, -INF , !P6 ;  /* 0xff80000006627808 */ /* 0x000fe20007000000 */
[----:B------:R-:W-:Y:S01]  /*13d60*/  FFMA.FTZ R13, R9, -UR35, R38 ;  /* 0x80000023090d7c23 */ /* 0x000fe20008010026 */
[----:B------:R-:W-:Y:S01]  /*13d70*/  IABS R3, R3 ;  /* 0x0000000300037213 */ /* 0x000fe20000000000 */
[----:B------:R1:W5:Y:S01]  /*13d80*/  LDL.LU R140, [R1+0xc8] ;  /* 0x0000c800018c7983 */ /* 0x0003620000300800 */
[----:B------:R-:W-:Y:S02]  /*13d90*/  FSEL R119, R5, -INF , !P2 ;  /* 0xff80000005777808 */ /* 0x000fe40005000000 */
[C---:B------:R-:W-:Y:S01]  /*13da0*/  ISETP.GE.AND P3, PT, R2.reuse, R245, PT ;  /* 0x000000f50200720c */ /* 0x040fe20003f66270 */
[----:B------:R-:W-:Y:S01]  /*13db0*/  IMAD.MOV.U32 R4, RZ, RZ, R3 ;  /* 0x000000ffff047224 */ /* 0x000fe200078e0003 */
[----:B------:R-:W-:Y:S01]  /*13dc0*/  ISETP.GE.AND P2, PT, R2, R244, PT ;  /* 0x000000f40200720c */ /* 0x000fe20003f46270 */
[----:B------:R-:W-:Y:S01]  /*13dd0*/  IMAD.IADD R3, R234, 0x1, -R2 ;  /* 0x00000001ea037824 */ /* 0x000fe200078e0a02 */
[----:B------:R-:W-:Y:S01]  /*13de0*/  FSEL R108, R8, -INF , !P5 ;  /* 0xff800000086c7808 */ /* 0x000fe20006800000 */
[----:B------:R2:W-:Y:S01]  /*13df0*/  I2F R10, R4 ;  /* 0x00000004000a7306 */ /* 0x0005e20000201400 */
[C---:B------:R-:W-:Y:S01]  /*13e00*/  ISETP.LT.OR P6, PT, R2.reuse, R240, P3 ;  /* 0x000000f00200720c */ /* 0x040fe20001fc1670 */
[----:B------:R-:W-:Y:S01]  /*13e10*/  FFMA.FTZ R11, R7, -UR35, R36 ;  /* 0x80000023070b7c23 */ /* 0x000fe20008010024 */
[C---:B------:R-:W-:Y:S01]  /*13e20*/  ISETP.LT.OR P5, PT, R2.reuse, R239, P2 ;  /* 0x000000ef0200720c */ /* 0x040fe200017a1670 */
[----:B------:R1:W5:Y:S01]  /*13e30*/  LDL.LU R139, [R1+0xc4] ;  /* 0x0000c400018b7983 */ /* 0x0003620000300800 */
[----:B------:R-:W-:-:S02]  /*13e40*/  ISETP.LT.OR P1, PT, R2, R238, P1 ;  /* 0x000000ee0200720c */ /* 0x000fc40000f21670 */
[----:B------:R-:W-:Y:S02]  /*13e50*/  ISETP.LT.OR P0, PT, R2, R237, P0 ;  /* 0x000000ed0200720c */ /* 0x000fe40000701670 */
[----:B------:R-:W-:Y:S02]  /*13e60*/  IABS R3, R3 ;  /* 0x0000000300037213 */ /* 0x000fe40000000000 */
[C---:B------:R-:W-:Y:S02]  /*13e70*/  LOP3.LUT P3, RZ, R231.reuse, 0x2, RZ, 0xc0, !PT ;  /* 0x00000002e7ff7812 */ /* 0x040fe4000786c0ff */
[----:B------:R3:W-:Y:S01]  /*13e80*/  I2F R9, R3 ;  /* 0x0000000300097306 */ /* 0x0007e20000201400 */
[----:B------:R-:W-:Y:S01]  /*13e90*/  LOP3.LUT R231, R231, 0xfffffff7, RZ, 0xc0, !PT ;  /* 0xfffffff7e7e77812 */ /* 0x000fe200078ec0ff */
[----:B--2---:R-:W-:Y:S01]  /*13ea0*/  IMAD.IADD R4, R241, 0x1, -R2 ;  /* 0x00000001f1047824 */ /* 0x004fe200078e0a02 */
[----:B------:R-:W-:Y:S02]  /*13eb0*/  IADD3 R2, R0, 0x68, RZ ;  /* 0x0000006800027810 */ /* 0x000fe40007ffe0ff */
[----:B------:R-:W-:-:S02]  /*13ec0*/  @P1 LOP3.LUT R231, R231, 0x8, RZ, 0xfc, !PT ;  /* 0x00000008e7e71812 */ /* 0x000fc400078efcff */
[----:B------:R-:W-:Y:S01]  /*13ed0*/  IABS R4, R4 ;  /* 0x0000000400047213 */ /* 0x000fe20000000000 */
[--C-:B------:R-:W-:Y:S01]  /*13ee0*/  IMAD.IADD R5, R235, 0x1, -R2.reuse ;  /* 0x00000001eb057824 */ /* 0x100fe200078e0a02 */
[----:B------:R-:W-:Y:S02]  /*13ef0*/  LOP3.LUT R231, R231, 0xfffffffb, RZ, 0xc0, !PT ;  /* 0xfffffffbe7e77812 */ /* 0x000fe400078ec0ff */
[----:B------:R2:W-:Y:S01]  /*13f00*/  I2F R14, R4 ;  /* 0x00000004000e7306 */ /* 0x0005e20000201400 */
[----:B------:R-:W-:Y:S02]  /*13f10*/  FSEL R99, R11, -INF , !P3 ;  /* 0xff8000000b637808 */ /* 0x000fe40005800000 */
[----:B------:R-:W-:Y:S01]  /*13f20*/  @P0 LOP3.LUT R231, R231, 0x4, RZ, 0xfc, !PT ;  /* 0x00000004e7e70812 */ /* 0x000fe200078efcff */
[----:B---3--:R-:W-:Y:S01]  /*13f30*/  IMAD.IADD R3, R236, 0x1, -R2 ;  /* 0x00000001ec037824 */ /* 0x008fe200078e0a02 */
[C---:B------:R-:W-:Y:S02]  /*13f40*/  ISETP.GE.AND P3, PT, R2.reuse, R245, PT ;  /* 0x000000f50200720c */ /* 0x040fe40003f66270 */
[----:B------:R-:W-:-:S02]  /*13f50*/  ISETP.GE.AND P2, PT, R2, R244, PT ;  /* 0x000000f40200720c */ /* 0x000fc40003f46270 */
[----:B------:R-:W-:Y:S02]  /*13f60*/  IABS R3, R3 ;  /* 0x0000000300037213 */ /* 0x000fe40000000000 */
[C---:B------:R-:W-:Y:S02]  /*13f70*/  ISETP.GE.AND P1, PT, R2.reuse, R243, PT ;  /* 0x000000f30200720c */ /* 0x040fe40003f26270 */
[----:B------:R-:W-:Y:S02]  /*13f80*/  ISETP.GE.AND P0, PT, R2, R242, PT ;  /* 0x000000f20200720c */ /* 0x000fe40003f06270 */
[----:B------:R-:W-:Y:S01]  /*13f90*/  FSEL R118, R13, -INF , !P4 ;  /* 0xff8000000d767808 */ /* 0x000fe20006000000 */
[----:B--2---:R-:W-:Y:S01]  /*13fa0*/  IMAD.MOV.U32 R4, RZ, RZ, R3 ;  /* 0x000000ffff047224 */ /* 0x004fe200078e0003 */
[----:B------:R-:W-:Y:S01]  /*13fb0*/  IABS R3, R5 ;  /* 0x0000000500037213 */ /* 0x000fe20000000000 */
[----:B------:R-:W-:Y:S01]  /*13fc0*/  IMAD.IADD R5, R241, 0x1, -R2 ;  /* 0x00000001f1057824 */ /* 0x000fe200078e0a02 */
[----:B------:R-:W-:Y:S01]  /*13fd0*/  FSEL R86, R12, -INF , !P6 ;  /* 0xff8000000c567808 */ /* 0x000fe20007000000 */
[----:B------:R2:W3:Y:S01]  /*13fe0*/  I2F R7, R4 ;  /* 0x0000000400077306 */ /* 0x0004e20000201400 */
[----:B------:R-:W-:-:S02]  /*13ff0*/  ISETP.LT.OR P6, PT, R2, R240, P3 ;  /* 0x000000f00200720c */ /* 0x000fc40001fc1670 */
[C---:B------:R-:W-:Y:S02]  /*14000*/  ISETP.LT.OR P1, PT, R2.reuse, R238, P1 ;  /* 0x000000ee0200720c */ /* 0x040fe40000f21670 */
[----:B------:R-:W-:Y:S02]  /*14010*/  ISETP.LT.OR P4, PT, R2, R237, P0 ;  /* 0x000000ed0200720c */ /* 0x000fe40000781670 */
[----:B------:R-:W-:Y:S01]  /*14020*/  LOP3.LUT P3, RZ, R231, 0x8, RZ, 0xc0, !PT ;  /* 0x00000008e7ff7812 */ /* 0x000fe2000786c0ff */
[----:B--2---:R-:W-:Y:S02]  /*14030*/  IMAD.MOV.U32 R4, RZ, RZ, R3 ;  /* 0x000000ffff047224 */ /* 0x004fe400078e0003 */
[----:B------:R-:W-:Y:S02]  /*14040*/  IMAD.IADD R3, R234, 0x1, -R2 ;  /* 0x00000001ea037824 */ /* 0x000fe400078e0a02 */
[----:B------:R2:W4:Y:S01]  /*14050*/  I2F R8, R4 ;  /* 0x0000000400087306 */ /* 0x0005220000201400 */
[----:B---3--:R-:W-:-:S02]  /*14060*/  FFMA.FTZ R7, R7, -UR35, R64 ;  /* 0x8000002307077c23 */ /* 0x008fc40008010040 */
[----:B------:R-:W-:-:S05]  /*14070*/  IABS R3, R3 ;  /* 0x0000000300037213 */ /* 0x000fca0000000000 */
[----:B--2---:R-:W-:Y:S01]  /*14080*/  IMAD.MOV.U32 R4, RZ, RZ, R3 ;  /* 0x000000ffff047224 */ /* 0x004fe200078e0003 */
[----:B------:R-:W-:Y:S01]  /*14090*/  IABS R3, R5 ;  /* 0x0000000500037213 */ /* 0x000fe20000000000 */
[----:B------:R-:W-:Y:S02]  /*140a0*/  FFMA.FTZ R5, R9, -UR35, R37 ;  /* 0x8000002309057c23 */ /* 0x000fe40008010025 */
[----:B------:R2:W3:Y:S01]  /*140b0*/  I2F R6, R4 ;  /* 0x0000000400067306 */ /* 0x0004e20000201400 */
[----:B----4-:R-:W-:-:S07]  /*140c0*/  FFMA.FTZ R8, R8, -UR35, R66 ;  /* 0x8000002308087c23 */ /* 0x010fce0008010042 */
[----:B------:R-:W4:Y:S01]  /*140d0*/  I2F R3, R3 ;  /* 0x0000000300037306 */ /* 0x000f220000201400 */
[----:B--2---:R-:W-:Y:S01]  /*140e0*/  FFMA.FTZ R4, R10, -UR35, R43 ;  /* 0x800000230a047c23 */ /* 0x004fe2000801002b */
[----:B------:R-:W-:Y:S01]  /*140f0*/  FSEL R97, R5, -INF , !P3 ;  /* 0xff80000005617808 */ /* 0x000fe20005800000 */
[----:B---3--:R-:W-:Y:S01]  /*14100*/  FFMA.FTZ R13, R6, -UR35, R138 ;  /* 0x80000023060d7c23 */ /* 0x008fe2000801008a */
[----:B------:R-:W-:Y:S01]  /*14110*/  FSEL R83, R7, -INF , !P6 ;  /* 0xff80000007537808 */ /* 0x000fe20007000000 */
[----:B------:R1:W5:Y:S01]  /*14120*/  LDL.LU R138, [R1+0xc0] ;  /* 0x0000c000018a7983 */ /* 0x0003620000300800 */
[----:B------:R-:W-:Y:S01]  /*14130*/  FSEL R96, R4, -INF , !P5 ;  /* 0xff80000004607808 */ /* 0x000fe20006800000 */
[----:B------:R-:W-:Y:S01]  /*14140*/  FFMA.FTZ R4, R14, -UR35, R39 ;  /* 0x800000230e047c23 */ /* 0x000fe20008010027 */
[----:B------:R-:W-:Y:S02]  /*14150*/  ISETP.LT.OR P5, PT, R2, R239, P2 ;  /* 0x000000ef0200720c */ /* 0x000fe400017a1670 */
[----:B------:R-:W-:Y:S01]  /*14160*/  IADD3 R2, R0, 0x69, RZ ;  /* 0x0000006900027810 */ /* 0x000fe20007ffe0ff */
[----:B----4-:R-:W-:Y:S01]  /*14170*/  FFMA.FTZ R11, R3, -UR35, R137 ;  /* 0x80000023030b7c23 */ /* 0x010fe20008010089 */
[C---:B------:R-:W-:Y:S01]  /*14180*/  LOP3.LUT P2, RZ, R231.reuse, 0x4, RZ, 0xc0, !PT ;  /* 0x00000004e7ff7812 */ /* 0x040fe2000784c0ff */
[----:B------:R1:W5:Y:S01]  /*14190*/  LDL.LU R137, [R1+0xbc] ;  /* 0x0000bc0001897983 */ /* 0x0003620000300800 */
[----:B------:R-:W-:Y:S01]  /*141a0*/  LOP3.LUT R231, R231, 0xfffffffd, RZ, 0xc0, !PT ;  /* 0xfffffffde7e77812 */ /* 0x000fe200078ec0ff */
[----:B------:R-:W-:Y:S01]  /*141b0*/  IMAD.IADD R3, R236, 0x1, -R2 ;  /* 0x00000001ec037824 */ /* 0x000fe200078e0a02 */
[----:B------:R-:W-:-:S02]  /*141c0*/  FSEL R116, R4, -INF , !P2 ;  /* 0xff80000004747808 */ /* 0x000fc40005000000 */
[----:B------:R-:W-:Y:S02]  /*141d0*/  @P1 LOP3.LUT R231, R231, 0x2, RZ, 0xfc, !PT ;  /* 0x00000002e7e71812 */ /* 0x000fe400078efcff */
[----:B------:R-:W-:-:S05]  /*141e0*/  IABS R3, R3 ;  /* 0x0000000300037213 */ /* 0x000fca0000000000 */
[----:B------:R-:W-:Y:S02]  /*141f0*/  IMAD.MOV.U32 R4, RZ, RZ, R3 ;  /* 0x000000ffff047224 */ /* 0x000fe400078e0003 */
[----:B------:R-:W-:-:S05]  /*14200*/  IMAD.IADD R3, R235, 0x1, -R2 ;  /* 0x00000001eb037824 */ /* 0x000fca00078e0a02 */
[----:B------:R-:W-:Y:S01]  /*14210*/  IABS R3, R3 ;  /* 0x0000000300037213 */ /* 0x000fe20000000000 */
[----:B------:R2:W3:Y:S01]  /*14220*/  I2F R10, R4 ;  /* 0x00000004000a7306 */ /* 0x0004e20000201400 */
[C---:B------:R-:W-:Y:S02]  /*14230*/  ISETP.GE.AND P3, PT, R2.reuse, R245, PT ;  /* 0x000000f50200720c */ /* 0x040fe40003f66270 */
[C---:B------:R-:W-:Y:S02]  /*14240*/  ISETP.GE.AND P2, PT, R2.reuse, R244, PT ;  /* 0x000000f40200720c */ /* 0x040fe40003f46270 */
[C---:B------:R-:W-:Y:S02]  /*14250*/  ISETP.GE.AND P1, PT, R2.reuse, R243, PT ;  /* 0x000000f30200720c */ /* 0x040fe40003f26270 */
[----:B------:R-:W-:Y:S02]  /*14260*/  ISETP.GE.AND P0, PT, R2, R242, PT ;  /* 0x000000f20200720c */ /* 0x000fe40003f06270 */
[----:B------:R-:W-:-:S02]  /*14270*/  FSEL R85, R8, -INF , !P5 ;  /* 0xff80000008557808 */ /* 0x000fc40006800000 */
[----:B------:R-:W-:Y:S01]  /*14280*/  ISETP.LT.OR P6, PT, R2, R240, P3 ;  /* 0x000000f00200720c */ /* 0x000fe20001fc1670 */
[----:B--2---:R-:W-:Y:S02]  /*14290*/  IMAD.MOV.U32 R4, RZ, RZ, R3 ;  /* 0x000000ffff047224 */ /* 0x004fe400078e0003 */
[----:B------:R-:W-:Y:S01]  /*142a0*/  IMAD.IADD R3, R234, 0x1, -R2 ;  /* 0x00000001ea037824 */ /* 0x000fe200078e0a02 */
[C---:B------:R-:W-:Y:S01]  /*142b0*/  ISETP.LT.OR P5, PT, R2.reuse, R239, P2 ;  /* 0x000000ef0200720c */ /* 0x040fe200017a1670 */
[----:B------:R2:W4:Y:S01]  /*142c0*/  I2F R8, R4 ;  /* 0x0000000400087306 */ /* 0x0005220000201400 */
[C---:B------:R-:W-:Y:S02]  /*142d0*/  ISETP.LT.OR P1, PT, R2.reuse, R238, P1 ;  /* 0x000000ee0200720c */ /* 0x040fe40000f21670 */
[----:B------:R-:W-:Y:S02]  /*142e0*/  ISETP.LT.OR P0, PT, R2, R237, P0 ;  /* 0x000000ed0200720c */ /* 0x000fe40000701670 */
[----:B------:R-:W-:-:S04]  /*142f0*/  IABS R3, R3 ;  /* 0x0000000300037213 */ /* 0x000fc80000000000 */
[----:B------:R1:W-:Y:S01]  /*14300*/  I2F R7, R3 ;  /* 0x0000000300077306 */ /* 0x0003e20000201400 */
[----:B--2---:R-:W-:Y:S01]  /*14310*/  IMAD.IADD R4, R241, 0x1, -R2 ;  /* 0x00000001f1047824 */ /* 0x004fe200078e0a02 */
[----:B------:R-:W-:-:S05]  /*14320*/  IADD3 R2, R0, 0x70, RZ ;  /* 0x0000007000027810 */ /* 0x000fca0007ffe0ff */
[----:B-1----:R-:W-:Y:S01]  /*14330*/  IMAD.IADD R3, R236, 0x1, -R2 ;  /* 0x00000001ec037824 */ /* 0x002fe200078e0a02 */
[----:B------:R-:W-:-:S04]  /*14340*/  IABS R4, R4 ;  /* 0x0000000400047213 */ /* 0x000fc80000000000 */
[----:B------:R-:W-:Y:S01]  /*14350*/  IABS R3, R3 ;  /* 0x0000000300037213 */ /* 0x000fe20000000000 */
[----:B------:R1:W2:Y:S01]  /*14360*/  I2F R12, R4 ;  /* 0x00000004000c7306 */ /* 0x0002a20000201400 */
[----:B------:R-:W-:-:S03]  /*14370*/  IMAD.IADD R5, R234, 0x1, -R2 ;  /* 0x00000001ea057824 */ /* 0x000fc600078e0a02 */
[----:B-1----:R-:W-:Y:S02]  /*14380*/  IMAD.MOV.U32 R4, RZ, RZ, R3 ;  /* 0x000000ffff047224 */ /* 0x002fe400078e0003 */
[----:B------:R-:W-:-:S05]  /*14390*/  IMAD.IADD R3, R235, 0x1, -R2 ;  /* 0x00000001eb037824 */ /* 0x000fca00078e0a02 */
[----:B------:R-:W-:Y:S01]  /*143a0*/  IABS R3, R3 ;  /* 0x0000000300037213 */ /* 0x000fe20000000000 */
[----:B------:R1:W-:Y:S01]  /*143b0*/  I2F R9, R4 ;  /* 0x0000000400097306 */ /* 0x0003e20000201400 */
[C---:B------:R-:W-:Y:S02]  /*143c0*/  LOP3.LUT P3, RZ, R231.reuse, 0x2, RZ, 0xc0, !PT ;  /* 0x00000002e7ff7812 */ /* 0x040fe4000786c0ff */
[----:B------:R-:W-:Y:S01]  /*143d0*/  LOP3.LUT R231, R231, 0xfffffff7, RZ, 0xc0, !PT ;  /* 0xfffffff7e7e77812 */ /* 0x000fe200078ec0ff */
[----:B-1----:R-:W-:Y:S01]  /*143e0*/  IMAD.MOV.U32 R4, RZ, RZ, R3 ;  /* 0x000000ffff047224 */ /* 0x002fe200078e0003 */
[----:B------:R-:W-:-:S06]  /*143f0*/  IABS R3, R5 ;  /* 0x0000000500037213 */ /* 0x000fcc0000000000 */
[----:B------:R-:W1:Y:S01]  /*14400*/  I2F R3, R3 ;  /* 0x0000000300037306 */ /* 0x000e620000201400 */
[----:B------:R-:W-:Y:S01]  /*14410*/  @P1 LOP3.LUT R231, R231, 0x8, RZ, 0xfc, !PT ;  /* 0x00000008e7e71812 */ /* 0x000fe200078efcff */
[----:B---3--:R-:W-:-:S03]  /*14420*/  FFMA.FTZ R5, R10, -UR35, R65 ;  /* 0x800000230a057c23 */ /* 0x008fc60008010041 */
[----:B------:R-:W-:-:S03]  /*14430*/  LOP3.LUT R231, R231, 0xfffffffb, RZ, 0xc0, !PT ;  /* 0xfffffffbe7e77812 */ /* 0x000fc600078ec0ff */
[----:B------:R4:W3:Y:S01]  /*14440*/  I2F R6, R4 ;  /* 0x0000000400067306 */ /* 0x0008e20000201400 */
[----:B------:R-:W-:Y:S02]  /*14450*/  @P0 LOP3.LUT R231, R231, 0x4, RZ, 0xfc, !PT ;  /* 0x00000004e7e70812 */ /* 0x000fe400078efcff */
[----:B------:R-:W-:Y:S02]  /*14460*/  FSEL R82, R13, -INF , !P3 ;  /* 0xff8000000d527808 */ /* 0x000fe40005800000 */
[C---:B------:R-:W-:Y:S02]  /*14470*/  ISETP.GE.AND P3, PT, R2.reuse, R245, PT ;  /* 0x000000f50200720c */ /* 0x040fe40003f66270 */
[C---:B------:R-:W-:Y:S02]  /*14480*/  ISETP.GE.AND P2, PT, R2.reuse, R244, PT ;  /* 0x000000f40200720c */ /* 0x040fe40003f46270 */
[C---:B------:R-:W-:Y:S02]  /*14490*/  ISETP.GE.AND P1, PT, R2.reuse, R243, PT ;  /* 0x000000f30200720c */ /* 0x040fe40003f26270 */
[----:B------:R-:W-:Y:S01]  /*144a0*/  ISETP.GE.AND P0, PT, R2, R242, PT ;  /* 0x000000f20200720c */ /* 0x000fe20003f06270 */
[----:B----4-:R-:W-:-:S02]  /*144b0*/  FFMA.FTZ R4, R8, -UR35, R67 ;  /* 0x8000002308047c23 */ /* 0x010fc40008010043 */
[----:B--2---:R-:W-:Y:S02]  /*144c0*/  FFMA.FTZ R8, R12, -UR35, R74 ;  /* 0x800000230c087c23 */ /* 0x004fe4000801004a */
[----:B-1----:R-:W-:Y:S02]  /*144d0*/  FFMA.FTZ R12, R3, -UR35, R24 ;  /* 0x80000023030c7c23 */ /* 0x002fe40008010018 */
[----:B------:R-:W-:Y:S01]  /*144e0*/  IMAD.IADD R3, R241, 0x1, -R2 ;  /* 0x00000001f1037824 */ /* 0x000fe200078e0a02 */
[----:B------:R-:W-:Y:S02]  /*144f0*/  FSEL R87, R11, -INF , !P4 ;  /* 0xff8000000b577808 */ /* 0x000fe40006000000 */
[----:B------:R-:W-:Y:S02]  /*14500*/  FSEL R74, R5, -INF , !P6 ;  /* 0xff800000054a7808 */ /* 0x000fe40007000000 */
[----:B------:R-:W-:Y:S02]  /*14510*/  FSEL R80, R4, -INF , !P5 ;  /* 0xff80000004507808 */ /* 0x000fe40006800000 */
[----:B------:R-:W-:-:S02]  /*14520*/  ISETP.LT.OR P6, PT, R2, R240, P3 ;  /* 0x000000f00200720c */ /* 0x000fc40001fc1670 */
[C---:B------:R-:W-:Y:S02]  /*14530*/  ISETP.LT.OR P5, PT, R2.reuse, R239, P2 ;  /* 0x000000ef0200720c */ /* 0x040fe400017a1670 */
[C---:B------:R-:W-:Y:S02]  /*14540*/  ISETP.LT.OR P1, PT, R2.reuse, R238, P1 ;  /* 0x000000ee0200720c */ /* 0x040fe40000f21670 */
[----:B------:R-:W-:Y:S02]  /*14550*/  ISETP.LT.OR P4, PT, R2, R237, P0 ;  /* 0x000000ed0200720c */ /* 0x000fe40000781670 */
[----:B------:R-:W-:Y:S02]  /*14560*/  IABS R3, R3 ;  /* 0x0000000300037213 */ /* 0x000fe40000000000 */
[----:B------:R-:W-:-:S03]  /*14570*/  IADD3 R2, R0, 0x71, RZ ;  /* 0x0000007100027810 */ /* 0x000fc60007ffe0ff */
[----:B------:R-:W-:Y:S02]  /*14580*/  IMAD.MOV.U32 R4, RZ, RZ, R3 ;  /* 0x000000ffff047224 */ /* 0x000fe400078e0003 */
[--C-:B------:R-:W-:Y:S02]  /*14590*/  IMAD.IADD R3, R236, 0x1, -R2.reuse ;  /* 0x00000001ec037824 */ /* 0x100fe400078e0a02 */
[----:B------:R-:W-:-:S03]  /*145a0*/  IMAD.IADD R5, R235, 0x1, -R2 ;  /* 0x00000001eb057824 */ /* 0x000fc600078e0a02 */
[----:B------:R-:W-:Y:S01]  /*145b0*/  IABS R3, R3 ;  /* 0x0000000300037213 */ /* 0x000fe20000000000 */
[----:B------:R1:W-:Y:S01]  /*145c0*/  I2F R13, R4 ;  /* 0x00000004000d7306 */ /* 0x0003e20000201400 */
[----:B------:R-:W-:Y:S01]  /*145d0*/  FFMA.FTZ R7, R7, -UR35, R136 ;  /* 0x8000002307077c23 */ /* 0x000fe20008010088 */
[----:B------:R-:W-:Y:S01]  /*145e0*/  LOP3.LUT P3, RZ, R231, 0x8, RZ, 0xc0, !PT ;  /* 0x00000008e7ff7812 */ /* 0x000fe2000786c0ff */
[----:B------:R-:W-:Y:S01]  /*145f0*/  FFMA.FTZ R9, R9, -UR35, R28 ;  /* 0x8000002309097c23 */ /* 0x000fe2000801001c */
[C---:B------:R-:W-:Y:S01]  /*14600*/  LOP3.LUT P2, RZ, R231.reuse, 0x4, RZ, 0xc0, !PT ;  /* 0x00000004e7ff7812 */ /* 0x040fe2000784c0ff */
[----:B---3--:R-:W-:Y:S01]  /*14610*/  FFMA.FTZ R6, R6, -UR35, R30 ;  /* 0x8000002306067c23 */ /* 0x008fe2000801001e */
[----:B------:R-:W-:Y:S01]  /*14620*/  LOP3.LUT R231, R231, 0xfffffffd, RZ, 0xc0, !PT ;  /* 0xfffffffde7e77812 */ /* 0x000fe200078ec0ff */
[----:B------:R2:W5:Y:S01]  /*14630*/  LDL.LU R136, [R1+0xb8] ;  /* 0x0000b80001887983 */ /* 0x0005620000300800 */
[----:B------:R-:W-:Y:S02]  /*14640*/  FSEL R81, R7, -INF , !P3 ;  /* 0xff80000007517808 */ /* 0x000fe40005800000 */
[----:B------:R-:W-:Y:S01]  /*14650*/  @P1 LOP3.LUT R231, R231, 0x2, RZ, 0xfc, !PT ;  /* 0x00000002e7e71812 */ /* 0x000fe200078efcff */
[----:B-1----:R-:W-:Y:S01]  /*14660*/  IMAD.MOV.U32 R4, RZ, RZ, R3 ;  /* 0x000000ffff047224 */ /* 0x002fe200078e0003 */
[----:B------:R-:W-:-:S02]  /*14670*/  IABS R3, R5 ;  /* 0x0000000500037213 */ /* 0x000fc40000000000 */
[----:B------:R-:W-:Y:S01]  /*14680*/  FSEL R84, R8, -INF , !P2 ;  /* 0xff80000008547808 */ /* 0x000fe20005000000 */
[----:B------:R1:W-:Y:S01]  /*14690*/  I2F R10, R4 ;  /* 0x00000004000a7306 */ /* 0x0003e20000201400 */
[C---:B------:R-:W-:Y:S02]  /*146a0*/  ISETP.GE.AND P3, PT, R2.reuse, R245, PT ;  /* 0x000000f50200720c */ /* 0x040fe40003f66270 */
[C---:B------:R-:W-:Y:S02]  /*146b0*/  ISETP.GE.AND P2, PT, R2.reuse, R244, PT ;  /* 0x000000f40200720c */ /* 0x040fe40003f46270 */
[C---:B------:R-:W-:Y:S02]  /*146c0*/  ISETP.GE.AND P1, PT, R2.reuse, R243, PT ;  /* 0x000000f30200720c */ /* 0x040fe40003f26270 */
[----:B------:R-:W-:Y:S02]  /*146d0*/  ISETP.GE.AND P0, PT, R2, R242, PT ;  /* 0x000000f20200720c */ /* 0x000fe40003f06270 */
[----:B------:R-:W-:-:S02]  /*146e0*/  FSEL R67, R9, -INF , !P6 ;  /* 0xff80000009437808 */ /* 0x000fc40007000000 */
[----:B------:R-:W-:Y:S01]  /*146f0*/  FSEL R69, R6, -INF , !P5 ;  /* 0xff80000006457808 */ /* 0x000fe20006800000 */
[----:B-1----:R-:W-:Y:S02]  /*14700*/  IMAD.MOV.U32 R4, RZ, RZ, R3 ;  /* 0x000000ffff047224 */ /* 0x002fe400078e0003 */
[----:B------:R-:W-:Y:S01]  /*14710*/  IMAD.IADD R3, R234, 0x1, -R2 ;  /* 0x00000001ea037824 */ /* 0x000fe200078e0a02 */
[C---:B------:R-:W-:Y:S01]  /*14720*/  ISETP.LT.OR P6, PT, R2.reuse, R240, P3 ;  /* 0x000000f00200720c */ /* 0x040fe20001fc1670 */
[----:B------:R1:W3:Y:S01]  /*14730*/  I2F R9, R4 ;  /* 0x0000000400097306 */ /* 0x0002e20000201400 */
[C---:B------:R-:W-:Y:S02]  /*14740*/  ISETP.LT.OR P5, PT, R2.reuse, R239, P2 ;  /* 0x000000ef0200720c */ /* 0x040fe400017a1670 */
[C---:B------:R-:W-:Y:S02]  /*14750*/  ISETP.LT.OR P1, PT, R2.reuse, R238, P1 ;  /* 0x000000ee0200720c */ /* 0x040fe40000f21670 */
[----:B------:R-:W-:-:S02]  /*14760*/  ISETP.LT.OR P0, PT, R2, R237, P0 ;  /* 0x000000ed0200720c */ /* 0x000fc40000701670 */
[----:B------:R-:W-:-:S04]  /*14770*/  IABS R3, R3 ;  /* 0x0000000300037213 */ /* 0x000fc80000000000 */
[----:B------:R4:W-:Y:S01]  /*14780*/  I2F R8, R3 ;  /* 0x0000000300087306 */ /* 0x0009e20000201400 */
[----:B-1----:R-:W-:Y:S01]  /*14790*/  IMAD.IADD R4, R241, 0x1, -R2 ;  /* 0x00000001f1047824 */ /* 0x002fe200078e0a02 */
[----:B------:R-:W-:-:S04]  /*147a0*/  IADD3 R2, R0, 0x78, RZ ;  /* 0x0000007800027810 */ /* 0x000fc80007ffe0ff */
[----:B------:R-:W-:Y:S01]  /*147b0*/  IABS R4, R4 ;  /* 0x0000000400047213 */ /* 0x000fe20000000000 */
[--C-:B----4-:R-:W-:Y:S02]  /*147c0*/  IMAD.IADD R3, R236, 0x1, -R2.reuse ;  /* 0x00000001ec037824 */ /* 0x110fe400078e0a02 */
[----:B------:R-:W-:-:S03]  /*147d0*/  IMAD.IADD R5, R235, 0x1, -R2 ;  /* 0x00000001eb057824 */ /* 0x000fc600078e0a02 */
[----:B------:R-:W-:Y:S01]  /*147e0*/  IABS R3, R3 ;  /* 0x0000000300037213 */ /* 0x000fe20000000000 */
[----:B------:R1:W-:Y:S01]  /*147f0*/  I2F R11, R4 ;  /* 0x00000004000b7306 */ /* 0x0003e20000201400 */
[C---:B------:R-:W-:Y:S02]  /*14800*/  LOP3.LUT P3, RZ, R231.reuse, 0x2, RZ, 0xc0, !PT ;  /* 0x00000002e7ff7812 */ /* 0x040fe4000786c0ff */
[----:B------:R-:W-:Y:S01]  /*14810*/  LOP3.LUT R231, R231, 0xfffffff7, RZ, 0xc0, !PT ;  /* 0xfffffff7e7e77812 */ /* 0x000fe200078ec0ff */
[----:B-1----:R-:W-:Y:S01]  /*14820*/  IMAD.MOV.U32 R4, RZ, RZ, R3 ;  /* 0x000000ffff047224 */ /* 0x002fe200078e0003 */
[----:B------:R-:W-:-:S03]  /*14830*/  IABS R3, R5 ;  /* 0x0000000500037213 */ /* 0x000fc60000000000 */
[----:B------:R-:W-:Y:S01]  /*14840*/  I2F R7, R4 ;  /* 0x0000000400077306 */ /* 0x000fe20000201400 */
[----:B------:R-:W-:-:S07]  /*14850*/  @P1 LOP3.LUT R231, R231, 0x8, RZ, 0xfc, !PT ;  /* 0x00000008e7e71812 */ /* 0x000fce00078efcff */
[----:B------:R1:W4:Y:S01]  /*14860*/  I2F R4, R3 ;  /* 0x0000000300047306 */ /* 0x0003220000201400 */
[----:B------:R-:W-:Y:S01]  /*14870*/  LOP3.LUT R231, R231, 0xfffffffb, RZ, 0xc0, !PT ;  /* 0xfffffffbe7e77812 */ /* 0x000fe200078ec0ff */
[----:B---3--:R-:W-:Y:S01]  /*14880*/  FFMA.FTZ R5, R9, -UR35, R31 ;  /* 0x8000002309057c23 */ /* 0x008fe2000801001f */
[----:B------:R-:W-:Y:S02]  /*14890*/  FSEL R66, R12, -INF , !P3 ;  /* 0xff8000000c427808 */ /* 0x000fe40005800000 */
[----:B------:R-:W-:Y:S02]  /*148a0*/  @P0 LOP3.LUT R231, R231, 0x4, RZ, 0xfc, !PT ;  /* 0x00000004e7e70812 */ /* 0x000fe400078efcff */
[----:B------:R-:W-:Y:S01]  /*148b0*/  ISETP.GE.AND P3, PT, R2, R245, PT ;  /* 0x000000f50200720c */ /* 0x000fe20003f66270 */
[----:B------:R-:W-:Y:S01]  /*148c0*/  FFMA.FTZ R6, R10, -UR35, R29 ;  /* 0x800000230a067c23 */ /* 0x000fe2000801001d */
[C---:B------:R-:W-:Y:S02]  /*148d0*/  ISETP.GE.AND P2, PT, R2.reuse, R244, PT ;  /* 0x000000f40200720c */ /* 0x040fe40003f46270 */
[----:B------:R-:W-:-:S02]  /*148e0*/  ISETP.GE.AND P1, PT, R2, R243, PT ;  /* 0x000000f30200720c */ /* 0x000fc40003f26270 */
[----:B------:R-:W-:Y:S01]  /*148f0*/  ISETP.GE.AND P0, PT, R2, R242, PT ;  /* 0x000000f20200720c */ /* 0x000fe20003f06270 */
[----:B-1----:R-:W-:Y:S01]  /*14900*/  FFMA.FTZ R3, R13, -UR35, R26 ;  /* 0x800000230d037c23 */ /* 0x002fe2000801001a */
[----:B------:R-:W-:Y:S01]  /*14910*/  FSEL R30, R5, -INF , !P5 ;  /* 0xff800000051e7808 */ /* 0x000fe20006800000 */
[----:B----4-:R-:W-:Y:S01]  /*14920*/  FFMA.FTZ R10, R4, -UR35, R75 ;  /* 0x80000023040a7c23 */ /* 0x010fe2000801004b */
[----:B------:R-:W-:Y:S02]  /*14930*/  ISETP.LT.OR P5, PT, R2, R240, P3 ;  /* 0x000000f00200720c */ /* 0x000fe40001fa1670 */
[----:B------:R-:W-:Y:S01]  /*14940*/  FSEL R75, R3, -INF , !P4 ;  /* 0xff800000034b7808 */ /* 0x000fe20006000000 */
[----:B------:R-:W-:Y:S01]  /*14950*/  IMAD.IADD R3, R234, 0x1, -R2 ;  /* 0x00000001ea037824 */ /* 0x000fe200078e0a02 */
[C---:B------:R-:W-:Y:S02]  /*14960*/  ISETP.LT.OR P3, PT, R2.reuse, R239, P2 ;  /* 0x000000ef0200720c */ /* 0x040fe40001761670 */
[----:B------:R-:W-:-:S02]  /*14970*/  ISETP.LT.OR P1, PT, R2, R238, P1 ;  /* 0x000000ee0200720c */ /* 0x000fc40000f21670 */
[----:B------:R-:W-:Y:S01]  /*14980*/  ISETP.LT.OR P4, PT, R2, R237, P0 ;  /* 0x000000ed0200720c */ /* 0x000fe20000781670 */
[----:B------:R-:W-:Y:S01]  /*14990*/  IMAD.IADD R2, R241, 0x1, -R2 ;  /* 0x00000001f1027824 */ /* 0x000fe200078e0a02 */
[----:B------:R-:W-:-:S04]  /*149a0*/  IADD3 R0, R0, 0x79, RZ ;  /* 0x0000007900007810 */ /* 0x000fc80007ffe0ff */
[----:B------:R-:W-:Y:S02]  /*149b0*/  IABS R2, R2 ;  /* 0x0000000200027213 */ /* 0x000fe40000000000 */
[----:B------:R-:W-:-:S03]  /*149c0*/  IABS R3, R3 ;  /* 0x0000000300037213 */ /* 0x000fc60000000000 */
[----:B------:R-:W-:Y:S02]  /*149d0*/  IMAD.MOV.U32 R5, RZ, RZ, R2 ;  /* 0x000000ffff057224 */ /* 0x000fe400078e0002 */
[--C-:B------:R-:W-:Y:S01]  /*149e0*/  IMAD.IADD R2, R236, 0x1, -R0.reuse ;  /* 0x00000001ec027824 */ /* 0x100fe200078e0a00 */
[----:B------:R1:W-:Y:S01]  /*149f0*/  I2F R4, R3 ;  /* 0x0000000300047306 */ /* 0x0003e20000201400 */
[----:B------:R-:W-:Y:S01]  /*14a00*/  FSEL R29, R6, -INF , !P6 ;  /* 0xff800000061d7808 */ /* 0x000fe20007000000 */
[----:B------:R-:W-:Y:S01]  /*14a10*/  FFMA.FTZ R8, R8, -UR35, R25 ;  /* 0x8000002308087c23 */ /* 0x000fe20008010019 */
[C---:B------:R-:W-:Y:S02]  /*14a20*/  LOP3.LUT P6, RZ, R231.reuse, 0x4, RZ, 0xc0, !PT ;  /* 0x00000004e7ff7812 */ /* 0x040fe400078cc0ff */
[----:B------:R-:W-:Y:S02]  /*14a30*/  LOP3.LUT P2, RZ, R231, 0x8, RZ, 0xc0, !PT ;  /* 0x00000008e7ff7812 */ /* 0x000fe4000784c0ff */
[----:B-1----:R-:W-:Y:S01]  /*14a40*/  IABS R3, R2 ;  /* 0x0000000200037213 */ /* 0x002fe20000000000 */
[----:B------:R-:W-:-:S05]  /*14a50*/  IMAD.IADD R2, R235, 0x1, -R0 ;  /* 0x00000001eb027824 */ /* 0x000fca00078e0a00 */
[----:B------:R-:W-:Y:S01]  /*14a60*/  IABS R2, R2 ;  /* 0x0000000200027213 */ /* 0x000fe20000000000 */
[----:B------:R1:W3:Y:S01]  /*14a70*/  I2F R6, R3 ;  /* 0x0000000300067306 */ /* 0x0002e20000201400 */
[----:B------:R-:W-:Y:S01]  /*14a80*/  LOP3.LUT R231, R231, 0xfffffffd, RZ, 0xc0, !PT ;  /* 0xfffffffde7e77812 */ /* 0x000fe200078ec0ff */
[----:B------:R-:W-:Y:S01]  /*14a90*/  FFMA.FTZ R9, R11, -UR35, R27 ;  /* 0x800000230b097c23 */ /* 0x000fe2000801001b */
[----:B------:R-:W-:Y:S01]  /*14aa0*/  FSEL R31, R8, -INF , !P2 ;  /* 0xff800000081f7808 */ /* 0x000fe20005000000 */
[----:B------:R-:W-:Y:S01]  /*14ab0*/  FFMA.FTZ R7, R7, -UR35, R88 ;  /* 0x8000002307077c23 */ /* 0x000fe20008010058 */
[----:B------:R-:W-:Y:S02]  /*14ac0*/  @P1 LOP3.LUT R231, R231, 0x2, RZ, 0xfc, !PT ;  /* 0x00000002e7e71812 */ /* 0x000fe400078efcff */
[C---:B------:R-:W-:Y:S02]  /*14ad0*/  ISETP.GE.AND P2, PT, R0.reuse, R245, PT ;  /* 0x000000f50000720c */ /* 0x040fe40003f46270 */
[----:B------:R-:W-:-:S02]  /*14ae0*/  ISETP.GE.AND P1, PT, R0, R244, PT ;  /* 0x000000f40000720c */ /* 0x000fc40003f26270 */
[----:B------:R-:W-:Y:S01]  /*14af0*/  FSEL R28, R10, -INF , !P3 ;  /* 0xff8000000a1c7808 */ /* 0x000fe20005800000 */
[----:B-1----:R-:W-:Y:S02]  /*14b00*/  IMAD.MOV.U32 R3, RZ, RZ, R2 ;  /* 0x000000ffff037224 */ /* 0x002fe400078e0002 */
[----:B------:R-:W-:Y:S01]  /*14b10*/  IMAD.IADD R2, R234, 0x1, -R0 ;  /* 0x00000001ea027824 */ /* 0x000fe200078e0a00 */
[C---:B------:R-:W-:Y:S01]  /*14b20*/  ISETP.GE.AND P0, PT, R0.reuse, R243, PT ;  /* 0x000000f30000720c */ /* 0x040fe20003f06270 */
[----:B------:R-:W-:Y:S01]  /*14b30*/  IMAD.MOV.U32 R88, RZ, RZ, R68 ;  /* 0x000000ffff587224 */ /* 0x000fe200078e0044 */
[----:B------:R-:W-:Y:S02]  /*14b40*/  ISETP.GE.AND P3, PT, R0, R242, PT ;  /* 0x000000f20000720c */ /* 0x000fe40003f66270 */
[----:B------:R-:W-:Y:S01]  /*14b50*/  IABS R2, R2 ;  /* 0x0000000200027213 */ /* 0x000fe20000000000 */
[----:B------:R-:W1:Y:S01]  /*14b60*/  I2F R8, R5 ;  /* 0x0000000500087306 */ /* 0x000e620000201400 */
[----:B------:R-:W-:-:S02]  /*14b70*/  FSEL R68, R9, -INF , !P6 ;  /* 0xff80000009447808 */ /* 0x000fc40007000000 */
[----:B------:R-:W-:Y:S02]  /*14b80*/  FSEL R27, R7, -INF , !P5 ;  /* 0xff800000071b7808 */ /* 0x000fe40006800000 */
[C---:B------:R-:W-:Y:S02]  /*14b90*/  ISETP.LT.OR P6, PT, R0.reuse, R240, P2 ;  /* 0x000000f00000720c */ /* 0x040fe400017c1670 */
[C---:B------:R-:W-:Y:S01]  /*14ba0*/  ISETP.LT.OR P5, PT, R0.reuse, R239, P1 ;  /* 0x000000ef0000720c */ /* 0x040fe20000fa1670 */
[----:B------:R4:W1:Y:S01]  /*14bb0*/  I2F R5, R3 ;  /* 0x0000000300057306 */ /* 0x0008620000201400 */
[C---:B------:R-:W-:Y:S02]  /*14bc0*/  ISETP.LT.OR P2, PT, R0.reuse, R238, P0 ;  /* 0x000000ee0000720c */ /* 0x040fe40000741670 */
[----:B------:R-:W-:Y:S01]  /*14bd0*/  ISETP.LT.OR P1, PT, R0, R237, P3 ;  /* 0x000000ed0000720c */ /* 0x000fe20001f21670 */
[----:B----4-:R-:W-:Y:S02]  /*14be0*/  IMAD.IADD R3, R241, 0x1, -R0 ;  /* 0x00000001f1037824 */ /* 0x010fe400078e0a00 */
[----:B------:R-:W-:-:S06]  /*14bf0*/  IMAD.MOV.U32 R0, RZ, RZ, R2 ;  /* 0x000000ffff007224 */ /* 0x000fcc00078e0002 */
[----:B------:R-:W4:Y:S01]  /*14c00*/  I2F R0, R0 ;  /* 0x0000000000007306 */ /* 0x000f220000201400 */
[----:B------:R-:W-:Y:S01]  /*14c10*/  IABS R3, R3 ;  /* 0x0000000300037213 */ /* 0x000fe20000000000 */
[----:B---3--:R-:W-:-:S04]  /*14c20*/  FFMA.FTZ R6, R6, -UR35, R72 ;  /* 0x8000002306067c23 */ /* 0x008fc80008010048 */
[----:B------:R-:W-:Y:S02]  /*14c30*/  IMAD.MOV.U32 R7, RZ, RZ, R3 ;  /* 0x000000ffff077224 */ /* 0x000fe400078e0003 */
[----:B-1----:R-:W-:Y:S02]  /*14c40*/  FFMA.FTZ R3, R8, -UR35, R73 ;  /* 0x8000002308037c23 */ /* 0x002fe40008010049 */
[----:B------:R2:W5:Y:S01]  /*14c50*/  LDL.LU R73, [R1+0xb4] ;  /* 0x0000b40001497983 */ /* 0x0005620000300800 */
[----:B------:R-:W-:-:S03]  /*14c60*/  FFMA.FTZ R5, R5, -UR35, R71 ;  /* 0x8000002305057c23 */ /* 0x000fc60008010047 */
[----:B------:R2:W5:Y:S01]  /*14c70*/  LDL.LU R72, [R1+0xb0] ;  /* 0x0000b00001487983 */ /* 0x0005620000300800 */
[----:B----4-:R-:W-:-:S03]  /*14c80*/  FFMA.FTZ R2, R0, -UR35, R70 ;  /* 0x8000002300027c23 */ /* 0x010fc60008010046 */
[----:B------:R2:W5:Y:S04]  /*14c90*/  LDL.LU R71, [R1+0xac] ;  /* 0x0000ac0001477983 */ /* 0x0005680000300800 */
[----:B------:R2:W5:Y:S01]  /*14ca0*/  LDL.LU R70, [R1+0xa8] ;  /* 0x0000a80001467983 */ /* 0x0005620000300800 */
[----:B------:R-:W-:Y:S01]  /*14cb0*/  FFMA.FTZ R4, R4, -UR35, R88 ;  /* 0x8000002304047c23 */ /* 0x000fe20008010058 */
[----:B------:R-:W1:Y:S01]  /*14cc0*/  I2F R7, R7 ;  /* 0x0000000700077306 */ /* 0x000e620000201400 */
[----:B------:R-:W-:-:S04]  /*14cd0*/  LOP3.LUT P0, RZ, R231, 0x2, RZ, 0xc0, !PT ;  /* 0x00000002e7ff7812 */ /* 0x000fc8000780c0ff */
[----:B------:R-:W-:Y:S02]  /*14ce0*/  FSEL R26, R4, -INF , !P0 ;  /* 0xff800000041a7808 */ /* 0x000fe40004000000 */
[----:B------:R-:W-:Y:S02]  /*14cf0*/  PLOP3.LUT P0, PT, PT, PT, UP0, 0x80, 0x0 ;  /* 0x000000000000781c */ /* 0x000fe40003f0f008 */
[----:B------:R-:W-:Y:S02]  /*14d00*/  FSEL R65, R3, -INF , !P4 ;  /* 0xff80000003417808 */ /* 0x000fe40006000000 */
[----:B------:R-:W-:Y:S01]  /*14d10*/  LOP3.LUT P4, RZ, R233, 0x1000000, RZ, 0xc0, !PT ;  /* 0x01000000e9ff7812 */ /* 0x000fe2000788c0ff */
[----:B-1----:R-:W-:Y:S01]  /*14d20*/  FFMA.FTZ R0, R7, -UR35, R23 ;  /* 0x8000002307007c23 */ /* 0x002fe20008010017 */
[----:B------:R-:W-:Y:S02]  /*14d30*/  FSEL R23, R6, -INF , !P6 ;  /* 0xff80000006177808 */ /* 0x000fe40007000000 */
[----:B------:R-:W-:-:S02]  /*14d40*/  FSEL R24, R5, -INF , !P5 ;  /* 0xff80000005187808 */ /* 0x000fc40006800000 */
[----:B------:R-:W-:Y:S02]  /*14d50*/  FSEL R25, R2, -INF , !P2 ;  /* 0xff80000002197808 */ /* 0x000fe40005000000 */
[----:B------:R-:W-:Y:S01]  /*14d60*/  FSEL R64, R0, -INF , !P1 ;  /* 0xff80000000407808 */ /* 0x000fe20004800000 */
[----:B------:R-:W-:Y:S05]  /*14d70*/  @!P0 BRA `(.L_x_831) ;  /* 0x000006d000008947 */ /* 0x000fea0003800000 */
[----:B--2---:R-:W2:Y:S04]  /*14d80*/  LDL.64 R90, [R1+0x98] ;  /* 0x00009800015a7983 */ /* 0x004ea80000100a00 */
[----:B------:R-:W3:Y:S01]  /*14d90*/  LDL.64 R88, [R1+0x90] ;  /* 0x0000900001587983 */ /* 0x000ee20000100a00 */
[----:B------:R-:W-:Y:S01]  /*14da0*/  UIADD3 UR7, UR7, -0x3, URZ ;  /* 0xfffffffd07077890 */ /* 0x000fe2000fffe03f */
[----:B------:R-:W-:Y:S01]  /*14db0*/  BSSY B0, `(.L_x_832) ;  /* 0x0000068000007945 */ /* 0x000fe20003800000 */
[----:B------:R-:W-:Y:S01]  /*14dc0*/  ULDC.64 UR10, c[0x0][0x198] ;  /* 0x00006600000a7ab9 */ /* 0x000fe20000000a00 */
[----:B------:R1:W-:Y:S01]  /*14dd0*/  @P4 STS.128 [R246+0x4000], RZ ;  /* 0x004000fff6004388 */ /* 0x0003e20000000c00 */
[----:B------:R-:W-:-:S02]  /*14de0*/  USHF.R.S32.HI UR5, URZ, 0x1f, UR7 ;  /* 0x0000001f3f057899 */ /* 0x000fc40008011407 */
[----:B------:R-:W-:Y:S02]  /*14df0*/  UIMAD.WIDE.U32 UR14, UR7, UR10, URZ ;  /* 0x0000000a070e72a5 */ /* 0x000fe4000f8e003f */
[----:B------:R-:W-:-:S04]  /*14e00*/  UIMAD UR5, UR5, UR10, URZ ;  /* 0x0000000a050572a4 */ /* 0x000fc8000f8e023f */
[----:B------:R-:W-:Y:S01]  /*14e10*/  UIMAD UR5, UR7, UR11, UR5 ;  /* 0x0000000b070572a4 */ /* 0x000fe2000f8e0205 */
[----:B------:R-:W-:Y:S02]  /*14e20*/  IMAD.U32 R2, RZ, RZ, UR14 ;  /* 0x0000000eff027e24 */ /* 0x000fe4000f8e00ff */
[----:B------:R-:W-:Y:S01]  /*14e30*/  IMAD.U32 R3, RZ, RZ, UR14 ;  /* 0x0000000eff037e24 */ /* 0x000fe2000f8e00ff */
[----:B------:R-:W-:-:S06]  /*14e40*/  UIADD3 UR5, UR15, UR5, URZ ;  /* 0x000000050f057290 */ /* 0x000fcc000fffe03f */
[----:B------:R-:W-:Y:S01]  /*14e50*/  IMAD.U32 R0, RZ, RZ, UR5 ;  /* 0x00000005ff007e24 */ /* 0x000fe2000f8e00ff */
[----:B--2---:R-:W-:-:S04]  /*14e60*/  LEA R2, P0, R2, R90, 0x7 ;  /* 0x0000005a02027211 */ /* 0x004fc800078038ff */
[----:B---3--:R-:W-:Y:S02]  /*14e70*/  LEA.HI.X R3, R3, R89, R0, 0x7, P0 ;  /* 0x0000005903037211 */ /* 0x008fe400000f3c00 */
[----:B------:R-:W-:-:S04]  /*14e80*/  @!P4 IADD3 R0, P1, R2, UR27, RZ ;  /* 0x0000001b0200cc10 */ /* 0x000fc8000ff3e0ff */
[----:B------:R-:W-:Y:S02]  /*14e90*/  @!P4 LEA R4, P0, R0, c[0x0][0x168], 0x1 ;  /* 0x00005a000004ca11 */ /* 0x000fe400078008ff */
[----:B------:R-:W-:-:S04]  /*14ea0*/  @!P4 IADD3.X R5, R3, UR26, RZ, P1, !PT ;  /* 0x0000001a0305cc10 */ /* 0x000fc80008ffe4ff */
[----:B------:R-:W-:Y:S01]  /*14eb0*/  @!P4 LEA.HI.X R5, R0, c[0x0][0x16c], R5, 0x1, P0 ;  /* 0x00005b000005ca11 */ /* 0x000fe200000f0c05 */
[----:B------:R-:W-:Y:S01]  /*14ec0*/  IMAD.U32 R0, RZ, RZ, UR4 ;  /* 0x00000004ff007e24 */ /* 0x000fe2000f8e00ff */
[----:B------:R-:W-:-:S04]  /*14ed0*/  @!P4 LEA R6, P0, R2, c[0x0][0x168], 0x1 ;  /* 0x00005a000206ca11 */ /* 0x000fc800078008ff */
[----:B------:R-:W-:Y:S02]  /*14ee0*/  @!P4 LEA.HI.X R7, R2, c[0x0][0x16c], R3, 0x1, P0 ;  /* 0x00005b000207ca11 */ /* 0x000fe400000f0c03 */
[----:B------:R-:W-:-:S03]  /*14ef0*/  @!P4 LEA R0, P0, R0, R2, 0x5 ;  /* 0x000000020000c211 */ /* 0x000fc600078028ff */
        /* <DEDUP_REMOVED lines=10> */
[----:B--2---:R-:W-:-:S02]  /*14fa0*/  @!P4 IMAD.MOV.U32 R6, RZ, RZ, c[0x0][0x19c] ;  /* 0x00006700ff06c624 */ /* 0x004fc400078e00ff */
[----:B------:R-:W-:-:S04]  /*14fb0*/  @!P4 IMAD.MOV.U32 R7, RZ, RZ, c[0x0][0x19c] ;  /* 0x00006700ff07c624 */ /* 0x000fc800078e00ff */
[----:B------:R-:W-:Y:S01]  /*14fc0*/  @!P4 IMAD R7, R7, 0x30, RZ ;  /* 0x000000300707c824 */ /* 0x000fe200078e02ff */
[----:B---3--:R-:W-:-:S04]  /*14fd0*/  MOV R4, UR4 ;  /* 0x0000000400047c02 */ /* 0x008fc80008000f00 */
[C---:B------:R-:W-:Y:S01]  /*14fe0*/  @!P4 LEA.HI.X R6, R4.reuse, R3, R6, 0x5, P0 ;  /* 0x000000030406c211 */ /* 0x040fe200000f2c06 */
[----:B------:R-:W-:Y:S01]  /*14ff0*/  @!P4 IMAD.WIDE.U32 R4, R4, 0x30, R2 ;  /* 0x000000300404c825 */ /* 0x000fe200078e0002 */
[----:B------:R-:W-:-:S04]  /*15000*/  @!P4 LEA R8, P0, R0, c[0x0][0x168], 0x1 ;  /* 0x00005a000008ca11 */ /* 0x000fc800078008ff */
[----:B------:R-:W-:Y:S01]  /*15010*/  @!P4 LEA.HI.X R9, R0, c[0x0][0x16c], R6, 0x1, P0 ;  /* 0x00005b000009ca11 */ /* 0x000fe200000f0c06 */
[----:B------:R-:W-:Y:S01]  /*15020*/  @!P4 IMAD.IADD R0, R7, 0x1, R5 ;  /* 0x000000010700c824 */ /* 0x000fe200078e0205 */
[C---:B------:R-:W-:Y:S02]  /*15030*/  @!P4 LEA R6, P0, R4.reuse, c[0x0][0x168], 0x1 ;  /* 0x00005a000406ca11 */ /* 0x040fe400078008ff */
[----:B------:R-:W-:Y:S01]  /*15040*/  @!P4 MOV R5, R3 ;  /* 0x000000030005c202 */ /* 0x000fe20000000f00 */
        /* <DEDUP_REMOVED lines=12> */
[----:B------:R3:W-:Y:S04]  /*15110*/  @!P4 LDGSTS.E.BYPASS.LTC128B.128 [R246+0x5800], [R6.64] ;  /* 0x0580000006f6cfae */ /* 0x0007e8000b901d74 */
[----:B------:R1:W-:Y:S01]  /*15120*/  @P4 STS.128 [R246+0x6000], RZ ;  /* 0x006000fff6004388 */ /* 0x0003e20000000c00 */
[----:B--2---:R-:W-:-:S04]  /*15130*/  @!P4 IMAD.MOV.U32 R8, RZ, RZ, c[0x0][0x19c] ;  /* 0x00006700ff08c624 */ /* 0x004fc800078e00ff */
[----:B------:R-:W-:Y:S02]  /*15140*/  @!P4 IMAD R8, R8, 0x50, RZ ;  /* 0x000000500808c824 */ /* 0x000fe400078e02ff */
[----:B---3--:R-:W-:Y:S02]  /*15150*/  @!P4 IMAD.MOV.U32 R7, RZ, RZ, c[0x0][0x19c] ;  /* 0x00006700ff07c624 */ /* 0x008fe400078e00ff */
        /* <DEDUP_REMOVED lines=8> */
[----:B------:R-:W-:Y:S02]  /*151e0*/  @!P4 IMAD.MOV.U32 R5, RZ, RZ, R3 ;  /* 0x000000ffff05c224 */ /* 0x000fe400078e0003 */
[----:B------:R-:W-:Y:S01]  /*151f0*/  @!PT LDS RZ, [RZ] ;  /* 0x00000000fffff984 */ /* 0x000fe20000000800 */
[----:B------:R-:W-:Y:S01]  /*15200*/  @!PT LDS RZ, [RZ] ;  /* 0x00000000fffff984 */ /* 0x000fe20000000800 */
[----:B------:R-:W-:Y:S01]  /*15210*/  @!PT LDS RZ, [RZ] ;  /* 0x00000000fffff984 */ /* 0x000fe20000000800 */
[----:B------:R2:W-:Y:S01]  /*15220*/  @!P4 LDGSTS.E.BYPASS.LTC128B.128 [R246+0x6000], [R6.64] ;  /* 0x0600000006f6cfae */ /* 0x0005e2000b901d74 */
[----:B------:R-:W-:Y:S01]  /*15230*/  @!P4 LEA.HI.X R9, R4, c[0x0][0x16c], R0, 0x1, P0 ;  /* 0x00005b000409ca11 */ /* 0x000fe200000f0c00 */
[----:B------:R-:W-:Y:S01]  /*15240*/  @!P4 IMAD.MOV.U32 R0, RZ, RZ, c[0x0][0x19c] ;  /* 0x00006700ff00c624 */ /* 0x000fe200078e00ff */
[----:B------:R-:W-:Y:S01]  /*15250*/  @!P4 MOV R4, R2 ;  /* 0x000000020004c202 */ /* 0x000fe20000000f00 */
[----:B------:R1:W-:Y:S02]  /*15260*/  @P4 STS.128 [R246+0x6800], RZ ;  /* 0x006800fff6004388 */ /* 0x0003e40000000c00 */
[----:B------:R-:W-:-:S02]  /*15270*/  @!P4 IMAD R0, R0, 0x60, RZ ;  /* 0x000000600000c824 */ /* 0x000fc400078e02ff */
[----:B------:R-:W-:Y:S01]  /*15280*/  @!PT LDS RZ, [RZ] ;  /* 0x00000000fffff984 */ /* 0x000fe20000000800 */
[----:B------:R-:W-:Y:S01]  /*15290*/  @!PT LDS RZ, [RZ] ;  /* 0x00000000fffff984 */ /* 0x000fe20000000800 */
[----:B------:R-:W-:Y:S01]  /*152a0*/  @!PT LDS RZ, [RZ] ;  /* 0x00000000fffff984 */ /* 0x000fe20000000800 */
[----:B------:R1:W-:Y:S04]  /*152b0*/  @!P4 LDGSTS.E.BYPASS.LTC128B.128 [R246+0x6800], [R8.64] ;  /* 0x0680000008f6cfae */ /* 0x0003e8000b901d74 */
[----:B------:R1:W-:Y:S01]  /*152c0*/  @P4 STS.128 [R246+0x7000], RZ ;  /* 0x007000fff6004388 */ /* 0x0003e20000000c00 */
[----:B--2---:R-:W-:-:S04]  /*152d0*/  IMAD.U32 R6, RZ, RZ, UR4 ;  /* 0x00000004ff067e24 */ /* 0x004fc8000f8e00ff */
[----:B------:R-:W-:-:S04]  /*152e0*/  @!P4 IMAD.WIDE.U32 R4, R6, 0x60, R4 ;  /* 0x000000600604c825 */ /* 0x000fc800078e0004 */
[----:B------:R-:W-:Y:S01]  /*152f0*/  @!P4 IMAD.IADD R0, R0, 0x1, R5 ;  /* 0x000000010000c824 */ /* 0x000fe200078e0205 */
[----:B------:R-:W-:-:S04]  /*15300*/  @!P4 LEA R6, P0, R4, c[0x0][0x168], 0x1 ;  /* 0x00005a000406ca11 */ /* 0x000fc800078008ff */
[----:B------:R-:W-:-:S05]  /*15310*/  @!P4 LEA.HI.X R7, R4, c[0x0][0x16c], R0, 0x1, P0 ;  /* 0x00005b000407ca11 */ /* 0x000fca00000f0c00 */
[----:B------:R-:W-:Y:S01]  /*15320*/  @!PT LDS RZ, [RZ] ;  /* 0x00000000fffff984 */ /* 0x000fe20000000800 */
[----:B------:R-:W-:Y:S01]  /*15330*/  @!PT LDS RZ, [RZ] ;  /* 0x00000000fffff984 */ /* 0x000fe20000000800 */
[----:B------:R-:W-:Y:S01]  /*15340*/  @!PT LDS RZ, [RZ] ;  /* 0x00000000fffff984 */ /* 0x000fe20000000800 */
[----:B------:R1:W-:Y:S04]  /*15350*/  @!P4 LDGSTS.E.BYPASS.LTC128B.128 [R246+0x7000], [R6.64] ;  /* 0x0700000006f6cfae */ /* 0x0003e8000b901d74 */
[----:B------:R1:W-:Y:S01]  /*15360*/  @P4 STS.128 [R246+0x7800], RZ ;  /* 0x007800fff6004388 */ /* 0x0003e20000000c00 */
[----:B------:R-:W-:Y:S05]  /*15370*/  @P4 BRA `(.L_x_833) ;  /* 0x000000b000004947 */ /* 0x000fea0003800000 */
[----:B------:R-:W-:Y:S01]  /*15380*/  IMAD.U32 R4, RZ, RZ, UR4 ;  /* 0x00000004ff047e24 */ /* 0x000fe2000f8e00ff */
        /* <DEDUP_REMOVED lines=10> */
.L_x_833:
[----:B------:R-:W-:Y:S05]  /*15430*/  BSYNC B0 ;  /* 0x0000000000007941 */ /* 0x000fea0003800000 */
.L_x_832:
[----:B------:R-:W0:Y:S02]  /*15440*/  LDGDEPBAR ;  /* 0x00000000000079af */ /* 0x000e240000000000 */
.L_x_831:
[----:B--2---:R-:W-:Y:S04]  /*15450*/  STL [R1+0x110], R243 ;  /* 0x000110f301007387 */ /* 0x004fe80000100800 */
[----:B------:R-:W-:Y:S04]  /*15460*/  STL [R1+0x10c], R242 ;  /* 0x00010cf201007387 */ /* 0x000fe80000100800 */
[----:B------:R2:W-:Y:S04]  /*15470*/  STL [R1+0x108], R241 ;  /* 0x000108f101007387 */ /* 0x0005e80000100800 */
[----:B------:R3:W-:Y:S04]  /*15480*/  STL [R1+0x104], R240 ;  /* 0x000104f001007387 */ /* 0x0007e80000100800 */
[----:B------:R-:W-:Y:S04]  /*15490*/  STL [R1+0x100], R239 ;  /* 0x000100ef01007387 */ /* 0x000fe80000100800 */
[----:B------:R-:W-:Y:S04]  /*154a0*/  STL [R1+0xfc], R238 ;  /* 0x0000fcee01007387 */ /* 0x000fe80000100800 */
[----:B------:R-:W-:Y:S04]  /*154b0*/  STL [R1+0xf8], R237 ;  /* 0x0000f8ed01007387 */ /* 0x000fe80000100800 */
[----:B------:R-:W-:Y:S04]  /*154c0*/  STL [R1+0xf4], R236 ;  /* 0x0000f4ec01007387 */ /* 0x000fe80000100800 */
[----:B------:R-:W-:Y:S01]  /*154d0*/  STL [R1+0xf0], R235 ;  /* 0x0000f0eb01007387 */ /* 0x000fe20000100800 */
[----:B--2---:R-:W-:-:S03]  /*154e0*/  MOV R241, R107 ;  /* 0x0000006b00f17202 */ /* 0x004fc60000000f00 */
[----:B------:R-:W-:Y:S01]  /*154f0*/  STL [R1+0xec], R234 ;  /* 0x0000ecea01007387 */ /* 0x000fe20000100800 */
[----:B---3--:R-:W-:-:S03]  /*15500*/  MOV R240, R105 ;  /* 0x0000006900f07202 */ /* 0x008fc60000000f00 */
[----:B------:R-:W-:Y:S04]  /*15510*/  STL [R1+0xe8], R233 ;  /* 0x0000e8e901007387 */ /* 0x000fe80000100800 */
[----:B------:R-:W-:Y:S04]  /*15520*/  STL [R1+0xe4], R231 ;  /* 0x0000e4e701007387 */ /* 0x000fe80000100800 */
[----:B------:R-:W-:Y:S04]  /*15530*/  STL [R1+0xe0], R230 ;  /* 0x0000e0e601007387 */ /* 0x000fe80000100800 */
[----:B------:R2:W-:Y:S04]  /*15540*/  STL [R1+0xdc], R229 ;  /* 0x0000dce501007387 */ /* 0x0005e80000100800 */
[----:B------:R-:W3:Y:S04]  /*15550*/  LDL.LU R10, [R1+0x30] ;  /* 0x00003000010a7983 */ /* 0x000ee80000300800 */
[----:B-1----:R-:W4:Y:S04]  /*15560*/  LDL.LU R9, [R1+0x44] ;  /* 0x0000440001097983 */ /* 0x002f280000300800 */
[----:B------:R1:W-:Y:S01]  /*15570*/  STL [R1+0xd8], R228 ;  /* 0x0000d8e401007387 */ /* 0x0003e20000100800 */
[----:B------:R-:W-:Y:S01]  /*15580*/  IMAD.MOV.U32 R2, RZ, RZ, R104 ;  /* 0x000000ffff027224 */ /* 0x000fe200078e0068 */
[----:B--2---:R-:W-:-:S02]  /*15590*/  MOV R229, R106 ;  /* 0x0000006a00e57202 */ /* 0x004fc40000000f00 */
[----:B-1----:R-:W2:Y:S04]  /*155a0*/  LDL.LU R228, [R1+0x2c] ;  /* 0x00002c0001e47983 */ /* 0x002ea80000300800 */
[----:B------:R-:W2:Y:S04]  /*155b0*/  LDL.LU R8, [R1+0x64] ;  /* 0x0000640001087983 */ /* 0x000ea80000300800 */
[----:B------:R-:W2:Y:S04]  /*155c0*/  LDL.LU R0, [R1+0x54] ;  /* 0x0000540001007983 */ /* 0x000ea80000300800 */
[----:B------:R-:W3:Y:S04]  /*155d0*/  LDL.LU R7, [R1+0x50] ;  /* 0x0000500001077983 */ /* 0x000ee80000300800 */
[----:B------:R-:W3:Y:S04]  /*155e0*/  LDL.LU R6, [R1+0x14] ;  /* 0x0000140001067983 */ /* 0x000ee80000300800 */
[----:B------:R-:W3:Y:S04]  /*155f0*/  LDL.LU R5, [R1+0x20] ;  /* 0x0000200001057983 */ /* 0x000ee80000300800 */
[----:B------:R-:W3:Y:S04]  /*15600*/  LDL.LU R4, [R1+0x38] ;  /* 0x0000380001047983 */ /* 0x000ee80000300800 */
[----:B------:R-:W3:Y:S04]  /*15610*/  LDL.LU R3, [R1+0x3c] ;  /* 0x00003c0001037983 */ /* 0x000ee80000300800 */
[----:B------:R-:W-:Y:S04]  /*15620*/  STL [R1+0xd4], R227 ;  /* 0x0000d4e301007387 */ /* 0x000fe80000100800 */
[----:B------:R-:W-:Y:S04]  /*15630*/  STL [R1+0xd0], R226 ;  /* 0x0000d0e201007387 */ /* 0x000fe80000100800 */
[----:B------:R-:W-:Y:S04]  /*15640*/  STL [R1+0xcc], R225 ;  /* 0x0000cce101007387 */ /* 0x000fe80000100800 */
[----:B------:R1:W-:Y:S04]  /*15650*/  STL [R1+0xc8], R224 ;  /* 0x0000c8e001007387 */ /* 0x0003e80000100800 */
[----:B-1----:R-:W3:Y:S04]  /*15660*/  LDL.LU R224, [R1+0x40] ;  /* 0x0000400001e07983 */ /* 0x002ee80000300800 */
[----:B------:R-:W3:Y:S04]  /*15670*/  LDL.LU R11, [R1+0x60] ;  /* 0x00006000010b7983 */ /* 0x000ee80000300800 */
[----:B------:R-:W4:Y:S04]  /*15680*/  LDL.LU R235, [R1+0x68] ;  /* 0x0000680001eb7983 */ /* 0x000f280000300800 */
[----:B------:R-:W4:Y:S04]  /*15690*/  LDL.LU R14, [R1+0x4c] ;  /* 0x00004c00010e7983 */ /* 0x000f280000300800 */
[----:B------:R-:W4:Y:S04]  /*156a0*/  LDL.LU R234, [R1+0x6c] ;  /* 0x00006c0001ea7983 */ /* 0x000f280000300800 */
[----:B------:R-:W4:Y:S04]  /*156b0*/  LDL.LU R48, [R1+0x48] ;  /* 0x0000480001307983 */ /* 0x000f280000300800 */
[----:B------:R-:W4:Y:S04]  /*156c0*/  LDL.LU R107, [R1+0x34] ;  /* 0x00003400016b7983 */ /* 0x000f280000300800 */
[----:B------:R-:W4:Y:S04]  /*156d0*/  LDL.LU R106, [R1+0x28] ;  /* 0x00002800016a7983 */ /* 0x000f280000300800 */
[----:B------:R-:W4:Y:S04]  /*156e0*/  LDL.LU R105, [R1+0x18] ;  /* 0x0000180001697983 */ /* 0x000f280000300800 */
[----:B------:R-:W4:Y:S04]  /*156f0*/  LDL.LU R104, [R1+0xc] ;  /* 0x00000c0001687983 */ /* 0x000f280000300800 */
[----:B------:R-:W-:Y:S04]  /*15700*/  STL [R1+0xc4], R223 ;  /* 0x0000c4df01007387 */ /* 0x000fe80000100800 */
[----:B------:R1:W-:Y:S04]  /*15710*/  STL [R1+0xc0], R222 ;  /* 0x0000c0de01007387 */ /* 0x0003e80000100800 */
[----:B------:R2:W-:Y:S04]  /*15720*/  STL [R1+0xbc], R221 ;  /* 0x0000bcdd01007387 */ /* 0x0005e80000100800 */
[----:B------:R1:W-:Y:S01]  /*15730*/  STL [R1+0xb8], R220 ;  /* 0x0000b8dc01007387 */ /* 0x0003e20000100800 */
[----:B------:R-:W-:-:S03]  /*15740*/  MOV R55, R33 ;  /* 0x0000002100377202 */ /* 0x000fc60000000f00 */
[----:B------:R-:W-:Y:S04]  /*15750*/  STL [R1+0xb4], R219 ;  /* 0x0000b4db01007387 */ /* 0x000fe80000100800 */
[----:B------:R-:W-:Y:S04]  /*15760*/  STL [R1+0xb0], R218 ;  /* 0x0000b0da01007387 */ /* 0x000fe80000100800 */
[----:B------:R2:W-:Y:S04]  /*15770*/  STL [R1+0xac], R217 ;  /* 0x0000acd901007387 */ /* 0x0005e80000100800 */
[----:B------:R-:W-:Y:S04]  /*15780*/  STL [R1+0xa8], R212 ;  /* 0x0000a8d401007387 */ /* 0x000fe80000100800 */
[----:B------:R-:W4:Y:S04]  /*15790*/  LDL.LU R33, [R1+0x70] ;  /* 0x0000700001217983 */ /* 0x000f280000300800 */
[----:B------:R-:W4:Y:S04]  /*157a0*/  LDL.LU R57, [R1+0x7c] ;  /* 0x00007c0001397983 */ /* 0x000f280000300800 */
[----:B------:R-:W4:Y:S01]  /*157b0*/  LDL.LU R56, [R1+0x74] ;  /* 0x0000740001387983 */ /* 0x000f220000300800 */
[----:B-1----:R-:W-:-:S02]  /*157c0*/  MOV R222, R2 ;  /* 0x0000000200de7202 */ /* 0x002fc40000000f00 */
[----:B-----5:R-:W-:-:S04]  /*157d0*/  FMNMX.FTZ R2, R72, R17, !PT ;  /* 0x0000001148027209 */ /* 0x020fc80007810000 */
[----:B------:R-:W-:-:S04]  /*157e0*/  FMNMX.FTZ R2, R32, R2, !PT ;  /* 0x0000000220027209 */ /* 0x000fc80007810000 */
[----:B------:R-:W-:Y:S02]  /*157f0*/  FMNMX.FTZ R2, R22, R2, !PT ;  /* 0x0000000216027209 */ /* 0x000fe40007810000 */
[----:B------:R-:W-:Y:S02]  /*15800*/  MOV R54, R34 ;  /* 0x0000002200367202 */ /* 0x000fe40000000f00 */
[----:B------:R-:W-:Y:S02]  /*15810*/  FMNMX.FTZ R2, R44, R2, !PT ;  /* 0x000000022c027209 */ /* 0x000fe40007810000 */
[----:B--2---:R-:W-:Y:S02]  /*15820*/  MOV R221, R0 ;  /* 0x0000000000dd7202 */ /* 0x004fe40000000f00 */
[----:B------:R-:W-:-:S04]  /*15830*/  FMNMX.FTZ R0, R73, R16, !PT ;  /* 0x0000001049007209 */ /* 0x000fc80007810000 */
[----:B------:R-:W-:-:S04]  /*15840*/  FMNMX.FTZ R0, R20, R0, !PT ;  /* 0x0000000014007209 */ /* 0x000fc80007810000 */
[----:B------:R-:W-:-:S04]  /*15850*/  FMNMX.FTZ R0, R18, R0, !PT ;  /* 0x0000000012007209 */ /* 0x000fc80007810000 */
[----:B------:R-:W-:-:S04]  /*15860*/  FMNMX.FTZ R0, R15, R0, !PT ;  /* 0x000000000f007209 */ /* 0x000fc80007810000 */
[----:B------:R-:W-:-:S04]  /*15870*/  FMNMX.FTZ R0, R79, R0, !PT ;  /* 0x000000004f007209 */ /* 0x000fc80007810000 */
[----:B---3--:R-:W-:-:S04]  /*15880*/  FMNMX.FTZ R0, R11, R0, !PT ;  /* 0x000000000b007209 */ /* 0x008fc80007810000 */
[----:B----4-:R-:W-:-:S04]  /*15890*/  FMNMX.FTZ R0, R14, R0, !PT ;  /* 0x000000000e007209 */ /* 0x010fc80007810000 */
        /* <DEDUP_REMOVED lines=25> */
[----:B------:R-:W-:-:S03]  /*15a30*/  MOV R237, R4 ;  /* 0x0000000400ed7202 */ /* 0x000fc60000000f00 */
[----:B------:R-:W1:Y:S01]  /*15a40*/  SHFL.BFLY PT, R4, R0, 0x2, 0x1f ;  /* 0x0c401f0000047f89 */ /* 0x000e6200000e0000 */
[----:B------:R-:W-:Y:S01]  /*15a50*/  IMAD.MOV.U32 R236, RZ, RZ, R3 ;  /* 0x000000ffffec7224 */ /* 0x000fe200078e0003 */
[----:B------:R-:W-:Y:S02]  /*15a60*/  FMNMX.FTZ R3, R54, R2, !PT ;  /* 0x0000000236037209 */ /* 0x000fe40007810000 */
[----:B------:R-:W-:Y:S02]  /*15a70*/  FMNMX.FTZ R2, R71, R19, !PT ;  /* 0x0000001347027209 */ /* 0x000fe40007810000 */
[----:B------:R-:W-:Y:S02]  /*15a80*/  MOV R220, R117 ;  /* 0x0000007500dc7202 */ /* 0x000fe40000000f00 */
[----:B------:R-:W-:Y:S02]  /*15a90*/  FMNMX.FTZ R2, R77, R2, !PT ;  /* 0x000000024d027209 */ /* 0x000fe40007810000 */
[----:B------:R-:W-:-:S02]  /*15aa0*/  FMNMX.FTZ R3, R55, R3, !PT ;  /* 0x0000000337037209 */ /* 0x000fc40007810000 */
[----:B------:R-:W-:Y:S02]  /*15ab0*/  MOV R217, R8 ;  /* 0x0000000800d97202 */ /* 0x000fe40000000f00 */
[----:B------:R-:W-:Y:S02]  /*15ac0*/  FMNMX.FTZ R2, R47, R2, !PT ;  /* 0x000000022f027209 */ /* 0x000fe40007810000 */
[----:B------:R-:W-:Y:S02]  /*15ad0*/  FMNMX.FTZ R3, R220, R3, !PT ;  /* 0x00000003dc037209 */ /* 0x000fe40007810000 */
[----:B------:R-:W-:Y:S02]  /*15ae0*/  MOV R51, R202 ;  /* 0x000000ca00337202 */ /* 0x000fe40000000f00 */
[----:B------:R-:W-:Y:S02]  /*15af0*/  FMNMX.FTZ R2, R45, R2, !PT ;  /* 0x000000022d027209 */ /* 0x000fe40007810000 */
[----:B-1----:R-:W-:-:S02]  /*15b00*/  FMNMX.FTZ R8, R0, R4, !PT ;  /* 0x0000000400087209 */ /* 0x002fc40007810000 */
[----:B------:R-:W-:Y:S02]  /*15b10*/  FMNMX.FTZ R0, R70, R21, !PT ;  /* 0x0000001546007209 */ /* 0x000fe40007810000 */
[----:B------:R-:W-:Y:S02]  /*15b20*/  FMNMX.FTZ R4, R221, R3, !PT ;  /* 0x00000003dd047209 */ /* 0x000fe40007810000 */
[----:B------:R-:W-:Y:S02]  /*15b30*/  FMNMX.FTZ R0, R78, R0, !PT ;  /* 0x000000004e007209 */ /* 0x000fe40007810000 */
[----:B------:R-:W-:Y:S02]  /*15b40*/  MOV R50, R201 ;  /* 0x000000c900327202 */ /* 0x000fe40000000f00 */
[----:B------:R-:W-:Y:S02]  /*15b50*/  FMNMX.FTZ R2, R51, R2, !PT ;  /* 0x0000000233027209 */ /* 0x000fe40007810000 */
[----:B------:R-:W-:Y:S01]  /*15b60*/  FMNMX.FTZ R0, R76, R0, !PT ;  /* 0x000000004c007209 */ /* 0x000fe20007810000 */
[----:B------:R-:W-:Y:S01]  /*15b70*/  IMAD.MOV.U32 R49, RZ, RZ, R203 ;  /* 0x000000ffff317224 */ /* 0x000fe200078e00cb */
[----:B------:R-:W-:-:S02]  /*15b80*/  FMNMX.FTZ R4, R236, R4, !PT ;  /* 0x00000004ec047209 */ /* 0x000fc40007810000 */
[----:B------:R-:W-:Y:S02]  /*15b90*/  FMNMX.FTZ R2, R50, R2, !PT ;  /* 0x0000000232027209 */ /* 0x000fe40007810000 */
[----:B------:R-:W-:Y:S01]  /*15ba0*/  FMNMX.FTZ R0, R46, R0, !PT ;  /* 0x000000002e007209 */ /* 0x000fe20007810000 */
[----:B------:R-:W-:Y:S01]  /*15bb0*/  IMAD.MOV.U32 R212, RZ, RZ, R7 ;  /* 0x000000ffffd47224 */ /* 0x000fe200078e0007 */
[----:B------:R-:W-:Y:S02]  /*15bc0*/  MOV R238, R5 ;  /* 0x0000000500ee7202 */ /* 0x000fe40000000f00 */
[----:B------:R-:W-:Y:S02]  /*15bd0*/  FMNMX.FTZ R4, R237, R4, !PT ;  /* 0x00000004ed047209 */ /* 0x000fe40007810000 */
[----:B------:R-:W-:Y:S02]  /*15be0*/  FMNMX.FTZ R2, R49, R2, !PT ;  /* 0x0000000231027209 */ /* 0x000fe40007810000 */
[----:B------:R-:W-:-:S02]  /*15bf0*/  FMNMX.FTZ R0, R234, R0, !PT ;  /* 0x00000000ea007209 */ /* 0x000fc40007810000 */
[----:B------:R-:W-:Y:S02]  /*15c00*/  MOV R239, R6 ;  /* 0x0000000600ef7202 */ /* 0x000fe40000000f00 */
[----:B------:R-:W-:Y:S02]  /*15c10*/  FMNMX.FTZ R4, R238, R4, !PT ;  /* 0x00000004ee047209 */ /* 0x000fe40007810000 */
        /* <DEDUP_REMOVED lines=8> */
[----:B------:R-:W-:Y:S01]  /*15ca0*/  FMNMX.FTZ R4, R222, R4, !PT ;  /* 0x00000004de047209 */ /* 0x000fe20007810000 */
[----:B------:R-:W-:Y:S01]  /*15cb0*/  IMAD.MOV.U32 R53, RZ, RZ, R35 ;  /* 0x000000ffff357224 */ /* 0x000fe200078e0023 */
        /* <DEDUP_REMOVED lines=58> */
[----:B------:R-:W1:Y:S01]  /*16060*/  SHFL.BFLY PT, R7, R8, 0x1, 0x1f ;  /* 0x0c201f0008077f89 */ /* 0x000e6200000e0000 */
[----:B------:R-:W-:-:S03]  /*16070*/  FMNMX.FTZ R2, R87, R2, !PT ;  /* 0x0000000257027209 */ /* 0x000fc60007810000 */
[----:B------:R-:W2:Y:S01]  /*16080*/  SHFL.BFLY PT, R4, R0, 0x2, 0x1f ;  /* 0x0c401f0000047f89 */ /* 0x000ea200000e0000 */
[----:B------:R-:W-:Y:S02]  /*16090*/  FMNMX.FTZ R3, R31, R3, !PT ;  /* 0x000000031f037209 */ /* 0x000fe40007810000 */
[----:B------:R-:W-:Y:S02]  /*160a0*/  FMNMX.FTZ R2, R84, R2, !PT ;  /* 0x0000000254027209 */ /* 0x000fe40007810000 */
[----:B------:R-:W-:Y:S02]  /*160b0*/  FMNMX.FTZ R3, R26, R3, !PT ;  /* 0x000000031a037209 */ /* 0x000fe40007810000 */
[----:B------:R-:W-:Y:S02]  /*160c0*/  FMNMX.FTZ R5, R75, R2, !PT ;  /* 0x000000024b057209 */ /* 0x000fe40007810000 */
[----:B------:R-:W-:Y:S02]  /*160d0*/  FMNMX.FTZ R2, R25, R3, !PT ;  /* 0x0000000319027209 */ /* 0x000fe40007810000 */
[----:B------:R-:W-:-:S03]  /*160e0*/  FMNMX.FTZ R5, R68, R5, !PT ;  /* 0x0000000544057209 */ /* 0x000fc60007810000 */
[----:B------:R-:W3:Y:S01]  /*160f0*/  SHFL.BFLY PT, R6, R2, 0x2, 0x1f ;  /* 0x0c401f0002067f89 */ /* 0x000ee200000e0000 */
[----:B------:R-:W-:-:S04]  /*16100*/  FMNMX.FTZ R5, R65, R5, !PT ;  /* 0x0000000541057209 */ /* 0x000fc80007810000 */
[----:B------:R-:W-:Y:S02]  /*16110*/  FMNMX.FTZ R5, R64, R5, !PT ;  /* 0x0000000540057209 */ /* 0x000fe40007810000 */
[----:B-1----:R-:W-:Y:S02]  /*16120*/  FMNMX.FTZ R203, R8, R7, !PT ;  /* 0x0000000708cb7209 */ /* 0x002fe40007810000 */
[----:B--2---:R-:W-:Y:S01]  /*16130*/  FMNMX.FTZ R3, R0, R4, !PT ;  /* 0x0000000400037209 */ /* 0x004fe20007810000 */
[----:B------:R-:W-:Y:S04]  /*16140*/  SHFL.BFLY PT, R7, R5, 0x2, 0x1f ;  /* 0x0c401f0005077f89 */ /* 0x000fe800000e0000 */
[----:B------:R-:W1:Y:S01]  /*16150*/  SHFL.BFLY PT, R8, R3, 0x1, 0x1f ;  /* 0x0c201f0003087f89 */ /* 0x000e6200000e0000 */
[C---:B------:R-:W-:Y:S01]  /*16160*/  FMUL.FTZ R4, R203.reuse, c[0x0][0x23c] ;  /* 0x00008f00cb047a20 */ /* 0x040fe20000410000 */
[----:B------:R-:W-:-:S04]  /*16170*/  FSETP.NEU.FTZ.AND P2, PT, R203, -INF , PT ;  /* 0xff800000cb00780b */ /* 0x000fc80003f5d000 */
[----:B------:R-:W-:Y:S02]  /*16180*/  FSEL R4, R4, RZ, P2 ;  /* 0x000000ff04047208 */ /* 0x000fe40001000000 */
[----:B---3--:R-:W-:-:S03]  /*16190*/  FMNMX.FTZ R2, R2, R6, !PT ;  /* 0x0000000602027209 */ /* 0x008fc60007810000 */
[--C-:B------:R-:W-:Y:S02]  /*161a0*/  FFMA.FTZ R0, R16, c[0x0][0x23c], -R4.reuse ;  /* 0x00008f0010007a23 */ /* 0x100fe40000010804 */
[----:B------:R-:W2:Y:S02]  /*161b0*/  SHFL.BFLY PT, R9, R2, 0x1, 0x1f ;  /* 0x0c201f0002097f89 */ /* 0x000ea400000e0000 */
[----:B------:R3:W-:Y:S01]  /*161c0*/  MUFU.EX2 R12, R0 ;  /* 0x00000000000c7308 */ /* 0x0007e20000000800 */
[----:B------:R-:W-:-:S07]  /*161d0*/  FFMA.FTZ R6, R20, c[0x0][0x23c], -R4 ;  /* 0x00008f0014067a23 */ /* 0x000fce0000010804 */
[----:B------:R4:W-:Y:S01]  /*161e0*/  MUFU.EX2 R243, R6 ;  /* 0x0000000600f37308 */ /* 0x0009e20000000800 */
[----:B-1----:R-:W-:Y:S01]  /*161f0*/  FMNMX.FTZ R202, R3, R8, !PT ;  /* 0x0000000803ca7209 */ /* 0x002fe20007810000 */
[----:B------:R-:W-:Y:S01]  /*16200*/  FFMA.FTZ R3, R18, c[0x0][0x23c], -R4 ;  /* 0x00008f0012037a23 */ /* 0x000fe20000010804 */
[----:B---3--:R-:W-:-:S05]  /*16210*/  FMNMX.FTZ R0, R5, R7, !PT ;  /* 0x0000000705007209 */ /* 0x008fca0007810000 */
[----:B------:R1:W-:Y:S01]  /*16220*/  MUFU.EX2 R233, R3 ;  /* 0x0000000300e97308 */ /* 0x0003e20000000800 */
[C---:B------:R-:W-:Y:S01]  /*16230*/  FSETP.NEU.FTZ.AND P1, PT, R202.reuse, -INF , PT ;  /* 0xff800000ca00780b */ /* 0x040fe20003f3d000 */
[----:B----4-:R-:W3:Y:S01]  /*16240*/  SHFL.BFLY PT, R6, R0, 0x1, 0x1f ;  /* 0x0c201f0000067f89 */ /* 0x010ee200000e0000 */
[----:B-1----:R-:W-:Y:S01]  /*16250*/  FMUL.FTZ R3, R202, c[0x0][0x23c] ;  /* 0x00008f00ca037a20 */ /* 0x002fe20000410000 */
[----:B--2---:R-:W-:-:S04]  /*16260*/  FMNMX.FTZ R201, R2, R9, !PT ;  /* 0x0000000902c97209 */ /* 0x004fc80007810000 */
[----:B------:R-:W-:-:S05]  /*16270*/  FSEL R3, R3, RZ, P1 ;  /* 0x000000ff03037208 */ /* 0x000fca0000800000 */
[----:B------:R-:W-:Y:S01]  /*16280*/  FFMA.FTZ R2, R17, c[0x0][0x23c], -R3 ;  /* 0x00008f0011027a23 */ /* 0x000fe20000010803 */
[----:B------:R-:W-:Y:S01]  /*16290*/  FSETP.NEU.FTZ.AND P0, PT, R201, -INF , PT ;  /* 0xff800000c900780b */ /* 0x000fe20003f1d000 */
[----:B------:R-:W-:Y:S02]  /*162a0*/  FFMA.FTZ R5, R15, c[0x0][0x23c], -R4 ;  /* 0x00008f000f057a23 */ /* 0x000fe40000010804 */
[----:B------:R1:W-:Y:S01]  /*162b0*/  MUFU.EX2 R13, R2 ;  /* 0x00000002000d7308 */ /* 0x0003e20000000800 */
[----:B---3--:R-:W-:Y:S02]  /*162c0*/  FMNMX.FTZ R200, R0, R6, !PT ;  /* 0x0000000600c87209 */ /* 0x008fe40007810000 */
[----:B------:R-:W-:-:S05]  /*162d0*/  FSEL R0, R201, RZ, P0 ;  /* 0x000000ffc9007208 */ /* 0x000fca0000000000 */
[----:B------:R2:W-:Y:S01]  /*162e0*/  MUFU.EX2 R230, R5 ;  /* 0x0000000500e67308 */ /* 0x0005e20000000800 */
[----:B-1----:R-:W-:-:S05]  /*162f0*/  FMUL.FTZ R2, R201, c[0x0][0x23c] ;  /* 0x00008f00c9027a20 */ /* 0x002fca0000410000 */
[----:B------:R-:W-:Y:S01]  /*16300*/  FSEL R2, R2, RZ, P0 ;  /* 0x000000ff02027208 */ /* 0x000fe20000000000 */
[--C-:B--2---:R-:W-:Y:S02]  /*16310*/  FFMA.FTZ R5, R32, c[0x0][0x23c], -R3.reuse ;  /* 0x00008f0020057a23 */ /* 0x104fe40000010803 */
[----:B------:R-:W-:Y:S02]  /*16320*/  FADD.FTZ R0, R71, -R0 ;  /* 0x8000000047007221 */ /* 0x000fe40000010000 */
[----:B------:R1:W-:Y:S01]  /*16330*/  MUFU.EX2 R242, R5 ;  /* 0x0000000500f27308 */ /* 0x0003e20000000800 */
[----:B------:R-:W-:Y:S01]  /*16340*/  FSETP.NEU.FTZ.AND P0, PT, R200, -INF , PT ;  /* 0xff800000c800780b */ /* 0x000fe20003f1d000 */
[----:B------:R-:W-:-:S03]  /*16350*/  FFMA.FTZ R6, R22, c[0x0][0x23c], -R3 ;  /* 0x00008f0016067a23 */ /* 0x000fc60000010803 */
[----:B------:R-:W-:Y:S01]  /*16360*/  FSEL R7, R200, RZ, P0 ;  /* 0x000000ffc8077208 */ /* 0x000fe20000000000 */
[----:B-1----:R-:W-:Y:S02]  /*16370*/  FFMA.FTZ R5, R19, c[0x0][0x23c], -R2 ;  /* 0x00008f0013057a23 */ /* 0x002fe40000010802 */
[----:B------:R-:W-:Y:S02]  /*16380*/  MUFU.EX2 R231, R6 ;  /* 0x0000000600e77308 */ /* 0x000fe40000000800 */
[----:B------:R-:W-:Y:S01]  /*16390*/  FADD.FTZ R8, R70, -R7 ;  /* 0x8000000746087221 */ /* 0x000fe20000010000 */
[----:B------:R-:W1:Y:S05]  /*163a0*/  LDSM.16.MT88.4 R16, [R213+0x8000] ;  /* 0x00800000d510783b */ /* 0x000e6a0000004200 */
[----:B------:R2:W-:Y:S01]  /*163b0*/  MUFU.EX2 R10, R5 ;  /* 0x00000005000a7308 */ /* 0x0005e20000000800 */
[----:B------:R-:W-:Y:S01]  /*163c0*/  FSEL R7, R203, RZ, P2 ;  /* 0x000000ffcb077208 */ /* 0x000fe20001000000 */
[----:B--2---:R-:W-:-:S02]  /*163d0*/  FMUL.FTZ R5, R0, c[0x0][0x23c] ;  /* 0x00008f0000057a20 */ /* 0x004fc40000410000 */
[----:B------:R-:W-:-:S04]  /*163e0*/  FMUL.FTZ R0, R200, c[0x0][0x23c] ;  /* 0x00008f00c8007a20 */ /* 0x000fc80000410000 */
[----:B------:R-:W2:Y:S01]  /*163f0*/  MUFU.EX2 R5, R5 ;  /* 0x0000000500057308 */ /* 0x000ea20000000800 */
[----:B------:R-:W-:-:S05]  /*16400*/  FSEL R0, R0, RZ, P0 ;  /* 0x000000ff00007208 */ /* 0x000fca0000000000 */
[----:B------:R-:W-:-:S04]  /*16410*/  FFMA.FTZ R6, R21, c[0x0][0x23c], -R0 ;  /* 0x00008f0015067a23 */ /* 0x000fc80000010800 */
[----:B------:R3:W-:Y:S01]  /*16420*/  MUFU.EX2 R9, R6 ;  /* 0x0000000600097308 */ /* 0x0007e20000000800 */
[-C--:B--2---:R-:W-:Y:S02]  /*16430*/  FFMA.FTZ R22, R33, R5.reuse, R10 ;  /* 0x0000000521167223 */ /* 0x084fe4000001000a */
[----:B------:R-:W-:Y:S02]  /*16440*/  FMUL.FTZ R136, R136, R5 ;  /* 0x0000000588887220 */ /* 0x000fe40000410000 */
[----:B---3--:R-:W-:-:S04]  /*16450*/  FADD.FTZ R6, R73, -R7 ;  /* 0x8000000749067221 */ /* 0x008fc80000010000 */
[----:B------:R-:W-:Y:S02]  /*16460*/  FMUL.FTZ R7, R6, c[0x0][0x23c] ;  /* 0x00008f0006077a20 */ /* 0x000fe40000410000 */
        /* <DEDUP_REMOVED lines=15> */
[----:B------:R-:W2:Y:S02]  /*16560*/  MUFU.EX2 R5, R7 ;  /* 0x0000000700057308 */ /* 0x000ea40000000800 */
[----:B--2---:R-:W-:-:S02]  /*16570*/  FFMA.FTZ R21, R56, R5, R12 ;  /* 0x0000000538157223 */ /* 0x004fc4000001000c */
[----:B------:R-:W2:Y:S01]  /*16580*/  LDL.LU R56, [R1+0x78] ;  /* 0x0000780001387983 */ /* 0x000ea20000300800 */
[----:B------:R-:W-:-:S04]  /*16590*/  FMUL.FTZ R8, R8, c[0x0][0x23c] ;  /* 0x00008f0008087a20 */ /* 0x000fc80000410000 */
[----:B------:R-:W3:Y:S01]  /*165a0*/  MUFU.EX2 R6, R8 ;  /* 0x0000000800067308 */ /* 0x000ee20000000800 */
[-C--:B------:R-:W-:Y:S02]  /*165b0*/  FMUL.FTZ R140, R140, R5.reuse ;  /* 0x000000058c8c7220 */ /* 0x080fe40000410000 */
[-C--:B------:R-:W-:Y:S02]  /*165c0*/  FMUL.FTZ R141, R141, R5.reuse ;  /* 0x000000058d8d7220 */ /* 0x080fe40000410000 */
[-C--:B------:R-:W-:Y:S02]  /*165d0*/  FMUL.FTZ R144, R144, R5.reuse ;  /* 0x0000000590907220 */ /* 0x080fe40000410000 */
[-C--:B------:R-:W-:Y:S02]  /*165e0*/  FMUL.FTZ R145, R145, R5.reuse ;  /* 0x0000000591917220 */ /* 0x080fe40000410000 */
[----:B------:R-:W-:Y:S02]  /*165f0*/  FMUL.FTZ R156, R156, R5 ;  /* 0x000000059c9c7220 */ /* 0x000fe40000410000 */
[----:B---3--:R-:W-:-:S02]  /*16600*/  FMUL.FTZ R138, R138, R6 ;  /* 0x000000068a8a7220 */ /* 0x008fc40000410000 */
        /* <DEDUP_REMOVED lines=15> */
[----:B------:R-:W-:Y:S02]  /*16700*/  FFMA.FTZ R117, R57, R6, R9 ;  /* 0x0000000639757223 */ /* 0x000fe40000010009 */
[----:B------:R-:W-:Y:S02]  /*16710*/  FFMA.FTZ R6, R44, c[0x0][0x23c], -R3 ;  /* 0x00008f002c067a23 */ /* 0x000fe40000010803 */
[----:B------:R-:W-:-:S02]  /*16720*/  FMUL.FTZ R157, R157, R5 ;  /* 0x000000059d9d7220 */ /* 0x000fc40000410000 */
[----:B------:R3:W-:Y:S01]  /*16730*/  MUFU.EX2 R227, R6 ;  /* 0x0000000600e37308 */ /* 0x0007e20000000800 */
[-C--:B------:R-:W-:Y:S02]  /*16740*/  FMUL.FTZ R160, R160, R5.reuse ;  /* 0x00000005a0a07220 */ /* 0x080fe40000410000 */
[-C--:B------:R-:W-:Y:S02]  /*16750*/  FMUL.FTZ R161, R161, R5.reuse ;  /* 0x00000005a1a17220 */ /* 0x080fe40000410000 */
[-C--:B------:R-:W-:Y:S02]  /*16760*/  FMUL.FTZ R172, R172, R5.reuse ;  /* 0x00000005acac7220 */ /* 0x080fe40000410000 */
[-C--:B------:R-:W-:Y:S02]  /*16770*/  FMUL.FTZ R173, R173, R5.reuse ;  /* 0x00000005adad7220 */ /* 0x080fe40000410000 */
[-C--:B------:R-:W-:Y:S02]  /*16780*/  FMUL.FTZ R176, R176, R5.reuse ;  /* 0x00000005b0b07220 */ /* 0x080fe40000410000 */
[----:B------:R-:W-:-:S02]  /*16790*/  FMUL.FTZ R177, R177, R5 ;  /* 0x00000005b1b17220 */ /* 0x000fc40000410000 */
[-C--:B------:R-:W-:Y:S02]  /*167a0*/  FMUL.FTZ R188, R188, R5.reuse ;  /* 0x00000005bcbc7220 */ /* 0x080fe40000410000 */
[-C--:B------:R-:W-:Y:S01]  /*167b0*/  FMUL.FTZ R189, R189, R5.reuse ;  /* 0x00000005bdbd7220 */ /* 0x080fe20000410000 */
[----:B---3--:R-:W-:Y:S01]  /*167c0*/  FSEL R6, R202, RZ, P1 ;  /* 0x000000ffca067208 */ /* 0x008fe20000800000 */
[-C--:B------:R-:W-:Y:S02]  /*167d0*/  FMUL.FTZ R196, R196, R5.reuse ;  /* 0x00000005c4c47220 */ /* 0x080fe40000410000 */
[----:B------:R-:W-:Y:S02]  /*167e0*/  FMUL.FTZ R197, R197, R5 ;  /* 0x00000005c5c57220 */ /* 0x000fe40000410000 */
[----:B------:R-:W-:Y:S02]  /*167f0*/  FFMA.FTZ R5, R47, c[0x0][0x23c], -R2 ;  /* 0x00008f002f057a23 */ /* 0x000fe40000010802 */
[----:B------:R-:W-:-:S02]  /*16800*/  FADD.FTZ R6, R72, -R6 ;  /* 0x8000000648067221 */ /* 0x000fc40000010000 */
[----:B------:R3:W-:Y:S02]  /*16810*/  MUFU.EX2 R73, R5 ;  /* 0x0000000500497308 */ /* 0x0007e40000000800 */
[----:B------:R-:W-:Y:S02]  /*16820*/  FMUL.FTZ R6, R6, c[0x0][0x23c] ;  /* 0x00008f0006067a20 */ /* 0x000fe40000410000 */
[----:B---3--:R-:W-:-:S04]  /*16830*/  FFMA.FTZ R5, R45, c[0x0][0x23c], -R2 ;  /* 0x00008f002d057a23 */ /* 0x008fc80000010802 */
[----:B------:R-:W-:Y:S08]  /*16840*/  MUFU.EX2 R225, R5 ;  /* 0x0000000500e17308 */ /* 0x000ff00000000800 */
[----:B------:R3:W-:Y:S01]  /*16850*/  MUFU.EX2 R5, R6 ;  /* 0x0000000600057308 */ /* 0x0007e20000000800 */
[----:B------:R-:W-:Y:S02]  /*16860*/  FFMA.FTZ R7, R77, c[0x0][0x23c], -R2 ;  /* 0x00008f004d077a23 */ /* 0x000fe40000010802 */
[----:B---3--:R-:W-:-:S05]  /*16870*/  FFMA.FTZ R6, R78, c[0x0][0x23c], -R0 ;  /* 0x00008f004e067a23 */ /* 0x008fca0000010800 */
[----:B------:R3:W-:Y:S08]  /*16880*/  MUFU.EX2 R71, R6 ;  /* 0x0000000600477308 */ /* 0x0007f00000000800 */
[----:B------:R-:W4:Y:S01]  /*16890*/  MUFU.EX2 R70, R7 ;  /* 0x0000000700467308 */ /* 0x000f220000000800 */
[----:B---3--:R-:W-:-:S07]  /*168a0*/  FFMA.FTZ R6, R76, c[0x0][0x23c], -R0 ;  /* 0x00008f004c067a23 */ /* 0x008fce0000010800 */
[----:B------:R3:W-:Y:S02]  /*168b0*/  MUFU.EX2 R226, R6 ;  /* 0x0000000600e27308 */ /* 0x0007e40000000800 */
[----:B---3--:R-:W-:-:S06]  /*168c0*/  FFMA.FTZ R6, R46, c[0x0][0x23c], -R0 ;  /* 0x00008f002e067a23 */ /* 0x008fcc0000010800 */
[----:B------:R-:W3:Y:S01]  /*168d0*/  MUFU.EX2 R223, R6 ;  /* 0x0000000600df7308 */ /* 0x000ee20000000800 */
[----:B------:R-:W-:Y:S01]  /*168e0*/  MOV R186, R14 ;  /* 0x0000000e00ba7202 */ /* 0x000fe20000000f00 */
[----:B------:R-:W-:Y:S01]  /*168f0*/  IMAD.MOV.U32 R187, RZ, RZ, R11 ;  /* 0x000000ffffbb7224 */ /* 0x000fe200078e000b */
[----:B----4-:R-:W-:Y:S01]  /*16900*/  F2FP.PACK_AB R8, R70, R10 ;  /* 0x0000000a4608723e */ /* 0x010fe200000000ff */
[-C--:B------:R-:W-:Y:S01]  /*16910*/  FMUL.FTZ R142, R142, R5.reuse ;  /* 0x000000058e8e7220 */ /* 0x080fe20000410000 */
[----:B------:R-:W-:Y:S01]  /*16920*/  F2FP.PACK_AB R12, R243, R12 ;  /* 0x0000000cf30c723e */ /* 0x000fe200000000ff */
[----:B------:R-:W-:Y:S01]  /*16930*/  FMUL.FTZ R143, R143, R5 ;  /* 0x000000058f8f7220 */ /* 0x000fe20000410000 */
[----:B------:R-:W-:Y:S01]  /*16940*/  F2FP.PACK_AB R14, R230, R233 ;  /* 0x000000e9e60e723e */ /* 0x000fe200000000ff */
[----:B------:R-:W-:Y:S01]  /*16950*/  FMUL.FTZ R146, R146, R5 ;  /* 0x0000000592927220 */ /* 0x000fe20000410000 */
[----:B------:R-:W-:Y:S01]  /*16960*/  F2FP.PACK_AB R15, R227, R231 ;  /* 0x000000e7e30f723e */ /* 0x000fe200000000ff */
[----:B------:R-:W-:Y:S01]  /*16970*/  FMUL.FTZ R147, R147, R5 ;  /* 0x0000000593937220 */ /* 0x000fe20000410000 */
[----:B------:R-:W-:-:S02]  /*16980*/  F2FP.PACK_AB R9, R71, R9 ;  /* 0x000000094709723e */ /* 0x000fc400000000ff */
[----:B------:R-:W-:Y:S02]  /*16990*/  F2FP.PACK_AB R10, R225, R73 ;  /* 0x00000049e10a723e */ /* 0x000fe400000000ff */
[----:B---3--:R-:W-:Y:S01]  /*169a0*/  F2FP.PACK_AB R11, R223, R226 ;  /* 0x000000e2df0b723e */ /* 0x008fe200000000ff */
[----:B------:R-:W-:Y:S01]  /*169b0*/  IMAD.MOV.U32 R180, RZ, RZ, R54 ;  /* 0x000000ffffb47224 */ /* 0x000fe200078e0036 */
[----:B------:R-:W-:Y:S02]  /*169c0*/  MOV R168, R55 ;  /* 0x0000003700a87202 */ /* 0x000fe40000000f00 */
[----:B------:R-:W-:Y:S02]  /*169d0*/  MOV R184, R53 ;  /* 0x0000003500b87202 */ /* 0x000fe40000000f00 */
[----:B------:R-:W-:Y:S02]  /*169e0*/  MOV R193, R52 ;  /* 0x0000003400c17202 */ /* 0x000fe40000000f00 */
[----:B-1----:R-:W-:Y:S01]  /*169f0*/  HMMA.16816.F32 R52, R8, R18, R148 ;  /* 0x000000120834723c */ /* 0x002fe20000001894 */
[----:B------:R-:W-:-:S02]  /*16a00*/  FMUL.FTZ R158, R158, R5 ;  /* 0x000000059e9e7220 */ /* 0x000fc40000410000 */
[-C--:B------:R-:W-:Y:S02]  /*16a10*/  FMUL.FTZ R159, R159, R5.reuse ;  /* 0x000000059f9f7220 */ /* 0x080fe40000410000 */
[-C--:B------:R-:W-:Y:S02]  /*16a20*/  FMUL.FTZ R162, R162, R5.reuse ;  /* 0x00000005a2a27220 */ /* 0x080fe40000410000 */
[----:B------:R-:W-:Y:S01]  /*16a30*/  FMUL.FTZ R163, R163, R5 ;  /* 0x00000005a3a37220 */ /* 0x000fe20000410000 */
[----:B------:R-:W-:Y:S01]  /*16a40*/  MOV R170, R51 ;  /* 0x0000003300aa7202 */ /* 0x000fe20000000f00 */
[----:B------:R-:W-:Y:S01]  /*16a50*/  IMAD.MOV.U32 R181, RZ, RZ, R49 ;  /* 0x000000ffffb57224 */ /* 0x000fe200078e0031 */
[----:B------:R-:W-:Y:S02]  /*16a60*/  MOV R171, R50 ;  /* 0x0000003200ab7202 */ /* 0x000fe40000000f00 */
[----:B------:R-:W-:Y:S02]  /*16a70*/  MOV R183, R48 ;  /* 0x0000003000b77202 */ /* 0x000fe40000000f00 */
[----:B------:R-:W-:Y:S01]  /*16a80*/  MOV R194, R79 ;  /* 0x0000004f00c27202 */ /* 0x000fe20000000f00 */
[----:B------:R-:W-:-:S02]  /*16a90*/  FMUL.FTZ R174, R174, R5 ;  /* 0x00000005aeae7220 */ /* 0x000fc40000410000 */
[-C--:B------:R-:W-:Y:S02]  /*16aa0*/  FMUL.FTZ R175, R175, R5.reuse ;  /* 0x00000005afaf7220 */ /* 0x080fe40000410000 */
[-C--:B------:R-:W-:Y:S02]  /*16ab0*/  FMUL.FTZ R178, R178, R5.reuse ;  /* 0x00000005b2b27220 */ /* 0x080fe40000410000 */
[-C--:B------:R-:W-:Y:S02]  /*16ac0*/  FMUL.FTZ R179, R179, R5.reuse ;  /* 0x00000005b3b37220 */ /* 0x080fe40000410000 */
[----:B--2---:R-:W-:Y:S01]  /*16ad0*/  FFMA.FTZ R20, R56, R5, R13 ;  /* 0x0000000538147223 */ /* 0x004fe2000001000d */
[----:B------:R-:W-:Y:S01]  /*16ae0*/  F2FP.PACK_AB R13, R242, R13 ;  /* 0x0000000df20d723e */ /* 0x000fe200000000ff */
[-C--:B------:R-:W-:Y:S08]  /*16af0*/  HMMA.16816.F32 R56, R8, R16.reuse, R136 ;  /* 0x000000100838723c */ /* 0x080ff00000001888 */
[C---:B------:R-:W-:Y:S08]  /*16b00*/  HMMA.16816.F32 R140, R12.reuse, R16, R140 ;  /* 0x000000100c8c723c */ /* 0x040ff0000000188c */
[C---:B------:R-:W-:Y:S01]  /*16b10*/  HMMA.16816.F32 R144, R12.reuse, R18, R144 ;  /* 0x000000120c90723c */ /* 0x040fe20000001890 */
[----:B------:R-:W1:Y:S07]  /*16b20*/  LDSM.16.MT88.4 R16, [R216+0x8000] ;  /* 0x00800000d810783b */ /* 0x000e6e0000004200 */
[-C--:B-1----:R-:W-:Y:S08]  /*16b30*/  HMMA.16816.F32 R76, R12, R16.reuse, R156 ;  /* 0x000000100c4c723c */ /* 0x082ff0000000189c */
[C---:B------:R-:W-:Y:S08]  /*16b40*/  HMMA.16816.F32 R48, R8.reuse, R16, R152 ;  /* 0x000000100830723c */ /* 0x040ff00000001898 */
[-C--:B------:R-:W-:Y:S08]  /*16b50*/  HMMA.16816.F32 R44, R8, R18.reuse, R164 ;  /* 0x00000012082c723c */ /* 0x080ff000000018a4 */
[----:B------:R-:W-:Y:S01]  /*16b60*/  HMMA.16816.F32 R88, R12, R18, R160 ;  /* 0x000000120c58723c */ /* 0x000fe200000018a0 */
[----:B------:R-:W1:Y:S01]  /*16b70*/  LDSM.16.MT88.4 R16, [R214+0x8000] ;  /* 0x00800000d610783b */ /* 0x000e620000004200 */
[----:B------:R-:W-:Y:S01]  /*16b80*/  MOV R169, R95 ;  /* 0x0000005f00a97202 */ /* 0x000fe20000000f00 */
[----:B------:R-:W-:Y:S01]  /*16b90*/  IMAD.MOV.U32 R192, RZ, RZ, R93 ;  /* 0x000000ffffc07224 */ /* 0x000fe200078e005d */
[----:B------:R-:W-:-:S02]  /*16ba0*/  MOV R185, R94 ;  /* 0x0000005e00b97202 */ /* 0x000fc40000000f00 */
[----:B------:R-:W-:Y:S01]  /*16bb0*/  MOV R182, R92 ;  /* 0x0000005c00b67202 */ /* 0x000fe20000000f00 */
[-C--:B------:R-:W-:Y:S01]  /*16bc0*/  FMUL.FTZ R190, R190, R5.reuse ;  /* 0x00000005bebe7220 */ /* 0x080fe20000410000 */
[-C--:B-1----:R-:W-:Y:S08]  /*16bd0*/  HMMA.16816.F32 R92, R12, R16.reuse, R172 ;  /* 0x000000100c5c723c */ /* 0x082ff000000018ac */
[C---:B------:R-:W-:Y:S08]  /*16be0*/  HMMA.16816.F32 R40, R8.reuse, R16, R40 ;  /* 0x000000100828723c */ /* 0x040ff00000001828 */
[-C--:B------:R-:W-:Y:S08]  /*16bf0*/  HMMA.16816.F32 R36, R8, R18.reuse, R36 ;  /* 0x000000120824723c */ /* 0x080ff00000001824 */
[----:B------:R-:W-:Y:S01]  /*16c00*/  HMMA.16816.F32 R176, R12, R18, R176 ;  /* 0x000000120cb0723c */ /* 0x000fe200000018b0 */
[----:B------:R-:W1:Y:S01]  /*16c10*/  LDSM.16.MT88.4 R16, [R215+0x8000] ;  /* 0x00800000d710783b */ /* 0x000e620000004200 */
[----:B------:R-:W-:-:S02]  /*16c20*/  FMUL.FTZ R191, R191, R5 ;  /* 0x00000005bfbf7220 */ /* 0x000fc40000410000 */
[-C--:B------:R-:W-:Y:S02]  /*16c30*/  FMUL.FTZ R198, R198, R5.reuse ;  /* 0x00000005c6c67220 */ /* 0x080fe40000410000 */
[----:B------:R-:W-:Y:S02]  /*16c40*/  FMUL.FTZ R199, R199, R5 ;  /* 0x00000005c7c77220 */ /* 0x000fe40000410000 */
        /* <DEDUP_REMOVED lines=16> */
[C---:B-1----:R-:W-:Y:S08]  /*16d50*/  HMMA.16816.F32 R188, R12.reuse, R16, R188 ;  /* 0x000000100cbc723c */ /* 0x042ff000000018bc */
[----:B------:R-:W-:Y:S01]  /*16d60*/  HMMA.16816.F32 R196, R12, R18, R196 ;  /* 0x000000120cc4723c */ /* 0x000fe200000018c4 */
[----:B------:R-:W1:Y:S01]  /*16d70*/  MUFU.EX2 R12, R6 ;  /* 0x00000006000c7308 */ /* 0x000e620000000800 */
[----:B------:R-:W-:Y:S01]  /*16d80*/  MOV R185, R184 ;  /* 0x000000b800b97202 */ /* 0x000fe20000000f00 */
[--C-:B------:R-:W-:Y:S01]  /*16d90*/  FFMA.FTZ R107, R107, c[0x0][0x23c], -R4.reuse ;  /* 0x00008f006b6b7a23 */ /* 0x100fe20000010804 */
[----:B------:R-:W-:Y:S01]  /*16da0*/  MOV R186, R222 ;  /* 0x000000de00ba7202 */ /* 0x000fe20000000f00 */
[----:B------:R-:W-:-:S03]  /*16db0*/  FFMA.FTZ R106, R106, c[0x0][0x23c], -R4 ;  /* 0x00008f006a6a7a23 */ /* 0x000fc60000010804 */
[----:B------:R-:W-:Y:S01]  /*16dc0*/  HMMA.16816.F32 R60, R8, R16, R60 ;  /* 0x00000010083c723c */ /* 0x000fe2000000183c */
[--C-:B------:R-:W-:Y:S01]  /*16dd0*/  FFMA.FTZ R105, R105, c[0x0][0x23c], -R4.reuse ;  /* 0x00008f0069697a23 */ /* 0x100fe20000010804 */
[----:B------:R-:W-:Y:S01]  /*16de0*/  MUFU.EX2 R72, R5 ;  /* 0x0000000500487308 */ /* 0x000fe20000000800 */
[--C-:B------:R-:W-:Y:S02]  /*16df0*/  FFMA.FTZ R104, R104, c[0x0][0x23c], -R4.reuse ;  /* 0x00008f0068687a23 */ /* 0x100fe40000010804 */
[----:B------:R-:W-:-:S03]  /*16e00*/  FFMA.FTZ R135, R135, c[0x0][0x23c], -R4 ;  /* 0x00008f0087877a23 */ /* 0x000fc60000010804 */
[----:B------:R-:W-:Y:S01]  /*16e10*/  HMMA.16816.F32 R32, R8, R18, R32 ;  /* 0x000000120820723c */ /* 0x000fe20000001820 */
[----:B-1----:R-:W-:Y:S01]  /*16e20*/  MOV R130, R12 ;  /* 0x0000000c00827202 */ /* 0x002fe20000000f00 */
[----:B------:R1:W-:Y:S01]  /*16e30*/  MUFU.EX2 R11, R7 ;  /* 0x00000007000b7308 */ /* 0x0003e20000000800 */
[----:B------:R-:W2:Y:S01]  /*16e40*/  LDSM.16.MT88.4 R12, [R213+0x8800] ;  /* 0x00880000d50c783b */ /* 0x000ea20000004200 */
[----:B------:R-:W-:-:S03]  /*16e50*/  FFMA.FTZ R134, R134, c[0x0][0x23c], -R4 ;  /* 0x00008f0086867a23 */ /* 0x000fc60000010804 */
        /* <DEDUP_REMOVED lines=18> */
[--C-:B-1----:R-:W-:Y:S01]  /*16f80*/  FFMA.FTZ R7, R136, c[0x0][0x23c], -R3.reuse ;  /* 0x00008f0088077a23 */ /* 0x102fe20000010803 */
        /* <DEDUP_REMOVED lines=16> */
[----:B------:R1:W3:Y:S01]  /*17090*/  MUFU.EX2 R10, R6 ;  /* 0x00000006000a7308 */ /* 0x0002e20000000800 */
[----:B------:R-:W-:-:S02]  /*170a0*/  IMAD.MOV.U32 R171, RZ, RZ, R217 ;  /* 0x000000ffffab7224 */ /* 0x000fc400078e00d9 */
        /* <DEDUP_REMOVED lines=8> */
[----:B------:R4:W-:Y:S01]  /*17130*/  MUFU.EX2 R127, R5 ;  /* 0x00000005007f7308 */ /* 0x0009e20000000800 */
        /* <DEDUP_REMOVED lines=11> */
[--C-:B-1----:R-:W-:Y:S02]  /*171f0*/  FFMA.FTZ R6, R136, c[0x0][0x23c], -R2.reuse ;  /* 0x00008f0088067a23 */ /* 0x102fe40000010802 */
[--C-:B------:R-:W-:Y:S01]  /*17200*/  FFMA.FTZ R29, R139, c[0x0][0x23c], -R2.reuse ;  /* 0x00008f008b1d7a23 */ /* 0x100fe20000010802 */
[----:B------:R-:W-:Y:S01]  /*17210*/  MOV R139, R194 ;  /* 0x000000c2008b7202 */ /* 0x000fe20000000f00 */
[--C-:B----4-:R-:W-:Y:S02]  /*17220*/  FFMA.FTZ R5, R149, c[0x0][0x23c], -R2.reuse ;  /* 0x00008f0095057a23 */ /* 0x110fe40000010802 */
[--C-:B------:R-:W-:Y:S02]  /*17230*/  FFMA.FTZ R4, R150, c[0x0][0x23c], -R2.reuse ;  /* 0x00008f0096047a23 */ /* 0x100fe40000010802 */
[----:B------:R-:W-:Y:S02]  /*17240*/  FFMA.FTZ R3, R151, c[0x0][0x23c], -R2 ;  /* 0x00008f0097037a23 */ /* 0x000fe40000010802 */
[----:B------:R-:W-:-:S02]  /*17250*/  IMAD.MOV.U32 R151, RZ, RZ, R195 ;  /* 0x000000ffff977224 */ /* 0x000fc400078e00c3 */
[--C-:B------:R-:W-:Y:S01]  /*17260*/  FFMA.FTZ R27, R192, c[0x0][0x23c], -R2.reuse ;  /* 0x00008f00c01b7a23 */ /* 0x100fe20000010802 */
[----:B------:R-:W-:Y:S01]  /*17270*/  MOV R192, R185 ;  /* 0x000000b900c07202 */ /* 0x000fe20000000f00 */
[--C-:B------:R-:W-:Y:S01]  /*17280*/  FFMA.FTZ R30, R137, c[0x0][0x23c], -R2.reuse ;  /* 0x00008f00891e7a23 */ /* 0x100fe20000010802 */
[----:B------:R-:W-:Y:S01]  /*17290*/  MUFU.EX2 R9, R7 ;  /* 0x0000000700097308 */ /* 0x000fe20000000800 */
[--C-:B------:R-:W-:Y:S01]  /*172a0*/  FFMA.FTZ R28, R170, c[0x0][0x23c], -R2.reuse ;  /* 0x00008f00aa1c7a23 */ /* 0x100fe20000010802 */
[----:B------:R-:W-:Y:S01]  /*172b0*/  MOV R185, R224 ;  /* 0x000000e000b97202 */ /* 0x000fe20000000f00 */
[--C-:B------:R-:W-:Y:S02]  /*172c0*/  FFMA.FTZ R109, R169, c[0x0][0x23c], -R2.reuse ;  /* 0x00008f00a96d7a23 */ /* 0x100fe40000010802 */
[--C-:B------:R-:W-:Y:S02]  /*172d0*/  FFMA.FTZ R113, R252, c[0x0][0x23c], -R2.reuse ;  /* 0x00008f00fc717a23 */ /* 0x100fe40000010802 */
[--C-:B------:R-:W-:Y:S01]  /*172e0*/  FFMA.FTZ R111, R232, c[0x0][0x23c], -R2.reuse ;  /* 0x00008f00e86f7a23 */ /* 0x100fe20000010802 */
[----:B------:R1:W-:Y:S01]  /*172f0*/  MUFU.EX2 R195, R5 ;  /* 0x0000000500c37308 */ /* 0x0003e20000000800 */
[----:B------:R-:W-:-:S02]  /*17300*/  FFMA.FTZ R137, R208, c[0x0][0x23c], -R2 ;  /* 0x00008f00d0897a23 */ /* 0x000fc40000010802 */
[--C-:B------:R-:W-:Y:S02]  /*17310*/  FFMA.FTZ R112, R247, c[0x0][0x23c], -R2.reuse ;  /* 0x00008f00f7707a23 */ /* 0x100fe40000010802 */
[--C-:B------:R-:W-:Y:S02]  /*17320*/  FFMA.FTZ R136, R204, c[0x0][0x23c], -R2.reuse ;  /* 0x00008f00cc887a23 */ /* 0x100fe40000010802 */
[--C-:B------:R-:W-:Y:S01]  /*17330*/  FFMA.FTZ R148, R131, c[0x0][0x23c], -R2.reuse ;  /* 0x00008f0083947a23 */ /* 0x100fe20000010802 */
[----:B------:R4:W-:Y:S01]  /*17340*/  MUFU.EX2 R194, R4 ;  /* 0x0000000400c27308 */ /* 0x0009e20000000800 */
        /* <DEDUP_REMOVED lines=14> */
[----:B------:R-:W2:Y:S01]  /*17430*/  MUFU.EX2 R6, R6 ;  /* 0x0000000600067308 */ /* 0x000ea20000000800 */
[----:B------:R-:W-:Y:S02]  /*17440*/  FFMA.FTZ R224, R25, c[0x0][0x23c], -R2 ;  /* 0x00008f0019e07a23 */ /* 0x000fe40000010802 */
[--C-:B------:R-:W-:Y:S02]  /*17450*/  FFMA.FTZ R2, R151, c[0x0][0x23c], -R0.reuse ;  /* 0x00008f0097027a23 */ /* 0x100fe40000010800 */
[----:B-1----:R-:W-:-:S02]  /*17460*/  FFMA.FTZ R5, R139, c[0x0][0x23c], -R0 ;  /* 0x00008f008b057a23 */ /* 0x002fc40000010800 */
[--C-:B----4-:R-:W-:Y:S02]  /*17470*/  FFMA.FTZ R4, R171, c[0x0][0x23c], -R0.reuse ;  /* 0x00008f00ab047a23 */ /* 0x110fe40000010800 */
[--C-:B------:R-:W-:Y:S02]  /*17480*/  FFMA.FTZ R3, R193, c[0x0][0x23c], -R0.reuse ;  /* 0x00008f00c1037a23 */ /* 0x100fe40000010800 */
[--C-:B------:R-:W-:Y:S01]  /*17490*/  FFMA.FTZ R173, R116, c[0x0][0x23c], -R0.reuse ;  /* 0x00008f0074ad7a23 */ /* 0x100fe20000010800 */
[----:B------:R-:W-:Y:S01]  /*174a0*/  MUFU.EX2 R193, R2 ;  /* 0x0000000200c17308 */ /* 0x000fe20000000800 */
[--C-:B------:R-:W-:Y:S02]  /*174b0*/  FFMA.FTZ R139, R211, c[0x0][0x23c], -R0.reuse ;  /* 0x00008f00d38b7a23 */ /* 0x100fe40000010800 */
[----:B------:R-:W-:Y:S02]  /*174c0*/  FFMA.FTZ R151, R206, c[0x0][0x23c], -R0 ;  /* 0x00008f00ce977a23 */ /* 0x000fe40000010800 */
[----:B------:R-:W-:-:S03]  /*174d0*/  FADD.FTZ R116, R243, R21 ;  /* 0x00000015f3747221 */ /* 0x000fc60000010000 */
[----:B------:R-:W1:Y:S08]  /*174e0*/  MUFU.EX2 R211, R5 ;  /* 0x0000000500d37308 */ /* 0x000e700000000800 */
[----:B------:R4:W-:Y:S08]  /*174f0*/  MUFU.EX2 R206, R4 ;  /* 0x0000000400ce7308 */ /* 0x0009f00000000800 */
[----:B------:R-:W1:Y:S01]  /*17500*/  MUFU.EX2 R243, R3 ;  /* 0x0000000300f37308 */ /* 0x000e620000000800 */
[----:B------:R-:W-:Y:S01]  /*17510*/  FFMA.FTZ R164, R119, c[0x0][0x23c], -R0 ;  /* 0x00008f0077a47a23 */ /* 0x000fe20000010800 */
[----:B---3--:R-:W-:Y:S01]  /*17520*/  MOV R131, R10 ;  /* 0x0000000a00837202 */ /* 0x008fe20000000f00 */
[----:B------:R-:W-:-:S02]  /*17530*/  IMAD.MOV.U32 R126, RZ, RZ, R11 ;  /* 0x000000ffff7e7224 */ /* 0x000fc400078e000b */
[--C-:B------:R-:W-:Y:S01]  /*17540*/  FFMA.FTZ R152, R129, c[0x0][0x23c], -R0.reuse ;  /* 0x00008f0081987a23 */ /* 0x100fe20000010800 */
[----:B--2---:R-:W-:Y:S01]  /*17550*/  MOV R129, R6 ;  /* 0x0000000600817202 */ /* 0x004fe20000000f00 */
[--C-:B------:R-:W-:Y:S01]  /*17560*/  FFMA.FTZ R154, R128, c[0x0][0x23c], -R0.reuse ;  /* 0x00008f00809a7a23 */ /* 0x100fe20000010800 */
[----:B------:R-:W-:Y:S01]  /*17570*/  MOV R128, R9 ;  /* 0x0000000900807202 */ /* 0x000fe20000000f00 */
[----:B------:R-:W-:Y:S01]  /*17580*/  FFMA.FTZ R157, R124, c[0x0][0x23c], -R0 ;  /* 0x00008f007c9d7a23 */ /* 0x000fe20000010800 */
[----:B------:R-:W-:Y:S01]  /*17590*/  MOV R124, R8 ;  /* 0x00000008007c7202 */ /* 0x000fe20000000f00 */
[----:B------:R-:W-:Y:S01]  /*175a0*/  IMAD.MOV.U32 R119, RZ, RZ, R7 ;  /* 0x000000ffff777224 */ /* 0x000fe200078e0007 */
[----:B------:R-:W-:Y:S02]  /*175b0*/  F2FP.PACK_AB R8, R130, R126 ;  /* 0x0000007e8208723e */ /* 0x000fe400000000ff */
[----:B------:R-:W-:Y:S02]  /*175c0*/  F2FP.PACK_AB R9, R127, R131 ;  /* 0x000000837f09723e */ /* 0x000fe400000000ff */
[----:B------:R-:W-:-:S02]  /*175d0*/  F2FP.PACK_AB R10, R124, R72 ;  /* 0x000000487c0a723e */ /* 0x000fc400000000ff */
[----:B------:R-:W-:Y:S02]  /*175e0*/  F2FP.PACK_AB R11, R128, R67 ;  /* 0x00000043800b723e */ /* 0x000fe400000000ff */
[----:B----4-:R-:W-:Y:S02]  /*175f0*/  F2FP.PACK_AB R4, R194, R195 ;  /* 0x000000c3c204723e */ /* 0x010fe400000000ff */
[----:B-1----:R-:W-:Y:S02]  /*17600*/  F2FP.PACK_AB R5, R211, R193 ;  /* 0x000000c1d305723e */ /* 0x002fe400000000ff */
[----:B------:R-:W-:Y:S02]  /*17610*/  F2FP.PACK_AB R6, R129, R119 ;  /* 0x000000778106723e */ /* 0x000fe400000000ff */
[----:B------:R-:W-:Y:S01]  /*17620*/  F2FP.PACK_AB R7, R243, R206 ;  /* 0x000000cef307723e */ /* 0x000fe200000000ff */
[--C-:B------:R-:W-:Y:S02]  /*17630*/  FFMA.FTZ R26, R192, c[0x0][0x23c], -R0.reuse ;  /* 0x00008f00c01a7a23 */ /* 0x100fe40000010800 */
[----:B------:R-:W-:-:S02]  /*17640*/  FFMA.FTZ R25, R185, c[0x0][0x23c], -R0 ;  /* 0x00008f00b9197a23 */ /* 0x000fc40000010800 */
[--C-:B------:R-:W-:Y:S02]  /*17650*/  FFMA.FTZ R114, R251, c[0x0][0x23c], -R0.reuse ;  /* 0x00008f00fb727a23 */ /* 0x100fe40000010800 */
[--C-:B------:R-:W-:Y:S02]  /*17660*/  FFMA.FTZ R115, R249, c[0x0][0x23c], -R0.reuse ;  /* 0x00008f00f9737a23 */ /* 0x100fe40000010800 */
[--C-:B------:R-:W-:Y:S01]  /*17670*/  FFMA.FTZ R171, R118, c[0x0][0x23c], -R0.reuse ;  /* 0x00008f0076ab7a23 */ /* 0x100fe20000010800 */
[----:B------:R-:W-:Y:S01]  /*17680*/  MOV R118, R16 ;  /* 0x0000001000767202 */ /* 0x000fe20000000f00 */
[--C-:B------:R-:W-:Y:S01]  /*17690*/  FFMA.FTZ R24, R228, c[0x0][0x23c], -R0.reuse ;  /* 0x00008f00e4187a23 */ /* 0x100fe20000010800 */
[----:B------:R-:W-:Y:S01]  /*176a0*/  HMMA.16816.F32 R140, R8, R12, R140 ;  /* 0x0000000c088c723c */ /* 0x000fe2000000188c */
[--C-:B------:R-:W-:Y:S01]  /*176b0*/  FFMA.FTZ R31, R229, c[0x0][0x23c], -R0.reuse ;  /* 0x00008f00e51f7a23 */ /* 0x100fe20000010800 */
[----:B------:R-:W1:Y:S01]  /*176c0*/  LDSM.16.MT88.4 R16, [R214+0x8800] ;  /* 0x00880000d610783b */ /* 0x000e620000004200 */
[----:B------:R-:W-:-:S02]  /*176d0*/  FFMA.FTZ R108, R240, c[0x0][0x23c], -R0 ;  /* 0x00008f00f06c7a23 */ /* 0x000fc40000010800 */
[--C-:B------:R-:W-:Y:S02]  /*176e0*/  FFMA.FTZ R110, R241, c[0x0][0x23c], -R0.reuse ;  /* 0x00008f00f16e7a23 */ /* 0x100fe40000010800 */
[--C-:B------:R-:W-:Y:S01]  /*176f0*/  FFMA.FTZ R149, R207, c[0x0][0x23c], -R0.reuse ;  /* 0x00008f00cf957a23 */ /* 0x100fe20000010800 */
[C---:B------:R-:W-:Y:S01]  /*17700*/  HMMA.16816.F32 R56, R4.reuse, R12, R56 ;  /* 0x0000000c0438723c */ /* 0x040fe20000001838 */
[--C-:B------:R-:W-:Y:S02]  /*17710*/  FFMA.FTZ R163, R120, c[0x0][0x23c], -R0.reuse ;  /* 0x00008f0078a37a23 */ /* 0x100fe40000010800 */
[--C-:B------:R-:W-:Y:S02]  /*17720*/  FFMA.FTZ R185, R87, c[0x0][0x23c], -R0.reuse ;  /* 0x00008f0057b97a23 */ /* 0x100fe40000010800 */
[--C-:B------:R-:W-:Y:S02]  /*17730*/  FFMA.FTZ R192, R84, c[0x0][0x23c], -R0.reuse ;  /* 0x00008f0054c07a23 */ /* 0x100fe40000010800 */
[--C-:B------:R-:W-:Y:S01]  /*17740*/  FFMA.FTZ R205, R75, c[0x0][0x23c], -R0.reuse ;  /* 0x00008f004bcd7a23 */ /* 0x100fe20000010800 */
[----:B------:R-:W-:Y:S01]  /*17750*/  HMMA.16816.F32 R52, R4, R14, R52 ;  /* 0x0000000e0434723c */ /* 0x000fe20000001834 */
[----:B------:R-:W-:-:S02]  /*17760*/  FFMA.FTZ R210, R68, c[0x0][0x23c], -R0 ;  /* 0x00008f0044d27a23 */ /* 0x000fc40000010800 */
[--C-:B------:R-:W-:Y:S02]  /*17770*/  FFMA.FTZ R249, R65, c[0x0][0x23c], -R0.reuse ;  /* 0x00008f0041f97a23 */ /* 0x100fe40000010800 */
[----:B------:R-:W-:Y:S02]  /*17780*/  FFMA.FTZ R251, R64, c[0x0][0x23c], -R0 ;  /* 0x00008f0040fb7a23 */ /* 0x000fe40000010800 */
[----:B------:R-:W-:Y:S01]  /*17790*/  FADD.FTZ R2, R242, R20 ;  /* 0x00000014f2027221 */ /* 0x000fe20000010000 */
[----:B------:R-:W-:Y:S01]  /*177a0*/  HMMA.16816.F32 R144, R8, R14, R144 ;  /* 0x0000000e0890723c */ /* 0x000fe20000001890 */
[----:B------:R-:W-:Y:S01]  /*177b0*/  FADD.FTZ R0, R70, R22 ;  /* 0x0000001646007221 */ /* 0x000fe20000010000 */
[----:B------:R-:W-:Y:S04]  /*177c0*/  LDSM.16.MT88.4 R12, [R215+0x8800] ;  /* 0x00880000d70c783b */ /* 0x000fe80000004200 */
[----:B------:R-:W2:Y:S02]  /*177d0*/  LDSM.16.MT88.4 R20, [R216+0x8800] ;  /* 0x00880000d814783b */ /* 0x000ea40000004200 */
[C---:B-1----:R-:W-:Y:S08]  /*177e0*/  HMMA.16816.F32 R40, R4.reuse, R16, R40 ;  /* 0x000000100428723c */ /* 0x042ff00000001828 */
[----:B------:R-:W-:Y:S08]  /*177f0*/  HMMA.16816.F32 R36, R4, R18, R36 ;  /* 0x000000120424723c */ /* 0x000ff00000001824 */
[C---:B------:R-:W-:Y:S08]  /*17800*/  HMMA.16816.F32 R92, R8.reuse, R16, R92 ;  /* 0x00000010085c723c */ /* 0x040ff0000000185c */
[----:B------:R-:W-:Y:S01]  /*17810*/  HMMA.16816.F32 R176, R8, R18, R176 ;  /* 0x0000001208b0723c */ /* 0x000fe200000018b0 */
[----:B------:R-:W1:Y:S07]  /*17820*/  LDSM.16.MT88.4 R16, [R216+0x9000] ;  /* 0x00900000d810783b */ /* 0x000e6e0000004200 */
[C---:B--2---:R-:W-:Y:S08]  /*17830*/  HMMA.16816.F32 R48, R4.reuse, R20, R48 ;  /* 0x000000140430723c */ /* 0x044ff00000001830 */
[C---:B------:R-:W-:Y:S08]  /*17840*/  HMMA.16816.F32 R44, R4.reuse, R22, R44 ;  /* 0x00000016042c723c */ /* 0x040ff0000000182c */
[C---:B------:R-:W-:Y:S08]  /*17850*/  HMMA.16816.F32 R60, R4.reuse, R12, R60 ;  /* 0x0000000c043c723c */ /* 0x040ff0000000183c */
[----:B------:R-:W-:Y:S08]  /*17860*/  HMMA.16816.F32 R32, R4, R14, R32 ;  /* 0x0000000e0420723c */ /* 0x000ff00000001820 */
[C---:B------:R-:W-:Y:S08]  /*17870*/  HMMA.16816.F32 R76, R8.reuse, R20, R76 ;  /* 0x00000014084c723c */ /* 0x040ff0000000184c */
[C---:B------:R-:W-:Y:S01]  /*17880*/  HMMA.16816.F32 R88, R8.reuse, R22, R88 ;  /* 0x000000160858723c */ /* 0x040fe20000001858 */
[----:B------:R-:W2:Y:S07]  /*17890*/  LDSM.16.MT88.4 R20, [R213+0x9000] ;  /* 0x00900000d514783b */ /* 0x000eae0000004200 */
[C---:B------:R-:W-:Y:S08]  /*178a0*/  HMMA.16816.F32 R188, R8.reuse, R12, R188 ;  /* 0x0000000c08bc723c */ /* 0x040ff000000018bc */
[----:B------:R-:W-:Y:S01]  /*178b0*/  HMMA.16816.F32 R196, R8, R14, R196 ;  /* 0x0000000e08c4723c */ /* 0x000fe200000018c4 */
[----:B------:R-:W3:Y:S04]  /*178c0*/  LDSM.16.MT88.4 R12, [R214+0x9000] ;  /* 0x00900000d60c783b */ /* 0x000ee80000004200 */
[----:B------:R-:W4:Y:S01]  /*178d0*/  LDSM.16.MT88.4 R8, [R215+0x9000] ;  /* 0x00900000d708783b */ /* 0x000f220000004200 */
[----:B------:R1:W-:Y:S01]  /*178e0*/  MUFU.EX2 R229, R28 ;  /* 0x0000001c00e57308 */ /* 0x0003e20000000800 */
[----:B------:R-:W-:-:S02]  /*178f0*/  MOV R125, R223 ;  /* 0x000000df007d7202 */ /* 0x000fc40000000f00 */
[----:B------:R-:W-:-:S05]  /*17900*/  MOV R3, R233 ;  /* 0x000000e900037202 */ /* 0x000fca0000000f00 */
[----:B------:R-:W-:Y:S01]  /*17910*/  MUFU.EX2 R242, R30 ;  /* 0x0000001e00f27308 */ /* 0x000fe20000000800 */
[----:B-1----:R-:W-:-:S07]  /*17920*/  MOV R28, R225 ;  /* 0x000000e1001c7202 */ /* 0x002fce0000000f00 */
[----:B------:R-:W1:Y:S08]  /*17930*/  MUFU.EX2 R240, R29 ;  /* 0x0000001d00f07308 */ /* 0x000e700000000800 */
[----:B------:R1:W-:Y:S08]  /*17940*/  MUFU.EX2 R225, R27 ;  /* 0x0000001b00e17308 */ /* 0x0003f00000000800 */
[----:B------:R1:W-:Y:S08]  /*17950*/  MUFU.EX2 R241, R26 ;  /* 0x0000001a00f17308 */ /* 0x0003f00000000800 */
[----:B------:R-:W1:Y:S08]  /*17960*/  MUFU.EX2 R233, R25 ;  /* 0x0000001900e97308 */ /* 0x000e700000000800 */
[----:B------:R2:W-:Y:S08]  /*17970*/  MUFU.EX2 R228, R24 ;  /* 0x0000001800e47308 */ /* 0x0005f00000000800 */
[----:B------:R-:W3:Y:S01]  /*17980*/  MUFU.EX2 R223, R31 ;  /* 0x0000001f00df7308 */ /* 0x000ee20000000800 */
[----:B-1----:R-:W-:Y:S01]  /*17990*/  IMAD.MOV.U32 R27, RZ, RZ, R227 ;  /* 0x000000ffff1b7224 */ /* 0x002fe200078e00e3 */
[----:B------:R-:W-:-:S02]  /*179a0*/  MOV R26, R230 ;  /* 0x000000e6001a7202 */ /* 0x000fc40000000f00 */
[----:B------:R-:W-:Y:S02]  /*179b0*/  MOV R120, R226 ;  /* 0x000000e200787202 */ /* 0x000fe40000000f00 */
[----:B--2---:R-:W-:Y:S02]  /*179c0*/  MOV R24, R231 ;  /* 0x000000e700187202 */ /* 0x004fe40000000f00 */
[----:B------:R-:W-:Y:S01]  /*179d0*/  MUFU.EX2 R209, R107 ;  /* 0x0000006b00d17308 */ /* 0x000fe20000000800 */
[----:B------:R-:W-:Y:S02]  /*179e0*/  F2FP.PACK_AB R4, R240, R242 ;  /* 0x000000f2f004723e */ /* 0x000fe400000000ff */
[----:B------:R-:W-:Y:S02]  /*179f0*/  F2FP.PACK_AB R5, R233, R241 ;  /* 0x000000f1e905723e */ /* 0x000fe400000000ff */
[----:B------:R-:W-:-:S03]  /*17a00*/  F2FP.PACK_AB R6, R225, R229 ;  /* 0x000000e5e106723e */ /* 0x000fc600000000ff */
[----:B------:R-:W-:Y:S01]  /*17a10*/  MUFU.EX2 R247, R106 ;  /* 0x0000006a00f77308 */ /* 0x000fe20000000800 */
[----:B---3--:R-:W-:-:S07]  /*17a20*/  F2FP.PACK_AB R7, R223, R228 ;  /* 0x000000e4df07723e */ /* 0x008fce00000000ff */
[----:B------:R-:W-:Y:S01]  /*17a30*/  MUFU.EX2 R231, R105 ;  /* 0x0000006900e77308 */ /* 0x000fe20000000800 */
[----:B------:R-:W-:-:S07]  /*17a40*/  MOV R31, R71 ;  /* 0x00000047001f7202 */ /* 0x000fce0000000f00 */
[----:B------:R-:W-:Y:S08]  /*17a50*/  MUFU.EX2 R227, R104 ;  /* 0x0000006800e37308 */ /* 0x000ff00000000800 */
[----:B------:R-:W-:Y:S08]  /*17a60*/  MUFU.EX2 R204, R103 ;  /* 0x0000006700cc7308 */ /* 0x000ff00000000800 */
[----:B------:R-:W1:Y:S08]  /*17a70*/  MUFU.EX2 R207, R102 ;  /* 0x0000006600cf7308 */ /* 0x000e700000000800 */
[----:B------:R-:W-:Y:S08]  /*17a80*/  MUFU.EX2 R230, R101 ;  /* 0x0000006500e67308 */ /* 0x000ff00000000800 */
[----:B------:R-:W2:Y:S01]  /*17a90*/  MUFU.EX2 R226, R100 ;  /* 0x0000006400e27308 */ /* 0x000ea20000000800 */
[----:B------:R-:W-:Y:S01]  /*17aa0*/  MOV R30, R67 ;  /* 0x00000043001e7202 */ /* 0x000fe20000000f00 */
[----:B------:R-:W-:Y:S01]  /*17ab0*/  IMAD.MOV.U32 R25, RZ, RZ, R73 ;  /* 0x000000ffff197224 */ /* 0x000fe200078e0049 */
[----:B------:R-:W-:Y:S01]  /*17ac0*/  MOV R29, R72 ;  /* 0x00000048001d7202 */ /* 0x000fe20000000f00 */
[C---:B------:R-:W-:Y:S08]  /*17ad0*/  HMMA.16816.F32 R80, R4.reuse, R16, R48 ;  /* 0x000000100450723c */ /* 0x040ff00000001830 */
[C---:B------:R-:W-:Y:S08]  /*17ae0*/  HMMA.16816.F32 R96, R4.reuse, R20, R56 ;  /* 0x000000140460723c */ /* 0x040ff00000001838 */
[C---:B------:R-:W-:Y:S08]  /*17af0*/  HMMA.16816.F32 R84, R4.reuse, R22, R52 ;  /* 0x000000160454723c */ /* 0x040ff00000001834 */
[C---:B------:R-:W-:Y:S08]  /*17b00*/  HMMA.16816.F32 R72, R4.reuse, R18, R44 ;  /* 0x000000120448723c */ /* 0x040ff0000000182c */
[C---:B------:R-:W-:Y:S08]  /*17b10*/  HMMA.16816.F32 R68, R4.reuse, R12, R40 ;  /* 0x0000000c0444723c */ /* 0x040ff00000001828 */
[C---:B------:R-:W-:Y:S08]  /*17b20*/  HMMA.16816.F32 R64, R4.reuse, R14, R36 ;  /* 0x0000000e0440723c */ /* 0x040ff00000001824 */
[C---:B----4-:R-:W-:Y:S08]  /*17b30*/  HMMA.16816.F32 R60, R4.reuse, R8, R60 ;  /* 0x00000008043c723c */ /* 0x050ff0000000183c */
[----:B------:R-:W-:Y:S07]  /*17b40*/  HMMA.16816.F32 R48, R4, R10, R32 ;  /* 0x0000000a0430723c */ /* 0x000fee0000001820 */
[----:B------:R-:W-:Y:S01]  /*17b50*/  FADD.FTZ R4, R31, R117 ;  /* 0x000000751f047221 */ /* 0x000fe20000010000 */
[----:B-1----:R-:W-:-:S02]  /*17b60*/  F2FP.PACK_AB R5, R207, R204 ;  /* 0x000000cccf05723e */ /* 0x002fc400000000ff */
[----:B------:R-:W-:Y:S01]  /*17b70*/  F2FP.PACK_AB R6, R227, R231 ;  /* 0x000000e7e306723e */ /* 0x000fe200000000ff */
[----:B------:R-:W-:Y:S01]  /*17b80*/  FADD.FTZ R120, R120, R4 ;  /* 0x0000000478787221 */ /* 0x000fe20000010000 */
[----:B------:R-:W-:Y:S02]  /*17b90*/  F2FP.PACK_AB R4, R247, R209 ;  /* 0x000000d1f704723e */ /* 0x000fe400000000ff */
[----:B--2---:R-:W-:Y:S01]  /*17ba0*/  F2FP.PACK_AB R7, R226, R230 ;  /* 0x000000e6e207723e */ /* 0x004fe200000000ff */
[----:B------:R-:W-:Y:S02]  /*17bb0*/  FADD.FTZ R0, R25, R0 ;  /* 0x0000000019007221 */ /* 0x000fe40000010000 */
[----:B------:R-:W-:Y:S02]  /*17bc0*/  FADD.FTZ R3, R3, R116 ;  /* 0x0000007403037221 */ /* 0x000fe40000010000 */
[----:B------:R-:W-:Y:S02]  /*17bd0*/  FADD.FTZ R2, R24, R2 ;  /* 0x0000000218027221 */ /* 0x000fe40000010000 */
[----:B------:R-:W-:Y:S01]  /*17be0*/  HMMA.16816.F32 R40, R4, R16, R76 ;  /* 0x000000100428723c */ /* 0x000fe2000000184c */
[----:B------:R-:W-:-:S02]  /*17bf0*/  FADD.FTZ R0, R28, R0 ;  /* 0x000000001c007221 */ /* 0x000fc40000010000 */
[----:B------:R-:W-:Y:S02]  /*17c00*/  FADD.FTZ R3, R26, R3 ;  /* 0x000000031a037221 */ /* 0x000fe40000010000 */
[----:B------:R-:W-:Y:S02]  /*17c10*/  FADD.FTZ R2, R27, R2 ;  /* 0x000000021b027221 */ /* 0x000fe40000010000 */
[----:B------:R-:W-:Y:S01]  /*17c20*/  MOV R79, R29 ;  /* 0x0000001d004f7202 */ /* 0x000fe20000000f00 */
[C---:B------:R-:W-:Y:S01]  /*17c30*/  HMMA.16816.F32 R56, R4.reuse, R20, R140 ;  /* 0x000000140438723c */ /* 0x040fe2000000188c */
[----:B------:R-:W-:Y:S01]  /*17c40*/  MOV R78, R30 ;  /* 0x0000001e004e7202 */ /* 0x000fe20000000f00 */
[----:B------:R-:W-:Y:S06]  /*17c50*/  LDSM.16.MT88.4 R24, [R215+0x9800] ;  /* 0x00980000d718783b */ /* 0x000fec0000004200 */
[C---:B------:R-:W-:Y:S08]  /*17c60*/  HMMA.16816.F32 R52, R4.reuse, R22, R144 ;  /* 0x000000160434723c */ /* 0x040ff00000001890 */
[C---:B------:R-:W-:Y:S01]  /*17c70*/  HMMA.16816.F32 R36, R4.reuse, R18, R88 ;  /* 0x000000120424723c */ /* 0x040fe20000001858 */
[----:B------:R-:W-:Y:S07]  /*17c80*/  LDSM.16.MT88.4 R16, [R213+0x9800] ;  /* 0x00980000d510783b */ /* 0x000fee0000004200 */
[C---:B------:R-:W-:Y:S08]  /*17c90*/  HMMA.16816.F32 R32, R4.reuse, R12, R92 ;  /* 0x0000000c0420723c */ /* 0x040ff0000000185c */
[C---:B------:R-:W-:Y:S01]  /*17ca0*/  HMMA.16816.F32 R20, R4.reuse, R14, R176 ;  /* 0x0000000e0414723c */ /* 0x040fe200000018b0 */
[----:B------:R-:W1:Y:S07]  /*17cb0*/  LDSM.16.MT88.4 R12, [R216+0x9800] ;  /* 0x00980000d80c783b */ /* 0x000e6e0000004200 */
[C---:B------:R-:W-:Y:S08]  /*17cc0*/  HMMA.16816.F32 R28, R4.reuse, R8, R188 ;  /* 0x00000008041c723c */ /* 0x040ff000000018bc */
[----:B------:R-:W-:Y:S01]  /*17cd0*/  HMMA.16816.F32 R44, R4, R10, R196 ;  /* 0x0000000a042c723c */ /* 0x000fe200000018c4 */
[----:B------:R-:W2:Y:S01]  /*17ce0*/  LDSM.16.MT88.4 R8, [R214+0x9800] ;  /* 0x00980000d608783b */ /* 0x000ea20000004200 */
        /* <DEDUP_REMOVED lines=8> */
[----:B---3--:R-:W-:-:S02]  /*17d70*/  F2FP.PACK_AB R4, R177, R147 ;  /* 0x00000093b104723e */ /* 0x008fc400000000ff */
[----:B----4-:R-:W-:-:S05]  /*17d80*/  F2FP.PACK_AB R5, R189, R176 ;  /* 0x000000b0bd05723e */ /* 0x010fca00000000ff */
[----:B------:R-:W-:Y:S01]  /*17d90*/  MUFU.EX2 R140, R138 ;  /* 0x0000008a008c7308 */ /* 0x000fe20000000800 */
[----:B------:R-:W-:-:S07]  /*17da0*/  F2FP.PACK_AB R6, R144, R76 ;  /* 0x0000004c9006723e */ /* 0x000fce00000000ff */
[----:B------:R-:W-:Y:S01]  /*17db0*/  MUFU.EX2 R143, R135 ;  /* 0x00000087008f7308 */ /* 0x000fe20000000800 */
[----:B-1----:R-:W-:-:S07]  /*17dc0*/  F2FP.PACK_AB R7, R146, R178 ;  /* 0x000000b29207723e */ /* 0x002fce00000000ff */
[----:B------:R-:W-:Y:S01]  /*17dd0*/  MUFU.EX2 R188, R134 ;  /* 0x0000008600bc7308 */ /* 0x000fe20000000800 */
[----:B------:R-:W-:-:S07]  /*17de0*/  IMAD.MOV.U32 R197, RZ, RZ, R125 ;  /* 0x000000ffffc57224 */ /* 0x000fce00078e007d */
[----:B------:R-:W-:Y:S08]  /*17df0*/  MUFU.EX2 R179, R133 ;  /* 0x0000008500b37308 */ /* 0x000ff00000000800 */
[----:B------:R-:W-:Y:S08]  /*17e00*/  MUFU.EX2 R138, R132 ;  /* 0x00000084008a7308 */ /* 0x000ff00000000800 */
[----:B------:R-:W1:Y:S08]  /*17e10*/  MUFU.EX2 R141, R123 ;  /* 0x0000007b008d7308 */ /* 0x000e700000000800 */
[----:B------:R-:W-:Y:S08]  /*17e20*/  MUFU.EX2 R142, R122 ;  /* 0x0000007a008e7308 */ /* 0x000ff00000000800 */
[----:B------:R-:W3:Y:S01]  /*17e30*/  MUFU.EX2 R145, R121 ;  /* 0x0000007900917308 */ /* 0x000ee20000000800 */
        /* <DEDUP_REMOVED lines=8> */
[----:B------:R-:W-:Y:S02]  /*17ec0*/  MOV R191, R131 ;  /* 0x0000008300bf7202 */ /* 0x000fe40000000f00 */
[----:B------:R-:W-:Y:S02]  /*17ed0*/  MOV R89, R127 ;  /* 0x0000007f00597202 */ /* 0x000fe40000000f00 */
[----:B------:R-:W-:-:S03]  /*17ee0*/  MOV R88, R130 ;  /* 0x0000008200587202 */ /* 0x000fc60000000f00 */
[----:B------:R-:W-:Y:S01]  /*17ef0*/  HMMA.16816.F32 R128, R4, R16, R96 ;  /* 0x000000100480723c */ /* 0x000fe20000001860 */
[----:B------:R-:W-:-:S07]  /*17f00*/  FADD.FTZ R3, R199, R3 ;  /* 0x00000003c7037221 */ /* 0x000fce0000010000 */
[C---:B------:R-:W-:Y:S08]  /*17f10*/  HMMA.16816.F32 R124, R4.reuse, R18, R84 ;  /* 0x00000012047c723c */ /* 0x040ff00000001854 */
[C---:B--2---:R-:W-:Y:S08]  /*17f20*/  HMMA.16816.F32 R108, R4.reuse, R8, R68 ;  /* 0x00000008046c723c */ /* 0x044ff00000001844 */
        /* <DEDUP_REMOVED lines=8> */
[----:B---3--:R-:W-:Y:S01]  /*17fb0*/  F2FP.PACK_AB R7, R145, R142 ;  /* 0x0000008e9107723e */ /* 0x008fe200000000ff */
[----:B------:R-:W-:Y:S02]  /*17fc0*/  FADD.FTZ R2, R191, R2 ;  /* 0x00000002bf027221 */ /* 0x000fe40000010000 */
[----:B------:R-:W-:Y:S01]  /*17fd0*/  FADD.FTZ R0, R195, R0 ;  /* 0x00000000c3007221 */ /* 0x000fe20000010000 */
[----:B------:R1:W-:Y:S01]  /*17fe0*/  MUFU.EX2 R191, R136 ;  /* 0x0000008800bf7308 */ /* 0x0003e20000000800 */
[----:B------:R-:W-:Y:S02]  /*17ff0*/  FADD.FTZ R96, R88, R3 ;  /* 0x0000000358607221 */ /* 0x000fe40000010000 */
[----:B------:R-:W-:Y:S01]  /*18000*/  FADD.FTZ R3, R89, R2 ;  /* 0x0000000259037221 */ /* 0x000fe20000010000 */
[----:B------:R-:W-:Y:S01]  /*18010*/  HMMA.16816.F32 R132, R4, R16, R56 ;  /* 0x000000100484723c */ /* 0x000fe20000001838 */
[----:B------:R-:W-:-:S07]  /*18020*/  IMAD.MOV.U32 R195, RZ, RZ, R90 ;  /* 0x000000ffffc37224 */ /* 0x000fce00078e005a */
[----:B------:R-:W-:Y:S01]  /*18030*/  HMMA.16816.F32 R120, R4, R18, R52 ;  /* 0x000000120478723c */ /* 0x000fe20000001834 */
[----:B------:R-:W-:Y:S01]  /*18040*/  LDSM.16.MT88.4 R16, [R215+0xa000] ;  /* 0x00a00000d710783b */ /* 0x000fe20000004200 */
[----:B-1----:R-:W-:-:S06]  /*18050*/  MOV R136, R91 ;  /* 0x0000005b00887202 */ /* 0x002fcc0000000f00 */
[C---:B------:R-:W-:Y:S08]  /*18060*/  HMMA.16816.F32 R88, R4.reuse, R12, R40 ;  /* 0x0000000c0458723c */ /* 0x040ff00000001828 */
[C---:B------:R-:W-:Y:S01]  /*18070*/  HMMA.16816.F32 R80, R4.reuse, R14, R36 ;  /* 0x0000000e0450723c */ /* 0x040fe20000001824 */
[----:B------:R-:W1:Y:S07]  /*18080*/  LDSM.16.MT88.4 R12, [R213+0xa000] ;  /* 0x00a00000d50c783b */ /* 0x000e6e0000004200 */
[C---:B------:R-:W-:Y:S08]  /*18090*/  HMMA.16816.F32 R32, R4.reuse, R8, R32 ;  /* 0x000000080420723c */ /* 0x040ff00000001820 */
[----:B------:R-:W-:Y:S01]  /*180a0*/  HMMA.16816.F32 R84, R4, R10, R20 ;  /* 0x0000000a0454723c */ /* 0x000fe20000001814 */
[----:B------:R-:W2:Y:S04]  /*180b0*/  LDSM.16.MT88.4 R8, [R216+0xa000] ;  /* 0x00a00000d808783b */ /* 0x000ea80000004200 */
[----:B------:R-:W3:Y:S01]  /*180c0*/  LDSM.16.MT88.4 R20, [R214+0xa000] ;  /* 0x00a00000d614783b */ /* 0x000ee20000004200 */
[----:B------:R-:W4:Y:S01]  /*180d0*/  MUFU.EX2 R199, R137 ;  /* 0x0000008900c77308 */ /* 0x000f220000000800 */
[----:B------:R-:W-:-:S02]  /*180e0*/  MOV R39, R198 ;  /* 0x000000c600277202 */ /* 0x000fc40000000f00 */
[----:B------:R-:W-:-:S05]  /*180f0*/  MOV R38, R190 ;  /* 0x000000be00267202 */ /* 0x000fca0000000f00 */
[----:B------:R-:W-:Y:S08]  /*18100*/  MUFU.EX2 R148, R148 ;  /* 0x0000009400947308 */ /* 0x000ff00000000800 */
[----:B------:R-:W-:Y:S08]  /*18110*/  MUFU.EX2 R150, R150 ;  /* 0x0000009600967308 */ /* 0x000ff00000000800 */
[----:B------:R1:W-:Y:S08]  /*18120*/  MUFU.EX2 R198, R139 ;  /* 0x0000008b00c67308 */ /* 0x0003f00000000800 */
[----:B------:R-:W1:Y:S08]  /*18130*/  MUFU.EX2 R190, R149 ;  /* 0x0000009500be7308 */ /* 0x000e700000000800 */
[----:B------:R-:W-:Y:S08]  /*18140*/  MUFU.EX2 R193, R151 ;  /* 0x0000009700c17308 */ /* 0x000ff00000000800 */
[----:B------:R-:W2:Y:S01]  /*18150*/  MUFU.EX2 R137, R152 ;  /* 0x0000009800897308 */ /* 0x000ea20000000800 */
[----:B------:R-:W-:Y:S01]  /*18160*/  FADD.FTZ R2, R194, R0 ;  /* 0x00000000c2027221 */ /* 0x000fe20000010000 */
[----:B------:R-:W-:Y:S01]  /*18170*/  MOV R99, R76 ;  /* 0x0000004c00637202 */ /* 0x000fe20000000f00 */
[----:B------:R-:W-:-:S05]  /*18180*/  IMAD.MOV.U32 R98, RZ, RZ, R77 ;  /* 0x000000ffff627224 */ /* 0x000fca00078e004d */
[----:B------:R-:W2:Y:S01]  /*18190*/  MUFU.EX2 R0, R162 ;  /* 0x000000a200007308 */ /* 0x000ea20000000800 */
[----:B------:R-:W-:Y:S01]  /*181a0*/  MOV R36, R78 ;  /* 0x0000004e00247202 */ /* 0x000fe20000000f00 */
[----:B------:R-:W-:Y:S01]  /*181b0*/  HMMA.16816.F32 R44, R4, R26, R44 ;  /* 0x0000001a042c723c */ /* 0x000fe2000000182c */
[----:B-1----:R-:W-:-:S05]  /*181c0*/  MOV R139, R79 ;  /* 0x0000004f008b7202 */ /* 0x002fca0000000f00 */
[----:B------:R-:W-:Y:S02]  /*181d0*/  MUFU.EX2 R152, R168 ;  /* 0x000000a800987308 */ /* 0x000fe40000000800 */
[----:B------:R-:W-:Y:S06]  /*181e0*/  HMMA.16816.F32 R76, R4, R24, R28 ;  /* 0x00000018044c723c */ /* 0x000fec000000181c */
[----:B------:R-:W-:Y:S01]  /*181f0*/  MUFU.EX2 R197, R167 ;  /* 0x000000a700c57308 */ /* 0x000fe20000000800 */
[----:B----4-:R-:W-:-:S07]  /*18200*/  F2FP.PACK_AB R4, R191, R199 ;  /* 0x000000c7bf04723e */ /* 0x010fce00000000ff */
[----:B------:R-:W-:Y:S01]  /*18210*/  MUFU.EX2 R166, R166 ;  /* 0x000000a600a67308 */ /* 0x000fe20000000800 */
[----:B------:R-:W-:-:S07]  /*18220*/  F2FP.PACK_AB R5, R190, R198 ;  /* 0x000000c6be05723e */ /* 0x000fce00000000ff */
[----:B------:R-:W-:Y:S01]  /*18230*/  MUFU.EX2 R165, R165 ;  /* 0x000000a500a57308 */ /* 0x000fe20000000800 */
[----:B------:R-:W-:-:S07]  /*18240*/  F2FP.PACK_AB R6, R150, R148 ;  /* 0x000000949606723e */ /* 0x000fce00000000ff */
[----:B------:R-:W1:Y:S01]  /*18250*/  MUFU.EX2 R196, R161 ;  /* 0x000000a100c47308 */ /* 0x000e620000000800 */
[----:B--2---:R-:W-:-:S07]  /*18260*/  F2FP.PACK_AB R7, R137, R193 ;  /* 0x000000c18907723e */ /* 0x004fce00000000ff */
[----:B------:R-:W-:Y:S08]  /*18270*/  MUFU.EX2 R151, R160 ;  /* 0x000000a000977308 */ /* 0x000ff00000000800 */
[----:B------:R2:W4:Y:S01]  /*18280*/  MUFU.EX2 R194, R159 ;  /* 0x0000009f00c27308 */ /* 0x0005220000000800 */
[C---:B------:R-:W-:Y:S01]  /*18290*/  HMMA.16816.F32 R72, R4.reuse, R12, R128 ;  /* 0x0000000c0448723c */ /* 0x040fe20000001880 */
[----:B------:R-:W-:Y:S01]  /*182a0*/  FADD.FTZ R3, R36, R3 ;  /* 0x0000000324037221 */ /* 0x000fe20000010000 */
[----:B------:R-:W-:Y:S04]  /*182b0*/  LDSM.16.MT88.4 R24, [R216+0xa800] ;  /* 0x00a80000d818783b */ /* 0x000fe80000004200 */
[----:B------:R-:W-:Y:S02]  /*182c0*/  LDSM.16.MT88.4 R28, [R215+0xa800] ;  /* 0x00a80000d71c783b */ /* 0x000fe40000004200 */
[C---:B------:R-:W-:Y:S08]  /*182d0*/  HMMA.16816.F32 R68, R4.reuse, R14, R124 ;  /* 0x0000000e0444723c */ /* 0x040ff0000000187c */
[----:B------:R-:W-:Y:S01]  /*182e0*/  HMMA.16816.F32 R64, R4, R8, R116 ;  /* 0x000000080440723c */ /* 0x000fe20000001874 */
[----:B--2---:R-:W-:-:S07]  /*182f0*/  MOV R159, R0 ;  /* 0x00000000009f7202 */ /* 0x004fce0000000f00 */
[C---:B------:R-:W-:Y:S08]  /*18300*/  HMMA.16816.F32 R60, R4.reuse, R10, R112 ;  /* 0x0000000a043c723c */ /* 0x040ff00000001870 */
[C---:B---3--:R-:W-:Y:S08]  /*18310*/  HMMA.16816.F32 R56, R4.reuse, R20, R108 ;  /* 0x000000140438723c */ /* 0x048ff0000000186c */
        /* <DEDUP_REMOVED lines=8> */
[----:B----4-:R-:W-:-:S07]  /*183a0*/  F2FP.PACK_AB R7, R194, R151 ;  /* 0x00000097c207723e */ /* 0x010fce00000000ff */
[C---:B------:R-:W-:Y:S08]  /*183b0*/  HMMA.16816.F32 R92, R4.reuse, R12, R132 ;  /* 0x0000000c045c723c */ /* 0x040ff00000001884 */
[C---:B------:R-:W-:Y:S08]  /*183c0*/  HMMA.16816.F32 R12, R4.reuse, R14, R120 ;  /* 0x0000000e040c723c */ /* 0x040ff00000001878 */
[C---:B------:R-:W-:Y:S08]  /*183d0*/  HMMA.16816.F32 R108, R4.reuse, R8, R88 ;  /* 0x00000008046c723c */ /* 0x040ff00000001858 */
[C---:B------:R-:W-:Y:S01]  /*183e0*/  HMMA.16816.F32 R120, R4.reuse, R10, R80 ;  /* 0x0000000a0478723c */ /* 0x040fe20000001850 */
[----:B------:R-:W1:Y:S07]  /*183f0*/  LDSM.16.MT88.4 R8, [R213+0xa800] ;  /* 0x00a80000d508783b */ /* 0x000e6e0000004200 */
[----:B------:R-:W-:Y:S01]  /*18400*/  HMMA.16816.F32 R116, R4, R20, R32 ;  /* 0x000000140474723c */ /* 0x000fe20000001820 */
[----:B------:R-:W2:Y:S01]  /*18410*/  LDSM.16.MT88.4 R32, [R214+0xa800] ;  /* 0x00a80000d620783b */ /* 0x000ea20000004200 */
[----:B------:R-:W-:Y:S01]  /*18420*/  FADD.FTZ R2, R38, R2 ;  /* 0x0000000226027221 */ /* 0x000fe20000010000 */
[----:B------:R-:W-:Y:S08]  /*18430*/  MUFU.EX2 R37, R153 ;  /* 0x0000009900257308 */ /* 0x000ff00000000800 */
[----:B------:R-:W-:Y:S08]  /*18440*/  MUFU.EX2 R38, R155 ;  /* 0x0000009b00267308 */ /* 0x000ff00000000800 */
[----:B------:R-:W3:Y:S08]  /*18450*/  MUFU.EX2 R39, R157 ;  /* 0x0000009d00277308 */ /* 0x000ef00000000800 */
[----:B------:R-:W-:Y:S08]  /*18460*/  MUFU.EX2 R155, R156 ;  /* 0x0000009c009b7308 */ /* 0x000ff00000000800 */
[----:B------:R-:W-:Y:S08]  /*18470*/  MUFU.EX2 R158, R158 ;  /* 0x0000009e009e7308 */ /* 0x000ff00000000800 */
[----:B------:R-:W4:Y:S08]  /*18480*/  MUFU.EX2 R139, R154 ;  /* 0x0000009a008b7308 */ /* 0x000f300000000800 */
[----:B------:R-:W-:Y:S08]  /*18490*/  MUFU.EX2 R153, R163 ;  /* 0x000000a300997308 */ /* 0x000ff00000000800 */
[----:B------:R3:W1:Y:S01]  /*184a0*/  MUFU.EX2 R156, R164 ;  /* 0x000000a4009c7308 */ /* 0x0006620000000800 */
[----:B------:R-:W-:-:S02]  /*184b0*/  FADD.FTZ R0, R211, R97 ;  /* 0x00000061d3007221 */ /* 0x000fc40000010000 */
[----:B------:R-:W-:Y:S01]  /*184c0*/  FADD.FTZ R3, R136, R3 ;  /* 0x0000000388037221 */ /* 0x000fe20000010000 */
[----:B------:R-:W-:Y:S01]  /*184d0*/  MOV R136, R99 ;  /* 0x0000006300887202 */ /* 0x000fe20000000f00 */
[----:B------:R-:W-:-:S03]  /*184e0*/  FADD.FTZ R2, R195, R2 ;  /* 0x00000002c3027221 */ /* 0x000fc60000010000 */
[----:B------:R1:W-:Y:S01]  /*184f0*/  MUFU.EX2 R211, R180 ;  /* 0x000000b400d37308 */ /* 0x0003e20000000800 */
[----:B------:R-:W-:Y:S01]  /*18500*/  FADD.FTZ R0, R206, R0 ;  /* 0x00000000ce007221 */ /* 0x000fe20000010000 */
[----:B------:R-:W-:Y:S01]  /*18510*/  MOV R195, R98 ;  /* 0x0000006200c37202 */ /* 0x000fe20000000f00 */
[C---:B------:R-:W-:Y:S01]  /*18520*/  HMMA.16816.F32 R112, R4.reuse, R22, R84 ;  /* 0x000000160470723c */ /* 0x040fe20000001854 */
[----:B------:R-:W2:Y:S04]  /*18530*/  LDSM.16.MT88.4 R20, [R213+0xb000] ;  /* 0x00b00000d514783b */ /* 0x000ea80000004200 */
[----:B------:R4:W-:Y:S01]  /*18540*/  MUFU.EX2 R135, R184 ;  /* 0x000000b800877308 */ /* 0x0009e20000000800 */
[----:B---3--:R-:W-:Y:S01]  /*18550*/  MOV R164, R39 ;  /* 0x0000002700a47202 */ /* 0x008fe20000000f00 */
[----:B------:R-:W-:Y:S01]  /*18560*/  IMAD.MOV.U32 R168, RZ, RZ, R148 ;  /* 0x000000ffffa87224 */ /* 0x000fe200078e0094 */
[----:B------:R-:W-:Y:S05]  /*18570*/  HMMA.16816.F32 R104, R4, R16, R76 ;  /* 0x000000100468723c */ /* 0x000fea000000184c */
[----:B------:R-:W-:Y:S01]  /*18580*/  MUFU.EX2 R134, R187 ;  /* 0x000000bb00867308 */ /* 0x000fe20000000800 */
[----:B-1----:R-:W-:-:S07]  /*18590*/  IMAD.MOV.U32 R180, RZ, RZ, R38 ;  /* 0x000000ffffb47224 */ /* 0x002fce00078e0026 */
[----:B------:R-:W-:Y:S01]  /*185a0*/  MUFU.EX2 R133, R174 ;  /* 0x000000ae00857308 */ /* 0x000fe20000000800 */
[----:B----4-:R-:W-:Y:S01]  /*185b0*/  MOV R184, R37 ;  /* 0x0000002500b87202 */ /* 0x010fe20000000f00 */
[----:B------:R-:W-:Y:S01]  /*185c0*/  HMMA.16816.F32 R96, R4, R18, R44 ;  /* 0x000000120460723c */ /* 0x000fe2000000182c */
[----:B------:R-:W1:Y:S05]  /*185d0*/  LDSM.16.MT88.4 R16, [R216+0xb000] ;  /* 0x00b00000d810783b */ /* 0x000e6a0000004200 */
[----:B------:R-:W3:Y:S01]  /*185e0*/  MUFU.EX2 R132, R181 ;  /* 0x000000b500847308 */ /* 0x000ee20000000800 */
[----:B------:R-:W-:Y:S01]  /*185f0*/  F2FP.PACK_AB R4, R180, R184 ;  /* 0x000000b8b404723e */ /* 0x000fe200000000ff */
[----:B------:R-:W-:Y:S01]  /*18600*/  LDSM.16.MT88.4 R160, [R216+0xb800] ;  /* 0x00b80000d8a0783b */ /* 0x000fe20000004200 */
[----:B------:R-:W-:-:S02]  /*18610*/  F2FP.PACK_AB R5, R164, R139 ;  /* 0x0000008ba405723e */ /* 0x000fc400000000ff */
[----:B------:R-:W-:Y:S02]  /*18620*/  F2FP.PACK_AB R6, R158, R155 ;  /* 0x0000009b9e06723e */ /* 0x000fe400000000ff */
[----:B------:R-:W-:Y:S01]  /*18630*/  F2FP.PACK_AB R7, R156, R153 ;  /* 0x000000999c07723e */ /* 0x000fe200000000ff */
[----:B------:R-:W4:Y:S08]  /*18640*/  MUFU.EX2 R206, R183 ;  /* 0x000000b700ce7308 */ /* 0x000f300000000800 */
[----:B------:R-:W-:Y:S08]  /*18650*/  MUFU.EX2 R131, R182 ;  /* 0x000000b600837308 */ /* 0x000ff00000000800 */
[----:B------:R-:W1:Y:S01]  /*18660*/  MUFU.EX2 R130, R186 ;  /* 0x000000ba00827308 */ /* 0x000e620000000800 */
[C---:B------:R-:W-:Y:S08]  /*18670*/  HMMA.16816.F32 R100, R4.reuse, R8, R72 ;  /* 0x000000080464723c */ /* 0x040ff00000001848 */
[C---:B------:R-:W-:Y:S08]  /*18680*/  HMMA.16816.F32 R88, R4.reuse, R10, R68 ;  /* 0x0000000a0458723c */ /* 0x040ff00000001844 */
[C---:B--2---:R-:W-:Y:S08]  /*18690*/  HMMA.16816.F32 R72, R4.reuse, R34, R52 ;  /* 0x000000220448723c */ /* 0x044ff00000001834 */
[C---:B------:R-:W-:Y:S08]  /*186a0*/  HMMA.16816.F32 R84, R4.reuse, R24, R64 ;  /* 0x000000180454723c */ /* 0x040ff00000001840 */
[C---:B------:R-:W-:Y:S08]  /*186b0*/  HMMA.16816.F32 R80, R4.reuse, R26, R60 ;  /* 0x0000001a0450723c */ /* 0x040ff0000000183c */
[C---:B------:R-:W-:Y:S08]  /*186c0*/  HMMA.16816.F32 R76, R4.reuse, R32, R56 ;  /* 0x00000020044c723c */ /* 0x040ff00000001838 */
[C---:B------:R-:W-:Y:S08]  /*186d0*/  HMMA.16816.F32 R68, R4.reuse, R28, R48 ;  /* 0x0000001c0444723c */ /* 0x040ff00000001830 */
[----:B------:R-:W-:Y:S07]  /*186e0*/  HMMA.16816.F32 R52, R4, R30, R40 ;  /* 0x0000001e0434723c */ /* 0x000fee0000001828 */
[----:B------:R-:W-:Y:S01]  /*186f0*/  FADD.FTZ R4, R209, R36 ;  /* 0x00000024d1047221 */ /* 0x000fe20000010000 */
[----:B---3--:R-:W-:-:S02]  /*18700*/  F2FP.PACK_AB R5, R132, R133 ;  /* 0x000000858405723e */ /* 0x008fc400000000ff */
[----:B------:R-:W-:Y:S01]  /*18710*/  F2FP.PACK_AB R6, R134, R135 ;  /* 0x000000878606723e */ /* 0x000fe200000000ff */
[----:B------:R-:W-:Y:S01]  /*18720*/  FADD.FTZ R40, R247, R4 ;  /* 0x00000004f7287221 */ /* 0x000fe20000010000 */
[----:B----4-:R-:W-:Y:S02]  /*18730*/  F2FP.PACK_AB R4, R206, R211 ;  /* 0x000000d3ce04723e */ /* 0x010fe400000000ff */
[----:B-1----:R-:W-:-:S07]  /*18740*/  F2FP.PACK_AB R7, R130, R131 ;  /* 0x000000838207723e */ /* 0x002fce00000000ff */
[C---:B------:R-:W-:Y:S08]  /*18750*/  HMMA.16816.F32 R60, R4.reuse, R8, R92 ;  /* 0x00000008043c723c */ /* 0x040ff0000000185c */
[C---:B------:R-:W-:Y:S01]  /*18760*/  HMMA.16816.F32 R56, R4.reuse, R10, R12 ;  /* 0x0000000a0438723c */ /* 0x040fe2000000180c */
[----:B------:R-:W1:Y:S04]  /*18770*/  LDSM.16.MT88.4 R12, [R214+0xb000] ;  /* 0x00b00000d60c783b */ /* 0x000e680000004200 */
[----:B------:R-:W2:Y:S01]  /*18780*/  LDSM.16.MT88.4 R8, [R215+0xb000] ;  /* 0x00b00000d708783b */ /* 0x000ea20000004200 */
[----:B------:R-:W-:Y:S02]  /*18790*/  MUFU.EX2 R129, R169 ;  /* 0x000000a900817308 */ /* 0x000fe40000000800 */
[C---:B------:R-:W-:Y:S06]  /*187a0*/  HMMA.16816.F32 R48, R4.reuse, R24, R108 ;  /* 0x000000180430723c */ /* 0x040fec000000186c */
        /* <DEDUP_REMOVED lines=8> */
[----:B------:R-:W-:-:S06]  /*18830*/  FADD.FTZ R0, R243, R0 ;  /* 0x00000000f3007221 */ /* 0x000fcc0000010000 */
[----:B------:R-:W-:Y:S01]  /*18840*/  MUFU.EX2 R43, R250 ;  /* 0x000000fa002b7308 */ /* 0x000fe20000000800 */
[----:B------:R-:W-:Y:S01]  /*18850*/  HMMA.16816.F32 R64, R4, R28, R104 ;  /* 0x0000001c0440723c */ /* 0x000fe20000001868 */
[----:B------:R-:W-:-:S06]  /*18860*/  FADD.FTZ R0, R241, R0 ;  /* 0x00000000f1007221 */ /* 0x000fcc0000010000 */
[----:B------:R-:W-:Y:S01]  /*18870*/  MUFU.EX2 R42, R235 ;  /* 0x000000eb002a7308 */ /* 0x000fe20000000800 */
[C---:B------:R-:W-:Y:S07]  /*18880*/  HMMA.16816.F32 R44, R4.reuse, R26, R120 ;  /* 0x0000001a042c723c */ /* 0x040fee0000001878 */
[----:B------:R-:W-:Y:S01]  /*18890*/  MUFU.EX2 R41, R234 ;  /* 0x000000ea00297308 */ /* 0x000fe20000000800 */
[----:B------:R-:W-:Y:S01]  /*188a0*/  HMMA.16816.F32 R32, R4, R34, R112 ;  /* 0x000000220420723c */ /* 0x000fe20000001870 */
[----:B------:R-:W-:-:S02]  /*188b0*/  FADD.FTZ R3, R204, R3 ;  /* 0x00000003cc037221 */ /* 0x000fc40000010000 */
[----:B------:R-:W-:Y:S01]  /*188c0*/  FADD.FTZ R2, R242, R2 ;  /* 0x00000002f2027221 */ /* 0x000fe20000010000 */
[----:B------:R-:W-:Y:S01]  /*188d0*/  MOV R187, R139 ;  /* 0x0000008b00bb7202 */ /* 0x000fe20000000f00 */
[----:B------:R-:W-:Y:S01]  /*188e0*/  IMAD.MOV.U32 R174, RZ, RZ, R136 ;  /* 0x000000ffffae7224 */ /* 0x000fe200078e0088 */
[----:B------:R-:W-:Y:S01]  /*188f0*/  MOV R183, R137 ;  /* 0x0000008900b77202 */ /* 0x000fe20000000f00 */
[----:B------:R-:W-:Y:S01]  /*18900*/  MUFU.EX2 R95, R238 ;  /* 0x000000ee005f7308 */ /* 0x000fe20000000800 */
[----:B------:R-:W-:Y:S01]  /*18910*/  HMMA.16816.F32 R28, R4, R30, R96 ;  /* 0x0000001e041c723c */ /* 0x000fe20000001860 */
[----:B------:R-:W-:Y:S02]  /*18920*/  MOV R167, R193 ;  /* 0x000000c100a77202 */ /* 0x000fe40000000f00 */
[----:B------:R-:W-:Y:S02]  /*18930*/  MOV R149, R178 ;  /* 0x000000b200957202 */ /* 0x000fe40000000f00 */
[----:B------:R-:W-:-:S02]  /*18940*/  MOV R157, R150 ;  /* 0x00000096009d7202 */ /* 0x000fc40000000f00 */
[----:B------:R-:W-:Y:S01]  /*18950*/  MOV R154, R194 ;  /* 0x000000c2009a7202 */ /* 0x000fe20000000f00 */
[----:B------:R-:W-:Y:S01]  /*18960*/  MUFU.EX2 R96, R239 ;  /* 0x000000ef00607308 */ /* 0x000fe20000000800 */
[----:B---3--:R-:W-:Y:S02]  /*18970*/  F2FP.PACK_AB R4, R128, R129 ;  /* 0x000000818004723e */ /* 0x008fe400000000ff */
[----:B------:R-:W-:Y:S02]  /*18980*/  MOV R148, R145 ;  /* 0x0000009100947202 */ /* 0x000fe40000000f00 */
[----:B------:R-:W-:Y:S01]  /*18990*/  MOV R181, R168 ;  /* 0x000000a800b57202 */ /* 0x000fe20000000f00 */
[----:B------:R-:W-:Y:S02]  /*189a0*/  IMAD.MOV.U32 R186, RZ, RZ, R165 ;  /* 0x000000ffffba7224 */ /* 0x000fe400078e00a5 */
[----:B------:R-:W-:Y:S01]  /*189b0*/  MUFU.EX2 R94, R237 ;  /* 0x000000ed005e7308 */ /* 0x000fe20000000800 */
[----:B----4-:R-:W-:Y:S01]  /*189c0*/  F2FP.PACK_AB R5, R124, R125 ;  /* 0x0000007d7c05723e */ /* 0x010fe200000000ff */
[----:B------:R3:W5:Y:S01]  /*189d0*/  LDL.LU R243, [R1+0x110] ;  /* 0x0001100001f37983 */ /* 0x0007620000300800 */
[----:B------:R-:W-:-:S02]  /*189e0*/  F2FP.PACK_AB R6, R126, R127 ;  /* 0x0000007f7e06723e */ /* 0x000fc400000000ff */
[----:B-1----:R-:W-:-:S03]  /*189f0*/  F2FP.PACK_AB R7, R108, R109 ;  /* 0x0000006d6c07723e */ /* 0x002fc600000000ff */
[----:B------:R-:W-:Y:S08]  /*18a00*/  MUFU.EX2 R93, R236 ;  /* 0x000000ec005d7308 */ /* 0x000ff00000000800 */
[----:B------:R-:W1:Y:S01]  /*18a10*/  MUFU.EX2 R92, R248 ;  /* 0x000000f8005c7308 */ /* 0x000e620000000800 */
[C---:B------:R-:W-:Y:S01]  /*18a20*/  HMMA.16816.F32 R100, R4.reuse, R20, R100 ;  /* 0x000000140464723c */ /* 0x040fe20000001864 */
[----:B------:R-:W-:Y:S01]  /*18a30*/  FADD.FTZ R0, R233, R0 ;  /* 0x00000000e9007221 */ /* 0x000fe20000010000 */
[----:B------:R-:W-:Y:S01]  /*18a40*/  MOV R139, R179 ;  /* 0x000000b3008b7202 */ /* 0x000fe20000000f00 */
[----:B------:R-:W-:Y:S01]  /*18a50*/  FADD.FTZ R3, R207, R3 ;  /* 0x00000003cf037221 */ /* 0x000fe20000010000 */
[----:B------:R-:W-:Y:S01]  /*18a60*/  MOV R193, R176 ;  /* 0x000000b000c17202 */ /* 0x000fe20000000f00 */
[----:B------:R-:W-:Y:S01]  /*18a70*/  FADD.FTZ R2, R240, R2 ;  /* 0x00000002f0027221 */ /* 0x000fe20000010000 */
[----:B------:R-:W-:Y:S01]  /*18a80*/  MOV R247, R174 ;  /* 0x000000ae00f77202 */ /* 0x000fe20000000f00 */
[----:B------:R-:W-:Y:S01]  /*18a90*/  IMAD.MOV.U32 R150, RZ, RZ, R144 ;  /* 0x000000ffff967224 */ /* 0x000fe200078e0090 */
[C---:B------:R-:W-:Y:S01]  /*18aa0*/  HMMA.16816.F32 R88, R4.reuse, R22, R88 ;  /* 0x000000160458723c */ /* 0x040fe20000001858 */
[----:B------:R-:W-:Y:S01]  /*18ab0*/  FADD.FTZ R24, R228, R0 ;  /* 0x00000000e4187221 */ /* 0x000fe20000010000 */
[----:B------:R-:W-:Y:S01]  /*18ac0*/  MOV R209, R184 ;  /* 0x000000b800d17202 */ /* 0x000fe20000000f00 */
[----:B------:R-:W-:Y:S01]  /*18ad0*/  IMAD.MOV.U32 R204, RZ, RZ, R187 ;  /* 0x000000ffffcc7224 */ /* 0x000fe200078e00bb */
[----:B------:R-:W-:Y:S01]  /*18ae0*/  MOV R172, R183 ;  /* 0x000000b700ac7202 */ /* 0x000fe20000000f00 */
[----:B------:R4:W-:Y:S01]  /*18af0*/  MUFU.EX2 R27, R208 ;  /* 0x000000d0001b7308 */ /* 0x0009e20000000800 */
[----:B------:R-:W-:Y:S01]  /*18b00*/  MOV R182, R167 ;  /* 0x000000a700b67202 */ /* 0x000fe20000000f00 */
[----:B------:R-:W-:Y:S01]  /*18b10*/  IMAD.MOV.U32 R104, RZ, RZ, R199 ;  /* 0x000000ffff687224 */ /* 0x000fe200078e00c7 */
[C---:B------:R-:W-:Y:S01]  /*18b20*/  HMMA.16816.F32 R84, R4.reuse, R16, R84 ;  /* 0x000000100454723c */ /* 0x040fe20000001854 */
[----:B------:R-:W-:Y:S01]  /*18b30*/  MOV R194, R177 ;  /* 0x000000b100c27202 */ /* 0x000fe20000000f00 */
[----:B------:R3:W5:Y:S06]  /*18b40*/  LDL.LU R242, [R1+0x10c] ;  /* 0x00010c0001f27983 */ /* 0x00076c0000300800 */
[C---:B------:R-:W-:Y:S08]  /*18b50*/  HMMA.16816.F32 R80, R4.reuse, R18, R80 ;  /* 0x000000120450723c */ /* 0x040ff00000001850 */
[C---:B------:R-:W-:Y:S08]  /*18b60*/  HMMA.16816.F32 R76, R4.reuse, R12, R76 ;  /* 0x0000000c044c723c */ /* 0x040ff0000000184c */
[C---:B------:R-:W-:Y:S08]  /*18b70*/  HMMA.16816.F32 R72, R4.reuse, R14, R72 ;  /* 0x0000000e0448723c */ /* 0x040ff00000001848 */
[C---:B--2---:R-:W-:Y:S08]  /*18b80*/  HMMA.16816.F32 R68, R4.reuse, R8, R68 ;  /* 0x000000080444723c */ /* 0x044ff00000001844 */
        /* <DEDUP_REMOVED lines=8> */
[----:B-1----:R-:W-:-:S02]  /*18c10*/  F2FP.PACK_AB R5, R43, R92 ;  /* 0x0000005c2b05723e */ /* 0x002fc400000000ff */
[----:B------:R-:W-:Y:S01]  /*18c20*/  MOV R167, R193 ;  /* 0x000000c100a77202 */ /* 0x000fe20000000f00 */
[----:B------:R-:W-:Y:S01]  /*18c30*/  FADD.FTZ R0, R227, R4 ;  /* 0x00000004e3007221 */ /* 0x000fe20000010000 */
[----:B------:R-:W-:Y:S02]  /*18c40*/  F2FP.PACK_AB R4, R95, R96 ;  /* 0x000000605f04723e */ /* 0x000fe400000000ff */
        /* <DEDUP_REMOVED lines=10> */
[----:B------:R-:W-:-:S02]  /*18cf0*/  MOV R136, R147 ;  /* 0x0000009300887202 */ /* 0x000fc40000000f00 */
[----:B------:R-:W-:Y:S01]  /*18d00*/  MOV R118, R247 ;  /* 0x000000f700767202 */ /* 0x000fe20000000f00 */
[C---:B------:R-:W-:Y:S01]  /*18d10*/  HMMA.16816.F32 R60, R4.reuse, R20, R60 ;  /* 0x00000014043c723c */ /* 0x040fe2000000183c */
[----:B------:R-:W-:Y:S01]  /*18d20*/  MOV R154, R150 ;  /* 0x00000096009a7202 */ /* 0x000fe20000000f00 */
[----:B------:R-:W-:Y:S01]  /*18d30*/  IMAD.MOV.U32 R247, RZ, RZ, R183 ;  /* 0x000000fffff77224 */ /* 0x000fe200078e00b7 */
[----:B------:R-:W-:Y:S01]  /*18d40*/  MOV R111, R181 ;  /* 0x000000b5006f7202 */ /* 0x000fe20000000f00 */
[----:B------:R-:W-:Y:S01]  /*18d50*/  IMAD.MOV.U32 R122, RZ, RZ, R209 ;  /* 0x000000ffff7a7224 */ /* 0x000fe200078e00d1 */
[----:B------:R-:W-:Y:S01]  /*18d60*/  MOV R173, R174 ;  /* 0x000000ae00ad7202 */ /* 0x000fe20000000f00 */
[----:B------:R-:W-:Y:S01]  /*18d70*/  LDSM.16.MT88.4 R176, [R214+0xb800] ;  /* 0x00b80000d6b0783b */ /* 0x000fe20000004200 */
[----:B------:R-:W-:Y:S01]  /*18d80*/  MOV R165, R137 ;  /* 0x0000008900a57202 */ /* 0x000fe20000000f00 */
[----:B------:R-:W-:Y:S01]  /*18d90*/  HMMA.16816.F32 R56, R4, R22, R56 ;  /* 0x000000160438723c */ /* 0x000fe20000001838 */
[----:B------:R-:W-:-:S02]  /*18da0*/  MOV R207, R184 ;  /* 0x000000b800cf7202 */ /* 0x000fc40000000f00 */
[----:B------:R-:W-:Y:S02]  /*18db0*/  MOV R105, R198 ;  /* 0x000000c600697202 */ /* 0x000fe40000000f00 */
[----:B------:R-:W-:Y:S02]  /*18dc0*/  MOV R106, R197 ;  /* 0x000000c5006a7202 */ /* 0x000fe40000000f00 */
[----:B------:R-:W-:Y:S01]  /*18dd0*/  MOV R107, R196 ;  /* 0x000000c4006b7202 */ /* 0x000fe20000000f00 */
[----:B------:R-:W-:Y:S01]  /*18de0*/  HMMA.16816.F32 R48, R4, R16, R48 ;  /* 0x000000100430723c */ /* 0x000fe20000001830 */
[----:B------:R-:W-:Y:S01]  /*18df0*/  MOV R112, R167 ;  /* 0x000000a700707202 */ /* 0x000fe20000000f00 */
[----:B------:R-:W-:Y:S01]  /*18e00*/  MUFU.EX2 R26, R232 ;  /* 0x000000e8001a7308 */ /* 0x000fe20000000800 */
[----:B------:R-:W-:Y:S01]  /*18e10*/  MOV R123, R204 ;  /* 0x000000cc007b7202 */ /* 0x000fe20000000f00 */
[----:B------:R3:W5:Y:S01]  /*18e20*/  LDL.LU R241, [R1+0x108] ;  /* 0x0001080001f17983 */ /* 0x0007620000300800 */
[----:B------:R-:W-:-:S02]  /*18e30*/  MOV R121, R172 ;  /* 0x000000ac00797202 */ /* 0x000fc40000000f00 */
[----:B------:R-:W-:Y:S01]  /*18e40*/  MOV R175, R187 ;  /* 0x000000bb00af7202 */ /* 0x000fe20000000f00 */
[----:B------:R-:W-:Y:S01]  /*18e50*/  HMMA.16816.F32 R44, R4, R18, R44 ;  /* 0x00000012042c723c */ /* 0x000fe2000000182c */
[----:B------:R-:W-:Y:S01]  /*18e60*/  MOV R185, R186 ;  /* 0x000000ba00b97202 */ /* 0x000fe20000000f00 */
[----:B------:R-:W-:Y:S01]  /*18e70*/  FADD.FTZ R3, R138, R3 ;  /* 0x000000038a037221 */ /* 0x000fe20000010000 */
[----:B------:R-:W-:Y:S01]  /*18e80*/  MOV R204, R180 ;  /* 0x000000b400cc7202 */ /* 0x000fe20000000f00 */
[----:B------:R-:W-:Y:S01]  /*18e90*/  IMAD.MOV.U32 R174, RZ, RZ, R155 ;  /* 0x000000ffffae7224 */ /* 0x000fe200078e009b */
[----:B------:R-:W-:-:S03]  /*18ea0*/  MOV R209, R164 ;  /* 0x000000a400d17202 */ /* 0x000fc60000000f00 */
        /* <DEDUP_REMOVED lines=8> */
[----:B------:R-:W-:Y:S01]  /*18f30*/  IMAD.MOV.U32 R115, RZ, RZ, R173 ;  /* 0x000000ffff737224 */ /* 0x000fe200078e00ad */
[----:B------:R-:W-:-:S05]  /*18f40*/  MOV R117, R110 ;  /* 0x0000006e00757202 */ /* 0x000fca0000000f00 */
[----:B------:R-:W-:Y:S01]  /*18f50*/  HMMA.16816.F32 R64, R4, R8, R64 ;  /* 0x000000080440723c */ /* 0x000fe20000001840 */
[----:B------:R-:W-:-:S07]  /*18f60*/  MOV R111, R207 ;  /* 0x000000cf006f7202 */ /* 0x000fce0000000f00 */
[----:B------:R-:W-:Y:S01]  /*18f70*/  HMMA.16816.F32 R28, R4, R10, R28 ;  /* 0x0000000a041c723c */ /* 0x000fe2000000181c */
[----:B------:R-:W-:Y:S01]  /*18f80*/  MOV R110, R175 ;  /* 0x000000af006e7202 */ /* 0x000fe20000000f00 */
[----:B------:R-:W-:Y:S01]  /*18f90*/  FADD.FTZ R3, R141, R3 ;  /* 0x000000038d037221 */ /* 0x000fe20000010000 */
[----:B------:R-:W-:Y:S01]  /*18fa0*/  MOV R173, R247 ;  /* 0x000000f700ad7202 */ /* 0x000fe20000000f00 */
[----:B------:R-:W-:Y:S01]  /*18fb0*/  FADD.FTZ R2, R113, R2 ;  /* 0x0000000271027221 */ /* 0x000fe20000010000 */
[----:B------:R-:W-:Y:S01]  /*18fc0*/  MOV R114, R118 ;  /* 0x0000007600727202 */ /* 0x000fe20000000f00 */
[----:B------:R-:W1:Y:S01]  /*18fd0*/  LDSM.16.MT88.4 R144, [R213+0xb800] ;  /* 0x00b80000d590783b */ /* 0x000e620000004200 */
[----:B------:R-:W-:Y:S02]  /*18fe0*/  FADD.FTZ R4, R223, R24 ;  /* 0x00000018df047221 */ /* 0x000fe40000010000 */
        /* <DEDUP_REMOVED lines=8> */
[----:B------:R-:W-:Y:S01]  /*19070*/  IMAD.MOV.U32 R174, RZ, RZ, R184 ;  /* 0x000000ffffae7224 */ /* 0x000fe200078e00b8 */
[----:B----4-:R-:W-:Y:S01]  /*19080*/  MOV R208, R111 ;  /* 0x0000006f00d07202 */ /* 0x010fe20000000f00 */
        /* <DEDUP_REMOVED lines=21> */
[----:B------:R-:W2:Y:S01]  /*191e0*/  LDSM.16.MT88.4 R12, [R215+0xb800] ;  /* 0x00b80000d70c783b */ /* 0x000ea20000004200 */
[----:B------:R-:W-:Y:S01]  /*191f0*/  FADD.FTZ R2, R99, R2 ;  /* 0x0000000263027221 */ /* 0x000fe20000010000 */
[----:B------:R-:W-:Y:S01]  /*19200*/  MOV R114, R110 ;  /* 0x0000006e00727202 */ /* 0x000fe20000000f00 */
[----:B------:R-:W-:Y:S01]  /*19210*/  FADD.FTZ R0, R104, R5 ;  /* 0x0000000568007221 */ /* 0x000fe20000010000 */
[----:B------:R-:W-:Y:S01]  /*19220*/  MUFU.EX2 R22, R205 ;  /* 0x000000cd00167308 */ /* 0x000fe20000000800 */
[----:B------:R-:W-:Y:S01]  /*19230*/  IMAD.MOV.U32 R113, RZ, RZ, R190 ;  /* 0x000000ffff717224 */ /* 0x000fe200078e00be */
[----:B------:R-:W-:Y:S01]  /*19240*/  MOV R166, R195 ;  /* 0x000000c300a67202 */ /* 0x000fe20000000f00 */
        /* <DEDUP_REMOVED lines=9> */
[----:B------:R-:W-:Y:S02]  /*192e0*/  FADD.FTZ R5, R114, R5 ;  /* 0x0000000572057221 */ /* 0x000fe40000010000 */
[----:B------:R-:W-:Y:S01]  /*192f0*/  IMAD.MOV.U32 R111, RZ, RZ, R207 ;  /* 0x000000ffff6f7224 */ /* 0x000fe200078e00cf */
[----:B------:R-:W-:Y:S01]  /*19300*/  MOV R204, R158 ;  /* 0x0000009e00cc7202 */ /* 0x000fe20000000f00 */
[----:B------:R-:W-:Y:S01]  /*19310*/  FADD.FTZ R3, R115, R4 ;  /* 0x0000000473037221 */ /* 0x000fe20000010000 */
[----:B------:R-:W4:Y:S01]  /*19320*/  MUFU.EX2 R18, R222 ;  /* 0x000000de00127308 */ /* 0x000f220000000800 */
        /* <DEDUP_REMOVED lines=53> */
[----:B------:R-:W-:Y:S01]  /*19680*/  FADD.FTZ R2, R127, R2 ;  /* 0x000000027f027221 */ /* 0x000fe20000010000 */
[----:B------:R-:W1:Y:S01]  /*19690*/  MUFU.EX2 R25, R252 ;  /* 0x000000fc00197308 */ /* 0x000e620000000800 */
[----:B------:R-:W-:Y:S01]  /*196a0*/  FADD.FTZ R0, R109, R0 ;  /* 0x000000006d007221 */ /* 0x000fe20000010000 */
[----:B------:R3:W5:Y:S01]  /*196b0*/  LDL.LU R226, [R1+0xd0] ;  /* 0x0000d00001e27983 */ /* 0x0007620000300800 */
[----:B------:R-:W-:-:S02]  /*196c0*/  FADD.FTZ R4, R93, R4 ;  /* 0x000000045d047221 */ /* 0x000fc40000010000 */
[----:B------:R-:W-:Y:S01]  /*196d0*/  FADD.FTZ R3, R41, R3 ;  /* 0x0000000329037221 */ /* 0x000fe20000010000 */
[----:B------:R3:W5:Y:S02]  /*196e0*/  LDL.LU R225, [R1+0xcc] ;  /* 0x0000cc0001e17983 */ /* 0x0007640000300800 */
[----:B------:R-:W2:Y:S01]  /*196f0*/  MUFU.EX2 R20, R249 ;  /* 0x000000f900147308 */ /* 0x000ea20000000800 */
[----:B------:R-:W-:Y:S02]  /*19700*/  FADD.FTZ R2, R126, R2 ;  /* 0x000000027e027221 */ /* 0x000fe40000010000 */
[----:B------:R-:W-:-:S05]  /*19710*/  FADD.FTZ R0, R108, R0 ;  /* 0x000000006c007221 */ /* 0x000fca0000010000 */
[----:B------:R-:W2:Y:S01]  /*19720*/  MUFU.EX2 R11, R166 ;  /* 0x000000a6000b7308 */ /* 0x000ea20000000800 */
[----:B----4-:R-:W-:Y:S02]  /*19730*/  FADD.FTZ R4, R18, R4 ;  /* 0x0000000412047221 */ /* 0x010fe40000010000 */
[----:B-1----:R-:W-:-:S05]  /*19740*/  FADD.FTZ R3, R10, R3 ;  /* 0x000000030a037221 */ /* 0x002fca0000010000 */
[----:B------:R1:W-:Y:S01]  /*19750*/  MUFU.EX2 R23, R224 ;  /* 0x000000e000177308 */ /* 0x0003e20000000800 */
[----:B------:R-:W-:-:S07]  /*19760*/  FADD.FTZ R2, R27, R2 ;  /* 0x000000021b027221 */ /* 0x000fce0000010000 */
[----:B------:R-:W-:Y:S01]  /*19770*/  MUFU.EX2 R19, R251 ;  /* 0x000000fb00137308 */ /* 0x000fe20000000800 */
[----:B------:R-:W-:-:S07]  /*19780*/  FADD.FTZ R0, R22, R0 ;  /* 0x0000000016007221 */ /* 0x000fce0000010000 */
[----:B------:R-:W4:Y:S01]  /*19790*/  MUFU.EX2 R7, R212 ;  /* 0x000000d400077308 */ /* 0x000f220000000800 */
[----:B------:R-:W-:Y:S01]  /*197a0*/  FADD.FTZ R4, R17, R4 ;  /* 0x0000000411047221 */ /* 0x000fe20000010000 */
[----:B-1----:R3:W5:Y:S01]  /*197b0*/  LDL.LU R224, [R1+0xc8] ;  /* 0x0000c80001e07983 */ /* 0x0027620000300800 */
[----:B------:R-:W-:Y:S02]  /*197c0*/  FADD.FTZ R3, R9, R3 ;  /* 0x0000000309037221 */ /* 0x000fe40000010000 */
        /* <DEDUP_REMOVED lines=8> */
[----:B--2---:R-:W-:Y:S01]  /*19850*/  FADD.FTZ R0, R20, R0 ;  /* 0x0000000014007221 */ /* 0x004fe20000010000 */
[----:B------:R-:W-:Y:S01]  /*19860*/  F2FP.PACK_AB R192, R26, R27 ;  /* 0x0000001b1ac0723e */ /* 0x000fe200000000ff */
[----:B------:R-:W-:Y:S01]  /*19870*/  FADD.FTZ R4, R11, R4 ;  /* 0x000000040b047221 */ /* 0x000fe20000010000 */
[----:B------:R3:W5:Y:S01]  /*19880*/  LDL.LU R220, [R1+0xb8] ;  /* 0x0000b80001dc7983 */ /* 0x0007620000300800 */
[----:B------:R-:W-:Y:S01]  /*19890*/  F2FP.PACK_AB R193, R21, R22 ;  /* 0x0000001615c1723e */ /* 0x000fe200000000ff */
[----:B----4-:R-:W-:Y:S01]  /*198a0*/  FADD.FTZ R3, R7, R3 ;  /* 0x0000000307037221 */ /* 0x010fe20000010000 */
[----:B------:R-:W-:Y:S01]  /*198b0*/  F2FP.PACK_AB R194, R23, R25 ;  /* 0x0000001917c2723e */ /* 0x000fe200000000ff */
[----:B------:R3:W5:Y:S01]  /*198c0*/  LDL.LU R219, [R1+0xb4] ;  /* 0x0000b40001db7983 */ /* 0x0007620000300800 */
[----:B------:R-:W-:Y:S01]  /*198d0*/  F2FP.PACK_AB R195, R19, R20 ;  /* 0x0000001413c3723e */ /* 0x000fe200000000ff */
[----:B------:R-:W-:Y:S01]  /*198e0*/  FADD.FTZ R2, R23, R2 ;  /* 0x0000000217027221 */ /* 0x000fe20000010000 */
[----:B------:R-:W-:Y:S01]  /*198f0*/  F2FP.PACK_AB R196, R17, R18 ;  /* 0x0000001211c4723e */ /* 0x000fe200000000ff */
[----:B------:R3:W5:Y:S01]  /*19900*/  LDL.LU R218, [R1+0xb0] ;  /* 0x0000b00001da7983 */ /* 0x0007620000300800 */
[----:B------:R-:W-:-:S02]  /*19910*/  F2FP.PACK_AB R197, R9, R10 ;  /* 0x0000000a09c5723e */ /* 0x000fc400000000ff */
[----:B------:R-:W-:Y:S01]  /*19920*/  F2FP.PACK_AB R198, R11, R16 ;  /* 0x000000100bc6723e */ /* 0x000fe200000000ff */
[----:B------:R3:W5:Y:S01]  /*19930*/  LDL.LU R217, [R1+0xac] ;  /* 0x0000ac0001d97983 */ /* 0x0007620000300800 */
[----:B------:R-:W-:Y:S01]  /*19940*/  F2FP.PACK_AB R199, R7, R8 ;  /* 0x0000000807c7723e */ /* 0x000fe200000000ff */
[----:B------:R-:W-:Y:S02]  /*19950*/  FADD.FTZ R0, R19, R0 ;  /* 0x0000000013007221 */ /* 0x000fe40000010000 */
[----:B------:R3:W5:Y:S01]  /*19960*/  LDL.LU R212, [R1+0xa8] ;  /* 0x0000a80001d47983 */ /* 0x0007620000300800 */
[C---:B------:R-:W-:Y:S03]  /*19970*/  HMMA.16816.F32 R136, R192.reuse, R144, R100 ;  /* 0x00000090c088723c */ /* 0x040fe60000001864 */
[----:B------:R3:W-:Y:S04]  /*19980*/  STL [R1+0x74], R4 ;  /* 0x0000740401007387 */ /* 0x0007e80000100800 */
[----:B------:R3:W-:Y:S01]  /*19990*/  STL [R1+0x78], R3 ;  /* 0x0000780301007387 */ /* 0x0007e20000100800 */
[C---:B------:R-:W-:Y:S03]  /*199a0*/  HMMA.16816.F32 R148, R192.reuse, R146, R88 ;  /* 0x00000092c094723c */ /* 0x040fe60000001858 */
[----:B------:R3:W-:Y:S04]  /*199b0*/  STL [R1+0x70], R2 ;  /* 0x0000700201007387 */ /* 0x0007e80000100800 */
[----:B------:R3:W-:Y:S01]  /*199c0*/  STL [R1+0x7c], R0 ;  /* 0x00007c0001007387 */ /* 0x0007e20000100800 */
        /* <DEDUP_REMOVED lines=14> */
[----:B------:R-:W-:-:S02]  /*19ab0*/  MOV R72, R202 ;  /* 0x000000ca00487202 */ /* 0x000fc40000000f00 */
[----:B------:R-:W-:Y:S02]  /*19ac0*/  MOV R73, R203 ;  /* 0x000000cb00497202 */ /* 0x000fe40000000f00 */
[----:B------:R-:W-:Y:S02]  /*19ad0*/  MOV R70, R200 ;  /* 0x000000c800467202 */ /* 0x000fe40000000f00 */
[----:B------:R-:W-:Y:S02]  /*19ae0*/  MOV R71, R201 ;  /* 0x000000c900477202 */ /* 0x000fe40000000f00 */
.L_x_830:
[----:B---34-:R-:W-:-:S06]  /*19af0*/  UISETP.GT.AND UP0, UPT, UR9, UR8, UPT ;  /* 0x000000080900728c */ /* 0x018fcc000bf04270 */
        /* <DEDUP_REMOVED lines=47> */
.L_x_837:
        /* <DEDUP_REMOVED lines=17> */
[----:B------:R-:W-:Y:S02]  /*19f00*/  @!P4 LEA.HI.X R201, R0, c[0x0][0x16c], R2, 0x1, P1 ;  /* 0x00005b0000c9ca11 */ /* 0x000fe400008f0c02 */
[C---:B------:R-:W-:Y:S02]  /*19f10*/  @!P4 LEA R202, P0, R3.reuse, c[0x0][0x168], 0x1 ;  /* 0x00005a0003caca11 */ /* 0x040fe400078008ff */
[----:B------:R-:W-:Y:S01]  /*19f20*/  @!P4 IADD3.X R203, R2, UR26, RZ, P2, !PT ;  /* 0x0000001a02cbcc10 */ /* 0x000fe200097fe4ff */
[----:B------:R-:W-:Y:S01]  /*19f30*/  @!PT LDS RZ, [RZ] ;  /* 0x00000000fffff984 */ /* 0x000fe20000000800 */
[----:B------:R-:W-:Y:S01]  /*19f40*/  @!PT LDS RZ, [RZ] ;  /* 0x00000000fffff984 */ /* 0x000fe20000000800 */
[----:B------:R-:W-:Y:S01]  /*19f50*/  @!PT LDS RZ, [RZ] ;  /* 0x00000000fffff984 */ /* 0x000fe20000000800 */
[----:B------:R2:W-:Y:S01]  /*19f60*/  @!P4 LDGSTS.E.BYPASS.LTC128B.128 [R246+0x4000], [R200.64] ;  /* 0x04000000c8f6cfae */ /* 0x0005e2000b901d74 */
[C---:B------:R-:W-:Y:S02]  /*19f70*/  @!P4 IADD3 R204, P1, R0.reuse, UR44, RZ ;  /* 0x0000002c00cccc10 */ /* 0x040fe4000ff3e0ff */
[----:B------:R-:W-:Y:S01]  /*19f80*/  @!P4 LEA.HI.X R203, R3, c[0x0][0x16c], R203, 0x1, P0 ;  /* 0x00005b0003cbca11 */ /* 0x000fe200000f0ccb */
[----:B------:R1:W-:Y:S01]  /*19f90*/  @P4 STS.128 [R246+0x4800], RZ ;  /* 0x004800fff6004388 */ /* 0x0003e20000000c00 */
[----:B------:R-:W-:Y:S02]  /*19fa0*/  @!P4 IADD3 R3, P3, R0, UR19, RZ ;  /* 0x000000130003cc10 */ /* 0x000fe4000ff7e0ff */
[----:B------:R-:W-:Y:S01]  /*19fb0*/  @!P4 LEA R208, P0, R204, c[0x0][0x168], 0x1 ;  /* 0x00005a00ccd0ca11 */ /* 0x000fe200078008ff */
[----:B------:R-:W-:Y:S01]  /*19fc0*/  @!PT LDS RZ, [RZ] ;  /* 0x00000000fffff984 */ /* 0x000fe20000000800 */
[----:B------:R-:W-:Y:S01]  /*19fd0*/  @!PT LDS RZ, [RZ] ;  /* 0x00000000fffff984 */ /* 0x000fe20000000800 */
[----:B------:R-:W-:Y:S01]  /*19fe0*/  @!PT LDS RZ, [RZ] ;  /* 0x00000000fffff984 */ /* 0x000fe20000000800 */
[----:B------:R3:W-:Y:S01]  /*19ff0*/  @!P4 LDGSTS.E.BYPASS.LTC128B.128 [R246+0x4800], [R202.64] ;  /* 0x04800000caf6cfae */ /* 0x0007e2000b901d74 */
[----:B------:R-:W-:Y:S03]  /*1a000*/  @!P4 IADD3.X R205, R2, UR20, RZ, P1, !PT ;  /* 0x0000001402cdcc10 */ /* 0x000fe60008ffe4ff */
[----:B------:R1:W-:Y:S01]  /*1a010*/  @P4 STS.128 [R246+0x5000], RZ ;  /* 0x005000fff6004388 */ /* 0x0003e20000000c00 */
[----:B------:R-:W-:Y:S02]  /*1a020*/  @!P4 LEA.HI.X R209, R204, c[0x0][0x16c], R205, 0x1, P0 ;  /* 0x00005b00ccd1ca11 */ /* 0x000fe400000f0ccd */
[C---:B--2---:R-:W-:Y:S02]  /*1a030*/  @!P4 LEA R200, P2, R3.reuse, c[0x0][0x168], 0x1 ;  /* 0x00005a0003c8ca11 */ /* 0x044fe400078408ff */
[----:B------:R-:W-:Y:S04]  /*1a040*/  @!P4 IADD3.X R201, R2, UR18, RZ, P3, !PT ;  /* 0x0000001202c9cc10 */ /* 0x000fe80009ffe4ff */
[----:B------:R-:W-:Y:S02]  /*1a050*/  @!P4 LEA.HI.X R201, R3, c[0x0][0x16c], R201, 0x1, P2 ;  /* 0x00005b0003c9ca11 */ /* 0x000fe400010f0cc9 */
[C---:B------:R-:W-:Y:S02]  /*1a060*/  @!P4 IADD3 R3, P3, R0.reuse, UR22, RZ ;  /* 0x000000160003cc10 */ /* 0x040fe4000ff7e0ff */
[----:B---3--:R-:W-:Y:S01]  /*1a070*/  @!P4 IADD3 R202, P1, R0, UR42, RZ ;  /* 0x0000002a00cacc10 */ /* 0x008fe2000ff3e0ff */
[----:B------:R-:W-:Y:S01]  /*1a080*/  @!PT LDS RZ, [RZ] ;  /* 0x00000000fffff984 */ /* 0x000fe20000000800 */
[----:B------:R-:W-:Y:S01]  /*1a090*/  @!PT LDS RZ, [RZ] ;  /* 0x00000000fffff984 */ /* 0x000fe20000000800 */
[----:B------:R-:W-:Y:S01]  /*1a0a0*/  @!PT LDS RZ, [RZ] ;  /* 0x00000000fffff984 */ /* 0x000fe20000000800 */
[----:B------:R2:W-:Y:S01]  /*1a0b0*/  @!P4 LDGSTS.E.BYPASS.LTC128B.128 [R246+0x5000], [R200.64] ;  /* 0x05000000c8f6cfae */ /* 0x0005e2000b901d74 */
[C---:B------:R-:W-:Y:S02]  /*1a0c0*/  @!P4 LEA R206, P2, R3.reuse, c[0x0][0x168], 0x1 ;  /* 0x00005a0003ceca11 */ /* 0x040fe400078408ff */
[----:B------:R-:W-:Y:S01]  /*1a0d0*/  @!P4 LEA R204, P0, R202, c[0x0][0x168], 0x1 ;  /* 0x00005a00caccca11 */ /* 0x000fe200078008ff */
[----:B------:R1:W-:Y:S04]  /*1a0e0*/  @P4 STS.128 [R246+0x5800], RZ ;  /* 0x005800fff6004388 */ /* 0x0003e80000000c00 */
[----:B------:R-:W-:Y:S01]  /*1a0f0*/  @!PT LDS RZ, [RZ] ;  /* 0x00000000fffff984 */ /* 0x000fe20000000800 */
[----:B------:R-:W-:Y:S01]  /*1a100*/  @!PT LDS RZ, [RZ] ;  /* 0x00000000fffff984 */ /* 0x000fe20000000800 */
[----:B------:R-:W-:Y:S01]  /*1a110*/  @!PT LDS RZ, [RZ] ;  /* 0x00000000fffff984 */ /* 0x000fe20000000800 */
[----:B------:R1:W-:Y:S04]  /*1a120*/  @!P4 LDGSTS.E.BYPASS.LTC128B.128 [R246+0x5800], [R208.64] ;  /* 0x05800000d0f6cfae */ /* 0x0003e8000b901d74 */
[----:B------:R1:W-:Y:S01]  /*1a130*/  @P4 STS.128 [R246+0x6000], RZ ;  /* 0x006000fff6004388 */ /* 0x0003e20000000c00 */
[C---:B--2---:R-:W-:Y:S02]  /*1a140*/  @!P4 IADD3.X R200, R2.reuse, UR21, RZ, P3, !PT ;  /* 0x0000001502c8cc10 */ /* 0x044fe40009ffe4ff */
        /* <DEDUP_REMOVED lines=11> */
[----:B------:R-:W-:Y:S02]  /*1a200*/  @!P4 IADD3.X R201, R2, UR24, RZ, P3, !PT ;  /* 0x0000001802c9cc10 */ /* 0x000fe40009ffe4ff */
        /* <DEDUP_REMOVED lines=20> */
.L_x_835:
        /* <DEDUP_REMOVED lines=32> */
[C---:B------:R-:W-:Y:S02]  /*1a550*/  @!P4 LEA R10, P1, R5.reuse, c[0x0][0x170], 0x1 ;  /* 0x00005c00050aca11 */ /* 0x040fe400078208ff */
        /* <DEDUP_REMOVED lines=14> */
[C---:B------:R-:W-:Y:S02]  /*1a640*/  @!P4 LEA R8, P3, R7.reuse, c[0x0][0x170], 0x1 ;  /* 0x00005c000708ca11 */ /* 0x040fe400078608ff */
[----:B------:R-:W-:Y:S01]  /*1a650*/  @!P4 IADD3 R19, P5, R2, UR48, RZ ;  /* 0x000000300213cc10 */ /* 0x000fe2000ffbe0ff */
[----:B------:R-:W-:Y:S01]  /*1a660*/  @P4 STS.128 [R246+0x9800], RZ ;  /* 0x009800fff6004388 */ /* 0x000fe20000000c00 */
[----:B------:R-:W-:Y:S02]  /*1a670*/  @!P4 LEA.HI.X R9, R7, c[0x0][0x174], R5, 0x1, P3 ;  /* 0x00005d000709ca11 */ /* 0x000fe400018f0c05 */
[----:B------:R-:W-:Y:S02]  /*1a680*/  @!P4 LEA.HI.X R7, R18, c[0x0][0x174], R20, 0x1, P2 ;  /* 0x00005d001207ca11 */ /* 0x000fe400010f0c14 */
[C---:B------:R-:W-:Y:S01]  /*1a690*/  @!P4 LEA R4, P1, R19.reuse, c[0x0][0x170], 0x1 ;  /* 0x00005c001304ca11 */ /* 0x040fe200078208ff */
[----:B------:R-:W-:Y:S01]  /*1a6a0*/  @!PT LDS RZ, [RZ] ;  /* 0x00000000fffff984 */ /* 0x000fe20000000800 */
[----:B------:R-:W-:Y:S01]  /*1a6b0*/  @!PT LDS RZ, [RZ] ;  /* 0x00000000fffff984 */ /* 0x000fe20000000800 */
[----:B------:R-:W-:Y:S01]  /*1a6c0*/  @!PT LDS RZ, [RZ] ;  /* 0x00000000fffff984 */ /* 0x000fe20000000800 */
[----:B------:R3:W-:Y:S01]  /*1a6d0*/  @!P4 LDGSTS.E.BYPASS.LTC128B.128 [R246+0x9800], [R10.64] ;  /* 0x098000000af6cfae */ /* 0x0007e2000b901d74 */
[----:B------:R-:W-:Y:S02]  /*1a6e0*/  @!P4 IADD3.X R21, R0, UR16, RZ, P5, !PT ;  /* 0x000000100015cc10 */ /* 0x000fe4000affe4ff */
[----:B------:R-:W-:Y:S02]  /*1a6f0*/  @!P4 IADD3 R3, P0, R2, UR46, RZ ;  /* 0x0000002e0203cc10 */ /* 0x000fe4000ff1e0ff */
[----:B------:R-:W-:Y:S01]  /*1a700*/  @!P4 LEA.HI.X R5, R19, c[0x0][0x174], R21, 0x1, P1 ;  /* 0x00005d001305ca11 */ /* 0x000fe200008f0c15 */
[----:B------:R-:W-:Y:S01]  /*1a710*/  @P4 STS.128 [R246+0xa000], RZ ;  /* 0x00a000fff6004388 */ /* 0x000fe20000000c00 */
[----:B------:R-:W-:Y:S02]  /*1a720*/  @!P4 IADD3.X R0, R0, UR17, RZ, P0, !PT ;  /* 0x000000110000cc10 */ /* 0x000fe400087fe4ff */
        /* <DEDUP_REMOVED lines=22> */
[----:B-----5:R-:W-:Y:S06]  /*1a890*/  LDSM.16.M88.4 R128, [R219] ;  /* 0x00000000db80783b */ /* 0x020fec0000000200 */
[----:B--2---:R-:W4:Y:S06]  /*1a8a0*/  LDSM.16.M88.4 R16, [R212+0x4000] ;  /* 0x00400000d410783b */ /* 0x004f2c0000000200 */
[----:B------:R-:W3:Y:S06]  /*1a8b0*/  LDSM.16.M88.4 R124, [R219+0x2000] ;  /* 0x00200000db7c783b */ /* 0x000eec0000000200 */
[----:B------:R-:W2:Y:S06]  /*1a8c0*/  LDSM.16.M88.4 R32, [R212+0x4800] ;  /* 0x00480000d420783b */ /* 0x000eac0000000200 */
[----:B------:R-:W0:Y:S06]  /*1a8d0*/  LDGDEPBAR ;  /* 0x00000000000079af */ /* 0x000e2c0000000000 */
[----:B------:R-:W2:Y:S06]  /*1a8e0*/  LDSM.16.M88.4 R48, [R212+0x5000] ;  /* 0x00500000d430783b */ /* 0x000eac0000000200 */
[----:B------:R-:W2:Y:S06]  /*1a8f0*/  LDSM.16.M88.4 R64, [R212+0x5800] ;  /* 0x00580000d440783b */ /* 0x000eac0000000200 */
[----:B------:R-:W2:Y:S01]  /*1a900*/  LDSM.16.M88.4 R80, [R212+0x6000] ;  /* 0x00600000d450783b */ /* 0x000ea20000000200 */
[-C--:B----4-:R-:W-:Y:S05]  /*1a910*/  HMMA.16816.F32 R4, R128, R16.reuse, RZ ;  /* 0x000000108004723c */ /* 0x090fea00000018ff */
[----:B------:R-:W4:Y:S03]  /*1a920*/  LDSM.16.M88.4 R96, [R212+0x6800] ;  /* 0x00680000d460783b */ /* 0x000f260000000200 */
[C---:B---3--:R-:W-:Y:S03]  /*1a930*/  HMMA.16816.F32 R8, R124.reuse, R16, RZ ;  /* 0x000000107c08723c */ /* 0x048fe600000018ff */
[----:B------:R-:W3:Y:S06]  /*1a940*/  LDSM.16.M88.4 R112, [R212+0x7000] ;  /* 0x00700000d470783b */ /* 0x000eec0000000200 */
[----:B------:R-:W3:Y:S01]  /*1a950*/  LDSM.16.M88.4 R200, [R212+0x7800] ;  /* 0x00780000d4c8783b */ /* 0x000ee20000000200 */
[-C--:B-1----:R-:W-:Y:S05]  /*1a960*/  HMMA.16816.F32 R12, R124, R18.reuse, RZ ;  /* 0x000000127c0c723c */ /* 0x082fea00000018ff */
[----:B------:R-:W-:Y:S03]  /*1a970*/  LDSM.16.M88.4 R204, [R222] ;  /* 0x00000000decc783b */ /* 0x000fe60000000200 */
[C---:B------:R-:W-:Y:S03]  /*1a980*/  HMMA.16816.F32 R16, R128.reuse, R18, RZ ;  /* 0x000000128010723c */ /* 0x040fe600000018ff */
[----:B------:R-:W1:Y:S05]  /*1a990*/  LDSM.16.M88.4 R208, [R218+0x4000] ;  /* 0x00400000dad0783b */ /* 0x000e6a0000000200 */
[-C--:B--2---:R-:W-:Y:S08]  /*1a9a0*/  HMMA.16816.F32 R20, R128, R32.reuse, RZ ;  /* 0x000000208014723c */ /* 0x084ff000000018ff */
        /* <DEDUP_REMOVED lines=29> */
[C---:B--2---:R-:W-:Y:S08]  /*1ab80*/  HMMA.16816.F32 R8, R200.reuse, R208, R8 ;  /* 0x000000d0c808723c */ /* 0x044ff00000001808 */
        /* <DEDUP_REMOVED lines=36> */
[----:B------:R-:W-:Y:S07]  /*1add0*/  LDSM.16.M88.4 R200, [R220] ;  /* 0x00000000dcc8783b */ /* 0x000fee0000000200 */
[----:B------:R-:W-:Y:S01]  /*1ade0*/  HMMA.16816.F32 R128, R204, R210, R128 ;  /* 0x000000d2cc80723c */ /* 0x000fe20000001880 */
[----:B------:R-:W1:Y:S06]  /*1adf0*/  LDSM.16.M88.4 R204, [R223] ;  /* 0x00000000dfcc783b */ /* 0x000e6c0000000200 */
[----:B------:R-:W2:Y:S01]  /*1ae00*/  LDSM.16.M88.4 R208, [R220+0x2000] ;  /* 0x00200000dcd0783b */ /* 0x000ea20000000200 */
[-C--:B-1----:R-:W-:Y:S08]  /*1ae10*/  HMMA.16816.F32 R4, R200, R204.reuse, R4 ;  /* 0x000000ccc804723c */ /* 0x082ff00000001804 */
[C---:B--2---:R-:W-:Y:S08]  /*1ae20*/  HMMA.16816.F32 R8, R208.reuse, R204, R8 ;  /* 0x000000ccd008723c */ /* 0x044ff00000001808 */
        /* <DEDUP_REMOVED lines=82> */
.L_x_836:
[----:B------:R-:W2:Y:S01]  /*1b350*/  S2R R2, SR_TID.X ;  /* 0x0000000000027919 */ /* 0x000ea20000002100 */
[----:B------:R-:W-:Y:S01]  /*1b360*/  IMAD.U32 R0, RZ, RZ, UR7 ;  /* 0x00000007ff007e24 */ /* 0x000fe2000f8e00ff */
[----:B------:R-:W-:Y:S01]  /*1b370*/  LOP3.LUT R232, R232, 0xfeffffff, RZ, 0xc0, !PT ;  /* 0xfeffffffe8e87812 */ /* 0x000fe200078ec0ff */
[----:B------:R-:W-:Y:S01]  /*1b380*/  UISETP.GT.AND UP0, UPT, UR7, UR8, UPT ;  /* 0x000000080700728c */ /* 0x000fe2000bf04270 */
[----:B------:R-:W-:Y:S01]  /*1b390*/  LOP3.LUT R231, R231, 0x7fffffff, RZ, 0xc0, !PT ;  /* 0x7fffffffe7e77812 */ /* 0x000fe200078ec0ff */
[----:B------:R-:W-:Y:S01]  /*1b3a0*/  UMOV UR9, UR7 ;  /* 0x0000000700097c82 */ /* 0x000fe20008000000 */
[----:B------:R-:W-:Y:S02]  /*1b3b0*/  @P4 LOP3.LUT R232, R232, 0x1000000, RZ, 0xfc, !PT ;  /* 0x01000000e8e84812 */ /* 0x000fe400078efcff */
[----:B------:R3:W-:Y:S01]  /*1b3c0*/  STL [R1+0x128], R197 ;  /* 0x000128c501007387 */ /* 0x0007e20000100800 */
[----:B------:R-:W-:Y:S02]  /*1b3d0*/  LOP3.LUT R233, R233, 0xfffffffd, RZ, 0xc0, !PT ;  /* 0xfffffffde9e97812 */ /* 0x000fe400078ec0ff */
[----:B------:R-:W-:Y:S01]  /*1b3e0*/  LOP3.LUT R232, R232, 0xff7fffff, RZ, 0xc0, !PT ;  /* 0xff7fffffe8e87812 */ /* 0x000fe200078ec0ff */
[----:B------:R-:W-:Y:S04]  /*1b3f0*/  STL [R1+0x124], R198 ;  /* 0x000124c601007387 */ /* 0x000fe80000100800 */
[----:B------:R-:W-:Y:S04]  /*1b400*/  STL [R1+0x120], R199 ;  /* 0x000120c701007387 */ /* 0x000fe80000100800 */
[----:B------:R4:W-:Y:S01]  /*1b410*/  STL [R1+0xe4], R246 ;  /* 0x0000e4f601007387 */ /* 0x0009e20000100800 */
[----:B--2---:R-:W-:Y:S03]  /*1b420*/  IMAD.SHL.U32 R2, R2, 0x2, RZ ;  /* 0x0000000202027824 */ /* 0x004fe600078e00ff */
[----:B------:R2:W-:Y:S02]  /*1b430*/  STL [R1+0xe0], R230 ;  /* 0x0000e0e601007387 */ /* 0x0005e40000100800 */
[----:B------:R-:W-:Y:S02]  /*1b440*/  LOP3.LUT R2, R2, 0x6, RZ, 0xc0, !PT ;  /* 0x0000000602027812 */ /* 0x000fe400078ec0ff */
[----:B------:R-:W-:Y:S03]  /*1b450*/  STL [R1+0xdc], R229 ;  /* 0x0000dce501007387 */ /* 0x000fe60000100800 */
[----:B------:R-:W-:Y:S01]  /*1b460*/  IMAD R0, R0, 0x80, R2 ;  /* 0x0000008000007824 */ /* 0x000fe200078e0202 */
[----:B------:R1:W-:Y:S03]  /*1b470*/  STL [R1+0xd8], R228 ;  /* 0x0000d8e401007387 */ /* 0x0003e60000100800 */
[--C-:B------:R-:W-:Y:S01]  /*1b480*/  IMAD.IADD R2, R236, 0x1, -R0.reuse ;  /* 0x00000001ec027824 */ /* 0x100fe200078e0a00 */
[----:B-1----:R-:W-:Y:S01]  /*1b490*/  IADD3 R207, R0, 0x9, RZ ;  /* 0x0000000900cf7810 */ /* 0x002fe20007ffe0ff */
[--C-:B------:R-:W-:Y:S01]  /*1b4a0*/  IMAD.IADD R3, R235, 0x1, -R0.reuse ;  /* 0x00000001eb037824 */ /* 0x100fe200078e0a00 */
[----:B------:R1:W-:Y:S02]  /*1b4b0*/  STL [R1+0xd4], R227 ;  /* 0x0000d4e301007387 */ /* 0x0003e40000100800 */
[----:B------:R-:W-:Y:S02]  /*1b4c0*/  IABS R2, R2 ;  /* 0x0000000200027213 */ /* 0x000fe40000000000 */
[----:B------:R-:W-:Y:S02]  /*1b4d0*/  STL [R1+0xd0], R226 ;  /* 0x0000d0e201007387 */ /* 0x000fe40000100800 */
[----:B------:R1:W1:Y:S02]  /*1b4e0*/  I2F R206, R2 ;  /* 0x0000000200ce7306 */ /* 0x0002640000201400 */
[----:B------:R-:W-:Y:S04]  /*1b4f0*/  STL [R1+0xcc], R225 ;  /* 0x0000cce101007387 */ /* 0x000fe80000100800 */
[----:B------:R-:W-:Y:S04]  /*1b500*/  STL [R1+0xc8], R224 ;  /* 0x0000c8e001007387 */ /* 0x000fe80000100800 */
[----:B------:R-:W-:Y:S04]  /*1b510*/  STL [R1+0xc4], R223 ;  /* 0x0000c4df01007387 */ /* 0x000fe80000100800 */
[----:B------:R-:W-:Y:S04]  /*1b520*/  STL [R1+0xc0], R222 ;  /* 0x0000c0de01007387 */ /* 0x000fe80000100800 */
[----:B------:R-:W-:Y:S04]  /*1b530*/  STL [R1+0xbc], R221 ;  /* 0x0000bcdd01007387 */ /* 0x000fe80000100800 */
[----:B------:R-:W-:Y:S01]  /*1b540*/  STL [R1+0xb8], R220 ;  /* 0x0000b8dc01007387 */ /* 0x000fe20000100800 */
[----:B-1----:R-:W-:Y:S01]  /*1b550*/  IABS R2, R3 ;  /* 0x0000000300027213 */ /* 0x002fe20000000000 */
[----:B------:R-:W-:Y:S02]  /*1b560*/  IMAD.IADD R3, R234, 0x1, -R0 ;  /* 0x00000001ea037824 */ /* 0x000fe400078e0a00 */
[----:B------:R1:W-:Y:S01]  /*1b570*/  STL [R1+0xb4], R219 ;  /* 0x0000b4db01007387 */ /* 0x0003e20000100800 */
[----:B------:R-:W-:Y:S01]  /*1b580*/  FFMA.FTZ R4, R206, -UR35, R4 ;  /* 0x80000023ce047c23 */ /* 0x000fe20008010004 */
[----:B------:R1:W1:Y:S01]  /*1b590*/  I2F R204, R2 ;  /* 0x0000000200cc7306 */ /* 0x0002620000201400 */
[----:B------:R-:W-:Y:S01]  /*1b5a0*/  IADD3 R206, R0, 0x10, RZ ;  /* 0x0000001000ce7810 */ /* 0x000fe20007ffe0ff */
[----:B------:R2:W-:Y:S04]  /*1b5b0*/  STL [R1+0xb0], R218 ;  /* 0x0000b0da01007387 */ /* 0x0005e80000100800 */
[----:B------:R2:W-:Y:S04]  /*1b5c0*/  STL [R1+0xac], R217 ;  /* 0x0000acd901007387 */ /* 0x0005e80000100800 */
[----:B------:R2:W-:Y:S04]  /*1b5d0*/  STL [R1+0xa8], R212 ;  /* 0x0000a8d401007387 */ /* 0x0005e80000100800 */
[----:B------:R-:W-:Y:S04]  /*1b5e0*/  STL [R1+0xe8], R236 ;  /* 0x0000e8ec01007387 */ /* 0x000fe80000100800 */
[----:B------:R-:W-:Y:S04]  /*1b5f0*/  STL [R1+0xec], R240 ;  /* 0x0000ecf001007387 */ /* 0x000fe80000100800 */
[----:B------:R-:W-:Y:S01]  /*1b600*/  STL [R1+0xf0], R245 ;  /* 0x0000f0f501007387 */ /* 0x000fe20000100800 */
[----:B-1----:R-:W-:Y:S01]  /*1b610*/  IABS R2, R3 ;  /* 0x0000000300027213 */ /* 0x002fe20000000000 */
[----:B------:R-:W-:Y:S02]  /*1b620*/  FFMA.FTZ R6, R204, -UR35, R6 ;  /* 0x80000023cc067c23 */ /* 0x000fe40008010006 */
[----:B------:R-:W-:Y:S01]  /*1b630*/  IMAD.IADD R3, R241, 0x1, -R0 ;  /* 0x00000001f1037824 */ /* 0x000fe200078e0a00 */
[----:B------:R1:W1:Y:S04]  /*1b640*/  I2F R202, R2 ;  /* 0x0000000200ca7306 */ /* 0x0002680000201400 */
[----:B------:R-:W-:Y:S06]  /*1b650*/  IABS R3, R3 ;  /* 0x0000000300037213 */ /* 0x000fec0000000000 */
[----:B------:R-:W2:Y:S01]  /*1b660*/  I2F R203, R3 ;  /* 0x0000000300cb7306 */ /* 0x000ea20000201400 */
[----:B-1----:R-:W-:Y:S01]  /*1b670*/  IADD3 R2, R0, 0x1, RZ ;  /* 0x0000000100027810 */ /* 0x002fe20007ffe0ff */
[----:B------:R-:W-:Y:S03]  /*1b680*/  FFMA.FTZ R8, R202, -UR35, R8 ;  /* 0x80000023ca087c23 */ /* 0x000fe60008010008 */
[----:B------:R-:W-:Y:S01]  /*1b690*/  ISETP.GE.AND P1, PT, R2, R238, PT ;  /* 0x000000ee0200720c */ /* 0x000fe20003f26270 */
[----:B------:R-:W-:Y:S01]  /*1b6a0*/  IMAD.IADD R200, R236, 0x1, -R2 ;  /* 0x00000001ecc87824 */ /* 0x000fe200078e0a02 */
[C---:B------:R-:W-:Y:S02]  /*1b6b0*/  ISETP.GE.AND P3, PT, R2.reuse, R240, PT ;  /* 0x000000f00200720c */ /* 0x040fe40003f66270 */
[----:B------:R-:W-:Y:S02]  /*1b6c0*/  ISETP.GE.AND P2, PT, R2, R239, PT ;  /* 0x000000ef0200720c */ /* 0x000fe40003f46270 */
[----:B------:R-:W-:Y:S01]  /*1b6d0*/  IABS R200, R200 ;  /* 0x000000c800c87213 */ /* 0x000fe20000000000 */
[----:B--2---:R-:W-:Y:S01]  /*1b6e0*/  FFMA.FTZ R10, R203, -UR35, R10 ;  /* 0x80000023cb0a7c23 */ /* 0x004fe2000801000a */
[----:B------:R-:W-:Y:S02]  /*1b6f0*/  IADD3 R3, R0, 0x8, RZ ;  /* 0x0000000800037810 */ /* 0x000fe40007ffe0ff */
[----:B------:R-:W1:Y:S01]  /*1b700*/  I2F R205, R200 ;  /* 0x000000c800cd7306 */ /* 0x000e620000201400 */
[----:B------:R-:W-:Y:S02]  /*1b710*/  ISETP.GE.AND P0, PT, R2, R237, PT ;  /* 0x000000ed0200720c */ /* 0x000fe40003f06270 */
[----:B------:R-:W-:Y:S01]  /*1b720*/  IMAD.IADD R201, R236, 0x1, -R3 ;  /* 0x00000001ecc97824 */ /* 0x000fe200078e0a03 */
[C---:B------:R-:W-:Y:S02]  /*1b730*/  ISETP.GE.OR P3, PT, R2.reuse, R245, !P3 ;  /* 0x000000f50200720c */ /* 0x040fe40005f66670 */
[C---:B------:R-:W-:Y:S02]  /*1b740*/  ISETP.GE.OR P4, PT, R2.reuse, R244, !P2 ;  /* 0x000000f40200720c */ /* 0x040fe40005786670 */
[C---:B------:R-:W-:Y:S02]  /*1b750*/  ISETP.GE.OR P1, PT, R2.reuse, R243, !P1 ;  /* 0x000000f30200720c */ /* 0x040fe40004f26670 */
[----:B------:R-:W-:Y:S02]  /*1b760*/  ISETP.GE.OR P0, PT, R2, R242, !P0 ;  /* 0x000000f20200720c */ /* 0x000fe40004706670 */
[CC--:B------:R-:W-:Y:S04]  /*1b770*/  ISETP.GE.AND P2, PT, R3.reuse, R240.reuse, PT ;  /* 0x000000f00300720c */ /* 0x0c0fe80003f46270 */
[----:B------:R-:W-:Y:S05]  /*1b780*/  ISETP.GE.OR P2, PT, R3, R245, !P2 ;  /* 0x000000f50300720c */ /* 0x000fea0005746670 */
[----:B------:R-:W-:Y:S02]  /*1b790*/  @P1 LOP3.LUT R232, R232, 0x800000, RZ, 0xfc, !PT ;  /* 0x00800000e8e81812 */ /* 0x000fe400078efcff */
[C---:B------:R-:W-:Y:S01]  /*1b7a0*/  ISETP.GE.AND P1, PT, R0.reuse, R240, PT ;  /* 0x000000f00000720c */ /* 0x040fe20003f26270 */
[----:B-1----:R-:W-:Y:S01]  /*1b7b0*/  FFMA.FTZ R5, R205, -UR35, R5 ;  /* 0x80000023cd057c23 */ /* 0x002fe20008010005 */
[----:B------:R-:W-:Y:S02]  /*1b7c0*/  IABS R200, R201 ;  /* 0x000000c900c87213 */ /* 0x000fe40000000000 */
[----:B------:R-:W-:Y:S02]  /*1b7d0*/  IADD3 R205, R0, 0x11, RZ ;  /* 0x0000001100cd7810 */ /* 0x000fe40007ffe0ff */
[----:B------:R-:W-:Y:S01]  /*1b7e0*/  LOP3.LUT R232, R232, 0xffbfffff, RZ, 0xc0, !PT ;  /* 0xffbfffffe8e87812 */ /* 0x000fe200078ec0ff */
[----:B------:R-:W-:Y:S01]  /*1b7f0*/  IMAD.MOV.U32 R201, RZ, RZ, R200 ;  /* 0x000000ffffc97224 */ /* 0x000fe200078e00c8 */
[----:B------:R-:W-:Y:S01]  /*1b800*/  ISETP.GE.OR P1, PT, R0, R245, !P1 ;  /* 0x000000f50000720c */ /* 0x000fe20004f26670 */
[----:B------:R-:W-:Y:S01]  /*1b810*/  IMAD.IADD R200, R236, 0x1, -R207 ;  /* 0x00000001ecc87824 */ /* 0x000fe200078e0acf */
[----:B------:R-:W-:Y:S01]  /*1b820*/  @P0 LOP3.LUT R232, R232, 0x400000, RZ, 0xfc, !PT ;  /* 0x00400000e8e80812 */ /* 0x000fe200078efcff */
[----:B------:R1:W2:Y:S01]  /*1b830*/  I2F R208, R201 ;  /* 0x000000c900d07306 */ /* 0x0002a20000201400 */
[C---:B------:R-:W-:Y:S02]  /*1b840*/  ISETP.GE.AND P0, PT, R0.reuse, R239, PT ;  /* 0x000000ef0000720c */ /* 0x040fe40003f06270 */
[----:B------:R-:W-:Y:S02]  /*1b850*/  IABS R200, R200 ;  /* 0x000000c800c87213 */ /* 0x000fe40000000000 */
[----:B------:R-:W-:Y:S02]  /*1b860*/  ISETP.GE.OR P0, PT, R0, R244, !P0 ;  /* 0x000000f40000720c */ /* 0x000fe40004706670 */
[----:B------:R-:W-:Y:S02]  /*1b870*/  FSEL R250, R4, -INF , !P1 ;  /* 0xff80000004fa7808 */ /* 0x000fe40004800000 */
[----:B------:R-:W-:Y:S01]  /*1b880*/  ISETP.GE.AND P1, PT, R0, R238, PT ;  /* 0x000000ee0000720c */ /* 0x000fe20003f26270 */
[----:B------:R-:W2:Y:S01]  /*1b890*/  I2F R204, R200 ;  /* 0x000000c800cc7306 */ /* 0x000ea20000201400 */
[----:B---3--:R-:W-:Y:S02]  /*1b8a0*/  FSEL R197, R6, -INF , !P0 ;  /* 0xff80000006c57808 */ /* 0x008fe40004000000 */
[C---:B------:R-:W-:Y:S02]  /*1b8b0*/  ISETP.GE.AND P0, PT, R0.reuse, R237, PT ;  /* 0x000000ed0000720c */ /* 0x040fe40003f06270 */
[C---:B------:R-:W-:Y:S02]  /*1b8c0*/  ISETP.GE.OR P1, PT, R0.reuse, R243, !P1 ;  /* 0x000000f30000720c */ /* 0x040fe40004f26670 */
[----:B------:R-:W-:Y:S02]  /*1b8d0*/  ISETP.GE.OR P0, PT, R0, R242, !P0 ;  /* 0x000000f20000720c */ /* 0x000fe40004706670 */
[----:B----4-:R-:W-:Y:S02]  /*1b8e0*/  FSEL R246, R8, -INF , !P1 ;  /* 0xff80000008f67808 */ /* 0x010fe40004800000 */
[----:B------:R-:W-:Y:S02]  /*1b8f0*/  FSEL R230, R10, -INF , !P0 ;  /* 0xff8000000ae67808 */ /* 0x000fe40004000000 */
[CC--:B------:R-:W-:Y:S01]  /*1b900*/  ISETP.GE.AND P1, PT, R207.reuse, R240.reuse, PT ;  /* 0x000000f0cf00720c */ /* 0x0c0fe20003f26270 */
[----:B-1----:R-:W-:Y:S01]  /*1b910*/  IMAD.IADD R201, R236, 0x1, -R206 ;  /* 0x00000001ecc97824 */ /* 0x002fe200078e0ace */
[-C--:B------:R-:W-:Y:S01]  /*1b920*/  ISETP.GE.AND P0, PT, R206, R240.reuse, PT ;  /* 0x000000f0ce00720c */ /* 0x080fe20003f06270 */
[----:B--2---:R-:W-:Y:S01]  /*1b930*/  FFMA.FTZ R16, R208, -UR35, R16 ;  /* 0x80000023d0107c23 */ /* 0x004fe20008010010 */
[-C--:B------:R-:W-:Y:S02]  /*1b940*/  ISETP.GE.OR P1, PT, R207, R245.reuse, !P1 ;  /* 0x000000f5cf00720c */ /* 0x080fe40004f26670 */
[----:B------:R-:W-:Y:S02]  /*1b950*/  ISETP.GE.OR P0, PT, R206, R245, !P0 ;  /* 0x000000f5ce00720c */ /* 0x000fe40004706670 */
[----:B------:R-:W-:Y:S02]  /*1b960*/  FSEL R198, R16, -INF , !P2 ;  /* 0xff80000010c67808 */ /* 0x000fe40005000000 */
[----:B------:R-:W-:Y:S01]  /*1b970*/  ISETP.GE.AND P2, PT, R205, R240, PT ;  /* 0x000000f0cd00720c */ /* 0x000fe20003f46270 */
[----:B------:R-:W-:Y:S01]  /*1b980*/  FFMA.FTZ R17, R204, -UR35, R17 ;  /* 0x80000023cc117c23 */ /* 0x000fe20008010011 */
[----:B------:R-:W-:Y:S01]  /*1b990*/  IABS R200, R201 ;  /* 0x000000c900c87213 */ /* 0x000fe20000000000 */
[----:B------:R-:W-:Y:S01]  /*1b9a0*/  IMAD.IADD R201, R235, 0x1, -R2 ;  /* 0x00000001ebc97824 */ /* 0x000fe200078e0a02 */
[----:B------:R-:W-:Y:S02]  /*1b9b0*/  ISETP.GE.OR P2, PT, R205, R245, !P2 ;  /* 0x000000f5cd00720c */ /* 0x000fe40005746670 */
[----:B------:R1:W2:Y:S01]  /*1b9c0*/  I2F R203, R200 ;  /* 0x000000c800cb7306 */ /* 0x0002a20000201400 */
[----:B------:R-:W-:Y:S02]  /*1b9d0*/  FSEL R199, R17, -INF , !P1 ;  /* 0xff80000011c77808 */ /* 0x000fe40004800000 */
[C---:B------:R-:W-:Y:S02]  /*1b9e0*/  IADD3 R17, R0.reuse, 0x31, RZ ;  /* 0x0000003100117810 */ /* 0x040fe40007ffe0ff */
[C---:B------:R-:W-:Y:S02]  /*1b9f0*/  IADD3 R16, R0.reuse, 0x38, RZ ;  /* 0x0000003800107810 */ /* 0x040fe40007ffe0ff */
[C---:B------:R-:W-:Y:S02]  /*1ba00*/  IADD3 R10, R0.reuse, 0x39, RZ ;  /* 0x00000039000a7810 */ /* 0x040fe40007ffe0ff */
[----:B------:R-:W-:Y:S02]  /*1ba10*/  IADD3 R8, R0, 0x40, RZ ;  /* 0x0000004000087810 */ /* 0x000fe40007ffe0ff */
[----:B------:R-:W-:Y:S02]  /*1ba20*/  LOP3.LUT R232, R232, 0xffdfffff, RZ, 0xc0, !PT ;  /* 0xffdfffffe8e87812 */ /* 0x000fe400078ec0ff */
[C---:B------:R-:W-:Y:S02]  /*1ba30*/  IADD3 R6, R0.reuse, 0x41, RZ ;  /* 0x0000004100067810 */ /* 0x040fe40007ffe0ff */
[----:B------:R-:W-:Y:S02]  /*1ba40*/  FSEL R249, R5, -INF , !P3 ;  /* 0xff80000005f97808 */ /* 0x000fe40005800000 */
[----:B------:R-:W-:Y:S02]  /*1ba50*/  IADD3 R5, R0, 0x48, RZ ;  /* 0x0000004800057810 */ /* 0x000fe40007ffe0ff */
[----:B-1----:R-:W-:Y:S01]  /*1ba60*/  IABS R200, R201 ;  /* 0x000000c900c87213 */ /* 0x002fe20000000000 */
[----:B--2---:R-:W-:Y:S04]  /*1ba70*/  FFMA.FTZ R20, R203, -UR35, R20 ;  /* 0x80000023cb147c23 */ /* 0x004fe80008010014 */
[----:B------:R-:W-:Y:S01]  /*1ba80*/  IMAD.MOV.U32 R201, RZ, RZ, R200 ;  /* 0x000000ffffc97224 */ /* 0x000fe200078e00c8 */
[----:B------:R-:W-:Y:S01]  /*1ba90*/  FSEL R228, R20, -INF , !P0 ;  /* 0xff80000014e47808 */ /* 0x000fe20004000000 */
[----:B------:R-:W-:Y:S02]  /*1baa0*/  IMAD.IADD R200, R236, 0x1, -R205 ;  /* 0x00000001ecc87824 */ /* 0x000fe400078e0acd */
[----:B------:R1:W2:Y:S03]  /*1bab0*/  I2F R202, R201 ;  /* 0x000000c900ca7306 */ /* 0x0002a60000201400 */
[----:B------:R-:W-:Y:S07]  /*1bac0*/  IABS R200, R200 ;  /* 0x000000c800c87213 */ /* 0x000fee0000000000 */
[----:B------:R3:W4:Y:S01]  /*1bad0*/  I2F R204, R200 ;  /* 0x000000c800cc7306 */ /* 0x0007220000201400 */
[C---:B-1----:R-:W-:Y:S02]  /*1bae0*/  IMAD.IADD R201, R235.reuse, 0x1, -R3 ;  /* 0x00000001ebc97824 */ /* 0x042fe400078e0a03 */
[----:B--2---:R-:W-:Y:S03]  /*1baf0*/  FFMA.FTZ R7, R202, -UR35, R7 ;  /* 0x80000023ca077c23 */ /* 0x004fe60008010007 */
[----:B---3--:R-:W-:Y:S01]  /*1bb00*/  IABS R200, R201 ;  /* 0x000000c900c87213 */ /* 0x008fe20000000000 */
[----:B------:R-:W-:Y:S02]  /*1bb10*/  IMAD.IADD R201, R235, 0x1, -R207 ;  /* 0x00000001ebc97824 */ /* 0x000fe400078e0acf */
[----:B----4-:R-:W-:Y:S01]  /*1bb20*/  FFMA.FTZ R21, R204, -UR35, R21 ;  /* 0x80000023cc157c23 */ /* 0x010fe20008010015 */
[----:B------:R1:W2:Y:S01]  /*1bb30*/  I2F R208, R200 ;  /* 0x000000c800d07306 */ /* 0x0002a20000201400 */
[----:B------:R-:W-:Y:S03]  /*1bb40*/  IADD3 R204, R0, 0x18, RZ ;  /* 0x0000001800cc7810 */ /* 0x000fe60007ffe0ff */
[----:B------:R-:W-:Y:S02]  /*1bb50*/  FSEL R227, R21, -INF , !P2 ;  /* 0xff80000015e37808 */ /* 0x000fe40005000000 */
[C---:B------:R-:W-:Y:S04]  /*1bb60*/  ISETP.GE.AND P1, PT, R204.reuse, R240, PT ;  /* 0x000000f0cc00720c */ /* 0x040fe80003f26270 */
[----:B------:R-:W-:Y:S02]  /*1bb70*/  ISETP.GE.OR P1, PT, R204, R245, !P1 ;  /* 0x000000f5cc00720c */ /* 0x000fe40004f26670 */
[----:B-1----:R-:W-:Y:S01]  /*1bb80*/  IABS R200, R201 ;  /* 0x000000c900c87213 */ /* 0x002fe20000000000 */
[C---:B------:R-:W-:Y:S02]  /*1bb90*/  IMAD.IADD R201, R235.reuse, 0x1, -R206 ;  /* 0x00000001ebc97824 */ /* 0x040fe400078e0ace */
[----:B--2---:R-:W-:Y:S01]  /*1bba0*/  FFMA.FTZ R18, R208, -UR35, R18 ;  /* 0x80000023d0127c23 */ /* 0x004fe20008010012 */
[----:B------:R1:W2:Y:S02]  /*1bbb0*/  I2F R202, R200 ;  /* 0x000000c800ca7306 */ /* 0x0002a40000201400 */
[----:B-1----:R-:W-:Y:S01]  /*1bbc0*/  IABS R200, R201 ;  /* 0x000000c900c87213 */ /* 0x002fe20000000000 */
[----:B------:R-:W-:Y:S02]  /*1bbd0*/  IMAD.IADD R201, R235, 0x1, -R205 ;  /* 0x00000001ebc97824 */ /* 0x000fe400078e0acd */
[----:B--2---:R-:W-:Y:S05]  /*1bbe0*/  FFMA.FTZ R19, R202, -UR35, R19 ;  /* 0x80000023ca137c23 */ /* 0x004fea0008010013 */
[----:B------:R1:W2:Y:S02]  /*1bbf0*/  I2F R203, R200 ;  /* 0x000000c800cb7306 */ /* 0x0002a40000201400 */
[----:B-1----:R-:W-:Y:S02]  /*1bc00*/  IMAD.IADD R200, R236, 0x1, -R204 ;  /* 0x00000001ecc87824 */ /* 0x002fe400078e0acc */
[----:B--2---:R-:W-:Y:S03]  /*1bc10*/  FFMA.FTZ R22, R203, -UR35, R22 ;  /* 0x80000023cb167c23 */ /* 0x004fe60008010016 */
[----:B------:R-:W-:Y:S04]  /*1bc20*/  IABS R200, R200 ;  /* 0x000000c800c87213 */ /* 0x000fe80000000000 */
[----:B------:R1:W2:Y:S02]  /*1bc30*/  I2F R208, R200 ;  /* 0x000000c800d07306 */ /* 0x0002a40000201400 */
[----:B-1----:R-:W-:Y:S01]  /*1bc40*/  IABS R200, R201 ;  /* 0x000000c900c87213 */ /* 0x002fe20000000000 */
[--C-:B------:R-:W-:Y:S02]  /*1bc50*/  IMAD.IADD R201, R234, 0x1, -R2.reuse ;  /* 0x00000001eac97824 */ /* 0x100fe400078e0a02 */
[----:B------:R-:W-:Y:S05]  /*1bc60*/  IMAD.IADD R2, R241, 0x1, -R2 ;  /* 0x00000001f1027824 */ /* 0x000fea00078e0a02 */
[----:B------:R1:W3:Y:S01]  /*1bc70*/  I2F R203, R200 ;  /* 0x000000c800cb7306 */ /* 0x0002e20000201400 */
[----:B--2---:R-:W-:Y:S05]  /*1bc80*/  FFMA.FTZ R32, R208, -UR35, R32 ;  /* 0x80000023d0207c23 */ /* 0x004fea0008010020 */
[----:B------:R-:W-:Y:S02]  /*1bc90*/  FSEL R219, R32, -INF , !P1 ;  /* 0xff80000020db7808 */ /* 0x000fe40004800000 */
[----:B-1----:R-:W-:Y:S01]  /*1bca0*/  IABS R200, R201 ;  /* 0x000000c900c87213 */ /* 0x002fe20000000000 */
[----:B---3--:R-:W-:Y:S02]  /*1bcb0*/  FFMA.FTZ R23, R203, -UR35, R23 ;  /* 0x80000023cb177c23 */ /* 0x008fe40008010017 */
[----:B------:R-:W-:Y:S01]  /*1bcc0*/  IMAD.IADD R201, R234, 0x1, -R3 ;  /* 0x00000001eac97824 */ /* 0x000fe200078e0a03 */
[----:B------:R1:W2:Y:S02]  /*1bcd0*/  I2F R202, R200 ;  /* 0x000000c800ca7306 */ /* 0x0002a40000201400 */
[----:B-1----:R-:W-:Y:S02]  /*1bce0*/  IMAD.IADD R200, R235, 0x1, -R204 ;  /* 0x00000001ebc87824 */ /* 0x002fe400078e0acc */
[----:B--2---:R-:W-:Y:S03]  /*1bcf0*/  FFMA.FTZ R9, R202, -UR35, R9 ;  /* 0x80000023ca097c23 */ /* 0x004fe60008010009 */
[----:B------:R-:W-:Y:S04]  /*1bd00*/  IABS R200, R200 ;  /* 0x000000c800c87213 */ /* 0x000fe80000000000 */
[----:B------:R1:W2:Y:S02]  /*1bd10*/  I2F R203, R200 ;  /* 0x000000c800cb7306 */ /* 0x0002a40000201400 */
[----:B-1----:R-:W-:Y:S01]  /*1bd20*/  IABS R200, R201 ;  /* 0x000000c900c87213 */ /* 0x002fe20000000000 */
[----:B------:R-:W-:Y:S02]  /*1bd30*/  IMAD.IADD R201, R234, 0x1, -R207 ;  /* 0x00000001eac97824 */ /* 0x000fe400078e0acf */
[----:B--2---:R-:W-:Y:S05]  /*1bd40*/  FFMA.FTZ R34, R203, -UR35, R34 ;  /* 0x80000023cb227c23 */ /* 0x004fea0008010022 */
[----:B------:R1:W2:Y:S01]  /*1bd50*/  I2F R202, R200 ;  /* 0x000000c800ca7306 */ /* 0x0002a20000201400 */
[----:B------:R-:W-:Y:S04]  /*1bd60*/  IADD3 R203, R0, 0x19, RZ ;  /* 0x0000001900cb7810 */ /* 0x000fe80007ffe0ff */
[C---:B------:R-:W-:Y:S04]  /*1bd70*/  ISETP.GE.AND P0, PT, R203.reuse, R240, PT ;  /* 0x000000f0cb00720c */ /* 0x040fe80003f06270 */
[----:B------:R-:W-:Y:S02]  /*1bd80*/  ISETP.GE.OR P0, PT, R203, R245, !P0 ;  /* 0x000000f5cb00720c */ /* 0x000fe40004706670 */
[----:B-1----:R-:W-:Y:S01]  /*1bd90*/  IABS R200, R201 ;  /* 0x000000c900c87213 */ /* 0x002fe20000000000 */
[----:B--2---:R-:W-:Y:S03]  /*1bda0*/  FFMA.FTZ R12, R202, -UR35, R12 ;  /* 0x80000023ca0c7c23 */ /* 0x004fe6000801000c */
[----:B------:R1:W2:Y:S02]  /*1bdb0*/  I2F R201, R200 ;  /* 0x000000c800c97306 */ /* 0x0002a40000201400 */
[----:B-1----:R-:W-:Y:S02]  /*1bdc0*/  IMAD.IADD R200, R236, 0x1, -R203 ;  /* 0x00000001ecc87824 */ /* 0x002fe400078e0acb */
[----:B--2---:R-:W-:Y:S02]  /*1bdd0*/  FFMA.FTZ R13, R201, -UR35, R13 ;  /* 0x80000023c90d7c23 */ /* 0x004fe4000801000d */
[----:B------:R-:W-:Y:S01]  /*1bde0*/  IMAD.IADD R201, R234, 0x1, -R206 ;  /* 0x00000001eac97824 */ /* 0x000fe200078e0ace */
[----:B------:R-:W-:Y:S04]  /*1bdf0*/  IABS R200, R200 ;  /* 0x000000c800c87213 */ /* 0x000fe80000000000 */
[----:B------:R1:W2:Y:S02]  /*1be00*/  I2F R202, R200 ;  /* 0x000000c800ca7306 */ /* 0x0002a40000201400 */
[----:B-1----:R-:W-:Y:S01]  /*1be10*/  IABS R200, R201 ;  /* 0x000000c900c87213 */ /* 0x002fe20000000000 */
[----:B--2---:R-:W-:Y:S07]  /*1be20*/  FFMA.FTZ R33, R202, -UR35, R33 ;  /* 0x80000023ca217c23 */ /* 0x004fee0008010021 */
[----:B------:R1:W2:Y:S01]  /*1be30*/  I2F R201, R200 ;  /* 0x000000c800c97306 */ /* 0x0002a20000201400 */
[----:B------:R-:W-:Y:S02]  /*1be40*/  FSEL R226, R33, -INF , !P0 ;  /* 0xff80000021e27808 */ /* 0x000fe40004000000 */
[----:B------:R-:W-:Y:S01]  /*1be50*/  FSEL R33, R7, -INF , !P4 ;  /* 0xff80000007217808 */ /* 0x000fe20006000000 */
[----:B-1----:R-:W-:Y:S02]  /*1be60*/  IMAD.IADD R200, R235, 0x1, -R203 ;  /* 0x00000001ebc87824 */ /* 0x002fe400078e0acb */
[----:B--2---:R-:W-:Y:S02]  /*1be70*/  FFMA.FTZ R24, R201, -UR35, R24 ;  /* 0x80000023c9187c23 */ /* 0x004fe40008010018 */
[----:B------:R-:W-:Y:S01]  /*1be80*/  IMAD.IADD R201, R234, 0x1, -R205 ;  /* 0x00000001eac97824 */ /* 0x000fe200078e0acd */
[----:B------:R-:W-:Y:S04]  /*1be90*/  IABS R200, R200 ;  /* 0x000000c800c87213 */ /* 0x000fe80000000000 */
[----:B------:R1:W2:Y:S02]  /*1bea0*/  I2F R202, R200 ;  /* 0x000000c800ca7306 */ /* 0x0002a40000201400 */
[----:B-1----:R-:W-:Y:S01]  /*1beb0*/  IABS R200, R201 ;  /* 0x000000c900c87213 */ /* 0x002fe20000000000 */
[----:B--2---:R-:W-:Y:S01]  /*1bec0*/  FFMA.FTZ R35, R202, -UR35, R35 ;  /* 0x80000023ca237c23 */ /* 0x004fe20008010023 */
[----:B------:R-:W-:Y:S02]  /*1bed0*/  IABS R201, R2 ;  /* 0x0000000200c97213 */ /* 0x000fe40000000000 */
[----:B------:R-:W-:Y:S04]  /*1bee0*/  IADD3 R202, R0, 0x20, RZ ;  /* 0x0000002000ca7810 */ /* 0x000fe80007ffe0ff */
[----:B------:R-:W1:Y:S01]  /*1bef0*/  I2F R200, R200 ;  /* 0x000000c800c87306 */ /* 0x000e620000201400 */
[----:B------:R-:W-:Y:S01]  /*1bf00*/  ISETP.GE.AND P2, PT, R202, R240, PT ;  /* 0x000000f0ca00720c */ /* 0x000fe20003f46270 */
[----:B------:R-:W-:Y:S03]  /*1bf10*/  IMAD.IADD R2, R236, 0x1, -R202 ;  /* 0x00000001ec027824 */ /* 0x000fe600078e0aca */
[----:B------:R-:W-:Y:S02]  /*1bf20*/  ISETP.GE.OR P2, PT, R202, R245, !P2 ;  /* 0x000000f5ca00720c */ /* 0x000fe40005746670 */
[----:B------:R-:W-:Y:S03]  /*1bf30*/  IABS R2, R2 ;  /* 0x0000000200027213 */ /* 0x000fe60000000000 */
[----:B------:R-:W2:Y:S01]  /*1bf40*/  I2F R201, R201 ;  /* 0x000000c900c97306 */ /* 0x000ea20000201400 */
[----:B-1----:R-:W-:Y:S02]  /*1bf50*/  FFMA.FTZ R25, R200, -UR35, R25 ;  /* 0x80000023c8197c23 */ /* 0x002fe40008010019 */
[----:B------:R-:W-:Y:S02]  /*1bf60*/  IMAD.IADD R200, R234, 0x1, -R204 ;  /* 0x00000001eac87824 */ /* 0x000fe400078e0acc */
[----:B--2---:R-:W-:Y:S05]  /*1bf70*/  FFMA.FTZ R11, R201, -UR35, R11 ;  /* 0x80000023c90b7c23 */ /* 0x004fea000801000b */
[----:B------:R1:W2:Y:S02]  /*1bf80*/  I2F R201, R2 ;  /* 0x0000000200c97306 */ /* 0x0002a40000201400 */
[----:B-1----:R-:W-:Y:S01]  /*1bf90*/  IABS R2, R200 ;  /* 0x000000c800027213 */ /* 0x002fe20000000000 */
[----:B--2---:R-:W-:Y:S07]  /*1bfa0*/  FFMA.FTZ R36, R201, -UR35, R36 ;  /* 0x80000023c9247c23 */ /* 0x004fee0008010024 */
[----:B------:R1:W2:Y:S01]  /*1bfb0*/  I2F R200, R2 ;  /* 0x0000000200c87306 */ /* 0x0002a20000201400 */
[----:B------:R-:W-:Y:S02]  /*1bfc0*/  FSEL R225, R36, -INF , !P2 ;  /* 0xff80000024e17808 */ /* 0x000fe40005000000 */
[C---:B------:R-:W-:Y:S04]  /*1bfd0*/  ISETP.GE.AND P2, PT, R3.reuse, R239, PT ;  /* 0x000000ef0300720c */ /* 0x040fe80003f46270 */
[----:B------:R-:W-:Y:S04]  /*1bfe0*/  ISETP.GE.OR P6, PT, R3, R244, !P2 ;  /* 0x000000f40300720c */ /* 0x000fe800057c6670 */
        /* <DEDUP_REMOVED lines=8> */
[C---:B------:R-:W-:Y:S02]  /*1c070*/  IADD3 R201, R0.reuse, 0x21, RZ ;  /* 0x0000002100c97810 */ /* 0x040fe40007ffe0ff */
[----:B------:R-:W-:Y:S04]  /*1c080*/  IADD3 R200, R0, 0x28, RZ ;  /* 0x0000002800c87810 */ /* 0x000fe80007ffe0ff */
[----:B------:R-:W1:Y:S01]  /*1c090*/  I2F R2, R2 ;  /* 0x0000000200027306 */ /* 0x000e620000201400 */
[CC--:B------:R-:W-:Y:S02]  /*1c0a0*/  ISETP.GE.AND P1, PT, R201.reuse, R240.reuse, PT ;  /* 0x000000f0c900720c */ /* 0x0c0fe40003f26270 */
[C---:B------:R-:W-:Y:S02]  /*1c0b0*/  ISETP.GE.AND P0, PT, R200.reuse, R240, PT ;  /* 0x000000f0c800720c */ /* 0x040fe40003f06270 */
[-C--:B------:R-:W-:Y:S02]  /*1c0c0*/  ISETP.GE.OR P1, PT, R201, R245.reuse, !P1 ;  /* 0x000000f5c900720c */ /* 0x080fe40004f26670 */
[----:B------:R-:W-:Y:S01]  /*1c0d0*/  ISETP.GE.OR P0, PT, R200, R245, !P0 ;  /* 0x000000f5c800720c */ /* 0x000fe20004706670 */
[----:B-1----:R-:W-:Y:S02]  /*1c0e0*/  FFMA.FTZ R14, R2, -UR35, R14 ;  /* 0x80000023020e7c23 */ /* 0x002fe4000801000e */
[----:B------:R-:W-:Y:S05]  /*1c0f0*/  IMAD.IADD R2, R236, 0x1, -R201 ;  /* 0x00000001ec027824 */ /* 0x000fea00078e0ac9 */
[----:B------:R-:W-:Y:S06]  /*1c100*/  IABS R2, R2 ;  /* 0x0000000200027213 */ /* 0x000fec0000000000 */
[----:B------:R-:W1:Y:S02]  /*1c110*/  I2F R2, R2 ;  /* 0x0000000200027306 */ /* 0x000e640000201400 */
[----:B-1----:R-:W-:Y:S02]  /*1c120*/  FFMA.FTZ R37, R2, -UR35, R37 ;  /* 0x8000002302257c23 */ /* 0x002fe40008010025 */
[----:B------:R-:W-:Y:S03]  /*1c130*/  IMAD.IADD R2, R235, 0x1, -R201 ;  /* 0x00000001eb027824 */ /* 0x000fe600078e0ac9 */
[----:B------:R-:W-:Y:S02]  /*1c140*/  FSEL R224, R37, -INF , !P1 ;  /* 0xff80000025e07808 */ /* 0x000fe40004800000 */
[----:B------:R-:W-:Y:S02]  /*1c150*/  IABS R2, R2 ;  /* 0x0000000200027213 */ /* 0x000fe40000000000 */
[C---:B------:R-:W-:Y:S04]  /*1c160*/  ISETP.GE.AND P1, PT, R3.reuse, R238, PT ;  /* 0x000000ee0300720c */ /* 0x040fe80003f26270 */
[----:B------:R-:W1:Y:S01]  /*1c170*/  I2F R2, R2 ;  /* 0x0000000200027306 */ /* 0x000e620000201400 */
[C---:B------:R-:W-:Y:S11]  /*1c180*/  ISETP.GE.OR P1, PT, R3.reuse, R243, !P1 ;  /* 0x000000f30300720c */ /* 0x040ff60004f26670 */
[----:B------:R-:W-:Y:S02]  /*1c190*/  @!UPT UIADD3 URZ, URZ, URZ, URZ ;  /* 0x0000003f3f3ff290 */ /* 0x000fe4000fffe03f */
[----:B------:R-:W-:Y:S04]  /*1c1a0*/  @P1 LOP3.LUT R232, R232, 0x200000, RZ, 0xfc, !PT ;  /* 0x00200000e8e81812 */ /* 0x000fe800078efcff */
[----:B------:R-:W-:Y:S01]  /*1c1b0*/  LOP3.LUT R232, R232, 0xffefffff, RZ, 0xc0, !PT ;  /* 0xffefffffe8e87812 */ /* 0x000fe200078ec0ff */
        /* <DEDUP_REMOVED lines=10> */
[----:B------:R-:W-:Y:S02]  /*1c260*/  ISETP.GE.OR P0, PT, R3, R242, !P0 ;  /* 0x000000f20300720c */ /* 0x000fe40004706670 */
[----:B------:R-:W-:Y:S11]  /*1c270*/  IADD3 R3, R0, 0x29, RZ ;  /* 0x0000002900037810 */ /* 0x000ff60007ffe0ff */
[----:B------:R-:W-:Y:S02]  /*1c280*/  @P0 LOP3.LUT R232, R232, 0x100000, RZ, 0xfc, !PT ;  /* 0x00100000e8e80812 */ /* 0x000fe400078efcff */
[C---:B------:R-:W-:Y:S02]  /*1c290*/  ISETP.GE.AND P0, PT, R3.reuse, R240, PT ;  /* 0x000000f00300720c */ /* 0x040fe40003f06270 */
[----:B------:R-:W-:Y:S02]  /*1c2a0*/  LOP3.LUT R232, R232, 0xfffbffff, RZ, 0xc0, !PT ;  /* 0xfffbffffe8e87812 */ /* 0x000fe400078ec0ff */
[----:B------:R-:W-:Y:S01]  /*1c2b0*/  ISETP.GE.OR P0, PT, R3, R245, !P0 ;  /* 0x000000f50300720c */ /* 0x000fe20004706670 */
[----:B-1----:R-:W-:Y:S02]  /*1c2c0*/  FFMA.FTZ R29, R2, -UR35, R29 ;  /* 0x80000023021d7c23 */ /* 0x002fe4000801001d */
[----:B------:R-:W-:Y:S05]  /*1c2d0*/  IMAD.IADD R2, R241, 0x1, -R207 ;  /* 0x00000001f1027824 */ /* 0x000fea00078e0acf */
[----:B------:R-:W-:Y:S06]  /*1c2e0*/  IABS R2, R2 ;  /* 0x0000000200027213 */ /* 0x000fec0000000000 */
[----:B------:R-:W1:Y:S02]  /*1c2f0*/  I2F R2, R2 ;  /* 0x0000000200027306 */ /* 0x000e640000201400 */
        /* <DEDUP_REMOVED lines=14> */
[C---:B------:R-:W-:Y:S02]  /*1c3e0*/  ISETP.GE.OR P2, PT, R207.reuse, R244, !P0 ;  /* 0x000000f4cf00720c */ /* 0x040fe40004746670 */
[C---:B------:R-:W-:Y:S04]  /*1c3f0*/  ISETP.GE.AND P0, PT, R207.reuse, R238, PT ;  /* 0x000000eecf00720c */ /* 0x040fe80003f06270 */
[C---:B------:R-:W-:Y:S02]  /*1c400*/  ISETP.GE.OR P1, PT, R207.reuse, R243, !P0 ;  /* 0x000000f3cf00720c */ /* 0x040fe40004726670 */
[C---:B------:R-:W-:Y:S04]  /*1c410*/  ISETP.GE.AND P0, PT, R207.reuse, R237, PT ;  /* 0x000000edcf00720c */ /* 0x040fe80003f06270 */
[----:B------:R-:W-:Y:S02]  /*1c420*/  ISETP.GE.OR P0, PT, R207, R242, !P0 ;  /* 0x000000f2cf00720c */ /* 0x000fe40004706670 */
[----:B------:R-:W-:Y:S04]  /*1c430*/  @P2 LOP3.LUT R232, R232, 0x40000, RZ, 0xfc, !PT ;  /* 0x00040000e8e82812 */ /* 0x000fe800078efcff */
[----:B------:R-:W-:Y:S04]  /*1c440*/  LOP3.LUT R232, R232, 0xfff7ffff, RZ, 0xc0, !PT ;  /* 0xfff7ffffe8e87812 */ /* 0x000fe800078ec0ff */
[----:B------:R-:W-:Y:S01]  /*1c450*/  @P1 LOP3.LUT R232, R232, 0x80000, RZ, 0xfc, !PT ;  /* 0x00080000e8e81812 */ /* 0x000fe200078efcff */
[----:B-1----:R-:W-:Y:S02]  /*1c460*/  FFMA.FTZ R40, R2, -UR35, R40 ;  /* 0x8000002302287c23 */ /* 0x002fe40008010028 */
[----:B------:R-:W-:Y:S01]  /*1c470*/  IMAD.IADD R2, R241, 0x1, -R206 ;  /* 0x00000001f1027824 */ /* 0x000fe200078e0ace */
[----:B------:R-:W-:Y:S04]  /*1c480*/  LOP3.LUT R232, R232, 0xfffdffff, RZ, 0xc0, !PT ;  /* 0xfffdffffe8e87812 */ /* 0x000fe800078ec0ff */
[----:B------:R-:W-:Y:S02]  /*1c490*/  IABS R2, R2 ;  /* 0x0000000200027213 */ /* 0x000fe40000000000 */
[----:B------:R-:W-:Y:S04]  /*1c4a0*/  @P0 LOP3.LUT R232, R232, 0x20000, RZ, 0xfc, !PT ;  /* 0x00020000e8e80812 */ /* 0x000fe800078efcff */
[----:B------:R-:W1:Y:S01]  /*1c4b0*/  I2F R2, R2 ;  /* 0x0000000200027306 */ /* 0x000e620000201400 */
[----:B------:R-:W-:Y:S01]  /*1c4c0*/  LOP3.LUT R232, R232, 0xfffeffff, RZ, 0xc0, !PT ;  /* 0xfffeffffe8e87812 */ /* 0x000fe200078ec0ff */
[----:B-1----:R-:W-:Y:S02]  /*1c4d0*/  FFMA.FTZ R26, R2, -UR35, R26 ;  /* 0x80000023021a7c23 */ /* 0x002fe4000801001a */
[----:B------:R-:W-:Y:S05]  /*1c4e0*/  IMAD.IADD R2, R235, 0x1, -R3 ;  /* 0x00000001eb027824 */ /* 0x000fea00078e0a03 */
[----:B------:R-:W-:Y:S06]  /*1c4f0*/  IABS R2, R2 ;  /* 0x0000000200027213 */ /* 0x000fec0000000000 */
[----:B------:R-:W1:Y:S02]  /*1c500*/  I2F R2, R2 ;  /* 0x0000000200027306 */ /* 0x000e640000201400 */
[----:B-1----:R-:W-:Y:S01]  /*1c510*/  FFMA.FTZ R51, R2, -UR35, R51 ;  /* 0x8000002302337c23 */ /* 0x002fe20008010033 */
[----:B------:R-:W-:Y:S04]  /*1c520*/  IADD3 R2, R0, 0x30, RZ ;  /* 0x0000003000027810 */ /* 0x000fe80007ffe0ff */
[----:B------:R-:W-:Y:S01]  /*1c530*/  ISETP.GE.AND P0, PT, R2, R240, PT ;  /* 0x000000f00200720c */ /* 0x000fe20003f06270 */
[----:B------:R-:W-:Y:S03]  /*1c540*/  IMAD.IADD R4, R236, 0x1, -R2 ;  /* 0x00000001ec047824 */ /* 0x000fe600078e0a02 */
[----:B------:R-:W-:Y:S02]  /*1c550*/  ISETP.GE.OR P0, PT, R2, R245, !P0 ;  /* 0x000000f50200720c */ /* 0x000fe40004706670 */
        /* <DEDUP_REMOVED lines=20> */
[----:B------:R-:W-:Y:S02]  /*1c6a0*/  @P0 LOP3.LUT R232, R232, 0x4000, RZ, 0xfc, !PT ;  /* 0x00004000e8e80812 */ /* 0x000fe400078efcff */
[C---:B------:R-:W-:Y:S02]  /*1c6b0*/  ISETP.GE.AND P0, PT, R17.reuse, R240, PT ;  /* 0x000000f01100720c */ /* 0x040fe40003f06270 */
[----:B------:R-:W1:Y:S01]  /*1c6c0*/  I2F R4, R4 ;  /* 0x0000000400047306 */ /* 0x000e620000201400 */
        /* <DEDUP_REMOVED lines=29> */
[----:B------:R-:W-:Y:S02]  /*1c8a0*/  ISETP.GE.AND P0, PT, R16, R240, PT ;  /* 0x000000f01000720c */ /* 0x000fe40003f06270 */
        /* <DEDUP_REMOVED lines=120> */
[----:B------:R-:W-:Y:S02]  /*1d030*/  @P0 LOP3.LUT R232, R232, 0x8, RZ, 0xfc, !PT ;  /* 0x00000008e8e80812 */ /* 0x000fe400078efcff */
[C---:B------:R-:W-:Y:S02]  /*1d040*/  ISETP.GE.AND P0, PT, R5.reuse, R240, PT ;  /* 0x000000f00500720c */ /* 0x040fe40003f06270 */
[----:B------:R-:W-:Y:S02]  /*1d050*/  IABS R4, R4 ;  /* 0x0000000400047213 */ /* 0x000fe40000000000 */
[----:B------:R-:W-:Y:S02]  /*1d060*/  ISETP.GE.OR P0, PT, R5, R245, !P0 ;  /* 0x000000f50500720c */ /* 0x000fe40004706670 */
[----:B------:R-:W-:Y:S02]  /*1d070*/  LOP3.LUT R232, R232, 0xfffffffe, RZ, 0xc0, !PT ;  /* 0xfffffffee8e87812 */ /* 0x000fe400078ec0ff */
[----:B------:R-:W1:Y:S01]  /*1d080*/  I2F R4, R4 ;  /* 0x0000000400047306 */ /* 0x000e620000201400 */
[----:B------:R-:W-:Y:S01]  /*1d090*/  LOP3.LUT R231, R231, 0xf7ffffff, RZ, 0xc0, !PT ;  /* 0xf7ffffffe7e77812 */ /* 0x000fe200078ec0ff */
        /* <DEDUP_REMOVED lines=25> */
[----:B------:R-:W-:Y:S02]  /*1d230*/  LOP3.LUT R231, R231, 0xffbfffff, RZ, 0xc0, !PT ;  /* 0xffbfffffe7e77812 */ /* 0x000fe400078ec0ff */
[----:B------:R-:W-:Y:S02]  /*1d240*/  IABS R4, R4 ;  /* 0x0000000400047213 */ /* 0x000fe40000000000 */
[----:B------:R-:W-:Y:S04]  /*1d250*/  LOP3.LUT R232, R232, 0xbfffffff, RZ, 0xc0, !PT ;  /* 0xbfffffffe8e87812 */ /* 0x000fe800078ec0ff */
[----:B------:R-:W1:Y:S02]  /*1d260*/  I2F R4, R4 ;  /* 0x0000000400047306 */ /* 0x000e640000201400 */
        /* <DEDUP_REMOVED lines=11> */
[----:B-1----:R-:W-:Y:S05]  /*1d320*/  FFMA.FTZ R81, R20, -UR35, R81 ;  /* 0x8000002314517c23 */ /* 0x002fea0008010051 */
[----:B------:R-:W-:Y:S02]  /*1d330*/  FSEL R81, R81, -INF , !P0 ;  /* 0xff80000051517808 */ /* 0x000fe40004000000 */
[C---:B------:R-:W-:Y:S04]  /*1d340*/  ISETP.GE.AND P0, PT, R3.reuse, R239, PT ;  /* 0x000000ef0300720c */ /* 0x040fe80003f06270 */
[C---:B------:R-:W-:Y:S02]  /*1d350*/  ISETP.GE.OR P2, PT, R3.reuse, R244, !P0 ;  /* 0x000000f40300720c */ /* 0x040fe40004746670 */
[C---:B------:R-:W-:Y:S04]  /*1d360*/  ISETP.GE.AND P0, PT, R3.reuse, R238, PT ;  /* 0x000000ee0300720c */ /* 0x040fe80003f06270 */
[C---:B------:R-:W-:Y:S02]  /*1d370*/  ISETP.GE.OR P1, PT, R3.reuse, R243, !P0 ;  /* 0x000000f30300720c */ /* 0x040fe40004726670 */
[C---:B------:R-:W-:Y:S04]  /*1d380*/  ISETP.GE.AND P0, PT, R3.reuse, R237, PT ;  /* 0x000000ed0300720c */ /* 0x040fe80003f06270 */
[----:B------:R-:W-:Y:S01]  /*1d390*/  ISETP.GE.OR P0, PT, R3, R242, !P0 ;  /* 0x000000f20300720c */ /* 0x000fe20004706670 */
[----:B------:R-:W-:Y:S01]  /*1d3a0*/  IMAD.IADD R3, R234, 0x1, -R8 ;  /* 0x00000001ea037824 */ /* 0x000fe200078e0a08 */
[----:B------:R-:W-:Y:S04]  /*1d3b0*/  @P2 LOP3.LUT R231, R231, 0x400000, RZ, 0xfc, !PT ;  /* 0x00400000e7e72812 */ /* 0x000fe800078efcff */
[----:B------:R-:W-:Y:S02]  /*1d3c0*/  IABS R3, R3 ;  /* 0x0000000300037213 */ /* 0x000fe40000000000 */
[----:B------:R-:W-:Y:S04]  /*1d3d0*/  LOP3.LUT R231, R231, 0xfeffffff, RZ, 0xc0, !PT ;  /* 0xfeffffffe7e77812 */ /* 0x000fe800078ec0ff */
[----:B------:R-:W1:Y:S01]  /*1d3e0*/  I2F R3, R3 ;  /* 0x0000000300037306 */ /* 0x000e620000201400 */
[----:B------:R-:W-:Y:S04]  /*1d3f0*/  @P1 LOP3.LUT R231, R231, 0x1000000, RZ, 0xfc, !PT ;  /* 0x01000000e7e71812 */ /* 0x000fe800078efcff */
[----:B------:R-:W-:Y:S04]  /*1d400*/  LOP3.LUT R231, R231, 0xbfffffff, RZ, 0xc0, !PT ;  /* 0xbfffffffe7e77812 */ /* 0x000fe800078ec0ff */
[----:B------:R-:W-:Y:S04]  /*1d410*/  @P0 LOP3.LUT R231, R231, 0x40000000, RZ, 0xfc, !PT ;  /* 0x40000000e7e70812 */ /* 0x000fe800078efcff */
        /* <DEDUP_REMOVED lines=9> */
[----:B-1----:R-:W-:Y:S01]  /*1d4b0*/  FFMA.FTZ R83, R3, -UR35, R83 ;  /* 0x8000002303537c23 */ /* 0x002fe20008010053 */
[----:B------:R-:W-:Y:S04]  /*1d4c0*/  IADD3 R3, R0, 0x50, RZ ;  /* 0x0000005000037810 */ /* 0x000fe80007ffe0ff */
[C---:B------:R-:W-:Y:S01]  /*1d4d0*/  ISETP.GE.AND P0, PT, R3.reuse, R240, PT ;  /* 0x000000f00300720c */ /* 0x040fe20003f06270 */
        /* <DEDUP_REMOVED lines=207> */
[----:B------:R-:W-:Y:S02]  /*1e1d0*/  @P1 LOP3.LUT R231, R231, 0x10, RZ, 0xfc, !PT ;  /* 0x00000010e7e71812 */ /* 0x000fe400078efcff */
[----:B------:R-:W-:Y:S02]  /*1e1e0*/  LOP3.LUT R233, R233, 0xfffffffe, RZ, 0xc0, !PT ;  /* 0xfffffffee9e97812 */ /* 0x000fe400078ec0ff */
[----:B------:R-:W1:Y:S01]  /*1e1f0*/  I2F R5, R5 ;  /* 0x0000000500057306 */ /* 0x000e620000201400 */
        /* <DEDUP_REMOVED lines=61> */
[C---:B------:R-:W-:Y:S02]  /*1e5d0*/  LOP3.LUT P3, RZ, R232.reuse, 0x10000, RZ, 0xc0, !PT ;  /* 0x00010000e8ff7812 */ /* 0x040fe4000786c0ff */
[C---:B------:R-:W-:Y:S02]  /*1e5e0*/  LOP3.LUT P5, RZ, R232.reuse, 0x2000, RZ, 0xc0, !PT ;  /* 0x00002000e8ff7812 */ /* 0x040fe400078ac0ff */
[----:B------:R-:W1:Y:S01]  /*1e5f0*/  I2F R3, R3 ;  /* 0x0000000300037306 */ /* 0x000e620000201400 */
[----:B------:R-:W-:Y:S02]  /*1e600*/  @P1 LOP3.LUT R231, R231, 0x2, RZ, 0xfc, !PT ;  /* 0x00000002e7e71812 */ /* 0x000fe400078efcff */
[C---:B------:R-:W-:Y:S02]  /*1e610*/  LOP3.LUT P2, RZ, R232.reuse, 0x40000, RZ, 0xc0, !PT ;  /* 0x00040000e8ff7812 */ /* 0x040fe4000784c0ff */
[----:B------:R-:W-:Y:S02]  /*1e620*/  LOP3.LUT R231, R231, 0xfffffdff, RZ, 0xc0, !PT ;  /* 0xfffffdffe7e77812 */ /* 0x000fe400078ec0ff */
[----:B------:R-:W-:Y:S02]  /*1e630*/  LOP3.LUT R232, R232, 0xdfffffff, RZ, 0xc0, !PT ;  /* 0xdfffffffe8e87812 */ /* 0x000fe400078ec0ff */
[----:B------:R-:W-:Y:S02]  /*1e640*/  @P0 LOP3.LUT R231, R231, 0x200, RZ, 0xfc, !PT ;  /* 0x00000200e7e70812 */ /* 0x000fe400078efcff */
[----:B------:R-:W-:Y:S02]  /*1e650*/  FSEL R23, R23, -INF , !P5 ;  /* 0xff80000017177808 */ /* 0x000fe40006800000 */
[----:B------:R-:W-:Y:S02]  /*1e660*/  FSEL R19, R19, -INF , !P2 ;  /* 0xff80000013137808 */ /* 0x000fe40005000000 */
[----:B------:R-:W-:Y:S01]  /*1e670*/  FSEL R22, R22, -INF , !P3 ;  /* 0xff80000016167808 */ /* 0x000fe20005800000 */
        /* <DEDUP_REMOVED lines=24> */
[----:B------:R-:W-:Y:S02]  /*1e800*/  @P1 LOP3.LUT R232, R232, 0x20000000, RZ, 0xfc, !PT ;  /* 0x20000000e8e81812 */ /* 0x000fe400078efcff */
[----:B------:R-:W-:Y:S02]  /*1e810*/  LOP3.LUT P1, RZ, R231, 0x8000000, RZ, 0xc0, !PT ;  /* 0x08000000e7ff7812 */ /* 0x000fe4000782c0ff */
[----:B------:R-:W-:Y:S02]  /*1e820*/  IABS R2, R2 ;  /* 0x0000000200027213 */ /* 0x000fe40000000000 */
[----:B------:R-:W-:Y:S04]  /*1e830*/  LOP3.LUT R232, R232, 0xfdffffff, RZ, 0xc0, !PT ;  /* 0xfdffffffe8e87812 */ /* 0x000fe800078ec0ff */
[----:B------:R-:W1:Y:S01]  /*1e840*/  I2F R2, R2 ;  /* 0x0000000200027306 */ /* 0x000e620000201400 */
[----:B------:R-:W-:Y:S04]  /*1e850*/  @P6 LOP3.LUT R232, R232, 0x2000000, RZ, 0xfc, !PT ;  /* 0x02000000e8e86812 */ /* 0x000fe800078efcff */
[----:B------:R-:W-:Y:S02]  /*1e860*/  @P1 LOP3.LUT R233, R233, 0x2000, RZ, 0xfc, !PT ;  /* 0x00002000e9e91812 */ /* 0x000fe400078efcff */
[----:B------:R-:W-:Y:S02]  /*1e870*/  LOP3.LUT R232, R232, 0xfbffffff, RZ, 0xc0, !PT ;  /* 0xfbffffffe8e87812 */ /* 0x000fe400078ec0ff */
[----:B------:R-:W-:Y:S02]  /*1e880*/  LOP3.LUT R233, R233, 0xfffffbff, RZ, 0xc0, !PT ;  /* 0xfffffbffe9e97812 */ /* 0x000fe400078ec0ff */
[----:B------:R-:W-:Y:S02]  /*1e890*/  @P4 LOP3.LUT R232, R232, 0x4000000, RZ, 0xfc, !PT ;  /* 0x04000000e8e84812 */ /* 0x000fe400078efcff */
[----:B------:R-:W-:Y:S02]  /*1e8a0*/  LOP3.LUT P4, RZ, R231, 0x1, RZ, 0xc0, !PT ;  /* 0x00000001e7ff7812 */ /* 0x000fe4000788c0ff */
[C---:B------:R-:W-:Y:S02]  /*1e8b0*/  LOP3.LUT P5, RZ, R232.reuse, 0x100, RZ, 0xc0, !PT ;  /* 0x00000100e8ff7812 */ /* 0x040fe400078ac0ff */
[C---:B------:R-:W-:Y:S02]  /*1e8c0*/  LOP3.LUT P2, RZ, R232.reuse, 0x4, RZ, 0xc0, !PT ;  /* 0x00000004e8ff7812 */ /* 0x040fe4000784c0ff */
[----:B------:R-:W-:Y:S02]  /*1e8d0*/  LOP3.LUT P6, RZ, R232, 0x400, RZ, 0xc0, !PT ;  /* 0x00000400e8ff7812 */ /* 0x000fe400078cc0ff */
[----:B------:R-:W-:Y:S02]  /*1e8e0*/  FSEL R38, R38, -INF , !P2 ;  /* 0xff80000026267808 */ /* 0x000fe40005000000 */
[----:B------:R-:W-:Y:S01]  /*1e8f0*/  LOP3.LUT P2, RZ, R232, 0x2, RZ, 0xc0, !PT ;  /* 0x00000002e8ff7812 */ /* 0x000fe2000784c0ff */
[----:B-1----:R-:W-:Y:S01]  /*1e900*/  FFMA.FTZ R108, R2, -UR35, R108 ;  /* 0x80000023026c7c23 */ /* 0x002fe2000801006c */
[----:B------:R-:W-:Y:S01]  /*1e910*/  LOP3.LUT P3, RZ, R232, 0x40, RZ, 0xc0, !PT ;  /* 0x00000040e8ff7812 */ /* 0x000fe2000786c0ff */
[----:B------:R-:W-:Y:S01]  /*1e920*/  IMAD.IADD R2, R241, 0x1, -R17 ;  /* 0x00000001f1027824 */ /* 0x000fe200078e0a11 */
[----:B------:R-:W-:Y:S02]  /*1e930*/  LOP3.LUT P1, RZ, R231, 0x80000000, RZ, 0xc0, !PT ;  /* 0x80000000e7ff7812 */ /* 0x000fe4000782c0ff */
[----:B------:R-:W-:Y:S02]  /*1e940*/  FSEL R34, R34, -INF , !P6 ;  /* 0xff80000022227808 */ /* 0x000fe40007000000 */
[----:B------:R-:W-:Y:S02]  /*1e950*/  IABS R2, R2 ;  /* 0x0000000200027213 */ /* 0x000fe40000000000 */
[----:B------:R-:W-:Y:S02]  /*1e960*/  FSEL R39, R39, -INF , !P1 ;  /* 0xff80000027277808 */ /* 0x000fe40004800000 */
[----:B------:R-:W-:Y:S02]  /*1e970*/  FSEL R35, R35, -INF , !P3 ;  /* 0xff80000023237808 */ /* 0x000fe40005800000 */
[----:B------:R-:W1:Y:S01]  /*1e980*/  I2F R2, R2 ;  /* 0x0000000200027306 */ /* 0x000e620000201400 */
[C---:B------:R-:W-:Y:S02]  /*1e990*/  LOP3.LUT P3, RZ, R232.reuse, 0x100000, RZ, 0xc0, !PT ;  /* 0x00100000e8ff7812 */ /* 0x040fe4000786c0ff */
[----:B------:R-:W-:Y:S04]  /*1e9a0*/  LOP3.LUT P6, RZ, R232, 0x20, RZ, 0xc0, !PT ;  /* 0x00000020e8ff7812 */ /* 0x000fe800078cc0ff */
[----:B------:R-:W-:Y:S02]  /*1e9b0*/  FSEL R206, R29, -INF , !P6 ;  /* 0xff8000001dce7808 */ /* 0x000fe40007000000 */
[----:B------:R-:W-:Y:S04]  /*1e9c0*/  LOP3.LUT P6, RZ, R231, 0x40000, RZ, 0xc0, !PT ;  /* 0x00040000e7ff7812 */ /* 0x000fe800078cc0ff */
[----:B------:R-:W-:Y:S02]  /*1e9d0*/  FSEL R57, R57, -INF , !P6 ;  /* 0xff80000039397808 */ /* 0x000fe40007000000 */
[----:B------:R-:W-:Y:S01]  /*1e9e0*/  LOP3.LUT P6, RZ, R231, 0x800000, RZ, 0xc0, !PT ;  /* 0x00800000e7ff7812 */ /* 0x000fe200078cc0ff */
[----:B-1----:R-:W-:Y:S02]  /*1e9f0*/  FFMA.FTZ R94, R2, -UR35, R94 ;  /* 0x80000023025e7c23 */ /* 0x002fe4000801005e */
[----:B------:R-:W-:Y:S05]  /*1ea00*/  IMAD.IADD R2, R235, 0x1, -R3 ;  /* 0x00000001eb027824 */ /* 0x000fea00078e0a03 */
[----:B------:R-:W-:Y:S06]  /*1ea10*/  IABS R2, R2 ;  /* 0x0000000200027213 */ /* 0x000fec0000000000 */
[----:B------:R-:W1:Y:S02]  /*1ea20*/  I2F R2, R2 ;  /* 0x0000000200027306 */ /* 0x000e640000201400 */
[----:B-1----:R-:W-:Y:S01]  /*1ea30*/  FFMA.FTZ R119, R2, -UR35, R119 ;  /* 0x8000002302777c23 */ /* 0x002fe20008010077 */
[C---:B------:R-:W-:Y:S02]  /*1ea40*/  IADD3 R2, R0.reuse, 0x78, RZ ;  /* 0x0000007800027810 */ /* 0x040fe40007ffe0ff */
[----:B------:R-:W-:Y:S02]  /*1ea50*/  IADD3 R0, R0, 0x79, RZ ;  /* 0x0000007900007810 */ /* 0x000fe40007ffe0ff */
[-C--:B------:R-:W-:Y:S01]  /*1ea60*/  ISETP.GE.AND P0, PT, R2, R240.reuse, PT ;  /* 0x000000f00200720c */ /* 0x080fe20003f06270 */
        /* <DEDUP_REMOVED lines=10> */
[----:B------:R-:W-:Y:S01]  /*1eb10*/  ISETP.GE.OR P0, PT, R0, R245, !P0 ;  /* 0x000000f50000720c */ /* 0x000fe20004706670 */
[----:B-1----:R-:W-:Y:S02]  /*1eb20*/  FFMA.FTZ R130, R7, -UR35, R130 ;  /* 0x8000002307827c23 */ /* 0x002fe40008010082 */
[--C-:B------:R-:W-:Y:S05]  /*1eb30*/  IMAD.IADD R7, R236, 0x1, -R0.reuse ;  /* 0x00000001ec077824 */ /* 0x100fea00078e0a00 */
[----:B------:R-:W-:Y:S06]  /*1eb40*/  IABS R7, R7 ;  /* 0x0000000700077213 */ /* 0x000fec0000000000 */
[----:B------:R-:W1:Y:S02]  /*1eb50*/  I2F R7, R7 ;  /* 0x0000000700077306 */ /* 0x000e640000201400 */
[----:B-1----:R-:W-:Y:S02]  /*1eb60*/  FFMA.FTZ R129, R7, -UR35, R129 ;  /* 0x8000002307817c23 */ /* 0x002fe40008010081 */
[----:B------:R-:W-:Y:S03]  /*1eb70*/  IMAD.IADD R7, R235, 0x1, -R0 ;  /* 0x00000001eb077824 */ /* 0x000fe600078e0a00 */
[----:B------:R-:W-:Y:S02]  /*1eb80*/  FSEL R129, R129, -INF , !P0 ;  /* 0xff80000081817808 */ /* 0x000fe40004000000 */
[----:B------:R-:W-:Y:S02]  /*1eb90*/  LOP3.LUT P0, RZ, R231, 0x8000, RZ, 0xc0, !PT ;  /* 0x00008000e7ff7812 */ /* 0x000fe4000780c0ff */
[----:B------:R-:W-:Y:S06]  /*1eba0*/  IABS R7, R7 ;  /* 0x0000000700077213 */ /* 0x000fec0000000000 */
[----:B------:R-:W1:Y:S05]  /*1ebb0*/  I2F R7, R7 ;  /* 0x0000000700077306 */ /* 0x000e6a0000201400 */
[----:B------:R-:W-:Y:S02]  /*1ebc0*/  @P0 LOP3.LUT R233, R233, 0x400, RZ, 0xfc, !PT ;  /* 0x00000400e9e90812 */ /* 0x000fe400078efcff */
[C---:B------:R-:W-:Y:S02]  /*1ebd0*/  LOP3.LUT P0, RZ, R232.reuse, 0x800000, RZ, 0xc0, !PT ;  /* 0x00800000e8ff7812 */ /* 0x040fe4000780c0ff */
[----:B------:R-:W-:Y:S11]  /*1ebe0*/  LOP3.LUT R233, R233, 0xfffff7ff, RZ, 0xc0, !PT ;  /* 0xfffff7ffe9e97812 */ /* 0x000ff600078ec0ff */
[----:B------:R-:W-:Y:S02]  /*1ebf0*/  @P0 LOP3.LUT R233, R233, 0x800, RZ, 0xfc, !PT ;  /* 0x00000800e9e90812 */ /* 0x000fe400078efcff */
[----:B------:R-:W-:Y:S02]  /*1ec00*/  LOP3.LUT P0, RZ, R231, 0x80000, RZ, 0xc0, !PT ;  /* 0x00080000e7ff7812 */ /* 0x000fe4000780c0ff */
[----:B------:R-:W-:Y:S01]  /*1ec10*/  LOP3.LUT R233, R233, 0xffffefff, RZ, 0xc0, !PT ;  /* 0xffffefffe9e97812 */ /* 0x000fe200078ec0ff */
[----:B-1----:R-:W-:Y:S10]  /*1ec20*/  FFMA.FTZ R131, R7, -UR35, R131 ;  /* 0x8000002307837c23 */ /* 0x002ff40008010083 */
[----:B------:R-:W-:Y:S02]  /*1ec30*/  @P0 LOP3.LUT R233, R233, 0x1000, RZ, 0xfc, !PT ;  /* 0x00001000e9e90812 */ /* 0x000fe400078efcff */
[----:B------:R-:W-:Y:S02]  /*1ec40*/  LOP3.LUT P0, RZ, R231, 0x400000, RZ, 0xc0, !PT ;  /* 0x00400000e7ff7812 */ /* 0x000fe4000780c0ff */
[----:B------:R-:W-:Y:S02]  /*1ec50*/  LOP3.LUT R233, R233, 0xfffffff7, RZ, 0xc0, !PT ;  /* 0xfffffff7e9e97812 */ /* 0x000fe400078ec0ff */
[----:B------:R-:W-:Y:S02]  /*1ec60*/  FSEL R51, R51, -INF , !P0 ;  /* 0xff80000033337808 */ /* 0x000fe40004000000 */
[----:B------:R-:W-:Y:S02]  /*1ec70*/  @P4 LOP3.LUT R233, R233, 0x8, RZ, 0xfc, !PT ;  /* 0x00000008e9e94812 */ /* 0x000fe400078efcff */
[C---:B------:R-:W-:Y:S02]  /*1ec80*/  LOP3.LUT P4, RZ, R232.reuse, 0x1000, RZ, 0xc0, !PT ;  /* 0x00001000e8ff7812 */ /* 0x040fe4000788c0ff */
        /* <DEDUP_REMOVED lines=18> */
[----:B------:R-:W-:Y:S02]  /*1edb0*/  LOP3.LUT R233, R233, 0xfffffffb, RZ, 0xc0, !PT ;  /* 0xfffffffbe9e97812 */ /* 0x000fe400078ec0ff */
[----:B------:R-:W-:Y:S02]  /*1edc0*/  FSEL R12, R12, -INF , !P4 ;  /* 0xff8000000c0c7808 */ /* 0x000fe40006000000 */
[----:B------:R-:W-:Y:S02]  /*1edd0*/  @P5 LOP3.LUT R233, R233, 0x4, RZ, 0xfc, !PT ;  /* 0x00000004e9e95812 */ /* 0x000fe400078efcff */
[C---:B------:R-:W-:Y:S02]  /*1ede0*/  LOP3.LUT P5, RZ, R232.reuse, 0x400000, RZ, 0xc0, !PT ;  /* 0x00400000e8ff7812 */ /* 0x040fe400078ac0ff */
[C---:B------:R-:W-:Y:S01]  /*1edf0*/  LOP3.LUT P0, RZ, R233.reuse, 0x1000, RZ, 0xc0, !PT ;  /* 0x00001000e9ff7812 */ /* 0x040fe2000780c0ff */
[----:B------:R-:W-:Y:S01]  /*1ee00*/  STL [R1+0xf4], R233 ;  /* 0x0000f4e901007387 */ /* 0x000fe20000100800 */
[----:B------:R-:W-:Y:S02]  /*1ee10*/  LOP3.LUT R232, R232, 0x7fffffff, RZ, 0xc0, !PT ;  /* 0x7fffffffe8e87812 */ /* 0x000fe400078ec0ff */
[----:B------:R-:W-:Y:S02]  /*1ee20*/  FSEL R54, R54, -INF , !P0 ;  /* 0xff80000036367808 */ /* 0x000fe40004000000 */
[C---:B------:R-:W-:Y:S02]  /*1ee30*/  LOP3.LUT P0, RZ, R233.reuse, 0x800, RZ, 0xc0, !PT ;  /* 0x00000800e9ff7812 */ /* 0x040fe4000780c0ff */
[----:B------:R-:W-:Y:S02]  /*1ee40*/  LOP3.LUT P1, RZ, R233, 0x2000, RZ, 0xc0, !PT ;  /* 0x00002000e9ff7812 */ /* 0x000fe4000782c0ff */
[----:B------:R-:W-:Y:S02]  /*1ee50*/  FSEL R18, R9, -INF , !P0 ;  /* 0xff80000009127808 */ /* 0x000fe40004000000 */
[----:B------:R-:W-:Y:S02]  /*1ee60*/  LOP3.LUT P0, RZ, R233, 0x400, RZ, 0xc0, !PT ;  /* 0x00000400e9ff7812 */ /* 0x000fe4000780c0ff */
[----:B------:R-:W-:Y:S02]  /*1ee70*/  @P2 LOP3.LUT R232, R232, 0x80000000, RZ, 0xfc, !PT ;  /* 0x80000000e8e82812 */ /* 0x000fe400078efcff */
[----:B------:R-:W-:Y:S02]  /*1ee80*/  FSEL R55, R55, -INF , !P0 ;  /* 0xff80000037377808 */ /* 0x000fe40004000000 */
[----:B------:R-:W-:Y:S02]  /*1ee90*/  LOP3.LUT P0, RZ, R231, 0x4000000, RZ, 0xc0, !PT ;  /* 0x04000000e7ff7812 */ /* 0x000fe4000780c0ff */
[----:B------:R-:W-:Y:S02]  /*1eea0*/  FSEL R50, R50, -INF , !P1 ;  /* 0xff80000032327808 */ /* 0x000fe40004800000 */
[C---:B------:R-:W-:Y:S02]  /*1eeb0*/  LOP3.LUT P2, RZ, R232.reuse, 0x20000, RZ, 0xc0, !PT ;  /* 0x00020000e8ff7812 */ /* 0x040fe4000784c0ff */
[C---:B------:R-:W-:Y:S02]  /*1eec0*/  LOP3.LUT P1, RZ, R232.reuse, 0x4000, RZ, 0xc0, !PT ;  /* 0x00004000e8ff7812 */ /* 0x040fe4000782c0ff */
[----:B------:R-:W-:Y:S02]  /*1eed0*/  LOP3.LUT R232, R232, 0xefffffff, RZ, 0xc0, !PT ;  /* 0xefffffffe8e87812 */ /* 0x000fe400078ec0ff */
[----:B------:R-:W-:Y:S02]  /*1eee0*/  LOP3.LUT P4, RZ, R233, 0x200, RZ, 0xc0, !PT ;  /* 0x00000200e9ff7812 */ /* 0x000fe4000788c0ff */
[----:B------:R-:W-:Y:S02]  /*1eef0*/  FSEL R15, R15, -INF , !P2 ;  /* 0xff8000000f0f7808 */ /* 0x000fe40005000000 */
[----:B------:R-:W-:Y:S02]  /*1ef00*/  @P0 LOP3.LUT R232, R232, 0x10000000, RZ, 0xfc, !PT ;  /* 0x10000000e8e80812 */ /* 0x000fe400078efcff */
[----:B------:R-:W-:Y:S02]  /*1ef10*/  FSEL R66, R66, -INF , !P4 ;  /* 0xff80000042427808 */ /* 0x000fe40006000000 */
[----:B------:R-:W-:Y:S02]  /*1ef20*/  LOP3.LUT P4, RZ, R233, 0x100, RZ, 0xc0, !PT ;  /* 0x00000100e9ff7812 */ /* 0x000fe4000788c0ff */
[----:B------:R-:W-:Y:S02]  /*1ef30*/  LOP3.LUT P2, RZ, R232, 0x80000000, RZ, 0xc0, !PT ;  /* 0x80000000e8ff7812 */ /* 0x000fe4000784c0ff */
[----:B------:R-:W-:Y:S02]  /*1ef40*/  FSEL R13, R13, -INF , !P4 ;  /* 0xff8000000d0d7808 */ /* 0x000fe40006000000 */
        /* <DEDUP_REMOVED lines=13> */
[----:B------:R-:W-:Y:S02]  /*1f020*/  LOP3.LUT P0, RZ, R232, 0x800, RZ, 0xc0, !PT ;  /* 0x00000800e8ff7812 */ /* 0x000fe4000780c0ff */
[----:B------:R-:W-:Y:S02]  /*1f030*/  FSEL R204, R25, -INF , !P4 ;  /* 0xff80000019cc7808 */ /* 0x000fe40006000000 */
[C---:B------:R-:W-:Y:S02]  /*1f040*/  LOP3.LUT P4, RZ, R233.reuse, 0x8, RZ, 0xc0, !PT ;  /* 0x00000008e9ff7812 */ /* 0x040fe4000788c0ff */
[----:B------:R-:W-:Y:S02]  /*1f050*/  FSEL R25, R14, -INF , !P3 ;  /* 0xff8000000e197808 */ /* 0x000fe40005800000 */
[----:B------:R-:W-:Y:S02]  /*1f060*/  LOP3.LUT P3, RZ, R233, 0x1, RZ, 0xc0, !PT ;  /* 0x00000001e9ff7812 */ /* 0x000fe4000786c0ff */
[----:B------:R-:W-:Y:S02]  /*1f070*/  FSEL R21, R71, -INF , !P4 ;  /* 0xff80000047157808 */ /* 0x000fe40006000000 */
[----:B------:R-:W-:Y:S02]  /*1f080*/  FSEL R83, R83, -INF , !P3 ;  /* 0xff80000053537808 */ /* 0x000fe40005800000 */
[----:B------:R-:W-:Y:S02]  /*1f090*/  LOP3.LUT P4, RZ, R232, 0x80, RZ, 0xc0, !PT ;  /* 0x00000080e8ff7812 */ /* 0x000fe4000788c0ff */
[----:B------:R-:W-:Y:S02]  /*1f0a0*/  FSEL R207, R26, -INF , !P1 ;  /* 0xff8000001acf7808 */ /* 0x000fe40004800000 */
[C---:B------:R-:W-:Y:S02]  /*1f0b0*/  LOP3.LUT P3, RZ, R232.reuse, 0x200, RZ, 0xc0, !PT ;  /* 0x00000200e8ff7812 */ /* 0x040fe4000786c0ff */
[C---:B------:R-:W-:Y:S02]  /*1f0c0*/  LOP3.LUT P1, RZ, R232.reuse, 0x20000000, RZ, 0xc0, !PT ;  /* 0x20000000e8ff7812 */ /* 0x040fe4000782c0ff */
[----:B------:R-:W-:Y:S02]  /*1f0d0*/  LOP3.LUT R232, R232, 0xf7ffffff, RZ, 0xc0, !PT ;  /* 0xf7ffffffe8e87812 */ /* 0x000fe400078ec0ff */
[----:B------:R-:W-:Y:S02]  /*1f0e0*/  FSEL R211, R27, -INF , !P0 ;  /* 0xff8000001bd37808 */ /* 0x000fe40004000000 */
[----:B------:R-:W-:Y:S02]  /*1f0f0*/  @P2 LOP3.LUT R232, R232, 0x8000000, RZ, 0xfc, !PT ;  /* 0x08000000e8e82812 */ /* 0x000fe400078efcff */
[----:B------:R-:W-:Y:S02]  /*1f100*/  FSEL R20, R11, -INF , !P5 ;  /* 0xff8000000b147808 */ /* 0x000fe40006800000 */
[----:B------:R-:W-:Y:S02]  /*1f110*/  LOP3.LUT P0, RZ, R232, 0x10000000, RZ, 0xc0, !PT ;  /* 0x10000000e8ff7812 */ /* 0x000fe4000780c0ff */
[----:B------:R-:W-:Y:S02]  /*1f120*/  LOP3.LUT P5, RZ, R233, 0x4, RZ, 0xc0, !PT ;  /* 0x00000004e9ff7812 */ /* 0x000fe400078ac0ff */
[----:B------:R-:W-:Y:S02]  /*1f130*/  FSEL R100, R44, -INF , !P0 ;  /* 0xff8000002c647808 */ /* 0x000fe40004000000 */
[CC--:B------:R-:W-:Y:S02]  /*1f140*/  ISETP.GE.AND P0, PT, R17.reuse, R239.reuse, PT ;  /* 0x000000ef1100720c */ /* 0x0c0fe40003f06270 */
[----:B------:R-:W-:Y:S01]  /*1f150*/  FSEL R205, R28, -INF , !P5 ;  /* 0xff8000001ccd7808 */ /* 0x000fe20006800000 */
[----:B------:R-:W-:Y:S01]  /*1f160*/  STL [R1+0x24], R100 ;  /* 0x0000246401007387 */ /* 0x000fe20000100800 */
[-C--:B------:R-:W-:Y:S02]  /*1f170*/  ISETP.GE.OR P0, PT, R17, R244.reuse, !P0 ;  /* 0x000000f41100720c */ /* 0x080fe40004706670 */
[----:B------:R-:W-:Y:S02]  /*1f180*/  LOP3.LUT P5, RZ, R233, 0x2, RZ, 0xc0, !PT ;  /* 0x00000002e9ff7812 */ /* 0x000fe400078ac0ff */
[----:B------:R-:W-:Y:S02]  /*1f190*/  FSEL R98, R98, -INF , !P0 ;  /* 0xff80000062627808 */ /* 0x000fe40004000000 */
[----:B------:R-:W-:Y:S02]  /*1f1a0*/  LOP3.LUT P0, RZ, R231, 0x1000000, RZ, 0xc0, !PT ;  /* 0x01000000e7ff7812 */ /* 0x000fe4000780c0ff */
[----:B------:R-:W-:Y:S02]  /*1f1b0*/  FSEL R82, R82, -INF , !P5 ;  /* 0xff80000052527808 */ /* 0x000fe40006800000 */
[----:B------:R-:W-:Y:S02]  /*1f1c0*/  FSEL R45, R45, -INF , !P0 ;  /* 0xff8000002d2d7808 */ /* 0x000fe40004000000 */
[CC--:B------:R-:W-:Y:S02]  /*1f1d0*/  ISETP.GE.AND P0, PT, R16.reuse, R239.reuse, PT ;  /* 0x000000ef1000720c */ /* 0x0c0fe40003f06270 */
[----:B------:R-:W-:Y:S01]  /*1f1e0*/  LOP3.LUT P5, RZ, R231, 0x200000, RZ, 0xc0, !PT ;  /* 0x00200000e7ff7812 */ /* 0x000fe200078ac0ff */
[----:B------:R-:W-:Y:S01]  /*1f1f0*/  STL [R1+0x20], R45 ;  /* 0x0000202d01007387 */ /* 0x000fe20000100800 */
[-C--:B------:R-:W-:Y:S02]  /*1f200*/  ISETP.GE.OR P0, PT, R16, R244.reuse, !P0 ;  /* 0x000000f41000720c */ /* 0x080fe40004706670 */
[----:B------:R-:W-:Y:S02]  /*1f210*/  FSEL R56, R56, -INF , !P5 ;  /* 0xff80000038387808 */ /* 0x000fe40006800000 */
[----:B------:R-:W-:Y:S02]  /*1f220*/  FSEL R99, R99, -INF , !P0 ;  /* 0xff80000063637808 */ /* 0x000fe40004000000 */
[CC--:B------:R-:W-:Y:S01]  /*1f230*/  ISETP.GE.AND P0, PT, R10.reuse, R239.reuse, PT ;  /* 0x000000ef0a00720c */ /* 0x0c0fe20003f06270 */
[----:B------:R-:W-:Y:S01]  /*1f240*/  STL [R1+0x1c], R56 ;  /* 0x00001c3801007387 */ /* 0x000fe20000100800 */
[----:B------:R-:W-:Y:S02]  /*1f250*/  LOP3.LUT P5, RZ, R231, 0x10, RZ, 0xc0, !PT ;  /* 0x00000010e7ff7812 */ /* 0x000fe400078ac0ff */
[-C--:B------:R-:W-:Y:S01]  /*1f260*/  ISETP.GE.OR P0, PT, R10, R244.reuse, !P0 ;  /* 0x000000f40a00720c */ /* 0x080fe20004706670 */
[----:B------:R-:W-:Y:S01]  /*1f270*/  STL [R1+0x18], R57 ;  /* 0x0000183901007387 */ /* 0x000fe20000100800 */
[----:B------:R-:W-:Y:S02]  /*1f280*/  FSEL R76, R76, -INF , !P5 ;  /* 0xff8000004c4c7808 */ /* 0x000fe40006800000 */
[----:B------:R-:W-:Y:S02]  /*1f290*/  FSEL R102, R102, -INF , !P0 ;  /* 0xff80000066667808 */ /* 0x000fe40004000000 */
[----:B------:R-:W-:Y:S02]  /*1f2a0*/  LOP3.LUT P0, RZ, R232, 0x10, RZ, 0xc0, !PT ;  /* 0x00000010e8ff7812 */ /* 0x000fe4000780c0ff */
[----:B------:R-:W-:Y:S02]  /*1f2b0*/  FSEL R87, R87, -INF , !P1 ;  /* 0xff80000057577808 */ /* 0x000fe40004800000 */
[----:B------:R-:W-:Y:S02]  /*1f2c0*/  FSEL R42, R42, -INF , !P0 ;  /* 0xff8000002a2a7808 */ /* 0x000fe40004000000 */
[-C--:B------:R-:W-:Y:S02]  /*1f2d0*/  ISETP.GE.AND P0, PT, R8, R239.reuse, PT ;  /* 0x000000ef0800720c */ /* 0x080fe40003f06270 */
[----:B------:R-:W-:Y:S02]  /*1f2e0*/  LOP3.LUT P1, RZ, R232, 0x1, RZ, 0xc0, !PT ;  /* 0x00000001e8ff7812 */ /* 0x000fe4000782c0ff */
[-C--:B------:R-:W-:Y:S02]  /*1f2f0*/  ISETP.GE.OR P0, PT, R8, R244.reuse, !P0 ;  /* 0x000000f40800720c */ /* 0x080fe40004706670 */
[----:B------:R-:W-:Y:S02]  /*1f300*/  FSEL R210, R30, -INF , !P3 ;  /* 0xff8000001ed27808 */ /* 0x000fe40005800000 */
[----:B------:R-:W-:Y:S02]  /*1f310*/  FSEL R103, R103, -INF , !P0 ;  /* 0xff80000067677808 */ /* 0x000fe40004000000 */
[C---:B------:R-:W-:Y:S02]  /*1f320*/  LOP3.LUT P0, RZ, R231.reuse, 0x10000, RZ, 0xc0, !PT ;  /* 0x00010000e7ff7812 */ /* 0x040fe4000780c0ff */
[C---:B------:R-:W-:Y:S02]  /*1f330*/  LOP3.LUT P3, RZ, R231.reuse, 0x40000000, RZ, 0xc0, !PT ;  /* 0x40000000e7ff7812 */ /* 0x040fe4000786c0ff */
[----:B------:R-:W-:Y:S02]  /*1f340*/  FSEL R218, R60, -INF , !P0 ;  /* 0xff8000003cda7808 */ /* 0x000fe40004000000 */
[-C--:B------:R-:W-:Y:S02]  /*1f350*/  ISETP.GE.AND P0, PT, R6, R239.reuse, PT ;  /* 0x000000ef0600720c */ /* 0x080fe40003f06270 */
[----:B------:R-:W-:Y:S02]  /*1f360*/  FSEL R46, R46, -INF , !P1 ;  /* 0xff8000002e2e7808 */ /* 0x000fe40004800000 */
[-C--:B------:R-:W-:Y:S02]  /*1f370*/  ISETP.GE.OR P0, PT, R6, R244.reuse, !P0 ;  /* 0x000000f40600720c */ /* 0x080fe40004706670 */
[----:B------:R-:W-:Y:S02]  /*1f380*/  LOP3.LUT P1, RZ, R231, 0x2, RZ, 0xc0, !PT ;  /* 0x00000002e7ff7812 */ /* 0x000fe4000782c0ff */
[----:B------:R-:W-:Y:S02]  /*1f390*/  FSEL R114, R114, -INF , !P0 ;  /* 0xff80000072727808 */ /* 0x000fe40004000000 */
[CC--:B------:R-:W-:Y:S02]  /*1f3a0*/  ISETP.GE.AND P0, PT, R5.reuse, R239.reuse, PT ;  /* 0x000000ef0500720c */ /* 0x0c0fe40003f06270 */
[----:B------:R-:W-:Y:S02]  /*1f3b0*/  FSEL R217, R88, -INF , !P1 ;  /* 0xff80000058d97808 */ /* 0x000fe40004800000 */
[-C--:B------:R-:W-:Y:S02]  /*1f3c0*/  ISETP.GE.OR P0, PT, R5, R244.reuse, !P0 ;  /* 0x000000f40500720c */ /* 0x080fe40004706670 */
[----:B------:R-:W-:Y:S02]  /*1f3d0*/  FSEL R47, R47, -INF , !P3 ;  /* 0xff8000002f2f7808 */ /* 0x000fe40005800000 */
[----:B------:R-:W-:Y:S02]  /*1f3e0*/  FSEL R115, R115, -INF , !P0 ;  /* 0xff80000073737808 */ /* 0x000fe40004000000 */
[C---:B------:R-:W-:Y:S02]  /*1f3f0*/  LOP3.LUT P0, RZ, R231.reuse, 0x400, RZ, 0xc0, !PT ;  /* 0x00000400e7ff7812 */ /* 0x040fe4000780c0ff */
        /* <DEDUP_REMOVED lines=11> */
[C---:B------:R-:W-:Y:S02]  /*1f4b0*/  ISETP.GE.AND P0, PT, R3.reuse, R239, PT ;  /* 0x000000ef0300720c */ /* 0x040fe40003f06270 */
[----:B------:R-:W-:Y:S01]  /*1f4c0*/  LOP3.LUT P2, RZ, R232, 0x8000000, RZ, 0xc0, !PT ;  /* 0x08000000e8ff7812 */ /* 0x000fe2000784c0ff */
[----:B------:R-:W-:Y:S01]  /*1f4d0*/  STL [R1+0xc], R97 ;  /* 0x00000c6101007387 */ /* 0x000fe20000100800 */
[-C--:B------:R-:W-:Y:S02]  /*1f4e0*/  ISETP.GE.OR P0, PT, R3, R244.reuse, !P0 ;  /* 0x000000f40300720c */ /* 0x080fe40004706670 */
[----:B------:R-:W-:Y:S01]  /*1f4f0*/  FSEL R212, R61, -INF , !P2 ;  /* 0xff8000003dd47808 */ /* 0x000fe20005000000 */
[----:B------:R-:W-:Y:S01]  /*1f500*/  STL [R1+0x8], R76 ;  /* 0x0000084c01007387 */ /* 0x000fe20000100800 */
[----:B------:R-:W-:Y:S02]  /*1f510*/  FSEL R119, R119, -INF , !P0 ;  /* 0xff80000077777808 */ /* 0x000fe40004000000 */
[----:B------:R-:W-:Y:S01]  /*1f520*/  LOP3.LUT P0, RZ, R231, 0x2000000, RZ, 0xc0, !PT ;  /* 0x02000000e7ff7812 */ /* 0x000fe2000780c0ff */
[----:B------:R-:W-:Y:S01]  /*1f530*/  STL [R1+0xf8], R235 ;  /* 0x0000f8eb01007387 */ /* 0x000fe20000100800 */
[----:B------:R-:W-:Y:S02]  /*1f540*/  ISETP.GE.AND P1, PT, R17, R237, PT ;  /* 0x000000ed1100720c */ /* 0x000fe40003f26270 */
[----:B------:R-:W-:Y:S02]  /*1f550*/  FSEL R59, R59, -INF , !P0 ;  /* 0xff8000003b3b7808 */ /* 0x000fe40004000000 */
[CC--:B------:R-:W-:Y:S02]  /*1f560*/  ISETP.GE.AND P0, PT, R2.reuse, R239.reuse, PT ;  /* 0x000000ef0200720c */ /* 0x0c0fe40003f06270 */
[C---:B------:R-:W-:Y:S02]  /*1f570*/  LOP3.LUT P2, RZ, R231.reuse, 0x20000, RZ, 0xc0, !PT ;  /* 0x00020000e7ff7812 */ /* 0x040fe4000784c0ff */
[----:B------:R-:W-:Y:S02]  /*1f580*/  ISETP.GE.OR P0, PT, R2, R244, !P0 ;  /* 0x000000f40200720c */ /* 0x000fe40004706670 */
[----:B------:R-:W-:Y:S02]  /*1f590*/  FSEL R44, R74, -INF , !P2 ;  /* 0xff8000004a2c7808 */ /* 0x000fe40005000000 */
[----:B------:R-:W-:Y:S02]  /*1f5a0*/  FSEL R130, R130, -INF , !P0 ;  /* 0xff80000082827808 */ /* 0x000fe40004000000 */
[----:B------:R-:W-:Y:S02]  /*1f5b0*/  LOP3.LUT P0, RZ, R231, 0x8, RZ, 0xc0, !PT ;  /* 0x00000008e7ff7812 */ /* 0x000fe4000780c0ff */
[----:B------:R-:W-:Y:S02]  /*1f5c0*/  ISETP.GE.OR P2, PT, R17, R242, !P1 ;  /* 0x000000f21100720c */ /* 0x000fe40004f46670 */
[----:B------:R-:W-:Y:S02]  /*1f5d0*/  FSEL R229, R77, -INF , !P0 ;  /* 0xff8000004de57808 */ /* 0x000fe40004000000 */
[----:B------:R-:W-:Y:S02]  /*1f5e0*/  ISETP.GE.AND P0, PT, R0, R239, PT ;  /* 0x000000ef0000720c */ /* 0x000fe40003f06270 */
[----:B------:R-:W-:Y:S01]  /*1f5f0*/  ISETP.GE.AND P1, PT, R16, R237, PT ;  /* 0x000000ed1000720c */ /* 0x000fe20003f26270 */
[----:B------:R-:W-:Y:S01]  /*1f600*/  STL [R1+0x4], R229 ;  /* 0x000004e501007387 */ /* 0x000fe20000100800 */
[----:B------:R-:W-:Y:S02]  /*1f610*/  ISETP.GE.OR P0, PT, R0, R244, !P0 ;  /* 0x000000f40000720c */ /* 0x000fe40004706670 */
[----:B------:R-:W-:Y:S01]  /*1f620*/  ISETP.GE.OR P3, PT, R16, R242, !P1 ;  /* 0x000000f21000720c */ /* 0x000fe20004f66670 */
[----:B------:R-:W-:Y:S01]  /*1f630*/  STL [R1+0xfc], R239 ;  /* 0x0000fcef01007387 */ /* 0x000fe20000100800 */
[----:B------:R-:W-:Y:S02]  /*1f640*/  FSEL R131, R131, -INF , !P0 ;  /* 0xff80000083837808 */ /* 0x000fe40004000000 */
[----:B------:R-:W-:Y:S01]  /*1f650*/  LOP3.LUT P0, RZ, R231, 0x100000, RZ, 0xc0, !PT ;  /* 0x00100000e7ff7812 */ /* 0x000fe2000780c0ff */
[----:B------:R-:W-:Y:S01]  /*1f660*/  STL [R1+0x100], R244 ;  /* 0x000100f401007387 */ /* 0x000fe20000100800 */
[----:B------:R-:W-:Y:S02]  /*1f670*/  FMNMX.FTZ R9, R250, R132, !PT ;  /* 0x00000084fa097209 */ /* 0x000fe40007810000 */
[----:B------:R-:W-:Y:S01]  /*1f680*/  FSEL R63, R63, -INF , !P0 ;  /* 0xff8000003f3f7808 */ /* 0x000fe20004000000 */
[----:B------:R-:W-:Y:S01]  /*1f690*/  STL [R1], R217 ;  /* 0x000000d901007387 */ /* 0x000fe20000100800 */
[-C--:B------:R-:W-:Y:S02]  /*1f6a0*/  ISETP.GE.AND P0, PT, R17, R238.reuse, PT ;  /* 0x000000ee1100720c */ /* 0x080fe40003f06270 */
[----:B------:R-:W-:Y:S01]  /*1f6b0*/  FMNMX.FTZ R9, R249, R9, !PT ;  /* 0x00000009f9097209 */ /* 0x000fe20007810000 */
[----:B------:R1:W-:Y:S01]  /*1f6c0*/  STL [R1+0x5c], R7 ;  /* 0x00005c0701007387 */ /* 0x0003e20000100800 */
[----:B------:R-:W-:Y:S02]  /*1f6d0*/  ISETP.GE.OR P0, PT, R17, R243, !P0 ;  /* 0x000000f31100720c */ /* 0x000fe40004706670 */
[----:B------:R-:W-:Y:S02]  /*1f6e0*/  FMNMX.FTZ R9, R198, R9, !PT ;  /* 0x00000009c6097209 */ /* 0x000fe40007810000 */
[----:B------:R-:W-:Y:S02]  /*1f6f0*/  FSEL R251, R92, -INF , !P0 ;  /* 0xff8000005cfb7808 */ /* 0x000fe40004000000 */
[C---:B------:R-:W-:Y:S02]  /*1f700*/  ISETP.GE.AND P0, PT, R16.reuse, R238, PT ;  /* 0x000000ee1000720c */ /* 0x040fe40003f06270 */
[----:B------:R-:W-:Y:S02]  /*1f710*/  FMNMX.FTZ R9, R199, R9, !PT ;  /* 0x00000009c7097209 */ /* 0x000fe40007810000 */
[----:B------:R-:W-:Y:S01]  /*1f720*/  ISETP.GE.OR P0, PT, R16, R243, !P0 ;  /* 0x000000f31000720c */ /* 0x000fe20004706670 */
[----:B------:R-:W-:Y:S01]  /*1f730*/  IMAD.IADD R16, R241, 0x1, -R16 ;  /* 0x00000001f1107824 */ /* 0x000fe200078e0a10 */
[----:B------:R-:W-:Y:S01]  /*1f740*/  FSEL R28, R62, -INF , !P6 ;  /* 0xff8000003e1c7808 */ /* 0x000fe20007000000 */
[----:B------:R-:W-:Y:S01]  /*1f750*/  IMAD.MOV.U32 R62, RZ, RZ, R59 ;  /* 0x000000ffff3e7224 */ /* 0x000fe200078e003b */
[----:B------:R-:W-:Y:S02]  /*1f760*/  LOP3.LUT P6, RZ, R232, 0x2000000, RZ, 0xc0, !PT ;  /* 0x02000000e8ff7812 */ /* 0x000fe400078cc0ff */
[----:B------:R-:W-:Y:S02]  /*1f770*/  LOP3.LUT P5, RZ, R231, 0x1000, RZ, 0xc0, !PT ;  /* 0x00001000e7ff7812 */ /* 0x000fe400078ac0ff */
[----:B------:R-:W-:Y:S02]  /*1f780*/  FSEL R252, R89, -INF , !P6 ;  /* 0xff80000059fc7808 */ /* 0x000fe40007000000 */
[----:B------:R-:W-:Y:S02]  /*1f790*/  ISETP.GE.AND P1, PT, R10, R237, PT ;  /* 0x000000ed0a00720c */ /* 0x000fe40003f26270 */
[C---:B------:R-:W-:Y:S01]  /*1f7a0*/  LOP3.LUT P6, RZ, R231.reuse, 0x800, RZ, 0xc0, !PT ;  /* 0x00000800e7ff7812 */ /* 0x040fe200078cc0ff */
[----:B-1----:R-:W-:Y:S01]  /*1f7b0*/  IMAD.IADD R7, R234, 0x1, -R5 ;  /* 0x00000001ea077824 */ /* 0x002fe200078e0a05 */
[----:B------:R-:W-:Y:S02]  /*1f7c0*/  FSEL R29, R78, -INF , !P5 ;  /* 0xff8000004e1d7808 */ /* 0x000fe40006800000 */
[----:B------:R-:W-:Y:S02]  /*1f7d0*/  LOP3.LUT P5, RZ, R231, 0x200, RZ, 0xc0, !PT ;  /* 0x00000200e7ff7812 */ /* 0x000fe400078ac0ff */
[----:B------:R-:W-:Y:S01]  /*1f7e0*/  IABS R7, R7 ;  /* 0x0000000700077213 */ /* 0x000fe20000000000 */
[----:B------:R-:W-:Y:S01]  /*1f7f0*/  STL [R1+0x58], R29 ;  /* 0x0000581d01007387 */ /* 0x000fe20000100800 */
[----:B------:R-:W-:Y:S02]  /*1f800*/  FSEL R244, R90, -INF , !P5 ;  /* 0xff8000005af47808 */ /* 0x000fe40006800000 */
[----:B------:R-:W-:Y:S01]  /*1f810*/  FSEL R27, R79, -INF , !P6 ;  /* 0xff8000004f1b7808 */ /* 0x000fe20007000000 */
[----:B------:R-:W-:Y:S01]  /*1f820*/  STL [R1+0x104], R234 ;  /* 0x000104ea01007387 */ /* 0x000fe20000100800 */
[----:B------:R-:W1:Y:S01]  /*1f830*/  I2F R7, R7 ;  /* 0x0000000700077306 */ /* 0x000e620000201400 */
[----:B------:R-:W-:Y:S02]  /*1f840*/  ISETP.GE.OR P6, PT, R10, R242, !P1 ;  /* 0x000000f20a00720c */ /* 0x000fe40004fc6670 */
[-C--:B------:R-:W-:Y:S02]  /*1f850*/  ISETP.GE.AND P1, PT, R8, R237.reuse, PT ;  /* 0x000000ed0800720c */ /* 0x080fe40003f26270 */
[----:B------:R-:W-:Y:S02]  /*1f860*/  FSEL R248, R93, -INF , !P0 ;  /* 0xff8000005df87808 */ /* 0x000fe40004000000 */
[----:B------:R-:W-:Y:S02]  /*1f870*/  ISETP.GE.AND P0, PT, R10, R238, PT ;  /* 0x000000ee0a00720c */ /* 0x000fe40003f06270 */
[-C--:B------:R-:W-:Y:S02]  /*1f880*/  ISETP.GE.OR P5, PT, R8, R242.reuse, !P1 ;  /* 0x000000f20800720c */ /* 0x080fe40004fa6670 */
[----:B------:R-:W-:Y:S02]  /*1f890*/  ISETP.GE.AND P1, PT, R6, R237, PT ;  /* 0x000000ed0600720c */ /* 0x000fe40003f26270 */
[-C--:B------:R-:W-:Y:S01]  /*1f8a0*/  ISETP.GE.OR P0, PT, R10, R243.reuse, !P0 ;  /* 0x000000f30a00720c */ /* 0x080fe20004706670 */
[----:B------:R-:W-:Y:S01]  /*1f8b0*/  IMAD.IADD R10, R241, 0x1, -R10 ;  /* 0x00000001f10a7824 */ /* 0x000fe200078e0a0a */
[----:B------:R-:W-:Y:S02]  /*1f8c0*/  ISETP.GE.OR P1, PT, R6, R242, !P1 ;  /* 0x000000f20600720c */ /* 0x000fe40004f26670 */
[----:B------:R-:W-:Y:S02]  /*1f8d0*/  FSEL R247, R104, -INF , !P0 ;  /* 0xff80000068f77808 */ /* 0x000fe40004000000 */
[----:B------:R-:W-:Y:S02]  /*1f8e0*/  IABS R10, R10 ;  /* 0x0000000a000a7213 */ /* 0x000fe40000000000 */
[C---:B------:R-:W-:Y:S02]  /*1f8f0*/  ISETP.GE.AND P0, PT, R8.reuse, R238, PT ;  /* 0x000000ee0800720c */ /* 0x040fe40003f06270 */
[----:B------:R-:W-:Y:S01]  /*1f900*/  FSEL R209, R31, -INF , !P4 ;  /* 0xff8000001fd17808 */ /* 0x000fe20006000000 */
[----:B-1----:R-:W-:Y:S01]  /*1f910*/  FFMA.FTZ R109, R7, -UR35, R109 ;  /* 0x80000023076d7c23 */ /* 0x002fe2000801006d */
[----:B------:R-:W-:Y:S01]  /*1f920*/  IABS R7, R16 ;  /* 0x0000001000077213 */ /* 0x000fe20000000000 */
[----:B------:R-:W-:Y:S01]  /*1f930*/  IMAD.MOV.U32 R31, RZ, RZ, R220 ;  /* 0x000000ffff1f7224 */ /* 0x000fe200078e00dc */
[----:B------:R-:W-:Y:S01]  /*1f940*/  ISETP.GE.OR P0, PT, R8, R243, !P0 ;  /* 0x000000f30800720c */ /* 0x000fe20004706670 */
[----:B------:R-:W-:Y:S01]  /*1f950*/  IMAD.IADD R8, R241, 0x1, -R8 ;  /* 0x00000001f1087824 */ /* 0x000fe200078e0a08 */
[C---:B------:R-:W-:Y:S02]  /*1f960*/  LOP3.LUT P4, RZ, R231.reuse, 0x10000000, RZ, 0xc0, !PT ;  /* 0x10000000e7ff7812 */ /* 0x040fe4000788c0ff */
[----:B------:R-:W1:Y:S01]  /*1f970*/  I2F R7, R7 ;  /* 0x0000000700077306 */ /* 0x000e620000201400 */
[----:B------:R-:W-:Y:S02]  /*1f980*/  LOP3.LUT R231, R231, 0xfffffffd, RZ, 0xc0, !PT ;  /* 0xfffffffde7e77812 */ /* 0x000fe400078ec0ff */
[----:B------:R-:W-:Y:S02]  /*1f990*/  IABS R8, R8 ;  /* 0x0000000800087213 */ /* 0x000fe40000000000 */
[----:B------:R-:W-:Y:S02]  /*1f9a0*/  @P1 LOP3.LUT R231, R231, 0x2, RZ, 0xfc, !PT ;  /* 0x00000002e7e71812 */ /* 0x000fe400078efcff */
[----:B------:R-:W-:Y:S02]  /*1f9b0*/  FSEL R208, R105, -INF , !P0 ;  /* 0xff80000069d07808 */ /* 0x000fe40004000000 */
[CC--:B------:R-:W-:Y:S01]  /*1f9c0*/  ISETP.GE.AND P0, PT, R6.reuse, R238.reuse, PT ;  /* 0x000000ee0600720c */ /* 0x0c0fe20003f06270 */
[----:B------:R-:W-:Y:S01]  /*1f9d0*/  STL [R1+0x108], R231 ;  /* 0x000108e701007387 */ /* 0x000fe20000100800 */
[C---:B------:R-:W-:Y:S02]  /*1f9e0*/  ISETP.GE.AND P1, PT, R5.reuse, R237, PT ;  /* 0x000000ed0500720c */ /* 0x040fe40003f26270 */
[-C--:B------:R-:W-:Y:S01]  /*1f9f0*/  ISETP.GE.OR P0, PT, R6, R243.reuse, !P0 ;  /* 0x000000f30600720c */ /* 0x080fe20004706670 */
[----:B------:R2:W-:Y:S01]  /*1fa00*/  STL [R1+0x10c], R238 ;  /* 0x00010cee01007387 */ /* 0x0005e20000100800 */
[----:B------:R-:W-:Y:S02]  /*1fa10*/  FSEL R60, R58, -INF , !P4 ;  /* 0xff8000003a3c7808 */ /* 0x000fe40006000000 */
[----:B------:R-:W-:Y:S02]  /*1fa20*/  FSEL R202, R108, -INF , !P0 ;  /* 0xff8000006cca7808 */ /* 0x000fe40004000000 */
[CC--:B------:R-:W-:Y:S02]  /*1fa30*/  ISETP.GE.AND P0, PT, R5.reuse, R238.reuse, PT ;  /* 0x000000ee0500720c */ /* 0x0c0fe40003f06270 */
[----:B------:R-:W-:Y:S02]  /*1fa40*/  LOP3.LUT P4, RZ, R232, 0x4000000, RZ, 0xc0, !PT ;  /* 0x04000000e8ff7812 */ /* 0x000fe4000788c0ff */
[----:B------:R-:W-:Y:S01]  /*1fa50*/  ISETP.GE.OR P0, PT, R5, R243, !P0 ;  /* 0x000000f30500720c */ /* 0x000fe20004706670 */
[----:B-1----:R-:W-:Y:S01]  /*1fa60*/  FFMA.FTZ R95, R7, -UR35, R95 ;  /* 0x80000023075f7c23 */ /* 0x002fe2000801005f */
[----:B------:R-:W-:Y:S01]  /*1fa70*/  FSEL R220, R91, -INF , !P4 ;  /* 0xff8000005bdc7808 */ /* 0x000fe20006000000 */
[----:B------:R-:W-:Y:S01]  /*1fa80*/  IMAD.IADD R7, R234, 0x1, -R4 ;  /* 0x00000001ea077824 */ /* 0x000fe200078e0a04 */
[----:B------:R-:W-:Y:S02]  /*1fa90*/  FSEL R201, R109, -INF , !P0 ;  /* 0xff8000006dc97808 */ /* 0x000fe40004000000 */
[C---:B------:R-:W-:Y:S02]  /*1faa0*/  ISETP.GE.AND P0, PT, R4.reuse, R238, PT ;  /* 0x000000ee0400720c */ /* 0x040fe40003f06270 */
[----:B------:R-:W-:Y:S02]  /*1fab0*/  IABS R7, R7 ;  /* 0x0000000700077213 */ /* 0x000fe40000000000 */
[----:B------:R-:W-:Y:S02]  /*1fac0*/  FSEL R221, R95, -INF , !P3 ;  /* 0xff8000005fdd7808 */ /* 0x000fe40005800000 */
[----:B------:R-:W1:Y:S01]  /*1fad0*/  I2F R11, R7 ;  /* 0x00000007000b7306 */ /* 0x000e620000201400 */
[----:B------:R-:W-:Y:S02]  /*1fae0*/  ISETP.GE.OR P4, PT, R5, R242, !P1 ;  /* 0x000000f20500720c */ /* 0x000fe40004f86670 */
[C---:B------:R-:W-:Y:S02]  /*1faf0*/  ISETP.GE.OR P1, PT, R4.reuse, R243, !P0 ;  /* 0x000000f30400720c */ /* 0x040fe40004726670 */
[C---:B------:R-:W-:Y:S02]  /*1fb00*/  ISETP.GE.AND P0, PT, R3.reuse, R238, PT ;  /* 0x000000ee0300720c */ /* 0x040fe40003f06270 */
[----:B------:R-:W-:Y:S02]  /*1fb10*/  ISETP.GE.AND P3, PT, R4, R237, PT ;  /* 0x000000ed0400720c */ /* 0x000fe40003f66270 */
[C---:B------:R-:W-:Y:S02]  /*1fb20*/  ISETP.GE.OR P0, PT, R3.reuse, R243, !P0 ;  /* 0x000000f30300720c */ /* 0x040fe40004706670 */
[----:B------:R-:W-:Y:S02]  /*1fb30*/  FSEL R58, R94, -INF , !P2 ;  /* 0xff8000005e3a7808 */ /* 0x000fe40005000000 */
[----:B------:R-:W-:Y:S01]  /*1fb40*/  ISETP.GE.AND P2, PT, R3, R237, PT ;  /* 0x000000ed0300720c */ /* 0x000fe20003f46270 */
[----:B-1----:R-:W-:Y:S01]  /*1fb50*/  FFMA.FTZ R120, R11, -UR35, R120 ;  /* 0x800000230b787c23 */ /* 0x002fe20008010078 */
[----:B------:R-:W-:Y:S01]  /*1fb60*/  FMNMX.FTZ R7, R228, R9, !PT ;  /* 0x00000009e4077209 */ /* 0x000fe20007810000 */
[----:B------:R-:W-:Y:S02]  /*1fb70*/  IMAD.MOV.U32 R11, RZ, RZ, R10 ;  /* 0x000000ffff0b7224 */ /* 0x000fe400078e000a */
[----:B------:R-:W-:Y:S01]  /*1fb80*/  IMAD.IADD R10, R234, 0x1, -R3 ;  /* 0x00000001ea0a7824 */ /* 0x000fe200078e0a03 */
[----:B------:R-:W-:Y:S01]  /*1fb90*/  FMNMX.FTZ R7, R227, R7, !PT ;  /* 0x00000007e3077209 */ /* 0x000fe20007810000 */
[----:B------:R-:W1:Y:S01]  /*1fba0*/  I2F R14, R11 ;  /* 0x0000000b000e7306 */ /* 0x000e620000201400 */
[----:B------:R-:W-:Y:S02]  /*1fbb0*/  FSEL R200, R120, -INF , !P1 ;  /* 0xff80000078c87808 */ /* 0x000fe40004800000 */
[----:B------:R-:W-:Y:S02]  /*1fbc0*/  FMNMX.FTZ R7, R219, R7, !PT ;  /* 0x00000007db077209 */ /* 0x000fe40007810000 */
[----:B------:R-:W-:Y:S02]  /*1fbd0*/  ISETP.GE.AND P1, PT, R2, R237, PT ;  /* 0x000000ed0200720c */ /* 0x000fe40003f26270 */
[----:B------:R-:W-:Y:S03]  /*1fbe0*/  FMNMX.FTZ R7, R226, R7, !PT ;  /* 0x00000007e2077209 */ /* 0x000fe60007810000 */
[----:B------:R-:W3:Y:S01]  /*1fbf0*/  I2F R11, R8 ;  /* 0x00000008000b7306 */ /* 0x000ee20000201400 */
[----:B------:R-:W-:Y:S04]  /*1fc00*/  FMNMX.FTZ R7, R225, R7, !PT ;  /* 0x00000007e1077209 */ /* 0x000fe80007810000 */
[----:B------:R-:W-:Y:S04]  /*1fc10*/  FMNMX.FTZ R7, R224, R7, !PT ;  /* 0x00000007e0077209 */ /* 0x000fe80007810000 */
[----:B------:R-:W-:Y:S04]  /*1fc20*/  FMNMX.FTZ R7, R223, R7, !PT ;  /* 0x00000007df077209 */ /* 0x000fe80007810000 */
[----:B------:R-:W-:Y:S01]  /*1fc30*/  FMNMX.FTZ R9, R49, R7, !PT ;  /* 0x0000000731097209 */ /* 0x000fe20007810000 */
[----:B-1----:R-:W-:Y:S01]  /*1fc40*/  FFMA.FTZ R106, R14, -UR35, R106 ;  /* 0x800000230e6a7c23 */ /* 0x002fe2000801006a */
[----:B------:R-:W-:Y:S02]  /*1fc50*/  IABS R7, R10 ;  /* 0x0000000a00077213 */ /* 0x000fe40000000000 */
[----:B------:R-:W-:Y:S02]  /*1fc60*/  FMNMX.FTZ R9, R52, R9, !PT ;  /* 0x0000000934097209 */ /* 0x000fe40007810000 */
[----:B------:R-:W1:Y:S01]  /*1fc70*/  I2F R10, R7 ;  /* 0x00000007000a7306 */ /* 0x000e620000201400 */
[----:B------:R-:W-:Y:S02]  /*1fc80*/  FSEL R40, R106, -INF , !P6 ;  /* 0xff8000006a287808 */ /* 0x000fe40007000000 */
[----:B------:R-:W-:Y:S01]  /*1fc90*/  FMNMX.FTZ R9, R53, R9, !PT ;  /* 0x0000000935097209 */ /* 0x000fe20007810000 */
[----:B---3--:R-:W-:Y:S01]  /*1fca0*/  FFMA.FTZ R107, R11, -UR35, R107 ;  /* 0x800000230b6b7c23 */ /* 0x008fe2000801006b */
[----:B------:R-:W-:Y:S01]  /*1fcb0*/  LOP3.LUT P6, RZ, R231, 0x2, RZ, 0xc0, !PT ;  /* 0x00000002e7ff7812 */ /* 0x000fe200078cc0ff */
[----:B------:R-:W-:Y:S03]  /*1fcc0*/  IMAD.IADD R8, R234, 0x1, -R2 ;  /* 0x00000001ea087824 */ /* 0x000fe600078e0a02 */
[----:B------:R-:W-:Y:S02]  /*1fcd0*/  FSEL R26, R107, -INF , !P5 ;  /* 0xff8000006b1a7808 */ /* 0x000fe40006800000 */
[-C--:B------:R-:W-:Y:S02]  /*1fce0*/  ISETP.GE.OR P5, PT, R4, R242.reuse, !P3 ;  /* 0x000000f20400720c */ /* 0x080fe40005fa6670 */
[-C--:B------:R-:W-:Y:S02]  /*1fcf0*/  ISETP.GE.OR P3, PT, R3, R242.reuse, !P2 ;  /* 0x000000f20300720c */ /* 0x080fe40005766670 */
[----:B------:R-:W-:Y:S02]  /*1fd00*/  ISETP.GE.OR P2, PT, R2, R242, !P1 ;  /* 0x000000f20200720c */ /* 0x000fe40004f46670 */
[C---:B------:R-:W-:Y:S04]  /*1fd10*/  ISETP.GE.AND P1, PT, R0.reuse, R238, PT ;  /* 0x000000ee0000720c */ /* 0x040fe80003f26270 */
[----:B------:R-:W-:Y:S01]  /*1fd20*/  ISETP.GE.OR P1, PT, R0, R243, !P1 ;  /* 0x000000f30000720c */ /* 0x000fe20004f26670 */
[----:B-1----:R-:W-:Y:S01]  /*1fd30*/  FFMA.FTZ R121, R10, -UR35, R121 ;  /* 0x800000230a797c23 */ /* 0x002fe20008010079 */
[----:B------:R-:W-:Y:S02]  /*1fd40*/  FMNMX.FTZ R7, R64, R9, !PT ;  /* 0x0000000940077209 */ /* 0x000fe40007810000 */
[----:B------:R-:W-:Y:S01]  /*1fd50*/  IABS R9, R8 ;  /* 0x0000000800097213 */ /* 0x000fe20000000000 */
[----:B------:R-:W-:Y:S01]  /*1fd60*/  IMAD.IADD R8, R241, 0x1, -R6 ;  /* 0x00000001f1087824 */ /* 0x000fe200078e0a06 */
[----:B------:R-:W-:Y:S02]  /*1fd70*/  FSEL R121, R121, -INF , !P0 ;  /* 0xff80000079797808 */ /* 0x000fe40004000000 */
[----:B------:R-:W-:Y:S02]  /*1fd80*/  ISETP.GE.AND P0, PT, R2, R238, PT ;  /* 0x000000ee0200720c */ /* 0x000fe40003f06270 */
[----:B--2---:R-:W2:Y:S01]  /*1fd90*/  LDL.LU R238, [R1+0x5c] ;  /* 0x00005c0001ee7983 */ /* 0x004ea20000300800 */
[----:B------:R-:W-:Y:S02]  /*1fda0*/  FMNMX.FTZ R7, R65, R7, !PT ;  /* 0x0000000741077209 */ /* 0x000fe40007810000 */
[----:B------:R-:W-:Y:S01]  /*1fdb0*/  IABS R8, R8 ;  /* 0x0000000800087213 */ /* 0x000fe20000000000 */
[----:B------:R-:W-:Y:S01]  /*1fdc0*/  STL [R1+0x110], R237 ;  /* 0x000110ed01007387 */ /* 0x000fe20000100800 */
[----:B------:R-:W-:Y:S02]  /*1fdd0*/  FMNMX.FTZ R7, R68, R7, !PT ;  /* 0x0000000744077209 */ /* 0x000fe40007810000 */
[----:B------:R-:W1:Y:S01]  /*1fde0*/  I2F R11, R8 ;  /* 0x00000008000b7306 */ /* 0x000e620000201400 */
[----:B------:R-:W-:Y:S01]  /*1fdf0*/  ISETP.GE.OR P0, PT, R2, R243, !P0 ;  /* 0x000000f30200720c */ /* 0x000fe20004706670 */
[----:B------:R-:W-:Y:S01]  /*1fe00*/  STL [R1+0x118], R252 ;  /* 0x000118fc01007387 */ /* 0x000fe20000100800 */
[----:B------:R-:W-:Y:S03]  /*1fe10*/  FMNMX.FTZ R7, R69, R7, !PT ;  /* 0x0000000745077209 */ /* 0x000fe60007810000 */
[----:B------:R-:W-:Y:S01]  /*1fe20*/  STL [R1+0x114], R243 ;  /* 0x000114f301007387 */ /* 0x000fe20000100800 */
[----:B------:R-:W-:Y:S04]  /*1fe30*/  FMNMX.FTZ R7, R80, R7, !PT ;  /* 0x0000000750077209 */ /* 0x000fe80007810000 */
[----:B------:R-:W-:Y:S04]  /*1fe40*/  FMNMX.FTZ R7, R81, R7, !PT ;  /* 0x0000000751077209 */ /* 0x000fe80007810000 */
[----:B------:R-:W-:Y:S04]  /*1fe50*/  FMNMX.FTZ R7, R84, R7, !PT ;  /* 0x0000000754077209 */ /* 0x000fe80007810000 */
[----:B------:R-:W-:Y:S04]  /*1fe60*/  FMNMX.FTZ R7, R85, R7, !PT ;  /* 0x0000000755077209 */ /* 0x000fe80007810000 */
[----:B------:R-:W-:Y:S01]  /*1fe70*/  FMNMX.FTZ R7, R96, R7, !PT ;  /* 0x0000000760077209 */ /* 0x000fe20007810000 */
[----:B-1----:R-:W-:Y:S01]  /*1fe80*/  FFMA.FTZ R110, R11, -UR35, R110 ;  /* 0x800000230b6e7c23 */ /* 0x002fe2000801006e */
[----:B------:R-:W-:Y:S02]  /*1fe90*/  FMNMX.FTZ R8, R197, R133, !PT ;  /* 0x00000085c5087209 */ /* 0x000fe40007810000 */
[----:B------:R-:W-:Y:S01]  /*1fea0*/  FMNMX.FTZ R6, R48, R7, !PT ;  /* 0x0000000730067209 */ /* 0x000fe20007810000 */
[----:B------:R-:W-:Y:S01]  /*1feb0*/  IMAD.MOV.U32 R7, RZ, RZ, R9 ;  /* 0x000000ffff077224 */ /* 0x000fe200078e0009 */
[----:B------:R-:W-:Y:S02]  /*1fec0*/  FSEL R16, R110, -INF , !P6 ;  /* 0xff8000006e107808 */ /* 0x000fe40007000000 */
[----:B------:R-:W-:Y:S01]  /*1fed0*/  FMNMX.FTZ R6, R37, R6, !PT ;  /* 0x0000000625067209 */ /* 0x000fe20007810000 */
[----:B------:R1:W3:Y:S03]  /*1fee0*/  I2F R10, R7 ;  /* 0x00000007000a7306 */ /* 0x0002e60000201400 */
[----:B------:R-:W-:Y:S04]  /*1fef0*/  FMNMX.FTZ R6, R36, R6, !PT ;  /* 0x0000000624067209 */ /* 0x000fe80007810000 */
[----:B------:R-:W-:Y:S04]  /*1ff00*/  FMNMX.FTZ R6, R112, R6, !PT ;  /* 0x0000000670067209 */ /* 0x000fe80007810000 */
[----:B------:R-:W-:Y:S04]  /*1ff10*/  FMNMX.FTZ R6, R113, R6, !PT ;  /* 0x0000000671067209 */ /* 0x000fe80007810000 */
[----:B------:R-:W-:Y:S01]  /*1ff20*/  FMNMX.FTZ R9, R116, R6, !PT ;  /* 0x0000000674097209 */ /* 0x000fe20007810000 */
[----:B------:R-:W-:Y:S01]  /*1ff30*/  IMAD.IADD R6, R241, 0x1, -R5 ;  /* 0x00000001f1067824 */ /* 0x000fe200078e0a05 */
[----:B------:R-:W-:Y:S02]  /*1ff40*/  FMNMX.FTZ R5, R33, R8, !PT ;  /* 0x0000000821057209 */ /* 0x000fe40007810000 */
[----:B------:R-:W-:Y:S02]  /*1ff50*/  FMNMX.FTZ R8, R117, R9, !PT ;  /* 0x0000000975087209 */ /* 0x000fe40007810000 */
[----:B------:R-:W-:Y:S02]  /*1ff60*/  IABS R6, R6 ;  /* 0x0000000600067213 */ /* 0x000fe40000000000 */
[----:B------:R-:W-:Y:S01]  /*1ff70*/  FMNMX.FTZ R5, R32, R5, !PT ;  /* 0x0000000520057209 */ /* 0x000fe20007810000 */
[----:B-1----:R-:W-:Y:S02]  /*1ff80*/  IMAD.IADD R7, R234, 0x1, -R0 ;  /* 0x00000001ea077824 */ /* 0x002fe400078e0a00 */
[----:B---3--:R-:W-:Y:S03]  /*1ff90*/  FFMA.FTZ R124, R10, -UR35, R124 ;  /* 0x800000230a7c7c23 */ /* 0x008fe6000801007c */
[----:B------:R-:W-:Y:S02]  /*1ffa0*/  IABS R7, R7 ;  /* 0x0000000700077213 */ /* 0x000fe40000000000 */
[----:B------:R-:W-:Y:S02]  /*1ffb0*/  FSEL R124, R124, -INF , !P0 ;  /* 0xff8000007c7c7808 */ /* 0x000fe40004000000 */
[----:B------:R-:W1:Y:S01]  /*1ffc0*/  I2F R9, R7 ;  /* 0x0000000700097306 */ /* 0x000e620000201400 */
[C---:B------:R-:W-:Y:S04]  /*1ffd0*/  ISETP.GE.AND P0, PT, R0.reuse, R237, PT ;  /* 0x000000ed0000720c */ /* 0x040fe80003f06270 */
[----:B------:R-:W-:Y:S01]  /*1ffe0*/  ISETP.GE.OR P0, PT, R0, R242, !P0 ;  /* 0x000000f20000720c */ /* 0x000fe20004706670 */
[----:B-1----:R-:W-:Y:S01]  /*1fff0*/  FFMA.FTZ R125, R9, -UR35, R125 ;  /* 0x80000023097d7c23 */ /* 0x002fe2000801007d */
[----:B------:R-:W-:Y:S01]  /*20000*/  FMNMX.FTZ R7, R128, R8, !PT ;  /* 0x0000000880077209 */ /* 0x000fe20007810000 */
[----:B------:R-:W-:Y:S01]  /*20010*/  IMAD.MOV.U32 R8, RZ, RZ, R6 ;  /* 0x000000ffff087224 */ /* 0x000fe200078e0006 */
[----:B------:R-:W-:Y:S01]  /*20020*/  FMNMX.FTZ R6, R19, R5, !PT ;  /* 0x0000000513067209 */ /* 0x000fe20007810000 */
[----:B------:R-:W-:Y:S01]  /*20030*/  IMAD.IADD R9, R241, 0x1, -R2 ;  /* 0x00000001f1097824 */ /* 0x000fe200078e0a02 */
[----:B------:R-:W-:Y:S02]  /*20040*/  FMNMX.FTZ R5, R129, R7, !PT ;  /* 0x0000000781057209 */ /* 0x000fe40007810000 */
[----:B------:R-:W-:Y:S01]  /*20050*/  FMNMX.FTZ R6, R22, R6, !PT ;  /* 0x0000000616067209 */ /* 0x000fe20007810000 */
[----:B------:R-:W1:Y:S01]  /*20060*/  I2F R8, R8 ;  /* 0x0000000800087306 */ /* 0x000e620000201400 */
[----:B------:R-:W-:Y:S01]  /*20070*/  FSEL R125, R125, -INF , !P1 ;  /* 0xff8000007d7d7808 */ /* 0x000fe20004800000 */
[----:B------:R-:W3:Y:S01]  /*20080*/  SHFL.BFLY PT, R7, R5, 0x2, 0x1f ;  /* 0x0c401f0005077f89 */ /* 0x000ee200000e0000 */
[----:B------:R-:W-:Y:S04]  /*20090*/  FMNMX.FTZ R6, R23, R6, !PT ;  /* 0x0000000617067209 */ /* 0x000fe80007810000 */
[----:B------:R-:W-:Y:S04]  /*200a0*/  FMNMX.FTZ R6, R34, R6, !PT ;  /* 0x0000000622067209 */ /* 0x000fe80007810000 */
[----:B------:R-:W-:Y:S04]  /*200b0*/  FMNMX.FTZ R6, R35, R6, !PT ;  /* 0x0000000623067209 */ /* 0x000fe80007810000 */
[----:B------:R-:W-:Y:S04]  /*200c0*/  FMNMX.FTZ R6, R38, R6, !PT ;  /* 0x0000000626067209 */ /* 0x000fe80007810000 */
[----:B------:R-:W-:Y:S04]  /*200d0*/  FMNMX.FTZ R6, R39, R6, !PT ;  /* 0x0000000627067209 */ /* 0x000fe80007810000 */
[----:B------:R-:W-:Y:S01]  /*200e0*/  FMNMX.FTZ R6, R50, R6, !PT ;  /* 0x0000000632067209 */ /* 0x000fe20007810000 */
[----:B-1----:R-:W-:Y:S02]  /*200f0*/  FFMA.FTZ R111, R8, -UR35, R111 ;  /* 0x80000023086f7c23 */ /* 0x002fe4000801006f */
[----:B------:R-:W-:Y:S01]  /*20100*/  IMAD.IADD R8, R241, 0x1, -R4 ;  /* 0x00000001f1087824 */ /* 0x000fe200078e0a04 */
[----:B------:R-:W-:Y:S02]  /*20110*/  FMNMX.FTZ R6, R51, R6, !PT ;  /* 0x0000000633067209 */ /* 0x000fe40007810000 */
[----:B---3--:R-:W-:Y:S02]  /*20120*/  FMNMX.FTZ R73, R5, R7, !PT ;  /* 0x0000000705497209 */ /* 0x008fe40007810000 */
        /* <DEDUP_REMOVED lines=16> */
[----:B------:R-:W-:Y:S01]  /*20230*/  IMAD.IADD R7, R241, 0x1, -R3 ;  /* 0x00000001f1077824 */ /* 0x000fe200078e0a03 */
        /* <DEDUP_REMOVED lines=14> */
[----:B------:R-:W-:Y:S02]  /*20320*/  IABS R3, R8 ;  /* 0x0000000800037213 */ /* 0x000fe40000000000 */
[----:B------:R-:W-:Y:S02]  /*20330*/  FMNMX.FTZ R2, R42, R2, !PT ;  /* 0x000000022a027209 */ /* 0x000fe40007810000 */
[----:B------:R-:W-:Y:S01]  /*20340*/  FMNMX.FTZ R5, R103, R5, !PT ;  /* 0x0000000567057209 */ /* 0x000fe20007810000 */
[----:B------:R-:W1:Y:S01]  /*20350*/  I2F R11, R3 ;  /* 0x00000003000b7306 */ /* 0x000e620000201400 */
[----:B------:R-:W-:Y:S02]  /*20360*/  IABS R6, R7 ;  /* 0x0000000700067213 */ /* 0x000fe40000000000 */
[----:B------:R-:W-:Y:S01]  /*20370*/  FMNMX.FTZ R4, R222, R4, !PT ;  /* 0x00000004de047209 */ /* 0x000fe20007810000 */
[----:B------:R-:W-:Y:S01]  /*20380*/  SHFL.BFLY PT, R7, R73, 0x1, 0x1f ;  /* 0x0c201f0049077f89 */ /* 0x000fe200000e0000 */
[----:B------:R-:W-:Y:S02]  /*20390*/  FMNMX.FTZ R2, R43, R2, !PT ;  /* 0x000000022b027209 */ /* 0x000fe40007810000 */
[----:B------:R-:W-:Y:S02]  /*203a0*/  FMNMX.FTZ R5, R114, R5, !PT ;  /* 0x0000000572057209 */ /* 0x000fe40007810000 */
[----:B------:R-:W-:Y:S01]  /*203b0*/  FMNMX.FTZ R2, R46, R2, !PT ;  /* 0x000000022e027209 */ /* 0x000fe20007810000 */
[----:B------:R-:W3:Y:S01]  /*203c0*/  I2F R10, R6 ;  /* 0x00000006000a7306 */ /* 0x000ee20000201400 */
[----:B------:R-:W-:Y:S02]  /*203d0*/  FMNMX.FTZ R4, R100, R4, !PT ;  /* 0x0000000464047209 */ /* 0x000fe40007810000 */
[----:B------:R-:W-:Y:S02]  /*203e0*/  FMNMX.FTZ R5, R115, R5, !PT ;  /* 0x0000000573057209 */ /* 0x000fe40007810000 */
[----:B------:R-:W-:Y:S02]  /*203f0*/  FMNMX.FTZ R2, R47, R2, !PT ;  /* 0x000000022f027209 */ /* 0x000fe40007810000 */
[----:B------:R-:W-:Y:S02]  /*20400*/  FMNMX.FTZ R4, R45, R4, !PT ;  /* 0x000000042d047209 */ /* 0x000fe40007810000 */
[----:B------:R-:W-:Y:S02]  /*20410*/  FMNMX.FTZ R5, R118, R5, !PT ;  /* 0x0000000576057209 */ /* 0x000fe40007810000 */
[----:B------:R-:W-:Y:S02]  /*20420*/  FMNMX.FTZ R4, R56, R4, !PT ;  /* 0x0000000438047209 */ /* 0x000fe40007810000 */
[----:B------:R-:W-:Y:S01]  /*20430*/  FMNMX.FTZ R2, R60, R2, !PT ;  /* 0x000000023c027209 */ /* 0x000fe20007810000 */
[----:B-1----:R-:W-:Y:S01]  /*20440*/  FFMA.FTZ R122, R11, -UR35, R122 ;  /* 0x800000230b7a7c23 */ /* 0x002fe2000801007a */
[----:B------:R-:W-:Y:S02]  /*20450*/  FMNMX.FTZ R5, R119, R5, !PT ;  /* 0x0000000577057209 */ /* 0x000fe40007810000 */
[----:B------:R-:W-:Y:S02]  /*20460*/  FMNMX.FTZ R4, R57, R4, !PT ;  /* 0x0000000439047209 */ /* 0x000fe40007810000 */
[----:B------:R-:W-:Y:S02]  /*20470*/  FMNMX.FTZ R2, R62, R2, !PT ;  /* 0x000000023e027209 */ /* 0x000fe40007810000 */
[----:B------:R-:W-:Y:S02]  /*20480*/  FMNMX.FTZ R5, R130, R5, !PT ;  /* 0x0000000582057209 */ /* 0x000fe40007810000 */
[----:B------:R-:W-:Y:S01]  /*20490*/  FMNMX.FTZ R4, R218, R4, !PT ;  /* 0x00000004da047209 */ /* 0x000fe20007810000 */
[----:B---3--:R-:W-:Y:S01]  /*204a0*/  FFMA.FTZ R123, R10, -UR35, R123 ;  /* 0x800000230a7b7c23 */ /* 0x008fe2000801007b */
[----:B------:R-:W-:Y:S02]  /*204b0*/  FMNMX.FTZ R3, R28, R2, !PT ;  /* 0x000000021c037209 */ /* 0x000fe40007810000 */
[----:B------:R-:W-:Y:S02]  /*204c0*/  FMNMX.FTZ R2, R131, R5, !PT ;  /* 0x0000000583027209 */ /* 0x000fe40007810000 */
[----:B------:R-:W-:Y:S02]  /*204d0*/  FMNMX.FTZ R4, R212, R4, !PT ;  /* 0x00000004d4047209 */ /* 0x000fe40007810000 */
[----:B------:R-:W-:Y:S01]  /*204e0*/  IABS R5, R9 ;  /* 0x0000000900057213 */ /* 0x000fe20000000000 */
[----:B------:R-:W1:Y:S01]  /*204f0*/  SHFL.BFLY PT, R6, R2, 0x2, 0x1f ;  /* 0x0c401f0002067f89 */ /* 0x000e6200000e0000 */
[----:B------:R-:W-:Y:S02]  /*20500*/  FMNMX.FTZ R4, R72, R4, !PT ;  /* 0x0000000448047209 */ /* 0x000fe40007810000 */
[----:B------:R3:W4:Y:S01]  /*20510*/  I2F R8, R5 ;  /* 0x0000000500087306 */ /* 0x0007220000201400 */
[----:B------:R-:W-:Y:S02]  /*20520*/  FMNMX.FTZ R3, R63, R3, !PT ;  /* 0x000000033f037209 */ /* 0x000fe40007810000 */
[----:B------:R-:W-:Y:S02]  /*20530*/  FMNMX.FTZ R4, R97, R4, !PT ;  /* 0x0000000461047209 */ /* 0x000fe40007810000 */
[----:B------:R-:W-:Y:S02]  /*20540*/  FMNMX.FTZ R3, R44, R3, !PT ;  /* 0x000000032c037209 */ /* 0x000fe40007810000 */
[----:B------:R-:W-:Y:S02]  /*20550*/  FMNMX.FTZ R4, R76, R4, !PT ;  /* 0x000000044c047209 */ /* 0x000fe40007810000 */
[----:B------:R-:W-:Y:S02]  /*20560*/  FSEL R59, R122, -INF , !P5 ;  /* 0xff8000007a3b7808 */ /* 0x000fe40006800000 */
[----:B------:R-:W-:Y:S02]  /*20570*/  FMNMX.FTZ R4, R229, R4, !PT ;  /* 0x00000004e5047209 */ /* 0x000fe40007810000 */
[----:B------:R-:W-:Y:S02]  /*20580*/  FSEL R229, R111, -INF , !P4 ;  /* 0xff8000006fe57808 */ /* 0x000fe40006000000 */
[----:B------:R-:W-:Y:S02]  /*20590*/  FMNMX.FTZ R4, R217, R4, !PT ;  /* 0x00000004d9047209 */ /* 0x000fe40007810000 */
[----:B------:R-:W-:Y:S02]  /*205a0*/  FSEL R14, R123, -INF , !P3 ;  /* 0xff8000007b0e7808 */ /* 0x000fe40005800000 */
[----:B------:R-:W-:Y:S02]  /*205b0*/  FMNMX.FTZ R4, R252, R4, !PT ;  /* 0x00000004fc047209 */ /* 0x000fe40007810000 */
[----:B-1----:R-:W-:Y:S02]  /*205c0*/  FMNMX.FTZ R2, R2, R6, !PT ;  /* 0x0000000602027209 */ /* 0x002fe40007810000 */
[----:B------:R-:W-:Y:S01]  /*205d0*/  FMNMX.FTZ R4, R251, R4, !PT ;  /* 0x00000004fb047209 */ /* 0x000fe20007810000 */
[----:B---3--:R-:W-:Y:S01]  /*205e0*/  IMAD.IADD R5, R241, 0x1, -R0 ;  /* 0x00000001f1057824 */ /* 0x008fe200078e0a00 */
[----:B------:R-:W-:Y:S01]  /*205f0*/  FMNMX.FTZ R73, R73, R7, !PT ;  /* 0x0000000749497209 */ /* 0x000fe20007810000 */
[----:B----4-:R-:W-:Y:S01]  /*20600*/  FFMA.FTZ R126, R8, -UR35, R126 ;  /* 0x80000023087e7c23 */ /* 0x010fe2000801007e */
[----:B------:R-:W1:Y:S01]  /*20610*/  SHFL.BFLY PT, R72, R2, 0x1, 0x1f ;  /* 0x0c201f0002487f89 */ /* 0x000e6200000e0000 */
[----:B------:R-:W-:Y:S02]  /*20620*/  FMNMX.FTZ R4, R248, R4, !PT ;  /* 0x00000004f8047209 */ /* 0x000fe40007810000 */
[----:B------:R-:W-:Y:S01]  /*20630*/  FMUL.FTZ R6, R73, c[0x0][0x23c] ;  /* 0x00008f0049067a20 */ /* 0x000fe20000410000 */
[----:B------:R-:W-:Y:S02]  /*20640*/  IABS R5, R5 ;  /* 0x0000000500057213 */ /* 0x000fe40000000000 */
[----:B------:R-:W-:Y:S02]  /*20650*/  FMNMX.FTZ R4, R247, R4, !PT ;  /* 0x00000004f7047209 */ /* 0x000fe40007810000 */
[----:B------:R-:W-:Y:S02]  /*20660*/  FSETP.NEU.FTZ.AND P1, PT, R73, -INF , PT ;  /* 0xff8000004900780b */ /* 0x000fe40003f3d000 */
[----:B------:R-:W-:Y:S02]  /*20670*/  FSEL R217, R126, -INF , !P2 ;  /* 0xff8000007ed97808 */ /* 0x000fe40005000000 */
[----:B------:R-:W-:Y:S02]  /*20680*/  FSEL R6, R6, RZ, P1 ;  /* 0x000000ff06067208 */ /* 0x000fe40000800000 */
[----:B------:R-:W-:Y:S03]  /*20690*/  LOP3.LUT P4, RZ, R232, 0x1000000, RZ, 0xc0, !PT ;  /* 0x01000000e8ff7812 */ /* 0x000fe6000788c0ff */
[--C-:B------:R-:W-:Y:S02]  /*206a0*/  FFMA.FTZ R240, R69, c[0x0][0x23c], -R6.reuse ;  /* 0x00008f0045f07a23 */ /* 0x100fe40000010806 */
[--C-:B------:R-:W-:Y:S02]  /*206b0*/  FFMA.FTZ R237, R68, c[0x0][0x23c], -R6.reuse ;  /* 0x00008f0044ed7a23 */ /* 0x100fe40000010806 */
[--C-:B------:R-:W-:Y:S02]  /*206c0*/  FFMA.FTZ R94, R219, c[0x0][0x23c], -R6.reuse ;  /* 0x00008f00db5e7a23 */ /* 0x100fe40000010806 */
[--C-:B------:R-:W-:Y:S01]  /*206d0*/  FFMA.FTZ R97, R228, c[0x0][0x23c], -R6.reuse ;  /* 0x00008f00e4617a23 */ /* 0x100fe20000010806 */
[----:B-1----:R-:W-:Y:S01]  /*206e0*/  FMNMX.FTZ R72, R2, R72, !PT ;  /* 0x0000004802487209 */ /* 0x002fe20007810000 */
[--C-:B------:R-:W-:Y:S01]  /*206f0*/  FFMA.FTZ R2, R250, c[0x0][0x23c], -R6.reuse ;  /* 0x00008f00fa027a23 */ /* 0x100fe20000010806 */
[----:B------:R-:W-:Y:S01]  /*20700*/  MUFU.EX2 R105, R94 ;  /* 0x0000005e00697308 */ /* 0x000fe20000000800 */
[--C-:B------:R-:W-:Y:S01]  /*20710*/  FFMA.FTZ R93, R227, c[0x0][0x23c], -R6.reuse ;  /* 0x00008f00e35d7a23 */ /* 0x100fe20000010806 */
[----:B--2---:R-:W-:Y:S01]  /*20720*/  FMNMX.FTZ R3, R238, R3, !PT ;  /* 0x00000003ee037209 */ /* 0x004fe20007810000 */
[----:B------:R-:W-:Y:S01]  /*20730*/  FMUL.FTZ R7, R72, c[0x0][0x23c] ;  /* 0x00008f0048077a20 */ /* 0x000fe20000410000 */
[----:B------:R1:W-:Y:S01]  /*20740*/  STL [R1+0x11c], R238 ;  /* 0x00011cee01007387 */ /* 0x0003e20000100800 */
[--C-:B------:R-:W-:Y:S01]  /*20750*/  FFMA.FTZ R92, R226, c[0x0][0x23c], -R6.reuse ;  /* 0x00008f00e25c7a23 */ /* 0x100fe20000010806 */
[----:B------:R-:W-:Y:S01]  /*20760*/  FMNMX.FTZ R3, R29, R3, !PT ;  /* 0x000000031d037209 */ /* 0x000fe20007810000 */
[--C-:B------:R-:W-:Y:S02]  /*20770*/  FFMA.FTZ R109, R225, c[0x0][0x23c], -R6.reuse ;  /* 0x00008f00e16d7a23 */ /* 0x100fe40000010806 */
[--C-:B------:R-:W-:Y:S01]  /*20780*/  FFMA.FTZ R126, R224, c[0x0][0x23c], -R6.reuse ;  /* 0x00008f00e07e7a23 */ /* 0x100fe20000010806 */
[----:B------:R-:W-:Y:S01]  /*20790*/  FMNMX.FTZ R3, R27, R3, !PT ;  /* 0x000000031b037209 */ /* 0x000fe20007810000 */
[--C-:B------:R-:W-:Y:S01]  /*207a0*/  FFMA.FTZ R123, R223, c[0x0][0x23c], -R6.reuse ;  /* 0x00008f00df7b7a23 */ /* 0x100fe20000010806 */
[----:B------:R-:W-:Y:S01]  /*207b0*/  MUFU.EX2 R90, R2 ;  /* 0x00000002005a7308 */ /* 0x000fe20000000800 */
[--C-:B------:R-:W-:Y:S01]  /*207c0*/  FFMA.FTZ R122, R49, c[0x0][0x23c], -R6.reuse ;  /* 0x00008f00317a7a23 */ /* 0x100fe20000010806 */
[----:B------:R-:W-:Y:S01]  /*207d0*/  FMNMX.FTZ R0, R244, R3, !PT ;  /* 0x00000003f4007209 */ /* 0x000fe20007810000 */
[--C-:B------:R-:W-:Y:S01]  /*207e0*/  FFMA.FTZ R250, R53, c[0x0][0x23c], -R6.reuse ;  /* 0x00008f0035fa7a23 */ /* 0x100fe20000010806 */
[----:B------:R-:W-:Y:S01]  /*207f0*/  FMNMX.FTZ R3, R208, R4, !PT ;  /* 0x00000004d0037209 */ /* 0x000fe20007810000 */
[----:B------:R-:W-:Y:S01]  /*20800*/  IMAD.MOV.U32 R4, RZ, RZ, R5 ;  /* 0x000000ffff047224 */ /* 0x000fe200078e0005 */
[----:B------:R-:W-:Y:S01]  /*20810*/  FMNMX.FTZ R0, R220, R0, !PT ;  /* 0x00000000dc007209 */ /* 0x000fe20007810000 */
[--C-:B------:R-:W-:Y:S01]  /*20820*/  FFMA.FTZ R41, R80, c[0x0][0x23c], -R6.reuse ;  /* 0x00008f0050297a23 */ /* 0x100fe20000010806 */
[----:B------:R-:W-:Y:S01]  /*20830*/  FMNMX.FTZ R3, R202, R3, !PT ;  /* 0x00000003ca037209 */ /* 0x000fe20007810000 */
[--C-:B------:R-:W-:Y:S01]  /*20840*/  FFMA.FTZ R29, R84, c[0x0][0x23c], -R6.reuse ;  /* 0x00008f00541d7a23 */ /* 0x100fe20000010806 */
[----:B------:R-:W-:Y:S01]  /*20850*/  FMNMX.FTZ R0, R58, R0, !PT ;  /* 0x000000003a007209 */ /* 0x000fe20007810000 */
[--C-:B------:R-:W-:Y:S01]  /*20860*/  FFMA.FTZ R225, R85, c[0x0][0x23c], -R6.reuse ;  /* 0x00008f0055e17a23 */ /* 0x100fe20000010806 */
[----:B------:R-:W2:Y:S01]  /*20870*/  I2F R5, R4 ;  /* 0x0000000400057306 */ /* 0x000ea20000201400 */
        /* <DEDUP_REMOVED lines=8> */
[--C-:B-1----:R-:W-:Y:S01]  /*20900*/  FFMA.FTZ R238, R96, c[0x0][0x23c], -R6.reuse ;  /* 0x00008f0060ee7a23 */ /* 0x102fe20000010806 */
[----:B------:R-:W-:Y:S01]  /*20910*/  FMNMX.FTZ R0, R26, R0, !PT ;  /* 0x000000001a007209 */ /* 0x000fe20007810000 */
[--C-:B------:R-:W-:Y:S01]  /*20920*/  FFMA.FTZ R61, R112, c[0x0][0x23c], -R6.reuse ;  /* 0x00008f00703d7a23 */ /* 0x100fe20000010806 */
[----:B------:R-:W1:Y:S01]  /*20930*/  MUFU.EX2 R101, R3 ;  /* 0x0000000300657308 */ /* 0x000e620000000800 */
        /* <DEDUP_REMOVED lines=11> */
[----:B--2---:R-:W-:Y:S01]  /*209f0*/  FFMA.FTZ R127, R5, -UR35, R127 ;  /* 0x80000023057f7c23 */ /* 0x004fe2000801007f */
[----:B------:R-:W-:Y:S02]  /*20a00*/  FMNMX.FTZ R71, R125, R71, !PT ;  /* 0x000000477d477209 */ /* 0x000fe40007810000 */
[----:B------:R-:W-:Y:S02]  /*20a10*/  FMNMX.FTZ R0, R14, R0, !PT ;  /* 0x000000000e007209 */ /* 0x000fe40007810000 */
[----:B------:R-:W-:Y:S01]  /*20a20*/  FSEL R74, R127, -INF , !P0 ;  /* 0xff8000007f4a7808 */ /* 0x000fe20004000000 */
[----:B------:R-:W2:Y:S01]  /*20a30*/  SHFL.BFLY PT, R4, R71, 0x2, 0x1f ;  /* 0x0c401f0047047f89 */ /* 0x000ea200000e0000 */
[----:B------:R-:W-:Y:S02]  /*20a40*/  FMNMX.FTZ R0, R217, R0, !PT ;  /* 0x00000000d9007209 */ /* 0x000fe40007810000 */
[----:B------:R-:W-:Y:S01]  /*20a50*/  FSETP.NEU.FTZ.AND P0, PT, R72, -INF , PT ;  /* 0xff8000004800780b */ /* 0x000fe20003f1d000 */
[----:B------:R-:W-:Y:S01]  /*20a60*/  MUFU.EX2 R110, R92 ;  /* 0x0000005c006e7308 */ /* 0x000fe20000000800 */
[----:B------:R-:W-:Y:S02]  /*20a70*/  FMNMX.FTZ R0, R74, R0, !PT ;  /* 0x000000004a007209 */ /* 0x000fe40007810000 */
[----:B------:R-:W-:Y:S02]  /*20a80*/  FSEL R7, R7, RZ, P0 ;  /* 0x000000ff07077208 */ /* 0x000fe40000000000 */
[----:B-1----:R-:W-:Y:S01]  /*20a90*/  F2FP.PACK_AB R76, R101, R90 ;  /* 0x0000005a654c723e */ /* 0x002fe200000000ff */
[----:B------:R-:W1:Y:S02]  /*20aa0*/  SHFL.BFLY PT, R2, R0, 0x2, 0x1f ;  /* 0x0c401f0000027f89 */ /* 0x000e6400000e0000 */
[--C-:B------:R-:W-:Y:S02]  /*20ab0*/  FFMA.FTZ R3, R197, c[0x0][0x23c], -R7.reuse ;  /* 0x00008f00c5037a23 */ /* 0x100fe40000010807 */
[--C-:B------:R-:W-:Y:S01]  /*20ac0*/  FFMA.FTZ R89, R22, c[0x0][0x23c], -R7.reuse ;  /* 0x00008f0016597a23 */ /* 0x100fe20000010807 */
[----:B------:R-:W-:Y:S01]  /*20ad0*/  MUFU.EX2 R109, R109 ;  /* 0x0000006d006d7308 */ /* 0x000fe20000000800 */
[--C-:B------:R-:W-:Y:S02]  /*20ae0*/  FFMA.FTZ R88, R23, c[0x0][0x23c], -R7.reuse ;  /* 0x00008f0017587a23 */ /* 0x100fe40000010807 */
[--C-:B------:R-:W-:Y:S01]  /*20af0*/  FFMA.FTZ R128, R21, c[0x0][0x23c], -R7.reuse ;  /* 0x00008f0015807a23 */ /* 0x100fe20000010807 */
[----:B------:R-:W2:Y:S01]  /*20b00*/  LDL.LU R197, [R1+0x128] ;  /* 0x0001280001c57983 */ /* 0x000ea20000300800 */
[--C-:B------:R-:W-:Y:S02]  /*20b10*/  FFMA.FTZ R85, R34, c[0x0][0x23c], -R7.reuse ;  /* 0x00008f0022557a23 */ /* 0x100fe40000010807 */
[--C-:B------:R-:W-:Y:S02]  /*20b20*/  FFMA.FTZ R84, R35, c[0x0][0x23c], -R7.reuse ;  /* 0x00008f0023547a23 */ /* 0x100fe40000010807 */
[--C-:B------:R-:W-:Y:S01]  /*20b30*/  FFMA.FTZ R111, R38, c[0x0][0x23c], -R7.reuse ;  /* 0x00008f00266f7a23 */ /* 0x100fe20000010807 */
[----:B------:R4:W-:Y:S01]  /*20b40*/  MUFU.EX2 R95, R3 ;  /* 0x00000003005f7308 */ /* 0x0009e20000000800 */
[--C-:B------:R-:W-:Y:S01]  /*20b50*/  FFMA.FTZ R106, R39, c[0x0][0x23c], -R7.reuse ;  /* 0x00008f00276a7a23 */ /* 0x100fe20000010807 */
[----:B--2---:R-:W-:Y:S01]  /*20b60*/  FMNMX.FTZ R71, R71, R4, !PT ;  /* 0x0000000447477209 */ /* 0x004fe20007810000 */
[--C-:B------:R-:W-:Y:S02]  /*20b70*/  FFMA.FTZ R104, R50, c[0x0][0x23c], -R7.reuse ;  /* 0x00008f0032687a23 */ /* 0x100fe40000010807 */
[--C-:B------:R-:W-:Y:S02]  /*20b80*/  FFMA.FTZ R96, R51, c[0x0][0x23c], -R7.reuse ;  /* 0x00008f0033607a23 */ /* 0x100fe40000010807 */
[--C-:B------:R-:W-:Y:S01]  /*20b90*/  FFMA.FTZ R117, R54, c[0x0][0x23c], -R7.reuse ;  /* 0x00008f0036757a23 */ /* 0x100fe20000010807 */
[----:B------:R-:W2:Y:S01]  /*20ba0*/  SHFL.BFLY PT, R5, R71, 0x1, 0x1f ;  /* 0x0c201f0047057f89 */ /* 0x000ea200000e0000 */
[--C-:B------:R-:W-:Y:S01]  /*20bb0*/  FFMA.FTZ R116, R55, c[0x0][0x23c], -R7.reuse ;  /* 0x00008f0037747a23 */ /* 0x100fe20000010807 */
[----:B-1----:R-:W-:Y:S01]  /*20bc0*/  FMNMX.FTZ R0, R0, R2, !PT ;  /* 0x0000000200007209 */ /* 0x002fe20007810000 */
[----:B------:R-:W-:Y:S01]  /*20bd0*/  FFMA.FTZ R2, R199, c[0x0][0x23c], -R6 ;  /* 0x00008f00c7027a23 */ /* 0x000fe20000010806 */
[----:B------:R-:W-:Y:S01]  /*20be0*/  MUFU.EX2 R111, R111 ;  /* 0x0000006f006f7308 */ /* 0x000fe20000000800 */
[--C-:B------:R-:W-:Y:S02]  /*20bf0*/  FFMA.FTZ R113, R66, c[0x0][0x23c], -R7.reuse ;  /* 0x00008f0042717a23 */ /* 0x100fe40000010807 */
[--C-:B------:R-:W-:Y:S01]  /*20c00*/  FFMA.FTZ R112, R67, c[0x0][0x23c], -R7.reuse ;  /* 0x00008f0043707a23 */ /* 0x100fe20000010807 */
[----:B------:R-:W1:Y:S01]  /*20c10*/  SHFL.BFLY PT, R4, R0, 0x1, 0x1f ;  /* 0x0c201f0000047f89 */ /* 0x000e6200000e0000 */
[--C-:B------:R-:W-:Y:S02]  /*20c20*/  FFMA.FTZ R129, R24, c[0x0][0x23c], -R7.reuse ;  /* 0x00008f0018817a23 */ /* 0x100fe40000010807 */
[--C-:B------:R-:W-:Y:S02]  /*20c30*/  FFMA.FTZ R127, R82, c[0x0][0x23c], -R7.reuse ;  /* 0x00008f00527f7a23 */ /* 0x100fe40000010807 */
[--C-:B------:R-:W-:Y:S01]  /*20c40*/  FFMA.FTZ R224, R86, c[0x0][0x23c], -R7.reuse ;  /* 0x00008f0056e07a23 */ /* 0x100fe20000010807 */
[----:B------:R1:W-:Y:S01]  /*20c50*/  MUFU.EX2 R120, R2 ;  /* 0x0000000200787308 */ /* 0x0003e20000000800 */
[--C-:B------:R-:W-:Y:S02]  /*20c60*/  FFMA.FTZ R243, R98, c[0x0][0x23c], -R7.reuse ;  /* 0x00008f0062f37a23 */ /* 0x100fe40000010807 */
[--C-:B----4-:R-:W-:Y:S02]  /*20c70*/  FFMA.FTZ R3, R33, c[0x0][0x23c], -R7.reuse ;  /* 0x00008f0021037a23 */ /* 0x110fe40000010807 */
[--C-:B------:R-:W-:Y:S02]  /*20c80*/  FFMA.FTZ R33, R87, c[0x0][0x23c], -R7.reuse ;  /* 0x00008f0057217a23 */ /* 0x100fe40000010807 */
[----:B------:R-:W-:Y:S02]  /*20c90*/  IMAD.MOV.U32 R87, RZ, RZ, R218 ;  /* 0x000000ffff577224 */ /* 0x000fe400078e00da */
[--C-:B------:R-:W-:Y:S01]  /*20ca0*/  FFMA.FTZ R48, R99, c[0x0][0x23c], -R7.reuse ;  /* 0x00008f0063307a23 */ /* 0x100fe20000010807 */
[----:B------:R-:W4:Y:S01]  /*20cb0*/  MUFU.EX2 R239, R3 ;  /* 0x0000000300ef7308 */ /* 0x000f220000000800 */
[----:B------:R-:W-:Y:S01]  /*20cc0*/  IMAD.MOV.U32 R99, RZ, RZ, R222 ;  /* 0x000000ffff637224 */ /* 0x000fe200078e00de */
[----:B--2---:R-:W-:Y:S01]  /*20cd0*/  FMNMX.FTZ R71, R71, R5, !PT ;  /* 0x0000000547477209 */ /* 0x004fe20007810000 */
[--C-:B------:R-:W-:Y:S02]  /*20ce0*/  FFMA.FTZ R102, R102, c[0x0][0x23c], -R7.reuse ;  /* 0x00008f0066667a23 */ /* 0x100fe40000010807 */
[--C-:B------:R-:W-:Y:S01]  /*20cf0*/  FFMA.FTZ R222, R103, c[0x0][0x23c], -R7.reuse ;  /* 0x00008f0067de7a23 */ /* 0x100fe20000010807 */
[C---:B------:R-:W-:Y:S01]  /*20d00*/  FSETP.NEU.FTZ.AND P2, PT, R71.reuse, -INF , PT ;  /* 0xff8000004700780b */ /* 0x040fe20003f5d000 */
[----:B------:R-:W-:Y:S01]  /*20d10*/  FMUL.FTZ R75, R71, c[0x0][0x23c] ;  /* 0x00008f00474b7a20 */ /* 0x000fe20000410000 */
[----:B-1----:R-:W-:Y:S01]  /*20d20*/  FMNMX.FTZ R70, R0, R4, !PT ;  /* 0x0000000400467209 */ /* 0x002fe20007810000 */
[--C-:B------:R-:W-:Y:S01]  /*20d30*/  FFMA.FTZ R245, R114, c[0x0][0x23c], -R7.reuse ;  /* 0x00008f0072f57a23 */ /* 0x100fe20000010807 */
[----:B------:R-:W-:Y:S01]  /*20d40*/  MUFU.EX2 R103, R93 ;  /* 0x0000005d00677308 */ /* 0x000fe20000000800 */
[--C-:B------:R-:W-:Y:S01]  /*20d50*/  FFMA.FTZ R115, R115, c[0x0][0x23c], -R7.reuse ;  /* 0x00008f0073737a23 */ /* 0x100fe20000010807 */
[----:B------:R-:W-:Y:S01]  /*20d60*/  FSEL R75, R75, RZ, P2 ;  /* 0x000000ff4b4b7208 */ /* 0x000fe20001000000 */
[----:B------:R-:W-:Y:S02]  /*20d70*/  FMUL.FTZ R100, R70, c[0x0][0x23c] ;  /* 0x00008f0046647a20 */ /* 0x000fe40000410000 */
[----:B------:R-:W-:Y:S02]  /*20d80*/  FFMA.FTZ R2, R32, c[0x0][0x23c], -R7 ;  /* 0x00008f0020027a23 */ /* 0x000fe40000010807 */
[--C-:B------:R-:W-:Y:S02]  /*20d90*/  FFMA.FTZ R5, R246, c[0x0][0x23c], -R75.reuse ;  /* 0x00008f00f6057a23 */ /* 0x100fe4000001084b */
[--C-:B------:R-:W-:Y:S01]  /*20da0*/  FFMA.FTZ R10, R12, c[0x0][0x23c], -R75.reuse ;  /* 0x00008f000c0a7a23 */ /* 0x100fe2000001084b */
[----:B------:R1:W-:Y:S01]  /*20db0*/  MUFU.EX2 R107, R2 ;  /* 0x00000002006b7308 */ /* 0x0003e20000000800 */
[--C-:B------:R-:W-:Y:S02]  /*20dc0*/  FFMA.FTZ R246, R81, c[0x0][0x23c], -R6.reuse ;  /* 0x00008f0051f67a23 */ /* 0x100fe40000010806 */
[----:B------:R-:W-:Y:S01]  /*20dd0*/  FFMA.FTZ R9, R13, c[0x0][0x23c], -R75 ;  /* 0x00008f000d097a23 */ /* 0x000fe2000001084b */
[----:B----4-:R-:W-:Y:S01]  /*20de0*/  F2FP.PACK_AB R77, R239, R95 ;  /* 0x0000005fef4d723e */ /* 0x010fe200000000ff */
[----:B------:R-:W-:Y:S02]  /*20df0*/  FFMA.FTZ R3, R198, c[0x0][0x23c], -R6 ;  /* 0x00008f00c6037a23 */ /* 0x000fe40000010806 */
[--C-:B------:R-:W-:Y:S01]  /*20e00*/  FFMA.FTZ R227, R118, c[0x0][0x23c], -R7.reuse ;  /* 0x00008f0076e37a23 */ /* 0x100fe20000010807 */
[----:B------:R-:W2:Y:S01]  /*20e10*/  LDL.LU R198, [R1+0x124] ;  /* 0x0001240001c67983 */ /* 0x000ea20000300800 */
[--C-:B------:R-:W-:Y:S01]  /*20e20*/  FFMA.FTZ R228, R119, c[0x0][0x23c], -R7.reuse ;  /* 0x00008f0077e47a23 */ /* 0x100fe20000010807 */
[----:B------:R4:W4:Y:S01]  /*20e30*/  MUFU.EX2 R108, R3 ;  /* 0x00000003006c7308 */ /* 0x0009220000000800 */
[----:B------:R-:W-:Y:S01]  /*20e40*/  FFMA.FTZ R234, R130, c[0x0][0x23c], -R7 ;  /* 0x00008f0082ea7a23 */ /* 0x000fe20000010807 */
[----:B------:R-:W2:Y:S01]  /*20e50*/  LDL.LU R199, [R1+0x120] ;  /* 0x0001200001c77983 */ /* 0x000ea20000300800 */
[----:B------:R-:W-:Y:S02]  /*20e60*/  IMAD.MOV.U32 R118, RZ, RZ, R14 ;  /* 0x000000ffff767224 */ /* 0x000fe400078e000e */
[----:B------:R-:W-:Y:S02]  /*20e70*/  IMAD.MOV.U32 R86, RZ, RZ, R16 ;  /* 0x000000ffff567224 */ /* 0x000fe400078e0010 */
[----:B------:R-:W-:Y:S02]  /*20e80*/  IMAD.MOV.U32 R130, RZ, RZ, R57 ;  /* 0x000000ffff827224 */ /* 0x000fe400078e0039 */
[--C-:B------:R-:W-:Y:S01]  /*20e90*/  FFMA.FTZ R247, R247, c[0x0][0x23c], -R75.reuse ;  /* 0x00008f00f7f77a23 */ /* 0x100fe2000001084b */
[----:B------:R4:W-:Y:S01]  /*20ea0*/  MUFU.EX2 R91, R5 ;  /* 0x00000005005b7308 */ /* 0x0009e20000000800 */
[--C-:B------:R-:W-:Y:S02]  /*20eb0*/  FFMA.FTZ R201, R201, c[0x0][0x23c], -R75.reuse ;  /* 0x00008f00c9c97a23 */ /* 0x100fe4000001084b */
[----:B------:R-:W-:Y:S02]  /*20ec0*/  FFMA.FTZ R200, R200, c[0x0][0x23c], -R75 ;  /* 0x00008f00c8c87a23 */ /* 0x000fe4000001084b */
[----:B-1----:R-:W-:Y:S05]  /*20ed0*/  FFMA.FTZ R2, R19, c[0x0][0x23c], -R7 ;  /* 0x00008f0013027a23 */ /* 0x002fea0000010807 */
[----:B------:R1:W1:Y:S01]  /*20ee0*/  MUFU.EX2 R45, R2 ;  /* 0x00000002002d7308 */ /* 0x0002620000000800 */
[----:B----4-:R-:W-:Y:S02]  /*20ef0*/  FSEL R3, R73, RZ, P1 ;  /* 0x000000ff49037208 */ /* 0x010fe40000800000 */
[----:B------:R-:W-:Y:S07]  /*20f00*/  F2FP.PACK_AB R78, R120, R108 ;  /* 0x0000006c784e723e */ /* 0x000fee00000000ff */
[----:B------:R4:W-:Y:S01]  /*20f10*/  MUFU.EX2 R219, R10 ;  /* 0x0000000a00db7308 */ /* 0x0009e20000000800 */
[----:B------:R-:W-:Y:S02]  /*20f20*/  FADD.FTZ R5, -R3, R132 ;  /* 0x0000008403057221 */ /* 0x000fe40000010100 */
[----:B------:R-:W-:Y:S02]  /*20f30*/  FFMA.FTZ R3, R18, c[0x0][0x23c], -R75 ;  /* 0x00008f0012037a23 */ /* 0x000fe4000001084b */
[----:B------:R-:W-:Y:S02]  /*20f40*/  IMAD.MOV.U32 R132, RZ, RZ, R212 ;  /* 0x000000ffff847224 */ /* 0x000fe400078e00d4 */
[----:B------:R-:W-:Y:S03]  /*20f50*/  FFMA.FTZ R212, R131, c[0x0][0x23c], -R7 ;  /* 0x00008f0083d47a23 */ /* 0x000fe60000010807 */
[----:B------:R4:W4:Y:S01]  /*20f60*/  MUFU.EX2 R11, R3 ;  /* 0x00000003000b7308 */ /* 0x0009220000000800 */
[----:B------:R-:W-:Y:S01]  /*20f70*/  IMAD.MOV.U32 R131, RZ, RZ, R47 ;  /* 0x000000ffff837224 */ /* 0x000fe200078e002f */
[----:B-1----:R-:W-:Y:S02]  /*20f80*/  FSEL R2, R72, RZ, P0 ;  /* 0x000000ff48027208 */ /* 0x002fe40000000000 */
[----:B------:R-:W-:Y:S02]  /*20f90*/  FSETP.NEU.FTZ.AND P0, PT, R70, -INF , PT ;  /* 0xff8000004600780b */ /* 0x000fe40003f1d000 */
[----:B------:R-:W-:Y:S01]  /*20fa0*/  F2FP.PACK_AB R79, R45, R107 ;  /* 0x0000006b2d4f723e */ /* 0x000fe200000000ff */
[----:B------:R-:W-:Y:S01]  /*20fb0*/  FADD.FTZ R4, -R2, R133 ;  /* 0x0000008502047221 */ /* 0x000fe20000010100 */
[----:B------:R-:W-:Y:S01]  /*20fc0*/  FSEL R0, R70, RZ, P0 ;  /* 0x000000ff46007208 */ /* 0x000fe20000000000 */
[----:B------:R-:W-:Y:S01]  /*20fd0*/  FFMA.FTZ R133, R83, c[0x0][0x23c], -R7 ;  /* 0x00008f0053857a23 */ /* 0x000fe20000010807 */
[----:B------:R-:W-:Y:S01]  /*20fe0*/  FSEL R100, R100, RZ, P0 ;  /* 0x000000ff64647208 */ /* 0x000fe20000000000 */
[----:B------:R-:W-:Y:S01]  /*20ff0*/  LDSM.16.MT88.4 R80, [R215+0x8000] ;  /* 0x00800000d750783b */ /* 0x000fe20000004200 */
[----:B----4-:R-:W-:Y:S01]  /*21000*/  FFMA.FTZ R10, R37, c[0x0][0x23c], -R6 ;  /* 0x00008f00250a7a23 */ /* 0x010fe20000010806 */
[----:B------:R-:W-:Y:S01]  /*21010*/  FSEL R2, R71, RZ, P2 ;  /* 0x000000ff47027208 */ /* 0x000fe20001000000 */
[----:B------:R-:W1:Y:S01]  /*21020*/  MUFU.EX2 R56, R9 ;  /* 0x0000000900387308 */ /* 0x000e620000000800 */
[----:B------:R-:W-:Y:S01]  /*21030*/  FFMA.FTZ R8, R230, c[0x0][0x23c], -R100 ;  /* 0x00008f00e6087a23 */ /* 0x000fe20000010864 */
[----:B------:R-:W-:Y:S01]  /*21040*/  PLOP3.LUT P0, PT, PT, PT, UP0, 0x80, 0x0 ;  /* 0x000000000000781c */ /* 0x000fe20003f0f008 */
[----:B------:R-:W-:Y:S02]  /*21050*/  IMAD.MOV.U32 R119, RZ, RZ, R10 ;  /* 0x000000ffff777224 */ /* 0x000fe400078e000a */
[----:B------:R-:W-:Y:S01]  /*21060*/  LDSM.16.MT88.4 R36, [R216+0x8000] ;  /* 0x00800000d824783b */ /* 0x000fe20000004200 */
[----:B------:R-:W-:Y:S04]  /*21070*/  FADD.FTZ R3, -R2, R134 ;  /* 0x0000008602037221 */ /* 0x000fe80000010100 */
[----:B------:R-:W-:Y:S01]  /*21080*/  MUFU.EX2 R230, R8 ;  /* 0x0000000800e67308 */ /* 0x000fe20000000800 */
[----:B------:R-:W-:Y:S02]  /*21090*/  FADD.FTZ R2, -R0, R135 ;  /* 0x0000008700027221 */ /* 0x000fe40000010100 */
[----:B------:R-:W-:Y:S02]  /*210a0*/  FFMA.FTZ R0, R20, c[0x0][0x23c], -R100 ;  /* 0x00008f0014007a23 */ /* 0x000fe40000010864 */
[--C-:B------:R-:W-:Y:S01]  /*210b0*/  FFMA.FTZ R134, R52, c[0x0][0x23c], -R6.reuse ;  /* 0x00008f0034867a23 */ /* 0x100fe20000010806 */
[----:B------:R-:W4:Y:S01]  /*210c0*/  LDSM.16.MT88.4 R20, [R213+0x8000] ;  /* 0x00800000d514783b */ /* 0x000f220000004200 */
[----:B------:R-:W-:Y:S02]  /*210d0*/  FFMA.FTZ R135, R65, c[0x0][0x23c], -R6 ;  /* 0x00008f0041877a23 */ /* 0x000fe40000010806 */
[----:B------:R-:W-:Y:S01]  /*210e0*/  IMAD.MOV.U32 R98, RZ, RZ, R11 ;  /* 0x000000ffff627224 */ /* 0x000fe200078e000b */
[----:B------:R4:W4:Y:S04]  /*210f0*/  MUFU.EX2 R236, R0 ;  /* 0x0000000000ec7308 */ /* 0x0009280000000800 */
[----:B------:R-:W2:Y:S01]  /*21100*/  LDSM.16.MT88.4 R52, [R214+0x8000] ;  /* 0x00800000d634783b */ /* 0x000ea20000004200 */
[----:B-1----:R-:W-:Y:S02]  /*21110*/  F2FP.PACK_AB R66, R56, R219 ;  /* 0x000000db3842723e */ /* 0x002fe400000000ff */
[----:B------:R-:W-:Y:S03]  /*21120*/  F2FP.PACK_AB R64, R98, R91 ;  /* 0x0000005b6240723e */ /* 0x000fe600000000ff */
[----:B------:R-:W-:Y:S10]  /*21130*/  MUFU.EX2 R114, R89 ;  /* 0x0000005900727308 */ /* 0x000ff40000000800 */
[----:B------:R-:W-:Y:S01]  /*21140*/  MUFU.EX2 R250, R250 ;  /* 0x000000fa00fa7308 */ /* 0x000fe20000000800 */
[----:B----4-:R-:W-:Y:S01]  /*21150*/  FMUL.FTZ R0, R5, c[0x0][0x23c] ;  /* 0x00008f0005007a20 */ /* 0x010fe20000410000 */
[----:B------:R-:W-:Y:S08]  /*21160*/  F2FP.PACK_AB R65, R236, R230 ;  /* 0x000000e6ec41723e */ /* 0x000ff000000000ff */
[----:B------:R1:W4:Y:S10]  /*21170*/  MUFU.EX2 R69, R0 ;  /* 0x0000000000457308 */ /* 0x0003340000000800 */
[----:B------:R-:W-:Y:S01]  /*21180*/  MUFU.EX2 R249, R249 ;  /* 0x000000f900f97308 */ /* 0x000fe20000000800 */
[----:B-1----:R-:W-:Y:S02]  /*21190*/  FMUL.FTZ R0, R4, c[0x0][0x23c] ;  /* 0x00008f0004007a20 */ /* 0x002fe40000410000 */
[C---:B----4-:R-:W-:Y:S02]  /*211a0*/  FMUL.FTZ R5, R69.reuse, R141 ;  /* 0x0000008d45057220 */ /* 0x050fe40000410000 */
[C---:B------:R-:W-:Y:S05]  /*211b0*/  FMUL.FTZ R4, R69.reuse, R140 ;  /* 0x0000008c45047220 */ /* 0x040fea0000410000 */
[----:B------:R1:W4:Y:S01]  /*211c0*/  MUFU.EX2 R68, R0 ;  /* 0x0000000000447308 */ /* 0x0003220000000800 */
[C---:B------:R-:W-:Y:S02]  /*211d0*/  FMUL.FTZ R16, R69.reuse, R144 ;  /* 0x0000009045107220 */ /* 0x040fe40000410000 */
[C---:B------:R-:W-:Y:S02]  /*211e0*/  FMUL.FTZ R17, R69.reuse, R145 ;  /* 0x0000009145117220 */ /* 0x040fe40000410000 */
[----:B------:R-:W-:Y:S02]  /*211f0*/  IMAD.MOV.U32 R145, RZ, RZ, R27 ;  /* 0x000000ffff917224 */ /* 0x000fe400078e001b */
[----:B------:R-:W-:Y:S02]  /*21200*/  IMAD.MOV.U32 R140, RZ, RZ, R40 ;  /* 0x000000ffff8c7224 */ /* 0x000fe400078e0028 */
[C---:B------:R-:W-:Y:S01]  /*21210*/  FMUL.FTZ R32, R69.reuse, R160 ;  /* 0x000000a045207220 */ /* 0x040fe20000410000 */
[----:B------:R-:W-:Y:S01]  /*21220*/  MUFU.EX2 R144, R85 ;  /* 0x0000005500907308 */ /* 0x000fe20000000800 */
[----:B------:R-:W-:Y:S02]  /*21230*/  IMAD.MOV.U32 R160, RZ, RZ, R61 ;  /* 0x000000ffffa07224 */ /* 0x000fe400078e003d */
[----:B------:R-:W-:Y:S02]  /*21240*/  FMUL.FTZ R49, R69, R177 ;  /* 0x000000b145317220 */ /* 0x000fe40000410000 */
[----:B-1----:R-:W-:Y:S02]  /*21250*/  FMUL.FTZ R0, R3, c[0x0][0x23c] ;  /* 0x00008f0003007a20 */ /* 0x002fe40000410000 */
[C---:B----4-:R-:W-:Y:S02]  /*21260*/  FMUL.FTZ R6, R68.reuse, R142 ;  /* 0x0000008e44067220 */ /* 0x050fe40000410000 */
[C---:B------:R-:W-:Y:S01]  /*21270*/  FMUL.FTZ R19, R68.reuse, R147 ;  /* 0x0000009344137220 */ /* 0x040fe20000410000 */
[----:B------:R1:W4:Y:S01]  /*21280*/  MUFU.EX2 R3, R0 ;  /* 0x0000000000037308 */ /* 0x0003220000000800 */
[C---:B------:R-:W-:Y:S02]  /*21290*/  FMUL.FTZ R7, R68.reuse, R143 ;  /* 0x0000008f44077220 */ /* 0x040fe40000410000 */
[C---:B------:R-:W-:Y:S02]  /*212a0*/  FMUL.FTZ R18, R68.reuse, R146 ;  /* 0x0000009244127220 */ /* 0x040fe40000410000 */
[C---:B------:R-:W-:Y:S02]  /*212b0*/  FMUL.FTZ R34, R68.reuse, R162 ;  /* 0x000000a244227220 */ /* 0x040fe40000410000 */
[----:B------:R-:W-:Y:S01]  /*212c0*/  IMAD.MOV.U32 R162, RZ, RZ, R60 ;  /* 0x000000ffffa27224 */ /* 0x000fe200078e003c */
[-C--:B------:R-:W-:Y:S01]  /*212d0*/  HMMA.16816.F32 R4, R76, R20.reuse, R4 ;  /* 0x000000144c04723c */ /* 0x080fe20000001804 */
[----:B------:R-:W-:Y:S01]  /*212e0*/  IMAD.MOV.U32 R146, RZ, RZ, R42 ;  /* 0x000000ffff927224 */ /* 0x000fe200078e002a */
[----:B------:R-:W-:Y:S01]  /*212f0*/  MUFU.EX2 R143, R88 ;  /* 0x00000058008f7308 */ /* 0x000fe20000000800 */
[C---:B------:R-:W-:Y:S02]  /*21300*/  FMUL.FTZ R35, R68.reuse, R163 ;  /* 0x000000a344237220 */ /* 0x040fe40000410000 */
[C---:B------:R-:W-:Y:S02]  /*21310*/  FMUL.FTZ R50, R68.reuse, R178 ;  /* 0x000000b244327220 */ /* 0x040fe40000410000 */
[----:B------:R-:W-:Y:S02]  /*21320*/  FMUL.FTZ R51, R68, R179 ;  /* 0x000000b344337220 */ /* 0x000fe40000410000 */
[----:B------:R-:W-:Y:S03]  /*21330*/  IMAD.MOV.U32 R163, RZ, RZ, R59 ;  /* 0x000000ffffa37224 */ /* 0x000fe600078e003b */
[----:B------:R-:W-:Y:S01]  /*21340*/  MUFU.EX2 R178, R96 ;  /* 0x0000006000b27308 */ /* 0x000fe20000000800 */
[----:B-1----:R-:W-:Y:S02]  /*21350*/  FMUL.FTZ R0, R2, c[0x0][0x23c] ;  /* 0x00008f0002007a20 */ /* 0x002fe40000410000 */
[----:B------:R-:W-:Y:S02]  /*21360*/  FFMA.FTZ R2, R25, c[0x0][0x23c], -R100 ;  /* 0x00008f0019027a23 */ /* 0x000fe40000010864 */
[C---:B----4-:R-:W-:Y:S02]  /*21370*/  FMUL.FTZ R12, R3.reuse, R148 ;  /* 0x00000094030c7220 */ /* 0x050fe40000410000 */
[C---:B------:R-:W-:Y:S03]  /*21380*/  FMUL.FTZ R8, R3.reuse, R136 ;  /* 0x0000008803087220 */ /* 0x040fe60000410000 */
[----:B------:R1:W-:Y:S01]  /*21390*/  MUFU.EX2 R231, R2 ;  /* 0x0000000200e77308 */ /* 0x0003e20000000800 */
[C---:B------:R-:W-:Y:S02]  /*213a0*/  FMUL.FTZ R9, R3.reuse, R137 ;  /* 0x0000008903097220 */ /* 0x040fe40000410000 */
[C---:B------:R-:W-:Y:S02]  /*213b0*/  FMUL.FTZ R25, R3.reuse, R153 ;  /* 0x0000009903197220 */ /* 0x040fe40000410000 */
[----:B------:R-:W-:Y:S02]  /*213c0*/  IMAD.MOV.U32 R153, RZ, RZ, R26 ;  /* 0x000000ffff997224 */ /* 0x000fe400078e001a */
[C---:B------:R-:W-:Y:S02]  /*213d0*/  FMUL.FTZ R13, R3.reuse, R149 ;  /* 0x00000095030d7220 */ /* 0x040fe40000410000 */
[C---:B------:R-:W-:Y:S01]  /*213e0*/  FMUL.FTZ R24, R3.reuse, R152 ;  /* 0x0000009803187220 */ /* 0x040fe20000410000 */
[----:B------:R-:W4:Y:S01]  /*213f0*/  MUFU.EX2 R0, R0 ;  /* 0x0000000000007308 */ /* 0x000f220000000800 */
[----:B------:R-:W-:Y:S02]  /*21400*/  IMAD.MOV.U32 R152, RZ, RZ, R28 ;  /* 0x000000ffff987224 */ /* 0x000fe400078e001c */
[C---:B------:R-:W-:Y:S02]  /*21410*/  FMUL.FTZ R28, R3.reuse, R164 ;  /* 0x000000a4031c7220 */ /* 0x040fe40000410000 */
[----:B------:R-:W-:Y:S02]  /*21420*/  IMAD.MOV.U32 R164, RZ, RZ, R29 ;  /* 0x000000ffffa47224 */ /* 0x000fe400078e001d */
[C---:B------:R-:W-:Y:S02]  /*21430*/  FMUL.FTZ R29, R3.reuse, R165 ;  /* 0x000000a5031d7220 */ /* 0x040fe40000410000 */
[----:B------:R-:W-:Y:S01]  /*21440*/  IMAD.MOV.U32 R165, RZ, RZ, R30 ;  /* 0x000000ffffa57224 */ /* 0x000fe200078e001e */
[----:B------:R-:W-:Y:S01]  /*21450*/  MUFU.EX2 R149, R84 ;  /* 0x0000005400957308 */ /* 0x000fe20000000800 */
[----:B------:R-:W-:Y:S02]  /*21460*/  IMAD.MOV.U32 R137, RZ, RZ, R46 ;  /* 0x000000ffff897224 */ /* 0x000fe400078e002e */
[----:B------:R-:W-:Y:S02]  /*21470*/  FMUL.FTZ R40, R3, R168 ;  /* 0x000000a803287220 */ /* 0x000fe40000410000 */
[----:B-1----:R-:W-:Y:S02]  /*21480*/  FFMA.FTZ R2, R15, c[0x0][0x23c], -R100 ;  /* 0x00008f000f027a23 */ /* 0x002fe40000010864 */
[C---:B------:R-:W-:Y:S02]  /*21490*/  FMUL.FTZ R57, R3.reuse, R185 ;  /* 0x000000b903397220 */ /* 0x040fe40000410000 */
[C---:B------:R-:W-:Y:S01]  /*214a0*/  FMUL.FTZ R60, R3.reuse, R192 ;  /* 0x000000c0033c7220 */ /* 0x040fe20000410000 */
[----:B------:R-:W1:Y:S01]  /*214b0*/  MUFU.EX2 R218, R2 ;  /* 0x0000000200da7308 */ /* 0x000e620000000800 */
[----:B------:R-:W-:Y:S02]  /*214c0*/  FMUL.FTZ R61, R3, R193 ;  /* 0x000000c1033d7220 */ /* 0x000fe40000410000 */
[----:B------:R-:W-:Y:S02]  /*214d0*/  IMAD.MOV.U32 R136, RZ, RZ, R31 ;  /* 0x000000ffff887224 */ /* 0x000fe400078e001f */
[C---:B----4-:R-:W-:Y:S02]  /*214e0*/  FMUL.FTZ R10, R0.reuse, R138 ;  /* 0x0000008a000a7220 */ /* 0x050fe40000410000 */
[C---:B------:R-:W-:Y:S02]  /*214f0*/  FMUL.FTZ R11, R0.reuse, R139 ;  /* 0x0000008b000b7220 */ /* 0x040fe40000410000 */
[C---:B------:R-:W-:Y:S01]  /*21500*/  FMUL.FTZ R26, R0.reuse, R154 ;  /* 0x0000009a001a7220 */ /* 0x040fe20000410000 */
[----:B------:R-:W-:Y:S01]  /*21510*/  MUFU.EX2 R192, R113 ;  /* 0x0000007100c07308 */ /* 0x000fe20000000800 */
[C---:B------:R-:W-:Y:S02]  /*21520*/  FMUL.FTZ R14, R0.reuse, R150 ;  /* 0x00000096000e7220 */ /* 0x040fe40000410000 */
[C---:B------:R-:W-:Y:S02]  /*21530*/  FMUL.FTZ R15, R0.reuse, R151 ;  /* 0x00000097000f7220 */ /* 0x040fe40000410000 */
[C---:B------:R-:W-:Y:S02]  /*21540*/  FMUL.FTZ R27, R0.reuse, R155 ;  /* 0x0000009b001b7220 */ /* 0x040fe40000410000 */
[----:B------:R-:W-:Y:S02]  /*21550*/  FMUL.FTZ R30, R0, R166 ;  /* 0x000000a6001e7220 */ /* 0x000fe40000410000 */
[----:B------:R-:W-:Y:S02]  /*21560*/  IMAD.MOV.U32 R166, RZ, RZ, R33 ;  /* 0x000000ffffa67224 */ /* 0x000fe400078e0021 */
[----:B------:R-:W-:Y:S02]  /*21570*/  FMUL.FTZ R33, R69, R161 ;  /* 0x000000a145217220 */ /* 0x000fe40000410000 */
[----:B------:R-:W-:Y:S01]  /*21580*/  IMAD.MOV.U32 R161, RZ, RZ, R56 ;  /* 0x000000ffffa17224 */ /* 0x000fe200078e0038 */
[----:B-1----:R-:W-:Y:S01]  /*21590*/  F2FP.PACK_AB R67, R218, R231 ;  /* 0x000000e7da43723e */ /* 0x002fe200000000ff */
[----:B------:R-:W-:Y:S02]  /*215a0*/  FFMA.FTZ R2, R203, c[0x0][0x23c], -R75 ;  /* 0x00008f00cb027a23 */ /* 0x000fe4000001084b */
[----:B------:R-:W-:Y:S02]  /*215b0*/  IMAD.MOV.U32 R150, RZ, RZ, R43 ;  /* 0x000000ffff967224 */ /* 0x000fe400078e002b */
[----:B------:R-:W-:Y:S01]  /*215c0*/  IMAD.MOV.U32 R139, RZ, RZ, R41 ;  /* 0x000000ffff8b7224 */ /* 0x000fe200078e0029 */
[----:B------:R1:W-:Y:S01]  /*215d0*/  MUFU.EX2 R141, R2 ;  /* 0x00000002008d7308 */ /* 0x0003e20000000800 */
[----:B------:R-:W-:Y:S01]  /*215e0*/  FMUL.FTZ R41, R3, R169 ;  /* 0x000000a903297220 */ /* 0x000fe20000410000 */
[C---:B------:R-:W-:Y:S01]  /*215f0*/  HMMA.16816.F32 R8, R64.reuse, R20, R8 ;  /* 0x000000144008723c */ /* 0x040fe20000001808 */
[----:B------:R-:W-:Y:S02]  /*21600*/  FMUL.FTZ R43, R0, R171 ;  /* 0x000000ab002b7220 */ /* 0x000fe40000410000 */
[----:B------:R-:W-:Y:S02]  /*21610*/  IMAD.MOV.U32 R171, RZ, RZ, R99 ;  /* 0x000000ffffab7224 */ /* 0x000fe400078e0063 */
[----:B------:R-:W-:Y:S02]  /*21620*/  IMAD.MOV.U32 R169, RZ, RZ, R132 ;  /* 0x000000ffffa97224 */ /* 0x000fe400078e0084 */
[C---:B------:R-:W-:Y:S01]  /*21630*/  FMUL.FTZ R21, R69.reuse, R157 ;  /* 0x0000009d45157220 */ /* 0x040fe20000410000 */
[-C--:B------:R-:W-:Y:S01]  /*21640*/  HMMA.16816.F32 R12, R64, R22.reuse, R12 ;  /* 0x00000016400c723c */ /* 0x080fe2000000180c */
[----:B------:R-:W-:Y:S01]  /*21650*/  FMUL.FTZ R20, R69, R156 ;  /* 0x0000009c45147220 */ /* 0x000fe20000410000 */
[----:B------:R-:W-:Y:S02]  /*21660*/  MUFU.EX2 R132, R126 ;  /* 0x0000007e00847308 */ /* 0x000fe40000000800 */
[----:B------:R-:W-:Y:S02]  /*21670*/  IMAD.MOV.U32 R151, RZ, RZ, R44 ;  /* 0x000000ffff977224 */ /* 0x000fe400078e002c */
[C---:B------:R-:W-:Y:S02]  /*21680*/  FMUL.FTZ R44, R3.reuse, R180 ;  /* 0x000000b4032c7220 */ /* 0x040fe40000410000 */
[C---:B------:R-:W-:Y:S01]  /*21690*/  FMUL.FTZ R56, R3.reuse, R184 ;  /* 0x000000b803387220 */ /* 0x040fe20000410000 */
[C---:B------:R-:W-:Y:S03]  /*216a0*/  HMMA.16816.F32 R16, R76.reuse, R22, R16 ;  /* 0x000000164c10723c */ /* 0x040fe60000001810 */
[----:B------:R-:W-:Y:S02]  /*216b0*/  IMAD.MOV.U32 R180, RZ, RZ, R136 ;  /* 0x000000ffffb47224 */ /* 0x000fe400078e0088 */
[----:B-1----:R-:W-:Y:S01]  /*216c0*/  FFMA.FTZ R2, R204, c[0x0][0x23c], -R75 ;  /* 0x00008f00cc027a23 */ /* 0x002fe2000001084b */
[----:B------:R-:W-:Y:S01]  /*216d0*/  MUFU.EX2 R136, R123 ;  /* 0x0000007b00887308 */ /* 0x000fe20000000800 */
[C---:B------:R-:W-:Y:S02]  /*216e0*/  FMUL.FTZ R22, R68.reuse, R158 ;  /* 0x0000009e44167220 */ /* 0x040fe40000410000 */
[----:B------:R-:W-:Y:S03]  /*216f0*/  FMUL.FTZ R23, R68, R159 ;  /* 0x0000009f44177220 */ /* 0x000fe60000410000 */
[----:B------:R-:W-:Y:S02]  /*21700*/  IMAD.MOV.U32 R158, RZ, RZ, R45 ;  /* 0x000000ffff9e7224 */ /* 0x000fe400078e002d */
[----:B------:R-:W-:Y:S02]  /*21710*/  FMUL.FTZ R45, R3, R181 ;  /* 0x000000b5032d7220 */ /* 0x000fe40000410000 */
[----:B------:R-:W-:Y:S01]  /*21720*/  IMAD.MOV.U32 R181, RZ, RZ, R171 ;  /* 0x000000ffffb57224 */ /* 0x000fe200078e00ab */
[----:B------:R1:W4:Y:S01]  /*21730*/  MUFU.EX2 R142, R2 ;  /* 0x00000002008e7308 */ /* 0x0003220000000800 */
[----:B------:R-:W-:Y:S01]  /*21740*/  IMAD.MOV.U32 R171, RZ, RZ, R169 ;  /* 0x000000ffffab7224 */ /* 0x000fe200078e00a9 */
[-C--:B------:R-:W-:Y:S01]  /*21750*/  HMMA.16816.F32 R20, R76, R36.reuse, R20 ;  /* 0x000000244c14723c */ /* 0x080fe20000001814 */
[----:B------:R-:W-:Y:S02]  /*21760*/  IMAD.MOV.U32 R169, RZ, RZ, R161 ;  /* 0x000000ffffa97224 */ /* 0x000fe400078e00a1 */
[----:B------:R-:W-:Y:S02]  /*21770*/  IMAD.MOV.U32 R161, RZ, RZ, R158 ;  /* 0x000000ffffa17224 */ /* 0x000fe400078e009e */
[----:B------:R-:W-:Y:S02]  /*21780*/  IMAD.MOV.U32 R158, RZ, RZ, R150 ;  /* 0x000000ffff9e7224 */ /* 0x000fe400078e0096 */
[----:B------:R-:W-:Y:S01]  /*21790*/  IMAD.MOV.U32 R150, RZ, RZ, R139 ;  /* 0x000000ffff967224 */ /* 0x000fe200078e008b */
[C---:B------:R-:W-:Y:S01]  /*217a0*/  HMMA.16816.F32 R24, R64.reuse, R36, R24 ;  /* 0x000000244018723c */ /* 0x040fe20000001818 */
[----:B------:R-:W-:Y:S03]  /*217b0*/  IMAD.MOV.U32 R139, RZ, RZ, R137 ;  /* 0x000000ffff8b7224 */ /* 0x000fe600078e0089 */
[----:B------:R-:W-:Y:S02]  /*217c0*/  IMAD.MOV.U32 R137, RZ, RZ, R140 ;  /* 0x000000ffff897224 */ /* 0x000fe400078e008c */
[----:B------:R-:W-:Y:S02]  /*217d0*/  IMAD.MOV.U32 R140, RZ, RZ, R131 ;  /* 0x000000ffff8c7224 */ /* 0x000fe400078e0083 */
[C---:B------:R-:W-:Y:S02]  /*217e0*/  FMUL.FTZ R37, R69.reuse, R173 ;  /* 0x000000ad45257220 */ /* 0x040fe40000410000 */
[----:B------:R-:W3:Y:S02]  /*217f0*/  LDL.LU R173, [R1+0x74] ;  /* 0x0000740001ad7983 */ /* 0x000ee40000300800 */
[----:B------:R-:W-:Y:S02]  /*21800*/  FMUL.FTZ R36, R69, R172 ;  /* 0x000000ac45247220 */ /* 0x000fe40000410000 */
[----:B-1----:R-:W-:Y:S01]  /*21810*/  FFMA.FTZ R2, R205, c[0x0][0x23c], -R75 ;  /* 0x00008f00cd027a23 */ /* 0x002fe2000001084b */
[----:B----4-:R-:W-:Y:S01]  /*21820*/  F2FP.PACK_AB R84, R142, R141 ;  /* 0x0000008d8e54723e */ /* 0x010fe200000000ff */
[----:B------:R-:W-:Y:S02]  /*21830*/  IMAD.MOV.U32 R172, RZ, RZ, R58 ;  /* 0x000000ffffac7224 */ /* 0x000fe400078e003a */
[----:B------:R-:W-:Y:S01]  /*21840*/  IMAD.MOV.U32 R131, RZ, RZ, R238 ;  /* 0x000000ffff837224 */ /* 0x000fe200078e00ee */
[----:B------:R1:W-:Y:S01]  /*21850*/  MUFU.EX2 R147, R2 ;  /* 0x0000000200937308 */ /* 0x0003e20000000800 */
[----:B------:R-:W-:Y:S02]  /*21860*/  IMAD.MOV.U32 R168, RZ, RZ, R172 ;  /* 0x000000ffffa87224 */ /* 0x000fe400078e00ac */
[----:B------:R-:W-:Y:S02]  /*21870*/  IMAD.MOV.U32 R172, RZ, RZ, R165 ;  /* 0x000000ffffac7224 */ /* 0x000fe400078e00a5 */
[----:B------:R-:W-:Y:S02]  /*21880*/  IMAD.MOV.U32 R165, RZ, RZ, R145 ;  /* 0x000000ffffa57224 */ /* 0x000fe400078e0091 */
[----:B------:R-:W-:Y:S02]  /*21890*/  IMAD.MOV.U32 R159, RZ, RZ, R48 ;  /* 0x000000ffff9f7224 */ /* 0x000fe400078e0030 */
[C---:B------:R-:W-:Y:S02]  /*218a0*/  FMUL.FTZ R42, R0.reuse, R170 ;  /* 0x000000aa002a7220 */ /* 0x040fe40000410000 */
[----:B------:R-:W-:Y:S02]  /*218b0*/  IMAD.MOV.U32 R170, RZ, RZ, R87 ;  /* 0x000000ffffaa7224 */ /* 0x000fe400078e0057 */
[C---:B------:R-:W-:Y:S02]  /*218c0*/  FMUL.FTZ R31, R0.reuse, R167 ;  /* 0x000000a7001f7220 */ /* 0x040fe40000410000 */
[C---:B------:R-:W-:Y:S02]  /*218d0*/  FMUL.FTZ R46, R0.reuse, R182 ;  /* 0x000000b6002e7220 */ /* 0x040fe40000410000 */
[C---:B------:R-:W-:Y:S02]  /*218e0*/  FMUL.FTZ R47, R0.reuse, R183 ;  /* 0x000000b7002f7220 */ /* 0x040fe40000410000 */
[----:B------:R-:W-:Y:S01]  /*218f0*/  FMUL.FTZ R48, R69, R176 ;  /* 0x000000b045307220 */ /* 0x000fe20000410000 */
[-C--:B------:R-:W-:Y:S01]  /*21900*/  HMMA.16816.F32 R28, R64, R38.reuse, R28 ;  /* 0x00000026401c723c */ /* 0x080fe2000000181c */
[C---:B------:R-:W-:Y:S02]  /*21910*/  FMUL.FTZ R58, R0.reuse, R186 ;  /* 0x000000ba003a7220 */ /* 0x040fe40000410000 */
[----:B------:R-:W-:Y:S02]  /*21920*/  FMUL.FTZ R59, R0, R187 ;  /* 0x000000bb003b7220 */ /* 0x000fe40000410000 */
[----:B-1----:R-:W-:Y:S02]  /*21930*/  FFMA.FTZ R2, R206, c[0x0][0x23c], -R75 ;  /* 0x00008f00ce027a23 */ /* 0x002fe4000001084b */
[----:B------:R-:W-:Y:S01]  /*21940*/  IMAD.MOV.U32 R138, RZ, RZ, R63 ;  /* 0x000000ffff8a7224 */ /* 0x000fe200078e003f */
[C---:B------:R-:W-:Y:S01]  /*21950*/  HMMA.16816.F32 R32, R76.reuse, R38, R32 ;  /* 0x000000264c20723c */ /* 0x040fe20000001820 */
[----:B------:R-:W-:Y:S01]  /*21960*/  IMAD.MOV.U32 R167, RZ, RZ, R62 ;  /* 0x000000ffffa77224 */ /* 0x000fe200078e003e */
[----:B------:R1:W4:Y:S02]  /*21970*/  MUFU.EX2 R148, R2 ;  /* 0x0000000200947308 */ /* 0x0003240000000800 */
[C---:B------:R-:W-:Y:S02]  /*21980*/  FMUL.FTZ R62, R0.reuse, R194 ;  /* 0x000000c2003e7220 */ /* 0x040fe40000410000 */
[----:B------:R-:W-:Y:S02]  /*21990*/  FMUL.FTZ R63, R0, R195 ;  /* 0x000000c3003f7220 */ /* 0x000fe40000410000 */
[C---:B------:R-:W-:Y:S04]  /*219a0*/  FMUL.FTZ R38, R68.reuse, R174 ;  /* 0x000000ae44267220 */ /* 0x040fe80000410000 */
[----:B------:R-:W-:Y:S02]  /*219b0*/  FMUL.FTZ R39, R68, R175 ;  /* 0x000000af44277220 */ /* 0x000fe40000410000 */
[----:B------:R-:W-:Y:S02]  /*219c0*/  IMAD.MOV.U32 R99, RZ, RZ, R86 ;  /* 0x000000ffff637224 */ /* 0x000fe400078e0056 */
[----:B------:R-:W-:Y:S02]  /*219d0*/  IMAD.MOV.U32 R174, RZ, RZ, R160 ;  /* 0x000000ffffae7224 */ /* 0x000fe400078e00a0 */
[----:B------:R-:W-:Y:S01]  /*219e0*/  IMAD.MOV.U32 R160, RZ, RZ, R153 ;  /* 0x000000ffffa07224 */ /* 0x000fe200078e0099 */
[-C--:B--2---:R-:W-:Y:S01]  /*219f0*/  HMMA.16816.F32 R36, R76, R52.reuse, R36 ;  /* 0x000000344c24723c */ /* 0x084fe20000001824 */
[----:B------:R-:W-:Y:S01]  /*21a00*/  IMAD.MOV.U32 R175, RZ, RZ, R162 ;  /* 0x000000ffffaf7224 */ /* 0x000fe200078e00a2 */
[----:B------:R2:W-:Y:S01]  /*21a10*/  MUFU.EX2 R153, R104 ;  /* 0x0000006800997308 */ /* 0x0005e20000000800 */
[----:B------:R-:W-:Y:S02]  /*21a20*/  IMAD.MOV.U32 R162, RZ, RZ, R164 ;  /* 0x000000ffffa27224 */ /* 0x000fe400078e00a4 */
[----:B------:R-:W-:Y:S02]  /*21a30*/  IMAD.MOV.U32 R164, RZ, RZ, R138 ;  /* 0x000000ffffa47224 */ /* 0x000fe400078e008a */
[--C-:B-1----:R-:W-:Y:S01]  /*21a40*/  FFMA.FTZ R2, R207, c[0x0][0x23c], -R100.reuse ;  /* 0x00008f00cf027a23 */ /* 0x102fe20000010864 */
[C---:B------:R-:W-:Y:S01]  /*21a50*/  HMMA.16816.F32 R40, R64.reuse, R52, R40 ;  /* 0x000000344028723c */ /* 0x040fe20000001828 */
[----:B------:R-:W-:Y:S03]  /*21a60*/  IMAD.MOV.U32 R194, RZ, RZ, R137 ;  /* 0x000000ffffc27224 */ /* 0x000fe600078e0089 */
[----:B------:R1:W-:Y:S01]  /*21a70*/  MUFU.EX2 R157, R2 ;  /* 0x00000002009d7308 */ /* 0x0003e20000000800 */
[----:B----4-:R-:W-:Y:S02]  /*21a80*/  F2FP.PACK_AB R86, R148, R147 ;  /* 0x000000939456723e */ /* 0x010fe400000000ff */
[C---:B------:R-:W-:Y:S01]  /*21a90*/  FMUL.FTZ R52, R69.reuse, R188 ;  /* 0x000000bc45347220 */ /* 0x040fe20000410000 */
[-C--:B------:R-:W-:Y:S01]  /*21aa0*/  HMMA.16816.F32 R44, R64, R54.reuse, R44 ;  /* 0x00000036402c723c */ /* 0x080fe2000000182c */
[----:B------:R-:W-:Y:S05]  /*21ab0*/  FMUL.FTZ R53, R69, R189 ;  /* 0x000000bd45357220 */ /* 0x000fea0000410000 */
[----:B------:R-:W-:Y:S02]  /*21ac0*/  MUFU.EX2 R138, R122 ;  /* 0x0000007a008a7308 */ /* 0x000fe40000000800 */
[C---:B------:R-:W-:Y:S01]  /*21ad0*/  HMMA.16816.F32 R48, R76.reuse, R54, R48 ;  /* 0x000000364c30723c */ /* 0x040fe20000001830 */
[----:B--2---:R-:W-:Y:S06]  /*21ae0*/  FFMA.FTZ R104, R251, c[0x0][0x23c], -R75 ;  /* 0x00008f00fb687a23 */ /* 0x004fec000001084b */
[C---:B------:R-:W-:Y:S01]  /*21af0*/  FMUL.FTZ R54, R68.reuse, R190 ;  /* 0x000000be44367220 */ /* 0x040fe20000410000 */
[----:B------:R-:W-:Y:S01]  /*21b00*/  MUFU.EX2 R137, R134 ;  /* 0x0000008600897308 */ /* 0x000fe20000000800 */
[C---:B------:R-:W-:Y:S03]  /*21b10*/  FMUL.FTZ R55, R68.reuse, R191 ;  /* 0x000000bf44377220 */ /* 0x040fe60000410000 */
[--C-:B-1----:R-:W-:Y:S04]  /*21b20*/  FFMA.FTZ R2, R211, c[0x0][0x23c], -R100.reuse ;  /* 0x00008f00d3027a23 */ /* 0x102fe80000010864 */
[-C--:B------:R-:W-:Y:S02]  /*21b30*/  HMMA.16816.F32 R52, R76, R80.reuse, R52 ;  /* 0x000000504c34723c */ /* 0x080fe40000001834 */
[----:B------:R1:W2:Y:S06]  /*21b40*/  MUFU.EX2 R154, R2 ;  /* 0x00000002009a7308 */ /* 0x0002ac0000000800 */
[C---:B------:R-:W-:Y:S04]  /*21b50*/  HMMA.16816.F32 R56, R64.reuse, R80, R56 ;  /* 0x000000504038723c */ /* 0x040fe80000001838 */
[----:B------:R-:W-:Y:S04]  /*21b60*/  MUFU.EX2 R211, R129 ;  /* 0x0000008100d37308 */ /* 0x000fe80000000800 */
[-C--:B------:R-:W-:Y:S07]  /*21b70*/  HMMA.16816.F32 R60, R64, R82.reuse, R60 ;  /* 0x00000052403c723c */ /* 0x080fee000000183c */
[C---:B------:R-:W-:Y:S02]  /*21b80*/  FMUL.FTZ R66, R68.reuse, R198 ;  /* 0x000000c644427220 */ /* 0x040fe40000410000 */
[----:B------:R-:W-:Y:S03]  /*21b90*/  FMUL.FTZ R67, R68, R199 ;  /* 0x000000c744437220 */ /* 0x000fe60000410000 */
[--C-:B-1----:R-:W-:Y:S01]  /*21ba0*/  FFMA.FTZ R2, R210, c[0x0][0x23c], -R100.reuse ;  /* 0x00008f00d2027a23 */ /* 0x102fe20000010864 */
[----:B--2---:R-:W-:Y:S01]  /*21bb0*/  F2FP.PACK_AB R85, R154, R157 ;  /* 0x0000009d9a55723e */ /* 0x004fe200000000ff */
[C---:B------:R-:W-:Y:S02]  /*21bc0*/  FMUL.FTZ R64, R69.reuse, R196 ;  /* 0x000000c445407220 */ /* 0x040fe40000410000 */
[----:B------:R-:W-:Y:S01]  /*21bd0*/  FMUL.FTZ R65, R69, R197 ;  /* 0x000000c545417220 */ /* 0x000fe20000410000 */
[----:B------:R1:W-:Y:S06]  /*21be0*/  MUFU.EX2 R156, R2 ;  /* 0x00000002009c7308 */ /* 0x0003ec0000000800 */
[----:B------:R-:W-:Y:S01]  /*21bf0*/  HMMA.16816.F32 R64, R76, R82, R64 ;  /* 0x000000524c40723c */ /* 0x000fe20000001840 */
[----:B------:R-:W2:Y:S06]  /*21c00*/  LDSM.16.MT88.4 R80, [R213+0x8800] ;  /* 0x00880000d550783b */ /* 0x000eac0000004200 */
[----:B------:R-:W-:Y:S02]  /*21c10*/  F2FP.PACK_AB R76, R103, R97 ;  /* 0x00000061674c723e */ /* 0x000fe400000000ff */
[----:B------:R-:W-:Y:S03]  /*21c20*/  F2FP.PACK_AB R79, R149, R144 ;  /* 0x00000090954f723e */ /* 0x000fe600000000ff */
[----:B------:R-:W-:Y:S02]  /*21c30*/  F2FP.PACK_AB R77, R143, R114 ;  /* 0x000000728f4d723e */ /* 0x000fe400000000ff */
[----:B------:R-:W-:Y:S01]  /*21c40*/  F2FP.PACK_AB R78, R110, R105 ;  /* 0x000000696e4e723e */ /* 0x000fe200000000ff */
[----:B-1----:R-:W-:Y:S04]  /*21c50*/  FFMA.FTZ R2, R209, c[0x0][0x23c], -R100 ;  /* 0x00008f00d1027a23 */ /* 0x002fe80000010864 */
[----:B------:R1:W4:Y:S02]  /*21c60*/  MUFU.EX2 R155, R2 ;  /* 0x00000002009b7308 */ /* 0x0003240000000800 */
[-C--:B--2---:R-:W-:Y:S01]  /*21c70*/  HMMA.16816.F32 R4, R76, R80.reuse, R4 ;  /* 0x000000504c04723c */ /* 0x084fe20000001804 */
[----:B-1----:R-:W2:Y:S01]  /*21c80*/  LDL.LU R2, [R1+0x78] ;  /* 0x0000780001027983 */ /* 0x002ea20000300800 */
[----:B----4-:R-:W-:Y:S07]  /*21c90*/  F2FP.PACK_AB R87, R155, R156 ;  /* 0x0000009c9b57723e */ /* 0x010fee00000000ff */
        /* <DEDUP_REMOVED lines=8> */
[----:B------:R-:W1:Y:S03]  /*21d20*/  LDSM.16.MT88.4 R80, [R214+0x8800] ;  /* 0x00880000d650783b */ /* 0x000e660000004200 */
[----:B---3--:R-:W-:Y:S02]  /*21d30*/  FFMA.FTZ R90, R69, R173, R90 ;  /* 0x000000ad455a7223 */ /* 0x008fe4000001005a */
[----:B------:R-:W-:Y:S02]  /*21d40*/  IMAD.MOV.U32 R173, RZ, RZ, R167 ;  /* 0x000000ffffad7224 */ /* 0x000fe400078e00a7 */
[----:B------:R-:W-:Y:S02]  /*21d50*/  IMAD.MOV.U32 R167, RZ, RZ, R152 ;  /* 0x000000ffffa77224 */ /* 0x000fe400078e0098 */
[----:B------:R3:W4:Y:S01]  /*21d60*/  MUFU.EX2 R152, R106 ;  /* 0x0000006a00987308 */ /* 0x0007220000000800 */
[-C--:B-1----:R-:W-:Y:S08]  /*21d70*/  HMMA.16816.F32 R36, R76, R80.reuse, R36 ;  /* 0x000000504c24723c */ /* 0x082ff00000001824 */
[C---:B------:R-:W-:Y:S08]  /*21d80*/  HMMA.16816.F32 R40, R84.reuse, R80, R40 ;  /* 0x000000505428723c */ /* 0x040ff00000001828 */
[-C--:B------:R-:W-:Y:S01]  /*21d90*/  HMMA.16816.F32 R44, R84, R82.reuse, R44 ;  /* 0x00000052542c723c */ /* 0x080fe2000000182c */
[----:B---3--:R-:W-:Y:S02]  /*21da0*/  FFMA.FTZ R106, R248, c[0x0][0x23c], -R75 ;  /* 0x00008f00f86a7a23 */ /* 0x008fe4000001084b */
[----:B------:R-:W-:Y:S05]  /*21db0*/  MUFU.EX2 R248, R128 ;  /* 0x0000008000f87308 */ /* 0x000fea0000000800 */
[C---:B------:R-:W-:Y:S01]  /*21dc0*/  HMMA.16816.F32 R48, R76.reuse, R82, R48 ;  /* 0x000000524c30723c */ /* 0x040fe20000001830 */
[----:B------:R-:W1:Y:S07]  /*21dd0*/  LDSM.16.MT88.4 R80, [R215+0x8800] ;  /* 0x00880000d750783b */ /* 0x000e6e0000004200 */
[-C--:B-1----:R-:W-:Y:S08]  /*21de0*/  HMMA.16816.F32 R52, R76, R80.reuse, R52 ;  /* 0x000000504c34723c */ /* 0x082ff00000001834 */
[C---:B------:R-:W-:Y:S08]  /*21df0*/  HMMA.16816.F32 R56, R84.reuse, R80, R56 ;  /* 0x000000505438723c */ /* 0x040ff00000001838 */
[-C--:B------:R-:W-:Y:S01]  /*21e00*/  HMMA.16816.F32 R60, R84, R82.reuse, R60 ;  /* 0x00000052543c723c */ /* 0x080fe2000000183c */
[----:B------:R-:W-:Y:S07]  /*21e10*/  LDSM.16.MT88.4 R84, [R216+0x9000] ;  /* 0x00900000d854783b */ /* 0x000fee0000004200 */
[----:B------:R-:W-:Y:S07]  /*21e20*/  HMMA.16816.F32 R64, R76, R82, R64 ;  /* 0x000000524c40723c */ /* 0x000fee0000001840 */
[----:B------:R-:W-:Y:S02]  /*21e30*/  F2FP.PACK_AB R79, R178, R153 ;  /* 0x00000099b24f723e */ /* 0x000fe400000000ff */
[----:B------:R-:W-:Y:S03]  /*21e40*/  F2FP.PACK_AB R76, R132, R109 ;  /* 0x0000006d844c723e */ /* 0x000fe600000000ff */
[----:B----4-:R-:W-:Y:S02]  /*21e50*/  F2FP.PACK_AB R77, R152, R111 ;  /* 0x0000006f984d723e */ /* 0x010fe400000000ff */
[----:B------:R-:W-:Y:S01]  /*21e60*/  F2FP.PACK_AB R78, R138, R136 ;  /* 0x000000888a4e723e */ /* 0x000fe200000000ff */
[----:B--2---:R-:W-:Y:S02]  /*21e70*/  FFMA.FTZ R95, R68, R2, R95 ;  /* 0x00000002445f7223 */ /* 0x004fe4000001005f */
[----:B------:R-:W2:Y:S04]  /*21e80*/  LDL.LU R2, [R1+0x70] ;  /* 0x0000700001027983 */ /* 0x000ea80000300800 */
[----:B------:R-:W3:Y:S04]  /*21e90*/  LDL.LU R145, [R1+0x58] ;  /* 0x0000580001917983 */ /* 0x000ee80000300800 */
[----:B------:R-:W4:Y:S01]  /*21ea0*/  LDL.LU R238, [R1+0x11c] ;  /* 0x00011c0001ee7983 */ /* 0x000f220000300800 */
[----:B--2---:R-:W-:Y:S02]  /*21eb0*/  FFMA.FTZ R91, R3, R2, R91 ;  /* 0x00000002035b7223 */ /* 0x004fe4000001005b */
[--C-:B------:R-:W-:Y:S02]  /*21ec0*/  FFMA.FTZ R3, R181, c[0x0][0x23c], -R75.reuse ;  /* 0x00008f00b5037a23 */ /* 0x100fe4000001084b */
[----:B------:R-:W-:Y:S01]  /*21ed0*/  FFMA.FTZ R2, R180, c[0x0][0x23c], -R75 ;  /* 0x00008f00b4027a23 */ /* 0x000fe2000001084b */
[----:B------:R-:W2:Y:S01]  /*21ee0*/  LDL.LU R181, [R1+0x24] ;  /* 0x0000240001b57983 */ /* 0x000ea20000300800 */
[----:B------:R-:W-:Y:S02]  /*21ef0*/  IMAD.MOV.U32 R180, RZ, RZ, R170 ;  /* 0x000000ffffb47224 */ /* 0x000fe400078e00aa */
[----:B------:R-:W-:Y:S02]  /*21f00*/  IMAD.MOV.U32 R170, RZ, RZ, R159 ;  /* 0x000000ffffaa7224 */ /* 0x000fe400078e009f */
[----:B------:R-:W-:Y:S02]  /*21f10*/  IMAD.MOV.U32 R159, RZ, RZ, R146 ;  /* 0x000000ffff9f7224 */ /* 0x000fe400078e0092 */
[----:B------:R-:W-:Y:S02]  /*21f20*/  IMAD.MOV.U32 R146, RZ, RZ, R151 ;  /* 0x000000ffff927224 */ /* 0x000fe400078e0097 */
[----:B------:R-:W-:Y:S01]  /*21f30*/  FFMA.FTZ R69, R180, c[0x0][0x23c], -R75 ;  /* 0x00008f00b4457a23 */ /* 0x000fe2000001084b */
[----:B------:R-:W-:Y:S01]  /*21f40*/  MUFU.EX2 R151, R2 ;  /* 0x0000000200977308 */ /* 0x000fe20000000800 */
[----:B------:R-:W-:Y:S02]  /*21f50*/  IMAD.MOV.U32 R180, RZ, RZ, R159 ;  /* 0x000000ffffb47224 */ /* 0x000fe400078e009f */
[----:B------:R-:W-:Y:S02]  /*21f60*/  IMAD.MOV.U32 R159, RZ, RZ, R150 ;  /* 0x000000ffff9f7224 */ /* 0x000fe400078e0096 */
[----:B------:R-:W-:Y:S05]  /*21f70*/  FADD.FTZ R98, R98, R91 ;  /* 0x0000005b62627221 */ /* 0x000fea0000010000 */
[----:B------:R-:W1:Y:S10]  /*21f80*/  MUFU.EX2 R150, R3 ;  /* 0x0000000300967308 */ /* 0x000e740000000800 */
[----:B------:R-:W-:Y:S01]  /*21f90*/  MUFU.EX2 R251, R69 ;  /* 0x0000004500fb7308 */ /* 0x000fe20000000800 */
[----:B-1----:R-:W-:Y:S01]  /*21fa0*/  F2FP.PACK_AB R80, R150, R151 ;  /* 0x000000979650723e */ /* 0x002fe200000000ff */
[--C-:B--2---:R-:W-:Y:S02]  /*21fb0*/  FFMA.FTZ R2, R181, c[0x0][0x23c], -R75.reuse ;  /* 0x00008f00b5027a23 */ /* 0x104fe4000001084b */
[----:B------:R-:W2:Y:S06]  /*21fc0*/  LDL.LU R181, [R1+0x20] ;  /* 0x0000200001b57983 */ /* 0x000eac0000300800 */
[----:B------:R-:W-:Y:S01]  /*21fd0*/  MUFU.EX2 R177, R2 ;  /* 0x0000000200b17308 */ /* 0x000fe20000000800 */
[--C-:B--2---:R-:W-:Y:S02]  /*21fe0*/  FFMA.FTZ R68, R181, c[0x0][0x23c], -R75.reuse ;  /* 0x00008f00b5447a23 */ /* 0x104fe4000001084b */
[----:B------:R-:W2:Y:S07]  /*21ff0*/  LDL.LU R181, [R1+0x1c] ;  /* 0x00001c0001b57983 */ /* 0x000eae0000300800 */
[----:B------:R1:W1:Y:S02]  /*22000*/  MUFU.EX2 R176, R68 ;  /* 0x0000004400b07308 */ /* 0x0002640000000800 */
[----:B-1----:R-:W-:Y:S01]  /*22010*/  FADD.FTZ R68, R101, R90 ;  /* 0x0000005a65447221 */ /* 0x002fe20000010000 */
[----:B------:R-:W-:Y:S03]  /*22020*/  F2FP.PACK_AB R82, R176, R177 ;  /* 0x000000b1b052723e */ /* 0x000fe600000000ff */
[----:B------:R-:W-:Y:S02]  /*22030*/  FADD.FTZ R69, R108, R68 ;  /* 0x000000446c457221 */ /* 0x000fe40000010000 */
[--C-:B--2---:R-:W-:Y:S02]  /*22040*/  FFMA.FTZ R89, R181, c[0x0][0x23c], -R75.reuse ;  /* 0x00008f00b5597a23 */ /* 0x104fe4000001084b */
[----:B------:R-:W2:Y:S02]  /*22050*/  LDL.LU R181, [R1+0x18] ;  /* 0x0000180001b57983 */ /* 0x000ea40000300800 */
[----:B--2---:R-:W-:Y:S02]  /*22060*/  FFMA.FTZ R88, R181, c[0x0][0x23c], -R75 ;  /* 0x00008f00b5587a23 */ /* 0x004fe4000001084b */
        /* <DEDUP_REMOVED lines=10> */
[--C-:B------:R-:W-:Y:S01]  /*22110*/  FFMA.FTZ R3, R181, c[0x0][0x23c], -R75.reuse ;  /* 0x00008f00b5037a23 */ /* 0x100fe2000001084b */
[----:B------:R-:W2:Y:S04]  /*22120*/  LDL.LU R252, [R1+0x118] ;  /* 0x0001180001fc7983 */ /* 0x000ea80000300800 */
[----:B------:R-:W2:Y:S02]  /*22130*/  LDL.LU R181, [R1+0x10] ;  /* 0x0000100001b57983 */ /* 0x000ea40000300800 */
[--C-:B--2---:R-:W-:Y:S02]  /*22140*/  FFMA.FTZ R92, R181, c[0x0][0x23c], -R75.reuse ;  /* 0x00008f00b55c7a23 */ /* 0x104fe4000001084b */
[----:B------:R-:W2:Y:S02]  /*22150*/  LDL.LU R181, [R1+0xc] ;  /* 0x00000c0001b57983 */ /* 0x000ea40000300800 */
[----:B------:R-:W-:Y:S01]  /*22160*/  MUFU.EX2 R209, R92 ;  /* 0x0000005c00d17308 */ /* 0x000fe20000000800 */
[--C-:B--2---:R-:W-:Y:S02]  /*22170*/  FFMA.FTZ R93, R181, c[0x0][0x23c], -R75.reuse ;  /* 0x00008f00b55d7a23 */ /* 0x104fe4000001084b */
[----:B------:R-:W2:Y:S02]  /*22180*/  LDL.LU R181, [R1+0x8] ;  /* 0x0000080001b57983 */ /* 0x000ea40000300800 */
        /* <DEDUP_REMOVED lines=14> */
[----:B------:R-:W2:Y:S01]  /*22270*/  LDL.LU R99, [R1] ;  /* 0x0000000001637983 */ /* 0x000ea20000300800 */
[----:B------:R-:W-:Y:S02]  /*22280*/  IMAD.MOV.U32 R189, RZ, RZ, R180 ;  /* 0x000000ffffbd7224 */ /* 0x000fe400078e00b4 */
[----:B------:R-:W-:Y:S02]  /*22290*/  IMAD.MOV.U32 R179, RZ, RZ, R158 ;  /* 0x000000ffffb37224 */ /* 0x000fe400078e009e */
[----:B------:R-:W-:Y:S02]  /*222a0*/  IMAD.MOV.U32 R182, RZ, RZ, R118 ;  /* 0x000000ffffb67224 */ /* 0x000fe400078e0076 */
[----:B------:R-:W-:Y:S02]  /*222b0*/  IMAD.MOV.U32 R180, RZ, RZ, R243 ;  /* 0x000000ffffb47224 */ /* 0x000fe400078e00f3 */
[----:B------:R-:W-:Y:S01]  /*222c0*/  FFMA.FTZ R2, R190, c[0x0][0x23c], -R100 ;  /* 0x00008f00be027a23 */ /* 0x000fe20000010864 */
        /* <DEDUP_REMOVED lines=11> */
[----:B---3--:R-:W-:Y:S02]  /*22380*/  IMAD.MOV.U32 R165, RZ, RZ, R145 ;  /* 0x000000ffffa57224 */ /* 0x008fe400078e0091 */
        /* <DEDUP_REMOVED lines=27> */
[----:B------:R-:W3:Y:S01]  /*22540*/  MUFU.EX2 R146, R2 ;  /* 0x0000000200927308 */ /* 0x000ee20000000800 */
        /* <DEDUP_REMOVED lines=12> */
[----:B---3--:R-:W-:Y:S01]  /*22610*/  F2FP.PACK_AB R81, R146, R145 ;  /* 0x000000919251723e */ /* 0x008fe200000000ff */
[----:B------:R-:W-:Y:S02]  /*22620*/  FFMA.FTZ R2, R184, c[0x0][0x23c], -R100 ;  /* 0x00008f00b8027a23 */ /* 0x000fe40000010864 */
        /* <DEDUP_REMOVED lines=26> */
[----:B---3--:R-:W-:Y:S02]  /*227d0*/  FFMA.FTZ R2, R185, c[0x0][0x23c], -R100 ;  /* 0x00008f00b9027a23 */ /* 0x008fe40000010864 */
        /* <DEDUP_REMOVED lines=17> */
[----:B------:R-:W-:Y:S01]  /*228f0*/  IMAD.MOV.U32 R180, RZ, RZ, R169 ;  /* 0x000000ffffb47224 */ /* 0x000fe200078e00a9 */
[----:B------:R1:W5:Y:S01]  /*22900*/  LDL.LU R237, [R1+0x110] ;  /* 0x0001100001ed7983 */ /* 0x0003620000300800 */
[----:B------:R-:W-:Y:S01]  /*22910*/  IMAD.MOV.U32 R167, RZ, RZ, R164 ;  /* 0x000000ffffa77224 */ /* 0x000fe200078e00a4 */
[----:B---3--:R-:W-:Y:S01]  /*22920*/  F2FP.PACK_AB R83, R165, R159 ;  /* 0x0000009fa553723e */ /* 0x008fe200000000ff */
[----:B------:R-:W-:Y:S02]  /*22930*/  FFMA.FTZ R2, R205, c[0x0][0x23c], -R100 ;  /* 0x00008f00cd027a23 */ /* 0x000fe40000010864 */
[----:B------:R-:W-:Y:S02]  /*22940*/  IMAD.MOV.U32 R205, RZ, RZ, R203 ;  /* 0x000000ffffcd7224 */ /* 0x000fe400078e00cb */
[----:B------:R-:W-:Y:S01]  /*22950*/  IMAD.MOV.U32 R203, RZ, RZ, R187 ;  /* 0x000000ffffcb7224 */ /* 0x000fe200078e00bb */
[----:B------:R3:W-:Y:S01]  /*22960*/  MUFU.EX2 R158, R2 ;  /* 0x00000002009e7308 */ /* 0x0007e20000000800 */
[----:B------:R-:W-:Y:S02]  /*22970*/  IMAD.MOV.U32 R187, RZ, RZ, R191 ;  /* 0x000000ffffbb7224 */ /* 0x000fe400078e00bf */
[----:B------:R-:W-:Y:S02]  /*22980*/  IMAD.MOV.U32 R191, RZ, RZ, R188 ;  /* 0x000000ffffbf7224 */ /* 0x000fe400078e00bc */
[----:B------:R-:W-:Y:S02]  /*22990*/  IMAD.MOV.U32 R188, RZ, RZ, R244 ;  /* 0x000000ffffbc7224 */ /* 0x000fe400078e00f4 */
[----:B----4-:R-:W-:Y:S02]  /*229a0*/  IMAD.MOV.U32 R164, RZ, RZ, R238 ;  /* 0x000000ffffa47224 */ /* 0x010fe400078e00ee */
[----:B------:R-:W-:Y:S01]  /*229b0*/  IMAD.MOV.U32 R169, RZ, RZ, R160 ;  /* 0x000000ffffa97224 */ /* 0x000fe200078e00a0 */
[----:B------:R1:W5:Y:S01]  /*229c0*/  LDL.LU R238, [R1+0x10c] ;  /* 0x00010c0001ee7983 */ /* 0x0003620000300800 */
[----:B------:R-:W-:Y:S01]  /*229d0*/  IMAD.MOV.U32 R162, RZ, RZ, R167 ;  /* 0x000000ffffa27224 */ /* 0x000fe200078e00a7 */
[----:B------:R-:W4:Y:S01]  /*229e0*/  MUFU.EX2 R160, R3 ;  /* 0x0000000300a07308 */ /* 0x000f220000000800 */
[----:B------:R-:W-:Y:S02]  /*229f0*/  IMAD.MOV.U32 R167, RZ, RZ, R164 ;  /* 0x000000ffffa77224 */ /* 0x000fe400078e00a4 */
[----:B------:R-:W-:Y:S02]  /*22a00*/  IMAD.MOV.U32 R164, RZ, RZ, R231 ;  /* 0x000000ffffa47224 */ /* 0x000fe400078e00e7 */
[----:B------:R-:W-:Y:S01]  /*22a10*/  FFMA.FTZ R139, R121, c[0x0][0x23c], -R75 ;  /* 0x00008f00798b7a23 */ /* 0x000fe2000001084b */
[----:B------:R1:W5:Y:S01]  /*22a20*/  LDL.LU R231, [R1+0x108] ;  /* 0x0001080001e77983 */ /* 0x0003620000300800 */
[----:B------:R-:W-:Y:S02]  /*22a30*/  IMAD.MOV.U32 R121, RZ, RZ, R169 ;  /* 0x000000ffff797224 */ /* 0x000fe400078e00a9 */
[----:B------:R-:W-:Y:S01]  /*22a40*/  IMAD.MOV.U32 R168, RZ, RZ, R164 ;  /* 0x000000ffffa87224 */ /* 0x000fe200078e00a4 */
[----:B------:R-:W-:Y:S01]  /*22a50*/  MUFU.EX2 R180, R180 ;  /* 0x000000b400b47308 */ /* 0x000fe20000000800 */
[----:B------:R-:W-:Y:S02]  /*22a60*/  IMAD.MOV.U32 R182, RZ, RZ, R167 ;  /* 0x000000ffffb67224 */ /* 0x000fe400078e00a7 */
[----:B---3--:R-:W-:Y:S02]  /*22a70*/  FFMA.FTZ R2, R206, c[0x0][0x23c], -R100 ;  /* 0x00008f00ce027a23 */ /* 0x008fe40000010864 */
        /* <DEDUP_REMOVED lines=24> */
[----:B---3--:R-:W3:Y:S01]  /*22c00*/  LDSM.16.MT88.4 R88, [R213+0x9000] ;  /* 0x00900000d558783b */ /* 0x008ee20000004200 */
[----:B------:R-:W-:Y:S02]  /*22c10*/  IMAD.MOV.U32 R183, RZ, RZ, R235 ;  /* 0x000000ffffb77224 */ /* 0x000fe400078e00eb */
[--C-:B------:R-:W-:Y:S02]  /*22c20*/  FFMA.FTZ R118, R202, c[0x0][0x23c], -R75.reuse ;  /* 0x00008f00ca767a23 */ /* 0x100fe4000001084b */
[----:B------:R-:W-:Y:S01]  /*22c30*/  IMAD.MOV.U32 R202, RZ, RZ, R182 ;  /* 0x000000ffffca7224 */ /* 0x000fe200078e00b6 */
[----:B------:R-:W-:Y:S01]  /*22c40*/  MUFU.EX2 R188, R188 ;  /* 0x000000bc00bc7308 */ /* 0x000fe20000000800 */
[----:B------:R-:W-:Y:S02]  /*22c50*/  FFMA.FTZ R140, R124, c[0x0][0x23c], -R75 ;  /* 0x00008f007c8c7a23 */ /* 0x000fe4000001084b */
[----:B------:R-:W-:Y:S02]  /*22c60*/  IMAD.MOV.U32 R124, RZ, RZ, R202 ;  /* 0x000000ffff7c7224 */ /* 0x000fe400078e00ca */
[----:B-1----:R-:W-:Y:S02]  /*22c70*/  FFMA.FTZ R2, R196, c[0x0][0x23c], -R100 ;  /* 0x00008f00c4027a23 */ /* 0x002fe40000010864 */
        /* <DEDUP_REMOVED lines=15> */
[--C-:B------:R-:W-:Y:S02]  /*22d70*/  FFMA.FTZ R119, R208, c[0x0][0x23c], -R75.reuse ;  /* 0x00008f00d0777a23 */ /* 0x100fe4000001084b */
[----:B--2---:R-:W-:Y:S01]  /*22d80*/  FFMA.FTZ R99, R99, c[0x0][0x23c], -R75 ;  /* 0x00008f0063637a23 */ /* 0x004fe2000001084b */
[-C--:B---3--:R-:W-:Y:S01]  /*22d90*/  HMMA.16816.F32 R4, R76, R88.reuse, R4 ;  /* 0x000000584c04723c */ /* 0x088fe20000001804 */
[----:B-1----:R-:W-:Y:S02]  /*22da0*/  FFMA.FTZ R2, R196, c[0x0][0x23c], -R100 ;  /* 0x00008f00c4027a23 */ /* 0x002fe40000010864 */
[----:B------:R-:W-:Y:S02]  /*22db0*/  IMAD.MOV.U32 R196, RZ, RZ, R206 ;  /* 0x000000ffffc47224 */ /* 0x000fe400078e00ce */
[----:B------:R-:W-:Y:S01]  /*22dc0*/  IMAD.MOV.U32 R206, RZ, RZ, R191 ;  /* 0x000000ffffce7224 */ /* 0x000fe200078e00bf */
[----:B------:R1:W-:Y:S01]  /*22dd0*/  MUFU.EX2 R170, R2 ;  /* 0x0000000200aa7308 */ /* 0x0003e20000000800 */
[----:B------:R-:W-:Y:S01]  /*22de0*/  IMAD.MOV.U32 R191, RZ, RZ, R183 ;  /* 0x000000ffffbf7224 */ /* 0x000fe200078e00b7 */
[C---:B------:R-:W-:Y:S01]  /*22df0*/  HMMA.16816.F32 R8, R80.reuse, R88, R8 ;  /* 0x000000585008723c */ /* 0x040fe20000001808 */
[----:B------:R-:W-:Y:S03]  /*22e00*/  IMAD.MOV.U32 R183, RZ, RZ, R245 ;  /* 0x000000ffffb77224 */ /* 0x000fe600078e00f5 */
[----:B------:R-:W-:Y:S02]  /*22e10*/  IMAD.MOV.U32 R198, RZ, RZ, R206 ;  /* 0x000000ffffc67224 */ /* 0x000fe400078e00ce */
[----:B------:R-:W-:Y:S02]  /*22e20*/  IMAD.MOV.U32 R206, RZ, RZ, R193 ;  /* 0x000000ffffce7224 */ /* 0x000fe400078e00c1 */
[-C--:B------:R-:W-:Y:S01]  /*22e30*/  HMMA.16816.F32 R12, R80, R90.reuse, R12 ;  /* 0x0000005a500c723c */ /* 0x080fe2000000180c */
[----:B------:R-:W-:Y:S01]  /*22e40*/  IMAD.MOV.U32 R193, RZ, RZ, R191 ;  /* 0x000000ffffc17224 */ /* 0x000fe200078e00bf */
[----:B------:R-:W-:Y:S02]  /*22e50*/  MUFU.EX2 R208, R93 ;  /* 0x0000005d00d07308 */ /* 0x000fe40000000800 */
[----:B------:R-:W-:Y:S02]  /*22e60*/  IMAD.MOV.U32 R191, RZ, RZ, R189 ;  /* 0x000000ffffbf7224 */ /* 0x000fe400078e00bd */
[----:B------:R-:W-:Y:S02]  /*22e70*/  IMAD.MOV.U32 R189, RZ, RZ, R183 ;  /* 0x000000ffffbd7224 */ /* 0x000fe400078e00b7 */
[C---:B------:R-:W-:Y:S01]  /*22e80*/  HMMA.16816.F32 R16, R76.reuse, R90, R16 ;  /* 0x0000005a4c10723c */ /* 0x040fe20000001810 */
[----:B------:R-:W-:Y:S01]  /*22e90*/  IMAD.MOV.U32 R183, RZ, RZ, R172 ;  /* 0x000000ffffb77224 */ /* 0x000fe200078e00ac */
[----:B------:R-:W2:Y:S02]  /*22ea0*/  LDSM.16.MT88.4 R88, [R214+0x9000] ;  /* 0x00900000d658783b */ /* 0x000ea40000004200 */
[----:B------:R-:W-:Y:S01]  /*22eb0*/  IMAD.MOV.U32 R199, RZ, RZ, R206 ;  /* 0x000000ffffc77224 */ /* 0x000fe200078e00ce */
[----:B------:R-:W-:Y:S01]  /*22ec0*/  MUFU.EX2 R172, R240 ;  /* 0x000000f000ac7308 */ /* 0x000fe20000000800 */
[----:B------:R-:W-:Y:S02]  /*22ed0*/  IMAD.MOV.U32 R206, RZ, RZ, R193 ;  /* 0x000000ffffce7224 */ /* 0x000fe400078e00c1 */
[-C--:B------:R-:W-:Y:S01]  /*22ee0*/  HMMA.16816.F32 R20, R76, R84.reuse, R20 ;  /* 0x000000544c14723c */ /* 0x080fe20000001814 */
[----:B------:R-:W-:Y:S03]  /*22ef0*/  IMAD.MOV.U32 R193, RZ, RZ, R191 ;  /* 0x000000ffffc17224 */ /* 0x000fe600078e00bf */
[----:B------:R-:W-:Y:S02]  /*22f00*/  IMAD.MOV.U32 R191, RZ, RZ, R183 ;  /* 0x000000ffffbf7224 */ /* 0x000fe400078e00b7 */
[----:B------:R-:W-:Y:S01]  /*22f10*/  IMAD.MOV.U32 R207, RZ, RZ, R206 ;  /* 0x000000ffffcf7224 */ /* 0x000fe200078e00ce */
[----:B------:R-:W-:Y:S01]  /*22f20*/  MUFU.EX2 R106, R212 ;  /* 0x000000d4006a7308 */ /* 0x000fe20000000800 */
[C---:B------:R-:W-:Y:S01]  /*22f30*/  HMMA.16816.F32 R24, R80.reuse, R84, R24 ;  /* 0x000000545018723c */ /* 0x040fe20000001818 */
[----:B------:R-:W-:Y:S03]  /*22f40*/  IMAD.MOV.U32 R206, RZ, RZ, R193 ;  /* 0x000000ffffce7224 */ /* 0x000fe600078e00c1 */
[----:B------:R-:W-:Y:S02]  /*22f50*/  IMAD.MOV.U32 R193, RZ, RZ, R191 ;  /* 0x000000ffffc17224 */ /* 0x000fe400078e00bf */
[----:B------:R-:W-:Y:S02]  /*22f60*/  IMAD.MOV.U32 R126, RZ, RZ, R207 ;  /* 0x000000ffff7e7224 */ /* 0x000fe400078e00cf */
[-C--:B------:R-:W-:Y:S01]  /*22f70*/  HMMA.16816.F32 R28, R80, R86.reuse, R28 ;  /* 0x00000056501c723c */ /* 0x080fe2000000181c */
[----:B------:R-:W-:Y:S01]  /*22f80*/  IMAD.MOV.U32 R122, RZ, RZ, R193 ;  /* 0x000000ffff7a7224 */ /* 0x000fe200078e00c1 */
[----:B------:R-:W-:Y:S02]  /*22f90*/  MUFU.EX2 R191, R246 ;  /* 0x000000f600bf7308 */ /* 0x000fe40000000800 */
[----:B-1----:R-:W-:Y:S02]  /*22fa0*/  FFMA.FTZ R2, R121, c[0x0][0x23c], -R100 ;  /* 0x00008f0079027a23 */ /* 0x002fe40000010864 */
[----:B------:R-:W-:Y:S02]  /*22fb0*/  IMAD.MOV.U32 R121, RZ, RZ, R122 ;  /* 0x000000ffff797224 */ /* 0x000fe400078e007a */
[C---:B------:R-:W-:Y:S01]  /*22fc0*/  HMMA.16816.F32 R32, R76.reuse, R86, R32 ;  /* 0x000000564c20723c */ /* 0x040fe20000001820 */
[----:B------:R-:W-:Y:S01]  /*22fd0*/  IMAD.MOV.U32 R122, RZ, RZ, R126 ;  /* 0x000000ffff7a7224 */ /* 0x000fe200078e007e */
[----:B------:R-:W1:Y:S02]  /*22fe0*/  LDSM.16.MT88.4 R84, [R215+0x9000] ;  /* 0x00900000d754783b */ /* 0x000e640000004200 */
[----:B------:R-:W-:Y:S01]  /*22ff0*/  IMAD.MOV.U32 R126, RZ, RZ, R198 ;  /* 0x000000ffff7e7224 */ /* 0x000fe200078e00c6 */
[----:B------:R-:W-:Y:S01]  /*23000*/  MUFU.EX2 R207, R94 ;  /* 0x0000005e00cf7308 */ /* 0x000fe20000000800 */
[----:B------:R-:W-:Y:S02]  /*23010*/  IMAD.MOV.U32 R198, RZ, RZ, R196 ;  /* 0x000000ffffc67224 */ /* 0x000fe400078e00c4 */
[----:B------:R-:W-:Y:S01]  /*23020*/  IMAD.MOV.U32 R196, RZ, RZ, R204 ;  /* 0x000000ffffc47224 */ /* 0x000fe200078e00cc */
[-C--:B--2---:R-:W-:Y:S03]  /*23030*/  HMMA.16816.F32 R36, R76, R88.reuse, R36 ;  /* 0x000000584c24723c */ /* 0x084fe60000001824 */
[----:B------:R-:W-:Y:S02]  /*23040*/  IMAD.MOV.U32 R204, RZ, RZ, R194 ;  /* 0x000000ffffcc7224 */ /* 0x000fe400078e00c2 */
[----:B------:R-:W-:Y:S01]  /*23050*/  IMAD.MOV.U32 R194, RZ, RZ, R168 ;  /* 0x000000ffffc27224 */ /* 0x000fe200078e00a8 */
[----:B------:R-:W-:Y:S01]  /*23060*/  MUFU.EX2 R187, R187 ;  /* 0x000000bb00bb7308 */ /* 0x000fe20000000800 */
[--C-:B------:R-:W-:Y:S01]  /*23070*/  FFMA.FTZ R102, R252, c[0x0][0x23c], -R75.reuse ;  /* 0x00008f00fc667a23 */ /* 0x100fe2000001084b */
[C---:B------:R-:W-:Y:S01]  /*23080*/  HMMA.16816.F32 R40, R80.reuse, R88, R40 ;  /* 0x000000585028723c */ /* 0x040fe20000001828 */
[----:B------:R-:W-:Y:S03]  /*23090*/  FFMA.FTZ R75, R125, c[0x0][0x23c], -R75 ;  /* 0x00008f007d4b7a23 */ /* 0x000fe6000001084b */
        /* <DEDUP_REMOVED lines=9> */
[----:B------:R-:W3:Y:S01]  /*23130*/  MUFU.EX2 R252, R112 ;  /* 0x0000007000fc7308 */ /* 0x000ee20000000800 */
[----:B------:R-:W3:Y:S01]  /*23140*/  LDSM.16.MT88.4 R88, [R213+0x9800] ;  /* 0x00980000d558783b */ /* 0x000ee20000004200 */
[----:B------:R-:W-:Y:S02]  /*23150*/  IMAD.MOV.U32 R123, RZ, RZ, R206 ;  /* 0x000000ffff7b7224 */ /* 0x000fe400078e00ce */
[----:B------:R-:W-:Y:S02]  /*23160*/  IMAD.MOV.U32 R183, RZ, RZ, R236 ;  /* 0x000000ffffb77224 */ /* 0x000fe400078e00ec */
[-C--:B-1----:R-:W-:Y:S01]  /*23170*/  HMMA.16816.F32 R52, R76, R84.reuse, R52 ;  /* 0x000000544c34723c */ /* 0x082fe20000001834 */
[----:B------:R-:W-:Y:S03]  /*23180*/  IMAD.MOV.U32 R202, RZ, RZ, R123 ;  /* 0x000000ffffca7224 */ /* 0x000fe600078e007b */
[----:B------:R-:W-:Y:S01]  /*23190*/  IMAD.MOV.U32 R123, RZ, RZ, R197 ;  /* 0x000000ffff7b7224 */ /* 0x000fe200078e00c5 */
[----:B------:R-:W-:Y:S01]  /*231a0*/  MUFU.EX2 R206, R96 ;  /* 0x0000006000ce7308 */ /* 0x000fe20000000800 */
[----:B------:R-:W-:Y:S02]  /*231b0*/  IMAD.MOV.U32 R197, RZ, RZ, R205 ;  /* 0x000000ffffc57224 */ /* 0x000fe400078e00cd */
[C---:B------:R-:W-:Y:S01]  /*231c0*/  HMMA.16816.F32 R56, R80.reuse, R84, R56 ;  /* 0x000000545038723c */ /* 0x040fe20000001838 */
[----:B--2---:R-:W-:Y:S03]  /*231d0*/  FFMA.FTZ R2, R124, c[0x0][0x23c], -R100 ;  /* 0x00008f007c027a23 */ /* 0x004fe60000010864 */
[----:B------:R-:W-:Y:S02]  /*231e0*/  IMAD.MOV.U32 R205, RZ, RZ, R195 ;  /* 0x000000ffffcd7224 */ /* 0x000fe400078e00c3 */
[----:B------:R-:W-:Y:S01]  /*231f0*/  IMAD.MOV.U32 R195, RZ, RZ, R229 ;  /* 0x000000ffffc37224 */ /* 0x000fe200078e00e5 */
[----:B------:R1:W-:Y:S01]  /*23200*/  MUFU.EX2 R169, R2 ;  /* 0x0000000200a97308 */ /* 0x0003e20000000800 */
[-C--:B------:R-:W-:Y:S01]  /*23210*/  HMMA.16816.F32 R60, R80, R86.reuse, R60 ;  /* 0x00000056503c723c */ /* 0x080fe2000000183c */
[----:B------:R-:W-:Y:S03]  /*23220*/  IMAD.MOV.U32 R124, RZ, RZ, R202 ;  /* 0x000000ffff7c7224 */ /* 0x000fe600078e00ca */
[----:B------:R-:W-:Y:S02]  /*23230*/  IMAD.MOV.U32 R202, RZ, RZ, R123 ;  /* 0x000000ffffca7224 */ /* 0x000fe400078e007b */
[----:B------:R-:W-:Y:S01]  /*23240*/  IMAD.MOV.U32 R123, RZ, RZ, R197 ;  /* 0x000000ffff7b7224 */ /* 0x000fe200078e00c5 */
[----:B----4-:R-:W-:Y:S01]  /*23250*/  F2FP.PACK_AB R82, R160, R251 ;  /* 0x000000fba052723e */ /* 0x010fe200000000ff */
[----:B------:R-:W-:Y:S01]  /*23260*/  HMMA.16816.F32 R64, R76, R86, R64 ;  /* 0x000000564c40723c */ /* 0x000fe20000001840 */
[----:B------:R-:W-:Y:S01]  /*23270*/  IMAD.MOV.U32 R197, RZ, RZ, R205 ;  /* 0x000000ffffc57224 */ /* 0x000fe200078e00cd */
[----:B------:R-:W-:Y:S01]  /*23280*/  LDSM.16.MT88.4 R84, [R214+0x9800] ;  /* 0x00980000d654783b */ /* 0x000fe20000004200 */
[----:B------:R-:W-:Y:S01]  /*23290*/  MUFU.EX2 R185, R185 ;  /* 0x000000b900b97308 */ /* 0x000fe20000000800 */
[----:B------:R-:W-:Y:S01]  /*232a0*/  IMAD.MOV.U32 R205, RZ, RZ, R195 ;  /* 0x000000ffffcd7224 */ /* 0x000fe200078e00c3 */
[----:B------:R-:W-:Y:S01]  /*232b0*/  F2FP.PACK_AB R80, R174, R164 ;  /* 0x000000a4ae50723e */ /* 0x000fe200000000ff */
[----:B------:R-:W-:Y:S01]  /*232c0*/  IMAD.MOV.U32 R193, RZ, RZ, R183 ;  /* 0x000000ffffc17224 */ /* 0x000fe200078e00b7 */
[----:B------:R-:W-:Y:S01]  /*232d0*/  F2FP.PACK_AB R76, R250, R137 ;  /* 0x00000089fa4c723e */ /* 0x000fe200000000ff */
[----:B------:R-:W-:Y:S01]  /*232e0*/  IMAD.MOV.U32 R101, RZ, RZ, R124 ;  /* 0x000000ffff657224 */ /* 0x000fe200078e007c */
[----:B------:R-:W-:Y:S03]  /*232f0*/  F2FP.PACK_AB R77, R175, R167 ;  /* 0x000000a7af4d723e */ /* 0x000fe600000000ff */
[----:B------:R-:W-:Y:S01]  /*23300*/  IMAD.MOV.U32 R124, RZ, RZ, R202 ;  /* 0x000000ffff7c7224 */ /* 0x000fe200078e00ca */
[----:B------:R-:W2:Y:S01]  /*23310*/  MUFU.EX2 R183, R127 ;  /* 0x0000007f00b77308 */ /* 0x000ea20000000800 */
[----:B------:R-:W-:Y:S01]  /*23320*/  IMAD.MOV.U32 R202, RZ, RZ, R123 ;  /* 0x000000ffffca7224 */ /* 0x000fe200078e007b */
[----:B------:R-:W-:Y:S01]  /*23330*/  F2FP.PACK_AB R78, R173, R249 ;  /* 0x000000f9ad4e723e */ /* 0x000fe200000000ff */
[----:B-1----:R-:W-:Y:S01]  /*23340*/  FFMA.FTZ R2, R125, c[0x0][0x23c], -R100 ;  /* 0x00008f007d027a23 */ /* 0x002fe20000010864 */
[----:B---3--:R-:W-:Y:S01]  /*23350*/  F2FP.PACK_AB R79, R252, R192 ;  /* 0x000000c0fc4f723e */ /* 0x008fe200000000ff */
[----:B------:R-:W-:Y:S01]  /*23360*/  IMAD.MOV.U32 R125, RZ, RZ, R122 ;  /* 0x000000ffff7d7224 */ /* 0x000fe200078e007a */
[----:B------:R-:W-:Y:S01]  /*23370*/  F2FP.PACK_AB R81, R166, R158 ;  /* 0x0000009ea651723e */ /* 0x000fe200000000ff */
[----:B------:R-:W-:Y:S01]  /*23380*/  IMAD.MOV.U32 R122, RZ, RZ, R198 ;  /* 0x000000ffff7a7224 */ /* 0x000fe200078e00c6 */
[----:B------:R-:W-:Y:S01]  /*23390*/  F2FP.PACK_AB R83, R170, R210 ;  /* 0x000000d2aa53723e */ /* 0x000fe200000000ff */
[----:B------:R-:W-:Y:S01]  /*233a0*/  IMAD.MOV.U32 R198, RZ, RZ, R196 ;  /* 0x000000ffffc67224 */ /* 0x000fe200078e00c4 */
[----:B------:R-:W-:Y:S01]  /*233b0*/  MUFU.EX2 R119, R119 ;  /* 0x0000007700777308 */ /* 0x000fe20000000800 */
[-C--:B------:R-:W-:Y:S01]  /*233c0*/  HMMA.16816.F32 R4, R76, R88.reuse, R4 ;  /* 0x000000584c04723c */ /* 0x080fe20000001804 */
[----:B------:R-:W-:Y:S02]  /*233d0*/  IMAD.MOV.U32 R196, RZ, RZ, R204 ;  /* 0x000000ffffc47224 */ /* 0x000fe400078e00cc */
[----:B------:R-:W-:Y:S02]  /*233e0*/  IMAD.MOV.U32 R123, RZ, RZ, R197 ;  /* 0x000000ffff7b7224 */ /* 0x000fe400078e00c5 */
[----:B------:R-:W-:Y:S02]  /*233f0*/  IMAD.MOV.U32 R197, RZ, RZ, R205 ;  /* 0x000000ffffc57224 */ /* 0x000fe400078e00cd */
[----:B------:R-:W-:Y:S01]  /*23400*/  IMAD.MOV.U32 R205, RZ, RZ, R193 ;  /* 0x000000ffffcd7224 */ /* 0x000fe200078e00c1 */
[C---:B------:R-:W-:Y:S01]  /*23410*/  HMMA.16816.F32 R8, R80.reuse, R88, R8 ;  /* 0x000000585008723c */ /* 0x040fe20000001808 */
[----:B------:R1:W-:Y:S03]  /*23420*/  MUFU.EX2 R204, R2 ;  /* 0x0000000200cc7308 */ /* 0x0003e60000000800 */
[----:B------:R-:W-:Y:S02]  /*23430*/  IMAD.MOV.U32 R134, RZ, RZ, R202 ;  /* 0x000000ffff867224 */ /* 0x000fe400078e00ca */
[----:B------:R-:W-:Y:S02]  /*23440*/  IMAD.MOV.U32 R202, RZ, RZ, R123 ;  /* 0x000000ffffca7224 */ /* 0x000fe400078e007b */
[-C--:B------:R-:W-:Y:S01]  /*23450*/  HMMA.16816.F32 R12, R80, R90.reuse, R12 ;  /* 0x0000005a500c723c */ /* 0x080fe2000000180c */
[----:B------:R-:W-:Y:S02]  /*23460*/  IMAD.MOV.U32 R123, RZ, RZ, R197 ;  /* 0x000000ffff7b7224 */ /* 0x000fe400078e00c5 */
[----:B------:R-:W-:Y:S01]  /*23470*/  MUFU.EX2 R118, R118 ;  /* 0x0000007600767308 */ /* 0x000fe20000000800 */
[----:B------:R-:W-:Y:S02]  /*23480*/  IMAD.MOV.U32 R117, RZ, RZ, R134 ;  /* 0x000000ffff757224 */ /* 0x000fe400078e0086 */
[----:B------:R-:W-:Y:S02]  /*23490*/  FADD.FTZ R3, R239, R95 ;  /* 0x0000005fef037221 */ /* 0x000fe40000010000 */
[C---:B------:R-:W-:Y:S01]  /*234a0*/  HMMA.16816.F32 R16, R76.reuse, R90, R16 ;  /* 0x0000005a4c10723c */ /* 0x040fe20000001810 */
[----:B------:R-:W-:Y:S01]  /*234b0*/  IMAD.MOV.U32 R116, RZ, RZ, R117 ;  /* 0x000000ffff747224 */ /* 0x000fe200078e0075 */
[----:B------:R-:W3:Y:S02]  /*234c0*/  LDSM.16.MT88.4 R92, [R216+0x9800] ;  /* 0x00980000d85c783b */ /* 0x000ee40000004200 */
[----:B------:R-:W-:Y:S02]  /*234d0*/  FADD.FTZ R68, R107, R3 ;  /* 0x000000036b447221 */ /* 0x000fe40000010000 */
[----:B------:R-:W-:Y:S02]  /*234e0*/  IMAD.MOV.U32 R135, RZ, RZ, R116 ;  /* 0x000000ffff877224 */ /* 0x000fe400078e0074 */
[----:B------:R-:W-:Y:S02]  /*234f0*/  FADD.FTZ R3, R120, R69 ;  /* 0x0000004578037221 */ /* 0x000fe40000010000 */
[----:B------:R-:W4:Y:S01]  /*23500*/  LDSM.16.MT88.4 R88, [R215+0x9800] ;  /* 0x00980000d758783b */ /* 0x000f220000004200 */
[----:B------:R-:W-:Y:S01]  /*23510*/  MUFU.EX2 R120, R247 ;  /* 0x000000f700787308 */ /* 0x000fe20000000800 */
[----:B-1----:R-:W-:Y:S02]  /*23520*/  FFMA.FTZ R2, R101, c[0x0][0x23c], -R100 ;  /* 0x00008f0065027a23 */ /* 0x002fe40000010864 */
        /* <DEDUP_REMOVED lines=29> */
[----:B------:R-:W-:Y:S01]  /*23700*/  IMAD.MOV.U32 R113, RZ, RZ, R135 ;  /* 0x000000ffff717224 */ /* 0x000fe200078e0087 */
[----:B------:R-:W3:Y:S02]  /*23710*/  LDSM.16.MT88.4 R92, [R213+0xa000] ;  /* 0x00a00000d55c783b */ /* 0x000ee40000004200 */
[----:B------:R-:W-:Y:S02]  /*23720*/  IMAD.MOV.U32 R135, RZ, RZ, R116 ;  /* 0x000000ffff877224 */ /* 0x000fe400078e0074 */
[----:B------:R-:W-:Y:S02]  /*23730*/  IMAD.MOV.U32 R116, RZ, RZ, R134 ;  /* 0x000000ffff747224 */ /* 0x000fe400078e0086 */
[-C--:B------:R-:W-:Y:S01]  /*23740*/  HMMA.16816.F32 R36, R76, R84.reuse, R36 ;  /* 0x000000544c24723c */ /* 0x080fe20000001824 */
[----:B------:R-:W-:Y:S03]  /*23750*/  IMAD.MOV.U32 R134, RZ, RZ, R124 ;  /* 0x000000ffff867224 */ /* 0x000fe600078e007c */
[----:B------:R-:W-:Y:S02]  /*23760*/  IMAD.MOV.U32 R129, RZ, RZ, R112 ;  /* 0x000000ffff817224 */ /* 0x000fe400078e0070 */
[----:B------:R-:W-:Y:S02]  /*23770*/  IMAD.MOV.U32 R112, RZ, RZ, R113 ;  /* 0x000000ffff707224 */ /* 0x000fe400078e0071 */
[C---:B------:R-:W-:Y:S01]  /*23780*/  HMMA.16816.F32 R40, R80.reuse, R84, R40 ;  /* 0x000000545028723c */ /* 0x040fe20000001828 */
[----:B------:R-:W-:Y:S03]  /*23790*/  IMAD.MOV.U32 R113, RZ, RZ, R135 ;  /* 0x000000ffff717224 */ /* 0x000fe600078e0087 */
[----:B------:R-:W-:Y:S02]  /*237a0*/  IMAD.MOV.U32 R135, RZ, RZ, R134 ;  /* 0x000000ffff877224 */ /* 0x000fe400078e0086 */
[----:B-1----:R-:W-:Y:S02]  /*237b0*/  FADD.FTZ R2, R219, R98 ;  /* 0x00000062db027221 */ /* 0x002fe40000010000 */
[-C--:B------:R-:W-:Y:S01]  /*237c0*/  HMMA.16816.F32 R44, R80, R86.reuse, R44 ;  /* 0x00000056502c723c */ /* 0x080fe2000000182c */
[----:B------:R-:W-:Y:S03]  /*237d0*/  FADD.FTZ R68, R129, R68 ;  /* 0x0000004481447221 */ /* 0x000fe60000010000 */
[----:B------:R-:W-:Y:S02]  /*237e0*/  IMAD.MOV.U32 R129, RZ, RZ, R135 ;  /* 0x000000ffff817224 */ /* 0x000fe400078e0087 */
[----:B------:R-:W-:Y:S01]  /*237f0*/  IMAD.MOV.U32 R124, RZ, RZ, R126 ;  /* 0x000000ffff7c7224 */ /* 0x000fe200078e007e */
[----:B------:R-:W-:Y:S01]  /*23800*/  MUFU.EX2 R135, R102 ;  /* 0x0000006600877308 */ /* 0x000fe20000000800 */
[C---:B------:R-:W-:Y:S01]  /*23810*/  HMMA.16816.F32 R48, R76.reuse, R86, R48 ;  /* 0x000000564c30723c */ /* 0x040fe20000001830 */
[----:B------:R-:W-:Y:S01]  /*23820*/  IMAD.MOV.U32 R126, RZ, RZ, R221 ;  /* 0x000000ffff7e7224 */ /* 0x000fe200078e00dd */
[----:B------:R-:W1:Y:S02]  /*23830*/  LDSM.16.MT88.4 R84, [R216+0xa000] ;  /* 0x00a00000d854783b */ /* 0x000e640000004200 */
[----:B------:R-:W-:Y:S02]  /*23840*/  FADD.FTZ R69, R112, R2 ;  /* 0x0000000270457221 */ /* 0x000fe40000010000 */
[----:B------:R-:W-:Y:S02]  /*23850*/  FFMA.FTZ R2, R129, c[0x0][0x23c], -R100 ;  /* 0x00008f0081027a23 */ /* 0x000fe40000010864 */
[-C--:B----4-:R-:W-:Y:S01]  /*23860*/  HMMA.16816.F32 R52, R76, R88.reuse, R52 ;  /* 0x000000584c34723c */ /* 0x090fe20000001834 */
[----:B------:R-:W-:Y:S01]  /*23870*/  IMAD.MOV.U32 R129, RZ, RZ, R126 ;  /* 0x000000ffff817224 */ /* 0x000fe200078e007e */
[----:B------:R-:W-:Y:S02]  /*23880*/  MUFU.EX2 R124, R124 ;  /* 0x0000007c007c7308 */ /* 0x000fe40000000800 */
[----:B------:R-:W-:Y:S02]  /*23890*/  IMAD.MOV.U32 R126, RZ, RZ, R131 ;  /* 0x000000ffff7e7224 */ /* 0x000fe400078e0083 */
[----:B------:R-:W-:Y:S02]  /*238a0*/  IMAD.MOV.U32 R134, RZ, RZ, R101 ;  /* 0x000000ffff867224 */ /* 0x000fe400078e0065 */
[C---:B------:R-:W-:Y:S01]  /*238b0*/  HMMA.16816.F32 R56, R80.reuse, R88, R56 ;  /* 0x000000585038723c */ /* 0x040fe20000001838 */
[----:B------:R-:W-:Y:S03]  /*238c0*/  IMAD.MOV.U32 R101, RZ, RZ, R220 ;  /* 0x000000ffff657224 */ /* 0x000fe600078e00dc */
[----:B------:R4:W-:Y:S01]  /*238d0*/  MUFU.EX2 R131, R2 ;  /* 0x0000000200837308 */ /* 0x0009e20000000800 */
[----:B------:R-:W-:Y:S02]  /*238e0*/  IMAD.MOV.U32 R128, RZ, RZ, R101 ;  /* 0x000000ffff807224 */ /* 0x000fe400078e0065 */
[----:B------:R-:W-:Y:S01]  /*238f0*/  IMAD.MOV.U32 R112, RZ, RZ, R113 ;  /* 0x000000ffff707224 */ /* 0x000fe200078e0071 */
[-C--:B------:R-:W-:Y:S01]  /*23900*/  HMMA.16816.F32 R60, R80, R90.reuse, R60 ;  /* 0x0000005a503c723c */ /* 0x080fe2000000183c */
[----:B------:R-:W-:Y:S03]  /*23910*/  IMAD.MOV.U32 R113, RZ, RZ, R134 ;  /* 0x000000ffff717224 */ /* 0x000fe600078e0086 */
[----:B------:R-:W-:Y:S02]  /*23920*/  IMAD.MOV.U32 R171, RZ, RZ, R162 ;  /* 0x000000ffffab7224 */ /* 0x000fe400078e00a2 */
[----:B------:R-:W-:Y:S01]  /*23930*/  IMAD.MOV.U32 R162, RZ, RZ, R234 ;  /* 0x000000ffffa27224 */ /* 0x000fe200078e00ea */
[----:B------:R-:W-:Y:S01]  /*23940*/  F2FP.PACK_AB R80, R208, R209 ;  /* 0x000000d1d050723e */ /* 0x000fe200000000ff */
[----:B------:R-:W-:Y:S01]  /*23950*/  HMMA.16816.F32 R64, R76, R90, R64 ;  /* 0x0000005a4c40723c */ /* 0x000fe20000001840 */
[----:B------:R1:W5:Y:S01]  /*23960*/  LDL.LU R234, [R1+0x104] ;  /* 0x0001040001ea7983 */ /* 0x0003620000300800 */
[----:B------:R-:W1:Y:S02]  /*23970*/  MUFU.EX2 R171, R171 ;  /* 0x000000ab00ab7308 */ /* 0x000e640000000800 */
[----:B------:R-:W-:Y:S01]  /*23980*/  IMAD.MOV.U32 R181, RZ, RZ, R233 ;  /* 0x000000ffffb57224 */ /* 0x000fe200078e00e9 */
[----:B------:R3:W5:Y:S01]  /*23990*/  LDL.LU R244, [R1+0x100] ;  /* 0x0001000001f47983 */ /* 0x0007620000300800 */
[----:B------:R-:W-:Y:S01]  /*239a0*/  IMAD.MOV.U32 R193, RZ, RZ, R227 ;  /* 0x000000ffffc17224 */ /* 0x000fe200078e00e3 */
[----:B------:R-:W-:Y:S01]  /*239b0*/  F2FP.PACK_AB R77, R248, R211 ;  /* 0x000000d3f84d723e */ /* 0x000fe200000000ff */
[----:B------:R-:W-:Y:S01]  /*239c0*/  IMAD.MOV.U32 R195, RZ, RZ, R228 ;  /* 0x000000ffffc37224 */ /* 0x000fe200078e00e4 */
[----:B------:R3:W5:Y:S03]  /*239d0*/  LDL.LU R239, [R1+0xfc] ;  /* 0x0000fc0001ef7983 */ /* 0x0007660000300800 */
[----:B----4-:R-:W-:Y:S01]  /*239e0*/  FFMA.FTZ R2, R128, c[0x0][0x23c], -R100 ;  /* 0x00008f0080027a23 */ /* 0x010fe20000010864 */
[----:B------:R4:W5:Y:S01]  /*239f0*/  LDL.LU R235, [R1+0xf8] ;  /* 0x0000f80001eb7983 */ /* 0x0009620000300800 */
[----:B------:R-:W-:Y:S01]  /*23a00*/  IMAD.MOV.U32 R128, RZ, RZ, R113 ;  /* 0x000000ffff807224 */ /* 0x000fe200078e0071 */
[----:B------:R-:W-:Y:S01]  /*23a10*/  F2FP.PACK_AB R78, R191, R190 ;  /* 0x000000bebf4e723e */ /* 0x000fe200000000ff */
[----:B------:R-:W-:Y:S01]  /*23a20*/  IMAD.MOV.U32 R113, RZ, RZ, R116 ;  /* 0x000000ffff717224 */ /* 0x000fe200078e0074 */
[----:B------:R4:W5:Y:S01]  /*23a30*/  LDL.LU R233, [R1+0xf4] ;  /* 0x0000f40001e97983 */ /* 0x0009620000300800 */
[----:B------:R-:W-:Y:S01]  /*23a40*/  IMAD.MOV.U32 R116, RZ, RZ, R202 ;  /* 0x000000ffff747224 */ /* 0x000fe200078e00ca */
[----:B--2---:R-:W-:Y:S01]  /*23a50*/  F2FP.PACK_AB R79, R182, R183 ;  /* 0x000000b7b64f723e */ /* 0x004fe200000000ff */
[----:B------:R2:W-:Y:S01]  /*23a60*/  MUFU.EX2 R202, R2 ;  /* 0x0000000200ca7308 */ /* 0x0005e20000000800 */
[----:B------:R4:W5:Y:S01]  /*23a70*/  LDL.LU R245, [R1+0xf0] ;  /* 0x0000f00001f57983 */ /* 0x0009620000300800 */
[----:B------:R-:W-:Y:S01]  /*23a80*/  IMAD.MOV.U32 R197, RZ, RZ, R193 ;  /* 0x000000ffffc57224 */ /* 0x000fe200078e00c1 */
[----:B------:R-:W-:Y:S01]  /*23a90*/  F2FP.PACK_AB R82, R206, R207 ;  /* 0x000000cfce52723e */ /* 0x000fe200000000ff */
[----:B------:R-:W-:Y:S01]  /*23aa0*/  IMAD.MOV.U32 R193, RZ, RZ, R189 ;  /* 0x000000ffffc17224 */ /* 0x000fe200078e00bd */
[----:B------:R4:W5:Y:S01]  /*23ab0*/  LDL.LU R240, [R1+0xec] ;  /* 0x0000ec0001f07983 */ /* 0x0009620000300800 */
[----:B------:R-:W-:Y:S01]  /*23ac0*/  IMAD.MOV.U32 R189, RZ, RZ, R226 ;  /* 0x000000ffffbd7224 */ /* 0x000fe200078e00e2 */
[----:B-1----:R-:W-:Y:S01]  /*23ad0*/  F2FP.PACK_AB R76, R172, R171 ;  /* 0x000000abac4c723e */ /* 0x002fe200000000ff */
[----:B------:R-:W-:Y:S01]  /*23ae0*/  IMAD.MOV.U32 R198, RZ, RZ, R193 ;  /* 0x000000ffffc67224 */ /* 0x000fe200078e00c1 */
[----:B------:R4:W5:Y:S01]  /*23af0*/  LDL.LU R236, [R1+0xe8] ;  /* 0x0000e80001ec7983 */ /* 0x0009620000300800 */
[----:B------:R-:W-:Y:S01]  /*23b00*/  IMAD.MOV.U32 R193, RZ, RZ, R189 ;  /* 0x000000ffffc17224 */ /* 0x000fe200078e00bd */
[----:B------:R-:W-:Y:S01]  /*23b10*/  F2FP.PACK_AB R81, R169, R168 ;  /* 0x000000a8a951723e */ /* 0x000fe200000000ff */
[----:B------:R1:W-:Y:S01]  /*23b20*/  MUFU.EX2 R189, R225 ;  /* 0x000000e100bd7308 */ /* 0x0003e20000000800 */
[----:B------:R4:W5:Y:S01]  /*23b30*/  LDL.LU R246, [R1+0xe4] ;  /* 0x0000e40001f67983 */ /* 0x0009620000300800 */
[-C--:B---3--:R-:W-:Y:S01]  /*23b40*/  HMMA.16816.F32 R4, R76, R92.reuse, R4 ;  /* 0x0000005c4c04723c */ /* 0x088fe20000001804 */
[----:B------:R-:W-:Y:S01]  /*23b50*/  IMAD.MOV.U32 R123, RZ, RZ, R198 ;  /* 0x000000ffff7b7224 */ /* 0x000fe200078e00c6 */
[----:B------:R-:W-:Y:S01]  /*23b60*/  F2FP.PACK_AB R83, R205, R204 ;  /* 0x000000cccd53723e */ /* 0x000fe200000000ff */
[----:B------:R-:W-:Y:S01]  /*23b70*/  IMAD.MOV.U32 R198, RZ, RZ, R193 ;  /* 0x000000ffffc67224 */ /* 0x000fe200078e00c1 */
[----:B------:R4:W5:Y:S01]  /*23b80*/  LDL.LU R230, [R1+0xe0] ;  /* 0x0000e00001e67983 */ /* 0x0009620000300800 */
[----:B------:R-:W-:Y:S02]  /*23b90*/  IMAD.MOV.U32 R193, RZ, RZ, R181 ;  /* 0x000000ffffc17224 */ /* 0x000fe400078e00b5 */
[----:B------:R-:W-:Y:S01]  /*23ba0*/  IMAD.MOV.U32 R122, RZ, RZ, R123 ;  /* 0x000000ffff7a7224 */ /* 0x000fe200078e007b */
[----:B------:R3:W-:Y:S01]  /*23bb0*/  MUFU.EX2 R181, R224 ;  /* 0x000000e000b57308 */ /* 0x0007e20000000800 */
[C---:B------:R-:W-:Y:S01]  /*23bc0*/  HMMA.16816.F32 R8, R80.reuse, R92, R8 ;  /* 0x0000005c5008723c */ /* 0x040fe20000001808 */
[----:B------:R4:W5:Y:S02]  /*23bd0*/  LDL.LU R229, [R1+0xdc] ;  /* 0x0000dc0001e57983 */ /* 0x0009640000300800 */
[----:B--2---:R-:W-:Y:S02]  /*23be0*/  FFMA.FTZ R2, R112, c[0x0][0x23c], -R100 ;  /* 0x00008f0070027a23 */ /* 0x004fe40000010864 */
[----:B------:R-:W-:Y:S01]  /*23bf0*/  IMAD.MOV.U32 R112, RZ, RZ, R130 ;  /* 0x000000ffff707224 */ /* 0x000fe200078e0082 */
[----:B------:R4:W5:Y:S01]  /*23c00*/  LDL.LU R228, [R1+0xd8] ;  /* 0x0000d80001e47983 */ /* 0x0009620000300800 */
[----:B------:R-:W-:Y:S01]  /*23c10*/  IMAD.MOV.U32 R123, RZ, RZ, R223 ;  /* 0x000000ffff7b7224 */ /* 0x000fe200078e00df */
[-C--:B------:R-:W-:Y:S01]  /*23c20*/  HMMA.16816.F32 R12, R80, R94.reuse, R12 ;  /* 0x0000005e500c723c */ /* 0x080fe2000000180c */
[----:B------:R2:W-:Y:S01]  /*23c30*/  MUFU.EX2 R130, R2 ;  /* 0x0000000200827308 */ /* 0x0005e20000000800 */
[----:B------:R4:W5:Y:S02]  /*23c40*/  LDL.LU R227, [R1+0xd4] ;  /* 0x0000d40001e37983 */ /* 0x0009640000300800 */
[----:B------:R-:W-:Y:S02]  /*23c50*/  IMAD.MOV.U32 R125, RZ, RZ, R222 ;  /* 0x000000ffff7d7224 */ /* 0x000fe400078e00de */
[----:B------:R4:W5:Y:S01]  /*23c60*/  LDL.LU R226, [R1+0xd0] ;  /* 0x0000d00001e27983 */ /* 0x0009620000300800 */
[----:B------:R-:W-:Y:S01]  /*23c70*/  IMAD.MOV.U32 R101, RZ, RZ, R203 ;  /* 0x000000ffff657224 */ /* 0x000fe200078e00cb */
[C---:B------:R-:W-:Y:S01]  /*23c80*/  HMMA.16816.F32 R16, R76.reuse, R94, R16 ;  /* 0x0000005e4c10723c */ /* 0x040fe20000001810 */
[----:B------:R-:W-:Y:S01]  /*23c90*/  FADD.FTZ R96, R97, R3 ;  /* 0x0000000361607221 */ /* 0x000fe20000010000 */
[----:B-1----:R4:W5:Y:S01]  /*23ca0*/  LDL.LU R225, [R1+0xcc] ;  /* 0x0000cc0001e17983 */ /* 0x0029620000300800 */
[----:B------:R1:W-:Y:S01]  /*23cb0*/  MUFU.EX2 R127, R112 ;  /* 0x00000070007f7308 */ /* 0x0003e20000000800 */
[----:B------:R-:W-:Y:S02]  /*23cc0*/  FADD.FTZ R3, R114, R68 ;  /* 0x0000004472037221 */ /* 0x000fe40000010000 */
[----:B------:R-:W-:Y:S01]  /*23cd0*/  FADD.FTZ R68, R103, R96 ;  /* 0x0000006067447221 */ /* 0x000fe20000010000 */
[----:B---3--:R4:W5:Y:S01]  /*23ce0*/  LDL.LU R224, [R1+0xc8] ;  /* 0x0000c80001e07983 */ /* 0x0089620000300800 */
[-C--:B------:R-:W-:Y:S01]  /*23cf0*/  HMMA.16816.F32 R20, R76, R84.reuse, R20 ;  /* 0x000000544c14723c */ /* 0x080fe20000001814 */
[----:B------:R-:W-:Y:S02]  /*23d00*/  FFMA.FTZ R103, R217, c[0x0][0x23c], -R100 ;  /* 0x00008f00d9677a23 */ /* 0x000fe40000010864 */
[----:B------:R4:W5:Y:S01]  /*23d10*/  LDL.LU R223, [R1+0xc4] ;  /* 0x0000c40001df7983 */ /* 0x0009620000300800 */
[----:B------:R-:W-:Y:S01]  /*23d20*/  IMAD.MOV.U32 R247, RZ, RZ, R160 ;  /* 0x000000fffff77224 */ /* 0x000fe200078e00a0 */
[----:B------:R3:W3:Y:S01]  /*23d30*/  MUFU.EX2 R203, R99 ;  /* 0x0000006300cb7308 */ /* 0x0006e20000000800 */
[----:B------:R-:W-:Y:S01]  /*23d40*/  IMAD.MOV.U32 R108, RZ, RZ, R121 ;  /* 0x000000ffff6c7224 */ /* 0x000fe200078e0079 */
[----:B------:R4:W5:Y:S01]  /*23d50*/  LDL.LU R222, [R1+0xc0] ;  /* 0x0000c00001de7983 */ /* 0x0009620000300800 */
[C---:B------:R-:W-:Y:S01]  /*23d60*/  HMMA.16816.F32 R24, R80.reuse, R84, R24 ;  /* 0x000000545018723c */ /* 0x040fe20000001818 */
[----:B--2---:R-:W-:Y:S02]  /*23d70*/  FFMA.FTZ R2, R129, c[0x0][0x23c], -R100 ;  /* 0x00008f0081027a23 */ /* 0x004fe40000010864 */
[----:B------:R4:W5:Y:S01]  /*23d80*/  LDL.LU R221, [R1+0xbc] ;  /* 0x0000bc0001dd7983 */ /* 0x0009620000300800 */
[----:B------:R-:W-:Y:S02]  /*23d90*/  FADD.FTZ R3, R143, R3 ;  /* 0x000000038f037221 */ /* 0x000fe40000010000 */
[----:B------:R-:W-:Y:S01]  /*23da0*/  FADD.FTZ R68, R105, R68 ;  /* 0x0000004469447221 */ /* 0x000fe20000010000 */
[----:B------:R2:W-:Y:S01]  /*23db0*/  MUFU.EX2 R129, R2 ;  /* 0x0000000200817308 */ /* 0x0005e20000000800 */
[-C--:B------:R-:W-:Y:S01]  /*23dc0*/  HMMA.16816.F32 R28, R80, R86.reuse, R28 ;  /* 0x00000056501c723c */ /* 0x080fe2000000181c */
[----:B------:R4:W5:Y:S03]  /*23dd0*/  LDL.LU R220, [R1+0xb8] ;  /* 0x0000b80001dc7983 */ /* 0x0009660000300800 */
[----:B-1----:R-:W-:Y:S01]  /*23de0*/  IMAD.MOV.U32 R112, RZ, RZ, R113 ;  /* 0x000000ffff707224 */ /* 0x002fe200078e0071 */
[----:B------:R4:W5:Y:S01]  /*23df0*/  LDL.LU R219, [R1+0xb4] ;  /* 0x0000b40001db7983 */ /* 0x0009620000300800 */
[----:B------:R-:W-:Y:S02]  /*23e00*/  IMAD.MOV.U32 R113, RZ, RZ, R116 ;  /* 0x000000ffff717224 */ /* 0x000fe400078e0074 */
[C---:B------:R-:W-:Y:S01]  /*23e10*/  HMMA.16816.F32 R32, R76.reuse, R86, R32 ;  /* 0x000000564c20723c */ /* 0x040fe20000001820 */
[----:B------:R-:W-:Y:S01]  /*23e20*/  IMAD.MOV.U32 R116, RZ, RZ, R101 ;  /* 0x000000ffff747224 */ /* 0x000fe200078e0065 */
[----:B------:R-:W-:Y:S01]  /*23e30*/  LDSM.16.MT88.4 R88, [R215+0xa000] ;  /* 0x00a00000d758783b */ /* 0x000fe20000004200 */
[----:B------:R-:W1:Y:S01]  /*23e40*/  MUFU.EX2 R134, R104 ;  /* 0x0000006800867308 */ /* 0x000e620000000800 */
[----:B------:R-:W-:Y:S02]  /*23e50*/  FADD.FTZ R3, R144, R3 ;  /* 0x0000000390037221 */ /* 0x000fe40000010000 */
[----:B------:R-:W-:Y:S02]  /*23e60*/  IMAD.MOV.U32 R107, RZ, RZ, R112 ;  /* 0x000000ffff6b7224 */ /* 0x000fe400078e0070 */
[----:B------:R-:W-:Y:S02]  /*23e70*/  FADD.FTZ R68, R110, R68 ;  /* 0x000000446e447221 */ /* 0x000fe40000010000 */
[----:B---3--:R-:W3:Y:S02]  /*23e80*/  LDSM.16.MT88.4 R96, [R214+0xa000] ;  /* 0x00a00000d660783b */ /* 0x008ee40000004200 */
[----:B------:R-:W-:Y:S01]  /*23e90*/  FADD.FTZ R3, R149, R3 ;  /* 0x0000000395037221 */ /* 0x000fe20000010000 */
[----:B------:R-:W-:Y:S01]  /*23ea0*/  MUFU.EX2 R121, R115 ;  /* 0x0000007300797308 */ /* 0x000fe20000000800 */
[----:B------:R-:W-:Y:S02]  /*23eb0*/  FADD.FTZ R68, R109, R68 ;  /* 0x000000446d447221 */ /* 0x000fe40000010000 */
[----:B--2---:R-:W-:Y:S02]  /*23ec0*/  FADD.FTZ R2, R141, R69 ;  /* 0x000000458d027221 */ /* 0x004fe40000010000 */
[----:B------:R-:W2:Y:S01]  /*23ed0*/  LDSM.16.MT88.4 R84, [R213+0xa800] ;  /* 0x00a80000d554783b */ /* 0x000ea20000004200 */
[----:B------:R-:W-:Y:S02]  /*23ee0*/  FADD.FTZ R3, R111, R3 ;  /* 0x000000036f037221 */ /* 0x000fe40000010000 */
[----:B------:R-:W-:Y:S02]  /*23ef0*/  FADD.FTZ R101, R142, R2 ;  /* 0x000000028e657221 */ /* 0x000fe40000010000 */
[----:B------:R-:W-:Y:S01]  /*23f00*/  FADD.FTZ R3, R152, R3 ;  /* 0x0000000398037221 */ /* 0x000fe20000010000 */
[----:B------:R-:W-:Y:S01]  /*23f10*/  MUFU.EX2 R128, R128 ;  /* 0x0000008000807308 */ /* 0x000fe20000000800 */
[----:B------:R-:W-:Y:S01]  /*23f20*/  IMAD.MOV.U32 R112, RZ, RZ, R113 ;  /* 0x000000ffff707224 */ /* 0x000fe200078e0071 */
[----:B------:R-:W4:Y:S01]  /*23f30*/  LDL.LU R2, [R1+0x7c] ;  /* 0x00007c0001027983 */ /* 0x000f220000300800 */
[----:B------:R-:W-:Y:S02]  /*23f40*/  IMAD.MOV.U32 R113, RZ, RZ, R116 ;  /* 0x000000ffff717224 */ /* 0x000fe400078e0074 */
[----:B------:R-:W-:Y:S01]  /*23f50*/  IMAD.MOV.U32 R116, RZ, RZ, R117 ;  /* 0x000000ffff747224 */ /* 0x000fe200078e0075 */
[----:B------:R-:W1:Y:S01]  /*23f60*/  LDSM.16.MT88.4 R92, [R216+0xa800] ;  /* 0x00a80000d85c783b */ /* 0x000e620000004200 */
[----:B------:R-:W-:Y:S02]  /*23f70*/  FADD.FTZ R68, R132, R68 ;  /* 0x0000004484447221 */ /* 0x000fe40000010000 */
[----:B------:R-:W-:Y:S01]  /*23f80*/  IMAD.MOV.U32 R132, RZ, RZ, R73 ;  /* 0x000000ffff847224 */ /* 0x000fe200078e0049 */
[----:B------:R-:W-:Y:S10]  /*23f90*/  MUFU.EX2 R126, R126 ;  /* 0x0000007e007e7308 */ /* 0x000ff40000000800 */
[----:B------:R-:W-:Y:S01]  /*23fa0*/  MUFU.EX2 R125, R125 ;  /* 0x0000007d007d7308 */ /* 0x000fe20000000800 */
[-C--:B---3--:R-:W-:Y:S09]  /*23fb0*/  HMMA.16816.F32 R36, R76, R96.reuse, R36 ;  /* 0x000000604c24723c */ /* 0x088ff20000001824 */
[----:B------:R-:W-:Y:S01]  /*23fc0*/  MUFU.EX2 R123, R123 ;  /* 0x0000007b007b7308 */ /* 0x000fe20000000800 */
[C---:B------:R-:W-:Y:S09]  /*23fd0*/  HMMA.16816.F32 R40, R80.reuse, R96, R40 ;  /* 0x000000605028723c */ /* 0x040ff20000001828 */
[----:B------:R-:W-:Y:S01]  /*23fe0*/  MUFU.EX2 R122, R122 ;  /* 0x0000007a007a7308 */ /* 0x000fe20000000800 */
[-C--:B------:R-:W-:Y:S08]  /*23ff0*/  HMMA.16816.F32 R44, R80, R98.reuse, R44 ;  /* 0x00000062502c723c */ /* 0x080ff0000000182c */
[C---:B------:R-:W-:Y:S01]  /*24000*/  HMMA.16816.F32 R48, R76.reuse, R98, R48 ;  /* 0x000000624c30723c */ /* 0x040fe20000001830 */
[----:B------:R-:W3:Y:S01]  /*24010*/  LDSM.16.MT88.4 R96, [R214+0xa800] ;  /* 0x00a80000d660783b */ /* 0x000ee20000004200 */
[----:B------:R-:W-:Y:S06]  /*24020*/  MUFU.EX2 R111, R197 ;  /* 0x000000c5006f7308 */ /* 0x000fec0000000800 */
[-C--:B------:R-:W-:Y:S04]  /*24030*/  HMMA.16816.F32 R52, R76, R88.reuse, R52 ;  /* 0x000000584c34723c */ /* 0x080fe80000001834 */
[----:B------:R-:W2:Y:S04]  /*24040*/  MUFU.EX2 R109, R195 ;  /* 0x000000c3006d7308 */ /* 0x000ea80000000800 */
[C---:B------:R-:W-:Y:S06]  /*24050*/  HMMA.16816.F32 R56, R80.reuse, R88, R56 ;  /* 0x000000585038723c */ /* 0x040fec0000001838 */
[----:B------:R-:W-:Y:S02]  /*24060*/  MUFU.EX2 R110, R193 ;  /* 0x000000c1006e7308 */ /* 0x000fe40000000800 */
[-C--:B------:R-:W-:Y:S07]  /*24070*/  HMMA.16816.F32 R60, R80, R90.reuse, R60 ;  /* 0x0000005a503c723c */ /* 0x080fee000000183c */
[----:B------:R-:W-:Y:S01]  /*24080*/  F2FP.PACK_AB R80, R135, R203 ;  /* 0x000000cb8750723e */ /* 0x000fe200000000ff */
[----:B------:R-:W-:Y:S01]  /*24090*/  HMMA.16816.F32 R64, R76, R90, R64 ;  /* 0x0000005a4c40723c */ /* 0x000fe20000001840 */
[----:B-1----:R-:W-:Y:S01]  /*240a0*/  F2FP.PACK_AB R82, R133, R134 ;  /* 0x000000868552723e */ /* 0x002fe200000000ff */
[----:B------:R-:W1:Y:S01]  /*240b0*/  LDSM.16.MT88.4 R88, [R215+0xa800] ;  /* 0x00a80000d758783b */ /* 0x000e620000004200 */
[----:B------:R-:W1:Y:S01]  /*240c0*/  MUFU.EX2 R117, R201 ;  /* 0x000000c900757308 */ /* 0x000e620000000800 */
[----:B------:R-:W-:Y:S02]  /*240d0*/  F2FP.PACK_AB R81, R202, R131 ;  /* 0x00000083ca51723e */ /* 0x000fe400000000ff */
[----:B------:R-:W-:Y:S02]  /*240e0*/  F2FP.PACK_AB R83, R129, R130 ;  /* 0x000000828153723e */ /* 0x000fe400000000ff */
[----:B------:R-:W-:Y:S04]  /*240f0*/  F2FP.PACK_AB R76, R189, R180 ;  /* 0x000000b4bd4c723e */ /* 0x000fe800000000ff */
[----:B------:R-:W-:Y:S01]  /*24100*/  F2FP.PACK_AB R77, R188, R181 ;  /* 0x000000b5bc4d723e */ /* 0x000fe200000000ff */
[----:B------:R-:W-:Y:S01]  /*24110*/  MUFU.EX2 R105, R200 ;  /* 0x000000c800697308 */ /* 0x000fe20000000800 */
[----:B------:R-:W-:Y:S02]  /*24120*/  F2FP.PACK_AB R78, R186, R187 ;  /* 0x000000bbba4e723e */ /* 0x000fe400000000ff */
[----:B------:R-:W-:Y:S02]  /*24130*/  F2FP.PACK_AB R79, R185, R184 ;  /* 0x000000b8b94f723e */ /* 0x000fe400000000ff */
[----:B--2---:R-:W-:Y:S05]  /*24140*/  F2FP.PACK_AB R197, R109, R111 ;  /* 0x0000006f6dc5723e */ /* 0x004fea00000000ff */
[-C--:B------:R-:W-:Y:S01]  /*24150*/  HMMA.16816.F32 R4, R76, R84.reuse, R4 ;  /* 0x000000544c04723c */ /* 0x080fe20000001804 */
[----:B------:R-:W-:Y:S07]  /*24160*/  MUFU.EX2 R104, R139 ;  /* 0x0000008b00687308 */ /* 0x000fee0000000800 */
        /* <DEDUP_REMOVED lines=14> */
[-C--:B-1----:R-:W-:Y:S08]  /*24250*/  HMMA.16816.F32 R52, R76, R88.reuse, R52 ;  /* 0x000000584c34723c */ /* 0x082ff00000001834 */
[C---:B------:R-:W-:Y:S08]  /*24260*/  HMMA.16816.F32 R56, R80.reuse, R88, R56 ;  /* 0x000000585038723c */ /* 0x040ff00000001838 */
[-C--:B------:R-:W-:Y:S07]  /*24270*/  HMMA.16816.F32 R60, R80, R90.reuse, R60 ;  /* 0x0000005a503c723c */ /* 0x080fee000000183c */
[----:B------:R-:W-:Y:S01]  /*24280*/  F2FP.PACK_AB R80, R119, R120 ;  /* 0x000000787750723e */ /* 0x000fe200000000ff */
[----:B------:R-:W-:Y:S01]  /*24290*/  HMMA.16816.F32 R64, R76, R90, R64 ;  /* 0x0000005a4c40723c */ /* 0x000fe20000001840 */
[----:B------:R-:W-:Y:S01]  /*242a0*/  F2FP.PACK_AB R82, R117, R118 ;  /* 0x000000767552723e */ /* 0x000fe200000000ff */
[----:B------:R-:W1:Y:S05]  /*242b0*/  LDSM.16.MT88.4 R88, [R215+0xb000] ;  /* 0x00b00000d758783b */ /* 0x000e6a0000004200 */
[----:B------:R-:W-:Y:S02]  /*242c0*/  F2FP.PACK_AB R76, R127, R128 ;  /* 0x000000807f4c723e */ /* 0x000fe400000000ff */
[----:B------:R-:W-:Y:S03]  /*242d0*/  F2FP.PACK_AB R77, R125, R126 ;  /* 0x0000007e7d4d723e */ /* 0x000fe600000000ff */
[----:B------:R-:W-:Y:S02]  /*242e0*/  F2FP.PACK_AB R78, R123, R124 ;  /* 0x0000007c7b4e723e */ /* 0x000fe400000000ff */
[----:B------:R-:W-:Y:S07]  /*242f0*/  F2FP.PACK_AB R79, R121, R122 ;  /* 0x0000007a794f723e */ /* 0x000fee00000000ff */
[-C--:B--2---:R-:W-:Y:S01]  /*24300*/  HMMA.16816.F32 R4, R76, R84.reuse, R4 ;  /* 0x000000544c04723c */ /* 0x084fe20000001804 */
[----:B----4-:R-:W-:Y:S02]  /*24310*/  FFMA.FTZ R69, R0, R2, R107 ;  /* 0x0000000200457223 */ /* 0x010fe4000001006b */
[----:B------:R-:W-:Y:S01]  /*24320*/  FFMA.FTZ R2, R112, c[0x0][0x23c], -R100 ;  /* 0x00008f0070027a23 */ /* 0x000fe20000010864 */
[----:B------:R-:W-:Y:S01]  /*24330*/  MUFU.EX2 R107, R162 ;  /* 0x000000a2006b7308 */ /* 0x000fe20000000800 */
[----:B------:R-:W-:Y:S02]  /*24340*/  IMAD.MOV.U32 R112, RZ, RZ, R113 ;  /* 0x000000ffff707224 */ /* 0x000fe400078e0071 */
[----:B------:R-:W-:Y:S02]  /*24350*/  IMAD.MOV.U32 R113, RZ, RZ, R116 ;  /* 0x000000ffff717224 */ /* 0x000fe400078e0074 */
[----:B------:R-:W-:Y:S03]  /*24360*/  FADD.FTZ R0, R147, R101 ;  /* 0x0000006593007221 */ /* 0x000fe60000010000 */
[----:B------:R-:W-:Y:S02]  /*24370*/  FFMA.FTZ R101, R161, c[0x0][0x23c], -R100 ;  /* 0x00008f00a1657a23 */ /* 0x000fe40000010864 */
[----:B------:R2:W-:Y:S10]  /*24380*/  MUFU.EX2 R116, R2 ;  /* 0x0000000200747308 */ /* 0x0005f40000000800 */
[----:B------:R-:W-:Y:S01]  /*24390*/  MUFU.EX2 R101, R101 ;  /* 0x0000006500657308 */ /* 0x000fe20000000800 */
[----:B--2---:R-:W-:Y:S02]  /*243a0*/  FADD.FTZ R2, R148, R0 ;  /* 0x0000000094027221 */ /* 0x004fe40000010000 */
[----:B------:R-:W-:Y:S07]  /*243b0*/  FFMA.FTZ R0, R108, c[0x0][0x23c], -R100 ;  /* 0x00008f006c007a23 */ /* 0x000fee0000010864 */
[----:B------:R-:W-:Y:S01]  /*243c0*/  MUFU.EX2 R108, R179 ;  /* 0x000000b3006c7308 */ /* 0x000fe20000000800 */
[----:B------:R-:W-:Y:S04]  /*243d0*/  FADD.FTZ R2, R151, R2 ;  /* 0x0000000297027221 */ /* 0x000fe80000010000 */
[----:B------:R-:W-:Y:S02]  /*243e0*/  FADD.FTZ R102, R150, R2 ;  /* 0x0000000296667221 */ /* 0x000fe40000010000 */
[----:B------:R-:W-:Y:S03]  /*243f0*/  FADD.FTZ R2, R136, R68 ;  /* 0x0000004488027221 */ /* 0x000fe60000010000 */
[----:B------:R2:W4:Y:S01]  /*24400*/  MUFU.EX2 R114, R0 ;  /* 0x0000000000727308 */ /* 0x0005220000000800 */
[----:B------:R-:W-:Y:S02]  /*24410*/  FADD.FTZ R2, R138, R2 ;  /* 0x000000028a027221 */ /* 0x000fe40000010000 */
[--C-:B--2---:R-:W-:Y:S01]  /*24420*/  FFMA.FTZ R0, R112, c[0x0][0x23c], -R100.reuse ;  /* 0x00008f0070007a23 */ /* 0x104fe20000010864 */
[----:B----4-:R-:W-:Y:S06]  /*24430*/  F2FP.PACK_AB R81, R114, R116 ;  /* 0x000000747251723e */ /* 0x010fec00000000ff */
[----:B------:R2:W-:Y:S10]  /*24440*/  MUFU.EX2 R112, R198 ;  /* 0x000000c600707308 */ /* 0x0005f40000000800 */
[----:B------:R4:W-:Y:S01]  /*24450*/  MUFU.EX2 R115, R0 ;  /* 0x0000000000737308 */ /* 0x0009e20000000800 */
[----:B--2---:R-:W-:Y:S01]  /*24460*/  F2FP.PACK_AB R198, R108, R110 ;  /* 0x0000006e6cc6723e */ /* 0x004fe200000000ff */
[--C-:B----4-:R-:W-:Y:S08]  /*24470*/  FFMA.FTZ R0, R113, c[0x0][0x23c], -R100.reuse ;  /* 0x00008f0071007a23 */ /* 0x110ff00000010864 */
[----:B------:R2:W-:Y:S10]  /*24480*/  MUFU.EX2 R113, R199 ;  /* 0x000000c700717308 */ /* 0x0005f40000000800 */
[----:B------:R4:W1:Y:S01]  /*24490*/  MUFU.EX2 R201, R0 ;  /* 0x0000000000c97308 */ /* 0x0008620000000800 */
[----:B--2---:R-:W-:Y:S01]  /*244a0*/  F2FP.PACK_AB R199, R106, R107 ;  /* 0x0000006b6ac7723e */ /* 0x004fe200000000ff */
[----:B----4-:R-:W-:Y:S01]  /*244b0*/  FADD.FTZ R0, R196, R69 ;  /* 0x00000045c4007221 */ /* 0x010fe20000010000 */
[----:B-1----:R-:W-:Y:S01]  /*244c0*/  F2FP.PACK_AB R83, R201, R115 ;  /* 0x00000073c953723e */ /* 0x002fe200000000ff */
[----:B------:R-:W-:Y:S01]  /*244d0*/  FFMA.FTZ R69, R163, c[0x0][0x23c], -R100 ;  /* 0x00008f00a3457a23 */ /* 0x000fe20000010864 */
[----:B------:R-:W-:Y:S01]  /*244e0*/  F2FP.PACK_AB R196, R112, R113 ;  /* 0x0000007170c4723e */ /* 0x000fe200000000ff */
[----:B------:R-:W-:Y:S01]  /*244f0*/  FADD.FTZ R0, R194, R0 ;  /* 0x00000000c2007221 */ /* 0x000fe20000010000 */
[----:B------:R-:W-:Y:S01]  /*24500*/  LDSM.16.MT88.4 R160, [R216+0xb800] ;  /* 0x00b80000d8a0783b */ /* 0x000fe20000004200 */
[----:B------:R-:W-:Y:S02]  /*24510*/  FFMA.FTZ R100, R74, c[0x0][0x23c], -R100 ;  /* 0x00008f004a647a23 */ /* 0x000fe40000010864 */
[C---:B------:R-:W-:Y:S01]  /*24520*/  HMMA.16816.F32 R8, R80.reuse, R84, R8 ;  /* 0x000000545008723c */ /* 0x040fe20000001808 */
[----:B------:R-:W-:Y:S01]  /*24530*/  FADD.FTZ R0, R218, R0 ;  /* 0x00000000da007221 */ /* 0x000fe20000010000 */
[----:B------:R1:W2:Y:S01]  /*24540*/  MUFU.EX2 R84, R69 ;  /* 0x0000004500547308 */ /* 0x0002a20000000800 */
[----:B------:R-:W-:Y:S02]  /*24550*/  FADD.FTZ R74, R153, R3 ;  /* 0x00000003994a7221 */ /* 0x000fe40000010000 */
[----:B------:R4:W5:Y:S01]  /*24560*/  LDL.LU R218, [R1+0xb0] ;  /* 0x0000b00001da7983 */ /* 0x0009620000300800 */
[----:B------:R-:W-:Y:S02]  /*24570*/  FADD.FTZ R3, R177, R102 ;  /* 0x00000066b1037221 */ /* 0x000fe40000010000 */
[-C--:B------:R-:W-:Y:S01]  /*24580*/  HMMA.16816.F32 R12, R80, R86.reuse, R12 ;  /* 0x00000056500c723c */ /* 0x080fe2000000180c */
[----:B------:R4:W5:Y:S03]  /*24590*/  LDL.LU R217, [R1+0xac] ;  /* 0x0000ac0001d97983 */ /* 0x0009660000300800 */
[----:B------:R-:W-:Y:S01]  /*245a0*/  FADD.FTZ R74, R178, R74 ;  /* 0x0000004ab24a7221 */ /* 0x000fe20000010000 */
[----:B------:R4:W5:Y:S01]  /*245b0*/  LDL.LU R212, [R1+0xa8] ;  /* 0x0000a80001d47983 */ /* 0x0009620000300800 */
[----:B------:R-:W-:Y:S01]  /*245c0*/  MUFU.EX2 R85, R75 ;  /* 0x0000004b00557308 */ /* 0x000fe20000000800 */
[----:B------:R-:W-:Y:S01]  /*245d0*/  FADD.FTZ R0, R157, R0 ;  /* 0x000000009d007221 */ /* 0x000fe20000010000 */
[C---:B------:R-:W-:Y:S04]  /*245e0*/  HMMA.16816.F32 R16, R76.reuse, R86, R16 ;  /* 0x000000564c10723c */ /* 0x040fe80000001810 */
[----:B------:R-:W-:Y:S04]  /*245f0*/  FADD.FTZ R0, R154, R0 ;  /* 0x000000009a007221 */ /* 0x000fe80000010000 */
[-C--:B------:R-:W-:Y:S01]  /*24600*/  HMMA.16816.F32 R20, R76, R92.reuse, R20 ;  /* 0x0000005c4c14723c */ /* 0x080fe20000001814 */
[----:B------:R-:W3:Y:S03]  /*24610*/  MUFU.EX2 R86, R140 ;  /* 0x0000008c00567308 */ /* 0x000ee60000000800 */
[----:B-1----:R-:W-:Y:S01]  /*24620*/  FADD.FTZ R69, R176, R3 ;  /* 0x00000003b0457221 */ /* 0x002fe20000010000 */
[----:B--2---:R-:W-:Y:S01]  /*24630*/  F2FP.PACK_AB R193, R101, R84 ;  /* 0x0000005465c1723e */ /* 0x004fe200000000ff */
[----:B------:R-:W-:Y:S01]  /*24640*/  LDSM.16.MT88.4 R176, [R214+0xb800] ;  /* 0x00b80000d6b0783b */ /* 0x000fe20000004200 */
[----:B------:R-:W-:Y:S01]  /*24650*/  FADD.FTZ R0, R156, R0 ;  /* 0x000000009c007221 */ /* 0x000fe20000010000 */
[C---:B------:R-:W-:Y:S01]  /*24660*/  HMMA.16816.F32 R24, R80.reuse, R92, R24 ;  /* 0x0000005c5018723c */ /* 0x040fe20000001818 */
[----:B------:R-:W-:Y:S02]  /*24670*/  FADD.FTZ R3, R137, R2 ;  /* 0x0000000289037221 */ /* 0x000fe40000010000 */
[----:B------:R-:W-:Y:S01]  /*24680*/  MUFU.EX2 R100, R100 ;  /* 0x0000006400647308 */ /* 0x000fe20000000800 */
[----:B------:R-:W-:Y:S02]  /*24690*/  FADD.FTZ R0, R155, R0 ;  /* 0x000000009b007221 */ /* 0x000fe40000010000 */
[----:B------:R-:W-:Y:S02]  /*246a0*/  FADD.FTZ R2, R164, R69 ;  /* 0x00000045a4027221 */ /* 0x000fe40000010000 */
[-C--:B------:R-:W-:Y:S01]  /*246b0*/  HMMA.16816.F32 R28, R80, R94.reuse, R28 ;  /* 0x0000005e501c723c */ /* 0x080fe2000000181c */
[----:B------:R-:W-:Y:S03]  /*246c0*/  FADD.FTZ R0, R145, R0 ;  /* 0x0000000091007221 */ /* 0x000fe60000010000 */
[----:B------:R-:W-:Y:S01]  /*246d0*/  FADD.FTZ R2, R174, R2 ;  /* 0x00000002ae027221 */ /* 0x000fe20000010000 */
[----:B------:R-:W1:Y:S01]  /*246e0*/  MUFU.EX2 R75, R103 ;  /* 0x00000067004b7308 */ /* 0x000e620000000800 */
[----:B------:R-:W-:Y:S02]  /*246f0*/  FADD.FTZ R0, R146, R0 ;  /* 0x0000000092007221 */ /* 0x000fe40000010000 */
[C---:B------:R-:W-:Y:S01]  /*24700*/  HMMA.16816.F32 R32, R76.reuse, R94, R32 ;  /* 0x0000005e4c20723c */ /* 0x040fe20000001820 */
[----:B------:R-:W2:Y:S03]  /*24710*/  LDSM.16.MT88.4 R144, [R213+0xb800] ;  /* 0x00b80000d590783b */ /* 0x000ea60000004200 */
[----:B---3--:R-:W-:Y:S01]  /*24720*/  F2FP.PACK_AB R194, R85, R86 ;  /* 0x0000005655c2723e */ /* 0x008fe200000000ff */
[----:B------:R-:W-:Y:S02]  /*24730*/  FADD.FTZ R0, R159, R0 ;  /* 0x000000009f007221 */ /* 0x000fe40000010000 */
[----:B------:R-:W-:Y:S01]  /*24740*/  FADD.FTZ R3, R250, R3 ;  /* 0x00000003fa037221 */ /* 0x000fe20000010000 */
[-C--:B------:R-:W-:Y:S01]  /*24750*/  HMMA.16816.F32 R36, R76, R96.reuse, R36 ;  /* 0x000000604c24723c */ /* 0x080fe20000001824 */
[----:B------:R-:W-:Y:S03]  /*24760*/  FADD.FTZ R68, R165, R0 ;  /* 0x00000000a5447221 */ /* 0x000fe60000010000 */
[----:B------:R-:W-:Y:S02]  /*24770*/  FADD.FTZ R0, R167, R74 ;  /* 0x0000004aa7007221 */ /* 0x000fe40000010000 */
[----:B------:R-:W-:Y:S02]  /*24780*/  FADD.FTZ R3, R249, R3 ;  /* 0x00000003f9037221 */ /* 0x000fe40000010000 */
[C---:B------:R-:W-:Y:S01]  /*24790*/  HMMA.16816.F32 R40, R80.reuse, R96, R40 ;  /* 0x000000605028723c */ /* 0x040fe20000001828 */
[----:B------:R-:W-:Y:S03]  /*247a0*/  FADD.FTZ R0, R175, R0 ;  /* 0x00000000af007221 */ /* 0x000fe60000010000 */
[----:B------:R-:W-:Y:S01]  /*247b0*/  FADD.FTZ R3, R173, R3 ;  /* 0x00000003ad037221 */ /* 0x000fe20000010000 */
[----:B-1----:R-:W-:Y:S01]  /*247c0*/  F2FP.PACK_AB R195, R100, R75 ;  /* 0x0000004b64c3723e */ /* 0x002fe200000000ff */
[----:B------:R-:W-:Y:S01]  /*247d0*/  FADD.FTZ R69, R192, R0 ;  /* 0x00000000c0457221 */ /* 0x000fe20000010000 */
[----:B------:R-:W-:Y:S01]  /*247e0*/  F2FP.PACK_AB R192, R104, R105 ;  /* 0x0000006968c0723e */ /* 0x000fe200000000ff */
[-C--:B------:R-:W-:Y:S01]  /*247f0*/  HMMA.16816.F32 R44, R80, R98.reuse, R44 ;  /* 0x00000062502c723c */ /* 0x080fe2000000182c */
[----:B------:R-:W-:Y:S03]  /*24800*/  FADD.FTZ R3, R171, R3 ;  /* 0x00000003ab037221 */ /* 0x000fe60000010000 */
        /* <DEDUP_REMOVED lines=13> */
[-C--:B------:R-:W-:Y:S08]  /*248e0*/  HMMA.16816.F32 R60, R80, R90.reuse, R60 ;  /* 0x0000005a503c723c */ /* 0x080ff0000000183c */
[----:B------:R-:W-:Y:S08]  /*248f0*/  HMMA.16816.F32 R64, R76, R90, R64 ;  /* 0x0000005a4c40723c */ /* 0x000ff00000001840 */
[-C--:B--2---:R-:W-:Y:S01]  /*24900*/  HMMA.16816.F32 R140, R196, R144.reuse, R4 ;  /* 0x00000090c48c723c */ /* 0x084fe20000001804 */
[----:B------:R-:W1:Y:S07]  /*24910*/  LDSM.16.MT88.4 R4, [R215+0xb800] ;  /* 0x00b80000d704783b */ /* 0x000e6e0000004200 */
        /* <DEDUP_REMOVED lines=70> */
[----:B------:R-:W-:Y:S01]  /*24d80*/  FADD.FTZ R3, R106, R3 ;  /* 0x000000036a037221 */ /* 0x000fe20000010000 */
[----:B------:R4:W-:Y:S01]  /*24d90*/  STL [R1+0x74], R4 ;  /* 0x0000740401007387 */ /* 0x0009e20000100800 */
[----:B------:R-:W-:Y:S02]  /*24da0*/  FADD.FTZ R2, R86, R2 ;  /* 0x0000000256027221 */ /* 0x000fe40000010000 */
[----:B------:R-:W-:Y:S01]  /*24db0*/  FADD.FTZ R0, R75, R0 ;  /* 0x000000004b007221 */ /* 0x000fe20000010000 */
[----:B------:R4:W-:Y:S01]  /*24dc0*/  STL [R1+0x78], R3 ;  /* 0x0000780301007387 */ /* 0x0009e20000100800 */
[----:B------:R-:W-:Y:S02]  /*24dd0*/  FADD.FTZ R2, R85, R2 ;  /* 0x0000000255027221 */ /* 0x000fe40000010000 */
[----:B------:R-:W-:Y:S02]  /*24de0*/  FADD.FTZ R0, R100, R0 ;  /* 0x0000000064007221 */ /* 0x000fe40000010000 */
[----:B------:R-:W-:Y:S01]  /*24df0*/  IMAD.MOV.U32 R135, RZ, RZ, R70 ;  /* 0x000000ffff877224 */ /* 0x000fe200078e0046 */
[----:B------:R4:W-:Y:S01]  /*24e00*/  STL [R1+0x70], R2 ;  /* 0x0000700201007387 */ /* 0x0009e20000100800 */
[----:B------:R-:W-:Y:S02]  /*24e10*/  IMAD.MOV.U32 R133, RZ, RZ, R72 ;  /* 0x000000ffff857224 */ /* 0x000fe400078e0048 */
[----:B------:R-:W-:Y:S01]  /*24e20*/  IMAD.MOV.U32 R134, RZ, RZ, R71 ;  /* 0x000000ffff867224 */ /* 0x000fe200078e0047 */
[----:B------:R4:W-:Y:S02]  /*24e30*/  STL [R1+0x7c], R0 ;  /* 0x00007c0001007387 */ /* 0x0009e40000100800 */
[----:B----45:R-:W-:-:S05]  /*24e40*/  @P0 BRA `(.L_x_835) ;  /* 0xffff550000000947 */ /* 0x030fca000383ffff */
.L_x_834:
        /* <DEDUP_REMOVED lines=19> */
[CC--:B------:R-:W-:Y:S01]  /*24f80*/  LEA.HI R14, R43.reuse, R42.reuse, RZ, 0x2 ;  /* 0x0000002a2b0e7211 */ /* 0x0c0fe200078f10ff */
[----:B------:R-:W-:Y:S01]  /*24f90*/  @!UP4 UIMAD UR12, UR12, UR4, URZ ;  /* 0x000000040c0cc2a4 */ /* 0x000fe2000f8e023f */
[----:B------:R-:W-:Y:S01]  /*24fa0*/  LEA.HI R41, R43, R42, RZ, 0x5 ;  /* 0x0000002a2b297211 */ /* 0x000fe200078f28ff */
        /* <DEDUP_REMOVED lines=39> */
[----:B---3--:R-:W-:Y:S01]  /*25220*/  FADD.FTZ R4, R4, R7 ;  /* 0x0000000704047221 */ /* 0x008fe20000010000 */
[----:B------:R-:W-:Y:S01]  /*25230*/  SHF.R.S32.HI R7, RZ, 0x5, R41 ;  /* 0x00000005ff077819 */ /* 0x000fe20000011429 */
[----:B-1----:R-:W-:Y:S02]  /*25240*/  FADD.FTZ R3, R3, R8 ;  /* 0x0000000803037221 */ /* 0x002fe40000010000 */
[----:B----4-:R-:W-:-:S03]  /*25250*/  FADD.FTZ R38, R2, R5 ;  /* 0x0000000502267221 */ /* 0x010fc60000010000 */
[----:B------:R-:W1:Y:S02]  /*25260*/  SHFL.BFLY PT, R2, R3, 0x1, 0x1f ;  /* 0x0c201f0003027f89 */ /* 0x000e6400000e0000 */
[----:B------:R-:W-:Y:S02]  /*25270*/  FSETP.NE.FTZ.AND P5, PT, R38, RZ, PT ;  /* 0x000000ff2600720b */ /* 0x000fe40003fb5000 */
[----:B------:R-:W3:Y:S01]  /*25280*/  SHFL.BFLY PT, R5, R4, 0x1, 0x1f ;  /* 0x0c201f0004057f89 */ /* 0x000ee200000e0000 */
[----:B--2---:R-:W-:Y:S01]  /*25290*/  FADD.FTZ R37, R0, R6 ;  /* 0x0000000600257221 */ /* 0x004fe20000010000 */
[----:B------:R-:W-:Y:S02]  /*252a0*/  MOV R0, 0x3f800000 ;  /* 0x3f80000000007802 */ /* 0x000fe40000000f00 */
[----:B------:R-:W-:Y:S02]  /*252b0*/  LOP3.LUT R6, R14, 0x3ffffffc, RZ, 0xc0, !PT ;  /* 0x3ffffffc0e067812 */ /* 0x000fe400078ec0ff */
[----:B------:R-:W-:-:S05]  /*252c0*/  FSETP.NE.FTZ.AND P4, PT, R37, RZ, PT ;  /* 0x000000ff2500720b */ /* 0x000fca0003f95000 */
[----:B------:R-:W2:Y:S01]  /*252d0*/  @P5 MUFU.RCP R0, R38 ;  /* 0x0000002600005308 */ /* 0x000ea20000001000 */
[----:B-1----:R-:W-:Y:S01]  /*252e0*/  FADD.FTZ R40, R3, R2 ;  /* 0x0000000203287221 */ /* 0x002fe20000010000 */
[----:B------:R-:W-:Y:S02]  /*252f0*/  IADD3 R2, -R6, R42, RZ ;  /* 0x0000002a06027210 */ /* 0x000fe40007ffe1ff */
[----:B------:R-:W-:Y:S01]  /*25300*/  MOV R3, 0x3f800000 ;  /* 0x3f80000000037802 */ /* 0x000fe20000000f00 */
[----:B---3--:R-:W-:Y:S01]  /*25310*/  FADD.FTZ R39, R4, R5 ;  /* 0x0000000504277221 */ /* 0x008fe20000010000 */
[----:B------:R-:W-:Y:S02]  /*25320*/  FSETP.NE.FTZ.AND P3, PT, R40, RZ, PT ;  /* 0x000000ff2800720b */ /* 0x000fe40003f75000 */
[----:B------:R-:W-:Y:S01]  /*25330*/  LEA R8, R7, R2, 0x9 ;  /* 0x0000000207087211 */ /* 0x000fe200078e48ff */
[C---:B--2---:R-:W-:Y:S01]  /*25340*/  FMUL.FTZ R140, R0.reuse, R140 ;  /* 0x0000008c008c7220 */ /* 0x044fe20000410000 */
[----:B------:R-:W-:Y:S01]  /*25350*/  MOV R2, 0x3f800000 ;  /* 0x3f80000000027802 */ /* 0x000fe20000000f00 */
[----:B------:R-:W1:Y:S01]  /*25360*/  @P4 MUFU.RCP R3, R37 ;  /* 0x0000002500034308 */ /* 0x000e620000001000 */
[----:B------:R-:W-:Y:S01]  /*25370*/  FSETP.NE.FTZ.AND P0, PT, R39, RZ, PT ;  /* 0x000000ff2700720b */ /* 0x000fe20003f15000 */
[----:B------:R-:W-:-:S02]  /*25380*/  FMUL.FTZ R7, R0, R141 ;  /* 0x0000008d00077220 */ /* 0x000fc40000410000 */
[C---:B------:R-:W-:Y:S02]  /*25390*/  FMUL.FTZ R144, R0.reuse, R144 ;  /* 0x0000009000907220 */ /* 0x040fe40000410000 */
[C---:B------:R-:W-:Y:S01]  /*253a0*/  FMUL.FTZ R5, R0.reuse, R145 ;  /* 0x0000009100057220 */ /* 0x040fe20000410000 */
[----:B------:R-:W-:Y:S01]  /*253b0*/  F2FP.PACK_AB R7, R7, R140 ;  /* 0x0000008c0707723e */ /* 0x000fe200000000ff */
[----:B------:R-:W2:Y:S01]  /*253c0*/  @P3 MUFU.RCP R2, R40 ;  /* 0x0000002800023308 */ /* 0x000ea20000001000 */
        /* <DEDUP_REMOVED lines=44> */
[----:B--2---:R-:W-:Y:S01]  /*25690*/  FMUL.FTZ R136, R2, R136 ;  /* 0x0000008802887220 */ /* 0x004fe20000410000 */
        /* <DEDUP_REMOVED lines=69> */
[----:B------:R3:W-:Y:S04]  /*25af0*/  STS [R2+0x2000], R9 ;  /* 0x0020000902007388 */ /* 0x0007e80000000800 */
[----:B------:R4:W-:Y:S04]  /*25b00*/  STS [R2+0x2400], R10 ;  /* 0x0024000a02007388 */ /* 0x0009e80000000800 */
[----:B------:R-:W-:Y:S04]  /*25b10*/  STS [R3+0x2000], R19 ;  /* 0x0020001303007388 */ /* 0x000fe80000000800 */
[----:B------:R-:W-:Y:S01]  /*25b20*/  STS [R3+0x2400], R18 ;  /* 0x0024001203007388 */ /* 0x000fe20000000800 */
[----:B-1----:R-:W-:-:S02]  /*25b30*/  SEL R5, R0, 0xffffffe0, !P1 ;  /* 0xffffffe000057807 */ /* 0x002fc40004800000 */
[C---:B------:R-:W-:Y:S02]  /*25b40*/  IADD3 R0, R2.reuse, 0x40, RZ ;  /* 0x0000004002007810 */ /* 0x040fe40007ffe0ff */
[CC--:B--2---:R-:W-:Y:S02]  /*25b50*/  IADD3 R4, R2.reuse, R5.reuse, RZ ;  /* 0x0000000502047210 */ /* 0x0c4fe40007ffe0ff */
[----:B------:R-:W-:Y:S02]  /*25b60*/  @P2 IADD3 R0, R2, -0x40, RZ ;  /* 0xffffffc002002810 */ /* 0x000fe40007ffe0ff */
[----:B---3--:R-:W-:Y:S01]  /*25b70*/  MOV R9, 0x7f800000 ;  /* 0x7f80000000097802 */ /* 0x008fe20000000f00 */
[----:B------:R-:W-:Y:S01]  /*25b80*/  STS [R4], R17 ;  /* 0x0000001104007388 */ /* 0x000fe20000000800 */
[----:B----4-:R-:W-:-:S03]  /*25b90*/  IADD3 R2, R3, R5, RZ ;  /* 0x0000000503027210 */ /* 0x010fc60007ffe0ff */
[----:B------:R-:W-:Y:S04]  /*25ba0*/  STS [R4+0x400], R16 ;  /* 0x0004001004007388 */ /* 0x000fe80000000800 */
[----:B------:R1:W-:Y:S04]  /*25bb0*/  STS [R2], R13 ;  /* 0x0000000d02007388 */ /* 0x0003e80000000800 */
[----:B------:R2:W-:Y:S04]  /*25bc0*/  STS [R2+0x400], R12 ;  /* 0x0004000c02007388 */ /* 0x0005e80000000800 */
[----:B------:R-:W-:Y:S04]  /*25bd0*/  STS [R4+0x2000], R15 ;  /* 0x0020000f04007388 */ /* 0x000fe80000000800 */
[----:B------:R3:W-:Y:S04]  /*25be0*/  STS [R4+0x2400], R14 ;  /* 0x0024000e04007388 */ /* 0x0007e80000000800 */
[----:B------:R-:W-:Y:S04]  /*25bf0*/  STS [R2+0x2000], R11 ;  /* 0x0020000b02007388 */ /* 0x000fe80000000800 */
[----:B------:R4:W-:Y:S04]  /*25c00*/  STS [R2+0x2400], R24 ;  /* 0x0024001802007388 */ /* 0x0009e80000000800 */
[----:B------:R-:W-:Y:S01]  /*25c10*/  STS [R0], R33 ;  /* 0x0000002100007388 */ /* 0x000fe20000000800 */
[----:B-1----:R-:W-:-:S03]  /*25c20*/  MOV R13, 0x7f800000 ;  /* 0x7f800000000d7802 */ /* 0x002fc60000000f00 */
[----:B------:R-:W-:Y:S01]  /*25c30*/  STS [R0+0x400], R32 ;  /* 0x0004002000007388 */ /* 0x000fe20000000800 */
[----:B--2---:R-:W-:Y:S02]  /*25c40*/  MOV R12, 0x7f800000 ;  /* 0x7f800000000c7802 */ /* 0x004fe40000000f00 */
[----:B---3--:R-:W-:Y:S02]  /*25c50*/  IADD3 R4, R5, 0x400, R0 ;  /* 0x0000040005047810 */ /* 0x008fe40007ffe000 */
[----:B------:R-:W-:Y:S02]  /*25c60*/  MOV R14, 0x7f800000 ;  /* 0x7f800000000e7802 */ /* 0x000fe40000000f00 */
[C---:B------:R-:W-:Y:S02]  /*25c70*/  IADD3 R4, R8.reuse, R4, RZ ;  /* 0x0000000408047210 */ /* 0x040fe40007ffe0ff */
[----:B----4-:R-:W-:-:S04]  /*25c80*/  IADD3 R2, R8, R0, RZ ;  /* 0x0000000008027210 */ /* 0x010fc80007ffe0ff */
        /* <DEDUP_REMOVED lines=21> */
[----:B--2---:R-:W-:-:S04]  /*25de0*/  LOP3.LUT R0, R41, 0xffffffe0, RZ, 0xc0, !PT ;  /* 0xffffffe029007812 */ /* 0x004fc800078ec0ff */
[----:B------:R-:W-:Y:S01]  /*25df0*/  IADD3 R0, -R0, R42, RZ ;  /* 0x0000002a00007210 */ /* 0x000fe20007ffe1ff */
[----:B-1----:R-:W1:Y:S03]  /*25e00*/  @P4 MUFU.LG2 R3, R37 ;  /* 0x0000002500034308 */ /* 0x002e660000000c00 */
[----:B------:R-:W-:Y:S01]  /*25e10*/  LOP3.LUT P1, RZ, R0, 0x3, RZ, 0xc0, !PT ;  /* 0x0000000300ff7812 */ /* 0x000fe2000782c0ff */
[----:B---3--:R-:W-:Y:S01]  /*25e20*/  @P5 FMUL.FTZ R4, R5, 0.69314718246459960938 ;  /* 0x3f31721805045820 */ /* 0x008fe20000410000 */
[----:B------:R2:W3:Y:S03]  /*25e30*/  LDS.128 R16, [R246] ;  /* 0x00000000f6107984 */ /* 0x0004e60000000c00 */
        /* <DEDUP_REMOVED lines=14> */
[----:B------:R-:W4:Y:S02]  /*25f20*/  S2R R4, SR_TID.X ;  /* 0x0000000000047919 */ /* 0x000f240000002100 */
[----:B----4-:R-:W-:-:S04]  /*25f30*/  SHF.R.S32.HI R2, RZ, 0x1f, R4 ;  /* 0x0000001fff027819 */ /* 0x010fc80000011404 */
[----:B------:R-:W-:-:S04]  /*25f40*/  LEA.HI R2, R2, R4, RZ, 0x5 ;  /* 0x0000000402027211 */ /* 0x000fc800078f28ff */
[----:B------:R-:W-:Y:S02]  /*25f50*/  SHF.R.S32.HI R0, RZ, 0x5, R2 ;  /* 0x00000005ff007819 */ /* 0x000fe40000011402 */
[----:B------:R-:W-:Y:S02]  /*25f60*/  LOP3.LUT R2, R2, 0xffffffe0, RZ, 0xc0, !PT ;  /* 0xffffffe002027812 */ /* 0x000fe400078ec0ff */
[----:B------:R-:W-:-:S03]  /*25f70*/  SHF.R.S32.HI R3, RZ, 0x1f, R0 ;  /* 0x0000001fff037819 */ /* 0x000fc60000011400 */
[----:B------:R-:W-:Y:S01]  /*25f80*/  IMAD.IADD R2, R4, 0x1, -R2 ;  /* 0x0000000104027824 */ /* 0x000fe200078e0a02 */
[----:B------:R-:W-:-:S04]  /*25f90*/  LEA.HI R3, R3, R0, RZ, 0x2 ;  /* 0x0000000003037211 */ /* 0x000fc800078f10ff */
[----:B------:R-:W-:Y:S02]  /*25fa0*/  SHF.R.S32.HI R4, RZ, 0x1f, R2 ;  /* 0x0000001fff047819 */ /* 0x000fe40000011402 */
[----:B------:R-:W-:Y:S02]  /*25fb0*/  LOP3.LUT R3, R3, 0xfffffffc, RZ, 0xc0, !PT ;  /* 0xfffffffc03037812 */ /* 0x000fe400078ec0ff */
[----:B------:R-:W-:-:S03]  /*25fc0*/  LEA.HI R2, R4, R2, RZ, 0x2 ;  /* 0x0000000204027211 */ /* 0x000fc600078f10ff */
[----:B------:R-:W-:Y:S01]  /*25fd0*/  IMAD.IADD R3, R0, 0x1, -R3 ;  /* 0x0000000100037824 */ /* 0x000fe200078e0a03 */
        /* <DEDUP_REMOVED lines=33> */
.L_x_839:
[----:B------:R-:W-:Y:S05]  /*261f0*/  BSYNC B0 ;  /* 0x0000000000007941 */ /* 0x000fea0003800000 */
.L_x_838:
        /* <DEDUP_REMOVED lines=36> */
.L_x_841:
[----:B------:R-:W-:Y:S05]  /*26440*/  BSYNC B0 ;  /* 0x0000000000007941 */ /* 0x000fea0003800000 */
.L_x_840:
        /* <DEDUP_REMOVED lines=15> */
.L_x_843:
[----:B------:R-:W-:Y:S05]  /*26540*/  BSYNC B0 ;  /* 0x0000000000007941 */ /* 0x000fea0003800000 */
.L_x_842:
        /* <DEDUP_REMOVED lines=15> */
.L_x_845:
[----:B------:R-:W-:Y:S05]  /*26640*/  BSYNC B0 ;  /* 0x0000000000007941 */ /* 0x000fea0003800000 */
.L_x_844:
        /* <DEDUP_REMOVED lines=15> */
.L_x_847:
[----:B------:R-:W-:Y:S05]  /*26740*/  BSYNC B0 ;  /* 0x0000000000007941 */ /* 0x000fea0003800000 */
.L_x_846:
        /* <DEDUP_REMOVED lines=15> */
.L_x_849:
[----:B------:R-:W-:Y:S05]  /*26840*/  BSYNC B0 ;  /* 0x0000000000007941 */ /* 0x000fea0003800000 */
.L_x_848:
        /* <DEDUP_REMOVED lines=15> */
.L_x_851:
[----:B------:R-:W-:Y:S05]  /*26940*/  BSYNC B0 ;  /* 0x0000000000007941 */ /* 0x000fea0003800000 */
.L_x_850:
        /* <DEDUP_REMOVED lines=15> */
.L_x_853:
[----:B------:R-:W-:Y:S05]  /*26a40*/  BSYNC B0 ;  /* 0x0000000000007941 */ /* 0x000fea0003800000 */
.L_x_852:
        /* <DEDUP_REMOVED lines=15> */
.L_x_854:
        /* <DEDUP_REMOVED lines=12> */
.L_x_2124:


//--------------------- .text._ZN5flash16flash_fwd_kernelI23Flash_fwd_kernel_traitsILi64ELi128ELi128ELi4ELb0ELb0EN7cutlass6half_tE19Flash_kernel_traitsILi64ELi128ELi128ELi4ES3_EELb0ELb0ELb1ELb1ELb0ELb0ELb1ELb0EEEvNS_16Flash_fwd_paramsE --------------------------
	.section	.text._ZN5flash16flash_fwd_kernelI23Flash_fwd_kernel_traitsILi64ELi128ELi128ELi4ELb0ELb0EN7cutlass6half_tE19Flash_kernel_traitsILi64ELi128ELi128ELi4ES3_EELb0ELb0ELb1ELb1ELb0ELb0ELb1ELb0EEEvNS_16Flash_fwd_paramsE,"ax",@progbits
	.sectioninfo	@"SHI_REGISTERS=255"
	.align	128
        .global         _ZN5flash16flash_fwd_kernelI23Flash_fwd_kernel_traitsILi64ELi128ELi128ELi4ELb0ELb0EN7cutlass6half_tE19Flash_kernel_traitsILi64ELi128ELi128ELi4ES3_EELb0ELb0ELb1ELb1ELb0ELb0ELb1ELb0EEEvNS_16Flash_fwd_paramsE
        .type           _ZN5flash16flash_fwd_kernelI23Flash_fwd_kernel_traitsILi64ELi128ELi128ELi4ELb0ELb0EN7cutlass6half_tE19Flash_kernel_traitsILi64ELi128ELi128ELi4ES3_EELb0ELb0ELb1ELb1ELb0ELb0ELb1ELb0EEEvNS_16Flash_fwd_paramsE,@function
        .size           _ZN5flash16flash_fwd_kernelI23Flash_fwd_kernel_traitsILi64ELi128ELi128ELi4ELb0ELb0EN7cutlass6half_tE19Flash_kernel_traitsILi64ELi128ELi128ELi4ES3_EELb0ELb0ELb1ELb1ELb0ELb0ELb1ELb0EEEvNS_16Flash_fwd_paramsE,(.L_x_2125 - _ZN5flash16flash_fwd_kernelI23Flash_fwd_kernel_traitsILi64ELi128ELi128ELi4ELb0ELb0EN7cutlass6half_tE19Flash_kernel_traitsILi64ELi128ELi128ELi4ES3_EELb0ELb0ELb1ELb1ELb0ELb0ELb1ELb0EEEvNS_16Flash_fwd_paramsE)
        .other          _ZN5flash16flash_fwd_kernelI23Flash_fwd_kernel_traitsILi64ELi128ELi128ELi4ELb0ELb0EN7cutlass6half_tE19Flash_kernel_traitsILi64ELi128ELi128ELi4ES3_EELb0ELb0ELb1ELb1ELb0ELb0ELb1ELb0EEEvNS_16Flash_fwd_paramsE,@"STO_CUDA_ENTRY STV_DEFAULT"
_ZN5flash16flash_fwd_kernelI23Flash_fwd_kernel_traitsILi64ELi128ELi128ELi4ELb0ELb0EN7cutlass6half_tE19Flash_kernel_traitsILi64ELi128ELi128ELi4ES3_EELb0ELb0ELb1ELb1ELb0ELb0ELb1ELb0EEEvNS_16Flash_fwd_paramsE:
.text._ZN5flash16flash_fwd_kernelI23Flash_fwd_kernel_traitsILi64ELi128ELi128ELi4ELb0ELb0EN7cutlass6half_tE19Flash_kernel_traitsILi64ELi128ELi128ELi4ES3_EELb0ELb0ELb1ELb1ELb0ELb0ELb1ELb0EEEvNS_16Flash_fwd_paramsE:
        /* <DEDUP_REMOVED lines=56> */
.L_x_855:
[----:B-1----:R-:W-:Y:S02]  /*0380*/  ULDC UR7, c[0x0][0x218] ;  /* 0x0000860000077ab9 */ /* 0x002fe40000000800 */
.L_x_856:
        /* <DEDUP_REMOVED lines=117> */
.L_x_859:
[----:B------:R-:W-:Y:S05]  /*0ae0*/  BSYNC B0 ;  /* 0x0000000000007941 */ /* 0x000fea0003800000 */
.L_x_858:
        /* <DEDUP_REMOVED lines=16> */
.L_x_861:
[----:B------:R-:W-:Y:S05]  /*0bf0*/  BSYNC B0 ;  /* 0x0000000000007941 */ /* 0x000fea0003800000 */
.L_x_860:
        /* <DEDUP_REMOVED lines=17> */
.L_x_863:
[----:B------:R-:W-:Y:S05]  /*0d10*/  BSYNC B0 ;  /* 0x0000000000007941 */ /* 0x000fea0003800000 */
.L_x_862:
        /* <DEDUP_REMOVED lines=16> */
.L_x_865:
[----:B------:R-:W-:Y:S05]  /*0e20*/  BSYNC B0 ;  /* 0x0000000000007941 */ /* 0x000fea0003800000 */
.L_x_864:
        /* <DEDUP_REMOVED lines=17> */
.L_x_867:
[----:B------:R-:W-:Y:S05]  /*0f40*/  BSYNC B0 ;  /* 0x0000000000007941 */ /* 0x000fea0003800000 */
.L_x_866:
        /* <DEDUP_REMOVED lines=17> */
.L_x_869:
[----:B------:R-:W-:Y:S05]  /*1060*/  BSYNC B0 ;  /* 0x0000000000007941 */ /* 0x000fea0003800000 */
.L_x_868:
        /* <DEDUP_REMOVED lines=16> */
.L_x_871:
[----:B------:R-:W-:Y:S05]  /*1170*/  BSYNC B0 ;  /* 0x0000000000007941 */ /* 0x000fea0003800000 */
.L_x_870:
        /* <DEDUP_REMOVED lines=15> */
.L_x_873:
[----:B------:R-:W-:Y:S05]  /*1270*/  BSYNC B0 ;  /* 0x0000000000007941 */ /* 0x000fea0003800000 */
.L_x_872:
        /* <DEDUP_REMOVED lines=69> */
.L_x_857:
        /* <DEDUP_REMOVED lines=33> */
.L_x_874:
        /* <DEDUP_REMOVED lines=45> */
.L_x_875:
        /* <DEDUP_REMOVED lines=49> */
.L_x_877:
[----:B------:R-:W-:Y:S05]  /*1ec0*/  BSYNC B0 ;  /* 0x0000000000007941 */ /* 0x000fea0003800000 */
.L_x_876:
        /* <DEDUP_REMOVED lines=21> */
.L_x_879:
[----:B------:R-:W-:Y:S05]  /*2020*/  BSYNC B0 ;  /* 0x0000000000007941 */ /* 0x000fea0003800000 */
.L_x_878:
        /* <DEDUP_REMOVED lines=21> */
.L_x_881:
[----:B------:R-:W-:Y:S05]  /*2180*/  BSYNC B0 ;  /* 0x0000000000007941 */ /* 0x000fea0003800000 */
.L_x_880:
        /* <DEDUP_REMOVED lines=21> */
.L_x_883:
[----:B------:R-:W-:Y:S05]  /*22e0*/  BSYNC B0 ;  /* 0x0000000000007941 */ /* 0x000fea0003800000 */
.L_x_882:
        /* <DEDUP_REMOVED lines=21> */
.L_x_885:
[----:B------:R-:W-:Y:S05]  /*2440*/  BSYNC B0 ;  /* 0x0000000000007941 */ /* 0x000fea0003800000 */
.L_x_884:
        /* <DEDUP_REMOVED lines=21> */
.L_x_887:
[----:B------:R-:W-:Y:S05]  /*25a0*/  BSYNC B0 ;  /* 0x0000000000007941 */ /* 0x000fea0003800000 */
.L_x_886:
        /* <DEDUP_REMOVED lines=21> */
.L_x_889:
[----:B------:R-:W-:Y:S05]  /*2700*/  BSYNC B0 ;  /* 0x0000000000007941 */ /* 0x000fea0003800000 */
.L_x_888:
        /* <DEDUP_REMOVED lines=25> */
.L_x_891:
[----:B------:R-:W-:Y:S05]  /*28a0*/  BSYNC B0 ;  /* 0x0000000000007941 */ /* 0x000fea0003800000 */
.L_x_890:
        /* <DEDUP_REMOVED lines=59> */
.L_x_893:
[----:B------:R-:W-:Y:S05]  /*2c60*/  BSYNC B0 ;  /* 0x0000000000007941 */ /* 0x000fea0003800000 */
.L_x_892:
        /* <DEDUP_REMOVED lines=17> */
.L_x_895:
[----:B------:R-:W-:Y:S05]  /*2d80*/  BSYNC B0 ;  /* 0x0000000000007941 */ /* 0x000fea0003800000 */
.L_x_894:
        /* <DEDUP_REMOVED lines=17> */
.L_x_897:
[----:B------:R-:W-:Y:S05]  /*2ea0*/  BSYNC B0 ;  /* 0x0000000000007941 */ /* 0x000fea0003800000 */
.L_x_896:
        /* <DEDUP_REMOVED lines=18> */
.L_x_899:
[----:B------:R-:W-:Y:S05]  /*2fd0*/  BSYNC B0 ;  /* 0x0000000000007941 */ /* 0x000fea0003800000 */
.L_x_898:
        /* <DEDUP_REMOVED lines=17> */
.L_x_901:
[----:B------:R-:W-:Y:S05]  /*30f0*/  BSYNC B0 ;  /* 0x0000000000007941 */ /* 0x000fea0003800000 */
.L_x_900:
        /* <DEDUP_REMOVED lines=19> */
.L_x_903:
[----:B------:R-:W-:Y:S05]  /*3230*/  BSYNC B0 ;  /* 0x0000000000007941 */ /* 0x000fea0003800000 */
.L_x_902:
        /* <DEDUP_REMOVED lines=19> */
.L_x_905:
[----:B------:R-:W-:Y:S05]  /*3370*/  BSYNC B0 ;  /* 0x0000000000007941 */ /* 0x000fea0003800000 */
.L_x_904:
        /* <DEDUP_REMOVED lines=18> */
.L_x_907:
[----:B------:R-:W-:Y:S05]  /*34a0*/  BSYNC B0 ;  /* 0x0000000000007941 */ /* 0x000fea0003800000 */
.L_x_906:
        /* <DEDUP_REMOVED lines=57> */
.L_x_909:
[----:B--2---:R-:W-:Y:S05]  /*3840*/  BSYNC B0 ;  /* 0x0000000000007941 */ /* 0x004fea0003800000 */
.L_x_908:
        /* <DEDUP_REMOVED lines=18> */
.L_x_911:
[----:B------:R-:W-:Y:S05]  /*3970*/  BSYNC B0 ;  /* 0x0000000000007941 */ /* 0x000fea0003800000 */
.L_x_910:
        /* <DEDUP_REMOVED lines=18> */
.L_x_913:
[----:B------:R-:W-:Y:S05]  /*3aa0*/  BSYNC B0 ;  /* 0x0000000000007941 */ /* 0x000fea0003800000 */
.L_x_912:
        /* <DEDUP_REMOVED lines=19> */
.L_x_915:
[----:B------:R-:W-:Y:S05]  /*3be0*/  BSYNC B0 ;  /* 0x0000000000007941 */ /* 0x000fea0003800000 */
.L_x_914:
        /* <DEDUP_REMOVED lines=18> */
.L_x_917:
[----:B------:R-:W-:Y:S05]  /*3d10*/  BSYNC B0 ;  /* 0x0000000000007941 */ /* 0x000fea0003800000 */
.L_x_916:
        /* <DEDUP_REMOVED lines=20> */
.L_x_919:
[----:B------:R-:W-:Y:S05]  /*3e60*/  BSYNC B0 ;  /* 0x0000000000007941 */ /* 0x000fea0003800000 */
.L_x_918:
        /* <DEDUP_REMOVED lines=20> */
.L_x_921:
[----:B------:R-:W-:Y:S05]  /*3fb0*/  BSYNC B0 ;  /* 0x0000000000007941 */ /* 0x000fea0003800000 */
.L_x_920:
        /* <DEDUP_REMOVED lines=19> */
.L_x_923:
[----:B------:R-:W-:Y:S05]  /*40f0*/  BSYNC B0 ;  /* 0x0000000000007941 */ /* 0x000fea0003800000 */
.L_x_922:
[----:B-1----:R-:W-:Y:S01]  /*4100*/  SHF.R.S32.HI R7, RZ, 0x4, R19 ;  /* 0x00000004ff077819 */ /* 0x002fe20000011413 */
[C---:B------:R-:W-:Y:S01]  /*4110*/  IMAD.SHL.U32 R6, R92.reuse, 0x40, RZ ;  /* 0x000000405c067824 */ /* 0x040fe200078e00ff */
[----:B------:R-:W-:Y:S01]  /*4120*/  R2P PR, R92, 0x6 ;  /* 0x000000065c007804 */ /* 0x000fe20000000000 */
[----:B------:R-:W-:Y:S01]  /*4130*/  IMAD.SHL.U32 R3, R23, 0x40, RZ ;  /* 0x0000004017037824 */ /* 0x000fe200078e00ff */
[----:B------:R-:W-:Y:S01]  /*4140*/  LEA.HI R0, R19, R7, RZ, 0x1 ;  /* 0x0000000713007211 */ /* 0x000fe200078f08ff */
[----:B------:R-:W-:Y:S01]  /*4150*/  IMAD.SHL.U32 R5, R14, 0x8, RZ ;  /* 0x000000080e057824 */ /* 0x000fe200078e00ff */
[----:B------:R-:W-:Y:S01]  /*4160*/  STL [R1+0xf8], R246 ;  /* 0x0000f8f601007387 */ /* 0x000fe20000100800 */
[----:B------:R-:W-:Y:S01]  /*4170*/  UIADD3 UR5, UR15, -UR36, URZ ;  /* 0x800000240f057290 */ /* 0x000fe2000fffe03f */
[----:B------:R-:W-:Y:S01]  /*4180*/  LOP3.LUT R0, R0, 0xfffffffe, RZ, 0xc0, !PT ;  /* 0xfffffffe00007812 */ /* 0x000fe200078ec0ff */
[----:B------:R-:W-:Y:S01]  /*4190*/  UIADD3 UR10, UR15, 0x1, -UR36 ;  /* 0x000000010f0a7890 */ /* 0x000fe2000fffe824 */
[----:B------:R-:W-:Y:S01]  /*41a0*/  LOP3.LUT R3, R3, 0x1c0, RZ, 0xc0, !PT ;  /* 0x000001c003037812 */ /* 0x000fe200078ec0ff */
[----:B------:R-:W0:Y:S01]  /*41b0*/  LDGDEPBAR ;  /* 0x00000000000079af */ /* 0x000e220000000000 */
[----:B------:R-:W-:Y:S01]  /*41c0*/  LOP3.LUT R231, R231, 0xfffffffb, RZ, 0xc0, !PT ;  /* 0xfffffffbe7e77812 */ /* 0x000fe200078ec0ff */
        /* <DEDUP_REMOVED lines=16> */
[C---:B------:R-:W-:Y:S01]  /*42d0*/  IADD3 R3, R212.reuse, 0x4000, RZ ;  /* 0x00004000d4037810 */ /* 0x040fe20007ffe0ff */
[C---:B------:R-:W-:Y:S01]  /*42e0*/  IMAD.IADD R218, R212.reuse, 0x1, R0 ;  /* 0x00000001d4da7824 */ /* 0x040fe200078e0200 */
[----:B------:R-:W-:Y:S01]  /*42f0*/  IADD3 R223, R212, 0x4040, RZ ;  /* 0x00004040d4df7810 */ /* 0x000fe20007ffe0ff */
[----:B------:R-:W1:Y:S01]  /*4300*/  LDSM.16.M88.4 R12, [R219] ;  /* 0x00000000db0c783b */ /* 0x000e620000000200 */
[--C-:B------:R-:W-:Y:S01]  /*4310*/  IMAD R222, R2, 0x2, R219.reuse ;  /* 0x0000000202de7824 */ /* 0x100fe200078e02db */
[----:B------:R-:W-:Y:S01]  /*4320*/  @P2 IADD3 R223, R3, -0x40, RZ ;  /* 0xffffffc003df2810 */ /* 0x000fe20007ffe0ff */
[----:B------:R-:W-:Y:S01]  /*4330*/  IMAD R220, R4, 0x2, R219 ;  /* 0x0000000204dc7824 */ /* 0x000fe200078e02db */
[----:B------:R-:W2:Y:S03]  /*4340*/  LDSM.16.M88.4 R8, [R219+0x2000] ;  /* 0x00200000db08783b */ /* 0x000ea60000000200 */
[----:B------:R-:W-:Y:S01]  /*4350*/  IMAD R221, R2, 0x2, R220 ;  /* 0x0000000202dd7824 */ /* 0x000fe200078e02dc */
[----:B------:R-:W3:Y:S04]  /*4360*/  LDSM.16.M88.4 R44, [R212+0x5000] ;  /* 0x00500000d42c783b */ /* 0x000ee80000000200 */
[----:B------:R-:W4:Y:S04]  /*4370*/  LDSM.16.M88.4 R20, [R212+0x4800] ;  /* 0x00480000d414783b */ /* 0x000f280000000200 */
[----:B------:R-:W3:Y:S04]  /*4380*/  LDSM.16.M88.4 R32, [R212+0x6800] ;  /* 0x00680000d420783b */ /* 0x000ee80000000200 */
[----:B------:R-:W-:Y:S04]  /*4390*/  LDSM.16.M88.4 R40, [R212+0x5800] ;  /* 0x00580000d428783b */ /* 0x000fe80000000200 */
[----:B------:R-:W-:Y:S04]  /*43a0*/  LDSM.16.M88.4 R36, [R212+0x6000] ;  /* 0x00600000d424783b */ /* 0x000fe80000000200 */
[----:B------:R-:W-:Y:S04]  /*43b0*/  LDSM.16.M88.4 R28, [R212+0x7000] ;  /* 0x00700000d41c783b */ /* 0x000fe80000000200 */
[----:B------:R-:W-:Y:S04]  /*43c0*/  LDSM.16.M88.4 R24, [R212+0x7800] ;  /* 0x00780000d418783b */ /* 0x000fe80000000200 */
[----:B------:R-:W-:Y:S01]  /*43d0*/  LDSM.16.M88.4 R120, [R218+0x5000] ;  /* 0x00500000da78783b */ /* 0x000fe20000000200 */
[-C--:B-1----:R-:W-:Y:S03]  /*43e0*/  HMMA.16816.F32 R172, R12, R16.reuse, RZ ;  /* 0x000000100cac723c */ /* 0x082fe600000018ff */
[----:B------:R-:W-:Y:S04]  /*43f0*/  LDSM.16.M88.4 R108, [R218+0x6800] ;  /* 0x00680000da6c783b */ /* 0x000fe80000000200 */
[----:B------:R-:W-:Y:S01]  /*4400*/  LDSM.16.M88.4 R100, [R218+0x7000] ;  /* 0x00700000da64783b */ /* 0x000fe20000000200 */
[C---:B--2---:R-:W-:Y:S03]  /*4410*/  HMMA.16816.F32 R84, R8.reuse, R16, RZ ;  /* 0x000000100854723c */ /* 0x044fe600000018ff */
[----:B------:R-:W-:Y:S04]  /*4420*/  LDSM.16.M88.4 R104, [R218+0x4800] ;  /* 0x00480000da68783b */ /* 0x000fe80000000200 */
[----:B------:R-:W-:Y:S01]  /*4430*/  LDSM.16.M88.4 R112, [R218+0x6000] ;  /* 0x00600000da70783b */ /* 0x000fe20000000200 */
[-C--:B------:R-:W-:Y:S03]  /*4440*/  HMMA.16816.F32 R80, R8, R18.reuse, RZ ;  /* 0x000000120850723c */ /* 0x080fe600000018ff */
[----:B------:R-:W-:Y:S04]  /*4450*/  LDSM.16.M88.4 R96, [R218+0x7800] ;  /* 0x00780000da60783b */ /* 0x000fe80000000200 */
[----:B------:R-:W-:Y:S01]  /*4460*/  LDSM.16.M88.4 R116, [R218+0x5800] ;  /* 0x00580000da74783b */ /* 0x000fe20000000200 */
[----:B------:R-:W-:Y:S03]  /*4470*/  HMMA.16816.F32 R168, R12, R18, RZ ;  /* 0x000000120ca8723c */ /* 0x000fe600000018ff */
[----:B------:R-:W-:Y:S04]  /*4480*/  LDSM.16.M88.4 R16, [R222+0x2000] ;  /* 0x00200000de10783b */ /* 0x000fe80000000200 */
[----:B------:R-:W-:Y:S01]  /*4490*/  LDSM.16.M88.4 R92, [R218+0x4000] ;  /* 0x00400000da5c783b */ /* 0x000fe20000000200 */
[C---:B---3--:R-:W-:Y:S03]  /*44a0*/  HMMA.16816.F32 R68, R8.reuse, R44, RZ ;  /* 0x0000002c0844723c */ /* 0x048fe600000018ff */
[----:B------:R-:W-:Y:S04]  /*44b0*/  STL [R1+0xfc], R218 ;  /* 0x0000fcda01007387 */ /* 0x000fe80000100800 */
[----:B------:R-:W-:Y:S01]  /*44c0*/  STL [R1+0x100], R222 ;  /* 0x000100de01007387 */ /* 0x000fe20000100800 */
[----:B------:R-:W-:Y:S03]  /*44d0*/  HMMA.16816.F32 R64, R8, R46, RZ ;  /* 0x0000002e0840723c */ /* 0x000fe600000018ff */
[----:B------:R-:W-:Y:S04]  /*44e0*/  STL [R1+0x104], R212 ;  /* 0x000104d401007387 */ /* 0x000fe80000100800 */
[----:B------:R-:W-:Y:S01]  /*44f0*/  STL [R1+0x10c], R4 ;  /* 0x00010c0401007387 */ /* 0x000fe20000100800 */
[C---:B------:R-:W-:Y:S03]  /*4500*/  HMMA.16816.F32 R176, R12.reuse, R44, RZ ;  /* 0x0000002c0cb0723c */ /* 0x040fe600000018ff */
[----:B------:R-:W-:Y:S05]  /*4510*/  STL [R1+0x108], R219 ;  /* 0x000108db01007387 */ /* 0x000fea0000100800 */
[----:B------:R-:W-:Y:S01]  /*4520*/  HMMA.16816.F32 R180, R12, R46, RZ ;  /* 0x0000002e0cb4723c */ /* 0x000fe200000018ff */
[----:B------:R-:W1:Y:S07]  /*4530*/  LDSM.16.M88.4 R44, [R223+0x3000] ;  /* 0x00300000df2c783b */ /* 0x000e6e0000000200 */
[C---:B----4-:R-:W-:Y:S08]  /*4540*/  HMMA.16816.F32 R76, R8.reuse, R20, RZ ;  /* 0x00000014084c723c */ /* 0x050ff000000018ff */
[C---:B------:R-:W-:Y:S08]  /*4550*/  HMMA.16816.F32 R72, R8.reuse, R22, RZ ;  /* 0x000000160848723c */ /* 0x040ff000000018ff */
[C---:B------:R-:W-:Y:S08]  /*4560*/  HMMA.16816.F32 R88, R8.reuse, R32, RZ ;  /* 0x000000200858723c */ /* 0x040ff000000018ff */
[----:B------:R-:W-:Y:S08]  /*4570*/  HMMA.16816.F32 R124, R8, R34, RZ ;  /* 0x00000022087c723c */ /* 0x000ff000000018ff */
[----:B------:R-:W-:Y:S01]  /*4580*/  HMMA.16816.F32 R160, R12, R20, RZ ;  /* 0x000000140ca0723c */ /* 0x000fe200000018ff */
[----:B-1----:R-:W-:-:S07]  /*4590*/  IMAD.MOV.U32 R3, RZ, RZ, R47 ;  /* 0x000000ffff037224 */ /* 0x002fce00078e002f */
        /* <DEDUP_REMOVED lines=11> */
[----:B------:R-:W1:Y:S07]  /*4650*/  LDSM.16.M88.4 R12, [R222] ;  /* 0x00000000de0c783b */ /* 0x000e6e0000000200 */
[----:B------:R-:W-:Y:S01]  /*4660*/  HMMA.16816.F32 R48, R8, R38, RZ ;  /* 0x000000260830723c */ /* 0x000fe200000018ff */
[----:B------:R-:W-:-:S02]  /*4670*/  IMAD.MOV.U32 R5, RZ, RZ, R21 ;  /* 0x000000ffff057224 */ /* 0x000fc400078e0015 */
[----:B------:R-:W-:Y:S02]  /*4680*/  IMAD.MOV.U32 R6, RZ, RZ, R22 ;  /* 0x000000ffff067224 */ /* 0x000fe400078e0016 */
[----:B------:R-:W-:-:S03]  /*4690*/  IMAD.MOV.U32 R7, RZ, RZ, R23 ;  /* 0x000000ffff077224 */ /* 0x000fc600078e0017 */
[C---:B------:R-:W-:Y:S01]  /*46a0*/  HMMA.16816.F32 R136, R8.reuse, R24, RZ ;  /* 0x000000180888723c */ /* 0x040fe200000018ff */
[----:B------:R-:W-:Y:S02]  /*46b0*/  IMAD.MOV.U32 R23, RZ, RZ, R32 ;  /* 0x000000ffff177224 */ /* 0x000fe400078e0020 */
[----:B------:R-:W-:Y:S02]  /*46c0*/  IMAD.MOV.U32 R22, RZ, RZ, R33 ;  /* 0x000000ffff167224 */ /* 0x000fe400078e0021 */
[----:B------:R-:W-:Y:S02]  /*46d0*/  IMAD.MOV.U32 R21, RZ, RZ, R34 ;  /* 0x000000ffff157224 */ /* 0x000fe400078e0022 */
[----:B------:R-:W-:Y:S01]  /*46e0*/  IMAD.MOV.U32 R216, RZ, RZ, R23 ;  /* 0x000000ffffd87224 */ /* 0x000fe200078e0017 */
[----:B------:R-:W-:Y:S01]  /*46f0*/  HMMA.16816.F32 R132, R8, R28, RZ ;  /* 0x0000001c0884723c */ /* 0x000fe200000018ff */
[----:B------:R-:W-:Y:S02]  /*4700*/  IMAD.MOV.U32 R217, RZ, RZ, R22 ;  /* 0x000000ffffd97224 */ /* 0x000fe400078e0016 */
[----:B------:R-:W-:-:S04]  /*4710*/  IMAD.MOV.U32 R218, RZ, RZ, R21 ;  /* 0x000000ffffda7224 */ /* 0x000fc800078e0015 */
[----:B------:R-:W-:Y:S01]  /*4720*/  IMAD.MOV.U32 R28, RZ, RZ, R20 ;  /* 0x000000ffff1c7224 */ /* 0x000fe200078e0014 */
[----:B------:R-:W-:Y:S01]  /*4730*/  HMMA.16816.F32 R156, R16, R122, R64 ;  /* 0x0000007a109c723c */ /* 0x000fe20000001840 */
[----:B------:R-:W-:Y:S02]  /*4740*/  IMAD.MOV.U32 R20, RZ, RZ, R35 ;  /* 0x000000ffff147224 */ /* 0x000fe400078e0023 */
[----:B------:R-:W-:Y:S01]  /*4750*/  IMAD.MOV.U32 R4, RZ, RZ, R28 ;  /* 0x000000ffff047224 */ /* 0x000fe200078e001c */
[----:B------:R-:W-:Y:S01]  /*4760*/  LDSM.16.M88.4 R32, [R223+0x2000] ;  /* 0x00200000df20783b */ /* 0x000fe20000000200 */
[----:B------:R-:W-:-:S03]  /*4770*/  IMAD.MOV.U32 R219, RZ, RZ, R20 ;  /* 0x000000ffffdb7224 */ /* 0x000fc600078e0014 */
[----:B------:R-:W-:Y:S01]  /*4780*/  HMMA.16816.F32 R64, R16, R110, R124 ;  /* 0x0000006e1040723c */ /* 0x000fe2000000187c */
[----:B------:R-:W-:Y:S06]  /*4790*/  LDSM.16.M88.4 R20, [R223] ;  /* 0x00000000df14783b */ /* 0x000fec0000000200 */
[----:B------:R-:W-:Y:S01]  /*47a0*/  IMAD.MOV.U32 R126, RZ, RZ, R44 ;  /* 0x000000ffff7e7224 */ /* 0x000fe200078e002c */
[----:B-1----:R-:W-:Y:S01]  /*47b0*/  HMMA.16816.F32 R4, R12, R102, R4 ;  /* 0x000000660c04723c */ /* 0x002fe20000001804 */
[----:B------:R-:W-:Y:S02]  /*47c0*/  IMAD.MOV.U32 R125, RZ, RZ, R45 ;  /* 0x000000ffff7d7224 */ /* 0x000fe400078e002d */
[----:B------:R-:W-:-:S02]  /*47d0*/  IMAD.MOV.U32 R124, RZ, RZ, R46 ;  /* 0x000000ffff7c7224 */ /* 0x000fc400078e002e */
[----:B------:R-:W1:Y:S03]  /*47e0*/  LDSM.16.M88.4 R44, [R223+0x3800] ;  /* 0x00380000df2c783b */ /* 0x000e660000000200 */
[C---:B------:R-:W-:Y:S08]  /*47f0*/  HMMA.16816.F32 R60, R8.reuse, R40, RZ ;  /* 0x00000028083c723c */ /* 0x040ff000000018ff */
[C---:B------:R-:W-:Y:S01]  /*4800*/  HMMA.16816.F32 R52, R8.reuse, R36, RZ ;  /* 0x000000240834723c */ /* 0x040fe200000018ff */
[----:B------:R-:W-:Y:S06]  /*4810*/  LDSM.16.M88.4 R36, [R223+0x1800] ;  /* 0x00180000df24783b */ /* 0x000fec0000000200 */
[----:B------:R-:W-:Y:S01]  /*4820*/  STL [R1+0xc0], R5 ;  /* 0x0000c00501007387 */ /* 0x000fe20000100800 */
[----:B------:R-:W-:Y:S01]  /*4830*/  HMMA.16816.F32 R56, R8, R42, RZ ;  /* 0x0000002a0838723c */ /* 0x000fe200000018ff */
[----:B------:R-:W-:-:S02]  /*4840*/  IMAD.MOV.U32 R230, RZ, RZ, R4 ;  /* 0x000000ffffe67224 */ /* 0x000fc400078e0004 */
[----:B------:R-:W-:Y:S01]  /*4850*/  LDSM.16.M88.4 R40, [R223+0x1000] ;  /* 0x00100000df28783b */ /* 0x000fe20000000200 */
[----:B------:R-:W-:-:S03]  /*4860*/  IMAD.MOV.U32 R229, RZ, RZ, R7 ;  /* 0x000000ffffe57224 */ /* 0x000fc600078e0007 */
[----:B------:R2:W-:Y:S01]  /*4870*/  STL [R1+0xc4], R6 ;  /* 0x0000c40601007387 */ /* 0x0005e20000100800 */
[C---:B------:R-:W-:Y:S03]  /*4880*/  HMMA.16816.F32 R144, R8.reuse, R30, RZ ;  /* 0x0000001e0890723c */ /* 0x040fe600000018ff */
[----:B------:R-:W-:Y:S05]  /*4890*/  LDSM.16.M88.4 R28, [R223+0x2800] ;  /* 0x00280000df1c783b */ /* 0x000fea0000000200 */
[----:B------:R-:W-:Y:S01]  /*48a0*/  HMMA.16816.F32 R152, R8, R26, RZ ;  /* 0x0000001a0898723c */ /* 0x000fe200000018ff */
[----:B------:R-:W-:Y:S01]  /*48b0*/  LDSM.16.M88.4 R24, [R223+0x800] ;  /* 0x00080000df18783b */ /* 0x000fe20000000200 */
[----:B-1----:R-:W-:-:S05]  /*48c0*/  IMAD.MOV.U32 R127, RZ, RZ, R47 ;  /* 0x000000ffff7f7224 */ /* 0x002fca00078e002f */
[----:B------:R-:W-:Y:S01]  /*48d0*/  IMAD.MOV.U32 R11, RZ, RZ, R128 ;  /* 0x000000ffff0b7224 */ /* 0x000fe200078e0080 */
[----:B------:R-:W-:Y:S01]  /*48e0*/  HMMA.16816.F32 R200, R16, R106, R72 ;  /* 0x0000006a10c8723c */ /* 0x000fe20000001848 */
[----:B------:R-:W-:Y:S02]  /*48f0*/  IMAD.MOV.U32 R10, RZ, RZ, R129 ;  /* 0x000000ffff0a7224 */ /* 0x000fe400078e0081 */
[----:B------:R-:W-:Y:S02]  /*4900*/  IMAD.MOV.U32 R9, RZ, RZ, R130 ;  /* 0x000000ffff097224 */ /* 0x000fe400078e0082 */
[----:B------:R-:W-:-:S03]  /*4910*/  IMAD.MOV.U32 R8, RZ, RZ, R131 ;  /* 0x000000ffff087224 */ /* 0x000fc600078e0083 */
[C---:B------:R-:W-:Y:S08]  /*4920*/  HMMA.16816.F32 R72, R16.reuse, R114, R48 ;  /* 0x000000721048723c */ /* 0x040ff00000001830 */
[C---:B------:R-:W-:Y:S07]  /*4930*/  HMMA.16816.F32 R48, R16.reuse, R96, R136 ;  /* 0x000000601030723c */ /* 0x040fee0000001888 */
[----:B------:R-:W-:Y:S01]  /*4940*/  IMAD.MOV.U32 R136, RZ, RZ, R11 ;  /* 0x000000ffff887224 */ /* 0x000fe200078e000b */
[----:B------:R-:W-:Y:S01]  /*4950*/  HMMA.16816.F32 R196, R16, R120, R68 ;  /* 0x0000007810c4723c */ /* 0x000fe20000001844 */
[----:B------:R-:W-:-:S02]  /*4960*/  IMAD.MOV.U32 R137, RZ, RZ, R10 ;  /* 0x000000ffff897224 */ /* 0x000fc400078e000a */
[----:B------:R-:W-:Y:S02]  /*4970*/  IMAD.MOV.U32 R138, RZ, RZ, R9 ;  /* 0x000000ffff8a7224 */ /* 0x000fe400078e0009 */
[----:B------:R-:W-:Y:S02]  /*4980*/  IMAD.MOV.U32 R139, RZ, RZ, R8 ;  /* 0x000000ffff8b7224 */ /* 0x000fe400078e0008 */
[----:B------:R-:W1:Y:S01]  /*4990*/  LDSM.16.M88.4 R8, [R220+0x2000] ;  /* 0x00200000dc08783b */ /* 0x000e620000000200 */
[C---:B------:R-:W-:Y:S08]  /*49a0*/  HMMA.16816.F32 R148, R16.reuse, R116, R60 ;  /* 0x000000741094723c */ /* 0x040ff0000000183c */
[----:B------:R-:W-:Y:S08]  /*49b0*/  HMMA.16816.F32 R128, R16, R112, R52 ;  /* 0x000000701080723c */ /* 0x000ff00000001834 */
[----:B--2---:R-:W-:Y:S08]  /*49c0*/  HMMA.16816.F32 R4, R12, R98, R240 ;  /* 0x000000620c04723c */ /* 0x004ff000000018f0 */
[C---:B------:R-:W-:Y:S08]  /*49d0*/  HMMA.16816.F32 R224, R16.reuse, R92, R84 ;  /* 0x0000005c10e0723c */ /* 0x040ff00000001854 */
[C---:B------:R-:W-:Y:S01]  /*49e0*/  HMMA.16816.F32 R208, R16.reuse, R94, R80 ;  /* 0x0000005e10d0723c */ /* 0x040fe20000001850 */
[----:B------:R-:W2:Y:S06]  /*49f0*/  LDSM.16.M88.4 R80, [R220] ;  /* 0x00000000dc50783b */ /* 0x000eac0000000200 */
[----:B------:R-:W-:Y:S01]  /*4a00*/  STL [R1+0xc8], R5 ;  /* 0x0000c80501007387 */ /* 0x000fe20000100800 */
[----:B------:R-:W-:Y:S01]  /*4a10*/  HMMA.16816.F32 R204, R16, R104, R76 ;  /* 0x0000006810cc723c */ /* 0x000fe2000000184c */
[----:B------:R-:W-:-:S02]  /*4a20*/  IMAD.MOV.U32 R228, RZ, RZ, R4 ;  /* 0x000000ffffe47224 */ /* 0x000fc400078e0004 */
[----:B------:R3:W-:Y:S05]  /*4a30*/  STL.64 [R1+0xd0], R6 ;  /* 0x0000d00601007387 */ /* 0x0007ea0000100a00 */
[C---:B------:R-:W-:Y:S08]  /*4a40*/  HMMA.16816.F32 R140, R16.reuse, R118, R56 ;  /* 0x00000076108c723c */ /* 0x040ff00000001838 */
[C---:B------:R-:W-:Y:S08]  /*4a50*/  HMMA.16816.F32 R68, R16.reuse, R108, R88 ;  /* 0x0000006c1044723c */ /* 0x040ff00000001858 */
[C---:B------:R-:W-:Y:S07]  /*4a60*/  HMMA.16816.F32 R60, R16.reuse, R100, R132 ;  /* 0x00000064103c723c */ /* 0x040fee0000001884 */
[----:B------:R-:W-:Y:S01]  /*4a70*/  IMAD.MOV.U32 R134, RZ, RZ, R44 ;  /* 0x000000ffff867224 */ /* 0x000fe200078e002c */
[----:B------:R-:W-:Y:S01]  /*4a80*/  HMMA.16816.F32 R52, R16, R102, R144 ;  /* 0x000000661034723c */ /* 0x000fe20000001890 */
[----:B------:R-:W-:-:S02]  /*4a90*/  IMAD.MOV.U32 R133, RZ, RZ, R45 ;  /* 0x000000ffff857224 */ /* 0x000fc400078e002d */
[----:B------:R-:W-:-:S05]  /*4aa0*/  IMAD.MOV.U32 R132, RZ, RZ, R46 ;  /* 0x000000ffff847224 */ /* 0x000fca00078e002e */
[----:B------:R-:W-:Y:S08]  /*4ab0*/  HMMA.16816.F32 R16, R16, R98, R152 ;  /* 0x000000621010723c */ /* 0x000ff00000001898 */
[C---:B------:R-:W-:Y:S08]  /*4ac0*/  HMMA.16816.F32 R44, R12.reuse, R92, R172 ;  /* 0x0000005c0c2c723c */ /* 0x040ff000000018ac */
        /* <DEDUP_REMOVED lines=9> */
[C---:B------:R-:W-:Y:S01]  /*4b60*/  HMMA.16816.F32 R132, R12.reuse, R110, R248 ;  /* 0x0000006e0c84723c */ /* 0x040fe200000018f8 */
[----:B------:R-:W-:Y:S02]  /*4b70*/  IMAD.MOV.U32 R185, RZ, RZ, R125 ;  /* 0x000000ffffb97224 */ /* 0x000fe400078e007d */
[----:B------:R-:W-:Y:S02]  /*4b80*/  IMAD.MOV.U32 R186, RZ, RZ, R124 ;  /* 0x000000ffffba7224 */ /* 0x000fe400078e007c */
[----:B------:R-:W-:Y:S01]  /*4b90*/  IMAD.MOV.U32 R187, RZ, RZ, R3 ;  /* 0x000000ffffbb7224 */ /* 0x000fe200078e0003 */
[----:B------:R-:W-:Y:S01]  /*4ba0*/  LEA R3, R213, UR14, 0x4 ;  /* 0x0000000ed5037c11 */ /* 0x000fe2000f8e20ff */
        /* <DEDUP_REMOVED lines=8> */
[----:B------:R-:W-:Y:S07]  /*4c30*/  HMMA.16816.F32 R136, R12, R96, R216 ;  /* 0x000000600c88723c */ /* 0x000fee00000018d8 */
[----:B------:R-:W-:Y:S01]  /*4c40*/  IMAD.IADD R217, R0, 0x1, R223 ;  /* 0x0000000100d97824 */ /* 0x000fe200078e02df */
[----:B-1----:R-:W-:Y:S01]  /*4c50*/  HMMA.16816.F32 R96, R8, R20, R224 ;  /* 0x000000140860723c */ /* 0x002fe200000018e0 */
[----:B------:R-:W-:-:S04]  /*4c60*/  IMAD.U32 R0, RZ, RZ, UR9 ;  /* 0x00000009ff007e24 */ /* 0x000fc8000f8e00ff */
[----:B------:R-:W-:-:S03]  /*4c70*/  IMAD R0, R0, 0x80, R215 ;  /* 0x0000008000007824 */ /* 0x000fc600078e02d7 */
[C---:B------:R-:W-:Y:S08]  /*4c80*/  HMMA.16816.F32 R100, R8.reuse, R22, R208 ;  /* 0x000000160864723c */ /* 0x040ff000000018d0 */
[C---:B------:R-:W-:Y:S07]  /*4c90*/  HMMA.16816.F32 R144, R8.reuse, R24, R204 ;  /* 0x000000180890723c */ /* 0x040fee00000018cc */
[----:B------:R-:W-:Y:S01]  /*4ca0*/  IMAD.MOV.U32 R206, RZ, RZ, R186 ;  /* 0x000000ffffce7224 */ /* 0x000fe200078e00ba */
[----:B------:R-:W-:Y:S01]  /*4cb0*/  HMMA.16816.F32 R152, R8, R26, R200 ;  /* 0x0000001a0898723c */ /* 0x000fe200000018c8 */
[----:B------:R-:W-:-:S07]  /*4cc0*/  IMAD.MOV.U32 R205, RZ, RZ, R187 ;  /* 0x000000ffffcd7224 */ /* 0x000fce00078e00bb */
        /* <DEDUP_REMOVED lines=8> */
[C---:B------:R-:W-:Y:S01]  /*4d50*/  HMMA.16816.F32 R172, R8.reuse, R184, R60 ;  /* 0x000000b808ac723c */ /* 0x040fe2000000183c */
[----:B------:R-:W-:Y:S07]  /*4d60*/  LDSM.16.M88.4 R60, [R221] ;  /* 0x00000000dd3c783b */ /* 0x000fee0000000200 */
[C---:B------:R-:W-:Y:S08]  /*4d70*/  HMMA.16816.F32 R176, R8.reuse, R180, R48 ;  /* 0x000000b408b0723c */ /* 0x040ff00000001830 */
[C---:B---3--:R-:W-:Y:S01]  /*4d80*/  HMMA.16816.F32 R4, R8.reuse, R186, R52 ;  /* 0x000000ba0804723c */ /* 0x048fe20000001834 */
[----:B------:R-:W-:Y:S07]  /*4d90*/  LDSM.16.M88.4 R52, [R221+0x2000] ;  /* 0x00200000dd34783b */ /* 0x000fee0000000200 */
[----:B------:R-:W-:Y:S01]  /*4da0*/  HMMA.16816.F32 R8, R8, R182, R16 ;  /* 0x000000b60808723c */ /* 0x000fe20000001810 */
[----:B------:R-:W-:Y:S07]  /*4db0*/  LDSM.16.M88.4 R16, [R217+0x1000] ;  /* 0x00100000d910783b */ /* 0x000fee0000000200 */
[C---:B------:R-:W-:Y:S07]  /*4dc0*/  HMMA.16816.F32 R104, R12.reuse, R112, R192 ;  /* 0x000000700c68723c */ /* 0x040fee00000018c0 */
[----:B------:R1:W-:Y:S01]  /*4dd0*/  STL [R1+0xa4], R5 ;  /* 0x0000a40501007387 */ /* 0x0003e20000100800 */
[----:B------:R-:W-:Y:S01]  /*4de0*/  IMAD.MOV.U32 R193, RZ, RZ, R4 ;  /* 0x000000ffffc17224 */ /* 0x000fe200078e0004 */
[C---:B------:R-:W-:Y:S01]  /*4df0*/  HMMA.16816.F32 R116, R12.reuse, R118, R188 ;  /* 0x000000760c74723c */ /* 0x040fe200000018bc */
[----:B------:R-:W-:Y:S01]  /*4e00*/  IMAD.MOV.U32 R194, RZ, RZ, R7 ;  /* 0x000000ffffc27224 */ /* 0x000fe200078e0007 */
[----:B------:R3:W-:Y:S05]  /*4e10*/  STL [R1+0xa8], R6 ;  /* 0x0000a80601007387 */ /* 0x0007ea0000100800 */
[----:B------:R-:W-:Y:S01]  /*4e20*/  IMAD.MOV.U32 R203, RZ, RZ, R8 ;  /* 0x000000ffffcb7224 */ /* 0x000fe200078e0008 */
[----:B------:R-:W-:Y:S01]  /*4e30*/  HMMA.16816.F32 R112, R12, R114, R232 ;  /* 0x000000720c70723c */ /* 0x000fe200000018e8 */
[----:B------:R-:W-:Y:S01]  /*4e40*/  IMAD.MOV.U32 R202, RZ, RZ, R11 ;  /* 0x000000ffffca7224 */ /* 0x000fe200078e000b */
[----:B------:R-:W-:Y:S01]  /*4e50*/  LDSM.16.M88.4 R12, [R217+0x800] ;  /* 0x00080000d90c783b */ /* 0x000fe20000000200 */
[----:B------:R-:W-:-:S02]  /*4e60*/  IMAD.MOV.U32 R4, RZ, RZ, R9 ;  /* 0x000000ffff047224 */ /* 0x000fc400078e0009 */
[----:B------:R-:W-:Y:S02]  /*4e70*/  IMAD.MOV.U32 R219, RZ, RZ, R10 ;  /* 0x000000ffffdb7224 */ /* 0x000fe400078e000a */
[----:B------:R-:W4:Y:S01]  /*4e80*/  LDSM.16.M88.4 R8, [R217] ;  /* 0x00000000d908783b */ /* 0x000f220000000200 */
[C---:B--2---:R-:W-:Y:S03]  /*4e90*/  HMMA.16816.F32 R44, R80.reuse, R20, R44 ;  /* 0x00000014502c723c */ /* 0x044fe6000000182c */
[----:B------:R-:W-:Y:S04]  /*4ea0*/  STL [R1+0x114], R219 ;  /* 0x000114db01007387 */ /* 0x000fe80000100800 */
[----:B------:R-:W-:Y:S01]  /*4eb0*/  IMAD.IADD R20, R214, 0x1, R3 ;  /* 0x00000001d6147824 */ /* 0x000fe200078e0203 */
[----:B------:R-:W-:Y:S01]  /*4ec0*/  HMMA.16816.F32 R56, R80, R22, R56 ;  /* 0x000000165038723c */ /* 0x000fe20000001838 */
[----:B------:R-:W-:Y:S01]  /*4ed0*/  IADD3 R21, R0, 0x1, RZ ;  /* 0x0000000100157810 */ /* 0x000fe20007ffe0ff */
[----:B------:R-:W-:Y:S02]  /*4ee0*/  STL [R1+0x110], R4 ;  /* 0x0001100401007387 */ /* 0x000fe40000100800 */
[----:B------:R-:W-:-:S02]  /*4ef0*/  IADD3 R236, R20, UR5, RZ ;  /* 0x0000000514ec7c10 */ /* 0x000fc4000fffe0ff */
[----:B------:R-:W-:Y:S01]  /*4f00*/  IADD3 R7, R20, 0x48, RZ ;  /* 0x0000004814077810 */ /* 0x000fe20007ffe0ff */
[----:B------:R-:W-:Y:S01]  /*4f10*/  STL [R1+0x118], R223 ;  /* 0x000118df01007387 */ /* 0x000fe20000100800 */
[C---:B------:R-:W-:Y:S01]  /*4f20*/  HMMA.16816.F32 R48, R80.reuse, R24, R76 ;  /* 0x000000185030723c */ /* 0x040fe2000000184c */
[----:B------:R-:W-:Y:S01]  /*4f30*/  IMAD.IADD R3, R236, 0x1, -R0 ;  /* 0x00000001ec037824 */ /* 0x000fe200078e0a00 */
[----:B------:R-:W-:Y:S01]  /*4f40*/  IADD3 R22, R0, 0x8, RZ ;  /* 0x0000000800167810 */ /* 0x000fe20007ffe0ff */
[----:B-1----:R-:W-:Y:S01]  /*4f50*/  IMAD.IADD R5, R236, 0x1, -R21 ;  /* 0x00000001ec057824 */ /* 0x002fe200078e0a15 */
[----:B------:R-:W-:Y:S02]  /*4f60*/  IADD3 R23, R0, 0x9, RZ ;  /* 0x0000000900177810 */ /* 0x000fe40007ffe0ff */
[----:B------:R-:W-:Y:S02]  /*4f70*/  IABS R3, R3 ;  /* 0x0000000300037213 */ /* 0x000fe40000000000 */
[----:B------:R-:W-:Y:S01]  /*4f80*/  HMMA.16816.F32 R64, R80, R26, R84 ;  /* 0x0000001a5040723c */ /* 0x000fe20000001854 */
[----:B------:R-:W-:-:S02]  /*4f90*/  IABS R5, R5 ;  /* 0x0000000500057213 */ /* 0x000fc40000000000 */
[C---:B------:R-:W-:Y:S02]  /*4fa0*/  IADD3 R24, R0.reuse, 0x10, RZ ;  /* 0x0000001000187810 */ /* 0x040fe40007ffe0ff */
[C---:B------:R-:W-:Y:S02]  /*4fb0*/  IADD3 R25, R0.reuse, 0x11, RZ ;  /* 0x0000001100197810 */ /* 0x040fe40007ffe0ff */
[----:B------:R-:W-:Y:S01]  /*4fc0*/  IADD3 R26, R0, 0x18, RZ ;  /* 0x00000018001a7810 */ /* 0x000fe20007ffe0ff */
[----:B------:R-:W-:Y:S01]  /*4fd0*/  HMMA.16816.F32 R72, R80, R36, R92 ;  /* 0x000000245048723c */ /* 0x000fe2000000185c */
[----:B------:R1:W-:Y:S01]  /*4fe0*/  I2F R92, R3 ;  /* 0x00000003005c7306 */ /* 0x0003e20000201400 */
[----:B---3--:R-:W-:Y:S01]  /*4ff0*/  IMAD.IADD R6, R236, 0x1, -R25 ;  /* 0x00000001ec067824 */ /* 0x008fe200078e0a19 */
[----:B------:R-:W-:Y:S02]  /*5000*/  IADD3 R27, R0, 0x19, RZ ;  /* 0x00000019001b7810 */ /* 0x000fe40007ffe0ff */
[----:B------:R-:W-:-:S03]  /*5010*/  IADD3 R241, R7, UR5, RZ ;  /* 0x0000000507f17c10 */ /* 0x000fc6000fffe0ff */
[C---:B------:R-:W-:Y:S01]  /*5020*/  HMMA.16816.F32 R36, R80.reuse, R38, R116 ;  /* 0x000000265024723c */ /* 0x040fe20000001874 */
[----:B------:R2:W-:Y:S07]  /*5030*/  I2F R93, R5 ;  /* 0x00000005005d7306 */ /* 0x0005ee0000201400 */
[----:B------:R-:W-:Y:S01]  /*5040*/  HMMA.16816.F32 R76, R80, R32, R104 ;  /* 0x00000020504c723c */ /* 0x000fe20000001868 */
[----:B-1----:R-:W-:-:S05]  /*5050*/  IMAD.IADD R3, R236, 0x1, -R22 ;  /* 0x00000001ec037824 */ /* 0x002fca00078e0a16 */
[----:B------:R-:W-:Y:S02]  /*5060*/  IABS R3, R3 ;  /* 0x0000000300037213 */ /* 0x000fe40000000000 */
[----:B----4-:R-:W-:Y:S01]  /*5070*/  HMMA.16816.F32 R96, R52, R8, R96 ;  /* 0x000000083460723c */ /* 0x010fe20000001860 */
[----:B--2---:R-:W-:Y:S01]  /*5080*/  IMAD.IADD R5, R236, 0x1, -R23 ;  /* 0x00000001ec057824 */ /* 0x004fe200078e0a17 */
[----:B------:R1:W-:Y:S01]  /*5090*/  I2F R94, R3 ;  /* 0x00000003005e7306 */ /* 0x0003e20000201400 */
[----:B------:R-:W-:-:S03]  /*50a0*/  IADD3 R33, R0, 0x28, RZ ;  /* 0x0000002800217810 */ /* 0x000fc60007ffe0ff */
[----:B------:R-:W-:Y:S02]  /*50b0*/  IABS R5, R5 ;  /* 0x0000000500057213 */ /* 0x000fe40000000000 */
[----:B------:R-:W-:Y:S08]  /*50c0*/  HMMA.16816.F32 R44, R60, R8, R44 ;  /* 0x000000083c2c723c */ /* 0x000ff0000000182c */
[----:B------:R-:W-:Y:S01]  /*50d0*/  HMMA.16816.F32 R116, R52, R10, R100 ;  /* 0x0000000a3474723c */ /* 0x000fe20000001864 */
[----:B------:R-:W-:Y:S01]  /*50e0*/  LDSM.16.M88.4 R100, [R217+0x3000] ;  /* 0x00300000d964783b */ /* 0x000fe20000000200 */
[----:B-1----:R-:W-:-:S05]  /*50f0*/  IMAD.IADD R3, R236, 0x1, -R24 ;  /* 0x00000001ec037824 */ /* 0x002fca00078e0a18 */
[----:B------:R-:W-:Y:S01]  /*5100*/  IABS R3, R3 ;  /* 0x0000000300037213 */ /* 0x000fe20000000000 */
[----:B------:R-:W-:Y:S01]  /*5110*/  HMMA.16816.F32 R104, R60, R10, R56 ;  /* 0x0000000a3c68723c */ /* 0x000fe20000001838 */
[----:B------:R-:W1:Y:S01]  /*5120*/  LDSM.16.M88.4 R8, [R217+0x1800] ;  /* 0x00180000d908783b */ /* 0x000e620000000200 */
[----:B------:R2:W-:Y:S05]  /*5130*/  I2F R58, R5 ;  /* 0x00000005003a7306 */ /* 0x0005ea0000201400 */
[C---:B------:R-:W-:Y:S01]  /*5140*/  IADD3 R56, R0.reuse, 0x61, RZ ;  /* 0x0000006100387810 */ /* 0x040fe20007ffe0ff */
[----:B------:R-:W-:Y:S01]  /*5150*/  HMMA.16816.F32 R68, R80, R40, R88 ;  /* 0x000000285044723c */ /* 0x000fe20000001858 */
[----:B------:R-:W-:-:S07]  /*5160*/  IADD3 R57, R0, 0x68, RZ ;  /* 0x0000006800397810 */ /* 0x000fce0007ffe0ff */
[----:B------:R-:W-:Y:S01]  /*5170*/  HMMA.16816.F32 R40, R80, R42, R120 ;  /* 0x0000002a5028723c */ /* 0x000fe20000001878 */
[----:B--2---:R-:W-:Y:S01]  /*5180*/  IMAD.MOV.U32 R5, RZ, RZ, R3 ;  /* 0x000000ffff057224 */ /* 0x004fe200078e0003 */
[----:B------:R-:W-:Y:S01]  /*5190*/  IABS R3, R6 ;  /* 0x0000000600037213 */ /* 0x000fe20000000000 */
[----:B------:R-:W-:-:S05]  /*51a0*/  IMAD.IADD R6, R236, 0x1, -R26 ;  /* 0x00000001ec067824 */ /* 0x000fca00078e0a1a */
[----:B------:R-:W-:Y:S07]  /*51b0*/  HMMA.16816.F32 R88, R80, R28, R124 ;  /* 0x0000001c5058723c */ /* 0x000fee000000187c */
[C---:B------:R-:W-:Y:S01]  /*51c0*/  IADD3 R29, R0.reuse, 0x20, RZ ;  /* 0x00000020001d7810 */ /* 0x040fe20007ffe0ff */
[-C--:B------:R-:W-:Y:S01]  /*51d0*/  HMMA.16816.F32 R120, R60, R12.reuse, R48 ;  /* 0x0000000c3c78723c */ /* 0x080fe20000001830 */
[----:B------:R2:W-:Y:S06]  /*51e0*/  I2F R49, R5 ;  /* 0x0000000500317306 */ /* 0x0005ec0000201400 */
[----:B------:R-:W-:Y:S01]  /*51f0*/  IADD3 R48, R0, 0x60, RZ ;  /* 0x0000006000307810 */ /* 0x000fe20007ffe0ff */
[C---:B------:R-:W-:Y:S08]  /*5200*/  HMMA.16816.F32 R144, R52.reuse, R12, R144 ;  /* 0x0000000c3490723c */ /* 0x040ff00000001890 */
[----:B------:R-:W-:Y:S01]  /*5210*/  HMMA.16816.F32 R152, R52, R14, R152 ;  /* 0x0000000e3498723c */ /* 0x000fe20000001898 */
[----:B--2---:R-:W-:Y:S01]  /*5220*/  IMAD.MOV.U32 R5, RZ, RZ, R3 ;  /* 0x000000ffff057224 */ /* 0x004fe200078e0003 */
[----:B------:R-:W-:Y:S01]  /*5230*/  IABS R3, R6 ;  /* 0x0000000600037213 */ /* 0x000fe20000000000 */
[----:B------:R-:W-:-:S02]  /*5240*/  IMAD.IADD R6, R236, 0x1, -R27 ;  /* 0x00000001ec067824 */ /* 0x000fc400078e0a1b */
[----:B------:R2:W-:Y:S03]  /*5250*/  I2F R50, R5 ;  /* 0x0000000500327306 */ /* 0x0005e60000201400 */
[----:B------:R-:W-:Y:S01]  /*5260*/  HMMA.16816.F32 R124, R60, R14, R64 ;  /* 0x0000000e3c7c723c */ /* 0x000fe20000001840 */
[----:B------:R-:W3:Y:S06]  /*5270*/  LDSM.16.M88.4 R12, [R217+0x2000] ;  /* 0x00200000d90c783b */ /* 0x000eec0000000200 */
[C---:B------:R-:W-:Y:S01]  /*5280*/  IADD3 R65, R0.reuse, 0x69, RZ ;  /* 0x0000006900417810 */ /* 0x040fe20007ffe0ff */
[----:B------:R-:W-:Y:S01]  /*5290*/  HMMA.16816.F32 R132, R80, R30, R132 ;  /* 0x0000001e5084723c */ /* 0x000fe20000001884 */
[----:B------:R-:W-:Y:S01]  /*52a0*/  IADD3 R67, R0, 0x70, RZ ;  /* 0x0000007000437810 */ /* 0x000fe20007ffe0ff */
[----:B--2---:R-:W-:Y:S01]  /*52b0*/  IMAD.MOV.U32 R5, RZ, RZ, R3 ;  /* 0x000000ffff057224 */ /* 0x004fe200078e0003 */
[----:B------:R-:W-:Y:S01]  /*52c0*/  IABS R3, R6 ;  /* 0x0000000600037213 */ /* 0x000fe20000000000 */
[----:B------:R-:W-:-:S03]  /*52d0*/  IMAD.IADD R6, R236, 0x1, -R29 ;  /* 0x00000001ec067824 */ /* 0x000fc600078e0a1d */
[----:B------:R-:W-:Y:S01]  /*52e0*/  IADD3 R31, R0, 0x21, RZ ;  /* 0x00000021001f7810 */ /* 0x000fe20007ffe0ff */
[----:B------:R2:W-:Y:S01]  /*52f0*/  I2F R51, R5 ;  /* 0x0000000500337306 */ /* 0x0005e20000201400 */
[----:B-1----:R-:W-:Y:S08]  /*5300*/  HMMA.16816.F32 R224, R52, R10, R140 ;  /* 0x0000000a34e0723c */ /* 0x002ff0000000188c */
[----:B------:R-:W-:Y:S01]  /*5310*/  HMMA.16816.F32 R188, R60, R8, R72 ;  /* 0x000000083cbc723c */ /* 0x000fe20000001848 */
[----:B--2---:R-:W-:Y:S01]  /*5320*/  IMAD.MOV.U32 R5, RZ, RZ, R3 ;  /* 0x000000ffff057224 */ /* 0x004fe200078e0003 */
[----:B------:R-:W-:Y:S01]  /*5330*/  IABS R3, R6 ;  /* 0x0000000600037213 */ /* 0x000fe20000000000 */
[----:B------:R-:W-:-:S05]  /*5340*/  IMAD.IADD R6, R236, 0x1, -R31 ;  /* 0x00000001ec067824 */ /* 0x000fca00078e0a1f */
[----:B------:R-:W-:Y:S01]  /*5350*/  HMMA.16816.F32 R148, R52, R8, R148 ;  /* 0x000000083494723c */ /* 0x000fe20000001894 */
[----:B------:R1:W-:Y:S01]  /*5360*/  I2F R59, R5 ;  /* 0x00000005003b7306 */ /* 0x0003e20000201400 */
[C---:B------:R-:W-:Y:S02]  /*5370*/  IADD3 R73, R0.reuse, 0x71, RZ ;  /* 0x0000007100497810 */ /* 0x040fe40007ffe0ff */
[----:B------:R-:W-:-:S04]  /*5380*/  IADD3 R74, R0, 0x78, RZ ;  /* 0x00000078004a7810 */ /* 0x000fc80007ffe0ff */
[----:B------:R-:W-:Y:S01]  /*5390*/  HMMA.16816.F32 R140, R60, R10, R36 ;  /* 0x0000000a3c8c723c */ /* 0x000fe20000001824 */
[----:B------:R-:W2:Y:S06]  /*53a0*/  LDSM.16.M88.4 R8, [R217+0x2800] ;  /* 0x00280000d908783b */ /* 0x000eac0000000200 */
[----:B------:R-:W-:Y:S01]  /*53b0*/  IADD3 R36, R0, 0x41, RZ ;  /* 0x0000004100247810 */ /* 0x000fe20007ffe0ff */
[----:B------:R-:W-:Y:S01]  /*53c0*/  HMMA.16816.F32 R84, R80, R34, R112 ;  /* 0x000000225054723c */ /* 0x000fe20000001870 */
[----:B-1----:R-:W-:Y:S01]  /*53d0*/  IMAD.MOV.U32 R5, RZ, RZ, R3 ;  /* 0x000000ffff057224 */ /* 0x002fe200078e0003 */
[----:B------:R-:W-:Y:S01]  /*53e0*/  IABS R3, R6 ;  /* 0x0000000600037213 */ /* 0x000fe20000000000 */
[----:B------:R-:W-:Y:S01]  /*53f0*/  IMAD.IADD R6, R236, 0x1, -R33 ;  /* 0x00000001ec067824 */ /* 0x000fe200078e0a21 */
[C---:B------:R-:W-:Y:S01]  /*5400*/  IADD3 R37, R0.reuse, 0x48, RZ ;  /* 0x0000004800257810 */ /* 0x040fe20007ffe0ff */
[----:B------:R1:W-:Y:S01]  /*5410*/  I2F R64, R5 ;  /* 0x0000000500407306 */ /* 0x0003e20000201400 */
[----:B------:R-:W-:-:S02]  /*5420*/  IADD3 R38, R0, 0x49, RZ ;  /* 0x0000004900267810 */ /* 0x000fc40007ffe0ff */
[C---:B------:R-:W-:Y:S01]  /*5430*/  IADD3 R34, R0.reuse, 0x29, RZ ;  /* 0x0000002900227810 */ /* 0x040fe20007ffe0ff */
[----:B------:R-:W-:Y:S01]  /*5440*/  HMMA.16816.F32 R108, R80, R184, R108 ;  /* 0x000000b8506c723c */ /* 0x000fe2000000186c */
[----:B------:R-:W-:-:S07]  /*5450*/  IADD3 R35, R0, 0x30, RZ ;  /* 0x0000003000237810 */ /* 0x000fce0007ffe0ff */
[----:B------:R-:W-:Y:S01]  /*5460*/  HMMA.16816.F32 R136, R80, R180, R136 ;  /* 0x000000b45088723c */ /* 0x000fe20000001888 */
[----:B-1----:R-:W-:Y:S01]  /*5470*/  IMAD.MOV.U32 R5, RZ, RZ, R3 ;  /* 0x000000ffff057224 */ /* 0x002fe200078e0003 */
[----:B------:R-:W-:Y:S01]  /*5480*/  IABS R3, R6 ;  /* 0x0000000600037213 */ /* 0x000fe20000000000 */
[----:B------:R-:W-:Y:S02]  /*5490*/  IMAD.IADD R6, R236, 0x1, -R34 ;  /* 0x00000001ec067824 */ /* 0x000fe400078e0a22 */
[----:B------:R1:W-:Y:S03]  /*54a0*/  I2F R66, R5 ;  /* 0x0000000500427306 */ /* 0x0003e60000201400 */
[----:B------:R-:W-:Y:S08]  /*54b0*/  HMMA.16816.F32 R184, R52, R18, R156 ;  /* 0x0000001234b8723c */ /* 0x000ff0000000189c */
[----:B------:R-:W-:Y:S01]  /*54c0*/  HMMA.16816.F32 R180, R60, R16, R68 ;  /* 0x000000103cb4723c */ /* 0x000fe20000001844 */
[----:B-1----:R-:W-:-:S07]  /*54d0*/  IMAD.MOV.U32 R5, RZ, RZ, R3 ;  /* 0x000000ffff057224 */ /* 0x002fce00078e0003 */
[----:B------:R-:W-:Y:S01]  /*54e0*/  HMMA.16816.F32 R196, R52, R16, R196 ;  /* 0x0000001034c4723c */ /* 0x000fe200000018c4 */
[----:B------:R-:W-:Y:S01]  /*54f0*/  IABS R3, R6 ;  /* 0x0000000600037213 */ /* 0x000fe20000000000 */
[----:B------:R-:W-:Y:S01]  /*5500*/  IMAD.IADD R6, R236, 0x1, -R35 ;  /* 0x00000001ec067824 */ /* 0x000fe200078e0a23 */
[----:B------:R1:W-:Y:S01]  /*5510*/  I2F R68, R5 ;  /* 0x0000000500447306 */ /* 0x0003e20000201400 */
[C---:B------:R-:W-:Y:S02]  /*5520*/  IADD3 R70, R0.reuse, 0x50, RZ ;  /* 0x0000005000467810 */ /* 0x040fe40007ffe0ff */
[C---:B------:R-:W-:Y:S02]  /*5530*/  IADD3 R71, R0.reuse, 0x51, RZ ;  /* 0x0000005100477810 */ /* 0x040fe40007ffe0ff */
[----:B------:R-:W-:Y:S07]  /*5540*/  HMMA.16816.F32 R156, R60, R18, R40 ;  /* 0x000000123c9c723c */ /* 0x000fee0000001828 */
[C---:B------:R-:W-:Y:S01]  /*5550*/  IADD3 R40, R0.reuse, 0x31, RZ ;  /* 0x0000003100287810 */ /* 0x040fe20007ffe0ff */
[----:B---3--:R-:W-:Y:S01]  /*5560*/  HMMA.16816.F32 R16, R52, R14, R160 ;  /* 0x0000000e3410723c */ /* 0x008fe200000018a0 */
[----:B------:R-:W-:Y:S01]  /*5570*/  IADD3 R41, R0, 0x38, RZ ;  /* 0x0000003800297810 */ /* 0x000fe20007ffe0ff */
[----:B-1----:R-:W-:Y:S01]  /*5580*/  IMAD.MOV.U32 R5, RZ, RZ, R3 ;  /* 0x000000ffff057224 */ /* 0x002fe200078e0003 */
[----:B------:R-:W-:Y:S01]  /*5590*/  IABS R3, R6 ;  /* 0x0000000600037213 */ /* 0x000fe20000000000 */
[----:B------:R-:W-:Y:S01]  /*55a0*/  IMAD.IADD R6, R236, 0x1, -R40 ;  /* 0x00000001ec067824 */ /* 0x000fe200078e0a28 */
[C---:B------:R-:W-:Y:S01]  /*55b0*/  IADD3 R42, R0.reuse, 0x39, RZ ;  /* 0x00000039002a7810 */ /* 0x040fe20007ffe0ff */
[----:B------:R1:W-:Y:S02]  /*55c0*/  I2F R69, R5 ;  /* 0x0000000500457306 */ /* 0x0003e40000201400 */
[----:B------:R-:W-:Y:S01]  /*55d0*/  HMMA.16816.F32 R76, R60, R12, R76 ;  /* 0x0000000c3c4c723c */ /* 0x000fe2000000184c */
[----:B------:R-:W-:-:S07]  /*55e0*/  IADD3 R43, R0, 0x40, RZ ;  /* 0x00000040002b7810 */ /* 0x000fce0007ffe0ff */
[----:B------:R-:W-:Y:S01]  /*55f0*/  HMMA.16816.F32 R128, R52, R12, R128 ;  /* 0x0000000c3480723c */ /* 0x000fe20000001880 */
[----:B-1----:R-:W-:Y:S01]  /*5600*/  IMAD.MOV.U32 R5, RZ, RZ, R3 ;  /* 0x000000ffff057224 */ /* 0x002fe200078e0003 */
[----:B------:R-:W-:Y:S01]  /*5610*/  IABS R3, R6 ;  /* 0x0000000600037213 */ /* 0x000fe20000000000 */
[----:B------:R-:W-:-:S05]  /*5620*/  IMAD.IADD R6, R236, 0x1, -R41 ;  /* 0x00000001ec067824 */ /* 0x000fca00078e0a29 */
[----:B------:R-:W-:Y:S01]  /*5630*/  HMMA.16816.F32 R12, R60, R14, R84 ;  /* 0x0000000e3c0c723c */ /* 0x000fe20000001854 */
[----:B------:R1:W-:Y:S01]  /*5640*/  I2F R72, R5 ;  /* 0x0000000500487306 */ /* 0x0003e20000201400 */
[----:B------:R-:W-:Y:S02]  /*5650*/  IMAD.MOV.U32 R216, RZ, RZ, R18 ;  /* 0x000000ffffd87224 */ /* 0x000fe400078e0012 */
[----:B------:R-:W-:Y:S02]  /*5660*/  IMAD.MOV.U32 R215, RZ, RZ, R17 ;  /* 0x000000ffffd77224 */ /* 0x000fe400078e0011 */
[----:B------:R-:W-:Y:S02]  /*5670*/  IMAD.MOV.U32 R209, RZ, RZ, R19 ;  /* 0x000000ffffd17224 */ /* 0x000fe400078e0013 */
[----:B------:R-:W-:Y:S01]  /*5680*/  IMAD.MOV.U32 R204, RZ, RZ, R16 ;  /* 0x000000ffffcc7224 */ /* 0x000fe200078e0010 */
[----:B--2---:R-:W-:Y:S01]  /*5690*/  HMMA.16816.F32 R112, R52, R10, R168 ;  /* 0x0000000a3470723c */ /* 0x004fe200000018a8 */
[----:B------:R-:W-:-:S02]  /*56a0*/  IMAD.MOV.U32 R95, RZ, RZ, R76 ;  /* 0x000000ffff5f7224 */ /* 0x000fc400078e004c */
[----:B------:R-:W-:Y:S02]  /*56b0*/  IMAD.MOV.U32 R247, RZ, RZ, R78 ;  /* 0x000000fffff77224 */ /* 0x000fe400078e004e */
[----:B------:R-:W-:Y:S02]  /*56c0*/  IMAD.MOV.U32 R192, RZ, RZ, R79 ;  /* 0x000000ffffc07224 */ /* 0x000fe400078e004f */
[----:B------:R-:W-:Y:S01]  /*56d0*/  IMAD.MOV.U32 R79, RZ, RZ, R77 ;  /* 0x000000ffff4f7224 */ /* 0x000fe200078e004d */
[C---:B------:R-:W-:Y:S01]  /*56e0*/  HMMA.16816.F32 R16, R60.reuse, R8, R88 ;  /* 0x000000083c10723c */ /* 0x040fe20000001858 */
[----:B-1----:R-:W-:Y:S01]  /*56f0*/  IMAD.MOV.U32 R5, RZ, RZ, R3 ;  /* 0x000000ffff057224 */ /* 0x002fe200078e0003 */
[----:B------:R-:W-:Y:S01]  /*5700*/  IABS R3, R6 ;  /* 0x0000000600037213 */ /* 0x000fe20000000000 */
[----:B------:R-:W-:Y:S01]  /*5710*/  IMAD.IADD R6, R236, 0x1, -R42 ;  /* 0x00000001ec067824 */ /* 0x000fe200078e0a2a */
[----:B------:R-:W-:Y:S01]  /*5720*/  IADD3 R77, R0, 0x79, RZ ;  /* 0x00000079004d7810 */ /* 0x000fe20007ffe0ff */
[----:B------:R1:W-:Y:S02]  /*5730*/  I2F R75, R5 ;  /* 0x00000005004b7306 */ /* 0x0003e40000201400 */
        /* <DEDUP_REMOVED lines=8> */
[----:B------:R-:W-:Y:S01]  /*57c0*/  ULDC UR5, c[0x0][0x2e8] ;  /* 0x0000ba0000057ab9 */ /* 0x000fe20000000800 */
[----:B------:R-:W-:Y:S01]  /*57d0*/  HMMA.16816.F32 R108, R60, R100, R108 ;  /* 0x000000643c6c723c */ /* 0x000fe2000000186c */
[----:B------:R-:W-:Y:S01]  /*57e0*/  UIADD3 UR5, UR10, UR5, URZ ;  /* 0x000000050a057290 */ /* 0x000fe2000fffe03f */
[----:B------:R-:W-:-:S02]  /*57f0*/  IMAD.MOV.U32 R169, RZ, RZ, R112 ;  /* 0x000000ffffa97224 */ /* 0x000fc400078e0070 */
[----:B------:R-:W-:Y:S02]  /*5800*/  IMAD.MOV.U32 R4, RZ, RZ, R113 ;  /* 0x000000ffff047224 */ /* 0x000fe400078e0071 */
[----:B-1----:R-:W-:Y:S01]  /*5810*/  IMAD.MOV.U32 R5, RZ, RZ, R3 ;  /* 0x000000ffff057224 */ /* 0x002fe200078e0003 */
[----:B------:R-:W-:Y:S01]  /*5820*/  IABS R3, R6 ;  /* 0x0000000600037213 */ /* 0x000fe20000000000 */
[----:B------:R-:W-:Y:S01]  /*5830*/  IMAD.IADD R6, R236, 0x1, -R43 ;  /* 0x00000001ec067824 */ /* 0x000fe200078e0a2b */
[----:B------:R-:W-:Y:S01]  /*5840*/  IADD3 R7, R7, UR5, RZ ;  /* 0x0000000507077c10 */ /* 0x000fe2000fffe0ff */
[----:B------:R1:W-:Y:S01]  /*5850*/  I2F R195, R5 ;  /* 0x0000000500c37306 */ /* 0x0003e20000201400 */
[----:B------:R-:W-:Y:S02]  /*5860*/  IMAD.MOV.U32 R233, RZ, RZ, R16 ;  /* 0x000000ffffe97224 */ /* 0x000fe400078e0010 */
[----:B------:R-:W-:Y:S01]  /*5870*/  IMAD.MOV.U32 R210, RZ, RZ, R19 ;  /* 0x000000ffffd27224 */ /* 0x000fe200078e0013 */
[----:B------:R-:W-:Y:S01]  /*5880*/  IMNMX R242, R7, UR15, PT ;  /* 0x0000000f07f27c17 */ /* 0x000fe2000b800200 */
[----:B------:R-:W-:-:S02]  /*5890*/  IMAD.MOV.U32 R208, RZ, RZ, R18 ;  /* 0x000000ffffd07224 */ /* 0x000fc400078e0012 */
[----:B------:R-:W-:Y:S02]  /*58a0*/  IMAD.MOV.U32 R207, RZ, RZ, R17 ;  /* 0x000000ffffcf7224 */ /* 0x000fe400078e0011 */
[----:B------:R-:W-:Y:S01]  /*58b0*/  HMMA.16816.F32 R16, R52, R8, R164 ;  /* 0x000000083410723c */ /* 0x000fe200000018a4 */
[----:B------:R-:W-:Y:S02]  /*58c0*/  IMAD.MOV.U32 R212, RZ, RZ, R114 ;  /* 0x000000ffffd47224 */ /* 0x000fe400078e0072 */
[----:B------:R-:W-:Y:S02]  /*58d0*/  IMAD.MOV.U32 R168, RZ, RZ, R115 ;  /* 0x000000ffffa87224 */ /* 0x000fe400078e0073 */
[----:B------:R-:W2:Y:S01]  /*58e0*/  LDSM.16.M88.4 R112, [R217+0x3800] ;  /* 0x00380000d970783b */ /* 0x000ea20000000200 */
[----:B------:R-:W-:Y:S01]  /*58f0*/  IMAD.MOV.U32 R88, RZ, RZ, R108 ;  /* 0x000000ffff587224 */ /* 0x000fe200078e006c */
[----:B------:R-:W-:Y:S01]  /*5900*/  UISETP.GT.AND UP0, UPT, UR9, UR8, UPT ;  /* 0x000000080900728c */ /* 0x000fe2000bf04270 */
[----:B-1----:R-:W-:Y:S01]  /*5910*/  IMAD.MOV.U32 R5, RZ, RZ, R3 ;  /* 0x000000ffff057224 */ /* 0x002fe200078e0003 */
[----:B------:R-:W-:Y:S01]  /*5920*/  IABS R3, R6 ;  /* 0x0000000600037213 */ /* 0x000fe20000000000 */
[----:B------:R-:W-:Y:S01]  /*5930*/  IMAD.IADD R6, R236, 0x1, -R36 ;  /* 0x00000001ec067824 */ /* 0x000fe200078e0a24 */
[----:B------:R-:W-:Y:S01]  /*5940*/  HMMA.16816.F32 R164, R60, R10, R132 ;  /* 0x0000000a3ca4723c */ /* 0x000fe20000001884 */
[----:B------:R1:W-:Y:S01]  /*5950*/  I2F R201, R5 ;  /* 0x0000000500c97306 */ /* 0x0003e20000201400 */
[----:B------:R-:W-:Y:S01]  /*5960*/  FMUL.FTZ R8, R96, c[0x0][0x2ec] ;  /* 0x0000bb0060087a20 */ /* 0x000fe20000410000 */
[----:B------:R-:W-:-:S04]  /*5970*/  DEPBAR.LE SB0, 0x0 ;  /* 0x000080000000791a */ /* 0x000fc80000000000 */
[----:B------:R-:W-:Y:S02]  /*5980*/  IMAD.MOV.U32 R87, RZ, RZ, R109 ;  /* 0x000000ffff577224 */ /* 0x000fe400078e006d */
[----:B------:R-:W-:Y:S01]  /*5990*/  MUFU.TANH R11, R8 ;  /* 0x00000008000b7308 */ /* 0x000fe20000002400 */
[----:B------:R-:W-:Y:S02]  /*59a0*/  IMAD.MOV.U32 R86, RZ, RZ, R110 ;  /* 0x000000ffff567224 */ /* 0x000fe400078e006e */
[----:B------:R-:W-:Y:S02]  /*59b0*/  IMAD.MOV.U32 R85, RZ, RZ, R111 ;  /* 0x000000ffff557224 */ /* 0x000fe400078e006f */
[----:B------:R-:W-:Y:S01]  /*59c0*/  IMAD.MOV.U32 R200, RZ, RZ, R18 ;  /* 0x000000ffffc87224 */ /* 0x000fe200078e0012 */
[----:B------:R-:W-:Y:S01]  /*59d0*/  HMMA.16816.F32 R108, R52, R100, R172 ;  /* 0x00000064346c723c */ /* 0x000fe200000018ac */
[----:B------:R-:W-:Y:S02]  /*59e0*/  IMAD.MOV.U32 R89, RZ, RZ, R17 ;  /* 0x000000ffff597224 */ /* 0x000fe400078e0011 */
[----:B-1----:R-:W-:Y:S01]  /*59f0*/  IMAD.MOV.U32 R5, RZ, RZ, R3 ;  /* 0x000000ffff057224 */ /* 0x002fe200078e0003 */
[----:B------:R-:W-:Y:S01]  /*5a00*/  IABS R3, R6 ;  /* 0x0000000600037213 */ /* 0x000fe20000000000 */
[----:B------:R-:W-:-:S02]  /*5a10*/  IMAD.IADD R6, R236, 0x1, -R37 ;  /* 0x00000001ec067824 */ /* 0x000fc400078e0a25 */
[----:B------:R1:W-:Y:S01]  /*5a20*/  I2F R76, R5 ;  /* 0x00000005004c7306 */ /* 0x0003e20000201400 */
[----:B------:R-:W-:Y:S02]  /*5a30*/  IMAD.MOV.U32 R90, RZ, RZ, R16 ;  /* 0x000000ffff5a7224 */ /* 0x000fe400078e0010 */
[----:B------:R-:W-:Y:S02]  /*5a40*/  IMAD.MOV.U32 R91, RZ, RZ, R19 ;  /* 0x000000ffff5b7224 */ /* 0x000fe400078e0013 */
[----:B------:R-:W-:Y:S02]  /*5a50*/  IMAD.MOV.U32 R135, RZ, RZ, R228 ;  /* 0x000000ffff877224 */ /* 0x000fe400078e00e4 */
[----:B------:R-:W-:Y:S02]  /*5a60*/  IMAD.MOV.U32 R172, RZ, RZ, R203 ;  /* 0x000000ffffac7224 */ /* 0x000fe400078e00cb */
[----:B------:R-:W-:Y:S02]  /*5a70*/  IMAD.MOV.U32 R174, RZ, RZ, R169 ;  /* 0x000000ffffae7224 */ /* 0x000fe400078e00a9 */
[----:B------:R-:W-:-:S02]  /*5a80*/  IMAD.MOV.U32 R173, RZ, RZ, R88 ;  /* 0x000000ffffad7224 */ /* 0x000fc400078e0058 */
[----:B-1----:R-:W-:Y:S01]  /*5a90*/  IMAD.MOV.U32 R5, RZ, RZ, R3 ;  /* 0x000000ffff057224 */ /* 0x002fe200078e0003 */
[----:B------:R-:W-:Y:S01]  /*5aa0*/  IABS R3, R6 ;  /* 0x0000000600037213 */ /* 0x000fe20000000000 */
[----:B------:R-:W-:Y:S02]  /*5ab0*/  IMAD.IADD R6, R236, 0x1, -R38 ;  /* 0x00000001ec067824 */ /* 0x000fe400078e0a26 */
[----:B------:R1:W-:Y:S01]  /*5ac0*/  I2F R78, R5 ;  /* 0x00000005004e7306 */ /* 0x0003e20000201400 */
[----:B------:R-:W-:Y:S02]  /*5ad0*/  IMAD.MOV.U32 R39, RZ, RZ, R108 ;  /* 0x000000ffff277224 */ /* 0x000fe400078e006c */
[----:B------:R-:W-:Y:S02]  /*5ae0*/  IMAD.MOV.U32 R222, RZ, RZ, R109 ;  /* 0x000000ffffde7224 */ /* 0x000fe400078e006d */
[----:B------:R-:W-:Y:S02]  /*5af0*/  IMAD.MOV.U32 R218, RZ, RZ, R110 ;  /* 0x000000ffffda7224 */ /* 0x000fe400078e006e */
[----:B------:R-:W-:-:S02]  /*5b00*/  IMAD.MOV.U32 R246, RZ, RZ, R111 ;  /* 0x000000fffff67224 */ /* 0x000fc400078e006f */
[----:B--2---:R-:W-:Y:S01]  /*5b10*/  HMMA.16816.F32 R108, R60, R112, R136 ;  /* 0x000000703c6c723c */ /* 0x004fe20000001888 */
[----:B-1----:R-:W-:Y:S01]  /*5b20*/  IMAD.MOV.U32 R5, RZ, RZ, R3 ;  /* 0x000000ffff057224 */ /* 0x002fe200078e0003 */
[----:B------:R-:W-:Y:S01]  /*5b30*/  IABS R3, R6 ;  /* 0x0000000600037213 */ /* 0x000fe20000000000 */
[C---:B------:R-:W-:Y:S02]  /*5b40*/  IMAD.IADD R6, R236.reuse, 0x1, -R70 ;  /* 0x00000001ec067824 */ /* 0x040fe400078e0a46 */
[----:B------:R1:W-:Y:S02]  /*5b50*/  I2F R160, R5 ;  /* 0x0000000500a07306 */ /* 0x0003e40000201400 */
[----:B------:R-:W-:Y:S02]  /*5b60*/  IMAD.MOV.U32 R138, RZ, RZ, R39 ;  /* 0x000000ffff8a7224 */ /* 0x000fe400078e0027 */
[----:B------:R-:W-:Y:S11]  /*5b70*/  IMAD.MOV.U32 R137, RZ, RZ, R85 ;  /* 0x000000ffff897224 */ /* 0x000ff600078e0055 */
[----:B------:R-:W-:Y:S04]  /*5b80*/  @!UPT UIADD3 URZ, URZ, URZ, URZ ;  /* 0x0000003f3f3ff290 */ /* 0x000fe8000fffe03f */
[----:B------:R-:W-:Y:S02]  /*5b90*/  IMAD.MOV.U32 R223, RZ, RZ, R111 ;  /* 0x000000ffffdf7224 */ /* 0x000fe400078e006f */
[----:B------:R-:W-:Y:S02]  /*5ba0*/  IMAD.MOV.U32 R219, RZ, RZ, R110 ;  /* 0x000000ffffdb7224 */ /* 0x000fe400078e006e */
[----:B-1----:R-:W-:Y:S01]  /*5bb0*/  IMAD.MOV.U32 R5, RZ, RZ, R3 ;  /* 0x000000ffff057224 */ /* 0x002fe200078e0003 */
[----:B------:R-:W-:Y:S01]  /*5bc0*/  IABS R3, R6 ;  /* 0x0000000600037213 */ /* 0x000fe20000000000 */
[----:B------:R-:W-:Y:S02]  /*5bd0*/  IMAD.IADD R6, R236, 0x1, -R71 ;  /* 0x00000001ec067824 */ /* 0x000fe400078e0a47 */
[----:B------:R1:W-:Y:S01]  /*5be0*/  I2F R161, R5 ;  /* 0x0000000500a17306 */ /* 0x0003e20000201400 */
[----:B------:R-:W-:Y:S02]  /*5bf0*/  IMAD.MOV.U32 R175, RZ, RZ, R108 ;  /* 0x000000ffffaf7224 */ /* 0x000fe400078e006c */
[----:B------:R-:W-:-:S02]  /*5c00*/  IMAD.MOV.U32 R136, RZ, RZ, R109 ;  /* 0x000000ffff887224 */ /* 0x000fc400078e006d */
[----:B------:R-:W-:Y:S07]  /*5c10*/  HMMA.16816.F32 R108, R52, R112, R176 ;  /* 0x00000070346c723c */ /* 0x000fee00000018b0 */
[----:B------:R-:W-:Y:S02]  /*5c20*/  IMAD.MOV.U32 R179, RZ, RZ, R193 ;  /* 0x000000ffffb37224 */ /* 0x000fe400078e00c1 */
[----:B------:R-:W-:Y:S02]  /*5c30*/  IMAD.MOV.U32 R176, RZ, RZ, R86 ;  /* 0x000000ffffb07224 */ /* 0x000fe400078e0056 */
[----:B-1----:R-:W-:Y:S01]  /*5c40*/  IMAD.MOV.U32 R5, RZ, RZ, R3 ;  /* 0x000000ffff057224 */ /* 0x002fe200078e0003 */
[----:B------:R-:W-:Y:S01]  /*5c50*/  IABS R3, R6 ;  /* 0x0000000600037213 */ /* 0x000fe20000000000 */
[----:B------:R-:W-:-:S02]  /*5c60*/  IMAD.IADD R6, R235, 0x1, -R0 ;  /* 0x00000001eb067824 */ /* 0x000fc400078e0a00 */
[----:B------:R1:W-:Y:S01]  /*5c70*/  I2F R162, R5 ;  /* 0x0000000500a27306 */ /* 0x0003e20000201400 */
[----:B------:R-:W-:Y:S02]  /*5c80*/  IMAD.MOV.U32 R86, RZ, RZ, R95 ;  /* 0x000000ffff567224 */ /* 0x000fe400078e005f */
[----:B------:R-:W-:Y:S02]  /*5c90*/  IMAD.MOV.U32 R178, RZ, RZ, R135 ;  /* 0x000000ffffb27224 */ /* 0x000fe400078e0087 */
[----:B------:R-:W-:-:S04]  /*5ca0*/  IMAD.MOV.U32 R135, RZ, RZ, R202 ;  /* 0x000000ffff877224 */ /* 0x000fc800078e00ca */
[----:B------:R-:W-:Y:S02]  /*5cb0*/  IMAD.MOV.U32 R171, RZ, RZ, R111 ;  /* 0x000000ffffab7224 */ /* 0x000fe400078e006f */
[----:B------:R-:W-:Y:S02]  /*5cc0*/  IMAD.MOV.U32 R111, RZ, RZ, R229 ;  /* 0x000000ffff6f7224 */ /* 0x000fe400078e00e5 */
        /* <DEDUP_REMOVED lines=9> */
[----:B-1----:R-:W-:Y:S01]  /*5d60*/  IMAD.MOV.U32 R5, RZ, RZ, R3 ;  /* 0x000000ffff057224 */ /* 0x002fe200078e0003 */
[----:B------:R-:W-:Y:S01]  /*5d70*/  IABS R3, R6 ;  /* 0x0000000600037213 */ /* 0x000fe20000000000 */
[----:B------:R-:W-:Y:S02]  /*5d80*/  IMAD.IADD R6, R241, 0x1, -R0 ;  /* 0x00000001f1067824 */ /* 0x000fe400078e0a00 */
[----:B------:R1:W-:Y:S02]  /*5d90*/  I2F R18, R5 ;  /* 0x0000000500127306 */ /* 0x0003e40000201400 */
[----:B-1----:R-:W-:Y:S01]  /*5da0*/  IMAD.MOV.U32 R5, RZ, RZ, R3 ;  /* 0x000000ffff057224 */ /* 0x002fe200078e0003 */
[----:B------:R-:W-:Y:S01]  /*5db0*/  IABS R3, R6 ;  /* 0x0000000600037213 */ /* 0x000fe20000000000 */
[----:B------:R-:W-:-:S04]  /*5dc0*/  IMAD.IADD R6, R235, 0x1, -R21 ;  /* 0x00000001eb067824 */ /* 0x000fc800078e0a15 */
[----:B------:R1:W2:Y:S02]  /*5dd0*/  I2F R17, R5 ;  /* 0x0000000500117306 */ /* 0x0002a40000201400 */
[----:B-1----:R-:W-:Y:S01]  /*5de0*/  IMAD.MOV.U32 R5, RZ, RZ, R3 ;  /* 0x000000ffff057224 */ /* 0x002fe200078e0003 */
[----:B------:R-:W-:Y:S01]  /*5df0*/  IABS R3, R6 ;  /* 0x0000000600037213 */ /* 0x000fe20000000000 */
[----:B------:R-:W-:-:S04]  /*5e00*/  IMAD.IADD R6, R234, 0x1, -R21 ;  /* 0x00000001ea067824 */ /* 0x000fc800078e0a15 */
[----:B------:R1:W-:Y:S02]  /*5e10*/  I2F R10, R5 ;  /* 0x00000005000a7306 */ /* 0x0003e40000201400 */
        /* <DEDUP_REMOVED lines=10> */
[----:B------:R-:W-:-:S04]  /*5ec0*/  FMUL.FTZ R6, R47, c[0x0][0x2ec] ;  /* 0x0000bb002f067a20 */ /* 0x000fc80000410000 */
[----:B------:R1:W-:Y:S08]  /*5ed0*/  I2F R9, R5 ;  /* 0x0000000500097306 */ /* 0x0003f00000201400 */
[----:B------:R3:W-:Y:S08]  /*5ee0*/  I2F R15, R3 ;  /* 0x00000003000f7306 */ /* 0x0007f00000201400 */
[----:B------:R4:W2:Y:S01]  /*5ef0*/  MUFU.TANH R30, R6 ;  /* 0x00000006001e7308 */ /* 0x0008a20000002400 */
[----:B-1----:R-:W-:-:S04]  /*5f00*/  IADD3 R5, R13, UR5, RZ ;  /* 0x000000050d057c10 */ /* 0x002fc8000fffe0ff */
[----:B------:R-:W-:Y:S02]  /*5f10*/  IMNMX R244, R5, UR15, PT ;  /* 0x0000000f05f47c17 */ /* 0x000fe4000b800200 */
[----:B------:R-:W-:Y:S01]  /*5f20*/  IADD3 R5, R241, -c[0x0][0x2e4], RZ ;  /* 0x8000b900f1057a10 */ /* 0x000fe20007ffe0ff */
[----:B---3--:R-:W-:Y:S01]  /*5f30*/  FMUL.FTZ R3, R44, c[0x0][0x2ec] ;  /* 0x0000bb002c037a20 */ /* 0x008fe20000410000 */
[----:B------:R-:W-:Y:S01]  /*5f40*/  BAR.SYNC.DEFER_BLOCKING 0x0 ;  /* 0x0000000000007b1d */ /* 0x000fe20000010000 */
[----:B------:R-:W-:Y:S01]  /*5f50*/  ISETP.GE.AND P2, PT, R21, R244, PT ;  /* 0x000000f41500720c */ /* 0x000fe20003f46270 */
[----:B------:R-:W-:Y:S01]  /*5f60*/  IMAD.MOV.U32 R44, RZ, RZ, R108 ;  /* 0x000000ffff2c7224 */ /* 0x000fe200078e006c */
[----:B------:R-:W-:Y:S01]  /*5f70*/  IMNMX R237, RZ, R5, !PT ;  /* 0x00000005ffed7217 */ /* 0x000fe20007800200 */
[----:B------:R-:W-:Y:S02]  /*5f80*/  FMUL.FTZ R5, R106, c[0x0][0x2ec] ;  /* 0x0000bb006a057a20 */ /* 0x000fe40000410000 */
[----:B------:R1:W3:Y:S01]  /*5f90*/  MUFU.TANH R19, R3 ;  /* 0x0000000300137308 */ /* 0x0002e20000002400 */
[----:B----4-:R-:W-:Y:S01]  /*5fa0*/  IADD3 R6, R12, UR5, RZ ;  /* 0x000000050c067c10 */ /* 0x010fe2000fffe0ff */
[----:B--2---:R-:W-:-:S02]  /*5fb0*/  FFMA.FTZ R12, R17, -UR35, R11 ;  /* 0x80000023110c7c23 */ /* 0x004fc4000801000b */
[----:B------:R-:W-:Y:S01]  /*5fc0*/  FFMA.FTZ R16, R16, -UR35, R30 ;  /* 0x8000002310107c23 */ /* 0x000fe2000801001e */
[----:B------:R-:W-:Y:S01]  /*5fd0*/  IMNMX R243, R6, UR15, PT ;  /* 0x0000000f06f37c17 */ /* 0x000fe2000b800200 */
[----:B------:R-:W-:Y:S02]  /*5fe0*/  FMUL.FTZ R6, R98, c[0x0][0x2ec] ;  /* 0x0000bb0062067a20 */ /* 0x000fe40000410000 */
[----:B------:R-:W2:Y:S01]  /*5ff0*/  MUFU.TANH R17, R5 ;  /* 0x0000000500117308 */ /* 0x000ea20000002400 */
[----:B------:R-:W-:Y:S01]  /*6000*/  ISETP.GE.AND P1, PT, R21, R243, PT ;  /* 0x000000f31500720c */ /* 0x000fe20003f26270 */
[----:B------:R-:W-:-:S04]  /*6010*/  IMAD.MOV.U32 R108, RZ, RZ, R215 ;  /* 0x000000ffff6c7224 */ /* 0x000fc800078e00d7 */
[----:B------:R-:W-:Y:S02]  /*6020*/  IMAD.MOV.U32 R47, RZ, RZ, R108 ;  /* 0x000000ffff2f7224 */ /* 0x000fe400078e006c */
[----:B-1----:R-:W-:Y:S01]  /*6030*/  FMUL.FTZ R3, R45, c[0x0][0x2ec] ;  /* 0x0000bb002d037a20 */ /* 0x002fe20000410000 */
[----:B------:R-:W1:Y:S01]  /*6040*/  MUFU.TANH R6, R6 ;  /* 0x0000000600067308 */ /* 0x000e620000002400 */
[----:B---3--:R-:W-:Y:S01]  /*6050*/  FFMA.FTZ R7, R92, -UR35, R19 ;  /* 0x800000235c077c23 */ /* 0x008fe20008010013 */
[----:B------:R-:W-:Y:S01]  /*6060*/  IADD3 R45, R0, 0x58, RZ ;  /* 0x00000058002d7810 */ /* 0x000fe20007ffe0ff */
[----:B--2---:R-:W-:-:S05]  /*6070*/  FFMA.FTZ R17, R15, -UR35, R17 ;  /* 0x800000230f117c23 */ /* 0x004fca0008010011 */
[----:B------:R2:W3:Y:S01]  /*6080*/  MUFU.TANH R32, R3 ;  /* 0x0000000300207308 */ /* 0x0004e20000002400 */
[----:B-1----:R-:W-:Y:S02]  /*6090*/  FFMA.FTZ R10, R10, -UR35, R6 ;  /* 0x800000230a0a7c23 */ /* 0x002fe40008010006 */
[----:B--2---:R-:W-:Y:S01]  /*60a0*/  FMUL.FTZ R3, R46, c[0x0][0x2ec] ;  /* 0x0000bb002e037a20 */ /* 0x004fe20000410000 */
[----:B------:R-:W-:Y:S01]  /*60b0*/  IADD3 R46, R0, 0x59, RZ ;  /* 0x00000059002e7810 */ /* 0x000fe20007ffe0ff */
[----:B---3--:R-:W-:-:S03]  /*60c0*/  FFMA.FTZ R11, R93, -UR35, R32 ;  /* 0x800000235d0b7c23 */ /* 0x008fc60008010020 */
[----:B------:R1:W2:Y:S01]  /*60d0*/  MUFU.TANH R28, R3 ;  /* 0x00000003001c7308 */ /* 0x0002a20000002400 */
[----:B------:R-:W-:Y:S01]  /*60e0*/  IMAD.IADD R6, R236, 0x1, -R46 ;  /* 0x00000001ec067824 */ /* 0x000fe200078e0a2e */
[----:B-1----:R-:W-:Y:S01]  /*60f0*/  IADD3 R3, R20, UR5, RZ ;  /* 0x0000000514037c10 */ /* 0x002fe2000fffe0ff */
[----:B--2---:R-:W-:-:S03]  /*6100*/  FFMA.FTZ R8, R18, -UR35, R28 ;  /* 0x8000002312087c23 */ /* 0x004fc6000801001c */
[----:B------:R-:W-:Y:S02]  /*6110*/  IMNMX R245, R3, UR15, PT ;  /* 0x0000000f03f57c17 */ /* 0x000fe4000b800200 */
[----:B------:R-:W-:Y:S02]  /*6120*/  IADD3 R3, R236, -c[0x0][0x2e4], RZ ;  /* 0x8000b900ec037a10 */ /* 0x000fe40007ffe0ff */
[----:B------:R-:W-:Y:S02]  /*6130*/  ISETP.GE.AND P0, PT, R21, R245, PT ;  /* 0x000000f51500720c */ /* 0x000fe40003f06270 */
[----:B------:R-:W-:Y:S02]  /*6140*/  IMNMX R240, RZ, R3, !PT ;  /* 0x00000003fff07217 */ /* 0x000fe40007800200 */
[----:B------:R-:W-:Y:S02]  /*6150*/  IADD3 R3, R235, -c[0x0][0x2e4], RZ ;  /* 0x8000b900eb037a10 */ /* 0x000fe40007ffe0ff */
[----:B------:R-:W-:-:S02]  /*6160*/  ISETP.LT.OR P4, PT, R21, R240, P0 ;  /* 0x000000f01500720c */ /* 0x000fc40000781670 */
[----:B------:R-:W-:Y:S02]  /*6170*/  IMNMX R239, RZ, R3, !PT ;  /* 0x00000003ffef7217 */ /* 0x000fe40007800200 */
[----:B------:R-:W-:Y:S02]  /*6180*/  IADD3 R3, R234, -c[0x0][0x2e4], RZ ;  /* 0x8000b900ea037a10 */ /* 0x000fe40007ffe0ff */
[----:B------:R-:W-:Y:S02]  /*6190*/  ISETP.GE.AND P0, PT, R21, R242, PT ;  /* 0x000000f21500720c */ /* 0x000fe40003f06270 */
[----:B------:R-:W-:Y:S01]  /*61a0*/  IMNMX R238, RZ, R3, !PT ;  /* 0x00000003ffee7217 */ /* 0x000fe20007800200 */
[----:B------:R-:W-:Y:S01]  /*61b0*/  FMUL.FTZ R3, R97, c[0x0][0x2ec] ;  /* 0x0000bb0061037a20 */ /* 0x000fe20000410000 */
[C---:B------:R-:W-:Y:S02]  /*61c0*/  ISETP.LT.OR P0, PT, R21.reuse, R237, P0 ;  /* 0x000000ed1500720c */ /* 0x040fe40000701670 */
[C---:B------:R-:W-:Y:S01]  /*61d0*/  ISETP.LT.OR P1, PT, R21.reuse, R238, P1 ;  /* 0x000000ee1500720c */ /* 0x040fe20000f21670 */
[----:B------:R1:W2:Y:S01]  /*61e0*/  MUFU.TANH R20, R3 ;  /* 0x0000000300147308 */ /* 0x0002a20000002400 */
[----:B------:R-:W-:-:S02]  /*61f0*/  ISETP.LT.OR P6, PT, R21, R239, P2 ;  /* 0x000000ef1500720c */ /* 0x000fc400017c1670 */
[C---:B------:R-:W-:Y:S02]  /*6200*/  ISETP.GE.AND P2, PT, R0.reuse, R244, PT ;  /* 0x000000f40000720c */ /* 0x040fe40003f46270 */
[----:B------:R-:W-:Y:S02]  /*6210*/  FSEL R213, R11, -INF , !P4 ;  /* 0xff8000000bd57808 */ /* 0x000fe40006000000 */
[----:B------:R-:W-:-:S05]  /*6220*/  ISETP.LT.OR P3, PT, R0, R239, P2 ;  /* 0x000000ef0000720c */ /* 0x000fca0001761670 */
[----:B------:R-:W-:Y:S02]  /*6230*/  @P1 LOP3.LUT R231, R231, 0x4, RZ, 0xfc, !PT ;  /* 0x00000004e7e71812 */ /* 0x000fe400078efcff */
[----:B------:R-:W-:Y:S01]  /*6240*/  ISETP.GE.AND P1, PT, R0, R243, PT ;  /* 0x000000f30000720c */ /* 0x000fe20003f26270 */
[----:B-1----:R-:W-:Y:S01]  /*6250*/  FMUL.FTZ R3, R99, c[0x0][0x2ec] ;  /* 0x0000bb0063037a20 */ /* 0x002fe20000410000 */
[----:B------:R-:W-:Y:S01]  /*6260*/  LOP3.LUT R231, R231, 0xfffffffd, RZ, 0xc0, !PT ;  /* 0xfffffffde7e77812 */ /* 0x000fe200078ec0ff */
[----:B--2---:R-:W-:Y:S01]  /*6270*/  FFMA.FTZ R14, R14, -UR35, R20 ;  /* 0x800000230e0e7c23 */ /* 0x004fe20008010014 */
[C---:B------:R-:W-:Y:S01]  /*6280*/  ISETP.LT.OR P2, PT, R0.reuse, R238, P1 ;  /* 0x000000ee0000720c */ /* 0x040fe20000f41670 */
[----:B------:R1:W2:Y:S01]  /*6290*/  MUFU.TANH R19, R3 ;  /* 0x0000000300137308 */ /* 0x0002a20000002400 */
[----:B------:R-:W-:Y:S02]  /*62a0*/  @P0 LOP3.LUT R231, R231, 0x2, RZ, 0xfc, !PT ;  /* 0x00000002e7e70812 */ /* 0x000fe400078efcff */
[----:B------:R-:W-:-:S02]  /*62b0*/  ISETP.GE.AND P0, PT, R0, R245, PT ;  /* 0x000000f50000720c */ /* 0x000fc40003f06270 */
[----:B------:R-:W-:Y:S02]  /*62c0*/  ISETP.GE.AND P1, PT, R22, R245, PT ;  /* 0x000000f51600720c */ /* 0x000fe40003f26270 */
[-C--:B------:R-:W-:Y:S02]  /*62d0*/  ISETP.LT.OR P0, PT, R0, R240.reuse, P0 ;  /* 0x000000f00000720c */ /* 0x080fe40000701670 */
[----:B------:R-:W-:Y:S02]  /*62e0*/  ISETP.LT.OR P1, PT, R22, R240, P1 ;  /* 0x000000f01600720c */ /* 0x000fe40000f21670 */
[----:B------:R-:W-:Y:S02]  /*62f0*/  FSEL R214, R7, -INF , !P0 ;  /* 0xff80000007d67808 */ /* 0x000fe40004000000 */
[----:B------:R-:W-:Y:S02]  /*6300*/  ISETP.GE.AND P0, PT, R0, R242, PT ;  /* 0x000000f20000720c */ /* 0x000fe40003f06270 */
[----:B------:R-:W-:Y:S01]  /*6310*/  LOP3.LUT R231, R231, 0xfffffffe, RZ, 0xc0, !PT ;  /* 0xfffffffee7e77812 */ /* 0x000fe200078ec0ff */
[----:B-1----:R-:W-:Y:S01]  /*6320*/  FMUL.FTZ R3, R104, c[0x0][0x2ec] ;  /* 0x0000bb0068037a20 */ /* 0x002fe20000410000 */
[----:B------:R-:W-:Y:S01]  /*6330*/  ISETP.LT.OR P0, PT, R0, R237, P0 ;  /* 0x000000ed0000720c */ /* 0x000fe20000701670 */
[----:B--2---:R-:W-:Y:S01]  /*6340*/  FFMA.FTZ R9, R9, -UR35, R19 ;  /* 0x8000002309097c23 */ /* 0x004fe20008010013 */
[----:B------:R-:W-:Y:S01]  /*6350*/  FSEL R0, R8, -INF , !P3 ;  /* 0xff80000008007808 */ /* 0x000fe20005800000 */
[----:B------:R1:W2:Y:S02]  /*6360*/  MUFU.TANH R13, R3 ;  /* 0x00000003000d7308 */ /* 0x0002a40000002400 */
[----:B------:R-:W-:-:S02]  /*6370*/  @P1 LOP3.LUT R231, R231, 0x1, RZ, 0xfc, !PT ;  /* 0x00000001e7e71812 */ /* 0x000fc400078efcff */
[----:B------:R3:W-:Y:S01]  /*6380*/  STL [R1+0x20], R0 ;  /* 0x0000200001007387 */ /* 0x0007e20000100800 */
[----:B------:R-:W-:-:S04]  /*6390*/  ISETP.GE.AND P1, PT, R22, R243, PT ;  /* 0x000000f31600720c */ /* 0x000fc80003f26270 */
[----:B------:R-:W-:Y:S02]  /*63a0*/  ISETP.LT.OR P5, PT, R22, R238, P1 ;  /* 0x000000ee1600720c */ /* 0x000fe40000fa1670 */
[----:B------:R-:W-:Y:S01]  /*63b0*/  LOP3.LUT P1, RZ, R231, 0x2, RZ, 0xc0, !PT ;  /* 0x00000002e7ff7812 */ /* 0x000fe2000782c0ff */
[----:B-1----:R-:W-:Y:S02]  /*63c0*/  IMAD.IADD R3, R236, 0x1, -R45 ;  /* 0x00000001ec037824 */ /* 0x002fe400078e0a2d */
[----:B--2---:R-:W-:-:S03]  /*63d0*/  FFMA.FTZ R13, R94, -UR35, R13 ;  /* 0x800000235e0d7c23 */ /* 0x004fc6000801000d */
[----:B------:R-:W-:-:S05]  /*63e0*/  IABS R3, R3 ;  /* 0x0000000300037213 */ /* 0x000fca0000000000 */
[----:B------:R-:W-:Y:S01]  /*63f0*/  IMAD.MOV.U32 R5, RZ, RZ, R3 ;  /* 0x000000ffff057224 */ /* 0x000fe200078e0003 */
[----:B------:R-:W-:Y:S01]  /*6400*/  IABS R3, R6 ;  /* 0x0000000600037213 */ /* 0x000fe20000000000 */
[----:B------:R-:W-:Y:S02]  /*6410*/  IMAD.IADD R6, R236, 0x1, -R48 ;  /* 0x00000001ec067824 */ /* 0x000fe400078e0a30 */
[----:B------:R1:W-:Y:S01]  /*6420*/  I2F R132, R5 ;  /* 0x0000000500847306 */ /* 0x0003e20000201400 */
[----:B---3--:R-:W-:-:S05]  /*6430*/  IMAD.IADD R0, R234, 0x1, -R22 ;  /* 0x00000001ea007824 */ /* 0x008fca00078e0a16 */
[----:B------:R-:W-:-:S04]  /*6440*/  IABS R0, R0 ;  /* 0x0000000000007213 */ /* 0x000fc80000000000 */
[----:B------:R2:W-:Y:S01]  /*6450*/  I2F R7, R0 ;  /* 0x0000000000077306 */ /* 0x0005e20000201400 */
[----:B-1----:R-:W-:Y:S01]  /*6460*/  IMAD.MOV.U32 R5, RZ, RZ, R3 ;  /* 0x000000ffff057224 */ /* 0x002fe200078e0003 */
[----:B------:R-:W-:Y:S01]  /*6470*/  IABS R3, R6 ;  /* 0x0000000600037213 */ /* 0x000fe20000000000 */
[----:B------:R-:W-:-:S05]  /*6480*/  IMAD.IADD R6, R236, 0x1, -R56 ;  /* 0x00000001ec067824 */ /* 0x000fca00078e0a38 */
[----:B------:R1:W-:Y:S01]  /*6490*/  I2F R133, R5 ;  /* 0x0000000500857306 */ /* 0x0003e20000201400 */
[----:B--2---:R-:W-:-:S05]  /*64a0*/  IMAD.IADD R0, R235, 0x1, -R23 ;  /* 0x00000001eb007824 */ /* 0x004fca00078e0a17 */
[----:B------:R-:W-:Y:S01]  /*64b0*/  IABS R0, R0 ;  /* 0x0000000000007213 */ /* 0x000fe20000000000 */
[----:B-1----:R-:W-:Y:S01]  /*64c0*/  IMAD.MOV.U32 R5, RZ, RZ, R3 ;  /* 0x000000ffff057224 */ /* 0x002fe200078e0003 */
[----:B------:R-:W-:-:S03]  /*64d0*/  IABS R3, R6 ;  /* 0x0000000600037213 */ /* 0x000fc60000000000 */
[----:B------:R1:W-:Y:S02]  /*64e0*/  I2F R134, R5 ;  /* 0x0000000500867306 */ /* 0x0003e40000201400 */
[----:B-1----:R-:W-:Y:S02]  /*64f0*/  IMAD.MOV.U32 R5, RZ, RZ, R3 ;  /* 0x000000ffff057224 */ /* 0x002fe400078e0003 */
[----:B------:R-:W-:-:S04]  /*6500*/  IMAD.IADD R3, R236, 0x1, -R57 ;  /* 0x00000001ec037824 */ /* 0x000fc800078e0a39 */
[----:B------:R1:W-:Y:S01]  /*6510*/  I2F R139, R5 ;  /* 0x00000005008b7306 */ /* 0x0003e20000201400 */
[----:B------:R-:W-:-:S05]  /*6520*/  IABS R3, R3 ;  /* 0x0000000300037213 */ /* 0x000fca0000000000 */
[----:B-1----:R-:W-:Y:S02]  /*6530*/  IMAD.MOV.U32 R5, RZ, RZ, R3 ;  /* 0x000000ffff057224 */ /* 0x002fe400078e0003 */
[----:B------:R-:W-:Y:S02]  /*6540*/  IMAD.IADD R3, R236, 0x1, -R65 ;  /* 0x00000001ec037824 */ /* 0x000fe400078e0a41 */
[----:B------:R1:W-:Y:S03]  /*6550*/  I2F R228, R5 ;  /* 0x0000000500e47306 */ /* 0x0003e60000201400 */
[----:B------:R-:W-:-:S05]  /*6560*/  IABS R3, R3 ;  /* 0x0000000300037213 */ /* 0x000fca0000000000 */
[----:B------:R-:W-:Y:S02]  /*6570*/  IMAD.MOV.U32 R6, RZ, RZ, R3 ;  /* 0x000000ffff067224 */ /* 0x000fe400078e0003 */
[----:B------:R-:W-:Y:S02]  /*6580*/  IMAD.IADD R3, R236, 0x1, -R67 ;  /* 0x00000001ec037824 */ /* 0x000fe400078e0a43 */
[----:B------:R-:W-:Y:S03]  /*6590*/  I2F R229, R6 ;  /* 0x0000000600e57306 */ /* 0x000fe60000201400 */
[----:B------:R-:W-:Y:S01]  /*65a0*/  IABS R3, R3 ;  /* 0x0000000300037213 */ /* 0x000fe20000000000 */
[----:B-1----:R-:W-:-:S04]  /*65b0*/  IMAD.IADD R5, R234, 0x1, -R24 ;  /* 0x00000001ea057824 */ /* 0x002fc800078e0a18 */
[----:B------:R1:W-:Y:S02]  /*65c0*/  I2F R230, R3 ;  /* 0x0000000300e67306 */ /* 0x0003e40000201400 */
[----:B-1----:R-:W-:Y:S02]  /*65d0*/  FSEL R3, R12, -INF , !P2 ;  /* 0xff8000000c037808 */ /* 0x002fe40005000000 */
[----:B------:R-:W-:-:S03]  /*65e0*/  ISETP.GE.AND P2, PT, R22, R244, PT ;  /* 0x000000f41600720c */ /* 0x000fc60003f46270 */
[----:B------:R1:W-:Y:S01]  /*65f0*/  STL [R1+0x30], R3 ;  /* 0x0000300301007387 */ /* 0x0003e20000100800 */
[----:B------:R-:W-:Y:S02]  /*6600*/  ISETP.LT.OR P3, PT, R22, R239, P2 ;  /* 0x000000ef1600720c */ /* 0x000fe40001761670 */
[----:B------:R-:W-:Y:S02]  /*6610*/  LOP3.LUT P2, RZ, R231, 0x4, RZ, 0xc0, !PT ;  /* 0x00000004e7ff7812 */ /* 0x000fe4000784c0ff */
[----:B------:R-:W-:Y:S02]  /*6620*/  FSEL R216, R17, -INF , !P3 ;  /* 0xff80000011d87808 */ /* 0x000fe40005800000 */
[----:B------:R-:W-:-:S04]  /*6630*/  ISETP.GE.AND P3, PT, R24, R245, PT ;  /* 0x000000f51800720c */ /* 0x000fc80003f66270 */
[----:B------:R-:W-:Y:S02]  /*6640*/  ISETP.LT.OR P3, PT, R24, R240, P3 ;  /* 0x000000f01800720c */ /* 0x000fe40001f61670 */
[----:B-1----:R-:W-:Y:S02]  /*6650*/  FSEL R3, R10, -INF , !P0 ;  /* 0xff8000000a037808 */ /* 0x002fe40004000000 */
[----:B------:R-:W-:-:S03]  /*6660*/  ISETP.GE.AND P0, PT, R22, R242, PT ;  /* 0x000000f21600720c */ /* 0x000fc60003f06270 */
[----:B------:R1:W-:Y:S01]  /*6670*/  STL [R1+0x34], R3 ;  /* 0x0000340301007387 */ /* 0x0003e20000100800 */
[----:B------:R-:W-:Y:S02]  /*6680*/  ISETP.LT.OR P4, PT, R22, R237, P0 ;  /* 0x000000ed1600720c */ /* 0x000fe40000781670 */
[----:B------:R-:W-:Y:S01]  /*6690*/  ISETP.GE.AND P0, PT, R23, R245, PT ;  /* 0x000000f51700720c */ /* 0x000fe20003f06270 */
[----:B-1----:R-:W-:-:S05]  /*66a0*/  IMAD.IADD R3, R241, 0x1, -R22 ;  /* 0x00000001f1037824 */ /* 0x002fca00078e0a16 */
[----:B------:R-:W-:-:S04]  /*66b0*/  IABS R3, R3 ;  /* 0x0000000300037213 */ /* 0x000fc80000000000 */
[----:B------:R1:W-:Y:S02]  /*66c0*/  I2F R6, R3 ;  /* 0x0000000300067306 */ /* 0x0003e40000201400 */
[----:B-1----:R-:W-:Y:S02]  /*66d0*/  IMAD.MOV.U32 R3, RZ, RZ, R0 ;  /* 0x000000ffff037224 */ /* 0x002fe400078e0000 */
[----:B------:R-:W-:-:S04]  /*66e0*/  IMAD.IADD R0, R234, 0x1, -R23 ;  /* 0x00000001ea007824 */ /* 0x000fc800078e0a17 */
[----:B------:R1:W-:Y:S01]  /*66f0*/  I2F R12, R3 ;  /* 0x00000003000c7306 */ /* 0x0003e20000201400 */
[----:B------:R-:W-:-:S07]  /*6700*/  IABS R0, R0 ;  /* 0x0000000000007213 */ /* 0x000fce0000000000 */
[----:B------:R2:W-:Y:S01]  /*6710*/  I2F R11, R0 ;  /* 0x00000000000b7306 */ /* 0x0005e20000201400 */
[----:B-1----:R-:W-:Y:S02]  /*6720*/  FSEL R3, R16, -INF , !P6 ;  /* 0xff80000010037808 */ /* 0x002fe40007000000 */
[----:B------:R-:W-:Y:S02]  /*6730*/  ISETP.LT.OR P6, PT, R23, R240, P0 ;  /* 0x000000f01700720c */ /* 0x000fe400007c1670 */
[C---:B------:R-:W-:Y:S01]  /*6740*/  LOP3.LUT P0, RZ, R231.reuse, 0x1, RZ, 0xc0, !PT ;  /* 0x00000001e7ff7812 */ /* 0x040fe2000780c0ff */
[----:B------:R1:W-:Y:S01]  /*6750*/  STL [R1], R3 ;  /* 0x0000000301007387 */ /* 0x0003e20000100800 */
[----:B------:R-:W-:Y:S02]  /*6760*/  LOP3.LUT R231, R231, 0xfffffffd, RZ, 0xc0, !PT ;  /* 0xfffffffde7e77812 */ /* 0x000fe400078ec0ff */
[----:B--2---:R-:W-:Y:S02]  /*6770*/  FSEL R0, R9, -INF , !P1 ;  /* 0xff80000009007808 */ /* 0x004fe40004800000 */
[----:B------:R-:W-:-:S02]  /*6780*/  ISETP.GE.AND P1, PT, R23, R243, PT ;  /* 0x000000f31700720c */ /* 0x000fc40003f26270 */
[----:B------:R-:W-:Y:S02]  /*6790*/  FSEL R215, R13, -INF , !P0 ;  /* 0xff8000000dd77808 */ /* 0x000fe40004000000 */
[C---:B------:R-:W-:Y:S02]  /*67a0*/  ISETP.LT.OR P1, PT, R23.reuse, R238, P1 ;  /* 0x000000ee1700720c */ /* 0x040fe40000f21670 */
[----:B------:R-:W-:-:S04]  /*67b0*/  ISETP.GE.AND P0, PT, R23, R242, PT ;  /* 0x000000f21700720c */ /* 0x000fc80003f06270 */
[C---:B------:R-:W-:Y:S02]  /*67c0*/  ISETP.LT.OR P0, PT, R23.reuse, R237, P0 ;  /* 0x000000ed1700720c */ /* 0x040fe40000701670 */
[----:B-1----:R-:W-:Y:S02]  /*67d0*/  FSEL R3, R14, -INF , !P2 ;  /* 0xff8000000e037808 */ /* 0x002fe40005000000 */
[----:B------:R-:W-:-:S03]  /*67e0*/  ISETP.GE.AND P2, PT, R23, R244, PT ;  /* 0x000000f41700720c */ /* 0x000fc60003f46270 */
[----:B------:R1:W-:Y:S01]  /*67f0*/  STL [R1+0xc], R3 ;  /* 0x00000c0301007387 */ /* 0x0003e20000100800 */
[----:B------:R-:W-:-:S03]  /*6800*/  ISETP.LT.OR P2, PT, R23, R239, P2 ;  /* 0x000000ef1700720c */ /* 0x000fc60001741670 */
[----:B------:R2:W-:Y:S10]  /*6810*/  STL [R1+0x2c], R0 ;  /* 0x00002c0001007387 */ /* 0x0005f40000100800 */
[----:B------:R-:W-:-:S02]  /*6820*/  @P2 LOP3.LUT R231, R231, 0x2, RZ, 0xfc, !PT ;  /* 0x00000002e7e72812 */ /* 0x000fc400078efcff */
[----:B------:R-:W-:Y:S02]  /*6830*/  ISETP.GE.AND P2, PT, R24, R244, PT ;  /* 0x000000f41800720c */ /* 0x000fe40003f46270 */
[----:B------:R-:W-:-:S04]  /*6840*/  LOP3.LUT R231, R231, 0xfffffff7, RZ, 0xc0, !PT ;  /* 0xfffffff7e7e77812 */ /* 0x000fc800078ec0ff */
[----:B------:R-:W-:Y:S02]  /*6850*/  @P1 LOP3.LUT R231, R231, 0x8, RZ, 0xfc, !PT ;  /* 0x00000008e7e71812 */ /* 0x000fe400078efcff */
[----:B------:R-:W-:Y:S01]  /*6860*/  ISETP.GE.AND P1, PT, R24, R243, PT ;  /* 0x000000f31800720c */ /* 0x000fe20003f26270 */
[----:B-1----:R-:W-:Y:S01]  /*6870*/  FMUL.FTZ R3, R118, c[0x0][0x2ec] ;  /* 0x0000bb0076037a20 */ /* 0x002fe20000410000 */
[----:B------:R-:W-:Y:S01]  /*6880*/  LOP3.LUT R231, R231, 0xfffffffb, RZ, 0xc0, !PT ;  /* 0xfffffffbe7e77812 */ /* 0x000fe200078ec0ff */
[----:B--2---:R-:W-:Y:S02]  /*6890*/  FMUL.FTZ R0, R116, c[0x0][0x2ec] ;  /* 0x0000bb0074007a20 */ /* 0x004fe40000410000 */
[----:B------:R-:W1:Y:S01]  /*68a0*/  MUFU.TANH R8, R3 ;  /* 0x0000000300087308 */ /* 0x000e620000002400 */
[----:B------:R-:W-:Y:S02]  /*68b0*/  @P0 LOP3.LUT R231, R231, 0x4, RZ, 0xfc, !PT ;  /* 0x00000004e7e70812 */ /* 0x000fe400078efcff */
[----:B------:R-:W-:-:S05]  /*68c0*/  ISETP.GE.AND P0, PT, R24, R242, PT ;  /* 0x000000f21800720c */ /* 0x000fca0003f06270 */
[----:B------:R2:W3:Y:S01]  /*68d0*/  MUFU.TANH R9, R0 ;  /* 0x0000000000097308 */ /* 0x0004e20000002400 */
[----:B-1----:R-:W-:Y:S02]  /*68e0*/  FFMA.FTZ R6, R6, -UR35, R8 ;  /* 0x8000002306067c23 */ /* 0x002fe40008010008 */
[----:B--2---:R-:W-:Y:S02]  /*68f0*/  IMAD.IADD R0, R241, 0x1, -R23 ;  /* 0x00000001f1007824 */ /* 0x004fe400078e0a17 */
[----:B---3--:R-:W-:-:S03]  /*6900*/  FFMA.FTZ R7, R7, -UR35, R9 ;  /* 0x8000002307077c23 */ /* 0x008fc60008010009 */
[----:B------:R-:W-:Y:S02]  /*6910*/  IABS R0, R0 ;  /* 0x0000000000007213 */ /* 0x000fe40000000000 */
[----:B------:R-:W-:Y:S02]  /*6920*/  FSEL R7, R7, -INF , !P5 ;  /* 0xff80000007077808 */ /* 0x000fe40006800000 */
[----:B------:R-:W-:Y:S01]  /*6930*/  ISETP.LT.OR P5, PT, R24, R239, P2 ;  /* 0x000000ef1800720c */ /* 0x000fe200017a1670 */
[----:B------:R-:W-:Y:S01]  /*6940*/  IMAD.MOV.U32 R3, RZ, RZ, R0 ;  /* 0x000000ffff037224 */ /* 0x000fe200078e0000 */
[----:B------:R-:W-:Y:S01]  /*6950*/  LOP3.LUT P2, RZ, R231, 0x8, RZ, 0xc0, !PT ;  /* 0x00000008e7ff7812 */ /* 0x000fe2000784c0ff */
[----:B------:R-:W-:Y:S01]  /*6960*/  IMAD.IADD R0, R235, 0x1, -R24 ;  /* 0x00000001eb007824 */ /* 0x000fe200078e0a18 */
[----:B------:R-:W-:Y:S01]  /*6970*/  STL [R1+0x8], R7 ;  /* 0x0000080701007387 */ /* 0x000fe20000100800 */
[----:B------:R1:W-:Y:S03]  /*6980*/  I2F R16, R3 ;  /* 0x0000000300107306 */ /* 0x0003e60000201400 */
[----:B------:R-:W-:-:S05]  /*6990*/  IABS R0, R0 ;  /* 0x0000000000007213 */ /* 0x000fca0000000000 */
[----:B-1----:R-:W-:Y:S01]  /*69a0*/  IMAD.MOV.U32 R3, RZ, RZ, R0 ;  /* 0x000000ffff037224 */ /* 0x002fe200078e0000 */
[----:B------:R-:W-:Y:S01]  /*69b0*/  IABS R0, R5 ;  /* 0x0000000500007213 */ /* 0x000fe20000000000 */
[----:B------:R-:W-:Y:S02]  /*69c0*/  IMAD.IADD R5, R235, 0x1, -R25 ;  /* 0x00000001eb057824 */ /* 0x000fe400078e0a19 */
[----:B------:R1:W-:Y:S08]  /*69d0*/  I2F R14, R3 ;  /* 0x00000003000e7306 */ /* 0x0003f00000201400 */
[----:B------:R2:W-:Y:S01]  /*69e0*/  I2F R10, R0 ;  /* 0x00000000000a7306 */ /* 0x0005e20000201400 */
[----:B-1----:R-:W-:-:S07]  /*69f0*/  FMUL.FTZ R3, R105, c[0x0][0x2ec] ;  /* 0x0000bb0069037a20 */ /* 0x002fce0000410000 */
[----:B------:R1:W3:Y:S01]  /*6a00*/  MUFU.TANH R8, R3 ;  /* 0x0000000300087308 */ /* 0x0002e20000002400 */
[----:B--2---:R-:W-:-:S05]  /*6a10*/  IMAD.IADD R0, R241, 0x1, -R24 ;  /* 0x00000001f1007824 */ /* 0x004fca00078e0a18 */
[----:B------:R-:W-:-:S05]  /*6a20*/  IABS R0, R0 ;  /* 0x0000000000007213 */ /* 0x000fca0000000000 */
[----:B-1----:R-:W-:Y:S01]  /*6a30*/  IMAD.MOV.U32 R3, RZ, RZ, R0 ;  /* 0x000000ffff037224 */ /* 0x002fe200078e0000 */
[----:B------:R-:W-:Y:S01]  /*6a40*/  IABS R0, R5 ;  /* 0x0000000500007213 */ /* 0x000fe20000000000 */
[----:B------:R-:W-:Y:S02]  /*6a50*/  FMUL.FTZ R5, R117, c[0x0][0x2ec] ;  /* 0x0000bb0075057a20 */ /* 0x000fe40000410000 */
[----:B------:R1:W-:Y:S08]  /*6a60*/  I2F R15, R3 ;  /* 0x00000003000f7306 */ /* 0x0003f00000201400 */
[----:B------:R3:W-:Y:S01]  /*6a70*/  I2F R18, R0 ;  /* 0x0000000000127306 */ /* 0x0007e20000201400 */
[----:B-1----:R-:W-:-:S07]  /*6a80*/  FMUL.FTZ R3, R107, c[0x0][0x2ec] ;  /* 0x0000bb006b037a20 */ /* 0x002fce0000410000 */
[----:B------:R1:W2:Y:S01]  /*6a90*/  MUFU.TANH R9, R5 ;  /* 0x0000000500097308 */ /* 0x0002a20000002400 */
[----:B---3--:R-:W-:-:S07]  /*6aa0*/  FFMA.FTZ R0, R58, -UR35, R8 ;  /* 0x800000233a007c23 */ /* 0x008fce0008010008 */
[----:B------:R3:W-:Y:S01]  /*6ab0*/  MUFU.TANH R13, R3 ;  /* 0x00000003000d7308 */ /* 0x0007e20000002400 */
[----:B------:R-:W-:Y:S01]  /*6ac0*/  IMAD.MOV.U32 R58, RZ, RZ, R109 ;  /* 0x000000ffff3a7224 */ /* 0x000fe200078e006d */
[----:B------:R-:W-:Y:S01]  /*6ad0*/  FSEL R116, R0, -INF , !P6 ;  /* 0xff80000000747808 */ /* 0x000fe20007000000 */
[----:B------:R-:W-:Y:S01]  /*6ae0*/  IMAD.IADD R0, R234, 0x1, -R25 ;  /* 0x00000001ea007824 */ /* 0x000fe200078e0a19 */
[----:B------:R-:W-:Y:S02]  /*6af0*/  LOP3.LUT P6, RZ, R231, 0x2, RZ, 0xc0, !PT ;  /* 0x00000002e7ff7812 */ /* 0x000fe400078cc0ff */
[----:B-1----:R-:W-:Y:S01]  /*6b00*/  FSEL R5, R6, -INF , !P4 ;  /* 0xff80000006057808 */ /* 0x002fe20006000000 */
[----:B--2---:R-:W-:Y:S01]  /*6b10*/  FFMA.FTZ R6, R11, -UR35, R9 ;  /* 0x800000230b067c23 */ /* 0x004fe20008010009 */
[----:B------:R-:W-:Y:S02]  /*6b20*/  IABS R0, R0 ;  /* 0x0000000000007213 */ /* 0x000fe40000000000 */
[----:B------:R-:W-:Y:S01]  /*6b30*/  LOP3.LUT R231, R231, 0xfffffffe, RZ, 0xc0, !PT ;  /* 0xfffffffee7e77812 */ /* 0x000fe200078ec0ff */
[----:B------:R1:W-:Y:S01]  /*6b40*/  STL [R1+0x24], R5 ;  /* 0x0000240501007387 */ /* 0x0003e20000100800 */
[----:B------:R-:W-:Y:S01]  /*6b50*/  FSEL R118, R6, -INF , !P2 ;  /* 0xff80000006767808 */ /* 0x000fe20005000000 */
[----:B---3--:R-:W-:Y:S01]  /*6b60*/  FMUL.FTZ R3, R119, c[0x0][0x2ec] ;  /* 0x0000bb0077037a20 */ /* 0x008fe20000410000 */
[----:B------:R-:W-:-:S02]  /*6b70*/  @P3 LOP3.LUT R231, R231, 0x1, RZ, 0xfc, !PT ;  /* 0x00000001e7e73812 */ /* 0x000fc400078efcff */
[C---:B------:R-:W-:Y:S01]  /*6b80*/  ISETP.LT.OR P3, PT, R24.reuse, R237, P0 ;  /* 0x000000ed1800720c */ /* 0x040fe20000761670 */
[----:B------:R2:W-:Y:S01]  /*6b90*/  MUFU.TANH R8, R3 ;  /* 0x0000000300087308 */ /* 0x0005e20000002400 */
[----:B------:R-:W-:Y:S02]  /*6ba0*/  ISETP.GE.AND P0, PT, R25, R245, PT ;  /* 0x000000f51900720c */ /* 0x000fe40003f06270 */
[----:B------:R-:W-:Y:S02]  /*6bb0*/  ISETP.LT.OR P4, PT, R24, R238, P1 ;  /* 0x000000ee1800720c */ /* 0x000fe40000f81670 */
[----:B------:R-:W-:Y:S02]  /*6bc0*/  LOP3.LUT P1, RZ, R231, 0x4, RZ, 0xc0, !PT ;  /* 0x00000004e7ff7812 */ /* 0x000fe4000782c0ff */
[----:B------:R-:W-:-:S04]  /*6bd0*/  ISETP.GE.AND P2, PT, R25, R244, PT ;  /* 0x000000f41900720c */ /* 0x000fc80003f46270 */
[----:B------:R-:W-:Y:S01]  /*6be0*/  ISETP.LT.OR P2, PT, R25, R239, P2 ;  /* 0x000000ef1900720c */ /* 0x000fe20001741670 */
[----:B--2---:R-:W-:Y:S02]  /*6bf0*/  FMUL.FTZ R3, R120, c[0x0][0x2ec] ;  /* 0x0000bb0078037a20 */ /* 0x004fe40000410000 */
[----:B-1----:R-:W-:Y:S02]  /*6c00*/  IMAD.IADD R5, R241, 0x1, -R25 ;  /* 0x00000001f1057824 */ /* 0x002fe400078e0a19 */
[----:B------:R1:W2:Y:S02]  /*6c10*/  MUFU.TANH R7, R3 ;  /* 0x0000000300077308 */ /* 0x0002a40000002400 */
[----:B-1----:R-:W-:Y:S01]  /*6c20*/  IMAD.MOV.U32 R3, RZ, RZ, R0 ;  /* 0x000000ffff037224 */ /* 0x002fe200078e0000 */
[----:B------:R-:W-:Y:S01]  /*6c30*/  IABS R0, R5 ;  /* 0x0000000500007213 */ /* 0x000fe20000000000 */
[----:B--2---:R-:W-:-:S04]  /*6c40*/  FFMA.FTZ R7, R49, -UR35, R7 ;  /* 0x8000002331077c23 */ /* 0x004fc80008010007 */
[----:B------:R1:W-:Y:S01]  /*6c50*/  I2F R17, R3 ;  /* 0x0000000300117306 */ /* 0x0003e20000201400 */
[----:B------:R-:W-:Y:S02]  /*6c60*/  FFMA.FTZ R5, R16, -UR35, R8 ;  /* 0x8000002310057c23 */ /* 0x000fe40008010008 */
[----:B------:R-:W-:Y:S02]  /*6c70*/  IMAD.MOV.U32 R49, RZ, RZ, R110 ;  /* 0x000000ffff317224 */ /* 0x000fe400078e006e */
[----:B------:R-:W-:Y:S01]  /*6c80*/  FMUL.FTZ R8, R144, c[0x0][0x2ec] ;  /* 0x0000bb0090087a20 */ /* 0x000fe20000410000 */
[----:B------:R-:W-:Y:S01]  /*6c90*/  FSEL R119, R5, -INF , !P1 ;  /* 0xff80000005777808 */ /* 0x000fe20004800000 */
[----:B------:R-:W-:Y:S01]  /*6ca0*/  IMAD.IADD R5, R234, 0x1, -R27 ;  /* 0x00000001ea057824 */ /* 0x000fe200078e0a1b */
[----:B------:R2:W-:Y:S01]  /*6cb0*/  I2F R11, R0 ;  /* 0x00000000000b7306 */ /* 0x0005e20000201400 */
[----:B------:R-:W-:Y:S01]  /*6cc0*/  ISETP.GE.AND P1, PT, R25, R243, PT ;  /* 0x000000f31900720c */ /* 0x000fe20003f26270 */
[----:B------:R-:W-:-:S03]  /*6cd0*/  IMAD.MOV.U32 R144, RZ, RZ, R194 ;  /* 0x000000ffff907224 */ /* 0x000fc600078e00c2 */
[----:B------:R-:W-:Y:S01]  /*6ce0*/  ISETP.LT.OR P1, PT, R25, R238, P1 ;  /* 0x000000ee1900720c */ /* 0x000fe20000f21670 */
[----:B-1----:R-:W-:Y:S02]  /*6cf0*/  FFMA.FTZ R3, R12, -UR35, R13 ;  /* 0x800000230c037c23 */ /* 0x002fe4000801000d */
[----:B------:R-:W1:Y:S03]  /*6d00*/  MUFU.TANH R8, R8 ;  /* 0x0000000800087308 */ /* 0x000e660000002400 */
[----:B------:R-:W-:Y:S02]  /*6d10*/  FSEL R117, R3, -INF , !P6 ;  /* 0xff80000003757808 */ /* 0x000fe40007000000 */
[----:B------:R-:W-:Y:S01]  /*6d20*/  ISETP.LT.OR P6, PT, R25, R240, P0 ;  /* 0x000000f01900720c */ /* 0x000fe200007c1670 */
[----:B--2---:R-:W-:Y:S01]  /*6d30*/  FMUL.FTZ R0, R122, c[0x0][0x2ec] ;  /* 0x0000bb007a007a20 */ /* 0x004fe20000410000 */
[----:B------:R-:W-:-:S02]  /*6d40*/  LOP3.LUT P0, RZ, R231, 0x1, RZ, 0xc0, !PT ;  /* 0x00000001e7ff7812 */ /* 0x000fc4000780c0ff */
[----:B------:R-:W-:Y:S01]  /*6d50*/  LOP3.LUT R231, R231, 0xfffffffe, RZ, 0xc0, !PT ;  /* 0xfffffffee7e77812 */ /* 0x000fe200078ec0ff */
[----:B------:R2:W3:Y:S01]  /*6d60*/  MUFU.TANH R9, R0 ;  /* 0x0000000000097308 */ /* 0x0004e20000002400 */
[----:B------:R-:W-:Y:S02]  /*6d70*/  FSEL R110, R7, -INF , !P0 ;  /* 0xff800000076e7808 */ /* 0x000fe40004000000 */
[----:B------:R-:W-:Y:S01]  /*6d80*/  ISETP.GE.AND P0, PT, R25, R242, PT ;  /* 0x000000f21900720c */ /* 0x000fe20003f06270 */
[----:B-1----:R-:W-:Y:S01]  /*6d90*/  FFMA.FTZ R8, R10, -UR35, R8 ;  /* 0x800000230a087c23 */ /* 0x002fe20008010008 */
[----:B------:R-:W-:Y:S02]  /*6da0*/  @P2 LOP3.LUT R231, R231, 0x1, RZ, 0xfc, !PT ;  /* 0x00000001e7e72812 */ /* 0x000fe400078efcff */
[----:B------:R-:W-:Y:S02]  /*6db0*/  ISETP.LT.OR P0, PT, R25, R237, P0 ;  /* 0x000000ed1900720c */ /* 0x000fe40000701670 */
[----:B------:R-:W-:-:S02]  /*6dc0*/  LOP3.LUT R231, R231, 0xfffffff7, RZ, 0xc0, !PT ;  /* 0xfffffff7e7e77812 */ /* 0x000fc400078ec0ff */
[----:B------:R-:W-:Y:S02]  /*6dd0*/  FSEL R112, R8, -INF , !P4 ;  /* 0xff80000008707808 */ /* 0x000fe40006000000 */
[----:B------:R-:W-:Y:S01]  /*6de0*/  @P1 LOP3.LUT R231, R231, 0x8, RZ, 0xfc, !PT ;  /* 0x00000008e7e71812 */ /* 0x000fe200078efcff */
[----:B--2---:R-:W-:Y:S01]  /*6df0*/  IMAD.IADD R0, R235, 0x1, -R26 ;  /* 0x00000001eb007824 */ /* 0x004fe200078e0a1a */
[----:B------:R-:W-:Y:S01]  /*6e00*/  ISETP.GE.AND P1, PT, R26, R243, PT ;  /* 0x000000f31a00720c */ /* 0x000fe20003f26270 */
[----:B---3--:R-:W-:Y:S01]  /*6e10*/  FFMA.FTZ R7, R14, -UR35, R9 ;  /* 0x800000230e077c23 */ /* 0x008fe20008010009 */
[----:B------:R-:W-:Y:S02]  /*6e20*/  LOP3.LUT R231, R231, 0xfffffffb, RZ, 0xc0, !PT ;  /* 0xfffffffbe7e77812 */ /* 0x000fe400078ec0ff */
[----:B------:R-:W-:Y:S02]  /*6e30*/  IABS R0, R0 ;  /* 0x0000000000007213 */ /* 0x000fe40000000000 */
[----:B------:R-:W-:-:S02]  /*6e40*/  @P0 LOP3.LUT R231, R231, 0x4, RZ, 0xfc, !PT ;  /* 0x00000004e7e70812 */ /* 0x000fc400078efcff */
[----:B------:R-:W-:Y:S01]  /*6e50*/  ISETP.GE.AND P0, PT, R26, R245, PT ;  /* 0x000000f51a00720c */ /* 0x000fe20003f06270 */
[----:B------:R-:W-:Y:S01]  /*6e60*/  IMAD.MOV.U32 R3, RZ, RZ, R0 ;  /* 0x000000ffff037224 */ /* 0x000fe200078e0000 */
[----:B------:R-:W-:Y:S01]  /*6e70*/  LOP3.LUT R231, R231, 0xfffffffd, RZ, 0xc0, !PT ;  /* 0xfffffffde7e77812 */ /* 0x000fe200078ec0ff */
[----:B------:R-:W-:Y:S01]  /*6e80*/  IMAD.IADD R0, R234, 0x1, -R26 ;  /* 0x00000001ea007824 */ /* 0x000fe200078e0a1a */
[C---:B------:R-:W-:Y:S01]  /*6e90*/  ISETP.LT.OR P0, PT, R26.reuse, R240, P0 ;  /* 0x000000f01a00720c */ /* 0x040fe20000701670 */
[----:B------:R1:W-:Y:S01]  /*6ea0*/  I2F R12, R3 ;  /* 0x00000003000c7306 */ /* 0x0003e20000201400 */
[C---:B------:R-:W-:Y:S02]  /*6eb0*/  ISETP.LT.OR P4, PT, R26.reuse, R238, P1 ;  /* 0x000000ee1a00720c */ /* 0x040fe40000f81670 */
[----:B------:R-:W-:Y:S02]  /*6ec0*/  IABS R0, R0 ;  /* 0x0000000000007213 */ /* 0x000fe40000000000 */
[----:B------:R-:W-:-:S03]  /*6ed0*/  ISETP.GE.AND P2, PT, R26, R244, PT ;  /* 0x000000f41a00720c */ /* 0x000fc60003f46270 */
[----:B------:R2:W-:Y:S04]  /*6ee0*/  I2F R16, R0 ;  /* 0x0000000000107306 */ /* 0x0005e80000201400 */
[----:B------:R-:W-:Y:S02]  /*6ef0*/  @P0 LOP3.LUT R231, R231, 0x2, RZ, 0xfc, !PT ;  /* 0x00000002e7e70812 */ /* 0x000fe400078efcff */
[----:B------:R-:W-:Y:S01]  /*6f00*/  ISETP.GE.AND P0, PT, R26, R242, PT ;  /* 0x000000f21a00720c */ /* 0x000fe20003f06270 */
[----:B-1----:R-:W-:Y:S01]  /*6f10*/  FMUL.FTZ R3, R146, c[0x0][0x2ec] ;  /* 0x0000bb0092037a20 */ /* 0x002fe20000410000 */
[----:B------:R-:W-:Y:S01]  /*6f20*/  LOP3.LUT P1, RZ, R231, 0x4, RZ, 0xc0, !PT ;  /* 0x00000004e7ff7812 */ /* 0x000fe2000782c0ff */
[----:B------:R-:W-:Y:S02]  /*6f30*/  IMAD.MOV.U32 R146, RZ, RZ, R252 ;  /* 0x000000ffff927224 */ /* 0x000fe400078e00fc */
[----:B------:R-:W1:Y:S01]  /*6f40*/  MUFU.TANH R6, R3 ;  /* 0x0000000300067308 */ /* 0x000e620000002400 */
[----:B--2---:R-:W-:-:S02]  /*6f50*/  FMUL.FTZ R0, R121, c[0x0][0x2ec] ;  /* 0x0000bb0079007a20 */ /* 0x004fc40000410000 */
[----:B------:R-:W-:-:S05]  /*6f60*/  IMAD.MOV.U32 R121, RZ, RZ, R91 ;  /* 0x000000ffff797224 */ /* 0x000fca00078e005b */
[----:B------:R2:W3:Y:S01]  /*6f70*/  MUFU.TANH R9, R0 ;  /* 0x0000000000097308 */ /* 0x0004e20000002400 */
[----:B-1----:R-:W-:-:S05]  /*6f80*/  FFMA.FTZ R6, R15, -UR35, R6 ;  /* 0x800000230f067c23 */ /* 0x002fca0008010006 */
[----:B------:R-:W-:Y:S02]  /*6f90*/  FSEL R113, R6, -INF , !P3 ;  /* 0xff80000006717808 */ /* 0x000fe40005800000 */
[----:B------:R-:W-:Y:S01]  /*6fa0*/  ISETP.LT.OR P3, PT, R26, R237, P0 ;  /* 0x000000ed1a00720c */ /* 0x000fe20000761670 */
[----:B--2---:R-:W-:Y:S01]  /*6fb0*/  IMAD.IADD R0, R241, 0x1, -R26 ;  /* 0x00000001f1007824 */ /* 0x004fe200078e0a1a */
[----:B------:R-:W-:-:S04]  /*6fc0*/  ISETP.GE.AND P0, PT, R27, R245, PT ;  /* 0x000000f51b00720c */ /* 0x000fc80003f06270 */
[----:B------:R-:W-:-:S05]  /*6fd0*/  IABS R0, R0 ;  /* 0x0000000000007213 */ /* 0x000fca0000000000 */
[----:B------:R-:W-:Y:S02]  /*6fe0*/  IMAD.MOV.U32 R3, RZ, RZ, R0 ;  /* 0x000000ffff037224 */ /* 0x000fe400078e0000 */
[----:B------:R-:W-:Y:S02]  /*6ff0*/  IMAD.IADD R0, R235, 0x1, -R27 ;  /* 0x00000001eb007824 */ /* 0x000fe400078e0a1b */
[----:B------:R1:W-:Y:S03]  /*7000*/  I2F R10, R3 ;  /* 0x00000003000a7306 */ /* 0x0003e60000201400 */
[----:B------:R-:W-:-:S05]  /*7010*/  IABS R0, R0 ;  /* 0x0000000000007213 */ /* 0x000fca0000000000 */
[----:B-1----:R-:W-:Y:S01]  /*7020*/  IMAD.MOV.U32 R3, RZ, RZ, R0 ;  /* 0x000000ffff037224 */ /* 0x002fe200078e0000 */
[----:B------:R-:W-:Y:S01]  /*7030*/  IABS R0, R5 ;  /* 0x0000000500007213 */ /* 0x000fe20000000000 */
[----:B---3--:R-:W-:Y:S02]  /*7040*/  FFMA.FTZ R5, R50, -UR35, R9 ;  /* 0x8000002332057c23 */ /* 0x008fe40008010009 */
[----:B------:R1:W-:Y:S01]  /*7050*/  I2F R14, R3 ;  /* 0x00000003000e7306 */ /* 0x0003e20000201400 */
[----:B------:R-:W-:Y:S01]  /*7060*/  IMAD.MOV.U32 R50, RZ, RZ, R111 ;  /* 0x000000ffff327224 */ /* 0x000fe200078e006f */
[----:B------:R-:W-:Y:S02]  /*7070*/  FSEL R111, R7, -INF , !P5 ;  /* 0xff800000076f7808 */ /* 0x000fe40006800000 */
[----:B------:R-:W-:Y:S01]  /*7080*/  FSEL R108, R5, -INF , !P6 ;  /* 0xff800000056c7808 */ /* 0x000fe20007000000 */
[----:B------:R-:W-:Y:S01]  /*7090*/  IMAD.IADD R5, R235, 0x1, -R31 ;  /* 0x00000001eb057824 */ /* 0x000fe200078e0a1f */
[----:B------:R-:W-:-:S02]  /*70a0*/  LOP3.LUT P6, RZ, R231, 0x1, RZ, 0xc0, !PT ;  /* 0x00000001e7ff7812 */ /* 0x000fc400078cc0ff */
[----:B------:R2:W-:Y:S01]  /*70b0*/  I2F R13, R0 ;  /* 0x00000000000d7306 */ /* 0x0005e20000201400 */
[----:B------:R-:W-:Y:S02]  /*70c0*/  ISETP.LT.OR P5, PT, R26, R239, P2 ;  /* 0x000000ef1a00720c */ /* 0x000fe400017a1670 */
[----:B------:R-:W-:Y:S01]  /*70d0*/  LOP3.LUT P2, RZ, R231, 0x8, RZ, 0xc0, !PT ;  /* 0x00000008e7ff7812 */ /* 0x000fe2000784c0ff */
[----:B-1----:R-:W-:Y:S02]  /*70e0*/  FMUL.FTZ R3, R123, c[0x0][0x2ec] ;  /* 0x0000bb007b037a20 */ /* 0x002fe40000410000 */
[----:B------:R-:W-:Y:S02]  /*70f0*/  IMAD.MOV.U32 R123, RZ, RZ, R251 ;  /* 0x000000ffff7b7224 */ /* 0x000fe400078e00fb */
[----:B------:R1:W3:Y:S01]  /*7100*/  MUFU.TANH R9, R3 ;  /* 0x0000000300097308 */ /* 0x0002e20000002400 */
[----:B--2---:R-:W-:-:S05]  /*7110*/  IMAD.IADD R0, R241, 0x1, -R27 ;  /* 0x00000001f1007824 */ /* 0x004fca00078e0a1b */
[----:B------:R-:W-:-:S05]  /*7120*/  IABS R0, R0 ;  /* 0x0000000000007213 */ /* 0x000fca0000000000 */
[----:B-1----:R-:W-:Y:S02]  /*7130*/  IMAD.MOV.U32 R3, RZ, RZ, R0 ;  /* 0x000000ffff037224 */ /* 0x002fe400078e0000 */
[----:B------:R-:W-:Y:S02]  /*7140*/  IMAD.IADD R0, R235, 0x1, -R29 ;  /* 0x00000001eb007824 */ /* 0x000fe400078e0a1d */
[----:B------:R1:W-:Y:S01]  /*7150*/  I2F R15, R3 ;  /* 0x00000003000f7306 */ /* 0x0003e20000201400 */
[----:B---3--:R-:W-:Y:S02]  /*7160*/  FFMA.FTZ R8, R18, -UR35, R9 ;  /* 0x8000002312087c23 */ /* 0x008fe40008010009 */
[----:B------:R-:W-:-:S03]  /*7170*/  IABS R0, R0 ;  /* 0x0000000000007213 */ /* 0x000fc60000000000 */
[----:B------:R-:W-:Y:S02]  /*7180*/  FSEL R105, R8, -INF , !P6 ;  /* 0xff80000008697808 */ /* 0x000fe40007000000 */
[----:B------:R2:W-:Y:S01]  /*7190*/  I2F R19, R0 ;  /* 0x0000000000137306 */ /* 0x0005e20000201400 */
[----:B------:R-:W-:Y:S02]  /*71a0*/  ISETP.LT.OR P6, PT, R27, R240, P0 ;  /* 0x000000f01b00720c */ /* 0x000fe400007c1670 */
[C---:B------:R-:W-:Y:S02]  /*71b0*/  LOP3.LUT P0, RZ, R231.reuse, 0x2, RZ, 0xc0, !PT ;  /* 0x00000002e7ff7812 */ /* 0x040fe4000780c0ff */
[----:B------:R-:W-:Y:S01]  /*71c0*/  LOP3.LUT R231, R231, 0xfffffffe, RZ, 0xc0, !PT ;  /* 0xfffffffee7e77812 */ /* 0x000fe200078ec0ff */
[----:B-1----:R-:W-:Y:S02]  /*71d0*/  FMUL.FTZ R3, R147, c[0x0][0x2ec] ;  /* 0x0000bb0093037a20 */ /* 0x002fe40000410000 */
[----:B------:R-:W-:-:S02]  /*71e0*/  IMAD.MOV.U32 R147, RZ, RZ, R44 ;  /* 0x000000ffff937224 */ /* 0x000fc400078e002c */
[----:B------:R-:W1:Y:S01]  /*71f0*/  MUFU.TANH R6, R3 ;  /* 0x0000000300067308 */ /* 0x000e620000002400 */
[----:B--2---:R-:W-:Y:S02]  /*7200*/  FMUL.FTZ R0, R145, c[0x0][0x2ec] ;  /* 0x0000bb0091007a20 */ /* 0x004fe40000410000 */
[----:B------:R-:W-:-:S05]  /*7210*/  IMAD.MOV.U32 R145, RZ, RZ, R249 ;  /* 0x000000ffff917224 */ /* 0x000fca00078e00f9 */
[----:B------:R2:W3:Y:S01]  /*7220*/  MUFU.TANH R7, R0 ;  /* 0x0000000000077308 */ /* 0x0004e20000002400 */
[----:B-1----:R-:W-:-:S05]  /*7230*/  FFMA.FTZ R6, R11, -UR35, R6 ;  /* 0x800000230b067c23 */ /* 0x002fca0008010006 */
[----:B------:R-:W-:Y:S02]  /*7240*/  FSEL R109, R6, -INF , !P1 ;  /* 0xff800000066d7808 */ /* 0x000fe40004800000 */
[----:B------:R-:W-:Y:S01]  /*7250*/  ISETP.GE.AND P1, PT, R27, R243, PT ;  /* 0x000000f31b00720c */ /* 0x000fe20003f26270 */
[----:B--2---:R-:W-:Y:S02]  /*7260*/  IMAD.IADD R0, R234, 0x1, -R29 ;  /* 0x00000001ea007824 */ /* 0x004fe400078e0a1d */
[----:B---3--:R-:W-:Y:S01]  /*7270*/  FFMA.FTZ R7, R17, -UR35, R7 ;  /* 0x8000002311077c23 */ /* 0x008fe20008010007 */
[----:B------:R-:W-:Y:S02]  /*7280*/  ISETP.LT.OR P1, PT, R27, R238, P1 ;  /* 0x000000ee1b00720c */ /* 0x000fe40000f21670 */
[----:B------:R-:W-:Y:S02]  /*7290*/  IABS R0, R0 ;  /* 0x0000000000007213 */ /* 0x000fe40000000000 */
[----:B------:R-:W-:-:S02]  /*72a0*/  FSEL R107, R7, -INF , !P2 ;  /* 0xff800000076b7808 */ /* 0x000fc40005000000 */
[----:B------:R-:W-:Y:S01]  /*72b0*/  ISETP.GE.AND P2, PT, R27, R244, PT ;  /* 0x000000f41b00720c */ /* 0x000fe20003f46270 */
[----:B------:R-:W-:Y:S02]  /*72c0*/  IMAD.MOV.U32 R3, RZ, RZ, R0 ;  /* 0x000000ffff037224 */ /* 0x000fe400078e0000 */
[----:B------:R-:W-:Y:S01]  /*72d0*/  IMAD.IADD R0, R241, 0x1, -R29 ;  /* 0x00000001f1007824 */ /* 0x000fe200078e0a1d */
[----:B------:R-:W-:Y:S01]  /*72e0*/  ISETP.LT.OR P2, PT, R27, R239, P2 ;  /* 0x000000ef1b00720c */ /* 0x000fe20001741670 */
[----:B------:R1:W-:Y:S03]  /*72f0*/  I2F R20, R3 ;  /* 0x0000000300147306 */ /* 0x0003e60000201400 */
[----:B------:R-:W-:-:S09]  /*7300*/  IABS R0, R0 ;  /* 0x0000000000007213 */ /* 0x000fd20000000000 */
[----:B------:R-:W-:Y:S02]  /*7310*/  @P2 LOP3.LUT R231, R231, 0x1, RZ, 0xfc, !PT ;  /* 0x00000001e7e72812 */ /* 0x000fe400078efcff */
[----:B------:R-:W-:Y:S01]  /*7320*/  ISETP.GE.AND P2, PT, R29, R244, PT ;  /* 0x000000f41d00720c */ /* 0x000fe20003f46270 */
[----:B-1----:R-:W-:Y:S01]  /*7330*/  IMAD.MOV.U32 R3, RZ, RZ, R0 ;  /* 0x000000ffff037224 */ /* 0x002fe200078e0000 */
[----:B------:R-:W-:Y:S01]  /*7340*/  IABS R0, R5 ;  /* 0x0000000500007213 */ /* 0x000fe20000000000 */
[----:B------:R-:W-:Y:S01]  /*7350*/  IMAD.IADD R5, R235, 0x1, -R33 ;  /* 0x00000001eb057824 */ /* 0x000fe200078e0a21 */
[----:B------:R-:W-:Y:S01]  /*7360*/  LOP3.LUT R231, R231, 0xfffffff7, RZ, 0xc0, !PT ;  /* 0xfffffff7e7e77812 */ /* 0x000fe200078ec0ff */
[----:B------:R1:W-:Y:S03]  /*7370*/  I2F R18, R3 ;  /* 0x0000000300127306 */ /* 0x0003e60000201400 */
[----:B------:R-:W-:-:S02]  /*7380*/  @P1 LOP3.LUT R231, R231, 0x8, RZ, 0xfc, !PT ;  /* 0x00000008e7e71812 */ /* 0x000fc400078efcff */
[----:B------:R-:W-:Y:S02]  /*7390*/  ISETP.GE.AND P1, PT, R29, R243, PT ;  /* 0x000000f31d00720c */ /* 0x000fe40003f26270 */
[----:B------:R-:W-:Y:S01]  /*73a0*/  LOP3.LUT R231, R231, 0xfffffffb, RZ, 0xc0, !PT ;  /* 0xfffffffbe7e77812 */ /* 0x000fe200078ec0ff */
[----:B------:R2:W-:Y:S01]  /*73b0*/  I2F R21, R0 ;  /* 0x0000000000157306 */ /* 0x0005e20000201400 */
[----:B-1----:R-:W-:Y:S02]  /*73c0*/  FMUL.FTZ R3, R124, c[0x0][0x2ec] ;  /* 0x0000bb007c037a20 */ /* 0x002fe40000410000 */
[----:B------:R-:W-:-:S05]  /*73d0*/  IMAD.MOV.U32 R124, RZ, RZ, R248 ;  /* 0x000000ffff7c7224 */ /* 0x000fca00078e00f8 */
[----:B------:R1:W3:Y:S01]  /*73e0*/  MUFU.TANH R9, R3 ;  /* 0x0000000300097308 */ /* 0x0002e20000002400 */
[----:B--2---:R-:W-:-:S05]  /*73f0*/  IMAD.IADD R0, R234, 0x1, -R31 ;  /* 0x00000001ea007824 */ /* 0x004fca00078e0a1f */
[----:B------:R-:W-:-:S05]  /*7400*/  IABS R0, R0 ;  /* 0x0000000000007213 */ /* 0x000fca0000000000 */
[----:B-1----:R-:W-:Y:S02]  /*7410*/  IMAD.MOV.U32 R3, RZ, RZ, R0 ;  /* 0x000000ffff037224 */ /* 0x002fe400078e0000 */
[----:B------:R-:W-:Y:S02]  /*7420*/  IMAD.IADD R0, R241, 0x1, -R31 ;  /* 0x00000001f1007824 */ /* 0x000fe400078e0a1f */
[----:B------:R1:W-:Y:S03]  /*7430*/  I2F R17, R3 ;  /* 0x0000000300117306 */ /* 0x0003e60000201400 */
[----:B------:R-:W-:-:S05]  /*7440*/  IABS R0, R0 ;  /* 0x0000000000007213 */ /* 0x000fca0000000000 */
[----:B-1----:R-:W-:Y:S01]  /*7450*/  IMAD.MOV.U32 R3, RZ, RZ, R0 ;  /* 0x000000ffff037224 */ /* 0x002fe200078e0000 */
[----:B------:R-:W-:Y:S01]  /*7460*/  IABS R0, R5 ;  /* 0x0000000500007213 */ /* 0x000fe20000000000 */
[----:B------:R-:W-:Y:S02]  /*7470*/  FMUL.FTZ R5, R126, c[0x0][0x2ec] ;  /* 0x0000bb007e057a20 */ /* 0x000fe40000410000 */
[----:B------:R3:W-:Y:S01]  /*7480*/  I2F R11, R3 ;  /* 0x00000003000b7306 */ /* 0x0007e20000201400 */
[----:B------:R-:W-:-:S07]  /*7490*/  IMAD.MOV.U32 R126, RZ, RZ, R206 ;  /* 0x000000ffff7e7224 */ /* 0x000fce00078e00ce */
[----:B------:R1:W-:Y:S08]  /*74a0*/  I2F R23, R0 ;  /* 0x0000000000177306 */ /* 0x0003f00000201400 */
[----:B------:R-:W2:Y:S01]  /*74b0*/  MUFU.TANH R5, R5 ;  /* 0x0000000500057308 */ /* 0x000ea20000002400 */
[----:B---3--:R-:W-:Y:S02]  /*74c0*/  FFMA.FTZ R3, R51, -UR35, R9 ;  /* 0x8000002333037c23 */ /* 0x008fe40008010009 */
[----:B------:R-:W-:-:S03]  /*74d0*/  IMAD.MOV.U32 R51, RZ, RZ, R233 ;  /* 0x000000ffff337224 */ /* 0x000fc600078e00e9 */
[----:B------:R-:W-:Y:S01]  /*74e0*/  FSEL R100, R3, -INF , !P0 ;  /* 0xff80000003647808 */ /* 0x000fe20004000000 */
[----:B------:R-:W-:Y:S01]  /*74f0*/  FMUL.FTZ R3, R125, c[0x0][0x2ec] ;  /* 0x0000bb007d037a20 */ /* 0x000fe20000410000 */
[C---:B------:R-:W-:Y:S01]  /*7500*/  ISETP.GE.AND P0, PT, R27.reuse, R242, PT ;  /* 0x000000f21b00720c */ /* 0x040fe20003f06270 */
[----:B-1----:R-:W-:Y:S02]  /*7510*/  IMAD.IADD R0, R234, 0x1, -R33 ;  /* 0x00000001ea007824 */ /* 0x002fe400078e0a21 */
[----:B------:R-:W-:Y:S01]  /*7520*/  MUFU.TANH R9, R3 ;  /* 0x0000000300097308 */ /* 0x000fe20000002400 */
[----:B------:R-:W-:Y:S01]  /*7530*/  ISETP.LT.OR P0, PT, R27, R237, P0 ;  /* 0x000000ed1b00720c */ /* 0x000fe20000701670 */
[----:B------:R-:W-:Y:S01]  /*7540*/  IMAD.MOV.U32 R125, RZ, RZ, R200 ;  /* 0x000000ffff7d7224 */ /* 0x000fe200078e00c8 */
[----:B------:R-:W-:Y:S01]  /*7550*/  IABS R0, R0 ;  /* 0x0000000000007213 */ /* 0x000fe20000000000 */
[----:B--2---:R-:W-:Y:S02]  /*7560*/  FFMA.FTZ R8, R12, -UR35, R5 ;  /* 0x800000230c087c23 */ /* 0x004fe40008010005 */
[----:B------:R-:W-:-:S02]  /*7570*/  IMAD.IADD R5, R235, 0x1, -R34 ;  /* 0x00000001eb057824 */ /* 0x000fc400078e0a22 */
[----:B------:R1:W-:Y:S01]  /*7580*/  I2F R22, R0 ;  /* 0x0000000000167306 */ /* 0x0003e20000201400 */
[----:B------:R-:W-:Y:S02]  /*7590*/  FSEL R99, R8, -INF , !P5 ;  /* 0xff80000008637808 */ /* 0x000fe40006800000 */
[----:B------:R-:W-:-:S03]  /*75a0*/  ISETP.LT.OR P5, PT, R29, R238, P1 ;  /* 0x000000ee1d00720c */ /* 0x000fc60000fa1670 */
[----:B------:R-:W-:Y:S02]  /*75b0*/  @P0 LOP3.LUT R231, R231, 0x4, RZ, 0xfc, !PT ;  /* 0x00000004e7e70812 */ /* 0x000fe400078efcff */
[----:B------:R-:W-:Y:S02]  /*75c0*/  ISETP.GE.AND P0, PT, R29, R245, PT ;  /* 0x000000f51d00720c */ /* 0x000fe40003f06270 */
[----:B------:R-:W-:Y:S02]  /*75d0*/  LOP3.LUT R231, R231, 0xfffffffd, RZ, 0xc0, !PT ;  /* 0xfffffffde7e77812 */ /* 0x000fe400078ec0ff */
[----:B------:R-:W-:Y:S01]  /*75e0*/  ISETP.LT.OR P0, PT, R29, R240, P0 ;  /* 0x000000f01d00720c */ /* 0x000fe20000701670 */
[----:B-1----:R-:W-:Y:S02]  /*75f0*/  FMUL.FTZ R0, R152, c[0x0][0x2ec] ;  /* 0x0000bb0098007a20 */ /* 0x002fe40000410000 */
[----:B------:R-:W-:Y:S02]  /*7600*/  IMAD.MOV.U32 R152, RZ, RZ, R205 ;  /* 0x000000ffff987224 */ /* 0x000fe400078e00cd */
[----:B------:R1:W2:Y:S08]  /*7610*/  MUFU.TANH R6, R0 ;  /* 0x0000000000067308 */ /* 0x0002b00000002400 */
[----:B------:R-:W-:-:S02]  /*7620*/  @P0 LOP3.LUT R231, R231, 0x2, RZ, 0xfc, !PT ;  /* 0x00000002e7e70812 */ /* 0x000fc400078efcff */
[----:B------:R-:W-:Y:S02]  /*7630*/  ISETP.GE.AND P0, PT, R29, R242, PT ;  /* 0x000000f21d00720c */ /* 0x000fe40003f06270 */
[----:B------:R-:W-:Y:S01]  /*7640*/  LOP3.LUT P1, RZ, R231, 0x4, RZ, 0xc0, !PT ;  /* 0x00000004e7ff7812 */ /* 0x000fe2000782c0ff */
[----:B-1----:R-:W-:Y:S02]  /*7650*/  FMUL.FTZ R0, R154, c[0x0][0x2ec] ;  /* 0x0000bb009a007a20 */ /* 0x002fe40000410000 */
[----:B--2---:R-:W-:Y:S02]  /*7660*/  FFMA.FTZ R6, R16, -UR35, R6 ;  /* 0x8000002310067c23 */ /* 0x004fe40008010006 */
[----:B------:R1:W2:Y:S01]  /*7670*/  MUFU.TANH R7, R0 ;  /* 0x0000000000077308 */ /* 0x0002a20000002400 */
[----:B------:R-:W-:Y:S02]  /*7680*/  IMAD.MOV.U32 R154, RZ, RZ, R210 ;  /* 0x000000ffff9a7224 */ /* 0x000fe400078e00d2 */
[----:B------:R-:W-:-:S02]  /*7690*/  FSEL R101, R6, -INF , !P4 ;  /* 0xff80000006657808 */ /* 0x000fc40006000000 */
[----:B------:R-:W-:Y:S02]  /*76a0*/  ISETP.LT.OR P4, PT, R29, R237, P0 ;  /* 0x000000ed1d00720c */ /* 0x000fe40000781670 */
[----:B------:R-:W-:Y:S01]  /*76b0*/  ISETP.GE.AND P0, PT, R31, R245, PT ;  /* 0x000000f51f00720c */ /* 0x000fe20003f06270 */
[----:B-1----:R-:W-:-:S05]  /*76c0*/  IMAD.IADD R0, R241, 0x1, -R33 ;  /* 0x00000001f1007824 */ /* 0x002fca00078e0a21 */
[----:B------:R-:W-:-:S05]  /*76d0*/  IABS R0, R0 ;  /* 0x0000000000007213 */ /* 0x000fca0000000000 */
[----:B------:R-:W-:Y:S01]  /*76e0*/  IMAD.MOV.U32 R3, RZ, RZ, R0 ;  /* 0x000000ffff037224 */ /* 0x000fe200078e0000 */
[----:B------:R-:W-:Y:S01]  /*76f0*/  IABS R0, R5 ;  /* 0x0000000500007213 */ /* 0x000fe20000000000 */
[----:B--2---:R-:W-:Y:S02]  /*7700*/  FFMA.FTZ R5, R10, -UR35, R7 ;  /* 0x800000230a057c23 */ /* 0x004fe40008010007 */
[----:B------:R-:W-:Y:S01]  /*7710*/  FFMA.FTZ R7, R59, -UR35, R9 ;  /* 0x800000233b077c23 */ /* 0x000fe20008010009 */
[----:B------:R1:W-:Y:S01]  /*7720*/  I2F R24, R0 ;  /* 0x0000000000187306 */ /* 0x0003e20000201400 */
[----:B------:R-:W-:Y:S01]  /*7730*/  IMAD.MOV.U32 R59, RZ, RZ, R208 ;  /* 0x000000ffff3b7224 */ /* 0x000fe200078e00d0 */
[----:B------:R-:W-:Y:S01]  /*7740*/  FSEL R106, R5, -INF , !P3 ;  /* 0xff800000056a7808 */ /* 0x000fe20005800000 */
[----:B------:R-:W-:Y:S01]  /*7750*/  IMAD.IADD R5, R241, 0x1, -R35 ;  /* 0x00000001f1057824 */ /* 0x000fe200078e0a23 */
[----:B------:R-:W-:Y:S02]  /*7760*/  FSEL R97, R7, -INF , !P6 ;  /* 0xff80000007617808 */ /* 0x000fe40007000000 */
[----:B------:R-:W-:-:S02]  /*7770*/  LOP3.LUT P6, RZ, R231, 0x1, RZ, 0xc0, !PT ;  /* 0x00000001e7ff7812 */ /* 0x000fc400078cc0ff */
[----:B------:R2:W-:Y:S01]  /*7780*/  I2F R12, R3 ;  /* 0x00000003000c7306 */ /* 0x0005e20000201400 */
[----:B------:R-:W-:Y:S02]  /*7790*/  ISETP.LT.OR P3, PT, R29, R239, P2 ;  /* 0x000000ef1d00720c */ /* 0x000fe40001761670 */
[----:B------:R-:W-:Y:S01]  /*77a0*/  LOP3.LUT P2, RZ, R231, 0x8, RZ, 0xc0, !PT ;  /* 0x00000008e7ff7812 */ /* 0x000fe2000784c0ff */
[----:B-1----:R-:W-:Y:S02]  /*77b0*/  FMUL.FTZ R0, R127, c[0x0][0x2ec] ;  /* 0x0000bb007f007a20 */ /* 0x002fe40000410000 */
[----:B------:R-:W-:Y:S02]  /*77c0*/  IMAD.MOV.U32 R127, RZ, RZ, R87 ;  /* 0x000000ffff7f7224 */ /* 0x000fe400078e0057 */
[----:B------:R1:W3:Y:S01]  /*77d0*/  MUFU.TANH R9, R0 ;  /* 0x0000000000097308 */ /* 0x0002e20000002400 */
[----:B--2---:R-:W-:Y:S02]  /*77e0*/  FMUL.FTZ R3, R153, c[0x0][0x2ec] ;  /* 0x0000bb0099037a20 */ /* 0x004fe40000410000 */
[----:B------:R-:W-:-:S05]  /*77f0*/  IMAD.MOV.U32 R153, RZ, RZ, R207 ;  /* 0x000000ffff997224 */ /* 0x000fca00078e00cf */
[----:B------:R-:W2:Y:S01]  /*7800*/  MUFU.TANH R8, R3 ;  /* 0x0000000300087308 */ /* 0x000ea20000002400 */
[----:B-1----:R-:W-:Y:S02]  /*7810*/  IMAD.IADD R0, R234, 0x1, -R34 ;  /* 0x00000001ea007824 */ /* 0x002fe400078e0a22 */
[----:B---3--:R-:W-:-:S03]  /*7820*/  FFMA.FTZ R7, R14, -UR35, R9 ;  /* 0x800000230e077c23 */ /* 0x008fc60008010009 */
[----:B------:R-:W-:Y:S02]  /*7830*/  IABS R0, R0 ;  /* 0x0000000000007213 */ /* 0x000fe40000000000 */
[----:B------:R-:W-:Y:S01]  /*7840*/  FSEL R96, R7, -INF , !P6 ;  /* 0xff80000007607808 */ /* 0x000fe20007000000 */
[----:B--2---:R-:W-:Y:S01]  /*7850*/  FFMA.FTZ R8, R13, -UR35, R8 ;  /* 0x800000230d087c23 */ /* 0x004fe20008010008 */
[----:B------:R-:W-:Y:S01]  /*7860*/  ISETP.LT.OR P6, PT, R31, R240, P0 ;  /* 0x000000f01f00720c */ /* 0x000fe200007c1670 */
[----:B------:R-:W-:Y:S01]  /*7870*/  IMAD.MOV.U32 R3, RZ, RZ, R0 ;  /* 0x000000ffff037224 */ /* 0x000fe200078e0000 */
[----:B------:R-:W-:Y:S01]  /*7880*/  LOP3.LUT P0, RZ, R231, 0x2, RZ, 0xc0, !PT ;  /* 0x00000002e7ff7812 */ /* 0x000fe2000780c0ff */
[----:B------:R-:W-:Y:S01]  /*7890*/  IMAD.IADD R0, R241, 0x1, -R34 ;  /* 0x00000001f1007824 */ /* 0x000fe200078e0a22 */
[----:B------:R-:W-:Y:S01]  /*78a0*/  FSEL R98, R8, -INF , !P2 ;  /* 0xff80000008627808 */ /* 0x000fe20005000000 */
[----:B------:R1:W-:Y:S01]  /*78b0*/  I2F R25, R3 ;  /* 0x0000000300197306 */ /* 0x0003e20000201400 */
[----:B------:R-:W-:-:S02]  /*78c0*/  ISETP.GE.AND P2, PT, R31, R244, PT ;  /* 0x000000f41f00720c */ /* 0x000fc40003f46270 */
[----:B------:R-:W-:Y:S02]  /*78d0*/  IABS R0, R0 ;  /* 0x0000000000007213 */ /* 0x000fe40000000000 */
[----:B------:R-:W-:Y:S02]  /*78e0*/  ISETP.LT.OR P2, PT, R31, R239, P2 ;  /* 0x000000ef1f00720c */ /* 0x000fe40001741670 */
[----:B------:R-:W-:Y:S01]  /*78f0*/  LOP3.LUT R231, R231, 0xfffffffd, RZ, 0xc0, !PT ;  /* 0xfffffffde7e77812 */ /* 0x000fe200078ec0ff */
[----:B------:R2:W-:Y:S01]  /*7900*/  I2F R16, R0 ;  /* 0x0000000000107306 */ /* 0x0005e20000201400 */
[----:B-1----:R-:W-:-:S09]  /*7910*/  FMUL.FTZ R3, R180, c[0x0][0x2ec] ;  /* 0x0000bb00b4037a20 */ /* 0x002fd20000410000 */
[----:B------:R-:W-:Y:S01]  /*7920*/  @P2 LOP3.LUT R231, R231, 0x2, RZ, 0xfc, !PT ;  /* 0x00000002e7e72812 */ /* 0x000fe200078efcff */
[----:B------:R-:W-:Y:S01]  /*7930*/  MUFU.TANH R9, R3 ;  /* 0x0000000300097308 */ /* 0x000fe20000002400 */
[----:B------:R-:W-:Y:S02]  /*7940*/  ISETP.GE.AND P2, PT, R33, R244, PT ;  /* 0x000000f42100720c */ /* 0x000fe40003f46270 */
[----:B------:R-:W-:Y:S01]  /*7950*/  LOP3.LUT R231, R231, 0xfffffff7, RZ, 0xc0, !PT ;  /* 0xfffffff7e7e77812 */ /* 0x000fe200078ec0ff */
[----:B--2---:R-:W-:Y:S02]  /*7960*/  FMUL.FTZ R0, R155, c[0x0][0x2ec] ;  /* 0x0000bb009b007a20 */ /* 0x004fe40000410000 */
[----:B------:R-:W-:Y:S02]  /*7970*/  IMAD.MOV.U32 R155, RZ, RZ, R89 ;  /* 0x000000ffff9b7224 */ /* 0x000fe400078e0059 */
[----:B------:R1:W2:Y:S02]  /*7980*/  MUFU.TANH R6, R0 ;  /* 0x0000000000067308 */ /* 0x0002a40000002400 */
[----:B-1----:R-:W-:-:S02]  /*7990*/  IMAD.IADD R0, R235, 0x1, -R35 ;  /* 0x00000001eb007824 */ /* 0x002fc400078e0a23 */
[----:B--2---:R-:W-:-:S03]  /*79a0*/  FFMA.FTZ R6, R15, -UR35, R6 ;  /* 0x800000230f067c23 */ /* 0x004fc60008010006 */
[----:B------:R-:W-:Y:S02]  /*79b0*/  IABS R0, R0 ;  /* 0x0000000000007213 */ /* 0x000fe40000000000 */
[----:B------:R-:W-:Y:S02]  /*79c0*/  FSEL R104, R6, -INF , !P1 ;  /* 0xff80000006687808 */ /* 0x000fe40004800000 */
[C---:B------:R-:W-:Y:S01]  /*79d0*/  ISETP.GE.AND P1, PT, R31.reuse, R243, PT ;  /* 0x000000f31f00720c */ /* 0x040fe20003f26270 */
        /* <DEDUP_REMOVED lines=9> */
[----:B------:R-:W-:Y:S01]  /*7a70*/  FFMA.FTZ R5, R64, -UR35, R9 ;  /* 0x8000002340057c23 */ /* 0x000fe20008010009 */
[----:B------:R-:W-:Y:S01]  /*7a80*/  LOP3.LUT R231, R231, 0xfffffffb, RZ, 0xc0, !PT ;  /* 0xfffffffbe7e77812 */ /* 0x000fe200078ec0ff */
[----:B------:R1:W-:Y:S01]  /*7a90*/  I2F R28, R3 ;  /* 0x00000003001c7306 */ /* 0x0003e20000201400 */
[----:B------:R-:W-:Y:S02]  /*7aa0*/  IMAD.MOV.U32 R64, RZ, RZ, R90 ;  /* 0x000000ffff407224 */ /* 0x000fe400078e005a */
[----:B------:R-:W-:Y:S01]  /*7ab0*/  FSEL R120, R5, -INF , !P0 ;  /* 0xff80000005787808 */ /* 0x000fe20004000000 */
[----:B------:R-:W-:Y:S01]  /*7ac0*/  IMAD.IADD R5, R234, 0x1, -R41 ;  /* 0x00000001ea057824 */ /* 0x000fe200078e0a29 */
[----:B------:R-:W-:-:S03]  /*7ad0*/  ISETP.GE.AND P0, PT, R31, R242, PT ;  /* 0x000000f21f00720c */ /* 0x000fc60003f06270 */
[----:B------:R2:W-:Y:S01]  /*7ae0*/  I2F R26, R0 ;  /* 0x00000000001a7306 */ /* 0x0005e20000201400 */
[----:B------:R-:W-:Y:S01]  /*7af0*/  ISETP.LT.OR P0, PT, R31, R237, P0 ;  /* 0x000000ed1f00720c */ /* 0x000fe20000701670 */
[----:B-1----:R-:W-:-:S06]  /*7b00*/  FMUL.FTZ R3, R182, c[0x0][0x2ec] ;  /* 0x0000bb00b6037a20 */ /* 0x002fcc0000410000 */
[----:B------:R1:W3:Y:S06]  /*7b10*/  MUFU.TANH R9, R3 ;  /* 0x0000000300097308 */ /* 0x0002ec0000002400 */
[----:B------:R-:W-:Y:S01]  /*7b20*/  @P0 LOP3.LUT R231, R231, 0x4, RZ, 0xfc, !PT ;  /* 0x00000004e7e70812 */ /* 0x000fe200078efcff */
[----:B--2---:R-:W-:Y:S01]  /*7b30*/  IMAD.IADD R0, R235, 0x1, -R40 ;  /* 0x00000001eb007824 */ /* 0x004fe200078e0a28 */
[----:B------:R-:W-:-:S04]  /*7b40*/  ISETP.GE.AND P0, PT, R33, R242, PT ;  /* 0x000000f22100720c */ /* 0x000fc80003f06270 */
        /* <DEDUP_REMOVED lines=8> */
[----:B------:R-:W-:-:S04]  /*7bd0*/  ISETP.GE.AND P3, PT, R33, R245, PT ;  /* 0x000000f52100720c */ /* 0x000fc80003f66270 */
[----:B------:R-:W-:Y:S01]  /*7be0*/  ISETP.LT.OR P3, PT, R33, R240, P3 ;  /* 0x000000f02100720c */ /* 0x000fe20001f61670 */
[----:B-1----:R-:W-:-:S04]  /*7bf0*/  FMUL.FTZ R3, R198, c[0x0][0x2ec] ;  /* 0x0000bb00c6037a20 */ /* 0x002fc80000410000 */
[----:B------:R-:W1:Y:S01]  /*7c00*/  MUFU.TANH R6, R3 ;  /* 0x0000000300067308 */ /* 0x000e620000002400 */
[----:B--2---:R-:W-:-:S07]  /*7c10*/  FMUL.FTZ R0, R196, c[0x0][0x2ec] ;  /* 0x0000bb00c4007a20 */ /* 0x004fce0000410000 */
[----:B------:R2:W3:Y:S01]  /*7c20*/  MUFU.TANH R7, R0 ;  /* 0x0000000000077308 */ /* 0x0004e20000002400 */
[----:B-1----:R-:W-:-:S05]  /*7c30*/  FFMA.FTZ R6, R18, -UR35, R6 ;  /* 0x8000002312067c23 */ /* 0x002fca0008010006 */
[----:B------:R-:W-:Y:S02]  /*7c40*/  FSEL R122, R6, -INF , !P4 ;  /* 0xff800000067a7808 */ /* 0x000fe40006000000 */
[----:B------:R-:W-:Y:S01]  /*7c50*/  ISETP.LT.OR P4, PT, R33, R238, P1 ;  /* 0x000000ee2100720c */ /* 0x000fe20000f81670 */
[----:B--2---:R-:W-:Y:S02]  /*7c60*/  IMAD.IADD R0, R241, 0x1, -R40 ;  /* 0x00000001f1007824 */ /* 0x004fe400078e0a28 */
[----:B---3--:R-:W-:-:S03]  /*7c70*/  FFMA.FTZ R7, R20, -UR35, R7 ;  /* 0x8000002314077c23 */ /* 0x008fc60008010007 */
[----:B------:R-:W-:Y:S02]  /*7c80*/  IABS R0, R0 ;  /* 0x0000000000007213 */ /* 0x000fe40000000000 */
[----:B------:R-:W-:Y:S02]  /*7c90*/  FSEL R252, R7, -INF , !P5 ;  /* 0xff80000007fc7808 */ /* 0x000fe40006800000 */
[----:B------:R-:W-:Y:S01]  /*7ca0*/  ISETP.LT.OR P5, PT, R33, R239, P2 ;  /* 0x000000ef2100720c */ /* 0x000fe200017a1670 */
[----:B------:R-:W-:Y:S01]  /*7cb0*/  IMAD.MOV.U32 R3, RZ, RZ, R0 ;  /* 0x000000ffff037224 */ /* 0x000fe200078e0000 */
[----:B------:R-:W-:Y:S01]  /*7cc0*/  LOP3.LUT P2, RZ, R231, 0x8, RZ, 0xc0, !PT ;  /* 0x00000008e7ff7812 */ /* 0x000fe2000784c0ff */
[----:B------:R-:W-:Y:S02]  /*7cd0*/  IMAD.IADD R0, R235, 0x1, -R41 ;  /* 0x00000001eb007824 */ /* 0x000fe400078e0a29 */
[----:B------:R1:W-:Y:S03]  /*7ce0*/  I2F R15, R3 ;  /* 0x00000003000f7306 */ /* 0x0003e60000201400 */
[----:B------:R-:W-:-:S05]  /*7cf0*/  IABS R0, R0 ;  /* 0x0000000000007213 */ /* 0x000fca0000000000 */
[----:B-1----:R-:W-:Y:S01]  /*7d00*/  IMAD.MOV.U32 R3, RZ, RZ, R0 ;  /* 0x000000ffff037224 */ /* 0x002fe200078e0000 */
[----:B------:R-:W-:Y:S01]  /*7d10*/  IABS R0, R5 ;  /* 0x0000000500007213 */ /* 0x000fe20000000000 */
[----:B------:R-:W-:Y:S02]  /*7d20*/  IMAD.IADD R5, R235, 0x1, -R42 ;  /* 0x00000001eb057824 */ /* 0x000fe400078e0a2a */
[----:B------:R1:W-:Y:S08]  /*7d30*/  I2F R39, R3 ;  /* 0x0000000300277306 */ /* 0x0003f00000201400 */
[----:B------:R2:W-:Y:S01]  /*7d40*/  I2F R29, R0 ;  /* 0x00000000001d7306 */ /* 0x0005e20000201400 */
[----:B-1----:R-:W-:-:S02]  /*7d50*/  FMUL.FTZ R3, R181, c[0x0][0x2ec] ;  /* 0x0000bb00b5037a20 */ /* 0x002fc40000410000 */
[----:B------:R-:W-:-:S05]  /*7d60*/  IMAD.MOV.U32 R181, RZ, RZ, R192 ;  /* 0x000000ffffb57224 */ /* 0x000fca00078e00c0 */
        /* <DEDUP_REMOVED lines=9> */
[----:B------:R1:W-:Y:S01]  /*7e00*/  MUFU.TANH R10, R3 ;  /* 0x00000003000a7308 */ /* 0x0003e20000002400 */
[----:B---3--:R-:W-:-:S07]  /*7e10*/  FFMA.FTZ R0, R66, -UR35, R9 ;  /* 0x8000002342007c23 */ /* 0x008fce0008010009 */
[----:B------:R2:W3:Y:S01]  /*7e20*/  MUFU.TANH R9, R5 ;  /* 0x0000000500097308 */ /* 0x0004e20000002400 */
[----:B------:R-:W-:Y:S01]  /*7e30*/  FSEL R249, R0, -INF , !P6 ;  /* 0xff80000000f97808 */ /* 0x000fe20007000000 */
[----:B------:R-:W-:Y:S01]  /*7e40*/  IMAD.IADD R0, R234, 0x1, -R42 ;  /* 0x00000001ea007824 */ /* 0x000fe200078e0a2a */
[C---:B------:R-:W-:Y:S02]  /*7e50*/  LOP3.LUT P6, RZ, R231.reuse, 0x2, RZ, 0xc0, !PT ;  /* 0x00000002e7ff7812 */ /* 0x040fe400078cc0ff */
[----:B------:R-:W-:Y:S02]  /*7e60*/  LOP3.LUT R231, R231, 0xfffffffe, RZ, 0xc0, !PT ;  /* 0xfffffffee7e77812 */ /* 0x000fe400078ec0ff */
[----:B------:R-:W-:Y:S01]  /*7e70*/  IABS R0, R0 ;  /* 0x0000000000007213 */ /* 0x000fe20000000000 */
[----:B-1----:R-:W-:Y:S01]  /*7e80*/  FMUL.FTZ R3, R199, c[0x0][0x2ec] ;  /* 0x0000bb00c7037a20 */ /* 0x002fe20000410000 */
[----:B------:R-:W-:Y:S02]  /*7e90*/  @P3 LOP3.LUT R231, R231, 0x1, RZ, 0xfc, !PT ;  /* 0x00000001e7e73812 */ /* 0x000fe400078efcff */
[----:B------:R-:W-:Y:S01]  /*7ea0*/  ISETP.LT.OR P3, PT, R33, R237, P0 ;  /* 0x000000ed2100720c */ /* 0x000fe20000761670 */
[----:B------:R1:W-:Y:S01]  /*7eb0*/  MUFU.TANH R8, R3 ;  /* 0x0000000300087308 */ /* 0x0003e20000002400 */
[----:B------:R-:W-:-:S02]  /*7ec0*/  ISETP.GE.AND P0, PT, R34, R245, PT ;  /* 0x000000f52200720c */ /* 0x000fc40003f06270 */
[----:B------:R-:W-:Y:S01]  /*7ed0*/  LOP3.LUT P1, RZ, R231, 0x4, RZ, 0xc0, !PT ;  /* 0x00000004e7ff7812 */ /* 0x000fe2000782c0ff */
[----:B--2---:R-:W-:Y:S02]  /*7ee0*/  IMAD.IADD R5, R241, 0x1, -R42 ;  /* 0x00000001f1057824 */ /* 0x004fe400078e0a2a */
[----:B---3--:R-:W-:-:S05]  /*7ef0*/  FFMA.FTZ R6, R17, -UR35, R9 ;  /* 0x8000002311067c23 */ /* 0x008fca0008010009 */
[----:B------:R-:W-:Y:S02]  /*7f00*/  FSEL R208, R6, -INF , !P2 ;  /* 0xff80000006d07808 */ /* 0x000fe40005000000 */
[----:B------:R-:W-:Y:S01]  /*7f10*/  ISETP.GE.AND P2, PT, R34, R244, PT ;  /* 0x000000f42200720c */ /* 0x000fe20003f46270 */
[----:B-1----:R-:W-:-:S03]  /*7f20*/  FMUL.FTZ R3, R156, c[0x0][0x2ec] ;  /* 0x0000bb009c037a20 */ /* 0x002fc60000410000 */
[----:B------:R-:W-:Y:S01]  /*7f30*/  ISETP.LT.OR P2, PT, R34, R239, P2 ;  /* 0x000000ef2200720c */ /* 0x000fe20001741670 */
[----:B------:R-:W-:Y:S01]  /*7f40*/  IMAD.MOV.U32 R156, RZ, RZ, R154 ;  /* 0x000000ffff9c7224 */ /* 0x000fe200078e009a */
[----:B------:R1:W2:Y:S01]  /*7f50*/  MUFU.TANH R7, R3 ;  /* 0x0000000300077308 */ /* 0x0002a20000002400 */
[----:B------:R-:W-:Y:S02]  /*7f60*/  IMAD.MOV.U32 R154, RZ, RZ, R47 ;  /* 0x000000ffff9a7224 */ /* 0x000fe400078e002f */
[----:B-1----:R-:W-:Y:S01]  /*7f70*/  IMAD.MOV.U32 R3, RZ, RZ, R0 ;  /* 0x000000ffff037224 */ /* 0x002fe200078e0000 */
[----:B------:R-:W-:Y:S01]  /*7f80*/  IABS R0, R5 ;  /* 0x0000000500007213 */ /* 0x000fe20000000000 */
[----:B--2---:R-:W-:-:S03]  /*7f90*/  FFMA.FTZ R7, R68, -UR35, R7 ;  /* 0x8000002344077c23 */ /* 0x004fc60008010007 */
[----:B------:R1:W-:Y:S01]  /*7fa0*/  I2F R27, R3 ;  /* 0x00000003001b7306 */ /* 0x0003e20000201400 */
[----:B------:R-:W-:Y:S02]  /*7fb0*/  FFMA.FTZ R5, R11, -UR35, R8 ;  /* 0x800000230b057c23 */ /* 0x000fe40008010008 */
[----:B------:R-:W-:-:S03]  /*7fc0*/  FMUL.FTZ R8, R184, c[0x0][0x2ec] ;  /* 0x0000bb00b8087a20 */ /* 0x000fc60000410000 */
[----:B------:R-:W-:Y:S01]  /*7fd0*/  FSEL R233, R5, -INF , !P1 ;  /* 0xff80000005e97808 */ /* 0x000fe20004800000 */
[----:B------:R-:W-:Y:S01]  /*7fe0*/  IMAD.IADD R5, R234, 0x1, -R36 ;  /* 0x00000001ea057824 */ /* 0x000fe200078e0a24 */
[----:B------:R2:W-:Y:S01]  /*7ff0*/  I2F R17, R0 ;  /* 0x0000000000117306 */ /* 0x0005e20000201400 */
[----:B------:R-:W-:-:S04]  /*8000*/  ISETP.GE.AND P1, PT, R34, R243, PT ;  /* 0x000000f32200720c */ /* 0x000fc80003f26270 */
[C---:B------:R-:W-:Y:S01]  /*8010*/  ISETP.LT.OR P1, PT, R34.reuse, R238, P1 ;  /* 0x000000ee2200720c */ /* 0x040fe20000f21670 */
[----:B-1----:R-:W-:Y:S02]  /*8020*/  FFMA.FTZ R3, R21, -UR35, R10 ;  /* 0x8000002315037c23 */ /* 0x002fe4000801000a */
[----:B------:R-:W1:Y:S03]  /*8030*/  MUFU.TANH R8, R8 ;  /* 0x0000000800087308 */ /* 0x000e660000002400 */
[----:B------:R-:W-:Y:S02]  /*8040*/  FSEL R210, R3, -INF , !P6 ;  /* 0xff80000003d27808 */ /* 0x000fe40007000000 */
[----:B------:R-:W-:Y:S01]  /*8050*/  ISETP.LT.OR P6, PT, R34, R240, P0 ;  /* 0x000000f02200720c */ /* 0x000fe200007c1670 */
[----:B--2---:R-:W-:Y:S01]  /*8060*/  FMUL.FTZ R0, R158, c[0x0][0x2ec] ;  /* 0x0000bb009e007a20 */ /* 0x004fe20000410000 */
[C---:B------:R-:W-:Y:S01]  /*8070*/  LOP3.LUT P0, RZ, R231.reuse, 0x1, RZ, 0xc0, !PT ;  /* 0x00000001e7ff7812 */ /* 0x040fe2000780c0ff */
[----:B------:R-:W-:Y:S01]  /*8080*/  IMAD.MOV.U32 R158, RZ, RZ, R59 ;  /* 0x000000ffff9e7224 */ /* 0x000fe200078e003b */
[----:B------:R-:W-:Y:S01]  /*8090*/  LOP3.LUT R231, R231, 0xfffffffe, RZ, 0xc0, !PT ;  /* 0xfffffffee7e77812 */ /* 0x000fe200078ec0ff */
[----:B------:R2:W3:Y:S01]  /*80a0*/  MUFU.TANH R9, R0 ;  /* 0x0000000000097308 */ /* 0x0004e20000002400 */
[----:B------:R-:W-:Y:S01]  /*80b0*/  FSEL R203, R7, -INF , !P0 ;  /* 0xff80000007cb7808 */ /* 0x000fe20004000000 */
[----:B------:R-:W-:Y:S01]  /*80c0*/  IMAD.MOV.U32 R59, RZ, RZ, R58 ;  /* 0x000000ffff3b7224 */ /* 0x000fe200078e003a */
[----:B------:R-:W-:Y:S01]  /*80d0*/  ISETP.GE.AND P0, PT, R34, R242, PT ;  /* 0x000000f22200720c */ /* 0x000fe20003f06270 */
[----:B------:R-:W-:Y:S01]  /*80e0*/  IMAD.MOV.U32 R58, RZ, RZ, R211 ;  /* 0x000000ffff3a7224 */ /* 0x000fe200078e00d3 */
[----:B------:R-:W-:Y:S01]  /*80f0*/  @P2 LOP3.LUT R231, R231, 0x1, RZ, 0xfc, !PT ;  /* 0x00000001e7e72812 */ /* 0x000fe200078efcff */
[----:B-1----:R-:W-:Y:S01]  /*8100*/  FFMA.FTZ R8, R22, -UR35, R8 ;  /* 0x8000002316087c23 */ /* 0x002fe20008010008 */
[----:B------:R-:W-:-:S02]  /*8110*/  ISETP.LT.OR P0, PT, R34, R237, P0 ;  /* 0x000000ed2200720c */ /* 0x000fc40000701670 */
[----:B------:R-:W-:Y:S02]  /*8120*/  LOP3.LUT R231, R231, 0xfffffff7, RZ, 0xc0, !PT ;  /* 0xfffffff7e7e77812 */ /* 0x000fe400078ec0ff */
[----:B------:R-:W-:Y:S02]  /*8130*/  FSEL R193, R8, -INF , !P4 ;  /* 0xff80000008c17808 */ /* 0x000fe40006000000 */
[----:B------:R-:W-:Y:S02]  /*8140*/  @P1 LOP3.LUT R231, R231, 0x8, RZ, 0xfc, !PT ;  /* 0x00000008e7e71812 */ /* 0x000fe400078efcff */
[----:B------:R-:W-:Y:S01]  /*8150*/  ISETP.GE.AND P2, PT, R35, R244, PT ;  /* 0x000000f42300720c */ /* 0x000fe20003f46270 */
[----:B--2---:R-:W-:Y:S01]  /*8160*/  IMAD.IADD R0, R235, 0x1, -R43 ;  /* 0x00000001eb007824 */ /* 0x004fe200078e0a2b */
[----:B------:R-:W-:Y:S01]  /*8170*/  LOP3.LUT R231, R231, 0xfffffffb, RZ, 0xc0, !PT ;  /* 0xfffffffbe7e77812 */ /* 0x000fe200078ec0ff */
[----:B---3--:R-:W-:Y:S01]  /*8180*/  FFMA.FTZ R7, R23, -UR35, R9 ;  /* 0x8000002317077c23 */ /* 0x008fe20008010009 */
[----:B------:R-:W-:-:S02]  /*8190*/  ISETP.GE.AND P1, PT, R35, R243, PT ;  /* 0x000000f32300720c */ /* 0x000fc40003f26270 */
[----:B------:R-:W-:Y:S02]  /*81a0*/  IABS R0, R0 ;  /* 0x0000000000007213 */ /* 0x000fe40000000000 */
[----:B------:R-:W-:Y:S02]  /*81b0*/  FSEL R194, R7, -INF , !P5 ;  /* 0xff80000007c27808 */ /* 0x000fe40006800000 */
[----:B------:R-:W-:Y:S01]  /*81c0*/  @P0 LOP3.LUT R231, R231, 0x4, RZ, 0xfc, !PT ;  /* 0x00000004e7e70812 */ /* 0x000fe200078efcff */
[----:B------:R-:W-:Y:S01]  /*81d0*/  IMAD.MOV.U32 R3, RZ, RZ, R0 ;  /* 0x000000ffff037224 */ /* 0x000fe200078e0000 */
[----:B------:R-:W-:Y:S01]  /*81e0*/  ISETP.GE.AND P0, PT, R35, R245, PT ;  /* 0x000000f52300720c */ /* 0x000fe20003f06270 */
[----:B------:R-:W-:Y:S01]  /*81f0*/  IMAD.IADD R0, R234, 0x1, -R43 ;  /* 0x00000001ea007824 */ /* 0x000fe200078e0a2b */
[----:B------:R-:W-:Y:S01]  /*8200*/  LOP3.LUT R231, R231, 0xfffffffd, RZ, 0xc0, !PT ;  /* 0xfffffffde7e77812 */ /* 0x000fe200078ec0ff */
[----:B------:R1:W-:Y:S01]  /*8210*/  I2F R31, R3 ;  /* 0x00000003001f7306 */ /* 0x0003e20000201400 */
[----:B------:R-:W-:-:S02]  /*8220*/  ISETP.LT.OR P0, PT, R35, R240, P0 ;  /* 0x000000f02300720c */ /* 0x000fc40000701670 */
[----:B------:R-:W-:Y:S02]  /*8230*/  IABS R0, R0 ;  /* 0x0000000000007213 */ /* 0x000fe40000000000 */
[----:B------:R-:W-:-:S03]  /*8240*/  ISETP.LT.OR P5, PT, R35, R238, P1 ;  /* 0x000000ee2300720c */ /* 0x000fc60000fa1670 */
[----:B------:R2:W-:Y:S06]  /*8250*/  I2F R20, R0 ;  /* 0x0000000000147306 */ /* 0x0005ec0000201400 */
[----:B------:R-:W-:Y:S01]  /*8260*/  @P0 LOP3.LUT R231, R231, 0x2, RZ, 0xfc, !PT ;  /* 0x00000002e7e70812 */ /* 0x000fe200078efcff */
[----:B-1----:R-:W-:Y:S01]  /*8270*/  FMUL.FTZ R3, R186, c[0x0][0x2ec] ;  /* 0x0000bb00ba037a20 */ /* 0x002fe20000410000 */
[----:B------:R-:W-:Y:S02]  /*8280*/  ISETP.GE.AND P0, PT, R35, R242, PT ;  /* 0x000000f22300720c */ /* 0x000fe40003f06270 */
[----:B------:R-:W-:Y:S01]  /*8290*/  LOP3.LUT P1, RZ, R231, 0x4, RZ, 0xc0, !PT ;  /* 0x00000004e7ff7812 */ /* 0x000fe2000782c0ff */
[----:B------:R-:W1:Y:S01]  /*82a0*/  MUFU.TANH R6, R3 ;  /* 0x0000000300067308 */ /* 0x000e620000002400 */
[----:B------:R-:W-:-:S02]  /*82b0*/  ISETP.LT.OR P4, PT, R35, R237, P0 ;  /* 0x000000ed2300720c */ /* 0x000fc40000781670 */
[----:B------:R-:W-:Y:S01]  /*82c0*/  ISETP.GE.AND P0, PT, R40, R245, PT ;  /* 0x000000f52800720c */ /* 0x000fe20003f06270 */
[----:B--2---:R-:W-:Y:S02]  /*82d0*/  FMUL.FTZ R0, R157, c[0x0][0x2ec] ;  /* 0x0000bb009d007a20 */ /* 0x004fe40000410000 */
[----:B------:R-:W-:Y:S02]  /*82e0*/  IMAD.MOV.U32 R157, RZ, RZ, R153 ;  /* 0x000000ffff9d7224 */ /* 0x000fe400078e0099 */
[----:B------:R2:W3:Y:S01]  /*82f0*/  MUFU.TANH R9, R0 ;  /* 0x0000000000097308 */ /* 0x0004e20000002400 */
[----:B------:R-:W-:Y:S02]  /*8300*/  IMAD.MOV.U32 R153, RZ, RZ, R204 ;  /* 0x000000ffff997224 */ /* 0x000fe400078e00cc */
[----:B-1----:R-:W-:-:S05]  /*8310*/  FFMA.FTZ R6, R12, -UR35, R6 ;  /* 0x800000230c067c23 */ /* 0x002fca0008010006 */
[----:B------:R-:W-:Y:S02]  /*8320*/  FSEL R199, R6, -INF , !P3 ;  /* 0xff80000006c77808 */ /* 0x000fe40005800000 */
[----:B------:R-:W-:Y:S01]  /*8330*/  ISETP.LT.OR P3, PT, R35, R239, P2 ;  /* 0x000000ef2300720c */ /* 0x000fe20001761670 */
[----:B--2---:R-:W-:Y:S01]  /*8340*/  IMAD.IADD R0, R241, 0x1, -R43 ;  /* 0x00000001f1007824 */ /* 0x004fe200078e0a2b */
[----:B------:R-:W-:-:S04]  /*8350*/  LOP3.LUT P2, RZ, R231, 0x8, RZ, 0xc0, !PT ;  /* 0x00000008e7ff7812 */ /* 0x000fc8000784c0ff */
        /* <DEDUP_REMOVED lines=8> */
[----:B------:R1:W-:Y:S03]  /*83e0*/  I2F R21, R3 ;  /* 0x0000000300157306 */ /* 0x0003e60000201400 */
[----:B------:R-:W-:Y:S01]  /*83f0*/  FSEL R192, R5, -INF , !P6 ;  /* 0xff80000005c07808 */ /* 0x000fe20007000000 */
[----:B------:R-:W-:Y:S01]  /*8400*/  IMAD.IADD R5, R235, 0x1, -R38 ;  /* 0x00000001eb057824 */ /* 0x000fe200078e0a26 */
[----:B------:R-:W-:-:S03]  /*8410*/  LOP3.LUT P6, RZ, R231, 0x1, RZ, 0xc0, !PT ;  /* 0x00000001e7ff7812 */ /* 0x000fc600078cc0ff */
[----:B------:R2:W-:Y:S01]  /*8420*/  I2F R18, R0 ;  /* 0x0000000000127306 */ /* 0x0005e20000201400 */
[----:B-1----:R-:W-:Y:S02]  /*8430*/  FMUL.FTZ R3, R159, c[0x0][0x2ec] ;  /* 0x0000bb009f037a20 */ /* 0x002fe40000410000 */
[----:B------:R-:W-:-:S05]  /*8440*/  IMAD.MOV.U32 R159, RZ, RZ, R51 ;  /* 0x000000ffff9f7224 */ /* 0x000fca00078e0033 */
[----:B------:R1:W3:Y:S01]  /*8450*/  MUFU.TANH R9, R3 ;  /* 0x0000000300097308 */ /* 0x0002e20000002400 */
[----:B------:R-:W-:Y:S02]  /*8460*/  IMAD.MOV.U32 R51, RZ, RZ, R49 ;  /* 0x000000ffff337224 */ /* 0x000fe400078e0031 */
[----:B------:R-:W-:Y:S02]  /*8470*/  IMAD.MOV.U32 R49, RZ, RZ, R250 ;  /* 0x000000ffff317224 */ /* 0x000fe400078e00fa */
        /* <DEDUP_REMOVED lines=12> */
[----:B-1----:R-:W-:-:S04]  /*8540*/  FMUL.FTZ R3, R187, c[0x0][0x2ec] ;  /* 0x0000bb00bb037a20 */ /* 0x002fc80000410000 */
[----:B------:R-:W1:Y:S01]  /*8550*/  MUFU.TANH R6, R3 ;  /* 0x0000000300067308 */ /* 0x000e620000002400 */
[----:B--2---:R-:W-:Y:S02]  /*8560*/  FMUL.FTZ R0, R185, c[0x0][0x2ec] ;  /* 0x0000bb00b9007a20 */ /* 0x004fe40000410000 */
[----:B------:R-:W-:-:S05]  /*8570*/  IMAD.MOV.U32 R185, RZ, RZ, R209 ;  /* 0x000000ffffb97224 */ /* 0x000fca00078e00d1 */
[----:B------:R2:W3:Y:S01]  /*8580*/  MUFU.TANH R7, R0 ;  /* 0x0000000000077308 */ /* 0x0004e20000002400 */
[----:B-1----:R-:W-:Y:S02]  /*8590*/  FFMA.FTZ R6, R16, -UR35, R6 ;  /* 0x8000002310067c23 */ /* 0x002fe40008010006 */
[----:B------:R-:W-:Y:S02]  /*85a0*/  IMAD.MOV.U32 R16, RZ, RZ, R154 ;  /* 0x000000ffff107224 */ /* 0x000fe400078e009a */
[----:B------:R-:W-:Y:S01]  /*85b0*/  IMAD.MOV.U32 R154, RZ, RZ, R50 ;  /* 0x000000ffff9a7224 */ /* 0x000fe200078e0032 */
[----:B------:R-:W-:Y:S02]  /*85c0*/  FSEL R182, R6, -INF , !P1 ;  /* 0xff80000006b67808 */ /* 0x000fe40004800000 */
[----:B------:R-:W-:Y:S01]  /*85d0*/  ISETP.GE.AND P1, PT, R40, R243, PT ;  /* 0x000000f32800720c */ /* 0x000fe20003f26270 */
[----:B--2---:R-:W-:Y:S02]  /*85e0*/  IMAD.IADD R0, R234, 0x1, -R37 ;  /* 0x00000001ea007824 */ /* 0x004fe400078e0a25 */
[----:B---3--:R-:W-:Y:S01]  /*85f0*/  FFMA.FTZ R7, R25, -UR35, R7 ;  /* 0x8000002319077c23 */ /* 0x008fe20008010007 */
[----:B------:R-:W-:-:S02]  /*8600*/  ISETP.LT.OR P1, PT, R40, R238, P1 ;  /* 0x000000ee2800720c */ /* 0x000fc40000f21670 */
        /* <DEDUP_REMOVED lines=19> */
[----:B-1----:R-:W-:-:S07]  /*8740*/  FMUL.FTZ R3, R188, c[0x0][0x2ec] ;  /* 0x0000bb00bc037a20 */ /* 0x002fce0000410000 */
        /* <DEDUP_REMOVED lines=10> */
[----:B------:R3:W-:Y:S08]  /*87f0*/  I2F R25, R3 ;  /* 0x0000000300197306 */ /* 0x0007f00000201400 */
[----:B------:R1:W-:Y:S08]  /*8800*/  I2F R95, R0 ;  /* 0x00000000005f7306 */ /* 0x0003f00000201400 */
[----:B------:R-:W2:Y:S01]  /*8810*/  MUFU.TANH R5, R5 ;  /* 0x0000000500057308 */ /* 0x000ea20000002400 */
[----:B---3--:R-:W-:-:S05]  /*8820*/  FFMA.FTZ R3, R72, -UR35, R9 ;  /* 0x8000002348037c23 */ /* 0x008fca0008010009 */
[----:B------:R-:W-:Y:S01]  /*8830*/  FSEL R248, R3, -INF , !P0 ;  /* 0xff80000003f87808 */ /* 0x000fe20004000000 */
[----:B------:R-:W-:Y:S01]  /*8840*/  FMUL.FTZ R3, R189, c[0x0][0x2ec] ;  /* 0x0000bb00bd037a20 */ /* 0x000fe20000410000 */
[----:B------:R-:W-:Y:S01]  /*8850*/  ISETP.GE.AND P0, PT, R40, R242, PT ;  /* 0x000000f22800720c */ /* 0x000fe20003f06270 */
[----:B-1----:R-:W-:Y:S02]  /*8860*/  IMAD.IADD R0, R234, 0x1, -R70 ;  /* 0x00000001ea007824 */ /* 0x002fe400078e0a46 */
[----:B------:R-:W-:Y:S01]  /*8870*/  MUFU.TANH R8, R3 ;  /* 0x0000000300087308 */ /* 0x000fe20000002400 */
[----:B------:R-:W-:Y:S02]  /*8880*/  ISETP.LT.OR P0, PT, R40, R237, P0 ;  /* 0x000000ed2800720c */ /* 0x000fe40000701670 */
[----:B------:R-:W-:Y:S01]  /*8890*/  IABS R0, R0 ;  /* 0x0000000000007213 */ /* 0x000fe20000000000 */
[----:B--2---:R-:W-:Y:S02]  /*88a0*/  FFMA.FTZ R6, R14, -UR35, R5 ;  /* 0x800000230e067c23 */ /* 0x004fe40008010005 */
[----:B------:R-:W-:-:S02]  /*88b0*/  IMAD.IADD R5, R235, 0x1, -R71 ;  /* 0x00000001eb057824 */ /* 0x000fc400078e0a47 */
[----:B------:R1:W-:Y:S01]  /*88c0*/  I2F R94, R0 ;  /* 0x00000000005e7306 */ /* 0x0003e20000201400 */
[----:B------:R-:W-:Y:S02]  /*88d0*/  FSEL R205, R6, -INF , !P3 ;  /* 0xff80000006cd7808 */ /* 0x000fe40005800000 */
[----:B------:R-:W-:-:S03]  /*88e0*/  ISETP.GE.AND P3, PT, R41, R245, PT ;  /* 0x000000f52900720c */ /* 0x000fc60003f66270 */
[----:B------:R-:W-:Y:S02]  /*88f0*/  @P0 LOP3.LUT R231, R231, 0x4, RZ, 0xfc, !PT ;  /* 0x00000004e7e70812 */ /* 0x000fe400078efcff */
[----:B------:R-:W-:Y:S01]  /*8900*/  ISETP.GE.AND P0, PT, R41, R242, PT ;  /* 0x000000f22900720c */ /* 0x000fe20003f06270 */
[----:B-1----:R-:W-:Y:S02]  /*8910*/  FMUL.FTZ R0, R148, c[0x0][0x2ec] ;  /* 0x0000bb0094007a20 */ /* 0x002fe40000410000 */
[----:B------:R-:W-:Y:S02]  /*8920*/  IMAD.MOV.U32 R148, RZ, RZ, R49 ;  /* 0x000000ffff947224 */ /* 0x000fe400078e0031 */
[----:B------:R1:W2:Y:S02]  /*8930*/  MUFU.TANH R9, R0 ;  /* 0x0000000000097308 */ /* 0x0002a40000002400 */
[----:B-1----:R-:W-:Y:S02]  /*8940*/  FMUL.FTZ R0, R150, c[0x0][0x2ec] ;  /* 0x0000bb0096007a20 */ /* 0x002fe40000410000 */
[----:B------:R-:W-:-:S04]  /*8950*/  IMAD.MOV.U32 R150, RZ, RZ, R58 ;  /* 0x000000ffff967224 */ /* 0x000fc800078e003a */
[----:B------:R1:W3:Y:S02]  /*8960*/  MUFU.TANH R7, R0 ;  /* 0x0000000000077308 */ /* 0x0002e40000002400 */
[----:B-1----:R-:W-:-:S05]  /*8970*/  IMAD.IADD R0, R241, 0x1, -R70 ;  /* 0x00000001f1007824 */ /* 0x002fca00078e0a46 */
[----:B------:R-:W-:-:S05]  /*8980*/  IABS R0, R0 ;  /* 0x0000000000007213 */ /* 0x000fca0000000000 */
[----:B------:R-:W-:Y:S01]  /*8990*/  IMAD.MOV.U32 R3, RZ, RZ, R0 ;  /* 0x000000ffff037224 */ /* 0x000fe200078e0000 */
[----:B------:R-:W-:Y:S01]  /*89a0*/  IABS R0, R5 ;  /* 0x0000000500007213 */ /* 0x000fe20000000000 */
[----:B--2---:R-:W-:Y:S02]  /*89b0*/  FFMA.FTZ R5, R28, -UR35, R9 ;  /* 0x800000231c057c23 */ /* 0x004fe40008010009 */
[----:B------:R1:W-:Y:S03]  /*89c0*/  I2F R35, R3 ;  /* 0x0000000300237306 */ /* 0x0003e60000201400 */
[----:B------:R-:W-:Y:S01]  /*89d0*/  FSEL R206, R5, -INF , !P5 ;  /* 0xff80000005ce7808 */ /* 0x000fe20006800000 */
[----:B------:R-:W-:Y:S01]  /*89e0*/  IMAD.IADD R5, R241, 0x1, -R71 ;  /* 0x00000001f1057824 */ /* 0x000fe200078e0a47 */
[----:B------:R-:W-:-:S03]  /*89f0*/  ISETP.LT.OR P5, PT, R41, R238, P1 ;  /* 0x000000ee2900720c */ /* 0x000fc60000fa1670 */
[----:B------:R3:W-:Y:S01]  /*8a00*/  I2F R91, R0 ;  /* 0x00000000005b7306 */ /* 0x0007e20000201400 */
[----:B-1----:R-:W-:Y:S02]  /*8a10*/  FFMA.FTZ R3, R75, -UR35, R8 ;  /* 0x800000234b037c23 */ /* 0x002fe40008010008 */
[----:B------:R-:W-:-:S03]  /*8a20*/  FMUL.FTZ R8, R149, c[0x0][0x2ec] ;  /* 0x0000bb0095087a20 */ /* 0x000fc60000410000 */
[----:B------:R-:W-:Y:S01]  /*8a30*/  FSEL R202, R3, -INF , !P6 ;  /* 0xff80000003ca7808 */ /* 0x000fe20007000000 */
[----:B------:R-:W-:Y:S01]  /*8a40*/  FMUL.FTZ R3, R140, c[0x0][0x2ec] ;  /* 0x0000bb008c037a20 */ /* 0x000fe20000410000 */
[----:B------:R-:W-:Y:S01]  /*8a50*/  MUFU.TANH R9, R8 ;  /* 0x0000000800097308 */ /* 0x000fe20000002400 */
[----:B---3--:R-:W-:Y:S01]  /*8a60*/  FFMA.FTZ R0, R26, -UR35, R7 ;  /* 0x800000231a007c23 */ /* 0x008fe20008010007 */
[----:B------:R-:W-:Y:S01]  /*8a70*/  LOP3.LUT P6, RZ, R231, 0x2, RZ, 0xc0, !PT ;  /* 0x00000002e7ff7812 */ /* 0x000fe200078cc0ff */
[----:B------:R-:W-:-:S03]  /*8a80*/  FMUL.FTZ R7, R191, c[0x0][0x2ec] ;  /* 0x0000bb00bf077a20 */ /* 0x000fc60000410000 */
[----:B------:R-:W-:Y:S01]  /*8a90*/  FSEL R207, R0, -INF , !P4 ;  /* 0xff80000000cf7808 */ /* 0x000fe20006000000 */
[----:B------:R-:W-:Y:S01]  /*8aa0*/  IMAD.IADD R0, R234, 0x1, -R71 ;  /* 0x00000001ea007824 */ /* 0x000fe200078e0a47 */
[----:B------:R1:W2:Y:S01]  /*8ab0*/  MUFU.TANH R10, R7 ;  /* 0x00000007000a7308 */ /* 0x0002a20000002400 */
[C---:B------:R-:W-:Y:S02]  /*8ac0*/  ISETP.LT.OR P4, PT, R41.reuse, R240, P3 ;  /* 0x000000f02900720c */ /* 0x040fe40001f81670 */
[----:B------:R-:W-:Y:S02]  /*8ad0*/  ISETP.LT.OR P3, PT, R41, R239, P2 ;  /* 0x000000ef2900720c */ /* 0x000fe40001761670 */
[C---:B------:R-:W-:Y:S02]  /*8ae0*/  LOP3.LUT P2, RZ, R231.reuse, 0x8, RZ, 0xc0, !PT ;  /* 0x00000008e7ff7812 */ /* 0x040fe4000784c0ff */
[----:B------:R-:W-:Y:S01]  /*8af0*/  IABS R0, R0 ;  /* 0x0000000000007213 */ /* 0x000fe20000000000 */
[----:B------:R3:W4:Y:S01]  /*8b00*/  MUFU.TANH R8, R3 ;  /* 0x0000000300087308 */ /* 0x0007220000002400 */
[----:B------:R-:W-:-:S05]  /*8b10*/  LOP3.LUT R231, R231, 0xfffffffe, RZ, 0xc0, !PT ;  /* 0xfffffffee7e77812 */ /* 0x000fca00078ec0ff */
[----:B------:R-:W-:Y:S01]  /*8b20*/  @P4 LOP3.LUT R231, R231, 0x1, RZ, 0xfc, !PT ;  /* 0x00000001e7e74812 */ /* 0x000fe200078efcff */
[----:B-1----:R-:W-:Y:S01]  /*8b30*/  FMUL.FTZ R7, R151, c[0x0][0x2ec] ;  /* 0x0000bb0097077a20 */ /* 0x002fe20000410000 */
[----:B------:R-:W-:Y:S01]  /*8b40*/  ISETP.LT.OR P4, PT, R41, R237, P0 ;  /* 0x000000ed2900720c */ /* 0x000fe20000781670 */
[----:B--2---:R-:W-:Y:S01]  /*8b50*/  FFMA.FTZ R6, R32, -UR35, R10 ;  /* 0x8000002320067c23 */ /* 0x004fe2000801000a */
[----:B------:R-:W-:Y:S02]  /*8b60*/  ISETP.GE.AND P0, PT, R42, R245, PT ;  /* 0x000000f52a00720c */ /* 0x000fe40003f06270 */
[C---:B------:R-:W-:Y:S01]  /*8b70*/  LOP3.LUT P1, RZ, R231.reuse, 0x4, RZ, 0xc0, !PT ;  /* 0x00000004e7ff7812 */ /* 0x040fe2000782c0ff */
[----:B------:R-:W1:Y:S01]  /*8b80*/  MUFU.TANH R7, R7 ;  /* 0x0000000700077308 */ /* 0x000e620000002400 */
[----:B------:R-:W-:Y:S01]  /*8b90*/  FSEL R196, R6, -INF , !P6 ;  /* 0xff80000006c47808 */ /* 0x000fe20007000000 */
[----:B---3--:R-:W-:Y:S01]  /*8ba0*/  IMAD.MOV.U32 R3, RZ, RZ, R0 ;  /* 0x000000ffff037224 */ /* 0x008fe200078e0000 */
[----:B------:R-:W-:Y:S01]  /*8bb0*/  IABS R0, R5 ;  /* 0x0000000500007213 */ /* 0x000fe20000000000 */
[----:B------:R-:W-:Y:S01]  /*8bc0*/  FFMA.FTZ R5, R30, -UR35, R9 ;  /* 0x800000231e057c23 */ /* 0x000fe20008010009 */
[----:B------:R-:W-:Y:S01]  /*8bd0*/  ISETP.LT.OR P6, PT, R42, R240, P0 ;  /* 0x000000f02a00720c */ /* 0x000fe200007c1670 */
[----:B------:R-:W-:Y:S01]  /*8be0*/  FMUL.FTZ R6, R224, c[0x0][0x2ec] ;  /* 0x0000bb00e0067a20 */ /* 0x000fe20000410000 */
[----:B------:R-:W-:Y:S01]  /*8bf0*/  LOP3.LUT P0, RZ, R231, 0x1, RZ, 0xc0, !PT ;  /* 0x00000001e7ff7812 */ /* 0x000fe2000780c0ff */
[----:B------:R4:W-:Y:S01]  /*8c00*/  I2F R90, R3 ;  /* 0x00000003005a7306 */ /* 0x0009e20000201400 */
[----:B------:R-:W-:Y:S01]  /*8c10*/  FSEL R198, R5, -INF , !P2 ;  /* 0xff80000005c67808 */ /* 0x000fe20005000000 */
[----:B------:R-:W-:Y:S01]  /*8c20*/  IMAD.IADD R5, R234, 0x1, -R45 ;  /* 0x00000001ea057824 */ /* 0x000fe200078e0a2d */
[----:B------:R-:W-:-:S02]  /*8c30*/  ISETP.GE.AND P2, PT, R42, R244, PT ;  /* 0x000000f42a00720c */ /* 0x000fc40003f46270 */
[----:B------:R-:W-:Y:S02]  /*8c40*/  LOP3.LUT R231, R231, 0xfffffffd, RZ, 0xc0, !PT ;  /* 0xfffffffde7e77812 */ /* 0x000fe400078ec0ff */
[----:B------:R-:W-:Y:S01]  /*8c50*/  ISETP.LT.OR P2, PT, R42, R239, P2 ;  /* 0x000000ef2a00720c */ /* 0x000fe20001741670 */
[----:B------:R1:W-:Y:S01]  /*8c60*/  I2F R89, R0 ;  /* 0x0000000000597306 */ /* 0x0003e20000201400 */
[----:B----4-:R-:W-:-:S07]  /*8c70*/  FFMA.FTZ R3, R195, -UR35, R8 ;  /* 0x80000023c3037c23 */ /* 0x010fce0008010008 */
[----:B------:R-:W-:Y:S04]  /*8c80*/  MUFU.TANH R9, R6 ;  /* 0x0000000600097308 */ /* 0x000fe80000002400 */
[----:B------:R-:W-:Y:S02]  /*8c90*/  @P2 LOP3.LUT R231, R231, 0x2, RZ, 0xfc, !PT ;  /* 0x00000002e7e72812 */ /* 0x000fe400078efcff */
[----:B------:R-:W-:Y:S01]  /*8ca0*/  FSEL R191, R3, -INF , !P0 ;  /* 0xff80000003bf7808 */ /* 0x000fe20004000000 */
[----:B------:R-:W-:Y:S01]  /*8cb0*/  FMUL.FTZ R3, R141, c[0x0][0x2ec] ;  /* 0x0000bb008d037a20 */ /* 0x000fe20000410000 */
[----:B------:R-:W-:Y:S01]  /*8cc0*/  ISETP.GE.AND P0, PT, R42, R242, PT ;  /* 0x000000f22a00720c */ /* 0x000fe20003f06270 */
[----:B-1----:R-:W-:Y:S01]  /*8cd0*/  FFMA.FTZ R0, R15, -UR35, R7 ;  /* 0x800000230f007c23 */ /* 0x002fe20008010007 */
[----:B------:R-:W-:Y:S01]  /*8ce0*/  LOP3.LUT R231, R231, 0xfffffff7, RZ, 0xc0, !PT ;  /* 0xfffffff7e7e77812 */ /* 0x000fe200078ec0ff */
[----:B------:R-:W-:Y:S01]  /*8cf0*/  FMUL.FTZ R7, R142, c[0x0][0x2ec] ;  /* 0x0000bb008e077a20 */ /* 0x000fe20000410000 */
[----:B------:R-:W-:Y:S01]  /*8d00*/  MUFU.TANH R8, R3 ;  /* 0x0000000300087308 */ /* 0x000fe20000002400 */
[----:B------:R-:W-:-:S02]  /*8d10*/  ISETP.LT.OR P0, PT, R42, R237, P0 ;  /* 0x000000ed2a00720c */ /* 0x000fc40000701670 */
[----:B------:R-:W-:Y:S01]  /*8d20*/  FSEL R200, R0, -INF , !P1 ;  /* 0xff80000000c87808 */ /* 0x000fe20004800000 */
[----:B------:R-:W-:Y:S01]  /*8d30*/  FMUL.FTZ R0, R226, c[0x0][0x2ec] ;  /* 0x0000bb00e2007a20 */ /* 0x000fe20000410000 */
[C---:B------:R-:W-:Y:S02]  /*8d40*/  ISETP.GE.AND P1, PT, R42.reuse, R243, PT ;  /* 0x000000f32a00720c */ /* 0x040fe40003f26270 */
[----:B------:R-:W-:Y:S01]  /*8d50*/  ISETP.GE.AND P2, PT, R43, R244, PT ;  /* 0x000000f42b00720c */ /* 0x000fe20003f46270 */
[----:B------:R-:W1:Y:S01]  /*8d60*/  MUFU.TANH R10, R7 ;  /* 0x00000007000a7308 */ /* 0x000e620000002400 */
[----:B------:R-:W-:-:S07]  /*8d70*/  ISETP.LT.OR P1, PT, R42, R238, P1 ;  /* 0x000000ee2a00720c */ /* 0x000fce0000f21670 */
[----:B------:R2:W3:Y:S06]  /*8d80*/  MUFU.TANH R7, R0 ;  /* 0x0000000000077308 */ /* 0x0004ec0000002400 */
[----:B------:R-:W-:Y:S01]  /*8d90*/  @P1 LOP3.LUT R231, R231, 0x8, RZ, 0xfc, !PT ;  /* 0x00000008e7e71812 */ /* 0x000fe200078efcff */
[----:B-1----:R-:W-:Y:S01]  /*8da0*/  FFMA.FTZ R6, R39, -UR35, R10 ;  /* 0x8000002327067c23 */ /* 0x002fe2000801000a */
[----:B------:R-:W-:Y:S02]  /*8db0*/  ISETP.GE.AND P1, PT, R43, R243, PT ;  /* 0x000000f32b00720c */ /* 0x000fe40003f26270 */
[----:B------:R-:W-:-:S02]  /*8dc0*/  LOP3.LUT R231, R231, 0xfffffffb, RZ, 0xc0, !PT ;  /* 0xfffffffbe7e77812 */ /* 0x000fc400078ec0ff */
[----:B------:R-:W-:Y:S02]  /*8dd0*/  FSEL R188, R6, -INF , !P3 ;  /* 0xff80000006bc7808 */ /* 0x000fe40005800000 */
[----:B------:R-:W-:Y:S01]  /*8de0*/  ISETP.GE.AND P3, PT, R43, R245, PT ;  /* 0x000000f52b00720c */ /* 0x000fe20003f66270 */
[----:B--2---:R-:W-:Y:S01]  /*8df0*/  IMAD.IADD R0, R235, 0x1, -R45 ;  /* 0x00000001eb007824 */ /* 0x004fe200078e0a2d */
[----:B------:R-:W-:Y:S02]  /*8e00*/  @P0 LOP3.LUT R231, R231, 0x4, RZ, 0xfc, !PT ;  /* 0x00000004e7e70812 */ /* 0x000fe400078efcff */
[C---:B------:R-:W-:Y:S02]  /*8e10*/  ISETP.LT.OR P3, PT, R43.reuse, R240, P3 ;  /* 0x000000f02b00720c */ /* 0x040fe40001f61670 */
[----:B------:R-:W-:Y:S02]  /*8e20*/  IABS R0, R0 ;  /* 0x0000000000007213 */ /* 0x000fe40000000000 */
[----:B------:R-:W-:-:S03]  /*8e30*/  ISETP.GE.AND P0, PT, R43, R242, PT ;  /* 0x000000f22b00720c */ /* 0x000fc60003f06270 */
[----:B------:R-:W-:Y:S01]  /*8e40*/  IMAD.MOV.U32 R3, RZ, RZ, R0 ;  /* 0x000000ffff037224 */ /* 0x000fe200078e0000 */
[----:B------:R-:W-:Y:S01]  /*8e50*/  IABS R0, R5 ;  /* 0x0000000500007213 */ /* 0x000fe20000000000 */
[----:B------:R-:W-:Y:S02]  /*8e60*/  FFMA.FTZ R5, R29, -UR35, R9 ;  /* 0x800000231d057c23 */ /* 0x000fe40008010009 */
[----:B------:R1:W-:Y:S03]  /*8e70*/  I2F R87, R3 ;  /* 0x0000000300577306 */ /* 0x0003e60000201400 */
[----:B------:R-:W-:Y:S01]  /*8e80*/  FSEL R189, R5, -INF , !P5 ;  /* 0xff80000005bd7808 */ /* 0x000fe20006800000 */
[----:B------:R-:W-:Y:S01]  /*8e90*/  IMAD.IADD R5, R235, 0x1, -R46 ;  /* 0x00000001eb057824 */ /* 0x000fe200078e0a2e */
[----:B------:R-:W-:Y:S02]  /*8ea0*/  ISETP.LT.OR P5, PT, R43, R239, P2 ;  /* 0x000000ef2b00720c */ /* 0x000fe400017a1670 */
[----:B------:R-:W-:Y:S01]  /*8eb0*/  LOP3.LUT P2, RZ, R231, 0x8, RZ, 0xc0, !PT ;  /* 0x00000008e7ff7812 */ /* 0x000fe2000784c0ff */
[----:B------:R3:W-:Y:S01]  /*8ec0*/  I2F R88, R0 ;  /* 0x0000000000587306 */ /* 0x0007e20000201400 */
[----:B-1----:R-:W-:-:S02]  /*8ed0*/  FFMA.FTZ R3, R201, -UR35, R8 ;  /* 0x80000023c9037c23 */ /* 0x002fc40008010008 */
[----:B------:R-:W-:-:S03]  /*8ee0*/  FMUL.FTZ R8, R227, c[0x0][0x2ec] ;  /* 0x0000bb00e3087a20 */ /* 0x000fc60000410000 */
[----:B------:R-:W-:Y:S01]  /*8ef0*/  FSEL R187, R3, -INF , !P6 ;  /* 0xff80000003bb7808 */ /* 0x000fe20007000000 */
[----:B------:R-:W-:Y:S01]  /*8f00*/  FMUL.FTZ R3, R86, c[0x0][0x2ec] ;  /* 0x0000bb0056037a20 */ /* 0x000fe20000410000 */
[----:B------:R-:W-:Y:S01]  /*8f10*/  LOP3.LUT P6, RZ, R231, 0x2, RZ, 0xc0, !PT ;  /* 0x00000002e7ff7812 */ /* 0x000fe200078cc0ff */
[----:B---3--:R-:W-:Y:S01]  /*8f20*/  FFMA.FTZ R0, R19, -UR35, R7 ;  /* 0x8000002313007c23 */ /* 0x008fe20008010007 */
[----:B------:R-:W-:Y:S01]  /*8f30*/  MUFU.TANH R8, R8 ;  /* 0x0000000800087308 */ /* 0x000fe20000002400 */
[----:B------:R-:W-:-:S03]  /*8f40*/  FMUL.FTZ R7, R143, c[0x0][0x2ec] ;  /* 0x0000bb008f077a20 */ /* 0x000fc60000410000 */
[----:B------:R-:W-:Y:S01]  /*8f50*/  FSEL R190, R0, -INF , !P4 ;  /* 0xff80000000be7808 */ /* 0x000fe20006000000 */
[----:B------:R-:W-:Y:S01]  /*8f60*/  IMAD.IADD R0, R241, 0x1, -R45 ;  /* 0x00000001f1007824 */ /* 0x000fe200078e0a2d */
[----:B------:R-:W-:Y:S02]  /*8f70*/  ISETP.LT.OR P4, PT, R43, R238, P1 ;  /* 0x000000ee2b00720c */ /* 0x000fe40000f81670 */
[----:B------:R1:W2:Y:S01]  /*8f80*/  MUFU.TANH R11, R7 ;  /* 0x00000007000b7308 */ /* 0x0002a20000002400 */
[C---:B------:R-:W-:Y:S02]  /*8f90*/  LOP3.LUT P1, RZ, R231.reuse, 0x4, RZ, 0xc0, !PT ;  /* 0x00000004e7ff7812 */ /* 0x040fe4000782c0ff */
[----:B------:R-:W-:Y:S01]  /*8fa0*/  IABS R0, R0 ;  /* 0x0000000000007213 */ /* 0x000fe20000000000 */
[----:B------:R-:W-:Y:S01]  /*8fb0*/  IMAD.MOV.U32 R151, RZ, RZ, R212 ;  /* 0x000000ffff977224 */ /* 0x000fe200078e00d4 */
[----:B------:R-:W-:-:S03]  /*8fc0*/  LOP3.LUT R231, R231, 0xfffffffe, RZ, 0xc0, !PT ;  /* 0xfffffffee7e77812 */ /* 0x000fc600078ec0ff */
[----:B------:R3:W-:Y:S01]  /*8fd0*/  MUFU.TANH R9, R3 ;  /* 0x0000000300097308 */ /* 0x0007e20000002400 */
[----:B-1----:R-:W-:Y:S02]  /*8fe0*/  FMUL.FTZ R7, R225, c[0x0][0x2ec] ;  /* 0x0000bb00e1077a20 */ /* 0x002fe40000410000 */
[----:B--2---:R-:W-:-:S05]  /*8ff0*/  FFMA.FTZ R6, R44, -UR35, R11 ;  /* 0x800000232c067c23 */ /* 0x004fca000801000b */
[----:B------:R1:W2:Y:S01]  /*9000*/  MUFU.TANH R10, R7 ;  /* 0x00000007000a7308 */ /* 0x0002a20000002400 */
[----:B------:R-:W-:Y:S01]  /*9010*/  FSEL R183, R6, -INF , !P6 ;  /* 0xff80000006b77808 */ /* 0x000fe20007000000 */
[----:B---3--:R-:W-:Y:S01]  /*9020*/  IMAD.MOV.U32 R3, RZ, RZ, R0 ;  /* 0x000000ffff037224 */ /* 0x008fe200078e0000 */
[----:B------:R-:W-:Y:S01]  /*9030*/  IABS R0, R5 ;  /* 0x0000000500007213 */ /* 0x000fe20000000000 */
[----:B------:R-:W-:-:S04]  /*9040*/  FMUL.FTZ R6, R128, c[0x0][0x2ec] ;  /* 0x0000bb0080067a20 */ /* 0x000fc80000410000 */
[----:B------:R3:W-:Y:S08]  /*9050*/  I2F R34, R3 ;  /* 0x0000000300227306 */ /* 0x0007f00000201400 */
[----:B------:R4:W-:Y:S01]  /*9060*/  I2F R86, R0 ;  /* 0x0000000000567306 */ /* 0x0009e20000201400 */
[----:B-1----:R-:W-:Y:S01]  /*9070*/  P2R R7, PR, RZ, 0x8 ;  /* 0x00000008ff077803 */ /* 0x002fe20000000000 */
[----:B--2---:R-:W-:Y:S01]  /*9080*/  FFMA.FTZ R5, R27, -UR35, R10 ;  /* 0x800000231b057c23 */ /* 0x004fe2000801000a */
[----:B------:R-:W-:-:S02]  /*9090*/  ISETP.LT.OR P3, PT, R43, R237, P0 ;  /* 0x000000ed2b00720c */ /* 0x000fc40000761670 */
[----:B------:R-:W-:Y:S02]  /*90a0*/  ISETP.GE.AND P0, PT, R36, R245, PT ;  /* 0x000000f52400720c */ /* 0x000fe40003f06270 */
[----:B------:R-:W-:Y:S01]  /*90b0*/  FSEL R184, R5, -INF , !P2 ;  /* 0xff80000005b87808 */ /* 0x000fe20005000000 */
[----:B---3--:R-:W-:Y:S01]  /*90c0*/  FFMA.FTZ R3, R76, -UR35, R9 ;  /* 0x800000234c037c23 */ /* 0x008fe20008010009 */
[C---:B------:R-:W-:Y:S01]  /*90d0*/  ISETP.LT.OR P6, PT, R36.reuse, R240, P0 ;  /* 0x000000f02400720c */ /* 0x040fe200007c1670 */
[----:B------:R-:W-:Y:S01]  /*90e0*/  IMAD.IADD R5, R241, 0x1, -R46 ;  /* 0x00000001f1057824 */ /* 0x000fe200078e0a2e */
[----:B------:R-:W-:Y:S01]  /*90f0*/  ISETP.NE.AND P0, PT, R7, RZ, PT ;  /* 0x000000ff0700720c */ /* 0x000fe20003f05270 */
[----:B------:R-:W1:Y:S01]  /*9100*/  MUFU.TANH R6, R6 ;  /* 0x0000000600067308 */ /* 0x000e620000002400 */
[----:B------:R-:W-:Y:S01]  /*9110*/  ISETP.GE.AND P2, PT, R36, R244, PT ;  /* 0x000000f42400720c */ /* 0x000fe20003f46270 */
[----:B----4-:R-:W-:-:S03]  /*9120*/  FFMA.FTZ R0, R17, -UR35, R8 ;  /* 0x8000002311007c23 */ /* 0x010fc60008010008 */
[----:B------:R-:W-:Y:S01]  /*9130*/  ISETP.LT.OR P2, PT, R36, R239, P2 ;  /* 0x000000ef2400720c */ /* 0x000fe20001741670 */
[----:B------:R-:W-:Y:S01]  /*9140*/  FMUL.FTZ R8, R247, c[0x0][0x2ec] ;  /* 0x0000bb00f7087a20 */ /* 0x000fe20000410000 */
[----:B------:R-:W-:Y:S01]  /*9150*/  FSEL R247, R3, -INF , !P0 ;  /* 0xff80000003f77808 */ /* 0x000fe20004000000 */
[----:B------:R-:W-:Y:S01]  /*9160*/  FMUL.FTZ R3, R79, c[0x0][0x2ec] ;  /* 0x0000bb004f037a20 */ /* 0x000fe20000410000 */
[----:B------:R-:W-:Y:S01]  /*9170*/  FSEL R186, R0, -INF , !P1 ;  /* 0xff80000000ba7808 */ /* 0x000fe20004800000 */
[----:B------:R-:W-:Y:S01]  /*9180*/  FMUL.FTZ R0, R130, c[0x0][0x2ec] ;  /* 0x0000bb0082007a20 */ /* 0x000fe20000410000 */
[----:B------:R2:W-:Y:S01]  /*9190*/  MUFU.TANH R12, R8 ;  /* 0x00000008000c7308 */ /* 0x0005e20000002400 */
[C---:B------:R-:W-:Y:S02]  /*91a0*/  ISETP.GE.AND P1, PT, R36.reuse, R243, PT ;  /* 0x000000f32400720c */ /* 0x040fe40003f26270 */
[C---:B------:R-:W-:Y:S02]  /*91b0*/  ISETP.GE.AND P0, PT, R36.reuse, R242, PT ;  /* 0x000000f22400720c */ /* 0x040fe40003f06270 */
[----:B------:R-:W-:Y:S01]  /*91c0*/  ISETP.LT.OR P1, PT, R36, R238, P1 ;  /* 0x000000ee2400720c */ /* 0x000fe20000f21670 */
[----:B-1----:R-:W-:Y:S01]  /*91d0*/  FFMA.FTZ R6, R20, -UR35, R6 ;  /* 0x8000002314067c23 */ /* 0x002fe20008010006 */
[----:B------:R-:W-:Y:S01]  /*91e0*/  ISETP.LT.OR P0, PT, R36, R237, P0 ;  /* 0x000000ed2400720c */ /* 0x000fe20000701670 */
[----:B------:R1:W3:Y:S01]  /*91f0*/  MUFU.TANH R7, R0 ;  /* 0x0000000000077308 */ /* 0x0002e20000002400 */
[----:B------:R-:W-:-:S02]  /*9200*/  P2R R10, PR, RZ, 0x2 ;  /* 0x00000002ff0a7803 */ /* 0x000fc40000000000 */
[----:B------:R-:W-:Y:S02]  /*9210*/  P2R R9, PR, RZ, 0x1 ;  /* 0x00000001ff097803 */ /* 0x000fe40000000000 */
[C---:B------:R-:W-:Y:S02]  /*9220*/  ISETP.GE.AND P1, PT, R37.reuse, R243, PT ;  /* 0x000000f32500720c */ /* 0x040fe40003f26270 */
[----:B------:R-:W-:Y:S01]  /*9230*/  FSEL R211, R6, -INF , !P4 ;  /* 0xff80000006d37808 */ /* 0x000fe20006000000 */
[----:B------:R4:W3:Y:S01]  /*9240*/  MUFU.TANH R11, R3 ;  /* 0x00000003000b7308 */ /* 0x0008e20000002400 */
[----:B------:R-:W-:Y:S02]  /*9250*/  ISETP.LT.OR P4, PT, R37, R238, P1 ;  /* 0x000000ee2500720c */ /* 0x000fe40000f81670 */
[----:B------:R-:W-:Y:S02]  /*9260*/  ISETP.NE.AND P1, PT, R9, RZ, PT ;  /* 0x000000ff0900720c */ /* 0x000fe40003f25270 */
[----:B--2---:R-:W-:-:S02]  /*9270*/  P2R R8, PR, RZ, 0x4 ;  /* 0x00000004ff087803 */ /* 0x004fc40000000000 */
[C---:B------:R-:W-:Y:S01]  /*9280*/  ISETP.GE.AND P0, PT, R37.reuse, R245, PT ;  /* 0x000000f52500720c */ /* 0x040fe20003f06270 */
[----:B-1----:R-:W-:Y:S01]  /*9290*/  IMAD.IADD R0, R234, 0x1, -R46 ;  /* 0x00000001ea007824 */ /* 0x002fe200078e0a2e */
[C---:B------:R-:W-:Y:S02]  /*92a0*/  ISETP.GE.AND P2, PT, R37.reuse, R244, PT ;  /* 0x000000f42500720c */ /* 0x040fe40003f46270 */
[----:B------:R-:W-:Y:S02]  /*92b0*/  ISETP.LT.OR P0, PT, R37, R240, P0 ;  /* 0x000000f02500720c */ /* 0x000fe40000701670 */
[----:B------:R-:W-:-:S05]  /*92c0*/  IABS R0, R0 ;  /* 0x0000000000007213 */ /* 0x000fca0000000000 */
[----:B----4-:R-:W-:Y:S01]  /*92d0*/  IMAD.MOV.U32 R3, RZ, RZ, R0 ;  /* 0x000000ffff037224 */ /* 0x010fe200078e0000 */
[----:B------:R-:W-:Y:S01]  /*92e0*/  IABS R0, R5 ;  /* 0x0000000500007213 */ /* 0x000fe20000000000 */
[----:B---3--:R-:W-:Y:S02]  /*92f0*/  FFMA.FTZ R5, R13, -UR35, R7 ;  /* 0x800000230d057c23 */ /* 0x008fe40008010007 */
[----:B------:R1:W-:Y:S01]  /*9300*/  I2F R85, R3 ;  /* 0x0000000300557306 */ /* 0x0003e20000201400 */
[----:B------:R-:W-:Y:S02]  /*9310*/  FFMA.FTZ R7, R78, -UR35, R11 ;  /* 0x800000234e077c23 */ /* 0x000fe4000801000b */
[----:B------:R-:W-:Y:S01]  /*9320*/  FMUL.FTZ R11, R129, c[0x0][0x2ec] ;  /* 0x0000bb00810b7a20 */ /* 0x000fe20000410000 */
[----:B------:R-:W-:Y:S01]  /*9330*/  FSEL R250, R5, -INF , !P3 ;  /* 0xff80000005fa7808 */ /* 0x000fe20005800000 */
[----:B------:R-:W-:Y:S01]  /*9340*/  IMAD.IADD R5, R234, 0x1, -R56 ;  /* 0x00000001ea057824 */ /* 0x000fe200078e0a38 */
[----:B------:R-:W-:-:S02]  /*9350*/  FSEL R204, R7, -INF , !P6 ;  /* 0xff80000007cc7808 */ /* 0x000fc40007000000 */
[----:B------:R2:W-:Y:S01]  /*9360*/  I2F R79, R0 ;  /* 0x00000000004f7306 */ /* 0x0005e20000201400 */
[----:B------:R-:W-:Y:S01]  /*9370*/  ISETP.NE.AND P6, PT, R8, RZ, PT ;  /* 0x000000ff0800720c */ /* 0x000fe20003fc5270 */
[----:B-1----:R-:W-:-:S06]  /*9380*/  FFMA.FTZ R3, R31, -UR35, R12 ;  /* 0x800000231f037c23 */ /* 0x002fcc000801000c */
[----:B------:R1:W3:Y:S01]  /*9390*/  MUFU.TANH R12, R11 ;  /* 0x0000000b000c7308 */ /* 0x0002e20000002400 */
[----:B------:R-:W-:Y:S02]  /*93a0*/  FSEL R209, R3, -INF , !P5 ;  /* 0xff80000003d17808 */ /* 0x000fe40006800000 */
[----:B------:R-:W-:Y:S01]  /*93b0*/  ISETP.LT.OR P5, PT, R37, R239, P2 ;  /* 0x000000ef2500720c */ /* 0x000fe200017a1670 */
[----:B--2---:R-:W-:Y:S01]  /*93c0*/  FMUL.FTZ R0, R181, c[0x0][0x2ec] ;  /* 0x0000bb00b5007a20 */ /* 0x004fe20000410000 */
[----:B------:R-:W-:Y:S01]  /*93d0*/  ISETP.NE.AND P2, PT, R10, RZ, PT ;  /* 0x000000ff0a00720c */ /* 0x000fe20003f45270 */
[----:B------:R-:W-:Y:S02]  /*93e0*/  IMAD.MOV.U32 R181, RZ, RZ, R64 ;  /* 0x000000ffffb57224 */ /* 0x000fe400078e0040 */
[----:B------:R2:W4:Y:S01]  /*93f0*/  MUFU.TANH R13, R0 ;  /* 0x00000000000d7308 */ /* 0x0005220000002400 */
[----:B-1----:R-:W-:Y:S01]  /*9400*/  P2R R11, PR, RZ, 0x1 ;  /* 0x00000001ff0b7803 */ /* 0x002fe20000000000 */
[----:B---3--:R-:W-:Y:S01]  /*9410*/  FFMA.FTZ R6, R18, -UR35, R12 ;  /* 0x8000002312067c23 */ /* 0x008fe2000801000c */
[----:B------:R-:W-:-:S04]  /*9420*/  ISETP.GE.AND P0, PT, R37, R242, PT ;  /* 0x000000f22500720c */ /* 0x000fc80003f06270 */
[----:B------:R-:W-:Y:S02]  /*9430*/  ISETP.LT.OR P3, PT, R37, R237, P0 ;  /* 0x000000ed2500720c */ /* 0x000fe40000761670 */
[----:B------:R-:W-:Y:S01]  /*9440*/  ISETP.GE.AND P0, PT, R38, R245, PT ;  /* 0x000000f52600720c */ /* 0x000fe20003f06270 */
[----:B--2---:R-:W-:Y:S01]  /*9450*/  IMAD.IADD R0, R235, 0x1, -R48 ;  /* 0x00000001eb007824 */ /* 0x004fe200078e0a30 */
[----:B------:R-:W-:Y:S01]  /*9460*/  FSEL R201, R6, -INF , !P2 ;  /* 0xff80000006c97808 */ /* 0x000fe20005000000 */
[----:B----4-:R-:W-:Y:S01]  /*9470*/  FFMA.FTZ R7, R21, -UR35, R13 ;  /* 0x8000002315077c23 */ /* 0x010fe2000801000d */
[----:B------:R-:W-:Y:S02]  /*9480*/  ISETP.GE.AND P2, PT, R38, R244, PT ;  /* 0x000000f42600720c */ /* 0x000fe40003f46270 */
[----:B------:R-:W-:Y:S02]  /*9490*/  IABS R0, R0 ;  /* 0x0000000000007213 */ /* 0x000fe40000000000 */
[----:B------:R-:W-:-:S02]  /*94a0*/  FSEL R197, R7, -INF , !P6 ;  /* 0xff80000007c57808 */ /* 0x000fc40007000000 */
[----:B------:R-:W-:Y:S01]  /*94b0*/  ISETP.LT.OR P6, PT, R38, R240, P0 ;  /* 0x000000f02600720c */ /* 0x000fe200007c1670 */
[----:B------:R-:W-:Y:S01]  /*94c0*/  IMAD.MOV.U32 R3, RZ, RZ, R0 ;  /* 0x000000ffff037224 */ /* 0x000fe200078e0000 */
[----:B------:R-:W-:Y:S01]  /*94d0*/  ISETP.NE.AND P0, PT, R11, RZ, PT ;  /* 0x000000ff0b00720c */ /* 0x000fe20003f05270 */
[----:B------:R-:W-:Y:S01]  /*94e0*/  IMAD.IADD R0, R234, 0x1, -R48 ;  /* 0x00000001ea007824 */ /* 0x000fe200078e0a30 */
[----:B------:R-:W-:Y:S01]  /*94f0*/  ISETP.LT.OR P2, PT, R38, R239, P2 ;  /* 0x000000ef2600720c */ /* 0x000fe20001741670 */
[----:B------:R1:W-:Y:S03]  /*9500*/  I2F R64, R3 ;  /* 0x0000000300407306 */ /* 0x0003e60000201400 */
[----:B------:R-:W-:-:S05]  /*9510*/  IABS R0, R0 ;  /* 0x0000000000007213 */ /* 0x000fca0000000000 */
[----:B------:R2:W-:Y:S01]  /*9520*/  I2F R75, R0 ;  /* 0x00000000004b7306 */ /* 0x0005e20000201400 */
[----:B------:R-:W-:-:S03]  /*9530*/  IMAD.MOV.U32 R142, RZ, RZ, R137 ;  /* 0x000000ffff8e7224 */ /* 0x000fc600078e0089 */
[----:B------:R-:W-:Y:S01]  /*9540*/  @P2 LOP3.LUT R231, R231, 0x1, RZ, 0xfc, !PT ;  /* 0x00000001e7e72812 */ /* 0x000fe200078efcff */
[----:B-1----:R-:W-:-:S03]  /*9550*/  FMUL.FTZ R3, R84, c[0x0][0x2ec] ;  /* 0x0000bb0054037a20 */ /* 0x002fc60000410000 */
[----:B------:R-:W-:Y:S01]  /*9560*/  LOP3.LUT R231, R231, 0xfffffff7, RZ, 0xc0, !PT ;  /* 0xfffffff7e7e77812 */ /* 0x000fe200078ec0ff */
[----:B------:R-:W-:Y:S01]  /*9570*/  MUFU.TANH R8, R3 ;  /* 0x0000000300087308 */ /* 0x000fe20000002400 */
[----:B--2---:R-:W-:-:S07]  /*9580*/  FMUL.FTZ R0, R131, c[0x0][0x2ec] ;  /* 0x0000bb0083007a20 */ /* 0x004fce0000410000 */
[----:B------:R1:W2:Y:S02]  /*9590*/  MUFU.TANH R9, R0 ;  /* 0x0000000000097308 */ /* 0x0002a40000002400 */
[----:B-1----:R-:W-:-:S05]  /*95a0*/  IMAD.IADD R0, R241, 0x1, -R48 ;  /* 0x00000001f1007824 */ /* 0x002fca00078e0a30 */
[----:B------:R-:W-:-:S05]  /*95b0*/  IABS R0, R0 ;  /* 0x0000000000007213 */ /* 0x000fca0000000000 */
[----:B------:R-:W-:Y:S02]  /*95c0*/  IMAD.MOV.U32 R3, RZ, RZ, R0 ;  /* 0x000000ffff037224 */ /* 0x000fe400078e0000 */
[----:B------:R-:W-:Y:S02]  /*95d0*/  IMAD.IADD R0, R235, 0x1, -R56 ;  /* 0x00000001eb007824 */ /* 0x000fe400078e0a38 */
[----:B------:R1:W-:Y:S03]  /*95e0*/  I2F R47, R3 ;  /* 0x00000003002f7306 */ /* 0x0003e60000201400 */
[----:B------:R-:W-:-:S05]  /*95f0*/  IABS R0, R0 ;  /* 0x0000000000007213 */ /* 0x000fca0000000000 */
[----:B-1----:R-:W-:Y:S01]  /*9600*/  IMAD.MOV.U32 R3, RZ, RZ, R0 ;  /* 0x000000ffff037224 */ /* 0x002fe200078e0000 */
[----:B------:R-:W-:Y:S01]  /*9610*/  IABS R0, R5 ;  /* 0x0000000500007213 */ /* 0x000fe20000000000 */
[----:B--2---:R-:W-:Y:S02]  /*9620*/  FFMA.FTZ R5, R22, -UR35, R9 ;  /* 0x8000002316057c23 */ /* 0x004fe40008010009 */
[----:B------:R1:W-:Y:S08]  /*9630*/  I2F R84, R3 ;  /* 0x0000000300547306 */ /* 0x0003f00000201400 */
[----:B------:R2:W-:Y:S01]  /*9640*/  I2F R78, R0 ;  /* 0x00000000004e7306 */ /* 0x0005e20000201400 */
[----:B-1----:R-:W-:-:S05]  /*9650*/  FFMA.FTZ R3, R160, -UR35, R8 ;  /* 0x80000023a0037c23 */ /* 0x002fca0008010008 */
[----:B------:R-:W-:Y:S01]  /*9660*/  FSEL R195, R3, -INF , !P0 ;  /* 0xff80000003c37808 */ /* 0x000fe20004000000 */
[----:B------:R-:W-:Y:S01]  /*9670*/  FMUL.FTZ R3, R59, c[0x0][0x2ec] ;  /* 0x0000bb003b037a20 */ /* 0x000fe20000410000 */
[----:B------:R-:W-:Y:S01]  /*9680*/  ISETP.GE.AND P0, PT, R38, R242, PT ;  /* 0x000000f22600720c */ /* 0x000fe20003f06270 */
[----:B--2---:R-:W-:Y:S01]  /*9690*/  FMUL.FTZ R0, R232, c[0x0][0x2ec] ;  /* 0x0000bb00e8007a20 */ /* 0x004fe20000410000 */
[----:B------:R-:W-:Y:S01]  /*96a0*/  FSEL R232, R5, -INF , !P1 ;  /* 0xff80000005e87808 */ /* 0x000fe20004800000 */
[----:B------:R-:W-:Y:S01]  /*96b0*/  IMAD.IADD R5, R235, 0x1, -R57 ;  /* 0x00000001eb057824 */ /* 0x000fe200078e0a39 */
[----:B------:R-:W1:Y:S01]  /*96c0*/  MUFU.TANH R7, R3 ;  /* 0x0000000300077308 */ /* 0x000e620000002400 */
[C---:B------:R-:W-:Y:S02]  /*96d0*/  ISETP.GE.AND P1, PT, R38.reuse, R243, PT ;  /* 0x000000f32600720c */ /* 0x040fe40003f26270 */
[C---:B------:R-:W-:Y:S02]  /*96e0*/  ISETP.LT.OR P0, PT, R38.reuse, R237, P0 ;  /* 0x000000ed2600720c */ /* 0x040fe40000701670 */
[----:B------:R-:W-:-:S03]  /*96f0*/  ISETP.LT.OR P1, PT, R38, R238, P1 ;  /* 0x000000ee2600720c */ /* 0x000fc60000f21670 */
[----:B------:R2:W3:Y:S01]  /*9700*/  MUFU.TANH R8, R0 ;  /* 0x0000000000087308 */ /* 0x0004e20000002400 */
[----:B-1----:R-:W-:Y:S02]  /*9710*/  FFMA.FTZ R12, R24, -UR35, R7 ;  /* 0x80000023180c7c23 */ /* 0x002fe40008010007 */
[----:B------:R-:W-:-:S07]  /*9720*/  IMAD.MOV.U32 R137, RZ, RZ, R222 ;  /* 0x000000ffff897224 */ /* 0x000fce00078e00de */
[----:B------:R-:W-:-:S04]  /*9730*/  @P1 LOP3.LUT R231, R231, 0x8, RZ, 0xfc, !PT ;  /* 0x00000008e7e71812 */ /* 0x000fc800078efcff */
[----:B------:R-:W-:Y:S01]  /*9740*/  LOP3.LUT R231, R231, 0xfffffffb, RZ, 0xc0, !PT ;  /* 0xfffffffbe7e77812 */ /* 0x000fe200078ec0ff */
[----:B--2---:R-:W-:Y:S02]  /*9750*/  FMUL.FTZ R0, R153, c[0x0][0x2ec] ;  /* 0x0000bb0099007a20 */ /* 0x004fe40000410000 */
[----:B------:R-:W-:Y:S01]  /*9760*/  IMAD.MOV.U32 R153, RZ, RZ, R51 ;  /* 0x000000ffff997224 */ /* 0x000fe200078e0033 */
[----:B------:R-:W-:Y:S01]  /*9770*/  @P0 LOP3.LUT R231, R231, 0x4, RZ, 0xfc, !PT ;  /* 0x00000004e7e70812 */ /* 0x000fe200078efcff */
[----:B------:R1:W2:Y:S01]  /*9780*/  MUFU.TANH R6, R0 ;  /* 0x0000000000067308 */ /* 0x0002a20000002400 */
[----:B---3--:R-:W-:Y:S02]  /*9790*/  FFMA.FTZ R15, R33, -UR35, R8 ;  /* 0x80000023210f7c23 */ /* 0x008fe40008010008 */
[----:B-1----:R-:W-:Y:S02]  /*97a0*/  IMAD.IADD R0, R241, 0x1, -R56 ;  /* 0x00000001f1007824 */ /* 0x002fe400078e0a38 */
[----:B--2---:R-:W-:-:S03]  /*97b0*/  FFMA.FTZ R14, R23, -UR35, R6 ;  /* 0x80000023170e7c23 */ /* 0x004fc60008010006 */
[----:B------:R-:W-:-:S05]  /*97c0*/  IABS R0, R0 ;  /* 0x0000000000007213 */ /* 0x000fca0000000000 */
[----:B------:R-:W-:Y:S01]  /*97d0*/  IMAD.MOV.U32 R3, RZ, RZ, R0 ;  /* 0x000000ffff037224 */ /* 0x000fe200078e0000 */
[----:B------:R-:W-:Y:S01]  /*97e0*/  IABS R0, R5 ;  /* 0x0000000500007213 */ /* 0x000fe20000000000 */
[--C-:B------:R-:W-:Y:S02]  /*97f0*/  IMAD.IADD R5, R234, 0x1, -R57.reuse ;  /* 0x00000001ea057824 */ /* 0x100fe400078e0a39 */
        /* <DEDUP_REMOVED lines=13> */
[----:B-1----:R-:W-:Y:S02]  /*98d0*/  IMAD.MOV.U32 R3, RZ, RZ, R0 ;  /* 0x000000ffff037224 */ /* 0x002fe400078e0000 */
[----:B------:R-:W-:-:S04]  /*98e0*/  IMAD.IADD R0, R234, 0x1, -R65 ;  /* 0x00000001ea007824 */ /* 0x000fc800078e0a41 */
[----:B------:R1:W-:Y:S01]  /*98f0*/  I2F R39, R3 ;  /* 0x0000000300277306 */ /* 0x0003e20000201400 */
[----:B------:R-:W-:-:S05]  /*9900*/  IABS R0, R0 ;  /* 0x0000000000007213 */ /* 0x000fca0000000000 */
[----:B-1----:R-:W-:Y:S01]  /*9910*/  IMAD.MOV.U32 R3, RZ, RZ, R0 ;  /* 0x000000ffff037224 */ /* 0x002fe200078e0000 */
[----:B------:R-:W-:Y:S01]  /*9920*/  IABS R0, R5 ;  /* 0x0000000500007213 */ /* 0x000fe20000000000 */
[--C-:B------:R-:W-:Y:S02]  /*9930*/  IMAD.IADD R5, R234, 0x1, -R67.reuse ;  /* 0x00000001ea057824 */ /* 0x100fe400078e0a43 */
[----:B------:R1:W-:Y:S02]  /*9940*/  I2F R49, R3 ;  /* 0x0000000300317306 */ /* 0x0003e40000201400 */
[----:B-1----:R-:W-:Y:S02]  /*9950*/  IMAD.MOV.U32 R3, RZ, RZ, R0 ;  /* 0x000000ffff037224 */ /* 0x002fe400078e0000 */
[----:B------:R-:W-:-:S04]  /*9960*/  IMAD.IADD R0, R235, 0x1, -R67 ;  /* 0x00000001eb007824 */ /* 0x000fc800078e0a43 */
[----:B------:R1:W-:Y:S01]  /*9970*/  I2F R41, R3 ;  /* 0x0000000300297306 */ /* 0x0003e20000201400 */
[----:B------:R-:W-:-:S05]  /*9980*/  IABS R0, R0 ;  /* 0x0000000000007213 */ /* 0x000fca0000000000 */
[----:B-1----:R-:W-:Y:S01]  /*9990*/  IMAD.MOV.U32 R3, RZ, RZ, R0 ;  /* 0x000000ffff037224 */ /* 0x002fe200078e0000 */
[----:B------:R-:W-:Y:S01]  /*99a0*/  IABS R0, R5 ;  /* 0x0000000500007213 */ /* 0x000fe20000000000 */
[----:B------:R-:W-:Y:S02]  /*99b0*/  IMAD.IADD R5, R235, 0x1, -R73 ;  /* 0x00000001eb057824 */ /* 0x000fe400078e0a49 */
        /* <DEDUP_REMOVED lines=38> */
[----:B------:R-:W-:-:S03]  /*9c20*/  IABS R0, R5 ;  /* 0x0000000500007213 */ /* 0x000fc60000000000 */
[----:B------:R-:W-:Y:S08]  /*9c30*/  I2F R50, R3 ;  /* 0x0000000300327306 */ /* 0x000ff00000201400 */
[----:B------:R1:W-:Y:S02]  /*9c40*/  I2F R43, R0 ;  /* 0x00000000002b7306 */ /* 0x0003e40000201400 */
[----:B-1----:R-:W-:-:S02]  /*9c50*/  FMUL.FTZ R0, R150, c[0x0][0x2ec] ;  /* 0x0000bb0096007a20 */ /* 0x002fc40000410000 */
[----:B------:R-:W-:-:S04]  /*9c60*/  IMAD.MOV.U32 R150, RZ, RZ, R16 ;  /* 0x000000ffff967224 */ /* 0x000fc800078e0010 */
[----:B------:R1:W2:Y:S01]  /*9c70*/  MUFU.TANH R5, R0 ;  /* 0x0000000000057308 */ /* 0x0002a20000002400 */
[----:B------:R-:W-:Y:S02]  /*9c80*/  IMAD.MOV.U32 R16, RZ, RZ, R159 ;  /* 0x000000ffff107224 */ /* 0x000fe400078e009f */
[----:B------:R-:W-:Y:S02]  /*9c90*/  IMAD.MOV.U32 R159, RZ, RZ, R158 ;  /* 0x000000ffff9f7224 */ /* 0x000fe400078e009e */
[----:B------:R-:W-:Y:S02]  /*9ca0*/  IMAD.MOV.U32 R158, RZ, RZ, R181 ;  /* 0x000000ffff9e7224 */ /* 0x000fe400078e00b5 */
[----:B------:R-:W-:Y:S02]  /*9cb0*/  IMAD.MOV.U32 R181, RZ, RZ, R125 ;  /* 0x000000ffffb57224 */ /* 0x000fe400078e007d */
[----:B-1----:R-:W-:Y:S02]  /*9cc0*/  FMUL.FTZ R0, R148, c[0x0][0x2ec] ;  /* 0x0000bb0094007a20 */ /* 0x002fe40000410000 */
[----:B------:R-:W-:-:S02]  /*9cd0*/  IMAD.MOV.U32 R148, RZ, RZ, R185 ;  /* 0x000000ffff947224 */ /* 0x000fc400078e00b9 */
[----:B------:R-:W-:Y:S02]  /*9ce0*/  IMAD.MOV.U32 R185, RZ, RZ, R157 ;  /* 0x000000ffffb97224 */ /* 0x000fe400078e009d */
[----:B------:R-:W-:Y:S02]  /*9cf0*/  IMAD.MOV.U32 R157, RZ, RZ, R156 ;  /* 0x000000ffff9d7224 */ /* 0x000fe400078e009c */
[----:B------:R-:W-:Y:S02]  /*9d00*/  IMAD.MOV.U32 R156, RZ, RZ, R155 ;  /* 0x000000ffff9c7224 */ /* 0x000fe400078e009b */
[----:B------:R-:W-:Y:S01]  /*9d10*/  IMAD.MOV.U32 R155, RZ, RZ, R121 ;  /* 0x000000ffff9b7224 */ /* 0x000fe200078e0079 */
[----:B------:R1:W3:Y:S01]  /*9d20*/  MUFU.TANH R6, R0 ;  /* 0x0000000000067308 */ /* 0x0002e20000002400 */
[----:B------:R-:W-:Y:S02]  /*9d30*/  IMAD.MOV.U32 R121, RZ, RZ, R144 ;  /* 0x000000ffff797224 */ /* 0x000fe400078e0090 */
[----:B------:R-:W-:-:S02]  /*9d40*/  IMAD.MOV.U32 R144, RZ, RZ, R179 ;  /* 0x000000ffff907224 */ /* 0x000fc400078e00b3 */
[----:B------:R-:W4:Y:S01]  /*9d50*/  LDL.LU R179, [R1+0xa4] ;  /* 0x0000a40001b37983 */ /* 0x000f220000300800 */
[----:B------:R-:W-:Y:S02]  /*9d60*/  IMAD.MOV.U32 R28, RZ, RZ, R159 ;  /* 0x000000ffff1c7224 */ /* 0x000fe400078e009f */
[----:B------:R-:W-:Y:S01]  /*9d70*/  IMAD.MOV.U32 R159, RZ, RZ, R181 ;  /* 0x000000ffff9f7224 */ /* 0x000fe200078e00b5 */
[----:B------:R-:W2:Y:S01]  /*9d80*/  LDL.LU R125, [R1+0xa8] ;  /* 0x0000a800017d7983 */ /* 0x000ea20000300800 */
[----:B------:R-:W-:Y:S02]  /*9d90*/  IMAD.MOV.U32 R26, RZ, RZ, R16 ;  /* 0x000000ffff1a7224 */ /* 0x000fe400078e0010 */
[----:B------:R-:W-:Y:S01]  /*9da0*/  IMAD.MOV.U32 R16, RZ, RZ, R185 ;  /* 0x000000ffff107224 */ /* 0x000fe200078e00b9 */
[----:B------:R-:W2:Y:S01]  /*9db0*/  LDL.LU R181, [R1+0xc0] ;  /* 0x0000c00001b57983 */ /* 0x000ea20000300800 */
[----:B------:R-:W-:Y:S02]  /*9dc0*/  IMAD.MOV.U32 R185, RZ, RZ, R156 ;  /* 0x000000ffffb97224 */ /* 0x000fe400078e009c */
[----:B-1----:R-:W-:-:S02]  /*9dd0*/  FMUL.FTZ R0, R150, c[0x0][0x2ec] ;  /* 0x0000bb0096007a20 */ /* 0x002fc40000410000 */
[----:B------:R-:W-:Y:S02]  /*9de0*/  IMAD.MOV.U32 R150, RZ, RZ, R157 ;  /* 0x000000ffff967224 */ /* 0x000fe400078e009d */
[----:B------:R-:W-:Y:S01]  /*9df0*/  IMAD.MOV.U32 R157, RZ, RZ, R155 ;  /* 0x000000ffff9d7224 */ /* 0x000fe200078e009b */
[----:B------:R1:W-:Y:S01]  /*9e00*/  MUFU.TANH R8, R0 ;  /* 0x0000000000087308 */ /* 0x0003e20000002400 */
[----:B------:R-:W2:Y:S01]  /*9e10*/  LDL.LU R155, [R1+0xc4] ;  /* 0x0000c400019b7983 */ /* 0x000ea20000300800 */
[----:B------:R-:W-:Y:S02]  /*9e20*/  IMAD.MOV.U32 R156, RZ, RZ, R154 ;  /* 0x000000ffff9c7224 */ /* 0x000fe400078e009a */
[----:B-1----:R-:W-:Y:S02]  /*9e30*/  FMUL.FTZ R0, R148, c[0x0][0x2ec] ;  /* 0x0000bb0094007a20 */ /* 0x002fe40000410000 */
[----:B------:R-:W-:Y:S02]  /*9e40*/  IMAD.MOV.U32 R148, RZ, RZ, R158 ;  /* 0x000000ffff947224 */ /* 0x000fe400078e009e */
[----:B------:R1:W-:Y:S01]  /*9e50*/  MUFU.TANH R7, R0 ;  /* 0x0000000000077308 */ /* 0x0003e20000002400 */
[----:B------:R-:W-:-:S02]  /*9e60*/  IMAD.MOV.U32 R154, RZ, RZ, R219 ;  /* 0x000000ffff9a7224 */ /* 0x000fc400078e00db */
[----:B------:R-:W-:Y:S02]  /*9e70*/  IMAD.MOV.U32 R158, RZ, RZ, R153 ;  /* 0x000000ffff9e7224 */ /* 0x000fe400078e0099 */
[----:B-1----:R-:W-:-:S04]  /*9e80*/  FMUL.FTZ R0, R26, c[0x0][0x2ec] ;  /* 0x0000bb001a007a20 */ /* 0x002fc80000410000 */
[----:B------:R1:W1:Y:S01]  /*9e90*/  MUFU.TANH R9, R0 ;  /* 0x0000000000097308 */ /* 0x0002620000002400 */
[----:B------:R-:W-:Y:S02]  /*9ea0*/  IMAD.MOV.U32 R153, RZ, RZ, R223 ;  /* 0x000000ffff997224 */ /* 0x000fe400078e00df */
[----:B------:R-:W3:Y:S01]  /*9eb0*/  LDL.LU R223, [R1+0x118] ;  /* 0x0001180001df7983 */ /* 0x000ee20000300800 */
[----:B------:R-:W-:Y:S02]  /*9ec0*/  IMAD.MOV.U32 R149, RZ, RZ, R148 ;  /* 0x000000ffff957224 */ /* 0x000fe400078e0094 */
[----:B-1----:R-:W-:Y:S01]  /*9ed0*/  FMUL.FTZ R0, R16, c[0x0][0x2ec] ;  /* 0x0000bb0010007a20 */ /* 0x002fe20000410000 */
[----:B------:R-:W3:Y:S03]  /*9ee0*/  LDL.LU R219, [R1+0x114] ;  /* 0x0001140001db7983 */ /* 0x000ee60000300800 */
[----:B------:R1:W-:Y:S01]  /*9ef0*/  MUFU.TANH R16, R0 ;  /* 0x0000000000107308 */ /* 0x0003e20000002400 */
[----:B------:R-:W-:-:S02]  /*9f00*/  IMAD.MOV.U32 R26, RZ, RZ, R185 ;  /* 0x000000ffff1a7224 */ /* 0x000fc400078e00b9 */
[----:B------:R-:W-:Y:S02]  /*9f10*/  IMAD.MOV.U32 R148, RZ, RZ, R152 ;  /* 0x000000ffff947224 */ /* 0x000fe400078e0098 */
[----:B------:R-:W-:Y:S02]  /*9f20*/  IMAD.MOV.U32 R185, RZ, RZ, R126 ;  /* 0x000000ffffb97224 */ /* 0x000fe400078e007e */
[----:B------:R-:W-:Y:S02]  /*9f30*/  IMAD.MOV.U32 R152, RZ, RZ, R178 ;  /* 0x000000ffff987224 */ /* 0x000fe400078e00b2 */
[----:B-1----:R-:W-:Y:S02]  /*9f40*/  FMUL.FTZ R0, R28, c[0x0][0x2ec] ;  /* 0x0000bb001c007a20 */ /* 0x002fe40000410000 */
[----:B------:R-:W-:Y:S02]  /*9f50*/  IMAD.MOV.U32 R28, RZ, RZ, R159 ;  /* 0x000000ffff1c7224 */ /* 0x000fe400078e009f */
[----:B------:R1:W-:Y:S01]  /*9f60*/  MUFU.TANH R11, R0 ;  /* 0x00000000000b7308 */ /* 0x0003e20000002400 */
[----:B------:R-:W-:-:S02]  /*9f70*/  IMAD.MOV.U32 R159, RZ, RZ, R154 ;  /* 0x000000ffff9f7224 */ /* 0x000fc400078e009a */
[----:B------:R-:W-:Y:S02]  /*9f80*/  IMAD.MOV.U32 R154, RZ, RZ, R145 ;  /* 0x000000ffff9a7224 */ /* 0x000fe400078e0091 */
[----:B------:R-:W3:Y:S01]  /*9f90*/  LDL.LU R145, [R1+0xc8] ;  /* 0x0000c80001917983 */ /* 0x000ee20000300800 */
[----:B------:R-:W-:-:S03]  /*9fa0*/  IMAD.MOV.U32 R178, RZ, RZ, R4 ;  /* 0x000000ffffb27224 */ /* 0x000fc600078e0004 */
[----:B------:R-:W3:Y:S01]  /*9fb0*/  LDL.LU R126, [R1+0xd0] ;  /* 0x0000d000017e7983 */ /* 0x000ee20000300800 */
[----:B-1----:R-:W-:Y:S02]  /*9fc0*/  FMUL.FTZ R0, R150, c[0x0][0x2ec] ;  /* 0x0000bb0096007a20 */ /* 0x002fe40000410000 */
[----:B------:R-:W-:Y:S02]  /*9fd0*/  IMAD.MOV.U32 R150, RZ, RZ, R157 ;  /* 0x000000ffff967224 */ /* 0x000fe400078e009d */
[----:B--2---:R-:W-:Y:S02]  /*9fe0*/  IMAD.MOV.U32 R157, RZ, RZ, R155 ;  /* 0x000000ffff9d7224 */ /* 0x004fe400078e009b */
[----:B------:R-:W-:Y:S02]  /*9ff0*/  IMAD.MOV.U32 R155, RZ, RZ, R153 ;  /* 0x000000ffff9b7224 */ /* 0x000fe400078e0099 */
[----:B------:R-:W-:Y:S02]  /*a000*/  IMAD.MOV.U32 R153, RZ, RZ, R124 ;  /* 0x000000ffff997224 */ /* 0x000fe400078e007c */
[----:B------:R-:W2:Y:S04]  /*a010*/  LDL.LU R124, [R1+0xd4] ;  /* 0x0000d400017c7983 */ /* 0x000ea80000300800 */
[----:B------:R-:W2:Y:S01]  /*a020*/  LDL.LU R4, [R1+0x110] ;  /* 0x0001100001047983 */ /* 0x000ea20000300800 */
        /* <DEDUP_REMOVED lines=10> */
[----:B------:R1:W1:Y:S01]  /*a0d0*/  MUFU.TANH R20, R0 ;  /* 0x0000000000147308 */ /* 0x0002620000002400 */
[----:B------:R-:W-:Y:S02]  /*a0e0*/  IMAD.MOV.U32 R140, RZ, RZ, R178 ;  /* 0x000000ffff8c7224 */ /* 0x000fe400078e00b2 */
[----:B-1----:R-:W-:-:S05]  /*a0f0*/  FMUL.FTZ R0, R165, c[0x0][0x2ec] ;  /* 0x0000bb00a5007a20 */ /* 0x002fca0000410000 */
[----:B------:R1:W-:Y:S01]  /*a100*/  MUFU.TANH R28, R0 ;  /* 0x00000000001c7308 */ /* 0x0003e20000002400 */
[----:B------:R-:W-:Y:S02]  /*a110*/  FMUL.FTZ R3, R167, c[0x0][0x2ec] ;  /* 0x0000bb00a7037a20 */ /* 0x000fe40000410000 */
[----:B------:R-:W-:Y:S02]  /*a120*/  IMAD.MOV.U32 R150, RZ, RZ, R148 ;  /* 0x000000ffff967224 */ /* 0x000fe400078e0094 */
[----:B------:R-:W-:Y:S02]  /*a130*/  IMAD.MOV.U32 R148, RZ, RZ, R127 ;  /* 0x000000ffff947224 */ /* 0x000fe400078e007f */
[----:B-1----:R-:W-:-:S04]  /*a140*/  FMUL.FTZ R0, R166, c[0x0][0x2ec] ;  /* 0x0000bb00a6007a20 */ /* 0x002fc80000410000 */
[----:B------:R1:W1:Y:S01]  /*a150*/  MUFU.TANH R22, R0 ;  /* 0x0000000000167308 */ /* 0x0002620000002400 */
[----:B------:R-:W-:Y:S02]  /*a160*/  IMAD.MOV.U32 R127, RZ, RZ, R176 ;  /* 0x000000ffff7f7224 */ /* 0x000fe400078e00b0 */
[----:B---3--:R-:W-:Y:S02]  /*a170*/  IMAD.MOV.U32 R178, RZ, RZ, R219 ;  /* 0x000000ffffb27224 */ /* 0x008fe400078e00db */
[----:B------:R-:W-:Y:S02]  /*a180*/  IMAD.MOV.U32 R224, RZ, RZ, R127 ;  /* 0x000000ffffe07224 */ /* 0x000fe400078e007f */
[----:B-1----:R-:W-:-:S05]  /*a190*/  FFMA.FTZ R0, R161, -UR35, R5 ;  /* 0x80000023a1007c23 */ /* 0x002fca0008010005 */
[----:B------:R-:W-:Y:S01]  /*a1a0*/  FSEL R167, R0, -INF , !P6 ;  /* 0xff80000000a77808 */ /* 0x000fe20007000000 */
[----:B------:R-:W-:Y:S02]  /*a1b0*/  FMUL.FTZ R0, R140, c[0x0][0x2ec] ;  /* 0x0000bb008c007a20 */ /* 0x000fe40000410000 */
[----:B------:R-:W-:Y:S02]  /*a1c0*/  IMAD.MOV.U32 R127, RZ, RZ, R125 ;  /* 0x000000ffff7f7224 */ /* 0x000fe400078e007d */
[----:B------:R1:W-:Y:S01]  /*a1d0*/  MUFU.TANH R30, R0 ;  /* 0x00000000001e7308 */ /* 0x0003e20000002400 */
[----:B------:R-:W-:Y:S02]  /*a1e0*/  IMAD.MOV.U32 R125, RZ, RZ, R218 ;  /* 0x000000ffff7d7224 */ /* 0x000fe400078e00da */
[----:B-1----:R-:W-:Y:S02]  /*a1f0*/  FMUL.FTZ R0, R151, c[0x0][0x2ec] ;  /* 0x0000bb0097007a20 */ /* 0x002fe40000410000 */
[----:B------:R-:W-:-:S02]  /*a200*/  IMAD.MOV.U32 R151, RZ, RZ, R156 ;  /* 0x000000ffff977224 */ /* 0x000fc400078e009c */
[----:B------:R-:W-:Y:S02]  /*a210*/  IMAD.MOV.U32 R156, RZ, RZ, R144 ;  /* 0x000000ffff9c7224 */ /* 0x000fe400078e0090 */
[----:B------:R-:W-:Y:S01]  /*a220*/  IMAD.MOV.U32 R144, RZ, RZ, R246 ;  /* 0x000000ffff907224 */ /* 0x000fe200078e00f6 */
[----:B------:R-:W-:-:S04]  /*a230*/  ISETP.GE.AND P0, PT, R70, R245, PT ;  /* 0x000000f54600720c */ /* 0x000fc80003f06270 */
[----:B------:R-:W-:Y:S02]  /*a240*/  ISETP.LT.OR P0, PT, R70, R240, P0 ;  /* 0x000000f04600720c */ /* 0x000fe40000701670 */
[----:B------:R-:W-:Y:S01]  /*a250*/  LOP3.LUT R231, R231, 0xfffffffd, RZ, 0xc0, !PT ;  /* 0xfffffffde7e77812 */ /* 0x000fe200078ec0ff */
[----:B--2---:R-:W-:Y:S02]  /*a260*/  IMAD.MOV.U32 R176, RZ, RZ, R4 ;  /* 0x000000ffffb07224 */ /* 0x004fe400078e0004 */
[----:B------:R1:W5:Y:S04]  /*a270*/  LDL.LU R4, [R1+0x10c] ;  /* 0x00010c0001047983 */ /* 0x0003680000300800 */
[----:B------:R1:W5:Y:S04]  /*a280*/  LDL.LU R219, [R1+0x108] ;  /* 0x0001080001db7983 */ /* 0x0003680000300800 */
[----:B------:R1:W5:Y:S04]  /*a290*/  LDL.LU R212, [R1+0x104] ;  /* 0x0001040001d47983 */ /* 0x0003680000300800 */
[----:B------:R1:W5:Y:S04]  /*a2a0*/  LDL.LU R222, [R1+0x100] ;  /* 0x0001000001de7983 */ /* 0x0003680000300800 */
[----:B------:R1:W5:Y:S04]  /*a2b0*/  LDL.LU R218, [R1+0xfc] ;  /* 0x0000fc0001da7983 */ /* 0x0003680000300800 */
[----:B------:R1:W5:Y:S01]  /*a2c0*/  LDL.LU R246, [R1+0xf8] ;  /* 0x0000f80001f67983 */ /* 0x0003620000300800 */
[----:B------:R-:W-:-:S02]  /*a2d0*/  @P0 LOP3.LUT R231, R231, 0x2, RZ, 0xfc, !PT ;  /* 0x00000002e7e70812 */ /* 0x000fc400078efcff */
[----:B------:R-:W-:Y:S01]  /*a2e0*/  ISETP.GE.AND P0, PT, R70, R242, PT ;  /* 0x000000f24600720c */ /* 0x000fe20003f06270 */
[----:B------:R-:W-:Y:S01]  /*a2f0*/  IMAD.MOV.U32 R26, RZ, RZ, R185 ;  /* 0x000000ffff1a7224 */ /* 0x000fe200078e00b9 */
[----:B------:R-:W-:Y:S01]  /*a300*/  FSEL R185, R12, -INF , !P3 ;  /* 0xff8000000cb97808 */ /* 0x000fe20005800000 */
[----:B------:R-:W-:Y:S01]  /*a310*/  FFMA.FTZ R5, R93, -UR35, R6 ;  /* 0x800000235d057c23 */ /* 0x000fe20008010006 */
[C---:B------:R-:W-:Y:S01]  /*a320*/  ISETP.GE.AND P1, PT, R70.reuse, R243, PT ;  /* 0x000000f34600720c */ /* 0x040fe20003f26270 */
[----:B------:R2:W-:Y:S01]  /*a330*/  MUFU.TANH R29, R3 ;  /* 0x00000003001d7308 */ /* 0x0005e20000002400 */
[----:B------:R-:W-:Y:S02]  /*a340*/  LOP3.LUT P6, RZ, R231, 0x1, RZ, 0xc0, !PT ;  /* 0x00000001e7ff7812 */ /* 0x000fe400078cc0ff */
[C---:B------:R-:W-:Y:S01]  /*a350*/  ISETP.LT.OR P3, PT, R70.reuse, R237, P0 ;  /* 0x000000ed4600720c */ /* 0x040fe20000761670 */
[----:B------:R-:W-:Y:S01]  /*a360*/  IMAD.MOV.U32 R149, RZ, RZ, R168 ;  /* 0x000000ffff957224 */ /* 0x000fe200078e00a8 */
[----:B------:R-:W-:Y:S01]  /*a370*/  ISETP.GE.AND P0, PT, R71, R245, PT ;  /* 0x000000f54700720c */ /* 0x000fe20003f06270 */
[----:B------:R-:W-:Y:S01]  /*a380*/  IMAD.MOV.U32 R32, RZ, RZ, R148 ;  /* 0x000000ffff207224 */ /* 0x000fe200078e0094 */
[----:B------:R-:W-:Y:S01]  /*a390*/  ISETP.GE.AND P2, PT, R70, R244, PT ;  /* 0x000000f44600720c */ /* 0x000fe20003f46270 */
[----:B------:R3:W1:Y:S01]  /*a3a0*/  MUFU.TANH R19, R0 ;  /* 0x0000000000137308 */ /* 0x0006620000002400 */
[----:B------:R-:W-:Y:S01]  /*a3b0*/  IMAD.MOV.U32 R140, RZ, RZ, R150 ;  /* 0x000000ffff8c7224 */ /* 0x000fe200078e0096 */
[----:B------:R-:W-:Y:S01]  /*a3c0*/  FSEL R148, R5, -INF , !P6 ;  /* 0xff80000005947808 */ /* 0x000fe20007000000 */
[----:B------:R-:W-:Y:S01]  /*a3d0*/  IMAD.MOV.U32 R150, RZ, RZ, R159 ;  /* 0x000000ffff967224 */ /* 0x000fe200078e009f */
[----:B------:R-:W-:Y:S01]  /*a3e0*/  ISETP.LT.OR P6, PT, R71, R240, P0 ;  /* 0x000000f04700720c */ /* 0x000fe200007c1670 */
[----:B--2---:R-:W-:Y:S01]  /*a3f0*/  FMUL.FTZ R3, R174, c[0x0][0x2ec] ;  /* 0x0000bb00ae037a20 */ /* 0x004fe20000410000 */
[----:B------:R-:W-:-:S02]  /*a400*/  FSEL R174, R14, -INF , !P4 ;  /* 0xff8000000eae7808 */ /* 0x000fc40006000000 */
[----:B------:R-:W-:Y:S01]  /*a410*/  ISETP.LT.OR P4, PT, R70, R238, P1 ;  /* 0x000000ee4600720c */ /* 0x000fe20000f81670 */
[----:B------:R-:W-:Y:S01]  /*a420*/  FFMA.FTZ R6, R162, -UR35, R9 ;  /* 0x80000023a2067c23 */ /* 0x000fe20008010009 */
[----:B------:R-:W-:Y:S01]  /*a430*/  LOP3.LUT P1, RZ, R231, 0x4, RZ, 0xc0, !PT ;  /* 0x00000004e7ff7812 */ /* 0x000fe2000782c0ff */
[----:B---3--:R-:W-:Y:S01]  /*a440*/  FFMA.FTZ R0, R25, -UR35, R7 ;  /* 0x8000002319007c23 */ /* 0x008fe20008010007 */
[----:B------:R-:W-:Y:S01]  /*a450*/  FSEL R168, R15, -INF , !P5 ;  /* 0xff8000000fa87808 */ /* 0x000fe20006800000 */
[----:B------:R2:W3:Y:S01]  /*a460*/  MUFU.TANH R23, R3 ;  /* 0x0000000300177308 */ /* 0x0004e20000002400 */
[----:B------:R-:W-:Y:S01]  /*a470*/  FMUL.FTZ R7, R149, c[0x0][0x2ec] ;  /* 0x0000bb0095077a20 */ /* 0x000fe20000410000 */
[C---:B------:R-:W-:Y:S01]  /*a480*/  LOP3.LUT P0, RZ, R231.reuse, 0x2, RZ, 0xc0, !PT ;  /* 0x00000002e7ff7812 */ /* 0x040fe2000780c0ff */
[----:B------:R-:W-:Y:S01]  /*a490*/  IMAD.MOV.U32 R159, RZ, RZ, R157 ;  /* 0x000000ffff9f7224 */ /* 0x000fe200078e009d */
[----:B------:R-:W-:Y:S01]  /*a4a0*/  ISETP.LT.OR P5, PT, R70, R239, P2 ;  /* 0x000000ef4600720c */ /* 0x000fe200017a1670 */
[----:B------:R-:W-:Y:S01]  /*a4b0*/  IMAD.MOV.U32 R157, RZ, RZ, R158 ;  /* 0x000000ffff9d7224 */ /* 0x000fe200078e009e */
[----:B------:R-:W-:Y:S01]  /*a4c0*/  LOP3.LUT P2, RZ, R231, 0x8, RZ, 0xc0, !PT ;  /* 0x00000008e7ff7812 */ /* 0x000fe2000784c0ff */
[----:B------:R-:W-:Y:S01]  /*a4d0*/  IMAD.MOV.U32 R149, RZ, RZ, R181 ;  /* 0x000000ffff957224 */ /* 0x000fe200078e00b5 */
[----:B------:R-:W-:Y:S01]  /*a4e0*/  FSEL R181, R0, -INF , !P1 ;  /* 0xff80000000b57808 */ /* 0x000fe20004800000 */
[----:B----4-:R-:W-:-:S02]  /*a4f0*/  IMAD.MOV.U32 R158, RZ, RZ, R179 ;  /* 0x000000ffff9e7224 */ /* 0x010fc400078e00b3 */
[----:B------:R-:W-:Y:S01]  /*a500*/  IMAD.MOV.U32 R179, RZ, RZ, R138 ;  /* 0x000000ffffb37224 */ /* 0x000fe200078e008a */
[----:B------:R-:W-:Y:S01]  /*a510*/  FSEL R138, R6, -INF , !P0 ;  /* 0xff800000068a7808 */ /* 0x000fe20004000000 */
[----:B------:R-:W-:Y:S02]  /*a520*/  FMUL.FTZ R0, R32, c[0x0][0x2ec] ;  /* 0x0000bb0020007a20 */ /* 0x000fe40000410000 */
[----:B--2---:R-:W-:Y:S01]  /*a530*/  FFMA.FTZ R3, R92, -UR35, R8 ;  /* 0x800000235c037c23 */ /* 0x004fe20008010008 */
[----:B------:R-:W-:Y:S01]  /*a540*/  ISETP.GE.AND P0, PT, R71, R242, PT ;  /* 0x000000f24700720c */ /* 0x000fe20003f06270 */
[----:B------:R-:W-:Y:S01]  /*a550*/  FMUL.FTZ R5, R173, c[0x0][0x2ec] ;  /* 0x0000bb00ad057a20 */ /* 0x000fe20000410000 */
[----:B------:R2:W-:Y:S02]  /*a560*/  MUFU.TANH R32, R0 ;  /* 0x0000000000207308 */ /* 0x0005e40000002400 */
[----:B------:R-:W-:Y:S01]  /*a570*/  FSEL R173, R3, -INF , !P2 ;  /* 0xff80000003ad7808 */ /* 0x000fe20005000000 */
[----:B------:R-:W-:Y:S01]  /*a580*/  FFMA.FTZ R3, R94, -UR35, R13 ;  /* 0x800000235e037c23 */ /* 0x000fe2000801000d */
[----:B------:R-:W-:Y:S01]  /*a590*/  ISETP.LT.OR P0, PT, R71, R237, P0 ;  /* 0x000000ed4700720c */ /* 0x000fe20000701670 */
[----:B------:R-:W-:-:S03]  /*a5a0*/  FFMA.FTZ R6, R163, -UR35, R16 ;  /* 0x80000023a3067c23 */ /* 0x000fc60008010010 */
[----:B------:R4:W1:Y:S01]  /*a5b0*/  MUFU.TANH R27, R7 ;  /* 0x00000007001b7308 */ /* 0x0008620000002400 */
[----:B------:R-:W-:Y:S02]  /*a5c0*/  IMAD.MOV.U32 R226, RZ, RZ, R125 ;  /* 0x000000ffffe27224 */ /* 0x000fe400078e007d */
[----:B--2---:R-:W-:Y:S02]  /*a5d0*/  FMUL.FTZ R0, R224, c[0x0][0x2ec] ;  /* 0x0000bb00e0007a20 */ /* 0x004fe40000410000 */
[----:B------:R-:W-:Y:S02]  /*a5e0*/  IMAD.MOV.U32 R224, RZ, RZ, R144 ;  /* 0x000000ffffe07224 */ /* 0x000fe400078e0090 */
[----:B------:R-:W-:Y:S02]  /*a5f0*/  IMAD.MOV.U32 R144, RZ, RZ, R176 ;  /* 0x000000ffff907224 */ /* 0x000fe400078e00b0 */
[----:B------:R-:W-:Y:S01]  /*a600*/  IMAD.MOV.U32 R176, RZ, RZ, R178 ;  /* 0x000000ffffb07224 */ /* 0x000fe200078e00b2 */
[----:B------:R-:W-:Y:S01]  /*a610*/  FSEL R178, R3, -INF , !P4 ;  /* 0xff80000003b27808 */ /* 0x000fe20006000000 */
[----:B------:R-:W-:Y:S01]  /*a620*/  FMUL.FTZ R3, R137, c[0x0][0x2ec] ;  /* 0x0000bb0089037a20 */ /* 0x000fe20000410000 */
[----:B----4-:R-:W-:Y:S01]  /*a630*/  P2R R7, PR, RZ, 0x1 ;  /* 0x00000001ff077803 */ /* 0x010fe20000000000 */
[----:B------:R2:W-:Y:S01]  /*a640*/  MUFU.TANH R24, R0 ;  /* 0x0000000000187308 */ /* 0x0005e20000002400 */
[----:B------:R-:W-:-:S02]  /*a650*/  ISETP.GE.AND P0, PT, R45, R245, PT ;  /* 0x000000f52d00720c */ /* 0x000fc40003f06270 */
[----:B------:R-:W-:Y:S02]  /*a660*/  ISETP.GE.AND P2, PT, R71, R244, PT ;  /* 0x000000f44700720c */ /* 0x000fe40003f46270 */
[----:B------:R-:W-:Y:S01]  /*a670*/  FSEL R137, R6, -INF , !P6 ;  /* 0xff80000006897808 */ /* 0x000fe20007000000 */
[----:B------:R-:W-:Y:S01]  /*a680*/  FMUL.FTZ R6, R224, c[0x0][0x2ec] ;  /* 0x0000bb00e0067a20 */ /* 0x000fe20000410000 */
[----:B------:R-:W-:Y:S01]  /*a690*/  ISETP.LT.OR P0, PT, R45, R240, P0 ;  /* 0x000000f02d00720c */ /* 0x000fe20000701670 */
[----:B------:R4:W1:Y:S01]  /*a6a0*/  MUFU.TANH R25, R5 ;  /* 0x0000000500197308 */ /* 0x0008620000002400 */
[C---:B------:R-:W-:Y:S01]  /*a6b0*/  ISETP.GE.AND P1, PT, R71.reuse, R243, PT ;  /* 0x000000f34700720c */ /* 0x040fe20003f26270 */
[----:B------:R-:W-:Y:S01]  /*a6c0*/  IMAD.MOV.U32 R143, RZ, RZ, R140 ;  /* 0x000000ffff8f7224 */ /* 0x000fe200078e008c */
[----:B------:R-:W-:Y:S01]  /*a6d0*/  ISETP.LT.OR P2, PT, R71, R239, P2 ;  /* 0x000000ef4700720c */ /* 0x000fe20001741670 */
[----:B------:R-:W-:Y:S02]  /*a6e0*/  IMAD.MOV.U32 R224, RZ, RZ, R151 ;  /* 0x000000ffffe07224 */ /* 0x000fe400078e0097 */
[----:B--2---:R-:W-:-:S02]  /*a6f0*/  FFMA.FTZ R0, R35, -UR35, R10 ;  /* 0x8000002323007c23 */ /* 0x004fc4000801000a */
[----:B------:R2:W-:Y:S01]  /*a700*/  MUFU.TANH R33, R3 ;  /* 0x0000000300217308 */ /* 0x0005e20000002400 */
[----:B------:R-:W-:Y:S02]  /*a710*/  FMUL.FTZ R10, R142, c[0x0][0x2ec] ;  /* 0x0000bb008e0a7a20 */ /* 0x000fe40000410000 */
[----:B------:R-:W-:Y:S02]  /*a720*/  IMAD.MOV.U32 R142, RZ, RZ, R26 ;  /* 0x000000ffff8e7224 */ /* 0x000fe400078e001a */
[----:B------:R-:W-:Y:S02]  /*a730*/  IMAD.MOV.U32 R225, RZ, RZ, R149 ;  /* 0x000000ffffe17224 */ /* 0x000fe400078e0095 */
[----:B----4-:R-:W-:Y:S02]  /*a740*/  FFMA.FTZ R5, R95, -UR35, R11 ;  /* 0x800000235f057c23 */ /* 0x010fe4000801000b */
[----:B------:R-:W-:Y:S01]  /*a750*/  IMAD.MOV.U32 R227, RZ, RZ, R157 ;  /* 0x000000ffffe37224 */ /* 0x000fe200078e009d */
[----:B------:R4:W-:Y:S01]  /*a760*/  MUFU.TANH R35, R10 ;  /* 0x0000000a00237308 */ /* 0x0009e20000002400 */
[----:B------:R-:W-:-:S02]  /*a770*/  IMAD.MOV.U32 R125, RZ, RZ, R152 ;  /* 0x000000ffff7d7224 */ /* 0x000fc400078e0098 */
[----:B------:R-:W-:Y:S02]  /*a780*/  IMAD.MOV.U32 R152, RZ, RZ, R145 ;  /* 0x000000ffff987224 */ /* 0x000fe400078e0091 */
[----:B--2---:R-:W-:Y:S02]  /*a790*/  FMUL.FTZ R3, R226, c[0x0][0x2ec] ;  /* 0x0000bb00e2037a20 */ /* 0x004fe40000410000 */
[----:B------:R-:W-:Y:S01]  /*a7a0*/  IMAD.MOV.U32 R226, RZ, RZ, R159 ;  /* 0x000000ffffe27224 */ /* 0x000fe200078e009f */
[----:B------:R-:W-:Y:S01]  /*a7b0*/  ISETP.LT.OR P1, PT, R71, R238, P1 ;  /* 0x000000ee4700720c */ /* 0x000fe20000f21670 */
[----:B------:R-:W-:Y:S01]  /*a7c0*/  IMAD.MOV.U32 R145, RZ, RZ, R172 ;  /* 0x000000ffff917224 */ /* 0x000fe200078e00ac */
[----:B------:R-:W-:Y:S02]  /*a7d0*/  P2R R9, PR, RZ, 0x4 ;  /* 0x00000004ff097803 */ /* 0x000fe40000000000 */
[----:B------:R-:W-:Y:S01]  /*a7e0*/  FSEL R172, R5, -INF , !P5 ;  /* 0xff80000005ac7808 */ /* 0x000fe20006800000 */
[----:B------:R-:W-:Y:S01]  /*a7f0*/  FMUL.FTZ R5, R179, c[0x0][0x2ec] ;  /* 0x0000bb00b3057a20 */ /* 0x000fe20000410000 */
[----:B----4-:R-:W-:-:S02]  /*a800*/  P2R R10, PR, RZ, 0x1 ;  /* 0x00000001ff0a7803 */ /* 0x010fc40000000000 */
[----:B------:R-:W-:Y:S01]  /*a810*/  ISETP.GE.AND P0, PT, R45, R242, PT ;  /* 0x000000f22d00720c */ /* 0x000fe20003f06270 */
[----:B------:R-:W-:Y:S01]  /*a820*/  HMMA.16816.F32 R12, R80, R142, R224 ;  /* 0x0000008e500c723c */ /* 0x000fe200000018e0 */
[----:B------:R-:W-:Y:S01]  /*a830*/  FSEL R179, R0, -INF , !P3 ;  /* 0xff80000000b37808 */ /* 0x000fe20005800000 */
[----:B------:R-:W-:Y:S01]  /*a840*/  FFMA.FTZ R0, R91, -UR35, R21 ;  /* 0x800000235b007c23 */ /* 0x000fe20008010015 */
[----:B------:R-:W-:Y:S02]  /*a850*/  ISETP.GE.AND P2, PT, R45, R244, PT ;  /* 0x000000f42d00720c */ /* 0x000fe40003f46270 */
[----:B------:R-:W-:Y:S02]  /*a860*/  P2R R8, PR, RZ, 0x2 ;  /* 0x00000002ff087803 */ /* 0x000fe40000000000 */
[----:B------:R-:W-:Y:S02]  /*a870*/  ISETP.NE.AND P6, PT, R9, RZ, PT ;  /* 0x000000ff0900720c */ /* 0x000fe40003fc5270 */
[C---:B------:R-:W-:Y:S01]  /*a880*/  ISETP.LT.OR P3, PT, R45.reuse, R237, P0 ;  /* 0x000000ed2d00720c */ /* 0x040fe20000761670 */
[----:B------:R2:W4:Y:S01]  /*a890*/  MUFU.TANH R26, R5 ;  /* 0x00000005001a7308 */ /* 0x0005220000002400 */
[----:B------:R-:W-:Y:S01]  /*a8a0*/  ISETP.GE.AND P0, PT, R46, R245, PT ;  /* 0x000000f52e00720c */ /* 0x000fe20003f06270 */
[----:B------:R-:W-:Y:S01]  /*a8b0*/  IMAD.MOV.U32 R159, RZ, RZ, R121 ;  /* 0x000000ffff9f7224 */ /* 0x000fe200078e0079 */
[----:B------:R-:W-:Y:S01]  /*a8c0*/  ISETP.LT.OR P5, PT, R45, R239, P2 ;  /* 0x000000ef2d00720c */ /* 0x000fe200017a1670 */
[----:B------:R-:W-:Y:S01]  /*a8d0*/  IMAD.MOV.U32 R121, RZ, RZ, R170 ;  /* 0x000000ffff797224 */ /* 0x000fe200078e00aa */
[----:B------:R-:W-:-:S02]  /*a8e0*/  ISETP.NE.AND P2, PT, R8, RZ, PT ;  /* 0x000000ff0800720c */ /* 0x000fc40003f45270 */
[----:B------:R-:W-:Y:S01]  /*a8f0*/  FSEL R170, R0, -INF , !P6 ;  /* 0xff80000000aa7808 */ /* 0x000fe20007000000 */
[----:B------:R-:W-:Y:S01]  /*a900*/  FFMA.FTZ R0, R132, -UR35, R20 ;  /* 0x8000002384007c23 */ /* 0x000fe20008010014 */
[----:B------:R-:W-:Y:S01]  /*a910*/  ISETP.LT.OR P6, PT, R46, R240, P0 ;  /* 0x000000f02e00720c */ /* 0x000fe200007c1670 */
[----:B------:R1:W-:Y:S01]  /*a920*/  MUFU.TANH R31, R6 ;  /* 0x00000006001f7308 */ /* 0x0003e20000002400 */
[----:B------:R-:W-:Y:S01]  /*a930*/  ISETP.NE.AND P0, PT, R10, RZ, PT ;  /* 0x000000ff0a00720c */ /* 0x000fe20003f05270 */
[----:B--2---:R-:W-:Y:S02]  /*a940*/  FFMA.FTZ R5, R90, -UR35, R18 ;  /* 0x800000235a057c23 */ /* 0x004fe40008010012 */
[----:B------:R-:W-:Y:S02]  /*a950*/  IMAD.MOV.U32 R157, RZ, RZ, R158 ;  /* 0x000000ffff9d7224 */ /* 0x000fe400078e009e */
[----:B------:R-:W-:Y:S02]  /*a960*/  IMAD.MOV.U32 R158, RZ, RZ, R127 ;  /* 0x000000ffff9e7224 */ /* 0x000fe400078e007f */
[----:B-1----:R-:W-:Y:S01]  /*a970*/  FMUL.FTZ R6, R175, c[0x0][0x2ec] ;  /* 0x0000bb00af067a20 */ /* 0x002fe20000410000 */
[----:B------:R-:W-:Y:S01]  /*a980*/  FSEL R175, R5, -INF , !P2 ;  /* 0xff80000005af7808 */ /* 0x000fe20005000000 */
[----:B------:R-:W-:Y:S01]  /*a990*/  FMUL.FTZ R5, R136, c[0x0][0x2ec] ;  /* 0x0000bb0088057a20 */ /* 0x000fe20000410000 */
[----:B------:R-:W-:Y:S01]  /*a9a0*/  FSEL R136, R0, -INF , !P0 ;  /* 0xff80000000887808 */ /* 0x000fe20004000000 */
[----:B------:R-:W-:Y:S01]  /*a9b0*/  FFMA.FTZ R0, R87, -UR35, R22 ;  /* 0x8000002357007c23 */ /* 0x000fe20008010016 */
[----:B------:R-:W-:Y:S01]  /*a9c0*/  ISETP.GE.AND P0, PT, R46, R242, PT ;  /* 0x000000f22e00720c */ /* 0x000fe20003f06270 */
[----:B------:R1:W2:Y:S01]  /*a9d0*/  MUFU.TANH R11, R3 ;  /* 0x00000003000b7308 */ /* 0x0002a20000002400 */
[----:B------:R-:W-:-:S02]  /*a9e0*/  ISETP.GE.AND P1, PT, R45, R243, PT ;  /* 0x000000f32d00720c */ /* 0x000fc40003f26270 */
[----:B------:R-:W-:Y:S01]  /*a9f0*/  FSEL R151, R0, -INF , !P5 ;  /* 0xff80000000977808 */ /* 0x000fe20006800000 */
[----:B------:R-:W-:Y:S01]  /*aa00*/  FFMA.FTZ R0, R34, -UR35, R19 ;  /* 0x8000002322007c23 */ /* 0x000fe20008010013 */
[C---:B------:R-:W-:Y:S02]  /*aa10*/  ISETP.LT.OR P0, PT, R46.reuse, R237, P0 ;  /* 0x000000ed2e00720c */ /* 0x040fe40000701670 */
[----:B------:R-:W-:Y:S01]  /*aa20*/  ISETP.LT.OR P4, PT, R45, R238, P1 ;  /* 0x000000ee2d00720c */ /* 0x000fe20000f81670 */
[----:B------:R2:W-:Y:S01]  /*aa30*/  MUFU.TANH R70, R6 ;  /* 0x0000000600467308 */ /* 0x0005e20000002400 */
[----:B------:R-:W-:Y:S01]  /*aa40*/  ISETP.NE.AND P1, PT, R7, RZ, PT ;  /* 0x000000ff0700720c */ /* 0x000fe20003f25270 */
[----:B------:R-:W-:Y:S02]  /*aa50*/  IMAD.MOV.U32 R127, RZ, RZ, R177 ;  /* 0x000000ffff7f7224 */ /* 0x000fe400078e00b1 */
[----:B-1----:R-:W-:Y:S02]  /*aa60*/  FFMA.FTZ R3, R89, -UR35, R17 ;  /* 0x8000002359037c23 */ /* 0x002fe40008010011 */
[----:B------:R-:W-:Y:S01]  /*aa70*/  HMMA.16816.F32 R16, R52, R102, R156 ;  /* 0x000000663410723c */ /* 0x000fe2000000189c */
[----:B------:R-:W-:-:S02]  /*aa80*/  ISETP.GE.AND P2, PT, R46, R244, PT ;  /* 0x000000f42e00720c */ /* 0x000fc40003f46270 */
[----:B------:R-:W-:Y:S02]  /*aa90*/  FSEL R177, R3, -INF , !P1 ;  /* 0xff80000003b17808 */ /* 0x000fe40004800000 */
[----:B--2---:R-:W-:Y:S02]  /*aaa0*/  P2R R6, PR, RZ, 0x1 ;  /* 0x00000001ff067803 */ /* 0x004fe40000000000 */
[----:B------:R-:W-:Y:S01]  /*aab0*/  ISETP.GE.AND P0, PT, R48, R245, PT ;  /* 0x000000f53000720c */ /* 0x000fe20003f06270 */
[----:B------:R-:W-:Y:S01]  /*aac0*/  HMMA.16816.F32 R12, R60, R102, R12 ;  /* 0x000000663c0c723c */ /* 0x000fe2000000180c */
[----:B------:R-:W-:Y:S02]  /*aad0*/  FMUL.FTZ R3, R150, c[0x0][0x2ec] ;  /* 0x0000bb0096037a20 */ /* 0x000fe40000410000 */
[----:B------:R-:W-:Y:S01]  /*aae0*/  IMAD.MOV.U32 R156, RZ, RZ, R127 ;  /* 0x000000ffff9c7224 */ /* 0x000fe200078e007f */
[----:B------:R-:W-:Y:S01]  /*aaf0*/  ISETP.LT.OR P5, PT, R48, R240, P0 ;  /* 0x000000f03000720c */ /* 0x000fe200007a1670 */
[----:B------:R-:W-:Y:S01]  /*ab00*/  IMAD.MOV.U32 R127, RZ, RZ, R152 ;  /* 0x000000ffff7f7224 */ /* 0x000fe200078e0098 */
[----:B------:R-:W-:Y:S01]  /*ab10*/  ISETP.LT.OR P2, PT, R46, R239, P2 ;  /* 0x000000ef2e00720c */ /* 0x000fe20001741670 */
[----:B------:R-:W-:Y:S01]  /*ab20*/  IMAD.MOV.U32 R152, RZ, RZ, R124 ;  /* 0x000000ffff987224 */ /* 0x000fe200078e007c */
[----:B------:R-:W-:Y:S01]  /*ab30*/  ISETP.GE.AND P0, PT, R48, R242, PT ;  /* 0x000000f23000720c */ /* 0x000fe20003f06270 */
[----:B------:R1:W-:Y:S01]  /*ab40*/  MUFU.TANH R45, R3 ;  /* 0x00000003002d7308 */ /* 0x0003e20000002400 */
[----:B------:R-:W-:Y:S01]  /*ab50*/  IMAD.MOV.U32 R124, RZ, RZ, R145 ;  /* 0x000000ffff7c7224 */ /* 0x000fe200078e0091 */
[----:B------:R-:W-:Y:S01]  /*ab60*/  ISETP.GE.AND P1, PT, R46, R243, PT ;  /* 0x000000f32e00720c */ /* 0x000fe20003f26270 */
[----:B------:R-:W-:-:S02]  /*ab70*/  FMUL.FTZ R9, R155, c[0x0][0x2ec] ;  /* 0x0000bb009b097a20 */ /* 0x000fc40000410000 */
[----:B------:R-:W-:Y:S01]  /*ab80*/  IMAD.MOV.U32 R145, RZ, RZ, R176 ;  /* 0x000000ffff917224 */ /* 0x000fe200078e00b0 */
[----:B------:R-:W-:Y:S01]  /*ab90*/  FSEL R176, R0, -INF , !P3 ;  /* 0xff80000000b07808 */ /* 0x000fe20005800000 */
[----:B------:R-:W-:Y:S01]  /*aba0*/  IMAD.MOV.U32 R155, RZ, RZ, R153 ;  /* 0x000000ffff9b7224 */ /* 0x000fe200078e0099 */
[----:B------:R3:W-:Y:S01]  /*abb0*/  MUFU.TANH R71, R5 ;  /* 0x0000000500477308 */ /* 0x0007e20000002400 */
[----:B------:R-:W-:Y:S01]  /*abc0*/  P2R R8, PR, RZ, 0x4 ;  /* 0x00000004ff087803 */ /* 0x000fe20000000000 */
[----:B------:R-:W-:Y:S01]  /*abd0*/  IMAD.MOV.U32 R153, RZ, RZ, R125 ;  /* 0x000000ffff997224 */ /* 0x000fe200078e007d */
[C---:B------:R-:W-:Y:S01]  /*abe0*/  ISETP.LT.OR P0, PT, R48.reuse, R237, P0 ;  /* 0x000000ed3000720c */ /* 0x040fe20000701670 */
[----:B------:R-:W-:Y:S01]  /*abf0*/  FMUL.FTZ R0, R147, c[0x0][0x2ec] ;  /* 0x0000bb0093007a20 */ /* 0x000fe20000410000 */
[----:B------:R-:W-:Y:S01]  /*ac00*/  ISETP.GE.AND P2, PT, R48, R244, PT ;  /* 0x000000f43000720c */ /* 0x000fe20003f46270 */
[----:B-1----:R-:W-:Y:S01]  /*ac10*/  FFMA.FTZ R3, R133, -UR35, R28 ;  /* 0x8000002385037c23 */ /* 0x002fe2000801001c */
[----:B------:R-:W-:Y:S01]  /*ac20*/  ISETP.LT.OR P1, PT, R46, R238, P1 ;  /* 0x000000ee2e00720c */ /* 0x000fe20000f21670 */
[----:B------:R-:W-:Y:S01]  /*ac30*/  IMAD.MOV.U32 R125, RZ, RZ, R126 ;  /* 0x000000ffff7d7224 */ /* 0x000fe200078e007e */
[----:B------:R1:W-:Y:S01]  /*ac40*/  MUFU.TANH R46, R9 ;  /* 0x00000009002e7308 */ /* 0x0003e20000002400 */
[----:B------:R-:W-:-:S02]  /*ac50*/  IMAD.MOV.U32 R126, RZ, RZ, R144 ;  /* 0x000000ffff7e7224 */ /* 0x000fc400078e0090 */
[----:B---3--:R-:W-:Y:S01]  /*ac60*/  FFMA.FTZ R5, R88, -UR35, R23 ;  /* 0x8000002358057c23 */ /* 0x008fe20008010017 */
[----:B------:R-:W-:Y:S01]  /*ac70*/  FSEL R147, R3, -INF , !P6 ;  /* 0xff80000003937808 */ /* 0x000fe20007000000 */
[----:B------:R-:W-:-:S03]  /*ac80*/  IMAD.MOV.U32 R144, RZ, RZ, R171 ;  /* 0x000000ffff907224 */ /* 0x000fc600078e00ab */
[----:B------:R2:W-:Y:S01]  /*ac90*/  MUFU.TANH R34, R0 ;  /* 0x0000000000227308 */ /* 0x0005e20000002400 */
[----:B------:R-:W-:Y:S01]  /*aca0*/  FFMA.FTZ R3, R79, -UR35, R27 ;  /* 0x800000234f037c23 */ /* 0x000fe2000801001b */
[----:B------:R-:W-:Y:S02]  /*acb0*/  FSEL R171, R5, -INF , !P4 ;  /* 0xff80000005ab7808 */ /* 0x000fe40006000000 */
[----:B------:R-:W-:Y:S02]  /*acc0*/  ISETP.NE.AND P4, PT, R6, RZ, PT ;  /* 0x000000ff0600720c */ /* 0x000fe40003f85270 */
[----:B------:R-:W-:Y:S02]  /*acd0*/  ISETP.LT.OR P3, PT, R48, R239, P2 ;  /* 0x000000ef3000720c */ /* 0x000fe40001761670 */
[----:B-1----:R-:W-:Y:S02]  /*ace0*/  P2R R9, PR, RZ, 0x1 ;  /* 0x00000001ff097803 */ /* 0x002fe40000000000 */
[----:B------:R-:W-:-:S02]  /*acf0*/  ISETP.GE.AND P0, PT, R56, R245, PT ;  /* 0x000000f53800720c */ /* 0x000fc40003f06270 */
[----:B------:R-:W-:Y:S02]  /*ad00*/  ISETP.NE.AND P2, PT, R8, RZ, PT ;  /* 0x000000ff0800720c */ /* 0x000fe40003f45270 */
[----:B------:R-:W-:Y:S01]  /*ad10*/  P2R R7, PR, RZ, 0x2 ;  /* 0x00000002ff077803 */ /* 0x000fe20000000000 */
[----:B--2---:R-:W-:Y:S01]  /*ad20*/  FFMA.FTZ R0, R86, -UR35, R29 ;  /* 0x8000002356007c23 */ /* 0x004fe2000801001d */
[----:B------:R-:W-:Y:S02]  /*ad30*/  ISETP.GE.AND P1, PT, R48, R243, PT ;  /* 0x000000f33000720c */ /* 0x000fe40003f26270 */
[----:B------:R-:W-:Y:S02]  /*ad40*/  ISETP.LT.OR P0, PT, R56, R240, P0 ;  /* 0x000000f03800720c */ /* 0x000fe40000701670 */
[----:B------:R-:W-:Y:S01]  /*ad50*/  FSEL R163, R3, -INF , !P4 ;  /* 0xff80000003a37808 */ /* 0x000fe20006000000 */
[----:B------:R-:W-:Y:S01]  /*ad60*/  FMUL.FTZ R3, R17, c[0x0][0x2ec] ;  /* 0x0000bb0011037a20 */ /* 0x000fe20000410000 */
[----:B------:R-:W-:Y:S01]  /*ad70*/  FSEL R143, R0, -INF , !P2 ;  /* 0xff800000008f7808 */ /* 0x000fe20005000000 */
[----:B------:R-:W-:Y:S01]  /*ad80*/  FFMA.FTZ R0, R134, -UR35, R25 ;  /* 0x8000002386007c23 */ /* 0x000fe20008010019 */
[----:B------:R-:W-:Y:S01]  /*ad90*/  ISETP.NE.AND P6, PT, R7, RZ, PT ;  /* 0x000000ff0700720c */ /* 0x000fe20003fc5270 */
[----:B------:R-:W-:Y:S01]  /*ada0*/  FMUL.FTZ R7, R156, c[0x0][0x2ec] ;  /* 0x0000bb009c077a20 */ /* 0x000fe20000410000 */
[----:B------:R-:W-:-:S02]  /*adb0*/  ISETP.GE.AND P2, PT, R56, R244, PT ;  /* 0x000000f43800720c */ /* 0x000fc40003f46270 */
[----:B------:R-:W-:Y:S01]  /*adc0*/  ISETP.LT.OR P1, PT, R48, R238, P1 ;  /* 0x000000ee3000720c */ /* 0x000fe20000f21670 */
[----:B------:R1:W-:Y:S01]  /*add0*/  MUFU.TANH R29, R3 ;  /* 0x00000003001d7308 */ /* 0x0003e20000002400 */
[----:B------:R-:W-:Y:S01]  /*ade0*/  P2R R8, PR, RZ, 0x1 ;  /* 0x00000001ff087803 */ /* 0x000fe20000000000 */
[----:B------:R-:W-:Y:S01]  /*adf0*/  FFMA.FTZ R5, R85, -UR35, R30 ;  /* 0x8000002355057c23 */ /* 0x000fe2000801001e */
[C---:B------:R-:W-:Y:S02]  /*ae00*/  ISETP.GE.AND P0, PT, R56.reuse, R242, PT ;  /* 0x000000f23800720c */ /* 0x040fe40003f06270 */
[----:B------:R-:W-:Y:S02]  /*ae10*/  ISETP.LT.OR P4, PT, R56, R239, P2 ;  /* 0x000000ef3800720c */ /* 0x000fe40001781670 */
[----:B------:R-:W-:Y:S01]  /*ae20*/  P2R R6, PR, RZ, 0x2 ;  /* 0x00000002ff067803 */ /* 0x000fe20000000000 */
[----:B------:R2:W-:Y:S01]  /*ae30*/  MUFU.TANH R30, R7 ;  /* 0x00000007001e7308 */ /* 0x0005e20000002400 */
[----:B------:R-:W-:Y:S01]  /*ae40*/  FSEL R134, R0, -INF , !P5 ;  /* 0xff80000000867808 */ /* 0x000fe20006800000 */
[----:B------:R-:W-:Y:S01]  /*ae50*/  FMUL.FTZ R10, R16, c[0x0][0x2ec] ;  /* 0x0000bb00100a7a20 */ /* 0x000fe20000410000 */
[----:B------:R-:W-:Y:S01]  /*ae60*/  ISETP.LT.OR P5, PT, R56, R237, P0 ;  /* 0x000000ed3800720c */ /* 0x000fe200007a1670 */
[----:B-1----:R-:W-:Y:S01]  /*ae70*/  FMUL.FTZ R3, R12, c[0x0][0x2ec] ;  /* 0x0000bb000c037a20 */ /* 0x002fe20000410000 */
[----:B------:R-:W-:Y:S01]  /*ae80*/  P2R R0, PR, RZ, 0x10 ;  /* 0x00000010ff007803 */ /* 0x000fe20000000000 */
[----:B------:R-:W-:Y:S01]  /*ae90*/  IMAD.MOV.U32 R157, RZ, RZ, R127 ;  /* 0x000000ffff9d7224 */ /* 0x000fe200078e007f */
[----:B------:R-:W-:Y:S01]  /*aea0*/  ISETP.GE.AND P0, PT, R57, R245, PT ;  /* 0x000000f53900720c */ /* 0x000fe20003f06270 */
[----:B------:R1:W3:Y:S01]  /*aeb0*/  MUFU.TANH R16, R3 ;  /* 0x0000000300107308 */ /* 0x0002e20000002400 */
[----:B------:R-:W-:Y:S01]  /*aec0*/  FSEL R162, R5, -INF , !P6 ;  /* 0xff80000005a27808 */ /* 0x000fe20007000000 */
[----:B--2---:R-:W-:Y:S01]  /*aed0*/  FFMA.FTZ R7, R64, -UR35, R24 ;  /* 0x8000002340077c23 */ /* 0x004fe20008010018 */
[----:B------:R-:W-:Y:S01]  /*aee0*/  ISETP.GE.AND P1, PT, R56, R243, PT ;  /* 0x000000f33800720c */ /* 0x000fe20003f26270 */
[----:B------:R-:W-:Y:S01]  /*aef0*/  IMAD.MOV.U32 R127, RZ, RZ, R135 ;  /* 0x000000ffff7f7224 */ /* 0x000fe200078e0087 */
[----:B------:R-:W-:Y:S01]  /*af00*/  ISETP.NE.AND P2, PT, R6, RZ, PT ;  /* 0x000000ff0600720c */ /* 0x000fe20003f45270 */
[----:B----4-:R-:W-:Y:S01]  /*af10*/  FFMA.FTZ R5, R75, -UR35, R26 ;  /* 0x800000234b057c23 */ /* 0x010fe2000801001a */
[----:B------:R-:W-:Y:S01]  /*af20*/  FSEL R135, R7, -INF , !P3 ;  /* 0xff80000007877808 */ /* 0x000fe20005800000 */
[----:B------:R-:W-:Y:S01]  /*af30*/  FMUL.FTZ R6, R14, c[0x0][0x2ec] ;  /* 0x0000bb000e067a20 */ /* 0x000fe20000410000 */
[----:B------:R-:W-:Y:S01]  /*af40*/  ISETP.NE.AND P3, PT, R0, RZ, PT ;  /* 0x000000ff0000720c */ /* 0x000fe20003f65270 */
[----:B------:R-:W-:Y:S01]  /*af50*/  IMAD.MOV.U32 R156, RZ, RZ, R153 ;  /* 0x000000ffff9c7224 */ /* 0x000fe200078e0099 */
[----:B------:R-:W-:Y:S01]  /*af60*/  ISETP.LT.OR P4, PT, R57, R240, P0 ;  /* 0x000000f03900720c */ /* 0x000fe20000781670 */
[----:B------:R-:W-:-:S02]  /*af70*/  IMAD.MOV.U32 R158, RZ, RZ, R125 ;  /* 0x000000ffff9e7224 */ /* 0x000fc400078e007d */
[----:B------:R-:W-:Y:S01]  /*af80*/  IMAD.MOV.U32 R159, RZ, RZ, R152 ;  /* 0x000000ffff9f7224 */ /* 0x000fe200078e0098 */
[----:B------:R-:W-:Y:S01]  /*af90*/  ISETP.LT.OR P6, PT, R56, R238, P1 ;  /* 0x000000ee3800720c */ /* 0x000fe20000fc1670 */
[----:B-1----:R-:W-:Y:S01]  /*afa0*/  FFMA.FTZ R3, R139, -UR35, R32 ;  /* 0x800000238b037c23 */ /* 0x002fe20008010020 */
[----:B------:R-:W-:Y:S01]  /*afb0*/  ISETP.NE.AND P0, PT, R8, RZ, PT ;  /* 0x000000ff0800720c */ /* 0x000fe20003f05270 */
[----:B------:R-:W-:Y:S01]  /*afc0*/  FFMA.FTZ R0, R47, -UR35, R11 ;  /* 0x800000232f007c23 */ /* 0x000fe2000801000b */
[----:B------:R-:W-:Y:S01]  /*afd0*/  ISETP.NE.AND P1, PT, R9, RZ, PT ;  /* 0x000000ff0900720c */ /* 0x000fe20003f25270 */
[----:B------:R3:W1:Y:S01]  /*afe0*/  MUFU.TANH R12, R6 ;  /* 0x00000006000c7308 */ /* 0x0006620000002400 */
[----:B------:R-:W-:Y:S01]  /*aff0*/  FSEL R141, R5, -INF , !P2 ;  /* 0xff800000058d7808 */ /* 0x000fe20005000000 */
[----:B------:R-:W-:Y:S01]  /*b000*/  FMUL.FTZ R9, R13, c[0x0][0x2ec] ;  /* 0x0000bb000d097a20 */ /* 0x000fe20000410000 */
[----:B------:R-:W-:Y:S01]  /*b010*/  FSEL R133, R3, -INF , !P0 ;  /* 0xff80000003857808 */ /* 0x000fe20004000000 */
[----:B------:R-:W-:Y:S01]  /*b020*/  FFMA.FTZ R5, R84, -UR35, R35 ;  /* 0x8000002354057c23 */ /* 0x000fe20008010023 */
[----:B------:R-:W-:Y:S01]  /*b030*/  HMMA.16816.F32 R20, R80, R154, R156 ;  /* 0x0000009a5014723c */ /* 0x000fe2000000189c */
[----:B------:R-:W-:-:S02]  /*b040*/  ISETP.GE.AND P2, PT, R57, R244, PT ;  /* 0x000000f43900720c */ /* 0x000fc40003f46270 */
[----:B------:R-:W-:Y:S02]  /*b050*/  FSEL R161, R0, -INF , !P1 ;  /* 0xff80000000a17808 */ /* 0x000fe40004800000 */
[C---:B------:R-:W-:Y:S01]  /*b060*/  ISETP.GE.AND P0, PT, R57.reuse, R242, PT ;  /* 0x000000f23900720c */ /* 0x040fe20003f06270 */
[----:B------:R-:W-:Y:S01]  /*b070*/  FMUL.FTZ R0, R18, c[0x0][0x2ec] ;  /* 0x0000bb0012007a20 */ /* 0x000fe20000410000 */
[----:B------:R-:W-:Y:S01]  /*b080*/  ISETP.GE.AND P1, PT, R57, R243, PT ;  /* 0x000000f33900720c */ /* 0x000fe20003f26270 */
[----:B------:R-:W2:Y:S01]  /*b090*/  MUFU.TANH R13, R9 ;  /* 0x00000009000d7308 */ /* 0x000ea20000002400 */
[----:B------:R-:W-:Y:S02]  /*b0a0*/  FSEL R152, R5, -INF , !P3 ;  /* 0xff80000005987808 */ /* 0x000fe40005800000 */
[C---:B------:R-:W-:Y:S02]  /*b0b0*/  ISETP.LT.OR P2, PT, R57.reuse, R239, P2 ;  /* 0x000000ef3900720c */ /* 0x040fe40001741670 */
[----:B------:R-:W-:-:S02]  /*b0c0*/  ISETP.LT.OR P0, PT, R57, R237, P0 ;  /* 0x000000ed3900720c */ /* 0x000fc40000701670 */
[----:B------:R-:W-:Y:S01]  /*b0d0*/  ISETP.GE.AND P3, PT, R65, R245, PT ;  /* 0x000000f54100720c */ /* 0x000fe20003f66270 */
[----:B------:R4:W1:Y:S01]  /*b0e0*/  MUFU.TANH R14, R0 ;  /* 0x00000000000e7308 */ /* 0x0008620000002400 */
[----:B------:R-:W-:Y:S01]  /*b0f0*/  ISETP.LT.OR P1, PT, R57, R238, P1 ;  /* 0x000000ee3900720c */ /* 0x000fe20000f21670 */
[----:B---3--:R-:W-:Y:S01]  /*b100*/  FFMA.FTZ R6, R228, -UR35, R16 ;  /* 0x80000023e4067c23 */ /* 0x008fe20008010010 */
[----:B------:R-:W-:Y:S01]  /*b110*/  P2R R8, PR, RZ, 0x4 ;  /* 0x00000004ff087803 */ /* 0x000fe20000000000 */
[----:B------:R-:W-:Y:S01]  /*b120*/  FFMA.FTZ R3, R78, -UR35, R33 ;  /* 0x800000234e037c23 */ /* 0x000fe20008010021 */
[C---:B------:R-:W-:Y:S01]  /*b130*/  ISETP.LT.OR P3, PT, R65.reuse, R240, P3 ;  /* 0x000000f04100720c */ /* 0x040fe20001f61670 */
[----:B------:R-:W-:Y:S02]  /*b140*/  IMAD.MOV.U32 R125, RZ, RZ, R126 ;  /* 0x000000ffff7d7224 */ /* 0x000fe400078e007e */
[----:B------:R3:W2:Y:S01]  /*b150*/  MUFU.TANH R28, R10 ;  /* 0x0000000a001c7308 */ /* 0x0006a20000002400 */
[----:B------:R-:W-:Y:S01]  /*b160*/  P2R R7, PR, RZ, 0x2 ;  /* 0x00000002ff077803 */ /* 0x000fe20000000000 */
[----:B------:R-:W-:Y:S01]  /*b170*/  IMAD.MOV.U32 R126, RZ, RZ, R145 ;  /* 0x000000ffff7e7224 */ /* 0x000fe200078e0091 */
[----:B------:R-:W-:Y:S01]  /*b180*/  ISETP.GE.AND P2, PT, R65, R244, PT ;  /* 0x000000f44100720c */ /* 0x000fe20003f46270 */
[----:B------:R-:W-:-:S02]  /*b190*/  IMAD.MOV.U32 R145, RZ, RZ, R144 ;  /* 0x000000ffff917224 */ /* 0x000fc400078e0090 */
[----:B----4-:R-:W-:Y:S01]  /*b1a0*/  FFMA.FTZ R0, R40, -UR35, R31 ;  /* 0x8000002328007c23 */ /* 0x010fe2000801001f */
[----:B------:R-:W-:Y:S01]  /*b1b0*/  FSEL R149, R6, -INF , !P4 ;  /* 0xff80000006957808 */ /* 0x000fe20006000000 */
[----:B------:R-:W-:Y:S01]  /*b1c0*/  FMUL.FTZ R15, R15, c[0x0][0x2ec] ;  /* 0x0000bb000f0f7a20 */ /* 0x000fe20000410000 */
[----:B------:R-:W-:Y:S01]  /*b1d0*/  FSEL R140, R3, -INF , !P6 ;  /* 0xff800000038c7808 */ /* 0x000fe20007000000 */
[----:B-1----:R-:W-:Y:S01]  /*b1e0*/  FFMA.FTZ R9, R37, -UR35, R12 ;  /* 0x8000002325097c23 */ /* 0x002fe2000801000c */
[----:B---3--:R-:W-:Y:S02]  /*b1f0*/  P2R R10, PR, RZ, 0x1 ;  /* 0x00000001ff0a7803 */ /* 0x008fe40000000000 */
[----:B------:R-:W-:Y:S02]  /*b200*/  ISETP.GE.AND P0, PT, R65, R242, PT ;  /* 0x000000f24100720c */ /* 0x000fe40003f06270 */
[----:B------:R-:W-:Y:S02]  /*b210*/  FSEL R144, R0, -INF , !P5 ;  /* 0xff80000000907808 */ /* 0x000fe40006800000 */
[----:B------:R-:W-:-:S02]  /*b220*/  P2R R6, PR, RZ, 0x8 ;  /* 0x00000008ff067803 */ /* 0x000fc40000000000 */
[----:B------:R-:W-:Y:S02]  /*b230*/  ISETP.NE.AND P6, PT, R8, RZ, PT ;  /* 0x000000ff0800720c */ /* 0x000fe40003fc5270 */
[C---:B------:R-:W-:Y:S02]  /*b240*/  ISETP.LT.OR P5, PT, R65.reuse, R239, P2 ;  /* 0x000000ef4100720c */ /* 0x040fe400017a1670 */
[----:B------:R-:W-:Y:S02]  /*b250*/  ISETP.LT.OR P3, PT, R65, R237, P0 ;  /* 0x000000ed4100720c */ /* 0x000fe40000761670 */
[----:B------:R-:W-:Y:S02]  /*b260*/  ISETP.NE.AND P2, PT, R7, RZ, PT ;  /* 0x000000ff0700720c */ /* 0x000fe40003f45270 */
[----:B------:R-:W-:Y:S01]  /*b270*/  ISETP.GE.AND P0, PT, R67, R245, PT ;  /* 0x000000f54300720c */ /* 0x000fe20003f06270 */
[----:B------:R1:W3:Y:S01]  /*b280*/  MUFU.TANH R7, R15 ;  /* 0x0000000f00077308 */ /* 0x0002e20000002400 */
[----:B------:R-:W-:Y:S01]  /*b290*/  HMMA.16816.F32 R24, R52, R114, R124 ;  /* 0x000000723418723c */ /* 0x000fe2000000187c */
[----:B------:R-:W-:Y:S01]  /*b2a0*/  FSEL R153, R9, -INF , !P6 ;  /* 0xff80000009997808 */ /* 0x000fe20007000000 */
[----:B--2---:R-:W-:Y:S01]  /*b2b0*/  FFMA.FTZ R5, R229, -UR35, R13 ;  /* 0x80000023e5057c23 */ /* 0x004fe2000801000d */
[----:B------:R-:W-:-:S02]  /*b2c0*/  ISETP.LT.OR P6, PT, R67, R240, P0 ;  /* 0x000000f04300720c */ /* 0x000fc400007c1670 */
[C---:B------:R-:W-:Y:S02]  /*b2d0*/  ISETP.GE.AND P1, PT, R65.reuse, R243, PT ;  /* 0x000000f34100720c */ /* 0x040fe40003f26270 */
[----:B------:R-:W-:Y:S01]  /*b2e0*/  ISETP.NE.AND P0, PT, R6, RZ, PT ;  /* 0x000000ff0600720c */ /* 0x000fe20003f05270 */
[----:B------:R-:W-:Y:S01]  /*b2f0*/  FFMA.FTZ R0, R36, -UR35, R14 ;  /* 0x8000002324007c23 */ /* 0x000fe2000801000e */
[----:B------:R-:W-:Y:S02]  /*b300*/  ISETP.LT.OR P4, PT, R65, R238, P1 ;  /* 0x000000ee4100720c */ /* 0x000fe40000f81670 */
[----:B------:R-:W-:Y:S01]  /*b310*/  FSEL R150, R5, -INF , !P0 ;  /* 0xff80000005967808 */ /* 0x000fe20004000000 */
[----:B------:R-:W-:Y:S01]  /*b320*/  FMUL.FTZ R11, R19, c[0x0][0x2ec] ;  /* 0x0000bb00130b7a20 */ /* 0x000fe20000410000 */
[----:B------:R-:W-:Y:S01]  /*b330*/  ISETP.NE.AND P1, PT, R10, RZ, PT ;  /* 0x000000ff0a00720c */ /* 0x000fe20003f25270 */
[----:B------:R-:W-:Y:S01]  /*b340*/  FMUL.FTZ R10, R121, c[0x0][0x2ec] ;  /* 0x0000bb00790a7a20 */ /* 0x000fe20000410000 */
[----:B------:R-:W-:Y:S01]  /*b350*/  ISETP.GE.AND P0, PT, R67, R242, PT ;  /* 0x000000f24300720c */ /* 0x000fe20003f06270 */
[----:B-1----:R-:W-:Y:S01]  /*b360*/  HMMA.16816.F32 R12, R60, R114, R20 ;  /* 0x000000723c0c723c */ /* 0x002fe20000001814 */
[----:B------:R-:W-:-:S02]  /*b370*/  FFMA.FTZ R3, R38, -UR35, R28 ;  /* 0x8000002326037c23 */ /* 0x000fc4000801001c */
[----:B------:R-:W-:Y:S01]  /*b380*/  IMAD.IADD R121, R236, 0x1, -R73 ;  /* 0x00000001ec797824 */ /* 0x000fe200078e0a49 */
[----:B------:R-:W-:Y:S01]  /*b390*/  ISETP.LT.OR P0, PT, R67, R237, P0 ;  /* 0x000000ed4300720c */ /* 0x000fe20000701670 */
[----:B------:R-:W1:Y:S01]  /*b3a0*/  MUFU.TANH R11, R11 ;  /* 0x0000000b000b7308 */ /* 0x000e620000002400 */
[----:B------:R-:W-:Y:S01]  /*b3b0*/  FSEL R139, R3, -INF , !P2 ;  /* 0xff800000038b7808 */ /* 0x000fe20005000000 */
[----:B---3--:R-:W-:Y:S01]  /*b3c0*/  FFMA.FTZ R3, R39, -UR35, R7 ;  /* 0x8000002327037c23 */ /* 0x008fe20008010007 */
[----:B------:R-:W-:Y:S01]  /*b3d0*/  IABS R121, R121 ;  /* 0x0000007900797213 */ /* 0x000fe20000000000 */
[----:B------:R-:W-:Y:S01]  /*b3e0*/  FMUL.FTZ R8, R145, c[0x0][0x2ec] ;  /* 0x0000bb0091087a20 */ /* 0x000fe20000410000 */
[----:B------:R-:W-:Y:S02]  /*b3f0*/  P2R R7, PR, RZ, 0x1 ;  /* 0x00000001ff077803 */ /* 0x000fe40000000000 */
[----:B------:R-:W-:Y:S02]  /*b400*/  ISETP.GE.AND P0, PT, R73, R245, PT ;  /* 0x000000f54900720c */ /* 0x000fe40003f06270 */
[----:B------:R-:W-:Y:S01]  /*b410*/  FSEL R145, R0, -INF , !P1 ;  /* 0xff80000000917808 */ /* 0x000fe20004800000 */
[----:B------:R-:W-:Y:S01]  /*b420*/  FFMA.FTZ R0, R49, -UR35, R29 ;  /* 0x8000002331007c23 */ /* 0x000fe2000801001d */
[----:B------:R-:W-:Y:S01]  /*b430*/  ISETP.GE.AND P2, PT, R67, R244, PT ;  /* 0x000000f44300720c */ /* 0x000fe20003f46270 */
[----:B------:R-:W2:Y:S01]  /*b440*/  I2F R121, R121 ;  /* 0x0000007900797306 */ /* 0x000ea20000201400 */
[----:B------:R-:W-:-:S02]  /*b450*/  ISETP.LT.OR P0, PT, R73, R240, P0 ;  /* 0x000000f04900720c */ /* 0x000fc40000701670 */
[C---:B------:R-:W-:Y:S01]  /*b460*/  ISETP.LT.OR P2, PT, R67.reuse, R239, P2 ;  /* 0x000000ef4300720c */ /* 0x040fe20001741670 */
[----:B------:R-:W-:Y:S01]  /*b470*/  FMUL.FTZ R6, R24, c[0x0][0x2ec] ;  /* 0x0000bb0018067a20 */ /* 0x000fe20000410000 */
[----:B------:R-:W-:Y:S02]  /*b480*/  FSEL R142, R0, -INF , !P4 ;  /* 0xff800000008e7808 */ /* 0x000fe40006000000 */
[----:B------:R-:W-:Y:S01]  /*b490*/  P2R R0, PR, RZ, 0x1 ;  /* 0x00000001ff007803 */ /* 0x000fe20000000000 */
[----:B------:R-:W-:Y:S01]  /*b4a0*/  IMAD.IADD R126, R236, 0x1, -R74 ;  /* 0x00000001ec7e7824 */ /* 0x000fe200078e0a4a */
[----:B------:R-:W-:Y:S02]  /*b4b0*/  ISETP.GE.AND P1, PT, R67, R243, PT ;  /* 0x000000f34300720c */ /* 0x000fe40003f26270 */
[----:B------:R-:W-:Y:S02]  /*b4c0*/  ISETP.GE.AND P0, PT, R73, R242, PT ;  /* 0x000000f24900720c */ /* 0x000fe40003f06270 */
[----:B------:R-:W-:Y:S01]  /*b4d0*/  P2R R9, PR, RZ, 0x4 ;  /* 0x00000004ff097803 */ /* 0x000fe20000000000 */
[----:B------:R3:W-:Y:S01]  /*b4e0*/  MUFU.TANH R16, R6 ;  /* 0x0000000600107308 */ /* 0x0007e20000002400 */
[----:B------:R-:W-:Y:S01]  /*b4f0*/  FSEL R154, R3, -INF , !P5 ;  /* 0xff800000039a7808 */ /* 0x000fe20006800000 */
[----:B-1----:R-:W-:Y:S01]  /*b500*/  FFMA.FTZ R5, R41, -UR35, R11 ;  /* 0x8000002329057c23 */ /* 0x002fe2000801000b */
[----:B------:R-:W-:-:S02]  /*b510*/  ISETP.LT.OR P1, PT, R67, R238, P1 ;  /* 0x000000ee4300720c */ /* 0x000fc40000f21670 */
[----:B------:R-:W-:Y:S01]  /*b520*/  ISETP.LT.OR P5, PT, R73, R237, P0 ;  /* 0x000000ed4900720c */ /* 0x000fe200007a1670 */
[----:B------:R-:W-:Y:S01]  /*b530*/  FMUL.FTZ R12, R12, c[0x0][0x2ec] ;  /* 0x0000bb000c0c7a20 */ /* 0x000fe20000410000 */
[----:B------:R-:W-:Y:S01]  /*b540*/  ISETP.NE.AND P4, PT, R0, RZ, PT ;  /* 0x000000ff0000720c */ /* 0x000fe20003f85270 */
[----:B------:R-:W1:Y:S01]  /*b550*/  MUFU.TANH R10, R10 ;  /* 0x0000000a000a7308 */ /* 0x000e620000002400 */
[----:B------:R-:W-:Y:S01]  /*b560*/  ISETP.NE.AND P0, PT, R9, RZ, PT ;  /* 0x000000ff0900720c */ /* 0x000fe20003f05270 */
[----:B------:R-:W-:Y:S01]  /*b570*/  FMUL.FTZ R0, R26, c[0x0][0x2ec] ;  /* 0x0000bb001a007a20 */ /* 0x000fe20000410000 */
[----:B------:R-:W-:Y:S01]  /*b580*/  IABS R126, R126 ;  /* 0x0000007e007e7213 */ /* 0x000fe20000000000 */
[----:B------:R-:W-:Y:S01]  /*b590*/  IMAD.MOV.U32 R124, RZ, RZ, R123 ;  /* 0x000000ffff7c7224 */ /* 0x000fe200078e007b */
[----:B------:R-:W-:Y:S01]  /*b5a0*/  ISETP.GE.AND P2, PT, R73, R244, PT ;  /* 0x000000f44900720c */ /* 0x000fe20003f46270 */
[----:B---3--:R-:W-:Y:S02]  /*b5b0*/  FFMA.FTZ R6, R42, -UR35, R45 ;  /* 0x800000232a067c23 */ /* 0x008fe4000801002d */
[----:B------:R3:W-:Y:S01]  /*b5c0*/  MUFU.TANH R17, R8 ;  /* 0x0000000800117308 */ /* 0x0007e20000002400 */
[----:B------:R-:W-:Y:S01]  /*b5d0*/  IMAD.MOV.U32 R123, RZ, RZ, R146 ;  /* 0x000000ffff7b7224 */ /* 0x000fe200078e0092 */
[----:B------:R-:W-:-:S02]  /*b5e0*/  FSEL R146, R5, -INF , !P3 ;  /* 0xff80000005927808 */ /* 0x000fc40005800000 */
[----:B------:R-:W-:Y:S01]  /*b5f0*/  FSEL R132, R6, -INF , !P0 ;  /* 0xff80000006847808 */ /* 0x000fe20004000000 */
[----:B--2---:R-:W-:Y:S01]  /*b600*/  IMAD.MOV.U32 R125, RZ, RZ, R121 ;  /* 0x000000ffff7d7224 */ /* 0x004fe200078e0079 */
[----:B------:R-:W-:Y:S02]  /*b610*/  ISETP.GE.AND P0, PT, R74, R245, PT ;  /* 0x000000f54a00720c */ /* 0x000fe40003f06270 */
[----:B------:R2:W-:Y:S01]  /*b620*/  MUFU.TANH R11, R0 ;  /* 0x00000000000b7308 */ /* 0x0005e20000002400 */
[----:B------:R-:W-:Y:S01]  /*b630*/  ISETP.LT.OR P3, PT, R73, R239, P2 ;  /* 0x000000ef4900720c */ /* 0x000fe20001761670 */
[----:B------:R-:W-:Y:S01]  /*b640*/  FMUL.FTZ R14, R14, c[0x0][0x2ec] ;  /* 0x0000bb000e0e7a20 */ /* 0x000fe20000410000 */
[----:B---3--:R-:W-:-:S05]  /*b650*/  P2R R8, PR, RZ, 0x2 ;  /* 0x00000002ff087803 */ /* 0x008fca0000000000 */
[----:B------:R-:W-:Y:S01]  /*b660*/  I2F R126, R126 ;  /* 0x0000007e007e7306 */ /* 0x000fe20000201400 */
[----:B------:R-:W-:Y:S02]  /*b670*/  ISETP.LT.OR P0, PT, R74, R240, P0 ;  /* 0x000000f04a00720c */ /* 0x000fe40000701670 */
[----:B------:R-:W-:Y:S01]  /*b680*/  ISETP.NE.AND P2, PT, R8, RZ, PT ;  /* 0x000000ff0800720c */ /* 0x000fe20003f45270 */
[----:B--2---:R-:W-:-:S04]  /*b690*/  FFMA.FTZ R0, R51, -UR35, R34 ;  /* 0x8000002333007c23 */ /* 0x004fc80008010022 */
[----:B------:R-:W2:Y:S01]  /*b6a0*/  MUFU.TANH R12, R12 ;  /* 0x0000000c000c7308 */ /* 0x000ea20000002400 */
[----:B------:R-:W-:Y:S02]  /*b6b0*/  FFMA.FTZ R5, R125, -UR35, R71 ;  /* 0x800000237d057c23 */ /* 0x000fe40008010047 */
[----:B------:R-:W-:Y:S01]  /*b6c0*/  FFMA.FTZ R3, R230, -UR35, R70 ;  /* 0x80000023e6037c23 */ /* 0x000fe20008010046 */
[----:B------:R-:W-:Y:S02]  /*b6d0*/  FSEL R155, R0, -INF , !P2 ;  /* 0xff800000009b7808 */ /* 0x000fe40005000000 */
[----:B------:R-:W-:Y:S02]  /*b6e0*/  ISETP.GE.AND P2, PT, R74, R244, PT ;  /* 0x000000f44a00720c */ /* 0x000fe40003f46270 */
[----:B------:R-:W-:Y:S01]  /*b6f0*/  ISETP.GE.AND P1, PT, R73, R243, PT ;  /* 0x000000f34900720c */ /* 0x000fe20003f26270 */
[----:B------:R-:W3:Y:S01]  /*b700*/  MUFU.TANH R14, R14 ;  /* 0x0000000e000e7308 */ /* 0x000ee20000002400 */
[----:B------:R-:W-:-:S02]  /*b710*/  P2R R0, PR, RZ, 0x1 ;  /* 0x00000001ff007803 */ /* 0x000fc40000000000 */
[----:B------:R-:W-:Y:S02]  /*b720*/  FSEL R131, R5, -INF , !P4 ;  /* 0xff80000005837808 */ /* 0x000fe40006000000 */
[----:B------:R-:W-:Y:S01]  /*b730*/  FSEL R166, R3, -INF , !P6 ;  /* 0xff80000003a67808 */ /* 0x000fe20007000000 */
[----:B-1----:R-:W-:Y:S01]  /*b740*/  FFMA.FTZ R3, R44, -UR35, R10 ;  /* 0x800000232c037c23 */ /* 0x002fe2000801000a */
[----:B------:R-:W-:Y:S01]  /*b750*/  ISETP.LT.OR P4, PT, R74, R239, P2 ;  /* 0x000000ef4a00720c */ /* 0x000fe20001781670 */
[----:B------:R-:W-:Y:S01]  /*b760*/  IMAD.IADD R121, R236, 0x1, -R77 ;  /* 0x00000001ec797824 */ /* 0x000fe200078e0a4d */
[----:B------:R-:W-:Y:S02]  /*b770*/  ISETP.LT.OR P6, PT, R73, R238, P1 ;  /* 0x000000ee4900720c */ /* 0x000fe40000fc1670 */
[----:B------:R-:W-:Y:S01]  /*b780*/  ISETP.NE.AND P2, PT, R0, RZ, PT ;  /* 0x000000ff0000720c */ /* 0x000fe20003f45270 */
[----:B------:R-:W-:Y:S01]  /*b790*/  FFMA.FTZ R0, R69, -UR35, R46 ;  /* 0x8000002345007c23 */ /* 0x000fe2000801002e */
[----:B------:R-:W-:Y:S01]  /*b7a0*/  ISETP.NE.AND P1, PT, R7, RZ, PT ;  /* 0x000000ff0700720c */ /* 0x000fe20003f25270 */
[----:B------:R-:W-:Y:S01]  /*b7b0*/  FMUL.FTZ R25, R25, c[0x0][0x2ec] ;  /* 0x0000bb0019197a20 */ /* 0x000fe20000410000 */
[----:B------:R-:W-:Y:S01]  /*b7c0*/  IABS R121, R121 ;  /* 0x0000007900797213 */ /* 0x000fe20000000000 */
[----:B------:R-:W-:Y:S01]  /*b7d0*/  FFMA.FTZ R5, R72, -UR35, R30 ;  /* 0x8000002348057c23 */ /* 0x000fe2000801001e */
[----:B------:R-:W-:Y:S01]  /*b7e0*/  FSEL R159, R3, -INF , !P1 ;  /* 0xff800000039f7808 */ /* 0x000fe20004800000 */
[----:B--2---:R-:W-:Y:S01]  /*b7f0*/  FFMA.FTZ R3, R126, -UR35, R12 ;  /* 0x800000237e037c23 */ /* 0x004fe2000801000c */
[----:B------:R-:W-:Y:S01]  /*b800*/  FSEL R130, R0, -INF , !P3 ;  /* 0xff80000000827808 */ /* 0x000fe20005800000 */
[----:B------:R-:W-:Y:S01]  /*b810*/  FFMA.FTZ R0, R66, -UR35, R17 ;  /* 0x8000002342007c23 */ /* 0x000fe20008010011 */
[----:B------:R-:W-:Y:S01]  /*b820*/  ISETP.GE.AND P0, PT, R74, R242, PT ;  /* 0x000000f24a00720c */ /* 0x000fe20003f06270 */
[----:B------:R-:W-:Y:S01]  /*b830*/  FMUL.FTZ R13, R13, c[0x0][0x2ec] ;  /* 0x0000bb000d0d7a20 */ /* 0x000fe20000410000 */
[----:B------:R-:W-:Y:S01]  /*b840*/  P2R R8, PR, RZ, 0x10 ;  /* 0x00000010ff087803 */ /* 0x000fe20000000000 */
[----:B------:R-:W-:-:S02]  /*b850*/  FMUL.FTZ R27, R27, c[0x0][0x2ec] ;  /* 0x0000bb001b1b7a20 */ /* 0x000fc40000410000 */
[----:B------:R-:W-:Y:S01]  /*b860*/  FMUL.FTZ R15, R15, c[0x0][0x2ec] ;  /* 0x0000bb000f0f7a20 */ /* 0x000fe20000410000 */
[C---:B------:R-:W-:Y:S01]  /*b870*/  ISETP.GE.AND P1, PT, R74.reuse, R243, PT ;  /* 0x000000f34a00720c */ /* 0x040fe20003f26270 */
[----:B------:R-:W-:Y:S01]  /*b880*/  MUFU.TANH R25, R25 ;  /* 0x0000001900197308 */ /* 0x000fe20000002400 */
[----:B------:R-:W-:Y:S02]  /*b890*/  ISETP.LT.OR P0, PT, R74, R237, P0 ;  /* 0x000000ed4a00720c */ /* 0x000fe40000701670 */
[----:B------:R-:W-:Y:S02]  /*b8a0*/  FSEL R156, R5, -INF , !P6 ;  /* 0xff800000059c7808 */ /* 0x000fe40007000000 */
[----:B------:R-:W-:Y:S01]  /*b8b0*/  FSEL R69, R3, -INF , !P2 ;  /* 0xff80000003457808 */ /* 0x000fe20005000000 */
[----:B---3--:R-:W-:Y:S01]  /*b8c0*/  FFMA.FTZ R3, R76, -UR35, R14 ;  /* 0x800000234c037c23 */ /* 0x008fe2000801000e */
[----:B------:R-:W-:Y:S01]  /*b8d0*/  FSEL R160, R0, -INF , !P5 ;  /* 0xff80000000a07808 */ /* 0x000fe20006800000 */
[----:B------:R-:W-:Y:S01]  /*b8e0*/  I2F R121, R121 ;  /* 0x0000007900797306 */ /* 0x000fe20000201400 */
[----:B------:R-:W-:-:S02]  /*b8f0*/  ISETP.NE.AND P5, PT, R8, RZ, PT ;  /* 0x000000ff0800720c */ /* 0x000fc40003fa5270 */
[----:B------:R-:W-:Y:S02]  /*b900*/  ISETP.LT.OR P1, PT, R74, R238, P1 ;  /* 0x000000ee4a00720c */ /* 0x000fe40000f21670 */
[----:B------:R-:W-:-:S03]  /*b910*/  P2R R6, PR, RZ, 0x1 ;  /* 0x00000001ff067803 */ /* 0x000fc60000000000 */
[----:B------:R-:W1:Y:S01]  /*b920*/  MUFU.TANH R10, R13 ;  /* 0x0000000d000a7308 */ /* 0x000e620000002400 */
[----:B------:R-:W-:Y:S02]  /*b930*/  ISETP.GE.AND P0, PT, R77, R245, PT ;  /* 0x000000f54d00720c */ /* 0x000fe40003f06270 */
[----:B------:R-:W-:-:S05]  /*b940*/  FSEL R129, R3, -INF , !P5 ;  /* 0xff80000003817808 */ /* 0x000fca0006800000 */
[----:B------:R-:W2:Y:S01]  /*b950*/  MUFU.TANH R9, R15 ;  /* 0x0000000f00097308 */ /* 0x000ea20000002400 */
[----:B------:R-:W-:-:S07]  /*b960*/  PLOP3.LUT P5, PT, PT, PT, UP0, 0x80, 0x0 ;  /* 0x000000000000781c */ /* 0x000fce0003faf008 */
[----:B------:R-:W3:Y:S01]  /*b970*/  MUFU.TANH R5, R27 ;  /* 0x0000001b00057308 */ /* 0x000ee20000002400 */
[----:B------:R-:W-:Y:S02]  /*b980*/  P2R R7, PR, RZ, 0x2 ;  /* 0x00000002ff077803 */ /* 0x000fe40000000000 */
[C---:B------:R-:W-:Y:S02]  /*b990*/  ISETP.LT.OR P4, PT, R77.reuse, R240, P0 ;  /* 0x000000f04d00720c */ /* 0x040fe40000781670 */
[C---:B------:R-:W-:Y:S02]  /*b9a0*/  ISETP.GE.AND P1, PT, R77.reuse, R244, PT ;  /* 0x000000f44d00720c */ /* 0x040fe40003f26270 */
[C---:B------:R-:W-:Y:S02]  /*b9b0*/  ISETP.GE.AND P0, PT, R77.reuse, R243, PT ;  /* 0x000000f34d00720c */ /* 0x040fe40003f06270 */
[C---:B------:R-:W-:Y:S02]  /*b9c0*/  ISETP.GE.AND P2, PT, R77.reuse, R242, PT ;  /* 0x000000f24d00720c */ /* 0x040fe40003f46270 */
[----:B------:R-:W-:-:S02]  /*b9d0*/  ISETP.LT.OR P3, PT, R77, R239, P1 ;  /* 0x000000ef4d00720c */ /* 0x000fc40000f61670 */
[C---:B------:R-:W-:Y:S02]  /*b9e0*/  ISETP.LT.OR P1, PT, R77.reuse, R238, P0 ;  /* 0x000000ee4d00720c */ /* 0x040fe40000721670 */
[----:B------:R-:W-:Y:S01]  /*b9f0*/  ISETP.LT.OR P0, PT, R77, R237, P2 ;  /* 0x000000ed4d00720c */ /* 0x000fe20001701670 */
[----:B------:R-:W-:Y:S01]  /*ba00*/  FFMA.FTZ R8, R68, -UR35, R16 ;  /* 0x8000002344087c23 */ /* 0x000fe20008010010 */
[----:B------:R-:W-:Y:S01]  /*ba10*/  ISETP.NE.AND P6, PT, R6, RZ, PT ;  /* 0x000000ff0600720c */ /* 0x000fe20003fc5270 */
[----:B------:R-:W-:Y:S01]  /*ba20*/  FFMA.FTZ R6, R59, -UR35, R11 ;  /* 0x800000233b067c23 */ /* 0x000fe2000801000b */
[----:B------:R-:W-:Y:S01]  /*ba30*/  ISETP.NE.AND P2, PT, R7, RZ, PT ;  /* 0x000000ff0700720c */ /* 0x000fe20003f45270 */
[----:B-1----:R-:W-:Y:S02]  /*ba40*/  FFMA.FTZ R10, R121, -UR35, R10 ;  /* 0x80000023790a7c23 */ /* 0x002fe4000801000a */
[----:B--2---:R-:W-:Y:S02]  /*ba50*/  FFMA.FTZ R9, R58, -UR35, R9 ;  /* 0x800000233a097c23 */ /* 0x004fe40008010009 */
[----:B------:R-:W-:-:S02]  /*ba60*/  FFMA.FTZ R7, R50, -UR35, R25 ;  /* 0x8000002332077c23 */ /* 0x000fc40008010019 */
[----:B---3--:R-:W-:Y:S01]  /*ba70*/  FFMA.FTZ R5, R43, -UR35, R5 ;  /* 0x800000232b057c23 */ /* 0x008fe20008010005 */
[----:B------:R-:W-:Y:S01]  /*ba80*/  IADD3 R230, R223, 0x800, RZ ;  /* 0x00000800dfe67810 */ /* 0x000fe20007ffe0ff */
[----:B------:R-:W-:Y:S01]  /*ba90*/  IMAD.IADD R0, R123, 0x1, R124 ;  /* 0x000000017b007824 */ /* 0x000fe200078e027c */
[C---:B------:R-:W-:Y:S02]  /*baa0*/  IADD3 R229, R223.reuse, 0x1000, RZ ;  /* 0x00001000dfe57810 */ /* 0x040fe40007ffe0ff */
[C---:B------:R-:W-:Y:S02]  /*bab0*/  IADD3 R228, R223.reuse, 0x1800, RZ ;  /* 0x00001800dfe47810 */ /* 0x040fe40007ffe0ff */
[C---:B------:R-:W-:Y:S02]  /*bac0*/  IADD3 R227, R223.reuse, 0x2000, RZ ;  /* 0x00002000dfe37810 */ /* 0x040fe40007ffe0ff */
[C---:B------:R-:W-:Y:S02]  /*bad0*/  IADD3 R226, R223.reuse, 0x2800, RZ ;  /* 0x00002800dfe27810 */ /* 0x040fe40007ffe0ff */
[----:B------:R-:W-:-:S02]  /*bae0*/  IADD3 R225, R223, 0x3000, RZ ;  /* 0x00003000dfe17810 */ /* 0x000fc40007ffe0ff */
[----:B------:R-:W-:Y:S02]  /*baf0*/  IADD3 R224, R223, 0x3800, RZ ;  /* 0x00003800dfe07810 */ /* 0x000fe40007ffe0ff */
[----:B------:R-:W-:Y:S02]  /*bb00*/  FSEL R157, R8, -INF , !P2 ;  /* 0xff800000089d7808 */ /* 0x000fe40005000000 */
[----:B------:R-:W-:Y:S02]  /*bb10*/  FSEL R164, R6, -INF , !P6 ;  /* 0xff80000006a47808 */ /* 0x000fe40007000000 */
[----:B------:R-:W-:Y:S02]  /*bb20*/  FSEL R68, R10, -INF , !P4 ;  /* 0xff8000000a447808 */ /* 0x000fe40006000000 */
[----:B------:R-:W-:Y:S02]  /*bb30*/  FSEL R128, R9, -INF , !P3 ;  /* 0xff80000009807808 */ /* 0x000fe40005800000 */
[----:B------:R-:W-:-:S02]  /*bb40*/  FSEL R158, R7, -INF , !P1 ;  /* 0xff800000079e7808 */ /* 0x000fc40004800000 */
[----:B------:R-:W-:Y:S01]  /*bb50*/  FSEL R165, R5, -INF , !P0 ;  /* 0xff80000005a57808 */ /* 0x000fe20004000000 */
        /* <DEDUP_REMOVED lines=21> */
[----:B-----5:R1:W-:Y:S01]  /*bcb0*/  @P0 STS.128 [R246+0x4000], RZ ;  /* 0x004000fff6000388 */ /* 0x0203e20000000c00 */
        /* <DEDUP_REMOVED lines=84> */
.L_x_926:
[----:B------:R-:W-:Y:S05]  /*c200*/  BSYNC B0 ;  /* 0x0000000000007941 */ /* 0x000fea0003800000 */
.L_x_925:
[----:B------:R-:W0:Y:S02]  /*c210*/  LDGDEPBAR ;  /* 0x00000000000079af */ /* 0x000e240000000000 */
.L_x_924:
[----:B------:R-:W3:Y:S04]  /*c220*/  LDL.LU R6, [R1+0x24] ;  /* 0x0000240001067983 */ /* 0x000ee80000300800 */
[----:B------:R-:W4:Y:S04]  /*c230*/  LDL.LU R5, [R1+0x2c] ;  /* 0x00002c0001057983 */ /* 0x000f280000300800 */
[----:B--2---:R-:W2:Y:S04]  /*c240*/  LDL.LU R3, [R1+0x34] ;  /* 0x0000340001037983 */ /* 0x004ea80000300800 */
[----:B-1----:R-:W2:Y:S04]  /*c250*/  LDL.LU R18, [R1+0x20] ;  /* 0x0000200001127983 */ /* 0x002ea80000300800 */
[----:B------:R-:W2:Y:S04]  /*c260*/  LDL.LU R17, [R1] ;  /* 0x0000000001117983 */ /* 0x000ea80000300800 */
        /* <DEDUP_REMOVED lines=12> */
[----:B-----5:R1:W-:Y:S04]  /*c330*/  STL [R1+0x110], R222 ;  /* 0x000110de01007387 */ /* 0x0203e80000100800 */
[----:B------:R-:W2:Y:S04]  /*c340*/  LDL.LU R16, [R1+0x30] ;  /* 0x0000300001107983 */ /* 0x000ea80000300800 */
[----:B------:R-:W2:Y:S04]  /*c350*/  LDL.LU R15, [R1+0xc] ;  /* 0x00000c00010f7983 */ /* 0x000ea80000300800 */
[----:B------:R-:W2:Y:S01]  /*c360*/  LDL.LU R14, [R1+0x8] ;  /* 0x00000800010e7983 */ /* 0x000ea20000300800 */
[----:B-1----:R-:W-:Y:S01]  /*c370*/  MOV R222, R122 ;  /* 0x0000007a00de7202 */ /* 0x002fe20000000f00 */
[----:B---3--:R-:W-:Y:S01]  /*c380*/  IMAD.MOV.U32 R11, RZ, RZ, R6 ;  /* 0x000000ffff0b7224 */ /* 0x008fe200078e0006 */
[----:B----4-:R-:W-:Y:S01]  /*c390*/  MOV R12, R5 ;  /* 0x00000005000c7202 */ /* 0x010fe20000000f00 */
[----:B--2---:R-:W-:Y:S01]  /*c3a0*/  IMAD.MOV.U32 R13, RZ, RZ, R3 ;  /* 0x000000ffff0d7224 */ /* 0x004fe200078e0003 */
        /* <DEDUP_REMOVED lines=91> */
[----:B------:R-:W-:Y:S02]  /*c960*/  FMNMX.FTZ R5, R173, R5, !PT ;  /* 0x00000005ad057209 */ /* 0x000fe40007810000 */
[----:B------:R-:W-:Y:S01]  /*c970*/  FMNMX.FTZ R3, R233, R6, !PT ;  /* 0x00000006e9037209 */ /* 0x000fe20007810000 */
[----:B------:R-:W-:Y:S01]  /*c980*/  FMUL.FTZ R7, R73, c[0x0][0x23c] ;  /* 0x00008f0049077a20 */ /* 0x000fe20000410000 */
[----:B------:R-:W-:-:S02]  /*c990*/  FMNMX.FTZ R72, R128, R72, !PT ;  /* 0x0000004880487209 */ /* 0x000fc40007810000 */
        /* <DEDUP_REMOVED lines=8> */
[--C-:B------:R-:W-:Y:S01]  /*ca20*/  FFMA.FTZ R6, R214, c[0x0][0x23c], -R7.reuse ;  /* 0x00008f00d6067a23 */ /* 0x100fe20000010807 */
[----:B------:R-:W-:Y:S02]  /*ca30*/  FMNMX.FTZ R3, R207, R3, !PT ;  /* 0x00000003cf037209 */ /* 0x000fe40007810000 */
[----:B------:R-:W-:Y:S01]  /*ca40*/  FMNMX.FTZ R5, R162, R5, !PT ;  /* 0x00000005a2057209 */ /* 0x000fe20007810000 */
[----:B------:R2:W-:Y:S01]  /*ca50*/  MUFU.EX2 R74, R6 ;  /* 0x00000006004a7308 */ /* 0x0005e20000000800 */
[----:B------:R-:W-:Y:S02]  /*ca60*/  FMNMX.FTZ R3, R200, R3, !PT ;  /* 0x00000003c8037209 */ /* 0x000fe40007810000 */
[----:B------:R-:W-:Y:S02]  /*ca70*/  FMNMX.FTZ R5, R141, R5, !PT ;  /* 0x000000058d057209 */ /* 0x000fe40007810000 */
[----:B------:R-:W-:Y:S01]  /*ca80*/  FMNMX.FTZ R3, R190, R3, !PT ;  /* 0x00000003be037209 */ /* 0x000fe20007810000 */
[----:B--2---:R-:W-:-:S04]  /*ca90*/  FFMA.FTZ R6, R213, c[0x0][0x23c], -R7 ;  /* 0x00008f00d5067a23 */ /* 0x004fc80000010807 */
[----:B------:R2:W-:Y:S01]  /*caa0*/  MUFU.EX2 R10, R6 ;  /* 0x00000006000a7308 */ /* 0x0005e20000000800 */
[----:B-1----:R-:W-:Y:S02]  /*cab0*/  FMNMX.FTZ R72, R72, R8, !PT ;  /* 0x0000000848487209 */ /* 0x002fe40007810000 */
[----:B--2---:R-:W-:Y:S02]  /*cac0*/  FMNMX.FTZ R6, R140, R5, !PT ;  /* 0x000000058c067209 */ /* 0x004fe40007810000 */
[----:B------:R-:W-:Y:S01]  /*cad0*/  FMNMX.FTZ R5, R186, R3, !PT ;  /* 0x00000003ba057209 */ /* 0x000fe20007810000 */
[----:B------:R-:W-:Y:S01]  /*cae0*/  FFMA.FTZ R3, R215, c[0x0][0x23c], -R7 ;  /* 0x00008f00d7037a23 */ /* 0x000fe20000010807 */
[----:B------:R-:W-:Y:S02]  /*caf0*/  FMNMX.FTZ R6, R139, R6, !PT ;  /* 0x000000068b067209 */ /* 0x000fe40007810000 */
[----:B------:R-:W-:Y:S01]  /*cb00*/  FMNMX.FTZ R5, R250, R5, !PT ;  /* 0x00000005fa057209 */ /* 0x000fe20007810000 */
[----:B------:R1:W-:Y:S01]  /*cb10*/  MUFU.EX2 R223, R3 ;  /* 0x0000000300df7308 */ /* 0x0003e20000000800 */
[----:B------:R-:W-:Y:S01]  /*cb20*/  FMNMX.FTZ R6, R142, R6, !PT ;  /* 0x000000068e067209 */ /* 0x000fe20007810000 */
[----:B------:R-:W2:Y:S01]  /*cb30*/  SHFL.BFLY PT, R9, R72, 0x1, 0x1f ;  /* 0x0c201f0048097f89 */ /* 0x000ea200000e0000 */
[----:B-1----:R-:W-:-:S02]  /*cb40*/  FMNMX.FTZ R3, R232, R5, !PT ;  /* 0x00000005e8037209 */ /* 0x002fc40007810000 */
[----:B------:R-:W-:Y:S02]  /*cb50*/  FMNMX.FTZ R5, R155, R6, !PT ;  /* 0x000000069b057209 */ /* 0x000fe40007810000 */
[----:B------:R-:W-:Y:S02]  /*cb60*/  FMNMX.FTZ R3, R185, R3, !PT ;  /* 0x00000003b9037209 */ /* 0x000fe40007810000 */
[----:B------:R-:W-:Y:S02]  /*cb70*/  FMNMX.FTZ R71, R156, R5, !PT ;  /* 0x000000059c477209 */ /* 0x000fe40007810000 */
[----:B------:R-:W-:Y:S01]  /*cb80*/  FMNMX.FTZ R5, R181, R3, !PT ;  /* 0x00000003b5057209 */ /* 0x000fe20007810000 */
[--C-:B------:R-:W-:Y:S01]  /*cb90*/  FFMA.FTZ R3, R110, c[0x0][0x23c], -R7.reuse ;  /* 0x00008f006e037a23 */ /* 0x100fe20000010807 */
[----:B------:R-:W-:Y:S02]  /*cba0*/  FMNMX.FTZ R71, R157, R71, !PT ;  /* 0x000000479d477209 */ /* 0x000fe40007810000 */
[----:B------:R-:W-:Y:S01]  /*cbb0*/  FMNMX.FTZ R5, R179, R5, !PT ;  /* 0x00000005b3057209 */ /* 0x000fe20007810000 */
[----:B------:R-:W-:Y:S01]  /*cbc0*/  FFMA.FTZ R8, R116, c[0x0][0x23c], -R7 ;  /* 0x00008f0074087a23 */ /* 0x000fe20000010807 */
[----:B------:R-:W-:Y:S01]  /*cbd0*/  FMNMX.FTZ R71, R158, R71, !PT ;  /* 0x000000479e477209 */ /* 0x000fe20007810000 */
[----:B------:R1:W-:Y:S01]  /*cbe0*/  MUFU.EX2 R88, R3 ;  /* 0x0000000300587308 */ /* 0x0003e20000000800 */
[----:B------:R-:W-:-:S04]  /*cbf0*/  FMNMX.FTZ R5, R177, R5, !PT ;  /* 0x00000005b1057209 */ /* 0x000fc80007810000 */
[----:B------:R-:W-:-:S03]  /*cc00*/  FMNMX.FTZ R5, R176, R5, !PT ;  /* 0x00000005b0057209 */ /* 0x000fc60007810000 */
[----:B------:R3:W-:Y:S01]  /*cc10*/  MUFU.EX2 R224, R8 ;  /* 0x0000000800e07308 */ /* 0x0007e20000000800 */
[----:B------:R-:W-:Y:S01]  /*cc20*/  FMNMX.FTZ R5, R163, R5, !PT ;  /* 0x00000005a3057209 */ /* 0x000fe20007810000 */
[----:B-1----:R-:W-:-:S06]  /*cc30*/  FFMA.FTZ R3, R108, c[0x0][0x23c], -R7 ;  /* 0x00008f006c037a23 */ /* 0x002fcc0000010807 */
[----:B------:R1:W-:Y:S01]  /*cc40*/  MUFU.EX2 R89, R3 ;  /* 0x0000000300597308 */ /* 0x0003e20000000800 */
[----:B---3--:R-:W3:Y:S01]  /*cc50*/  SHFL.BFLY PT, R8, R71, 0x2, 0x1f ;  /* 0x0c401f0047087f89 */ /* 0x008ee200000e0000 */
[----:B--2---:R-:W-:Y:S01]  /*cc60*/  FMNMX.FTZ R72, R72, R9, !PT ;  /* 0x0000000948487209 */ /* 0x004fe20007810000 */
[----:B-1----:R-:W-:-:S05]  /*cc70*/  FFMA.FTZ R3, R100, c[0x0][0x23c], -R7 ;  /* 0x00008f0064037a23 */ /* 0x002fca0000010807 */
[----:B------:R1:W-:Y:S01]  /*cc80*/  MUFU.EX2 R234, R3 ;  /* 0x0000000300ea7308 */ /* 0x0003e20000000800 */
[C---:B------:R-:W-:Y:S01]  /*cc90*/  FMUL.FTZ R6, R72.reuse, c[0x0][0x23c] ;  /* 0x00008f0048067a20 */ /* 0x040fe20000410000 */
[----:B------:R-:W-:Y:S02]  /*cca0*/  FSETP.NEU.FTZ.AND P0, PT, R72, -INF , PT ;  /* 0xff8000004800780b */ /* 0x000fe40003f1d000 */
[----:B-1----:R-:W-:-:S04]  /*ccb0*/  FMNMX.FTZ R3, R161, R5, !PT ;  /* 0x00000005a1037209 */ /* 0x002fc80007810000 */
[----:B------:R-:W-:Y:S01]  /*ccc0*/  FMNMX.FTZ R3, R144, R3, !PT ;  /* 0x0000000390037209 */ /* 0x000fe20007810000 */
[----:B------:R-:W-:-:S03]  /*ccd0*/  FFMA.FTZ R5, R97, c[0x0][0x23c], -R7 ;  /* 0x00008f0061057a23 */ /* 0x000fc60000010807 */
[----:B------:R-:W-:Y:S02]  /*cce0*/  FMNMX.FTZ R3, R145, R3, !PT ;  /* 0x0000000391037209 */ /* 0x000fe40007810000 */
[----:B------:R-:W-:Y:S02]  /*ccf0*/  FSEL R6, R6, RZ, P0 ;  /* 0x000000ff06067208 */ /* 0x000fe40000000000 */
[----:B------:R-:W-:Y:S01]  /*cd00*/  FMNMX.FTZ R3, R146, R3, !PT ;  /* 0x0000000392037209 */ /* 0x000fe20007810000 */
[----:B------:R1:W-:Y:S01]  /*cd10*/  MUFU.EX2 R228, R5 ;  /* 0x0000000500e47308 */ /* 0x0003e20000000800 */
[----:B---3--:R-:W-:Y:S02]  /*cd20*/  FMNMX.FTZ R71, R71, R8, !PT ;  /* 0x0000000847477209 */ /* 0x008fe40007810000 */
[----:B------:R-:W-:Y:S01]  /*cd30*/  FMNMX.FTZ R70, R159, R3, !PT ;  /* 0x000000039f467209 */ /* 0x000fe20007810000 */
[----:B------:R2:W-:Y:S03]  /*cd40*/  STL [R1+0x10c], R221 ;  /* 0x00010cdd01007387 */ /* 0x0005e60000100800 */
[----:B------:R-:W-:Y:S01]  /*cd50*/  FMNMX.FTZ R70, R160, R70, !PT ;  /* 0x00000046a0467209 */ /* 0x000fe20007810000 */
[----:B-1----:R-:W-:-:S03]  /*cd60*/  FFMA.FTZ R5, R18, c[0x0][0x23c], -R6 ;  /* 0x00008f0012057a23 */ /* 0x002fc60000010806 */
[----:B------:R-:W-:Y:S01]  /*cd70*/  FMNMX.FTZ R70, R164, R70, !PT ;  /* 0x00000046a4467209 */ /* 0x000fe20007810000 */
[----:B------:R-:W-:-:S03]  /*cd80*/  FFMA.FTZ R3, R17, c[0x0][0x23c], -R6 ;  /* 0x00008f0011037a23 */ /* 0x000fc60000010806 */
[----:B------:R-:W-:Y:S01]  /*cd90*/  FMNMX.FTZ R70, R165, R70, !PT ;  /* 0x00000046a5467209 */ /* 0x000fe20007810000 */
[----:B--2---:R1:W-:Y:S04]  /*cda0*/  MUFU.EX2 R221, R5 ;  /* 0x0000000500dd7308 */ /* 0x0043e80000000800 */
[----:B------:R-:W-:Y:S04]  /*cdb0*/  SHFL.BFLY PT, R8, R70, 0x2, 0x1f ;  /* 0x0c401f0046087f89 */ /* 0x000fe800000e0000 */
[----:B------:R2:W-:Y:S01]  /*cdc0*/  MUFU.EX2 R9, R3 ;  /* 0x0000000300097308 */ /* 0x0005e20000000800 */
[----:B-1----:R-:W1:Y:S01]  /*cdd0*/  SHFL.BFLY PT, R5, R71, 0x1, 0x1f ;  /* 0x0c201f0047057f89 */ /* 0x002e6200000e0000 */
[----:B--2---:R-:W-:-:S06]  /*cde0*/  FFMA.FTZ R3, R216, c[0x0][0x23c], -R6 ;  /* 0x00008f00d8037a23 */ /* 0x004fcc0000010806 */
[----:B------:R2:W-:Y:S02]  /*cdf0*/  MUFU.EX2 R102, R3 ;  /* 0x0000000300667308 */ /* 0x0005e40000000800 */
[----:B--2---:R-:W-:-:S06]  /*ce00*/  FFMA.FTZ R3, R117, c[0x0][0x23c], -R6 ;  /* 0x00008f0075037a23 */ /* 0x004fcc0000010806 */
[----:B------:R2:W-:Y:S01]  /*ce10*/  MUFU.EX2 R108, R3 ;  /* 0x00000003006c7308 */ /* 0x0005e20000000800 */
[----:B-1----:R-:W-:-:S04]  /*ce20*/  FMNMX.FTZ R71, R71, R5, !PT ;  /* 0x0000000547477209 */ /* 0x002fc80007810000 */
[C---:B------:R-:W-:Y:S01]  /*ce30*/  FSETP.NEU.FTZ.AND P0, PT, R71.reuse, -INF , PT ;  /* 0xff8000004700780b */ /* 0x040fe20003f1d000 */
[----:B------:R-:W-:Y:S02]  /*ce40*/  FMUL.FTZ R5, R71, c[0x0][0x23c] ;  /* 0x00008f0047057a20 */ /* 0x000fe40000410000 */
[----:B--2---:R-:W-:-:S04]  /*ce50*/  FFMA.FTZ R3, R111, c[0x0][0x23c], -R6 ;  /* 0x00008f006f037a23 */ /* 0x004fc80000010806 */
[----:B------:R1:W-:Y:S01]  /*ce60*/  MUFU.EX2 R90, R3 ;  /* 0x00000003005a7308 */ /* 0x0003e20000000800 */
[----:B------:R-:W-:Y:S02]  /*ce70*/  FSEL R5, R5, RZ, P0 ;  /* 0x000000ff05057208 */ /* 0x000fe40000000000 */
[----:B------:R-:W-:Y:S01]  /*ce80*/  FMNMX.FTZ R70, R70, R8, !PT ;  /* 0x0000000846467209 */ /* 0x000fe20007810000 */
[----:B-1----:R-:W-:-:S04]  /*ce90*/  FFMA.FTZ R3, R105, c[0x0][0x23c], -R6 ;  /* 0x00008f0069037a23 */ /* 0x002fc80000010806 */
[----:B------:R1:W-:Y:S01]  /*cea0*/  MUFU.EX2 R103, R3 ;  /* 0x0000000300677308 */ /* 0x0003e20000000800 */
[----:B------:R-:W2:Y:S01]  /*ceb0*/  SHFL.BFLY PT, R8, R70, 0x1, 0x1f ;  /* 0x0c201f0046087f89 */ /* 0x000ea200000e0000 */
[----:B-1----:R-:W-:-:S06]  /*cec0*/  FFMA.FTZ R3, R99, c[0x0][0x23c], -R6 ;  /* 0x00008f0063037a23 */ /* 0x002fcc0000010806 */
[----:B------:R1:W-:Y:S01]  /*ced0*/  MUFU.EX2 R231, R3 ;  /* 0x0000000300e77308 */ /* 0x0003e20000000800 */
[----:B------:R-:W-:Y:S04]  /*cee0*/  STL [R1+0x108], R220 ;  /* 0x000108dc01007387 */ /* 0x000fe80000100800 */
[----:B------:R-:W-:Y:S01]  /*cef0*/  STL [R1+0x104], R219 ;  /* 0x000104db01007387 */ /* 0x000fe20000100800 */
[----:B-1----:R-:W-:-:S04]  /*cf00*/  FFMA.FTZ R3, R96, c[0x0][0x23c], -R6 ;  /* 0x00008f0060037a23 */ /* 0x002fc80000010806 */
[----:B------:R1:W-:Y:S01]  /*cf10*/  MUFU.EX2 R227, R3 ;  /* 0x0000000300e37308 */ /* 0x0003e20000000800 */
[----:B------:R-:W-:Y:S04]  /*cf20*/  STL [R1+0x100], R218 ;  /* 0x000100da01007387 */ /* 0x000fe80000100800 */
[----:B------:R-:W-:Y:S01]  /*cf30*/  STL [R1+0xfc], R217 ;  /* 0x0000fcd901007387 */ /* 0x000fe20000100800 */
[----:B-1----:R-:W-:-:S04]  /*cf40*/  FFMA.FTZ R3, R16, c[0x0][0x23c], -R5 ;  /* 0x00008f0010037a23 */ /* 0x002fc80000010805 */
[----:B------:R1:W-:Y:S01]  /*cf50*/  MUFU.EX2 R105, R3 ;  /* 0x0000000300697308 */ /* 0x0003e20000000800 */
[----:B------:R3:W-:Y:S01]  /*cf60*/  STL [R1+0xf8], R212 ;  /* 0x0000f8d401007387 */ /* 0x0007e20000100800 */
[----:B-1----:R-:W-:-:S06]  /*cf70*/  FFMA.FTZ R3, R15, c[0x0][0x23c], -R5 ;  /* 0x00008f000f037a23 */ /* 0x002fcc0000010805 */
[----:B---3--:R1:W3:Y:S01]  /*cf80*/  MUFU.EX2 R212, R3 ;  /* 0x0000000300d47308 */ /* 0x0082e20000000800 */
[----:B--2---:R-:W-:Y:S01]  /*cf90*/  FMNMX.FTZ R70, R70, R8, !PT ;  /* 0x0000000846467209 */ /* 0x004fe20007810000 */
[----:B-1----:R-:W-:-:S06]  /*cfa0*/  FFMA.FTZ R3, R14, c[0x0][0x23c], -R5 ;  /* 0x00008f000e037a23 */ /* 0x002fcc0000010805 */
[----:B------:R1:W-:Y:S02]  /*cfb0*/  MUFU.EX2 R100, R3 ;  /* 0x0000000300647308 */ /* 0x0003e40000000800 */
[----:B-1----:R-:W-:-:S06]  /*cfc0*/  FFMA.FTZ R3, R118, c[0x0][0x23c], -R5 ;  /* 0x00008f0076037a23 */ /* 0x002fcc0000010805 */
[----:B------:R1:W2:Y:S01]  /*cfd0*/  MUFU.EX2 R75, R3 ;  /* 0x00000003004b7308 */ /* 0x0002a20000000800 */
[----:B------:R-:W-:Y:S01]  /*cfe0*/  FSETP.NEU.FTZ.AND P0, PT, R70, -INF , PT ;  /* 0xff8000004600780b */ /* 0x000fe20003f1d000 */
[----:B-1----:R-:W-:-:S06]  /*cff0*/  FFMA.FTZ R3, R112, c[0x0][0x23c], -R5 ;  /* 0x00008f0070037a23 */ /* 0x002fcc0000010805 */
[----:B------:R1:W-:Y:S01]  /*d000*/  MUFU.EX2 R219, R3 ;  /* 0x0000000300db7308 */ /* 0x0003e20000000800 */
[----:B------:R-:W-:Y:S01]  /*d010*/  SHF.L.U32 R213, R0, 0x1, RZ ;  /* 0x0000000100d57819 */ /* 0x000fe200000006ff */
[----:B------:R-:W-:-:S04]  /*d020*/  FFMA.FTZ R8, R101, c[0x0][0x23c], -R5 ;  /* 0x00008f0065087a23 */ /* 0x000fc80000010805 */
[----:B------:R-:W4:Y:S01]  /*d030*/  LDSM.16.MT88.4 R24, [R213+0x8000] ;  /* 0x00800000d518783b */ /* 0x000f220000004200 */
[----:B-1----:R-:W-:-:S03]  /*d040*/  FFMA.FTZ R3, R107, c[0x0][0x23c], -R5 ;  /* 0x00008f006b037a23 */ /* 0x002fc60000010805 */
[----:B------:R-:W1:Y:S01]  /*d050*/  LDSM.16.MT88.4 R52, [R213+0x8800] ;  /* 0x00880000d534783b */ /* 0x000e620000004200 */
[----:B------:R2:W-:Y:S02]  /*d060*/  MUFU.EX2 R236, R3 ;  /* 0x0000000300ec7308 */ /* 0x0005e40000000800 */
[----:B--2---:R-:W-:-:S05]  /*d070*/  FMUL.FTZ R3, R70, c[0x0][0x23c] ;  /* 0x00008f0046037a20 */ /* 0x004fca0000410000 */
[----:B------:R-:W-:-:S05]  /*d080*/  FSEL R3, R3, RZ, P0 ;  /* 0x000000ff03037208 */ /* 0x000fca0000000000 */
[----:B------:R-:W-:-:S04]  /*d090*/  FFMA.FTZ R0, R13, c[0x0][0x23c], -R3 ;  /* 0x00008f000d007a23 */ /* 0x000fc80000010803 */
[----:B------:R2:W-:Y:S01]  /*d0a0*/  MUFU.EX2 R101, R0 ;  /* 0x0000000000657308 */ /* 0x0005e20000000800 */
[----:B------:R-:W-:Y:S02]  /*d0b0*/  IMAD R214, R4, 0x2, R213 ;  /* 0x0000000204d67824 */ /* 0x000fe400078e02d5 */
[----:B--2---:R-:W-:Y:S01]  /*d0c0*/  FFMA.FTZ R0, R12, c[0x0][0x23c], -R3 ;  /* 0x00008f000c007a23 */ /* 0x004fe20000010803 */
[----:B---3--:R-:W-:Y:S02]  /*d0d0*/  F2FP.PACK_AB R16, R212, R105 ;  /* 0x00000069d410723e */ /* 0x008fe400000000ff */
[----:B------:R-:W-:Y:S02]  /*d0e0*/  F2FP.PACK_AB R18, R75, R100 ;  /* 0x000000644b12723e */ /* 0x000fe400000000ff */
[----:B------:R2:W3:Y:S01]  /*d0f0*/  MUFU.EX2 R217, R0 ;  /* 0x0000000000d97308 */ /* 0x0004e20000000800 */
[C---:B------:R-:W-:Y:S01]  /*d100*/  LEA R215, R2.reuse, R214, 0x1 ;  /* 0x000000d602d77211 */ /* 0x040fe200078e08ff */
[----:B------:R-:W-:-:S06]  /*d110*/  IMAD R216, R2, 0x2, R213 ;  /* 0x0000000202d87824 */ /* 0x000fcc00078e02d5 */
[----:B------:R-:W-:Y:S01]  /*d120*/  MUFU.EX2 R230, R8 ;  /* 0x0000000800e67308 */ /* 0x000fe20000000800 */
[----:B------:R-:W1:Y:S04]  /*d130*/  LDSM.16.MT88.4 R40, [R215+0x8000] ;  /* 0x00800000d728783b */ /* 0x000e680000004200 */
[----:B------:R-:W1:Y:S01]  /*d140*/  LDSM.16.MT88.4 R48, [R216+0x8000] ;  /* 0x00800000d830783b */ /* 0x000e620000004200 */
[----:B--2---:R-:W-:Y:S01]  /*d150*/  FFMA.FTZ R0, R11, c[0x0][0x23c], -R3 ;  /* 0x00008f000b007a23 */ /* 0x004fe20000010803 */
[----:B---3--:R-:W-:Y:S02]  /*d160*/  F2FP.PACK_AB R17, R217, R101 ;  /* 0x00000065d911723e */ /* 0x008fe400000000ff */
[----:B------:R-:W2:Y:S01]  /*d170*/  LDSM.16.MT88.4 R28, [R215+0x8800] ;  /* 0x00880000d71c783b */ /* 0x000ea20000004200 */
[----:B------:R3:W-:Y:S01]  /*d180*/  MUFU.EX2 R91, R0 ;  /* 0x00000000005b7308 */ /* 0x0007e20000000800 */
[----:B------:R-:W-:Y:S01]  /*d190*/  IMAD.MOV.U32 R2, RZ, RZ, R10 ;  /* 0x000000ffff027224 */ /* 0x000fe200078e000a */
[----:B------:R-:W-:Y:S01]  /*d1a0*/  MOV R4, R9 ;  /* 0x0000000900047202 */ /* 0x000fe20000000f00 */
[----:B------:R-:W1:Y:S01]  /*d1b0*/  LDSM.16.MT88.4 R36, [R216+0x8800] ;  /* 0x00880000d824783b */ /* 0x000e620000004200 */
[----:B------:R-:W-:-:S02]  /*d1c0*/  F2FP.PACK_AB R22, R224, R223 ;  /* 0x000000dfe016723e */ /* 0x000fc400000000ff */
[----:B------:R-:W-:Y:S01]  /*d1d0*/  F2FP.PACK_AB R23, R108, R102 ;  /* 0x000000666c17723e */ /* 0x000fe200000000ff */
[----:B------:R-:W1:Y:S01]  /*d1e0*/  LDSM.16.MT88.4 R44, [R214+0x8000] ;  /* 0x00800000d62c783b */ /* 0x000e620000004200 */
[----:B------:R-:W-:Y:S02]  /*d1f0*/  F2FP.PACK_AB R13, R103, R90 ;  /* 0x0000005a670d723e */ /* 0x000fe400000000ff */
[----:B------:R-:W-:Y:S01]  /*d200*/  F2FP.PACK_AB R14, R228, R234 ;  /* 0x000000eae40e723e */ /* 0x000fe200000000ff */
[----:B------:R-:W1:Y:S01]  /*d210*/  LDSM.16.MT88.4 R32, [R214+0x8800] ;  /* 0x00880000d620783b */ /* 0x000e620000004200 */
[----:B---3--:R-:W-:-:S04]  /*d220*/  FFMA.FTZ R0, R119, c[0x0][0x23c], -R3 ;  /* 0x00008f0077007a23 */ /* 0x008fc80000010803 */
[----:B------:R3:W2:Y:S01]  /*d230*/  MUFU.EX2 R218, R0 ;  /* 0x0000000000da7308 */ /* 0x0006a20000000800 */
[----:B------:R-:W-:Y:S02]  /*d240*/  FFMA.FTZ R8, R98, c[0x0][0x23c], -R5 ;  /* 0x00008f0062087a23 */ /* 0x000fe40000010805 */
[----:B---3--:R-:W-:-:S05]  /*d250*/  FFMA.FTZ R0, R113, c[0x0][0x23c], -R3 ;  /* 0x00008f0071007a23 */ /* 0x008fca0000010803 */
[----:B------:R3:W-:Y:S01]  /*d260*/  MUFU.EX2 R220, R0 ;  /* 0x0000000000dc7308 */ /* 0x0007e20000000800 */
[----:B--2---:R-:W-:Y:S01]  /*d270*/  F2FP.PACK_AB R19, R218, R91 ;  /* 0x0000005bda13723e */ /* 0x004fe200000000ff */
[----:B---3--:R-:W-:-:S06]  /*d280*/  FFMA.FTZ R0, R109, c[0x0][0x23c], -R3 ;  /* 0x00008f006d007a23 */ /* 0x008fcc0000010803 */
[----:B------:R2:W3:Y:S01]  /*d290*/  MUFU.EX2 R235, R0 ;  /* 0x0000000000eb7308 */ /* 0x0004e20000000800 */
[----:B----4-:R-:W-:Y:S01]  /*d2a0*/  HMMA.16816.F32 R56, R16, R24, RZ ;  /* 0x000000181038723c */ /* 0x010fe200000018ff */
[----:B--2---:R-:W-:-:S06]  /*d2b0*/  FFMA.FTZ R0, R106, c[0x0][0x23c], -R3 ;  /* 0x00008f006a007a23 */ /* 0x004fcc0000010803 */
[----:B------:R2:W-:Y:S08]  /*d2c0*/  MUFU.EX2 R229, R0 ;  /* 0x0000000000e57308 */ /* 0x0005f00000000800 */
[----:B------:R4:W1:Y:S01]  /*d2d0*/  MUFU.EX2 R226, R8 ;  /* 0x0000000800e27308 */ /* 0x0008620000000800 */
[----:B--2---:R-:W-:-:S07]  /*d2e0*/  FFMA.FTZ R0, R104, c[0x0][0x23c], -R3 ;  /* 0x00008f0068007a23 */ /* 0x004fce0000010803 */
[----:B------:R-:W2:Y:S01]  /*d2f0*/  MUFU.EX2 R225, R0 ;  /* 0x0000000000e17308 */ /* 0x000ea20000000800 */
[----:B---3--:R-:W-:Y:S02]  /*d300*/  F2FP.PACK_AB R9, R235, R220 ;  /* 0x000000dceb09723e */ /* 0x008fe400000000ff */
[----:B------:R-:W-:Y:S02]  /*d310*/  F2FP.PACK_AB R20, R2, R74 ;  /* 0x0000004a0214723e */ /* 0x000fe400000000ff */
[----:B----4-:R-:W-:Y:S02]  /*d320*/  F2FP.PACK_AB R8, R236, R219 ;  /* 0x000000dbec08723e */ /* 0x010fe400000000ff */
[----:B-1----:R-:W-:Y:S02]  /*d330*/  F2FP.PACK_AB R10, R226, R230 ;  /* 0x000000e6e20a723e */ /* 0x002fe400000000ff */
[----:B------:R-:W-:Y:S02]  /*d340*/  F2FP.PACK_AB R21, R4, R221 ;  /* 0x000000dd0415723e */ /* 0x000fe400000000ff */
[----:B--2---:R-:W-:-:S05]  /*d350*/  F2FP.PACK_AB R11, R225, R229 ;  /* 0x000000e5e10b723e */ /* 0x004fca00000000ff */
[----:B------:R-:W-:Y:S08]  /*d360*/  HMMA.16816.F32 R60, R20, R24, RZ ;  /* 0x00000018143c723c */ /* 0x000ff000000018ff */
[----:B------:R-:W-:Y:S08]  /*d370*/  HMMA.16816.F32 R96, R8, R52, R56 ;  /* 0x000000340860723c */ /* 0x000ff00000001838 */
[----:B------:R-:W-:Y:S01]  /*d380*/  HMMA.16816.F32 R56, R16, R40, RZ ;  /* 0x000000281038723c */ /* 0x000fe200000018ff */
[----:B------:R-:W-:-:S02]  /*d390*/  F2FP.PACK_AB R12, R89, R88 ;  /* 0x00000058590c723e */ /* 0x000fc400000000ff */
[----:B------:R-:W-:Y:S02]  /*d3a0*/  F2FP.PACK_AB R15, R227, R231 ;  /* 0x000000e7e30f723e */ /* 0x000fe400000000ff */
[----:B------:R-:W-:-:S03]  /*d3b0*/  MOV R0, R120 ;  /* 0x0000007800007202 */ /* 0x000fc60000000f00 */
[----:B------:R-:W-:Y:S08]  /*d3c0*/  HMMA.16816.F32 R84, R20, R48, RZ ;  /* 0x000000301454723c */ /* 0x000ff000000018ff */
[----:B------:R-:W-:Y:S08]  /*d3d0*/  HMMA.16816.F32 R92, R12, R52, R60 ;  /* 0x000000340c5c723c */ /* 0x000ff0000000183c */
[----:B------:R-:W-:Y:S08]  /*d3e0*/  HMMA.16816.F32 R120, R8, R28, R56 ;  /* 0x0000001c0878723c */ /* 0x000ff00000001838 */
[----:B------:R-:W-:Y:S08]  /*d3f0*/  HMMA.16816.F32 R60, R20, R40, RZ ;  /* 0x00000028143c723c */ /* 0x000ff000000018ff */
[----:B------:R-:W-:Y:S01]  /*d400*/  HMMA.16816.F32 R56, R16, R50, RZ ;  /* 0x000000321038723c */ /* 0x000fe200000018ff */
[----:B------:R-:W-:-:S07]  /*d410*/  IMAD.MOV.U32 R52, RZ, RZ, R108 ;  /* 0x000000ffff347224 */ /* 0x000fce00078e006c */
[C---:B------:R-:W-:Y:S08]  /*d420*/  HMMA.16816.F32 R108, R12.reuse, R36, R84 ;  /* 0x000000240c6c723c */ /* 0x040ff00000001854 */
[----:B------:R-:W-:Y:S08]  /*d430*/  HMMA.16816.F32 R124, R12, R28, R60 ;  /* 0x0000001c0c7c723c */ /* 0x000ff0000000183c */
[----:B------:R-:W-:Y:S08]  /*d440*/  HMMA.16816.F32 R84, R8, R38, R56 ;  /* 0x000000260854723c */ /* 0x000ff00000001838 */
[----:B------:R-:W-:Y:S08]  /*d450*/  HMMA.16816.F32 R80, R16, R48, RZ ;  /* 0x000000301050723c */ /* 0x000ff000000018ff */
[-C--:B------:R-:W-:Y:S08]  /*d460*/  HMMA.16816.F32 R76, R20, R44.reuse, RZ ;  /* 0x0000002c144c723c */ /* 0x080ff000000018ff */
[C---:B------:R-:W-:Y:S08]  /*d470*/  HMMA.16816.F32 R64, R16.reuse, R44, RZ ;  /* 0x0000002c1040723c */ /* 0x040ff000000018ff */
[C---:B------:R-:W-:Y:S08]  /*d480*/  HMMA.16816.F32 R60, R16.reuse, R26, RZ ;  /* 0x0000001a103c723c */ /* 0x040ff000000018ff */
[----:B------:R-:W-:Y:S08]  /*d490*/  HMMA.16816.F32 R56, R16, R46, RZ ;  /* 0x0000002e1038723c */ /* 0x000ff000000018ff */
[C---:B------:R-:W-:Y:S08]  /*d4a0*/  HMMA.16816.F32 R24, R20.reuse, R26, RZ ;  /* 0x0000001a1418723c */ /* 0x040ff000000018ff */
[C---:B------:R-:W-:Y:S08]  /*d4b0*/  HMMA.16816.F32 R48, R20.reuse, R50, RZ ;  /* 0x000000321430723c */ /* 0x040ff000000018ff */
[----:B------:R-:W-:Y:S08]  /*d4c0*/  HMMA.16816.F32 R44, R20, R46, RZ ;  /* 0x0000002e142c723c */ /* 0x000ff000000018ff */
[-C--:B------:R-:W-:Y:S08]  /*d4d0*/  HMMA.16816.F32 R16, R16, R42.reuse, RZ ;  /* 0x0000002a1010723c */ /* 0x080ff000000018ff */
[----:B------:R-:W-:Y:S01]  /*d4e0*/  HMMA.16816.F32 R20, R20, R42, RZ ;  /* 0x0000002a1414723c */ /* 0x000fe200000018ff */
[----:B------:R-:W-:Y:S01]  /*d4f0*/  MOV R41, R105 ;  /* 0x0000006900297202 */ /* 0x000fe20000000f00 */
[----:B------:R-:W-:Y:S01]  /*d500*/  FFMA.FTZ R0, R0, c[0x0][0x23c], -R7 ;  /* 0x00008f0000007a23 */ /* 0x000fe20000010807 */
[----:B------:R-:W-:Y:S01]  /*d510*/  MOV R53, R103 ;  /* 0x0000006700357202 */ /* 0x000fe20000000f00 */
[----:B------:R-:W-:-:S04]  /*d520*/  IMAD.MOV.U32 R40, RZ, RZ, R101 ;  /* 0x000000ffff287224 */ /* 0x000fc800078e0065 */
[C---:B------:R-:W-:Y:S07]  /*d530*/  HMMA.16816.F32 R104, R8.reuse, R36, R80 ;  /* 0x000000240868723c */ /* 0x040fee0000001850 */
[----:B------:R-:W-:Y:S01]  /*d540*/  IMAD.MOV.U32 R83, RZ, RZ, R102 ;  /* 0x000000ffff537224 */ /* 0x000fe200078e0066 */
[----:B------:R-:W-:Y:S02]  /*d550*/  MOV R82, R100 ;  /* 0x0000006400527202 */ /* 0x000fe40000000f00 */
[-C--:B------:R-:W-:Y:S08]  /*d560*/  HMMA.16816.F32 R100, R8, R30.reuse, R16 ;  /* 0x0000001e0864723c */ /* 0x080ff00000001810 */
[----:B------:R-:W-:Y:S01]  /*d570*/  HMMA.16816.F32 R20, R12, R30, R20 ;  /* 0x0000001e0c14723c */ /* 0x000fe20000001814 */
[----:B------:R1:W-:Y:S01]  /*d580*/  MUFU.EX2 R30, R0 ;  /* 0x00000000001e7308 */ /* 0x0003e20000000800 */
[----:B------:R-:W-:-:S06]  /*d590*/  MOV R37, R88 ;  /* 0x0000005800257202 */ /* 0x000fcc0000000f00 */
[-C--:B------:R-:W-:Y:S08]  /*d5a0*/  HMMA.16816.F32 R112, R8, R32.reuse, R64 ;  /* 0x000000200870723c */ /* 0x080ff00000001840 */
[----:B------:R-:W-:Y:S01]  /*d5b0*/  HMMA.16816.F32 R116, R12, R32, R76 ;  /* 0x000000200c74723c */ /* 0x000fe2000000184c */
[----:B-1----:R-:W-:Y:S01]  /*d5c0*/  FFMA.FTZ R0, R249, c[0x0][0x23c], -R7 ;  /* 0x00008f00f9007a23 */ /* 0x002fe20000010807 */
[----:B------:R-:W-:Y:S01]  /*d5d0*/  MOV R80, R90 ;  /* 0x0000005a00507202 */ /* 0x000fe20000000f00 */
[----:B------:R-:W-:Y:S01]  /*d5e0*/  IMAD.MOV.U32 R67, RZ, RZ, R223 ;  /* 0x000000ffff437224 */ /* 0x000fe200078e00df */
[----:B------:R-:W1:Y:S01]  /*d5f0*/  LDSM.16.MT88.4 R16, [R213+0x9000] ;  /* 0x00900000d510783b */ /* 0x000e620000004200 */
[----:B------:R2:W-:Y:S02]  /*d600*/  MUFU.EX2 R223, R0 ;  /* 0x0000000000df7308 */ /* 0x0005e40000000800 */
[----:B------:R-:W-:-:S02]  /*d610*/  MOV R78, R41 ;  /* 0x00000029004e7202 */ /* 0x000fc40000000f00 */
[----:B------:R-:W-:Y:S01]  /*d620*/  MOV R41, R221 ;  /* 0x000000dd00297202 */ /* 0x000fe20000000f00 */
[----:B------:R-:W-:Y:S01]  /*d630*/  IMAD.MOV.U32 R79, RZ, RZ, R37 ;  /* 0x000000ffff4f7224 */ /* 0x000fe200078e0025 */
[----:B------:R-:W-:Y:S01]  /*d640*/  MOV R37, R218 ;  /* 0x000000da00257202 */ /* 0x000fe20000000f00 */
[----:B--2---:R-:W-:-:S04]  /*d650*/  FFMA.FTZ R0, R203, c[0x0][0x23c], -R7 ;  /* 0x00008f00cb007a23 */ /* 0x004fc80000010807 */
[----:B------:R2:W-:Y:S01]  /*d660*/  MUFU.EX2 R221, R0 ;  /* 0x0000000000dd7308 */ /* 0x0005e20000000800 */
[----:B------:R-:W-:Y:S01]  /*d670*/  IMAD.MOV.U32 R66, RZ, RZ, R224 ;  /* 0x000000ffff427224 */ /* 0x000fe200078e00e0 */
[----:B------:R-:W-:Y:S01]  /*d680*/  HMMA.16816.F32 R44, R12, R34, R44 ;  /* 0x000000220c2c723c */ /* 0x000fe2000000182c */
[----:B------:R-:W-:Y:S02]  /*d690*/  IMAD.MOV.U32 R81, RZ, RZ, R91 ;  /* 0x000000ffff517224 */ /* 0x000fe400078e005b */
[----:B--2---:R-:W-:-:S04]  /*d6a0*/  FFMA.FTZ R0, R192, c[0x0][0x23c], -R7 ;  /* 0x00008f00c0007a23 */ /* 0x004fc80000010807 */
[----:B------:R2:W-:Y:S01]  /*d6b0*/  MUFU.EX2 R218, R0 ;  /* 0x0000000000da7308 */ /* 0x0005e20000000800 */
[----:B------:R-:W-:Y:S02]  /*d6c0*/  IMAD.MOV.U32 R36, RZ, RZ, R89 ;  /* 0x000000ffff247224 */ /* 0x000fe400078e0059 */
[----:B------:R-:W-:Y:S01]  /*d6d0*/  HMMA.16816.F32 R88, R8, R34, R56 ;  /* 0x000000220858723c */ /* 0x000fe20000001838 */
[----:B--2---:R-:W-:-:S04]  /*d6e0*/  FFMA.FTZ R0, R251, c[0x0][0x23c], -R6 ;  /* 0x00008f00fb007a23 */ /* 0x004fc80000010806 */
[----:B------:R2:W-:Y:S01]  /*d6f0*/  MUFU.EX2 R224, R0 ;  /* 0x0000000000e07308 */ /* 0x0005e20000000800 */
[----:B------:R-:W-:Y:S02]  /*d700*/  IMAD.MOV.U32 R77, RZ, RZ, R220 ;  /* 0x000000ffff4d7224 */ /* 0x000fe400078e00dc */
[----:B--2---:R-:W-:-:S05]  /*d710*/  FFMA.FTZ R0, R210, c[0x0][0x23c], -R6 ;  /* 0x00008f00d2007a23 */ /* 0x004fca0000010806 */
[----:B------:R2:W-:Y:S02]  /*d720*/  MUFU.EX2 R34, R0 ;  /* 0x0000000000227308 */ /* 0x0005e40000000800 */
[----:B--2---:R-:W-:-:S06]  /*d730*/  FFMA.FTZ R0, R194, c[0x0][0x23c], -R6 ;  /* 0x00008f00c2007a23 */ /* 0x004fcc0000010806 */
[----:B------:R2:W-:Y:S01]  /*d740*/  MUFU.EX2 R220, R0 ;  /* 0x0000000000dc7308 */ /* 0x0005e20000000800 */
[----:B------:R-:W-:Y:S02]  /*d750*/  IMAD.MOV.U32 R65, RZ, RZ, R222 ;  /* 0x000000ffff417224 */ /* 0x000fe400078e00de */
[----:B--2---:R-:W-:-:S05]  /*d760*/  FFMA.FTZ R0, R169, c[0x0][0x23c], -R6 ;  /* 0x00008f00a9007a23 */ /* 0x004fca0000010806 */
[----:B------:R2:W-:Y:S01]  /*d770*/  MUFU.EX2 R31, R0 ;  /* 0x00000000001f7308 */ /* 0x0005e20000000800 */
[----:B------:R-:W-:Y:S01]  /*d780*/  MOV R76, R219 ;  /* 0x000000db004c7202 */ /* 0x000fe20000000f00 */
[----:B--2---:R-:W-:-:S06]  /*d790*/  FFMA.FTZ R0, R252, c[0x0][0x23c], -R5 ;  /* 0x00008f00fc007a23 */ /* 0x004fcc0000010805 */
[----:B------:R2:W-:Y:S02]  /*d7a0*/  MUFU.EX2 R192, R0 ;  /* 0x0000000000c07308 */ /* 0x0005e40000000800 */
[----:B--2---:R-:W-:-:S06]  /*d7b0*/  FFMA.FTZ R0, R208, c[0x0][0x23c], -R5 ;  /* 0x00008f00d0007a23 */ /* 0x004fcc0000010805 */
[----:B------:R2:W3:Y:S02]  /*d7c0*/  MUFU.EX2 R222, R0 ;  /* 0x0000000000de7308 */ /* 0x0004e40000000800 */
[----:B--2---:R-:W-:-:S06]  /*d7d0*/  FFMA.FTZ R0, R193, c[0x0][0x23c], -R5 ;  /* 0x00008f00c1007a23 */ /* 0x004fcc0000010805 */
[----:B------:R2:W-:Y:S02]  /*d7e0*/  MUFU.EX2 R219, R0 ;  /* 0x0000000000db7308 */ /* 0x0005e40000000800 */
[----:B--2---:R-:W-:-:S06]  /*d7f0*/  FFMA.FTZ R0, R180, c[0x0][0x23c], -R5 ;  /* 0x00008f00b4007a23 */ /* 0x004fcc0000010805 */
[----:B------:R2:W-:Y:S02]  /*d800*/  MUFU.EX2 R35, R0 ;  /* 0x0000000000237308 */ /* 0x0005e40000000800 */
[----:B--2---:R-:W-:-:S06]  /*d810*/  FFMA.FTZ R0, R65, c[0x0][0x23c], -R3 ;  /* 0x00008f0041007a23 */ /* 0x004fcc0000010803 */
[----:B------:R2:W-:Y:S01]  /*d820*/  MUFU.EX2 R180, R0 ;  /* 0x0000000000b47308 */ /* 0x0005e20000000800 */
[----:B------:R-:W-:Y:S01]  /*d830*/  HMMA.16816.F32 R48, R12, R38, R48 ;  /* 0x000000260c30723c */ /* 0x000fe20000001830 */
[----:B--2---:R-:W-:-:S06]  /*d840*/  FFMA.FTZ R0, R233, c[0x0][0x23c], -R3 ;  /* 0x00008f00e9007a23 */ /* 0x004fcc0000010803 */
[----:B------:R2:W4:Y:S01]  /*d850*/  MUFU.EX2 R193, R0 ;  /* 0x0000000000c17308 */ /* 0x0005220000000800 */
[----:B------:R-:W-:Y:S01]  /*d860*/  IMAD.MOV.U32 R39, RZ, RZ, R217 ;  /* 0x000000ffff277224 */ /* 0x000fe200078e00d9 */
[----:B------:R-:W-:Y:S01]  /*d870*/  HMMA.16816.F32 R60, R8, R54, R60 ;  /* 0x00000036083c723c */ /* 0x000fe2000000183c */
[----:B--2---:R-:W-:-:S05]  /*d880*/  FFMA.FTZ R0, R199, c[0x0][0x23c], -R3 ;  /* 0x00008f00c7007a23 */ /* 0x004fca0000010803 */
[----:B------:R2:W-:Y:S02]  /*d890*/  MUFU.EX2 R194, R0 ;  /* 0x0000000000c27308 */ /* 0x0005e40000000800 */
[----:B------:R-:W-:Y:S01]  /*d8a0*/  HMMA.16816.F32 R24, R12, R54, R24 ;  /* 0x000000360c18723c */ /* 0x000fe20000001818 */
[----:B--2---:R-:W-:-:S05]  /*d8b0*/  FFMA.FTZ R0, R182, c[0x0][0x23c], -R3 ;  /* 0x00008f00b6007a23 */ /* 0x004fca0000010803 */
[----:B------:R-:W2:Y:S01]  /*d8c0*/  MUFU.EX2 R217, R0 ;  /* 0x0000000000d97308 */ /* 0x000ea20000000800 */
[----:B---3--:R-:W-:Y:S02]  /*d8d0*/  F2FP.PACK_AB R8, R222, R192 ;  /* 0x000000c0de08723e */ /* 0x008fe400000000ff */
[----:B----4-:R-:W-:Y:S02]  /*d8e0*/  F2FP.PACK_AB R9, R193, R180 ;  /* 0x000000b4c109723e */ /* 0x010fe400000000ff */
[----:B------:R-:W-:Y:S02]  /*d8f0*/  F2FP.PACK_AB R10, R35, R219 ;  /* 0x000000db230a723e */ /* 0x000fe400000000ff */
[----:B------:R-:W-:Y:S02]  /*d900*/  F2FP.PACK_AB R12, R223, R30 ;  /* 0x0000001edf0c723e */ /* 0x000fe400000000ff */
[----:B------:R-:W-:Y:S02]  /*d910*/  F2FP.PACK_AB R13, R34, R224 ;  /* 0x000000e0220d723e */ /* 0x000fe400000000ff */
[----:B------:R-:W-:-:S02]  /*d920*/  F2FP.PACK_AB R14, R218, R221 ;  /* 0x000000ddda0e723e */ /* 0x000fc400000000ff */
[----:B------:R-:W-:Y:S02]  /*d930*/  F2FP.PACK_AB R15, R31, R220 ;  /* 0x000000dc1f0f723e */ /* 0x000fe400000000ff */
[----:B--2---:R-:W-:Y:S01]  /*d940*/  F2FP.PACK_AB R11, R217, R194 ;  /* 0x000000c2d90b723e */ /* 0x004fe200000000ff */
[----:B------:R-:W-:Y:S01]  /*d950*/  IMAD.MOV.U32 R33, RZ, RZ, R81 ;  /* 0x000000ffff217224 */ /* 0x000fe200078e0051 */
[----:B------:R-:W-:Y:S01]  /*d960*/  MOV R55, R80 ;  /* 0x0000005000377202 */ /* 0x000fe20000000f00 */
[----:B------:R-:W-:Y:S01]  /*d970*/  IMAD.MOV.U32 R29, RZ, RZ, R83 ;  /* 0x000000ffff1d7224 */ /* 0x000fe200078e0053 */
[----:B------:R-:W-:Y:S01]  /*d980*/  MOV R32, R82 ;  /* 0x0000005200207202 */ /* 0x000fe20000000f00 */
[----:B------:R-:W-:Y:S01]  /*d990*/  IMAD.MOV.U32 R54, RZ, RZ, R67 ;  /* 0x000000ffff367224 */ /* 0x000fe200078e0043 */
[----:B------:R-:W-:Y:S01]  /*d9a0*/  MOV R182, R66 ;  /* 0x0000004200b67202 */ /* 0x000fe20000000f00 */
[----:B-1----:R-:W-:Y:S01]  /*d9b0*/  HMMA.16816.F32 R80, R8, R16, R96 ;  /* 0x000000100850723c */ /* 0x002fe20000001860 */
[----:B------:R-:W-:Y:S01]  /*d9c0*/  MOV R56, R76 ;  /* 0x0000004c00387202 */ /* 0x000fe20000000f00 */
[----:B------:R-:W-:Y:S01]  /*d9d0*/  IMAD.MOV.U32 R57, RZ, RZ, R77 ;  /* 0x000000ffff397224 */ /* 0x000fe200078e004d */
[----:B------:R-:W-:Y:S01]  /*d9e0*/  MOV R58, R78 ;  /* 0x0000004e003a7202 */ /* 0x000fe20000000f00 */
[----:B------:R-:W-:Y:S01]  /*d9f0*/  IMAD.MOV.U32 R59, RZ, RZ, R79 ;  /* 0x000000ffff3b7224 */ /* 0x000fe200078e004f */
[----:B------:R-:W-:-:S02]  /*da00*/  MOV R28, R40 ;  /* 0x00000028001c7202 */ /* 0x000fc40000000f00 */
[----:B------:R-:W-:Y:S01]  /*da10*/  MOV R97, R41 ;  /* 0x0000002900617202 */ /* 0x000fe20000000f00 */
[----:B------:R-:W-:Y:S08]  /*da20*/  HMMA.16816.F32 R76, R12, R16, R92 ;  /* 0x000000100c4c723c */ /* 0x000ff0000000185c */
[-C--:B------:R-:W-:Y:S08]  /*da30*/  HMMA.16816.F32 R64, R8, R18.reuse, R60 ;  /* 0x000000120840723c */ /* 0x080ff0000000183c */
[----:B------:R-:W-:Y:S01]  /*da40*/  HMMA.16816.F32 R40, R12, R18, R24 ;  /* 0x000000120c28723c */ /* 0x000fe20000001818 */
[----:B------:R-:W1:Y:S01]  /*da50*/  LDSM.16.MT88.4 R16, [R216+0x9000] ;  /* 0x00900000d810783b */ /* 0x000e620000004200 */
[----:B------:R-:W-:Y:S01]  /*da60*/  IMAD.MOV.U32 R210, RZ, RZ, R58 ;  /* 0x000000ffffd27224 */ /* 0x000fe200078e003a */
[----:B------:R-:W-:-:S05]  /*da70*/  MOV R203, R52 ;  /* 0x0000003400cb7202 */ /* 0x000fca0000000f00 */
[----:B-1----:R-:W-:Y:S07]  /*da80*/  HMMA.16816.F32 R60, R12, R16, R108 ;  /* 0x000000100c3c723c */ /* 0x002fee000000186c */
[----:B------:R-:W-:Y:S01]  /*da90*/  IMAD.MOV.U32 R110, RZ, RZ, R56 ;  /* 0x000000ffff6e7224 */ /* 0x000fe200078e0038 */
[----:B------:R-:W-:Y:S02]  /*daa0*/  MOV R109, R57 ;  /* 0x00000039006d7202 */ /* 0x000fe40000000f00 */
[----:B------:R-:W-:-:S02]  /*dab0*/  MOV R108, R59 ;  /* 0x0000003b006c7202 */ /* 0x000fc40000000f00 */
[----:B------:R-:W-:Y:S01]  /*dac0*/  HMMA.16816.F32 R56, R8, R16, R104 ;  /* 0x000000100838723c */ /* 0x000fe20000001868 */
[----:B------:R-:W-:-:S06]  /*dad0*/  MOV R111, R54 ;  /* 0x00000036006f7202 */ /* 0x000fcc0000000f00 */
[----:B------:R-:W-:Y:S01]  /*dae0*/  IMAD.MOV.U32 R107, RZ, RZ, R55 ;  /* 0x000000ffff6b7224 */ /* 0x000fe200078e0037 */
[----:B------:R-:W-:Y:S01]  /*daf0*/  HMMA.16816.F32 R48, R12, R18, R48 ;  /* 0x000000120c30723c */ /* 0x000fe20000001830 */
[----:B------:R-:W-:-:S07]  /*db00*/  IMAD.MOV.U32 R106, RZ, RZ, R53 ;  /* 0x000000ffff6a7224 */ /* 0x000fce00078e0035 */
[----:B------:R-:W-:Y:S01]  /*db10*/  HMMA.16816.F32 R52, R8, R18, R84 ;  /* 0x000000120834723c */ /* 0x000fe20000001854 */
[----:B------:R-:W1:Y:S01]  /*db20*/  LDSM.16.MT88.4 R16, [R214+0x9000] ;  /* 0x00900000d610783b */ /* 0x000e620000004200 */
        /* <DEDUP_REMOVED lines=11> */
[--C-:B------:R-:W-:Y:S01]  /*dbe0*/  FFMA.FTZ R0, R248, c[0x0][0x23c], -R7.reuse ;  /* 0x00008f00f8007a23 */ /* 0x100fe20000010807 */
[-C--:B-1----:R-:W-:Y:S08]  /*dbf0*/  HMMA.16816.F32 R36, R12, R16.reuse, R116 ;  /* 0x000000100c24723c */ /* 0x082ff00000001874 */
[C---:B------:R-:W-:Y:S08]  /*dc00*/  HMMA.16816.F32 R32, R8.reuse, R16, R112 ;  /* 0x000000100820723c */ /* 0x040ff00000001870 */
[-C--:B------:R-:W-:Y:S08]  /*dc10*/  HMMA.16816.F32 R28, R8, R18.reuse, R88 ;  /* 0x00000012081c723c */ /* 0x080ff00000001858 */
[----:B------:R-:W-:Y:S01]  /*dc20*/  HMMA.16816.F32 R44, R12, R18, R44 ;  /* 0x000000120c2c723c */ /* 0x000fe2000000182c */
[----:B------:R-:W1:Y:S01]  /*dc30*/  LDSM.16.MT88.4 R16, [R215+0x9000] ;  /* 0x00900000d710783b */ /* 0x000e620000004200 */
[----:B------:R2:W-:Y:S01]  /*dc40*/  MUFU.EX2 R248, R0 ;  /* 0x0000000000f87308 */ /* 0x0005e20000000800 */
[----:B------:R-:W-:Y:S01]  /*dc50*/  MOV R251, R212 ;  /* 0x000000d400fb7202 */ /* 0x000fe20000000f00 */
[----:B--2---:R-:W-:-:S06]  /*dc60*/  FFMA.FTZ R0, R202, c[0x0][0x23c], -R7 ;  /* 0x00008f00ca007a23 */ /* 0x004fcc0000010807 */
[----:B------:R2:W-:Y:S02]  /*dc70*/  MUFU.EX2 R212, R0 ;  /* 0x0000000000d47308 */ /* 0x0005e40000000800 */
[----:B--2---:R-:W-:-:S06]  /*dc80*/  FFMA.FTZ R0, R191, c[0x0][0x23c], -R7 ;  /* 0x00008f00bf007a23 */ /* 0x004fcc0000010807 */
[----:B------:R2:W3:Y:S01]  /*dc90*/  MUFU.EX2 R86, R0 ;  /* 0x0000000000567308 */ /* 0x0004e20000000800 */
[----:B-1----:R-:W-:Y:S01]  /*dca0*/  HMMA.16816.F32 R92, R8, R16, R120 ;  /* 0x00000010085c723c */ /* 0x002fe20000001878 */
[----:B--2---:R-:W-:-:S06]  /*dcb0*/  FFMA.FTZ R0, R187, c[0x0][0x23c], -R7 ;  /* 0x00008f00bb007a23 */ /* 0x004fcc0000010807 */
[----:B------:R1:W-:Y:S02]  /*dcc0*/  MUFU.EX2 R121, R0 ;  /* 0x0000000000797308 */ /* 0x0003e40000000800 */
[----:B-1----:R-:W-:-:S06]  /*dcd0*/  FFMA.FTZ R0, R205, c[0x0][0x23c], -R6 ;  /* 0x00008f00cd007a23 */ /* 0x002fcc0000010806 */
[----:B------:R1:W-:Y:S01]  /*dce0*/  MUFU.EX2 R199, R0 ;  /* 0x0000000000c77308 */ /* 0x0003e20000000800 */
[----:B------:R-:W-:Y:S01]  /*dcf0*/  HMMA.16816.F32 R88, R8, R18, R100 ;  /* 0x000000120858723c */ /* 0x000fe20000001864 */
[----:B-1----:R-:W-:-:S06]  /*dd00*/  FFMA.FTZ R0, R196, c[0x0][0x23c], -R6 ;  /* 0x00008f00c4007a23 */ /* 0x002fcc0000010806 */
[----:B------:R1:W2:Y:S02]  /*dd10*/  MUFU.EX2 R84, R0 ;  /* 0x0000000000547308 */ /* 0x0002a40000000800 */
[----:B-1----:R-:W-:-:S06]  /*dd20*/  FFMA.FTZ R0, R188, c[0x0][0x23c], -R6 ;  /* 0x00008f00bc007a23 */ /* 0x002fcc0000010806 */
[----:B------:R1:W4:Y:S02]  /*dd30*/  MUFU.EX2 R85, R0 ;  /* 0x0000000000557308 */ /* 0x0003240000000800 */
[----:B-1----:R-:W-:-:S06]  /*dd40*/  FFMA.FTZ R0, R183, c[0x0][0x23c], -R6 ;  /* 0x00008f00b7007a23 */ /* 0x002fcc0000010806 */
[----:B------:R1:W1:Y:S02]  /*dd50*/  MUFU.EX2 R8, R0 ;  /* 0x0000000000087308 */ /* 0x0002640000000800 */
[----:B-1----:R-:W-:-:S06]  /*dd60*/  FFMA.FTZ R0, R206, c[0x0][0x23c], -R5 ;  /* 0x00008f00ce007a23 */ /* 0x002fcc0000010805 */
[----:B------:R1:W-:Y:S01]  /*dd70*/  MUFU.EX2 R191, R0 ;  /* 0x0000000000bf7308 */ /* 0x0003e20000000800 */
[----:B------:R-:W-:Y:S01]  /*dd80*/  HMMA.16816.F32 R24, R12, R16, R124 ;  /* 0x000000100c18723c */ /* 0x000fe2000000187c */
[----:B-1----:R-:W-:-:S06]  /*dd90*/  FFMA.FTZ R0, R198, c[0x0][0x23c], -R5 ;  /* 0x00008f00c6007a23 */ /* 0x002fcc0000010805 */
[----:B------:R1:W1:Y:S01]  /*dda0*/  MUFU.EX2 R187, R0 ;  /* 0x0000000000bb7308 */ /* 0x0002620000000800 */
[----:B------:R-:W-:Y:S01]  /*ddb0*/  HMMA.16816.F32 R20, R12, R18, R20 ;  /* 0x000000120c14723c */ /* 0x000fe20000001814 */
[----:B------:R-:W2:Y:S01]  /*ddc0*/  LDSM.16.MT88.4 R16, [R213+0x9800] ;  /* 0x00980000d510783b */ /* 0x000ea20000004200 */
[----:B-1----:R-:W-:-:S05]  /*ddd0*/  FFMA.FTZ R0, R189, c[0x0][0x23c], -R5 ;  /* 0x00008f00bd007a23 */ /* 0x002fca0000010805 */
[----:B------:R1:W-:Y:S02]  /*dde0*/  MUFU.EX2 R205, R0 ;  /* 0x0000000000cd7308 */ /* 0x0003e40000000800 */
[----:B-1----:R-:W-:Y:S01]  /*ddf0*/  FFMA.FTZ R0, R184, c[0x0][0x23c], -R5 ;  /* 0x00008f00b8007a23 */ /* 0x002fe20000010805 */
[----:B---3--:R-:W-:Y:S01]  /*de00*/  MOV R184, R86 ;  /* 0x0000005600b87202 */ /* 0x008fe20000000f00 */
[----:B------:R-:W-:Y:S01]  /*de10*/  IMAD.MOV.U32 R86, RZ, RZ, R87 ;  /* 0x000000ffff567224 */ /* 0x000fe200078e0057 */
[----:B------:R-:W-:Y:S01]  /*de20*/  MOV R87, R104 ;  /* 0x0000006800577202 */ /* 0x000fe20000000f00 */
[----:B------:R-:W-:Y:S02]  /*de30*/  IMAD.MOV.U32 R104, RZ, RZ, R105 ;  /* 0x000000ffff687224 */ /* 0x000fe400078e0069 */
        /* <DEDUP_REMOVED lines=9> */
[----:B-1----:R-:W-:-:S04]  /*ded0*/  FFMA.FTZ R0, R207, c[0x0][0x23c], -R3 ;  /* 0x00008f00cf007a23 */ /* 0x002fc80000010803 */
[----:B------:R1:W-:Y:S01]  /*dee0*/  MUFU.EX2 R188, R0 ;  /* 0x0000000000bc7308 */ /* 0x0003e20000000800 */
[----:B------:R-:W-:Y:S01]  /*def0*/  MOV R97, R182 ;  /* 0x000000b600617202 */ /* 0x000fe20000000f00 */
[----:B-1----:R-:W-:-:S06]  /*df00*/  FFMA.FTZ R0, R200, c[0x0][0x23c], -R3 ;  /* 0x00008f00c8007a23 */ /* 0x002fcc0000010803 */
[----:B------:R1:W3:Y:S02]  /*df10*/  MUFU.EX2 R182, R0 ;  /* 0x0000000000b67308 */ /* 0x0002e40000000800 */
[----:B-1----:R-:W-:-:S06]  /*df20*/  FFMA.FTZ R0, R190, c[0x0][0x23c], -R3 ;  /* 0x00008f00be007a23 */ /* 0x002fcc0000010803 */
[----:B------:R1:W-:Y:S01]  /*df30*/  MUFU.EX2 R189, R0 ;  /* 0x0000000000bd7308 */ /* 0x0003e20000000800 */
[----:B--2---:R-:W-:Y:S02]  /*df40*/  IMAD.MOV.U32 R183, RZ, RZ, R84 ;  /* 0x000000ffffb77224 */ /* 0x004fe400078e0054 */
[----:B-1----:R-:W-:-:S05]  /*df50*/  FFMA.FTZ R0, R186, c[0x0][0x23c], -R3 ;  /* 0x00008f00ba007a23 */ /* 0x002fca0000010803 */
[----:B------:R-:W1:Y:S01]  /*df60*/  MUFU.EX2 R125, R0 ;  /* 0x00000000007d7308 */ /* 0x000e620000000800 */
[----:B----4-:R-:W-:Y:S01]  /*df70*/  IMAD.MOV.U32 R186, RZ, RZ, R85 ;  /* 0x000000ffffba7224 */ /* 0x010fe200078e0055 */
[----:B------:R-:W-:Y:S02]  /*df80*/  MOV R207, R8 ;  /* 0x0000000800cf7202 */ /* 0x000fe40000000f00 */
[----:B------:R-:W-:Y:S02]  /*df90*/  F2FP.PACK_AB R12, R212, R248 ;  /* 0x000000f8d40c723e */ /* 0x000fe400000000ff */
[----:B------:R-:W-:Y:S02]  /*dfa0*/  F2FP.PACK_AB R13, R183, R199 ;  /* 0x000000c7b70d723e */ /* 0x000fe400000000ff */
[----:B------:R-:W-:Y:S02]  /*dfb0*/  F2FP.PACK_AB R14, R121, R184 ;  /* 0x000000b8790e723e */ /* 0x000fe400000000ff */
[----:B------:R-:W-:-:S02]  /*dfc0*/  F2FP.PACK_AB R15, R207, R186 ;  /* 0x000000bacf0f723e */ /* 0x000fc400000000ff */
[----:B------:R-:W-:Y:S02]  /*dfd0*/  F2FP.PACK_AB R8, R187, R191 ;  /* 0x000000bfbb08723e */ /* 0x000fe400000000ff */
[----:B---3--:R-:W-:Y:S02]  /*dfe0*/  F2FP.PACK_AB R9, R182, R188 ;  /* 0x000000bcb609723e */ /* 0x008fe400000000ff */
[----:B------:R-:W-:Y:S02]  /*dff0*/  F2FP.PACK_AB R10, R124, R205 ;  /* 0x000000cd7c0a723e */ /* 0x000fe400000000ff */
[----:B-1----:R-:W-:Y:S01]  /*e000*/  F2FP.PACK_AB R11, R125, R189 ;  /* 0x000000bd7d0b723e */ /* 0x002fe200000000ff */
        /* <DEDUP_REMOVED lines=11> */
[C---:B------:R-:W-:Y:S08]  /*e0c0*/  HMMA.16816.F32 R112, R8.reuse, R16, R80 ;  /* 0x000000100870723c */ /* 0x040ff00000001850 */
[-C--:B------:R-:W-:Y:S08]  /*e0d0*/  HMMA.16816.F32 R108, R8, R18.reuse, R64 ;  /* 0x00000012086c723c */ /* 0x080ff00000001840 */
[----:B------:R-:W-:Y:S01]  /*e0e0*/  HMMA.16816.F32 R104, R12, R18, R40 ;  /* 0x000000120c68723c */ /* 0x000fe20000001828 */
[----:B------:R-:W1:Y:S01]  /*e0f0*/  LDSM.16.MT88.4 R16, [R216+0x9800] ;  /* 0x00980000d810783b */ /* 0x000e620000004200 */
[----:B------:R-:W-:Y:S01]  /*e100*/  MOV R127, R96 ;  /* 0x00000060007f7202 */ /* 0x000fe20000000f00 */
[----:B------:R-:W-:Y:S01]  /*e110*/  IMAD.MOV.U32 R126, RZ, RZ, R97 ;  /* 0x000000ffff7e7224 */ /* 0x000fe200078e0061 */
[----:B------:R-:W-:-:S02]  /*e120*/  MOV R123, R98 ;  /* 0x00000062007b7202 */ /* 0x000fc40000000f00 */
[----:B------:R-:W-:Y:S02]  /*e130*/  MOV R198, R99 ;  /* 0x0000006300c67202 */ /* 0x000fe40000000f00 */
[----:B------:R-:W-:Y:S02]  /*e140*/  MOV R202, R86 ;  /* 0x0000005600ca7202 */ /* 0x000fe40000000f00 */
[----:B------:R-:W-:Y:S01]  /*e150*/  MOV R200, R87 ;  /* 0x0000005700c87202 */ /* 0x000fe20000000f00 */
[----:B-1----:R-:W-:Y:S07]  /*e160*/  HMMA.16816.F32 R96, R12, R16, R60 ;  /* 0x000000100c60723c */ /* 0x002fee000000183c */
[----:B------:R-:W-:Y:S01]  /*e170*/  MOV R61, R84 ;  /* 0x00000054003d7202 */ /* 0x000fe20000000f00 */
[----:B------:R-:W-:Y:S01]  /*e180*/  IMAD.MOV.U32 R60, RZ, RZ, R85 ;  /* 0x000000ffff3c7224 */ /* 0x000fe200078e0055 */
[C---:B------:R-:W-:Y:S08]  /*e190*/  HMMA.16816.F32 R80, R8.reuse, R18, R52 ;  /* 0x000000120850723c */ /* 0x040ff00000001834 */
[----:B------:R-:W-:Y:S08]  /*e1a0*/  HMMA.16816.F32 R84, R8, R16, R56 ;  /* 0x000000100854723c */ /* 0x000ff00000001838 */
[----:B------:R-:W-:Y:S01]  /*e1b0*/  HMMA.16816.F32 R76, R12, R18, R48 ;  /* 0x000000120c4c723c */ /* 0x000fe20000001830 */
[----:B------:R-:W1:Y:S01]  /*e1c0*/  LDSM.16.MT88.4 R16, [R214+0x9800] ;  /* 0x00980000d610783b */ /* 0x000e620000004200 */
[----:B------:R-:W-:Y:S01]  /*e1d0*/  MOV R57, R120 ;  /* 0x0000007800397202 */ /* 0x000fe20000000f00 */
[----:B------:R-:W-:Y:S01]  /*e1e0*/  IMAD.MOV.U32 R59, RZ, RZ, R122 ;  /* 0x000000ffff3b7224 */ /* 0x000fe200078e007a */
[----:B------:R-:W-:Y:S01]  /*e1f0*/  MOV R58, R121 ;  /* 0x00000079003a7202 */ /* 0x000fe20000000f00 */
[----:B------:R-:W-:Y:S01]  /*e200*/  IMAD.MOV.U32 R63, RZ, RZ, R101 ;  /* 0x000000ffff3f7224 */ /* 0x000fe200078e0065 */
[----:B------:R-:W-:Y:S01]  /*e210*/  MOV R62, R102 ;  /* 0x00000066003e7202 */ /* 0x000fe20000000f00 */
[----:B------:R-:W-:Y:S01]  /*e220*/  IMAD.MOV.U32 R56, RZ, RZ, R103 ;  /* 0x000000ffff387224 */ /* 0x000fe200078e0067 */
[----:B------:R-:W-:-:S02]  /*e230*/  MOV R51, R123 ;  /* 0x0000007b00337202 */ /* 0x000fc40000000f00 */
[-C--:B-1----:R-:W-:Y:S08]  /*e240*/  HMMA.16816.F32 R120, R12, R16.reuse, R36 ;  /* 0x000000100c78723c */ /* 0x082ff00000001824 */
[C---:B------:R-:W-:Y:S08]  /*e250*/  HMMA.16816.F32 R40, R8.reuse, R16, R32 ;  /* 0x000000100828723c */ /* 0x040ff00000001820 */
[-C--:B------:R-:W-:Y:S08]  /*e260*/  HMMA.16816.F32 R36, R8, R18.reuse, R28 ;  /* 0x000000120824723c */ /* 0x080ff0000000181c */
[----:B------:R-:W-:Y:S01]  /*e270*/  HMMA.16816.F32 R100, R12, R18, R44 ;  /* 0x000000120c64723c */ /* 0x000fe2000000182c */
[----:B------:R-:W1:Y:S01]  /*e280*/  LDSM.16.MT88.4 R16, [R215+0x9800] ;  /* 0x00980000d710783b */ /* 0x000e620000004200 */
[----:B------:R-:W-:-:S05]  /*e290*/  FFMA.FTZ R0, R247, c[0x0][0x23c], -R7 ;  /* 0x00008f00f7007a23 */ /* 0x000fca0000010807 */
[----:B------:R-:W-:Y:S01]  /*e2a0*/  MOV R44, R60 ;  /* 0x0000003c002c7202 */ /* 0x000fe20000000f00 */
[----:B------:R-:W-:Y:S02]  /*e2b0*/  IMAD.MOV.U32 R60, RZ, RZ, R189 ;  /* 0x000000ffff3c7224 */ /* 0x000fe400078e00bd */
[----:B------:R-:W-:Y:S01]  /*e2c0*/  IMAD.MOV.U32 R49, RZ, RZ, R198 ;  /* 0x000000ffff317224 */ /* 0x000fe200078e00c6 */
[----:B-1----:R-:W-:Y:S01]  /*e2d0*/  HMMA.16816.F32 R32, R8, R16, R92 ;  /* 0x000000100820723c */ /* 0x002fe2000000185c */
[----:B------:R1:W-:Y:S02]  /*e2e0*/  MUFU.EX2 R95, R0 ;  /* 0x00000000005f7308 */ /* 0x0003e40000000800 */
[----:B-1----:R-:W-:-:S06]  /*e2f0*/  FFMA.FTZ R0, R204, c[0x0][0x23c], -R7 ;  /* 0x00008f00cc007a23 */ /* 0x002fcc0000010807 */
[----:B------:R1:W-:Y:S01]  /*e300*/  MUFU.EX2 R190, R0 ;  /* 0x0000000000be7308 */ /* 0x0003e20000000800 */
[----:B------:R-:W-:Y:S01]  /*e310*/  HMMA.16816.F32 R64, R12, R16, R24 ;  /* 0x000000100c40723c */ /* 0x000fe20000001818 */
[----:B-1----:R-:W-:-:S06]  /*e320*/  FFMA.FTZ R0, R195, c[0x0][0x23c], -R7 ;  /* 0x00008f00c3007a23 */ /* 0x002fcc0000010807 */
[----:B------:R1:W-:Y:S02]  /*e330*/  MUFU.EX2 R196, R0 ;  /* 0x0000000000c47308 */ /* 0x0003e40000000800 */
[----:B-1----:R-:W-:-:S06]  /*e340*/  FFMA.FTZ R0, R167, c[0x0][0x23c], -R7 ;  /* 0x00008f00a7007a23 */ /* 0x002fcc0000010807 */
[----:B------:R1:W2:Y:S02]  /*e350*/  MUFU.EX2 R48, R0 ;  /* 0x0000000000307308 */ /* 0x0002a40000000800 */
[----:B-1----:R-:W-:-:S06]  /*e360*/  FFMA.FTZ R0, R209, c[0x0][0x23c], -R6 ;  /* 0x00008f00d1007a23 */ /* 0x002fcc0000010806 */
[----:B------:R1:W3:Y:S01]  /*e370*/  MUFU.EX2 R24, R0 ;  /* 0x0000000000187308 */ /* 0x0002e20000000800 */
[----:B------:R-:W-:Y:S01]  /*e380*/  HMMA.16816.F32 R28, R8, R18, R88 ;  /* 0x00000012081c723c */ /* 0x000fe20000001858 */
[----:B-1----:R-:W-:-:S06]  /*e390*/  FFMA.FTZ R0, R197, c[0x0][0x23c], -R6 ;  /* 0x00008f00c5007a23 */ /* 0x002fcc0000010806 */
[----:B------:R1:W-:Y:S02]  /*e3a0*/  MUFU.EX2 R189, R0 ;  /* 0x0000000000bd7308 */ /* 0x0003e40000000800 */
[----:B-1----:R-:W-:-:S06]  /*e3b0*/  FFMA.FTZ R0, R168, c[0x0][0x23c], -R6 ;  /* 0x00008f00a8007a23 */ /* 0x002fcc0000010806 */
[----:B------:R1:W-:Y:S01]  /*e3c0*/  MUFU.EX2 R198, R0 ;  /* 0x0000000000c67308 */ /* 0x0003e20000000800 */
[----:B------:R-:W-:Y:S02]  /*e3d0*/  MOV R50, R206 ;  /* 0x000000ce00327202 */ /* 0x000fe40000000f00 */
[----:B------:R-:W-:Y:S01]  /*e3e0*/  MOV R206, R252 ;  /* 0x000000fc00ce7202 */ /* 0x000fe20000000f00 */
[----:B-1----:R-:W-:-:S04]  /*e3f0*/  FFMA.FTZ R0, R148, c[0x0][0x23c], -R6 ;  /* 0x00008f0094007a23 */ /* 0x002fc80000010806 */
[----:B------:R1:W-:Y:S01]  /*e400*/  MUFU.EX2 R9, R0 ;  /* 0x0000000000097308 */ /* 0x0003e20000000800 */
[----:B------:R-:W-:Y:S01]  /*e410*/  MOV R47, R63 ;  /* 0x0000003f002f7202 */ /* 0x000fe20000000f00 */
[----:B------:R-:W-:Y:S02]  /*e420*/  IMAD.MOV.U32 R63, RZ, RZ, R208 ;  /* 0x000000ffff3f7224 */ /* 0x000fe400078e00d0 */
[----:B-1----:R-:W-:-:S04]  /*e430*/  FFMA.FTZ R0, R211, c[0x0][0x23c], -R5 ;  /* 0x00008f00d3007a23 */ /* 0x002fc80000010805 */
[----:B------:R1:W4:Y:S01]  /*e440*/  MUFU.EX2 R8, R0 ;  /* 0x0000000000087308 */ /* 0x0003220000000800 */
[----:B------:R-:W-:Y:S01]  /*e450*/  IMAD.MOV.U32 R208, RZ, RZ, R251 ;  /* 0x000000ffffd07224 */ /* 0x000fe200078e00fb */
[----:B--2---:R-:W-:Y:S01]  /*e460*/  MOV R197, R48 ;  /* 0x0000003000c57202 */ /* 0x004fe20000000f00 */
[----:B------:R-:W-:Y:S01]  /*e470*/  HMMA.16816.F32 R52, R12, R18, R20 ;  /* 0x000000120c34723c */ /* 0x000fe20000001814 */
[----:B------:R-:W-:Y:S01]  /*e480*/  MOV R45, R61 ;  /* 0x0000003d002d7202 */ /* 0x000fe20000000f00 */
[----:B------:R-:W2:Y:S01]  /*e490*/  LDSM.16.MT88.4 R12, [R213+0xa000] ;  /* 0x00a00000d50c783b */ /* 0x000ea20000004200 */
[----:B-1----:R-:W-:Y:S01]  /*e4a0*/  FFMA.FTZ R0, R201, c[0x0][0x23c], -R5 ;  /* 0x00008f00c9007a23 */ /* 0x002fe20000010805 */
[----:B------:R-:W-:Y:S01]  /*e4b0*/  MOV R48, R207 ;  /* 0x000000cf00307202 */ /* 0x000fe20000000f00 */
[----:B------:R-:W-:Y:S02]  /*e4c0*/  IMAD.MOV.U32 R46, RZ, RZ, R62 ;  /* 0x000000ffff2e7224 */ /* 0x000fe400078e003e */
[----:B------:R-:W-:Y:S01]  /*e4d0*/  IMAD.MOV.U32 R92, RZ, RZ, R2 ;  /* 0x000000ffff5c7224 */ /* 0x000fe200078e0002 */
[----:B------:R1:W1:Y:S01]  /*e4e0*/  MUFU.EX2 R252, R0 ;  /* 0x0000000000fc7308 */ /* 0x0002620000000800 */
[----:B------:R-:W-:Y:S01]  /*e4f0*/  MOV R61, R248 ;  /* 0x000000f8003d7202 */ /* 0x000fe20000000f00 */
[----:B------:R-:W-:Y:S01]  /*e500*/  IMAD.MOV.U32 R26, RZ, RZ, R51 ;  /* 0x000000ffff1a7224 */ /* 0x000fe200078e0033 */
[----:B------:R-:W-:Y:S01]  /*e510*/  MOV R207, R249 ;  /* 0x000000f900cf7202 */ /* 0x000fe20000000f00 */
[----:B------:R-:W-:Y:S01]  /*e520*/  FFMA.FTZ R25, R178, c[0x0][0x23c], -R5 ;  /* 0x00008f00b2197a23 */ /* 0x000fe20000010805 */
        /* <DEDUP_REMOVED lines=21> */
[--C-:B------:R-:W-:Y:S01]  /*e680*/  FFMA.FTZ R158, R158, c[0x0][0x23c], -R5.reuse ;  /* 0x00008f009e9e7a23 */ /* 0x100fe20000010805 */
[----:B------:R-:W-:Y:S01]  /*e690*/  F2FP.PACK_AB R10, R197, R196 ;  /* 0x000000c4c50a723e */ /* 0x000fe200000000ff */
[----:B-1----:R-:W-:Y:S01]  /*e6a0*/  FFMA.FTZ R0, R174, c[0x0][0x23c], -R5 ;  /* 0x00008f00ae007a23 */ /* 0x002fe20000010805 */
[----:B------:R-:W-:Y:S03]  /*e6b0*/  LDSM.16.MT88.4 R16, [R214+0xa000] ;  /* 0x00a00000d610783b */ /* 0x000fe60000004200 */
[----:B------:R1:W-:Y:S01]  /*e6c0*/  MUFU.EX2 R251, R0 ;  /* 0x0000000000fb7308 */ /* 0x0003e20000000800 */
[----:B------:R-:W-:Y:S01]  /*e6d0*/  IMAD.MOV.U32 R94, RZ, RZ, R207 ;  /* 0x000000ffff5e7224 */ /* 0x000fe200078e00cf */
[----:B------:R-:W-:-:S02]  /*e6e0*/  MOV R207, R248 ;  /* 0x000000f800cf7202 */ /* 0x000fc40000000f00 */
[----:B------:R-:W-:Y:S01]  /*e6f0*/  MOV R62, R233 ;  /* 0x000000e9003e7202 */ /* 0x000fe20000000f00 */
[----:B-1----:R-:W-:-:S04]  /*e700*/  FFMA.FTZ R0, R173, c[0x0][0x23c], -R5 ;  /* 0x00008f00ad007a23 */ /* 0x002fc80000010805 */
[----:B------:R1:W-:Y:S01]  /*e710*/  MUFU.EX2 R249, R0 ;  /* 0x0000000000f97308 */ /* 0x0003e20000000800 */
[----:B------:R-:W-:Y:S02]  /*e720*/  IMAD.MOV.U32 R233, RZ, RZ, R74 ;  /* 0x000000ffffe97224 */ /* 0x000fe400078e004a */
[--C-:B------:R-:W-:Y:S02]  /*e730*/  FFMA.FTZ R2, R185, c[0x0][0x23c], -R3.reuse ;  /* 0x00008f00b9027a23 */ /* 0x100fe40000010803 */
[----:B-1----:R-:W-:-:S04]  /*e740*/  FFMA.FTZ R0, R250, c[0x0][0x23c], -R3 ;  /* 0x00008f00fa007a23 */ /* 0x002fc80000010803 */
[----:B------:R1:W-:Y:S01]  /*e750*/  MUFU.EX2 R248, R0 ;  /* 0x0000000000f87308 */ /* 0x0003e20000000800 */
[----:B------:R-:W-:Y:S01]  /*e760*/  MOV R93, R233 ;  /* 0x000000e9005d7202 */ /* 0x000fe20000000f00 */
[----:B-1----:R-:W-:-:S06]  /*e770*/  FFMA.FTZ R0, R232, c[0x0][0x23c], -R3 ;  /* 0x00008f00e8007a23 */ /* 0x002fcc0000010803 */
[----:B------:R1:W-:Y:S08]  /*e780*/  MUFU.EX2 R247, R0 ;  /* 0x0000000000f77308 */ /* 0x0003f00000000800 */
[----:B------:R-:W-:Y:S01]  /*e790*/  MUFU.EX2 R233, R2 ;  /* 0x0000000200e97308 */ /* 0x000fe20000000800 */
[----:B-1----:R-:W-:-:S07]  /*e7a0*/  FFMA.FTZ R0, R181, c[0x0][0x23c], -R3 ;  /* 0x00008f00b5007a23 */ /* 0x002fce0000010803 */
[----:B------:R-:W1:Y:S01]  /*e7b0*/  MUFU.EX2 R232, R0 ;  /* 0x0000000000e87308 */ /* 0x000e620000000800 */
[----:B------:R-:W-:Y:S01]  /*e7c0*/  MOV R51, R205 ;  /* 0x000000cd00337202 */ /* 0x000fe20000000f00 */
[--C-:B------:R-:W-:Y:S01]  /*e7d0*/  FFMA.FTZ R22, R162, c[0x0][0x23c], -R5.reuse ;  /* 0x00008f00a2167a23 */ /* 0x100fe20000010805 */
[----:B---3--:R-:W-:Y:S01]  /*e7e0*/  MOV R178, R24 ;  /* 0x0000001800b27202 */ /* 0x008fe20000000f00 */
[----:B------:R-:W-:Y:S01]  /*e7f0*/  FFMA.FTZ R24, R175, c[0x0][0x23c], -R5 ;  /* 0x00008f00af187a23 */ /* 0x000fe20000010805 */
[----:B------:R-:W-:Y:S01]  /*e800*/  MOV R205, R169 ;  /* 0x000000a900cd7202 */ /* 0x000fe20000000f00 */
[----:B----4-:R-:W-:Y:S01]  /*e810*/  IMAD.MOV.U32 R175, RZ, RZ, R8 ;  /* 0x000000ffffaf7224 */ /* 0x010fe200078e0008 */
[----:B------:R-:W-:Y:S02]  /*e820*/  MOV R162, R95 ;  /* 0x0000005f00a27202 */ /* 0x000fe40000000f00 */
[----:B------:R-:W-:Y:S01]  /*e830*/  MOV R95, R26 ;  /* 0x0000001a005f7202 */ /* 0x000fe20000000f00 */
[--C-:B------:R-:W-:Y:S01]  /*e840*/  FFMA.FTZ R169, R68, c[0x0][0x23c], -R7.reuse ;  /* 0x00008f0044a97a23 */ /* 0x100fe20000010807 */
[----:B------:R-:W-:Y:S01]  /*e850*/  MOV R195, R51 ;  /* 0x0000003300c37202 */ /* 0x000fe20000000f00 */
[----:B------:R-:W-:Y:S01]  /*e860*/  IMAD.MOV.U32 R51, RZ, RZ, R206 ;  /* 0x000000ffff337224 */ /* 0x000fe200078e00ce */
        /* <DEDUP_REMOVED lines=11> */
[--C-:B------:R-:W-:Y:S01]  /*e920*/  FFMA.FTZ R151, R135, c[0x0][0x23c], -R6.reuse ;  /* 0x00008f0087977a23 */ /* 0x100fe20000010806 */
[----:B-1----:R-:W-:Y:S01]  /*e930*/  F2FP.PACK_AB R7, R232, R233 ;  /* 0x000000e9e807723e */ /* 0x002fe200000000ff */
[----:B------:R-:W-:-:S02]  /*e940*/  FFMA.FTZ R170, R132, c[0x0][0x23c], -R6 ;  /* 0x00008f0084aa7a23 */ /* 0x000fc40000010806 */
[--C-:B------:R-:W-:Y:S02]  /*e950*/  FFMA.FTZ R172, R130, c[0x0][0x23c], -R6.reuse ;  /* 0x00008f0082ac7a23 */ /* 0x100fe40000010806 */
[--C-:B------:R-:W-:Y:S02]  /*e960*/  FFMA.FTZ R173, R129, c[0x0][0x23c], -R6.reuse ;  /* 0x00008f0081ad7a23 */ /* 0x100fe40000010806 */
[----:B------:R-:W-:Y:S01]  /*e970*/  FFMA.FTZ R174, R128, c[0x0][0x23c], -R6 ;  /* 0x00008f0080ae7a23 */ /* 0x000fe20000010806 */
[----:B------:R-:W-:Y:S01]  /*e980*/  F2FP.PACK_AB R6, R249, R251 ;  /* 0x000000fbf906723e */ /* 0x000fe200000000ff */
[----:B------:R-:W-:Y:S01]  /*e990*/  FFMA.FTZ R23, R171, c[0x0][0x23c], -R5 ;  /* 0x00008f00ab177a23 */ /* 0x000fe20000010805 */
[----:B------:R-:W-:Y:S01]  /*e9a0*/  F2FP.PACK_AB R5, R247, R248 ;  /* 0x000000f8f705723e */ /* 0x000fe200000000ff */
[----:B------:R-:W-:Y:S01]  /*e9b0*/  IMAD.MOV.U32 R95, RZ, RZ, R44 ;  /* 0x000000ffff5f7224 */ /* 0x000fe200078e002c */
[----:B------:R-:W-:Y:S02]  /*e9c0*/  MOV R44, R45 ;  /* 0x0000002d002c7202 */ /* 0x000fe40000000f00 */
[----:B------:R-:W-:-:S02]  /*e9d0*/  F2FP.PACK_AB R8, R190, R162 ;  /* 0x000000a2be08723e */ /* 0x000fc400000000ff */
[----:B------:R-:W-:Y:S02]  /*e9e0*/  F2FP.PACK_AB R9, R189, R178 ;  /* 0x000000b2bd09723e */ /* 0x000fe400000000ff */
[----:B------:R-:W-:Y:S02]  /*e9f0*/  F2FP.PACK_AB R11, R250, R198 ;  /* 0x000000c6fa0b723e */ /* 0x000fe400000000ff */
        /* <DEDUP_REMOVED lines=10> */
[-C--:B--2---:R-:W-:Y:S07]  /*eaa0*/  HMMA.16816.F32 R60, R4, R12.reuse, R112 ;  /* 0x0000000c043c723c */ /* 0x084fee0000001870 */
[----:B------:R-:W-:Y:S01]  /*eab0*/  MOV R114, R56 ;  /* 0x0000003800727202 */ /* 0x000fe20000000f00 */
[----:B------:R-:W-:Y:S01]  /*eac0*/  HMMA.16816.F32 R132, R8, R12, R116 ;  /* 0x0000000c0884723c */ /* 0x000fe20000001874 */
[----:B------:R-:W-:-:S02]  /*ead0*/  MOV R113, R57 ;  /* 0x0000003900717202 */ /* 0x000fc40000000f00 */
[----:B------:R-:W-:-:S05]  /*eae0*/  MOV R112, R59 ;  /* 0x0000003b00707202 */ /* 0x000fca0000000f00 */
[-C--:B------:R-:W-:Y:S08]  /*eaf0*/  HMMA.16816.F32 R56, R4, R14.reuse, R108 ;  /* 0x0000000e0438723c */ /* 0x080ff0000000186c */
[----:B------:R-:W-:Y:S01]  /*eb00*/  HMMA.16816.F32 R128, R8, R14, R104 ;  /* 0x0000000e0880723c */ /* 0x000fe20000001868 */
[----:B------:R-:W1:Y:S01]  /*eb10*/  LDSM.16.MT88.4 R12, [R216+0xa000] ;  /* 0x00a00000d80c783b */ /* 0x000e620000004200 */
        /* <DEDUP_REMOVED lines=15> */
[----:B------:R-:W-:Y:S01]  /*ec10*/  IMAD.MOV.U32 R3, RZ, RZ, R127 ;  /* 0x000000ffff037224 */ /* 0x000fe200078e007f */
[----:B------:R-:W-:Y:S01]  /*ec20*/  MOV R163, R45 ;  /* 0x0000002d00a37202 */ /* 0x000fe20000000f00 */
[----:B------:R-:W-:Y:S01]  /*ec30*/  IMAD.MOV.U32 R161, RZ, RZ, R44 ;  /* 0x000000ffffa17224 */ /* 0x000fe200078e002c */
[----:B------:R-:W-:Y:S01]  /*ec40*/  MOV R110, R46 ;  /* 0x0000002e006e7202 */ /* 0x000fe20000000f00 */
[----:B------:R-:W-:Y:S01]  /*ec50*/  IMAD.MOV.U32 R176, RZ, RZ, R47 ;  /* 0x000000ffffb07224 */ /* 0x000fe200078e002f */
[----:B------:R-:W-:Y:S01]  /*ec60*/  MOV R108, R48 ;  /* 0x00000030006c7202 */ /* 0x000fe20000000f00 */
[----:B-1----:R-:W-:Y:S07]  /*ec70*/  HMMA.16816.F32 R124, R8, R12, R96 ;  /* 0x0000000c087c723c */ /* 0x002fee0000001860 */
[----:B------:R-:W-:Y:S01]  /*ec80*/  IMAD.MOV.U32 R96, RZ, RZ, R49 ;  /* 0x000000ffff607224 */ /* 0x000fe200078e0031 */
[----:B------:R-:W-:Y:S01]  /*ec90*/  MOV R97, R50 ;  /* 0x0000003200617202 */ /* 0x000fe20000000f00 */
[----:B------:R-:W-:Y:S01]  /*eca0*/  HMMA.16816.F32 R44, R4, R14, R80 ;  /* 0x0000000e042c723c */ /* 0x000fe20000001850 */
[----:B------:R-:W-:-:S07]  /*ecb0*/  MOV R98, R51 ;  /* 0x0000003300627202 */ /* 0x000fce0000000f00 */
[----:B------:R-:W-:Y:S08]  /*ecc0*/  HMMA.16816.F32 R48, R4, R12, R84 ;  /* 0x0000000c0430723c */ /* 0x000ff00000001854 */
[----:B------:R-:W-:Y:S01]  /*ecd0*/  HMMA.16816.F32 R116, R8, R14, R76 ;  /* 0x0000000e0874723c */ /* 0x000fe2000000184c */
[----:B------:R-:W1:Y:S01]  /*ece0*/  LDSM.16.MT88.4 R12, [R215+0xa000] ;  /* 0x00a00000d70c783b */ /* 0x000e620000004200 */
[----:B------:R-:W-:Y:S01]  /*ecf0*/  MOV R85, R205 ;  /* 0x000000cd00557202 */ /* 0x000fe20000000f00 */
[----:B------:R-:W-:Y:S01]  /*ed00*/  IMAD.MOV.U32 R87, RZ, RZ, R210 ;  /* 0x000000ffff577224 */ /* 0x000fe200078e00d2 */
[----:B------:R-:W-:Y:S04]  /*ed10*/  MUFU.EX2 R211, R22 ;  /* 0x0000001600d37308 */ /* 0x000fe80000000800 */
[C---:B------:R-:W-:Y:S04]  /*ed20*/  HMMA.16816.F32 R40, R4.reuse, R16, R40 ;  /* 0x000000100428723c */ /* 0x040fe80000001828 */
[----:B------:R-:W2:Y:S04]  /*ed30*/  MUFU.EX2 R210, R23 ;  /* 0x0000001700d27308 */ /* 0x000ea80000000800 */
[----:B------:R-:W-:Y:S04]  /*ed40*/  HMMA.16816.F32 R36, R4, R18, R36 ;  /* 0x000000120424723c */ /* 0x000fe80000001824 */
[----:B------:R-:W-:Y:S04]  /*ed50*/  MUFU.EX2 R204, R21 ;  /* 0x0000001500cc7308 */ /* 0x000fe80000000800 */
[C---:B------:R-:W-:Y:S04]  /*ed60*/  HMMA.16816.F32 R104, R8.reuse, R16, R120 ;  /* 0x000000100868723c */ /* 0x040fe80000001878 */
[----:B------:R3:W4:Y:S04]  /*ed70*/  MUFU.EX2 R205, R20 ;  /* 0x0000001400cd7308 */ /* 0x0007280000000800 */
[----:B------:R-:W-:Y:S01]  /*ed80*/  HMMA.16816.F32 R100, R8, R18, R100 ;  /* 0x000000120864723c */ /* 0x000fe20000001864 */
[----:B------:R-:W-:Y:S01]  /*ed90*/  LDSM.16.MT88.4 R16, [R216+0xa800] ;  /* 0x00a80000d810783b */ /* 0x000fe20000004200 */
[----:B------:R-:W-:-:S03]  /*eda0*/  IMAD.MOV.U32 R99, RZ, RZ, R206 ;  /* 0x000000ffff637224 */ /* 0x000fc600078e00ce */
[----:B---3--:R-:W3:Y:S01]  /*edb0*/  LDSM.16.MT88.4 R20, [R213+0xa800] ;  /* 0x00a80000d514783b */ /* 0x008ee20000004200 */
[----:B------:R-:W-:Y:S01]  /*edc0*/  FADD.FTZ R0, R93, R92 ;  /* 0x0000005c5d007221 */ /* 0x000fe20000010000 */
[----:B------:R-:W-:Y:S01]  /*edd0*/  MOV R111, R95 ;  /* 0x0000005f006f7202 */ /* 0x000fe20000000f00 */
[----:B------:R-:W-:Y:S01]  /*ede0*/  IMAD.MOV.U32 R115, RZ, RZ, R94 ;  /* 0x000000ffff737224 */ /* 0x000fe200078e005e */
[----:B-1----:R-:W-:Y:S01]  /*edf0*/  HMMA.16816.F32 R32, R4, R12, R32 ;  /* 0x0000000c0420723c */ /* 0x002fe20000001820 */
[----:B------:R-:W-:Y:S01]  /*ee00*/  FADD.FTZ R0, R201, R0 ;  /* 0x00000000c9007221 */ /* 0x000fe20000010000 */
[----:B------:R-:W-:Y:S01]  /*ee10*/  MOV R86, R208 ;  /* 0x000000d000567202 */ /* 0x000fe20000000f00 */
[----:B------:R-:W-:-:S05]  /*ee20*/  IMAD.MOV.U32 R201, RZ, RZ, R209 ;  /* 0x000000ffffc97224 */ /* 0x000fca00078e00d1 */
[----:B------:R-:W-:Y:S01]  /*ee30*/  HMMA.16816.F32 R28, R4, R14, R28 ;  /* 0x0000000e041c723c */ /* 0x000fe2000000181c */
[----:B------:R-:W-:Y:S06]  /*ee40*/  MUFU.EX2 R206, R25 ;  /* 0x0000001900ce7308 */ /* 0x000fec0000000800 */
[----:B------:R-:W-:Y:S01]  /*ee50*/  FADD.FTZ R5, R97, R96 ;  /* 0x0000006061057221 */ /* 0x000fe20000010000 */
[----:B------:R-:W-:Y:S01]  /*ee60*/  HMMA.16816.F32 R92, R8, R12, R64 ;  /* 0x0000000c085c723c */ /* 0x000fe20000001840 */
[----:B------:R-:W-:Y:S02]  /*ee70*/  MOV R97, R98 ;  /* 0x0000006200617202 */ /* 0x000fe40000000f00 */
[----:B------:R-:W-:Y:S01]  /*ee80*/  MOV R98, R99 ;  /* 0x0000006300627202 */ /* 0x000fe20000000f00 */
[----:B------:R1:W1:Y:S01]  /*ee90*/  MUFU.EX2 R208, R24 ;  /* 0x0000001800d07308 */ /* 0x0002620000000800 */
[----:B------:R-:W-:-:S03]  /*eea0*/  MOV R99, R207 ;  /* 0x000000cf00637202 */ /* 0x000fc60000000f00 */
[----:B------:R-:W-:Y:S01]  /*eeb0*/  HMMA.16816.F32 R88, R8, R14, R52 ;  /* 0x0000000e0858723c */ /* 0x000fe20000001834 */
[----:B------:R-:W3:Y:S04]  /*eec0*/  LDSM.16.MT88.4 R12, [R214+0xa800] ;  /* 0x00a80000d60c783b */ /* 0x000ee80000004200 */
[----:B------:R-:W3:Y:S01]  /*eed0*/  LDSM.16.MT88.4 R8, [R215+0xa800] ;  /* 0x00a80000d708783b */ /* 0x000ee20000004200 */
[----:B------:R4:W-:Y:S08]  /*eee0*/  MUFU.EX2 R207, R2 ;  /* 0x0000000200cf7308 */ /* 0x0009f00000000800 */
[----:B------:R-:W3:Y:S01]  /*eef0*/  MUFU.EX2 R209, R26 ;  /* 0x0000001a00d17308 */ /* 0x000ee20000000800 */
[----:B------:R-:W-:-:S02]  /*ef00*/  FADD.FTZ R3, R3, R85 ;  /* 0x0000005503037221 */ /* 0x000fc40000010000 */
[----:B------:R-:W-:Y:S01]  /*ef10*/  FADD.FTZ R4, R87, R86 ;  /* 0x0000005657047221 */ /* 0x000fe20000010000 */
[----:B--2---:R-:W-:Y:S01]  /*ef20*/  F2FP.PACK_AB R6, R211, R210 ;  /* 0x000000d2d306723e */ /* 0x004fe200000000ff */
[----:B-1----:R-:W-:Y:S01]  /*ef30*/  FADD.FTZ R24, R108, R5 ;  /* 0x000000056c187221 */ /* 0x002fe20000010000 */
[----:B----4-:R-:W-:Y:S01]  /*ef40*/  F2FP.PACK_AB R5, R205, R204 ;  /* 0x000000cccd05723e */ /* 0x010fe200000000ff */
[----:B------:R-:W-:Y:S02]  /*ef50*/  FADD.FTZ R2, R97, R3 ;  /* 0x0000000361027221 */ /* 0x000fe40000010000 */
[----:B------:R-:W-:Y:S01]  /*ef60*/  FADD.FTZ R3, R98, R4 ;  /* 0x0000000462037221 */ /* 0x000fe20000010000 */
[----:B------:R-:W-:Y:S02]  /*ef70*/  F2FP.PACK_AB R4, R208, R206 ;  /* 0x000000ced004723e */ /* 0x000fe400000000ff */
[----:B---3--:R-:W-:Y:S01]  /*ef80*/  F2FP.PACK_AB R7, R209, R207 ;  /* 0x000000cfd107723e */ /* 0x008fe200000000ff */
[----:B------:R-:W-:Y:S01]  /*ef90*/  FADD.FTZ R0, R109, R0 ;  /* 0x000000006d007221 */ /* 0x000fe20000010000 */
[----:B------:R-:W-:Y:S01]  /*efa0*/  MOV R55, R110 ;  /* 0x0000006e00377202 */ /* 0x000fe20000000f00 */
[----:B------:R-:W-:-:S04]  /*efb0*/  IMAD.MOV.U32 R54, RZ, RZ, R111 ;  /* 0x000000ffff367224 */ /* 0x000fc800078e006f */
[C---:B------:R-:W-:Y:S01]  /*efc0*/  HMMA.16816.F32 R108, R4.reuse, R22, R56 ;  /* 0x00000016046c723c */ /* 0x040fe20000001838 */
[----:B------:R-:W-:Y:S06]  /*efd0*/  MUFU.EX2 R122, R138 ;  /* 0x0000008a007a7308 */ /* 0x000fec0000000800 */
[----:B------:R-:W-:Y:S01]  /*efe0*/  MOV R56, R99 ;  /* 0x0000006300387202 */ /* 0x000fe20000000f00 */
[----:B------:R-:W-:Y:S01]  /*eff0*/  IMAD.MOV.U32 R57, RZ, RZ, R201 ;  /* 0x000000ffff397224 */ /* 0x000fe200078e00c9 */
[----:B------:R-:W-:Y:S01]  /*f000*/  HMMA.16816.F32 R96, R4, R16, R48 ;  /* 0x000000100460723c */ /* 0x000fe20000001830 */
[----:B------:R-:W-:Y:S01]  /*f010*/  MOV R58, R200 ;  /* 0x000000c8003a7202 */ /* 0x000fe20000000f00 */
[----:B------:R-:W-:Y:S01]  /*f020*/  MUFU.EX2 R120, R74 ;  /* 0x0000004a00787308 */ /* 0x000fe20000000800 */
[----:B------:R-:W-:-:S04]  /*f030*/  MOV R59, R202 ;  /* 0x000000ca003b7202 */ /* 0x000fc80000000f00 */
[----:B------:R-:W-:-:S03]  /*f040*/  IMAD.MOV.U32 R51, RZ, RZ, R203 ;  /* 0x000000ffff337224 */ /* 0x000fc600078e00cb */
[----:B------:R-:W-:Y:S08]  /*f050*/  MUFU.EX2 R200, R137 ;  /* 0x0000008900c87308 */ /* 0x000ff00000000800 */
[----:B------:R-:W-:Y:S08]  /*f060*/  MUFU.EX2 R202, R136 ;  /* 0x0000008800ca7308 */ /* 0x000ff00000000800 */
[----:B------:R-:W-:Y:S08]  /*f070*/  MUFU.EX2 R203, R75 ;  /* 0x0000004b00cb7308 */ /* 0x000ff00000000800 */
[----:B------:R-:W1:Y:S08]  /*f080*/  MUFU.EX2 R121, R69 ;  /* 0x0000004500797308 */ /* 0x000e700000000800 */
[----:B------:R-:W-:Y:S08]  /*f090*/  MUFU.EX2 R123, R68 ;  /* 0x00000044007b7308 */ /* 0x000ff00000000800 */
[----:B------:R2:W3:Y:S01]  /*f0a0*/  MUFU.EX2 R201, R27 ;  /* 0x0000001b00c97308 */ /* 0x0004e20000000800 */
[----:B------:R-:W-:Y:S01]  /*f0b0*/  MOV R53, R112 ;  /* 0x0000007000357202 */ /* 0x000fe20000000f00 */
[----:B------:R-:W-:Y:S01]  /*f0c0*/  IMAD.MOV.U32 R25, RZ, RZ, R114 ;  /* 0x000000ffff197224 */ /* 0x000fe200078e0072 */
[----:B------:R-:W-:-:S02]  /*f0d0*/  MOV R26, R113 ;  /* 0x00000071001a7202 */ /* 0x000fc40000000f00 */
[----:B------:R-:W-:Y:S01]  /*f0e0*/  MOV R52, R115 ;  /* 0x0000007300347202 */ /* 0x000fe20000000f00 */
        /* <DEDUP_REMOVED lines=9> */
[----:B--2---:R-:W-:Y:S01]  /*f180*/  FADD.FTZ R27, R59, R4 ;  /* 0x000000043b1b7221 */ /* 0x004fe20000010000 */
[----:B------:R-:W-:Y:S02]  /*f190*/  F2FP.PACK_AB R4, R200, R122 ;  /* 0x0000007ac804723e */ /* 0x000fe400000000ff */
[----:B---3--:R-:W-:Y:S01]  /*f1a0*/  F2FP.PACK_AB R7, R201, R123 ;  /* 0x0000007bc907723e */ /* 0x008fe200000000ff */
[----:B------:R-:W-:Y:S01]  /*f1b0*/  FADD.FTZ R0, R58, R0 ;  /* 0x000000003a007221 */ /* 0x000fe20000010000 */
[----:B------:R-:W-:Y:S01]  /*f1c0*/  MOV R138, R53 ;  /* 0x00000035008a7202 */ /* 0x000fe20000000f00 */
[----:B------:R-:W-:Y:S01]  /*f1d0*/  FADD.FTZ R2, R57, R24 ;  /* 0x0000001839027221 */ /* 0x000fe20000010000 */
[----:B------:R-:W-:Y:S01]  /*f1e0*/  MOV R136, R54 ;  /* 0x0000003600887202 */ /* 0x000fe20000000f00 */
[----:B------:R-:W-:Y:S02]  /*f1f0*/  FADD.FTZ R3, R56, R3 ;  /* 0x0000000338037221 */ /* 0x000fe40000010000 */
[----:B------:R-:W-:Y:S01]  /*f200*/  FADD.FTZ R24, R52, R0 ;  /* 0x0000000034187221 */ /* 0x000fe20000010000 */
[----:B------:R-:W-:Y:S01]  /*f210*/  HMMA.16816.F32 R56, R4, R20, R132 ;  /* 0x000000140438723c */ /* 0x000fe20000001884 */
[----:B------:R-:W-:-:S07]  /*f220*/  IMAD.MOV.U32 R137, RZ, RZ, R55 ;  /* 0x000000ffff897224 */ /* 0x000fce00078e0037 */
[C---:B------:R-:W-:Y:S01]  /*f230*/  HMMA.16816.F32 R48, R4.reuse, R22, R128 ;  /* 0x000000160430723c */ /* 0x040fe20000001880 */
        /* <DEDUP_REMOVED lines=20> */
[----:B------:R-:W-:-:S03]  /*f380*/  FADD.FTZ R4, R234, R24 ;  /* 0x00000018ea047221 */ /* 0x000fc60000010000 */
[----:B------:R1:W-:Y:S01]  /*f390*/  MUFU.EX2 R94, R147 ;  /* 0x00000093005e7308 */ /* 0x0003e20000000800 */
[----:B------:R-:W-:-:S07]  /*f3a0*/  FADD.FTZ R3, R136, R27 ;  /* 0x0000001b88037221 */ /* 0x000fce0000010000 */
[----:B------:R-:W1:Y:S01]  /*f3b0*/  MUFU.EX2 R93, R148 ;  /* 0x00000094005d7308 */ /* 0x000e620000000800 */
[----:B------:R-:W-:-:S07]  /*f3c0*/  FADD.FTZ R2, R236, R26 ;  /* 0x0000001aec027221 */ /* 0x000fce0000010000 */
[----:B------:R-:W-:Y:S01]  /*f3d0*/  MUFU.EX2 R92, R149 ;  /* 0x00000095005c7308 */ /* 0x000fe20000000800 */
[----:B------:R-:W-:-:S07]  /*f3e0*/  FADD.FTZ R0, R235, R25 ;  /* 0x00000019eb007221 */ /* 0x000fce0000010000 */
[----:B------:R-:W-:Y:S01]  /*f3f0*/  MUFU.EX2 R91, R150 ;  /* 0x00000096005b7308 */ /* 0x000fe20000000800 */
[----:B------:R-:W-:-:S07]  /*f400*/  FADD.FTZ R25, R228, R4 ;  /* 0x00000004e4197221 */ /* 0x000fce0000010000 */
[----:B------:R-:W-:Y:S08]  /*f410*/  MUFU.EX2 R90, R151 ;  /* 0x00000097005a7308 */ /* 0x000ff00000000800 */
[----:B------:R-:W1:Y:S08]  /*f420*/  MUFU.EX2 R89, R152 ;  /* 0x0000009800597308 */ /* 0x000e700000000800 */
[----:B------:R-:W-:Y:S08]  /*f430*/  MUFU.EX2 R88, R153 ;  /* 0x0000009900587308 */ /* 0x000ff00000000800 */
[----:B------:R-:W2:Y:S01]  /*f440*/  MUFU.EX2 R75, R154 ;  /* 0x0000009a004b7308 */ /* 0x000ea20000000800 */
[----:B-1----:R-:W-:Y:S01]  /*f450*/  F2FP.PACK_AB R4, R117, R116 ;  /* 0x000000747504723e */ /* 0x002fe200000000ff */
[----:B------:R-:W-:Y:S01]  /*f460*/  FADD.FTZ R3, R231, R3 ;  /* 0x00000003e7037221 */ /* 0x000fe20000010000 */
[----:B------:R-:W-:-:S02]  /*f470*/  F2FP.PACK_AB R5, R101, R102 ;  /* 0x000000666505723e */ /* 0x000fc400000000ff */
[----:B------:R-:W-:Y:S02]  /*f480*/  F2FP.PACK_AB R6, R104, R118 ;  /* 0x000000766806723e */ /* 0x000fe400000000ff */
        /* <DEDUP_REMOVED lines=19> */
[----:B------:R-:W-:Y:S01]  /*f5c0*/  FADD.FTZ R24, R180, R2 ;  /* 0x00000002b4187221 */ /* 0x000fe20000010000 */
[----:B------:R-:W-:Y:S01]  /*f5d0*/  MOV R129, R171 ;  /* 0x000000ab00817202 */ /* 0x000fe20000000f00 */
[----:B------:R-:W-:Y:S01]  /*f5e0*/  IMAD.MOV.U32 R124, RZ, RZ, R187 ;  /* 0x000000ffff7c7224 */ /* 0x000fe200078e00bb */
[----:B------:R-:W-:Y:S01]  /*f5f0*/  MOV R130, R181 ;  /* 0x000000b500827202 */ /* 0x000fe20000000f00 */
[----:B------:R-:W-:Y:S01]  /*f600*/  IMAD.MOV.U32 R136, RZ, RZ, R176 ;  /* 0x000000ffff887224 */ /* 0x000fe200078e00b0 */
[C---:B--2---:R-:W-:Y:S01]  /*f610*/  HMMA.16816.F32 R96, R4.reuse, R16, R96 ;  /* 0x000000100460723c */ /* 0x044fe20000001860 */
[----:B------:R-:W-:Y:S01]  /*f620*/  FADD.FTZ R27, R223, R0 ;  /* 0x00000000df1b7221 */ /* 0x000fe20000010000 */
[----:B------:R-:W-:Y:S01]  /*f630*/  MOV R133, R179 ;  /* 0x000000b300857202 */ /* 0x000fe20000000f00 */
[----:B------:R-:W-:Y:S01]  /*f640*/  IMAD.MOV.U32 R127, RZ, RZ, R186 ;  /* 0x000000ffff7f7224 */ /* 0x000fe200078e00ba */
[----:B------:R-:W-:Y:S01]  /*f650*/  MOV R132, R177 ;  /* 0x000000b100847202 */ /* 0x000fe20000000f00 */
[----:B------:R-:W-:Y:S01]  /*f660*/  IMAD.MOV.U32 R134, RZ, RZ, R162 ;  /* 0x000000ffff867224 */ /* 0x000fe200078e00a2 */
[----:B------:R-:W-:Y:S01]  /*f670*/  MOV R135, R178 ;  /* 0x000000b200877202 */ /* 0x000fe20000000f00 */
[----:B------:R-:W-:Y:S01]  /*f680*/  MUFU.EX2 R74, R155 ;  /* 0x0000009b004a7308 */ /* 0x000fe20000000800 */
[C---:B------:R-:W-:Y:S01]  /*f690*/  HMMA.16816.F32 R84, R4.reuse, R18, R84 ;  /* 0x000000120454723c */ /* 0x040fe20000001854 */
[----:B------:R-:W-:Y:S01]  /*f6a0*/  FADD.FTZ R3, R131, R26 ;  /* 0x0000001a83037221 */ /* 0x000fe20000010000 */
[----:B------:R-:W1:Y:S04]  /*f6b0*/  LDSM.16.MT88.4 R144, [R213+0xb800] ;  /* 0x00b80000d590783b */ /* 0x000e680000004200 */
[----:B------:R2:W5:Y:S02]  /*f6c0*/  LDL.LU R236, [R1+0x140] ;  /* 0x0001400001ec7983 */ /* 0x0005640000300800 */
[----:B---3--:R-:W-:Y:S01]  /*f6d0*/  HMMA.16816.F32 R80, R4, R12, R80 ;  /* 0x0000000c0450723c */ /* 0x008fe20000001850 */
[----:B------:R-:W-:-:S07]  /*f6e0*/  FADD.FTZ R2, R222, R25 ;  /* 0x00000019de027221 */ /* 0x000fce0000010000 */
[C---:B------:R-:W-:Y:S08]  /*f6f0*/  HMMA.16816.F32 R76, R4.reuse, R14, R76 ;  /* 0x0000000e044c723c */ /* 0x040ff0000000184c */
[C---:B----4-:R-:W-:Y:S08]  /*f700*/  HMMA.16816.F32 R64, R4.reuse, R8, R64 ;  /* 0x000000080440723c */ /* 0x050ff00000001840 */
[----:B------:R-:W-:Y:S01]  /*f710*/  HMMA.16816.F32 R60, R4, R10, R60 ;  /* 0x0000000a043c723c */ /* 0x000fe2000000183c */
[----:B------:R-:W-:-:S02]  /*f720*/  FADD.FTZ R0, R193, R24 ;  /* 0x00000018c1007221 */ /* 0x000fc40000010000 */
[----:B------:R-:W-:Y:S01]  /*f730*/  IMAD.MOV.U32 R107, RZ, RZ, R137 ;  /* 0x000000ffff6b7224 */ /* 0x000fe200078e0089 */
[----:B------:R-:W-:Y:S01]  /*f740*/  MOV R103, R125 ;  /* 0x0000007d00677202 */ /* 0x000fe20000000f00 */
[----:B------:R-:W-:Y:S01]  /*f750*/  FADD.FTZ R3, R220, R3 ;  /* 0x00000003dc037221 */ /* 0x000fe20000010000 */
[----:B------:R-:W-:Y:S01]  /*f760*/  MOV R105, R126 ;  /* 0x0000007e00697202 */ /* 0x000fe20000000f00 */
[----:B------:R-:W-:Y:S01]  /*f770*/  IMAD.MOV.U32 R26, RZ, RZ, R124 ;  /* 0x000000ffff1a7224 */ /* 0x000fe200078e007c */
[----:B------:R-:W-:Y:S01]  /*f780*/  F2FP.PACK_AB R4, R93, R94 ;  /* 0x0000005e5d04723e */ /* 0x000fe200000000ff */
[----:B------:R-:W-:Y:S01]  /*f790*/  IMAD.MOV.U32 R106, RZ, RZ, R127 ;  /* 0x000000ffff6a7224 */ /* 0x000fe200078e007f */
[----:B------:R-:W-:Y:S01]  /*f7a0*/  F2FP.PACK_AB R5, R89, R90 ;  /* 0x0000005a5905723e */ /* 0x000fe200000000ff */
[----:B------:R-:W-:Y:S01]  /*f7b0*/  MUFU.EX2 R69, R156 ;  /* 0x0000009c00457308 */ /* 0x000fe20000000800 */
[----:B------:R-:W-:Y:S01]  /*f7c0*/  F2FP.PACK_AB R6, R91, R92 ;  /* 0x0000005c5b06723e */ /* 0x000fe200000000ff */
[----:B------:R-:W-:Y:S01]  /*f7d0*/  LDSM.16.MT88.4 R176, [R214+0xb800] ;  /* 0x00b80000d6b0783b */ /* 0x000fe20000004200 */
[----:B------:R-:W-:Y:S01]  /*f7e0*/  F2FP.PACK_AB R7, R75, R88 ;  /* 0x000000584b07723e */ /* 0x000fe200000000ff */
[----:B------:R-:W-:-:S02]  /*f7f0*/  FADD.FTZ R2, R219, R2 ;  /* 0x00000002db027221 */ /* 0x000fc40000010000 */
[----:B------:R-:W-:Y:S01]  /*f800*/  FADD.FTZ R0, R194, R0 ;  /* 0x00000000c2007221 */ /* 0x000fe20000010000 */
[----:B------:R-:W-:Y:S01]  /*f810*/  MOV R131, R136 ;  /* 0x0000008800837202 */ /* 0x000fe20000000f00 */
[----:B------:R-:W-:Y:S01]  /*f820*/  MUFU.EX2 R68, R157 ;  /* 0x0000009d00447308 */ /* 0x000fe20000000800 */
[----:B------:R2:W5:Y:S01]  /*f830*/  LDL.LU R235, [R1+0x13c] ;  /* 0x00013c0001eb7983 */ /* 0x0005620000300800 */
[----:B------:R-:W-:Y:S01]  /*f840*/  HMMA.16816.F32 R56, R4, R20, R56 ;  /* 0x000000140438723c */ /* 0x000fe20000001838 */
[----:B------:R-:W-:-:S07]  /*f850*/  FADD.FTZ R3, R107, R3 ;  /* 0x000000036b037221 */ /* 0x000fce0000010000 */
[----:B------:R-:W-:Y:S01]  /*f860*/  HMMA.16816.F32 R48, R4, R22, R48 ;  /* 0x000000160430723c */ /* 0x000fe20000001830 */
[----:B------:R-:W-:-:S07]  /*f870*/  FADD.FTZ R2, R140, R2 ;  /* 0x000000028c027221 */ /* 0x000fce0000010000 */
        /* <DEDUP_REMOVED lines=13> */
[----:B------:R-:W-:Y:S01]  /*f950*/  IMAD.MOV.U32 R127, RZ, RZ, R133 ;  /* 0x000000ffff7f7224 */ /* 0x000fe200078e0085 */
[----:B------:R-:W3:Y:S01]  /*f960*/  MUFU.EX2 R18, R166 ;  /* 0x000000a600127308 */ /* 0x000ee20000000800 */
[----:B------:R-:W-:Y:S01]  /*f970*/  FADD.FTZ R4, R218, R4 ;  /* 0x00000004da047221 */ /* 0x000fe20000010000 */
[----:B------:R-:W-:Y:S01]  /*f980*/  LDSM.16.MT88.4 R12, [R215+0xb800] ;  /* 0x00b80000d70c783b */ /* 0x000fe20000004200 */
[----:B------:R-:W-:Y:S02]  /*f990*/  FADD.FTZ R6, R199, R3 ;  /* 0x00000003c7067221 */ /* 0x000fe40000010000 */
        /* <DEDUP_REMOVED lines=10> */
[----:B------:R-:W-:Y:S02]  /*fa40*/  IMAD.MOV.U32 R130, RZ, RZ, R175 ;  /* 0x000000ffff827224 */ /* 0x000fe400078e00af */
        /* <DEDUP_REMOVED lines=35> */
[----:B------:R1:W1:Y:S01]  /*fc80*/  MUFU.EX2 R21, R160 ;  /* 0x000000a000157308 */ /* 0x0002620000000800 */
[----:B------:R-:W-:Y:S01]  /*fc90*/  FADD.FTZ R2, R251, R2 ;  /* 0x00000002fb027221 */ /* 0x000fe20000010000 */
[----:B------:R2:W5:Y:S01]  /*fca0*/  LDL.LU R225, [R1+0x11c] ;  /* 0x00011c0001e17983 */ /* 0x0005620000300800 */
[----:B------:R-:W-:Y:S02]  /*fcb0*/  FADD.FTZ R4, R135, R4 ;  /* 0x0000000487047221 */ /* 0x000fe40000010000 */
[----:B------:R-:W-:Y:S01]  /*fcc0*/  FADD.FTZ R3, R250, R3 ;  /* 0x00000003fa037221 */ /* 0x000fe20000010000 */
[----:B------:R2:W5:Y:S01]  /*fcd0*/  LDL.LU R224, [R1+0x118] ;  /* 0x0001180001e07983 */ /* 0x0005620000300800 */
[----:B------:R-:W-:Y:S02]  /*fce0*/  FADD.FTZ R0, R232, R0 ;  /* 0x00000000e8007221 */ /* 0x000fe40000010000 */
[----:B------:R-:W-:Y:S01]  /*fcf0*/  FADD.FTZ R2, R249, R2 ;  /* 0x00000002f9027221 */ /* 0x000fe20000010000 */
[----:B------:R-:W2:Y:S01]  /*fd00*/  MUFU.EX2 R16, R168 ;  /* 0x000000a800107308 */ /* 0x000ea20000000800 */
[----:B------:R-:W-:Y:S01]  /*fd10*/  FADD.FTZ R4, R122, R4 ;  /* 0x000000047a047221 */ /* 0x000fe20000010000 */
[----:B------:R2:W5:Y:S01]  /*fd20*/  LDL.LU R223, [R1+0x114] ;  /* 0x0001140001df7983 */ /* 0x0005620000300800 */
[----:B------:R-:W-:-:S02]  /*fd30*/  FADD.FTZ R3, R120, R3 ;  /* 0x0000000378037221 */ /* 0x000fc40000010000 */
[----:B------:R-:W-:Y:S01]  /*fd40*/  FADD.FTZ R0, R204, R0 ;  /* 0x00000000cc007221 */ /* 0x000fe20000010000 */
[----:B-1----:R-:W1:Y:S01]  /*fd50*/  LDSM.16.MT88.4 R160, [R216+0xb800] ;  /* 0x00b80000d8a0783b */ /* 0x002e620000004200 */
        /* <DEDUP_REMOVED lines=41> */
[----:B---3--:R-:W-:Y:S01]  /*fff0*/  FADD.FTZ R4, R18, R4 ;  /* 0x0000000412047221 */ /* 0x008fe20000010000 */
[----:B------:R-:W3:Y:S01]  /*10000*/  MUFU.EX2 R23, R158 ;  /* 0x0000009e00177308 */ /* 0x000ee20000000800 */
[----:B----4-:R-:W-:Y:S02]  /*10010*/  FADD.FTZ R3, R10, R3 ;  /* 0x000000030a037221 */ /* 0x010fe40000010000 */
[----:B------:R-:W-:Y:S02]  /*10020*/  FADD.FTZ R0, R22, R0 ;  /* 0x0000000016007221 */ /* 0x000fe40000010000 */
[----:B------:R-:W-:-:S02]  /*10030*/  FADD.FTZ R2, R74, R2 ;  /* 0x000000024a027221 */ /* 0x000fc40000010000 */
[----:B------:R-:W-:Y:S02]  /*10040*/  FADD.FTZ R4, R17, R4 ;  /* 0x0000000411047221 */ /* 0x000fe40000010000 */
[----:B------:R-:W-:Y:S02]  /*10050*/  FADD.FTZ R3, R9, R3 ;  /* 0x0000000309037221 */ /* 0x000fe40000010000 */
[----:B------:R-:W-:Y:S02]  /*10060*/  FADD.FTZ R0, R21, R0 ;  /* 0x0000000015007221 */ /* 0x000fe40000010000 */
[----:B------:R-:W-:Y:S02]  /*10070*/  FADD.FTZ R2, R69, R2 ;  /* 0x0000000245027221 */ /* 0x000fe40000010000 */
[----:B--2---:R-:W-:Y:S02]  /*10080*/  FADD.FTZ R4, R16, R4 ;  /* 0x0000000410047221 */ /* 0x004fe40000010000 */
[----:B-1----:R-:W-:-:S02]  /*10090*/  FADD.FTZ R3, R8, R3 ;  /* 0x0000000308037221 */ /* 0x002fc40000010000 */
[----:B------:R-:W-:Y:S02]  /*100a0*/  FADD.FTZ R0, R20, R0 ;  /* 0x0000000014007221 */ /* 0x000fe40000010000 */
[----:B------:R-:W-:Y:S02]  /*100b0*/  FADD.FTZ R2, R68, R2 ;  /* 0x0000000244027221 */ /* 0x000fe40000010000 */
[----:B------:R-:W-:Y:S02]  /*100c0*/  FADD.FTZ R4, R11, R4 ;  /* 0x000000040b047221 */ /* 0x000fe40000010000 */
[----:B------:R-:W-:Y:S02]  /*100d0*/  FADD.FTZ R3, R7, R3 ;  /* 0x0000000307037221 */ /* 0x000fe40000010000 */
[----:B------:R-:W-:Y:S02]  /*100e0*/  FADD.FTZ R0, R19, R0 ;  /* 0x0000000013007221 */ /* 0x000fe40000010000 */
[----:B---3--:R-:W-:Y:S01]  /*100f0*/  FADD.FTZ R2, R23, R2 ;  /* 0x0000000217027221 */ /* 0x008fe20000010000 */
        /* <DEDUP_REMOVED lines=95> */
[----:B-----5:R-:W-:Y:S01]  /*106f0*/  LOP3.LUT R231, R231, 0xfffffff7, RZ, 0xc0, !PT ;  /* 0xfffffff7e7e77812 */ /* 0x020fe200078ec0ff */
        /* <DEDUP_REMOVED lines=63> */
[----:B------:R-:W2:Y:S04]  /*10af0*/  LDSM.16.M88.4 R40, [R212+0x4800] ;  /* 0x00480000d428783b */ /* 0x000ea80000000200 */
[----:B------:R-:W3:Y:S04]  /*10b00*/  LDSM.16.M88.4 R88, [R212+0x5000] ;  /* 0x00500000d458783b */ /* 0x000ee80000000200 */
[----:B------:R-:W-:Y:S04]  /*10b10*/  LDSM.16.M88.4 R24, [R218+0x4800] ;  /* 0x00480000da18783b */ /* 0x000fe80000000200 */
[----:B------:R-:W-:Y:S04]  /*10b20*/  LDSM.16.M88.4 R56, [R218+0x5000] ;  /* 0x00500000da38783b */ /* 0x000fe80000000200 */
[----:B-1----:R-:W1:Y:S04]  /*10b30*/  LDSM.16.M88.4 R12, [R219+0x2000] ;  /* 0x00200000db0c783b */ /* 0x002e680000000200 */
[----:B----4-:R-:W4:Y:S04]  /*10b40*/  LDSM.16.M88.4 R8, [R222] ;  /* 0x00000000de08783b */ /* 0x010f280000000200 */
[----:B------:R-:W-:Y:S04]  /*10b50*/  LDSM.16.M88.4 R4, [R222+0x2000] ;  /* 0x00200000de04783b */ /* 0x000fe80000000200 */
[----:B------:R-:W4:Y:S04]  /*10b60*/  LDSM.16.M88.4 R84, [R212+0x5800] ;  /* 0x00580000d454783b */ /* 0x000f280000000200 */
[----:B------:R-:W4:Y:S04]  /*10b70*/  LDSM.16.M88.4 R48, [R212+0x4000] ;  /* 0x00400000d430783b */ /* 0x000f280000000200 */
[----:B------:R-:W4:Y:S01]  /*10b80*/  LDSM.16.M88.4 R64, [R212+0x7000] ;  /* 0x00700000d440783b */ /* 0x000f220000000200 */
[C---:B--2---:R-:W-:Y:S03]  /*10b90*/  HMMA.16816.F32 R20, R16.reuse, R40, RZ ;  /* 0x000000281014723c */ /* 0x044fe600000018ff */
[----:B------:R-:W2:Y:S04]  /*10ba0*/  LDSM.16.M88.4 R32, [R218+0x4000] ;  /* 0x00400000da20783b */ /* 0x000ea80000000200 */
[----:B------:R-:W-:Y:S01]  /*10bb0*/  LDSM.16.M88.4 R80, [R212+0x6000] ;  /* 0x00600000d450783b */ /* 0x000fe20000000200 */
[-C--:B---3--:R-:W-:Y:S03]  /*10bc0*/  HMMA.16816.F32 R200, R16, R88.reuse, RZ ;  /* 0x0000005810c8723c */ /* 0x088fe600000018ff */
[----:B------:R-:W-:Y:S04]  /*10bd0*/  LDSM.16.M88.4 R76, [R212+0x6800] ;  /* 0x00680000d44c783b */ /* 0x000fe80000000200 */
[----:B------:R-:W-:Y:S01]  /*10be0*/  LDSM.16.M88.4 R60, [R212+0x7800] ;  /* 0x00780000d43c783b */ /* 0x000fe20000000200 */
[----:B-1----:R-:W-:Y:S03]  /*10bf0*/  HMMA.16816.F32 R132, R12, R88, RZ ;  /* 0x000000580c84723c */ /* 0x002fe600000018ff */
[----:B------:R-:W0:Y:S05]  /*10c00*/  LDGDEPBAR ;  /* 0x00000000000079af */ /* 0x000e2a0000000000 */
[C---:B----4-:R-:W-:Y:S08]  /*10c10*/  HMMA.16816.F32 R52, R8.reuse, R24, R20 ;  /* 0x000000180834723c */ /* 0x050ff00000001814 */
[----:B------:R-:W-:Y:S08]  /*10c20*/  HMMA.16816.F32 R72, R8, R56, R200 ;  /* 0x000000380848723c */ /* 0x000ff000000018c8 */
[C---:B------:R-:W-:Y:S08]  /*10c30*/  HMMA.16816.F32 R128, R16.reuse, R84, RZ ;  /* 0x000000541080723c */ /* 0x040ff000000018ff */
[----:B------:R-:W-:Y:S01]  /*10c40*/  IMAD.MOV.U32 R251, RZ, RZ, R52 ;  /* 0x000000fffffb7224 */ /* 0x000fe200078e0034 */
[----:B------:R-:W-:Y:S01]  /*10c50*/  HMMA.16816.F32 R44, R16, R48, RZ ;  /* 0x00000030102c723c */ /* 0x000fe200000018ff */
[----:B------:R-:W-:-:S02]  /*10c60*/  IMAD.MOV.U32 R250, RZ, RZ, R53 ;  /* 0x000000fffffa7224 */ /* 0x000fc400078e0035 */
[----:B------:R-:W-:Y:S02]  /*10c70*/  IMAD.MOV.U32 R249, RZ, RZ, R54 ;  /* 0x000000fffff97224 */ /* 0x000fe400078e0036 */
[----:B------:R-:W-:Y:S02]  /*10c80*/  IMAD.MOV.U32 R248, RZ, RZ, R55 ;  /* 0x000000fffff87224 */ /* 0x000fe400078e0037 */
[----:B------:R-:W1:Y:S01]  /*10c90*/  LDSM.16.M88.4 R52, [R218+0x5800] ;  /* 0x00580000da34783b */ /* 0x000e620000000200 */
[----:B------:R-:W-:Y:S01]  /*10ca0*/  IMAD.MOV.U32 R149, RZ, RZ, R72 ;  /* 0x000000ffff957224 */ /* 0x000fe200078e0048 */
[----:B------:R-:W-:Y:S01]  /*10cb0*/  HMMA.16816.F32 R104, R16, R64, RZ ;  /* 0x000000401068723c */ /* 0x000fe200000018ff */
[----:B------:R-:W-:Y:S02]  /*10cc0*/  IMAD.MOV.U32 R148, RZ, RZ, R73 ;  /* 0x000000ffff947224 */ /* 0x000fe400078e0049 */
[----:B------:R-:W-:Y:S02]  /*10cd0*/  IMAD.MOV.U32 R147, RZ, RZ, R74 ;  /* 0x000000ffff937224 */ /* 0x000fe400078e004a */
[----:B------:R-:W-:-:S03]  /*10ce0*/  IMAD.MOV.U32 R146, RZ, RZ, R75 ;  /* 0x000000ffff927224 */ /* 0x000fc600078e004b */
[----:B------:R-:W-:Y:S08]  /*10cf0*/  HMMA.16816.F32 R72, R4, R56, R132 ;  /* 0x000000380448723c */ /* 0x000ff00000001884 */
[C---:B------:R-:W-:Y:S08]  /*10d00*/  HMMA.16816.F32 R100, R12.reuse, R64, RZ ;  /* 0x000000400c64723c */ /* 0x040ff000000018ff */
[----:B------:R-:W-:Y:S08]  /*10d10*/  HMMA.16816.F32 R124, R12, R84, RZ ;  /* 0x000000540c7c723c */ /* 0x000ff000000018ff */
[----:B------:R-:W-:Y:S01]  /*10d20*/  IMAD.MOV.U32 R65, RZ, RZ, R73 ;  /* 0x000000ffff417224 */ /* 0x000fe200078e0049 */
[----:B--2---:R-:W-:Y:S01]  /*10d30*/  HMMA.16816.F32 R204, R8, R32, R44 ;  /* 0x0000002008cc723c */ /* 0x004fe2000000182c */
[----:B------:R-:W-:Y:S01]  /*10d40*/  IMAD.MOV.U32 R64, RZ, RZ, R72 ;  /* 0x000000ffff407224 */ /* 0x000fe200078e0048 */
[----:B------:R-:W2:Y:S01]  /*10d50*/  LDSM.16.M88.4 R44, [R218+0x6000] ;  /* 0x00600000da2c783b */ /* 0x000ea20000000200 */
[----:B------:R-:W-:-:S02]  /*10d60*/  IMAD.MOV.U32 R151, RZ, RZ, R74 ;  /* 0x000000ffff977224 */ /* 0x000fc400078e004a */
[----:B------:R-:W-:-:S03]  /*10d70*/  IMAD.MOV.U32 R150, RZ, RZ, R75 ;  /* 0x000000ffff967224 */ /* 0x000fc600078e004b */
[----:B-1----:R-:W-:Y:S08]  /*10d80*/  HMMA.16816.F32 R72, R8, R52, R128 ;  /* 0x000000340848723c */ /* 0x002ff00000001880 */
[----:B------:R-:W-:Y:S08]  /*10d90*/  HMMA.16816.F32 R120, R16, R80, RZ ;  /* 0x000000501078723c */ /* 0x000ff000000018ff */
[C---:B------:R-:W-:Y:S08]  /*10da0*/  HMMA.16816.F32 R36, R12.reuse, R40, RZ ;  /* 0x000000280c24723c */ /* 0x040ff000000018ff */
[----:B------:R-:W-:Y:S01]  /*10db0*/  IMAD.MOV.U32 R145, RZ, RZ, R72 ;  /* 0x000000ffff917224 */ /* 0x000fe200078e0048 */
[----:B------:R-:W-:Y:S01]  /*10dc0*/  HMMA.16816.F32 R116, R12, R80, RZ ;  /* 0x000000500c74723c */ /* 0x000fe200000018ff */
[----:B------:R-:W-:-:S02]  /*10dd0*/  IMAD.MOV.U32 R144, RZ, RZ, R73 ;  /* 0x000000ffff907224 */ /* 0x000fc400078e0049 */
[----:B------:R-:W-:Y:S02]  /*10de0*/  IMAD.MOV.U32 R143, RZ, RZ, R74 ;  /* 0x000000ffff8f7224 */ /* 0x000fe400078e004a */
[----:B------:R-:W-:-:S03]  /*10df0*/  IMAD.MOV.U32 R142, RZ, RZ, R75 ;  /* 0x000000ffff8e7224 */ /* 0x000fc600078e004b */
[C---:B------:R-:W-:Y:S07]  /*10e00*/  HMMA.16816.F32 R72, R4.reuse, R52, R124 ;  /* 0x000000340448723c */ /* 0x040fee000000187c */
[----:B------:R-:W-:Y:S01]  /*10e10*/  IMAD.MOV.U32 R127, RZ, RZ, R65 ;  /* 0x000000ffff7f7224 */ /* 0x000fe200078e0041 */
[----:B------:R-:W-:Y:S01]  /*10e20*/  HMMA.16816.F32 R20, R4, R24, R36 ;  /* 0x000000180414723c */ /* 0x000fe20000001824 */
[----:B------:R-:W1:Y:S01]  /*10e30*/  LDSM.16.M88.4 R36, [R218+0x6800] ;  /* 0x00680000da24783b */ /* 0x000e620000000200 */
[----:B------:R-:W-:-:S06]  /*10e40*/  IMAD.MOV.U32 R126, RZ, RZ, R64 ;  /* 0x000000ffff7e7224 */ /* 0x000fcc00078e0040 */
[----:B------:R-:W-:Y:S08]  /*10e50*/  HMMA.16816.F32 R112, R16, R76, RZ ;  /* 0x0000004c1070723c */ /* 0x000ff000000018ff */
[----:B------:R-:W-:Y:S01]  /*10e60*/  IMAD.MOV.U32 R141, RZ, RZ, R72 ;  /* 0x000000ffff8d7224 */ /* 0x000fe200078e0048 */
[----:B------:R-:W-:Y:S01]  /*10e70*/  HMMA.16816.F32 R28, R12, R48, RZ ;  /* 0x000000300c1c723c */ /* 0x000fe200000018ff */
[----:B------:R-:W-:-:S02]  /*10e80*/  IMAD.MOV.U32 R140, RZ, RZ, R73 ;  /* 0x000000ffff8c7224 */ /* 0x000fc400078e0049 */
[----:B------:R-:W-:Y:S02]  /*10e90*/  IMAD.MOV.U32 R139, RZ, RZ, R74 ;  /* 0x000000ffff8b7224 */ /* 0x000fe400078e004a */
[----:B------:R-:W-:Y:S02]  /*10ea0*/  IMAD.MOV.U32 R252, RZ, RZ, R75 ;  /* 0x000000fffffc7224 */ /* 0x000fe400078e004b */
[----:B------:R-:W-:Y:S01]  /*10eb0*/  IMAD.MOV.U32 R71, RZ, RZ, R21 ;  /* 0x000000ffff477224 */ /* 0x000fe200078e0015 */
[----:B--2---:R-:W-:Y:S01]  /*10ec0*/  HMMA.16816.F32 R72, R8, R44, R120 ;  /* 0x0000002c0848723c */ /* 0x004fe20000001878 */
[----:B------:R-:W-:Y:S02]  /*10ed0*/  IMAD.MOV.U32 R70, RZ, RZ, R22 ;  /* 0x000000ffff467224 */ /* 0x000fe400078e0016 */
[----:B------:R-:W-:Y:S02]  /*10ee0*/  IMAD.MOV.U32 R69, RZ, RZ, R23 ;  /* 0x000000ffff457224 */ /* 0x000fe400078e0017 */
[----:B------:R-:W-:-:S02]  /*10ef0*/  IMAD.MOV.U32 R68, RZ, RZ, R20 ;  /* 0x000000ffff447224 */ /* 0x000fc400078e0014 */
[----:B------:R-:W-:Y:S01]  /*10f00*/  LDSM.16.M88.4 R20, [R218+0x7800] ;  /* 0x00780000da14783b */ /* 0x000fe20000000200 */
[-C--:B------:R-:W-:Y:S01]  /*10f10*/  HMMA.16816.F32 R96, R16, R60.reuse, RZ ;  /* 0x0000003c1060723c */ /* 0x080fe200000018ff */
[----:B------:R-:W-:Y:S02]  /*10f20*/  IMAD.MOV.U32 R201, RZ, RZ, R71 ;  /* 0x000000ffffc97224 */ /* 0x000fe400078e0047 */
[----:B------:R-:W-:Y:S02]  /*10f30*/  IMAD.MOV.U32 R202, RZ, RZ, R70 ;  /* 0x000000ffffca7224 */ /* 0x000fe400078e0046 */
[----:B------:R-:W-:Y:S02]  /*10f40*/  IMAD.MOV.U32 R203, RZ, RZ, R69 ;  /* 0x000000ffffcb7224 */ /* 0x000fe400078e0045 */
[----:B------:R-:W-:Y:S01]  /*10f50*/  IMAD.MOV.U32 R200, RZ, RZ, R68 ;  /* 0x000000ffffc87224 */ /* 0x000fe200078e0044 */
[C---:B------:R-:W-:Y:S08]  /*10f60*/  HMMA.16816.F32 R92, R12.reuse, R60, RZ ;  /* 0x0000003c0c5c723c */ /* 0x040ff000000018ff */
[----:B------:R-:W-:Y:S01]  /*10f70*/  IMAD.MOV.U32 R136, RZ, RZ, R72 ;  /* 0x000000ffff887224 */ /* 0x000fe200078e0048 */
[----:B------:R-:W-:Y:S01]  /*10f80*/  HMMA.16816.F32 R108, R12, R76, RZ ;  /* 0x0000004c0c6c723c */ /* 0x000fe200000018ff */
[----:B------:R-:W-:-:S02]  /*10f90*/  IMAD.MOV.U32 R3, RZ, RZ, R73 ;  /* 0x000000ffff037224 */ /* 0x000fc400078e0049 */
[----:B------:R-:W-:Y:S02]  /*10fa0*/  IMAD.MOV.U32 R2, RZ, RZ, R74 ;  /* 0x000000ffff027224 */ /* 0x000fe400078e004a */
[----:B------:R-:W-:-:S03]  /*10fb0*/  IMAD.MOV.U32 R0, RZ, RZ, R75 ;  /* 0x000000ffff007224 */ /* 0x000fc600078e004b */
[C---:B------:R-:W-:Y:S08]  /*10fc0*/  HMMA.16816.F32 R72, R4.reuse, R44, R116 ;  /* 0x0000002c0448723c */ /* 0x040ff00000001874 */
[----:B------:R-:W-:Y:S01]  /*10fd0*/  HMMA.16816.F32 R208, R4, R32, R28 ;  /* 0x0000002004d0723c */ /* 0x000fe2000000181c */
[----:B------:R-:W2:Y:S07]  /*10fe0*/  LDSM.16.M88.4 R28, [R218+0x7000] ;  /* 0x00700000da1c783b */ /* 0x000eae0000000200 */
[----:B------:R-:W-:Y:S08]  /*10ff0*/  HMMA.16816.F32 R116, R12, R50, RZ ;  /* 0x000000320c74723c */ /* 0x000ff000000018ff */
[----:B------:R-:W-:-:S02]  /*11000*/  IMAD.MOV.U32 R60, RZ, RZ, R72 ;  /* 0x000000ffff3c7224 */ /* 0x000fc400078e0048 */
[----:B------:R-:W-:Y:S02]  /*11010*/  IMAD.MOV.U32 R61, RZ, RZ, R73 ;  /* 0x000000ffff3d7224 */ /* 0x000fe400078e0049 */
[----:B------:R-:W-:Y:S02]  /*11020*/  IMAD.MOV.U32 R121, RZ, RZ, R74 ;  /* 0x000000ffff797224 */ /* 0x000fe400078e004a */
[----:B------:R-:W-:Y:S02]  /*11030*/  IMAD.MOV.U32 R120, RZ, RZ, R75 ;  /* 0x000000ffff787224 */ /* 0x000fe400078e004b */
[----:B-1----:R-:W-:Y:S08]  /*11040*/  HMMA.16816.F32 R72, R8, R36, R112 ;  /* 0x000000240848723c */ /* 0x002ff00000001870 */
[----:B------:R-:W-:Y:S08]  /*11050*/  HMMA.16816.F32 R112, R12, R42, RZ ;  /* 0x0000002a0c70723c */ /* 0x000ff000000018ff */
[----:B------:R-:W-:Y:S08]  /*11060*/  HMMA.16816.F32 R116, R4, R34, R116 ;  /* 0x000000220474723c */ /* 0x000ff00000001874 */
[----:B------:R-:W-:-:S02]  /*11070*/  IMAD.MOV.U32 R52, RZ, RZ, R72 ;  /* 0x000000ffff347224 */ /* 0x000fc400078e0048 */
[----:B------:R-:W-:Y:S02]  /*11080*/  IMAD.MOV.U32 R53, RZ, RZ, R73 ;  /* 0x000000ffff357224 */ /* 0x000fe400078e0049 */
[----:B------:R-:W-:Y:S02]  /*11090*/  IMAD.MOV.U32 R247, RZ, RZ, R74 ;  /* 0x000000fffff77224 */ /* 0x000fe400078e004a */
[----:B------:R-:W-:Y:S02]  /*110a0*/  IMAD.MOV.U32 R232, RZ, RZ, R75 ;  /* 0x000000ffffe87224 */ /* 0x000fe400078e004b */
[----:B------:R-:W-:Y:S08]  /*110b0*/  HMMA.16816.F32 R72, R4, R36, R108 ;  /* 0x000000240448723c */ /* 0x000ff0000000186c */
[-C--:B------:R-:W-:Y:S08]  /*110c0*/  HMMA.16816.F32 R108, R12, R90.reuse, RZ ;  /* 0x0000005a0c6c723c */ /* 0x080ff000000018ff */
[----:B------:R-:W-:Y:S08]  /*110d0*/  HMMA.16816.F32 R88, R16, R90, RZ ;  /* 0x0000005a1058723c */ /* 0x000ff000000018ff */
[----:B------:R-:W-:Y:S01]  /*110e0*/  IMAD.MOV.U32 R125, RZ, RZ, R72 ;  /* 0x000000ffff7d7224 */ /* 0x000fe200078e0048 */
[----:B------:R-:W-:Y:S01]  /*110f0*/  HMMA.16816.F32 R112, R4, R26, R112 ;  /* 0x0000001a0470723c */ /* 0x000fe20000001870 */
[----:B------:R-:W-:-:S02]  /*11100*/  IMAD.MOV.U32 R124, RZ, RZ, R73 ;  /* 0x000000ffff7c7224 */ /* 0x000fc400078e0049 */
[----:B------:R-:W-:Y:S02]  /*11110*/  IMAD.MOV.U32 R123, RZ, RZ, R74 ;  /* 0x000000ffff7b7224 */ /* 0x000fe400078e004a */
[----:B------:R-:W-:-:S03]  /*11120*/  IMAD.MOV.U32 R122, RZ, RZ, R75 ;  /* 0x000000ffff7a7224 */ /* 0x000fc600078e004b */
[----:B--2---:R-:W-:Y:S08]  /*11130*/  HMMA.16816.F32 R72, R8, R28, R104 ;  /* 0x0000001c0848723c */ /* 0x004ff00000001868 */
[-C--:B------:R-:W-:Y:S08]  /*11140*/  HMMA.16816.F32 R104, R12, R86.reuse, RZ ;  /* 0x000000560c68723c */ /* 0x080ff000000018ff */
[----:B------:R-:W-:Y:S08]  /*11150*/  HMMA.16816.F32 R84, R16, R86, RZ ;  /* 0x000000561054723c */ /* 0x000ff000000018ff */
[----:B------:R-:W-:Y:S01]  /*11160*/  IMAD.MOV.U32 R138, RZ, RZ, R72 ;  /* 0x000000ffff8a7224 */ /* 0x000fe200078e0048 */
[----:B------:R-:W-:Y:S01]  /*11170*/  HMMA.16816.F32 R88, R8, R58, R88 ;  /* 0x0000003a0858723c */ /* 0x000fe20000001858 */
[----:B------:R-:W-:-:S02]  /*11180*/  IMAD.MOV.U32 R137, RZ, RZ, R73 ;  /* 0x000000ffff897224 */ /* 0x000fc400078e0049 */
[----:B------:R-:W-:Y:S02]  /*11190*/  IMAD.MOV.U32 R131, RZ, RZ, R74 ;  /* 0x000000ffff837224 */ /* 0x000fe400078e004a */
[----:B------:R-:W-:-:S03]  /*111a0*/  IMAD.MOV.U32 R130, RZ, RZ, R75 ;  /* 0x000000ffff827224 */ /* 0x000fc600078e004b */
        /* <DEDUP_REMOVED lines=20> */
[----:B------:R-:W-:Y:S01]  /*112f0*/  HMMA.16816.F32 R12, R12, R62, RZ ;  /* 0x0000003e0c0c723c */ /* 0x000fe200000018ff */
[----:B------:R-:W-:-:S02]  /*11300*/  IMAD.MOV.U32 R25, RZ, RZ, R73 ;  /* 0x000000ffff197224 */ /* 0x000fc400078e0049 */
[----:B------:R-:W-:Y:S02]  /*11310*/  IMAD.MOV.U32 R129, RZ, RZ, R74 ;  /* 0x000000ffff817224 */ /* 0x000fe400078e004a */
[----:B------:R-:W-:-:S03]  /*11320*/  IMAD.MOV.U32 R128, RZ, RZ, R75 ;  /* 0x000000ffff807224 */ /* 0x000fc600078e004b */
[----:B------:R-:W-:Y:S07]  /*11330*/  HMMA.16816.F32 R72, R4, R46, R100 ;  /* 0x0000002e0448723c */ /* 0x000fee0000001864 */
[----:B------:R-:W-:Y:S01]  /*11340*/  IMAD.MOV.U32 R100, RZ, RZ, R49 ;  /* 0x000000ffff647224 */ /* 0x000fe200078e0031 */
[----:B------:R-:W-:Y:S01]  /*11350*/  HMMA.16816.F32 R76, R8, R38, R76 ;  /* 0x00000026084c723c */ /* 0x000fe2000000184c */
[----:B------:R-:W-:Y:S02]  /*11360*/  IMAD.MOV.U32 R101, RZ, RZ, R48 ;  /* 0x000000ffff657224 */ /* 0x000fe400078e0030 */
[----:B------:R-:W-:-:S02]  /*11370*/  IMAD.MOV.U32 R102, RZ, RZ, R41 ;  /* 0x000000ffff667224 */ /* 0x000fc400078e0029 */
[----:B------:R-:W-:-:S03]  /*11380*/  IMAD.MOV.U32 R103, RZ, RZ, R40 ;  /* 0x000000ffff677224 */ /* 0x000fc600078e0028 */
[C---:B------:R-:W-:Y:S08]  /*11390*/  HMMA.16816.F32 R48, R16.reuse, R50, RZ ;  /* 0x000000321030723c */ /* 0x040ff000000018ff */
[----:B------:R-:W-:Y:S01]  /*113a0*/  IMAD.MOV.U32 R56, RZ, RZ, R72 ;  /* 0x000000ffff387224 */ /* 0x000fe200078e0048 */
[----:B------:R-:W-:Y:S01]  /*113b0*/  HMMA.16816.F32 R40, R16, R42, RZ ;  /* 0x0000002a1028723c */ /* 0x000fe200000018ff */
[----:B------:R-:W-:-:S02]  /*113c0*/  IMAD.MOV.U32 R57, RZ, RZ, R73 ;  /* 0x000000ffff397224 */ /* 0x000fc400078e0049 */
[----:B------:R-:W-:Y:S02]  /*113d0*/  IMAD.MOV.U32 R21, RZ, RZ, R74 ;  /* 0x000000ffff157224 */ /* 0x000fe400078e004a */
[----:B------:R-:W-:-:S03]  /*113e0*/  IMAD.MOV.U32 R20, RZ, RZ, R75 ;  /* 0x000000ffff147224 */ /* 0x000fc600078e004b */
[----:B------:R-:W-:Y:S07]  /*113f0*/  HMMA.16816.F32 R72, R4, R38, R96 ;  /* 0x000000260448723c */ /* 0x000fee0000001860 */
[----:B------:R-:W-:Y:S01]  /*11400*/  IMAD.MOV.U32 R38, RZ, RZ, R102 ;  /* 0x000000ffff267224 */ /* 0x000fe200078e0066 */
[----:B------:R-:W-:Y:S01]  /*11410*/  HMMA.16816.F32 R16, R16, R62, RZ ;  /* 0x0000003e1010723c */ /* 0x000fe200000018ff */
[----:B------:R-:W-:-:S06]  /*11420*/  IMAD.MOV.U32 R39, RZ, RZ, R103 ;  /* 0x000000ffff277224 */ /* 0x000fcc00078e0067 */
[----:B------:R-:W-:Y:S01]  /*11430*/  IMAD.MOV.U32 R62, RZ, RZ, R121 ;  /* 0x000000ffff3e7224 */ /* 0x000fe200078e0079 */
[----:B------:R-:W-:Y:S01]  /*11440*/  HMMA.16816.F32 R48, R8, R34, R48 ;  /* 0x000000220830723c */ /* 0x000fe20000001830 */
[----:B------:R-:W-:Y:S02]  /*11450*/  IMAD.MOV.U32 R63, RZ, RZ, R120 ;  /* 0x000000ffff3f7224 */ /* 0x000fe400078e0078 */
[----:B------:R-:W-:Y:S02]  /*11460*/  IMAD.MOV.U32 R120, RZ, RZ, R126 ;  /* 0x000000ffff787224 */ /* 0x000fe400078e007e */
[----:B------:R-:W-:-:S03]  /*11470*/  IMAD.MOV.U32 R121, RZ, RZ, R127 ;  /* 0x000000ffff797224 */ /* 0x000fc600078e007f */
[----:B------:R-:W-:Y:S01]  /*11480*/  IMAD.MOV.U32 R44, RZ, RZ, R72 ;  /* 0x000000ffff2c7224 */ /* 0x000fe200078e0048 */
[----:B------:R-:W-:Y:S01]  /*11490*/  HMMA.16816.F32 R40, R8, R26, R40 ;  /* 0x0000001a0828723c */ /* 0x000fe20000001828 */
[----:B------:R-:W-:Y:S02]  /*114a0*/  IMAD.MOV.U32 R45, RZ, RZ, R73 ;  /* 0x000000ffff2d7224 */ /* 0x000fe400078e0049 */
[----:B------:R-:W-:Y:S02]  /*114b0*/  IMAD.MOV.U32 R97, RZ, RZ, R74 ;  /* 0x000000ffff617224 */ /* 0x000fe400078e004a */
[----:B------:R-:W-:-:S03]  /*114c0*/  IMAD.MOV.U32 R96, RZ, RZ, R75 ;  /* 0x000000ffff607224 */ /* 0x000fc600078e004b */
[C---:B------:R-:W-:Y:S08]  /*114d0*/  HMMA.16816.F32 R64, R8.reuse, R30, R64 ;  /* 0x0000001e0840723c */ /* 0x040ff00000001840 */
[----:B------:R-:W-:Y:S01]  /*114e0*/  HMMA.16816.F32 R16, R8, R22, R16 ;  /* 0x000000160810723c */ /* 0x000fe20000001810 */
[----:B------:R-:W-:Y:S07]  /*114f0*/  LDSM.16.M88.4 R8, [R220] ;  /* 0x00000000dc08783b */ /* 0x000fee0000000200 */
[C---:B------:R-:W-:Y:S08]  /*11500*/  HMMA.16816.F32 R108, R4.reuse, R58, R108 ;  /* 0x0000003a046c723c */ /* 0x040ff0000000186c */
        /* <DEDUP_REMOVED lines=15> */
[----:B------:R-:W-:-:S05]  /*11600*/  IMAD.MOV.U32 R59, RZ, RZ, R20 ;  /* 0x000000ffff3b7224 */ /* 0x000fca00078e0014 */
[----:B------:R-:W-:Y:S02]  /*11610*/  IMAD.MOV.U32 R32, RZ, RZ, R72 ;  /* 0x000000ffff207224 */ /* 0x000fe400078e0048 */
[----:B------:R-:W-:Y:S02]  /*11620*/  IMAD.MOV.U32 R33, RZ, RZ, R73 ;  /* 0x000000ffff217224 */ /* 0x000fe400078e0049 */
[----:B------:R-:W-:Y:S02]  /*11630*/  IMAD.MOV.U32 R93, RZ, RZ, R74 ;  /* 0x000000ffff5d7224 */ /* 0x000fe400078e004a */
[----:B------:R-:W-:Y:S02]  /*11640*/  IMAD.MOV.U32 R92, RZ, RZ, R75 ;  /* 0x000000ffff5c7224 */ /* 0x000fe400078e004b */
[----:B------:R-:W-:Y:S01]  /*11650*/  HMMA.16816.F32 R72, R4, R22, R12 ;  /* 0x000000160448723c */ /* 0x000fe2000000180c */
[----:B------:R-:W1:Y:S04]  /*11660*/  LDSM.16.M88.4 R12, [R223] ;  /* 0x00000000df0c783b */ /* 0x000e680000000200 */
[----:B------:R-:W2:Y:S03]  /*11670*/  LDSM.16.M88.4 R4, [R220+0x2000] ;  /* 0x00200000dc04783b */ /* 0x000ea60000000200 */
[-C--:B-1----:R-:W-:Y:S07]  /*11680*/  HMMA.16816.F32 R68, R8, R12.reuse, R204 ;  /* 0x0000000c0844723c */ /* 0x082fee00000018cc */
[----:B------:R-:W-:Y:S01]  /*11690*/  IMAD.MOV.U32 R204, RZ, RZ, R251 ;  /* 0x000000ffffcc7224 */ /* 0x000fe200078e00fb */
[----:B--2---:R-:W-:Y:S01]  /*116a0*/  HMMA.16816.F32 R208, R4, R12, R208 ;  /* 0x0000000c04d0723c */ /* 0x004fe200000018d0 */
[----:B------:R-:W-:-:S02]  /*116b0*/  IMAD.MOV.U32 R205, RZ, RZ, R250 ;  /* 0x000000ffffcd7224 */ /* 0x000fc400078e00fa */
[----:B------:R-:W-:Y:S02]  /*116c0*/  IMAD.MOV.U32 R206, RZ, RZ, R249 ;  /* 0x000000ffffce7224 */ /* 0x000fe400078e00f9 */
[----:B------:R-:W-:-:S03]  /*116d0*/  IMAD.MOV.U32 R207, RZ, RZ, R248 ;  /* 0x000000ffffcf7224 */ /* 0x000fc600078e00f8 */
[-C--:B------:R-:W-:Y:S08]  /*116e0*/  HMMA.16816.F32 R248, R4, R14.reuse, R116 ;  /* 0x0000000e04f8723c */ /* 0x080ff00000001874 */
[----:B------:R-:W-:Y:S01]  /*116f0*/  HMMA.16816.F32 R132, R8, R14, R48 ;  /* 0x0000000e0884723c */ /* 0x000fe20000001830 */
[----:B------:R-:W1:Y:S01]  /*11700*/  LDSM.16.M88.4 R12, [R230] ;  /* 0x00000000e60c783b */ /* 0x000e620000000200 */
[----:B------:R-:W-:-:S02]  /*11710*/  IMAD.MOV.U32 R22, RZ, RZ, R131 ;  /* 0x000000ffff167224 */ /* 0x000fc400078e0083 */
[----:B------:R-:W-:-:S03]  /*11720*/  IMAD.MOV.U32 R23, RZ, RZ, R130 ;  /* 0x000000ffff177224 */ /* 0x000fc600078e0082 */
[----:B------:R-:W-:Y:S02]  /*11730*/  IMAD.MOV.U32 R48, RZ, RZ, R125 ;  /* 0x000000ffff307224 */ /* 0x000fe400078e007d */
[----:B------:R-:W-:Y:S02]  /*11740*/  IMAD.MOV.U32 R49, RZ, RZ, R124 ;  /* 0x000000ffff317224 */ /* 0x000fe400078e007c */
[----:B------:R-:W-:Y:S02]  /*11750*/  IMAD.MOV.U32 R50, RZ, RZ, R123 ;  /* 0x000000ffff327224 */ /* 0x000fe400078e007b */
[----:B------:R-:W-:Y:S02]  /*11760*/  IMAD.MOV.U32 R51, RZ, RZ, R122 ;  /* 0x000000ffff337224 */ /* 0x000fe400078e007a */
[----:B------:R-:W-:Y:S01]  /*11770*/  IMAD.MOV.U32 R122, RZ, RZ, R151 ;  /* 0x000000ffff7a7224 */ /* 0x000fe200078e0097 */
[-C--:B-1----:R-:W-:Y:S08]  /*11780*/  HMMA.16816.F32 R204, R8, R12.reuse, R204 ;  /* 0x0000000c08cc723c */ /* 0x082ff000000018cc */
[C---:B------:R-:W-:Y:S08]  /*11790*/  HMMA.16816.F32 R200, R4.reuse, R12, R200 ;  /* 0x0000000c04c8723c */ /* 0x040ff000000018c8 */
[-C--:B------:R-:W-:Y:S08]  /*117a0*/  HMMA.16816.F32 R128, R4, R14.reuse, R112 ;  /* 0x0000000e0480723c */ /* 0x080ff00000001870 */
[----:B------:R-:W-:Y:S01]  /*117b0*/  HMMA.16816.F32 R116, R8, R14, R40 ;  /* 0x0000000e0874723c */ /* 0x000fe20000001828 */
[----:B------:R-:W1:Y:S01]  /*117c0*/  LDSM.16.M88.4 R12, [R229] ;  /* 0x00000000e50c783b */ /* 0x000e620000000200 */
        /* <DEDUP_REMOVED lines=23> */
[----:B------:R2:W5:Y:S03]  /*11940*/  LDL.LU R146, [R1+0x130] ;  /* 0x0001300001927983 */ /* 0x0005660000300800 */
[-C--:B-1----:R-:W-:Y:S08]  /*11950*/  HMMA.16816.F32 R108, R8, R12.reuse, R96 ;  /* 0x0000000c086c723c */ /* 0x082ff00000001860 */
[----:B------:R-:W-:Y:S08]  /*11960*/  HMMA.16816.F32 R100, R4, R12, R100 ;  /* 0x0000000c0464723c */ /* 0x000ff00000001864 */
[----:B------:R-:W-:Y:S01]  /*11970*/  HMMA.16816.F32 R84, R8, R14, R84 ;  /* 0x0000000e0854723c */ /* 0x000fe20000001854 */
[----:B------:R-:W-:-:S02]  /*11980*/  IMAD.MOV.U32 R54, RZ, RZ, R247 ;  /* 0x000000ffff367224 */ /* 0x000fc400078e00f7 */
[----:B------:R-:W-:Y:S02]  /*11990*/  IMAD.MOV.U32 R55, RZ, RZ, R232 ;  /* 0x000000ffff377224 */ /* 0x000fe400078e00e8 */
[----:B------:R-:W-:Y:S02]  /*119a0*/  IMAD.MOV.U32 R20, RZ, RZ, R138 ;  /* 0x000000ffff147224 */ /* 0x000fe400078e008a */
[----:B------:R-:W-:Y:S01]  /*119b0*/  IMAD.MOV.U32 R21, RZ, RZ, R137 ;  /* 0x000000ffff157224 */ /* 0x000fe200078e0089 */
[----:B------:R-:W-:Y:S01]  /*119c0*/  HMMA.16816.F32 R96, R4, R14, R104 ;  /* 0x0000000e0460723c */ /* 0x000fe20000001868 */
[----:B------:R-:W1:Y:S04]  /*119d0*/  LDSM.16.M88.4 R12, [R227] ;  /* 0x00000000e30c783b */ /* 0x000e680000000200 */
[----:B------:R-:W3:Y:S01]  /*119e0*/  S2R R3, SR_TID.X ;  /* 0x0000000000037919 */ /* 0x000ee20000002100 */
[----:B------:R-:W-:-:S03]  /*119f0*/  IMAD.U32 R0, RZ, RZ, UR9 ;  /* 0x00000009ff007e24 */ /* 0x000fc6000f8e00ff */
[----:B------:R2:W5:Y:S04]  /*11a00*/  LDL.LU R145, [R1+0x12c] ;  /* 0x00012c0001917983 */ /* 0x0005680000300800 */
[----:B------:R2:W5:Y:S04]  /*11a10*/  LDL.LU R144, [R1+0x128] ;  /* 0x0001280001907983 */ /* 0x0005680000300800 */
[----:B------:R2:W5:Y:S04]  /*11a20*/  LDL.LU R143, [R1+0x124] ;  /* 0x00012400018f7983 */ /* 0x0005680000300800 */
[----:B------:R2:W5:Y:S04]  /*11a30*/  LDL.LU R142, [R1+0x120] ;  /* 0x00012000018e7983 */ /* 0x0005680000300800 */
[----:B------:R2:W5:Y:S01]  /*11a40*/  LDL.LU R141, [R1+0x11c] ;  /* 0x00011c00018d7983 */ /* 0x0005620000300800 */
[-C--:B-1----:R-:W-:Y:S08]  /*11a50*/  HMMA.16816.F32 R88, R8, R12.reuse, R40 ;  /* 0x0000000c0858723c */ /* 0x082ff00000001828 */
[C---:B------:R-:W-:Y:S08]  /*11a60*/  HMMA.16816.F32 R60, R4.reuse, R12, R60 ;  /* 0x0000000c043c723c */ /* 0x040ff0000000183c */
[-C--:B------:R-:W-:Y:S08]  /*11a70*/  HMMA.16816.F32 R56, R4, R14.reuse, R56 ;  /* 0x0000000e0438723c */ /* 0x080ff00000001838 */
[----:B------:R-:W-:Y:S01]  /*11a80*/  HMMA.16816.F32 R80, R8, R14, R80 ;  /* 0x0000000e0850723c */ /* 0x000fe20000001850 */
[----:B------:R-:W1:Y:S01]  /*11a90*/  LDSM.16.M88.4 R12, [R226] ;  /* 0x00000000e20c783b */ /* 0x000e620000000200 */
[----:B---3--:R-:W-:-:S03]  /*11aa0*/  IMAD.SHL.U32 R3, R3, 0x2, RZ ;  /* 0x0000000203037824 */ /* 0x008fc600078e00ff */
[----:B------:R2:W5:Y:S03]  /*11ab0*/  LDL.LU R140, [R1+0x118] ;  /* 0x00011800018c7983 */ /* 0x0005660000300800 */
[-C--:B-1----:R-:W-:Y:S08]  /*11ac0*/  HMMA.16816.F32 R52, R8, R12.reuse, R52 ;  /* 0x0000000c0834723c */ /* 0x082ff00000001834 */
[C---:B------:R-:W-:Y:S08]  /*11ad0*/  HMMA.16816.F32 R48, R4.reuse, R12, R48 ;  /* 0x0000000c0430723c */ /* 0x040ff00000001830 */
[-C--:B------:R-:W-:Y:S08]  /*11ae0*/  HMMA.16816.F32 R44, R4, R14.reuse, R44 ;  /* 0x0000000e042c723c */ /* 0x080ff0000000182c */
[----:B------:R-:W-:Y:S01]  /*11af0*/  HMMA.16816.F32 R76, R8, R14, R76 ;  /* 0x0000000e084c723c */ /* 0x000fe2000000184c */
[----:B------:R-:W1:Y:S01]  /*11b00*/  LDSM.16.M88.4 R12, [R225] ;  /* 0x00000000e10c783b */ /* 0x000e620000000200 */
[----:B------:R-:W-:-:S03]  /*11b10*/  LOP3.LUT R3, R3, 0x6, RZ, 0xc0, !PT ;  /* 0x0000000603037812 */ /* 0x000fc600078ec0ff */
[----:B------:R2:W5:Y:S02]  /*11b20*/  LDL.LU R139, [R1+0x114] ;  /* 0x00011400018b7983 */ /* 0x0005640000300800 */
[----:B------:R-:W-:-:S04]  /*11b30*/  IMAD R0, R0, 0x80, R3 ;  /* 0x0000008000007824 */ /* 0x000fc800078e0203 */
[----:B------:R-:W-:-:S05]  /*11b40*/  IMAD.IADD R2, R236, 0x1, -R0 ;  /* 0x00000001ec027824 */ /* 0x000fca00078e0a00 */
[----:B------:R-:W-:-:S05]  /*11b50*/  IABS R2, R2 ;  /* 0x0000000200027213 */ /* 0x000fca0000000000 */
[----:B------:R-:W-:Y:S01]  /*11b60*/  IMAD.MOV.U32 R3, RZ, RZ, R2 ;  /* 0x000000ffff037224 */ /* 0x000fe200078e0002 */
        /* <DEDUP_REMOVED lines=10> */
[----:B------:R-:W1:Y:S04]  /*11c10*/  LDSM.16.M88.4 R12, [R217] ;  /* 0x00000000d90c783b */ /* 0x000e680000000200 */
[----:B------:R-:W3:Y:S03]  /*11c20*/  LDSM.16.M88.4 R8, [R221] ;  /* 0x00000000dd08783b */ /* 0x000ee60000000200 */
[-C--:B-1----:R-:W-:Y:S08]  /*11c30*/  HMMA.16816.F32 R208, R4, R12.reuse, R208 ;  /* 0x0000000c04d0723c */ /* 0x082ff000000018d0 */
[----:B---3--:R-:W-:Y:S08]  /*11c40*/  HMMA.16816.F32 R104, R8, R12, R68 ;  /* 0x0000000c0868723c */ /* 0x008ff00000001844 */
        /* <DEDUP_REMOVED lines=22> */
[----:B------:R-:W1:Y:S07]  /*11db0*/  LDSM.16.M88.4 R12, [R217+0x2800] ;  /* 0x00280000d90c783b */ /* 0x000e6e0000000200 */
[-C--:B-1----:R-:W-:Y:S08]  /*11dc0*/  HMMA.16816.F32 R68, R4, R12.reuse, R48 ;  /* 0x0000000c0444723c */ /* 0x082ff00000001830 */
[C---:B------:R-:W-:Y:S08]  /*11dd0*/  HMMA.16816.F32 R52, R8.reuse, R12, R52 ;  /* 0x0000000c0834723c */ /* 0x040ff00000001834 */
        /* <DEDUP_REMOVED lines=12> */
[----:B------:R-:W-:Y:S01]  /*11ea0*/  IMAD.MOV.U32 R47, RZ, RZ, R70 ;  /* 0x000000ffff2f7224 */ /* 0x000fe200078e0046 */
[----:B-1----:R-:W-:Y:S08]  /*11eb0*/  HMMA.16816.F32 R40, R8, R12, R40 ;  /* 0x0000000c0828723c */ /* 0x002ff00000001828 */
[-C--:B------:R-:W-:Y:S08]  /*11ec0*/  HMMA.16816.F32 R32, R4, R14.reuse, R32 ;  /* 0x0000000e0420723c */ /* 0x080ff00000001820 */
[----:B------:R-:W-:Y:S08]  /*11ed0*/  HMMA.16816.F32 R64, R8, R14, R64 ;  /* 0x0000000e0840723c */ /* 0x000ff00000001840 */
[----:B------:R-:W-:-:S02]  /*11ee0*/  IMAD.MOV.U32 R45, RZ, RZ, R40 ;  /* 0x000000ffff2d7224 */ /* 0x000fc400078e0028 */
[----:B------:R-:W-:Y:S02]  /*11ef0*/  IMAD.MOV.U32 R44, RZ, RZ, R42 ;  /* 0x000000ffff2c7224 */ /* 0x000fe400078e002a */
[----:B------:R-:W-:Y:S02]  /*11f00*/  IMAD.MOV.U32 R138, RZ, RZ, R41 ;  /* 0x000000ffff8a7224 */ /* 0x000fe400078e0029 */
[----:B------:R-:W-:Y:S02]  /*11f10*/  IMAD.MOV.U32 R137, RZ, RZ, R43 ;  /* 0x000000ffff897224 */ /* 0x000fe400078e002b */
[----:B------:R-:W-:Y:S01]  /*11f20*/  HMMA.16816.F32 R40, R4, R12, R36 ;  /* 0x0000000c0428723c */ /* 0x000fe20000001824 */
[----:B------:R-:W1:Y:S01]  /*11f30*/  LDSM.16.M88.4 R12, [R217+0x3800] ;  /* 0x00380000d90c783b */ /* 0x000e620000000200 */
[----:B------:R-:W-:Y:S01]  /*11f40*/  IMAD.MOV.U32 R136, RZ, RZ, R32 ;  /* 0x000000ffff887224 */ /* 0x000fe200078e0020 */
[----:B------:R-:W-:Y:S01]  /*11f50*/  UISETP.GT.AND UP0, UPT, UR9, UR8, UPT ;  /* 0x000000080900728c */ /* 0x000fe2000bf04270 */
[----:B------:R-:W-:Y:S01]  /*11f60*/  IMAD.MOV.U32 R73, RZ, RZ, R34 ;  /* 0x000000ffff497224 */ /* 0x000fe200078e0022 */
[----:B------:R-:W-:-:S04]  /*11f70*/  DEPBAR.LE SB0, 0x0 ;  /* 0x000080000000791a */ /* 0x000fc80000000000 */
[----:B------:R-:W-:Y:S02]  /*11f80*/  IMAD.MOV.U32 R72, RZ, RZ, R33 ;  /* 0x000000ffff487224 */ /* 0x000fe400078e0021 */
[----:B------:R-:W-:Y:S02]  /*11f90*/  IMAD.MOV.U32 R71, RZ, RZ, R35 ;  /* 0x000000ffff477224 */ /* 0x000fe400078e0023 */
[----:B------:R-:W-:Y:S01]  /*11fa0*/  IMAD.MOV.U32 R38, RZ, RZ, R48 ;  /* 0x000000ffff267224 */ /* 0x000fe200078e0030 */
[C---:B-1----:R-:W-:Y:S08]  /*11fb0*/  HMMA.16816.F32 R24, R4.reuse, R12, R24 ;  /* 0x0000000c0418723c */ /* 0x042ff00000001818 */
[-C--:B------:R-:W-:Y:S08]  /*11fc0*/  HMMA.16816.F32 R32, R4, R14.reuse, R20 ;  /* 0x0000000e0420723c */ /* 0x080ff00000001814 */
[C---:B------:R-:W-:Y:S07]  /*11fd0*/  HMMA.16816.F32 R4, R8.reuse, R14, R16 ;  /* 0x0000000e0804723c */ /* 0x040fee0000001810 */
[----:B------:R-:W-:Y:S01]  /*11fe0*/  FMUL.FTZ R14, R211, c[0x0][0x2ec] ;  /* 0x0000bb00d30e7a20 */ /* 0x000fe20000410000 */
[----:B------:R-:W-:Y:S01]  /*11ff0*/  HMMA.16816.F32 R28, R8, R12, R28 ;  /* 0x0000000c081c723c */ /* 0x000fe2000000181c */
[----:B------:R-:W-:-:S04]  /*12000*/  IMAD.MOV.U32 R211, RZ, RZ, R47 ;  /* 0x000000ffffd37224 */ /* 0x000fc800078e002f */
[----:B------:R-:W-:Y:S03]  /*12010*/  MUFU.TANH R14, R14 ;  /* 0x0000000e000e7308 */ /* 0x000fe60000002400 */
[----:B------:R-:W-:Y:S02]  /*12020*/  IMAD.MOV.U32 R12, RZ, RZ, R32 ;  /* 0x000000ffff0c7224 */ /* 0x000fe400078e0020 */
[----:B------:R-:W-:Y:S02]  /*12030*/  IMAD.MOV.U32 R70, RZ, RZ, R33 ;  /* 0x000000ffff467224 */ /* 0x000fe400078e0021 */
[----:B------:R-:W-:Y:S02]  /*12040*/  IMAD.MOV.U32 R20, RZ, RZ, R34 ;  /* 0x000000ffff147224 */ /* 0x000fe400078e0022 */
[----:B------:R-:W-:Y:S02]  /*12050*/  IMAD.MOV.U32 R23, RZ, RZ, R35 ;  /* 0x000000ffff177224 */ /* 0x000fe400078e0023 */
[----:B------:R-:W-:-:S02]  /*12060*/  IMAD.MOV.U32 R68, RZ, RZ, R4 ;  /* 0x000000ffff447224 */ /* 0x000fc400078e0004 */
[----:B------:R-:W-:Y:S02]  /*12070*/  IMAD.IADD R4, R235, 0x1, -R0 ;  /* 0x00000001eb047824 */ /* 0x000fe400078e0a00 */
[----:B------:R-:W-:Y:S02]  /*12080*/  IMAD.MOV.U32 R74, RZ, RZ, R5 ;  /* 0x000000ffff4a7224 */ /* 0x000fe400078e0005 */
[----:B------:R-:W-:Y:S01]  /*12090*/  FMUL.FTZ R5, R106, c[0x0][0x2ec] ;  /* 0x0000bb006a057a20 */ /* 0x000fe20000410000 */
[----:B------:R-:W-:Y:S01]  /*120a0*/  IABS R2, R4 ;  /* 0x0000000400027213 */ /* 0x000fe20000000000 */
[----:B------:R-:W-:Y:S01]  /*120b0*/  IMAD.MOV.U32 R75, RZ, RZ, R6 ;  /* 0x000000ffff4b7224 */ /* 0x000fe200078e0006 */
[----:B------:R-:W-:Y:S01]  /*120c0*/  I2F R4, R3 ;  /* 0x0000000300047306 */ /* 0x000fe20000201400 */
[----:B------:R-:W-:Y:S02]  /*120d0*/  IMAD.MOV.U32 R69, RZ, RZ, R7 ;  /* 0x000000ffff457224 */ /* 0x000fe400078e0007 */
[----:B------:R-:W-:-:S05]  /*120e0*/  IMAD.MOV.U32 R106, RZ, RZ, R44 ;  /* 0x000000ffff6a7224 */ /* 0x000fca00078e002c */
[----:B------:R1:W-:Y:S08]  /*120f0*/  I2F R3, R2 ;  /* 0x0000000200037306 */ /* 0x0003f00000201400 */
[----:B------:R-:W3:Y:S01]  /*12100*/  MUFU.TANH R5, R5 ;  /* 0x0000000500057308 */ /* 0x000ee20000002400 */
[----:B-1----:R-:W-:Y:S02]  /*12110*/  FMUL.FTZ R2, R104, c[0x0][0x2ec] ;  /* 0x0000bb0068027a20 */ /* 0x002fe40000410000 */
[----:B------:R-:W-:-:S05]  /*12120*/  IMAD.MOV.U32 R104, RZ, RZ, R49 ;  /* 0x000000ffff687224 */ /* 0x000fca00078e0031 */
[----:B------:R-:W1:Y:S01]  /*12130*/  MUFU.TANH R2, R2 ;  /* 0x0000000200027308 */ /* 0x000e620000002400 */
[----:B---3--:R-:W-:Y:S02]  /*12140*/  FFMA.FTZ R11, R3, -UR35, R5 ;  /* 0x80000023030b7c23 */ /* 0x008fe40008010005 */
[----:B-1----:R-:W-:Y:S02]  /*12150*/  FFMA.FTZ R13, R4, -UR35, R2 ;  /* 0x80000023040d7c23 */ /* 0x002fe40008010002 */
[----:B------:R-:W-:-:S05]  /*12160*/  IMAD.IADD R2, R234, 0x1, -R0 ;  /* 0x00000001ea027824 */ /* 0x000fca00078e0a00 */
[----:B------:R-:W-:-:S05]  /*12170*/  IABS R2, R2 ;  /* 0x0000000200027213 */ /* 0x000fca0000000000 */
[----:B------:R-:W-:Y:S02]  /*12180*/  IMAD.MOV.U32 R4, RZ, RZ, R2 ;  /* 0x000000ffff047224 */ /* 0x000fe400078e0002 */
[----:B------:R-:W-:Y:S02]  /*12190*/  IMAD.IADD R2, R241, 0x1, -R0 ;  /* 0x00000001f1027824 */ /* 0x000fe400078e0a00 */
[----:B------:R1:W-:Y:S03]  /*121a0*/  I2F R10, R4 ;  /* 0x00000004000a7306 */ /* 0x0003e60000201400 */
[----:B------:R-:W-:Y:S02]  /*121b0*/  IABS R3, R2 ;  /* 0x0000000200037213 */ /* 0x000fe40000000000 */
[----:B------:R-:W-:Y:S01]  /*121c0*/  IADD3 R2, R0, 0x1, RZ ;  /* 0x0000000100027810 */ /* 0x000fe20007ffe0ff */
[----:B------:R-:W-:Y:S03]  /*121d0*/  BAR.SYNC.DEFER_BLOCKING 0x0 ;  /* 0x0000000000007b1d */ /* 0x000fe60000010000 */
[C---:B------:R-:W-:Y:S01]  /*121e0*/  ISETP.GE.AND P3, PT, R2.reuse, R245, PT ;  /* 0x000000f50200720c */ /* 0x040fe20003f66270 */
[----:B------:R-:W-:Y:S01]  /*121f0*/  IMAD.IADD R5, R235, 0x1, -R2 ;  /* 0x00000001eb057824 */ /* 0x000fe200078e0a02 */
[----:B------:R-:W-:-:S02]  /*12200*/  ISETP.GE.AND P2, PT, R2, R244, PT ;  /* 0x000000f40200720c */ /* 0x000fc40003f46270 */
[C---:B------:R-:W-:Y:S02]  /*12210*/  ISETP.GE.AND P1, PT, R2.reuse, R243, PT ;  /* 0x000000f30200720c */ /* 0x040fe40003f26270 */
[C---:B------:R-:W-:Y:S01]  /*12220*/  ISETP.GE.AND P0, PT, R2.reuse, R242, PT ;  /* 0x000000f20200720c */ /* 0x040fe20003f06270 */
[----:B-1----:R-:W-:Y:S01]  /*12230*/  IMAD.MOV.U32 R4, RZ, RZ, R3 ;  /* 0x000000ffff047224 */ /* 0x002fe200078e0003 */
[----:B------:R-:W-:Y:S01]  /*12240*/  ISETP.LT.OR P6, PT, R2, R240, P3 ;  /* 0x000000f00200720c */ /* 0x000fe20001fc1670 */
[----:B------:R-:W-:Y:S01]  /*12250*/  IMAD.IADD R3, R236, 0x1, -R2 ;  /* 0x00000001ec037824 */ /* 0x000fe200078e0a02 */
[C---:B------:R-:W-:Y:S01]  /*12260*/  ISETP.LT.OR P5, PT, R2.reuse, R239, P2 ;  /* 0x000000ef0200720c */ /* 0x040fe200017a1670 */
[----:B------:R1:W-:Y:S01]  /*12270*/  I2F R9, R4 ;  /* 0x0000000400097306 */ /* 0x0003e20000201400 */
[----:B------:R-:W-:Y:S02]  /*12280*/  ISETP.LT.OR P1, PT, R2, R238, P1 ;  /* 0x000000ee0200720c */ /* 0x000fe40000f21670 */
[----:B------:R-:W-:-:S02]  /*12290*/  IABS R3, R3 ;  /* 0x0000000300037213 */ /* 0x000fc40000000000 */
[----:B------:R-:W-:-:S09]  /*122a0*/  ISETP.LT.OR P0, PT, R2, R237, P0 ;  /* 0x000000ed0200720c */ /* 0x000fd20000701670 */
[----:B------:R-:W-:Y:S01]  /*122b0*/  @P1 LOP3.LUT R231, R231, 0x8, RZ, 0xfc, !PT ;  /* 0x00000008e7e71812 */ /* 0x000fe200078efcff */
[----:B-1----:R-:W-:Y:S01]  /*122c0*/  IMAD.MOV.U32 R4, RZ, RZ, R3 ;  /* 0x000000ffff047224 */ /* 0x002fe200078e0003 */
[----:B------:R-:W-:Y:S01]  /*122d0*/  IABS R3, R5 ;  /* 0x0000000500037213 */ /* 0x000fe20000000000 */
[----:B------:R-:W-:Y:S01]  /*122e0*/  FMUL.FTZ R5, R209, c[0x0][0x2ec] ;  /* 0x0000bb00d1057a20 */ /* 0x000fe20000410000 */
[----:B------:R-:W-:Y:S01]  /*122f0*/  LOP3.LUT R231, R231, 0xfffffffb, RZ, 0xc0, !PT ;  /* 0xfffffffbe7e77812 */ /* 0x000fe200078ec0ff */
[----:B------:R1:W-:Y:S01]  /*12300*/  I2F R6, R4 ;  /* 0x0000000400067306 */ /* 0x0003e20000201400 */
[----:B------:R-:W-:Y:S01]  /*12310*/  IMAD.MOV.U32 R209, RZ, RZ, R12 ;  /* 0x000000ffffd17224 */ /* 0x000fe200078e000c */
[----:B------:R-:W-:Y:S01]  /*12320*/  ISETP.GE.AND P1, PT, R0, R245, PT ;  /* 0x000000f50000720c */ /* 0x000fe20003f26270 */
[----:B------:R-:W-:Y:S01]  /*12330*/  FMUL.FTZ R12, R132, c[0x0][0x2ec] ;  /* 0x0000bb00840c7a20 */ /* 0x000fe20000410000 */
[----:B------:R-:W-:Y:S02]  /*12340*/  @P0 LOP3.LUT R231, R231, 0x4, RZ, 0xfc, !PT ;  /* 0x00000004e7e70812 */ /* 0x000fe400078efcff */
[----:B------:R-:W-:-:S02]  /*12350*/  ISETP.GE.AND P0, PT, R0, R244, PT ;  /* 0x000000f40000720c */ /* 0x000fc40003f06270 */
[----:B------:R3:W-:Y:S01]  /*12360*/  MUFU.TANH R15, R5 ;  /* 0x00000005000f7308 */ /* 0x0007e20000002400 */
[C---:B------:R-:W-:Y:S02]  /*12370*/  ISETP.LT.OR P1, PT, R0.reuse, R240, P1 ;  /* 0x000000f00000720c */ /* 0x040fe40000f21670 */
[C---:B------:R-:W-:Y:S02]  /*12380*/  ISETP.LT.OR P0, PT, R0.reuse, R239, P0 ;  /* 0x000000ef0000720c */ /* 0x040fe40000701670 */
[----:B------:R-:W-:Y:S02]  /*12390*/  FSEL R21, R13, -INF , !P1 ;  /* 0xff8000000d157808 */ /* 0x000fe40004800000 */
[----:B------:R-:W-:Y:S01]  /*123a0*/  ISETP.GE.AND P1, PT, R0, R243, PT ;  /* 0x000000f30000720c */ /* 0x000fe20003f26270 */
[----:B-1----:R-:W-:Y:S01]  /*123b0*/  IMAD.MOV.U32 R4, RZ, RZ, R3 ;  /* 0x000000ffff047224 */ /* 0x002fe200078e0003 */
[----:B------:R-:W-:Y:S01]  /*123c0*/  MUFU.TANH R12, R12 ;  /* 0x0000000c000c7308 */ /* 0x000fe20000002400 */
[----:B------:R-:W-:Y:S01]  /*123d0*/  IMAD.IADD R3, R234, 0x1, -R2 ;  /* 0x00000001ea037824 */ /* 0x000fe200078e0a02 */
[----:B------:R-:W-:Y:S01]  /*123e0*/  FSEL R32, R11, -INF , !P0 ;  /* 0xff8000000b207808 */ /* 0x000fe20004000000 */
[----:B------:R-:W-:Y:S01]  /*123f0*/  FMUL.FTZ R11, R249, c[0x0][0x2ec] ;  /* 0x0000bb00f90b7a20 */ /* 0x000fe20000410000 */
[----:B------:R-:W-:-:S02]  /*12400*/  ISETP.GE.AND P0, PT, R0, R242, PT ;  /* 0x000000f20000720c */ /* 0x000fc40003f06270 */
[----:B------:R-:W-:Y:S01]  /*12410*/  IABS R3, R3 ;  /* 0x0000000300037213 */ /* 0x000fe20000000000 */
[----:B---3--:R-:W-:Y:S01]  /*12420*/  FMUL.FTZ R5, R210, c[0x0][0x2ec] ;  /* 0x0000bb00d2057a20 */ /* 0x008fe20000410000 */
[----:B------:R1:W-:Y:S01]  /*12430*/  I2F R8, R4 ;  /* 0x0000000400087306 */ /* 0x0003e20000201400 */
[C---:B------:R-:W-:Y:S01]  /*12440*/  ISETP.LT.OR P1, PT, R0.reuse, R238, P1 ;  /* 0x000000ee0000720c */ /* 0x040fe20000f21670 */
[----:B------:R-:W-:Y:S01]  /*12450*/  IMAD.MOV.U32 R210, RZ, RZ, R20 ;  /* 0x000000ffffd27224 */ /* 0x000fe200078e0014 */
[----:B------:R-:W-:-:S05]  /*12460*/  ISETP.LT.OR P0, PT, R0, R237, P0 ;  /* 0x000000ed0000720c */ /* 0x000fca0000701670 */
[----:B------:R3:W4:Y:S01]  /*12470*/  I2F R7, R3 ;  /* 0x0000000300077306 */ /* 0x0007220000201400 */
[----:B-1----:R-:W-:Y:S01]  /*12480*/  IMAD.IADD R4, R241, 0x1, -R2 ;  /* 0x00000001f1047824 */ /* 0x002fe200078e0a02 */
[----:B------:R-:W-:-:S06]  /*12490*/  IADD3 R2, R0, 0x8, RZ ;  /* 0x0000000800027810 */ /* 0x000fcc0007ffe0ff */
[----:B------:R-:W1:Y:S01]  /*124a0*/  MUFU.TANH R5, R5 ;  /* 0x0000000500057308 */ /* 0x000e620000002400 */
[----:B------:R-:W-:Y:S02]  /*124b0*/  IABS R4, R4 ;  /* 0x0000000400047213 */ /* 0x000fe40000000000 */
[----:B------:R-:W-:Y:S01]  /*124c0*/  ISETP.GE.AND P3, PT, R2, R245, PT ;  /* 0x000000f50200720c */ /* 0x000fe20003f66270 */
[----:B---3--:R-:W-:Y:S01]  /*124d0*/  IMAD.IADD R3, R236, 0x1, -R2 ;  /* 0x00000001ec037824 */ /* 0x008fe200078e0a02 */
[----:B------:R-:W-:-:S03]  /*124e0*/  ISETP.GE.AND P2, PT, R2, R244, PT ;  /* 0x000000f40200720c */ /* 0x000fc60003f46270 */
[----:B------:R3:W2:Y:S01]  /*124f0*/  I2F R16, R4 ;  /* 0x0000000400107306 */ /* 0x0006a20000201400 */
[----:B----4-:R-:W-:Y:S01]  /*12500*/  FFMA.FTZ R15, R7, -UR35, R15 ;  /* 0x80000023070f7c23 */ /* 0x010fe2000801000f */
[----:B------:R-:W-:Y:S01]  /*12510*/  IABS R3, R3 ;  /* 0x0000000300037213 */ /* 0x000fe20000000000 */
[----:B-1----:R-:W-:-:S05]  /*12520*/  FFMA.FTZ R5, R9, -UR35, R5 ;  /* 0x8000002309057c23 */ /* 0x002fca0008010005 */
[----:B------:R-:W1:Y:S01]  /*12530*/  I2F R3, R3 ;  /* 0x0000000300037306 */ /* 0x000e620000201400 */
[----:B------:R-:W-:Y:S02]  /*12540*/  FSEL R34, R5, -INF , !P0 ;  /* 0xff80000005227808 */ /* 0x000fe40004000000 */
[----:B------:R-:W-:Y:S01]  /*12550*/  ISETP.GE.AND P0, PT, R2, R242, PT ;  /* 0x000000f20200720c */ /* 0x000fe20003f06270 */
[----:B---3--:R-:W-:-:S04]  /*12560*/  FMUL.FTZ R4, R105, c[0x0][0x2ec] ;  /* 0x0000bb0069047a20 */ /* 0x008fc80000410000 */
[----:B------:R3:W-:Y:S01]  /*12570*/  MUFU.TANH R13, R11 ;  /* 0x0000000b000d7308 */ /* 0x0007e20000002400 */
[----:B--2---:R-:W-:Y:S01]  /*12580*/  FFMA.FTZ R14, R16, -UR35, R14 ;  /* 0x80000023100e7c23 */ /* 0x004fe2000801000e */
[----:B------:R-:W-:Y:S01]  /*12590*/  ISETP.LT.OR P4, PT, R2, R237, P0 ;  /* 0x000000ed0200720c */ /* 0x000fe20000781670 */
[----:B------:R-:W-:-:S05]  /*125a0*/  IMAD.MOV.U32 R105, RZ, RZ, R50 ;  /* 0x000000ffff697224 */ /* 0x000fca00078e0032 */
[----:B------:R2:W4:Y:S01]  /*125b0*/  MUFU.TANH R18, R4 ;  /* 0x0000000400127308 */ /* 0x0005220000002400 */
[----:B-1----:R-:W-:Y:S02]  /*125c0*/  FFMA.FTZ R12, R3, -UR35, R12 ;  /* 0x80000023030c7c23 */ /* 0x002fe4000801000c */
[----:B------:R-:W-:-:S05]  /*125d0*/  IMAD.IADD R3, R235, 0x1, -R2 ;  /* 0x00000001eb037824 */ /* 0x000fca00078e0a02 */
[----:B------:R-:W-:Y:S01]  /*125e0*/  IABS R3, R3 ;  /* 0x0000000300037213 */ /* 0x000fe20000000000 */
[----:B---3--:R-:W-:-:S06]  /*125f0*/  FMUL.FTZ R11, R250, c[0x0][0x2ec] ;  /* 0x0000bb00fa0b7a20 */ /* 0x008fcc0000410000 */
[----:B------:R-:W-:Y:S01]  /*12600*/  MUFU.TANH R11, R11 ;  /* 0x0000000b000b7308 */ /* 0x000fe20000002400 */
[----:B--2---:R-:W-:Y:S02]  /*12610*/  FMUL.FTZ R4, R107, c[0x0][0x2ec] ;  /* 0x0000bb006b047a20 */ /* 0x004fe40000410000 */
[----:B----4-:R-:W-:Y:S02]  /*12620*/  FFMA.FTZ R6, R6, -UR35, R18 ;  /* 0x8000002306067c23 */ /* 0x010fe40008010012 */
[----:B------:R-:W-:-:S03]  /*12630*/  IMAD.MOV.U32 R107, RZ, RZ, R46 ;  /* 0x000000ffff6b7224 */ /* 0x000fc600078e002e */
[----:B------:R1:W2:Y:S01]  /*12640*/  MUFU.TANH R17, R4 ;  /* 0x0000000400117308 */ /* 0x0002a20000002400 */
[----:B------:R-:W-:Y:S01]  /*12650*/  FSEL R35, R6, -INF , !P6 ;  /* 0xff80000006237808 */ /* 0x000fe20007000000 */
[----:B------:R-:W-:Y:S01]  /*12660*/  IMAD.MOV.U32 R132, RZ, RZ, R107 ;  /* 0x000000ffff847224 */ /* 0x000fe200078e006b */
[----:B------:R-:W-:Y:S02]  /*12670*/  ISETP.LT.OR P6, PT, R2, R240, P3 ;  /* 0x000000f00200720c */ /* 0x000fe40001fc1670 */
[----:B------:R-:W-:Y:S02]  /*12680*/  LOP3.LUT P3, RZ, R231, 0x8, RZ, 0xc0, !PT ;  /* 0x00000008e7ff7812 */ /* 0x000fe4000786c0ff */
[----:B------:R-:W-:Y:S01]  /*12690*/  FSEL R20, R12, -INF , !P6 ;  /* 0xff8000000c147808 */ /* 0x000fe20007000000 */
[----:B------:R-:W-:Y:S01]  /*126a0*/  FMUL.FTZ R12, R207, c[0x0][0x2ec] ;  /* 0x0000bb00cf0c7a20 */ /* 0x000fe20000410000 */
[----:B------:R-:W-:Y:S01]  /*126b0*/  FSEL R48, R15, -INF , !P3 ;  /* 0xff8000000f307808 */ /* 0x000fe20005800000 */
[----:B------:R-:W-:-:S02]  /*126c0*/  FMUL.FTZ R15, R201, c[0x0][0x2ec] ;  /* 0x0000bb00c90f7a20 */ /* 0x000fc40000410000 */
[----:B-1----:R-:W-:-:S04]  /*126d0*/  FMUL.FTZ R4, R208, c[0x0][0x2ec] ;  /* 0x0000bb00d0047a20 */ /* 0x002fc80000410000 */
[----:B------:R-:W-:Y:S01]  /*126e0*/  MUFU.TANH R15, R15 ;  /* 0x0000000f000f7308 */ /* 0x000fe20000002400 */
[----:B--2---:R-:W-:Y:S02]  /*126f0*/  FFMA.FTZ R8, R8, -UR35, R17 ;  /* 0x8000002308087c23 */ /* 0x004fe40008010011 */
[----:B------:R-:W-:-:S03]  /*12700*/  IMAD.MOV.U32 R208, RZ, RZ, R45 ;  /* 0x000000ffffd07224 */ /* 0x000fc600078e002d */
[----:B------:R-:W-:Y:S02]  /*12710*/  FSEL R36, R8, -INF , !P5 ;  /* 0xff80000008247808 */ /* 0x000fe40006800000 */
[----:B------:R-:W1:Y:S01]  /*12720*/  MUFU.TANH R4, R4 ;  /* 0x0000000400047308 */ /* 0x000e620000002400 */
[----:B------:R-:W-:Y:S02]  /*12730*/  ISETP.LT.OR P5, PT, R2, R239, P2 ;  /* 0x000000ef0200720c */ /* 0x000fe400017a1670 */
[C---:B------:R-:W-:Y:S02]  /*12740*/  LOP3.LUT P2, RZ, R231.reuse, 0x4, RZ, 0xc0, !PT ;  /* 0x00000004e7ff7812 */ /* 0x040fe4000784c0ff */
[----:B------:R-:W-:Y:S02]  /*12750*/  LOP3.LUT R231, R231, 0xfffffffd, RZ, 0xc0, !PT ;  /* 0xfffffffde7e77812 */ /* 0x000fe400078ec0ff */
[----:B------:R-:W-:Y:S01]  /*12760*/  FSEL R50, R14, -INF , !P2 ;  /* 0xff8000000e327808 */ /* 0x000fe20005000000 */
[----:B------:R-:W-:-:S06]  /*12770*/  FMUL.FTZ R14, R202, c[0x0][0x2ec] ;  /* 0x0000bb00ca0e7a20 */ /* 0x000fcc0000410000 */
[----:B------:R-:W-:Y:S01]  /*12780*/  MUFU.TANH R14, R14 ;  /* 0x0000000e000e7308 */ /* 0x000fe20000002400 */
[----:B-1----:R-:W-:-:S05]  /*12790*/  FFMA.FTZ R4, R10, -UR35, R4 ;  /* 0x800000230a047c23 */ /* 0x002fca0008010004 */
[----:B------:R-:W-:Y:S01]  /*127a0*/  FSEL R33, R4, -INF , !P1 ;  /* 0xff80000004217808 */ /* 0x000fe20004800000 */
[----:B------:R-:W-:Y:S01]  /*127b0*/  IMAD.MOV.U32 R4, RZ, RZ, R3 ;  /* 0x000000ffff047224 */ /* 0x000fe200078e0003 */
[----:B------:R-:W-:Y:S01]  /*127c0*/  ISETP.GE.AND P1, PT, R2, R243, PT ;  /* 0x000000f30200720c */ /* 0x000fe20003f26270 */
[----:B------:R-:W-:Y:S02]  /*127d0*/  IMAD.IADD R3, R234, 0x1, -R2 ;  /* 0x00000001ea037824 */ /* 0x000fe400078e0a02 */
[----:B------:R1:W-:Y:S01]  /*127e0*/  I2F R10, R4 ;  /* 0x00000004000a7306 */ /* 0x0003e20000201400 */
[----:B------:R-:W-:Y:S02]  /*127f0*/  ISETP.LT.OR P1, PT, R2, R238, P1 ;  /* 0x000000ee0200720c */ /* 0x000fe40000f21670 */
[----:B------:R-:W-:-:S05]  /*12800*/  IABS R3, R3 ;  /* 0x0000000300037213 */ /* 0x000fca0000000000 */
[----:B------:R2:W-:Y:S06]  /*12810*/  I2F R9, R3 ;  /* 0x0000000300097306 */ /* 0x0005ec0000201400 */
[----:B------:R-:W-:Y:S01]  /*12820*/  @P1 LOP3.LUT R231, R231, 0x2, RZ, 0xfc, !PT ;  /* 0x00000002e7e71812 */ /* 0x000fe200078efcff */
        /* <DEDUP_REMOVED lines=19> */
[----:B------:R1:W-:Y:S04]  /*12960*/  I2F R7, R4 ;  /* 0x0000000400077306 */ /* 0x0003e80000201400 */
[----:B------:R-:W-:-:S04]  /*12970*/  @P1 LOP3.LUT R231, R231, 0x8, RZ, 0xfc, !PT ;  /* 0x00000008e7e71812 */ /* 0x000fc800078efcff */
[----:B------:R-:W-:-:S04]  /*12980*/  LOP3.LUT R231, R231, 0xfffffffb, RZ, 0xc0, !PT ;  /* 0xfffffffbe7e77812 */ /* 0x000fc800078ec0ff */
[----:B------:R-:W-:Y:S01]  /*12990*/  @P0 LOP3.LUT R231, R231, 0x4, RZ, 0xfc, !PT ;  /* 0x00000004e7e70812 */ /* 0x000fe200078efcff */
[----:B-1----:R-:W-:Y:S02]  /*129a0*/  IMAD.MOV.U32 R4, RZ, RZ, R3 ;  /* 0x000000ffff047224 */ /* 0x002fe400078e0003 */
[----:B------:R-:W-:Y:S02]  /*129b0*/  IMAD.IADD R3, R234, 0x1, -R2 ;  /* 0x00000001ea037824 */ /* 0x000fe400078e0a02 */
[----:B------:R1:W-:Y:S03]  /*129c0*/  I2F R8, R4 ;  /* 0x0000000400087306 */ /* 0x0003e60000201400 */
[----:B------:R-:W-:-:S05]  /*129d0*/  IABS R3, R3 ;  /* 0x0000000300037213 */ /* 0x000fca0000000000 */
[----:B-1----:R-:W-:Y:S01]  /*129e0*/  IMAD.MOV.U32 R4, RZ, RZ, R3 ;  /* 0x000000ffff047224 */ /* 0x002fe200078e0003 */
[----:B------:R-:W-:Y:S01]  /*129f0*/  IABS R3, R5 ;  /* 0x0000000500037213 */ /* 0x000fe20000000000 */
[----:B------:R-:W-:Y:S02]  /*12a00*/  FMUL.FTZ R5, R135, c[0x0][0x2ec] ;  /* 0x0000bb0087057a20 */ /* 0x000fe40000410000 */
[----:B------:R1:W2:Y:S08]  /*12a10*/  I2F R6, R4 ;  /* 0x0000000400067306 */ /* 0x0002b00000201400 */
[----:B------:R-:W-:Y:S01]  /*12a20*/  I2F R3, R3 ;  /* 0x0000000300037306 */ /* 0x000fe20000201400 */
[----:B-1----:R-:W-:-:S07]  /*12a30*/  FMUL.FTZ R4, R133, c[0x0][0x2ec] ;  /* 0x0000bb0085047a20 */ /* 0x002fce0000410000 */
[----:B------:R1:W3:Y:S01]  /*12a40*/  MUFU.TANH R16, R5 ;  /* 0x0000000500107308 */ /* 0x0002e20000002400 */
[----:B--2---:R-:W-:Y:S02]  /*12a50*/  FFMA.FTZ R13, R6, -UR35, R13 ;  /* 0x80000023060d7c23 */ /* 0x004fe4000801000d */
[----:B------:R-:W-:Y:S02]  /*12a60*/  IMAD.MOV.U32 R133, RZ, RZ, R211 ;  /* 0x000000ffff857224 */ /* 0x000fe400078e00d3 */
[----:B------:R-:W-:Y:S02]  /*12a70*/  IMAD.MOV.U32 R211, RZ, RZ, R210 ;  /* 0x000000ffffd37224 */ /* 0x000fe400078e00d2 */
[----:B------:R-:W-:Y:S01]  /*12a80*/  IMAD.MOV.U32 R210, RZ, RZ, R209 ;  /* 0x000000ffffd27224 */ /* 0x000fe200078e00d1 */
[----:B------:R2:W4:Y:S01]  /*12a90*/  MUFU.TANH R17, R4 ;  /* 0x0000000400117308 */ /* 0x0005220000002400 */
[----:B------:R-:W-:Y:S02]  /*12aa0*/  IMAD.MOV.U32 R209, RZ, RZ, R208 ;  /* 0x000000ffffd17224 */ /* 0x000fe400078e00d0 */
[----:B------:R-:W-:-:S02]  /*12ab0*/  IMAD.MOV.U32 R208, RZ, RZ, R106 ;  /* 0x000000ffffd07224 */ /* 0x000fc400078e006a */
[----:B-1----:R-:W-:Y:S02]  /*12ac0*/  FMUL.FTZ R5, R248, c[0x0][0x2ec] ;  /* 0x0000bb00f8057a20 */ /* 0x002fe40000410000 */
[----:B---3--:R-:W-:Y:S02]  /*12ad0*/  FFMA.FTZ R8, R8, -UR35, R16 ;  /* 0x8000002308087c23 */ /* 0x008fe40008010010 */
[----:B------:R1:W-:Y:S01]  /*12ae0*/  MUFU.TANH R16, R12 ;  /* 0x0000000c00107308 */ /* 0x0003e20000002400 */
[----:B--2---:R-:W-:Y:S02]  /*12af0*/  FMUL.FTZ R4, R134, c[0x0][0x2ec] ;  /* 0x0000bb0086047a20 */ /* 0x004fe40000410000 */
[----:B----4-:R-:W-:-:S05]  /*12b00*/  FFMA.FTZ R7, R7, -UR35, R17 ;  /* 0x8000002307077c23 */ /* 0x010fca0008010011 */
[----:B------:R-:W2:Y:S01]  /*12b10*/  MUFU.TANH R5, R5 ;  /* 0x0000000500057308 */ /* 0x000ea20000002400 */
[----:B------:R-:W-:Y:S01]  /*12b20*/  IMAD.MOV.U32 R134, RZ, RZ, R133 ;  /* 0x000000ffff867224 */ /* 0x000fe200078e0085 */
[----:B------:R-:W-:Y:S01]  /*12b30*/  FSEL R19, R7, -INF , !P6 ;  /* 0xff80000007137808 */ /* 0x000fe20007000000 */
[----:B------:R-:W-:Y:S02]  /*12b40*/  IMAD.MOV.U32 R133, RZ, RZ, R105 ;  /* 0x000000ffff857224 */ /* 0x000fe400078e0069 */
[----:B------:R-:W-:-:S03]  /*12b50*/  IMAD.MOV.U32 R135, RZ, RZ, R134 ;  /* 0x000000ffff877224 */ /* 0x000fc600078e0086 */
[----:B------:R-:W3:Y:S01]  /*12b60*/  MUFU.TANH R4, R4 ;  /* 0x0000000400047308 */ /* 0x000ee20000002400 */
[----:B-1----:R-:W-:Y:S02]  /*12b70*/  FMUL.FTZ R12, R200, c[0x0][0x2ec] ;  /* 0x0000bb00c80c7a20 */ /* 0x002fe40000410000 */
[----:B------:R-:W-:Y:S02]  /*12b80*/  IMAD.MOV.U32 R134, RZ, RZ, R132 ;  /* 0x000000ffff867224 */ /* 0x000fe400078e0084 */
[----:B------:R-:W-:Y:S02]  /*12b90*/  IMAD.MOV.U32 R132, RZ, RZ, R211 ;  /* 0x000000ffff847224 */ /* 0x000fe400078e00d3 */
[----:B------:R-:W-:Y:S01]  /*12ba0*/  IMAD.MOV.U32 R211, RZ, RZ, R210 ;  /* 0x000000ffffd37224 */ /* 0x000fe200078e00d2 */
[----:B------:R-:W-:Y:S01]  /*12bb0*/  MUFU.TANH R12, R12 ;  /* 0x0000000c000c7308 */ /* 0x000fe20000002400 */
[----:B--2---:R-:W-:Y:S02]  /*12bc0*/  FFMA.FTZ R5, R9, -UR35, R5 ;  /* 0x8000002309057c23 */ /* 0x004fe40008010005 */
[----:B------:R-:W-:-:S02]  /*12bd0*/  IMAD.MOV.U32 R210, RZ, RZ, R209 ;  /* 0x000000ffffd27224 */ /* 0x000fc400078e00d1 */
[----:B------:R-:W-:Y:S01]  /*12be0*/  IMAD.MOV.U32 R209, RZ, RZ, R208 ;  /* 0x000000ffffd17224 */ /* 0x000fe200078e00d0 */
[----:B------:R-:W-:Y:S01]  /*12bf0*/  FSEL R47, R5, -INF , !P3 ;  /* 0xff800000052f7808 */ /* 0x000fe20005800000 */
[----:B------:R-:W-:Y:S02]  /*12c00*/  IMAD.MOV.U32 R208, RZ, RZ, R104 ;  /* 0x000000ffffd07224 */ /* 0x000fe400078e0068 */
[----:B---3--:R-:W-:Y:S02]  /*12c10*/  FFMA.FTZ R4, R10, -UR35, R4 ;  /* 0x800000230a047c23 */ /* 0x008fe40008010004 */
[----:B------:R-:W-:Y:S02]  /*12c20*/  FMUL.FTZ R10, R251, c[0x0][0x2ec] ;  /* 0x0000bb00fb0a7a20 */ /* 0x000fe40000410000 */
[----:B------:R-:W-:Y:S01]  /*12c30*/  IMAD.MOV.U32 R248, RZ, RZ, R133 ;  /* 0x000000fffff87224 */ /* 0x000fe200078e0085 */
[----:B------:R-:W-:Y:S01]  /*12c40*/  FSEL R22, R4, -INF , !P5 ;  /* 0xff80000004167808 */ /* 0x000fe20006800000 */
[----:B------:R-:W-:Y:S01]  /*12c50*/  FFMA.FTZ R4, R18, -UR35, R11 ;  /* 0x8000002312047c23 */ /* 0x000fe2000801000b */
[----:B------:R-:W-:Y:S01]  /*12c60*/  ISETP.LT.OR P5, PT, R2, R239, P2 ;  /* 0x000000ef0200720c */ /* 0x000fe200017a1670 */
[----:B------:R-:W1:Y:S01]  /*12c70*/  MUFU.TANH R10, R10 ;  /* 0x0000000a000a7308 */ /* 0x000e620000002400 */
[----:B------:R-:W-:Y:S01]  /*12c80*/  IADD3 R2, R0, 0x10, RZ ;  /* 0x0000001000027810 */ /* 0x000fe20007ffe0ff */
        /* <DEDUP_REMOVED lines=9> */
[----:B------:R-:W-:Y:S01]  /*12d20*/  ISETP.GE.AND P0, PT, R2, R242, PT ;  /* 0x000000f20200720c */ /* 0x000fe20003f06270 */
[----:B------:R-:W-:Y:S01]  /*12d30*/  IMAD.MOV.U32 R208, RZ, RZ, R38 ;  /* 0x000000ffffd07224 */ /* 0x000fe200078e0026 */
[----:B------:R-:W-:Y:S01]  /*12d40*/  FSEL R46, R8, -INF , !P5 ;  /* 0xff800000082e7808 */ /* 0x000fe20006800000 */
[----:B------:R-:W-:Y:S01]  /*12d50*/  IMAD.MOV.U32 R250, RZ, RZ, R248 ;  /* 0x000000fffffa7224 */ /* 0x000fe200078e00f8 */
[C---:B------:R-:W-:Y:S01]  /*12d60*/  ISETP.LT.OR P6, PT, R2.reuse, R240, P3 ;  /* 0x000000f00200720c */ /* 0x040fe20001fc1670 */
[----:B-1----:R-:W-:Y:S01]  /*12d70*/  FFMA.FTZ R11, R3, -UR35, R10 ;  /* 0x80000023030b7c23 */ /* 0x002fe2000801000a */
[----:B------:R-:W-:Y:S01]  /*12d80*/  ISETP.LT.OR P5, PT, R2, R239, P2 ;  /* 0x000000ef0200720c */ /* 0x000fe200017a1670 */
[----:B------:R-:W-:Y:S01]  /*12d90*/  IMAD.IADD R3, R236, 0x1, -R2 ;  /* 0x00000001ec037824 */ /* 0x000fe200078e0a02 */
[C---:B------:R-:W-:Y:S01]  /*12da0*/  ISETP.LT.OR P1, PT, R2.reuse, R238, P1 ;  /* 0x000000ee0200720c */ /* 0x040fe20000f21670 */
[----:B------:R-:W-:Y:S01]  /*12db0*/  IMAD.MOV.U32 R248, RZ, RZ, R134 ;  /* 0x000000fffff87224 */ /* 0x000fe200078e0086 */
[----:B------:R-:W-:Y:S01]  /*12dc0*/  ISETP.LT.OR P4, PT, R2, R237, P0 ;  /* 0x000000ed0200720c */ /* 0x000fe20000781670 */
[----:B------:R-:W-:Y:S01]  /*12dd0*/  IMAD.MOV.U32 R249, RZ, RZ, R135 ;  /* 0x000000fffff97224 */ /* 0x000fe200078e0087 */
[----:B------:R-:W-:Y:S01]  /*12de0*/  IABS R3, R3 ;  /* 0x0000000300037213 */ /* 0x000fe20000000000 */
[----:B------:R-:W-:Y:S01]  /*12df0*/  IMAD.MOV.U32 R134, RZ, RZ, R252 ;  /* 0x000000ffff867224 */ /* 0x000fe200078e00fc */
[----:B------:R-:W-:-:S02]  /*12e00*/  LOP3.LUT P3, RZ, R231, 0x8, RZ, 0xc0, !PT ;  /* 0x00000008e7ff7812 */ /* 0x000fc4000786c0ff */
[C---:B------:R-:W-:Y:S01]  /*12e10*/  LOP3.LUT P2, RZ, R231.reuse, 0x4, RZ, 0xc0, !PT ;  /* 0x00000004e7ff7812 */ /* 0x040fe2000784c0ff */
[----:B------:R-:W-:Y:S01]  /*12e20*/  IMAD.MOV.U32 R4, RZ, RZ, R3 ;  /* 0x000000ffff047224 */ /* 0x000fe200078e0003 */
[----:B------:R-:W-:Y:S01]  /*12e30*/  LOP3.LUT R231, R231, 0xfffffffd, RZ, 0xc0, !PT ;  /* 0xfffffffde7e77812 */ /* 0x000fe200078ec0ff */
[----:B------:R-:W-:Y:S01]  /*12e40*/  IMAD.IADD R3, R235, 0x1, -R2 ;  /* 0x00000001eb037824 */ /* 0x000fe200078e0a02 */
[----:B------:R-:W-:Y:S01]  /*12e50*/  FSEL R44, R13, -INF , !P3 ;  /* 0xff8000000d2c7808 */ /* 0x000fe20005800000 */
[----:B------:R1:W-:Y:S01]  /*12e60*/  I2F R10, R4 ;  /* 0x00000004000a7306 */ /* 0x0003e20000201400 */
[----:B------:R-:W-:Y:S01]  /*12e70*/  @P1 LOP3.LUT R231, R231, 0x2, RZ, 0xfc, !PT ;  /* 0x00000002e7e71812 */ /* 0x000fe200078efcff */
[----:B------:R-:W-:Y:S01]  /*12e80*/  FMUL.FTZ R13, R130, c[0x0][0x2ec] ;  /* 0x0000bb00820d7a20 */ /* 0x000fe20000410000 */
[----:B------:R-:W-:Y:S02]  /*12e90*/  IABS R3, R3 ;  /* 0x0000000300037213 */ /* 0x000fe40000000000 */
[----:B------:R-:W-:Y:S01]  /*12ea0*/  FSEL R45, R11, -INF , !P2 ;  /* 0xff8000000b2d7808 */ /* 0x000fe20005000000 */
[----:B------:R-:W-:-:S02]  /*12eb0*/  FMUL.FTZ R11, R128, c[0x0][0x2ec] ;  /* 0x0000bb00800b7a20 */ /* 0x000fc40000410000 */
[----:B------:R-:W-:Y:S01]  /*12ec0*/  MUFU.TANH R13, R13 ;  /* 0x0000000d000d7308 */ /* 0x000fe20000002400 */
[----:B-1----:R-:W-:-:S07]  /*12ed0*/  IMAD.MOV.U32 R4, RZ, RZ, R3 ;  /* 0x000000ffff047224 */ /* 0x002fce00078e0003 */
[----:B------:R-:W-:Y:S01]  /*12ee0*/  MUFU.TANH R11, R11 ;  /* 0x0000000b000b7308 */ /* 0x000fe20000002400 */
[----:B------:R-:W-:-:S05]  /*12ef0*/  IMAD.IADD R3, R234, 0x1, -R2 ;  /* 0x00000001ea037824 */ /* 0x000fca00078e0a02 */
[----:B------:R-:W-:Y:S02]  /*12f00*/  IABS R3, R3 ;  /* 0x0000000300037213 */ /* 0x000fe40000000000 */
[----:B------:R1:W-:Y:S08]  /*12f10*/  I2F R8, R4 ;  /* 0x0000000400087306 */ /* 0x0003f00000201400 */
        /* <DEDUP_REMOVED lines=8> */
[----:B---3--:R-:W-:Y:S01]  /*12fa0*/  FFMA.FTZ R7, R7, -UR35, R12 ;  /* 0x8000002307077c23 */ /* 0x008fe2000801000c */
[C---:B------:R-:W-:Y:S02]  /*12fb0*/  ISETP.GE.AND P2, PT, R2.reuse, R244, PT ;  /* 0x000000f40200720c */ /* 0x040fe40003f46270 */
[----:B------:R-:W-:Y:S02]  /*12fc0*/  IABS R3, R3 ;  /* 0x0000000300037213 */ /* 0x000fe40000000000 */
[----:B------:R-:W-:-:S02]  /*12fd0*/  ISETP.GE.AND P1, PT, R2, R243, PT ;  /* 0x000000f30200720c */ /* 0x000fc40003f26270 */
[C---:B------:R-:W-:Y:S02]  /*12fe0*/  ISETP.GE.AND P0, PT, R2.reuse, R242, PT ;  /* 0x000000f20200720c */ /* 0x040fe40003f06270 */
[C---:B------:R-:W-:Y:S02]  /*12ff0*/  ISETP.LT.OR P1, PT, R2.reuse, R238, P1 ;  /* 0x000000ee0200720c */ /* 0x040fe40000f21670 */
[----:B------:R-:W-:Y:S01]  /*13000*/  ISETP.LT.OR P0, PT, R2, R237, P0 ;  /* 0x000000ed0200720c */ /* 0x000fe20000701670 */
        /* <DEDUP_REMOVED lines=8> */
[----:B------:R-:W3:Y:S01]  /*13090*/  I2F R3, R3 ;  /* 0x0000000300037306 */ /* 0x000ee20000201400 */
[----:B-1----:R-:W-:-:S07]  /*130a0*/  FMUL.FTZ R4, R205, c[0x0][0x2ec] ;  /* 0x0000bb00cd047a20 */ /* 0x002fce0000410000 */
[----:B------:R-:W1:Y:S01]  /*130b0*/  MUFU.TANH R5, R5 ;  /* 0x0000000500057308 */ /* 0x000e620000002400 */
[----:B--2---:R-:W-:Y:S02]  /*130c0*/  FFMA.FTZ R6, R6, -UR35, R16 ;  /* 0x8000002306067c23 */ /* 0x004fe40008010010 */
[----:B---3--:R-:W-:-:S05]  /*130d0*/  FFMA.FTZ R12, R3, -UR35, R15 ;  /* 0x80000023030c7c23 */ /* 0x008fca000801000f */
[----:B------:R2:W3:Y:S01]  /*130e0*/  MUFU.TANH R17, R4 ;  /* 0x0000000400117308 */ /* 0x0004e20000002400 */
[----:B------:R-:W-:-:S05]  /*130f0*/  IMAD.IADD R3, R241, 0x1, -R2 ;  /* 0x00000001f1037824 */ /* 0x000fca00078e0a02 */
[----:B------:R-:W-:Y:S01]  /*13100*/  IABS R3, R3 ;  /* 0x0000000300037213 */ /* 0x000fe20000000000 */
[----:B-1----:R-:W-:Y:S02]  /*13110*/  FFMA.FTZ R5, R10, -UR35, R5 ;  /* 0x800000230a057c23 */ /* 0x002fe40008010005 */
[----:B------:R-:W-:-:S03]  /*13120*/  FMUL.FTZ R10, R117, c[0x0][0x2ec] ;  /* 0x0000bb00750a7a20 */ /* 0x000fc60000410000 */
[----:B------:R-:W-:Y:S01]  /*13130*/  FSEL R51, R5, -INF , !P6 ;  /* 0xff80000005337808 */ /* 0x000fe20007000000 */
[----:B------:R1:W-:Y:S01]  /*13140*/  MUFU.TANH R16, R10 ;  /* 0x0000000a00107308 */ /* 0x0003e20000002400 */
[----:B------:R-:W-:Y:S01]  /*13150*/  ISETP.LT.OR P6, PT, R2, R240, P3 ;  /* 0x000000f00200720c */ /* 0x000fe20001fc1670 */
[----:B--2---:R-:W-:Y:S01]  /*13160*/  FMUL.FTZ R4, R206, c[0x0][0x2ec] ;  /* 0x0000bb00ce047a20 */ /* 0x004fe20000410000 */
[----:B------:R-:W-:Y:S01]  /*13170*/  LOP3.LUT P3, RZ, R231, 0x2, RZ, 0xc0, !PT ;  /* 0x00000002e7ff7812 */ /* 0x000fe2000786c0ff */
[----:B---3--:R-:W-:Y:S01]  /*13180*/  FFMA.FTZ R9, R9, -UR35, R17 ;  /* 0x8000002309097c23 */ /* 0x008fe20008010011 */
[----:B------:R-:W-:Y:S02]  /*13190*/  LOP3.LUT R231, R231, 0xfffffff7, RZ, 0xc0, !PT ;  /* 0xfffffff7e7e77812 */ /* 0x000fe400078ec0ff */
[----:B------:R-:W-:Y:S01]  /*131a0*/  FSEL R39, R7, -INF , !P3 ;  /* 0xff80000007277808 */ /* 0x000fe20005800000 */
[----:B------:R-:W2:Y:S01]  /*131b0*/  MUFU.TANH R4, R4 ;  /* 0x0000000400047308 */ /* 0x000ea20000002400 */
[----:B------:R-:W-:-:S04]  /*131c0*/  @P1 LOP3.LUT R231, R231, 0x8, RZ, 0xfc, !PT ;  /* 0x00000008e7e71812 */ /* 0x000fc800078efcff */
[----:B------:R-:W-:Y:S01]  /*131d0*/  LOP3.LUT R231, R231, 0xfffffffb, RZ, 0xc0, !PT ;  /* 0xfffffffbe7e77812 */ /* 0x000fe200078ec0ff */
[----:B-1----:R-:W-:-:S03]  /*131e0*/  FMUL.FTZ R10, R118, c[0x0][0x2ec] ;  /* 0x0000bb00760a7a20 */ /* 0x002fc60000410000 */
[----:B------:R-:W-:Y:S01]  /*131f0*/  @P0 LOP3.LUT R231, R231, 0x4, RZ, 0xfc, !PT ;  /* 0x00000004e7e70812 */ /* 0x000fe200078efcff */
[----:B------:R-:W-:Y:S02]  /*13200*/  IMAD.MOV.U32 R118, RZ, RZ, R210 ;  /* 0x000000ffff767224 */ /* 0x000fe400078e00d2 */
[----:B------:R-:W-:Y:S01]  /*13210*/  MUFU.TANH R10, R10 ;  /* 0x0000000a000a7308 */ /* 0x000fe20000002400 */
[----:B--2---:R-:W-:Y:S02]  /*13220*/  FFMA.FTZ R4, R8, -UR35, R4 ;  /* 0x8000002308047c23 */ /* 0x004fe40008010004 */
[----:B------:R-:W-:Y:S02]  /*13230*/  FFMA.FTZ R8, R18, -UR35, R14 ;  /* 0x8000002312087c23 */ /* 0x000fe4000801000e */
[----:B------:R-:W-:Y:S01]  /*13240*/  FMUL.FTZ R14, R119, c[0x0][0x2ec] ;  /* 0x0000bb00770e7a20 */ /* 0x000fe20000410000 */
[----:B------:R-:W-:Y:S01]  /*13250*/  FSEL R37, R4, -INF , !P5 ;  /* 0xff80000004257808 */ /* 0x000fe20006800000 */
[----:B------:R-:W-:Y:S01]  /*13260*/  IMAD.MOV.U32 R4, RZ, RZ, R3 ;  /* 0x000000ffff047224 */ /* 0x000fe200078e0003 */
[----:B------:R-:W-:Y:S01]  /*13270*/  ISETP.LT.OR P5, PT, R2, R239, P2 ;  /* 0x000000ef0200720c */ /* 0x000fe200017a1670 */
[----:B------:R-:W-:Y:S01]  /*13280*/  IMAD.MOV.U32 R119, RZ, RZ, R211 ;  /* 0x000000ffff777224 */ /* 0x000fe200078e00d3 */
[----:B------:R-:W-:Y:S01]  /*13290*/  IADD3 R2, R0, 0x18, RZ ;  /* 0x0000001800027810 */ /* 0x000fe20007ffe0ff */
[----:B------:R1:W-:Y:S01]  /*132a0*/  I2F R17, R4 ;  /* 0x0000000400117306 */ /* 0x0003e20000201400 */
[----:B------:R-:W-:-:S02]  /*132b0*/  FSEL R201, R6, -INF , !P5 ;  /* 0xff80000006c97808 */ /* 0x000fc40006800000 */
[----:B------:R-:W-:Y:S01]  /*132c0*/  ISETP.GE.AND P3, PT, R2, R245, PT ;  /* 0x000000f50200720c */ /* 0x000fe20003f66270 */
[--C-:B------:R-:W-:Y:S01]  /*132d0*/  IMAD.IADD R3, R236, 0x1, -R2.reuse ;  /* 0x00000001ec037824 */ /* 0x100fe200078e0a02 */
[C---:B------:R-:W-:Y:S01]  /*132e0*/  ISETP.GE.AND P2, PT, R2.reuse, R244, PT ;  /* 0x000000f40200720c */ /* 0x040fe20003f46270 */
[----:B------:R-:W-:Y:S01]  /*132f0*/  IMAD.IADD R5, R235, 0x1, -R2 ;  /* 0x00000001eb057824 */ /* 0x000fe200078e0a02 */
[C---:B------:R-:W-:Y:S01]  /*13300*/  ISETP.GE.AND P1, PT, R2.reuse, R243, PT ;  /* 0x000000f30200720c */ /* 0x040fe20003f26270 */
[----:B------:R-:W-:Y:S01]  /*13310*/  MUFU.TANH R14, R14 ;  /* 0x0000000e000e7308 */ /* 0x000fe20000002400 */
[----:B------:R-:W-:Y:S02]  /*13320*/  IABS R3, R3 ;  /* 0x0000000300037213 */ /* 0x000fe40000000000 */
[C---:B------:R-:W-:Y:S02]  /*13330*/  ISETP.GE.AND P0, PT, R2.reuse, R242, PT ;  /* 0x000000f20200720c */ /* 0x040fe40003f06270 */
[----:B------:R-:W-:-:S02]  /*13340*/  ISETP.LT.OR P5, PT, R2, R239, P2 ;  /* 0x000000ef0200720c */ /* 0x000fc400017a1670 */
[----:B------:R-:W-:Y:S02]  /*13350*/  ISETP.LT.OR P1, PT, R2, R238, P1 ;  /* 0x000000ee0200720c */ /* 0x000fe40000f21670 */
[----:B-1----:R-:W-:Y:S02]  /*13360*/  FSEL R4, R8, -INF , !P4 ;  /* 0xff80000008047808 */ /* 0x002fe40006000000 */
[----:B------:R-:W-:Y:S02]  /*13370*/  ISETP.LT.OR P4, PT, R2, R237, P0 ;  /* 0x000000ed0200720c */ /* 0x000fe40000781670 */
[----:B------:R-:W-:Y:S01]  /*13380*/  LOP3.LUT P2, RZ, R231, 0x4, RZ, 0xc0, !PT ;  /* 0x00000004e7ff7812 */ /* 0x000fe2000784c0ff */
[----:B------:R1:W-:Y:S02]  /*13390*/  STL [R1+0x88], R4 ;  /* 0x0000880401007387 */ /* 0x0003e40000100800 */
[----:B-1----:R-:W-:Y:S01]  /*133a0*/  IMAD.MOV.U32 R4, RZ, RZ, R3 ;  /* 0x000000ffff047224 */ /* 0x002fe200078e0003 */
[----:B------:R-:W-:-:S02]  /*133b0*/  IABS R3, R5 ;  /* 0x0000000500037213 */ /* 0x000fc40000000000 */
[----:B------:R-:W-:Y:S02]  /*133c0*/  FSEL R5, R9, -INF , !P6 ;  /* 0xff80000009057808 */ /* 0x000fe40007000000 */
[----:B------:R1:W-:Y:S01]  /*133d0*/  I2F R9, R4 ;  /* 0x0000000400097306 */ /* 0x0003e20000201400 */
[----:B------:R-:W-:Y:S02]  /*133e0*/  ISETP.LT.OR P6, PT, R2, R240, P3 ;  /* 0x000000f00200720c */ /* 0x000fe40001fc1670 */
[----:B------:R2:W-:Y:S01]  /*133f0*/  STL [R1+0x28], R5 ;  /* 0x0000280501007387 */ /* 0x0005e20000100800 */
[C---:B------:R-:W-:Y:S02]  /*13400*/  LOP3.LUT P3, RZ, R231.reuse, 0x8, RZ, 0xc0, !PT ;  /* 0x00000008e7ff7812 */ /* 0x040fe4000786c0ff */
[----:B------:R-:W-:Y:S02]  /*13410*/  LOP3.LUT R231, R231, 0xfffffffd, RZ, 0xc0, !PT ;  /* 0xfffffffde7e77812 */ /* 0x000fe400078ec0ff */
[----:B------:R-:W-:Y:S01]  /*13420*/  FSEL R251, R12, -INF , !P3 ;  /* 0xff8000000cfb7808 */ /* 0x000fe20005800000 */
[----:B------:R-:W-:Y:S01]  /*13430*/  FMUL.FTZ R12, R122, c[0x0][0x2ec] ;  /* 0x0000bb007a0c7a20 */ /* 0x000fe20000410000 */
[----:B------:R-:W-:-:S05]  /*13440*/  @P1 LOP3.LUT R231, R231, 0x2, RZ, 0xfc, !PT ;  /* 0x00000002e7e71812 */ /* 0x000fca00078efcff */
[----:B------:R-:W-:Y:S01]  /*13450*/  MUFU.TANH R12, R12 ;  /* 0x0000000c000c7308 */ /* 0x000fe20000002400 */
[----:B-1----:R-:W-:Y:S02]  /*13460*/  IMAD.MOV.U32 R4, RZ, RZ, R3 ;  /* 0x000000ffff047224 */ /* 0x002fe400078e0003 */
[----:B------:R-:W-:-:S05]  /*13470*/  IMAD.IADD R3, R234, 0x1, -R2 ;  /* 0x00000001ea037824 */ /* 0x000fca00078e0a02 */
[----:B------:R1:W3:Y:S01]  /*13480*/  I2F R6, R4 ;  /* 0x0000000400067306 */ /* 0x0002e20000201400 */
[----:B------:R-:W-:-:S07]  /*13490*/  IABS R3, R3 ;  /* 0x0000000300037213 */ /* 0x000fce0000000000 */
[----:B------:R4:W4:Y:S01]  /*134a0*/  I2F R8, R3 ;  /* 0x0000000300087306 */ /* 0x0009220000201400 */
[----:B-1----:R-:W-:Y:S01]  /*134b0*/  IMAD.IADD R4, R241, 0x1, -R2 ;  /* 0x00000001f1047824 */ /* 0x002fe200078e0a02 */
[----:B------:R-:W-:Y:S01]  /*134c0*/  IADD3 R2, R0, 0x19, RZ ;  /* 0x0000001900027810 */ /* 0x000fe20007ffe0ff */
[----:B---3--:R-:W-:-:S03]  /*134d0*/  FFMA.FTZ R6, R6, -UR35, R10 ;  /* 0x8000002306067c23 */ /* 0x008fc6000801000a */
[----:B------:R-:W-:Y:S01]  /*134e0*/  IABS R4, R4 ;  /* 0x0000000400047213 */ /* 0x000fe20000000000 */
[--C-:B--2---:R-:W-:Y:S01]  /*134f0*/  IMAD.IADD R5, R235, 0x1, -R2.reuse ;  /* 0x00000001eb057824 */ /* 0x104fe200078e0a02 */
[----:B------:R-:W-:Y:S01]  /*13500*/  ISETP.GE.AND P3, PT, R2, R245, PT ;  /* 0x000000f50200720c */ /* 0x000fe20003f66270 */
[----:B----4-:R-:W-:Y:S01]  /*13510*/  IMAD.IADD R3, R236, 0x1, -R2 ;  /* 0x00000001ec037824 */ /* 0x010fe200078e0a02 */
[----:B------:R1:W-:Y:S01]  /*13520*/  I2F R15, R4 ;  /* 0x00000004000f7306 */ /* 0x0003e20000201400 */
[----:B------:R-:W-:Y:S01]  /*13530*/  ISETP.GE.AND P1, PT, R2, R243, PT ;  /* 0x000000f30200720c */ /* 0x000fe20003f26270 */
[----:B------:R-:W-:Y:S01]  /*13540*/  FFMA.FTZ R8, R8, -UR35, R11 ;  /* 0x8000002308087c23 */ /* 0x000fe2000801000b */
[----:B------:R-:W-:Y:S01]  /*13550*/  ISETP.GE.AND P0, PT, R2, R242, PT ;  /* 0x000000f20200720c */ /* 0x000fe20003f06270 */
[----:B------:R-:W-:Y:S01]  /*13560*/  FMUL.FTZ R11, R126, c[0x0][0x2ec] ;  /* 0x0000bb007e0b7a20 */ /* 0x000fe20000410000 */
[----:B------:R-:W-:Y:S01]  /*13570*/  IABS R3, R3 ;  /* 0x0000000300037213 */ /* 0x000fe20000000000 */
[----:B------:R-:W-:Y:S01]  /*13580*/  IMAD.MOV.U32 R126, RZ, RZ, R232 ;  /* 0x000000ffff7e7224 */ /* 0x000fe200078e00e8 */
[----:B------:R-:W-:-:S02]  /*13590*/  ISETP.LT.OR P1, PT, R2, R238, P1 ;  /* 0x000000ee0200720c */ /* 0x000fc40000f21670 */
[----:B------:R-:W-:Y:S01]  /*135a0*/  ISETP.LT.OR P0, PT, R2, R237, P0 ;  /* 0x000000ed0200720c */ /* 0x000fe20000701670 */
[----:B------:R-:W-:Y:S01]  /*135b0*/  MUFU.TANH R11, R11 ;  /* 0x0000000b000b7308 */ /* 0x000fe20000002400 */
[----:B-1----:R-:W-:Y:S01]  /*135c0*/  IMAD.MOV.U32 R4, RZ, RZ, R3 ;  /* 0x000000ffff047224 */ /* 0x002fe200078e0003 */
[----:B------:R-:W-:Y:S01]  /*135d0*/  IABS R3, R5 ;  /* 0x0000000500037213 */ /* 0x000fe20000000000 */
[----:B------:R-:W-:-:S05]  /*135e0*/  FMUL.FTZ R5, R116, c[0x0][0x2ec] ;  /* 0x0000bb0074057a20 */ /* 0x000fca0000410000 */
[----:B------:R-:W1:Y:S01]  /*135f0*/  I2F R7, R4 ;  /* 0x0000000400077306 */ /* 0x000e620000201400 */
[----:B------:R-:W-:-:S07]  /*13600*/  IMAD.MOV.U32 R116, RZ, RZ, R133 ;  /* 0x000000ffff747224 */ /* 0x000fce00078e0085 */
[----:B------:R2:W3:Y:S08]  /*13610*/  I2F R4, R3 ;  /* 0x0000000300047306 */ /* 0x0004f00000201400 */
[----:B------:R-:W4:Y:S01]  /*13620*/  MUFU.TANH R5, R5 ;  /* 0x0000000500057308 */ /* 0x000f220000002400 */
[----:B-1----:R-:W-:Y:S02]  /*13630*/  FFMA.FTZ R7, R7, -UR35, R16 ;  /* 0x8000002307077c23 */ /* 0x002fe40008010010 */
[----:B--2---:R-:W-:Y:S01]  /*13640*/  FMUL.FTZ R3, R203, c[0x0][0x2ec] ;  /* 0x0000bb00cb037a20 */ /* 0x004fe20000410000 */
[----:B------:R-:W-:Y:S01]  /*13650*/  FSEL R203, R6, -INF , !P5 ;  /* 0xff80000006cb7808 */ /* 0x000fe20006800000 */
[----:B---3--:R-:W-:-:S02]  /*13660*/  FFMA.FTZ R10, R4, -UR35, R14 ;  /* 0x80000023040a7c23 */ /* 0x008fc4000801000e */
[----:B------:R-:W-:Y:S02]  /*13670*/  FMUL.FTZ R14, R125, c[0x0][0x2ec] ;  /* 0x0000bb007d0e7a20 */ /* 0x000fe40000410000 */
[----:B------:R-:W1:Y:S01]  /*13680*/  MUFU.TANH R3, R3 ;  /* 0x0000000300037308 */ /* 0x000e620000002400 */
[----:B----4-:R-:W-:Y:S02]  /*13690*/  FFMA.FTZ R5, R9, -UR35, R5 ;  /* 0x8000002309057c23 */ /* 0x010fe40008010005 */
[----:B------:R-:W-:Y:S02]  /*136a0*/  FFMA.FTZ R9, R15, -UR35, R13 ;  /* 0x800000230f097c23 */ /* 0x000fe4000801000d */
[----:B------:R-:W-:Y:S01]  /*136b0*/  FMUL.FTZ R13, R120, c[0x0][0x2ec] ;  /* 0x0000bb00780d7a20 */ /* 0x000fe20000410000 */
[----:B------:R-:W-:Y:S02]  /*136c0*/  FSEL R4, R5, -INF , !P6 ;  /* 0xff80000005047808 */ /* 0x000fe40007000000 */
[----:B------:R-:W-:Y:S01]  /*136d0*/  MUFU.TANH R14, R14 ;  /* 0x0000000e000e7308 */ /* 0x000fe20000002400 */
[----:B------:R-:W-:Y:S01]  /*136e0*/  ISETP.LT.OR P6, PT, R2, R240, P3 ;  /* 0x000000f00200720c */ /* 0x000fe20001fc1670 */
[----:B------:R-:W-:Y:S01]  /*136f0*/  IMAD.MOV.U32 R120, RZ, RZ, R248 ;  /* 0x000000ffff787224 */ /* 0x000fe200078e00f8 */
[----:B------:R-:W-:-:S02]  /*13700*/  LOP3.LUT P3, RZ, R231, 0x2, RZ, 0xc0, !PT ;  /* 0x00000002e7ff7812 */ /* 0x000fc4000786c0ff */
[----:B------:R-:W-:Y:S01]  /*13710*/  FSEL R6, R9, -INF , !P4 ;  /* 0xff80000009067808 */ /* 0x000fe20006000000 */
[----:B------:R-:W-:Y:S01]  /*13720*/  FMUL.FTZ R9, R131, c[0x0][0x2ec] ;  /* 0x0000bb0083097a20 */ /* 0x000fe20000410000 */
[----:B------:R-:W-:Y:S01]  /*13730*/  LOP3.LUT R231, R231, 0xfffffff7, RZ, 0xc0, !PT ;  /* 0xfffffff7e7e77812 */ /* 0x000fe200078ec0ff */
[----:B-1----:R-:W-:Y:S01]  /*13740*/  FFMA.FTZ R3, R17, -UR35, R3 ;  /* 0x8000002311037c23 */ /* 0x002fe20008010003 */
[----:B------:R-:W-:Y:S01]  /*13750*/  FSEL R200, R8, -INF , !P3 ;  /* 0xff80000008c87808 */ /* 0x000fe20005800000 */
[----:B------:R-:W-:Y:S01]  /*13760*/  MUFU.TANH R13, R13 ;  /* 0x0000000d000d7308 */ /* 0x000fe20000002400 */
[----:B------:R-:W-:Y:S01]  /*13770*/  @P1 LOP3.LUT R231, R231, 0x8, RZ, 0xfc, !PT ;  /* 0x00000008e7e71812 */ /* 0x000fe200078efcff */
[----:B------:R-:W-:Y:S01]  /*13780*/  FMUL.FTZ R17, R112, c[0x0][0x2ec] ;  /* 0x0000bb0070117a20 */ /* 0x000fe20000410000 */
[----:B------:R-:W-:Y:S02]  /*13790*/  FSEL R3, R3, -INF , !P2 ;  /* 0xff80000003037808 */ /* 0x000fe40005000000 */
[----:B------:R-:W-:-:S02]  /*137a0*/  ISETP.GE.AND P2, PT, R2, R244, PT ;  /* 0x000000f40200720c */ /* 0x000fc40003f46270 */
[----:B------:R-:W-:Y:S01]  /*137b0*/  LOP3.LUT R231, R231, 0xfffffffb, RZ, 0xc0, !PT ;  /* 0xfffffffbe7e77812 */ /* 0x000fe200078ec0ff */
[----:B------:R1:W-:Y:S01]  /*137c0*/  STL [R1+0x80], R3 ;  /* 0x0000800301007387 */ /* 0x0003e20000100800 */
[----:B------:R-:W-:Y:S01]  /*137d0*/  ISETP.LT.OR P5, PT, R2, R239, P2 ;  /* 0x000000ef0200720c */ /* 0x000fe200017a1670 */
[----:B------:R-:W-:Y:S01]  /*137e0*/  MUFU.TANH R9, R9 ;  /* 0x0000000900097308 */ /* 0x000fe20000002400 */
[----:B------:R-:W-:Y:S01]  /*137f0*/  @P0 LOP3.LUT R231, R231, 0x4, RZ, 0xfc, !PT ;  /* 0x00000004e7e70812 */ /* 0x000fe200078efcff */
[----:B------:R2:W-:Y:S01]  /*13800*/  STL [R1+0x1c], R4 ;  /* 0x00001c0401007387 */ /* 0x0005e20000100800 */
[----:B------:R-:W-:Y:S01]  /*13810*/  FSEL R117, R10, -INF , !P5 ;  /* 0xff8000000a757808 */ /* 0x000fe20006800000 */
[----:B------:R-:W-:Y:S02]  /*13820*/  FMUL.FTZ R10, R124, c[0x0][0x2ec] ;  /* 0x0000bb007c0a7a20 */ /* 0x000fe40000410000 */
[----:B------:R3:W-:Y:S01]  /*13830*/  STL [R1+0x78], R6 ;  /* 0x0000780601007387 */ /* 0x0007e20000100800 */
[----:B------:R-:W-:Y:S01]  /*13840*/  IMAD.MOV.U32 R124, RZ, RZ, R209 ;  /* 0x000000ffff7c7224 */ /* 0x000fe200078e00d1 */
[----:B------:R-:W-:Y:S08]  /*13850*/  MUFU.TANH R17, R17 ;  /* 0x0000001100117308 */ /* 0x000ff00000002400 */
[----:B------:R-:W-:Y:S01]  /*13860*/  MUFU.TANH R10, R10 ;  /* 0x0000000a000a7308 */ /* 0x000fe20000002400 */
[----:B-1----:R-:W-:-:S02]  /*13870*/  IMAD.IADD R3, R234, 0x1, -R2 ;  /* 0x00000001ea037824 */ /* 0x002fc400078e0a02 */
[----:B--2---:R-:W-:-:S03]  /*13880*/  IMAD.IADD R4, R241, 0x1, -R2 ;  /* 0x00000001f1047824 */ /* 0x004fc600078e0a02 */
[----:B------:R-:W-:Y:S02]  /*13890*/  IABS R3, R3 ;  /* 0x0000000300037213 */ /* 0x000fe40000000000 */
[----:B------:R-:W-:Y:S02]  /*138a0*/  IADD3 R2, R0, 0x20, RZ ;  /* 0x0000002000027810 */ /* 0x000fe40007ffe0ff */
[----:B------:R1:W-:Y:S01]  /*138b0*/  I2F R5, R3 ;  /* 0x0000000300057306 */ /* 0x0003e20000201400 */
[----:B------:R-:W-:Y:S02]  /*138c0*/  IABS R4, R4 ;  /* 0x0000000400047213 */ /* 0x000fe40000000000 */
[----:B---3--:R-:W-:Y:S02]  /*138d0*/  FSEL R6, R7, -INF , !P6 ;  /* 0xff80000007067808 */ /* 0x008fe40007000000 */
[C---:B------:R-:W-:Y:S02]  /*138e0*/  ISETP.GE.AND P3, PT, R2.reuse, R245, PT ;  /* 0x000000f50200720c */ /* 0x040fe40003f66270 */
[C---:B------:R-:W-:Y:S01]  /*138f0*/  ISETP.GE.AND P2, PT, R2.reuse, R244, PT ;  /* 0x000000f40200720c */ /* 0x040fe20003f46270 */
[----:B------:R2:W-:Y:S01]  /*13900*/  I2F R16, R4 ;  /* 0x0000000400107306 */ /* 0x0005e20000201400 */
[----:B------:R3:W-:Y:S01]  /*13910*/  STL [R1+0x14], R6 ;  /* 0x0000140601007387 */ /* 0x0007e20000100800 */
[----:B------:R-:W-:-:S02]  /*13920*/  ISETP.GE.AND P1, PT, R2, R243, PT ;  /* 0x000000f30200720c */ /* 0x000fc40003f26270 */
[C---:B------:R-:W-:Y:S02]  /*13930*/  ISETP.GE.AND P0, PT, R2.reuse, R242, PT ;  /* 0x000000f20200720c */ /* 0x040fe40003f06270 */
[----:B------:R-:W-:Y:S01]  /*13940*/  ISETP.LT.OR P6, PT, R2, R240, P3 ;  /* 0x000000f00200720c */ /* 0x000fe20001fc1670 */
[----:B-1----:R-:W-:Y:S01]  /*13950*/  IMAD.IADD R3, R236, 0x1, -R2 ;  /* 0x00000001ec037824 */ /* 0x002fe200078e0a02 */
[C---:B------:R-:W-:Y:S02]  /*13960*/  ISETP.LT.OR P5, PT, R2.reuse, R239, P2 ;  /* 0x000000ef0200720c */ /* 0x040fe400017a1670 */
[C---:B------:R-:W-:Y:S02]  /*13970*/  ISETP.LT.OR P1, PT, R2.reuse, R238, P1 ;  /* 0x000000ee0200720c */ /* 0x040fe40000f21670 */
[----:B------:R-:W-:Y:S02]  /*13980*/  IABS R3, R3 ;  /* 0x0000000300037213 */ /* 0x000fe40000000000 */
[----:B------:R-:W-:-:S02]  /*13990*/  ISETP.LT.OR P4, PT, R2, R237, P0 ;  /* 0x000000ed0200720c */ /* 0x000fc40000781670 */
[C---:B------:R-:W-:Y:S01]  /*139a0*/  LOP3.LUT P3, RZ, R231.reuse, 0x8, RZ, 0xc0, !PT ;  /* 0x00000008e7ff7812 */ /* 0x040fe2000786c0ff */
[----:B--2---:R-:W-:Y:S01]  /*139b0*/  IMAD.MOV.U32 R4, RZ, RZ, R3 ;  /* 0x000000ffff047224 */ /* 0x004fe200078e0003 */
[----:B------:R-:W-:Y:S01]  /*139c0*/  LOP3.LUT P2, RZ, R231, 0x4, RZ, 0xc0, !PT ;  /* 0x00000004e7ff7812 */ /* 0x000fe2000784c0ff */
[----:B------:R-:W-:Y:S01]  /*139d0*/  IMAD.IADD R3, R235, 0x1, -R2 ;  /* 0x00000001eb037824 */ /* 0x000fe200078e0a02 */
[----:B------:R-:W-:-:S04]  /*139e0*/  LOP3.LUT R231, R231, 0xfffffffd, RZ, 0xc0, !PT ;  /* 0xfffffffde7e77812 */ /* 0x000fc800078ec0ff */
[----:B------:R-:W-:Y:S01]  /*139f0*/  IABS R3, R3 ;  /* 0x0000000300037213 */ /* 0x000fe20000000000 */
[----:B---3--:R1:W2:Y:S01]  /*13a00*/  I2F R6, R4 ;  /* 0x0000000400067306 */ /* 0x0082a20000201400 */
[----:B------:R-:W-:-:S03]  /*13a10*/  @P1 LOP3.LUT R231, R231, 0x2, RZ, 0xfc, !PT ;  /* 0x00000002e7e71812 */ /* 0x000fc600078efcff */
[----:B-1----:R-:W-:Y:S02]  /*13a20*/  IMAD.MOV.U32 R4, RZ, RZ, R3 ;  /* 0x000000ffff047224 */ /* 0x002fe400078e0003 */
[----:B------:R-:W-:Y:S02]  /*13a30*/  IMAD.IADD R3, R234, 0x1, -R2 ;  /* 0x00000001ea037824 */ /* 0x000fe400078e0a02 */
[----:B------:R1:W3:Y:S01]  /*13a40*/  I2F R8, R4 ;  /* 0x0000000400087306 */ /* 0x0002e20000201400 */
[----:B--2---:R-:W-:Y:S02]  /*13a50*/  FFMA.FTZ R6, R6, -UR35, R10 ;  /* 0x8000002306067c23 */ /* 0x004fe4000801000a */
[----:B------:R-:W-:-:S03]  /*13a60*/  IABS R3, R3 ;  /* 0x0000000300037213 */ /* 0x000fc60000000000 */
[----:B------:R-:W-:Y:S02]  /*13a70*/  FSEL R107, R6, -INF , !P6 ;  /* 0xff800000066b7808 */ /* 0x000fe40007000000 */
[----:B------:R2:W4:Y:S01]  /*13a80*/  I2F R7, R3 ;  /* 0x0000000300077306 */ /* 0x0005220000201400 */
[----:B-1----:R-:W-:Y:S01]  /*13a90*/  IMAD.IADD R4, R241, 0x1, -R2 ;  /* 0x00000001f1047824 */ /* 0x002fe200078e0a02 */
[----:B------:R-:W-:Y:S01]  /*13aa0*/  IADD3 R2, R0, 0x21, RZ ;  /* 0x0000002100027810 */ /* 0x000fe20007ffe0ff */
[----:B---3--:R-:W-:-:S03]  /*13ab0*/  FFMA.FTZ R8, R8, -UR35, R11 ;  /* 0x8000002308087c23 */ /* 0x008fc6000801000b */
[----:B------:R-:W-:Y:S02]  /*13ac0*/  IABS R4, R4 ;  /* 0x0000000400047213 */ /* 0x000fe40000000000 */
[----:B------:R-:W-:Y:S01]  /*13ad0*/  ISETP.GE.AND P1, PT, R2, R243, PT ;  /* 0x000000f30200720c */ /* 0x000fe20003f26270 */
[----:B--2---:R-:W-:Y:S01]  /*13ae0*/  IMAD.IADD R3, R236, 0x1, -R2 ;  /* 0x00000001ec037824 */ /* 0x004fe200078e0a02 */
[----:B------:R1:W2:Y:S01]  /*13af0*/  I2F R15, R4 ;  /* 0x00000004000f7306 */ /* 0x0002a20000201400 */
[C---:B------:R-:W-:Y:S01]  /*13b00*/  ISETP.GE.AND P0, PT, R2.reuse, R242, PT ;  /* 0x000000f20200720c */ /* 0x040fe20003f06270 */
[----:B----4-:R-:W-:Y:S01]  /*13b10*/  FFMA.FTZ R13, R7, -UR35, R13 ;  /* 0x80000023070d7c23 */ /* 0x010fe2000801000d */
[C---:B------:R-:W-:Y:S02]  /*13b20*/  ISETP.LT.OR P1, PT, R2.reuse, R238, P1 ;  /* 0x000000ee0200720c */ /* 0x040fe40000f21670 */
[----:B------:R-:W-:Y:S02]  /*13b30*/  IABS R3, R3 ;  /* 0x0000000300037213 */ /* 0x000fe40000000000 */
[----:B------:R-:W-:-:S04]  /*13b40*/  ISETP.LT.OR P0, PT, R2, R237, P0 ;  /* 0x000000ed0200720c */ /* 0x000fc80000701670 */
[----:B------:R-:W3:Y:S01]  /*13b50*/  I2F R3, R3 ;  /* 0x0000000300037306 */ /* 0x000ee20000201400 */
[----:B-1----:R-:W-:Y:S02]  /*13b60*/  FMUL.FTZ R4, R129, c[0x0][0x2ec] ;  /* 0x0000bb0081047a20 */ /* 0x002fe40000410000 */
[----:B--2---:R-:W-:Y:S02]  /*13b70*/  FFMA.FTZ R12, R15, -UR35, R12 ;  /* 0x800000230f0c7c23 */ /* 0x004fe4000801000c */
[----:B------:R-:W-:-:S03]  /*13b80*/  FMUL.FTZ R15, R92, c[0x0][0x2ec] ;  /* 0x0000bb005c0f7a20 */ /* 0x000fc60000410000 */
[----:B------:R-:W1:Y:S01]  /*13b90*/  MUFU.TANH R4, R4 ;  /* 0x0000000400047308 */ /* 0x000e620000002400 */
[----:B------:R-:W-:Y:S01]  /*13ba0*/  FSEL R12, R12, -INF , !P4 ;  /* 0xff8000000c0c7808 */ /* 0x000fe20006000000 */
[----:B------:R-:W-:Y:S02]  /*13bb0*/  IMAD.MOV.U32 R129, RZ, RZ, R208 ;  /* 0x000000ffff817224 */ /* 0x000fe400078e00d0 */
[----:B---3--:R-:W-:Y:S02]  /*13bc0*/  FFMA.FTZ R11, R3, -UR35, R14 ;  /* 0x80000023030b7c23 */ /* 0x008fe4000801000e */
[----:B------:R-:W-:Y:S02]  /*13bd0*/  IMAD.IADD R3, R235, 0x1, -R2 ;  /* 0x00000001eb037824 */ /* 0x000fe400078e0a02 */
[----:B------:R-:W-:Y:S01]  /*13be0*/  MUFU.TANH R15, R15 ;  /* 0x0000000f000f7308 */ /* 0x000fe20000002400 */
[----:B------:R-:W-:Y:S02]  /*13bf0*/  FMUL.FTZ R14, R123, c[0x0][0x2ec] ;  /* 0x0000bb007b0e7a20 */ /* 0x000fe40000410000 */
[----:B------:R-:W-:Y:S01]  /*13c00*/  IABS R3, R3 ;  /* 0x0000000300037213 */ /* 0x000fe20000000000 */
[----:B-1----:R-:W-:-:S04]  /*13c10*/  FFMA.FTZ R4, R5, -UR35, R4 ;  /* 0x8000002305047c23 */ /* 0x002fc80008010004 */
[----:B------:R-:W-:Y:S01]  /*13c20*/  MUFU.TANH R14, R14 ;  /* 0x0000000e000e7308 */ /* 0x000fe20000002400 */
[----:B------:R-:W-:Y:S02]  /*13c30*/  FFMA.FTZ R5, R16, -UR35, R9 ;  /* 0x8000002310057c23 */ /* 0x000fe40008010009 */
[----:B------:R-:W-:Y:S01]  /*13c40*/  FMUL.FTZ R16, R94, c[0x0][0x2ec] ;  /* 0x0000bb005e107a20 */ /* 0x000fe20000410000 */
[----:B------:R-:W-:Y:S02]  /*13c50*/  FSEL R202, R4, -INF , !P3 ;  /* 0xff80000004ca7808 */ /* 0x000fe40005800000 */
[----:B------:R-:W-:Y:S02]  /*13c60*/  FSEL R4, R5, -INF , !P2 ;  /* 0xff80000005047808 */ /* 0x000fe40005000000 */
[C---:B------:R-:W-:Y:S01]  /*13c70*/  ISETP.GE.AND P3, PT, R2.reuse, R245, PT ;  /* 0x000000f50200720c */ /* 0x040fe20003f66270 */
[----:B------:R-:W-:Y:S01]  /*13c80*/  MUFU.TANH R16, R16 ;  /* 0x0000001000107308 */ /* 0x000fe20000002400 */
[----:B------:R-:W-:Y:S01]  /*13c90*/  ISETP.GE.AND P2, PT, R2, R244, PT ;  /* 0x000000f40200720c */ /* 0x000fe20003f46270 */
[----:B------:R1:W-:Y:S01]  /*13ca0*/  STL [R1+0x68], R4 ;  /* 0x0000680401007387 */ /* 0x0003e20000100800 */
[----:B------:R-:W-:-:S02]  /*13cb0*/  FSEL R5, R8, -INF , !P5 ;  /* 0xff80000008057808 */ /* 0x000fc40006800000 */
[C---:B------:R-:W-:Y:S02]  /*13cc0*/  ISETP.LT.OR P6, PT, R2.reuse, R240, P3 ;  /* 0x000000f00200720c */ /* 0x040fe40001fc1670 */
[----:B------:R-:W-:Y:S01]  /*13cd0*/  ISETP.LT.OR P5, PT, R2, R239, P2 ;  /* 0x000000ef0200720c */ /* 0x000fe200017a1670 */
[----:B------:R-:W-:Y:S01]  /*13ce0*/  STL [R1+0x54], R5 ;  /* 0x0000540501007387 */ /* 0x000fe20000100800 */
[C---:B------:R-:W-:Y:S02]  /*13cf0*/  LOP3.LUT P3, RZ, R231.reuse, 0x2, RZ, 0xc0, !PT ;  /* 0x00000002e7ff7812 */ /* 0x040fe4000786c0ff */
[----:B------:R-:W-:Y:S02]  /*13d00*/  LOP3.LUT R231, R231, 0xfffffff7, RZ, 0xc0, !PT ;  /* 0xfffffff7e7e77812 */ /* 0x000fe400078ec0ff */
[----:B------:R-:W-:Y:S02]  /*13d10*/  FSEL R13, R13, -INF , !P3 ;  /* 0xff8000000d0d7808 */ /* 0x000fe40005800000 */
[----:B------:R-:W-:-:S02]  /*13d20*/  @P1 LOP3.LUT R231, R231, 0x8, RZ, 0xfc, !PT ;  /* 0x00000008e7e71812 */ /* 0x000fc400078efcff */
[----:B------:R-:W-:Y:S01]  /*13d30*/  FSEL R106, R11, -INF , !P6 ;  /* 0xff8000000b6a7808 */ /* 0x000fe20007000000 */
[----:B------:R-:W-:Y:S01]  /*13d40*/  STL [R1+0x50], R13 ;  /* 0x0000500d01007387 */ /* 0x000fe20000100800 */
[----:B------:R-:W-:-:S03]  /*13d50*/  LOP3.LUT R231, R231, 0xfffffffb, RZ, 0xc0, !PT ;  /* 0xfffffffbe7e77812 */ /* 0x000fc600078ec0ff */
[----:B------:R2:W-:Y:S01]  /*13d60*/  STL [R1+0x5c], R12 ;  /* 0x00005c0c01007387 */ /* 0x0005e20000100800 */
[----:B------:R-:W-:Y:S01]  /*13d70*/  @P0 LOP3.LUT R231, R231, 0x4, RZ, 0xfc, !PT ;  /* 0x00000004e7e70812 */ /* 0x000fe200078efcff */
[----:B-1----:R-:W-:Y:S02]  /*13d80*/  IMAD.MOV.U32 R4, RZ, RZ, R3 ;  /* 0x000000ffff047224 */ /* 0x002fe400078e0003 */
[----:B------:R-:W-:Y:S02]  /*13d90*/  IMAD.IADD R3, R234, 0x1, -R2 ;  /* 0x00000001ea037824 */ /* 0x000fe400078e0a02 */
[----:B------:R1:W-:Y:S03]  /*13da0*/  I2F R10, R4 ;  /* 0x00000004000a7306 */ /* 0x0003e60000201400 */
[----:B------:R-:W-:-:S05]  /*13db0*/  IABS R3, R3 ;  /* 0x0000000300037213 */ /* 0x000fca0000000000 */
[----:B------:R3:W-:Y:S01]  /*13dc0*/  I2F R9, R3 ;  /* 0x0000000300097306 */ /* 0x0007e20000201400 */
[----:B-1----:R-:W-:Y:S01]  /*13dd0*/  IMAD.IADD R4, R241, 0x1, -R2 ;  /* 0x00000001f1047824 */ /* 0x002fe200078e0a02 */
[----:B------:R-:W-:Y:S01]  /*13de0*/  IADD3 R2, R0, 0x28, RZ ;  /* 0x0000002800027810 */ /* 0x000fe20007ffe0ff */
[----:B--2---:R-:W-:-:S03]  /*13df0*/  FMUL.FTZ R12, R113, c[0x0][0x2ec] ;  /* 0x0000bb00710c7a20 */ /* 0x004fc60000410000 */
[----:B------:R-:W-:Y:S01]  /*13e00*/  IABS R4, R4 ;  /* 0x0000000400047213 */ /* 0x000fe20000000000 */
[--C-:B------:R-:W-:Y:S01]  /*13e10*/  IMAD.IADD R5, R235, 0x1, -R2.reuse ;  /* 0x00000001eb057824 */ /* 0x100fe200078e0a02 */
[----:B------:R-:W-:Y:S01]  /*13e20*/  ISETP.GE.AND P3, PT, R2, R245, PT ;  /* 0x000000f50200720c */ /* 0x000fe20003f66270 */
[----:B---3--:R-:W-:Y:S01]  /*13e30*/  IMAD.IADD R3, R236, 0x1, -R2 ;  /* 0x00000001ec037824 */ /* 0x008fe200078e0a02 */
[----:B------:R1:W-:Y:S01]  /*13e40*/  I2F R18, R4 ;  /* 0x0000000400127306 */ /* 0x0003e20000201400 */
[C---:B------:R-:W-:Y:S02]  /*13e50*/  ISETP.GE.AND P2, PT, R2.reuse, R244, PT ;  /* 0x000000f40200720c */ /* 0x040fe40003f46270 */
[C---:B------:R-:W-:Y:S02]  /*13e60*/  ISETP.GE.AND P1, PT, R2.reuse, R243, PT ;  /* 0x000000f30200720c */ /* 0x040fe40003f26270 */
[----:B------:R-:W-:Y:S02]  /*13e70*/  IABS R3, R3 ;  /* 0x0000000300037213 */ /* 0x000fe40000000000 */
[C---:B------:R-:W-:Y:S01]  /*13e80*/  ISETP.GE.AND P0, PT, R2.reuse, R242, PT ;  /* 0x000000f20200720c */ /* 0x040fe20003f06270 */
[----:B------:R-:W-:Y:S01]  /*13e90*/  MUFU.TANH R12, R12 ;  /* 0x0000000c000c7308 */ /* 0x000fe20000002400 */
[----:B------:R-:W-:-:S02]  /*13ea0*/  ISETP.LT.OR P6, PT, R2, R240, P3 ;  /* 0x000000f00200720c */ /* 0x000fc40001fc1670 */
[C---:B------:R-:W-:Y:S02]  /*13eb0*/  ISETP.LT.OR P1, PT, R2.reuse, R238, P1 ;  /* 0x000000ee0200720c */ /* 0x040fe40000f21670 */
[----:B------:R-:W-:Y:S02]  /*13ec0*/  ISETP.LT.OR P4, PT, R2, R237, P0 ;  /* 0x000000ed0200720c */ /* 0x000fe40000781670 */
[----:B------:R-:W-:Y:S01]  /*13ed0*/  LOP3.LUT P3, RZ, R231, 0x8, RZ, 0xc0, !PT ;  /* 0x00000008e7ff7812 */ /* 0x000fe2000786c0ff */
[----:B-1----:R-:W-:Y:S01]  /*13ee0*/  IMAD.MOV.U32 R4, RZ, RZ, R3 ;  /* 0x000000ffff047224 */ /* 0x002fe200078e0003 */
[----:B------:R-:W-:Y:S01]  /*13ef0*/  IABS R3, R5 ;  /* 0x0000000500037213 */ /* 0x000fe20000000000 */
[----:B------:R-:W-:Y:S02]  /*13f00*/  IMAD.IADD R5, R241, 0x1, -R2 ;  /* 0x00000001f1057824 */ /* 0x000fe400078e0a02 */
[----:B------:R1:W2:Y:S02]  /*13f10*/  I2F R7, R4 ;  /* 0x0000000400077306 */ /* 0x0002a40000201400 */
[----:B-1----:R-:W-:-:S02]  /*13f20*/  IMAD.MOV.U32 R4, RZ, RZ, R3 ;  /* 0x000000ffff047224 */ /* 0x002fc400078e0003 */
[----:B------:R-:W-:-:S04]  /*13f30*/  IMAD.IADD R3, R234, 0x1, -R2 ;  /* 0x00000001ea037824 */ /* 0x000fc800078e0a02 */
[----:B------:R1:W3:Y:S01]  /*13f40*/  I2F R8, R4 ;  /* 0x0000000400087306 */ /* 0x0002e20000201400 */
[----:B--2---:R-:W-:Y:S01]  /*13f50*/  FFMA.FTZ R7, R7, -UR35, R15 ;  /* 0x8000002307077c23 */ /* 0x004fe2000801000f */
[----:B------:R-:W-:Y:S01]  /*13f60*/  IABS R3, R3 ;  /* 0x0000000300037213 */ /* 0x000fe20000000000 */
[----:B------:R-:W-:-:S03]  /*13f70*/  FMUL.FTZ R15, R108, c[0x0][0x2ec] ;  /* 0x0000bb006c0f7a20 */ /* 0x000fc60000410000 */
[----:B------:R-:W-:Y:S01]  /*13f80*/  FSEL R105, R7, -INF , !P6 ;  /* 0xff80000007697808 */ /* 0x000fe20007000000 */
[----:B------:R-:W-:Y:S02]  /*13f90*/  IMAD.MOV.U32 R108, RZ, RZ, R134 ;  /* 0x000000ffff6c7224 */ /* 0x000fe400078e0086 */
[----:B------:R-:W-:Y:S01]  /*13fa0*/  MUFU.TANH R15, R15 ;  /* 0x0000000f000f7308 */ /* 0x000fe20000002400 */
[----:B-1----:R-:W-:Y:S01]  /*13fb0*/  IMAD.MOV.U32 R4, RZ, RZ, R3 ;  /* 0x000000ffff047224 */ /* 0x002fe200078e0003 */
[----:B------:R-:W-:Y:S01]  /*13fc0*/  IABS R3, R5 ;  /* 0x0000000500037213 */ /* 0x000fe20000000000 */
[----:B------:R-:W-:-:S05]  /*13fd0*/  FMUL.FTZ R5, R121, c[0x0][0x2ec] ;  /* 0x0000bb0079057a20 */ /* 0x000fca0000410000 */
[----:B------:R1:W2:Y:S01]  /*13fe0*/  I2F R6, R4 ;  /* 0x0000000400067306 */ /* 0x0002a20000201400 */
[----:B---3--:R-:W-:Y:S02]  /*13ff0*/  FFMA.FTZ R8, R8, -UR35, R16 ;  /* 0x8000002308087c23 */ /* 0x008fe40008010010 */
[----:B------:R-:W-:Y:S02]  /*14000*/  FMUL.FTZ R16, R110, c[0x0][0x2ec] ;  /* 0x0000bb006e107a20 */ /* 0x000fe40000410000 */
[----:B------:R-:W-:-:S03]  /*14010*/  IMAD.MOV.U32 R110, RZ, RZ, R250 ;  /* 0x000000ffff6e7224 */ /* 0x000fc600078e00fa */
[----:B------:R-:W-:Y:S01]  /*14020*/  I2F R3, R3 ;  /* 0x0000000300037306 */ /* 0x000fe20000201400 */
[----:B-1----:R-:W-:-:S07]  /*14030*/  FMUL.FTZ R4, R127, c[0x0][0x2ec] ;  /* 0x0000bb007f047a20 */ /* 0x002fce0000410000 */
[----:B------:R-:W1:Y:S01]  /*14040*/  MUFU.TANH R5, R5 ;  /* 0x0000000500057308 */ /* 0x000e620000002400 */
[----:B--2---:R-:W-:Y:S02]  /*14050*/  FFMA.FTZ R13, R6, -UR35, R17 ;  /* 0x80000023060d7c23 */ /* 0x004fe40008010011 */
[----:B------:R-:W-:Y:S02]  /*14060*/  FMUL.FTZ R17, R100, c[0x0][0x2ec] ;  /* 0x0000bb0064117a20 */ /* 0x000fe40000410000 */
[----:B------:R-:W-:-:S03]  /*14070*/  IMAD.MOV.U32 R100, RZ, RZ, R247 ;  /* 0x000000ffff647224 */ /* 0x000fc600078e00f7 */
[----:B------:R-:W2:Y:S01]  /*14080*/  MUFU.TANH R4, R4 ;  /* 0x0000000400047308 */ /* 0x000ea20000002400 */
[----:B-1----:R-:W-:-:S07]  /*14090*/  FFMA.FTZ R5, R9, -UR35, R5 ;  /* 0x8000002309057c23 */ /* 0x002fce0008010005 */
[----:B------:R-:W-:Y:S01]  /*140a0*/  MUFU.TANH R17, R17 ;  /* 0x0000001100117308 */ /* 0x000fe20000002400 */
[----:B------:R-:W-:Y:S01]  /*140b0*/  FSEL R94, R5, -INF , !P3 ;  /* 0xff800000055e7808 */ /* 0x000fe20005800000 */
[----:B--2---:R-:W-:-:S06]  /*140c0*/  FFMA.FTZ R4, R10, -UR35, R4 ;  /* 0x800000230a047c23 */ /* 0x004fcc0008010004 */
[----:B------:R-:W-:Y:S01]  /*140d0*/  MUFU.TANH R16, R16 ;  /* 0x0000001000107308 */ /* 0x000fe20000002400 */
[----:B------:R-:W-:Y:S02]  /*140e0*/  FMUL.FTZ R10, R114, c[0x0][0x2ec] ;  /* 0x0000bb00720a7a20 */ /* 0x000fe40000410000 */
[----:B------:R-:W-:Y:S01]  /*140f0*/  IMAD.MOV.U32 R114, RZ, RZ, R132 ;  /* 0x000000ffff727224 */ /* 0x000fe200078e0084 */
[----:B------:R-:W-:Y:S02]  /*14100*/  FSEL R4, R4, -INF , !P5 ;  /* 0xff80000004047808 */ /* 0x000fe40006800000 */
[----:B------:R-:W-:Y:S02]  /*14110*/  ISETP.LT.OR P5, PT, R2, R239, P2 ;  /* 0x000000ef0200720c */ /* 0x000fe400017a1670 */
[----:B------:R-:W1:Y:S01]  /*14120*/  MUFU.TANH R10, R10 ;  /* 0x0000000a000a7308 */ /* 0x000e620000002400 */
[----:B------:R-:W-:Y:S01]  /*14130*/  IADD3 R2, R0, 0x29, RZ ;  /* 0x0000002900027810 */ /* 0x000fe20007ffe0ff */
[----:B------:R2:W-:Y:S01]  /*14140*/  STL [R1+0x40], R4 ;  /* 0x0000400401007387 */ /* 0x0005e20000100800 */
[----:B------:R-:W-:-:S02]  /*14150*/  LOP3.LUT P2, RZ, R231, 0x4, RZ, 0xc0, !PT ;  /* 0x00000004e7ff7812 */ /* 0x000fc4000784c0ff */
[----:B------:R-:W-:Y:S02]  /*14160*/  LOP3.LUT R231, R231, 0xfffffffd, RZ, 0xc0, !PT ;  /* 0xfffffffde7e77812 */ /* 0x000fe400078ec0ff */
[C---:B------:R-:W-:Y:S02]  /*14170*/  ISETP.GE.AND P3, PT, R2.reuse, R245, PT ;  /* 0x000000f50200720c */ /* 0x040fe40003f66270 */
[----:B------:R-:W-:Y:S02]  /*14180*/  @P1 LOP3.LUT R231, R231, 0x2, RZ, 0xfc, !PT ;  /* 0x00000002e7e71812 */ /* 0x000fe400078efcff */
[C---:B------:R-:W-:Y:S02]  /*14190*/  ISETP.GE.AND P1, PT, R2.reuse, R243, PT ;  /* 0x000000f30200720c */ /* 0x040fe40003f26270 */
[C---:B------:R-:W-:Y:S02]  /*141a0*/  ISETP.GE.AND P0, PT, R2.reuse, R242, PT ;  /* 0x000000f20200720c */ /* 0x040fe40003f06270 */
[C---:B------:R-:W-:Y:S01]  /*141b0*/  ISETP.LT.OR P6, PT, R2.reuse, R240, P3 ;  /* 0x000000f00200720c */ /* 0x040fe20001fc1670 */
[----:B-1----:R-:W-:Y:S01]  /*141c0*/  FFMA.FTZ R11, R3, -UR35, R10 ;  /* 0x80000023030b7c23 */ /* 0x002fe2000801000a */
[----:B------:R-:W-:Y:S01]  /*141d0*/  ISETP.LT.OR P1, PT, R2, R238, P1 ;  /* 0x000000ee0200720c */ /* 0x000fe20000f21670 */
[----:B------:R-:W-:Y:S01]  /*141e0*/  IMAD.IADD R3, R236, 0x1, -R2 ;  /* 0x00000001ec037824 */ /* 0x000fe200078e0a02 */
[----:B------:R-:W-:-:S02]  /*141f0*/  ISETP.LT.OR P0, PT, R2, R237, P0 ;  /* 0x000000ed0200720c */ /* 0x000fc40000701670 */
[C---:B------:R-:W-:Y:S02]  /*14200*/  LOP3.LUT P3, RZ, R231.reuse, 0x2, RZ, 0xc0, !PT ;  /* 0x00000002e7ff7812 */ /* 0x040fe4000786c0ff */
[----:B------:R-:W-:Y:S02]  /*14210*/  IABS R3, R3 ;  /* 0x0000000300037213 */ /* 0x000fe40000000000 */
[----:B------:R-:W-:Y:S01]  /*14220*/  LOP3.LUT R231, R231, 0xfffffff7, RZ, 0xc0, !PT ;  /* 0xfffffff7e7e77812 */ /* 0x000fe200078ec0ff */
[----:B--2---:R-:W-:Y:S02]  /*14230*/  FFMA.FTZ R4, R18, -UR35, R14 ;  /* 0x8000002312047c23 */ /* 0x004fe4000801000e */
[----:B------:R-:W-:Y:S02]  /*14240*/  FMUL.FTZ R14, R115, c[0x0][0x2ec] ;  /* 0x0000bb00730e7a20 */ /* 0x000fe40000410000 */
[----:B------:R-:W-:Y:S01]  /*14250*/  @P1 LOP3.LUT R231, R231, 0x8, RZ, 0xfc, !PT ;  /* 0x00000008e7e71812 */ /* 0x000fe200078efcff */
[----:B------:R-:W-:Y:S01]  /*14260*/  IMAD.MOV.U32 R115, RZ, RZ, R249 ;  /* 0x000000ffff737224 */ /* 0x000fe200078e00f9 */
[----:B------:R-:W-:-:S02]  /*14270*/  FSEL R4, R4, -INF , !P2 ;  /* 0xff80000004047808 */ /* 0x000fc40005000000 */
[----:B------:R-:W-:Y:S01]  /*14280*/  ISETP.GE.AND P2, PT, R2, R244, PT ;  /* 0x000000f40200720c */ /* 0x000fe20003f46270 */
[----:B------:R-:W-:Y:S01]  /*14290*/  MUFU.TANH R14, R14 ;  /* 0x0000000e000e7308 */ /* 0x000fe20000002400 */
[----:B------:R-:W-:Y:S01]  /*142a0*/  LOP3.LUT R231, R231, 0xfffffffb, RZ, 0xc0, !PT ;  /* 0xfffffffbe7e77812 */ /* 0x000fe200078ec0ff */
[----:B------:R1:W-:Y:S03]  /*142b0*/  STL [R1+0x58], R4 ;  /* 0x0000580401007387 */ /* 0x0003e60000100800 */
[----:B------:R-:W-:Y:S01]  /*142c0*/  @P0 LOP3.LUT R231, R231, 0x4, RZ, 0xfc, !PT ;  /* 0x00000004e7e70812 */ /* 0x000fe200078efcff */
[----:B-1----:R-:W-:Y:S02]  /*142d0*/  IMAD.MOV.U32 R4, RZ, RZ, R3 ;  /* 0x000000ffff047224 */ /* 0x002fe400078e0003 */
[----:B------:R-:W-:Y:S02]  /*142e0*/  IMAD.IADD R3, R235, 0x1, -R2 ;  /* 0x00000001eb037824 */ /* 0x000fe400078e0a02 */
[----:B------:R1:W-:Y:S03]  /*142f0*/  I2F R10, R4 ;  /* 0x00000004000a7306 */ /* 0x0003e60000201400 */
[----:B------:R-:W-:-:S02]  /*14300*/  IABS R3, R3 ;  /* 0x0000000300037213 */ /* 0x000fc40000000000 */
[----:B-1----:R-:W-:Y:S02]  /*14310*/  FSEL R4, R8, -INF , !P5 ;  /* 0xff80000008047808 */ /* 0x002fe40006800000 */
[----:B------:R-:W-:-:S03]  /*14320*/  ISETP.LT.OR P5, PT, R2, R239, P2 ;  /* 0x000000ef0200720c */ /* 0x000fc600017a1670 */
[----:B------:R1:W-:Y:S02]  /*14330*/  STL [R1+0x2c], R4 ;  /* 0x00002c0401007387 */ /* 0x0003e40000100800 */
[----:B-1----:R-:W-:Y:S02]  /*14340*/  IMAD.MOV.U32 R4, RZ, RZ, R3 ;  /* 0x000000ffff047224 */ /* 0x002fe400078e0003 */
        /* <DEDUP_REMOVED lines=22> */
[----:B------:R-:W-:Y:S01]  /*144b0*/  FMUL.FTZ R5, R93, c[0x0][0x2ec] ;  /* 0x0000bb005d057a20 */ /* 0x000fe20000410000 */
[----:B------:R-:W-:Y:S01]  /*144c0*/  FSEL R93, R13, -INF , !P3 ;  /* 0xff8000000d5d7808 */ /* 0x000fe20005800000 */
[----:B------:R1:W3:Y:S01]  /*144d0*/  I2F R6, R4 ;  /* 0x0000000400067306 */ /* 0x0002e20000201400 */
[----:B------:R-:W-:Y:S01]  /*144e0*/  ISETP.GE.AND P3, PT, R2, R245, PT ;  /* 0x000000f50200720c */ /* 0x000fe20003f66270 */
[----:B--2---:R-:W-:-:S06]  /*144f0*/  FFMA.FTZ R9, R9, -UR35, R15 ;  /* 0x8000002309097c23 */ /* 0x004fcc000801000f */
[----:B------:R-:W2:Y:S01]  /*14500*/  I2F R3, R3 ;  /* 0x0000000300037306 */ /* 0x000ea20000201400 */
[----:B-1----:R-:W-:-:S07]  /*14510*/  FMUL.FTZ R4, R95, c[0x0][0x2ec] ;  /* 0x0000bb005f047a20 */ /* 0x002fce0000410000 */
[----:B------:R-:W1:Y:S01]  /*14520*/  MUFU.TANH R5, R5 ;  /* 0x0000000500057308 */ /* 0x000e620000002400 */
[----:B---3--:R-:W-:Y:S02]  /*14530*/  FFMA.FTZ R6, R6, -UR35, R16 ;  /* 0x8000002306067c23 */ /* 0x008fe40008010010 */
[----:B--2---:R-:W-:-:S05]  /*14540*/  FFMA.FTZ R12, R3, -UR35, R17 ;  /* 0x80000023030c7c23 */ /* 0x004fca0008010011 */
[----:B------:R-:W2:Y:S01]  /*14550*/  MUFU.TANH R4, R4 ;  /* 0x0000000400047308 */ /* 0x000ea20000002400 */
[----:B------:R-:W-:Y:S02]  /*14560*/  FSEL R3, R11, -INF , !P4 ;  /* 0xff8000000b037808 */ /* 0x000fe40006000000 */
[----:B------:R-:W-:-:S03]  /*14570*/  ISETP.LT.OR P4, PT, R2, R237, P0 ;  /* 0x000000ed0200720c */ /* 0x000fc60000781670 */
[----:B------:R3:W-:Y:S01]  /*14580*/  STL [R1+0x3c], R3 ;  /* 0x00003c0301007387 */ /* 0x0007e20000100800 */
[----:B-1----:R-:W-:-:S05]  /*14590*/  FFMA.FTZ R5, R10, -UR35, R5 ;  /* 0x800000230a057c23 */ /* 0x002fca0008010005 */
[----:B------:R-:W-:Y:S02]  /*145a0*/  FSEL R104, R5, -INF , !P6 ;  /* 0xff80000005687808 */ /* 0x000fe40007000000 */
[----:B------:R-:W-:Y:S01]  /*145b0*/  ISETP.LT.OR P6, PT, R2, R240, P3 ;  /* 0x000000f00200720c */ /* 0x000fe20001fc1670 */
[----:B--2---:R-:W-:Y:S01]  /*145c0*/  FFMA.FTZ R4, R8, -UR35, R4 ;  /* 0x8000002308047c23 */ /* 0x004fe20008010004 */
[----:B------:R-:W-:Y:S01]  /*145d0*/  LOP3.LUT P3, RZ, R231, 0x8, RZ, 0xc0, !PT ;  /* 0x00000008e7ff7812 */ /* 0x000fe2000786c0ff */
[----:B------:R-:W-:Y:S01]  /*145e0*/  FFMA.FTZ R8, R18, -UR35, R14 ;  /* 0x8000002312087c23 */ /* 0x000fe2000801000e */
[----:B------:R-:W-:Y:S02]  /*145f0*/  FSEL R92, R9, -INF , !P6 ;  /* 0xff800000095c7808 */ /* 0x000fe40007000000 */
[----:B------:R-:W-:Y:S02]  /*14600*/  FSEL R95, R7, -INF , !P3 ;  /* 0xff800000075f7808 */ /* 0x000fe40005800000 */
[----:B---3--:R-:W-:-:S02]  /*14610*/  FSEL R3, R4, -INF , !P5 ;  /* 0xff80000004037808 */ /* 0x008fc40006800000 */
[----:B------:R-:W-:Y:S02]  /*14620*/  ISETP.LT.OR P5, PT, R2, R239, P2 ;  /* 0x000000ef0200720c */ /* 0x000fe400017a1670 */
[C---:B------:R-:W-:Y:S01]  /*14630*/  LOP3.LUT P2, RZ, R231.reuse, 0x4, RZ, 0xc0, !PT ;  /* 0x00000004e7ff7812 */ /* 0x040fe2000784c0ff */
[----:B------:R1:W-:Y:S01]  /*14640*/  STL [R1+0x24], R3 ;  /* 0x0000240301007387 */ /* 0x0003e20000100800 */
        /* <DEDUP_REMOVED lines=11> */
[C---:B------:R-:W-:Y:S01]  /*14700*/  ISETP.LT.OR P6, PT, R2.reuse, R240, P3 ;  /* 0x000000f00200720c */ /* 0x040fe20001fc1670 */
[----:B------:R1:W-:Y:S01]  /*14710*/  I2F R18, R4 ;  /* 0x0000000400127306 */ /* 0x0003e20000201400 */
[----:B------:R-:W-:-:S02]  /*14720*/  ISETP.LT.OR P1, PT, R2, R238, P1 ;  /* 0x000000ee0200720c */ /* 0x000fc40000f21670 */
[----:B------:R-:W-:Y:S02]  /*14730*/  IABS R3, R3 ;  /* 0x0000000300037213 */ /* 0x000fe40000000000 */
[----:B------:R-:W-:Y:S02]  /*14740*/  ISETP.LT.OR P0, PT, R2, R237, P0 ;  /* 0x000000ed0200720c */ /* 0x000fe40000701670 */
[C---:B------:R-:W-:Y:S02]  /*14750*/  LOP3.LUT P3, RZ, R231.reuse, 0x2, RZ, 0xc0, !PT ;  /* 0x00000002e7ff7812 */ /* 0x040fe4000786c0ff */
[----:B------:R-:W-:Y:S02]  /*14760*/  LOP3.LUT R231, R231, 0xfffffff7, RZ, 0xc0, !PT ;  /* 0xfffffff7e7e77812 */ /* 0x000fe400078ec0ff */
[----:B------:R-:W-:-:S03]  /*14770*/  FSEL R38, R12, -INF , !P3 ;  /* 0xff8000000c267808 */ /* 0x000fc60005800000 */
[----:B------:R-:W-:Y:S02]  /*14780*/  @P1 LOP3.LUT R231, R231, 0x8, RZ, 0xfc, !PT ;  /* 0x00000008e7e71812 */ /* 0x000fe400078efcff */
[----:B-1----:R-:W-:Y:S02]  /*14790*/  FSEL R4, R8, -INF , !P2 ;  /* 0xff80000008047808 */ /* 0x002fe40005000000 */
[----:B------:R-:W-:Y:S02]  /*147a0*/  ISETP.GE.AND P2, PT, R2, R244, PT ;  /* 0x000000f40200720c */ /* 0x000fe40003f46270 */
[----:B------:R-:W-:Y:S01]  /*147b0*/  LOP3.LUT R231, R231, 0xfffffffb, RZ, 0xc0, !PT ;  /* 0xfffffffbe7e77812 */ /* 0x000fe200078ec0ff */
[----:B------:R1:W-:Y:S03]  /*147c0*/  STL [R1+0x38], R4 ;  /* 0x0000380401007387 */ /* 0x0003e60000100800 */
[----:B------:R-:W-:Y:S01]  /*147d0*/  @P0 LOP3.LUT R231, R231, 0x4, RZ, 0xfc, !PT ;  /* 0x00000004e7e70812 */ /* 0x000fe200078efcff */
[----:B-1----:R-:W-:Y:S01]  /*147e0*/  IMAD.MOV.U32 R4, RZ, RZ, R3 ;  /* 0x000000ffff047224 */ /* 0x002fe200078e0003 */
[----:B------:R-:W-:-:S02]  /*147f0*/  IABS R3, R5 ;  /* 0x0000000500037213 */ /* 0x000fc40000000000 */
[----:B------:R-:W-:Y:S01]  /*14800*/  FSEL R5, R6, -INF , !P5 ;  /* 0xff80000006057808 */ /* 0x000fe20006800000 */
[----:B------:R1:W-:Y:S01]  /*14810*/  I2F R9, R4 ;  /* 0x0000000400097306 */ /* 0x0003e20000201400 */
[----:B------:R-:W-:-:S03]  /*14820*/  ISETP.LT.OR P5, PT, R2, R239, P2 ;  /* 0x000000ef0200720c */ /* 0x000fc600017a1670 */
[----:B------:R2:W-:Y:S01]  /*14830*/  STL [R1+0x18], R5 ;  /* 0x0000180501007387 */ /* 0x0005e20000100800 */
[----:B-1----:R-:W-:Y:S02]  /*14840*/  IMAD.MOV.U32 R4, RZ, RZ, R3 ;  /* 0x000000ffff047224 */ /* 0x002fe400078e0003 */
[----:B------:R-:W-:Y:S02]  /*14850*/  IMAD.IADD R3, R234, 0x1, -R2 ;  /* 0x00000001ea037824 */ /* 0x000fe400078e0a02 */
[----:B------:R1:W-:Y:S03]  /*14860*/  I2F R6, R4 ;  /* 0x0000000400067306 */ /* 0x0003e60000201400 */
[----:B------:R-:W-:-:S05]  /*14870*/  IABS R3, R3 ;  /* 0x0000000300037213 */ /* 0x000fca0000000000 */
[----:B------:R3:W-:Y:S01]  /*14880*/  I2F R8, R3 ;  /* 0x0000000300087306 */ /* 0x0007e20000201400 */
[----:B-1----:R-:W-:Y:S01]  /*14890*/  IMAD.IADD R4, R241, 0x1, -R2 ;  /* 0x00000001f1047824 */ /* 0x002fe200078e0a02 */
[----:B------:R-:W-:-:S04]  /*148a0*/  IADD3 R2, R0, 0x38, RZ ;  /* 0x0000003800027810 */ /* 0x000fc80007ffe0ff */
[----:B------:R-:W-:Y:S01]  /*148b0*/  IABS R4, R4 ;  /* 0x0000000400047213 */ /* 0x000fe20000000000 */
[--C-:B--2---:R-:W-:Y:S01]  /*148c0*/  IMAD.IADD R5, R235, 0x1, -R2.reuse ;  /* 0x00000001eb057824 */ /* 0x104fe200078e0a02 */
[----:B------:R-:W-:Y:S01]  /*148d0*/  ISETP.GE.AND P3, PT, R2, R245, PT ;  /* 0x000000f50200720c */ /* 0x000fe20003f66270 */
[----:B---3--:R-:W-:Y:S01]  /*148e0*/  IMAD.IADD R3, R236, 0x1, -R2 ;  /* 0x00000001ec037824 */ /* 0x008fe200078e0a02 */
[----:B------:R1:W-:Y:S01]  /*148f0*/  I2F R17, R4 ;  /* 0x0000000400117306 */ /* 0x0003e20000201400 */
[C---:B------:R-:W-:Y:S02]  /*14900*/  ISETP.GE.AND P2, PT, R2.reuse, R244, PT ;  /* 0x000000f40200720c */ /* 0x040fe40003f46270 */
[C---:B------:R-:W-:Y:S02]  /*14910*/  ISETP.GE.AND P1, PT, R2.reuse, R243, PT ;  /* 0x000000f30200720c */ /* 0x040fe40003f26270 */
[----:B------:R-:W-:Y:S02]  /*14920*/  IABS R3, R3 ;  /* 0x0000000300037213 */ /* 0x000fe40000000000 */
[----:B------:R-:W-:-:S02]  /*14930*/  ISETP.GE.AND P0, PT, R2, R242, PT ;  /* 0x000000f20200720c */ /* 0x000fc40003f06270 */
[----:B------:R-:W-:Y:S01]  /*14940*/  ISETP.LT.OR P1, PT, R2, R238, P1 ;  /* 0x000000ee0200720c */ /* 0x000fe20000f21670 */
[----:B-1----:R-:W-:Y:S01]  /*14950*/  IMAD.MOV.U32 R4, RZ, RZ, R3 ;  /* 0x000000ffff047224 */ /* 0x002fe200078e0003 */
[----:B------:R-:W-:Y:S01]  /*14960*/  IABS R3, R5 ;  /* 0x0000000500037213 */ /* 0x000fe20000000000 */
[----:B------:R-:W-:Y:S02]  /*14970*/  FMUL.FTZ R5, R103, c[0x0][0x2ec] ;  /* 0x0000bb0067057a20 */ /* 0x000fe40000410000 */
[----:B------:R-:W-:Y:S08]  /*14980*/  I2F R7, R4 ;  /* 0x0000000400077306 */ /* 0x000ff00000201400 */
[----:B------:R1:W-:Y:S08]  /*14990*/  I2F R4, R3 ;  /* 0x0000000300047306 */ /* 0x0003f00000201400 */
[----:B------:R2:W-:Y:S01]  /*149a0*/  MUFU.TANH R10, R5 ;  /* 0x00000005000a7308 */ /* 0x0005e20000002400 */
[----:B-1----:R-:W-:-:S02]  /*149b0*/  FMUL.FTZ R3, R109, c[0x0][0x2ec] ;  /* 0x0000bb006d037a20 */ /* 0x002fc40000410000 */
[----:B------:R-:W-:-:S05]  /*149c0*/  IMAD.MOV.U32 R109, RZ, RZ, R129 ;  /* 0x000000ffff6d7224 */ /* 0x000fca00078e0081 */
[----:B------:R1:W-:Y:S01]  /*149d0*/  MUFU.TANH R16, R3 ;  /* 0x0000000300107308 */ /* 0x0003e20000002400 */
[----:B--2---:R-:W-:Y:S02]  /*149e0*/  FMUL.FTZ R5, R84, c[0x0][0x2ec] ;  /* 0x0000bb0054057a20 */ /* 0x004fe40000410000 */
[----:B------:R-:W-:-:S05]  /*149f0*/  IMAD.MOV.U32 R84, RZ, RZ, R114 ;  /* 0x000000ffff547224 */ /* 0x000fca00078e0072 */
[----:B------:R2:W3:Y:S01]  /*14a00*/  MUFU.TANH R11, R5 ;  /* 0x00000005000b7308 */ /* 0x0004e20000002400 */
[----:B-1----:R-:W-:-:S07]  /*14a10*/  FMUL.FTZ R3, R111, c[0x0][0x2ec] ;  /* 0x0000bb006f037a20 */ /* 0x002fce0000410000 */
[----:B------:R1:W4:Y:S01]  /*14a20*/  MUFU.TANH R15, R3 ;  /* 0x00000003000f7308 */ /* 0x0003220000002400 */
[----:B--2---:R-:W-:Y:S02]  /*14a30*/  FMUL.FTZ R5, R86, c[0x0][0x2ec] ;  /* 0x0000bb0056057a20 */ /* 0x004fe40000410000 */
[----:B---3--:R-:W-:-:S05]  /*14a40*/  FFMA.FTZ R7, R7, -UR35, R11 ;  /* 0x8000002307077c23 */ /* 0x008fca000801000b */
[----:B------:R2:W3:Y:S01]  /*14a50*/  MUFU.TANH R13, R5 ;  /* 0x00000005000d7308 */ /* 0x0004e20000002400 */
[----:B------:R-:W-:Y:S02]  /*14a60*/  FMUL.FTZ R11, R88, c[0x0][0x2ec] ;  /* 0x0000bb00580b7a20 */ /* 0x000fe40000410000 */
[----:B-1----:R-:W-:-:S05]  /*14a70*/  FMUL.FTZ R3, R101, c[0x0][0x2ec] ;  /* 0x0000bb0065037a20 */ /* 0x002fca0000410000 */
[----:B------:R-:W-:Y:S01]  /*14a80*/  MUFU.TANH R11, R11 ;  /* 0x0000000b000b7308 */ /* 0x000fe20000002400 */
[----:B----4-:R-:W-:-:S05]  /*14a90*/  FFMA.FTZ R6, R6, -UR35, R15 ;  /* 0x8000002306067c23 */ /* 0x010fca000801000f */
[----:B------:R-:W-:Y:S01]  /*14aa0*/  FSEL R252, R6, -INF , !P5 ;  /* 0xff80000006fc7808 */ /* 0x000fe20006800000 */
[----:B--2---:R-:W-:Y:S01]  /*14ab0*/  FFMA.FTZ R5, R9, -UR35, R16 ;  /* 0x8000002309057c23 */ /* 0x004fe20008010010 */
[----:B------:R1:W2:Y:S01]  /*14ac0*/  MUFU.TANH R14, R3 ;  /* 0x00000003000e7308 */ /* 0x0002a20000002400 */
[----:B------:R-:W-:Y:S01]  /*14ad0*/  FFMA.FTZ R9, R17, -UR35, R10 ;  /* 0x8000002311097c23 */ /* 0x000fe2000801000a */
[----:B------:R-:W-:Y:S01]  /*14ae0*/  ISETP.LT.OR P5, PT, R2, R239, P2 ;  /* 0x000000ef0200720c */ /* 0x000fe200017a1670 */
[----:B---3--:R-:W-:Y:S01]  /*14af0*/  FFMA.FTZ R10, R4, -UR35, R13 ;  /* 0x80000023040a7c23 */ /* 0x008fe2000801000d */
[----:B------:R-:W-:Y:S01]  /*14b00*/  FSEL R135, R5, -INF , !P6 ;  /* 0xff80000005877808 */ /* 0x000fe20007000000 */
[----:B------:R-:W-:Y:S01]  /*14b10*/  IMAD.IADD R4, R241, 0x1, -R2 ;  /* 0x00000001f1047824 */ /* 0x000fe200078e0a02 */
[----:B------:R-:W-:Y:S02]  /*14b20*/  ISETP.LT.OR P6, PT, R2, R240, P3 ;  /* 0x000000f00200720c */ /* 0x000fe40001fc1670 */
[----:B------:R-:W-:-:S02]  /*14b30*/  LOP3.LUT P3, RZ, R231, 0x8, RZ, 0xc0, !PT ;  /* 0x00000008e7ff7812 */ /* 0x000fc4000786c0ff */
[----:B------:R-:W-:Y:S02]  /*14b40*/  IABS R4, R4 ;  /* 0x0000000400047213 */ /* 0x000fe40000000000 */
[C---:B------:R-:W-:Y:S02]  /*14b50*/  LOP3.LUT P2, RZ, R231.reuse, 0x4, RZ, 0xc0, !PT ;  /* 0x00000004e7ff7812 */ /* 0x040fe4000784c0ff */
[----:B------:R3:W-:Y:S01]  /*14b60*/  I2F R16, R4 ;  /* 0x0000000400107306 */ /* 0x0007e20000201400 */
[----:B------:R-:W-:Y:S01]  /*14b70*/  LOP3.LUT R231, R231, 0xfffffffd, RZ, 0xc0, !PT ;  /* 0xfffffffde7e77812 */ /* 0x000fe200078ec0ff */
[----:B-1----:R-:W-:Y:S01]  /*14b80*/  FMUL.FTZ R3, R102, c[0x0][0x2ec] ;  /* 0x0000bb0066037a20 */ /* 0x002fe20000410000 */
[----:B------:R-:W-:Y:S01]  /*14b90*/  FSEL R134, R7, -INF , !P6 ;  /* 0xff80000007867808 */ /* 0x000fe20007000000 */
[----:B--2---:R-:W-:Y:S01]  /*14ba0*/  FFMA.FTZ R8, R8, -UR35, R14 ;  /* 0x8000002308087c23 */ /* 0x004fe2000801000e */
[----:B------:R-:W-:Y:S02]  /*14bb0*/  @P1 LOP3.LUT R231, R231, 0x2, RZ, 0xfc, !PT ;  /* 0x00000002e7e71812 */ /* 0x000fe400078efcff */
[----:B------:R-:W-:Y:S01]  /*14bc0*/  FSEL R249, R10, -INF , !P5 ;  /* 0xff8000000af97808 */ /* 0x000fe20006800000 */
[----:B------:R-:W1:Y:S01]  /*14bd0*/  MUFU.TANH R3, R3 ;  /* 0x0000000300037308 */ /* 0x000e620000002400 */
[----:B------:R-:W-:Y:S01]  /*14be0*/  FSEL R6, R8, -INF , !P3 ;  /* 0xff80000008067808 */ /* 0x000fe20005800000 */
[----:B------:R-:W-:Y:S01]  /*14bf0*/  FMUL.FTZ R10, R99, c[0x0][0x2ec] ;  /* 0x0000bb00630a7a20 */ /* 0x000fe20000410000 */
[----:B---3--:R-:W-:Y:S01]  /*14c00*/  FSEL R4, R9, -INF , !P2 ;  /* 0xff80000009047808 */ /* 0x008fe20005000000 */
[----:B------:R-:W-:-:S04]  /*14c10*/  FMUL.FTZ R9, R97, c[0x0][0x2ec] ;  /* 0x0000bb0061097a20 */ /* 0x000fc80000410000 */
[----:B------:R-:W-:Y:S01]  /*14c20*/  MUFU.TANH R10, R10 ;  /* 0x0000000a000a7308 */ /* 0x000fe20000002400 */
[----:B-1----:R-:W-:-:S07]  /*14c30*/  FFMA.FTZ R3, R18, -UR35, R3 ;  /* 0x8000002312037c23 */ /* 0x002fce0008010003 */
[----:B------:R1:W-:Y:S01]  /*14c40*/  MUFU.TANH R13, R9 ;  /* 0x00000009000d7308 */ /* 0x0003e20000002400 */
[----:B------:R-:W-:Y:S02]  /*14c50*/  FSEL R3, R3, -INF , !P4 ;  /* 0xff80000003037808 */ /* 0x000fe40006000000 */
[----:B------:R-:W-:-:S03]  /*14c60*/  ISETP.LT.OR P4, PT, R2, R237, P0 ;  /* 0x000000ed0200720c */ /* 0x000fc60000781670 */
[----:B------:R2:W-:Y:S04]  /*14c70*/  STL [R1+0x20], R3 ;  /* 0x0000200301007387 */ /* 0x0005e80000100800 */
[----:B------:R-:W-:Y:S04]  /*14c80*/  STL [R1+0x4], R6 ;  /* 0x0000040601007387 */ /* 0x000fe80000100800 */
[----:B------:R3:W-:Y:S01]  /*14c90*/  STL [R1+0x10], R4 ;  /* 0x0000100401007387 */ /* 0x0007e20000100800 */
[----:B-1----:R-:W-:-:S06]  /*14ca0*/  FMUL.FTZ R9, R98, c[0x0][0x2ec] ;  /* 0x0000bb0062097a20 */ /* 0x002fcc0000410000 */
[----:B------:R-:W-:Y:S01]  /*14cb0*/  MUFU.TANH R9, R9 ;  /* 0x0000000900097308 */ /* 0x000fe20000002400 */
[----:B--2---:R-:W-:Y:S01]  /*14cc0*/  IMAD.IADD R3, R234, 0x1, -R2 ;  /* 0x00000001ea037824 */ /* 0x004fe200078e0a02 */
[----:B------:R-:W-:-:S04]  /*14cd0*/  IADD3 R2, R0, 0x39, RZ ;  /* 0x0000003900027810 */ /* 0x000fc80007ffe0ff */
[----:B------:R-:W-:Y:S02]  /*14ce0*/  IABS R3, R3 ;  /* 0x0000000300037213 */ /* 0x000fe40000000000 */
[C---:B------:R-:W-:Y:S02]  /*14cf0*/  ISETP.GE.AND P3, PT, R2.reuse, R245, PT ;  /* 0x000000f50200720c */ /* 0x040fe40003f66270 */
[----:B------:R1:W-:Y:S01]  /*14d00*/  I2F R5, R3 ;  /* 0x0000000300057306 */ /* 0x0003e20000201400 */
[C---:B------:R-:W-:Y:S02]  /*14d10*/  ISETP.GE.AND P2, PT, R2.reuse, R244, PT ;  /* 0x000000f40200720c */ /* 0x040fe40003f46270 */
[C---:B------:R-:W-:Y:S02]  /*14d20*/  ISETP.GE.AND P1, PT, R2.reuse, R243, PT ;  /* 0x000000f30200720c */ /* 0x040fe40003f26270 */
[C---:B------:R-:W-:Y:S02]  /*14d30*/  ISETP.GE.AND P0, PT, R2.reuse, R242, PT ;  /* 0x000000f20200720c */ /* 0x040fe40003f06270 */
[----:B------:R-:W-:-:S02]  /*14d40*/  ISETP.LT.OR P6, PT, R2, R240, P3 ;  /* 0x000000f00200720c */ /* 0x000fc40001fc1670 */
[C---:B------:R-:W-:Y:S02]  /*14d50*/  ISETP.LT.OR P5, PT, R2.reuse, R239, P2 ;  /* 0x000000ef0200720c */ /* 0x040fe400017a1670 */
[C---:B------:R-:W-:Y:S02]  /*14d60*/  ISETP.LT.OR P1, PT, R2.reuse, R238, P1 ;  /* 0x000000ee0200720c */ /* 0x040fe40000f21670 */
[----:B------:R-:W-:Y:S02]  /*14d70*/  ISETP.LT.OR P0, PT, R2, R237, P0 ;  /* 0x000000ed0200720c */ /* 0x000fe40000701670 */
[C---:B------:R-:W-:Y:S01]  /*14d80*/  LOP3.LUT P3, RZ, R231.reuse, 0x2, RZ, 0xc0, !PT ;  /* 0x00000002e7ff7812 */ /* 0x040fe2000786c0ff */
[----:B-1----:R-:W-:Y:S01]  /*14d90*/  IMAD.IADD R3, R236, 0x1, -R2 ;  /* 0x00000001ec037824 */ /* 0x002fe200078e0a02 */
[----:B------:R-:W-:-:S04]  /*14da0*/  LOP3.LUT R231, R231, 0xfffffff7, RZ, 0xc0, !PT ;  /* 0xfffffff7e7e77812 */ /* 0x000fc800078ec0ff */
[----:B------:R-:W-:-:S03]  /*14db0*/  IABS R3, R3 ;  /* 0x0000000300037213 */ /* 0x000fc60000000000 */
[----:B------:R-:W-:Y:S02]  /*14dc0*/  @P1 LOP3.LUT R231, R231, 0x8, RZ, 0xfc, !PT ;  /* 0x00000008e7e71812 */ /* 0x000fe400078efcff */
[----:B---3--:R-:W-:Y:S02]  /*14dd0*/  IMAD.MOV.U32 R4, RZ, RZ, R3 ;  /* 0x000000ffff047224 */ /* 0x008fe400078e0003 */
[----:B------:R-:W-:Y:S01]  /*14de0*/  IMAD.IADD R3, R235, 0x1, -R2 ;  /* 0x00000001eb037824 */ /* 0x000fe200078e0a02 */
[----:B------:R-:W-:Y:S01]  /*14df0*/  LOP3.LUT R231, R231, 0xfffffffb, RZ, 0xc0, !PT ;  /* 0xfffffffbe7e77812 */ /* 0x000fe200078ec0ff */
[----:B------:R1:W-:Y:S03]  /*14e00*/  I2F R6, R4 ;  /* 0x0000000400067306 */ /* 0x0003e60000201400 */
[----:B------:R-:W-:Y:S02]  /*14e10*/  IABS R3, R3 ;  /* 0x0000000300037213 */ /* 0x000fe40000000000 */
[----:B------:R-:W-:-:S03]  /*14e20*/  @P0 LOP3.LUT R231, R231, 0x4, RZ, 0xfc, !PT ;  /* 0x00000004e7e70812 */ /* 0x000fc600078efcff */
[----:B-1----:R-:W-:Y:S02]  /*14e30*/  IMAD.MOV.U32 R4, RZ, RZ, R3 ;  /* 0x000000ffff047224 */ /* 0x002fe400078e0003 */
[----:B------:R-:W-:Y:S02]  /*14e40*/  IMAD.IADD R3, R234, 0x1, -R2 ;  /* 0x00000001ea037824 */ /* 0x000fe400078e0a02 */
[----:B------:R1:W-:Y:S03]  /*14e50*/  I2F R8, R4 ;  /* 0x0000000400087306 */ /* 0x0003e60000201400 */
[----:B------:R-:W-:-:S05]  /*14e60*/  IABS R3, R3 ;  /* 0x0000000300037213 */ /* 0x000fca0000000000 */
[----:B------:R2:W3:Y:S01]  /*14e70*/  I2F R7, R3 ;  /* 0x0000000300077306 */ /* 0x0004e20000201400 */
[----:B-1----:R-:W-:Y:S01]  /*14e80*/  IMAD.IADD R4, R241, 0x1, -R2 ;  /* 0x00000001f1047824 */ /* 0x002fe200078e0a02 */
[----:B------:R-:W-:-:S04]  /*14e90*/  IADD3 R2, R0, 0x40, RZ ;  /* 0x0000004000027810 */ /* 0x000fc80007ffe0ff */
[----:B------:R-:W-:Y:S02]  /*14ea0*/  IABS R4, R4 ;  /* 0x0000000400047213 */ /* 0x000fe40000000000 */
[----:B------:R-:W-:Y:S01]  /*14eb0*/  ISETP.GE.AND P2, PT, R2, R244, PT ;  /* 0x000000f40200720c */ /* 0x000fe20003f46270 */
[----:B--2---:R-:W-:Y:S01]  /*14ec0*/  IMAD.IADD R3, R236, 0x1, -R2 ;  /* 0x00000001ec037824 */ /* 0x004fe200078e0a02 */
[----:B------:R1:W2:Y:S01]  /*14ed0*/  I2F R12, R4 ;  /* 0x00000004000c7306 */ /* 0x0002a20000201400 */
[C---:B------:R-:W-:Y:S01]  /*14ee0*/  ISETP.GE.AND P1, PT, R2.reuse, R243, PT ;  /* 0x000000f30200720c */ /* 0x040fe20003f26270 */
[----:B---3--:R-:W-:Y:S01]  /*14ef0*/  FFMA.FTZ R13, R7, -UR35, R13 ;  /* 0x80000023070d7c23 */ /* 0x008fe2000801000d */
[C---:B------:R-:W-:Y:S02]  /*14f00*/  ISETP.GE.AND P0, PT, R2.reuse, R242, PT ;  /* 0x000000f20200720c */ /* 0x040fe40003f06270 */
[----:B------:R-:W-:Y:S02]  /*14f10*/  IABS R3, R3 ;  /* 0x0000000300037213 */ /* 0x000fe40000000000 */
[----:B------:R-:W-:-:S04]  /*14f20*/  ISETP.LT.OR P1, PT, R2, R238, P1 ;  /* 0x000000ee0200720c */ /* 0x000fc80000f21670 */
[----:B------:R-:W3:Y:S01]  /*14f30*/  I2F R3, R3 ;  /* 0x0000000300037306 */ /* 0x000ee20000201400 */
[----:B-1----:R-:W-:Y:S02]  /*14f40*/  FMUL.FTZ R4, R85, c[0x0][0x2ec] ;  /* 0x0000bb0055047a20 */ /* 0x002fe40000410000 */
[----:B--2---:R-:W-:-:S05]  /*14f50*/  FFMA.FTZ R12, R12, -UR35, R10 ;  /* 0x800000230c0c7c23 */ /* 0x004fca000801000a */
[----:B------:R1:W2:Y:S01]  /*14f60*/  MUFU.TANH R15, R4 ;  /* 0x00000004000f7308 */ /* 0x0002a20000002400 */
[----:B---3--:R-:W-:Y:S02]  /*14f70*/  FFMA.FTZ R11, R3, -UR35, R11 ;  /* 0x80000023030b7c23 */ /* 0x008fe4000801000b */
[----:B------:R-:W-:-:S05]  /*14f80*/  IMAD.IADD R3, R235, 0x1, -R2 ;  /* 0x00000001eb037824 */ /* 0x000fca00078e0a02 */
[----:B------:R-:W-:Y:S01]  /*14f90*/  IABS R3, R3 ;  /* 0x0000000300037213 */ /* 0x000fe20000000000 */
[----:B-1----:R-:W-:Y:S02]  /*14fa0*/  FMUL.FTZ R4, R87, c[0x0][0x2ec] ;  /* 0x0000bb0057047a20 */ /* 0x002fe40000410000 */
[----:B--2---:R-:W-:Y:S02]  /*14fb0*/  FFMA.FTZ R6, R6, -UR35, R15 ;  /* 0x8000002306067c23 */ /* 0x004fe4000801000f */
[----:B------:R1:W2:Y:S03]  /*14fc0*/  MUFU.TANH R14, R4 ;  /* 0x00000004000e7308 */ /* 0x0002a60000002400 */
[----:B------:R-:W-:Y:S01]  /*14fd0*/  FSEL R133, R6, -INF , !P6 ;  /* 0xff80000006857808 */ /* 0x000fe20007000000 */
[----:B-1----:R-:W-:Y:S02]  /*14fe0*/  FMUL.FTZ R4, R96, c[0x0][0x2ec] ;  /* 0x0000bb0060047a20 */ /* 0x002fe40000410000 */
[----:B--2---:R-:W-:-:S02]  /*14ff0*/  FFMA.FTZ R8, R8, -UR35, R14 ;  /* 0x8000002308087c23 */ /* 0x004fc4000801000e */
[----:B------:R-:W-:Y:S02]  /*15000*/  FMUL.FTZ R14, R61, c[0x0][0x2ec] ;  /* 0x0000bb003d0e7a20 */ /* 0x000fe40000410000 */
[----:B------:R-:W1:Y:S01]  /*15010*/  MUFU.TANH R4, R4 ;  /* 0x0000000400047308 */ /* 0x000e620000002400 */
[----:B------:R-:W-:Y:S02]  /*15020*/  FSEL R211, R8, -INF , !P5 ;  /* 0xff80000008d37808 */ /* 0x000fe40006800000 */
[----:B------:R-:W-:Y:S02]  /*15030*/  ISETP.LT.OR P5, PT, R2, R239, P2 ;  /* 0x000000ef0200720c */ /* 0x000fe400017a1670 */
[----:B------:R-:W-:-:S03]  /*15040*/  LOP3.LUT P2, RZ, R231, 0x4, RZ, 0xc0, !PT ;  /* 0x00000004e7ff7812 */ /* 0x000fc6000784c0ff */
[----:B------:R2:W-:Y:S01]  /*15050*/  MUFU.TANH R15, R14 ;  /* 0x0000000e000f7308 */ /* 0x0005e20000002400 */
[----:B------:R-:W-:Y:S01]  /*15060*/  FSEL R247, R12, -INF , !P2 ;  /* 0xff8000000cf77808 */ /* 0x000fe20005000000 */
[----:B------:R-:W-:Y:S02]  /*15070*/  FMUL.FTZ R12, R83, c[0x0][0x2ec] ;  /* 0x0000bb00530c7a20 */ /* 0x000fe40000410000 */
[----:B-1----:R-:W-:Y:S02]  /*15080*/  FFMA.FTZ R4, R5, -UR35, R4 ;  /* 0x8000002305047c23 */ /* 0x002fe40008010004 */
[----:B------:R-:W-:-:S03]  /*15090*/  FFMA.FTZ R5, R16, -UR35, R9 ;  /* 0x8000002310057c23 */ /* 0x000fc60008010009 */
[----:B------:R-:W-:Y:S01]  /*150a0*/  FSEL R248, R4, -INF , !P3 ;  /* 0xff80000004f87808 */ /* 0x000fe20005800000 */
[----:B------:R-:W-:Y:S01]  /*150b0*/  IMAD.MOV.U32 R4, RZ, RZ, R3 ;  /* 0x000000ffff047224 */ /* 0x000fe200078e0003 */
[----:B------:R-:W-:Y:S01]  /*150c0*/  ISETP.GE.AND P3, PT, R2, R245, PT ;  /* 0x000000f50200720c */ /* 0x000fe20003f66270 */
[----:B------:R-:W-:Y:S01]  /*150d0*/  IMAD.IADD R3, R234, 0x1, -R2 ;  /* 0x00000001ea037824 */ /* 0x000fe200078e0a02 */
[----:B------:R-:W-:Y:S01]  /*150e0*/  FSEL R250, R5, -INF , !P4 ;  /* 0xff80000005fa7808 */ /* 0x000fe20006000000 */
[----:B------:R1:W-:Y:S01]  /*150f0*/  I2F R10, R4 ;  /* 0x00000004000a7306 */ /* 0x0003e20000201400 */
[----:B------:R-:W-:Y:S01]  /*15100*/  ISETP.LT.OR P6, PT, R2, R240, P3 ;  /* 0x000000f00200720c */ /* 0x000fe20001fc1670 */
[----:B--2---:R-:W-:Y:S01]  /*15110*/  FMUL.FTZ R14, R62, c[0x0][0x2ec] ;  /* 0x0000bb003e0e7a20 */ /* 0x004fe20000410000 */
[----:B------:R-:W-:Y:S02]  /*15120*/  ISETP.LT.OR P4, PT, R2, R237, P0 ;  /* 0x000000ed0200720c */ /* 0x000fe40000781670 */
[----:B------:R-:W-:-:S02]  /*15130*/  IABS R3, R3 ;  /* 0x0000000300037213 */ /* 0x000fc40000000000 */
[C---:B------:R-:W-:Y:S01]  /*15140*/  LOP3.LUT P3, RZ, R231.reuse, 0x8, RZ, 0xc0, !PT ;  /* 0x00000008e7ff7812 */ /* 0x040fe2000786c0ff */
[----:B------:R-:W-:Y:S01]  /*15150*/  MUFU.TANH R14, R14 ;  /* 0x0000000e000e7308 */ /* 0x000fe20000002400 */
[----:B------:R-:W-:Y:S02]  /*15160*/  LOP3.LUT R231, R231, 0xfffffffd, RZ, 0xc0, !PT ;  /* 0xfffffffde7e77812 */ /* 0x000fe400078ec0ff */
[----:B------:R-:W-:Y:S02]  /*15170*/  FSEL R210, R13, -INF , !P3 ;  /* 0xff8000000dd27808 */ /* 0x000fe40005800000 */
[----:B------:R-:W-:Y:S02]  /*15180*/  @P1 LOP3.LUT R231, R231, 0x2, RZ, 0xfc, !PT ;  /* 0x00000002e7e71812 */ /* 0x000fe400078efcff */
[----:B------:R-:W-:Y:S01]  /*15190*/  FSEL R132, R11, -INF , !P6 ;  /* 0xff8000000b847808 */ /* 0x000fe20007000000 */
[----:B-1----:R-:W-:Y:S01]  /*151a0*/  IMAD.IADD R4, R241, 0x1, -R2 ;  /* 0x00000001f1047824 */ /* 0x002fe200078e0a02 */
[----:B------:R-:W-:Y:S01]  /*151b0*/  IADD3 R2, R0, 0x41, RZ ;  /* 0x0000004100027810 */ /* 0x000fe20007ffe0ff */
[----:B------:R1:W-:Y:S03]  /*151c0*/  I2F R9, R3 ;  /* 0x0000000300097306 */ /* 0x0003e60000201400 */
[----:B------:R-:W-:Y:S01]  /*151d0*/  IABS R4, R4 ;  /* 0x0000000400047213 */ /* 0x000fe20000000000 */
[----:B------:R-:W-:Y:S01]  /*151e0*/  IMAD.IADD R5, R235, 0x1, -R2 ;  /* 0x00000001eb057824 */ /* 0x000fe200078e0a02 */
[----:B------:R-:W-:-:S02]  /*151f0*/  ISETP.GE.AND P3, PT, R2, R245, PT ;  /* 0x000000f50200720c */ /* 0x000fc40003f66270 */
[C---:B------:R-:W-:Y:S01]  /*15200*/  ISETP.GE.AND P2, PT, R2.reuse, R244, PT ;  /* 0x000000f40200720c */ /* 0x040fe20003f46270 */
[----:B------:R2:W-:Y:S01]  /*15210*/  I2F R18, R4 ;  /* 0x0000000400127306 */ /* 0x0005e20000201400 */
[C---:B------:R-:W-:Y:S02]  /*15220*/  ISETP.GE.AND P1, PT, R2.reuse, R243, PT ;  /* 0x000000f30200720c */ /* 0x040fe40003f26270 */
[C---:B------:R-:W-:Y:S02]  /*15230*/  ISETP.GE.AND P0, PT, R2.reuse, R242, PT ;  /* 0x000000f20200720c */ /* 0x040fe40003f06270 */
[C---:B------:R-:W-:Y:S02]  /*15240*/  ISETP.LT.OR P6, PT, R2.reuse, R240, P3 ;  /* 0x000000f00200720c */ /* 0x040fe40001fc1670 */
[----:B------:R-:W-:Y:S01]  /*15250*/  ISETP.LT.OR P1, PT, R2, R238, P1 ;  /* 0x000000ee0200720c */ /* 0x000fe20000f21670 */
[----:B-1----:R-:W-:Y:S01]  /*15260*/  IMAD.IADD R3, R236, 0x1, -R2 ;  /* 0x00000001ec037824 */ /* 0x002fe200078e0a02 */
[----:B------:R-:W-:-:S02]  /*15270*/  ISETP.LT.OR P0, PT, R2, R237, P0 ;  /* 0x000000ed0200720c */ /* 0x000fc40000701670 */
[C---:B------:R-:W-:Y:S02]  /*15280*/  LOP3.LUT P3, RZ, R231.reuse, 0x2, RZ, 0xc0, !PT ;  /* 0x00000002e7ff7812 */ /* 0x040fe4000786c0ff */
[----:B------:R-:W-:Y:S02]  /*15290*/  IABS R3, R3 ;  /* 0x0000000300037213 */ /* 0x000fe40000000000 */
[----:B------:R-:W-:-:S03]  /*152a0*/  LOP3.LUT R231, R231, 0xfffffff7, RZ, 0xc0, !PT ;  /* 0xfffffff7e7e77812 */ /* 0x000fc600078ec0ff */
[----:B--2---:R-:W-:Y:S01]  /*152b0*/  IMAD.MOV.U32 R4, RZ, RZ, R3 ;  /* 0x000000ffff047224 */ /* 0x004fe200078e0003 */
[----:B------:R-:W-:Y:S01]  /*152c0*/  IABS R3, R5 ;  /* 0x0000000500037213 */ /* 0x000fe20000000000 */
[----:B------:R-:W-:Y:S01]  /*152d0*/  IMAD.IADD R5, R241, 0x1, -R2 ;  /* 0x00000001f1057824 */ /* 0x000fe200078e0a02 */
[----:B------:R-:W-:Y:S01]  /*152e0*/  @P1 LOP3.LUT R231, R231, 0x8, RZ, 0xfc, !PT ;  /* 0x00000008e7e71812 */ /* 0x000fe200078efcff */
[----:B------:R1:W-:Y:S03]  /*152f0*/  I2F R7, R4 ;  /* 0x0000000400077306 */ /* 0x0003e60000201400 */
        /* <DEDUP_REMOVED lines=14> */
[----:B------:R-:W-:-:S05]  /*153e0*/  FMUL.FTZ R15, R57, c[0x0][0x2ec] ;  /* 0x0000bb00390f7a20 */ /* 0x000fca0000410000 */
[----:B------:R2:W4:Y:S01]  /*153f0*/  MUFU.TANH R17, R4 ;  /* 0x0000000400117308 */ /* 0x0005220000002400 */
[----:B-1----:R-:W-:-:S07]  /*15400*/  FMUL.FTZ R5, R60, c[0x0][0x2ec] ;  /* 0x0000bb003c057a20 */ /* 0x002fce0000410000 */
[----:B------:R-:W-:Y:S01]  /*15410*/  MUFU.TANH R15, R15 ;  /* 0x0000000f000f7308 */ /* 0x000fe20000002400 */
[----:B---3--:R-:W-:Y:S02]  /*15420*/  FFMA.FTZ R8, R8, -UR35, R16 ;  /* 0x8000002308087c23 */ /* 0x008fe40008010010 */
[----:B--2---:R-:W-:-:S05]  /*15430*/  FMUL.FTZ R4, R90, c[0x0][0x2ec] ;  /* 0x0000bb005a047a20 */ /* 0x004fca0000410000 */
[----:B------:R-:W1:Y:S01]  /*15440*/  MUFU.TANH R5, R5 ;  /* 0x0000000500057308 */ /* 0x000e620000002400 */
[----:B----4-:R-:W-:-:S05]  /*15450*/  FFMA.FTZ R7, R7, -UR35, R17 ;  /* 0x8000002307077c23 */ /* 0x010fca0008010011 */
[----:B------:R-:W-:Y:S02]  /*15460*/  FSEL R123, R7, -INF , !P6 ;  /* 0xff800000077b7808 */ /* 0x000fe40007000000 */
[----:B------:R-:W2:Y:S01]  /*15470*/  MUFU.TANH R4, R4 ;  /* 0x0000000400047308 */ /* 0x000ea20000002400 */
[----:B-1----:R-:W-:-:S07]  /*15480*/  FFMA.FTZ R5, R9, -UR35, R5 ;  /* 0x8000002309057c23 */ /* 0x002fce0008010005 */
[----:B------:R1:W-:Y:S01]  /*15490*/  MUFU.TANH R16, R12 ;  /* 0x0000000c00107308 */ /* 0x0003e20000002400 */
[----:B------:R-:W-:Y:S01]  /*154a0*/  FSEL R209, R5, -INF , !P3 ;  /* 0xff80000005d17808 */ /* 0x000fe20005800000 */
[----:B--2---:R-:W-:Y:S02]  /*154b0*/  FFMA.FTZ R4, R10, -UR35, R4 ;  /* 0x800000230a047c23 */ /* 0x004fe40008010004 */
[----:B------:R-:W-:-:S03]  /*154c0*/  FMUL.FTZ R10, R63, c[0x0][0x2ec] ;  /* 0x0000bb003f0a7a20 */ /* 0x000fc60000410000 */
[----:B------:R-:W-:Y:S01]  /*154d0*/  FSEL R208, R4, -INF , !P5 ;  /* 0xff80000004d07808 */ /* 0x000fe20006800000 */
[----:B------:R-:W-:Y:S01]  /*154e0*/  FFMA.FTZ R4, R18, -UR35, R14 ;  /* 0x8000002312047c23 */ /* 0x000fe2000801000e */
[----:B------:R-:W-:Y:S01]  /*154f0*/  ISETP.LT.OR P5, PT, R2, R239, P2 ;  /* 0x000000ef0200720c */ /* 0x000fe200017a1670 */
[----:B------:R-:W2:Y:S01]  /*15500*/  MUFU.TANH R10, R10 ;  /* 0x0000000a000a7308 */ /* 0x000ea20000002400 */
[----:B------:R-:W-:Y:S01]  /*15510*/  IADD3 R2, R0, 0x48, RZ ;  /* 0x0000004800027810 */ /* 0x000fe20007ffe0ff */
[----:B-1----:R-:W-:Y:S01]  /*15520*/  FMUL.FTZ R12, R56, c[0x0][0x2ec] ;  /* 0x0000bb00380c7a20 */ /* 0x002fe20000410000 */
[----:B------:R-:W-:Y:S01]  /*15530*/  FSEL R232, R4, -INF , !P4 ;  /* 0xff80000004e87808 */ /* 0x000fe20006000000 */
[----:B------:R-:W-:Y:S01]  /*15540*/  FMUL.FTZ R14, R58, c[0x0][0x2ec] ;  /* 0x0000bb003a0e7a20 */ /* 0x000fe20000410000 */
[C---:B------:R-:W-:Y:S02]  /*15550*/  ISETP.GE.AND P3, PT, R2.reuse, R245, PT ;  /* 0x000000f50200720c */ /* 0x040fe40003f66270 */
[C---:B------:R-:W-:Y:S01]  /*15560*/  ISETP.GE.AND P2, PT, R2.reuse, R244, PT ;  /* 0x000000f40200720c */ /* 0x040fe20003f46270 */
[----:B------:R-:W-:Y:S01]  /*15570*/  MUFU.TANH R12, R12 ;  /* 0x0000000c000c7308 */ /* 0x000fe20000002400 */
[----:B------:R-:W-:-:S02]  /*15580*/  ISETP.GE.AND P1, PT, R2, R243, PT ;  /* 0x000000f30200720c */ /* 0x000fc40003f26270 */
[----:B------:R-:W-:Y:S02]  /*15590*/  ISETP.GE.AND P0, PT, R2, R242, PT ;  /* 0x000000f20200720c */ /* 0x000fe40003f06270 */
[----:B------:R-:W-:Y:S02]  /*155a0*/  FSEL R206, R8, -INF , !P5 ;  /* 0xff80000008ce7808 */ /* 0x000fe40006800000 */
[C---:B------:R-:W-:Y:S01]  /*155b0*/  ISETP.LT.OR P6, PT, R2.reuse, R240, P3 ;  /* 0x000000f00200720c */ /* 0x040fe20001fc1670 */
[----:B--2---:R-:W-:Y:S01]  /*155c0*/  FFMA.FTZ R11, R3, -UR35, R10 ;  /* 0x80000023030b7c23 */ /* 0x004fe2000801000a */
[----:B------:R-:W-:Y:S01]  /*155d0*/  ISETP.LT.OR P5, PT, R2, R239, P2 ;  /* 0x000000ef0200720c */ /* 0x000fe200017a1670 */
[----:B------:R-:W-:Y:S01]  /*155e0*/  IMAD.IADD R3, R236, 0x1, -R2 ;  /* 0x00000001ec037824 */ /* 0x000fe200078e0a02 */
[C---:B------:R-:W-:Y:S01]  /*155f0*/  ISETP.LT.OR P1, PT, R2.reuse, R238, P1 ;  /* 0x000000ee0200720c */ /* 0x040fe20000f21670 */
[----:B------:R-:W-:Y:S01]  /*15600*/  MUFU.TANH R14, R14 ;  /* 0x0000000e000e7308 */ /* 0x000fe20000002400 */
[----:B------:R-:W-:-:S02]  /*15610*/  ISETP.LT.OR P4, PT, R2, R237, P0 ;  /* 0x000000ed0200720c */ /* 0x000fc40000781670 */
[----:B------:R-:W-:Y:S02]  /*15620*/  IABS R3, R3 ;  /* 0x0000000300037213 */ /* 0x000fe40000000000 */
[C---:B------:R-:W-:Y:S02]  /*15630*/  LOP3.LUT P3, RZ, R231.reuse, 0x8, RZ, 0xc0, !PT ;  /* 0x00000008e7ff7812 */ /* 0x040fe4000786c0ff */
        /* <DEDUP_REMOVED lines=8> */
[----:B------:R-:W-:-:S02]  /*156c0*/  IABS R3, R3 ;  /* 0x0000000300037213 */ /* 0x000fc40000000000 */
[----:B------:R-:W-:Y:S01]  /*156d0*/  FSEL R207, R11, -INF , !P2 ;  /* 0xff8000000bcf7808 */ /* 0x000fe20005000000 */
[----:B------:R-:W-:Y:S02]  /*156e0*/  FMUL.FTZ R11, R126, c[0x0][0x2ec] ;  /* 0x0000bb007e0b7a20 */ /* 0x000fe40000410000 */
        /* <DEDUP_REMOVED lines=48> */
[----:B------:R-:W-:-:S02]  /*159f0*/  @P1 LOP3.LUT R231, R231, 0x8, RZ, 0xfc, !PT ;  /* 0x00000008e7e71812 */ /* 0x000fc400078efcff */
[----:B------:R-:W-:Y:S02]  /*15a00*/  FSEL R121, R9, -INF , !P6 ;  /* 0xff80000009797808 */ /* 0x000fe40007000000 */
[----:B------:R-:W-:Y:S01]  /*15a10*/  LOP3.LUT R231, R231, 0xfffffffb, RZ, 0xc0, !PT ;  /* 0xfffffffbe7e77812 */ /* 0x000fe200078ec0ff */
[----:B-1----:R-:W-:-:S03]  /*15a20*/  FMUL.FTZ R10, R54, c[0x0][0x2ec] ;  /* 0x0000bb00360a7a20 */ /* 0x002fc60000410000 */
[----:B------:R-:W-:-:S03]  /*15a30*/  @P0 LOP3.LUT R231, R231, 0x4, RZ, 0xfc, !PT ;  /* 0x00000004e7e70812 */ /* 0x000fc600078efcff */
[----:B------:R-:W-:Y:S01]  /*15a40*/  MUFU.TANH R10, R10 ;  /* 0x0000000a000a7308 */ /* 0x000fe20000002400 */
[----:B--2---:R-:W-:Y:S02]  /*15a50*/  FFMA.FTZ R4, R8, -UR35, R4 ;  /* 0x8000002308047c23 */ /* 0x004fe40008010004 */
[----:B------:R-:W-:Y:S02]  /*15a60*/  FFMA.FTZ R8, R18, -UR35, R14 ;  /* 0x8000002312087c23 */ /* 0x000fe4000801000e */
[----:B------:R-:W-:Y:S01]  /*15a70*/  FMUL.FTZ R14, R55, c[0x0][0x2ec] ;  /* 0x0000bb00370e7a20 */ /* 0x000fe20000410000 */
[----:B------:R-:W-:Y:S01]  /*15a80*/  FSEL R130, R4, -INF , !P5 ;  /* 0xff80000004827808 */ /* 0x000fe20006800000 */
[----:B------:R-:W-:Y:S01]  /*15a90*/  IMAD.MOV.U32 R4, RZ, RZ, R3 ;  /* 0x000000ffff047224 */ /* 0x000fe200078e0003 */
[----:B------:R-:W-:Y:S02]  /*15aa0*/  ISETP.LT.OR P5, PT, R2, R239, P2 ;  /* 0x000000ef0200720c */ /* 0x000fe400017a1670 */
        /* <DEDUP_REMOVED lines=10> */
[----:B------:R-:W-:Y:S02]  /*15b50*/  ISETP.GE.AND P0, PT, R2, R242, PT ;  /* 0x000000f20200720c */ /* 0x000fe40003f06270 */
[----:B------:R-:W-:-:S02]  /*15b60*/  FSEL R205, R8, -INF , !P4 ;  /* 0xff80000008cd7808 */ /* 0x000fc40006000000 */
[C---:B------:R-:W-:Y:S01]  /*15b70*/  ISETP.LT.OR P6, PT, R2.reuse, R240, P3 ;  /* 0x000000f00200720c */ /* 0x040fe20001fc1670 */
[----:B-1----:R-:W-:Y:S01]  /*15b80*/  IMAD.MOV.U32 R4, RZ, RZ, R3 ;  /* 0x000000ffff047224 */ /* 0x002fe200078e0003 */
[----:B------:R-:W-:Y:S02]  /*15b90*/  IABS R3, R5 ;  /* 0x0000000500037213 */ /* 0x000fe40000000000 */
[C---:B------:R-:W-:Y:S01]  /*15ba0*/  ISETP.LT.OR P5, PT, R2.reuse, R239, P2 ;  /* 0x000000ef0200720c */ /* 0x040fe200017a1670 */
[----:B------:R1:W-:Y:S01]  /*15bb0*/  I2F R9, R4 ;  /* 0x0000000400097306 */ /* 0x0003e20000201400 */
[C---:B------:R-:W-:Y:S02]  /*15bc0*/  ISETP.LT.OR P1, PT, R2.reuse, R238, P1 ;  /* 0x000000ee0200720c */ /* 0x040fe40000f21670 */
[----:B------:R-:W-:Y:S02]  /*15bd0*/  ISETP.LT.OR P4, PT, R2, R237, P0 ;  /* 0x000000ed0200720c */ /* 0x000fe40000781670 */
[----:B------:R-:W-:-:S02]  /*15be0*/  LOP3.LUT P3, RZ, R231, 0x8, RZ, 0xc0, !PT ;  /* 0x00000008e7ff7812 */ /* 0x000fc4000786c0ff */
[C---:B------:R-:W-:Y:S02]  /*15bf0*/  LOP3.LUT P2, RZ, R231.reuse, 0x4, RZ, 0xc0, !PT ;  /* 0x00000004e7ff7812 */ /* 0x040fe4000784c0ff */
[----:B------:R-:W-:Y:S02]  /*15c00*/  LOP3.LUT R231, R231, 0xfffffffd, RZ, 0xc0, !PT ;  /* 0xfffffffde7e77812 */ /* 0x000fe400078ec0ff */
[----:B------:R-:W-:Y:S01]  /*15c10*/  FSEL R126, R12, -INF , !P3 ;  /* 0xff8000000c7e7808 */ /* 0x000fe20005800000 */
[----:B------:R-:W-:Y:S02]  /*15c20*/  FMUL.FTZ R12, R115, c[0x0][0x2ec] ;  /* 0x0000bb00730c7a20 */ /* 0x000fe40000410000 */
[----:B------:R-:W-:Y:S01]  /*15c30*/  @P1 LOP3.LUT R231, R231, 0x2, RZ, 0xfc, !PT ;  /* 0x00000002e7e71812 */ /* 0x000fe200078efcff */
[----:B-1----:R-:W-:Y:S02]  /*15c40*/  IMAD.MOV.U32 R4, RZ, RZ, R3 ;  /* 0x000000ffff047224 */ /* 0x002fe400078e0003 */
[----:B------:R-:W-:Y:S01]  /*15c50*/  IMAD.IADD R3, R234, 0x1, -R2 ;  /* 0x00000001ea037824 */ /* 0x000fe200078e0a02 */
[----:B------:R-:W-:Y:S04]  /*15c60*/  MUFU.TANH R12, R12 ;  /* 0x0000000c000c7308 */ /* 0x000fe80000002400 */
[----:B------:R-:W-:-:S04]  /*15c70*/  IABS R3, R3 ;  /* 0x0000000300037213 */ /* 0x000fc80000000000 */
[----:B------:R1:W2:Y:S08]  /*15c80*/  I2F R6, R4 ;  /* 0x0000000400067306 */ /* 0x0002b00000201400 */
        /* <DEDUP_REMOVED lines=8> */
[----:B------:R1:W-:Y:S01]  /*15d10*/  I2F R15, R4 ;  /* 0x00000004000f7306 */ /* 0x0003e20000201400 */
[----:B------:R-:W-:Y:S01]  /*15d20*/  ISETP.GE.AND P1, PT, R2, R243, PT ;  /* 0x000000f30200720c */ /* 0x000fe20003f26270 */
[----:B----4-:R-:W-:Y:S01]  /*15d30*/  FFMA.FTZ R8, R8, -UR35, R11 ;  /* 0x8000002308087c23 */ /* 0x010fe2000801000b */
[----:B------:R-:W-:Y:S01]  /*15d40*/  ISETP.GE.AND P0, PT, R2, R242, PT ;  /* 0x000000f20200720c */ /* 0x000fe20003f06270 */
[----:B------:R-:W-:Y:S01]  /*15d50*/  FMUL.FTZ R11, R78, c[0x0][0x2ec] ;  /* 0x0000bb004e0b7a20 */ /* 0x000fe20000410000 */
[----:B------:R-:W-:Y:S02]  /*15d60*/  IABS R3, R3 ;  /* 0x0000000300037213 */ /* 0x000fe40000000000 */
[----:B------:R-:W-:-:S02]  /*15d70*/  FSEL R124, R6, -INF , !P5 ;  /* 0xff800000067c7808 */ /* 0x000fc40006800000 */
[C---:B------:R-:W-:Y:S01]  /*15d80*/  ISETP.LT.OR P1, PT, R2.reuse, R238, P1 ;  /* 0x000000ee0200720c */ /* 0x040fe20000f21670 */
[----:B------:R-:W-:Y:S01]  /*15d90*/  MUFU.TANH R11, R11 ;  /* 0x0000000b000b7308 */ /* 0x000fe20000002400 */
[----:B------:R-:W-:Y:S01]  /*15da0*/  ISETP.LT.OR P0, PT, R2, R237, P0 ;  /* 0x000000ed0200720c */ /* 0x000fe20000701670 */
[----:B-1----:R-:W-:Y:S01]  /*15db0*/  IMAD.MOV.U32 R4, RZ, RZ, R3 ;  /* 0x000000ffff047224 */ /* 0x002fe200078e0003 */
[----:B------:R-:W-:Y:S01]  /*15dc0*/  IABS R3, R5 ;  /* 0x0000000500037213 */ /* 0x000fe20000000000 */
[----:B------:R-:W-:-:S04]  /*15dd0*/  FMUL.FTZ R5, R52, c[0x0][0x2ec] ;  /* 0x0000bb0034057a20 */ /* 0x000fc80000410000 */
[----:B------:R-:W1:Y:S08]  /*15de0*/  I2F R7, R4 ;  /* 0x0000000400077306 */ /* 0x000e700000201400 */
[----:B------:R2:W3:Y:S08]  /*15df0*/  I2F R4, R3 ;  /* 0x0000000300047306 */ /* 0x0004f00000201400 */
[----:B------:R-:W4:Y:S01]  /*15e00*/  MUFU.TANH R5, R5 ;  /* 0x0000000500057308 */ /* 0x000f220000002400 */
[----:B-1----:R-:W-:-:S02]  /*15e10*/  FFMA.FTZ R7, R7, -UR35, R16 ;  /* 0x8000002307077c23 */ /* 0x002fc40008010010 */
[----:B--2---:R-:W-:Y:S02]  /*15e20*/  FMUL.FTZ R3, R59, c[0x0][0x2ec] ;  /* 0x0000bb003b037a20 */ /* 0x004fe40000410000 */
[----:B---3--:R-:W-:Y:S02]  /*15e30*/  FFMA.FTZ R10, R4, -UR35, R14 ;  /* 0x80000023040a7c23 */ /* 0x008fe4000801000e */
[----:B------:R-:W-:Y:S02]  /*15e40*/  IMAD.IADD R4, R241, 0x1, -R2 ;  /* 0x00000001f1047824 */ /* 0x000fe400078e0a02 */
[----:B------:R-:W1:Y:S01]  /*15e50*/  MUFU.TANH R3, R3 ;  /* 0x0000000300037308 */ /* 0x000e620000002400 */
[----:B------:R-:W-:Y:S02]  /*15e60*/  FMUL.FTZ R14, R77, c[0x0][0x2ec] ;  /* 0x0000bb004d0e7a20 */ /* 0x000fe40000410000 */
[----:B----4-:R-:W-:Y:S01]  /*15e70*/  FFMA.FTZ R5, R9, -UR35, R5 ;  /* 0x8000002309057c23 */ /* 0x010fe20008010005 */
[----:B------:R-:W-:Y:S01]  /*15e80*/  IABS R4, R4 ;  /* 0x0000000400047213 */ /* 0x000fe20000000000 */
[----:B------:R-:W-:-:S02]  /*15e90*/  FFMA.FTZ R9, R15, -UR35, R13 ;  /* 0x800000230f097c23 */ /* 0x000fc4000801000d */
[----:B------:R-:W-:Y:S01]  /*15ea0*/  FMUL.FTZ R13, R110, c[0x0][0x2ec] ;  /* 0x0000bb006e0d7a20 */ /* 0x000fe20000410000 */
[----:B------:R-:W-:Y:S01]  /*15eb0*/  FSEL R113, R5, -INF , !P6 ;  /* 0xff80000005717808 */ /* 0x000fe20007000000 */
[----:B------:R-:W-:Y:S01]  /*15ec0*/  I2F R16, R4 ;  /* 0x0000000400107306 */ /* 0x000fe20000201400 */
[----:B------:R-:W-:Y:S01]  /*15ed0*/  ISETP.LT.OR P6, PT, R2, R240, P3 ;  /* 0x000000f00200720c */ /* 0x000fe20001fc1670 */
[----:B------:R-:W-:Y:S01]  /*15ee0*/  IMAD.MOV.U32 R110, RZ, RZ, R120 ;  /* 0x000000ffff6e7224 */ /* 0x000fe200078e0078 */
[C---:B------:R-:W-:Y:S02]  /*15ef0*/  LOP3.LUT P3, RZ, R231.reuse, 0x2, RZ, 0xc0, !PT ;  /* 0x00000002e7ff7812 */ /* 0x040fe4000786c0ff */
[----:B------:R-:W-:Y:S01]  /*15f00*/  LOP3.LUT R231, R231, 0xfffffff7, RZ, 0xc0, !PT ;  /* 0xfffffff7e7e77812 */ /* 0x000fe200078ec0ff */
[----:B-1----:R-:W-:Y:S01]  /*15f10*/  FFMA.FTZ R3, R17, -UR35, R3 ;  /* 0x8000002311037c23 */ /* 0x002fe20008010003 */
[----:B------:R-:W-:Y:S01]  /*15f20*/  FSEL R125, R8, -INF , !P3 ;  /* 0xff800000087d7808 */ /* 0x000fe20005800000 */
[----:B------:R-:W-:Y:S01]  /*15f30*/  MUFU.TANH R14, R14 ;  /* 0x0000000e000e7308 */ /* 0x000fe20000002400 */
[----:B------:R-:W-:Y:S01]  /*15f40*/  @P1 LOP3.LUT R231, R231, 0x8, RZ, 0xfc, !PT ;  /* 0x00000008e7e71812 */ /* 0x000fe200078efcff */
[----:B------:R-:W-:Y:S01]  /*15f50*/  FMUL.FTZ R17, R40, c[0x0][0x2ec] ;  /* 0x0000bb0028117a20 */ /* 0x000fe20000410000 */
[----:B------:R-:W-:Y:S01]  /*15f60*/  FSEL R129, R3, -INF , !P2 ;  /* 0xff80000003817808 */ /* 0x000fe20005000000 */
[----:B------:R-:W-:Y:S01]  /*15f70*/  IMAD.IADD R3, R234, 0x1, -R2 ;  /* 0x00000001ea037824 */ /* 0x000fe200078e0a02 */
[----:B------:R-:W-:-:S02]  /*15f80*/  ISETP.GE.AND P2, PT, R2, R244, PT ;  /* 0x000000f40200720c */ /* 0x000fc40003f46270 */
[----:B------:R-:W-:Y:S01]  /*15f90*/  LOP3.LUT R231, R231, 0xfffffffb, RZ, 0xc0, !PT ;  /* 0xfffffffbe7e77812 */ /* 0x000fe200078ec0ff */
[----:B------:R-:W-:Y:S01]  /*15fa0*/  MUFU.TANH R13, R13 ;  /* 0x0000000d000d7308 */ /* 0x000fe20000002400 */
[----:B------:R-:W-:Y:S02]  /*15fb0*/  ISETP.LT.OR P5, PT, R2, R239, P2 ;  /* 0x000000ef0200720c */ /* 0x000fe400017a1670 */
[----:B------:R-:W-:Y:S02]  /*15fc0*/  IABS R3, R3 ;  /* 0x0000000300037213 */ /* 0x000fe40000000000 */
[----:B------:R-:W-:Y:S02]  /*15fd0*/  IADD3 R2, R0, 0x58, RZ ;  /* 0x0000005800027810 */ /* 0x000fe40007ffe0ff */
[----:B------:R-:W-:Y:S01]  /*15fe0*/  @P0 LOP3.LUT R231, R231, 0x4, RZ, 0xfc, !PT ;  /* 0x00000004e7e70812 */ /* 0x000fe200078efcff */
[----:B------:R1:W-:Y:S01]  /*15ff0*/  I2F R5, R3 ;  /* 0x0000000300057306 */ /* 0x0003e20000201400 */
[----:B------:R-:W-:-:S02]  /*16000*/  ISETP.GE.AND P3, PT, R2, R245, PT ;  /* 0x000000f50200720c */ /* 0x000fc40003f66270 */
[C---:B------:R-:W-:Y:S02]  /*16010*/  ISETP.GE.AND P2, PT, R2.reuse, R244, PT ;  /* 0x000000f40200720c */ /* 0x040fe40003f46270 */
[C---:B------:R-:W-:Y:S02]  /*16020*/  ISETP.GE.AND P1, PT, R2.reuse, R243, PT ;  /* 0x000000f30200720c */ /* 0x040fe40003f26270 */
[----:B------:R-:W-:Y:S01]  /*16030*/  ISETP.GE.AND P0, PT, R2, R242, PT ;  /* 0x000000f20200720c */ /* 0x000fe20003f06270 */
[----:B------:R-:W-:Y:S01]  /*16040*/  MUFU.TANH R17, R17 ;  /* 0x0000001100117308 */ /* 0x000fe20000002400 */
[----:B------:R-:W-:Y:S01]  /*16050*/  FSEL R127, R9, -INF , !P4 ;  /* 0xff800000097f7808 */ /* 0x000fe20006000000 */
[----:B------:R-:W-:Y:S01]  /*16060*/  FMUL.FTZ R9, R100, c[0x0][0x2ec] ;  /* 0x0000bb0064097a20 */ /* 0x000fe20000410000 */
[----:B------:R-:W-:Y:S02]  /*16070*/  FSEL R103, R7, -INF , !P6 ;  /* 0xff80000007677808 */ /* 0x000fe40007000000 */
[----:B------:R-:W-:Y:S01]  /*16080*/  FSEL R112, R10, -INF , !P5 ;  /* 0xff8000000a707808 */ /* 0x000fe20006800000 */
[----:B------:R-:W-:Y:S01]  /*16090*/  FMUL.FTZ R10, R76, c[0x0][0x2ec] ;  /* 0x0000bb004c0a7a20 */ /* 0x000fe20000410000 */
[----:B------:R-:W-:Y:S01]  /*160a0*/  ISETP.LT.OR P6, PT, R2, R240, P3 ;  /* 0x000000f00200720c */ /* 0x000fe20001fc1670 */
[----:B-1----:R-:W-:Y:S01]  /*160b0*/  IMAD.IADD R3, R236, 0x1, -R2 ;  /* 0x00000001ec037824 */ /* 0x002fe200078e0a02 */
[C---:B------:R-:W-:Y:S01]  /*160c0*/  ISETP.LT.OR P5, PT, R2.reuse, R239, P2 ;  /* 0x000000ef0200720c */ /* 0x040fe200017a1670 */
[----:B------:R-:W-:Y:S01]  /*160d0*/  MUFU.TANH R9, R9 ;  /* 0x0000000900097308 */ /* 0x000fe20000002400 */
[----:B------:R-:W-:-:S02]  /*160e0*/  ISETP.LT.OR P1, PT, R2, R238, P1 ;  /* 0x000000ee0200720c */ /* 0x000fc40000f21670 */
[----:B------:R-:W-:Y:S02]  /*160f0*/  IABS R3, R3 ;  /* 0x0000000300037213 */ /* 0x000fe40000000000 */
[----:B------:R-:W-:Y:S02]  /*16100*/  ISETP.LT.OR P4, PT, R2, R237, P0 ;  /* 0x000000ed0200720c */ /* 0x000fe40000781670 */
[----:B------:R-:W-:Y:S01]  /*16110*/  LOP3.LUT P3, RZ, R231, 0x8, RZ, 0xc0, !PT ;  /* 0x00000008e7ff7812 */ /* 0x000fe2000786c0ff */
[----:B------:R-:W-:Y:S01]  /*16120*/  IMAD.MOV.U32 R4, RZ, RZ, R3 ;  /* 0x000000ffff047224 */ /* 0x000fe200078e0003 */
[----:B------:R-:W-:Y:S01]  /*16130*/  MUFU.TANH R10, R10 ;  /* 0x0000000a000a7308 */ /* 0x000fe20000002400 */
[----:B------:R-:W-:Y:S01]  /*16140*/  IMAD.IADD R3, R235, 0x1, -R2 ;  /* 0x00000001eb037824 */ /* 0x000fe200078e0a02 */
[C---:B------:R-:W-:Y:S02]  /*16150*/  LOP3.LUT P2, RZ, R231.reuse, 0x4, RZ, 0xc0, !PT ;  /* 0x00000004e7ff7812 */ /* 0x040fe4000784c0ff */
[----:B------:R-:W-:-:S02]  /*16160*/  LOP3.LUT R231, R231, 0xfffffffd, RZ, 0xc0, !PT ;  /* 0xfffffffde7e77812 */ /* 0x000fc400078ec0ff */
[----:B------:R-:W-:Y:S02]  /*16170*/  IABS R3, R3 ;  /* 0x0000000300037213 */ /* 0x000fe40000000000 */
[----:B------:R1:W2:Y:S01]  /*16180*/  I2F R6, R4 ;  /* 0x0000000400067306 */ /* 0x0002a20000201400 */
[----:B------:R-:W-:Y:S02]  /*16190*/  @P1 LOP3.LUT R231, R231, 0x2, RZ, 0xfc, !PT ;  /* 0x00000002e7e71812 */ /* 0x000fe400078efcff */
[----:B-1----:R-:W-:Y:S02]  /*161a0*/  IMAD.MOV.U32 R4, RZ, RZ, R3 ;  /* 0x000000ffff047224 */ /* 0x002fe400078e0003 */
[----:B------:R-:W-:-:S03]  /*161b0*/  IMAD.IADD R3, R234, 0x1, -R2 ;  /* 0x00000001ea037824 */ /* 0x000fc600078e0a02 */
[----:B------:R1:W3:Y:S01]  /*161c0*/  I2F R8, R4 ;  /* 0x0000000400087306 */ /* 0x0002e20000201400 */
[----:B--2---:R-:W-:Y:S01]  /*161d0*/  FFMA.FTZ R6, R6, -UR35, R10 ;  /* 0x8000002306067c23 */ /* 0x004fe2000801000a */
[----:B------:R-:W-:-:S04]  /*161e0*/  IABS R3, R3 ;  /* 0x0000000300037213 */ /* 0x000fc80000000000 */
        /* <DEDUP_REMOVED lines=9> */
[----:B------:R-:W-:Y:S01]  /*16280*/  ISETP.GE.AND P0, PT, R2, R242, PT ;  /* 0x000000f20200720c */ /* 0x000fe20003f06270 */
[----:B----4-:R-:W-:Y:S01]  /*16290*/  FFMA.FTZ R13, R7, -UR35, R13 ;  /* 0x80000023070d7c23 */ /* 0x010fe2000801000d */
[----:B------:R-:W-:Y:S02]  /*162a0*/  FSEL R111, R8, -INF , !P5 ;  /* 0xff800000086f7808 */ /* 0x000fe40006800000 */
[----:B------:R-:W-:Y:S02]  /*162b0*/  IABS R3, R3 ;  /* 0x0000000300037213 */ /* 0x000fe40000000000 */
[----:B------:R-:W-:-:S02]  /*162c0*/  ISETP.LT.OR P1, PT, R2, R238, P1 ;  /* 0x000000ee0200720c */ /* 0x000fc40000f21670 */
[----:B------:R-:W-:Y:S02]  /*162d0*/  ISETP.LT.OR P0, PT, R2, R237, P0 ;  /* 0x000000ed0200720c */ /* 0x000fe40000701670 */
[----:B------:R-:W3:Y:S01]  /*162e0*/  I2F R3, R3 ;  /* 0x0000000300037306 */ /* 0x000ee20000201400 */
[----:B-1----:R-:W-:Y:S02]  /*162f0*/  FMUL.FTZ R4, R109, c[0x0][0x2ec] ;  /* 0x0000bb006d047a20 */ /* 0x002fe40000410000 */
[----:B--2---:R-:W-:Y:S02]  /*16300*/  FFMA.FTZ R12, R15, -UR35, R12 ;  /* 0x800000230f0c7c23 */ /* 0x004fe4000801000c */
[----:B------:R-:W-:-:S03]  /*16310*/  FMUL.FTZ R15, R119, c[0x0][0x2ec] ;  /* 0x0000bb00770f7a20 */ /* 0x000fc60000410000 */
[----:B------:R-:W1:Y:S01]  /*16320*/  MUFU.TANH R4, R4 ;  /* 0x0000000400047308 */ /* 0x000e620000002400 */
[----:B------:R-:W-:Y:S01]  /*16330*/  FSEL R119, R12, -INF , !P4 ;  /* 0xff8000000c777808 */ /* 0x000fe20006000000 */
[----:B---3--:R-:W-:Y:S02]  /*16340*/  FFMA.FTZ R11, R3, -UR35, R14 ;  /* 0x80000023030b7c23 */ /* 0x008fe4000801000e */
[----:B------:R-:W-:-:S04]  /*16350*/  IMAD.IADD R3, R235, 0x1, -R2 ;  /* 0x00000001eb037824 */ /* 0x000fc800078e0a02 */
[----:B------:R-:W-:Y:S01]  /*16360*/  MUFU.TANH R15, R15 ;  /* 0x0000000f000f7308 */ /* 0x000fe20000002400 */
[----:B------:R-:W-:Y:S01]  /*16370*/  FMUL.FTZ R14, R108, c[0x0][0x2ec] ;  /* 0x0000bb006c0e7a20 */ /* 0x000fe20000410000 */
[----:B------:R-:W-:Y:S01]  /*16380*/  IABS R3, R3 ;  /* 0x0000000300037213 */ /* 0x000fe20000000000 */
[----:B-1----:R-:W-:-:S05]  /*16390*/  FFMA.FTZ R4, R5, -UR35, R4 ;  /* 0x8000002305047c23 */ /* 0x002fca0008010004 */
[----:B------:R-:W-:Y:S01]  /*163a0*/  MUFU.TANH R14, R14 ;  /* 0x0000000e000e7308 */ /* 0x000fe20000002400 */
[----:B------:R-:W-:Y:S02]  /*163b0*/  FFMA.FTZ R5, R16, -UR35, R9 ;  /* 0x8000002310057c23 */ /* 0x000fe40008010009 */
[----:B------:R-:W-:Y:S01]  /*163c0*/  FMUL.FTZ R16, R118, c[0x0][0x2ec] ;  /* 0x0000bb0076107a20 */ /* 0x000fe20000410000 */
[----:B------:R-:W-:Y:S01]  /*163d0*/  FSEL R115, R4, -INF , !P3 ;  /* 0xff80000004737808 */ /* 0x000fe20005800000 */
[----:B------:R-:W-:Y:S01]  /*163e0*/  IMAD.MOV.U32 R4, RZ, RZ, R3 ;  /* 0x000000ffff047224 */ /* 0x000fe200078e0003 */
[----:B------:R-:W-:Y:S01]  /*163f0*/  FSEL R120, R5, -INF , !P2 ;  /* 0xff80000005787808 */ /* 0x000fe20005000000 */
[----:B------:R-:W-:Y:S01]  /*16400*/  IMAD.IADD R3, R234, 0x1, -R2 ;  /* 0x00000001ea037824 */ /* 0x000fe200078e0a02 */
[C---:B------:R-:W-:Y:S01]  /*16410*/  ISETP.GE.AND P3, PT, R2.reuse, R245, PT ;  /* 0x000000f50200720c */ /* 0x040fe20003f66270 */
[----:B------:R1:W-:Y:S01]  /*16420*/  I2F R10, R4 ;  /* 0x00000004000a7306 */ /* 0x0003e20000201400 */
[----:B------:R-:W-:-:S02]  /*16430*/  ISETP.GE.AND P2, PT, R2, R244, PT ;  /* 0x000000f40200720c */ /* 0x000fc40003f46270 */
[C---:B------:R-:W-:Y:S02]  /*16440*/  ISETP.LT.OR P6, PT, R2.reuse, R240, P3 ;  /* 0x000000f00200720c */ /* 0x040fe40001fc1670 */
[----:B------:R-:W-:Y:S02]  /*16450*/  ISETP.LT.OR P5, PT, R2, R239, P2 ;  /* 0x000000ef0200720c */ /* 0x000fe400017a1670 */
[----:B------:R-:W-:Y:S01]  /*16460*/  IABS R3, R3 ;  /* 0x0000000300037213 */ /* 0x000fe20000000000 */
[----:B------:R-:W-:Y:S01]  /*16470*/  MUFU.TANH R16, R16 ;  /* 0x0000001000107308 */ /* 0x000fe20000002400 */
[C---:B------:R-:W-:Y:S02]  /*16480*/  LOP3.LUT P3, RZ, R231.reuse, 0x2, RZ, 0xc0, !PT ;  /* 0x00000002e7ff7812 */ /* 0x040fe4000786c0ff */
[----:B------:R-:W-:Y:S02]  /*16490*/  LOP3.LUT R231, R231, 0xfffffff7, RZ, 0xc0, !PT ;  /* 0xfffffff7e7e77812 */ /* 0x000fe400078ec0ff */
[----:B------:R-:W-:-:S02]  /*164a0*/  FSEL R114, R13, -INF , !P3 ;  /* 0xff8000000d727808 */ /* 0x000fc40005800000 */
[----:B------:R-:W-:Y:S01]  /*164b0*/  @P1 LOP3.LUT R231, R231, 0x8, RZ, 0xfc, !PT ;  /* 0x00000008e7e71812 */ /* 0x000fe200078efcff */
[----:B-1----:R-:W-:Y:S01]  /*164c0*/  IMAD.IADD R4, R241, 0x1, -R2 ;  /* 0x00000001f1047824 */ /* 0x002fe200078e0a02 */
[----:B------:R-:W-:Y:S01]  /*164d0*/  IADD3 R2, R0, 0x60, RZ ;  /* 0x0000006000027810 */ /* 0x000fe20007ffe0ff */
[----:B------:R1:W-:Y:S01]  /*164e0*/  I2F R9, R3 ;  /* 0x0000000300097306 */ /* 0x0003e20000201400 */
[----:B------:R-:W-:Y:S02]  /*164f0*/  LOP3.LUT R231, R231, 0xfffffffb, RZ, 0xc0, !PT ;  /* 0xfffffffbe7e77812 */ /* 0x000fe400078ec0ff */
[----:B------:R-:W-:Y:S01]  /*16500*/  IABS R4, R4 ;  /* 0x0000000400047213 */ /* 0x000fe20000000000 */
[----:B------:R-:W-:Y:S01]  /*16510*/  IMAD.IADD R5, R235, 0x1, -R2 ;  /* 0x00000001eb057824 */ /* 0x000fe200078e0a02 */
[----:B------:R-:W-:Y:S02]  /*16520*/  @P0 LOP3.LUT R231, R231, 0x4, RZ, 0xfc, !PT ;  /* 0x00000004e7e70812 */ /* 0x000fe400078efcff */
[C---:B------:R-:W-:Y:S01]  /*16530*/  ISETP.GE.AND P3, PT, R2.reuse, R245, PT ;  /* 0x000000f50200720c */ /* 0x040fe20003f66270 */
[----:B------:R2:W-:Y:S01]  /*16540*/  I2F R18, R4 ;  /* 0x0000000400127306 */ /* 0x0005e20000201400 */
[----:B------:R-:W-:-:S02]  /*16550*/  ISETP.GE.AND P2, PT, R2, R244, PT ;  /* 0x000000f40200720c */ /* 0x000fc40003f46270 */
[C---:B------:R-:W-:Y:S02]  /*16560*/  ISETP.GE.AND P1, PT, R2.reuse, R243, PT ;  /* 0x000000f30200720c */ /* 0x040fe40003f26270 */
[----:B------:R-:W-:Y:S02]  /*16570*/  ISETP.GE.AND P0, PT, R2, R242, PT ;  /* 0x000000f20200720c */ /* 0x000fe40003f06270 */
[----:B------:R-:W-:Y:S01]  /*16580*/  FSEL R101, R11, -INF , !P6 ;  /* 0xff8000000b657808 */ /* 0x000fe20007000000 */
[----:B-1----:R-:W-:Y:S01]  /*16590*/  IMAD.IADD R3, R236, 0x1, -R2 ;  /* 0x00000001ec037824 */ /* 0x002fe200078e0a02 */
[C---:B------:R-:W-:Y:S02]  /*165a0*/  ISETP.LT.OR P6, PT, R2.reuse, R240, P3 ;  /* 0x000000f00200720c */ /* 0x040fe40001fc1670 */
[----:B------:R-:W-:Y:S02]  /*165b0*/  ISETP.LT.OR P1, PT, R2, R238, P1 ;  /* 0x000000ee0200720c */ /* 0x000fe40000f21670 */
[----:B------:R-:W-:-:S02]  /*165c0*/  IABS R3, R3 ;  /* 0x0000000300037213 */ /* 0x000fc40000000000 */
[----:B------:R-:W-:Y:S02]  /*165d0*/  ISETP.LT.OR P4, PT, R2, R237, P0 ;  /* 0x000000ed0200720c */ /* 0x000fe40000781670 */
[----:B------:R-:W-:Y:S01]  /*165e0*/  LOP3.LUT P3, RZ, R231, 0x8, RZ, 0xc0, !PT ;  /* 0x00000008e7ff7812 */ /* 0x000fe2000786c0ff */
[----:B--2---:R-:W-:Y:S01]  /*165f0*/  IMAD.MOV.U32 R4, RZ, RZ, R3 ;  /* 0x000000ffff047224 */ /* 0x004fe200078e0003 */
[----:B------:R-:W-:Y:S01]  /*16600*/  IABS R3, R5 ;  /* 0x0000000500037213 */ /* 0x000fe20000000000 */
[--C-:B------:R-:W-:Y:S02]  /*16610*/  IMAD.IADD R5, R241, 0x1, -R2.reuse ;  /* 0x00000001f1057824 */ /* 0x100fe400078e0a02 */
[----:B------:R1:W2:Y:S02]  /*16620*/  I2F R7, R4 ;  /* 0x0000000400077306 */ /* 0x0002a40000201400 */
[----:B-1----:R-:W-:Y:S02]  /*16630*/  IMAD.MOV.U32 R4, RZ, RZ, R3 ;  /* 0x000000ffff047224 */ /* 0x002fe400078e0003 */
[----:B------:R-:W-:-:S04]  /*16640*/  IMAD.IADD R3, R234, 0x1, -R2 ;  /* 0x00000001ea037824 */ /* 0x000fc800078e0a02 */
[----:B------:R1:W3:Y:S01]  /*16650*/  I2F R8, R4 ;  /* 0x0000000400087306 */ /* 0x0002e20000201400 */
[----:B--2---:R-:W-:Y:S01]  /*16660*/  FFMA.FTZ R7, R7, -UR35, R15 ;  /* 0x8000002307077c23 */ /* 0x004fe2000801000f */
[----:B------:R-:W-:-:S04]  /*16670*/  IABS R3, R3 ;  /* 0x0000000300037213 */ /* 0x000fc80000000000 */
[----:B------:R-:W-:Y:S01]  /*16680*/  FSEL R100, R7, -INF , !P6 ;  /* 0xff80000007647808 */ /* 0x000fe20007000000 */
[----:B-1----:R-:W-:Y:S01]  /*16690*/  IMAD.MOV.U32 R4, RZ, RZ, R3 ;  /* 0x000000ffff047224 */ /* 0x002fe200078e0003 */
[----:B------:R-:W-:Y:S01]  /*166a0*/  IABS R3, R5 ;  /* 0x0000000500037213 */ /* 0x000fe20000000000 */
[----:B------:R-:W-:Y:S02]  /*166b0*/  FMUL.FTZ R5, R110, c[0x0][0x2ec] ;  /* 0x0000bb006e057a20 */ /* 0x000fe40000410000 */
[----:B------:R1:W2:Y:S01]  /*166c0*/  I2F R6, R4 ;  /* 0x0000000400067306 */ /* 0x0002a20000201400 */
[----:B---3--:R-:W-:-:S07]  /*166d0*/  FFMA.FTZ R8, R8, -UR35, R16 ;  /* 0x8000002308087c23 */ /* 0x008fce0008010010 */
[----:B------:R-:W-:Y:S01]  /*166e0*/  I2F R3, R3 ;  /* 0x0000000300037306 */ /* 0x000fe20000201400 */
[----:B-1----:R-:W-:-:S07]  /*166f0*/  FMUL.FTZ R4, R79, c[0x0][0x2ec] ;  /* 0x0000bb004f047a20 */ /* 0x002fce0000410000 */
[----:B------:R-:W1:Y:S01]  /*16700*/  MUFU.TANH R5, R5 ;  /* 0x0000000500057308 */ /* 0x000e620000002400 */
[----:B--2---:R-:W-:-:S07]  /*16710*/  FFMA.FTZ R12, R6, -UR35, R17 ;  /* 0x80000023060c7c23 */ /* 0x004fce0008010011 */
[----:B------:R-:W2:Y:S01]  /*16720*/  MUFU.TANH R4, R4 ;  /* 0x0000000400047308 */ /* 0x000ea20000002400 */
[----:B-1----:R-:W-:-:S05]  /*16730*/  FFMA.FTZ R5, R9, -UR35, R5 ;  /* 0x8000002309057c23 */ /* 0x002fca0008010005 */
[----:B------:R-:W-:Y:S01]  /*16740*/  FSEL R110, R5, -INF , !P3 ;  /* 0xff800000056e7808 */ /* 0x000fe20005800000 */
[----:B--2---:R-:W-:Y:S02]  /*16750*/  FFMA.FTZ R4, R10, -UR35, R4 ;  /* 0x800000230a047c23 */ /* 0x004fe40008010004 */
[----:B------:R-:W-:-:S03]  /*16760*/  FMUL.FTZ R10, R42, c[0x0][0x2ec] ;  /* 0x0000bb002a0a7a20 */ /* 0x000fc60000410000 */
[----:B------:R-:W-:Y:S01]  /*16770*/  FSEL R109, R4, -INF , !P5 ;  /* 0xff800000046d7808 */ /* 0x000fe20006800000 */
[----:B------:R-:W-:Y:S01]  /*16780*/  FFMA.FTZ R4, R18, -UR35, R14 ;  /* 0x8000002312047c23 */ /* 0x000fe2000801000e */
[----:B------:R-:W-:Y:S01]  /*16790*/  ISETP.LT.OR P5, PT, R2, R239, P2 ;  /* 0x000000ef0200720c */ /* 0x000fe200017a1670 */
[----:B------:R-:W1:Y:S01]  /*167a0*/  MUFU.TANH R10, R10 ;  /* 0x0000000a000a7308 */ /* 0x000e620000002400 */
[----:B------:R-:W-:Y:S02]  /*167b0*/  IADD3 R2, R0, 0x61, RZ ;  /* 0x0000006100027810 */ /* 0x000fe40007ffe0ff */
[C---:B------:R-:W-:Y:S02]  /*167c0*/  LOP3.LUT P2, RZ, R231.reuse, 0x4, RZ, 0xc0, !PT ;  /* 0x00000004e7ff7812 */ /* 0x040fe4000784c0ff */
[----:B------:R-:W-:Y:S02]  /*167d0*/  LOP3.LUT R231, R231, 0xfffffffd, RZ, 0xc0, !PT ;  /* 0xfffffffde7e77812 */ /* 0x000fe400078ec0ff */
[----:B------:R-:W-:-:S02]  /*167e0*/  FSEL R118, R4, -INF , !P2 ;  /* 0xff80000004767808 */ /* 0x000fc40005000000 */
[----:B------:R-:W-:Y:S02]  /*167f0*/  @P1 LOP3.LUT R231, R231, 0x2, RZ, 0xfc, !PT ;  /* 0x00000002e7e71812 */ /* 0x000fe400078efcff */
[C---:B------:R-:W-:Y:S02]  /*16800*/  ISETP.GE.AND P3, PT, R2.reuse, R245, PT ;  /* 0x000000f50200720c */ /* 0x040fe40003f66270 */
[C---:B------:R-:W-:Y:S02]  /*16810*/  ISETP.GE.AND P2, PT, R2.reuse, R244, PT ;  /* 0x000000f40200720c */ /* 0x040fe40003f46270 */
[C---:B------:R-:W-:Y:S01]  /*16820*/  ISETP.GE.AND P1, PT, R2.reuse, R243, PT ;  /* 0x000000f30200720c */ /* 0x040fe20003f26270 */
[----:B-1----:R-:W-:Y:S01]  /*16830*/  FFMA.FTZ R11, R3, -UR35, R10 ;  /* 0x80000023030b7c23 */ /* 0x002fe2000801000a */
[----:B------:R-:W-:Y:S01]  /*16840*/  ISETP.GE.AND P0, PT, R2, R242, PT ;  /* 0x000000f20200720c */ /* 0x000fe20003f06270 */
[----:B------:R-:W-:Y:S01]  /*16850*/  IMAD.IADD R3, R236, 0x1, -R2 ;  /* 0x00000001ec037824 */ /* 0x000fe200078e0a02 */
[----:B------:R-:W-:-:S02]  /*16860*/  FSEL R108, R8, -INF , !P5 ;  /* 0xff800000086c7808 */ /* 0x000fc40006800000 */
[C---:B------:R-:W-:Y:S02]  /*16870*/  ISETP.LT.OR P6, PT, R2.reuse, R240, P3 ;  /* 0x000000f00200720c */ /* 0x040fe40001fc1670 */
[----:B------:R-:W-:Y:S02]  /*16880*/  IABS R3, R3 ;  /* 0x0000000300037213 */ /* 0x000fe40000000000 */
[C---:B------:R-:W-:Y:S02]  /*16890*/  ISETP.LT.OR P5, PT, R2.reuse, R239, P2 ;  /* 0x000000ef0200720c */ /* 0x040fe400017a1670 */
[C---:B------:R-:W-:Y:S01]  /*168a0*/  ISETP.LT.OR P1, PT, R2.reuse, R238, P1 ;  /* 0x000000ee0200720c */ /* 0x040fe20000f21670 */
[----:B------:R-:W-:Y:S01]  /*168b0*/  IMAD.MOV.U32 R4, RZ, RZ, R3 ;  /* 0x000000ffff047224 */ /* 0x000fe200078e0003 */
[----:B------:R-:W-:Y:S01]  /*168c0*/  ISETP.LT.OR P0, PT, R2, R237, P0 ;  /* 0x000000ed0200720c */ /* 0x000fe20000701670 */
[----:B------:R-:W-:Y:S01]  /*168d0*/  IMAD.IADD R3, R235, 0x1, -R2 ;  /* 0x00000001eb037824 */ /* 0x000fe200078e0a02 */
[----:B------:R-:W-:Y:S01]  /*168e0*/  LOP3.LUT P3, RZ, R231, 0x2, RZ, 0xc0, !PT ;  /* 0x00000002e7ff7812 */ /* 0x000fe2000786c0ff */
[----:B------:R1:W-:Y:S01]  /*168f0*/  I2F R10, R4 ;  /* 0x00000004000a7306 */ /* 0x0003e20000201400 */
[----:B------:R-:W-:Y:S01]  /*16900*/  FMUL.FTZ R13, R41, c[0x0][0x2ec] ;  /* 0x0000bb00290d7a20 */ /* 0x000fe20000410000 */
[----:B------:R-:W-:-:S02]  /*16910*/  LOP3.LUT R231, R231, 0xfffffff7, RZ, 0xc0, !PT ;  /* 0xfffffff7e7e77812 */ /* 0x000fc400078ec0ff */
[----:B------:R-:W-:Y:S01]  /*16920*/  IABS R3, R3 ;  /* 0x0000000300037213 */ /* 0x000fe20000000000 */
[----:B------:R-:W-:-:S03]  /*16930*/  FMUL.FTZ R17, R136, c[0x0][0x2ec] ;  /* 0x0000bb0088117a20 */ /* 0x000fc60000410000 */
[----:B------:R-:W-:Y:S01]  /*16940*/  MUFU.TANH R13, R13 ;  /* 0x0000000d000d7308 */ /* 0x000fe20000002400 */
[----:B------:R-:W-:Y:S01]  /*16950*/  @P1 LOP3.LUT R231, R231, 0x8, RZ, 0xfc, !PT ;  /* 0x00000008e7e71812 */ /* 0x000fe200078efcff */
[----:B------:R-:W-:-:S03]  /*16960*/  FMUL.FTZ R16, R66, c[0x0][0x2ec] ;  /* 0x0000bb0042107a20 */ /* 0x000fc60000410000 */
[----:B------:R-:W-:Y:S01]  /*16970*/  LOP3.LUT R231, R231, 0xfffffffb, RZ, 0xc0, !PT ;  /* 0xfffffffbe7e77812 */ /* 0x000fe200078ec0ff */
[----:B-1----:R-:W-:Y:S02]  /*16980*/  IMAD.MOV.U32 R4, RZ, RZ, R3 ;  /* 0x000000ffff047224 */ /* 0x002fe400078e0003 */
[----:B------:R-:W-:Y:S01]  /*16990*/  MUFU.TANH R17, R17 ;  /* 0x0000001100117308 */ /* 0x000fe20000002400 */
[----:B------:R-:W-:Y:S01]  /*169a0*/  IMAD.IADD R3, R234, 0x1, -R2 ;  /* 0x00000001ea037824 */ /* 0x000fe200078e0a02 */
[----:B------:R-:W-:-:S04]  /*169b0*/  @P0 LOP3.LUT R231, R231, 0x4, RZ, 0xfc, !PT ;  /* 0x00000004e7e70812 */ /* 0x000fc800078efcff */
[----:B------:R-:W-:Y:S02]  /*169c0*/  IABS R3, R3 ;  /* 0x0000000300037213 */ /* 0x000fe40000000000 */
[----:B------:R1:W-:Y:S08]  /*169d0*/  I2F R8, R4 ;  /* 0x0000000400087306 */ /* 0x0003f00000201400 */
[----:B------:R2:W3:Y:S01]  /*169e0*/  I2F R7, R3 ;  /* 0x0000000300077306 */ /* 0x0004e20000201400 */
[----:B-1----:R-:W-:Y:S01]  /*169f0*/  IMAD.IADD R4, R241, 0x1, -R2 ;  /* 0x00000001f1047824 */ /* 0x002fe200078e0a02 */
[----:B------:R-:W-:-:S04]  /*16a00*/  IADD3 R2, R0, 0x68, RZ ;  /* 0x0000006800027810 */ /* 0x000fc80007ffe0ff */
[----:B------:R-:W-:Y:S01]  /*16a10*/  IABS R4, R4 ;  /* 0x0000000400047213 */ /* 0x000fe20000000000 */
[--C-:B------:R-:W-:Y:S02]  /*16a20*/  IMAD.IADD R5, R234, 0x1, -R2.reuse ;  /* 0x00000001ea057824 */ /* 0x100fe400078e0a02 */
[----:B--2---:R-:W-:Y:S01]  /*16a30*/  IMAD.IADD R3, R236, 0x1, -R2 ;  /* 0x00000001ec037824 */ /* 0x004fe200078e0a02 */
[----:B------:R1:W-:Y:S04]  /*16a40*/  I2F R18, R4 ;  /* 0x0000000400127306 */ /* 0x0003e80000201400 */
        /* <DEDUP_REMOVED lines=9> */
[----:B------:R-:W-:Y:S02]  /*16ae0*/  FMUL.FTZ R14, R43, c[0x0][0x2ec] ;  /* 0x0000bb002b0e7a20 */ /* 0x000fe40000410000 */
[----:B---3--:R-:W-:Y:S01]  /*16af0*/  FFMA.FTZ R7, R7, -UR35, R13 ;  /* 0x8000002307077c23 */ /* 0x008fe2000801000d */
[----:B------:R-:W-:Y:S01]  /*16b00*/  FSEL R98, R12, -INF , !P3 ;  /* 0xff8000000c627808 */ /* 0x000fe20005800000 */
[----:B------:R-:W-:Y:S01]  /*16b10*/  IMAD.MOV.U32 R88, RZ, RZ, R116 ;  /* 0x000000ffff587224 */ /* 0x000fe200078e0074 */
[----:B------:R-:W-:Y:S01]  /*16b20*/  ISETP.GE.AND P2, PT, R2, R244, PT ;  /* 0x000000f40200720c */ /* 0x000fe20003f46270 */
[----:B------:R-:W-:Y:S01]  /*16b30*/  FMUL.FTZ R15, R64, c[0x0][0x2ec] ;  /* 0x0000bb00400f7a20 */ /* 0x000fe20000410000 */
[----:B------:R-:W2:Y:S01]  /*16b40*/  I2F R3, R3 ;  /* 0x0000000300037306 */ /* 0x000ea20000201400 */
[C---:B------:R-:W-:Y:S01]  /*16b50*/  ISETP.GE.AND P1, PT, R2.reuse, R243, PT ;  /* 0x000000f30200720c */ /* 0x040fe20003f26270 */
[----:B------:R-:W-:Y:S01]  /*16b60*/  IMAD.MOV.U32 R85, RZ, RZ, R84 ;  /* 0x000000ffff557224 */ /* 0x000fe200078e0054 */
[----:B------:R-:W-:Y:S01]  /*16b70*/  ISETP.GE.AND P0, PT, R2, R242, PT ;  /* 0x000000f20200720c */ /* 0x000fe20003f06270 */
[----:B------:R-:W-:Y:S01]  /*16b80*/  IMAD.MOV.U32 R91, RZ, RZ, R74 ;  /* 0x000000ffff5b7224 */ /* 0x000fe200078e004a */
[----:B------:R3:W5:Y:S01]  /*16b90*/  LDL.LU R138, [R1+0x110] ;  /* 0x00011000018a7983 */ /* 0x0007620000300800 */
[----:B-1----:R-:W-:-:S02]  /*16ba0*/  FMUL.FTZ R4, R137, c[0x0][0x2ec] ;  /* 0x0000bb0089047a20 */ /* 0x002fc40000410000 */
[----:B------:R-:W1:Y:S01]  /*16bb0*/  MUFU.TANH R5, R5 ;  /* 0x0000000500057308 */ /* 0x000e620000002400 */
[----:B------:R-:W-:Y:S01]  /*16bc0*/  ISETP.GE.AND P3, PT, R2, R245, PT ;  /* 0x000000f50200720c */ /* 0x000fe20003f66270 */
[----:B--2---:R-:W-:-:S06]  /*16bd0*/  FFMA.FTZ R13, R3, -UR35, R17 ;  /* 0x80000023030d7c23 */ /* 0x004fcc0008010011 */
[----:B------:R-:W2:Y:S01]  /*16be0*/  MUFU.TANH R4, R4 ;  /* 0x0000000400047308 */ /* 0x000ea20000002400 */
[----:B------:R-:W-:Y:S01]  /*16bf0*/  IMAD.IADD R3, R241, 0x1, -R2 ;  /* 0x00000001f1037824 */ /* 0x000fe200078e0a02 */
[----:B------:R-:W-:Y:S02]  /*16c00*/  FSEL R116, R11, -INF , !P4 ;  /* 0xff8000000b747808 */ /* 0x000fe40006000000 */
[----:B------:R-:W-:-:S04]  /*16c10*/  ISETP.LT.OR P1, PT, R2, R238, P1 ;  /* 0x000000ee0200720c */ /* 0x000fc80000f21670 */
[----:B------:R-:W4:Y:S01]  /*16c20*/  MUFU.TANH R16, R16 ;  /* 0x0000001000107308 */ /* 0x000f220000002400 */
[----:B-1----:R-:W-:Y:S01]  /*16c30*/  FFMA.FTZ R5, R10, -UR35, R5 ;  /* 0x800000230a057c23 */ /* 0x002fe20008010005 */
[----:B------:R-:W-:-:S06]  /*16c40*/  ISETP.LT.OR P4, PT, R2, R237, P0 ;  /* 0x000000ed0200720c */ /* 0x000fcc0000781670 */
[----:B------:R-:W1:Y:S01]  /*16c50*/  MUFU.TANH R14, R14 ;  /* 0x0000000e000e7308 */ /* 0x000e620000002400 */
[----:B--2---:R-:W-:Y:S01]  /*16c60*/  FFMA.FTZ R4, R8, -UR35, R4 ;  /* 0x8000002308047c23 */ /* 0x004fe20008010004 */
[----:B------:R-:W-:-:S06]  /*16c70*/  FSEL R87, R5, -INF , !P6 ;  /* 0xff80000005577808 */ /* 0x000fcc0007000000 */
[----:B------:R-:W2:Y:S01]  /*16c80*/  MUFU.TANH R15, R15 ;  /* 0x0000000f000f7308 */ /* 0x000ea20000002400 */
[----:B------:R-:W-:Y:S01]  /*16c90*/  FSEL R96, R4, -INF , !P5 ;  /* 0xff80000004607808 */ /* 0x000fe20006800000 */
[----:B------:R-:W-:Y:S01]  /*16ca0*/  IMAD.MOV.U32 R90, RZ, RZ, R85 ;  /* 0x000000ffff5a7224 */ /* 0x000fe200078e0055 */
[C---:B------:R-:W-:Y:S01]  /*16cb0*/  ISETP.LT.OR P6, PT, R2.reuse, R240, P3 ;  /* 0x000000f00200720c */ /* 0x040fe20001fc1670 */
[----:B------:R-:W-:Y:S01]  /*16cc0*/  IMAD.MOV.U32 R89, RZ, RZ, R88 ;  /* 0x000000ffff597224 */ /* 0x000fe200078e0058 */
[----:B------:R-:W-:Y:S01]  /*16cd0*/  ISETP.LT.OR P5, PT, R2, R239, P2 ;  /* 0x000000ef0200720c */ /* 0x000fe200017a1670 */
[----:B------:R-:W-:Y:S01]  /*16ce0*/  IMAD.MOV.U32 R61, RZ, RZ, R68 ;  /* 0x000000ffff3d7224 */ /* 0x000fe200078e0044 */
[----:B------:R-:W-:Y:S01]  /*16cf0*/  IABS R3, R3 ;  /* 0x0000000300037213 */ /* 0x000fe20000000000 */
[----:B------:R-:W-:Y:S01]  /*16d00*/  IMAD.MOV.U32 R60, RZ, RZ, R75 ;  /* 0x000000ffff3c7224 */ /* 0x000fe200078e004b */
[----:B------:R-:W-:Y:S01]  /*16d10*/  IADD3 R2, R0, 0x69, RZ ;  /* 0x0000006900027810 */ /* 0x000fe20007ffe0ff */
[----:B------:R3:W5:Y:S02]  /*16d20*/  LDL.LU R137, [R1+0x10c] ;  /* 0x00010c0001897983 */ /* 0x0007640000300800 */
[----:B------:R-:W-:-:S02]  /*16d30*/  IMAD.MOV.U32 R4, RZ, RZ, R3 ;  /* 0x000000ffff047224 */ /* 0x000fc400078e0003 */
[----:B------:R-:W-:Y:S02]  /*16d40*/  IMAD.IADD R3, R236, 0x1, -R2 ;  /* 0x00000001ec037824 */ /* 0x000fe400078e0a02 */
[----:B----4-:R-:W-:Y:S01]  /*16d50*/  FFMA.FTZ R6, R6, -UR35, R16 ;  /* 0x8000002306067c23 */ /* 0x010fe20008010010 */
[----:B------:R-:W-:Y:S01]  /*16d60*/  LOP3.LUT P2, RZ, R231, 0x4, RZ, 0xc0, !PT ;  /* 0x00000004e7ff7812 */ /* 0x000fe2000784c0ff */
[----:B------:R-:W-:Y:S01]  /*16d70*/  IMAD.IADD R5, R235, 0x1, -R2 ;  /* 0x00000001eb057824 */ /* 0x000fe200078e0a02 */
[----:B------:R-:W-:Y:S01]  /*16d80*/  IABS R3, R3 ;  /* 0x0000000300037213 */ /* 0x000fe20000000000 */
[----:B-1----:R-:W-:Y:S01]  /*16d90*/  FFMA.FTZ R8, R18, -UR35, R14 ;  /* 0x8000002312087c23 */ /* 0x002fe2000801000e */
[----:B------:R1:W-:Y:S01]  /*16da0*/  I2F R16, R4 ;  /* 0x0000000400107306 */ /* 0x0003e20000201400 */
[----:B------:R-:W-:Y:S01]  /*16db0*/  LOP3.LUT P3, RZ, R231, 0x8, RZ, 0xc0, !PT ;  /* 0x00000008e7ff7812 */ /* 0x000fe2000786c0ff */
[----:B--2---:R-:W-:Y:S01]  /*16dc0*/  FFMA.FTZ R9, R9, -UR35, R15 ;  /* 0x8000002309097c23 */ /* 0x004fe2000801000f */
[----:B------:R-:W-:Y:S01]  /*16dd0*/  LOP3.LUT R231, R231, 0xfffffffd, RZ, 0xc0, !PT ;  /* 0xfffffffde7e77812 */ /* 0x000fe200078ec0ff */
[----:B------:R-:W-:Y:S01]  /*16de0*/  IMAD.MOV.U32 R88, RZ, RZ, R69 ;  /* 0x000000ffff587224 */ /* 0x000fe200078e0045 */
[----:B------:R-:W-:Y:S01]  /*16df0*/  FSEL R99, R8, -INF , !P2 ;  /* 0xff80000008637808 */ /* 0x000fe20005000000 */
[----:B------:R3:W5:Y:S01]  /*16e00*/  LDL.LU R136, [R1+0x108] ;  /* 0x0001080001887983 */ /* 0x0007620000300800 */
[----:B------:R-:W-:-:S02]  /*16e10*/  @P1 LOP3.LUT R231, R231, 0x2, RZ, 0xfc, !PT ;  /* 0x00000002e7e71812 */ /* 0x000fc400078efcff */
[----:B------:R-:W-:Y:S02]  /*16e20*/  FSEL R97, R7, -INF , !P3 ;  /* 0xff80000007617808 */ /* 0x000fe40005800000 */
[C---:B------:R-:W-:Y:S02]  /*16e30*/  ISETP.GE.AND P3, PT, R2.reuse, R245, PT ;  /* 0x000000f50200720c */ /* 0x040fe40003f66270 */
[C---:B------:R-:W-:Y:S02]  /*16e40*/  ISETP.GE.AND P2, PT, R2.reuse, R244, PT ;  /* 0x000000f40200720c */ /* 0x040fe40003f46270 */
[C---:B------:R-:W-:Y:S01]  /*16e50*/  ISETP.GE.AND P1, PT, R2.reuse, R243, PT ;  /* 0x000000f30200720c */ /* 0x040fe20003f26270 */
[----:B-1----:R-:W-:Y:S01]  /*16e60*/  IMAD.MOV.U32 R4, RZ, RZ, R3 ;  /* 0x000000ffff047224 */ /* 0x002fe200078e0003 */
[----:B------:R-:W-:Y:S02]  /*16e70*/  IABS R3, R5 ;  /* 0x0000000500037213 */ /* 0x000fe40000000000 */
[----:B------:R-:W-:Y:S01]  /*16e80*/  ISETP.GE.AND P0, PT, R2, R242, PT ;  /* 0x000000f20200720c */ /* 0x000fe20003f06270 */
[----:B------:R1:W-:Y:S01]  /*16e90*/  I2F R8, R4 ;  /* 0x0000000400087306 */ /* 0x0003e20000201400 */
[----:B------:R-:W-:-:S02]  /*16ea0*/  FSEL R84, R9, -INF , !P6 ;  /* 0xff80000009547808 */ /* 0x000fc40007000000 */
[----:B------:R-:W-:Y:S02]  /*16eb0*/  FSEL R86, R6, -INF , !P5 ;  /* 0xff80000006567808 */ /* 0x000fe40006800000 */
[C---:B------:R-:W-:Y:S02]  /*16ec0*/  ISETP.LT.OR P6, PT, R2.reuse, R240, P3 ;  /* 0x000000f00200720c */ /* 0x040fe40001fc1670 */
[C---:B------:R-:W-:Y:S02]  /*16ed0*/  ISETP.LT.OR P5, PT, R2.reuse, R239, P2 ;  /* 0x000000ef0200720c */ /* 0x040fe400017a1670 */
[C---:B------:R-:W-:Y:S02]  /*16ee0*/  ISETP.LT.OR P1, PT, R2.reuse, R238, P1 ;  /* 0x000000ee0200720c */ /* 0x040fe40000f21670 */
[----:B------:R-:W-:Y:S02]  /*16ef0*/  ISETP.LT.OR P0, PT, R2, R237, P0 ;  /* 0x000000ed0200720c */ /* 0x000fe40000701670 */
[----:B------:R-:W-:-:S02]  /*16f00*/  LOP3.LUT P3, RZ, R231, 0x2, RZ, 0xc0, !PT ;  /* 0x00000002e7ff7812 */ /* 0x000fc4000786c0ff */
[----:B------:R-:W-:Y:S01]  /*16f10*/  LOP3.LUT R231, R231, 0xfffffff7, RZ, 0xc0, !PT ;  /* 0xfffffff7e7e77812 */ /* 0x000fe200078ec0ff */
[----:B-1----:R-:W-:Y:S02]  /*16f20*/  IMAD.MOV.U32 R4, RZ, RZ, R3 ;  /* 0x000000ffff047224 */ /* 0x002fe400078e0003 */
[----:B------:R-:W-:Y:S02]  /*16f30*/  IMAD.IADD R3, R234, 0x1, -R2 ;  /* 0x00000001ea037824 */ /* 0x000fe400078e0a02 */
[----:B------:R1:W-:Y:S02]  /*16f40*/  I2F R7, R4 ;  /* 0x0000000400077306 */ /* 0x0003e40000201400 */
[----:B------:R-:W-:Y:S02]  /*16f50*/  @P1 LOP3.LUT R231, R231, 0x8, RZ, 0xfc, !PT ;  /* 0x00000008e7e71812 */ /* 0x000fe400078efcff */
[----:B------:R-:W-:Y:S02]  /*16f60*/  IABS R3, R3 ;  /* 0x0000000300037213 */ /* 0x000fe40000000000 */
[----:B------:R-:W-:-:S02]  /*16f70*/  LOP3.LUT R231, R231, 0xfffffffb, RZ, 0xc0, !PT ;  /* 0xfffffffbe7e77812 */ /* 0x000fc400078ec0ff */
[----:B------:R2:W-:Y:S01]  /*16f80*/  I2F R9, R3 ;  /* 0x0000000300097306 */ /* 0x0005e20000201400 */
[----:B------:R-:W-:Y:S02]  /*16f90*/  FSEL R83, R13, -INF , !P3 ;  /* 0xff8000000d537808 */ /* 0x000fe40005800000 */
[----:B------:R-:W-:Y:S01]  /*16fa0*/  @P0 LOP3.LUT R231, R231, 0x4, RZ, 0xfc, !PT ;  /* 0x00000004e7e70812 */ /* 0x000fe200078efcff */
[----:B-1----:R-:W-:Y:S01]  /*16fb0*/  IMAD.IADD R4, R241, 0x1, -R2 ;  /* 0x00000001f1047824 */ /* 0x002fe200078e0a02 */
[----:B------:R-:W-:-:S04]  /*16fc0*/  IADD3 R2, R0, 0x70, RZ ;  /* 0x0000007000027810 */ /* 0x000fc80007ffe0ff */
[----:B------:R-:W-:Y:S01]  /*16fd0*/  IABS R4, R4 ;  /* 0x0000000400047213 */ /* 0x000fe20000000000 */
[--C-:B------:R-:W-:Y:S02]  /*16fe0*/  IMAD.IADD R5, R235, 0x1, -R2.reuse ;  /* 0x00000001eb057824 */ /* 0x100fe400078e0a02 */
[----:B--2---:R-:W-:Y:S01]  /*16ff0*/  IMAD.IADD R3, R236, 0x1, -R2 ;  /* 0x00000001ec037824 */ /* 0x004fe200078e0a02 */
[----:B------:R1:W-:Y:S04]  /*17000*/  I2F R15, R4 ;  /* 0x00000004000f7306 */ /* 0x0003e80000201400 */
[----:B------:R-:W-:-:S05]  /*17010*/  IABS R3, R3 ;  /* 0x0000000300037213 */ /* 0x000fca0000000000 */
[----:B-1----:R-:W-:Y:S01]  /*17020*/  IMAD.MOV.U32 R4, RZ, RZ, R3 ;  /* 0x000000ffff047224 */ /* 0x002fe200078e0003 */
[----:B------:R-:W-:-:S04]  /*17030*/  IABS R3, R5 ;  /* 0x0000000500037213 */ /* 0x000fc80000000000 */
[----:B------:R1:W-:Y:S01]  /*17040*/  I2F R6, R3 ;  /* 0x0000000300067306 */ /* 0x0003e20000201400 */
[----:B------:R-:W-:-:S07]  /*17050*/  FMUL.FTZ R5, R67, c[0x0][0x2ec] ;  /* 0x0000bb0043057a20 */ /* 0x000fce0000410000 */
[----:B------:R-:W-:Y:S01]  /*17060*/  I2F R4, R4 ;  /* 0x0000000400047306 */ /* 0x000fe20000201400 */
[----:B-1----:R-:W-:-:S07]  /*17070*/  FMUL.FTZ R3, R65, c[0x0][0x2ec] ;  /* 0x0000bb0041037a20 */ /* 0x002fce0000410000 */
[----:B------:R1:W2:Y:S02]  /*17080*/  MUFU.TANH R10, R3 ;  /* 0x00000003000a7308 */ /* 0x0002a40000002400 */
[----:B-1----:R-:W-:-:S06]  /*17090*/  FMUL.FTZ R3, R73, c[0x0][0x2ec] ;  /* 0x0000bb0049037a20 */ /* 0x002fcc0000410000 */
[----:B------:R1:W4:Y:S01]  /*170a0*/  MUFU.TANH R11, R5 ;  /* 0x00000005000b7308 */ /* 0x0003220000002400 */
[----:B--2---:R-:W-:Y:S01]  /*170b0*/  FFMA.FTZ R8, R8, -UR35, R10 ;  /* 0x8000002308087c23 */ /* 0x004fe2000801000a */
[----:B------:R-:W-:Y:S01]  /*170c0*/  ISETP.GE.AND P3, PT, R2, R245, PT ;  /* 0x000000f50200720c */ /* 0x000fe20003f66270 */
[----:B------:R3:W5:Y:S05]  /*170d0*/  LDL.LU R73, [R1+0x104] ;  /* 0x0001040001497983 */ /* 0x00076a0000300800 */
[----:B------:R-:W-:Y:S01]  /*170e0*/  MUFU.TANH R3, R3 ;  /* 0x0000000300037308 */ /* 0x000fe20000002400 */
[----:B-1----:R-:W-:Y:S02]  /*170f0*/  FMUL.FTZ R5, R72, c[0x0][0x2ec] ;  /* 0x0000bb0048057a20 */ /* 0x002fe40000410000 */
[----:B----4-:R-:W-:Y:S01]  /*17100*/  FFMA.FTZ R7, R7, -UR35, R11 ;  /* 0x8000002307077c23 */ /* 0x010fe2000801000b */
[----:B------:R-:W-:-:S04]  /*17110*/  ISETP.GE.AND P2, PT, R2, R244, PT ;  /* 0x000000f40200720c */ /* 0x000fc80003f46270 */
[----:B------:R1:W2:Y:S01]  /*17120*/  MUFU.TANH R12, R5 ;  /* 0x00000005000c7308 */ /* 0x0002a20000002400 */
[C---:B------:R-:W-:Y:S01]  /*17130*/  ISETP.GE.AND P1, PT, R2.reuse, R243, PT ;  /* 0x000000f30200720c */ /* 0x040fe20003f26270 */
[----:B------:R3:W5:Y:S01]  /*17140*/  LDL.LU R72, [R1+0x100] ;  /* 0x0001000001487983 */ /* 0x0007620000300800 */
[----:B-1----:R-:W-:Y:S02]  /*17150*/  FMUL.FTZ R5, R71, c[0x0][0x2ec] ;  /* 0x0000bb0047057a20 */ /* 0x002fe40000410000 */
[----:B--2---:R-:W-:Y:S01]  /*17160*/  FFMA.FTZ R12, R9, -UR35, R12 ;  /* 0x80000023090c7c23 */ /* 0x004fe2000801000c */
[----:B------:R-:W-:Y:S02]  /*17170*/  ISETP.GE.AND P0, PT, R2, R242, PT ;  /* 0x000000f20200720c */ /* 0x000fe40003f06270 */
[----:B------:R1:W2:Y:S01]  /*17180*/  MUFU.TANH R14, R5 ;  /* 0x00000005000e7308 */ /* 0x0002a20000002400 */
[----:B------:R-:W-:Y:S01]  /*17190*/  FSEL R74, R8, -INF , !P6 ;  /* 0xff800000084a7808 */ /* 0x000fe20007000000 */
[----:B------:R3:W5:Y:S01]  /*171a0*/  LDL.LU R71, [R1+0xfc] ;  /* 0x0000fc0001477983 */ /* 0x0007620000300800 */
[----:B------:R-:W-:-:S02]  /*171b0*/  FSEL R81, R7, -INF , !P5 ;  /* 0xff80000007517808 */ /* 0x000fc40006800000 */
[C---:B------:R-:W-:Y:S02]  /*171c0*/  ISETP.LT.OR P6, PT, R2.reuse, R240, P3 ;  /* 0x000000f00200720c */ /* 0x040fe40001fc1670 */
[C---:B------:R-:W-:Y:S02]  /*171d0*/  ISETP.LT.OR P5, PT, R2.reuse, R239, P2 ;  /* 0x000000ef0200720c */ /* 0x040fe400017a1670 */
[----:B------:R-:W-:Y:S02]  /*171e0*/  ISETP.LT.OR P1, PT, R2, R238, P1 ;  /* 0x000000ee0200720c */ /* 0x000fe40000f21670 */
[C---:B------:R-:W-:Y:S02]  /*171f0*/  LOP3.LUT P3, RZ, R231.reuse, 0x8, RZ, 0xc0, !PT ;  /* 0x00000008e7ff7812 */ /* 0x040fe4000786c0ff */
[C---:B------:R-:W-:Y:S02]  /*17200*/  LOP3.LUT P2, RZ, R231.reuse, 0x4, RZ, 0xc0, !PT ;  /* 0x00000004e7ff7812 */ /* 0x040fe4000784c0ff */
[----:B------:R-:W-:Y:S01]  /*17210*/  LOP3.LUT R231, R231, 0xfffffffd, RZ, 0xc0, !PT ;  /* 0xfffffffde7e77812 */ /* 0x000fe200078ec0ff */
[----:B-1----:R-:W-:Y:S01]  /*17220*/  FFMA.FTZ R5, R16, -UR35, R3 ;  /* 0x8000002310057c23 */ /* 0x002fe20008010003 */
[----:B------:R-:W-:Y:S01]  /*17230*/  FSEL R80, R12, -INF , !P3 ;  /* 0xff8000000c507808 */ /* 0x000fe20005800000 */
[----:B------:R-:W-:-:S02]  /*17240*/  FMUL.FTZ R3, R28, c[0x0][0x2ec] ;  /* 0x0000bb001c037a20 */ /* 0x000fc40000410000 */
[----:B--2---:R-:W-:Y:S01]  /*17250*/  FFMA.FTZ R11, R15, -UR35, R14 ;  /* 0x800000230f0b7c23 */ /* 0x004fe2000801000e */
[----:B------:R-:W-:Y:S01]  /*17260*/  FSEL R85, R5, -INF , !P4 ;  /* 0xff80000005557808 */ /* 0x000fe20006000000 */
[----:B------:R1:W2:Y:S01]  /*17270*/  MUFU.TANH R10, R3 ;  /* 0x00000003000a7308 */ /* 0x0002a20000002400 */
[----:B------:R-:W-:Y:S02]  /*17280*/  ISETP.LT.OR P4, PT, R2, R237, P0 ;  /* 0x000000ed0200720c */ /* 0x000fe40000781670 */
[----:B------:R-:W-:Y:S02]  /*17290*/  @P1 LOP3.LUT R231, R231, 0x2, RZ, 0xfc, !PT ;  /* 0x00000002e7e71812 */ /* 0x000fe400078efcff */
[----:B------:R-:W-:Y:S01]  /*172a0*/  FSEL R82, R11, -INF , !P2 ;  /* 0xff8000000b527808 */ /* 0x000fe20005000000 */
[----:B-1----:R-:W-:Y:S02]  /*172b0*/  FMUL.FTZ R3, R30, c[0x0][0x2ec] ;  /* 0x0000bb001e037a20 */ /* 0x002fe40000410000 */
[----:B--2---:R-:W-:-:S02]  /*172c0*/  FFMA.FTZ R10, R4, -UR35, R10 ;  /* 0x80000023040a7c23 */ /* 0x004fc4000801000a */
[----:B------:R1:W2:Y:S03]  /*172d0*/  MUFU.TANH R9, R3 ;  /* 0x0000000300097308 */ /* 0x0002a60000002400 */
[----:B------:R-:W-:Y:S01]  /*172e0*/  FSEL R30, R10, -INF , !P6 ;  /* 0xff8000000a1e7808 */ /* 0x000fe20007000000 */
[----:B-1----:R-:W-:Y:S02]  /*172f0*/  IMAD.IADD R3, R234, 0x1, -R2 ;  /* 0x00000001ea037824 */ /* 0x002fe400078e0a02 */
[----:B--2---:R-:W-:-:S03]  /*17300*/  FFMA.FTZ R9, R6, -UR35, R9 ;  /* 0x8000002306097c23 */ /* 0x004fc60008010009 */
[----:B------:R-:W-:Y:S02]  /*17310*/  IABS R3, R3 ;  /* 0x0000000300037213 */ /* 0x000fe40000000000 */
[----:B------:R-:W-:Y:S02]  /*17320*/  FSEL R69, R9, -INF , !P5 ;  /* 0xff80000009457808 */ /* 0x000fe40006800000 */
[----:B------:R1:W-:Y:S02]  /*17330*/  I2F R4, R3 ;  /* 0x0000000300047306 */ /* 0x0003e40000201400 */
[----:B-1----:R-:W-:-:S06]  /*17340*/  FMUL.FTZ R3, R24, c[0x0][0x2ec] ;  /* 0x0000bb0018037a20 */ /* 0x002fcc0000410000 */
[----:B------:R1:W2:Y:S02]  /*17350*/  MUFU.TANH R6, R3 ;  /* 0x0000000300067308 */ /* 0x0002a40000002400 */
[----:B-1----:R-:W-:Y:S01]  /*17360*/  IMAD.IADD R3, R241, 0x1, -R2 ;  /* 0x00000001f1037824 */ /* 0x002fe200078e0a02 */
[----:B------:R-:W-:Y:S01]  /*17370*/  IADD3 R2, R0, 0x71, RZ ;  /* 0x0000007100027810 */ /* 0x000fe20007ffe0ff */
[----:B--2---:R-:W-:Y:S02]  /*17380*/  FFMA.FTZ R13, R4, -UR35, R6 ;  /* 0x80000023040d7c23 */ /* 0x004fe40008010006 */
[----:B------:R-:W-:Y:S01]  /*17390*/  FMUL.FTZ R4, R26, c[0x0][0x2ec] ;  /* 0x0000bb001a047a20 */ /* 0x000fe20000410000 */
[----:B------:R-:W-:Y:S01]  /*173a0*/  IABS R3, R3 ;  /* 0x0000000300037213 */ /* 0x000fe20000000000 */
[----:B------:R-:W-:Y:S01]  /*173b0*/  IMAD.IADD R5, R234, 0x1, -R2 ;  /* 0x00000001ea057824 */ /* 0x000fe200078e0a02 */
[C---:B------:R-:W-:Y:S01]  /*173c0*/  ISETP.GE.AND P3, PT, R2.reuse, R245, PT ;  /* 0x000000f50200720c */ /* 0x040fe20003f66270 */
[----:B------:R-:W-:Y:S01]  /*173d0*/  MUFU.TANH R14, R4 ;  /* 0x00000004000e7308 */ /* 0x000fe20000002400 */
[----:B------:R-:W-:-:S02]  /*173e0*/  ISETP.GE.AND P2, PT, R2, R244, PT ;  /* 0x000000f40200720c */ /* 0x000fc40003f46270 */
[C---:B------:R-:W-:Y:S02]  /*173f0*/  ISETP.GE.AND P1, PT, R2.reuse, R243, PT ;  /* 0x000000f30200720c */ /* 0x040fe40003f26270 */
[C---:B------:R-:W-:Y:S02]  /*17400*/  ISETP.GE.AND P0, PT, R2.reuse, R242, PT ;  /* 0x000000f20200720c */ /* 0x040fe40003f06270 */
[C---:B------:R-:W-:Y:S01]  /*17410*/  ISETP.LT.OR P6, PT, R2.reuse, R240, P3 ;  /* 0x000000f00200720c */ /* 0x040fe20001fc1670 */
[----:B------:R1:W2:Y:S01]  /*17420*/  I2F R8, R3 ;  /* 0x0000000300087306 */ /* 0x0002a20000201400 */
[C---:B------:R-:W-:Y:S02]  /*17430*/  ISETP.LT.OR P5, PT, R2.reuse, R239, P2 ;  /* 0x000000ef0200720c */ /* 0x040fe400017a1670 */
[C---:B------:R-:W-:Y:S02]  /*17440*/  ISETP.LT.OR P1, PT, R2.reuse, R238, P1 ;  /* 0x000000ee0200720c */ /* 0x040fe40000f21670 */
[----:B------:R-:W-:-:S02]  /*17450*/  ISETP.LT.OR P0, PT, R2, R237, P0 ;  /* 0x000000ed0200720c */ /* 0x000fc40000701670 */
[C---:B------:R-:W-:Y:S02]  /*17460*/  LOP3.LUT P3, RZ, R231.reuse, 0x2, RZ, 0xc0, !PT ;  /* 0x00000002e7ff7812 */ /* 0x040fe4000786c0ff */
[----:B------:R-:W-:Y:S02]  /*17470*/  LOP3.LUT R231, R231, 0xfffffff7, RZ, 0xc0, !PT ;  /* 0xfffffff7e7e77812 */ /* 0x000fe400078ec0ff */
[----:B------:R-:W-:Y:S01]  /*17480*/  FSEL R68, R13, -INF , !P3 ;  /* 0xff8000000d447808 */ /* 0x000fe20005800000 */
[----:B------:R-:W-:Y:S02]  /*17490*/  FMUL.FTZ R13, R90, c[0x0][0x2ec] ;  /* 0x0000bb005a0d7a20 */ /* 0x000fe40000410000 */
[----:B-1----:R-:W-:Y:S02]  /*174a0*/  IMAD.IADD R3, R236, 0x1, -R2 ;  /* 0x00000001ec037824 */ /* 0x002fe400078e0a02 */
[----:B------:R-:W-:Y:S01]  /*174b0*/  @P1 LOP3.LUT R231, R231, 0x8, RZ, 0xfc, !PT ;  /* 0x00000008e7e71812 */ /* 0x000fe200078efcff */
[----:B--2---:R-:W-:Y:S01]  /*174c0*/  FFMA.FTZ R8, R8, -UR35, R14 ;  /* 0x8000002308087c23 */ /* 0x004fe2000801000e */
[----:B------:R-:W-:Y:S01]  /*174d0*/  MUFU.TANH R13, R13 ;  /* 0x0000000d000d7308 */ /* 0x000fe20000002400 */
[----:B------:R-:W-:-:S02]  /*174e0*/  IABS R3, R3 ;  /* 0x0000000300037213 */ /* 0x000fc40000000000 */
[----:B------:R-:W-:Y:S02]  /*174f0*/  LOP3.LUT R231, R231, 0xfffffffb, RZ, 0xc0, !PT ;  /* 0xfffffffbe7e77812 */ /* 0x000fe400078ec0ff */
[----:B------:R-:W-:Y:S01]  /*17500*/  FSEL R75, R8, -INF , !P4 ;  /* 0xff800000084b7808 */ /* 0x000fe20006000000 */
[----:B------:R-:W-:Y:S01]  /*17510*/  IMAD.MOV.U32 R4, RZ, RZ, R3 ;  /* 0x000000ffff047224 */ /* 0x000fe200078e0003 */
[----:B------:R-:W-:Y:S01]  /*17520*/  @P0 LOP3.LUT R231, R231, 0x4, RZ, 0xfc, !PT ;  /* 0x00000004e7e70812 */ /* 0x000fe200078efcff */
[----:B------:R-:W-:Y:S02]  /*17530*/  IMAD.IADD R3, R235, 0x1, -R2 ;  /* 0x00000001eb037824 */ /* 0x000fe400078e0a02 */
[----:B------:R1:W-:Y:S03]  /*17540*/  I2F R7, R4 ;  /* 0x0000000400077306 */ /* 0x0003e60000201400 */
[----:B------:R-:W-:-:S05]  /*17550*/  IABS R3, R3 ;  /* 0x0000000300037213 */ /* 0x000fca0000000000 */
[----:B-1----:R-:W-:Y:S01]  /*17560*/  IMAD.MOV.U32 R4, RZ, RZ, R3 ;  /* 0x000000ffff047224 */ /* 0x002fe200078e0003 */
[----:B------:R-:W-:Y:S01]  /*17570*/  IABS R3, R5 ;  /* 0x0000000500037213 */ /* 0x000fe20000000000 */
[----:B------:R-:W-:Y:S02]  /*17580*/  FMUL.FTZ R5, R31, c[0x0][0x2ec] ;  /* 0x0000bb001f057a20 */ /* 0x000fe40000410000 */
[----:B------:R1:W-:Y:S08]  /*17590*/  I2F R6, R4 ;  /* 0x0000000400067306 */ /* 0x0003f00000201400 */
[----:B------:R2:W-:Y:S01]  /*175a0*/  I2F R14, R3 ;  /* 0x00000003000e7306 */ /* 0x0005e20000201400 */
[----:B-1----:R-:W-:-:S07]  /*175b0*/  FMUL.FTZ R4, R29, c[0x0][0x2ec] ;  /* 0x0000bb001d047a20 */ /* 0x002fce0000410000 */
[----:B------:R1:W4:Y:S01]  /*175c0*/  MUFU.TANH R9, R5 ;  /* 0x0000000500097308 */ /* 0x0003220000002400 */
[----:B--2---:R-:W-:Y:S01]  /*175d0*/  IMAD.IADD R3, R241, 0x1, -R2 ;  /* 0x00000001f1037824 */ /* 0x004fe200078e0a02 */
[----:B------:R-:W-:-:S06]  /*175e0*/  IADD3 R2, R0, 0x78, RZ ;  /* 0x0000007800027810 */ /* 0x000fcc0007ffe0ff */
[----:B------:R2:W2:Y:S01]  /*175f0*/  MUFU.TANH R10, R4 ;  /* 0x00000004000a7308 */ /* 0x0004a20000002400 */
[----:B------:R-:W-:Y:S02]  /*17600*/  IADD3 R0, R0, 0x79, RZ ;  /* 0x0000007900007810 */ /* 0x000fe40007ffe0ff */
[----:B------:R-:W-:Y:S02]  /*17610*/  IABS R3, R3 ;  /* 0x0000000300037213 */ /* 0x000fe40000000000 */
[C---:B------:R-:W-:Y:S01]  /*17620*/  ISETP.GE.AND P3, PT, R2.reuse, R245, PT ;  /* 0x000000f50200720c */ /* 0x040fe20003f66270 */
[----:B-1----:R-:W-:Y:S01]  /*17630*/  IMAD.IADD R5, R235, 0x1, -R2 ;  /* 0x00000001eb057824 */ /* 0x002fe200078e0a02 */
[----:B------:R-:W-:Y:S01]  /*17640*/  ISETP.GE.AND P2, PT, R2, R244, PT ;  /* 0x000000f40200720c */ /* 0x000fe20003f46270 */
[----:B----4-:R-:W-:Y:S01]  /*17650*/  FFMA.FTZ R6, R6, -UR35, R9 ;  /* 0x8000002306067c23 */ /* 0x010fe20008010009 */
[C---:B------:R-:W-:Y:S02]  /*17660*/  ISETP.GE.AND P1, PT, R2.reuse, R243, PT ;  /* 0x000000f30200720c */ /* 0x040fe40003f26270 */
[----:B------:R-:W-:-:S02]  /*17670*/  ISETP.GE.AND P0, PT, R2, R242, PT ;  /* 0x000000f20200720c */ /* 0x000fc40003f06270 */
[----:B------:R-:W-:Y:S01]  /*17680*/  FSEL R29, R6, -INF , !P5 ;  /* 0xff800000061d7808 */ /* 0x000fe20006800000 */
[----:B--2---:R-:W-:Y:S01]  /*17690*/  IMAD.MOV.U32 R4, RZ, RZ, R3 ;  /* 0x000000ffff047224 */ /* 0x004fe200078e0003 */
[----:B------:R-:W-:Y:S01]  /*176a0*/  ISETP.LT.OR P5, PT, R2, R240, P3 ;  /* 0x000000f00200720c */ /* 0x000fe20001fa1670 */
[----:B------:R-:W-:Y:S01]  /*176b0*/  IMAD.IADD R3, R236, 0x1, -R2 ;  /* 0x00000001ec037824 */ /* 0x000fe200078e0a02 */
[C---:B------:R-:W-:Y:S01]  /*176c0*/  ISETP.LT.OR P3, PT, R2.reuse, R239, P2 ;  /* 0x000000ef0200720c */ /* 0x040fe20001761670 */
[----:B------:R1:W-:Y:S01]  /*176d0*/  I2F R16, R4 ;  /* 0x0000000400107306 */ /* 0x0003e20000201400 */
[C---:B------:R-:W-:Y:S01]  /*176e0*/  ISETP.LT.OR P1, PT, R2.reuse, R238, P1 ;  /* 0x000000ee0200720c */ /* 0x040fe20000f21670 */
[----:B------:R-:W-:Y:S01]  /*176f0*/  FFMA.FTZ R7, R7, -UR35, R10 ;  /* 0x8000002307077c23 */ /* 0x000fe2000801000a */
[----:B------:R-:W-:Y:S02]  /*17700*/  IABS R3, R3 ;  /* 0x0000000300037213 */ /* 0x000fe40000000000 */
[----:B------:R-:W-:-:S02]  /*17710*/  ISETP.LT.OR P4, PT, R2, R237, P0 ;  /* 0x000000ed0200720c */ /* 0x000fc40000781670 */
[----:B------:R-:W-:Y:S02]  /*17720*/  FSEL R28, R7, -INF , !P6 ;  /* 0xff800000071c7808 */ /* 0x000fe40007000000 */
[C---:B------:R-:W-:Y:S02]  /*17730*/  LOP3.LUT P2, RZ, R231.reuse, 0x8, RZ, 0xc0, !PT ;  /* 0x00000008e7ff7812 */ /* 0x040fe4000784c0ff */
[C---:B------:R-:W-:Y:S02]  /*17740*/  LOP3.LUT P6, RZ, R231.reuse, 0x4, RZ, 0xc0, !PT ;  /* 0x00000004e7ff7812 */ /* 0x040fe400078cc0ff */
[----:B------:R-:W-:Y:S02]  /*17750*/  LOP3.LUT R231, R231, 0xfffffffd, RZ, 0xc0, !PT ;  /* 0xfffffffde7e77812 */ /* 0x000fe400078ec0ff */
[C---:B------:R-:W-:Y:S01]  /*17760*/  ISETP.GE.AND P0, PT, R0.reuse, R243, PT ;  /* 0x000000f30000720c */ /* 0x040fe20003f06270 */
[----:B-1----:R-:W-:Y:S01]  /*17770*/  IMAD.MOV.U32 R4, RZ, RZ, R3 ;  /* 0x000000ffff047224 */ /* 0x002fe200078e0003 */
[----:B------:R-:W-:Y:S01]  /*17780*/  IABS R3, R5 ;  /* 0x0000000500037213 */ /* 0x000fe20000000000 */
[----:B------:R-:W-:Y:S01]  /*17790*/  IMAD.IADD R5, R241, 0x1, -R2 ;  /* 0x00000001f1057824 */ /* 0x000fe200078e0a02 */
[----:B------:R-:W-:Y:S01]  /*177a0*/  @P1 LOP3.LUT R231, R231, 0x2, RZ, 0xfc, !PT ;  /* 0x00000002e7e71812 */ /* 0x000fe200078efcff */
[----:B------:R1:W-:Y:S01]  /*177b0*/  I2F R15, R4 ;  /* 0x00000004000f7306 */ /* 0x0003e20000201400 */
[----:B------:R-:W-:-:S07]  /*177c0*/  ISETP.GE.AND P1, PT, R0, R244, PT ;  /* 0x000000f40000720c */ /* 0x000fce0003f26270 */
[----:B------:R2:W-:Y:S01]  /*177d0*/  I2F R12, R3 ;  /* 0x00000003000c7306 */ /* 0x0005e20000201400 */
[----:B-1----:R-:W-:-:S07]  /*177e0*/  FMUL.FTZ R4, R25, c[0x0][0x2ec] ;  /* 0x0000bb0019047a20 */ /* 0x002fce0000410000 */
[----:B------:R1:W4:Y:S01]  /*177f0*/  MUFU.TANH R9, R4 ;  /* 0x0000000400097308 */ /* 0x0003220000002400 */
[----:B--2---:R-:W-:-:S05]  /*17800*/  IMAD.IADD R3, R234, 0x1, -R2 ;  /* 0x00000001ea037824 */ /* 0x004fca00078e0a02 */
[----:B------:R-:W-:-:S05]  /*17810*/  IABS R3, R3 ;  /* 0x0000000300037213 */ /* 0x000fca0000000000 */
[----:B-1----:R-:W-:Y:S01]  /*17820*/  IMAD.MOV.U32 R4, RZ, RZ, R3 ;  /* 0x000000ffff047224 */ /* 0x002fe200078e0003 */
[----:B------:R-:W-:Y:S01]  /*17830*/  IABS R3, R5 ;  /* 0x0000000500037213 */ /* 0x000fe20000000000 */
[----:B----4-:R-:W-:Y:S02]  /*17840*/  FFMA.FTZ R6, R14, -UR35, R9 ;  /* 0x800000230e067c23 */ /* 0x010fe40008010009 */
[----:B------:R1:W-:Y:S03]  /*17850*/  I2F R11, R4 ;  /* 0x00000004000b7306 */ /* 0x0003e60000201400 */
[----:B------:R-:W-:Y:S02]  /*17860*/  FSEL R66, R6, -INF , !P2 ;  /* 0xff80000006427808 */ /* 0x000fe40005000000 */
[----:B------:R-:W-:Y:S01]  /*17870*/  ISETP.GE.AND P2, PT, R0, R245, PT ;  /* 0x000000f50000720c */ /* 0x000fe20003f46270 */
[----:B-1----:R-:W-:-:S02]  /*17880*/  IMAD.MOV.U32 R4, RZ, RZ, R3 ;  /* 0x000000ffff047224 */ /* 0x002fc400078e0003 */
[----:B------:R-:W-:Y:S02]  /*17890*/  IMAD.IADD R3, R236, 0x1, -R0 ;  /* 0x00000001ec037824 */ /* 0x000fe400078e0a00 */
[----:B------:R1:W-:Y:S03]  /*178a0*/  I2F R10, R4 ;  /* 0x00000004000a7306 */ /* 0x0003e60000201400 */
[----:B------:R-:W-:-:S05]  /*178b0*/  IABS R3, R3 ;  /* 0x0000000300037213 */ /* 0x000fca0000000000 */
[----:B------:R-:W-:Y:S02]  /*178c0*/  IMAD.MOV.U32 R2, RZ, RZ, R3 ;  /* 0x000000ffff027224 */ /* 0x000fe400078e0003 */
[----:B------:R-:W-:Y:S02]  /*178d0*/  FMUL.FTZ R3, R27, c[0x0][0x2ec] ;  /* 0x0000bb001b037a20 */ /* 0x000fe40000410000 */
[----:B------:R2:W-:Y:S01]  /*178e0*/  I2F R9, R2 ;  /* 0x0000000200097306 */ /* 0x0005e20000201400 */
[----:B-1----:R-:W-:-:S07]  /*178f0*/  IMAD.IADD R4, R234, 0x1, -R0 ;  /* 0x00000001ea047824 */ /* 0x002fce00078e0a00 */
[----:B------:R1:W4:Y:S01]  /*17900*/  MUFU.TANH R7, R3 ;  /* 0x0000000300077308 */ /* 0x0003220000002400 */
[----:B--2---:R-:W-:-:S05]  /*17910*/  IMAD.IADD R2, R235, 0x1, -R0 ;  /* 0x00000001eb027824 */ /* 0x004fca00078e0a00 */
[----:B------:R-:W-:-:S05]  /*17920*/  IABS R2, R2 ;  /* 0x0000000200027213 */ /* 0x000fca0000000000 */
[----:B-1----:R-:W-:Y:S01]  /*17930*/  IMAD.MOV.U32 R3, RZ, RZ, R2 ;  /* 0x000000ffff037224 */ /* 0x002fe200078e0002 */
[----:B------:R-:W-:Y:S01]  /*17940*/  IABS R2, R4 ;  /* 0x0000000400027213 */ /* 0x000fe20000000000 */
[----:B----4-:R-:W-:Y:S02]  /*17950*/  FFMA.FTZ R4, R16, -UR35, R7 ;  /* 0x8000002310047c23 */ /* 0x010fe40008010007 */
[----:B------:R1:W-:Y:S01]  /*17960*/  I2F R5, R3 ;  /* 0x0000000300057306 */ /* 0x0003e20000201400 */
[----:B------:R-:W-:Y:S02]  /*17970*/  FMUL.FTZ R7, R60, c[0x0][0x2ec] ;  /* 0x0000bb003c077a20 */ /* 0x000fe40000410000 */
[----:B------:R-:W-:Y:S02]  /*17980*/  FSEL R67, R4, -INF , !P6 ;  /* 0xff80000004437808 */ /* 0x000fe40007000000 */
[----:B------:R-:W-:-:S03]  /*17990*/  ISETP.LT.OR P6, PT, R0, R240, P2 ;  /* 0x000000f00000720c */ /* 0x000fc600017c1670 */
[----:B------:R2:W-:Y:S01]  /*179a0*/  I2F R8, R2 ;  /* 0x0000000200087306 */ /* 0x0005e20000201400 */
[----:B-1----:R-:W-:-:S07]  /*179b0*/  FMUL.FTZ R3, R61, c[0x0][0x2ec] ;  /* 0x0000bb003d037a20 */ /* 0x002fce0000410000 */
[----:B------:R-:W-:Y:S01]  /*179c0*/  MUFU.TANH R14, R7 ;  /* 0x00000007000e7308 */ /* 0x000fe20000002400 */
[----:B--2---:R-:W-:-:S07]  /*179d0*/  IMAD.IADD R2, R241, 0x1, -R0 ;  /* 0x00000001f1027824 */ /* 0x004fce00078e0a00 */
[----:B------:R-:W1:Y:S01]  /*179e0*/  MUFU.TANH R3, R3 ;  /* 0x0000000300037308 */ /* 0x000e620000002400 */
[----:B------:R-:W-:-:S07]  /*179f0*/  IABS R2, R2 ;  /* 0x0000000200027213 */ /* 0x000fce0000000000 */
[----:B------:R2:W-:Y:S01]  /*17a00*/  I2F R7, R2 ;  /* 0x0000000200077306 */ /* 0x0005e20000201400 */
[----:B-1----:R-:W-:-:S05]  /*17a10*/  FFMA.FTZ R3, R15, -UR35, R3 ;  /* 0x800000230f037c23 */ /* 0x002fca0008010003 */
[----:B------:R-:W-:Y:S01]  /*17a20*/  FSEL R26, R3, -INF , !P5 ;  /* 0xff800000031a7808 */ /* 0x000fe20006800000 */
[----:B------:R-:W-:Y:S02]  /*17a30*/  FMUL.FTZ R3, R70, c[0x0][0x2ec] ;  /* 0x0000bb0046037a20 */ /* 0x000fe40000410000 */
[----:B------:R3:W5:Y:S01]  /*17a40*/  LDL.LU R70, [R1+0xf8] ;  /* 0x0000f80001467983 */ /* 0x0007620000300800 */
[----:B--2---:R-:W-:-:S04]  /*17a50*/  FMUL.FTZ R2, R91, c[0x0][0x2ec] ;  /* 0x0000bb005b027a20 */ /* 0x004fc80000410000 */
[----:B------:R1:W-:Y:S01]  /*17a60*/  MUFU.TANH R16, R2 ;  /* 0x0000000200107308 */ /* 0x0003e20000002400 */
[C---:B------:R-:W-:Y:S02]  /*17a70*/  ISETP.LT.OR P5, PT, R0.reuse, R239, P1 ;  /* 0x000000ef0000720c */ /* 0x040fe40000fa1670 */
[----:B------:R-:W-:Y:S01]  /*17a80*/  ISETP.LT.OR P2, PT, R0, R238, P0 ;  /* 0x000000ee0000720c */ /* 0x000fe20000741670 */
[----:B-1----:R-:W-:Y:S02]  /*17a90*/  FFMA.FTZ R2, R12, -UR35, R14 ;  /* 0x800000230c027c23 */ /* 0x002fe4000801000e */
[----:B------:R-:W-:Y:S02]  /*17aa0*/  FMUL.FTZ R12, R89, c[0x0][0x2ec] ;  /* 0x0000bb00590c7a20 */ /* 0x000fe40000410000 */
[----:B------:R-:W-:Y:S01]  /*17ab0*/  FMUL.FTZ R14, R88, c[0x0][0x2ec] ;  /* 0x0000bb00580e7a20 */ /* 0x000fe20000410000 */
[----:B------:R-:W-:Y:S02]  /*17ac0*/  FSEL R27, R2, -INF , !P3 ;  /* 0xff800000021b7808 */ /* 0x000fe40005800000 */
[C---:B------:R-:W-:Y:S01]  /*17ad0*/  ISETP.GE.AND P3, PT, R0.reuse, R242, PT ;  /* 0x000000f20000720c */ /* 0x040fe20003f66270 */
[----:B------:R-:W1:Y:S03]  /*17ae0*/  MUFU.TANH R12, R12 ;  /* 0x0000000c000c7308 */ /* 0x000e660000002400 */
[----:B------:R-:W-:Y:S01]  /*17af0*/  ISETP.LT.OR P1, PT, R0, R237, P3 ;  /* 0x000000ed0000720c */ /* 0x000fe20001f21670 */
[----:B------:R-:W-:Y:S01]  /*17b00*/  FMUL.FTZ R0, R23, c[0x0][0x2ec] ;  /* 0x0000bb0017007a20 */ /* 0x000fe20000410000 */
[----:B------:R-:W-:Y:S01]  /*17b10*/  LOP3.LUT P0, RZ, R231, 0x2, RZ, 0xc0, !PT ;  /* 0x00000002e7ff7812 */ /* 0x000fe2000780c0ff */
[----:B------:R-:W-:-:S02]  /*17b20*/  FFMA.FTZ R4, R11, -UR35, R13 ;  /* 0x800000230b047c23 */ /* 0x000fc4000801000d */
[----:B------:R-:W2:Y:S03]  /*17b30*/  MUFU.TANH R14, R14 ;  /* 0x0000000e000e7308 */ /* 0x000ea60000002400 */
[----:B------:R-:W-:-:S05]  /*17b40*/  FSEL R31, R4, -INF , !P0 ;  /* 0xff800000041f7808 */ /* 0x000fca0004000000 */
[----:B------:R-:W4:Y:S01]  /*17b50*/  MUFU.TANH R3, R3 ;  /* 0x0000000300037308 */ /* 0x000f220000002400 */
[----:B------:R-:W-:-:S07]  /*17b60*/  PLOP3.LUT P0, PT, PT, PT, UP0, 0x80, 0x0 ;  /* 0x000000000000781c */ /* 0x000fce0003f0f008 */
[----:B------:R-:W3:Y:S01]  /*17b70*/  MUFU.TANH R0, R0 ;  /* 0x0000000000007308 */ /* 0x000ee20000002400 */
[----:B-1----:R-:W-:Y:S02]  /*17b80*/  FFMA.FTZ R2, R10, -UR35, R12 ;  /* 0x800000230a027c23 */ /* 0x002fe4000801000c */
[----:B------:R-:W-:Y:S02]  /*17b90*/  FFMA.FTZ R6, R9, -UR35, R16 ;  /* 0x8000002309067c23 */ /* 0x000fe40008010010 */
[----:B--2---:R-:W-:Y:S02]  /*17ba0*/  FFMA.FTZ R5, R5, -UR35, R14 ;  /* 0x8000002305057c23 */ /* 0x004fe4000801000e */
[----:B----4-:R-:W-:Y:S01]  /*17bb0*/  FFMA.FTZ R3, R8, -UR35, R3 ;  /* 0x8000002308037c23 */ /* 0x010fe20008010003 */
[----:B------:R-:W-:Y:S02]  /*17bc0*/  FSEL R65, R2, -INF , !P4 ;  /* 0xff80000002417808 */ /* 0x000fe40006000000 */
[----:B------:R-:W-:Y:S01]  /*17bd0*/  LOP3.LUT P4, RZ, R233, 0x1000000, RZ, 0xc0, !PT ;  /* 0x01000000e9ff7812 */ /* 0x000fe2000788c0ff */
[----:B---3--:R-:W-:Y:S01]  /*17be0*/  FFMA.FTZ R0, R7, -UR35, R0 ;  /* 0x8000002307007c23 */ /* 0x008fe20008010000 */
[----:B------:R-:W-:-:S02]  /*17bf0*/  FSEL R23, R6, -INF , !P6 ;  /* 0xff80000006177808 */ /* 0x000fc40007000000 */
[----:B------:R-:W-:Y:S02]  /*17c00*/  FSEL R24, R5, -INF , !P5 ;  /* 0xff80000005187808 */ /* 0x000fe40006800000 */
[----:B------:R-:W-:Y:S02]  /*17c10*/  FSEL R25, R3, -INF , !P2 ;  /* 0xff80000003197808 */ /* 0x000fe40005000000 */
[----:B------:R-:W-:Y:S01]  /*17c20*/  FSEL R64, R0, -INF , !P1 ;  /* 0xff80000000407808 */ /* 0x000fe20004800000 */
[----:B------:R-:W-:Y:S05]  /*17c30*/  @!P0 BRA `(.L_x_928) ;  /* 0x000006d000008947 */ /* 0x000fea0003800000 */
[----:B------:R-:W2:Y:S04]  /*17c40*/  LDL.64 R90, [R1+0xe0] ;  /* 0x0000e000015a7983 */ /* 0x000ea80000100a00 */
        /* <DEDUP_REMOVED lines=106> */
.L_x_930:
[----:B------:R-:W-:Y:S05]  /*182f0*/  BSYNC B0 ;  /* 0x0000000000007941 */ /* 0x000fea0003800000 */
.L_x_929:
[----:B------:R-:W0:Y:S02]  /*18300*/  LDGDEPBAR ;  /* 0x00000000000079af */ /* 0x000e240000000000 */
.L_x_928:
[----:B------:R-:W3:Y:S04]  /*18310*/  LDL.LU R17, [R1+0x20] ;  /* 0x0000200001117983 */ /* 0x000ee80000300800 */
[----:B------:R-:W4:Y:S04]  /*18320*/  LDL.LU R0, [R1+0x18] ;  /* 0x0000180001007983 */ /* 0x000f280000300800 */
[----:B--2---:R-:W2:Y:S04]  /*18330*/  LDL.LU R2, [R1+0x54] ;  /* 0x0000540001027983 */ /* 0x004ea80000300800 */
[----:B------:R-:W2:Y:S04]  /*18340*/  LDL.LU R3, [R1+0x40] ;  /* 0x0000400001037983 */ /* 0x000ea80000300800 */
[----:B------:R-:W2:Y:S04]  /*18350*/  LDL.LU R13, [R1+0x5c] ;  /* 0x00005c00010d7983 */ /* 0x000ea80000300800 */
[----:B------:R-:W2:Y:S04]  /*18360*/  LDL.LU R12, [R1+0x4] ;  /* 0x00000400010c7983 */ /* 0x000ea80000300800 */
[----:B------:R-:W2:Y:S04]  /*18370*/  LDL.LU R10, [R1+0x50] ;  /* 0x00005000010a7983 */ /* 0x000ea80000300800 */
[----:B------:R-:W2:Y:S04]  /*18380*/  LDL.LU R4, [R1+0x2c] ;  /* 0x00002c0001047983 */ /* 0x000ea80000300800 */
[----:B------:R-:W2:Y:S04]  /*18390*/  LDL.LU R5, [R1+0x24] ;  /* 0x0000240001057983 */ /* 0x000ea80000300800 */
[----:B-1----:R-:W2:Y:S04]  /*183a0*/  LDL.LU R6, [R1+0x68] ;  /* 0x0000680001067983 */ /* 0x002ea80000300800 */
[----:B------:R-:W2:Y:S04]  /*183b0*/  LDL.LU R7, [R1+0x88] ;  /* 0x0000880001077983 */ /* 0x000ea80000300800 */
[----:B------:R-:W2:Y:S04]  /*183c0*/  LDL.LU R8, [R1+0x80] ;  /* 0x0000800001087983 */ /* 0x000ea80000300800 */
[----:B------:R-:W2:Y:S04]  /*183d0*/  LDL.LU R9, [R1+0x78] ;  /* 0x0000780001097983 */ /* 0x000ea80000300800 */
[----:B------:R-:W2:Y:S04]  /*183e0*/  LDL.LU R15, [R1+0x14] ;  /* 0x00001400010f7983 */ /* 0x000ea80000300800 */
[----:B------:R-:W2:Y:S04]  /*183f0*/  LDL.LU R14, [R1+0x1c] ;  /* 0x00001c00010e7983 */ /* 0x000ea80000300800 */
[----:B------:R-:W2:Y:S04]  /*18400*/  LDL.LU R11, [R1+0x28] ;  /* 0x00002800010b7983 */ /* 0x000ea80000300800 */
[----:B------:R-:W2:Y:S04]  /*18410*/  LDL.LU R16, [R1+0x3c] ;  /* 0x00003c0001107983 */ /* 0x000ea80000300800 */
[----:B------:R-:W-:Y:S04]  /*18420*/  STL [R1+0x164], R244 ;  /* 0x000164f401007387 */ /* 0x000fe80000100800 */
        /* <DEDUP_REMOVED lines=25> */
[----:B------:R1:W-:Y:S01]  /*185c0*/  STL [R1+0x108], R220 ;  /* 0x000108dc01007387 */ /* 0x0003e20000100800 */
[----:B------:R-:W-:-:S02]  /*185d0*/  MOV R57, R37 ;  /* 0x0000002500397202 */ /* 0x000fc40000000f00 */
[----:B------:R-:W-:Y:S02]  /*185e0*/  MOV R55, R39 ;  /* 0x0000002700377202 */ /* 0x000fe40000000f00 */
[----:B------:R-:W-:Y:S02]  /*185f0*/  MOV R54, R251 ;  /* 0x000000fb00367202 */ /* 0x000fe40000000f00 */
[----:B------:R-:W-:Y:S01]  /*18600*/  MOV R53, R200 ;  /* 0x000000c800357202 */ /* 0x000fe20000000f00 */
[----:B------:R-:W-:Y:S01]  /*18610*/  IMAD.MOV.U32 R52, RZ, RZ, R202 ;  /* 0x000000ffff347224 */ /* 0x000fe200078e00ca */
[----:B------:R-:W-:Y:S02]  /*18620*/  MOV R56, R38 ;  /* 0x0000002600387202 */ /* 0x000fe40000000f00 */
[----:B---3--:R-:W-:Y:S02]  /*18630*/  MOV R241, R17 ;  /* 0x0000001100f17202 */ /* 0x008fe40000000f00 */
[----:B----4-:R-:W-:-:S02]  /*18640*/  MOV R237, R0 ;  /* 0x0000000000ed7202 */ /* 0x010fc40000000f00 */
[----:B-----5:R-:W-:-:S04]  /*18650*/  FMNMX.FTZ R0, R73, R21, !PT ;  /* 0x0000001549007209 */ /* 0x020fc80007810000 */
[----:B------:R-:W-:-:S04]  /*18660*/  FMNMX.FTZ R0, R35, R0, !PT ;  /* 0x0000000023007209 */ /* 0x000fc80007810000 */
[----:B------:R-:W-:-:S04]  /*18670*/  FMNMX.FTZ R0, R20, R0, !PT ;  /* 0x0000000014007209 */ /* 0x000fc80007810000 */
        /* <DEDUP_REMOVED lines=13> */
[----:B------:R-:W-:Y:S03]  /*18750*/  STL [R1+0x104], R219 ;  /* 0x000104db01007387 */ /* 0x000fe60000100800 */
[----:B------:R-:W-:Y:S01]  /*18760*/  FMNMX.FTZ R0, R132, R0, !PT ;  /* 0x0000000084007209 */ /* 0x000fe20007810000 */
[----:B------:R2:W-:Y:S01]  /*18770*/  STL [R1+0x100], R218 ;  /* 0x000100da01007387 */ /* 0x0005e20000100800 */
[----:B------:R-:W-:Y:S02]  /*18780*/  MOV R227, R16 ;  /* 0x0000001000e37202 */ /* 0x000fe40000000f00 */
[----:B------:R-:W-:Y:S01]  /*18790*/  FMNMX.FTZ R0, R123, R0, !PT ;  /* 0x000000007b007209 */ /* 0x000fe20007810000 */
[----:B------:R-:W-:Y:S04]  /*187a0*/  STL [R1+0xfc], R217 ;  /* 0x0000fcd901007387 */ /* 0x000fe80000100800 */
[----:B------:R-:W-:Y:S01]  /*187b0*/  STL [R1+0xf8], R212 ;  /* 0x0000f8d401007387 */ /* 0x000fe20000100800 */
[----:B------:R-:W-:-:S03]  /*187c0*/  FMNMX.FTZ R0, R122, R0, !PT ;  /* 0x000000007a007209 */ /* 0x000fc60007810000 */
[----:B------:R-:W3:Y:S01]  /*187d0*/  LDL.LU R16, [R1+0xa0] ;  /* 0x0000a00001107983 */ /* 0x000ee20000300800 */
[----:B------:R-:W-:Y:S02]  /*187e0*/  FMNMX.FTZ R0, R121, R0, !PT ;  /* 0x0000000079007209 */ /* 0x000fe40007810000 */
[----:B------:R-:W-:Y:S02]  /*187f0*/  MOV R238, R2 ;  /* 0x0000000200ee7202 */ /* 0x000fe40000000f00 */
[----:B------:R-:W-:Y:S01]  /*18800*/  MOV R240, R4 ;  /* 0x0000000400f07202 */ /* 0x000fe20000000f00 */
[----:B------:R-:W-:Y:S01]  /*18810*/  IMAD.MOV.U32 R239, RZ, RZ, R3 ;  /* 0x000000ffffef7224 */ /* 0x000fe200078e0003 */
[----:B------:R-:W-:Y:S01]  /*18820*/  FMNMX.FTZ R0, R113, R0, !PT ;  /* 0x0000000071007209 */ /* 0x000fe20007810000 */
[----:B------:R-:W4:Y:S03]  /*18830*/  LDL.LU R17, [R1+0xac] ;  /* 0x0000ac0001117983 */ /* 0x000f260000300800 */
        /* <DEDUP_REMOVED lines=11> */
[----:B------:R-:W-:-:S03]  /*188f0*/  FMNMX.FTZ R2, R72, R32, !PT ;  /* 0x0000002048027209 */ /* 0x000fc60007810000 */
[----:B------:R-:W2:Y:S01]  /*18900*/  SHFL.BFLY PT, R4, R0, 0x2, 0x1f ;  /* 0x0c401f0000047f89 */ /* 0x000ea200000e0000 */
[----:B------:R-:W-:-:S04]  /*18910*/  FMNMX.FTZ R2, R36, R2, !PT ;  /* 0x0000000224027209 */ /* 0x000fc80007810000 */
[----:B------:R-:W-:-:S04]  /*18920*/  FMNMX.FTZ R2, R22, R2, !PT ;  /* 0x0000000216027209 */ /* 0x000fc80007810000 */
[----:B------:R-:W-:-:S04]  /*18930*/  FMNMX.FTZ R2, R46, R2, !PT ;  /* 0x000000022e027209 */ /* 0x000fc80007810000 */
[----:B------:R-:W-:Y:S02]  /*18940*/  FMNMX.FTZ R3, R57, R2, !PT ;  /* 0x0000000239037209 */ /* 0x000fe40007810000 */
[----:B------:R-:W-:Y:S02]  /*18950*/  FMNMX.FTZ R2, R71, R33, !PT ;  /* 0x0000002147027209 */ /* 0x000fe40007810000 */
[----:B-1----:R-:W-:Y:S02]  /*18960*/  MOV R220, R201 ;  /* 0x000000c900dc7202 */ /* 0x002fe40000000f00 */
[----:B------:R-:W-:Y:S02]  /*18970*/  FMNMX.FTZ R2, R48, R2, !PT ;  /* 0x0000000230027209 */ /* 0x000fe40007810000 */
[----:B------:R-:W-:Y:S02]  /*18980*/  MOV R221, R203 ;  /* 0x000000cb00dd7202 */ /* 0x000fe40000000f00 */
[----:B------:R-:W-:-:S02]  /*18990*/  FMNMX.FTZ R3, R220, R3, !PT ;  /* 0x00000003dc037209 */ /* 0x000fc40007810000 */
[----:B--2---:R-:W-:Y:S02]  /*189a0*/  MOV R218, R8 ;  /* 0x0000000800da7202 */ /* 0x004fe40000000f00 */
[----:B------:R-:W-:Y:S02]  /*189b0*/  FMNMX.FTZ R8, R0, R4, !PT ;  /* 0x0000000400087209 */ /* 0x000fe40007810000 */
[----:B------:R-:W-:Y:S02]  /*189c0*/  FMNMX.FTZ R2, R47, R2, !PT ;  /* 0x000000022f027209 */ /* 0x000fe40007810000 */
[----:B------:R-:W-:Y:S02]  /*189d0*/  FMNMX.FTZ R0, R70, R34, !PT ;  /* 0x0000002246007209 */ /* 0x000fe40007810000 */
[----:B------:R-:W-:Y:S02]  /*189e0*/  MOV R228, R117 ;  /* 0x0000007500e47202 */ /* 0x000fe40000000f00 */
        /* <DEDUP_REMOVED lines=8> */
[----:B------:R-:W-:Y:S02]  /*18a70*/  MOV R217, R7 ;  /* 0x0000000700d97202 */ /* 0x000fe40000000f00 */
[----:B------:R-:W-:Y:S02]  /*18a80*/  FMNMX.FTZ R0, R45, R0, !PT ;  /* 0x000000002d007209 */ /* 0x000fe40007810000 */
[----:B------:R-:W-:Y:S02]  /*18a90*/  FMNMX.FTZ R4, R239, R4, !PT ;  /* 0x00000004ef047209 */ /* 0x000fe40007810000 */
[----:B------:R-:W-:Y:S02]  /*18aa0*/  FMNMX.FTZ R2, R53, R2, !PT ;  /* 0x0000000235027209 */ /* 0x000fe40007810000 */
[----:B------:R-:W-:-:S02]  /*18ab0*/  FMNMX.FTZ R0, R217, R0, !PT ;  /* 0x00000000d9007209 */ /* 0x000fc40007810000 */
[----:B------:R-:W-:Y:S02]  /*18ac0*/  MOV R242, R5 ;  /* 0x0000000500f27202 */ /* 0x000fe40000000f00 */
[----:B------:R-:W-:Y:S01]  /*18ad0*/  FMNMX.FTZ R4, R240, R4, !PT ;  /* 0x00000004f0047209 */ /* 0x000fe20007810000 */
[----:B------:R-:W-:Y:S01]  /*18ae0*/  IMAD.MOV.U32 R219, RZ, RZ, R9 ;  /* 0x000000ffffdb7224 */ /* 0x000fe200078e0009 */
[----:B------:R-:W-:Y:S02]  /*18af0*/  MOV R236, R10 ;  /* 0x0000000a00ec7202 */ /* 0x000fe40000000f00 */
        /* <DEDUP_REMOVED lines=8> */
[----:B------:R-:W-:-:S02]  /*18b80*/  MOV R224, R13 ;  /* 0x0000000d00e07202 */ /* 0x000fc40000000f00 */
        /* <DEDUP_REMOVED lines=88> */
[----:B--2---:R-:W2:Y:S01]  /*19110*/  SHFL.BFLY PT, R6, R0, 0x1, 0x1f ;  /* 0x0c201f0000067f89 */ /* 0x004ea200000e0000 */
[----:B-1----:R-:W-:Y:S01]  /*19120*/  FMUL.FTZ R3, R202, c[0x0][0x23c] ;  /* 0x00008f00ca037a20 */ /* 0x002fe20000410000 */
[----:B------:R-:W-:-:S04]  /*19130*/  FMNMX.FTZ R201, R2, R9, !PT ;  /* 0x0000000902c97209 */ /* 0x000fc80007810000 */
[----:B------:R-:W-:-:S05]  /*19140*/  FSEL R3, R3, RZ, P1 ;  /* 0x000000ff03037208 */ /* 0x000fca0000800000 */
[----:B------:R-:W-:Y:S01]  /*19150*/  FFMA.FTZ R2, R32, c[0x0][0x23c], -R3 ;  /* 0x00008f0020027a23 */ /* 0x000fe20000010803 */
[----:B------:R-:W-:Y:S01]  /*19160*/  FSETP.NEU.FTZ.AND P0, PT, R201, -INF , PT ;  /* 0xff800000c900780b */ /* 0x000fe20003f1d000 */
[----:B------:R-:W-:Y:S02]  /*19170*/  FFMA.FTZ R5, R19, c[0x0][0x23c], -R4 ;  /* 0x00008f0013057a23 */ /* 0x000fe40000010804 */
[----:B------:R1:W-:Y:S01]  /*19180*/  MUFU.EX2 R13, R2 ;  /* 0x00000002000d7308 */ /* 0x0003e20000000800 */
[----:B--2---:R-:W-:Y:S02]  /*19190*/  FMNMX.FTZ R200, R0, R6, !PT ;  /* 0x0000000600c87209 */ /* 0x004fe40007810000 */
[----:B------:R-:W-:-:S05]  /*191a0*/  FSEL R0, R201, RZ, P0 ;  /* 0x000000ffc9007208 */ /* 0x000fca0000000000 */
[----:B------:R2:W-:Y:S01]  /*191b0*/  MUFU.EX2 R233, R5 ;  /* 0x0000000500e97308 */ /* 0x0005e20000000800 */
[----:B-1----:R-:W-:-:S05]  /*191c0*/  FMUL.FTZ R2, R201, c[0x0][0x23c] ;  /* 0x00008f00c9027a20 */ /* 0x002fca0000410000 */
[----:B------:R-:W-:Y:S01]  /*191d0*/  FSEL R2, R2, RZ, P0 ;  /* 0x000000ff02027208 */ /* 0x000fe20000000000 */
[----:B--2---:R-:W-:Y:S02]  /*191e0*/  FFMA.FTZ R5, R36, c[0x0][0x23c], -R3 ;  /* 0x00008f0024057a23 */ /* 0x004fe40000010803 */
[----:B------:R-:W-:Y:S02]  /*191f0*/  FADD.FTZ R0, R71, -R0 ;  /* 0x8000000047007221 */ /* 0x000fe40000010000 */
[----:B------:R1:W-:Y:S02]  /*19200*/  MUFU.EX2 R251, R5 ;  /* 0x0000000500fb7308 */ /* 0x0003e40000000800 */
[----:B-1----:R-:W-:-:S06]  /*19210*/  FFMA.FTZ R5, R33, c[0x0][0x23c], -R2 ;  /* 0x00008f0021057a23 */ /* 0x002fcc0000010802 */
[----:B------:R1:W-:Y:S02]  /*19220*/  MUFU.EX2 R10, R5 ;  /* 0x00000005000a7308 */ /* 0x0003e40000000800 */
[----:B-1----:R-:W-:-:S06]  /*19230*/  FMUL.FTZ R5, R0, c[0x0][0x23c] ;  /* 0x00008f0000057a20 */ /* 0x002fcc0000410000 */
[----:B------:R-:W1:Y:S01]  /*19240*/  MUFU.EX2 R5, R5 ;  /* 0x0000000500057308 */ /* 0x000e620000000800 */
[----:B------:R-:W-:Y:S02]  /*19250*/  FFMA.FTZ R6, R22, c[0x0][0x23c], -R3 ;  /* 0x00008f0016067a23 */ /* 0x000fe40000010803 */
[----:B-1----:R-:W-:Y:S02]  /*19260*/  FFMA.FTZ R22, R16, R5, R10 ;  /* 0x0000000510167223 */ /* 0x002fe4000001000a */
[----:B------:R-:W2:Y:S04]  /*19270*/  LDL.LU R16, [R1+0xa4] ;  /* 0x0000a40001107983 */ /* 0x000ea80000300800 */
[----:B------:R-:W3:Y:S01]  /*19280*/  LDL.LU R58, [R1+0xa8] ;  /* 0x0000a800013a7983 */ /* 0x000ee20000300800 */
[C---:B------:R-:W-:Y:S01]  /*19290*/  FSETP.NEU.FTZ.AND P0, PT, R200.reuse, -INF , PT ;  /* 0xff800000c800780b */ /* 0x040fe20003f1d000 */
[----:B------:R-:W-:-:S03]  /*192a0*/  FMUL.FTZ R0, R200, c[0x0][0x23c] ;  /* 0x00008f00c8007a20 */ /* 0x000fc60000410000 */
[----:B------:R-:W-:Y:S02]  /*192b0*/  FSEL R7, R200, RZ, P0 ;  /* 0x000000ffc8077208 */ /* 0x000fe40000000000 */
[----:B------:R-:W-:Y:S01]  /*192c0*/  FSEL R0, R0, RZ, P0 ;  /* 0x000000ff00007208 */ /* 0x000fe20000000000 */
[----:B------:R1:W-:Y:S02]  /*192d0*/  MUFU.EX2 R234, R6 ;  /* 0x0000000600ea7308 */ /* 0x0003e40000000800 */
[----:B------:R-:W-:Y:S01]  /*192e0*/  FADD.FTZ R8, R70, -R7 ;  /* 0x8000000746087221 */ /* 0x000fe20000010000 */
[----:B------:R-:W-:-:S03]  /*192f0*/  FSEL R7, R203, RZ, P2 ;  /* 0x000000ffcb077208 */ /* 0x000fc60001000000 */
[----:B------:R-:W-:Y:S02]  /*19300*/  FMUL.FTZ R8, R8, c[0x0][0x23c] ;  /* 0x00008f0008087a20 */ /* 0x000fe40000410000 */
[----:B-1----:R-:W-:-:S04]  /*19310*/  FFMA.FTZ R6, R34, c[0x0][0x23c], -R0 ;  /* 0x00008f0022067a23 */ /* 0x002fc80000010800 */
[----:B------:R1:W-:Y:S01]  /*19320*/  MUFU.EX2 R9, R6 ;  /* 0x0000000600097308 */ /* 0x0003e20000000800 */
[-C--:B------:R-:W-:Y:S02]  /*19330*/  FMUL.FTZ R136, R136, R5.reuse ;  /* 0x0000000588887220 */ /* 0x080fe40000410000 */
[----:B------:R-:W-:Y:S02]  /*19340*/  FMUL.FTZ R137, R137, R5 ;  /* 0x0000000589897220 */ /* 0x000fe40000410000 */
[----:B-1----:R-:W-:-:S04]  /*19350*/  FADD.FTZ R6, R73, -R7 ;  /* 0x8000000749067221 */ /* 0x002fc80000010000 */
[----:B------:R-:W-:Y:S02]  /*19360*/  FMUL.FTZ R7, R6, c[0x0][0x23c] ;  /* 0x00008f0006077a20 */ /* 0x000fe40000410000 */
[----:B------:R-:W1:Y:S01]  /*19370*/  MUFU.EX2 R6, R8 ;  /* 0x0000000800067308 */ /* 0x000e620000000800 */
        /* <DEDUP_REMOVED lines=14> */
[----:B------:R-:W4:Y:S01]  /*19460*/  MUFU.EX2 R5, R7 ;  /* 0x0000000700057308 */ /* 0x000f220000000800 */
[-C--:B-1----:R-:W-:Y:S02]  /*19470*/  FMUL.FTZ R138, R138, R6.reuse ;  /* 0x000000068a8a7220 */ /* 0x082fe40000410000 */
        /* <DEDUP_REMOVED lines=15> */
[----:B----4-:R-:W-:Y:S02]  /*19570*/  FFMA.FTZ R117, R17, R6, R9 ;  /* 0x0000000611757223 */ /* 0x010fe40000010009 */
[----:B------:R-:W-:Y:S02]  /*19580*/  FFMA.FTZ R6, R46, c[0x0][0x23c], -R3 ;  /* 0x00008f002e067a23 */ /* 0x000fe40000010803 */
[-C--:B------:R-:W-:Y:S02]  /*19590*/  FMUL.FTZ R140, R140, R5.reuse ;  /* 0x000000058c8c7220 */ /* 0x080fe40000410000 */
[----:B------:R1:W4:Y:S01]  /*195a0*/  MUFU.EX2 R229, R6 ;  /* 0x0000000600e57308 */ /* 0x0003220000000800 */
[-C--:B------:R-:W-:Y:S02]  /*195b0*/  FMUL.FTZ R141, R141, R5.reuse ;  /* 0x000000058d8d7220 */ /* 0x080fe40000410000 */
[----:B------:R-:W-:-:S02]  /*195c0*/  FMUL.FTZ R144, R144, R5 ;  /* 0x0000000590907220 */ /* 0x000fc40000410000 */
[-C--:B------:R-:W-:Y:S02]  /*195d0*/  FMUL.FTZ R145, R145, R5.reuse ;  /* 0x0000000591917220 */ /* 0x080fe40000410000 */
[-C--:B------:R-:W-:Y:S02]  /*195e0*/  FMUL.FTZ R156, R156, R5.reuse ;  /* 0x000000059c9c7220 */ /* 0x080fe40000410000 */
[-C--:B------:R-:W-:Y:S02]  /*195f0*/  FMUL.FTZ R157, R157, R5.reuse ;  /* 0x000000059d9d7220 */ /* 0x080fe40000410000 */
[-C--:B------:R-:W-:Y:S02]  /*19600*/  FMUL.FTZ R160, R160, R5.reuse ;  /* 0x00000005a0a07220 */ /* 0x080fe40000410000 */
[-C--:B------:R-:W-:Y:S02]  /*19610*/  FMUL.FTZ R161, R161, R5.reuse ;  /* 0x00000005a1a17220 */ /* 0x080fe40000410000 */
[-C--:B------:R-:W-:Y:S01]  /*19620*/  FMUL.FTZ R172, R172, R5.reuse ;  /* 0x00000005acac7220 */ /* 0x080fe20000410000 */
[----:B-1----:R-:W-:Y:S01]  /*19630*/  FSEL R6, R202, RZ, P1 ;  /* 0x000000ffca067208 */ /* 0x002fe20000800000 */
[----:B------:R-:W-:-:S02]  /*19640*/  FMUL.FTZ R173, R173, R5 ;  /* 0x00000005adad7220 */ /* 0x000fc40000410000 */
[-C--:B------:R-:W-:Y:S02]  /*19650*/  FMUL.FTZ R176, R176, R5.reuse ;  /* 0x00000005b0b07220 */ /* 0x080fe40000410000 */
[-C--:B------:R-:W-:Y:S02]  /*19660*/  FMUL.FTZ R177, R177, R5.reuse ;  /* 0x00000005b1b17220 */ /* 0x080fe40000410000 */
[-C--:B------:R-:W-:Y:S02]  /*19670*/  FMUL.FTZ R188, R188, R5.reuse ;  /* 0x00000005bcbc7220 */ /* 0x080fe40000410000 */
[-C--:B------:R-:W-:Y:S02]  /*19680*/  FMUL.FTZ R189, R189, R5.reuse ;  /* 0x00000005bdbd7220 */ /* 0x080fe40000410000 */
[-C--:B------:R-:W-:Y:S02]  /*19690*/  FMUL.FTZ R196, R196, R5.reuse ;  /* 0x00000005c4c47220 */ /* 0x080fe40000410000 */
[----:B------:R-:W-:-:S02]  /*196a0*/  FMUL.FTZ R197, R197, R5 ;  /* 0x00000005c5c57220 */ /* 0x000fc40000410000 */
[----:B------:R-:W-:-:S04]  /*196b0*/  FADD.FTZ R6, R72, -R6 ;  /* 0x8000000648067221 */ /* 0x000fc80000010000 */
[----:B------:R-:W-:Y:S02]  /*196c0*/  FMUL.FTZ R6, R6, c[0x0][0x23c] ;  /* 0x00008f0006067a20 */ /* 0x000fe40000410000 */
[----:B------:R-:W-:-:S04]  /*196d0*/  FFMA.FTZ R7, R48, c[0x0][0x23c], -R2 ;  /* 0x00008f0030077a23 */ /* 0x000fc80000010802 */
[----:B------:R-:W1:Y:S01]  /*196e0*/  MUFU.EX2 R70, R7 ;  /* 0x0000000700467308 */ /* 0x000e620000000800 */
[----:B------:R-:W-:Y:S01]  /*196f0*/  MOV R182, R15 ;  /* 0x0000000f00b67202 */ /* 0x000fe20000000f00 */
[----:B------:R-:W-:Y:S01]  /*19700*/  IMAD.MOV.U32 R186, RZ, RZ, R11 ;  /* 0x000000ffffba7224 */ /* 0x000fe200078e000b */
[----:B------:R-:W-:Y:S02]  /*19710*/  MOV R183, R14 ;  /* 0x0000000e00b77202 */ /* 0x000fe40000000f00 */
[----:B------:R-:W-:Y:S02]  /*19720*/  F2FP.PACK_AB R14, R233, R235 ;  /* 0x000000ebe90e723e */ /* 0x000fe400000000ff */
[----:B----4-:R-:W-:Y:S01]  /*19730*/  F2FP.PACK_AB R15, R229, R234 ;  /* 0x000000eae50f723e */ /* 0x010fe200000000ff */
[----:B------:R-:W-:Y:S01]  /*19740*/  IMAD.MOV.U32 R181, RZ, RZ, R57 ;  /* 0x000000ffffb57224 */ /* 0x000fe200078e0039 */
[----:B------:R-:W-:Y:S02]  /*19750*/  MOV R169, R56 ;  /* 0x0000003800a97202 */ /* 0x000fe40000000f00 */
[----:B-1----:R-:W-:Y:S01]  /*19760*/  F2FP.PACK_AB R8, R70, R10 ;  /* 0x0000000a4608723e */ /* 0x002fe200000000ff */
[----:B------:R-:W-:Y:S01]  /*19770*/  IMAD.MOV.U32 R185, RZ, RZ, R54 ;  /* 0x000000ffffb97224 */ /* 0x000fe200078e0036 */
[----:B------:R-:W-:-:S02]  /*19780*/  MOV R192, R55 ;  /* 0x0000003700c07202 */ /* 0x000fc40000000f00 */
[----:B------:R-:W-:Y:S02]  /*19790*/  MOV R180, R53 ;  /* 0x0000003500b47202 */ /* 0x000fe40000000f00 */
[----:B------:R-:W-:Y:S02]  /*197a0*/  MOV R168, R52 ;  /* 0x0000003400a87202 */ /* 0x000fe40000000f00 */
[----:B------:R-:W-:Y:S01]  /*197b0*/  MOV R187, R51 ;  /* 0x0000003300bb7202 */ /* 0x000fe20000000f00 */
[----:B--2---:R-:W-:Y:S02]  /*197c0*/  FFMA.FTZ R21, R16, R5, R12 ;  /* 0x0000000510157223 */ /* 0x004fe4000001000c */
[--C-:B------:R-:W-:Y:S01]  /*197d0*/  FFMA.FTZ R5, R47, c[0x0][0x23c], -R2.reuse ;  /* 0x00008f002f057a23 */ /* 0x100fe20000010802 */
[----:B------:R-:W1:Y:S03]  /*197e0*/  LDSM.16.MT88.4 R16, [R213+0x8000] ;  /* 0x00800000d510783b */ /* 0x000e660000004200 */
[----:B------:R2:W-:Y:S02]  /*197f0*/  MUFU.EX2 R73, R5 ;  /* 0x0000000500497308 */ /* 0x0005e40000000800 */
[----:B--2---:R-:W-:-:S06]  /*19800*/  FFMA.FTZ R5, R44, c[0x0][0x23c], -R2 ;  /* 0x00008f002c057a23 */ /* 0x004fcc0000010802 */
[----:B------:R-:W-:Y:S08]  /*19810*/  MUFU.EX2 R230, R5 ;  /* 0x0000000500e67308 */ /* 0x000ff00000000800 */
[----:B------:R2:W3:Y:S02]  /*19820*/  MUFU.EX2 R5, R6 ;  /* 0x0000000600057308 */ /* 0x0004e40000000800 */
[----:B--2---:R-:W-:-:S06]  /*19830*/  FFMA.FTZ R6, R50, c[0x0][0x23c], -R0 ;  /* 0x00008f0032067a23 */ /* 0x004fcc0000010800 */
[----:B------:R2:W4:Y:S02]  /*19840*/  MUFU.EX2 R71, R6 ;  /* 0x0000000600477308 */ /* 0x0005240000000800 */
[----:B--2---:R-:W-:-:S06]  /*19850*/  FFMA.FTZ R6, R49, c[0x0][0x23c], -R0 ;  /* 0x00008f0031067a23 */ /* 0x004fcc0000010800 */
[----:B------:R2:W-:Y:S02]  /*19860*/  MUFU.EX2 R223, R6 ;  /* 0x0000000600df7308 */ /* 0x0005e40000000800 */
[----:B--2---:R-:W-:-:S06]  /*19870*/  FFMA.FTZ R6, R45, c[0x0][0x23c], -R0 ;  /* 0x00008f002d067a23 */ /* 0x004fcc0000010800 */
[----:B------:R-:W2:Y:S01]  /*19880*/  MUFU.EX2 R222, R6 ;  /* 0x0000000600de7308 */ /* 0x000ea20000000800 */
[-C--:B---3--:R-:W-:Y:S01]  /*19890*/  FFMA.FTZ R20, R58, R5.reuse, R13 ;  /* 0x000000053a147223 */ /* 0x088fe2000001000d */
[----:B------:R-:W-:Y:S01]  /*198a0*/  F2FP.PACK_AB R12, R244, R12 ;  /* 0x0000000cf40c723e */ /* 0x000fe200000000ff */
[----:B------:R-:W-:Y:S01]  /*198b0*/  FMUL.FTZ R142, R142, R5 ;  /* 0x000000058e8e7220 */ /* 0x000fe20000410000 */
[----:B------:R-:W-:Y:S01]  /*198c0*/  F2FP.PACK_AB R13, R251, R13 ;  /* 0x0000000dfb0d723e */ /* 0x000fe200000000ff */
[----:B------:R-:W-:Y:S01]  /*198d0*/  FMUL.FTZ R143, R143, R5 ;  /* 0x000000058f8f7220 */ /* 0x000fe20000410000 */
[----:B----4-:R-:W-:Y:S01]  /*198e0*/  F2FP.PACK_AB R9, R71, R9 ;  /* 0x000000094709723e */ /* 0x010fe200000000ff */
[----:B------:R-:W-:Y:S01]  /*198f0*/  FMUL.FTZ R146, R146, R5 ;  /* 0x0000000592927220 */ /* 0x000fe20000410000 */
[----:B------:R-:W-:Y:S01]  /*19900*/  F2FP.PACK_AB R10, R230, R73 ;  /* 0x00000049e60a723e */ /* 0x000fe200000000ff */
[----:B------:R-:W-:Y:S01]  /*19910*/  FMUL.FTZ R147, R147, R5 ;  /* 0x0000000593937220 */ /* 0x000fe20000410000 */
[----:B--2---:R-:W-:-:S02]  /*19920*/  F2FP.PACK_AB R11, R222, R223 ;  /* 0x000000dfde0b723e */ /* 0x004fc400000000ff */
        /* <DEDUP_REMOVED lines=8> */
[----:B------:R-:W-:-:S03]  /*199b0*/  FMUL.FTZ R163, R163, R5 ;  /* 0x00000005a3a37220 */ /* 0x000fc60000410000 */
        /* <DEDUP_REMOVED lines=8> */
[----:B------:R-:W-:Y:S01]  /*19a40*/  FMUL.FTZ R179, R179, R5 ;  /* 0x00000005b3b37220 */ /* 0x000fe20000410000 */
[----:B------:R-:W-:Y:S02]  /*19a50*/  MOV R184, R95 ;  /* 0x0000005f00b87202 */ /* 0x000fe40000000f00 */
[----:B------:R-:W-:Y:S02]  /*19a60*/  MOV R170, R93 ;  /* 0x0000005d00aa7202 */ /* 0x000fe40000000f00 */
[----:B------:R-:W-:Y:S02]  /*19a70*/  MOV R193, R94 ;  /* 0x0000005e00c17202 */ /* 0x000fe40000000f00 */
[----:B------:R-:W-:-:S02]  /*19a80*/  MOV R171, R92 ;  /* 0x0000005c00ab7202 */ /* 0x000fc40000000f00 */
        /* <DEDUP_REMOVED lines=8> */
[----:B------:R-:W-:Y:S02]  /*19b10*/  FMUL.FTZ R199, R199, R5 ;  /* 0x00000005c7c77220 */ /* 0x000fe40000410000 */
        /* <DEDUP_REMOVED lines=14> */
[C---:B-1----:R-:W-:Y:S08]  /*19c00*/  HMMA.16816.F32 R188, R12.reuse, R16, R188 ;  /* 0x000000100cbc723c */ /* 0x042ff000000018bc */
[----:B------:R-:W-:Y:S01]  /*19c10*/  HMMA.16816.F32 R196, R12, R18, R196 ;  /* 0x000000120cc4723c */ /* 0x000fe200000018c4 */
[----:B------:R-:W1:Y:S01]  /*19c20*/  MUFU.EX2 R12, R7 ;  /* 0x00000007000c7308 */ /* 0x000e620000000800 */
[----:B------:R-:W-:Y:S01]  /*19c30*/  MOV R183, R242 ;  /* 0x000000f200b77202 */ /* 0x000fe20000000f00 */
[----:B------:R-:W-:-:S02]  /*19c40*/  FFMA.FTZ R105, R105, c[0x0][0x23c], -R4 ;  /* 0x00008f0069697a23 */ /* 0x000fc40000010804 */
[----:B------:R-:W-:-:S03]  /*19c50*/  FFMA.FTZ R104, R104, c[0x0][0x23c], -R4 ;  /* 0x00008f0068687a23 */ /* 0x000fc60000010804 */
[----:B------:R-:W-:Y:S01]  /*19c60*/  HMMA.16816.F32 R60, R8, R16, R60 ;  /* 0x00000010083c723c */ /* 0x000fe2000000183c */
[--C-:B------:R-:W-:Y:S01]  /*19c70*/  FFMA.FTZ R135, R135, c[0x0][0x23c], -R4.reuse ;  /* 0x00008f0087877a23 */ /* 0x100fe20000010804 */
[----:B------:R2:W-:Y:S01]  /*19c80*/  MUFU.EX2 R16, R5 ;  /* 0x0000000500107308 */ /* 0x0005e20000000800 */
[--C-:B------:R-:W-:Y:S02]  /*19c90*/  FFMA.FTZ R134, R134, c[0x0][0x23c], -R4.reuse ;  /* 0x00008f0086867a23 */ /* 0x100fe40000010804 */
[----:B------:R-:W-:-:S03]  /*19ca0*/  FFMA.FTZ R133, R133, c[0x0][0x23c], -R4 ;  /* 0x00008f0085857a23 */ /* 0x000fc60000010804 */
[----:B------:R-:W-:Y:S01]  /*19cb0*/  HMMA.16816.F32 R32, R8, R18, R32 ;  /* 0x000000120820723c */ /* 0x000fe20000001820 */
[----:B-1----:R-:W-:Y:S01]  /*19cc0*/  MOV R130, R12 ;  /* 0x0000000c00827202 */ /* 0x002fe20000000f00 */
[--C-:B------:R-:W-:Y:S01]  /*19cd0*/  FFMA.FTZ R167, R132, c[0x0][0x23c], -R4.reuse ;  /* 0x00008f0084a77a23 */ /* 0x100fe20000010804 */
[----:B------:R-:W1:Y:S01]  /*19ce0*/  LDSM.16.MT88.4 R12, [R213+0x8800] ;  /* 0x00880000d50c783b */ /* 0x000e620000004200 */
[----:B------:R-:W-:-:S03]  /*19cf0*/  FFMA.FTZ R166, R123, c[0x0][0x23c], -R4 ;  /* 0x00008f007ba67a23 */ /* 0x000fc60000010804 */
[--C-:B------:R-:W-:Y:S02]  /*19d00*/  FFMA.FTZ R8, R182, c[0x0][0x23c], -R4.reuse ;  /* 0x00008f00b6087a23 */ /* 0x100fe40000010804 */
[----:B------:R-:W-:Y:S02]  /*19d10*/  IMAD.MOV.U32 R182, RZ, RZ, R237 ;  /* 0x000000ffffb67224 */ /* 0x000fe400078e00ed */
        /* <DEDUP_REMOVED lines=13> */
[----:B------:R-:W-:Y:S02]  /*19df0*/  FFMA.FTZ R220, R23, c[0x0][0x23c], -R4 ;  /* 0x00008f0017dc7a23 */ /* 0x000fe40000010804 */
[--C-:B------:R-:W-:Y:S01]  /*19e00*/  FFMA.FTZ R4, R138, c[0x0][0x23c], -R3.reuse ;  /* 0x00008f008a047a23 */ /* 0x100fe20000010803 */
[----:B------:R-:W-:Y:S01]  /*19e10*/  MOV R138, R185 ;  /* 0x000000b9008a7202 */ /* 0x000fe20000000f00 */
[--C-:B------:R-:W-:Y:S01]  /*19e20*/  FFMA.FTZ R7, R139, c[0x0][0x23c], -R3.reuse ;  /* 0x00008f008b077a23 */ /* 0x100fe20000010803 */
[----:B------:R-:W-:Y:S01]  /*19e30*/  MOV R139, R180 ;  /* 0x000000b4008b7202 */ /* 0x000fe20000000f00 */
[--C-:B--2---:R-:W-:Y:S01]  /*19e40*/  FFMA.FTZ R5, R137, c[0x0][0x23c], -R3.reuse ;  /* 0x00008f0089057a23 */ /* 0x104fe20000010803 */
[----:B------:R2:W-:Y:S01]  /*19e50*/  MUFU.EX2 R242, R6 ;  /* 0x0000000600f27308 */ /* 0x0005e20000000800 */
[--C-:B------:R-:W-:Y:S01]  /*19e60*/  FFMA.FTZ R103, R195, c[0x0][0x23c], -R3.reuse ;  /* 0x00008f00c3677a23 */ /* 0x100fe20000010803 */
[----:B------:R-:W-:Y:S01]  /*19e70*/  MOV R195, R168 ;  /* 0x000000a800c37202 */ /* 0x000fe20000000f00 */
[--C-:B------:R-:W-:Y:S01]  /*19e80*/  FFMA.FTZ R101, R187, c[0x0][0x23c], -R3.reuse ;  /* 0x00008f00bb657a23 */ /* 0x100fe20000010803 */
[----:B------:R-:W-:Y:S01]  /*19e90*/  MOV R187, R193 ;  /* 0x000000c100bb7202 */ /* 0x000fe20000000f00 */
[----:B------:R-:W-:Y:S01]  /*19ea0*/  IMAD.MOV.U32 R137, RZ, RZ, R192 ;  /* 0x000000ffff897224 */ /* 0x000fe200078e00c0 */
[----:B------:R-:W-:Y:S01]  /*19eb0*/  MOV R168, R212 ;  /* 0x000000d400a87202 */ /* 0x000fe20000000f00 */
[--C-:B------:R-:W-:Y:S01]  /*19ec0*/  FFMA.FTZ R102, R194, c[0x0][0x23c], -R3.reuse ;  /* 0x00008f00c2667a23 */ /* 0x100fe20000010803 */
[----:B------:R-:W-:Y:S01]  /*19ed0*/  MUFU.EX2 R9, R8 ;  /* 0x0000000800097308 */ /* 0x000fe20000000800 */
[--C-:B------:R-:W-:Y:S01]  /*19ee0*/  FFMA.FTZ R100, R183, c[0x0][0x23c], -R3.reuse ;  /* 0x00008f00b7647a23 */ /* 0x100fe20000010803 */
[----:B------:R-:W-:Y:S01]  /*19ef0*/  MOV R183, R217 ;  /* 0x000000d900b77202 */ /* 0x000fe20000000f00 */
[--C-:B------:R-:W-:Y:S01]  /*19f00*/  FFMA.FTZ R132, R182, c[0x0][0x23c], -R3.reuse ;  /* 0x00008f00b6847a23 */ /* 0x100fe20000010803 */
[----:B------:R-:W-:Y:S01]  /*19f10*/  MOV R192, R219 ;  /* 0x000000db00c07202 */ /* 0x000fe20000000f00 */
[----:B------:R-:W-:Y:S01]  /*19f20*/  IMAD.MOV.U32 R193, RZ, RZ, R218 ;  /* 0x000000ffffc17224 */ /* 0x000fe200078e00da */
[----:B------:R-:W-:Y:S01]  /*19f30*/  MOV R194, R236 ;  /* 0x000000ec00c27202 */ /* 0x000fe20000000f00 */
[--C-:B------:R-:W-:Y:S01]  /*19f40*/  FFMA.FTZ R122, R249, c[0x0][0x23c], -R3.reuse ;  /* 0x00008f00f97a7a23 */ /* 0x100fe20000010803 */
[----:B------:R3:W-:Y:S01]  /*19f50*/  MUFU.EX2 R74, R5 ;  /* 0x00000005004a7308 */ /* 0x0007e20000000800 */
[----:B--2---:R-:W-:-:S02]  /*19f60*/  FFMA.FTZ R6, R151, c[0x0][0x23c], -R3 ;  /* 0x00008f0097067a23 */ /* 0x004fc40000010803 */
[--C-:B------:R-:W-:Y:S02]  /*19f70*/  FFMA.FTZ R121, R211, c[0x0][0x23c], -R3.reuse ;  /* 0x00008f00d3797a23 */ /* 0x100fe40000010803 */
[--C-:B------:R-:W-:Y:S02]  /*19f80*/  FFMA.FTZ R159, R208, c[0x0][0x23c], -R3.reuse ;  /* 0x00008f00d09f7a23 */ /* 0x100fe40000010803 */
[--C-:B------:R-:W-:Y:S01]  /*19f90*/  FFMA.FTZ R123, R252, c[0x0][0x23c], -R3.reuse ;  /* 0x00008f00fc7b7a23 */ /* 0x100fe20000010803 */
[----:B------:R2:W-:Y:S01]  /*19fa0*/  MUFU.EX2 R8, R4 ;  /* 0x0000000400087308 */ /* 0x0005e20000000800 */
        /* <DEDUP_REMOVED lines=14> */
[----:B---3--:R-:W-:-:S02]  /*1a090*/  FFMA.FTZ R5, R137, c[0x0][0x23c], -R2 ;  /* 0x00008f0089057a23 */ /* 0x008fc40000010802 */
[--C-:B--2---:R-:W-:Y:S02]  /*1a0a0*/  FFMA.FTZ R4, R138, c[0x0][0x23c], -R2.reuse ;  /* 0x00008f008a047a23 */ /* 0x104fe40000010802 */
[--C-:B------:R-:W-:Y:S01]  /*1a0b0*/  FFMA.FTZ R3, R139, c[0x0][0x23c], -R2.reuse ;  /* 0x00008f008b037a23 */ /* 0x100fe20000010802 */
[----:B------:R2:W3:Y:S01]  /*1a0c0*/  MUFU.EX2 R11, R6 ;  /* 0x00000006000b7308 */ /* 0x0004e20000000800 */
[--C-:B------:R-:W-:Y:S02]  /*1a0d0*/  FFMA.FTZ R30, R194, c[0x0][0x23c], -R2.reuse ;  /* 0x00008f00c21e7a23 */ /* 0x100fe40000010802 */
[--C-:B------:R-:W-:Y:S02]  /*1a0e0*/  FFMA.FTZ R28, R170, c[0x0][0x23c], -R2.reuse ;  /* 0x00008f00aa1c7a23 */ /* 0x100fe40000010802 */
[--C-:B------:R-:W-:Y:S02]  /*1a0f0*/  FFMA.FTZ R27, R184, c[0x0][0x23c], -R2.reuse ;  /* 0x00008f00b81b7a23 */ /* 0x100fe40000010802 */
[--C-:B------:R-:W-:Y:S01]  /*1a100*/  FFMA.FTZ R109, R169, c[0x0][0x23c], -R2.reuse ;  /* 0x00008f00a96d7a23 */ /* 0x100fe20000010802 */
[----:B------:R-:W4:Y:S01]  /*1a110*/  MUFU.EX2 R10, R7 ;  /* 0x00000007000a7308 */ /* 0x000f220000000800 */
[----:B------:R-:W-:-:S02]  /*1a120*/  FFMA.FTZ R113, R226, c[0x0][0x23c], -R2 ;  /* 0x00008f00e2717a23 */ /* 0x000fc40000010802 */
[--C-:B------:R-:W-:Y:S02]  /*1a130*/  FFMA.FTZ R112, R248, c[0x0][0x23c], -R2.reuse ;  /* 0x00008f00f8707a23 */ /* 0x100fe40000010802 */
[--C-:B------:R-:W-:Y:S02]  /*1a140*/  FFMA.FTZ R29, R187, c[0x0][0x23c], -R2.reuse ;  /* 0x00008f00bb1d7a23 */ /* 0x100fe40000010802 */
[--C-:B------:R-:W-:Y:S01]  /*1a150*/  FFMA.FTZ R111, R210, c[0x0][0x23c], -R2.reuse ;  /* 0x00008f00d26f7a23 */ /* 0x100fe20000010802 */
[----:B------:R-:W-:Y:S01]  /*1a160*/  MUFU.EX2 R194, R4 ;  /* 0x0000000400c27308 */ /* 0x000fe20000000800 */
[--C-:B--2---:R-:W-:Y:S02]  /*1a170*/  FFMA.FTZ R6, R195, c[0x0][0x23c], -R2.reuse ;  /* 0x00008f00c3067a23 */ /* 0x104fe40000010802 */
        /* <DEDUP_REMOVED lines=8> */
[----:B------:R1:W1:Y:S01]  /*1a200*/  MUFU.EX2 R7, R3 ;  /* 0x0000000300077308 */ /* 0x0002620000000800 */
        /* <DEDUP_REMOVED lines=10> */
[--C-:B--2---:R-:W-:Y:S02]  /*1a2b0*/  FFMA.FTZ R5, R193, c[0x0][0x23c], -R0.reuse ;  /* 0x00008f00c1057a23 */ /* 0x104fe40000010800 */
[--C-:B------:R-:W-:Y:S02]  /*1a2c0*/  FFMA.FTZ R4, R192, c[0x0][0x23c], -R0.reuse ;  /* 0x00008f00c0047a23 */ /* 0x100fe40000010800 */
[----:B-1----:R-:W-:-:S02]  /*1a2d0*/  FFMA.FTZ R3, R168, c[0x0][0x23c], -R0 ;  /* 0x00008f00a8037a23 */ /* 0x002fc40000010800 */
[--C-:B------:R-:W-:Y:S01]  /*1a2e0*/  FFMA.FTZ R172, R116, c[0x0][0x23c], -R0.reuse ;  /* 0x00008f0074ac7a23 */ /* 0x100fe20000010800 */
[----:B------:R-:W-:Y:S01]  /*1a2f0*/  MUFU.EX2 R125, R6 ;  /* 0x00000006007d7308 */ /* 0x000fe20000000800 */
[--C-:B------:R-:W-:Y:S02]  /*1a300*/  FFMA.FTZ R115, R247, c[0x0][0x23c], -R0.reuse ;  /* 0x00008f00f7737a23 */ /* 0x100fe40000010800 */
[----:B------:R-:W-:Y:S02]  /*1a310*/  FFMA.FTZ R149, R207, c[0x0][0x23c], -R0 ;  /* 0x00008f00cf957a23 */ /* 0x000fe40000010800 */
[----:B------:R-:W-:-:S03]  /*1a320*/  FADD.FTZ R116, R244, R21 ;  /* 0x00000015f4747221 */ /* 0x000fc60000010000 */
[----:B------:R-:W-:Y:S08]  /*1a330*/  MUFU.EX2 R193, R2 ;  /* 0x0000000200c17308 */ /* 0x000ff00000000800 */
[----:B------:R-:W1:Y:S08]  /*1a340*/  MUFU.EX2 R247, R5 ;  /* 0x0000000500f77308 */ /* 0x000e700000000800 */
[----:B------:R2:W-:Y:S08]  /*1a350*/  MUFU.EX2 R207, R4 ;  /* 0x0000000400cf7308 */ /* 0x0005f00000000800 */
[----:B------:R-:W1:Y:S01]  /*1a360*/  MUFU.EX2 R244, R3 ;  /* 0x0000000300f47308 */ /* 0x000e620000000800 */
[--C-:B------:R-:W-:Y:S01]  /*1a370*/  FFMA.FTZ R155, R127, c[0x0][0x23c], -R0.reuse ;  /* 0x00008f007f9b7a23 */ /* 0x100fe20000010800 */
[----:B---3--:R-:W-:Y:S01]  /*1a380*/  MOV R126, R11 ;  /* 0x0000000b007e7202 */ /* 0x008fe20000000f00 */
[----:B------:R-:W-:Y:S01]  /*1a390*/  FFMA.FTZ R152, R129, c[0x0][0x23c], -R0 ;  /* 0x00008f0081987a23 */ /* 0x000fe20000010800 */
[----:B----4-:R-:W-:Y:S01]  /*1a3a0*/  MOV R129, R10 ;  /* 0x0000000a00817202 */ /* 0x010fe20000000f00 */
[----:B------:R-:W-:-:S02]  /*1a3b0*/  IMAD.MOV.U32 R127, RZ, RZ, R9 ;  /* 0x000000ffff7f7224 */ /* 0x000fc400078e0009 */
[--C-:B------:R-:W-:Y:S01]  /*1a3c0*/  FFMA.FTZ R163, R119, c[0x0][0x23c], -R0.reuse ;  /* 0x00008f0077a37a23 */ /* 0x100fe20000010800 */
[----:B------:R-:W-:Y:S01]  /*1a3d0*/  MOV R119, R7 ;  /* 0x0000000700777202 */ /* 0x000fe20000000f00 */
[----:B------:R-:W-:Y:S01]  /*1a3e0*/  FFMA.FTZ R168, R118, c[0x0][0x23c], -R0 ;  /* 0x00008f0076a87a23 */ /* 0x000fe20000010800 */
[----:B------:R-:W-:Y:S02]  /*1a3f0*/  MOV R118, R8 ;  /* 0x0000000800767202 */ /* 0x000fe40000000f00 */
[----:B------:R-:W-:Y:S02]  /*1a400*/  F2FP.PACK_AB R8, R242, R130 ;  /* 0x00000082f208723e */ /* 0x000fe400000000ff */
[----:B------:R-:W-:Y:S02]  /*1a410*/  F2FP.PACK_AB R9, R74, R126 ;  /* 0x0000007e4a09723e */ /* 0x000fe400000000ff */
[----:B------:R-:W-:Y:S02]  /*1a420*/  F2FP.PACK_AB R10, R127, R16 ;  /* 0x000000107f0a723e */ /* 0x000fe400000000ff */
[----:B------:R-:W-:-:S02]  /*1a430*/  F2FP.PACK_AB R11, R129, R118 ;  /* 0x00000076810b723e */ /* 0x000fc400000000ff */
[----:B--2---:R-:W-:Y:S02]  /*1a440*/  F2FP.PACK_AB R4, R194, R195 ;  /* 0x000000c3c204723e */ /* 0x004fe400000000ff */
[----:B-1----:R-:W-:Y:S02]  /*1a450*/  F2FP.PACK_AB R5, R247, R193 ;  /* 0x000000c1f705723e */ /* 0x002fe400000000ff */
[----:B------:R-:W-:Y:S02]  /*1a460*/  F2FP.PACK_AB R6, R125, R119 ;  /* 0x000000777d06723e */ /* 0x000fe400000000ff */
[----:B------:R-:W-:Y:S01]  /*1a470*/  F2FP.PACK_AB R7, R244, R207 ;  /* 0x000000cff407723e */ /* 0x000fe200000000ff */
[--C-:B------:R-:W-:Y:S02]  /*1a480*/  FFMA.FTZ R26, R224, c[0x0][0x23c], -R0.reuse ;  /* 0x00008f00e01a7a23 */ /* 0x100fe40000010800 */
[--C-:B------:R-:W-:Y:S02]  /*1a490*/  FFMA.FTZ R25, R225, c[0x0][0x23c], -R0.reuse ;  /* 0x00008f00e1197a23 */ /* 0x100fe40000010800 */
[----:B------:R-:W-:-:S02]  /*1a4a0*/  FFMA.FTZ R139, R232, c[0x0][0x23c], -R0 ;  /* 0x00008f00e88b7a23 */ /* 0x000fc40000010800 */
[----:B------:R-:W-:Y:S02]  /*1a4b0*/  FFMA.FTZ R151, R205, c[0x0][0x23c], -R0 ;  /* 0x00008f00cd977a23 */ /* 0x000fe40000010800 */
[----:B------:R-:W-:Y:S01]  /*1a4c0*/  FADD.FTZ R2, R251, R20 ;  /* 0x00000014fb027221 */ /* 0x000fe20000010000 */
[----:B------:R-:W-:Y:S01]  /*1a4d0*/  MOV R251, R16 ;  /* 0x0000001000fb7202 */ /* 0x000fe20000000f00 */
[--C-:B------:R-:W-:Y:S01]  /*1a4e0*/  FFMA.FTZ R24, R227, c[0x0][0x23c], -R0.reuse ;  /* 0x00008f00e3187a23 */ /* 0x100fe20000010800 */
[----:B------:R-:W-:Y:S01]  /*1a4f0*/  HMMA.16816.F32 R140, R8, R12, R140 ;  /* 0x0000000c088c723c */ /* 0x000fe2000000188c */
[--C-:B------:R-:W-:Y:S01]  /*1a500*/  FFMA.FTZ R31, R231, c[0x0][0x23c], -R0.reuse ;  /* 0x00008f00e71f7a23 */ /* 0x100fe20000010800 */
[----:B------:R-:W1:Y:S01]  /*1a510*/  LDSM.16.MT88.4 R16, [R214+0x8800] ;  /* 0x00880000d610783b */ /* 0x000e620000004200 */
[--C-:B------:R-:W-:Y:S02]  /*1a520*/  FFMA.FTZ R108, R241, c[0x0][0x23c], -R0.reuse ;  /* 0x00008f00f16c7a23 */ /* 0x100fe40000010800 */
[----:B------:R-:W-:-:S02]  /*1a530*/  FFMA.FTZ R110, R243, c[0x0][0x23c], -R0 ;  /* 0x00008f00f36e7a23 */ /* 0x000fc40000010800 */
        /* <DEDUP_REMOVED lines=9> */
[--C-:B------:R-:W-:Y:S02]  /*1a5d0*/  FFMA.FTZ R225, R65, c[0x0][0x23c], -R0.reuse ;  /* 0x00008f0041e17a23 */ /* 0x100fe40000010800 */
[----:B------:R-:W-:Y:S01]  /*1a5e0*/  FFMA.FTZ R224, R64, c[0x0][0x23c], -R0 ;  /* 0x00008f0040e07a23 */ /* 0x000fe20000010800 */
        /* <DEDUP_REMOVED lines=21> */
[----:B------:R-:W-:Y:S01]  /*1a740*/  IMAD.MOV.U32 R128, RZ, RZ, R230 ;  /* 0x000000ffff807224 */ /* 0x000fe200078e00e6 */
[----:B------:R-:W-:Y:S01]  /*1a750*/  MOV R120, R223 ;  /* 0x000000df00787202 */ /* 0x000fe20000000f00 */
[----:B------:R-:W-:-:S05]  /*1a760*/  IMAD.MOV.U32 R3, RZ, RZ, R235 ;  /* 0x000000ffff037224 */ /* 0x000fca00078e00eb */
[----:B------:R-:W-:Y:S01]  /*1a770*/  MUFU.EX2 R243, R30 ;  /* 0x0000001e00f37308 */ /* 0x000fe20000000800 */
[----:B-1----:R-:W-:-:S07]  /*1a780*/  MOV R27, R242 ;  /* 0x000000f2001b7202 */ /* 0x002fce0000000f00 */
[----:B------:R-:W1:Y:S08]  /*1a790*/  MUFU.EX2 R241, R29 ;  /* 0x0000001d00f17308 */ /* 0x000e700000000800 */
[----:B------:R-:W-:Y:S08]  /*1a7a0*/  MUFU.EX2 R231, R28 ;  /* 0x0000001c00e77308 */ /* 0x000ff00000000800 */
[----:B------:R-:W-:Y:S08]  /*1a7b0*/  MUFU.EX2 R242, R26 ;  /* 0x0000001a00f27308 */ /* 0x000ff00000000800 */
[----:B------:R-:W1:Y:S08]  /*1a7c0*/  MUFU.EX2 R235, R25 ;  /* 0x0000001900eb7308 */ /* 0x000e700000000800 */
[----:B------:R-:W-:Y:S08]  /*1a7d0*/  MUFU.EX2 R230, R24 ;  /* 0x0000001800e67308 */ /* 0x000ff00000000800 */
[----:B------:R-:W2:Y:S01]  /*1a7e0*/  MUFU.EX2 R223, R31 ;  /* 0x0000001f00df7308 */ /* 0x000ea20000000800 */
[----:B-1----:R-:W-:-:S02]  /*1a7f0*/  F2FP.PACK_AB R4, R241, R243 ;  /* 0x000000f3f104723e */ /* 0x002fc400000000ff */
[----:B------:R-:W-:Y:S02]  /*1a800*/  F2FP.PACK_AB R5, R235, R242 ;  /* 0x000000f2eb05723e */ /* 0x000fe400000000ff */
[----:B------:R-:W-:Y:S02]  /*1a810*/  F2FP.PACK_AB R6, R227, R231 ;  /* 0x000000e7e306723e */ /* 0x000fe400000000ff */
[----:B------:R-:W-:Y:S01]  /*1a820*/  MOV R30, R229 ;  /* 0x000000e5001e7202 */ /* 0x000fe20000000f00 */
[----:B------:R-:W-:Y:S01]  /*1a830*/  MUFU.EX2 R210, R107 ;  /* 0x0000006b00d27308 */ /* 0x000fe20000000800 */
[----:B------:R-:W-:Y:S02]  /*1a840*/  MOV R124, R228 ;  /* 0x000000e4007c7202 */ /* 0x000fe40000000f00 */
[----:B------:R-:W-:Y:S02]  /*1a850*/  MOV R29, R233 ;  /* 0x000000e9001d7202 */ /* 0x000fe40000000f00 */
[----:B------:R-:W-:-:S02]  /*1a860*/  MOV R25, R234 ;  /* 0x000000ea00197202 */ /* 0x000fc40000000f00 */
[----:B--2---:R-:W-:Y:S01]  /*1a870*/  F2FP.PACK_AB R7, R223, R230 ;  /* 0x000000e6df07723e */ /* 0x004fe200000000ff */
[----:B------:R-:W-:Y:S01]  /*1a880*/  MUFU.EX2 R250, R106 ;  /* 0x0000006a00fa7308 */ /* 0x000fe20000000800 */
[----:B------:R-:W-:Y:S02]  /*1a890*/  MOV R24, R71 ;  /* 0x0000004700187202 */ /* 0x000fe40000000f00 */
[----:B------:R-:W-:-:S05]  /*1a8a0*/  MOV R26, R74 ;  /* 0x0000004a001a7202 */ /* 0x000fca0000000f00 */
[----:B------:R-:W-:Y:S01]  /*1a8b0*/  MUFU.EX2 R234, R105 ;  /* 0x0000006900ea7308 */ /* 0x000fe20000000800 */
[----:B------:R-:W-:Y:S01]  /*1a8c0*/  MOV R131, R72 ;  /* 0x0000004800837202 */ /* 0x000fe20000000f00 */
[----:B------:R-:W-:Y:S01]  /*1a8d0*/  HMMA.16816.F32 R80, R4, R16, R48 ;  /* 0x000000100450723c */ /* 0x000fe20000001830 */
[----:B------:R-:W-:-:S05]  /*1a8e0*/  MOV R28, R73 ;  /* 0x00000049001c7202 */ /* 0x000fca0000000f00 */
[----:B------:R-:W-:Y:S02]  /*1a8f0*/  MUFU.EX2 R229, R104 ;  /* 0x0000006800e57308 */ /* 0x000fe40000000800 */
[C---:B------:R-:W-:Y:S06]  /*1a900*/  HMMA.16816.F32 R96, R4.reuse, R20, R56 ;  /* 0x000000140460723c */ /* 0x040fec0000001838 */
[----:B------:R-:W-:Y:S02]  /*1a910*/  MUFU.EX2 R204, R103 ;  /* 0x0000006700cc7308 */ /* 0x000fe40000000800 */
[C---:B------:R-:W-:Y:S06]  /*1a920*/  HMMA.16816.F32 R84, R4.reuse, R22, R52 ;  /* 0x000000160454723c */ /* 0x040fec0000001834 */
[----:B------:R-:W1:Y:S02]  /*1a930*/  MUFU.EX2 R209, R102 ;  /* 0x0000006600d17308 */ /* 0x000e640000000800 */
[C---:B------:R-:W-:Y:S06]  /*1a940*/  HMMA.16816.F32 R72, R4.reuse, R18, R44 ;  /* 0x000000120448723c */ /* 0x040fec000000182c */
[----:B------:R-:W-:Y:S02]  /*1a950*/  MUFU.EX2 R233, R101 ;  /* 0x0000006500e97308 */ /* 0x000fe40000000800 */
[C---:B---3--:R-:W-:Y:S06]  /*1a960*/  HMMA.16816.F32 R68, R4.reuse, R12, R40 ;  /* 0x0000000c0444723c */ /* 0x048fec0000001828 */
[----:B------:R-:W2:Y:S02]  /*1a970*/  MUFU.EX2 R228, R100 ;  /* 0x0000006400e47308 */ /* 0x000ea40000000800 */
[C---:B------:R-:W-:Y:S08]  /*1a980*/  HMMA.16816.F32 R64, R4.reuse, R14, R36 ;  /* 0x0000000e0440723c */ /* 0x040ff00000001824 */
[C---:B----4-:R-:W-:Y:S08]  /*1a990*/  HMMA.16816.F32 R60, R4.reuse, R8, R60 ;  /* 0x00000008043c723c */ /* 0x050ff0000000183c */
[----:B------:R-:W-:Y:S07]  /*1a9a0*/  HMMA.16816.F32 R48, R4, R10, R32 ;  /* 0x0000000a0430723c */ /* 0x000fee0000001820 */
[----:B------:R-:W-:-:S02]  /*1a9b0*/  FADD.FTZ R4, R24, R117 ;  /* 0x0000007518047221 */ /* 0x000fc40000010000 */
[----:B------:R-:W3:Y:S01]  /*1a9c0*/  MUFU.EX2 R24, R112 ;  /* 0x0000007000187308 */ /* 0x000ee20000000800 */
[----:B-1----:R-:W-:Y:S01]  /*1a9d0*/  F2FP.PACK_AB R5, R209, R204 ;  /* 0x000000ccd105723e */ /* 0x002fe200000000ff */
[----:B------:R-:W-:Y:S01]  /*1a9e0*/  FADD.FTZ R120, R120, R4 ;  /* 0x0000000478787221 */ /* 0x000fe20000010000 */
[----:B------:R-:W-:Y:S02]  /*1a9f0*/  F2FP.PACK_AB R4, R250, R210 ;  /* 0x000000d2fa04723e */ /* 0x000fe400000000ff */
[----:B------:R-:W-:Y:S02]  /*1aa00*/  F2FP.PACK_AB R6, R229, R234 ;  /* 0x000000eae506723e */ /* 0x000fe400000000ff */
[----:B--2---:R-:W-:Y:S01]  /*1aa10*/  F2FP.PACK_AB R7, R228, R233 ;  /* 0x000000e9e407723e */ /* 0x004fe200000000ff */
[----:B------:R-:W-:Y:S02]  /*1aa20*/  FADD.FTZ R3, R3, R116 ;  /* 0x0000007403037221 */ /* 0x000fe40000010000 */
[----:B------:R-:W-:-:S02]  /*1aa30*/  FADD.FTZ R2, R25, R2 ;  /* 0x0000000219027221 */ /* 0x000fc40000010000 */
[----:B------:R-:W-:Y:S02]  /*1aa40*/  FADD.FTZ R0, R28, R0 ;  /* 0x000000001c007221 */ /* 0x000fe40000010000 */
[----:B------:R-:W-:Y:S01]  /*1aa50*/  FADD.FTZ R3, R29, R3 ;  /* 0x000000031d037221 */ /* 0x000fe20000010000 */
[----:B------:R-:W-:Y:S01]  /*1aa60*/  HMMA.16816.F32 R56, R4, R20, R140 ;  /* 0x000000140438723c */ /* 0x000fe2000000188c */
[----:B------:R-:W-:-:S07]  /*1aa70*/  FADD.FTZ R2, R30, R2 ;  /* 0x000000021e027221 */ /* 0x000fce0000010000 */
[C---:B------:R-:W-:Y:S07]  /*1aa80*/  HMMA.16816.F32 R52, R4.reuse, R22, R144 ;  /* 0x000000160434723c */ /* 0x040fee0000001890 */
[----:B------:R-:W-:Y:S01]  /*1aa90*/  IMAD.MOV.U32 R144, RZ, RZ, R26 ;  /* 0x000000ffff907224 */ /* 0x000fe200078e001a */
[C---:B------:R-:W-:Y:S07]  /*1aaa0*/  HMMA.16816.F32 R36, R4.reuse, R18, R88 ;  /* 0x000000120424723c */ /* 0x040fee0000001858 */
[----:B------:R-:W-:Y:S01]  /*1aab0*/  MOV R91, R27 ;  /* 0x0000001b005b7202 */ /* 0x000fe20000000f00 */
[C---:B------:R-:W-:Y:S07]  /*1aac0*/  HMMA.16816.F32 R28, R4.reuse, R8, R188 ;  /* 0x00000008041c723c */ /* 0x040fee00000018bc */
[----:B---3--:R-:W-:Y:S01]  /*1aad0*/  MOV R190, R24 ;  /* 0x0000001800be7202 */ /* 0x008fe20000000f00 */
[C---:B------:R-:W-:Y:S01]  /*1aae0*/  HMMA.16816.F32 R40, R4.reuse, R16, R76 ;  /* 0x000000100428723c */ /* 0x040fe2000000184c */
[----:B------:R-:W-:Y:S04]  /*1aaf0*/  LDSM.16.MT88.4 R16, [R213+0x9800] ;  /* 0x00980000d510783b */ /* 0x000fe80000004200 */
[----:B------:R-:W-:Y:S03]  /*1ab00*/  LDSM.16.MT88.4 R24, [R215+0x9800] ;  /* 0x00980000d718783b */ /* 0x000fe60000004200 */
[C---:B------:R-:W-:Y:S08]  /*1ab10*/  HMMA.16816.F32 R32, R4.reuse, R12, R92 ;  /* 0x0000000c0420723c */ /* 0x040ff0000000185c */
[C---:B------:R-:W-:Y:S01]  /*1ab20*/  HMMA.16816.F32 R20, R4.reuse, R14, R176 ;  /* 0x0000000e0414723c */ /* 0x040fe200000018b0 */
[----:B------:R-:W1:Y:S07]  /*1ab30*/  LDSM.16.MT88.4 R12, [R216+0x9800] ;  /* 0x00980000d80c783b */ /* 0x000e6e0000004200 */
[----:B------:R-:W-:Y:S01]  /*1ab40*/  HMMA.16816.F32 R44, R4, R10, R196 ;  /* 0x0000000a042c723c */ /* 0x000fe200000018c4 */
[----:B------:R-:W2:Y:S01]  /*1ab50*/  LDSM.16.MT88.4 R8, [R214+0x9800] ;  /* 0x00980000d608783b */ /* 0x000ea20000004200 */
[----:B------:R-:W-:Y:S01]  /*1ab60*/  FADD.FTZ R0, R128, R0 ;  /* 0x0000000080007221 */ /* 0x000fe20000010000 */
[----:B------:R-:W-:Y:S01]  /*1ab70*/  MOV R128, R222 ;  /* 0x000000de00807202 */ /* 0x000fe20000000f00 */
[----:B------:R-:W-:Y:S08]  /*1ab80*/  MUFU.EX2 R177, R113 ;  /* 0x0000007100b17308 */ /* 0x000ff00000000800 */
[----:B------:R-:W3:Y:S08]  /*1ab90*/  MUFU.EX2 R222, R109 ;  /* 0x0000006d00de7308 */ /* 0x000ef00000000800 */
[----:B------:R-:W-:Y:S08]  /*1aba0*/  MUFU.EX2 R179, R111 ;  /* 0x0000006f00b37308 */ /* 0x000ff00000000800 */
[----:B------:R-:W-:Y:S08]  /*1abb0*/  MUFU.EX2 R178, R108 ;  /* 0x0000006c00b27308 */ /* 0x000ff00000000800 */
[----:B------:R-:W4:Y:S08]  /*1abc0*/  MUFU.EX2 R189, R110 ;  /* 0x0000006e00bd7308 */ /* 0x000f300000000800 */
[----:B------:R-:W-:Y:S08]  /*1abd0*/  MUFU.EX2 R147, R114 ;  /* 0x0000007200937308 */ /* 0x000ff00000000800 */
[----:B------:R-:W1:Y:S01]  /*1abe0*/  MUFU.EX2 R176, R115 ;  /* 0x0000007300b07308 */ /* 0x000e620000000800 */
[----:B---3--:R-:W-:-:S02]  /*1abf0*/  F2FP.PACK_AB R4, R177, R222 ;  /* 0x000000deb104723e */ /* 0x008fc400000000ff */
[----:B----4-:R-:W-:Y:S02]  /*1ac00*/  F2FP.PACK_AB R5, R189, R178 ;  /* 0x000000b2bd05723e */ /* 0x010fe400000000ff */
[----:B------:R-:W-:-:S03]  /*1ac10*/  F2FP.PACK_AB R6, R179, R190 ;  /* 0x000000beb306723e */ /* 0x000fc600000000ff */
[----:B------:R-:W-:Y:S01]  /*1ac20*/  MUFU.EX2 R88, R133 ;  /* 0x0000008500587308 */ /* 0x000fe20000000800 */
[----:B------:R-:W-:-:S07]  /*1ac30*/  MOV R198, R128 ;  /* 0x0000008000c67202 */ /* 0x000fce0000000f00 */
[----:B------:R-:W3:Y:S01]  /*1ac40*/  MUFU.EX2 R89, R121 ;  /* 0x0000007900597308 */ /* 0x000ee20000000800 */
[----:B-1----:R-:W-:Y:S01]  /*1ac50*/  F2FP.PACK_AB R7, R176, R147 ;  /* 0x00000093b007723e */ /* 0x002fe200000000ff */
[----:B------:R-:W-:Y:S01]  /*1ac60*/  IMAD.MOV.U32 R76, RZ, RZ, R129 ;  /* 0x000000ffff4c7224 */ /* 0x000fe200078e0081 */
[----:B------:R-:W-:-:S05]  /*1ac70*/  MOV R145, R251 ;  /* 0x000000fb00917202 */ /* 0x000fca0000000f00 */
[----:B------:R-:W-:Y:S01]  /*1ac80*/  MUFU.EX2 R140, R136 ;  /* 0x00000088008c7308 */ /* 0x000fe20000000800 */
[----:B------:R-:W-:Y:S01]  /*1ac90*/  MOV R79, R118 ;  /* 0x00000076004f7202 */ /* 0x000fe20000000f00 */
[----:B------:R-:W-:Y:S01]  /*1aca0*/  IMAD.MOV.U32 R199, RZ, RZ, R130 ;  /* 0x000000ffffc77224 */ /* 0x000fe200078e0082 */
[----:B------:R-:W-:-:S05]  /*1acb0*/  MOV R78, R119 ;  /* 0x00000077004e7202 */ /* 0x000fca0000000f00 */
[----:B------:R-:W1:Y:S01]  /*1acc0*/  MUFU.EX2 R143, R135 ;  /* 0x00000087008f7308 */ /* 0x000e620000000800 */
[----:B------:R-:W-:Y:S01]  /*1acd0*/  MOV R77, R127 ;  /* 0x0000007f004d7202 */ /* 0x000fe20000000f00 */
[----:B------:R-:W-:Y:S01]  /*1ace0*/  HMMA.16816.F32 R116, R4, R12, R80 ;  /* 0x0000000c0474723c */ /* 0x000fe20000001850 */
[----:B------:R-:W-:-:S05]  /*1acf0*/  MOV R90, R125 ;  /* 0x0000007d005a7202 */ /* 0x000fca0000000f00 */
[----:B------:R-:W-:Y:S01]  /*1ad00*/  MUFU.EX2 R188, R134 ;  /* 0x0000008600bc7308 */ /* 0x000fe20000000800 */
[----:B------:R-:W-:Y:S01]  /*1ad10*/  MOV R191, R126 ;  /* 0x0000007e00bf7202 */ /* 0x000fe20000000f00 */
[----:B------:R-:W-:Y:S01]  /*1ad20*/  HMMA.16816.F32 R112, R4, R14, R72 ;  /* 0x0000000e0470723c */ /* 0x000fe20000001848 */
[----:B------:R-:W-:-:S05]  /*1ad30*/  MOV R146, R131 ;  /* 0x0000008300927202 */ /* 0x000fca0000000f00 */
[----:B------:R-:W-:Y:S01]  /*1ad40*/  MUFU.EX2 R136, R132 ;  /* 0x0000008400887308 */ /* 0x000fe20000000800 */
[----:B------:R-:W-:Y:S01]  /*1ad50*/  MOV R251, R124 ;  /* 0x0000007c00fb7202 */ /* 0x000fe20000000f00 */
[C---:B------:R-:W-:Y:S06]  /*1ad60*/  HMMA.16816.F32 R128, R4.reuse, R16, R96 ;  /* 0x000000100480723c */ /* 0x040fec0000001860 */
[----:B------:R-:W4:Y:S02]  /*1ad70*/  MUFU.EX2 R141, R123 ;  /* 0x0000007b008d7308 */ /* 0x000f240000000800 */
[C---:B------:R-:W-:Y:S06]  /*1ad80*/  HMMA.16816.F32 R124, R4.reuse, R18, R84 ;  /* 0x00000012047c723c */ /* 0x040fec0000001854 */
[----:B------:R-:W1:Y:S02]  /*1ad90*/  MUFU.EX2 R142, R122 ;  /* 0x0000007a008e7308 */ /* 0x000e640000000800 */
[----:B--2---:R-:W-:Y:S01]  /*1ada0*/  HMMA.16816.F32 R108, R4, R8, R68 ;  /* 0x00000008046c723c */ /* 0x004fe20000001844 */
[----:B------:R-:W-:Y:S01]  /*1adb0*/  FADD.FTZ R0, R195, R0 ;  /* 0x00000000c3007221 */ /* 0x000fe20000010000 */
[----:B---3--:R-:W-:-:S06]  /*1adc0*/  MOV R195, R89 ;  /* 0x0000005900c37202 */ /* 0x008fcc0000000f00 */
[C---:B------:R-:W-:Y:S08]  /*1add0*/  HMMA.16816.F32 R104, R4.reuse, R10, R64 ;  /* 0x0000000a0468723c */ /* 0x040ff00000001840 */
[C---:B------:R-:W-:Y:S08]  /*1ade0*/  HMMA.16816.F32 R100, R4.reuse, R24, R60 ;  /* 0x000000180464723c */ /* 0x040ff0000000183c */
[----:B------:R-:W-:Y:S07]  /*1adf0*/  HMMA.16816.F32 R92, R4, R26, R48 ;  /* 0x0000001a045c723c */ /* 0x000fee0000001830 */
[----:B------:R-:W-:-:S04]  /*1ae00*/  FADD.FTZ R4, R198, R120 ;  /* 0x00000078c6047221 */ /* 0x000fc80000010000 */
[----:B------:R-:W-:Y:S01]  /*1ae10*/  FADD.FTZ R97, R193, R4 ;  /* 0x00000004c1617221 */ /* 0x000fe20000010000 */
[----:B------:R-:W-:Y:S02]  /*1ae20*/  MOV R193, R88 ;  /* 0x0000005800c17202 */ /* 0x000fe40000000f00 */
[----:B-1----:R-:W-:Y:S02]  /*1ae30*/  F2FP.PACK_AB R4, R143, R140 ;  /* 0x0000008c8f04723e */ /* 0x002fe400000000ff */
[----:B----4-:R-:W-:Y:S02]  /*1ae40*/  F2FP.PACK_AB R5, R141, R136 ;  /* 0x000000888d05723e */ /* 0x010fe400000000ff */
[----:B------:R-:W-:Y:S02]  /*1ae50*/  F2FP.PACK_AB R6, R193, R188 ;  /* 0x000000bcc106723e */ /* 0x000fe400000000ff */
[----:B------:R-:W-:Y:S01]  /*1ae60*/  F2FP.PACK_AB R7, R195, R142 ;  /* 0x0000008ec307723e */ /* 0x000fe200000000ff */
[----:B------:R-:W-:-:S02]  /*1ae70*/  FADD.FTZ R3, R199, R3 ;  /* 0x00000003c7037221 */ /* 0x000fc40000010000 */
[----:B------:R-:W-:Y:S01]  /*1ae80*/  FADD.FTZ R2, R191, R2 ;  /* 0x00000002bf027221 */ /* 0x000fe20000010000 */
[----:B------:R-:W-:Y:S01]  /*1ae90*/  MOV R191, R90 ;  /* 0x0000005a00bf7202 */ /* 0x000fe20000000f00 */
[----:B------:R-:W-:Y:S02]  /*1aea0*/  FADD.FTZ R96, R91, R3 ;  /* 0x000000035b607221 */ /* 0x000fe40000010000 */
        /* <DEDUP_REMOVED lines=11> */
[----:B------:R-:W-:Y:S01]  /*1af60*/  FADD.FTZ R3, R144, R2 ;  /* 0x0000000290037221 */ /* 0x000fe20000010000 */
[----:B------:R-:W-:Y:S01]  /*1af70*/  MOV R39, R145 ;  /* 0x0000009100277202 */ /* 0x000fe20000000f00 */
[----:B------:R-:W-:-:S05]  /*1af80*/  IMAD.MOV.U32 R98, RZ, RZ, R191 ;  /* 0x000000ffff627224 */ /* 0x000fca00078e00bf */
[----:B------:R-:W-:Y:S08]  /*1af90*/  MUFU.EX2 R199, R138 ;  /* 0x0000008a00c77308 */ /* 0x000ff00000000800 */
[----:B------:R-:W1:Y:S08]  /*1afa0*/  MUFU.EX2 R196, R137 ;  /* 0x0000008900c47308 */ /* 0x000e700000000800 */
[----:B------:R-:W-:Y:S08]  /*1afb0*/  MUFU.EX2 R144, R150 ;  /* 0x0000009600907308 */ /* 0x000ff00000000800 */
[----:B------:R4:W-:Y:S08]  /*1afc0*/  MUFU.EX2 R198, R139 ;  /* 0x0000008b00c67308 */ /* 0x0009f00000000800 */
[----:B------:R-:W1:Y:S08]  /*1afd0*/  MUFU.EX2 R191, R149 ;  /* 0x0000009500bf7308 */ /* 0x000e700000000800 */
[----:B------:R-:W-:Y:S08]  /*1afe0*/  MUFU.EX2 R151, R151 ;  /* 0x0000009700977308 */ /* 0x000ff00000000800 */
[----:B------:R-:W1:Y:S01]  /*1aff0*/  MUFU.EX2 R145, R152 ;  /* 0x0000009800917308 */ /* 0x000e620000000800 */
[----:B----4-:R-:W-:Y:S01]  /*1b000*/  MOV R139, R48 ;  /* 0x00000030008b7202 */ /* 0x010fe20000000f00 */
[----:B------:R-:W-:Y:S01]  /*1b010*/  FADD.FTZ R2, R194, R0 ;  /* 0x00000000c2027221 */ /* 0x000fe20000010000 */
[----:B------:R-:W-:Y:S01]  /*1b020*/  MOV R194, R76 ;  /* 0x0000004c00c27202 */ /* 0x000fe20000000f00 */
[----:B------:R-:W-:Y:S01]  /*1b030*/  HMMA.16816.F32 R44, R4, R26, R44 ;  /* 0x0000001a042c723c */ /* 0x000fe2000000182c */
[----:B------:R-:W-:-:S02]  /*1b040*/  MOV R138, R77 ;  /* 0x0000004d008a7202 */ /* 0x000fc40000000f00 */
[----:B------:R-:W-:Y:S02]  /*1b050*/  MOV R137, R78 ;  /* 0x0000004e00897202 */ /* 0x000fe40000000f00 */
[----:B------:R-:W-:-:S03]  /*1b060*/  MOV R148, R79 ;  /* 0x0000004f00947202 */ /* 0x000fc60000000f00 */
[----:B------:R-:W-:Y:S01]  /*1b070*/  HMMA.16816.F32 R76, R4, R24, R28 ;  /* 0x00000018044c723c */ /* 0x000fe2000000181c */
[----:B------:R-:W4:Y:S01]  /*1b080*/  MUFU.EX2 R0, R167 ;  /* 0x000000a700007308 */ /* 0x000f220000000800 */
[----:B------:R-:W-:Y:S01]  /*1b090*/  MOV R99, R190 ;  /* 0x000000be00637202 */ /* 0x000fe20000000f00 */
[----:B------:R-:W-:Y:S04]  /*1b0a0*/  LDSM.16.MT88.4 R24, [R216+0xa800] ;  /* 0x00a80000d818783b */ /* 0x000fe80000004200 */
[----:B-1----:R-:W-:Y:S01]  /*1b0b0*/  F2FP.PACK_AB R4, R196, R199 ;  /* 0x000000c7c404723e */ /* 0x002fe200000000ff */
[----:B------:R-:W-:Y:S01]  /*1b0c0*/  LDSM.16.MT88.4 R28, [R215+0xa800] ;  /* 0x00a80000d71c783b */ /* 0x000fe20000004200 */
[----:B------:R-:W-:Y:S02]  /*1b0d0*/  F2FP.PACK_AB R5, R191, R198 ;  /* 0x000000c6bf05723e */ /* 0x000fe400000000ff */
[----:B------:R-:W-:-:S02]  /*1b0e0*/  F2FP.PACK_AB R6, R144, R139 ;  /* 0x0000008b9006723e */ /* 0x000fc400000000ff */
[----:B------:R-:W-:Y:S01]  /*1b0f0*/  F2FP.PACK_AB R7, R145, R151 ;  /* 0x000000979107723e */ /* 0x000fe200000000ff */
[----:B------:R-:W-:Y:S06]  /*1b100*/  MUFU.EX2 R197, R166 ;  /* 0x000000a600c57308 */ /* 0x000fec0000000800 */
[C---:B------:R-:W-:Y:S02]  /*1b110*/  HMMA.16816.F32 R72, R4.reuse, R12, R128 ;  /* 0x0000000c0448723c */ /* 0x040fe40000001880 */
[----:B------:R-:W-:Y:S06]  /*1b120*/  MUFU.EX2 R190, R165 ;  /* 0x000000a500be7308 */ /* 0x000fec0000000800 */
[C---:B------:R-:W-:Y:S02]  /*1b130*/  HMMA.16816.F32 R68, R4.reuse, R14, R124 ;  /* 0x0000000e0444723c */ /* 0x040fe4000000187c */
[----:B------:R-:W1:Y:S06]  /*1b140*/  MUFU.EX2 R164, R164 ;  /* 0x000000a400a47308 */ /* 0x000e6c0000000800 */
[C---:B--2---:R-:W-:Y:S02]  /*1b150*/  HMMA.16816.F32 R64, R4.reuse, R8, R116 ;  /* 0x000000080440723c */ /* 0x044fe40000001874 */
[----:B------:R-:W-:Y:S06]  /*1b160*/  MUFU.EX2 R159, R159 ;  /* 0x0000009f009f7308 */ /* 0x000fec0000000800 */
[C---:B------:R-:W-:Y:S02]  /*1b170*/  HMMA.16816.F32 R60, R4.reuse, R10, R112 ;  /* 0x0000000a043c723c */ /* 0x040fe40000001870 */
[----:B------:R-:W-:Y:S06]  /*1b180*/  MUFU.EX2 R158, R158 ;  /* 0x0000009e009e7308 */ /* 0x000fec0000000800 */
[C---:B---3--:R-:W-:Y:S02]  /*1b190*/  HMMA.16816.F32 R56, R4.reuse, R20, R108 ;  /* 0x000000140438723c */ /* 0x048fe4000000186c */
[----:B------:R4:W-:Y:S06]  /*1b1a0*/  MUFU.EX2 R150, R157 ;  /* 0x0000009d00967308 */ /* 0x0009ec0000000800 */
[C---:B------:R-:W-:Y:S02]  /*1b1b0*/  HMMA.16816.F32 R52, R4.reuse, R22, R104 ;  /* 0x000000160434723c */ /* 0x040fe40000001868 */
[----:B------:R-:W2:Y:S06]  /*1b1c0*/  MUFU.EX2 R149, R156 ;  /* 0x0000009c00957308 */ /* 0x000eac0000000800 */
[C---:B------:R-:W-:Y:S08]  /*1b1d0*/  HMMA.16816.F32 R48, R4.reuse, R16, R100 ;  /* 0x000000100430723c */ /* 0x040ff00000001864 */
[----:B------:R-:W-:Y:S01]  /*1b1e0*/  HMMA.16816.F32 R40, R4, R18, R92 ;  /* 0x000000120428723c */ /* 0x000fe2000000185c */
[----:B------:R-:W3:Y:S01]  /*1b1f0*/  MUFU.EX2 R5, R153 ;  /* 0x0000009900057308 */ /* 0x000ee20000000800 */
[----:B----4-:R-:W-:-:S05]  /*1b200*/  IMAD.MOV.U32 R157, RZ, RZ, R0 ;  /* 0x000000ffff9d7224 */ /* 0x010fca00078e0000 */
[----:B------:R-:W-:Y:S01]  /*1b210*/  FADD.FTZ R4, R39, R96 ;  /* 0x0000006027047221 */ /* 0x000fe20000010000 */
[----:B-1----:R-:W-:-:S03]  /*1b220*/  F2FP.PACK_AB R6, R164, R190 ;  /* 0x000000bea406723e */ /* 0x002fc600000000ff */
[----:B------:R-:W-:Y:S02]  /*1b230*/  FADD.FTZ R36, R138, R4 ;  /* 0x000000048a247221 */ /* 0x000fe40000010000 */
[----:B------:R3:W-:Y:S01]  /*1b240*/  MUFU.EX2 R138, R154 ;  /* 0x0000009a008a7308 */ /* 0x0007e20000000800 */
[----:B------:R-:W-:Y:S02]  /*1b250*/  F2FP.PACK_AB R4, R197, R157 ;  /* 0x0000009dc504723e */ /* 0x000fe400000000ff */
[----:B--2---:R-:W-:Y:S02]  /*1b260*/  F2FP.PACK_AB R7, R149, R150 ;  /* 0x000000969507723e */ /* 0x004fe400000000ff */
[----:B---3--:R-:W-:Y:S02]  /*1b270*/  MOV R154, R5 ;  /* 0x00000005009a7202 */ /* 0x008fe40000000f00 */
[----:B------:R-:W-:-:S07]  /*1b280*/  F2FP.PACK_AB R5, R158, R159 ;  /* 0x0000009f9e05723e */ /* 0x000fce00000000ff */
        /* <DEDUP_REMOVED lines=8> */
[----:B------:R-:W3:Y:S01]  /*1b310*/  MUFU.EX2 R37, R160 ;  /* 0x000000a000257308 */ /* 0x000ee20000000800 */
[----:B------:R-:W-:-:S02]  /*1b320*/  FADD.FTZ R2, R137, R2 ;  /* 0x0000000289027221 */ /* 0x000fc40000010000 */
[----:B------:R-:W-:Y:S01]  /*1b330*/  FADD.FTZ R3, R194, R3 ;  /* 0x00000003c2037221 */ /* 0x000fe20000010000 */
[----:B------:R-:W-:Y:S02]  /*1b340*/  MOV R194, R179 ;  /* 0x000000b300c27202 */ /* 0x000fe40000000f00 */
[----:B------:R-:W-:Y:S02]  /*1b350*/  MOV R179, R251 ;  /* 0x000000fb00b37202 */ /* 0x000fe40000000f00 */
[----:B------:R-:W-:Y:S08]  /*1b360*/  MUFU.EX2 R156, R162 ;  /* 0x000000a2009c7308 */ /* 0x000ff00000000800 */
[----:B------:R-:W-:Y:S08]  /*1b370*/  MUFU.EX2 R155, R155 ;  /* 0x0000009b009b7308 */ /* 0x000ff00000000800 */
[----:B------:R-:W4:Y:S08]  /*1b380*/  MUFU.EX2 R137, R161 ;  /* 0x000000a100897308 */ /* 0x000f300000000800 */
[----:B------:R-:W-:Y:S08]  /*1b390*/  MUFU.EX2 R148, R163 ;  /* 0x000000a300947308 */ /* 0x000ff00000000800 */
[----:B------:R-:W1:Y:S01]  /*1b3a0*/  MUFU.EX2 R251, R168 ;  /* 0x000000a800fb7308 */ /* 0x000e620000000800 */
[----:B------:R-:W-:Y:S01]  /*1b3b0*/  FADD.FTZ R0, R247, R97 ;  /* 0x00000061f7007221 */ /* 0x000fe20000010000 */
[----:B------:R-:W-:Y:S01]  /*1b3c0*/  MOV R39, R99 ;  /* 0x0000006300277202 */ /* 0x000fe20000000f00 */
[----:B------:R-:W-:Y:S01]  /*1b3d0*/  FADD.FTZ R2, R98, R2 ;  /* 0x0000000262027221 */ /* 0x000fe20000010000 */
[C---:B------:R-:W-:Y:S01]  /*1b3e0*/  HMMA.16816.F32 R112, R4.reuse, R22, R84 ;  /* 0x000000160470723c */ /* 0x040fe20000001854 */
[----:B------:R-:W-:Y:S01]  /*1b3f0*/  FADD.FTZ R0, R207, R0 ;  /* 0x00000000cf007221 */ /* 0x000fe20000010000 */
[----:B------:R-:W1:Y:S02]  /*1b400*/  LDSM.16.MT88.4 R20, [R213+0xb000] ;  /* 0x00b00000d514783b */ /* 0x000e640000004200 */
[----:B------:R3:W-:Y:S04]  /*1b410*/  MUFU.EX2 R247, R171 ;  /* 0x000000ab00f77308 */ /* 0x0007e80000000800 */
[C---:B------:R-:W-:Y:S04]  /*1b420*/  HMMA.16816.F32 R104, R4.reuse, R16, R76 ;  /* 0x000000100468723c */ /* 0x040fe8000000184c */
[----:B------:R-:W-:Y:S08]  /*1b430*/  MUFU.EX2 R135, R181 ;  /* 0x000000b500877308 */ /* 0x000ff00000000800 */
[----:B------:R-:W-:Y:S01]  /*1b440*/  MUFU.EX2 R134, R186 ;  /* 0x000000ba00867308 */ /* 0x000fe20000000800 */
[----:B---3--:R-:W-:Y:S01]  /*1b450*/  MOV R171, R37 ;  /* 0x0000002500ab7202 */ /* 0x008fe20000000f00 */
[----:B------:R-:W-:Y:S01]  /*1b460*/  HMMA.16816.F32 R96, R4, R18, R44 ;  /* 0x000000120460723c */ /* 0x000fe2000000182c */
[----:B------:R-:W3:Y:S05]  /*1b470*/  LDSM.16.MT88.4 R16, [R216+0xb000] ;  /* 0x00b00000d810783b */ /* 0x000eea0000004200 */
[----:B------:R-:W-:Y:S01]  /*1b480*/  MUFU.EX2 R133, R174 ;  /* 0x000000ae00857308 */ /* 0x000fe20000000800 */
[----:B------:R-:W-:-:S07]  /*1b490*/  F2FP.PACK_AB R4, R138, R154 ;  /* 0x0000009a8a04723e */ /* 0x000fce00000000ff */
[----:B------:R-:W1:Y:S01]  /*1b4a0*/  MUFU.EX2 R132, R180 ;  /* 0x000000b400847308 */ /* 0x000e620000000800 */
[----:B----4-:R-:W-:-:S07]  /*1b4b0*/  F2FP.PACK_AB R5, R137, R155 ;  /* 0x0000009b8905723e */ /* 0x010fce00000000ff */
[----:B------:R-:W-:Y:S01]  /*1b4c0*/  MUFU.EX2 R131, R182 ;  /* 0x000000b600837308 */ /* 0x000fe20000000800 */
[----:B------:R-:W-:-:S07]  /*1b4d0*/  F2FP.PACK_AB R6, R156, R171 ;  /* 0x000000ab9c06723e */ /* 0x000fce00000000ff */
[----:B------:R-:W-:Y:S01]  /*1b4e0*/  MUFU.EX2 R130, R185 ;  /* 0x000000b900827308 */ /* 0x000fe20000000800 */
[----:B-1----:R-:W-:-:S07]  /*1b4f0*/  F2FP.PACK_AB R7, R251, R148 ;  /* 0x00000094fb07723e */ /* 0x002fce00000000ff */
[----:B------:R-:W-:Y:S08]  /*1b500*/  MUFU.EX2 R129, R169 ;  /* 0x000000a900817308 */ /* 0x000ff00000000800 */
[----:B------:R-:W-:Y:S08]  /*1b510*/  MUFU.EX2 R128, R170 ;  /* 0x000000aa00807308 */ /* 0x000ff00000000800 */
[----:B------:R-:W-:Y:S08]  /*1b520*/  MUFU.EX2 R127, R173 ;  /* 0x000000ad007f7308 */ /* 0x000ff00000000800 */
[----:B------:R-:W-:Y:S08]  /*1b530*/  MUFU.EX2 R126, R184 ;  /* 0x000000b8007e7308 */ /* 0x000ff00000000800 */
[----:B------:R-:W-:Y:S08]  /*1b540*/  MUFU.EX2 R125, R172 ;  /* 0x000000ac007d7308 */ /* 0x000ff00000000800 */
[----:B------:R-:W-:Y:S01]  /*1b550*/  MUFU.EX2 R124, R183 ;  /* 0x000000b7007c7308 */ /* 0x000fe20000000800 */
[----:B------:R-:W-:Y:S01]  /*1b560*/  FADD.FTZ R3, R204, R3 ;  /* 0x00000003cc037221 */ /* 0x000fe20000010000 */
[----:B------:R-:W-:Y:S01]  /*1b570*/  MOV R153, R145 ;  /* 0x0000009100997202 */ /* 0x000fe20000000f00 */
[----:B------:R-:W-:Y:S05]  /*1b580*/  LDSM.16.MT88.4 R160, [R216+0xb800] ;  /* 0x00b80000d8a0783b */ /* 0x000fea0000004200 */
        /* <DEDUP_REMOVED lines=10> */
[----:B------:R-:W-:-:S02]  /*1b630*/  F2FP.PACK_AB R5, R132, R133 ;  /* 0x000000858405723e */ /* 0x000fc400000000ff */
[----:B------:R-:W-:Y:S01]  /*1b640*/  F2FP.PACK_AB R6, R134, R135 ;  /* 0x000000878606723e */ /* 0x000fe200000000ff */
[----:B------:R-:W-:Y:S01]  /*1b650*/  FADD.FTZ R40, R250, R4 ;  /* 0x00000004fa287221 */ /* 0x000fe20000010000 */
[----:B-1----:R-:W-:Y:S02]  /*1b660*/  F2FP.PACK_AB R4, R207, R247 ;  /* 0x000000f7cf04723e */ /* 0x002fe400000000ff */
[----:B------:R-:W-:-:S07]  /*1b670*/  F2FP.PACK_AB R7, R130, R131 ;  /* 0x000000838207723e */ /* 0x000fce00000000ff */
[C---:B------:R-:W-:Y:S08]  /*1b680*/  HMMA.16816.F32 R60, R4.reuse, R8, R92 ;  /* 0x00000008043c723c */ /* 0x040ff0000000185c */
[C---:B------:R-:W-:Y:S01]  /*1b690*/  HMMA.16816.F32 R56, R4.reuse, R10, R12 ;  /* 0x0000000a0438723c */ /* 0x040fe2000000180c */
[----:B------:R-:W1:Y:S04]  /*1b6a0*/  LDSM.16.MT88.4 R12, [R214+0xb000] ;  /* 0x00b00000d60c783b */ /* 0x000e680000004200 */
[----:B------:R-:W2:Y:S03]  /*1b6b0*/  LDSM.16.MT88.4 R8, [R215+0xb000] ;  /* 0x00b00000d708783b */ /* 0x000ea60000004200 */
[C---:B------:R-:W-:Y:S01]  /*1b6c0*/  HMMA.16816.F32 R48, R4.reuse, R24, R108 ;  /* 0x000000180430723c */ /* 0x040fe2000000186c */
[----:B------:R-:W-:Y:S08]  /*1b6d0*/  MUFU.EX2 R109, R187 ;  /* 0x000000bb006d7308 */ /* 0x000ff00000000800 */
[----:B------:R-:W4:Y:S01]  /*1b6e0*/  MUFU.EX2 R108, R192 ;  /* 0x000000c0006c7308 */ /* 0x000f220000000800 */
[----:B------:R-:W-:Y:S01]  /*1b6f0*/  IMAD.MOV.U32 R152, RZ, RZ, R39 ;  /* 0x000000ffff987224 */ /* 0x000fe200078e0027 */
[----:B------:R-:W-:Y:S01]  /*1b700*/  HMMA.16816.F32 R64, R4, R28, R104 ;  /* 0x0000001c0440723c */ /* 0x000fe20000001868 */
[----:B------:R-:W-:-:S05]  /*1b710*/  FADD.FTZ R0, R244, R0 ;  /* 0x00000000f4007221 */ /* 0x000fca0000010000 */
[----:B------:R-:W-:Y:S02]  /*1b720*/  MUFU.EX2 R95, R239 ;  /* 0x000000ef005f7308 */ /* 0x000fe40000000800 */
[C---:B------:R-:W-:Y:S06]  /*1b730*/  HMMA.16816.F32 R36, R4.reuse, R32, R116 ;  /* 0x000000200424723c */ /* 0x040fec0000001874 */
[----:B------:R-:W-:Y:S02]  /*1b740*/  MUFU.EX2 R94, R238 ;  /* 0x000000ee005e7308 */ /* 0x000fe40000000800 */
[C---:B------:R-:W-:Y:S06]  /*1b750*/  HMMA.16816.F32 R44, R4.reuse, R26, R120 ;  /* 0x0000001a042c723c */ /* 0x040fec0000001878 */
[----:B------:R-:W-:Y:S02]  /*1b760*/  MUFU.EX2 R93, R237 ;  /* 0x000000ed005d7308 */ /* 0x000fe40000000800 */
[C---:B------:R-:W-:Y:S06]  /*1b770*/  HMMA.16816.F32 R28, R4.reuse, R30, R96 ;  /* 0x0000001e041c723c */ /* 0x040fec0000001860 */
[----:B------:R-:W-:Y:S08]  /*1b780*/  MUFU.EX2 R92, R208 ;  /* 0x000000d0005c7308 */ /* 0x000ff00000000800 */
[----:B------:R-:W1:Y:S01]  /*1b790*/  MUFU.EX2 R43, R211 ;  /* 0x000000d3002b7308 */ /* 0x000e620000000800 */
[----:B------:R-:W-:Y:S01]  /*1b7a0*/  HMMA.16816.F32 R32, R4, R34, R112 ;  /* 0x000000220420723c */ /* 0x000fe20000001870 */
[----:B------:R-:W-:-:S06]  /*1b7b0*/  FADD.FTZ R0, R242, R0 ;  /* 0x00000000f2007221 */ /* 0x000fcc0000010000 */
[----:B------:R-:W-:Y:S01]  /*1b7c0*/  MUFU.EX2 R42, R249 ;  /* 0x000000f9002a7308 */ /* 0x000fe20000000800 */
[----:B------:R-:W-:Y:S01]  /*1b7d0*/  F2FP.PACK_AB R4, R128, R129 ;  /* 0x000000818004723e */ /* 0x000fe200000000ff */
[----:B------:R-:W-:Y:S01]  /*1b7e0*/  FADD.FTZ R2, R243, R2 ;  /* 0x00000002f3027221 */ /* 0x000fe20000010000 */
[----:B------:R-:W-:Y:S01]  /*1b7f0*/  F2FP.PACK_AB R5, R124, R125 ;  /* 0x0000007d7c05723e */ /* 0x000fe200000000ff */
[----:B------:R-:W-:Y:S01]  /*1b800*/  FADD.FTZ R3, R209, R3 ;  /* 0x00000003d1037221 */ /* 0x000fe20000010000 */
[----:B------:R-:W-:Y:S02]  /*1b810*/  F2FP.PACK_AB R6, R126, R127 ;  /* 0x0000007f7e06723e */ /* 0x000fe400000000ff */
[----:B------:R-:W-:Y:S01]  /*1b820*/  MOV R181, R194 ;  /* 0x000000c200b57202 */ /* 0x000fe20000000f00 */
[----:B------:R-:W1:Y:S01]  /*1b830*/  MUFU.EX2 R96, R240 ;  /* 0x000000f000607308 */ /* 0x000e620000000800 */
[----:B----4-:R-:W-:-:S07]  /*1b840*/  F2FP.PACK_AB R7, R108, R109 ;  /* 0x0000006d6c07723e */ /* 0x010fce00000000ff */
[----:B------:R-:W4:Y:S01]  /*1b850*/  MUFU.EX2 R41, R236 ;  /* 0x000000ec00297308 */ /* 0x000f220000000800 */
[C---:B------:R-:W-:Y:S01]  /*1b860*/  HMMA.16816.F32 R100, R4.reuse, R20, R100 ;  /* 0x000000140464723c */ /* 0x040fe20000001864 */
[----:B------:R-:W-:Y:S01]  /*1b870*/  FADD.FTZ R0, R235, R0 ;  /* 0x00000000eb007221 */ /* 0x000fe20000010000 */
[----:B------:R-:W-:Y:S01]  /*1b880*/  MOV R168, R152 ;  /* 0x0000009800a87202 */ /* 0x000fe20000000f00 */
[----:B------:R-:W-:Y:S01]  /*1b890*/  FADD.FTZ R2, R241, R2 ;  /* 0x00000002f1027221 */ /* 0x000fe20000010000 */
[----:B------:R-:W-:Y:S02]  /*1b8a0*/  MOV R167, R177 ;  /* 0x000000b100a77202 */ /* 0x000fe40000000f00 */
[----:B------:R-:W-:Y:S01]  /*1b8b0*/  MOV R182, R193 ;  /* 0x000000c100b67202 */ /* 0x000fe20000000f00 */
[----:B------:R-:W-:Y:S01]  /*1b8c0*/  IMAD.MOV.U32 R174, RZ, RZ, R171 ;  /* 0x000000ffffae7224 */ /* 0x000fe200078e00ab */
[----:B------:R-:W-:Y:S01]  /*1b8d0*/  HMMA.16816.F32 R88, R4, R22, R88 ;  /* 0x000000160458723c */ /* 0x000fe20000001858 */
[----:B------:R-:W-:Y:S01]  /*1b8e0*/  FADD.FTZ R24, R230, R0 ;  /* 0x00000000e6187221 */ /* 0x000fe20000010000 */
[----:B------:R-:W-:-:S02]  /*1b8f0*/  MOV R111, R153 ;  /* 0x00000099006f7202 */ /* 0x000fc40000000f00 */
[----:B------:R-:W-:Y:S02]  /*1b900*/  MOV R180, R195 ;  /* 0x000000c300b47202 */ /* 0x000fe40000000f00 */
[----:B------:R-:W-:Y:S01]  /*1b910*/  MOV R165, R144 ;  /* 0x0000009000a57202 */ /* 0x000fe20000000f00 */
[----:B------:R-:W-:Y:S01]  /*1b920*/  IMAD.MOV.U32 R172, RZ, RZ, R149 ;  /* 0x000000ffffac7224 */ /* 0x000fe200078e0095 */
[C---:B---3--:R-:W-:Y:S01]  /*1b930*/  HMMA.16816.F32 R84, R4.reuse, R16, R84 ;  /* 0x000000100454723c */ /* 0x048fe20000001854 */
[----:B------:R-:W-:Y:S01]  /*1b940*/  MOV R250, R139 ;  /* 0x0000008b00fa7202 */ /* 0x000fe20000000f00 */
[----:B------:R-:W-:Y:S01]  /*1b950*/  IMAD.MOV.U32 R173, RZ, RZ, R138 ;  /* 0x000000ffffad7224 */ /* 0x000fe200078e008a */
[----:B------:R-:W-:Y:S01]  /*1b960*/  MOV R204, R150 ;  /* 0x0000009600cc7202 */ /* 0x000fe20000000f00 */
[----:B------:R3:W5:Y:S04]  /*1b970*/  LDL.LU R244, [R1+0x164] ;  /* 0x0001640001f47983 */ /* 0x0007680000300800 */
[C---:B------:R-:W-:Y:S08]  /*1b980*/  HMMA.16816.F32 R80, R4.reuse, R18, R80 ;  /* 0x000000120450723c */ /* 0x040ff00000001850 */
[C---:B-1----:R-:W-:Y:S08]  /*1b990*/  HMMA.16816.F32 R76, R4.reuse, R12, R76 ;  /* 0x0000000c044c723c */ /* 0x042ff0000000184c */
[C---:B------:R-:W-:Y:S08]  /*1b9a0*/  HMMA.16816.F32 R72, R4.reuse, R14, R72 ;  /* 0x0000000e0448723c */ /* 0x040ff00000001848 */
[C---:B--2---:R-:W-:Y:S08]  /*1b9b0*/  HMMA.16816.F32 R68, R4.reuse, R8, R68 ;  /* 0x000000080444723c */ /* 0x044ff00000001844 */
[----:B------:R-:W-:Y:S01]  /*1b9c0*/  HMMA.16816.F32 R52, R4, R10, R52 ;  /* 0x0000000a0434723c */ /* 0x000fe20000001834 */
[----:B------:R-:W-:Y:S01]  /*1b9d0*/  FADD.FTZ R3, R233, R3 ;  /* 0x00000003e9037221 */ /* 0x000fe20000010000 */
[----:B------:R-:W-:Y:S01]  /*1b9e0*/  MOV R194, R147 ;  /* 0x0000009300c27202 */ /* 0x000fe20000000f00 */
[----:B------:R-:W-:-:S02]  /*1b9f0*/  IMAD.MOV.U32 R152, RZ, RZ, R178 ;  /* 0x000000ffff987224 */ /* 0x000fc400078e00b2 */
[----:B------:R-:W-:Y:S01]  /*1ba00*/  FADD.FTZ R2, R231, R2 ;  /* 0x00000002e7027221 */ /* 0x000fe20000010000 */
[----:B------:R-:W-:Y:S01]  /*1ba10*/  MOV R123, R168 ;  /* 0x000000a8007b7202 */ /* 0x000fe20000000f00 */
[----:B------:R-:W-:Y:S01]  /*1ba20*/  FADD.FTZ R4, R234, R40 ;  /* 0x00000028ea047221 */ /* 0x000fe20000010000 */
[----:B------:R-:W-:Y:S02]  /*1ba30*/  F2FP.PACK_AB R5, R43, R92 ;  /* 0x0000005c2b05723e */ /* 0x000fe400000000ff */
[----:B------:R-:W-:Y:S01]  /*1ba40*/  MOV R175, R176 ;  /* 0x000000b000af7202 */ /* 0x000fe20000000f00 */
[----:B------:R-:W-:Y:S01]  /*1ba50*/  FADD.FTZ R0, R229, R4 ;  /* 0x00000004e5007221 */ /* 0x000fe20000010000 */
[----:B------:R-:W-:Y:S02]  /*1ba60*/  F2FP.PACK_AB R4, R95, R96 ;  /* 0x000000605f04723e */ /* 0x000fe400000000ff */
[----:B------:R-:W-:Y:S02]  /*1ba70*/  MOV R104, R159 ;  /* 0x0000009f00687202 */ /* 0x000fe40000000f00 */
        /* <DEDUP_REMOVED lines=9> */
[----:B------:R-:W-:Y:S01]  /*1bb10*/  MUFU.EX2 R27, R206 ;  /* 0x000000ce001b7308 */ /* 0x000fe20000000800 */
[----:B------:R-:W-:Y:S01]  /*1bb20*/  F2FP.PACK_AB R6, R93, R94 ;  /* 0x0000005e5d06723e */ /* 0x000fe200000000ff */
[----:B------:R3:W5:Y:S01]  /*1bb30*/  LDL.LU R243, [R1+0x160] ;  /* 0x0001600001f37983 */ /* 0x0007620000300800 */
[----:B----4-:R-:W-:Y:S01]  /*1bb40*/  F2FP.PACK_AB R7, R41, R42 ;  /* 0x0000002a2907723e */ /* 0x010fe200000000ff */
[----:B------:R-:W-:Y:S01]  /*1bb50*/  FADD.FTZ R3, R228, R3 ;  /* 0x00000003e4037221 */ /* 0x000fe20000010000 */
[----:B------:R-:W-:Y:S01]  /*1bb60*/  MOV R210, R194 ;  /* 0x000000c200d27202 */ /* 0x000fe20000000f00 */
[----:B------:R-:W-:Y:S01]  /*1bb70*/  FADD.FTZ R2, R227, R2 ;  /* 0x00000002e3027221 */ /* 0x000fe20000010000 */
[----:B------:R-:W-:-:S02]  /*1bb80*/  MOV R113, R152 ;  /* 0x0000009800717202 */ /* 0x000fc40000000f00 */
[----:B------:R-:W-:Y:S01]  /*1bb90*/  MOV R114, R167 ;  /* 0x000000a700727202 */ /* 0x000fe20000000f00 */
[C---:B------:R-:W-:Y:S01]  /*1bba0*/  HMMA.16816.F32 R60, R4.reuse, R20, R60 ;  /* 0x00000014043c723c */ /* 0x040fe2000000183c */
[----:B------:R-:W-:Y:S01]  /*1bbb0*/  FADD.FTZ R3, R136, R3 ;  /* 0x0000000388037221 */ /* 0x000fe20000010000 */
[----:B------:R-:W-:Y:S01]  /*1bbc0*/  MOV R122, R111 ;  /* 0x0000006f007a7202 */ /* 0x000fe20000000f00 */
[----:B------:R-:W-:Y:S01]  /*1bbd0*/  FADD.FTZ R2, R222, R2 ;  /* 0x00000002de027221 */ /* 0x000fe20000010000 */
[----:B------:R-:W-:Y:S02]  /*1bbe0*/  MOV R117, R250 ;  /* 0x000000fa00757202 */ /* 0x000fe40000000f00 */
[----:B------:R-:W-:Y:S01]  /*1bbf0*/  MOV R116, R204 ;  /* 0x000000cc00747202 */ /* 0x000fe20000000f00 */
[----:B------:R-:W-:Y:S01]  /*1bc00*/  IMAD.MOV.U32 R115, RZ, RZ, R123 ;  /* 0x000000ffff737224 */ /* 0x000fe200078e007b */
[C---:B------:R-:W-:Y:S01]  /*1bc10*/  HMMA.16816.F32 R56, R4.reuse, R22, R56 ;  /* 0x000000160438723c */ /* 0x040fe20000001838 */
[----:B------:R-:W-:Y:S01]  /*1bc20*/  MOV R111, R210 ;  /* 0x000000d2006f7202 */ /* 0x000fe20000000f00 */
[----:B------:R-:W-:Y:S01]  /*1bc30*/  IMAD.MOV.U32 R250, RZ, RZ, R182 ;  /* 0x000000fffffa7224 */ /* 0x000fe200078e00b6 */
[----:B------:R-:W-:Y:S01]  /*1bc40*/  MOV R98, R175 ;  /* 0x000000af00627202 */ /* 0x000fe20000000f00 */
[----:B------:R-:W1:Y:S04]  /*1bc50*/  LDSM.16.MT88.4 R144, [R213+0xb800] ;  /* 0x00b80000d590783b */ /* 0x000e680000004200 */
[C---:B------:R-:W-:Y:S01]  /*1bc60*/  HMMA.16816.F32 R48, R4.reuse, R16, R48 ;  /* 0x000000100430723c */ /* 0x040fe20000001830 */
[----:B------:R-:W-:Y:S01]  /*1bc70*/  MOV R204, R180 ;  /* 0x000000b400cc7202 */ /* 0x000fe20000000f00 */
[----:B------:R-:W-:Y:S01]  /*1bc80*/  MUFU.EX2 R26, R248 ;  /* 0x000000f8001a7308 */ /* 0x000fe20000000800 */
[----:B------:R-:W-:Y:S01]  /*1bc90*/  MOV R99, R157 ;  /* 0x0000009d00637202 */ /* 0x000fe20000000f00 */
[----:B------:R3:W5:Y:S04]  /*1bca0*/  LDL.LU R242, [R1+0x15c] ;  /* 0x00015c0001f27983 */ /* 0x0007680000300800 */
[----:B------:R-:W-:Y:S01]  /*1bcb0*/  HMMA.16816.F32 R44, R4, R18, R44 ;  /* 0x00000012042c723c */ /* 0x000fe2000000182c */
[----:B------:R-:W-:-:S07]  /*1bcc0*/  MOV R210, R174 ;  /* 0x000000ae00d27202 */ /* 0x000fce0000000f00 */
[----:B------:R-:W-:Y:S01]  /*1bcd0*/  HMMA.16816.F32 R36, R4, R12, R36 ;  /* 0x0000000c0424723c */ /* 0x000fe20000001824 */
[----:B------:R-:W-:-:S07]  /*1bce0*/  MOV R174, R181 ;  /* 0x000000b500ae7202 */ /* 0x000fce0000000f00 */
[----:B------:R-:W-:Y:S01]  /*1bcf0*/  HMMA.16816.F32 R32, R4, R14, R32 ;  /* 0x0000000e0420723c */ /* 0x000fe20000001820 */
[----:B------:R-:W-:-:S07]  /*1bd00*/  FADD.FTZ R3, R141, R3 ;  /* 0x000000038d037221 */ /* 0x000fce0000010000 */
[C---:B------:R-:W-:Y:S08]  /*1bd10*/  HMMA.16816.F32 R64, R4.reuse, R8, R64 ;  /* 0x000000080440723c */ /* 0x040ff00000001840 */
[----:B------:R-:W-:Y:S01]  /*1bd20*/  HMMA.16816.F32 R28, R4, R10, R28 ;  /* 0x0000000a041c723c */ /* 0x000fe2000000181c */
[----:B------:R-:W-:Y:S01]  /*1bd30*/  FADD.FTZ R2, R114, R2 ;  /* 0x0000000272027221 */ /* 0x000fe20000010000 */
[----:B------:R-:W-:Y:S01]  /*1bd40*/  MOV R249, R111 ;  /* 0x0000006f00f97202 */ /* 0x000fe20000000f00 */
[----:B------:R-:W-:Y:S04]  /*1bd50*/  LDSM.16.MT88.4 R12, [R215+0xb800] ;  /* 0x00b80000d70c783b */ /* 0x000fe80000004200 */
        /* <DEDUP_REMOVED lines=22> */
[----:B------:R-:W-:Y:S01]  /*1bec0*/  FADD.FTZ R5, R97, R5 ;  /* 0x0000000561057221 */ /* 0x000fe20000010000 */
[----:B------:R-:W-:Y:S01]  /*1bed0*/  MOV R114, R191 ;  /* 0x000000bf00727202 */ /* 0x000fe20000000f00 */
[----:B------:R-:W-:Y:S01]  /*1bee0*/  FADD.FTZ R4, R98, R0 ;  /* 0x0000000062047221 */ /* 0x000fe20000010000 */
[----:B------:R-:W-:Y:S01]  /*1bef0*/  MOV R115, R190 ;  /* 0x000000be00737202 */ /* 0x000fe20000000f00 */
[----:B------:R-:W-:Y:S01]  /*1bf00*/  FADD.FTZ R6, R99, R3 ;  /* 0x0000000363067221 */ /* 0x000fe20000010000 */
[----:B------:R3:W5:Y:S01]  /*1bf10*/  LDL.LU R241, [R1+0x158] ;  /* 0x0001580001f17983 */ /* 0x0007620000300800 */
[----:B------:R-:W-:-:S02]  /*1bf20*/  FADD.FTZ R2, R104, R2 ;  /* 0x0000000268027221 */ /* 0x000fc40000010000 */
[----:B------:R-:W-:Y:S02]  /*1bf30*/  IMAD.MOV.U32 R113, RZ, RZ, R196 ;  /* 0x000000ffff717224 */ /* 0x000fe400078e00c4 */
[----:B------:R-:W-:Y:S01]  /*1bf40*/  IMAD.MOV.U32 R118, RZ, RZ, R209 ;  /* 0x000000ffff767224 */ /* 0x000fe200078e00d1 */
[----:B------:R-:W-:Y:S01]  /*1bf50*/  MOV R121, R183 ;  /* 0x000000b700797202 */ /* 0x000fe20000000f00 */
[----:B------:R-:W-:Y:S01]  /*1bf60*/  FADD.FTZ R0, R105, R5 ;  /* 0x0000000569007221 */ /* 0x000fe20000010000 */
[----:B------:R-:W-:Y:S01]  /*1bf70*/  MOV R172, R173 ;  /* 0x000000ad00ac7202 */ /* 0x000fe20000000f00 */
[----:B------:R-:W-:Y:S01]  /*1bf80*/  FADD.FTZ R3, R106, R4 ;  /* 0x000000046a037221 */ /* 0x000fe20000010000 */
[----:B------:R-:W-:Y:S01]  /*1bf90*/  MOV R250, R210 ;  /* 0x000000d200fa7202 */ /* 0x000fe20000000f00 */
[----:B------:R-:W-:Y:S01]  /*1bfa0*/  FADD.FTZ R5, R107, R6 ;  /* 0x000000066b057221 */ /* 0x000fe20000010000 */
[----:B------:R-:W2:Y:S01]  /*1bfb0*/  LDSM.16.MT88.4 R176, [R214+0xb800] ;  /* 0x00b80000d6b0783b */ /* 0x000ea20000004200 */
[----:B------:R-:W-:-:S02]  /*1bfc0*/  FADD.FTZ R4, R112, R2 ;  /* 0x0000000270047221 */ /* 0x000fc40000010000 */
        /* <DEDUP_REMOVED lines=63> */
[----:B------:R-:W-:Y:S01]  /*1c3c0*/  FADD.FTZ R0, R109, R0 ;  /* 0x000000006d007221 */ /* 0x000fe20000010000 */
[----:B------:R-:W1:Y:S01]  /*1c3d0*/  MUFU.EX2 R20, R225 ;  /* 0x000000e100147308 */ /* 0x000e620000000800 */
[----:B------:R-:W-:Y:S02]  /*1c3e0*/  FADD.FTZ R4, R93, R4 ;  /* 0x000000045d047221 */ /* 0x000fe40000010000 */
[----:B------:R-:W-:Y:S02]  /*1c3f0*/  FADD.FTZ R3, R41, R3 ;  /* 0x0000000329037221 */ /* 0x000fe40000010000 */
[----:B------:R-:W-:-:S03]  /*1c400*/  FADD.FTZ R2, R126, R2 ;  /* 0x000000027e027221 */ /* 0x000fc60000010000 */
[----:B------:R-:W2:Y:S01]  /*1c410*/  MUFU.EX2 R11, R220 ;  /* 0x000000dc000b7308 */ /* 0x000ea20000000800 */
[----:B------:R-:W-:Y:S02]  /*1c420*/  FADD.FTZ R0, R108, R0 ;  /* 0x000000006c007221 */ /* 0x000fe40000010000 */
[----:B----4-:R-:W-:-:S05]  /*1c430*/  FADD.FTZ R4, R18, R4 ;  /* 0x0000000412047221 */ /* 0x010fca0000010000 */
[----:B------:R4:W-:Y:S01]  /*1c440*/  MUFU.EX2 R23, R226 ;  /* 0x000000e200177308 */ /* 0x0009e20000000800 */
[----:B-1----:R-:W-:Y:S02]  /*1c450*/  FADD.FTZ R3, R10, R3 ;  /* 0x000000030a037221 */ /* 0x002fe40000010000 */
[----:B------:R-:W-:-:S05]  /*1c460*/  FADD.FTZ R2, R27, R2 ;  /* 0x000000021b027221 */ /* 0x000fca0000010000 */
[----:B------:R1:W-:Y:S01]  /*1c470*/  MUFU.EX2 R19, R224 ;  /* 0x000000e000137308 */ /* 0x0003e20000000800 */
[----:B------:R-:W-:-:S07]  /*1c480*/  FADD.FTZ R0, R22, R0 ;  /* 0x0000000016007221 */ /* 0x000fce0000010000 */
[----:B------:R-:W2:Y:S01]  /*1c490*/  MUFU.EX2 R7, R212 ;  /* 0x000000d400077308 */ /* 0x000ea20000000800 */
[----:B------:R-:W-:Y:S01]  /*1c4a0*/  FADD.FTZ R4, R17, R4 ;  /* 0x0000000411047221 */ /* 0x000fe20000010000 */
[----:B----4-:R3:W5:Y:S01]  /*1c4b0*/  LDL.LU R226, [R1+0x120] ;  /* 0x0001200001e27983 */ /* 0x0107620000300800 */
[----:B------:R-:W-:Y:S02]  /*1c4c0*/  FADD.FTZ R3, R9, R3 ;  /* 0x0000000309037221 */ /* 0x000fe40000010000 */
[----:B------:R-:W-:Y:S01]  /*1c4d0*/  FADD.FTZ R2, R26, R2 ;  /* 0x000000021a027221 */ /* 0x000fe20000010000 */
[----:B------:R3:W5:Y:S01]  /*1c4e0*/  LDL.LU R225, [R1+0x11c] ;  /* 0x00011c0001e17983 */ /* 0x0007620000300800 */
[----:B------:R-:W-:Y:S02]  /*1c4f0*/  FADD.FTZ R0, R21, R0 ;  /* 0x0000000015007221 */ /* 0x000fe40000010000 */
[----:B------:R-:W-:Y:S01]  /*1c500*/  FADD.FTZ R4, R16, R4 ;  /* 0x0000000410047221 */ /* 0x000fe20000010000 */
[----:B-1----:R3:W5:Y:S01]  /*1c510*/  LDL.LU R224, [R1+0x118] ;  /* 0x0001180001e07983 */ /* 0x0027620000300800 */
[----:B------:R-:W-:-:S02]  /*1c520*/  FADD.FTZ R3, R8, R3 ;  /* 0x0000000308037221 */ /* 0x000fc40000010000 */
[----:B------:R-:W-:Y:S01]  /*1c530*/  FADD.FTZ R2, R25, R2 ;  /* 0x0000000219027221 */ /* 0x000fe20000010000 */
[----:B------:R3:W5:Y:S01]  /*1c540*/  LDL.LU R223, [R1+0x114] ;  /* 0x0001140001df7983 */ /* 0x0007620000300800 */
[----:B------:R-:W-:-:S03]  /*1c550*/  FADD.FTZ R0, R20, R0 ;  /* 0x0000000014007221 */ /* 0x000fc60000010000 */
[----:B------:R3:W5:Y:S01]  /*1c560*/  LDL.LU R222, [R1+0x110] ;  /* 0x0001100001de7983 */ /* 0x0007620000300800 */
[----:B--2---:R-:W-:Y:S01]  /*1c570*/  FADD.FTZ R4, R11, R4 ;  /* 0x000000040b047221 */ /* 0x004fe20000010000 */
[----:B------:R-:W-:Y:S02]  /*1c580*/  F2FP.PACK_AB R192, R26, R27 ;  /* 0x0000001b1ac0723e */ /* 0x000fe400000000ff */
[----:B------:R3:W5:Y:S01]  /*1c590*/  LDL.LU R221, [R1+0x10c] ;  /* 0x00010c0001dd7983 */ /* 0x0007620000300800 */
[----:B------:R-:W-:Y:S01]  /*1c5a0*/  F2FP.PACK_AB R193, R21, R22 ;  /* 0x0000001615c1723e */ /* 0x000fe200000000ff */
[----:B------:R-:W-:Y:S01]  /*1c5b0*/  FADD.FTZ R3, R7, R3 ;  /* 0x0000000307037221 */ /* 0x000fe20000010000 */
        /* <DEDUP_REMOVED lines=11> */
[----:B------:R3:W5:Y:S04]  /*1c670*/  LDL.LU R217, [R1+0xfc] ;  /* 0x0000fc0001d97983 */ /* 0x0007680000300800 */
        /* <DEDUP_REMOVED lines=25> */
.L_x_927:
[----:B-1-3--:R-:W-:-:S06]  /*1c810*/  UISETP.GT.AND UP0, UPT, UR9, UR8, UPT ;  /* 0x000000080900728c */ /* 0x00afcc000bf04270 */
        /* <DEDUP_REMOVED lines=47> */
.L_x_934:
        /* <DEDUP_REMOVED lines=11> */
[----:B------:R-:W-:Y:S02]  /*1cbc0*/  UIADD3 UR9, UR57, UR9, URZ ;  /* 0x0000000939097290 */ /* 0x000fe4000fffe03f */
[----:B--2---:R-:W-:Y:S04]  /*1cbd0*/  LEA R0, P0, R0, R2, 0x7 ;  /* 0x0000000200007211 */ /* 0x004fe800078038ff */
[----:B------:R-:W-:Y:S01]  /*1cbe0*/  IMAD.U32 R2, RZ, RZ, UR9 ;  /* 0x00000009ff027e24 */ /* 0x000fe2000f8e00ff */
[----:B------:R-:W-:Y:S04]  /*1cbf0*/  @!P4 IADD3 R3, P2, R0, UR27, RZ ;  /* 0x0000001b0003cc10 */ /* 0x000fe8000ff5e0ff */
[----:B---3--:R-:W-:Y:S02]  /*1cc00*/  LEA.HI.X R2, R4, R7, R2, 0x7, P0 ;  /* 0x0000000704027211 */ /* 0x008fe400000f3c02 */
[C---:B------:R-:W-:Y:S02]  /*1cc10*/  @!P4 LEA R4, P1, R0.reuse, c[0x0][0x168], 0x1 ;  /* 0x00005a000004ca11 */ /* 0x040fe400078208ff */
[C---:B------:R-:W-:Y:S02]  /*1cc20*/  @!P4 LEA R6, P0, R3.reuse, c[0x0][0x168], 0x1 ;  /* 0x00005a000306ca11 */ /* 0x040fe400078008ff */
[----:B------:R-:W-:Y:S02]  /*1cc30*/  @!P4 LEA.HI.X R5, R0, c[0x0][0x16c], R2, 0x1, P1 ;  /* 0x00005b000005ca11 */ /* 0x000fe400008f0c02 */
[----:B------:R-:W-:Y:S02]  /*1cc40*/  @!P4 IADD3.X R7, R2, UR26, RZ, P2, !PT ;  /* 0x0000001a0207cc10 */ /* 0x000fe400097fe4ff */
[C---:B------:R-:W-:Y:S01]  /*1cc50*/  @!P4 IADD3 R8, P1, R0.reuse, UR44, RZ ;  /* 0x0000002c0008cc10 */ /* 0x040fe2000ff3e0ff */
[----:B------:R-:W-:Y:S01]  /*1cc60*/  @!PT LDS RZ, [RZ] ;  /* 0x00000000fffff984 */ /* 0x000fe20000000800 */
[----:B------:R-:W-:Y:S01]  /*1cc70*/  @!PT LDS RZ, [RZ] ;  /* 0x00000000fffff984 */ /* 0x000fe20000000800 */
[----:B------:R-:W-:Y:S01]  /*1cc80*/  @!PT LDS RZ, [RZ] ;  /* 0x00000000fffff984 */ /* 0x000fe20000000800 */
[----:B------:R2:W-:Y:S01]  /*1cc90*/  @!P4 LDGSTS.E.BYPASS.LTC128B.128 [R246+0x4000], [R4.64] ;  /* 0x0400000004f6cfae */ /* 0x0005e2000b901d74 */
[----:B------:R-:W-:Y:S02]  /*1cca0*/  @!P4 LEA.HI.X R7, R3, c[0x0][0x16c], R7, 0x1, P0 ;  /* 0x00005b000307ca11 */ /* 0x000fe400000f0c07 */
[----:B------:R-:W-:Y:S01]  /*1ccb0*/  @!P4 IADD3 R3, P3, R0, UR19, RZ ;  /* 0x000000130003cc10 */ /* 0x000fe2000ff7e0ff */
[----:B------:R1:W-:Y:S01]  /*1ccc0*/  @P4 STS.128 [R246+0x4800], RZ ;  /* 0x004800fff6004388 */ /* 0x0003e20000000c00 */
[----:B------:R-:W-:Y:S02]  /*1ccd0*/  @!P4 LEA R12, P0, R8, c[0x0][0x168], 0x1 ;  /* 0x00005a00080cca11 */ /* 0x000fe400078008ff */
[----:B------:R-:W-:Y:S01]  /*1cce0*/  @!P4 IADD3.X R9, R2, UR20, RZ, P1, !PT ;  /* 0x000000140209cc10 */ /* 0x000fe20008ffe4ff */
[----:B------:R-:W-:Y:S01]  /*1ccf0*/  @!PT LDS RZ, [RZ] ;  /* 0x00000000fffff984 */ /* 0x000fe20000000800 */
[----:B------:R-:W-:Y:S01]  /*1cd00*/  @!PT LDS RZ, [RZ] ;  /* 0x00000000fffff984 */ /* 0x000fe20000000800 */
[----:B------:R-:W-:Y:S01]  /*1cd10*/  @!PT LDS RZ, [RZ] ;  /* 0x00000000fffff984 */ /* 0x000fe20000000800 */
[----:B------:R3:W-:Y:S03]  /*1cd20*/  @!P4 LDGSTS.E.BYPASS.LTC128B.128 [R246+0x4800], [R6.64] ;  /* 0x0480000006f6cfae */ /* 0x0007e6000b901d74 */
[----:B------:R-:W-:Y:S01]  /*1cd30*/  @!P4 LEA.HI.X R13, R8, c[0x0][0x16c], R9, 0x1, P0 ;  /* 0x00005b00080dca11 */ /* 0x000fe200000f0c09 */
[----:B------:R1:W-:Y:S01]  /*1cd40*/  @P4 STS.128 [R246+0x5000], RZ ;  /* 0x005000fff6004388 */ /* 0x0003e20000000c00 */
        /* <DEDUP_REMOVED lines=50> */
.L_x_932:
        /* <DEDUP_REMOVED lines=23> */
[----:B------:R-:W-:Y:S02]  /*1d1e0*/  @!P4 IADD3 R7, P2, R2, UR14, RZ ;  /* 0x0000000e0207cc10 */ /* 0x000fe4000ff5e0ff */
[----:B------:R-:W-:Y:S01]  /*1d1f0*/  @!P4 IADD3.X R6, R0, UR10, RZ, P1, !PT ;  /* 0x0000000a0006cc10 */ /* 0x000fe20008ffe4ff */
[----:B------:R-:W-:Y:S01]  /*1d200*/  @P4 STS.128 [R246+0x8800], RZ ;  /* 0x008800fff6004388 */ /* 0x000fe20000000c00 */
[C---:B------:R-:W-:Y:S02]  /*1d210*/  @!P4 IADD3 R5, P0, R2.reuse, UR54, RZ ;  /* 0x000000360205cc10 */ /* 0x040fe4000ff1e0ff */
[----:B------:R-:W-:Y:S02]  /*1d220*/  @!P4 IADD3 R18, P6, R2, UR50, RZ ;  /* 0x000000320212cc10 */ /* 0x000fe4000ffde0ff */
[C---:B------:R-:W-:Y:S02]  /*1d230*/  @!P4 LEA R10, P1, R5.reuse, c[0x0][0x170], 0x1 ;  /* 0x00005c00050aca11 */ /* 0x040fe400078208ff */
        /* <DEDUP_REMOVED lines=18> */
[C---:B------:R-:W-:Y:S02]  /*1d360*/  @!P4 LEA R8, P3, R7.reuse, c[0x0][0x170], 0x1 ;  /* 0x00005c000708ca11 */ /* 0x040fe400078608ff */
[----:B------:R-:W-:Y:S02]  /*1d370*/  @!P4 IADD3 R19, P5, R2, UR48, RZ ;  /* 0x000000300213cc10 */ /* 0x000fe4000ffbe0ff */
[----:B------:R-:W-:Y:S02]  /*1d380*/  @!P4 LEA.HI.X R9, R7, c[0x0][0x174], R5, 0x1, P3 ;  /* 0x00005d000709ca11 */ /* 0x000fe400018f0c05 */
[----:B------:R-:W-:Y:S01]  /*1d390*/  @!P4 LEA.HI.X R7, R18, c[0x0][0x174], R20, 0x1, P2 ;  /* 0x00005d001207ca11 */ /* 0x000fe200010f0c14 */
[----:B------:R-:W-:Y:S01]  /*1d3a0*/  @P4 STS.128 [R246+0x9800], RZ ;  /* 0x009800fff6004388 */ /* 0x000fe20000000c00 */
[C---:B------:R-:W-:Y:S02]  /*1d3b0*/  @!P4 LEA R4, P1, R19.reuse, c[0x0][0x170], 0x1 ;  /* 0x00005c001304ca11 */ /* 0x040fe400078208ff */
[----:B------:R-:W-:Y:S02]  /*1d3c0*/  @!P4 IADD3.X R21, R0, UR16, RZ, P5, !PT ;  /* 0x000000100015cc10 */ /* 0x000fe4000affe4ff */
[----:B------:R-:W-:Y:S02]  /*1d3d0*/  @!P4 IADD3 R3, P0, R2, UR46, RZ ;  /* 0x0000002e0203cc10 */ /* 0x000fe4000ff1e0ff */
[----:B------:R-:W-:Y:S01]  /*1d3e0*/  @!P4 LEA.HI.X R5, R19, c[0x0][0x174], R21, 0x1, P1 ;  /* 0x00005d001305ca11 */ /* 0x000fe200008f0c15 */
[----:B------:R-:W-:Y:S01]  /*1d3f0*/  @!PT LDS RZ, [RZ] ;  /* 0x00000000fffff984 */ /* 0x000fe20000000800 */
[----:B------:R-:W-:Y:S01]  /*1d400*/  @!PT LDS RZ, [RZ] ;  /* 0x00000000fffff984 */ /* 0x000fe20000000800 */
[----:B------:R-:W-:Y:S01]  /*1d410*/  @!PT LDS RZ, [RZ] ;  /* 0x00000000fffff984 */ /* 0x000fe20000000800 */
[----:B------:R3:W-:Y:S01]  /*1d420*/  @!P4 LDGSTS.E.BYPASS.LTC128B.128 [R246+0x9800], [R10.64] ;  /* 0x098000000af6cfae */ /* 0x0007e2000b901d74 */
[----:B------:R-:W-:Y:S02]  /*1d430*/  @!P4 IADD3.X R0, R0, UR17, RZ, P0, !PT ;  /* 0x000000110000cc10 */ /* 0x000fe400087fe4ff */
        /* <DEDUP_REMOVED lines=24> */
[----:B--2---:R-:W4:Y:S08]  /*1d5c0*/  LDSM.16.M88.4 R16, [R212+0x4000] ;  /* 0x00400000d410783b */ /* 0x004f300000000200 */
[----:B------:R-:W3:Y:S08]  /*1d5d0*/  LDSM.16.M88.4 R124, [R219+0x2000] ;  /* 0x00200000db7c783b */ /* 0x000ef00000000200 */
[----:B------:R-:W2:Y:S08]  /*1d5e0*/  LDSM.16.M88.4 R32, [R212+0x4800] ;  /* 0x00480000d420783b */ /* 0x000eb00000000200 */
[----:B------:R-:W2:Y:S08]  /*1d5f0*/  LDSM.16.M88.4 R48, [R212+0x5000] ;  /* 0x00500000d430783b */ /* 0x000eb00000000200 */
[----:B------:R-:W2:Y:S01]  /*1d600*/  LDSM.16.M88.4 R64, [R212+0x5800] ;  /* 0x00580000d440783b */ /* 0x000ea20000000200 */
[-C--:B----4-:R-:W-:Y:S07]  /*1d610*/  HMMA.16816.F32 R4, R128, R16.reuse, RZ ;  /* 0x000000108004723c */ /* 0x090fee00000018ff */
[----:B------:R-:W4:Y:S01]  /*1d620*/  LDSM.16.M88.4 R80, [R212+0x6000] ;  /* 0x00600000d450783b */ /* 0x000f220000000200 */
[C---:B---3--:R-:W-:Y:S07]  /*1d630*/  HMMA.16816.F32 R8, R124.reuse, R16, RZ ;  /* 0x000000107c08723c */ /* 0x048fee00000018ff */
[----:B------:R-:W3:Y:S01]  /*1d640*/  LDSM.16.M88.4 R96, [R212+0x6800] ;  /* 0x00680000d460783b */ /* 0x000ee20000000200 */
[-C--:B-1----:R-:W-:Y:S07]  /*1d650*/  HMMA.16816.F32 R12, R124, R18.reuse, RZ ;  /* 0x000000127c0c723c */ /* 0x082fee00000018ff */
[----:B------:R-:W1:Y:S01]  /*1d660*/  LDSM.16.M88.4 R112, [R212+0x7000] ;  /* 0x00700000d470783b */ /* 0x000e620000000200 */
[C---:B------:R-:W-:Y:S07]  /*1d670*/  HMMA.16816.F32 R16, R128.reuse, R18, RZ ;  /* 0x000000128010723c */ /* 0x040fee00000018ff */
[----:B------:R-:W1:Y:S01]  /*1d680*/  LDSM.16.M88.4 R200, [R212+0x7800] ;  /* 0x00780000d4c8783b */ /* 0x000e620000000200 */
[-C--:B--2---:R-:W-:Y:S07]  /*1d690*/  HMMA.16816.F32 R20, R128, R32.reuse, RZ ;  /* 0x000000208014723c */ /* 0x084fee00000018ff */
[----:B------:R-:W-:Y:S01]  /*1d6a0*/  LDSM.16.M88.4 R204, [R222] ;  /* 0x00000000decc783b */ /* 0x000fe20000000200 */
[C---:B------:R-:W-:Y:S07]  /*1d6b0*/  HMMA.16816.F32 R24, R124.reuse, R32, RZ ;  /* 0x000000207c18723c */ /* 0x040fee00000018ff */
[----:B------:R-:W2:Y:S01]  /*1d6c0*/  LDSM.16.M88.4 R208, [R218+0x4000] ;  /* 0x00400000dad0783b */ /* 0x000ea20000000200 */
[-C--:B------:R-:W-:Y:S07]  /*1d6d0*/  HMMA.16816.F32 R28, R124, R34.reuse, RZ ;  /* 0x000000227c1c723c */ /* 0x080fee00000018ff */
[----:B------:R-:W0:Y:S01]  /*1d6e0*/  LDGDEPBAR ;  /* 0x00000000000079af */ /* 0x000e220000000000 */
        /* <DEDUP_REMOVED lines=26> */
[-C--:B--2---:R-:W-:Y:S08]  /*1d890*/  HMMA.16816.F32 R4, R204, R208.reuse, R4 ;  /* 0x000000d0cc04723c */ /* 0x084ff00000001804 */
[C---:B-1----:R-:W-:Y:S08]  /*1d8a0*/  HMMA.16816.F32 R8, R200.reuse, R208, R8 ;  /* 0x000000d0c808723c */ /* 0x042ff00000001808 */
        /* <DEDUP_REMOVED lines=38> */
[----:B------:R-:W1:Y:S08]  /*1db10*/  LDSM.16.M88.4 R204, [R223] ;  /* 0x00000000dfcc783b */ /* 0x000e700000000200 */
        /* <DEDUP_REMOVED lines=58> */
[----:B------:R-:W-:Y:S02]  /*1dec0*/  FMUL.FTZ R15, R15, c[0x0][0x2ec] ;  /* 0x0000bb000f0f7a20 */ /* 0x000fe40000410000 */
[----:B------:R-:W-:Y:S02]  /*1ded0*/  FMUL.FTZ R17, R17, c[0x0][0x2ec] ;  /* 0x0000bb0011117a20 */ /* 0x000fe40000410000 */
[----:B------:R-:W-:Y:S01]  /*1dee0*/  FMUL.FTZ R16, R16, c[0x0][0x2ec] ;  /* 0x0000bb0010107a20 */ /* 0x000fe20000410000 */
[----:B-1----:R1:W-:Y:S01]  /*1def0*/  STL [R1+0x4], R2 ;  /* 0x0000040201007387 */ /* 0x0023e20000100800 */
[----:B------:R-:W-:Y:S01]  /*1df00*/  MUFU.TANH R200, R17 ;  /* 0x0000001100c87308 */ /* 0x000fe20000002400 */
[----:B------:R-:W-:Y:S02]  /*1df10*/  FMUL.FTZ R18, R18, c[0x0][0x2ec] ;  /* 0x0000bb0012127a20 */ /* 0x000fe40000410000 */
[----:B------:R-:W-:Y:S02]  /*1df20*/  FMUL.FTZ R19, R19, c[0x0][0x2ec] ;  /* 0x0000bb0013137a20 */ /* 0x000fe40000410000 */
[----:B------:R-:W-:Y:S02]  /*1df30*/  FMUL.FTZ R8, R8, c[0x0][0x2ec] ;  /* 0x0000bb0008087a20 */ /* 0x000fe40000410000 */
[----:B------:R-:W-:Y:S01]  /*1df40*/  FMUL.FTZ R10, R10, c[0x0][0x2ec] ;  /* 0x0000bb000a0a7a20 */ /* 0x000fe20000410000 */
[----:B--2---:R2:W-:Y:S02]  /*1df50*/  STL [R1+0x14], R0 ;  /* 0x0000140001007387 */ /* 0x0045e40000100800 */
[----:B------:R-:W-:Y:S10]  /*1df60*/  MUFU.TANH R250, R18 ;  /* 0x0000001200fa7308 */ /* 0x000ff40000002400 */
[----:B------:R-:W-:Y:S10]  /*1df70*/  MUFU.TANH R249, R19 ;  /* 0x0000001300f97308 */ /* 0x000ff40000002400 */
[----:B-1----:R-:W1:Y:S10]  /*1df80*/  MUFU.TANH R2, R6 ;  /* 0x0000000600027308 */ /* 0x002e740000002400 */
[----:B--2---:R2:W3:Y:S10]  /*1df90*/  MUFU.TANH R0, R7 ;  /* 0x0000000700007308 */ /* 0x0044f40000002400 */
[----:B------:R-:W-:Y:S01]  /*1dfa0*/  MUFU.TANH R201, R8 ;  /* 0x0000000800c97308 */ /* 0x000fe20000002400 */
[----:B-1----:R1:W-:Y:S09]  /*1dfb0*/  STL [R1], R2 ;  /* 0x0000000201007387 */ /* 0x0023f20000100800 */
[----:B------:R-:W-:Y:S01]  /*1dfc0*/  MUFU.TANH R202, R10 ;  /* 0x0000000a00ca7308 */ /* 0x000fe20000002400 */
[----:B--2---:R-:W2:Y:S08]  /*1dfd0*/  LDSM.16.M88.4 R4, [R217+0x800] ;  /* 0x00080000d904783b */ /* 0x004eb00000000200 */
[----:B---3--:R3:W-:Y:S01]  /*1dfe0*/  STL [R1+0x20], R0 ;  /* 0x0000200001007387 */ /* 0x0087e20000100800 */
[----:B-1----:R-:W-:Y:S10]  /*1dff0*/  MUFU.TANH R2, R12 ;  /* 0x0000000c00027308 */ /* 0x002ff40000002400 */
[----:B---3--:R-:W1:Y:S01]  /*1e000*/  MUFU.TANH R0, R9 ;  /* 0x0000000900007308 */ /* 0x008e620000002400 */
[-C--:B--2---:R-:W-:Y:S08]  /*1e010*/  HMMA.16816.F32 R20, R208, R4.reuse, R20 ;  /* 0x00000004d014723c */ /* 0x084ff00000001814 */
[C---:B------:R-:W-:Y:S08]  /*1e020*/  HMMA.16816.F32 R24, R204.reuse, R4, R24 ;  /* 0x00000004cc18723c */ /* 0x040ff00000001818 */
[-C--:B------:R-:W-:Y:S01]  /*1e030*/  HMMA.16816.F32 R28, R204, R6.reuse, R28 ;  /* 0x00000006cc1c723c */ /* 0x080fe2000000181c */
[----:B-1----:R1:W-:Y:S07]  /*1e040*/  STL [R1+0x24], R0 ;  /* 0x0000240001007387 */ /* 0x0023ee0000100800 */
[C---:B------:R-:W-:Y:S01]  /*1e050*/  HMMA.16816.F32 R32, R208.reuse, R6, R32 ;  /* 0x00000006d020723c */ /* 0x040fe20000001820 */
[----:B------:R-:W2:Y:S03]  /*1e060*/  LDSM.16.M88.4 R4, [R217+0x1000] ;  /* 0x00100000d904783b */ /* 0x000ea60000000200 */
        /* <DEDUP_REMOVED lines=17> */
[----:B------:R-:W-:Y:S05]  /*1e180*/  FMUL.FTZ R23, R23, c[0x0][0x2ec] ;  /* 0x0000bb0017177a20 */ /* 0x000fea0000410000 */
[----:B------:R-:W-:Y:S01]  /*1e190*/  MUFU.TANH R203, R22 ;  /* 0x0000001600cb7308 */ /* 0x000fe20000002400 */
[-C--:B--2---:R-:W-:Y:S01]  /*1e1a0*/  HMMA.16816.F32 R36, R208, R4.reuse, R36 ;  /* 0x00000004d024723c */ /* 0x084fe20000001824 */
[----:B-1----:R1:W-:Y:S04]  /*1e1b0*/  STL [R1+0x34], R0 ;  /* 0x0000340001007387 */ /* 0x0023e80000100800 */
[----:B------:R2:W-:Y:S03]  /*1e1c0*/  STL [R1+0x2c], R2 ;  /* 0x00002c0201007387 */ /* 0x0005e60000100800 */
[C---:B------:R-:W-:Y:S01]  /*1e1d0*/  HMMA.16816.F32 R40, R204.reuse, R4, R40 ;  /* 0x00000004cc28723c */ /* 0x040fe20000001828 */
[----:B------:R-:W-:Y:S07]  /*1e1e0*/  MUFU.TANH R247, R23 ;  /* 0x0000001700f77308 */ /* 0x000fee0000002400 */
[-C--:B------:R-:W-:Y:S03]  /*1e1f0*/  HMMA.16816.F32 R44, R204, R6.reuse, R44 ;  /* 0x00000006cc2c723c */ /* 0x080fe6000000182c */
[----:B------:R-:W-:Y:S05]  /*1e200*/  MUFU.TANH R17, R17 ;  /* 0x0000001100117308 */ /* 0x000fea0000002400 */
[C---:B------:R-:W-:Y:S01]  /*1e210*/  HMMA.16816.F32 R48, R208.reuse, R6, R48 ;  /* 0x00000006d030723c */ /* 0x040fe20000001830 */
[----:B------:R-:W3:Y:S03]  /*1e220*/  LDSM.16.M88.4 R4, [R217+0x1800] ;  /* 0x00180000d904783b */ /* 0x000ee60000000200 */
[----:B------:R-:W-:Y:S01]  /*1e230*/  FMUL.FTZ R37, R37, c[0x0][0x2ec] ;  /* 0x0000bb0025257a20 */ /* 0x000fe20000410000 */
[----:B-1----:R-:W1:Y:S01]  /*1e240*/  MUFU.TANH R0, R13 ;  /* 0x0000000d00007308 */ /* 0x002e620000002400 */
[----:B------:R-:W-:Y:S02]  /*1e250*/  FMUL.FTZ R39, R39, c[0x0][0x2ec] ;  /* 0x0000bb0027277a20 */ /* 0x000fe40000410000 */
[----:B------:R-:W-:Y:S04]  /*1e260*/  FMUL.FTZ R42, R42, c[0x0][0x2ec] ;  /* 0x0000bb002a2a7a20 */ /* 0x000fe80000410000 */
[----:B------:R-:W-:Y:S02]  /*1e270*/  FMUL.FTZ R43, R43, c[0x0][0x2ec] ;  /* 0x0000bb002b2b7a20 */ /* 0x000fe40000410000 */
[----:B------:R-:W-:Y:S01]  /*1e280*/  FMUL.FTZ R36, R36, c[0x0][0x2ec] ;  /* 0x0000bb0024247a20 */ /* 0x000fe20000410000 */
[----:B--2---:R-:W2:Y:S01]  /*1e290*/  MUFU.TANH R2, R14 ;  /* 0x0000000e00027308 */ /* 0x004ea20000002400 */
        /* <DEDUP_REMOVED lines=13> */
[----:B------:R-:W-:Y:S01]  /*1e370*/  FMUL.FTZ R51, R51, c[0x0][0x2ec] ;  /* 0x0000bb0033337a20 */ /* 0x000fe20000410000 */
[----:B--2---:R2:W-:Y:S01]  /*1e380*/  STL [R1+0x38], R2 ;  /* 0x0000380201007387 */ /* 0x0045e20000100800 */
[-C--:B---3--:R-:W-:Y:S07]  /*1e390*/  HMMA.16816.F32 R52, R208, R4.reuse, R52 ;  /* 0x00000004d034723c */ /* 0x088fee0000001834 */
[----:B------:R-:W-:Y:S01]  /*1e3a0*/  MUFU.TANH R34, R34 ;  /* 0x0000002200227308 */ /* 0x000fe20000002400 */
[C---:B------:R-:W-:Y:S09]  /*1e3b0*/  HMMA.16816.F32 R56, R204.reuse, R4, R56 ;  /* 0x00000004cc38723c */ /* 0x040ff20000001838 */
[----:B-1----:R-:W1:Y:S01]  /*1e3c0*/  MUFU.TANH R0, R15 ;  /* 0x0000000f00007308 */ /* 0x002e620000002400 */
[-C--:B------:R-:W-:Y:S09]  /*1e3d0*/  HMMA.16816.F32 R60, R204, R6.reuse, R60 ;  /* 0x00000006cc3c723c */ /* 0x080ff2000000183c */
[----:B--2---:R-:W-:Y:S01]  /*1e3e0*/  MUFU.TANH R2, R26 ;  /* 0x0000001a00027308 */ /* 0x004fe20000002400 */
[C---:B------:R-:W-:Y:S01]  /*1e3f0*/  HMMA.16816.F32 R64, R208.reuse, R6, R64 ;  /* 0x00000006d040723c */ /* 0x040fe20000001840 */
[----:B------:R-:W2:Y:S03]  /*1e400*/  LDSM.16.M88.4 R4, [R217+0x2000] ;  /* 0x00200000d904783b */ /* 0x000ea60000000200 */
[----:B------:R-:W-:Y:S02]  /*1e410*/  FMUL.FTZ R53, R53, c[0x0][0x2ec] ;  /* 0x0000bb0035357a20 */ /* 0x000fe40000410000 */
[----:B------:R-:W-:Y:S02]  /*1e420*/  FMUL.FTZ R52, R52, c[0x0][0x2ec] ;  /* 0x0000bb0034347a20 */ /* 0x000fe40000410000 */
[----:B------:R-:W-:Y:S01]  /*1e430*/  FMUL.FTZ R58, R58, c[0x0][0x2ec] ;  /* 0x0000bb003a3a7a20 */ /* 0x000fe20000410000 */
[----:B------:R-:W-:Y:S03]  /*1e440*/  MUFU.TANH R35, R35 ;  /* 0x0000002300237308 */ /* 0x000fe60000002400 */
        /* <DEDUP_REMOVED lines=18> */
[-C--:B--2---:R-:W-:Y:S09]  /*1e570*/  HMMA.16816.F32 R68, R208, R4.reuse, R68 ;  /* 0x00000004d044723c */ /* 0x084ff20000001844 */
[----:B------:R-:W-:Y:S01]  /*1e580*/  MUFU.TANH R248, R40 ;  /* 0x0000002800f87308 */ /* 0x000fe20000002400 */
[C---:B------:R-:W-:Y:S08]  /*1e590*/  HMMA.16816.F32 R72, R204.reuse, R4, R72 ;  /* 0x00000004cc48723c */ /* 0x040ff00000001848 */
[-C--:B------:R-:W-:Y:S01]  /*1e5a0*/  HMMA.16816.F32 R76, R204, R6.reuse, R76 ;  /* 0x00000006cc4c723c */ /* 0x080fe2000000184c */
[----:B------:R-:W-:Y:S01]  /*1e5b0*/  MUFU.TANH R252, R41 ;  /* 0x0000002900fc7308 */ /* 0x000fe20000002400 */
[----:B-1----:R1:W-:Y:S04]  /*1e5c0*/  STL [R1+0x10], R0 ;  /* 0x0000100001007387 */ /* 0x0023e80000100800 */
[----:B------:R-:W-:Y:S02]  /*1e5d0*/  FMUL.FTZ R70, R70, c[0x0][0x2ec] ;  /* 0x0000bb0046467a20 */ /* 0x000fe40000410000 */
[C---:B------:R-:W-:Y:S01]  /*1e5e0*/  HMMA.16816.F32 R80, R208.reuse, R6, R80 ;  /* 0x00000006d050723c */ /* 0x040fe20000001850 */
[----:B------:R-:W2:Y:S02]  /*1e5f0*/  LDSM.16.M88.4 R4, [R217+0x2800] ;  /* 0x00280000d904783b */ /* 0x000ea40000000200 */
        /* <DEDUP_REMOVED lines=17> */
[----:B------:R-:W-:Y:S01]  /*1e710*/  MUFU.TANH R41, R50 ;  /* 0x0000003200297308 */ /* 0x000fe20000002400 */
[-C--:B--2---:R-:W-:Y:S09]  /*1e720*/  HMMA.16816.F32 R84, R208, R4.reuse, R84 ;  /* 0x00000004d054723c */ /* 0x084ff20000001854 */
[----:B------:R-:W-:Y:S01]  /*1e730*/  MUFU.TANH R44, R51 ;  /* 0x00000033002c7308 */ /* 0x000fe20000002400 */
[----:B-1----:R1:W-:Y:S01]  /*1e740*/  STL [R1+0x18], R0 ;  /* 0x0000180001007387 */ /* 0x0023e20000100800 */
[C---:B------:R-:W-:Y:S03]  /*1e750*/  HMMA.16816.F32 R88, R204.reuse, R4, R88 ;  /* 0x00000004cc58723c */ /* 0x040fe60000001858 */
[----:B------:R2:W-:Y:S05]  /*1e760*/  STL [R1+0x3c], R2 ;  /* 0x00003c0201007387 */ /* 0x0005ea0000100800 */
[----:B------:R-:W-:Y:S01]  /*1e770*/  MUFU.TANH R51, R54 ;  /* 0x0000003600337308 */ /* 0x000fe20000002400 */
[-C--:B------:R-:W-:Y:S09]  /*1e780*/  HMMA.16816.F32 R92, R204, R6.reuse, R92 ;  /* 0x00000006cc5c723c */ /* 0x080ff2000000185c */
[----:B------:R-:W-:Y:S01]  /*1e790*/  MUFU.TANH R50, R55 ;  /* 0x0000003700327308 */ /* 0x000fe20000002400 */
[C---:B------:R-:W-:Y:S01]  /*1e7a0*/  HMMA.16816.F32 R96, R208.reuse, R6, R96 ;  /* 0x00000006d060723c */ /* 0x040fe20000001860 */
[----:B------:R-:W3:Y:S03]  /*1e7b0*/  LDSM.16.M88.4 R4, [R217+0x3000] ;  /* 0x00300000d904783b */ /* 0x000ee60000000200 */
[----:B------:R-:W-:Y:S02]  /*1e7c0*/  FMUL.FTZ R84, R84, c[0x0][0x2ec] ;  /* 0x0000bb0054547a20 */ /* 0x000fe40000410000 */
[----:B------:R-:W-:Y:S03]  /*1e7d0*/  FMUL.FTZ R85, R85, c[0x0][0x2ec] ;  /* 0x0000bb0055557a20 */ /* 0x000fe60000410000 */
[----:B-1----:R-:W1:Y:S03]  /*1e7e0*/  MUFU.TANH R0, R27 ;  /* 0x0000001b00007308 */ /* 0x002e660000002400 */
[----:B------:R-:W-:Y:S02]  /*1e7f0*/  FMUL.FTZ R90, R90, c[0x0][0x2ec] ;  /* 0x0000bb005a5a7a20 */ /* 0x000fe40000410000 */
[----:B------:R-:W-:Y:S02]  /*1e800*/  FMUL.FTZ R91, R91, c[0x0][0x2ec] ;  /* 0x0000bb005b5b7a20 */ /* 0x000fe40000410000 */
        /* <DEDUP_REMOVED lines=13> */
[----:B------:R-:W-:Y:S03]  /*1e8e0*/  FMUL.FTZ R98, R98, c[0x0][0x2ec] ;  /* 0x0000bb0062627a20 */ /* 0x000fe60000410000 */
[----:B------:R-:W-:Y:S01]  /*1e8f0*/  MUFU.TANH R64, R64 ;  /* 0x0000004000407308 */ /* 0x000fe20000002400 */
[-C--:B---3--:R-:W-:Y:S01]  /*1e900*/  HMMA.16816.F32 R100, R208, R4.reuse, R100 ;  /* 0x00000004d064723c */ /* 0x088fe20000001864 */
[----:B--2---:R2:W-:Y:S02]  /*1e910*/  STL [R1+0x1c], R2 ;  /* 0x00001c0201007387 */ /* 0x0045e40000100800 */
[----:B------:R-:W-:Y:S06]  /*1e920*/  FMUL.FTZ R28, R93, c[0x0][0x2ec] ;  /* 0x0000bb005d1c7a20 */ /* 0x000fec0000410000 */
[----:B------:R-:W-:Y:S01]  /*1e930*/  MUFU.TANH R69, R69 ;  /* 0x0000004500457308 */ /* 0x000fe20000002400 */
[C---:B------:R-:W-:Y:S08]  /*1e940*/  HMMA.16816.F32 R104, R204.reuse, R4, R104 ;  /* 0x00000004cc68723c */ /* 0x040ff00000001868 */
[-C--:B------:R-:W-:Y:S01]  /*1e950*/  HMMA.16816.F32 R108, R204, R6.reuse, R108 ;  /* 0x00000006cc6c723c */ /* 0x080fe2000000186c */
[----:B-1----:R-:W1:Y:S07]  /*1e960*/  MUFU.TANH R0, R29 ;  /* 0x0000001d00007308 */ /* 0x002e6e0000002400 */
[C---:B------:R-:W-:Y:S01]  /*1e970*/  HMMA.16816.F32 R112, R208.reuse, R6, R112 ;  /* 0x00000006d070723c */ /* 0x040fe20000001870 */
[----:B------:R-:W3:Y:S01]  /*1e980*/  LDSM.16.M88.4 R4, [R217+0x3800] ;  /* 0x00380000d904783b */ /* 0x000ee20000000200 */
[----:B------:R-:W-:Y:S04]  /*1e990*/  DEPBAR.LE SB0, 0x0 ;  /* 0x000080000000791a */ /* 0x000fe80000000000 */
[----:B--2---:R-:W2:Y:S01]  /*1e9a0*/  MUFU.TANH R2, R30 ;  /* 0x0000001e00027308 */ /* 0x004ea20000002400 */
[----:B------:R-:W-:Y:S02]  /*1e9b0*/  FMUL.FTZ R21, R103, c[0x0][0x2ec] ;  /* 0x0000bb0067157a20 */ /* 0x000fe40000410000 */
[----:B------:R-:W-:Y:S03]  /*1e9c0*/  BAR.SYNC.DEFER_BLOCKING 0x0 ;  /* 0x0000000000007b1d */ /* 0x000fe60000010000 */
[----:B------:R-:W-:Y:S02]  /*1e9d0*/  FMUL.FTZ R106, R106, c[0x0][0x2ec] ;  /* 0x0000bb006a6a7a20 */ /* 0x000fe40000410000 */
[----:B------:R-:W-:Y:S02]  /*1e9e0*/  FMUL.FTZ R107, R107, c[0x0][0x2ec] ;  /* 0x0000bb006b6b7a20 */ /* 0x000fe40000410000 */
[----:B------:R-:W-:Y:S01]  /*1e9f0*/  MUFU.TANH R55, R71 ;  /* 0x0000004700377308 */ /* 0x000fe20000002400 */
[----:B-1----:R1:W-:Y:S01]  /*1ea00*/  STL [R1+0x30], R0 ;  /* 0x0000300001007387 */ /* 0x0023e20000100800 */
[----:B------:R-:W-:Y:S02]  /*1ea10*/  FMUL.FTZ R111, R111, c[0x0][0x2ec] ;  /* 0x0000bb006f6f7a20 */ /* 0x000fe40000410000 */
[----:B------:R-:W-:Y:S02]  /*1ea20*/  FMUL.FTZ R18, R109, c[0x0][0x2ec] ;  /* 0x0000bb006d127a20 */ /* 0x000fe40000410000 */
[----:B------:R-:W-:Y:S02]  /*1ea30*/  FMUL.FTZ R16, R110, c[0x0][0x2ec] ;  /* 0x0000bb006e107a20 */ /* 0x000fe40000410000 */
[----:B------:R-:W-:Y:S02]  /*1ea40*/  FMUL.FTZ R112, R112, c[0x0][0x2ec] ;  /* 0x0000bb0070707a20 */ /* 0x000fe40000410000 */
[----:B------:R-:W-:Y:S01]  /*1ea50*/  MUFU.TANH R38, R72 ;  /* 0x0000004800267308 */ /* 0x000fe20000002400 */
[----:B------:R-:W-:Y:S02]  /*1ea60*/  FMUL.FTZ R113, R113, c[0x0][0x2ec] ;  /* 0x0000bb0071717a20 */ /* 0x000fe40000410000 */
[----:B------:R-:W-:Y:S01]  /*1ea70*/  FMUL.FTZ R114, R114, c[0x0][0x2ec] ;  /* 0x0000bb0072727a20 */ /* 0x000fe20000410000 */
[----:B--2---:R2:W-:Y:S01]  /*1ea80*/  STL [R1+0x50], R2 ;  /* 0x0000500201007387 */ /* 0x0045e20000100800 */
[----:B------:R-:W-:Y:S02]  /*1ea90*/  FMUL.FTZ R115, R115, c[0x0][0x2ec] ;  /* 0x0000bb0073737a20 */ /* 0x000fe40000410000 */
[----:B------:R-:W-:Y:S02]  /*1eaa0*/  FMUL.FTZ R100, R100, c[0x0][0x2ec] ;  /* 0x0000bb0064647a20 */ /* 0x000fe40000410000 */
[----:B------:R-:W-:Y:S01]  /*1eab0*/  FMUL.FTZ R101, R101, c[0x0][0x2ec] ;  /* 0x0000bb0065657a20 */ /* 0x000fe20000410000 */
[----:B------:R-:W-:Y:S01]  /*1eac0*/  MUFU.TANH R72, R77 ;  /* 0x0000004d00487308 */ /* 0x000fe20000002400 */
[----:B------:R-:W-:Y:S02]  /*1ead0*/  FMUL.FTZ R102, R102, c[0x0][0x2ec] ;  /* 0x0000bb0066667a20 */ /* 0x000fe40000410000 */
[----:B------:R-:W-:Y:S01]  /*1eae0*/  FMUL.FTZ R104, R104, c[0x0][0x2ec] ;  /* 0x0000bb0068687a20 */ /* 0x000fe20000410000 */
[-C--:B---3--:R-:W-:Y:S06]  /*1eaf0*/  HMMA.16816.F32 R116, R208, R4.reuse, R116 ;  /* 0x00000004d074723c */ /* 0x088fec0000001874 */
[----:B-1----:R-:W1:Y:S01]  /*1eb00*/  MUFU.TANH R0, R31 ;  /* 0x0000001f00007308 */ /* 0x002e620000002400 */
[----:B------:R-:W-:Y:S01]  /*1eb10*/  FMUL.FTZ R105, R105, c[0x0][0x2ec] ;  /* 0x0000bb0069697a20 */ /* 0x000fe20000410000 */
[C---:B------:R-:W-:Y:S04]  /*1eb20*/  HMMA.16816.F32 R120, R204.reuse, R4, R120 ;  /* 0x00000004cc78723c */ /* 0x040fe80000001878 */
[----:B------:R-:W-:Y:S04]  /*1eb30*/  FMUL.FTZ R108, R108, c[0x0][0x2ec] ;  /* 0x0000bb006c6c7a20 */ /* 0x000fe80000410000 */
[----:B--2---:R-:W-:Y:S01]  /*1eb40*/  MUFU.TANH R2, R42 ;  /* 0x0000002a00027308 */ /* 0x004fe20000002400 */
[-C--:B------:R-:W-:Y:S08]  /*1eb50*/  HMMA.16816.F32 R124, R204, R6.reuse, R124 ;  /* 0x00000006cc7c723c */ /* 0x080ff0000000187c */
[----:B------:R-:W-:Y:S01]  /*1eb60*/  HMMA.16816.F32 R128, R208, R6, R128 ;  /* 0x00000006d080723c */ /* 0x000fe20000001880 */
[----:B------:R-:W-:Y:S03]  /*1eb70*/  MUFU.TANH R42, R62 ;  /* 0x0000003e002a7308 */ /* 0x000fe60000002400 */
[----:B------:R-:W-:Y:S01]  /*1eb80*/  FMUL.FTZ R116, R116, c[0x0][0x2ec] ;  /* 0x0000bb0074747a20 */ /* 0x000fe20000410000 */
[----:B-1----:R1:W-:Y:S01]  /*1eb90*/  STL [R1+0x5c], R0 ;  /* 0x00005c0001007387 */ /* 0x0023e20000100800 */
        /* <DEDUP_REMOVED lines=42> */
[----:B------:R3:W-:Y:S10]  /*1ee40*/  MUFU.TANH R70, R74 ;  /* 0x0000004a00467308 */ /* 0x0007f40000002400 */
[----:B-1----:R-:W1:Y:S10]  /*1ee50*/  MUFU.TANH R0, R47 ;  /* 0x0000002f00007308 */ /* 0x002e740000002400 */
[----:B--2---:R-:W2:Y:S01]  /*1ee60*/  MUFU.TANH R2, R58 ;  /* 0x0000003a00027308 */ /* 0x004ea20000002400 */
[----:B---3--:R-:W-:Y:S09]  /*1ee70*/  FMUL.FTZ R74, R127, c[0x0][0x2ec] ;  /* 0x0000bb007f4a7a20 */ /* 0x008ff20000410000 */
        /* <DEDUP_REMOVED lines=56> */
[----:B------:R2:W3:Y:S10]  /*1f200*/  MUFU.TANH R85, R119 ;  /* 0x0000007700557308 */ /* 0x0004f40000002400 */
[----:B------:R2:W4:Y:S01]  /*1f210*/  MUFU.TANH R94, R120 ;  /* 0x00000078005e7308 */ /* 0x0005220000002400 */
[----:B-1----:R2:W-:Y:S09]  /*1f220*/  STL [R1+0x94], R0 ;  /* 0x0000940001007387 */ /* 0x0025f20000100800 */
[----:B------:R2:W1:Y:S10]  /*1f230*/  MUFU.TANH R93, R121 ;  /* 0x00000079005d7308 */ /* 0x0004740000002400 */
[----:B------:R2:W1:Y:S10]  /*1f240*/  MUFU.TANH R111, R124 ;  /* 0x0000007c006f7308 */ /* 0x0004740000002400 */
[----:B------:R2:W1:Y:S10]  /*1f250*/  MUFU.TANH R207, R125 ;  /* 0x0000007d00cf7308 */ /* 0x0004740000002400 */
[----:B------:R-:W1:Y:S10]  /*1f260*/  MUFU.TANH R74, R74 ;  /* 0x0000004a004a7308 */ /* 0x000e740000002400 */
[----:B------:R-:W1:Y:S10]  /*1f270*/  MUFU.TANH R128, R128 ;  /* 0x0000008000807308 */ /* 0x000e740000002400 */
[----:B------:R2:W1:Y:S10]  /*1f280*/  MUFU.TANH R121, R129 ;  /* 0x0000008100797308 */ /* 0x0004740000002400 */
[----:B------:R2:W1:Y:S10]  /*1f290*/  MUFU.TANH R110, R130 ;  /* 0x00000082006e7308 */ /* 0x0004740000002400 */
[----:B------:R2:W1:Y:S02]  /*1f2a0*/  MUFU.TANH R205, R131 ;  /* 0x0000008300cd7308 */ /* 0x0004640000002400 */
[----:B-1234-:R-:W-:-:S05]  /*1f2b0*/  @P0 BRA `(.L_x_934) ;  /* 0xffffd85000000947 */ /* 0x01efca000383ffff */
.L_x_933:
[----:B-1----:R-:W2:Y:S01]  /*1f2c0*/  LDL.LU R11, [R1+0x4] ;  /* 0x00000400010b7983 */ /* 0x002ea20000300800 */
[----:B------:R-:W-:Y:S01]  /*1f2d0*/  IMAD.U32 R0, RZ, RZ, UR7 ;  /* 0x00000007ff007e24 */ /* 0x000fe2000f8e00ff */
[----:B------:R-:W-:Y:S01]  /*1f2e0*/  LOP3.LUT R232, R232, 0xfeffffff, RZ, 0xc0, !PT ;  /* 0xfeffffffe8e87812 */ /* 0x000fe200078ec0ff */
[----:B------:R-:W-:Y:S01]  /*1f2f0*/  IMAD.MOV.U32 R120, RZ, RZ, R83 ;  /* 0x000000ffff787224 */ /* 0x000fe200078e0053 */
[----:B------:R1:W-:Y:S01]  /*1f300*/  STL [R1+0x134], R246 ;  /* 0x000134f601007387 */ /* 0x0003e20000100800 */
[----:B------:R-:W-:Y:S01]  /*1f310*/  IMAD.MOV.U32 R83, RZ, RZ, R52 ;  /* 0x000000ffff537224 */ /* 0x000fe200078e0034 */
[----:B------:R-:W-:Y:S01]  /*1f320*/  @P4 LOP3.LUT R232, R232, 0x1000000, RZ, 0xfc, !PT ;  /* 0x01000000e8e84812 */ /* 0x000fe200078efcff */
[----:B------:R-:W-:Y:S01]  /*1f330*/  IMAD.MOV.U32 R125, RZ, RZ, R87 ;  /* 0x000000ffff7d7224 */ /* 0x000fe200078e0057 */
[----:B------:R3:W-:Y:S01]  /*1f340*/  STL [R1+0x130], R230 ;  /* 0x000130e601007387 */ /* 0x0007e20000100800 */
[----:B------:R-:W-:Y:S01]  /*1f350*/  IMAD.MOV.U32 R87, RZ, RZ, R83 ;  /* 0x000000ffff577224 */ /* 0x000fe200078e0053 */
[----:B------:R-:W-:Y:S01]  /*1f360*/  LOP3.LUT R232, R232, 0xff7fffff, RZ, 0xc0, !PT ;  /* 0xff7fffffe8e87812 */ /* 0x000fe200078ec0ff */
[----:B------:R-:W-:Y:S01]  /*1f370*/  IMAD.MOV.U32 R83, RZ, RZ, R59 ;  /* 0x000000ffff537224 */ /* 0x000fe200078e003b */
[----:B------:R-:W-:Y:S01]  /*1f380*/  STL [R1+0x12c], R229 ;  /* 0x00012ce501007387 */ /* 0x000fe20000100800 */
[----:B------:R-:W-:Y:S01]  /*1f390*/  IMAD.MOV.U32 R208, RZ, RZ, R120 ;  /* 0x000000ffffd07224 */ /* 0x000fe200078e0078 */
[----:B------:R-:W-:Y:S01]  /*1f3a0*/  LOP3.LUT R231, R231, 0x7fffffff, RZ, 0xc0, !PT ;  /* 0x7fffffffe7e77812 */ /* 0x000fe200078ec0ff */
[----:B------:R-:W-:Y:S01]  /*1f3b0*/  IMAD.MOV.U32 R120, RZ, RZ, R91 ;  /* 0x000000ffff787224 */ /* 0x000fe200078e005b */
[----:B------:R4:W-:Y:S01]  /*1f3c0*/  STL [R1+0x128], R228 ;  /* 0x000128e401007387 */ /* 0x0009e20000100800 */
[----:B------:R-:W-:Y:S01]  /*1f3d0*/  IMAD.MOV.U32 R210, RZ, RZ, R208 ;  /* 0x000000ffffd27224 */ /* 0x000fe200078e00d0 */
[----:B------:R-:W-:Y:S01]  /*1f3e0*/  LOP3.LUT R233, R233, 0xfffffffd, RZ, 0xc0, !PT ;  /* 0xfffffffde9e97812 */ /* 0x000fe200078ec0ff */
[----:B------:R-:W-:Y:S01]  /*1f3f0*/  IMAD.MOV.U32 R208, RZ, RZ, R90 ;  /* 0x000000ffffd07224 */ /* 0x000fe200078e005a */
[----:B------:R-:W-:Y:S01]  /*1f400*/  STL [R1+0x124], R227 ;  /* 0x000124e301007387 */ /* 0x000fe20000100800 */
[----:B------:R-:W-:Y:S01]  /*1f410*/  IMAD.MOV.U32 R209, RZ, RZ, R125 ;  /* 0x000000ffffd17224 */ /* 0x000fe200078e007d */
[----:B------:R-:W-:Y:S01]  /*1f420*/  UISETP.GT.AND UP0, UPT, UR7, UR8, UPT ;  /* 0x000000080700728c */ /* 0x000fe2000bf04270 */
[----:B------:R-:W-:Y:S01]  /*1f430*/  IMAD.MOV.U32 R211, RZ, RZ, R120 ;  /* 0x000000ffffd37224 */ /* 0x000fe200078e0078 */
[----:B------:R4:W-:Y:S01]  /*1f440*/  STL [R1+0x120], R226 ;  /* 0x000120e201007387 */ /* 0x0009e20000100800 */
[----:B------:R-:W-:Y:S03]  /*1f450*/  UMOV UR9, UR7 ;  /* 0x0000000700097c82 */ /* 0x000fe60008000000 */
[----:B------:R2:W-:Y:S01]  /*1f460*/  STL [R1+0x11c], R225 ;  /* 0x00011ce101007387 */ /* 0x0005e20000100800 */
[----:B-1----:R-:W-:Y:S03]  /*1f470*/  IMAD.MOV.U32 R246, RZ, RZ, R210 ;  /* 0x000000fffff67224 */ /* 0x002fe600078e00d2 */
[----:B------:R-:W-:Y:S01]  /*1f480*/  STL [R1+0x118], R224 ;  /* 0x000118e001007387 */ /* 0x000fe20000100800 */
[----:B---3--:R-:W-:Y:S02]  /*1f490*/  IMAD.MOV.U32 R230, RZ, RZ, R246 ;  /* 0x000000ffffe67224 */ /* 0x008fe400078e00f6 */
[----:B------:R-:W-:Y:S01]  /*1f4a0*/  IMAD.MOV.U32 R246, RZ, RZ, R209 ;  /* 0x000000fffff67224 */ /* 0x000fe200078e00d1 */
[----:B------:R-:W-:Y:S01]  /*1f4b0*/  STL [R1+0x114], R223 ;  /* 0x000114df01007387 */ /* 0x000fe20000100800 */
[----:B------:R-:W-:Y:S02]  /*1f4c0*/  IMAD.MOV.U32 R209, RZ, RZ, R93 ;  /* 0x000000ffffd17224 */ /* 0x000fe400078e005d */
[----:B------:R-:W-:Y:S01]  /*1f4d0*/  IMAD.MOV.U32 R93, RZ, RZ, R89 ;  /* 0x000000ffff5d7224 */ /* 0x000fe200078e0059 */
[----:B------:R-:W-:Y:S01]  /*1f4e0*/  STL [R1+0x110], R222 ;  /* 0x000110de01007387 */ /* 0x000fe20000100800 */
[----:B------:R-:W-:Y:S02]  /*1f4f0*/  IMAD.MOV.U32 R89, RZ, RZ, R87 ;  /* 0x000000ffff597224 */ /* 0x000fe400078e0057 */
[----:B----4-:R-:W-:Y:S01]  /*1f500*/  IMAD.MOV.U32 R228, RZ, RZ, R211 ;  /* 0x000000ffffe47224 */ /* 0x010fe200078e00d3 */
[----:B------:R-:W-:Y:S01]  /*1f510*/  STL [R1+0x10c], R221 ;  /* 0x00010cdd01007387 */ /* 0x000fe20000100800 */
[----:B------:R-:W-:Y:S02]  /*1f520*/  IMAD.MOV.U32 R211, RZ, RZ, R85 ;  /* 0x000000ffffd37224 */ /* 0x000fe400078e0055 */
[----:B------:R-:W-:Y:S01]  /*1f530*/  IMAD.MOV.U32 R229, RZ, RZ, R208 ;  /* 0x000000ffffe57224 */ /* 0x000fe200078e00d0 */
[----:B------:R1:W-:Y:S01]  /*1f540*/  STL [R1+0x108], R220 ;  /* 0x000108dc01007387 */ /* 0x0003e20000100800 */
[----:B------:R-:W-:Y:S02]  /*1f550*/  IMAD.MOV.U32 R208, RZ, RZ, R111 ;  /* 0x000000ffffd07224 */ /* 0x000fe400078e006f */
[----:B------:R-:W-:Y:S01]  /*1f560*/  IMAD.MOV.U32 R226, RZ, RZ, R93 ;  /* 0x000000ffffe27224 */ /* 0x000fe200078e005d */
[----:B------:R-:W-:Y:S04]  /*1f570*/  STL [R1+0x104], R219 ;  /* 0x000104db01007387 */ /* 0x000fe80000100800 */
[----:B------:R3:W-:Y:S04]  /*1f580*/  STL [R1+0x100], R218 ;  /* 0x000100da01007387 */ /* 0x0007e80000100800 */
[----:B------:R-:W-:Y:S04]  /*1f590*/  STL [R1+0xfc], R217 ;  /* 0x0000fcd901007387 */ /* 0x000fe80000100800 */
[----:B------:R4:W-:Y:S04]  /*1f5a0*/  STL [R1+0xf8], R212 ;  /* 0x0000f8d401007387 */ /* 0x0009e80000100800 */
[----:B------:R-:W3:Y:S04]  /*1f5b0*/  LDL.LU R22, [R1] ;  /* 0x0000000001167983 */ /* 0x000ee80000300800 */
[----:B------:R-:W4:Y:S04]  /*1f5c0*/  LDL.LU R13, [R1+0x14] ;  /* 0x00001400010d7983 */ /* 0x000f280000300800 */
[----:B------:R-:W1:Y:S08]  /*1f5d0*/  S2R R2, SR_TID.X ;  /* 0x0000000000027919 */ /* 0x000e700000002100 */
[----:B------:R-:W4:Y:S04]  /*1f5e0*/  LDL.LU R67, [R1+0x20] ;  /* 0x0000200001437983 */ /* 0x000f280000300800 */
[----:B------:R-:W4:Y:S04]  /*1f5f0*/  LDL.LU R95, [R1+0x24] ;  /* 0x00002400015f7983 */ /* 0x000f280000300800 */
[----:B------:R-:W4:Y:S04]  /*1f600*/  LDL.LU R88, [R1+0x2c] ;  /* 0x00002c0001587983 */ /* 0x000f280000300800 */
[----:B------:R-:W4:Y:S01]  /*1f610*/  LDL.LU R79, [R1+0x28] ;  /* 0x00002800014f7983 */ /* 0x000f220000300800 */
[----:B-1----:R-:W-:Y:S05]  /*1f620*/  IMAD.SHL.U32 R2, R2, 0x2, RZ ;  /* 0x0000000202027824 */ /* 0x002fea00078e00ff */
[----:B------:R-:W-:Y:S05]  /*1f630*/  LOP3.LUT R2, R2, 0x6, RZ, 0xc0, !PT ;  /* 0x0000000602027812 */ /* 0x000fea00078ec0ff */
[----:B------:R-:W-:Y:S04]  /*1f640*/  IMAD R0, R0, 0x80, R2 ;  /* 0x0000008000007824 */ /* 0x000fe800078e0202 */
[--C-:B------:R-:W-:Y:S01]  /*1f650*/  IMAD.IADD R2, R236, 0x1, -R0.reuse ;  /* 0x00000001ec027824 */ /* 0x100fe200078e0a00 */
[C---:B------:R-:W-:Y:S01]  /*1f660*/  IADD3 R6, R0.reuse, 0x1, RZ ;  /* 0x0000000100067810 */ /* 0x040fe20007ffe0ff */
[--C-:B------:R-:W-:Y:S01]  /*1f670*/  IMAD.IADD R3, R235, 0x1, -R0.reuse ;  /* 0x00000001eb037824 */ /* 0x100fe200078e0a00 */
[----:B------:R-:W-:Y:S02]  /*1f680*/  IADD3 R5, R0, 0x8, RZ ;  /* 0x0000000800057810 */ /* 0x000fe40007ffe0ff */
[----:B------:R-:W-:Y:S02]  /*1f690*/  IABS R2, R2 ;  /* 0x0000000200027213 */ /* 0x000fe40000000000 */
[----:B------:R-:W-:Y:S02]  /*1f6a0*/  ISETP.GE.AND P3, PT, R6, R240, PT ;  /* 0x000000f00600720c */ /* 0x000fe40003f66270 */
[----:B------:R1:W-:Y:S01]  /*1f6b0*/  I2F R10, R2 ;  /* 0x00000002000a7306 */ /* 0x0003e20000201400 */
[----:B------:R-:W-:Y:S02]  /*1f6c0*/  IADD3 R4, R0, 0x9, RZ ;  /* 0x0000000900047810 */ /* 0x000fe40007ffe0ff */
[C---:B------:R-:W-:Y:S02]  /*1f6d0*/  ISETP.GE.AND P2, PT, R6.reuse, R239, PT ;  /* 0x000000ef0600720c */ /* 0x040fe40003f46270 */
[C---:B------:R-:W-:Y:S02]  /*1f6e0*/  ISETP.GE.AND P1, PT, R6.reuse, R238, PT ;  /* 0x000000ee0600720c */ /* 0x040fe40003f26270 */
[C---:B------:R-:W-:Y:S02]  /*1f6f0*/  ISETP.GE.AND P0, PT, R6.reuse, R237, PT ;  /* 0x000000ed0600720c */ /* 0x040fe40003f06270 */
[C---:B------:R-:W-:Y:S02]  /*1f700*/  ISETP.GE.OR P3, PT, R6.reuse, R245, !P3 ;  /* 0x000000f50600720c */ /* 0x040fe40005f66670 */
[C---:B------:R-:W-:Y:S02]  /*1f710*/  ISETP.GE.OR P4, PT, R6.reuse, R244, !P2 ;  /* 0x000000f40600720c */ /* 0x040fe40005786670 */
[C---:B------:R-:W-:Y:S02]  /*1f720*/  ISETP.GE.OR P1, PT, R6.reuse, R243, !P1 ;  /* 0x000000f30600720c */ /* 0x040fe40004f26670 */
[----:B------:R-:W-:Y:S02]  /*1f730*/  ISETP.GE.OR P0, PT, R6, R242, !P0 ;  /* 0x000000f20600720c */ /* 0x000fe40004706670 */
[CC--:B------:R-:W-:Y:S04]  /*1f740*/  ISETP.GE.AND P2, PT, R5.reuse, R240.reuse, PT ;  /* 0x000000f00500720c */ /* 0x0c0fe80003f46270 */
[----:B------:R-:W-:Y:S02]  /*1f750*/  ISETP.GE.OR P2, PT, R5, R245, !P2 ;  /* 0x000000f50500720c */ /* 0x000fe40005746670 */
[----:B-1----:R-:W-:Y:S01]  /*1f760*/  IABS R2, R3 ;  /* 0x0000000300027213 */ /* 0x002fe20000000000 */
[--C-:B------:R-:W-:Y:S02]  /*1f770*/  IMAD.IADD R3, R234, 0x1, -R0.reuse ;  /* 0x00000001ea037824 */ /* 0x100fe400078e0a00 */
[----:B------:R-:W-:Y:S01]  /*1f780*/  @P1 LOP3.LUT R232, R232, 0x800000, RZ, 0xfc, !PT ;  /* 0x00800000e8e81812 */ /* 0x000fe200078efcff */
[----:B------:R1:W-:Y:S01]  /*1f790*/  I2F R9, R2 ;  /* 0x0000000200097306 */ /* 0x0003e20000201400 */
[----:B------:R-:W-:Y:S02]  /*1f7a0*/  ISETP.GE.AND P1, PT, R0, R240, PT ;  /* 0x000000f00000720c */ /* 0x000fe40003f26270 */
[----:B------:R-:W-:Y:S02]  /*1f7b0*/  LOP3.LUT R232, R232, 0xffbfffff, RZ, 0xc0, !PT ;  /* 0xffbfffffe8e87812 */ /* 0x000fe400078ec0ff */
[----:B------:R-:W-:Y:S02]  /*1f7c0*/  ISETP.GE.OR P1, PT, R0, R245, !P1 ;  /* 0x000000f50000720c */ /* 0x000fe40004f26670 */
[----:B------:R-:W-:Y:S02]  /*1f7d0*/  @P0 LOP3.LUT R232, R232, 0x400000, RZ, 0xfc, !PT ;  /* 0x00400000e8e80812 */ /* 0x000fe400078efcff */
[----:B------:R-:W-:Y:S02]  /*1f7e0*/  ISETP.GE.AND P0, PT, R0, R239, PT ;  /* 0x000000ef0000720c */ /* 0x000fe40003f06270 */
[----:B------:R-:W-:Y:S02]  /*1f7f0*/  LOP3.LUT R232, R232, 0xffdfffff, RZ, 0xc0, !PT ;  /* 0xffdfffffe8e87812 */ /* 0x000fe400078ec0ff */
[----:B------:R-:W-:Y:S02]  /*1f800*/  ISETP.GE.OR P0, PT, R0, R244, !P0 ;  /* 0x000000f40000720c */ /* 0x000fe40004706670 */
[----:B-1----:R-:W-:Y:S01]  /*1f810*/  IABS R2, R3 ;  /* 0x0000000300027213 */ /* 0x002fe20000000000 */
[----:B------:R-:W-:Y:S03]  /*1f820*/  IMAD.IADD R3, R241, 0x1, -R0 ;  /* 0x00000001f1037824 */ /* 0x000fe600078e0a00 */
[----:B------:R1:W1:Y:S02]  /*1f830*/  I2F R7, R2 ;  /* 0x0000000200077306 */ /* 0x0002640000201400 */
[----:B-1----:R-:W-:Y:S01]  /*1f840*/  IABS R2, R3 ;  /* 0x0000000300027213 */ /* 0x002fe20000000000 */
[C---:B------:R-:W-:Y:S02]  /*1f850*/  IMAD.IADD R3, R236.reuse, 0x1, -R6 ;  /* 0x00000001ec037824 */ /* 0x040fe400078e0a06 */
[----:B------:R-:W-:Y:S05]  /*1f860*/  FFMA.FTZ R27, R7, -UR35, R201 ;  /* 0x80000023071b7c23 */ /* 0x000fea00080100c9 */
[----:B------:R1:W1:Y:S02]  /*1f870*/  I2F R8, R2 ;  /* 0x0000000200087306 */ /* 0x0002640000201400 */
[----:B-1----:R-:W-:Y:S01]  /*1f880*/  IABS R2, R3 ;  /* 0x0000000300027213 */ /* 0x002fe20000000000 */
[----:B------:R-:W-:Y:S02]  /*1f890*/  IMAD.IADD R3, R236, 0x1, -R5 ;  /* 0x00000001ec037824 */ /* 0x000fe400078e0a05 */
[----:B------:R-:W-:Y:S05]  /*1f8a0*/  FFMA.FTZ R25, R8, -UR35, R202 ;  /* 0x8000002308197c23 */ /* 0x000fea00080100ca */
[----:B------:R1:W-:Y:S02]  /*1f8b0*/  I2F R12, R2 ;  /* 0x00000002000c7306 */ /* 0x0003e40000201400 */
[----:B-1----:R-:W-:Y:S01]  /*1f8c0*/  IABS R2, R3 ;  /* 0x0000000300027213 */ /* 0x002fe20000000000 */
[----:B------:R-:W-:Y:S02]  /*1f8d0*/  IMAD.IADD R3, R236, 0x1, -R4 ;  /* 0x00000001ec037824 */ /* 0x000fe400078e0a04 */
[----:B--2---:R-:W-:Y:S05]  /*1f8e0*/  FFMA.FTZ R30, R10, -UR35, R11 ;  /* 0x800000230a1e7c23 */ /* 0x004fea000801000b */
[----:B------:R1:W2:Y:S02]  /*1f8f0*/  I2F R11, R2 ;  /* 0x00000002000b7306 */ /* 0x0002a40000201400 */
[----:B-1----:R-:W-:Y:S01]  /*1f900*/  IABS R2, R3 ;  /* 0x0000000300027213 */ /* 0x002fe20000000000 */
[----:B--2---:R-:W-:Y:S01]  /*1f910*/  FFMA.FTZ R23, R11, -UR35, R14 ;  /* 0x800000230b177c23 */ /* 0x004fe2000801000e */
[C---:B------:R-:W-:Y:S06]  /*1f920*/  IADD3 R3, R0.reuse, 0x10, RZ ;  /* 0x0000001000037810 */ /* 0x040fec0007ffe0ff */
[----:B------:R1:W2:Y:S01]  /*1f930*/  I2F R10, R2 ;  /* 0x00000002000a7306 */ /* 0x0002a20000201400 */
[----:B------:R-:W-:Y:S01]  /*1f940*/  IADD3 R14, R0, 0x28, RZ ;  /* 0x00000028000e7810 */ /* 0x000fe20007ffe0ff */
[----:B------:R-:W-:Y:S01]  /*1f950*/  IMAD.IADD R7, R236, 0x1, -R3 ;  /* 0x00000001ec077824 */ /* 0x000fe200078e0a03 */
[----:B------:R-:W-:Y:S04]  /*1f960*/  FSEL R99, R23, -INF , !P2 ;  /* 0xff80000017637808 */ /* 0x000fe80005000000 */
[----:B-1----:R-:W-:Y:S01]  /*1f970*/  IABS R2, R7 ;  /* 0x0000000700027213 */ /* 0x002fe20000000000 */
[----:B------:R-:W-:Y:S05]  /*1f980*/  IMAD.IADD R7, R235, 0x1, -R6 ;  /* 0x00000001eb077824 */ /* 0x000fea00078e0a06 */
[----:B------:R-:W-:Y:S01]  /*1f990*/  IABS R7, R7 ;  /* 0x0000000700077213 */ /* 0x000fe20000000000 */
[----:B---3--:R-:W-:Y:S02]  /*1f9a0*/  FFMA.FTZ R29, R9, -UR35, R22 ;  /* 0x80000023091d7c23 */ /* 0x008fe40008010016 */
[----:B------:R1:W3:Y:S01]  /*1f9b0*/  I2F R9, R2 ;  /* 0x0000000200097306 */ /* 0x0002e20000201400 */
[----:B--2---:R-:W-:Y:S02]  /*1f9c0*/  FFMA.FTZ R22, R10, -UR35, R200 ;  /* 0x800000230a167c23 */ /* 0x004fe400080100c8 */
[----:B----4-:R-:W-:Y:S01]  /*1f9d0*/  FFMA.FTZ R24, R12, -UR35, R13 ;  /* 0x800000230c187c23 */ /* 0x010fe2000801000d */
[----:B------:R-:W-:Y:S02]  /*1f9e0*/  FSEL R97, R29, -INF , !P0 ;  /* 0xff8000001d617808 */ /* 0x000fe40004000000 */
[C---:B------:R-:W-:Y:S04]  /*1f9f0*/  ISETP.GE.AND P0, PT, R0.reuse, R237, PT ;  /* 0x000000ed0000720c */ /* 0x040fe80003f06270 */
[----:B------:R2:W4:Y:S01]  /*1fa00*/  I2F R12, R7 ;  /* 0x00000007000c7306 */ /* 0x0005220000201400 */
[C---:B------:R-:W-:Y:S04]  /*1fa10*/  ISETP.GE.OR P0, PT, R0.reuse, R242, !P0 ;  /* 0x000000f20000720c */ /* 0x040fe80004706670 */
[----:B------:R-:W-:Y:S02]  /*1fa20*/  FSEL R225, R25, -INF , !P0 ;  /* 0xff80000019e17808 */ /* 0x000fe40004000000 */
[CC--:B------:R-:W-:Y:S04]  /*1fa30*/  ISETP.GE.AND P0, PT, R3.reuse, R240.reuse, PT ;  /* 0x000000f00300720c */ /* 0x0c0fe80003f06270 */
[-C--:B------:R-:W-:Y:S02]  /*1fa40*/  ISETP.GE.OR P0, PT, R3, R245.reuse, !P0 ;  /* 0x000000f50300720c */ /* 0x080fe40004706670 */
[----:B-1----:R-:W-:Y:S01]  /*1fa50*/  IADD3 R2, R0, 0x11, RZ ;  /* 0x0000001100027810 */ /* 0x002fe20007ffe0ff */
[----:B---3--:R-:W-:Y:S03]  /*1fa60*/  FFMA.FTZ R20, R9, -UR35, R20 ;  /* 0x8000002309147c23 */ /* 0x008fe60008010014 */
[----:B------:R-:W-:Y:S01]  /*1fa70*/  ISETP.GE.AND P2, PT, R2, R240, PT ;  /* 0x000000f00200720c */ /* 0x000fe20003f46270 */
[----:B------:R-:W-:Y:S01]  /*1fa80*/  IMAD.IADD R8, R236, 0x1, -R2 ;  /* 0x00000001ec087824 */ /* 0x000fe200078e0a02 */
[----:B------:R-:W-:Y:S02]  /*1fa90*/  FSEL R220, R20, -INF , !P0 ;  /* 0xff80000014dc7808 */ /* 0x000fe40004000000 */
[----:B------:R-:W-:Y:S02]  /*1faa0*/  ISETP.GE.OR P2, PT, R2, R245, !P2 ;  /* 0x000000f50200720c */ /* 0x000fe40005746670 */
[----:B--2---:R-:W-:Y:S01]  /*1fab0*/  IABS R7, R8 ;  /* 0x0000000800077213 */ /* 0x004fe20000000000 */
[----:B----4-:R-:W-:Y:S02]  /*1fac0*/  FFMA.FTZ R68, R12, -UR35, R67 ;  /* 0x800000230c447c23 */ /* 0x010fe40008010043 */
[----:B------:R-:W2:Y:S01]  /*1fad0*/  LDL.LU R67, [R1+0x10] ;  /* 0x0000100001437983 */ /* 0x000ea20000300800 */
[----:B------:R1:W3:Y:S01]  /*1fae0*/  I2F R13, R7 ;  /* 0x00000007000d7306 */ /* 0x0002e20000201400 */
[C---:B------:R-:W-:Y:S01]  /*1faf0*/  IMAD.IADD R8, R235.reuse, 0x1, -R5 ;  /* 0x00000001eb087824 */ /* 0x040fe200078e0a05 */
[----:B------:R-:W-:Y:S04]  /*1fb00*/  FSEL R68, R68, -INF , !P4 ;  /* 0xff80000044447808 */ /* 0x000fe80006000000 */
[----:B-1----:R-:W-:Y:S01]  /*1fb10*/  IABS R7, R8 ;  /* 0x0000000800077213 */ /* 0x002fe20000000000 */
[----:B------:R-:W-:Y:S02]  /*1fb20*/  IMAD.IADD R8, R235, 0x1, -R4 ;  /* 0x00000001eb087824 */ /* 0x000fe400078e0a04 */
[----:B---3--:R-:W-:Y:S01]  /*1fb30*/  FFMA.FTZ R19, R13, -UR35, R19 ;  /* 0x800000230d137c23 */ /* 0x008fe20008010013 */
[----:B------:R1:W3:Y:S04]  /*1fb40*/  I2F R11, R7 ;  /* 0x00000007000b7306 */ /* 0x0002e80000201400 */
[----:B------:R-:W-:Y:S02]  /*1fb50*/  FSEL R102, R19, -INF , !P2 ;  /* 0xff80000013667808 */ /* 0x000fe40005000000 */
[----:B-1----:R-:W-:Y:S01]  /*1fb60*/  IABS R7, R8 ;  /* 0x0000000800077213 */ /* 0x002fe20000000000 */
[----:B------:R-:W-:Y:S02]  /*1fb70*/  IMAD.IADD R8, R235, 0x1, -R3 ;  /* 0x00000001eb087824 */ /* 0x000fe400078e0a03 */
[----:B---3--:R-:W-:Y:S01]  /*1fb80*/  FFMA.FTZ R250, R11, -UR35, R250 ;  /* 0x800000230bfa7c23 */ /* 0x008fe200080100fa */
[----:B------:R1:W3:Y:S02]  /*1fb90*/  I2F R9, R7 ;  /* 0x0000000700097306 */ /* 0x0002e40000201400 */
[----:B-1----:R-:W-:Y:S01]  /*1fba0*/  IABS R7, R8 ;  /* 0x0000000800077213 */ /* 0x002fe20000000000 */
[----:B---3--:R-:W-:Y:S01]  /*1fbb0*/  FFMA.FTZ R249, R9, -UR35, R249 ;  /* 0x8000002309f97c23 */ /* 0x008fe200080100f9 */
[----:B------:R-:W-:Y:S01]  /*1fbc0*/  IADD3 R8, R0, 0x18, RZ ;  /* 0x0000001800087810 */ /* 0x000fe20007ffe0ff */
[----:B------:R-:W-:Y:S05]  /*1fbd0*/  IMAD.IADD R9, R235, 0x1, -R2 ;  /* 0x00000001eb097824 */ /* 0x000fea00078e0a02 */
[----:B------:R1:W3:Y:S02]  /*1fbe0*/  I2F R10, R7 ;  /* 0x00000007000a7306 */ /* 0x0002e40000201400 */
[----:B-1----:R-:W-:Y:S02]  /*1fbf0*/  IMAD.IADD R7, R236, 0x1, -R8 ;  /* 0x00000001ec077824 */ /* 0x002fe400078e0a08 */
[----:B---3--:R-:W-:Y:S03]  /*1fc00*/  FFMA.FTZ R203, R10, -UR35, R203 ;  /* 0x800000230acb7c23 */ /* 0x008fe600080100cb */
[----:B------:R-:W-:Y:S04]  /*1fc10*/  IABS R7, R7 ;  /* 0x0000000700077213 */ /* 0x000fe80000000000 */
[----:B------:R1:W3:Y:S02]  /*1fc20*/  I2F R12, R7 ;  /* 0x00000007000c7306 */ /* 0x0002e40000201400 */
[----:B-1----:R-:W-:Y:S01]  /*1fc30*/  IABS R7, R9 ;  /* 0x0000000900077213 */ /* 0x002fe20000000000 */
[--C-:B------:R-:W-:Y:S02]  /*1fc40*/  IMAD.IADD R9, R234, 0x1, -R6.reuse ;  /* 0x00000001ea097824 */ /* 0x100fe400078e0a06 */
[----:B---3--:R-:W-:Y:S05]  /*1fc50*/  FFMA.FTZ R17, R12, -UR35, R17 ;  /* 0x800000230c117c23 */ /* 0x008fea0008010011 */
[----:B------:R1:W3:Y:S01]  /*1fc60*/  I2F R11, R7 ;  /* 0x00000007000b7306 */ /* 0x0002e20000201400 */
[----:B------:R-:W-:Y:S01]  /*1fc70*/  IMAD.IADD R6, R241, 0x1, -R6 ;  /* 0x00000001f1067824 */ /* 0x000fe200078e0a06 */
[----:B-1----:R-:W-:Y:S01]  /*1fc80*/  IABS R7, R9 ;  /* 0x0000000900077213 */ /* 0x002fe20000000000 */
[----:B------:R-:W-:Y:S02]  /*1fc90*/  IMAD.IADD R9, R234, 0x1, -R5 ;  /* 0x00000001ea097824 */ /* 0x000fe400078e0a05 */
[----:B---3--:R-:W-:Y:S05]  /*1fca0*/  FFMA.FTZ R247, R11, -UR35, R247 ;  /* 0x800000230bf77c23 */ /* 0x008fea00080100f7 */
[----:B------:R1:W3:Y:S02]  /*1fcb0*/  I2F R10, R7 ;  /* 0x00000007000a7306 */ /* 0x0002e40000201400 */
[----:B-1----:R-:W-:Y:S02]  /*1fcc0*/  IMAD.IADD R7, R235, 0x1, -R8 ;  /* 0x00000001eb077824 */ /* 0x002fe400078e0a08 */
[----:B---3--:R-:W-:Y:S01]  /*1fcd0*/  FFMA.FTZ R108, R10, -UR35, R95 ;  /* 0x800000230a6c7c23 */ /* 0x008fe2000801005f */
[----:B------:R-:W-:Y:S02]  /*1fce0*/  IADD3 R10, R0, 0x19, RZ ;  /* 0x00000019000a7810 */ /* 0x000fe40007ffe0ff */
[----:B------:R-:W-:Y:S02]  /*1fcf0*/  IABS R7, R7 ;  /* 0x0000000700077213 */ /* 0x000fe40000000000 */
[C---:B------:R-:W-:Y:S02]  /*1fd00*/  ISETP.GE.AND P0, PT, R10.reuse, R240, PT ;  /* 0x000000f00a00720c */ /* 0x040fe40003f06270 */
[----:B------:R1:W3:Y:S02]  /*1fd10*/  I2F R12, R7 ;  /* 0x00000007000c7306 */ /* 0x0002e40000201400 */
[----:B------:R-:W-:Y:S02]  /*1fd20*/  ISETP.GE.OR P0, PT, R10, R245, !P0 ;  /* 0x000000f50a00720c */ /* 0x000fe40004706670 */
[----:B-1----:R-:W-:Y:S01]  /*1fd30*/  IABS R7, R9 ;  /* 0x0000000900077213 */ /* 0x002fe20000000000 */
[----:B------:R-:W-:Y:S02]  /*1fd40*/  IMAD.IADD R9, R234, 0x1, -R4 ;  /* 0x00000001ea097824 */ /* 0x000fe400078e0a04 */
[----:B---3--:R-:W-:Y:S03]  /*1fd50*/  FFMA.FTZ R34, R12, -UR35, R34 ;  /* 0x800000230c227c23 */ /* 0x008fe60008010022 */
[----:B------:R1:W3:Y:S01]  /*1fd60*/  I2F R11, R7 ;  /* 0x00000007000b7306 */ /* 0x0002e20000201400 */
[----:B------:R-:W-:Y:S09]  /*1fd70*/  IABS R12, R6 ;  /* 0x00000006000c7213 */ /* 0x000ff20000000000 */
[----:B------:R-:W-:Y:S01]  /*1fd80*/  I2F R12, R12 ;  /* 0x0000000c000c7306 */ /* 0x000fe20000201400 */
[----:B-1----:R-:W-:Y:S01]  /*1fd90*/  IABS R7, R9 ;  /* 0x0000000900077213 */ /* 0x002fe20000000000 */
[----:B---3--:R-:W-:Y:S08]  /*1fda0*/  FFMA.FTZ R107, R11, -UR35, R88 ;  /* 0x800000230b6b7c23 */ /* 0x008ff00008010058 */
[----:B------:R-:W1:Y:S02]  /*1fdb0*/  I2F R9, R7 ;  /* 0x0000000700097306 */ /* 0x000e640000201400 */
[----:B-1----:R-:W-:Y:S02]  /*1fdc0*/  FFMA.FTZ R103, R9, -UR35, R79 ;  /* 0x8000002309677c23 */ /* 0x002fe4000801004f */
[----:B------:R-:W3:Y:S01]  /*1fdd0*/  LDL.LU R79, [R1+0x18] ;  /* 0x00001800014f7983 */ /* 0x000ee20000300800 */
[--C-:B------:R-:W-:Y:S02]  /*1fde0*/  IMAD.IADD R7, R236, 0x1, -R10.reuse ;  /* 0x00000001ec077824 */ /* 0x100fe400078e0a0a */
[----:B------:R-:W-:Y:S01]  /*1fdf0*/  IMAD.IADD R9, R234, 0x1, -R3 ;  /* 0x00000001ea097824 */ /* 0x000fe200078e0a03 */
[----:B------:R-:W4:Y:S02]  /*1fe00*/  LDL.LU R96, [R1+0x34] ;  /* 0x0000340001607983 */ /* 0x000f240000300800 */
[----:B------:R-:W-:Y:S02]  /*1fe10*/  IABS R7, R7 ;  /* 0x0000000700077213 */ /* 0x000fe40000000000 */
[----:B------:R-:W4:Y:S02]  /*1fe20*/  LDL.LU R95, [R1+0x1c] ;  /* 0x00001c00015f7983 */ /* 0x000f240000300800 */
[----:B------:R1:W1:Y:S02]  /*1fe30*/  I2F R11, R7 ;  /* 0x00000007000b7306 */ /* 0x0002640000201400 */
[----:B-1----:R-:W-:Y:S01]  /*1fe40*/  IABS R7, R9 ;  /* 0x0000000900077213 */ /* 0x002fe20000000000 */
[----:B------:R-:W-:Y:S07]  /*1fe50*/  FFMA.FTZ R15, R11, -UR35, R15 ;  /* 0x800000230b0f7c23 */ /* 0x000fee000801000f */
[----:B------:R-:W2:Y:S01]  /*1fe60*/  I2F R9, R7 ;  /* 0x0000000700097306 */ /* 0x000ea20000201400 */
[----:B------:R-:W-:Y:S02]  /*1fe70*/  FSEL R221, R15, -INF , !P0 ;  /* 0xff8000000fdd7808 */ /* 0x000fe40004000000 */
[CC--:B------:R-:W-:Y:S04]  /*1fe80*/  ISETP.GE.AND P0, PT, R14.reuse, R240.reuse, PT ;  /* 0x000000f00e00720c */ /* 0x0c0fe80003f06270 */
[----:B------:R-:W-:Y:S01]  /*1fe90*/  ISETP.GE.OR P0, PT, R14, R245, !P0 ;  /* 0x000000f50e00720c */ /* 0x000fe20004706670 */
[----:B--2---:R-:W-:Y:S02]  /*1fea0*/  FFMA.FTZ R104, R9, -UR35, R67 ;  /* 0x8000002309687c23 */ /* 0x004fe40008010043 */
[----:B------:R-:W2:Y:S01]  /*1feb0*/  LDL.LU R67, [R1+0x38] ;  /* 0x0000380001437983 */ /* 0x000ea20000300800 */
[----:B------:R-:W-:Y:S02]  /*1fec0*/  IMAD.IADD R7, R235, 0x1, -R10 ;  /* 0x00000001eb077824 */ /* 0x000fe400078e0a0a */
[----:B------:R-:W-:Y:S01]  /*1fed0*/  IMAD.IADD R9, R234, 0x1, -R2 ;  /* 0x00000001ea097824 */ /* 0x000fe200078e0a02 */
[----:B------:R-:W2:Y:S02]  /*1fee0*/  LDL.LU R88, [R1+0x8] ;  /* 0x0000080001587983 */ /* 0x000ea40000300800 */
[----:B------:R-:W-:Y:S04]  /*1fef0*/  IABS R7, R7 ;  /* 0x0000000700077213 */ /* 0x000fe80000000000 */
[----:B------:R1:W1:Y:S02]  /*1ff00*/  I2F R11, R7 ;  /* 0x00000007000b7306 */ /* 0x0002640000201400 */
[----:B-1----:R-:W-:Y:S01]  /*1ff10*/  IABS R7, R9 ;  /* 0x0000000900077213 */ /* 0x002fe20000000000 */
[----:B------:R-:W-:Y:S01]  /*1ff20*/  FFMA.FTZ R35, R11, -UR35, R35 ;  /* 0x800000230b237c23 */ /* 0x000fe20008010023 */
[----:B------:R-:W-:Y:S06]  /*1ff30*/  IADD3 R9, R0, 0x20, RZ ;  /* 0x0000002000097810 */ /* 0x000fec0007ffe0ff */
[----:B------:R-:W-:Y:S01]  /*1ff40*/  I2F R7, R7 ;  /* 0x0000000700077306 */ /* 0x000fe20000201400 */
[----:B------:R-:W-:Y:S01]  /*1ff50*/  IMAD.IADD R6, R236, 0x1, -R9 ;  /* 0x00000001ec067824 */ /* 0x000fe200078e0a09 */
[C---:B------:R-:W-:Y:S04]  /*1ff60*/  ISETP.GE.AND P2, PT, R9.reuse, R240, PT ;  /* 0x000000f00900720c */ /* 0x040fe80003f46270 */
[----:B------:R-:W-:Y:S02]  /*1ff70*/  IABS R6, R6 ;  /* 0x0000000600067213 */ /* 0x000fe40000000000 */
[----:B------:R-:W-:Y:S02]  /*1ff80*/  ISETP.GE.OR P2, PT, R9, R245, !P2 ;  /* 0x000000f50900720c */ /* 0x000fe40005746670 */
[----:B------:R-:W1:Y:S02]  /*1ff90*/  I2F R11, R6 ;  /* 0x00000006000b7306 */ /* 0x000e640000201400 */
[----:B-1----:R-:W-:Y:S05]  /*1ffa0*/  FFMA.FTZ R13, R11, -UR35, R32 ;  /* 0x800000230b0d7c23 */ /* 0x002fea0008010020 */
[----:B------:R-:W-:Y:S02]  /*1ffb0*/  FSEL R109, R13, -INF , !P2 ;  /* 0xff8000000d6d7808 */ /* 0x000fe40005000000 */
[C---:B------:R-:W-:Y:S02]  /*1ffc0*/  ISETP.GE.AND P2, PT, R5.reuse, R239, PT ;  /* 0x000000ef0500720c */ /* 0x040fe40003f46270 */
[----:B------:R-:W-:Y:S02]  /*1ffd0*/  IADD3 R13, R0, 0x29, RZ ;  /* 0x00000029000d7810 */ /* 0x000fe40007ffe0ff */
[----:B------:R-:W-:Y:S01]  /*1ffe0*/  ISETP.GE.OR P6, PT, R5, R244, !P2 ;  /* 0x000000f40500720c */ /* 0x000fe200057c6670 */
[----:B---3--:R-:W-:Y:S02]  /*1fff0*/  FFMA.FTZ R118, R7, -UR35, R79 ;  /* 0x8000002307767c23 */ /* 0x008fe4000801004f */
[----:B------:R-:W-:Y:S02]  /*20000*/  IMAD.IADD R7, R234, 0x1, -R8 ;  /* 0x00000001ea077824 */ /* 0x000fe400078e0a08 */
[----:B------:R-:W-:Y:S02]  /*20010*/  IMAD.MOV.U32 R79, RZ, RZ, R42 ;  /* 0x000000ffff4f7224 */ /* 0x000fe400078e002a */
[----:B------:R-:W3:Y:S01]  /*20020*/  LDL.LU R42, [R1+0xc] ;  /* 0x00000c00012a7983 */ /* 0x000ee20000300800 */
[----:B------:R-:W-:Y:S01]  /*20030*/  IABS R6, R7 ;  /* 0x0000000700067213 */ /* 0x000fe20000000000 */
[----:B----4-:R-:W-:Y:S01]  /*20040*/  FFMA.FTZ R98, R12, -UR35, R96 ;  /* 0x800000230c627c23 */ /* 0x010fe20008010060 */
[----:B------:R-:W-:Y:S01]  /*20050*/  IADD3 R12, R0, 0x21, RZ ;  /* 0x00000021000c7810 */ /* 0x000fe20007ffe0ff */
[----:B------:R-:W4:Y:S01]  /*20060*/  LDL.LU R106, [R1+0x30] ;  /* 0x00003000016a7983 */ /* 0x000f220000300800 */
[----:B------:R1:W1:Y:S01]  /*20070*/  I2F R7, R6 ;  /* 0x0000000600077306 */ /* 0x0002620000201400 */
[----:B------:R-:W-:Y:S01]  /*20080*/  FSEL R96, R30, -INF , !P1 ;  /* 0xff8000001e607808 */ /* 0x000fe20004800000 */
[----:B------:R-:W-:Y:S01]  /*20090*/  IMAD.MOV.U32 R223, RZ, RZ, R79 ;  /* 0x000000ffffdf7224 */ /* 0x000fe200078e004f */
[C---:B------:R-:W-:Y:S04]  /*200a0*/  ISETP.GE.AND P1, PT, R0.reuse, R238, PT ;  /* 0x000000ee0000720c */ /* 0x040fe80003f26270 */
[----:B------:R-:W-:Y:S04]  /*200b0*/  ISETP.GE.OR P1, PT, R0, R243, !P1 ;  /* 0x000000f30000720c */ /* 0x000fe80004f26670 */
[----:B------:R-:W-:Y:S02]  /*200c0*/  FSEL R101, R27, -INF , !P1 ;  /* 0xff8000001b657808 */ /* 0x000fe40004800000 */
[CC--:B------:R-:W-:Y:S04]  /*200d0*/  ISETP.GE.AND P1, PT, R4.reuse, R240.reuse, PT ;  /* 0x000000f00400720c */ /* 0x0c0fe80003f26270 */
[-C--:B------:R-:W-:Y:S04]  /*200e0*/  ISETP.GE.OR P1, PT, R4, R245.reuse, !P1 ;  /* 0x000000f50400720c */ /* 0x080fe80004f26670 */
[----:B------:R-:W-:Y:S02]  /*200f0*/  FSEL R100, R22, -INF , !P1 ;  /* 0xff80000016647808 */ /* 0x000fe40004800000 */
[C---:B------:R-:W-:Y:S01]  /*20100*/  ISETP.GE.AND P1, PT, R8.reuse, R240, PT ;  /* 0x000000f00800720c */ /* 0x040fe20003f26270 */
[----:B-1----:R-:W-:Y:S02]  /*20110*/  IMAD.IADD R6, R235, 0x1, -R9 ;  /* 0x00000001eb067824 */ /* 0x002fe400078e0a09 */
[----:B------:R-:W-:Y:S01]  /*20120*/  FFMA.FTZ R117, R7, -UR35, R95 ;  /* 0x8000002307757c23 */ /* 0x000fe2000801005f */
[-C--:B------:R-:W-:Y:S01]  /*20130*/  ISETP.GE.OR P1, PT, R8, R245.reuse, !P1 ;  /* 0x000000f50800720c */ /* 0x080fe20004f26670 */
[----:B------:R-:W-:Y:S01]  /*20140*/  IMAD.IADD R7, R241, 0x1, -R5 ;  /* 0x00000001f1077824 */ /* 0x000fe200078e0a05 */
[----:B------:R-:W-:Y:S02]  /*20150*/  IABS R6, R6 ;  /* 0x0000000600067213 */ /* 0x000fe40000000000 */
[----:B------:R-:W-:Y:S02]  /*20160*/  FSEL R105, R17, -INF , !P1 ;  /* 0xff80000011697808 */ /* 0x000fe40004800000 */
[----:B------:R1:W1:Y:S01]  /*20170*/  I2F R11, R6 ;  /* 0x00000006000b7306 */ /* 0x0002620000201400 */
[----:B------:R-:W-:Y:S02]  /*20180*/  ISETP.GE.AND P1, PT, R12, R240, PT ;  /* 0x000000f00c00720c */ /* 0x000fe40003f26270 */
[----:B------:R-:W-:Y:S02]  /*20190*/  FSEL R95, R24, -INF , !P3 ;  /* 0xff800000185f7808 */ /* 0x000fe40005800000 */
[----:B------:R-:W-:Y:S02]  /*201a0*/  ISETP.GE.OR P1, PT, R12, R245, !P1 ;  /* 0x000000f50c00720c */ /* 0x000fe40004f26670 */
[----:B-1----:R-:W-:Y:S01]  /*201b0*/  IABS R6, R7 ;  /* 0x0000000700067213 */ /* 0x002fe20000000000 */
[----:B------:R-:W-:Y:S01]  /*201c0*/  FFMA.FTZ R33, R11, -UR35, R33 ;  /* 0x800000230b217c23 */ /* 0x000fe20008010021 */
[----:B------:R-:W-:Y:S04]  /*201d0*/  IADD3 R11, R0, 0x30, RZ ;  /* 0x00000030000b7810 */ /* 0x000fe80007ffe0ff */
[----:B------:R-:W2:Y:S02]  /*201e0*/  I2F R6, R6 ;  /* 0x0000000600067306 */ /* 0x000ea40000201400 */
[----:B--2---:R-:W-:Y:S02]  /*201f0*/  FFMA.FTZ R67, R6, -UR35, R67 ;  /* 0x8000002306437c23 */ /* 0x004fe40008010043 */
[----:B------:R-:W-:Y:S05]  /*20200*/  IMAD.IADD R6, R236, 0x1, -R12 ;  /* 0x00000001ec067824 */ /* 0x000fea00078e0a0c */
[----:B------:R-:W-:Y:S06]  /*20210*/  IABS R6, R6 ;  /* 0x0000000600067213 */ /* 0x000fec0000000000 */
[----:B------:R-:W1:Y:S02]  /*20220*/  I2F R6, R6 ;  /* 0x0000000600067306 */ /* 0x000e640000201400 */
[----:B-1----:R-:W-:Y:S02]  /*20230*/  FFMA.FTZ R7, R6, -UR35, R88 ;  /* 0x8000002306077c23 */ /* 0x002fe40008010058 */
[----:B------:R-:W-:Y:S02]  /*20240*/  IMAD.MOV.U32 R88, RZ, RZ, R76 ;  /* 0x000000ffff587224 */ /* 0x000fe400078e004c */
[----:B------:R-:W2:Y:S01]  /*20250*/  LDL.LU R76, [R1+0x48] ;  /* 0x00004800014c7983 */ /* 0x000ea20000300800 */
[----:B------:R-:W-:Y:S01]  /*20260*/  IMAD.IADD R6, R235, 0x1, -R12 ;  /* 0x00000001eb067824 */ /* 0x000fe200078e0a0c */
[----:B------:R-:W-:Y:S01]  /*20270*/  FSEL R131, R7, -INF , !P1 ;  /* 0xff80000007837808 */ /* 0x000fe20004800000 */
[----:B------:R-:W-:Y:S01]  /*20280*/  IMAD.MOV.U32 R210, RZ, RZ, R88 ;  /* 0x000000ffffd27224 */ /* 0x000fe200078e0058 */
[----:B------:R-:W2:Y:S01]  /*20290*/  LDL.LU R119, [R1+0x3c] ;  /* 0x00003c0001777983 */ /* 0x000ea20000300800 */
[C---:B------:R-:W-:Y:S02]  /*202a0*/  ISETP.GE.AND P1, PT, R5.reuse, R238, PT ;  /* 0x000000ee0500720c */ /* 0x040fe40003f26270 */
[----:B------:R-:W-:Y:S01]  /*202b0*/  IABS R6, R6 ;  /* 0x0000000600067213 */ /* 0x000fe20000000000 */
[----:B------:R-:W2:Y:S01]  /*202c0*/  LDL.LU R122, [R1+0x44] ;  /* 0x00004400017a7983 */ /* 0x000ea20000300800 */
[----:B------:R-:W-:Y:S01]  /*202d0*/  IMAD.MOV.U32 R227, RZ, RZ, R210 ;  /* 0x000000ffffe37224 */ /* 0x000fe200078e00d2 */
[C---:B------:R-:W-:Y:S01]  /*202e0*/  ISETP.GE.OR P1, PT, R5.reuse, R243, !P1 ;  /* 0x000000f30500720c */ /* 0x040fe20004f26670 */
[----:B------:R-:W-:Y:S01]  /*202f0*/  IMAD.MOV.U32 R210, RZ, RZ, R94 ;  /* 0x000000ffffd27224 */ /* 0x000fe200078e005e */
[----:B------:R-:W-:Y:S01]  /*20300*/  IADD3 R7, R0, 0x31, RZ ;  /* 0x0000003100077810 */ /* 0x000fe20007ffe0ff */
[----:B------:R-:W3:Y:S10]  /*20310*/  I2F R6, R6 ;  /* 0x0000000600067306 */ /* 0x000ef40000201400 */
[----:B------:R-:W-:Y:S04]  /*20320*/  @P1 LOP3.LUT R232, R232, 0x200000, RZ, 0xfc, !PT ;  /* 0x00200000e8e81812 */ /* 0x000fe800078efcff */
[----:B------:R-:W-:Y:S01]  /*20330*/  LOP3.LUT R232, R232, 0xffefffff, RZ, 0xc0, !PT ;  /* 0xffefffffe8e87812 */ /* 0x000fe200078ec0ff */
[----:B---3--:R-:W-:Y:S02]  /*20340*/  FFMA.FTZ R42, R6, -UR35, R42 ;  /* 0x80000023062a7c23 */ /* 0x008fe4000801002a */
[----:B------:R-:W-:Y:S05]  /*20350*/  IMAD.IADD R6, R236, 0x1, -R14 ;  /* 0x00000001ec067824 */ /* 0x000fea00078e0a0e */
[----:B------:R-:W-:Y:S06]  /*20360*/  IABS R6, R6 ;  /* 0x0000000600067213 */ /* 0x000fec0000000000 */
[----:B------:R-:W1:Y:S02]  /*20370*/  I2F R6, R6 ;  /* 0x0000000600067306 */ /* 0x000e640000201400 */
[----:B-1----:R-:W-:Y:S05]  /*20380*/  FFMA.FTZ R6, R6, -UR35, R48 ;  /* 0x8000002306067c23 */ /* 0x002fea0008010030 */
[----:B------:R-:W-:Y:S02]  /*20390*/  FSEL R130, R6, -INF , !P0 ;  /* 0xff80000006827808 */ /* 0x000fe40004000000 */
[C---:B------:R-:W-:Y:S02]  /*203a0*/  ISETP.GE.AND P0, PT, R5.reuse, R237, PT ;  /* 0x000000ed0500720c */ /* 0x040fe40003f06270 */
[----:B------:R-:W-:Y:S02]  /*203b0*/  IADD3 R6, R0, 0x38, RZ ;  /* 0x0000003800067810 */ /* 0x000fe40007ffe0ff */
[----:B------:R-:W-:Y:S01]  /*203c0*/  ISETP.GE.OR P0, PT, R5, R242, !P0 ;  /* 0x000000f20500720c */ /* 0x000fe20004706670 */
[----:B------:R-:W-:Y:S05]  /*203d0*/  IMAD.IADD R5, R234, 0x1, -R10 ;  /* 0x00000001ea057824 */ /* 0x000fea00078e0a0a */
[----:B------:R-:W-:Y:S06]  /*203e0*/  IABS R5, R5 ;  /* 0x0000000500057213 */ /* 0x000fec0000000000 */
[----:B------:R-:W4:Y:S01]  /*203f0*/  I2F R5, R5 ;  /* 0x0000000500057306 */ /* 0x000f220000201400 */
[----:B------:R-:W-:Y:S02]  /*20400*/  @P0 LOP3.LUT R232, R232, 0x100000, RZ, 0xfc, !PT ;  /* 0x00100000e8e80812 */ /* 0x000fe400078efcff */
[C---:B------:R-:W-:Y:S02]  /*20410*/  ISETP.GE.AND P0, PT, R13.reuse, R240, PT ;  /* 0x000000f00d00720c */ /* 0x040fe40003f06270 */
[----:B------:R-:W-:Y:S02]  /*20420*/  LOP3.LUT R232, R232, 0xfffbffff, RZ, 0xc0, !PT ;  /* 0xfffbffffe8e87812 */ /* 0x000fe400078ec0ff */
[----:B------:R-:W-:Y:S01]  /*20430*/  ISETP.GE.OR P0, PT, R13, R245, !P0 ;  /* 0x000000f50d00720c */ /* 0x000fe20004706670 */
[----:B----4-:R-:W-:Y:S02]  /*20440*/  FFMA.FTZ R106, R5, -UR35, R106 ;  /* 0x80000023056a7c23 */ /* 0x010fe4000801006a */
[----:B------:R-:W-:Y:S05]  /*20450*/  IMAD.IADD R5, R241, 0x1, -R4 ;  /* 0x00000001f1057824 */ /* 0x000fea00078e0a04 */
[----:B------:R-:W-:Y:S06]  /*20460*/  IABS R5, R5 ;  /* 0x0000000500057213 */ /* 0x000fec0000000000 */
[----:B------:R-:W2:Y:S02]  /*20470*/  I2F R5, R5 ;  /* 0x0000000500057306 */ /* 0x000ea40000201400 */
[----:B--2---:R-:W-:Y:S02]  /*20480*/  FFMA.FTZ R76, R5, -UR35, R76 ;  /* 0x80000023054c7c23 */ /* 0x004fe4000801004c */
[----:B------:R-:W-:Y:S05]  /*20490*/  IMAD.IADD R5, R235, 0x1, -R14 ;  /* 0x00000001eb057824 */ /* 0x000fea00078e0a0e */
[----:B------:R-:W-:Y:S06]  /*204a0*/  IABS R5, R5 ;  /* 0x0000000500057213 */ /* 0x000fec0000000000 */
[----:B------:R-:W1:Y:S02]  /*204b0*/  I2F R5, R5 ;  /* 0x0000000500057306 */ /* 0x000e640000201400 */
[----:B-1----:R-:W-:Y:S02]  /*204c0*/  FFMA.FTZ R41, R5, -UR35, R41 ;  /* 0x8000002305297c23 */ /* 0x002fe40008010029 */
[----:B------:R-:W-:Y:S05]  /*204d0*/  IMAD.IADD R5, R236, 0x1, -R13 ;  /* 0x00000001ec057824 */ /* 0x000fea00078e0a0d */
[----:B------:R-:W-:Y:S06]  /*204e0*/  IABS R5, R5 ;  /* 0x0000000500057213 */ /* 0x000fec0000000000 */
[----:B------:R-:W1:Y:S02]  /*204f0*/  I2F R5, R5 ;  /* 0x0000000500057306 */ /* 0x000e640000201400 */
[----:B-1----:R-:W-:Y:S05]  /*20500*/  FFMA.FTZ R5, R5, -UR35, R37 ;  /* 0x8000002305057c23 */ /* 0x002fea0008010025 */
[----:B------:R-:W-:Y:S02]  /*20510*/  FSEL R129, R5, -INF , !P0 ;  /* 0xff80000005817808 */ /* 0x000fe40004000000 */
[----:B------:R-:W-:Y:S02]  /*20520*/  ISETP.GE.AND P0, PT, R4, R239, PT ;  /* 0x000000ef0400720c */ /* 0x000fe40003f06270 */
[----:B------:R-:W-:Y:S02]  /*20530*/  IADD3 R5, R0, 0x39, RZ ;  /* 0x0000003900057810 */ /* 0x000fe40007ffe0ff */
        /* <DEDUP_REMOVED lines=30> */
[C---:B------:R-:W-:Y:S02]  /*20720*/  ISETP.GE.AND P0, PT, R3.reuse, R239, PT ;  /* 0x000000ef0300720c */ /* 0x040fe40003f06270 */
        /* <DEDUP_REMOVED lines=22> */
[----:B------:R-:W2:Y:S01]  /*20890*/  LDL.LU R122, [R1+0x50] ;  /* 0x00005000017a7983 */ /* 0x000ea20000300800 */
[----:B------:R-:W-:Y:S03]  /*208a0*/  IMAD.IADD R3, R235, 0x1, -R11 ;  /* 0x00000001eb037824 */ /* 0x000fe600078e0a0b */
[----:B------:R-:W3:Y:S02]  /*208b0*/  LDL.LU R59, [R1+0x40] ;  /* 0x00004000013b7983 */ /* 0x000ee40000300800 */
        /* <DEDUP_REMOVED lines=23> */
[----:B------:R-:W-:Y:S02]  /*20a30*/  ISETP.GE.AND P0, PT, R6, R240, PT ;  /* 0x000000f00600720c */ /* 0x000fe40003f06270 */
[----:B------:R-:W-:Y:S02]  /*20a40*/  LOP3.LUT R232, R232, 0xfffffbff, RZ, 0xc0, !PT ;  /* 0xfffffbffe8e87812 */ /* 0x000fe400078ec0ff */
[----:B------:R-:W-:Y:S01]  /*20a50*/  ISETP.GE.OR P0, PT, R6, R245, !P0 ;  /* 0x000000f50600720c */ /* 0x000fe20004706670 */
[----:B-1----:R-:W-:Y:S02]  /*20a60*/  FFMA.FTZ R251, R2, -UR35, R251 ;  /* 0x8000002302fb7c23 */ /* 0x002fe400080100fb */
[----:B------:R-:W-:Y:S05]  /*20a70*/  IMAD.IADD R2, R241, 0x1, -R8 ;  /* 0x00000001f1027824 */ /* 0x000fea00078e0a08 */
[----:B------:R-:W-:Y:S06]  /*20a80*/  IABS R2, R2 ;  /* 0x0000000200027213 */ /* 0x000fec0000000000 */
[----:B------:R-:W2:Y:S02]  /*20a90*/  I2F R2, R2 ;  /* 0x0000000200027306 */ /* 0x000ea40000201400 */
[----:B--2---:R-:W-:Y:S02]  /*20aa0*/  FFMA.FTZ R123, R2, -UR35, R122 ;  /* 0x80000023027b7c23 */ /* 0x004fe4000801007a */
[----:B------:R-:W2:Y:S01]  /*20ab0*/  LDL.LU R122, [R1+0x5c] ;  /* 0x00005c00017a7983 */ /* 0x000ea20000300800 */
[----:B------:R-:W-:Y:S03]  /*20ac0*/  IMAD.IADD R2, R235, 0x1, -R7 ;  /* 0x00000001eb027824 */ /* 0x000fe600078e0a07 */
[----:B------:R-:W4:Y:S02]  /*20ad0*/  LDL.LU R91, [R1+0x4c] ;  /* 0x00004c00015b7983 */ /* 0x000f240000300800 */
[----:B------:R-:W-:Y:S02]  /*20ae0*/  IABS R2, R2 ;  /* 0x0000000200027213 */ /* 0x000fe40000000000 */
[----:B------:R-:W4:Y:S04]  /*20af0*/  LDL.LU R90, [R1+0x58] ;  /* 0x00005800015a7983 */ /* 0x000f280000300800 */
[----:B------:R-:W1:Y:S01]  /*20b00*/  I2F R2, R2 ;  /* 0x0000000200027306 */ /* 0x000e620000201400 */
[----:B------:R-:W4:Y:S04]  /*20b10*/  LDL.LU R88, [R1+0x64] ;  /* 0x0000640001587983 */ /* 0x000f280000300800 */
[----:B------:R-:W4:Y:S04]  /*20b20*/  LDL.LU R87, [R1+0x70] ;  /* 0x0000700001577983 */ /* 0x000f280000300800 */
[----:B------:R-:W4:Y:S04]  /*20b30*/  LDL.LU R85, [R1+0x60] ;  /* 0x0000600001557983 */ /* 0x000f280000300800 */
[----:B------:R-:W4:Y:S01]  /*20b40*/  LDL.LU R224, [R1+0x6c] ;  /* 0x00006c0001e07983 */ /* 0x000f220000300800 */
[----:B-1----:R-:W-:Y:S02]  /*20b50*/  FFMA.FTZ R50, R2, -UR35, R50 ;  /* 0x8000002302327c23 */ /* 0x002fe40008010032 */
[----:B------:R-:W-:Y:S05]  /*20b60*/  IMAD.IADD R2, R236, 0x1, -R6 ;  /* 0x00000001ec027824 */ /* 0x000fea00078e0a06 */
[----:B------:R-:W-:Y:S06]  /*20b70*/  IABS R2, R2 ;  /* 0x0000000200027213 */ /* 0x000fec0000000000 */
[----:B------:R-:W1:Y:S02]  /*20b80*/  I2F R2, R2 ;  /* 0x0000000200027306 */ /* 0x000e640000201400 */
[----:B-1----:R-:W-:Y:S01]  /*20b90*/  FFMA.FTZ R2, R2, -UR35, R64 ;  /* 0x8000002302027c23 */ /* 0x002fe20008010040 */
[----:B------:R-:W-:Y:S04]  /*20ba0*/  FSEL R64, R250, -INF , !P6 ;  /* 0xff800000fa407808 */ /* 0x000fe80007000000 */
[----:B------:R-:W-:Y:S01]  /*20bb0*/  FSEL R206, R2, -INF , !P0 ;  /* 0xff80000002ce7808 */ /* 0x000fe20004000000 */
[----:B------:R-:W-:Y:S01]  /*20bc0*/  IMAD.IADD R2, R234, 0x1, -R13 ;  /* 0x00000001ea027824 */ /* 0x000fe200078e0a0d */
[C---:B------:R-:W-:Y:S04]  /*20bd0*/  ISETP.GE.AND P0, PT, R8.reuse, R239, PT ;  /* 0x000000ef0800720c */ /* 0x040fe80003f06270 */
[----:B------:R-:W-:Y:S02]  /*20be0*/  IABS R2, R2 ;  /* 0x0000000200027213 */ /* 0x000fe40000000000 */
[C---:B------:R-:W-:Y:S02]  /*20bf0*/  ISETP.GE.OR P2, PT, R8.reuse, R244, !P0 ;  /* 0x000000f40800720c */ /* 0x040fe40004746670 */
[C---:B------:R-:W-:Y:S02]  /*20c00*/  ISETP.GE.AND P0, PT, R8.reuse, R238, PT ;  /* 0x000000ee0800720c */ /* 0x040fe40003f06270 */
[----:B------:R-:W3:Y:S02]  /*20c10*/  I2F R2, R2 ;  /* 0x0000000200027306 */ /* 0x000ee40000201400 */
[C---:B------:R-:W-:Y:S02]  /*20c20*/  ISETP.GE.OR P1, PT, R8.reuse, R243, !P0 ;  /* 0x000000f30800720c */ /* 0x040fe40004726670 */
[C---:B------:R-:W-:Y:S04]  /*20c30*/  ISETP.GE.AND P0, PT, R8.reuse, R237, PT ;  /* 0x000000ed0800720c */ /* 0x040fe80003f06270 */
[----:B------:R-:W-:Y:S02]  /*20c40*/  ISETP.GE.OR P0, PT, R8, R242, !P0 ;  /* 0x000000f20800720c */ /* 0x000fe40004706670 */
[----:B------:R-:W-:Y:S04]  /*20c50*/  @P2 LOP3.LUT R232, R232, 0x400, RZ, 0xfc, !PT ;  /* 0x00000400e8e82812 */ /* 0x000fe800078efcff */
[----:B------:R-:W-:Y:S04]  /*20c60*/  LOP3.LUT R232, R232, 0xfffffeff, RZ, 0xc0, !PT ;  /* 0xfffffeffe8e87812 */ /* 0x000fe800078ec0ff */
[----:B------:R-:W-:Y:S04]  /*20c70*/  @P1 LOP3.LUT R232, R232, 0x100, RZ, 0xfc, !PT ;  /* 0x00000100e8e81812 */ /* 0x000fe800078efcff */
[----:B------:R-:W-:Y:S01]  /*20c80*/  LOP3.LUT R232, R232, 0xfffffdff, RZ, 0xc0, !PT ;  /* 0xfffffdffe8e87812 */ /* 0x000fe200078ec0ff */
[----:B---3--:R-:W-:Y:S02]  /*20c90*/  FFMA.FTZ R59, R2, -UR35, R59 ;  /* 0x80000023023b7c23 */ /* 0x008fe4000801003b */
[----:B------:R-:W-:Y:S01]  /*20ca0*/  IMAD.IADD R2, R241, 0x1, -R10 ;  /* 0x00000001f1027824 */ /* 0x000fe200078e0a0a */
[----:B------:R-:W-:Y:S02]  /*20cb0*/  @P0 LOP3.LUT R232, R232, 0x200, RZ, 0xfc, !PT ;  /* 0x00000200e8e80812 */ /* 0x000fe400078efcff */
[C---:B------:R-:W-:Y:S02]  /*20cc0*/  ISETP.GE.AND P0, PT, R5.reuse, R240, PT ;  /* 0x000000f00500720c */ /* 0x040fe40003f06270 */
[----:B------:R-:W-:Y:S02]  /*20cd0*/  IABS R2, R2 ;  /* 0x0000000200027213 */ /* 0x000fe40000000000 */
[----:B------:R-:W-:Y:S02]  /*20ce0*/  ISETP.GE.OR P0, PT, R5, R245, !P0 ;  /* 0x000000f50500720c */ /* 0x000fe40004706670 */
[----:B------:R-:W-:Y:S02]  /*20cf0*/  LOP3.LUT R232, R232, 0xffffffbf, RZ, 0xc0, !PT ;  /* 0xffffffbfe8e87812 */ /* 0x000fe400078ec0ff */
        /* <DEDUP_REMOVED lines=10> */
[----:B------:R-:W-:Y:S01]  /*20da0*/  FSEL R204, R2, -INF , !P0 ;  /* 0xff80000002cc7808 */ /* 0x000fe20004000000 */
[----:B------:R-:W-:Y:S01]  /*20db0*/  IMAD.IADD R2, R234, 0x1, -R11 ;  /* 0x00000001ea027824 */ /* 0x000fe200078e0a0b */
[C---:B------:R-:W-:Y:S04]  /*20dc0*/  ISETP.GE.AND P0, PT, R10.reuse, R239, PT ;  /* 0x000000ef0a00720c */ /* 0x040fe80003f06270 */
[----:B------:R-:W-:Y:S02]  /*20dd0*/  IABS R2, R2 ;  /* 0x0000000200027213 */ /* 0x000fe40000000000 */
[C---:B------:R-:W-:Y:S02]  /*20de0*/  ISETP.GE.OR P2, PT, R10.reuse, R244, !P0 ;  /* 0x000000f40a00720c */ /* 0x040fe40004746670 */
[C---:B------:R-:W-:Y:S02]  /*20df0*/  ISETP.GE.AND P0, PT, R10.reuse, R238, PT ;  /* 0x000000ee0a00720c */ /* 0x040fe40003f06270 */
[----:B------:R-:W1:Y:S02]  /*20e00*/  I2F R2, R2 ;  /* 0x0000000200027306 */ /* 0x000e640000201400 */
[C---:B------:R-:W-:Y:S02]  /*20e10*/  ISETP.GE.OR P1, PT, R10.reuse, R243, !P0 ;  /* 0x000000f30a00720c */ /* 0x040fe40004726670 */
[C---:B------:R-:W-:Y:S04]  /*20e20*/  ISETP.GE.AND P0, PT, R10.reuse, R237, PT ;  /* 0x000000ed0a00720c */ /* 0x040fe80003f06270 */
[----:B------:R-:W-:Y:S02]  /*20e30*/  ISETP.GE.OR P0, PT, R10, R242, !P0 ;  /* 0x000000f20a00720c */ /* 0x000fe40004706670 */
[----:B------:R-:W-:Y:S02]  /*20e40*/  @P2 LOP3.LUT R232, R232, 0x40, RZ, 0xfc, !PT ;  /* 0x00000040e8e82812 */ /* 0x000fe400078efcff */
[----:B------:R-:W-:Y:S02]  /*20e50*/  IADD3 R10, R0, 0x59, RZ ;  /* 0x00000059000a7810 */ /* 0x000fe40007ffe0ff */
[----:B------:R-:W-:Y:S04]  /*20e60*/  LOP3.LUT R232, R232, 0xffffffdf, RZ, 0xc0, !PT ;  /* 0xffffffdfe8e87812 */ /* 0x000fe800078ec0ff */
[----:B------:R-:W-:Y:S04]  /*20e70*/  @P1 LOP3.LUT R232, R232, 0x20, RZ, 0xfc, !PT ;  /* 0x00000020e8e81812 */ /* 0x000fe800078efcff */
[----:B------:R-:W-:Y:S01]  /*20e80*/  LOP3.LUT R232, R232, 0xffffff7f, RZ, 0xc0, !PT ;  /* 0xffffff7fe8e87812 */ /* 0x000fe200078ec0ff */
[----:B-1----:R-:W-:Y:S02]  /*20e90*/  FFMA.FTZ R53, R2, -UR35, R53 ;  /* 0x8000002302357c23 */ /* 0x002fe40008010035 */
[----:B------:R-:W-:Y:S01]  /*20ea0*/  IMAD.IADD R2, R241, 0x1, -R9 ;  /* 0x00000001f1027824 */ /* 0x000fe200078e0a09 */
[----:B------:R-:W-:Y:S02]  /*20eb0*/  @P0 LOP3.LUT R232, R232, 0x80, RZ, 0xfc, !PT ;  /* 0x00000080e8e80812 */ /* 0x000fe400078efcff */
[C---:B------:R-:W-:Y:S02]  /*20ec0*/  ISETP.GE.AND P0, PT, R4.reuse, R240, PT ;  /* 0x000000f00400720c */ /* 0x040fe40003f06270 */
[----:B------:R-:W-:Y:S02]  /*20ed0*/  IABS R2, R2 ;  /* 0x0000000200027213 */ /* 0x000fe40000000000 */
[----:B------:R-:W-:Y:S02]  /*20ee0*/  ISETP.GE.OR P0, PT, R4, R245, !P0 ;  /* 0x000000f50400720c */ /* 0x000fe40004706670 */
[----:B------:R-:W-:Y:S02]  /*20ef0*/  LOP3.LUT R232, R232, 0xfffffffb, RZ, 0xc0, !PT ;  /* 0xfffffffbe8e87812 */ /* 0x000fe400078ec0ff */
[----:B------:R-:W4:Y:S02]  /*20f00*/  I2F R2, R2 ;  /* 0x0000000200027306 */ /* 0x000f240000201400 */
[----:B----4-:R-:W-:Y:S02]  /*20f10*/  FFMA.FTZ R91, R2, -UR35, R91 ;  /* 0x80000023025b7c23 */ /* 0x010fe4000801005b */
        /* <DEDUP_REMOVED lines=18> */
[----:B------:R-:W-:Y:S04]  /*21040*/  @P2 LOP3.LUT R232, R232, 0x4, RZ, 0xfc, !PT ;  /* 0x00000004e8e82812 */ /* 0x000fe800078efcff */
        /* <DEDUP_REMOVED lines=33> */
[----:B------:R-:W-:Y:S03]  /*21260*/  @P1 LOP3.LUT R231, R231, 0x20000000, RZ, 0xfc, !PT ;  /* 0x20000000e7e71812 */ /* 0x000fe600078efcff */
[----:B------:R-:W-:Y:S02]  /*21270*/  @P0 LOP3.LUT R232, R232, 0x8, RZ, 0xfc, !PT ;  /* 0x00000008e8e80812 */ /* 0x000fe400078efcff */
[----:B------:R-:W-:Y:S01]  /*21280*/  LOP3.LUT R231, R231, 0xf7ffffff, RZ, 0xc0, !PT ;  /* 0xf7ffffffe7e77812 */ /* 0x000fe200078ec0ff */
[----:B-1----:R-:W-:Y:S01]  /*21290*/  FFMA.FTZ R40, R2, -UR35, R40 ;  /* 0x8000002302287c23 */ /* 0x002fe20008010028 */
[----:B------:R-:W-:Y:S01]  /*212a0*/  LOP3.LUT R232, R232, 0xfffffffe, RZ, 0xc0, !PT ;  /* 0xfffffffee8e87812 */ /* 0x000fe200078ec0ff */
        /* <DEDUP_REMOVED lines=89> */
[----:B------:R-:W-:Y:S02]  /*21840*/  IADD3 R11, R0, 0x51, RZ ;  /* 0x00000051000b7810 */ /* 0x000fe40007ffe0ff */
[----:B------:R-:W-:Y:S04]  /*21850*/  @P2 LOP3.LUT R231, R231, 0x80000, RZ, 0xfc, !PT ;  /* 0x00080000e7e72812 */ /* 0x000fe800078efcff */
[----:B------:R-:W-:Y:S04]  /*21860*/  LOP3.LUT R231, R231, 0xffdfffff, RZ, 0xc0, !PT ;  /* 0xffdfffffe7e77812 */ /* 0x000fe800078ec0ff */
[----:B------:R-:W-:Y:S01]  /*21870*/  @P1 LOP3.LUT R231, R231, 0x200000, RZ, 0xfc, !PT ;  /* 0x00200000e7e71812 */ /* 0x000fe200078efcff */
[----:B-1----:R-:W-:Y:S03]  /*21880*/  FFMA.FTZ R83, R9, -UR35, R83 ;  /* 0x8000002309537c23 */ /* 0x002fe60008010053 */
[----:B------:R-:W-:Y:S01]  /*21890*/  LOP3.LUT R231, R231, 0xefffffff, RZ, 0xc0, !PT ;  /* 0xefffffffe7e77812 */ /* 0x000fe200078ec0ff */
[----:B------:R-:W-:Y:S03]  /*218a0*/  IMAD.IADD R9, R241, 0x1, -R7 ;  /* 0x00000001f1097824 */ /* 0x000fe600078e0a07 */
[----:B------:R-:W-:Y:S02]  /*218b0*/  @P0 LOP3.LUT R231, R231, 0x10000000, RZ, 0xfc, !PT ;  /* 0x10000000e7e70812 */ /* 0x000fe400078efcff */
[----:B------:R-:W-:Y:S02]  /*218c0*/  IABS R9, R9 ;  /* 0x0000000900097213 */ /* 0x000fe40000000000 */
[----:B------:R-:W-:Y:S02]  /*218d0*/  ISETP.GE.AND P0, PT, R11, R240, PT ;  /* 0x000000f00b00720c */ /* 0x000fe40003f06270 */
[----:B------:R-:W-:Y:S02]  /*218e0*/  LOP3.LUT R231, R231, 0xffff7fff, RZ, 0xc0, !PT ;  /* 0xffff7fffe7e77812 */ /* 0x000fe400078ec0ff */
[----:B------:R-:W1:Y:S01]  /*218f0*/  I2F R9, R9 ;  /* 0x0000000900097306 */ /* 0x000e620000201400 */
[----:B------:R-:W-:Y:S01]  /*21900*/  ISETP.GE.OR P0, PT, R11, R245, !P0 ;  /* 0x000000f50b00720c */ /* 0x000fe20004706670 */
[----:B-1----:R-:W-:Y:S02]  /*21910*/  FFMA.FTZ R81, R9, -UR35, R224 ;  /* 0x8000002309517c23 */ /* 0x002fe400080100e0 */
[----:B------:R-:W-:Y:S02]  /*21920*/  IMAD.IADD R9, R235, 0x1, -R12 ;  /* 0x00000001eb097824 */ /* 0x000fe400078e0a0c */
[----:B------:R-:W-:Y:S02]  /*21930*/  IMAD.MOV.U32 R224, RZ, RZ, R226 ;  /* 0x000000ffffe07224 */ /* 0x000fe400078e00e2 */
[----:B------:R-:W-:Y:S01]  /*21940*/  IMAD.MOV.U32 R226, RZ, RZ, R227 ;  /* 0x000000ffffe27224 */ /* 0x000fe200078e00e3 */
[----:B------:R-:W-:Y:S01]  /*21950*/  IABS R9, R9 ;  /* 0x0000000900097213 */ /* 0x000fe20000000000 */
[----:B------:R-:W-:Y:S05]  /*21960*/  IMAD.MOV.U32 R227, RZ, RZ, R92 ;  /* 0x000000ffffe37224 */ /* 0x000fea00078e005c */
        /* <DEDUP_REMOVED lines=28> */
[----:B------:R-:W1:Y:S02]  /*21b30*/  I2F R7, R7 ;  /* 0x0000000700077306 */ /* 0x000e640000201400 */
[----:B-1----:R-:W-:Y:S02]  /*21b40*/  FFMA.FTZ R75, R7, -UR35, R223 ;  /* 0x80000023074b7c23 */ /* 0x002fe400080100df */
[----:B------:R-:W-:Y:S02]  /*21b50*/  IMAD.IADD R7, R235, 0x1, -R11 ;  /* 0x00000001eb077824 */ /* 0x000fe400078e0a0b */
[----:B------:R-:W-:Y:S03]  /*21b60*/  IMAD.MOV.U32 R223, RZ, RZ, R89 ;  /* 0x000000ffffdf7224 */ /* 0x000fe600078e0059 */
        /* <DEDUP_REMOVED lines=128> */
[----:B------:R-:W-:Y:S02]  /*22370*/  IMAD.MOV.U32 R226, RZ, RZ, R227 ;  /* 0x000000ffffe27224 */ /* 0x000fe400078e00e3 */
[----:B------:R-:W-:Y:S01]  /*22380*/  IMAD.IADD R3, R235, 0x1, -R7 ;  /* 0x00000001eb037824 */ /* 0x000fe200078e0a07 */
[----:B------:R-:W2:Y:S04]  /*22390*/  LDL.LU R227, [R1+0x74] ;  /* 0x0000740001e37983 */ /* 0x000ea80000300800 */
        /* <DEDUP_REMOVED lines=50> */
[----:B------:R-:W-:Y:S02]  /*226c0*/  LOP3.LUT R233, R233, 0xffffdfff, RZ, 0xc0, !PT ;  /* 0xffffdfffe9e97812 */ /* 0x000fe400078ec0ff */
[----:B------:R-:W-:Y:S04]  /*226d0*/  @P1 LOP3.LUT R231, R231, 0x8, RZ, 0xfc, !PT ;  /* 0x00000008e7e71812 */ /* 0x000fe800078efcff */
[----:B------:R-:W-:Y:S01]  /*226e0*/  LOP3.LUT R231, R231, 0xfffff7ff, RZ, 0xc0, !PT ;  /* 0xfffff7ffe7e77812 */ /* 0x000fe200078ec0ff */
[----:B-1----:R-:W-:Y:S03]  /*226f0*/  FFMA.FTZ R25, R2, -UR35, R226 ;  /* 0x8000002302197c23 */ /* 0x002fe600080100e2 */
[----:B------:R-:W-:Y:S01]  /*22700*/  @P0 LOP3.LUT R231, R231, 0x800, RZ, 0xfc, !PT ;  /* 0x00000800e7e70812 */ /* 0x000fe200078efcff */
[----:B------:R-:W-:Y:S01]  /*22710*/  IMAD.IADD R2, R241, 0x1, -R12 ;  /* 0x00000001f1027824 */ /* 0x000fe200078e0a0c */
[C---:B------:R-:W-:Y:S02]  /*22720*/  ISETP.GE.AND P0, PT, R4.reuse, R240, PT ;  /* 0x000000f00400720c */ /* 0x040fe40003f06270 */
[----:B------:R-:W-:Y:S02]  /*22730*/  LOP3.LUT R231, R231, 0xfffffffd, RZ, 0xc0, !PT ;  /* 0xfffffffde7e77812 */ /* 0x000fe400078ec0ff */
[----:B------:R-:W-:Y:S02]  /*22740*/  IABS R2, R2 ;  /* 0x0000000200027213 */ /* 0x000fe40000000000 */
[----:B------:R-:W-:Y:S04]  /*22750*/  ISETP.GE.OR P0, PT, R4, R245, !P0 ;  /* 0x000000f50400720c */ /* 0x000fe80004706670 */
[----:B------:R-:W2:Y:S02]  /*22760*/  I2F R2, R2 ;  /* 0x0000000200027306 */ /* 0x000ea40000201400 */
[----:B--2---:R-:W-:Y:S02]  /*22770*/  FFMA.FTZ R23, R2, -UR35, R227 ;  /* 0x8000002302177c23 */ /* 0x004fe400080100e3 */
[----:B------:R-:W-:Y:S02]  /*22780*/  IMAD.MOV.U32 R227, RZ, RZ, R228 ;  /* 0x000000ffffe37224 */ /* 0x000fe400078e00e4 */
[----:B------:R-:W2:Y:S01]  /*22790*/  LDL.LU R228, [R1+0x7c] ;  /* 0x00007c0001e47983 */ /* 0x000ea20000300800 */
        /* <DEDUP_REMOVED lines=19> */
[C---:B------:R-:W-:Y:S02]  /*228d0*/  LOP3.LUT P5, RZ, R232.reuse, 0x2000, RZ, 0xc0, !PT ;  /* 0x00002000e8ff7812 */ /* 0x040fe400078ac0ff */
[----:B------:R-:W-:Y:S02]  /*228e0*/  @P1 LOP3.LUT R231, R231, 0x2, RZ, 0xfc, !PT ;  /* 0x00000002e7e71812 */ /* 0x000fe400078efcff */
[C---:B------:R-:W-:Y:S02]  /*228f0*/  LOP3.LUT P2, RZ, R232.reuse, 0x40000, RZ, 0xc0, !PT ;  /* 0x00040000e8ff7812 */ /* 0x040fe4000784c0ff */
[----:B------:R-:W-:Y:S02]  /*22900*/  LOP3.LUT R231, R231, 0xfffffdff, RZ, 0xc0, !PT ;  /* 0xfffffdffe7e77812 */ /* 0x000fe400078ec0ff */
[----:B------:R-:W-:Y:S01]  /*22910*/  LOP3.LUT P3, RZ, R232, 0x10000, RZ, 0xc0, !PT ;  /* 0x00010000e8ff7812 */ /* 0x000fe2000786c0ff */
[----:B-1----:R-:W-:Y:S01]  /*22920*/  FFMA.FTZ R24, R2, -UR35, R227 ;  /* 0x8000002302187c23 */ /* 0x002fe200080100e3 */
[----:B------:R-:W-:Y:S01]  /*22930*/  @P0 LOP3.LUT R231, R231, 0x200, RZ, 0xfc, !PT ;  /* 0x00000200e7e70812 */ /* 0x000fe200078efcff */
[----:B------:R-:W-:Y:S01]  /*22940*/  IMAD.IADD R2, R241, 0x1, -R11 ;  /* 0x00000001f1027824 */ /* 0x000fe200078e0a0b */
[C---:B------:R-:W-:Y:S01]  /*22950*/  ISETP.GE.AND P0, PT, R3.reuse, R240, PT ;  /* 0x000000f00300720c */ /* 0x040fe20003f06270 */
[----:B------:R-:W-:Y:S01]  /*22960*/  IMAD.MOV.U32 R227, RZ, RZ, R205 ;  /* 0x000000ffffe37224 */ /* 0x000fe200078e00cd */
[----:B------:R-:W-:Y:S02]  /*22970*/  LOP3.LUT R232, R232, 0xdfffffff, RZ, 0xc0, !PT ;  /* 0xdfffffffe8e87812 */ /* 0x000fe400078ec0ff */
[----:B------:R-:W-:Y:S02]  /*22980*/  IABS R2, R2 ;  /* 0x0000000200027213 */ /* 0x000fe40000000000 */
[----:B------:R-:W-:Y:S02]  /*22990*/  ISETP.GE.OR P0, PT, R3, R245, !P0 ;  /* 0x000000f50300720c */ /* 0x000fe40004706670 */
[----:B------:R-:W-:Y:S02]  /*229a0*/  FSEL R46, R247, -INF , !P5 ;  /* 0xff800000f72e7808 */ /* 0x000fe40006800000 */
[----:B------:R-:W2:Y:S01]  /*229b0*/  I2F R2, R2 ;  /* 0x0000000200027306 */ /* 0x000ea20000201400 */
[----:B------:R-:W-:Y:S02]  /*229c0*/  FSEL R32, R249, -INF , !P2 ;  /* 0xff800000f9207808 */ /* 0x000fe40005000000 */
[----:B------:R-:W-:Y:S01]  /*229d0*/  FSEL R47, R203, -INF , !P3 ;  /* 0xff800000cb2f7808 */ /* 0x000fe20005800000 */
[----:B--2---:R-:W-:Y:S02]  /*229e0*/  FFMA.FTZ R22, R2, -UR35, R228 ;  /* 0x8000002302167c23 */ /* 0x004fe400080100e4 */
[----:B------:R-:W-:Y:S02]  /*229f0*/  IMAD.IADD R2, R235, 0x1, -R4 ;  /* 0x00000001eb027824 */ /* 0x000fe400078e0a04 */
[----:B------:R-:W-:Y:S03]  /*22a00*/  IMAD.MOV.U32 R228, RZ, RZ, R210 ;  /* 0x000000ffffe47224 */ /* 0x000fe600078e00d2 */
[----:B------:R-:W-:Y:S06]  /*22a10*/  IABS R2, R2 ;  /* 0x0000000200027213 */ /* 0x000fec0000000000 */
[----:B------:R-:W1:Y:S02]  /*22a20*/  I2F R2, R2 ;  /* 0x0000000200027306 */ /* 0x000e640000201400 */
[----:B-1----:R-:W-:Y:S02]  /*22a30*/  FFMA.FTZ R14, R2, -UR35, R230 ;  /* 0x80000023020e7c23 */ /* 0x002fe400080100e6 */
[----:B------:R-:W-:Y:S02]  /*22a40*/  IMAD.MOV.U32 R230, RZ, RZ, R246 ;  /* 0x000000ffffe67224 */ /* 0x000fe400078e00f6 */
[----:B------:R-:W2:Y:S01]  /*22a50*/  LDL.LU R246, [R1+0x80] ;  /* 0x0000800001f67983 */ /* 0x000ea20000300800 */
[----:B------:R-:W-:Y:S03]  /*22a60*/  IMAD.IADD R2, R236, 0x1, -R3 ;  /* 0x00000001ec027824 */ /* 0x000fe600078e0a03 */
[----:B------:R-:W-:Y:S02]  /*22a70*/  STL [R1+0x138], R236 ;  /* 0x000138ec01007387 */ /* 0x000fe40000100800 */
[----:B------:R-:W-:Y:S02]  /*22a80*/  IABS R2, R2 ;  /* 0x0000000200027213 */ /* 0x000fe40000000000 */
[----:B------:R-:W-:Y:S04]  /*22a90*/  STL [R1+0x13c], R240 ;  /* 0x00013cf001007387 */ /* 0x000fe80000100800 */
[----:B------:R-:W1:Y:S01]  /*22aa0*/  I2F R2, R2 ;  /* 0x0000000200027306 */ /* 0x000e620000201400 */
[----:B------:R-:W-:Y:S01]  /*22ab0*/  STL [R1+0x140], R245 ;  /* 0x000140f501007387 */ /* 0x000fe20000100800 */
[----:B-1----:R-:W-:Y:S02]  /*22ac0*/  FFMA.FTZ R2, R2, -UR35, R229 ;  /* 0x8000002302027c23 */ /* 0x002fe400080100e5 */
[----:B------:R-:W-:Y:S03]  /*22ad0*/  IMAD.MOV.U32 R229, RZ, RZ, R209 ;  /* 0x000000ffffe57224 */ /* 0x000fe600078e00d1 */
        /* <DEDUP_REMOVED lines=11> */
[----:B------:R-:W-:Y:S02]  /*22b90*/  LOP3.LUT P1, RZ, R231, 0x8000000, RZ, 0xc0, !PT ;  /* 0x08000000e7ff7812 */ /* 0x000fe4000782c0ff */
[----:B------:R-:W-:Y:S04]  /*22ba0*/  LOP3.LUT R232, R232, 0xfdffffff, RZ, 0xc0, !PT ;  /* 0xfdffffffe8e87812 */ /* 0x000fe800078ec0ff */
[----:B------:R-:W-:Y:S04]  /*22bb0*/  @P6 LOP3.LUT R232, R232, 0x2000000, RZ, 0xfc, !PT ;  /* 0x02000000e8e86812 */ /* 0x000fe800078efcff */
[----:B------:R-:W-:Y:S01]  /*22bc0*/  LOP3.LUT R232, R232, 0xfbffffff, RZ, 0xc0, !PT ;  /* 0xfbffffffe8e87812 */ /* 0x000fe200078ec0ff */
[----:B-1----:R-:W-:Y:S02]  /*22bd0*/  FFMA.FTZ R20, R2, -UR35, R230 ;  /* 0x8000002302147c23 */ /* 0x002fe400080100e6 */
[----:B------:R-:W-:Y:S01]  /*22be0*/  @P1 LOP3.LUT R233, R233, 0x2000, RZ, 0xfc, !PT ;  /* 0x00002000e9e91812 */ /* 0x000fe200078efcff */
[----:B------:R-:W-:Y:S01]  /*22bf0*/  IMAD.IADD R2, R241, 0x1, -R13 ;  /* 0x00000001f1027824 */ /* 0x000fe200078e0a0d */
[----:B------:R-:W-:Y:S01]  /*22c00*/  @P4 LOP3.LUT R232, R232, 0x4000000, RZ, 0xfc, !PT ;  /* 0x04000000e8e84812 */ /* 0x000fe200078efcff */
[----:B------:R-:W-:Y:S01]  /*22c10*/  IMAD.MOV.U32 R230, RZ, RZ, R207 ;  /* 0x000000ffffe67224 */ /* 0x000fe200078e00cf */
[----:B------:R-:W-:Y:S02]  /*22c20*/  LOP3.LUT R233, R233, 0xfffffbff, RZ, 0xc0, !PT ;  /* 0xfffffbffe9e97812 */ /* 0x000fe400078ec0ff */
[----:B------:R-:W-:Y:S02]  /*22c30*/  IABS R2, R2 ;  /* 0x0000000200027213 */ /* 0x000fe40000000000 */
[C---:B------:R-:W-:Y:S02]  /*22c40*/  LOP3.LUT P5, RZ, R232.reuse, 0x100, RZ, 0xc0, !PT ;  /* 0x00000100e8ff7812 */ /* 0x040fe400078ac0ff */
[----:B------:R-:W-:Y:S02]  /*22c50*/  LOP3.LUT P4, RZ, R231, 0x1, RZ, 0xc0, !PT ;  /* 0x00000001e7ff7812 */ /* 0x000fe4000788c0ff */
[----:B------:R-:W2:Y:S01]  /*22c60*/  I2F R2, R2 ;  /* 0x0000000200027306 */ /* 0x000ea20000201400 */
[C---:B------:R-:W-:Y:S02]  /*22c70*/  LOP3.LUT P2, RZ, R232.reuse, 0x4, RZ, 0xc0, !PT ;  /* 0x00000004e8ff7812 */ /* 0x040fe4000784c0ff */
[C---:B------:R-:W-:Y:S02]  /*22c80*/  LOP3.LUT P6, RZ, R232.reuse, 0x400, RZ, 0xc0, !PT ;  /* 0x00000400e8ff7812 */ /* 0x040fe400078cc0ff */
[----:B------:R-:W-:Y:S02]  /*22c90*/  FSEL R43, R33, -INF , !P2 ;  /* 0xff800000212b7808 */ /* 0x000fe40005000000 */
[C---:B------:R-:W-:Y:S02]  /*22ca0*/  LOP3.LUT P2, RZ, R232.reuse, 0x2, RZ, 0xc0, !PT ;  /* 0x00000002e8ff7812 */ /* 0x040fe4000784c0ff */
[----:B------:R-:W-:Y:S02]  /*22cb0*/  LOP3.LUT P3, RZ, R232, 0x40, RZ, 0xc0, !PT ;  /* 0x00000040e8ff7812 */ /* 0x000fe4000786c0ff */
[----:B------:R-:W-:Y:S02]  /*22cc0*/  LOP3.LUT P1, RZ, R231, 0x80000000, RZ, 0xc0, !PT ;  /* 0x80000000e7ff7812 */ /* 0x000fe4000782c0ff */
[----:B------:R-:W-:Y:S02]  /*22cd0*/  FSEL R45, R34, -INF , !P6 ;  /* 0xff800000222d7808 */ /* 0x000fe40007000000 */
[----:B------:R-:W-:Y:S02]  /*22ce0*/  FSEL R44, R35, -INF , !P3 ;  /* 0xff800000232c7808 */ /* 0x000fe40005800000 */
[C---:B------:R-:W-:Y:S02]  /*22cf0*/  LOP3.LUT P3, RZ, R232.reuse, 0x100000, RZ, 0xc0, !PT ;  /* 0x00100000e8ff7812 */ /* 0x040fe4000786c0ff */
[----:B------:R-:W-:Y:S02]  /*22d00*/  LOP3.LUT P6, RZ, R232, 0x20, RZ, 0xc0, !PT ;  /* 0x00000020e8ff7812 */ /* 0x000fe400078cc0ff */
[----:B------:R-:W-:Y:S02]  /*22d10*/  FSEL R42, R42, -INF , !P1 ;  /* 0xff8000002a2a7808 */ /* 0x000fe40004800000 */
[----:B------:R-:W-:Y:S02]  /*22d20*/  FSEL R67, R67, -INF , !P3 ;  /* 0xff80000043437808 */ /* 0x000fe40005800000 */
[----:B------:R-:W-:Y:S02]  /*22d30*/  FSEL R106, R106, -INF , !P6 ;  /* 0xff8000006a6a7808 */ /* 0x000fe40007000000 */
[----:B------:R-:W-:Y:S04]  /*22d40*/  LOP3.LUT P6, RZ, R231, 0x40000, RZ, 0xc0, !PT ;  /* 0x00040000e7ff7812 */ /* 0x000fe800078cc0ff */
[----:B------:R-:W-:Y:S02]  /*22d50*/  FSEL R247, R49, -INF , !P6 ;  /* 0xff80000031f77808 */ /* 0x000fe40007000000 */
[----:B------:R-:W-:Y:S04]  /*22d60*/  LOP3.LUT P6, RZ, R231, 0x800000, RZ, 0xc0, !PT ;  /* 0x00800000e7ff7812 */ /* 0x000fe800078cc0ff */
[----:B------:R-:W-:Y:S01]  /*22d70*/  FSEL R75, R75, -INF , !P6 ;  /* 0xff8000004b4b7808 */ /* 0x000fe20007000000 */
[----:B--2---:R-:W-:Y:S02]  /*22d80*/  FFMA.FTZ R19, R2, -UR35, R246 ;  /* 0x8000002302137c23 */ /* 0x004fe400080100f6 */
[C---:B------:R-:W-:Y:S02]  /*22d90*/  IMAD.IADD R2, R235.reuse, 0x1, -R3 ;  /* 0x00000001eb027824 */ /* 0x040fe400078e0a03 */
[----:B------:R-:W-:Y:S03]  /*22da0*/  IMAD.MOV.U32 R246, RZ, RZ, R208 ;  /* 0x000000fffff67224 */ /* 0x000fe600078e00d0 */
[----:B------:R-:W-:Y:S06]  /*22db0*/  IABS R2, R2 ;  /* 0x0000000200027213 */ /* 0x000fec0000000000 */
[----:B------:R-:W1:Y:S02]  /*22dc0*/  I2F R2, R2 ;  /* 0x0000000200027306 */ /* 0x000e640000201400 */
[----:B-1----:R-:W-:Y:S01]  /*22dd0*/  FFMA.FTZ R12, R2, -UR35, R211 ;  /* 0x80000023020c7c23 */ /* 0x002fe200080100d3 */
[C---:B------:R-:W-:Y:S02]  /*22de0*/  IADD3 R2, R0.reuse, 0x78, RZ ;  /* 0x0000007800027810 */ /* 0x040fe40007ffe0ff */
[----:B------:R-:W-:Y:S02]  /*22df0*/  IADD3 R0, R0, 0x79, RZ ;  /* 0x0000007900007810 */ /* 0x000fe40007ffe0ff */
[----:B------:R-:W-:Y:S01]  /*22e00*/  ISETP.GE.AND P0, PT, R2, R240, PT ;  /* 0x000000f00200720c */ /* 0x000fe20003f06270 */
[----:B------:R-:W-:Y:S03]  /*22e10*/  IMAD.IADD R8, R236, 0x1, -R2 ;  /* 0x00000001ec087824 */ /* 0x000fe600078e0a02 */
[-C--:B------:R-:W-:Y:S02]  /*22e20*/  ISETP.GE.OR P0, PT, R2, R245.reuse, !P0 ;  /* 0x000000f50200720c */ /* 0x080fe40004706670 */
[----:B------:R-:W-:Y:S06]  /*22e30*/  IABS R8, R8 ;  /* 0x0000000800087213 */ /* 0x000fec0000000000 */
[----:B------:R-:W1:Y:S02]  /*22e40*/  I2F R8, R8 ;  /* 0x0000000800087306 */ /* 0x000e640000201400 */
[----:B-1----:R-:W-:Y:S05]  /*22e50*/  FFMA.FTZ R8, R8, -UR35, R128 ;  /* 0x8000002308087c23 */ /* 0x002fea0008010080 */
[----:B------:R-:W-:Y:S01]  /*22e60*/  FSEL R66, R8, -INF , !P0 ;  /* 0xff80000008427808 */ /* 0x000fe20004000000 */
[C---:B------:R-:W-:Y:S01]  /*22e70*/  IMAD.IADD R8, R235.reuse, 0x1, -R2 ;  /* 0x00000001eb087824 */ /* 0x040fe200078e0a02 */
[C---:B------:R-:W-:Y:S04]  /*22e80*/  ISETP.GE.AND P0, PT, R0.reuse, R240, PT ;  /* 0x000000f00000720c */ /* 0x040fe80003f06270 */
[----:B------:R-:W-:Y:S02]  /*22e90*/  IABS R8, R8 ;  /* 0x0000000800087213 */ /* 0x000fe40000000000 */
[----:B------:R-:W-:Y:S04]  /*22ea0*/  ISETP.GE.OR P0, PT, R0, R245, !P0 ;  /* 0x000000f50000720c */ /* 0x000fe80004706670 */
[----:B------:R-:W1:Y:S02]  /*22eb0*/  I2F R8, R8 ;  /* 0x0000000800087306 */ /* 0x000e640000201400 */
[----:B-1----:R-:W-:Y:S02]  /*22ec0*/  FFMA.FTZ R11, R8, -UR35, R110 ;  /* 0x80000023080b7c23 */ /* 0x002fe4000801006e */
[--C-:B------:R-:W-:Y:S05]  /*22ed0*/  IMAD.IADD R8, R236, 0x1, -R0.reuse ;  /* 0x00000001ec087824 */ /* 0x100fea00078e0a00 */
[----:B------:R-:W-:Y:S06]  /*22ee0*/  IABS R8, R8 ;  /* 0x0000000800087213 */ /* 0x000fec0000000000 */
[----:B------:R-:W1:Y:S02]  /*22ef0*/  I2F R8, R8 ;  /* 0x0000000800087306 */ /* 0x000e640000201400 */
[----:B-1----:R-:W-:Y:S05]  /*22f00*/  FFMA.FTZ R8, R8, -UR35, R121 ;  /* 0x8000002308087c23 */ /* 0x002fea0008010079 */
[----:B------:R-:W-:Y:S01]  /*22f10*/  FSEL R48, R8, -INF , !P0 ;  /* 0xff80000008307808 */ /* 0x000fe20004000000 */
[----:B------:R-:W-:Y:S01]  /*22f20*/  IMAD.IADD R8, R235, 0x1, -R0 ;  /* 0x00000001eb087824 */ /* 0x000fe200078e0a00 */
[----:B------:R-:W-:Y:S04]  /*22f30*/  LOP3.LUT P0, RZ, R231, 0x8000, RZ, 0xc0, !PT ;  /* 0x00008000e7ff7812 */ /* 0x000fe8000780c0ff */
[----:B------:R-:W-:Y:S06]  /*22f40*/  IABS R8, R8 ;  /* 0x0000000800087213 */ /* 0x000fec0000000000 */
[----:B------:R-:W1:Y:S03]  /*22f50*/  I2F R8, R8 ;  /* 0x0000000800087306 */ /* 0x000e660000201400 */
[----:B------:R-:W-:Y:S02]  /*22f60*/  @P0 LOP3.LUT R233, R233, 0x400, RZ, 0xfc, !PT ;  /* 0x00000400e9e90812 */ /* 0x000fe400078efcff */
[----:B------:R-:W-:Y:S02]  /*22f70*/  LOP3.LUT P0, RZ, R232, 0x800000, RZ, 0xc0, !PT ;  /* 0x00800000e8ff7812 */ /* 0x000fe4000780c0ff */
        /* <DEDUP_REMOVED lines=29> */
[----:B------:R-:W-:Y:S02]  /*23150*/  LOP3.LUT R233, R233, 0xfffffffb, RZ, 0xc0, !PT ;  /* 0xfffffffbe9e97812 */ /* 0x000fe400078ec0ff */
[----:B------:R-:W-:Y:S02]  /*23160*/  FSEL R34, R107, -INF , !P4 ;  /* 0xff8000006b227808 */ /* 0x000fe40006000000 */
[----:B------:R-:W-:Y:S02]  /*23170*/  @P5 LOP3.LUT R233, R233, 0x4, RZ, 0xfc, !PT ;  /* 0x00000004e9e95812 */ /* 0x000fe400078efcff */
[C---:B------:R-:W-:Y:S02]  /*23180*/  LOP3.LUT P5, RZ, R232.reuse, 0x400000, RZ, 0xc0, !PT ;  /* 0x00400000e8ff7812 */ /* 0x040fe400078ac0ff */
[----:B------:R-:W-:Y:S01]  /*23190*/  LOP3.LUT P0, RZ, R233, 0x1000, RZ, 0xc0, !PT ;  /* 0x00001000e9ff7812 */ /* 0x000fe2000780c0ff */
[----:B------:R-:W-:Y:S01]  /*231a0*/  STL [R1+0x144], R233 ;  /* 0x000144e901007387 */ /* 0x000fe20000100800 */
[----:B------:R-:W-:Y:S02]  /*231b0*/  LOP3.LUT R232, R232, 0x7fffffff, RZ, 0xc0, !PT ;  /* 0x7fffffffe8e87812 */ /* 0x000fe400078ec0ff */
[----:B------:R-:W-:Y:S02]  /*231c0*/  FSEL R51, R51, -INF , !P0 ;  /* 0xff80000033337808 */ /* 0x000fe40004000000 */
[C---:B------:R-:W-:Y:S02]  /*231d0*/  LOP3.LUT P0, RZ, R233.reuse, 0x800, RZ, 0xc0, !PT ;  /* 0x00000800e9ff7812 */ /* 0x040fe4000780c0ff */
[C---:B------:R-:W-:Y:S02]  /*231e0*/  LOP3.LUT P1, RZ, R233.reuse, 0x2000, RZ, 0xc0, !PT ;  /* 0x00002000e9ff7812 */ /* 0x040fe4000782c0ff */
        /* <DEDUP_REMOVED lines=9> */
[C---:B------:R-:W-:Y:S02]  /*23280*/  LOP3.LUT P4, RZ, R233.reuse, 0x200, RZ, 0xc0, !PT ;  /* 0x00000200e9ff7812 */ /* 0x040fe4000788c0ff */
        /* <DEDUP_REMOVED lines=18> */
[C---:B------:R-:W-:Y:S02]  /*233b0*/  LOP3.LUT P4, RZ, R233.reuse, 0x10, RZ, 0xc0, !PT ;  /* 0x00000010e9ff7812 */ /* 0x040fe4000788c0ff */
[C---:B------:R-:W-:Y:S02]  /*233c0*/  LOP3.LUT P3, RZ, R233.reuse, 0x1, RZ, 0xc0, !PT ;  /* 0x00000001e9ff7812 */ /* 0x040fe4000786c0ff */
[----:B------:R-:W-:Y:S02]  /*233d0*/  FSEL R118, R118, -INF , !P4 ;  /* 0xff80000076767808 */ /* 0x000fe40006000000 */
[----:B------:R-:W-:Y:S02]  /*233e0*/  LOP3.LUT P4, RZ, R233, 0x8, RZ, 0xc0, !PT ;  /* 0x00000008e9ff7812 */ /* 0x000fe4000788c0ff */
[----:B------:R-:W-:Y:S02]  /*233f0*/  FSEL R62, R62, -INF , !P3 ;  /* 0xff8000003e3e7808 */ /* 0x000fe40005800000 */
[----:B------:R-:W-:Y:S02]  /*23400*/  FSEL R55, R55, -INF , !P4 ;  /* 0xff80000037377808 */ /* 0x000fe40006000000 */
[C---:B------:R-:W-:Y:S02]  /*23410*/  LOP3.LUT P4, RZ, R232.reuse, 0x80, RZ, 0xc0, !PT ;  /* 0x00000080e8ff7812 */ /* 0x040fe4000788c0ff */
[----:B------:R-:W-:Y:S02]  /*23420*/  FSEL R119, R119, -INF , !P1 ;  /* 0xff80000077777808 */ /* 0x000fe40004800000 */
[C---:B------:R-:W-:Y:S02]  /*23430*/  LOP3.LUT P1, RZ, R232.reuse, 0x20000000, RZ, 0xc0, !PT ;  /* 0x20000000e8ff7812 */ /* 0x040fe4000782c0ff */
        /* <DEDUP_REMOVED lines=9> */
[-C--:B------:R-:W-:Y:S02]  /*234d0*/  ISETP.GE.AND P0, PT, R13, R239.reuse, PT ;  /* 0x000000ef0d00720c */ /* 0x080fe40003f06270 */
[----:B------:R-:W-:Y:S02]  /*234e0*/  FSEL R117, R117, -INF , !P5 ;  /* 0xff80000075757808 */ /* 0x000fe40006800000 */
[-C--:B------:R-:W-:Y:S02]  /*234f0*/  ISETP.GE.OR P0, PT, R13, R244.reuse, !P0 ;  /* 0x000000f40d00720c */ /* 0x080fe40004706670 */
[----:B------:R-:W-:Y:S02]  /*23500*/  LOP3.LUT P5, RZ, R233, 0x2, RZ, 0xc0, !PT ;  /* 0x00000002e9ff7812 */ /* 0x000fe400078ac0ff */
[----:B------:R-:W-:Y:S02]  /*23510*/  FSEL R63, R63, -INF , !P0 ;  /* 0xff8000003f3f7808 */ /* 0x000fe40004000000 */
[----:B------:R-:W-:Y:S02]  /*23520*/  LOP3.LUT P0, RZ, R231, 0x1000000, RZ, 0xc0, !PT ;  /* 0x01000000e7ff7812 */ /* 0x000fe4000780c0ff */
[----:B------:R-:W-:Y:S02]  /*23530*/  FSEL R54, R54, -INF , !P5 ;  /* 0xff80000036367808 */ /* 0x000fe40006800000 */
[----:B------:R-:W-:Y:S02]  /*23540*/  FSEL R250, R59, -INF , !P0 ;  /* 0xff8000003bfa7808 */ /* 0x000fe40004000000 */
[CC--:B------:R-:W-:Y:S02]  /*23550*/  ISETP.GE.AND P0, PT, R10.reuse, R239.reuse, PT ;  /* 0x000000ef0a00720c */ /* 0x0c0fe40003f06270 */
[----:B------:R-:W-:Y:S02]  /*23560*/  LOP3.LUT P5, RZ, R231, 0x200000, RZ, 0xc0, !PT ;  /* 0x00200000e7ff7812 */ /* 0x000fe400078ac0ff */
[-C--:B------:R-:W-:Y:S02]  /*23570*/  ISETP.GE.OR P0, PT, R10, R244.reuse, !P0 ;  /* 0x000000f40a00720c */ /* 0x080fe40004706670 */
[----:B------:R-:W-:Y:S02]  /*23580*/  FSEL R249, R53, -INF , !P5 ;  /* 0xff80000035f97808 */ /* 0x000fe40006800000 */
[----:B------:R-:W-:Y:S02]  /*23590*/  FSEL R59, R36, -INF , !P0 ;  /* 0xff800000243b7808 */ /* 0x000fe40004000000 */
[CC--:B------:R-:W-:Y:S02]  /*235a0*/  ISETP.GE.AND P0, PT, R9.reuse, R239.reuse, PT ;  /* 0x000000ef0900720c */ /* 0x0c0fe40003f06270 */
[----:B------:R-:W-:Y:S02]  /*235b0*/  LOP3.LUT P2, RZ, R232, 0x8, RZ, 0xc0, !PT ;  /* 0x00000008e8ff7812 */ /* 0x000fe4000784c0ff */
[-C--:B------:R-:W-:Y:S02]  /*235c0*/  ISETP.GE.OR P0, PT, R9, R244.reuse, !P0 ;  /* 0x000000f40900720c */ /* 0x080fe40004706670 */
[----:B------:R-:W-:Y:S02]  /*235d0*/  FSEL R218, R90, -INF , !P2 ;  /* 0xff8000005ada7808 */ /* 0x000fe40005000000 */
[----:B------:R-:W-:Y:S02]  /*235e0*/  FSEL R53, R30, -INF , !P0 ;  /* 0xff8000001e357808 */ /* 0x000fe40004000000 */
[C---:B------:R-:W-:Y:S02]  /*235f0*/  LOP3.LUT P0, RZ, R232.reuse, 0x10, RZ, 0xc0, !PT ;  /* 0x00000010e8ff7812 */ /* 0x040fe4000780c0ff */
[----:B------:R-:W-:Y:S02]  /*23600*/  LOP3.LUT P2, RZ, R232, 0x8000000, RZ, 0xc0, !PT ;  /* 0x08000000e8ff7812 */ /* 0x000fe4000784c0ff */
[----:B------:R-:W-:Y:S02]  /*23610*/  FSEL R91, R91, -INF , !P0 ;  /* 0xff8000005b5b7808 */ /* 0x000fe40004000000 */
[-C--:B------:R-:W-:Y:S02]  /*23620*/  ISETP.GE.AND P0, PT, R7, R239.reuse, PT ;  /* 0x000000ef0700720c */ /* 0x080fe40003f06270 */
[----:B------:R-:W-:Y:S01]  /*23630*/  FSEL R210, R39, -INF , !P2 ;  /* 0xff80000027d27808 */ /* 0x000fe20005000000 */
[----:B------:R-:W-:Y:S01]  /*23640*/  STL [R1+0x18], R91 ;  /* 0x0000185b01007387 */ /* 0x000fe20000100800 */
[-C--:B------:R-:W-:Y:S02]  /*23650*/  ISETP.GE.OR P0, PT, R7, R244.reuse, !P0 ;  /* 0x000000f40700720c */ /* 0x080fe40004706670 */
[----:B------:R-:W-:Y:S01]  /*23660*/  FSEL R60, R60, -INF , !P1 ;  /* 0xff8000003c3c7808 */ /* 0x000fe20004800000 */
[----:B------:R-:W-:Y:S01]  /*23670*/  STL [R1+0x148], R235 ;  /* 0x000148eb01007387 */ /* 0x000fe20000100800 */
[----:B------:R-:W-:Y:S02]  /*23680*/  FSEL R49, R21, -INF , !P0 ;  /* 0xff80000015317808 */ /* 0x000fe40004000000 */
[C---:B------:R-:W-:Y:S01]  /*23690*/  LOP3.LUT P0, RZ, R231.reuse, 0x10000, RZ, 0xc0, !PT ;  /* 0x00010000e7ff7812 */ /* 0x040fe2000780c0ff */
[----:B------:R-:W2:Y:S01]  /*236a0*/  LDL.LU R227, [R1+0x88] ;  /* 0x0000880001e37983 */ /* 0x000ea20000300800 */
[----:B------:R-:W-:Y:S02]  /*236b0*/  LOP3.LUT P1, RZ, R232, 0x1, RZ, 0xc0, !PT ;  /* 0x00000001e8ff7812 */ /* 0x000fe4000782c0ff */
[----:B------:R-:W-:Y:S01]  /*236c0*/  FSEL R211, R40, -INF , !P0 ;  /* 0xff80000028d37808 */ /* 0x000fe20004000000 */
[----:B------:R-:W-:Y:S01]  /*236d0*/  STL [R1+0x14c], R239 ;  /* 0x00014cef01007387 */ /* 0x000fe20000100800 */
[-C--:B------:R-:W-:Y:S02]  /*236e0*/  ISETP.GE.AND P0, PT, R6, R239.reuse, PT ;  /* 0x000000ef0600720c */ /* 0x080fe40003f06270 */
[----:B------:R-:W-:Y:S01]  /*236f0*/  FSEL R212, R88, -INF , !P1 ;  /* 0xff80000058d47808 */ /* 0x000fe20004800000 */
[----:B------:R-:W-:Y:S01]  /*23700*/  STL [R1+0x150], R244 ;  /* 0x000150f401007387 */ /* 0x000fe20000100800 */
[-C--:B------:R-:W-:Y:S02]  /*23710*/  ISETP.GE.OR P0, PT, R6, R244.reuse, !P0 ;  /* 0x000000f40600720c */ /* 0x080fe40004706670 */
[----:B------:R-:W-:Y:S02]  /*23720*/  LOP3.LUT P1, RZ, R231, 0x2, RZ, 0xc0, !PT ;  /* 0x00000002e7ff7812 */ /* 0x000fe4000782c0ff */
[----:B------:R-:W-:Y:S02]  /*23730*/  FSEL R40, R17, -INF , !P0 ;  /* 0xff80000011287808 */ /* 0x000fe40004000000 */
[----:B------:R-:W-:Y:S02]  /*23740*/  ISETP.GE.AND P0, PT, R5, R239, PT ;  /* 0x000000ef0500720c */ /* 0x000fe40003f06270 */
[----:B------:R-:W-:Y:S02]  /*23750*/  LOP3.LUT P2, RZ, R231, 0x20000, RZ, 0xc0, !PT ;  /* 0x00020000e7ff7812 */ /* 0x000fe4000784c0ff */
[-C--:B------:R-:W-:Y:S02]  /*23760*/  ISETP.GE.OR P0, PT, R5, R244.reuse, !P0 ;  /* 0x000000f40500720c */ /* 0x080fe40004706670 */
[----:B------:R-:W-:Y:S02]  /*23770*/  FSEL R203, R71, -INF , !P1 ;  /* 0xff80000047cb7808 */ /* 0x000fe40004800000 */
[----:B------:R-:W-:Y:S02]  /*23780*/  FSEL R39, R15, -INF , !P0 ;  /* 0xff8000000f277808 */ /* 0x000fe40004000000 */
[----:B------:R-:W-:Y:S02]  /*23790*/  LOP3.LUT P0, RZ, R231, 0x400, RZ, 0xc0, !PT ;  /* 0x00000400e7ff7812 */ /* 0x000fe4000780c0ff */
[----:B------:R-:W-:Y:S02]  /*237a0*/  ISETP.GE.AND P1, PT, R13, R237, PT ;  /* 0x000000ed0d00720c */ /* 0x000fe40003f26270 */
[----:B------:R-:W-:Y:S02]  /*237b0*/  FSEL R209, R38, -INF , !P0 ;  /* 0xff80000026d17808 */ /* 0x000fe40004000000 */
[CC--:B------:R-:W-:Y:S02]  /*237c0*/  ISETP.GE.AND P0, PT, R4.reuse, R239.reuse, PT ;  /* 0x000000ef0400720c */ /* 0x0c0fe40003f06270 */
[----:B------:R-:W-:Y:S02]  /*237d0*/  FSEL R123, R123, -INF , !P3 ;  /* 0xff8000007b7b7808 */ /* 0x000fe40005800000 */
[----:B------:R-:W-:Y:S02]  /*237e0*/  ISETP.GE.OR P0, PT, R4, R244, !P0 ;  /* 0x000000f40400720c */ /* 0x000fe40004706670 */
[C---:B------:R-:W-:Y:S02]  /*237f0*/  LOP3.LUT P3, RZ, R231.reuse, 0x40000000, RZ, 0xc0, !PT ;  /* 0x40000000e7ff7812 */ /* 0x040fe4000786c0ff */
[----:B------:R-:W-:Y:S02]  /*23800*/  FSEL R38, R14, -INF , !P0 ;  /* 0xff8000000e267808 */ /* 0x000fe40004000000 */
[----:B------:R-:W-:Y:S02]  /*23810*/  LOP3.LUT P0, RZ, R231, 0x40, RZ, 0xc0, !PT ;  /* 0x00000040e7ff7812 */ /* 0x000fe4000780c0ff */
[----:B------:R-:W-:Y:S02]  /*23820*/  FSEL R70, R70, -INF , !P2 ;  /* 0xff80000046467808 */ /* 0x000fe40005000000 */
[----:B------:R-:W-:Y:S02]  /*23830*/  FSEL R208, R83, -INF , !P0 ;  /* 0xff80000053d07808 */ /* 0x000fe40004000000 */
[----:B------:R-:W-:Y:S01]  /*23840*/  ISETP.GE.AND P0, PT, R3, R239, PT ;  /* 0x000000ef0300720c */ /* 0x000fe20003f06270 */
[----:B------:R-:W-:Y:S01]  /*23850*/  STL [R1+0x44], R70 ;  /* 0x0000444601007387 */ /* 0x000fe20000100800 */
[----:B------:R-:W-:Y:S02]  /*23860*/  ISETP.GE.OR P2, PT, R13, R242, !P1 ;  /* 0x000000f20d00720c */ /* 0x000fe40004f46670 */
[-C--:B------:R-:W-:Y:S02]  /*23870*/  ISETP.GE.OR P0, PT, R3, R244.reuse, !P0 ;  /* 0x000000f40300720c */ /* 0x080fe40004706670 */
[----:B------:R-:W-:Y:S02]  /*23880*/  ISETP.GE.AND P1, PT, R10, R237, PT ;  /* 0x000000ed0a00720c */ /* 0x000fe40003f26270 */
[----:B------:R-:W-:Y:S02]  /*23890*/  FSEL R36, R12, -INF , !P0 ;  /* 0xff8000000c247808 */ /* 0x000fe40004000000 */
[----:B------:R-:W-:Y:S02]  /*238a0*/  LOP3.LUT P0, RZ, R231, 0x2000000, RZ, 0xc0, !PT ;  /* 0x02000000e7ff7812 */ /* 0x000fe4000780c0ff */
[----:B------:R-:W-:Y:S02]  /*238b0*/  FSEL R87, R87, -INF , !P3 ;  /* 0xff80000057577808 */ /* 0x000fe40005800000 */
[----:B------:R-:W-:Y:S02]  /*238c0*/  FSEL R112, R81, -INF , !P0 ;  /* 0xff80000051707808 */ /* 0x000fe40004000000 */
[CC--:B------:R-:W-:Y:S02]  /*238d0*/  ISETP.GE.AND P0, PT, R2.reuse, R239.reuse, PT ;  /* 0x000000ef0200720c */ /* 0x0c0fe40003f06270 */
[----:B------:R-:W-:Y:S02]  /*238e0*/  LOP3.LUT P3, RZ, R231, 0x2000, RZ, 0xc0, !PT ;  /* 0x00002000e7ff7812 */ /* 0x000fe4000786c0ff */
[----:B------:R-:W-:Y:S02]  /*238f0*/  ISETP.GE.OR P0, PT, R2, R244, !P0 ;  /* 0x000000f40200720c */ /* 0x000fe40004706670 */
[----:B------:R-:W-:Y:S02]  /*23900*/  FSEL R217, R31, -INF , !P3 ;  /* 0xff8000001fd97808 */ /* 0x000fe40005800000 */
[----:B------:R-:W-:Y:S01]  /*23910*/  FSEL R30, R11, -INF , !P0 ;  /* 0xff8000000b1e7808 */ /* 0x000fe20004000000 */
[----:B------:R-:W-:Y:S01]  /*23920*/  IMAD.IADD R11, R234, 0x1, -R4 ;  /* 0x00000001ea0b7824 */ /* 0x000fe200078e0a04 */
[C---:B------:R-:W-:Y:S02]  /*23930*/  LOP3.LUT P0, RZ, R231.reuse, 0x8, RZ, 0xc0, !PT ;  /* 0x00000008e7ff7812 */ /* 0x040fe4000780c0ff */
[----:B------:R-:W-:Y:S02]  /*23940*/  ISETP.GE.OR P3, PT, R10, R242, !P1 ;  /* 0x000000f20a00720c */ /* 0x000fe40004f66670 */
[----:B------:R-:W-:Y:S02]  /*23950*/  FSEL R205, R72, -INF , !P0 ;  /* 0xff80000048cd7808 */ /* 0x000fe40004000000 */
[C---:B------:R-:W-:Y:S02]  /*23960*/  ISETP.GE.AND P0, PT, R0.reuse, R239, PT ;  /* 0x000000ef0000720c */ /* 0x040fe40003f06270 */
[----:B------:R-:W-:Y:S02]  /*23970*/  LOP3.LUT P5, RZ, R231, 0x10, RZ, 0xc0, !PT ;  /* 0x00000010e7ff7812 */ /* 0x000fe400078ac0ff */
[----:B------:R-:W-:Y:S02]  /*23980*/  ISETP.GE.OR P0, PT, R0, R244, !P0 ;  /* 0x000000f40000720c */ /* 0x000fe40004706670 */
[----:B------:R-:W-:Y:S01]  /*23990*/  FSEL R207, R79, -INF , !P5 ;  /* 0xff8000004fcf7808 */ /* 0x000fe20006800000 */
[----:B------:R-:W-:Y:S01]  /*239a0*/  IMAD.MOV.U32 R79, RZ, RZ, R87 ;  /* 0x000000ffff4f7224 */ /* 0x000fe200078e0057 */
[----:B------:R-:W-:Y:S01]  /*239b0*/  FSEL R21, R8, -INF , !P0 ;  /* 0xff80000008157808 */ /* 0x000fe20004000000 */
[----:B------:R-:W-:Y:S01]  /*239c0*/  IMAD.IADD R8, R234, 0x1, -R5 ;  /* 0x00000001ea087824 */ /* 0x000fe200078e0a05 */
[C---:B------:R-:W-:Y:S02]  /*239d0*/  LOP3.LUT P0, RZ, R231.reuse, 0x100000, RZ, 0xc0, !PT ;  /* 0x00100000e7ff7812 */ /* 0x040fe4000780c0ff */
[----:B------:R-:W-:Y:S02]  /*239e0*/  LOP3.LUT P5, RZ, R231, 0x1000, RZ, 0xc0, !PT ;  /* 0x00001000e7ff7812 */ /* 0x000fe400078ac0ff */
[----:B------:R-:W-:Y:S02]  /*239f0*/  FSEL R81, R73, -INF , !P0 ;  /* 0xff80000049517808 */ /* 0x000fe40004000000 */
[C---:B------:R-:W-:Y:S02]  /*23a00*/  ISETP.GE.AND P0, PT, R13.reuse, R238, PT ;  /* 0x000000ee0d00720c */ /* 0x040fe40003f06270 */
[----:B------:R-:W-:Y:S02]  /*23a10*/  IABS R8, R8 ;  /* 0x0000000800087213 */ /* 0x000fe40000000000 */
[-C--:B------:R-:W-:Y:S02]  /*23a20*/  ISETP.GE.OR P0, PT, R13, R243.reuse, !P0 ;  /* 0x000000f30d00720c */ /* 0x080fe40004706670 */
[----:B------:R-:W-:Y:S02]  /*23a30*/  FSEL R72, R27, -INF , !P5 ;  /* 0xff8000001b487808 */ /* 0x000fe40006800000 */
[----:B------:R-:W1:Y:S01]  /*23a40*/  I2F R8, R8 ;  /* 0x0000000800087306 */ /* 0x000e620000201400 */
[----:B------:R-:W-:Y:S02]  /*23a50*/  FSEL R201, R29, -INF , !P0 ;  /* 0xff8000001dc97808 */ /* 0x000fe40004000000 */
[----:B------:R-:W-:Y:S01]  /*23a60*/  ISETP.GE.AND P0, PT, R10, R238, PT ;  /* 0x000000ee0a00720c */ /* 0x000fe20003f06270 */
[----:B------:R-:W-:Y:S01]  /*23a70*/  STL [R1+0x3c], R72 ;  /* 0x00003c4801007387 */ /* 0x000fe20000100800 */
[----:B------:R-:W-:Y:S02]  /*23a80*/  LOP3.LUT P6, RZ, R232, 0x2000000, RZ, 0xc0, !PT ;  /* 0x02000000e8ff7812 */ /* 0x000fe400078cc0ff */
[----:B------:R-:W-:Y:S01]  /*23a90*/  ISETP.GE.OR P0, PT, R10, R243, !P0 ;  /* 0x000000f30a00720c */ /* 0x000fe20004706670 */
[----:B------:R-:W-:Y:S01]  /*23aa0*/  IMAD.IADD R10, R241, 0x1, -R10 ;  /* 0x00000001f10a7824 */ /* 0x000fe200078e0a0a */
[----:B------:R-:W-:Y:S02]  /*23ab0*/  ISETP.GE.AND P1, PT, R9, R237, PT ;  /* 0x000000ed0900720c */ /* 0x000fe40003f26270 */
[----:B------:R-:W-:Y:S02]  /*23ac0*/  FSEL R202, R65, -INF , !P6 ;  /* 0xff80000041ca7808 */ /* 0x000fe40007000000 */
[----:B------:R-:W-:Y:S02]  /*23ad0*/  IABS R10, R10 ;  /* 0x0000000a000a7213 */ /* 0x000fe40000000000 */
[C---:B------:R-:W-:Y:S02]  /*23ae0*/  LOP3.LUT P6, RZ, R231.reuse, 0x800, RZ, 0xc0, !PT ;  /* 0x00000800e7ff7812 */ /* 0x040fe400078cc0ff */
[----:B------:R-:W-:Y:S02]  /*23af0*/  LOP3.LUT P5, RZ, R231, 0x200, RZ, 0xc0, !PT ;  /* 0x00000200e7ff7812 */ /* 0x000fe400078ac0ff */
[----:B------:R-:W2:Y:S01]  /*23b00*/  I2F R10, R10 ;  /* 0x0000000a000a7306 */ /* 0x000ea20000201400 */
[----:B------:R-:W-:Y:S02]  /*23b10*/  FSEL R200, R28, -INF , !P0 ;  /* 0xff8000001cc87808 */ /* 0x000fe40004000000 */
[C---:B------:R-:W-:Y:S01]  /*23b20*/  ISETP.GE.AND P0, PT, R9.reuse, R238, PT ;  /* 0x000000ee0900720c */ /* 0x040fe20003f06270 */
[----:B-1----:R-:W-:Y:S01]  /*23b30*/  FFMA.FTZ R18, R8, -UR35, R18 ;  /* 0x8000002308127c23 */ /* 0x002fe20008010012 */
[----:B------:R-:W-:Y:S02]  /*23b40*/  FMNMX.FTZ R8, R96, R132, !PT ;  /* 0x0000008460087209 */ /* 0x000fe40007810000 */
[----:B------:R-:W-:Y:S02]  /*23b50*/  FSEL R83, R26, -INF , !P6 ;  /* 0xff8000001a537808 */ /* 0x000fe40007000000 */
[C---:B------:R-:W-:Y:S02]  /*23b60*/  ISETP.GE.OR P6, PT, R9.reuse, R242, !P1 ;  /* 0x000000f20900720c */ /* 0x040fe40004fc6670 */
[----:B------:R-:W-:Y:S01]  /*23b70*/  ISETP.GE.OR P0, PT, R9, R243, !P0 ;  /* 0x000000f30900720c */ /* 0x000fe20004706670 */
[----:B------:R-:W-:Y:S01]  /*23b80*/  IMAD.IADD R9, R241, 0x1, -R9 ;  /* 0x00000001f1097824 */ /* 0x000fe200078e0a09 */
[----:B------:R-:W-:Y:S02]  /*23b90*/  ISETP.GE.AND P1, PT, R7, R237, PT ;  /* 0x000000ed0700720c */ /* 0x000fe40003f26270 */
[----:B------:R-:W-:Y:S02]  /*23ba0*/  FSEL R128, R25, -INF , !P0 ;  /* 0xff80000019807808 */ /* 0x000fe40004000000 */
[----:B------:R-:W-:Y:S02]  /*23bb0*/  IABS R9, R9 ;  /* 0x0000000900097213 */ /* 0x000fe40000000000 */
[----:B------:R-:W-:Y:S02]  /*23bc0*/  ISETP.GE.AND P0, PT, R7, R238, PT ;  /* 0x000000ee0700720c */ /* 0x000fe40003f06270 */
[----:B------:R-:W-:Y:S02]  /*23bd0*/  FSEL R222, R23, -INF , !P5 ;  /* 0xff80000017de7808 */ /* 0x000fe40006800000 */
[C---:B------:R-:W-:Y:S02]  /*23be0*/  ISETP.GE.OR P5, PT, R7.reuse, R242, !P1 ;  /* 0x000000f20700720c */ /* 0x040fe40004fa6670 */
[----:B------:R-:W-:Y:S02]  /*23bf0*/  ISETP.GE.OR P0, PT, R7, R243, !P0 ;  /* 0x000000f30700720c */ /* 0x000fe40004706670 */
[----:B------:R-:W-:Y:S02]  /*23c00*/  ISETP.GE.AND P1, PT, R6, R237, PT ;  /* 0x000000ed0600720c */ /* 0x000fe40003f26270 */
[----:B------:R-:W-:Y:S02]  /*23c10*/  FSEL R121, R24, -INF , !P0 ;  /* 0xff80000018797808 */ /* 0x000fe40004000000 */
[C---:B------:R-:W-:Y:S02]  /*23c20*/  ISETP.GE.AND P0, PT, R6.reuse, R238, PT ;  /* 0x000000ee0600720c */ /* 0x040fe40003f06270 */
[C---:B------:R-:W-:Y:S02]  /*23c30*/  ISETP.GE.OR P1, PT, R6.reuse, R242, !P1 ;  /* 0x000000f20600720c */ /* 0x040fe40004f26670 */
[----:B------:R-:W-:Y:S02]  /*23c40*/  ISETP.GE.OR P0, PT, R6, R243, !P0 ;  /* 0x000000f30600720c */ /* 0x000fe40004706670 */
[----:B------:R-:W-:Y:S02]  /*23c50*/  FSEL R65, R19, -INF , !P2 ;  /* 0xff80000013417808 */ /* 0x000fe40005000000 */
[----:B------:R-:W-:Y:S02]  /*23c60*/  FSEL R122, R122, -INF , !P4 ;  /* 0xff8000007a7a7808 */ /* 0x000fe40006000000 */
[C---:B------:R-:W-:Y:S02]  /*23c70*/  LOP3.LUT P4, RZ, R231.reuse, 0x10000000, RZ, 0xc0, !PT ;  /* 0x10000000e7ff7812 */ /* 0x040fe4000788c0ff */
[----:B------:R-:W-:Y:S02]  /*23c80*/  LOP3.LUT R231, R231, 0xfffffffd, RZ, 0xc0, !PT ;  /* 0xfffffffde7e77812 */ /* 0x000fe400078ec0ff */
[----:B------:R-:W-:Y:S02]  /*23c90*/  FSEL R224, R85, -INF , !P4 ;  /* 0xff80000055e07808 */ /* 0x000fe40006000000 */
[----:B------:R-:W-:Y:S02]  /*23ca0*/  @P1 LOP3.LUT R231, R231, 0x2, RZ, 0xfc, !PT ;  /* 0x00000002e7e71812 */ /* 0x000fe400078efcff */
[----:B------:R-:W-:Y:S02]  /*23cb0*/  LOP3.LUT P4, RZ, R232, 0x4000000, RZ, 0xc0, !PT ;  /* 0x04000000e8ff7812 */ /* 0x000fe4000788c0ff */
[----:B------:R-:W-:Y:S02]  /*23cc0*/  FSEL R116, R20, -INF , !P0 ;  /* 0xff80000014747808 */ /* 0x000fe40004000000 */
[C---:B------:R-:W-:Y:S02]  /*23cd0*/  ISETP.GE.AND P0, PT, R5.reuse, R238, PT ;  /* 0x000000ee0500720c */ /* 0x040fe40003f06270 */
[C---:B------:R-:W-:Y:S02]  /*23ce0*/  ISETP.GE.AND P1, PT, R5.reuse, R237, PT ;  /* 0x000000ed0500720c */ /* 0x040fe40003f26270 */
[----:B------:R-:W-:Y:S02]  /*23cf0*/  FSEL R27, R22, -INF , !P4 ;  /* 0xff800000161b7808 */ /* 0x000fe40006000000 */
[C---:B------:R-:W-:Y:S02]  /*23d00*/  ISETP.GE.OR P4, PT, R5.reuse, R242, !P1 ;  /* 0x000000f20500720c */ /* 0x040fe40004f86670 */
[----:B------:R-:W-:Y:S02]  /*23d10*/  ISETP.GE.OR P0, PT, R5, R243, !P0 ;  /* 0x000000f30500720c */ /* 0x000fe40004706670 */
[C---:B------:R-:W-:Y:S02]  /*23d20*/  ISETP.GE.AND P2, PT, R3.reuse, R237, PT ;  /* 0x000000ed0300720c */ /* 0x040fe40003f46270 */
[----:B------:R-:W-:Y:S02]  /*23d30*/  FSEL R115, R18, -INF , !P0 ;  /* 0xff80000012737808 */ /* 0x000fe40004000000 */
[CC--:B------:R-:W-:Y:S04]  /*23d40*/  ISETP.GE.AND P0, PT, R4.reuse, R238.reuse, PT ;  /* 0x000000ee0400720c */ /* 0x0c0fe80003f06270 */
[-C--:B------:R-:W-:Y:S02]  /*23d50*/  ISETP.GE.OR P1, PT, R4, R243.reuse, !P0 ;  /* 0x000000f30400720c */ /* 0x080fe40004726670 */
[C---:B------:R-:W-:Y:S04]  /*23d60*/  ISETP.GE.AND P0, PT, R3.reuse, R238, PT ;  /* 0x000000ee0300720c */ /* 0x040fe80003f06270 */
[----:B------:R-:W-:Y:S01]  /*23d70*/  ISETP.GE.OR P0, PT, R3, R243, !P0 ;  /* 0x000000f30300720c */ /* 0x000fe20004706670 */
[----:B--2---:R-:W-:Y:S01]  /*23d80*/  FFMA.FTZ R17, R10, -UR35, R227 ;  /* 0x800000230a117c23 */ /* 0x004fe200080100e3 */
[----:B------:R-:W-:Y:S01]  /*23d90*/  FMNMX.FTZ R10, R95, R8, !PT ;  /* 0x000000085f0a7209 */ /* 0x000fe20007810000 */
[----:B------:R-:W2:Y:S01]  /*23da0*/  LDL.LU R227, [R1+0x84] ;  /* 0x0000840001e37983 */ /* 0x000ea20000300800 */
[----:B------:R-:W-:Y:S02]  /*23db0*/  IABS R8, R11 ;  /* 0x0000000b00087213 */ /* 0x000fe40000000000 */
[----:B------:R-:W-:Y:S01]  /*23dc0*/  FSEL R219, R17, -INF , !P3 ;  /* 0xff80000011db7808 */ /* 0x000fe20005800000 */
[----:B------:R-:W-:Y:S01]  /*23dd0*/  IMAD.MOV.U32 R17, RZ, RZ, R75 ;  /* 0x000000ffff117224 */ /* 0x000fe200078e004b */
[----:B------:R-:W1:Y:S01]  /*23de0*/  I2F R11, R8 ;  /* 0x00000008000b7306 */ /* 0x000e620000201400 */
[----:B------:R-:W-:Y:S02]  /*23df0*/  FMNMX.FTZ R10, R99, R10, !PT ;  /* 0x0000000a630a7209 */ /* 0x000fe40007810000 */
[-C--:B------:R-:W-:Y:S02]  /*23e00*/  ISETP.GE.AND P3, PT, R4, R237.reuse, PT ;  /* 0x000000ed0400720c */ /* 0x080fe40003f66270 */
[----:B------:R-:W-:Y:S01]  /*23e10*/  FMNMX.FTZ R10, R100, R10, !PT ;  /* 0x0000000a640a7209 */ /* 0x000fe20007810000 */
[----:B-1----:R-:W-:Y:S03]  /*23e20*/  FFMA.FTZ R15, R11, -UR35, R228 ;  /* 0x800000230b0f7c23 */ /* 0x002fe600080100e4 */
[----:B------:R-:W-:Y:S01]  /*23e30*/  FMNMX.FTZ R8, R220, R10, !PT ;  /* 0x0000000adc087209 */ /* 0x000fe20007810000 */
[----:B------:R-:W-:Y:S02]  /*23e40*/  IMAD.MOV.U32 R228, RZ, RZ, R229 ;  /* 0x000000ffffe47224 */ /* 0x000fe400078e00e5 */
[----:B------:R-:W3:Y:S01]  /*23e50*/  LDL.LU R229, [R1+0x8c] ;  /* 0x00008c0001e57983 */ /* 0x000ee20000300800 */
[----:B------:R-:W-:Y:S01]  /*23e60*/  FMNMX.FTZ R8, R102, R8, !PT ;  /* 0x0000000866087209 */ /* 0x000fe20007810000 */
[----:B------:R-:W-:Y:S01]  /*23e70*/  IMAD.IADD R10, R234, 0x1, -R3 ;  /* 0x00000001ea0a7824 */ /* 0x000fe200078e0a03 */
[----:B------:R-:W-:Y:S01]  /*23e80*/  FSEL R113, R15, -INF , !P1 ;  /* 0xff8000000f717808 */ /* 0x000fe20004800000 */
[----:B------:R-:W-:Y:S01]  /*23e90*/  IMAD.MOV.U32 R11, RZ, RZ, R9 ;  /* 0x000000ffff0b7224 */ /* 0x000fe200078e0009 */
[----:B------:R-:W-:Y:S01]  /*23ea0*/  FMNMX.FTZ R8, R105, R8, !PT ;  /* 0x0000000869087209 */ /* 0x000fe20007810000 */
[----:B------:R-:W-:Y:S01]  /*23eb0*/  IMAD.MOV.U32 R15, RZ, RZ, R112 ;  /* 0x000000ffff0f7224 */ /* 0x000fe200078e0070 */
[----:B------:R-:W-:Y:S01]  /*23ec0*/  ISETP.GE.AND P1, PT, R2, R237, PT ;  /* 0x000000ed0200720c */ /* 0x000fe20003f26270 */
[----:B------:R-:W-:Y:S01]  /*23ed0*/  I2F R12, R11 ;  /* 0x0000000b000c7306 */ /* 0x000fe20000201400 */
[----:B------:R-:W-:Y:S04]  /*23ee0*/  FMNMX.FTZ R8, R221, R8, !PT ;  /* 0x00000008dd087209 */ /* 0x000fe80007810000 */
[----:B------:R-:W-:Y:S04]  /*23ef0*/  FMNMX.FTZ R8, R109, R8, !PT ;  /* 0x000000086d087209 */ /* 0x000fe80007810000 */
[----:B------:R-:W-:Y:S04]  /*23f00*/  FMNMX.FTZ R8, R131, R8, !PT ;  /* 0x0000000883087209 */ /* 0x000fe80007810000 */
[----:B------:R-:W-:Y:S04]  /*23f10*/  FMNMX.FTZ R8, R130, R8, !PT ;  /* 0x0000000882087209 */ /* 0x000fe80007810000 */
[----:B------:R-:W-:Y:S02]  /*23f20*/  FMNMX.FTZ R9, R129, R8, !PT ;  /* 0x0000000881097209 */ /* 0x000fe40007810000 */
[----:B------:R-:W-:Y:S02]  /*23f30*/  IABS R8, R10 ;  /* 0x0000000a00087213 */ /* 0x000fe40000000000 */
[----:B------:R-:W-:Y:S02]  /*23f40*/  FMNMX.FTZ R9, R127, R9, !PT ;  /* 0x000000097f097209 */ /* 0x000fe40007810000 */
[----:B------:R1:W4:Y:S02]  /*23f50*/  I2F R10, R8 ;  /* 0x00000008000a7306 */ /* 0x0003240000201400 */
[----:B------:R-:W-:Y:S04]  /*23f60*/  FMNMX.FTZ R9, R126, R9, !PT ;  /* 0x000000097e097209 */ /* 0x000fe80007810000 */
[----:B-1----:R-:W-:Y:S01]  /*23f70*/  FMNMX.FTZ R8, R206, R9, !PT ;  /* 0x00000009ce087209 */ /* 0x002fe20007810000 */
[----:B------:R-:W-:Y:S02]  /*23f80*/  IMAD.IADD R9, R241, 0x1, -R7 ;  /* 0x00000001f1097824 */ /* 0x000fe400078e0a07 */
[----:B----4-:R-:W-:Y:S01]  /*23f90*/  FFMA.FTZ R13, R10, -UR35, R228 ;  /* 0x800000230a0d7c23 */ /* 0x010fe200080100e4 */
[----:B------:R-:W-:Y:S02]  /*23fa0*/  FMNMX.FTZ R7, R204, R8, !PT ;  /* 0x00000008cc077209 */ /* 0x000fe40007810000 */
[----:B------:R-:W-:Y:S02]  /*23fb0*/  IABS R8, R9 ;  /* 0x0000000900087213 */ /* 0x000fe40000000000 */
[----:B------:R-:W-:Y:S02]  /*23fc0*/  FSEL R112, R13, -INF , !P0 ;  /* 0xff8000000d707808 */ /* 0x000fe40004000000 */
[----:B------:R1:W-:Y:S01]  /*23fd0*/  I2F R11, R8 ;  /* 0x00000008000b7306 */ /* 0x0003e20000201400 */
[C---:B------:R-:W-:Y:S02]  /*23fe0*/  ISETP.GE.AND P0, PT, R2.reuse, R238, PT ;  /* 0x000000ee0200720c */ /* 0x040fe40003f06270 */
[----:B------:R-:W-:Y:S02]  /*23ff0*/  FMNMX.FTZ R7, R125, R7, !PT ;  /* 0x000000077d077209 */ /* 0x000fe40007810000 */
[----:B------:R-:W-:Y:S02]  /*24000*/  ISETP.GE.OR P0, PT, R2, R243, !P0 ;  /* 0x000000f30200720c */ /* 0x000fe40004706670 */
[----:B------:R-:W-:Y:S04]  /*24010*/  FMNMX.FTZ R7, R120, R7, !PT ;  /* 0x0000000778077209 */ /* 0x000fe80007810000 */
[----:B------:R-:W-:Y:S04]  /*24020*/  FMNMX.FTZ R7, R111, R7, !PT ;  /* 0x000000076f077209 */ /* 0x000fe80007810000 */
[----:B------:R-:W-:Y:S04]  /*24030*/  FMNMX.FTZ R7, R94, R7, !PT ;  /* 0x000000075e077209 */ /* 0x000fe80007810000 */
[----:B------:R-:W-:Y:S04]  /*24040*/  FMNMX.FTZ R7, R93, R7, !PT ;  /* 0x000000075d077209 */ /* 0x000fe80007810000 */
[----:B------:R-:W-:Y:S01]  /*24050*/  FMNMX.FTZ R7, R92, R7, !PT ;  /* 0x000000075c077209 */ /* 0x000fe20007810000 */
[----:B-1----:R-:W-:Y:S03]  /*24060*/  IMAD.IADD R8, R234, 0x1, -R2 ;  /* 0x00000001ea087824 */ /* 0x002fe600078e0a02 */
[----:B------:R-:W-:Y:S02]  /*24070*/  FMNMX.FTZ R7, R89, R7, !PT ;  /* 0x0000000759077209 */ /* 0x000fe40007810000 */
[----:B------:R-:W-:Y:S01]  /*24080*/  IABS R9, R8 ;  /* 0x0000000800097213 */ /* 0x000fe20000000000 */
[----:B------:R-:W-:Y:S01]  /*24090*/  IMAD.IADD R8, R241, 0x1, -R6 ;  /* 0x00000001f1087824 */ /* 0x000fe200078e0a06 */
[----:B------:R-:W-:Y:S03]  /*240a0*/  FMNMX.FTZ R6, R86, R7, !PT ;  /* 0x0000000756067209 */ /* 0x000fe60007810000 */
[----:B------:R-:W-:Y:S01]  /*240b0*/  IMAD.MOV.U32 R7, RZ, RZ, R9 ;  /* 0x000000ffff077224 */ /* 0x000fe200078e0009 */
[----:B------:R-:W-:Y:S02]  /*240c0*/  IABS R8, R8 ;  /* 0x0000000800087213 */ /* 0x000fe40000000000 */
[----:B------:R-:W-:Y:S01]  /*240d0*/  FMNMX.FTZ R6, R84, R6, !PT ;  /* 0x0000000654067209 */ /* 0x000fe20007810000 */
[----:B------:R1:W-:Y:S03]  /*240e0*/  I2F R10, R7 ;  /* 0x00000007000a7306 */ /* 0x0003e60000201400 */
[----:B------:R-:W-:Y:S04]  /*240f0*/  FMNMX.FTZ R6, R82, R6, !PT ;  /* 0x0000000652067209 */ /* 0x000fe80007810000 */
[----:B------:R-:W-:Y:S03]  /*24100*/  FMNMX.FTZ R6, R80, R6, !PT ;  /* 0x0000000650067209 */ /* 0x000fe60007810000 */
[----:B------:R-:W4:Y:S01]  /*24110*/  I2F R19, R8 ;  /* 0x0000000800137306 */ /* 0x000f220000201400 */
[----:B------:R-:W-:Y:S04]  /*24120*/  FMNMX.FTZ R6, R78, R6, !PT ;  /* 0x000000064e067209 */ /* 0x000fe80007810000 */
[----:B------:R-:W-:Y:S01]  /*24130*/  FMNMX.FTZ R9, R77, R6, !PT ;  /* 0x000000064d097209 */ /* 0x000fe20007810000 */
[----:B------:R-:W-:Y:S05]  /*24140*/  IMAD.IADD R6, R241, 0x1, -R5 ;  /* 0x00000001f1067824 */ /* 0x000fea00078e0a05 */
[----:B------:R-:W-:Y:S01]  /*24150*/  IABS R6, R6 ;  /* 0x0000000600067213 */ /* 0x000fe20000000000 */
[----:B-1----:R-:W-:Y:S05]  /*24160*/  IMAD.IADD R7, R234, 0x1, -R0 ;  /* 0x00000001ea077824 */ /* 0x002fea00078e0a00 */
[----:B------:R-:W-:Y:S01]  /*24170*/  IABS R7, R7 ;  /* 0x0000000700077213 */ /* 0x000fe20000000000 */
[----:B----4-:R-:W-:Y:S01]  /*24180*/  FFMA.FTZ R16, R19, -UR35, R16 ;  /* 0x8000002313107c23 */ /* 0x010fe20008010010 */
[----:B------:R-:W-:Y:S04]  /*24190*/  FMNMX.FTZ R8, R97, R133, !PT ;  /* 0x0000008561087209 */ /* 0x000fe80007810000 */
[----:B------:R-:W-:Y:S02]  /*241a0*/  FMNMX.FTZ R5, R68, R8, !PT ;  /* 0x0000000844057209 */ /* 0x000fe40007810000 */
[----:B------:R-:W-:Y:S02]  /*241b0*/  FMNMX.FTZ R8, R69, R9, !PT ;  /* 0x0000000945087209 */ /* 0x000fe40007810000 */
[----:B------:R-:W1:Y:S01]  /*241c0*/  I2F R9, R7 ;  /* 0x0000000700097306 */ /* 0x000e620000201400 */
[----:B------:R-:W-:Y:S01]  /*241d0*/  FMNMX.FTZ R5, R64, R5, !PT ;  /* 0x0000000540057209 */ /* 0x000fe20007810000 */
[----:B-1----:R-:W-:Y:S01]  /*241e0*/  FFMA.FTZ R19, R9, -UR35, R230 ;  /* 0x8000002309137c23 */ /* 0x002fe200080100e6 */
[----:B------:R-:W-:Y:S01]  /*241f0*/  FMNMX.FTZ R7, R66, R8, !PT ;  /* 0x0000000842077209 */ /* 0x000fe20007810000 */
[----:B------:R-:W-:Y:S01]  /*24200*/  IMAD.MOV.U32 R8, RZ, RZ, R6 ;  /* 0x000000ffff087224 */ /* 0x000fe200078e0006 */
[----:B------:R-:W-:Y:S01]  /*24210*/  FMNMX.FTZ R6, R32, R5, !PT ;  /* 0x0000000520067209 */ /* 0x000fe20007810000 */
[----:B------:R-:W-:Y:S01]  /*24220*/  IMAD.IADD R9, R241, 0x1, -R4 ;  /* 0x00000001f1097824 */ /* 0x000fe200078e0a04 */
[----:B------:R-:W-:Y:S02]  /*24230*/  FMNMX.FTZ R5, R48, R7, !PT ;  /* 0x0000000730057209 */ /* 0x000fe40007810000 */
[----:B------:R-:W-:Y:S01]  /*24240*/  FMNMX.FTZ R6, R47, R6, !PT ;  /* 0x000000062f067209 */ /* 0x000fe20007810000 */
[----:B------:R-:W1:Y:S02]  /*24250*/  I2F R8, R8 ;  /* 0x0000000800087306 */ /* 0x000e640000201400 */
[----:B------:R-:W4:Y:S01]  /*24260*/  SHFL.BFLY PT, R7, R5, 0x2, 0x1f ;  /* 0x0c401f0005077f89 */ /* 0x000f2200000e0000 */
        /* <DEDUP_REMOVED lines=8> */
[----:B--2---:R-:W-:Y:S02]  /*242f0*/  FFMA.FTZ R12, R12, -UR35, R227 ;  /* 0x800000230c0c7c23 */ /* 0x004fe400080100e3 */
[----:B---3--:R-:W-:Y:S02]  /*24300*/  FFMA.FTZ R11, R11, -UR35, R229 ;  /* 0x800000230b0b7c23 */ /* 0x008fe400080100e5 */
[----:B------:R-:W-:Y:S02]  /*24310*/  IMAD.MOV.U32 R229, RZ, RZ, R246 ;  /* 0x000000ffffe57224 */ /* 0x000fe400078e00f6 */
[----:B------:R-:W1:Y:S01]  /*24320*/  LDL.LU R246, [R1+0x90] ;  /* 0x0000900001f67983 */ /* 0x000e620000300800 */
[----:B------:R-:W-:Y:S01]  /*24330*/  FSEL R20, R11, -INF , !P5 ;  /* 0xff8000000b147808 */ /* 0x000fe20006800000 */
[----:B------:R-:W-:Y:S01]  /*24340*/  FFMA.FTZ R14, R10, -UR35, R229 ;  /* 0x800000230a0e7c23 */ /* 0x000fe200080100e5 */
[-C--:B------:R-:W-:Y:S01]  /*24350*/  ISETP.GE.OR P5, PT, R4, R242.reuse, !P3 ;  /* 0x000000f20400720c */ /* 0x080fe20005fa6670 */
[----:B------:R-:W-:Y:S01]  /*24360*/  IMAD.IADD R10, R241, 0x1, -R2 ;  /* 0x00000001f10a7824 */ /* 0x000fe200078e0a02 */
[----:B------:R-:W-:Y:S01]  /*24370*/  STL [R1+0x154], R234 ;  /* 0x000154ea01007387 */ /* 0x000fe20000100800 */
[-C--:B------:R-:W-:Y:S02]  /*24380*/  ISETP.GE.OR P3, PT, R3, R242.reuse, !P2 ;  /* 0x000000f20300720c */ /* 0x080fe40005766670 */
[----:B------:R-:W-:Y:S01]  /*24390*/  FSEL R110, R14, -INF , !P0 ;  /* 0xff8000000e6e7808 */ /* 0x000fe20004000000 */
[----:B------:R-:W-:Y:S01]  /*243a0*/  IMAD.MOV.U32 R14, RZ, RZ, R20 ;  /* 0x000000ffff0e7224 */ /* 0x000fe200078e0014 */
[----:B------:R-:W-:Y:S01]  /*243b0*/  STL [R1+0x158], R231 ;  /* 0x000158e701007387 */ /* 0x000fe20000100800 */
[----:B------:R-:W-:Y:S02]  /*243c0*/  ISETP.GE.AND P0, PT, R0, R237, PT ;  /* 0x000000ed0000720c */ /* 0x000fe40003f06270 */
[----:B------:R-:W-:Y:S01]  /*243d0*/  ISETP.GE.OR P2, PT, R2, R242, !P1 ;  /* 0x000000f20200720c */ /* 0x000fe20004f46670 */
[----:B------:R-:W-:Y:S01]  /*243e0*/  STL [R1+0x15c], R238 ;  /* 0x00015cee01007387 */ /* 0x000fe20000100800 */
[C---:B------:R-:W-:Y:S02]  /*243f0*/  ISETP.GE.AND P1, PT, R0.reuse, R238, PT ;  /* 0x000000ee0000720c */ /* 0x040fe40003f26270 */
[C---:B------:R-:W-:Y:S01]  /*24400*/  ISETP.GE.OR P0, PT, R0.reuse, R242, !P0 ;  /* 0x000000f20000720c */ /* 0x040fe20004706670 */
[----:B------:R-:W2:Y:S01]  /*24410*/  LDL.LU R228, [R1+0x98] ;  /* 0x0000980001e47983 */ /* 0x000ea20000300800 */
[----:B------:R-:W-:Y:S03]  /*24420*/  ISETP.GE.OR P1, PT, R0, R243, !P1 ;  /* 0x000000f30000720c */ /* 0x000fe60004f26670 */
[----:B------:R-:W-:Y:S01]  /*24430*/  STL [R1+0x160], R237 ;  /* 0x000160ed01007387 */ /* 0x000fe20000100800 */
[----:B------:R-:W-:Y:S03]  /*24440*/  FSEL R103, R19, -INF , !P1 ;  /* 0xff80000013677808 */ /* 0x000fe60004800000 */
[----:B------:R-:W3:Y:S04]  /*24450*/  LDL.LU R229, [R1+0x9c] ;  /* 0x00009c0001e57983 */ /* 0x000ee80000300800 */
[----:B------:R-:W2:Y:S01]  /*24460*/  LDL.LU R230, [R1+0x94] ;  /* 0x0000940001e67983 */ /* 0x000ea20000300800 */
[----:B-1----:R-:W-:Y:S01]  /*24470*/  FFMA.FTZ R18, R8, -UR35, R246 ;  /* 0x8000002308127c23 */ /* 0x002fe200080100f6 */
[----:B----4-:R-:W-:Y:S02]  /*24480*/  FMNMX.FTZ R8, R5, R7, !PT ;  /* 0x0000000705087209 */ /* 0x010fe40007810000 */
        /* <DEDUP_REMOVED lines=32> */
[----:B------:R-:W-:Y:S02]  /*24690*/  FSEL R246, R12, -INF , !P6 ;  /* 0xff8000000cf67808 */ /* 0x000fe40007000000 */
[----:B------:R-:W-:Y:S01]  /*246a0*/  FMNMX.FTZ R4, R252, R4, !PT ;  /* 0x00000004fc047209 */ /* 0x000fe20007810000 */
[----:B------:R1:W-:Y:S01]  /*246b0*/  I2F R12, R3 ;  /* 0x00000003000c7306 */ /* 0x0003e20000201400 */
[----:B------:R-:W-:Y:S02]  /*246c0*/  FMNMX.FTZ R2, R91, R2, !PT ;  /* 0x000000025b027209 */ /* 0x000fe40007810000 */
[----:B------:R-:W-:Y:S02]  /*246d0*/  FMNMX.FTZ R5, R49, R5, !PT ;  /* 0x0000000531057209 */ /* 0x000fe40007810000 */
[----:B------:R-:W-:Y:S02]  /*246e0*/  FMNMX.FTZ R4, R251, R4, !PT ;  /* 0x00000004fb047209 */ /* 0x000fe40007810000 */
[----:B------:R-:W-:Y:S02]  /*246f0*/  IABS R6, R7 ;  /* 0x0000000700067213 */ /* 0x000fe40000000000 */
[----:B------:R-:W-:Y:S02]  /*24700*/  FMNMX.FTZ R2, R218, R2, !PT ;  /* 0x00000002da027209 */ /* 0x000fe40007810000 */
[----:B------:R-:W-:Y:S01]  /*24710*/  FMNMX.FTZ R5, R40, R5, !PT ;  /* 0x0000000528057209 */ /* 0x000fe20007810000 */
[----:B------:R4:W-:Y:S01]  /*24720*/  I2F R11, R6 ;  /* 0x00000006000b7306 */ /* 0x0009e20000201400 */
        /* <DEDUP_REMOVED lines=15> */
[----:B------:R-:W-:Y:S02]  /*24820*/  IABS R5, R10 ;  /* 0x0000000a00057213 */ /* 0x000fe40000000000 */
[----:B------:R-:W-:Y:S01]  /*24830*/  FMNMX.FTZ R4, R209, R4, !PT ;  /* 0x00000004d1047209 */ /* 0x000fe20007810000 */
[----:B----4-:R-:W1:Y:S01]  /*24840*/  SHFL.BFLY PT, R6, R2, 0x2, 0x1f ;  /* 0x0c401f0002067f89 */ /* 0x010e6200000e0000 */
[----:B------:R4:W2:Y:S01]  /*24850*/  I2F R7, R5 ;  /* 0x0000000500077306 */ /* 0x0008a20000201400 */
[----:B------:R-:W-:Y:S02]  /*24860*/  FMNMX.FTZ R3, R81, R3, !PT ;  /* 0x0000000351037209 */ /* 0x000fe40007810000 */
[----:B------:R-:W-:Y:S02]  /*24870*/  FMNMX.FTZ R4, R208, R4, !PT ;  /* 0x00000004d0047209 */ /* 0x000fe40007810000 */
[----:B------:R-:W-:Y:S02]  /*24880*/  FMNMX.FTZ R3, R70, R3, !PT ;  /* 0x0000000346037209 */ /* 0x000fe40007810000 */
[----:B------:R-:W-:Y:S02]  /*24890*/  FMNMX.FTZ R4, R207, R4, !PT ;  /* 0x00000004cf047209 */ /* 0x000fe40007810000 */
[----:B------:R-:W-:Y:S02]  /*248a0*/  FMNMX.FTZ R3, R217, R3, !PT ;  /* 0x00000003d9037209 */ /* 0x000fe40007810000 */
[----:B------:R-:W-:Y:S02]  /*248b0*/  FMNMX.FTZ R4, R205, R4, !PT ;  /* 0x00000004cd047209 */ /* 0x000fe40007810000 */
[----:B------:R-:W-:Y:S02]  /*248c0*/  FSEL R223, R18, -INF , !P4 ;  /* 0xff80000012df7808 */ /* 0x000fe40006000000 */
[----:B------:R-:W-:Y:S02]  /*248d0*/  FMNMX.FTZ R4, R203, R4, !PT ;  /* 0x00000004cb047209 */ /* 0x000fe40007810000 */
[----:B------:R-:W-:Y:S02]  /*248e0*/  FMNMX.FTZ R3, R72, R3, !PT ;  /* 0x0000000348037209 */ /* 0x000fe40007810000 */
[----:B------:R-:W-:Y:S02]  /*248f0*/  FMNMX.FTZ R4, R202, R4, !PT ;  /* 0x00000004ca047209 */ /* 0x000fe40007810000 */
[----:B------:R-:W-:Y:S02]  /*24900*/  FMNMX.FTZ R3, R83, R3, !PT ;  /* 0x0000000353037209 */ /* 0x000fe40007810000 */
[----:B------:R-:W-:Y:S01]  /*24910*/  FMNMX.FTZ R4, R201, R4, !PT ;  /* 0x00000004c9047209 */ /* 0x000fe20007810000 */
[----:B----4-:R-:W-:Y:S01]  /*24920*/  IMAD.IADD R5, R241, 0x1, -R0 ;  /* 0x00000001f1057824 */ /* 0x010fe200078e0a00 */
[----:B-1----:R-:W-:Y:S01]  /*24930*/  FMNMX.FTZ R2, R2, R6, !PT ;  /* 0x0000000602027209 */ /* 0x002fe20007810000 */
[----:B--2---:R-:W-:Y:S01]  /*24940*/  FFMA.FTZ R7, R7, -UR35, R230 ;  /* 0x8000002307077c23 */ /* 0x004fe200080100e6 */
[----:B------:R-:W-:Y:S02]  /*24950*/  FMNMX.FTZ R4, R200, R4, !PT ;  /* 0x00000004c8047209 */ /* 0x000fe40007810000 */
[----:B------:R-:W-:Y:S01]  /*24960*/  IABS R5, R5 ;  /* 0x0000000500057213 */ /* 0x000fe20000000000 */
[----:B------:R-:W1:Y:S01]  /*24970*/  SHFL.BFLY PT, R72, R2, 0x1, 0x1f ;  /* 0x0c201f0002487f89 */ /* 0x000e6200000e0000 */
[----:B------:R-:W-:Y:S02]  /*24980*/  FMNMX.FTZ R4, R128, R4, !PT ;  /* 0x0000000480047209 */ /* 0x000fe40007810000 */
[----:B------:R-:W-:Y:S02]  /*24990*/  FMNMX.FTZ R0, R222, R3, !PT ;  /* 0x00000003de007209 */ /* 0x000fe40007810000 */
[----:B------:R-:W-:Y:S01]  /*249a0*/  FMNMX.FTZ R3, R121, R4, !PT ;  /* 0x0000000479037209 */ /* 0x000fe20007810000 */
[----:B------:R-:W-:Y:S01]  /*249b0*/  IMAD.MOV.U32 R4, RZ, RZ, R5 ;  /* 0x000000ffff047224 */ /* 0x000fe200078e0005 */
[----:B------:R-:W-:Y:S01]  /*249c0*/  FMNMX.FTZ R0, R27, R0, !PT ;  /* 0x000000001b007209 */ /* 0x000fe20007810000 */
[----:B------:R-:W-:Y:S01]  /*249d0*/  FFMA.FTZ R5, R12, -UR35, R228 ;  /* 0x800000230c057c23 */ /* 0x000fe200080100e4 */
[----:B------:R-:W-:Y:S01]  /*249e0*/  FMNMX.FTZ R3, R116, R3, !PT ;  /* 0x0000000374037209 */ /* 0x000fe20007810000 */
[----:B------:R3:W2:Y:S01]  /*249f0*/  I2F R9, R4 ;  /* 0x0000000400097306 */ /* 0x0006a20000201400 */
[----:B------:R-:W-:Y:S02]  /*24a00*/  FMNMX.FTZ R73, R8, R73, !PT ;  /* 0x0000004908497209 */ /* 0x000fe40007810000 */
[----:B------:R-:W-:Y:S02]  /*24a10*/  FMNMX.FTZ R0, R65, R0, !PT ;  /* 0x0000000041007209 */ /* 0x000fe40007810000 */
[----:B------:R-:W-:Y:S01]  /*24a20*/  LOP3.LUT P6, RZ, R231, 0x2, RZ, 0xc0, !PT ;  /* 0x00000002e7ff7812 */ /* 0x000fe200078cc0ff */
[----:B------:R-:W-:Y:S01]  /*24a30*/  FMUL.FTZ R6, R73, c[0x0][0x23c] ;  /* 0x00008f0049067a20 */ /* 0x000fe20000410000 */
[----:B------:R-:W-:Y:S02]  /*24a40*/  FMNMX.FTZ R3, R115, R3, !PT ;  /* 0x0000000373037209 */ /* 0x000fe40007810000 */
[----:B------:R-:W-:Y:S02]  /*24a50*/  FMNMX.FTZ R0, R219, R0, !PT ;  /* 0x00000000db007209 */ /* 0x000fe40007810000 */
[----:B------:R-:W-:Y:S02]  /*24a60*/  FSETP.NEU.FTZ.AND P1, PT, R73, -INF , PT ;  /* 0xff8000004900780b */ /* 0x000fe40003f3d000 */
[----:B------:R-:W-:Y:S01]  /*24a70*/  FSEL R13, R16, -INF , !P6 ;  /* 0xff800000100d7808 */ /* 0x000fe20007000000 */
[----:B------:R-:W-:Y:S01]  /*24a80*/  IMAD.MOV.U32 R16, RZ, RZ, R224 ;  /* 0x000000ffff107224 */ /* 0x000fe200078e00e0 */
[----:B------:R-:W-:Y:S02]  /*24a90*/  FMNMX.FTZ R3, R113, R3, !PT ;  /* 0x0000000371037209 */ /* 0x000fe40007810000 */
[----:B------:R-:W-:Y:S01]  /*24aa0*/  FMNMX.FTZ R0, R246, R0, !PT ;  /* 0x00000000f6007209 */ /* 0x000fe20007810000 */
[----:B------:R-:W-:Y:S01]  /*24ab0*/  IMAD.MOV.U32 R18, RZ, RZ, R13 ;  /* 0x000000ffff127224 */ /* 0x000fe200078e000d */
[----:B------:R-:W-:Y:S02]  /*24ac0*/  FSEL R6, R6, RZ, P1 ;  /* 0x000000ff06067208 */ /* 0x000fe40000800000 */
[----:B------:R-:W-:Y:S02]  /*24ad0*/  FMNMX.FTZ R3, R112, R3, !PT ;  /* 0x0000000370037209 */ /* 0x000fe40007810000 */
[----:B------:R-:W-:Y:S01]  /*24ae0*/  FMNMX.FTZ R0, R14, R0, !PT ;  /* 0x000000000e007209 */ /* 0x000fe20007810000 */
[----:B---3--:R-:W-:Y:S01]  /*24af0*/  FFMA.FTZ R4, R11, -UR35, R229 ;  /* 0x800000230b047c23 */ /* 0x008fe200080100e5 */
[----:B-1----:R-:W-:Y:S01]  /*24b00*/  FMNMX.FTZ R72, R2, R72, !PT ;  /* 0x0000004802487209 */ /* 0x002fe20007810000 */
[--C-:B------:R-:W-:Y:S01]  /*24b10*/  FFMA.FTZ R2, R96, c[0x0][0x23c], -R6.reuse ;  /* 0x00008f0060027a23 */ /* 0x100fe20000010806 */
[----:B------:R-:W-:Y:S01]  /*24b20*/  FMNMX.FTZ R71, R110, R3, !PT ;  /* 0x000000036e477209 */ /* 0x000fe20007810000 */
[----:B------:R-:W-:Y:S01]  /*24b30*/  FFMA.FTZ R3, R95, c[0x0][0x23c], -R6 ;  /* 0x00008f005f037a23 */ /* 0x000fe20000010806 */
[----:B------:R-:W-:Y:S01]  /*24b40*/  FMNMX.FTZ R0, R18, R0, !PT ;  /* 0x0000000012007209 */ /* 0x000fe20007810000 */
[----:B--2---:R-:W-:Y:S01]  /*24b50*/  FFMA.FTZ R74, R9, -UR35, R74 ;  /* 0x80000023094a7c23 */ /* 0x004fe2000801004a */
[----:B------:R1:W-:Y:S01]  /*24b60*/  MUFU.EX2 R90, R2 ;  /* 0x00000002005a7308 */ /* 0x0003e20000000800 */
[--C-:B------:R-:W-:Y:S01]  /*24b70*/  FFMA.FTZ R227, R69, c[0x0][0x23c], -R6.reuse ;  /* 0x00008f0045e37a23 */ /* 0x100fe20000010806 */
[----:B------:R-:W-:Y:S01]  /*24b80*/  FSEL R238, R5, -INF , !P5 ;  /* 0xff80000005ee7808 */ /* 0x000fe20006800000 */
[----:B------:R-:W-:Y:S01]  /*24b90*/  FFMA.FTZ R237, R111, c[0x0][0x23c], -R6 ;  /* 0x00008f006fed7a23 */ /* 0x000fe20000010806 */
[----:B------:R-:W-:Y:S01]  /*24ba0*/  FMNMX.FTZ R0, R223, R0, !PT ;  /* 0x00000000df007209 */ /* 0x000fe20007810000 */
[----:B------:R-:W-:Y:S01]  /*24bb0*/  IMAD.MOV.U32 R111, RZ, RZ, R16 ;  /* 0x000000ffff6f7224 */ /* 0x000fe200078e0010 */
[----:B------:R-:W-:Y:S01]  /*24bc0*/  FSEL R19, R4, -INF , !P3 ;  /* 0xff80000004137808 */ /* 0x000fe20005800000 */
[--C-:B------:R-:W-:Y:S01]  /*24bd0*/  FFMA.FTZ R102, R102, c[0x0][0x23c], -R6.reuse ;  /* 0x00008f0066667a23 */ /* 0x100fe20000010806 */
[----:B------:R-:W-:Y:S01]  /*24be0*/  FMNMX.FTZ R0, R238, R0, !PT ;  /* 0x00000000ee007209 */ /* 0x000fe20007810000 */
[--C-:B------:R-:W-:Y:S01]  /*24bf0*/  FFMA.FTZ R105, R105, c[0x0][0x23c], -R6.reuse ;  /* 0x00008f0069697a23 */ /* 0x100fe20000010806 */
[----:B------:R2:W-:Y:S01]  /*24c00*/  MUFU.EX2 R98, R3 ;  /* 0x0000000300627308 */ /* 0x0005e20000000800 */
[--C-:B------:R-:W-:Y:S01]  /*24c10*/  FFMA.FTZ R88, R221, c[0x0][0x23c], -R6.reuse ;  /* 0x00008f00dd587a23 */ /* 0x100fe20000010806 */
[----:B------:R-:W-:Y:S01]  /*24c20*/  FSEL R25, R7, -INF , !P2 ;  /* 0xff80000007197808 */ /* 0x000fe20005000000 */
[----:B------:R-:W-:Y:S01]  /*24c30*/  FMUL.FTZ R7, R72, c[0x0][0x23c] ;  /* 0x00008f0048077a20 */ /* 0x000fe20000410000 */
[----:B------:R-:W-:Y:S01]  /*24c40*/  FMNMX.FTZ R0, R19, R0, !PT ;  /* 0x0000000013007209 */ /* 0x000fe20007810000 */
[--C-:B------:R-:W-:Y:S01]  /*24c50*/  FFMA.FTZ R109, R109, c[0x0][0x23c], -R6.reuse ;  /* 0x00008f006d6d7a23 */ /* 0x100fe20000010806 */
[----:B------:R-:W-:Y:S01]  /*24c60*/  FMNMX.FTZ R71, R103, R71, !PT ;  /* 0x0000004767477209 */ /* 0x000fe20007810000 */
[--C-:B------:R-:W-:Y:S01]  /*24c70*/  FFMA.FTZ R96, R129, c[0x0][0x23c], -R6.reuse ;  /* 0x00008f0081607a23 */ /* 0x100fe20000010806 */
[----:B------:R-:W-:Y:S01]  /*24c80*/  FSEL R74, R74, -INF , !P0 ;  /* 0xff8000004a4a7808 */ /* 0x000fe20004000000 */
[--C-:B------:R-:W-:Y:S01]  /*24c90*/  FFMA.FTZ R206, R206, c[0x0][0x23c], -R6.reuse ;  /* 0x00008f00cece7a23 */ /* 0x100fe20000010806 */
[----:B------:R-:W-:Y:S01]  /*24ca0*/  FMNMX.FTZ R0, R25, R0, !PT ;  /* 0x0000000019007209 */ /* 0x000fe20007810000 */
[--C-:B------:R-:W-:Y:S01]  /*24cb0*/  FFMA.FTZ R204, R204, c[0x0][0x23c], -R6.reuse ;  /* 0x00008f00cccc7a23 */ /* 0x100fe20000010806 */
[----:B------:R-:W-:Y:S01]  /*24cc0*/  FSETP.NEU.FTZ.AND P0, PT, R72, -INF , PT ;  /* 0xff8000004800780b */ /* 0x000fe20003f1d000 */
[--C-:B------:R-:W-:Y:S01]  /*24cd0*/  FFMA.FTZ R245, R120, c[0x0][0x23c], -R6.reuse ;  /* 0x00008f0078f57a23 */ /* 0x100fe20000010806 */
[----:B------:R-:W3:Y:S01]  /*24ce0*/  SHFL.BFLY PT, R4, R71, 0x2, 0x1f ;  /* 0x0c401f0047047f89 */ /* 0x000ee200000e0000 */
[--C-:B------:R-:W-:Y:S01]  /*24cf0*/  FFMA.FTZ R236, R94, c[0x0][0x23c], -R6.reuse ;  /* 0x00008f005eec7a23 */ /* 0x100fe20000010806 */
[----:B------:R-:W-:Y:S01]  /*24d00*/  FMNMX.FTZ R0, R74, R0, !PT ;  /* 0x000000004a007209 */ /* 0x000fe20007810000 */
[--C-:B------:R-:W-:Y:S01]  /*24d10*/  FFMA.FTZ R29, R93, c[0x0][0x23c], -R6.reuse ;  /* 0x00008f005d1d7a23 */ /* 0x100fe20000010806 */
[----:B------:R-:W-:Y:S01]  /*24d20*/  FSEL R7, R7, RZ, P0 ;  /* 0x000000ff07077208 */ /* 0x000fe20000000000 */
[--C-:B------:R-:W-:Y:S01]  /*24d30*/  FFMA.FTZ R226, R92, c[0x0][0x23c], -R6.reuse ;  /* 0x00008f005ce27a23 */ /* 0x100fe20000010806 */
[----:B------:R-:W-:Y:S01]  /*24d40*/  MUFU.EX2 R102, R102 ;  /* 0x0000006600667308 */ /* 0x000fe20000000800 */
[--C-:B------:R-:W-:Y:S01]  /*24d50*/  FFMA.FTZ R231, R89, c[0x0][0x23c], -R6.reuse ;  /* 0x00008f0059e77a23 */ /* 0x100fe20000010806 */
[----:B-1----:R-:W1:Y:S01]  /*24d60*/  SHFL.BFLY PT, R2, R0, 0x2, 0x1f ;  /* 0x0c401f0000027f89 */ /* 0x002e6200000e0000 */
[--C-:B------:R-:W-:Y:S01]  /*24d70*/  FFMA.FTZ R85, R45, c[0x0][0x23c], -R7.reuse ;  /* 0x00008f002d557a23 */ /* 0x100fe20000010807 */
[----:B------:R-:W-:Y:S01]  /*24d80*/  LOP3.LUT P4, RZ, R232, 0x1000000, RZ, 0xc0, !PT ;  /* 0x01000000e8ff7812 */ /* 0x000fe2000788c0ff */
[--C-:B--2---:R-:W-:Y:S02]  /*24d90*/  FFMA.FTZ R3, R97, c[0x0][0x23c], -R7.reuse ;  /* 0x00008f0061037a23 */ /* 0x104fe40000010807 */
[--C-:B------:R-:W-:Y:S02]  /*24da0*/  FFMA.FTZ R97, R220, c[0x0][0x23c], -R6.reuse ;  /* 0x00008f00dc617a23 */ /* 0x100fe40000010806 */
[--C-:B------:R-:W-:Y:S01]  /*24db0*/  FFMA.FTZ R11, R84, c[0x0][0x23c], -R6.reuse ;  /* 0x00008f00540b7a23 */ /* 0x100fe20000010806 */
[----:B------:R2:W-:Y:S01]  /*24dc0*/  MUFU.EX2 R95, R3 ;  /* 0x00000003005f7308 */ /* 0x0005e20000000800 */
[--C-:B------:R-:W-:Y:S02]  /*24dd0*/  FFMA.FTZ R233, R80, c[0x0][0x23c], -R6.reuse ;  /* 0x00008f0050e97a23 */ /* 0x100fe40000010806 */
[--C-:B------:R-:W-:Y:S02]  /*24de0*/  FFMA.FTZ R221, R78, c[0x0][0x23c], -R6.reuse ;  /* 0x00008f004edd7a23 */ /* 0x100fe40000010806 */
[--C-:B------:R-:W-:Y:S02]  /*24df0*/  FFMA.FTZ R31, R77, c[0x0][0x23c], -R6.reuse ;  /* 0x00008f004d1f7a23 */ /* 0x100fe40000010806 */
[--C-:B------:R-:W-:Y:S01]  /*24e00*/  FFMA.FTZ R239, R66, c[0x0][0x23c], -R6.reuse ;  /* 0x00008f0042ef7a23 */ /* 0x100fe20000010806 */
[----:B---3--:R-:W-:Y:S01]  /*24e10*/  FMNMX.FTZ R71, R71, R4, !PT ;  /* 0x0000000447477209 */ /* 0x008fe20007810000 */
[--C-:B------:R-:W-:Y:S01]  /*24e20*/  FFMA.FTZ R87, R47, c[0x0][0x23c], -R7.reuse ;  /* 0x00008f002f577a23 */ /* 0x100fe20000010807 */
[----:B------:R-:W-:Y:S01]  /*24e30*/  MUFU.EX2 R97, R97 ;  /* 0x0000006100617308 */ /* 0x000fe20000000800 */
[--C-:B------:R-:W-:Y:S02]  /*24e40*/  FFMA.FTZ R84, R44, c[0x0][0x23c], -R7.reuse ;  /* 0x00008f002c547a23 */ /* 0x100fe40000010807 */
[--C-:B------:R-:W-:Y:S01]  /*24e50*/  FFMA.FTZ R94, R43, c[0x0][0x23c], -R7.reuse ;  /* 0x00008f002b5e7a23 */ /* 0x100fe20000010807 */
[----:B------:R-:W3:Y:S01]  /*24e60*/  SHFL.BFLY PT, R5, R71, 0x1, 0x1f ;  /* 0x0c201f0047057f89 */ /* 0x000ee200000e0000 */
[--C-:B------:R-:W-:Y:S01]  /*24e70*/  FFMA.FTZ R93, R42, c[0x0][0x23c], -R7.reuse ;  /* 0x00008f002a5d7a23 */ /* 0x100fe20000010807 */
[----:B-1----:R-:W-:Y:S01]  /*24e80*/  FMNMX.FTZ R0, R0, R2, !PT ;  /* 0x0000000200007209 */ /* 0x002fe20007810000 */
[----:B------:R-:W-:Y:S02]  /*24e90*/  FFMA.FTZ R2, R100, c[0x0][0x23c], -R6 ;  /* 0x00008f0064027a23 */ /* 0x000fe40000010806 */
[--C-:B------:R-:W-:Y:S01]  /*24ea0*/  FFMA.FTZ R92, R41, c[0x0][0x23c], -R7.reuse ;  /* 0x00008f00295c7a23 */ /* 0x100fe20000010807 */
[----:B------:R-:W-:Y:S01]  /*24eb0*/  MUFU.EX2 R105, R105 ;  /* 0x0000006900697308 */ /* 0x000fe20000000800 */
[--C-:B------:R-:W-:Y:S01]  /*24ec0*/  FFMA.FTZ R89, R52, c[0x0][0x23c], -R7.reuse ;  /* 0x00008f0034597a23 */ /* 0x100fe20000010807 */
[----:B------:R-:W1:Y:S01]  /*24ed0*/  SHFL.BFLY PT, R4, R0, 0x1, 0x1f ;  /* 0x0c201f0000047f89 */ /* 0x000e6200000e0000 */
[--C-:B------:R-:W-:Y:S02]  /*24ee0*/  FFMA.FTZ R120, R57, c[0x0][0x23c], -R7.reuse ;  /* 0x00008f0039787a23 */ /* 0x100fe40000010807 */
        /* <DEDUP_REMOVED lines=10> */
[----:B------:R-:W3:Y:S01]  /*24f90*/  MUFU.EX2 R234, R3 ;  /* 0x0000000300ea7308 */ /* 0x000ee20000000800 */
[--C-:B------:R-:W-:Y:S01]  /*24fa0*/  FFMA.FTZ R235, R36, c[0x0][0x23c], -R7.reuse ;  /* 0x00008f0024eb7a23 */ /* 0x100fe20000010807 */
[C---:B------:R-:W-:Y:S01]  /*24fb0*/  FSETP.NEU.FTZ.AND P2, PT, R71.reuse, -INF , PT ;  /* 0xff8000004700780b */ /* 0x040fe20003f5d000 */
[----:B------:R-:W-:Y:S02]  /*24fc0*/  FMUL.FTZ R75, R71, c[0x0][0x23c] ;  /* 0x00008f00474b7a20 */ /* 0x000fe40000410000 */
[----:B------:R-:W-:Y:S01]  /*24fd0*/  FFMA.FTZ R230, R30, c[0x0][0x23c], -R7 ;  /* 0x00008f001ee67a23 */ /* 0x000fe20000010807 */
[----:B-1----:R-:W-:Y:S01]  /*24fe0*/  FMNMX.FTZ R70, R0, R4, !PT ;  /* 0x0000000400467209 */ /* 0x002fe20007810000 */
[----:B------:R-:W-:Y:S01]  /*24ff0*/  IMAD.MOV.U32 R47, RZ, RZ, R18 ;  /* 0x000000ffff2f7224 */ /* 0x000fe200078e0012 */
[----:B------:R-:W-:Y:S01]  /*25000*/  FSEL R75, R75, RZ, P2 ;  /* 0x000000ff4b4b7208 */ /* 0x000fe20001000000 */
[----:B------:R-:W-:Y:S01]  /*25010*/  IMAD.MOV.U32 R80, RZ, RZ, R19 ;  /* 0x000000ffff507224 */ /* 0x000fe200078e0013 */
[----:B------:R-:W-:Y:S01]  /*25020*/  MUFU.EX2 R109, R109 ;  /* 0x0000006d006d7308 */ /* 0x000fe20000000800 */
[----:B------:R-:W-:Y:S02]  /*25030*/  FMUL.FTZ R100, R70, c[0x0][0x23c] ;  /* 0x00008f0046647a20 */ /* 0x000fe40000410000 */
[----:B------:R-:W-:Y:S02]  /*25040*/  FFMA.FTZ R5, R101, c[0x0][0x23c], -R75 ;  /* 0x00008f0065057a23 */ /* 0x000fe4000001084b */
[----:B--2---:R-:W-:Y:S02]  /*25050*/  FFMA.FTZ R2, R64, c[0x0][0x23c], -R7 ;  /* 0x00008f0040027a23 */ /* 0x004fe40000010807 */
[----:B------:R-:W-:Y:S02]  /*25060*/  IMAD.MOV.U32 R64, RZ, RZ, R217 ;  /* 0x000000ffff407224 */ /* 0x000fe400078e00d9 */
[----:B------:R-:W-:Y:S01]  /*25070*/  FFMA.FTZ R9, R35, c[0x0][0x23c], -R75 ;  /* 0x00008f0023097a23 */ /* 0x000fe2000001084b */
[----:B------:R1:W-:Y:S01]  /*25080*/  MUFU.EX2 R107, R2 ;  /* 0x00000002006b7308 */ /* 0x0003e20000000800 */
[----:B------:R-:W-:Y:S02]  /*25090*/  IMAD.MOV.U32 R35, RZ, RZ, R212 ;  /* 0x000000ffff237224 */ /* 0x000fe400078e00d4 */
[----:B------:R-:W-:Y:S01]  /*250a0*/  FFMA.FTZ R212, R21, c[0x0][0x23c], -R7 ;  /* 0x00008f0015d47a23 */ /* 0x000fe20000010807 */
[----:B---3--:R-:W-:Y:S01]  /*250b0*/  F2FP.PACK_AB R77, R234, R95 ;  /* 0x0000005fea4d723e */ /* 0x008fe200000000ff */
[--C-:B------:R-:W-:Y:S01]  /*250c0*/  FFMA.FTZ R3, R99, c[0x0][0x23c], -R6.reuse ;  /* 0x00008f0063037a23 */ /* 0x100fe20000010806 */
[----:B------:R-:W2:Y:S01]  /*250d0*/  LDSM.16.MT88.4 R20, [R213+0x8000] ;  /* 0x00800000d514783b */ /* 0x000ea20000004200 */
[----:B------:R-:W-:Y:S02]  /*250e0*/  FFMA.FTZ R10, R34, c[0x0][0x23c], -R75 ;  /* 0x00008f00220a7a23 */ /* 0x000fe4000001084b */
[--C-:B------:R-:W-:Y:S01]  /*250f0*/  FFMA.FTZ R101, R131, c[0x0][0x23c], -R6.reuse ;  /* 0x00008f0083657a23 */ /* 0x100fe20000010806 */
[----:B------:R3:W4:Y:S01]  /*25100*/  MUFU.EX2 R108, R3 ;  /* 0x00000003006c7308 */ /* 0x0007220000000800 */
[--C-:B------:R-:W-:Y:S02]  /*25110*/  FFMA.FTZ R99, R130, c[0x0][0x23c], -R6.reuse ;  /* 0x00008f0082637a23 */ /* 0x100fe40000010806 */
[--C-:B------:R-:W-:Y:S02]  /*25120*/  FFMA.FTZ R34, R82, c[0x0][0x23c], -R6.reuse ;  /* 0x00008f0052227a23 */ /* 0x100fe40000010806 */
[--C-:B------:R-:W-:Y:S02]  /*25130*/  FFMA.FTZ R131, R56, c[0x0][0x23c], -R7.reuse ;  /* 0x00008f0038837a23 */ /* 0x100fe40000010807 */
[--C-:B------:R-:W-:Y:S02]  /*25140*/  FFMA.FTZ R130, R55, c[0x0][0x23c], -R7.reuse ;  /* 0x00008f0037827a23 */ /* 0x100fe40000010807 */
[----:B------:R-:W-:Y:S01]  /*25150*/  FFMA.FTZ R82, R53, c[0x0][0x23c], -R7 ;  /* 0x00008f0035527a23 */ /* 0x000fe20000010807 */
[----:B------:R2:W-:Y:S01]  /*25160*/  MUFU.EX2 R91, R5 ;  /* 0x00000005005b7308 */ /* 0x0005e20000000800 */
[----:B------:R-:W-:Y:S01]  /*25170*/  IMAD.MOV.U32 R57, RZ, RZ, R47 ;  /* 0x000000ffff397224 */ /* 0x000fe200078e002f */
[----:B------:R-:W-:Y:S01]  /*25180*/  LDSM.16.MT88.4 R52, [R214+0x8000] ;  /* 0x00800000d634783b */ /* 0x000fe20000004200 */
[----:B------:R-:W-:Y:S02]  /*25190*/  IMAD.MOV.U32 R47, RZ, RZ, R31 ;  /* 0x000000ffff2f7224 */ /* 0x000fe400078e001f */
[----:B-1----:R-:W-:Y:S02]  /*251a0*/  FFMA.FTZ R2, R32, c[0x0][0x23c], -R7 ;  /* 0x00008f0020027a23 */ /* 0x002fe40000010807 */
[----:B------:R-:W-:Y:S02]  /*251b0*/  FFMA.FTZ R32, R48, c[0x0][0x23c], -R6 ;  /* 0x00008f0030207a23 */ /* 0x000fe40000010806 */
[--C-:B------:R-:W-:Y:S01]  /*251c0*/  FFMA.FTZ R115, R115, c[0x0][0x23c], -R75.reuse ;  /* 0x00008f0073737a23 */ /* 0x100fe2000001084b */
[----:B------:R1:W-:Y:S01]  /*251d0*/  MUFU.EX2 R28, R2 ;  /* 0x00000002001c7308 */ /* 0x0003e20000000800 */
[----:B---3--:R-:W-:Y:S02]  /*251e0*/  FSEL R3, R73, RZ, P1 ;  /* 0x000000ff49037208 */ /* 0x008fe40000800000 */
[----:B----4-:R-:W-:Y:S07]  /*251f0*/  F2FP.PACK_AB R78, R114, R108 ;  /* 0x0000006c724e723e */ /* 0x010fee00000000ff */
[----:B------:R-:W-:Y:S01]  /*25200*/  MUFU.EX2 R220, R10 ;  /* 0x0000000a00dc7308 */ /* 0x000fe20000000800 */
[----:B--2---:R-:W-:Y:S02]  /*25210*/  FADD.FTZ R5, -R3, R132 ;  /* 0x0000008403057221 */ /* 0x004fe40000010100 */
[----:B------:R-:W-:Y:S02]  /*25220*/  FFMA.FTZ R3, R33, c[0x0][0x23c], -R75 ;  /* 0x00008f0021037a23 */ /* 0x000fe4000001084b */
[----:B------:R-:W-:Y:S02]  /*25230*/  FFMA.FTZ R33, R86, c[0x0][0x23c], -R6 ;  /* 0x00008f0056217a23 */ /* 0x000fe40000010806 */
[----:B------:R-:W-:Y:S03]  /*25240*/  FFMA.FTZ R86, R46, c[0x0][0x23c], -R7 ;  /* 0x00008f002e567a23 */ /* 0x000fe60000010807 */
[----:B------:R2:W3:Y:S01]  /*25250*/  MUFU.EX2 R12, R3 ;  /* 0x00000003000c7308 */ /* 0x0004e20000000800 */
[----:B------:R-:W-:Y:S02]  /*25260*/  IMAD.MOV.U32 R46, RZ, RZ, R32 ;  /* 0x000000ffff2e7224 */ /* 0x000fe400078e0020 */
[----:B------:R-:W-:Y:S01]  /*25270*/  IMAD.MOV.U32 R32, RZ, RZ, R15 ;  /* 0x000000ffff207224 */ /* 0x000fe200078e000f */
[----:B-1----:R-:W-:Y:S01]  /*25280*/  FSEL R2, R72, RZ, P0 ;  /* 0x000000ff48027208 */ /* 0x002fe20000000000 */
[----:B------:R-:W-:Y:S01]  /*25290*/  FFMA.FTZ R132, R125, c[0x0][0x23c], -R6 ;  /* 0x00008f007d847a23 */ /* 0x000fe20000010806 */
[----:B------:R-:W-:Y:S01]  /*252a0*/  FSETP.NEU.FTZ.AND P0, PT, R70, -INF , PT ;  /* 0xff8000004600780b */ /* 0x000fe20003f1d000 */
[----:B------:R-:W-:Y:S02]  /*252b0*/  FFMA.FTZ R125, R58, c[0x0][0x23c], -R7 ;  /* 0x00008f003a7d7a23 */ /* 0x000fe40000010807 */
[----:B------:R-:W-:Y:S01]  /*252c0*/  FADD.FTZ R4, -R2, R133 ;  /* 0x0000008502047221 */ /* 0x000fe20000010100 */
[----:B------:R-:W-:Y:S01]  /*252d0*/  FSEL R0, R70, RZ, P0 ;  /* 0x000000ff46007208 */ /* 0x000fe20000000000 */
[--C-:B------:R-:W-:Y:S01]  /*252e0*/  FFMA.FTZ R133, R62, c[0x0][0x23c], -R7.reuse ;  /* 0x00008f003e857a23 */ /* 0x100fe20000010807 */
[----:B------:R-:W-:Y:S01]  /*252f0*/  FSEL R100, R100, RZ, P0 ;  /* 0x000000ff64647208 */ /* 0x000fe20000000000 */
[----:B------:R-:W-:Y:S01]  /*25300*/  IMAD.MOV.U32 R56, RZ, RZ, R46 ;  /* 0x000000ffff387224 */ /* 0x000fe200078e002e */
[----:B------:R-:W-:Y:S01]  /*25310*/  FSEL R2, R71, RZ, P2 ;  /* 0x000000ff47027208 */ /* 0x000fe20001000000 */
[----:B------:R-:W-:Y:S01]  /*25320*/  IMAD.MOV.U32 R46, RZ, RZ, R32 ;  /* 0x000000ffff2e7224 */ /* 0x000fe200078e0020 */
[----:B------:R-:W1:Y:S01]  /*25330*/  MUFU.EX2 R9, R9 ;  /* 0x0000000900097308 */ /* 0x000e620000000800 */
[----:B------:R-:W-:Y:S01]  /*25340*/  FFMA.FTZ R8, R225, c[0x0][0x23c], -R100 ;  /* 0x00008f00e1087a23 */ /* 0x000fe20000010864 */
[----:B------:R-:W-:Y:S01]  /*25350*/  PLOP3.LUT P0, PT, PT, PT, UP0, 0x80, 0x0 ;  /* 0x000000000000781c */ /* 0x000fe20003f0f008 */
[----:B------:R-:W-:Y:S02]  /*25360*/  FFMA.FTZ R225, R61, c[0x0][0x23c], -R7 ;  /* 0x00008f003de17a23 */ /* 0x000fe40000010807 */
[----:B------:R-:W-:Y:S02]  /*25370*/  IMAD.MOV.U32 R58, RZ, RZ, R80 ;  /* 0x000000ffff3a7224 */ /* 0x000fe400078e0050 */
[----:B------:R-:W-:Y:S02]  /*25380*/  IMAD.MOV.U32 R80, RZ, RZ, R29 ;  /* 0x000000ffff507224 */ /* 0x000fe400078e001d */
[----:B--2---:R-:W-:Y:S01]  /*25390*/  FADD.FTZ R3, -R2, R134 ;  /* 0x0000008602037221 */ /* 0x004fe20000010100 */
[----:B------:R-:W-:Y:S01]  /*253a0*/  MUFU.EX2 R240, R8 ;  /* 0x0000000800f07308 */ /* 0x000fe20000000800 */
[----:B------:R-:W-:Y:S02]  /*253b0*/  FADD.FTZ R2, -R0, R135 ;  /* 0x0000008700027221 */ /* 0x000fe40000010100 */
[----:B------:R-:W-:Y:S02]  /*253c0*/  FFMA.FTZ R0, R37, c[0x0][0x23c], -R100 ;  /* 0x00008f0025007a23 */ /* 0x000fe40000010864 */
[--C-:B------:R-:W-:Y:S01]  /*253d0*/  FFMA.FTZ R134, R127, c[0x0][0x23c], -R6.reuse ;  /* 0x00008f007f867a23 */ /* 0x100fe20000010806 */
[----:B------:R-:W2:Y:S01]  /*253e0*/  LDSM.16.MT88.4 R36, [R216+0x8000] ;  /* 0x00800000d824783b */ /* 0x000ea20000004200 */
[----:B------:R-:W-:Y:S02]  /*253f0*/  FFMA.FTZ R135, R126, c[0x0][0x23c], -R6 ;  /* 0x00008f007e877a23 */ /* 0x000fe40000010806 */
[----:B---3--:R-:W-:Y:S01]  /*25400*/  IMAD.MOV.U32 R48, RZ, RZ, R12 ;  /* 0x000000ffff307224 */ /* 0x008fe200078e000c */
[----:B------:R-:W3:Y:S01]  /*25410*/  MUFU.EX2 R0, R0 ;  /* 0x0000000000007308 */ /* 0x000ee20000000800 */
[----:B------:R-:W-:Y:S02]  /*25420*/  IMAD.MOV.U32 R12, RZ, RZ, R218 ;  /* 0x000000ffff0c7224 */ /* 0x000fe400078e00da */
[----:B------:R-:W-:Y:S02]  /*25430*/  FFMA.FTZ R127, R51, c[0x0][0x23c], -R7 ;  /* 0x00008f00337f7a23 */ /* 0x000fe40000010807 */
[----:B-1----:R-:W-:Y:S02]  /*25440*/  IMAD.MOV.U32 R44, RZ, RZ, R9 ;  /* 0x000000ffff2c7224 */ /* 0x002fe400078e0009 */
[--C-:B------:R-:W-:Y:S02]  /*25450*/  FFMA.FTZ R126, R50, c[0x0][0x23c], -R7.reuse ;  /* 0x00008f00327e7a23 */ /* 0x100fe40000010807 */
[----:B------:R-:W-:Y:S01]  /*25460*/  FFMA.FTZ R218, R59, c[0x0][0x23c], -R7 ;  /* 0x00008f003bda7a23 */ /* 0x000fe20000010807 */
[----:B------:R-:W-:Y:S01]  /*25470*/  F2FP.PACK_AB R66, R44, R220 ;  /* 0x000000dc2c42723e */ /* 0x000fe200000000ff */
[----:B------:R-:W-:Y:S01]  /*25480*/  IMAD.MOV.U32 R50, RZ, RZ, R111 ;  /* 0x000000ffff327224 */ /* 0x000fe200078e006f */
[----:B------:R-:W-:Y:S01]  /*25490*/  MUFU.EX2 R206, R206 ;  /* 0x000000ce00ce7308 */ /* 0x000fe20000000800 */
[----:B------:R-:W-:Y:S09]  /*254a0*/  IMAD.MOV.U32 R51, RZ, RZ, R34 ;  /* 0x000000ffff337224 */ /* 0x000ff200078e0022 */
[----:B------:R-:W-:Y:S01]  /*254b0*/  MUFU.EX2 R204, R204 ;  /* 0x000000cc00cc7308 */ /* 0x000fe20000000800 */
[----:B---3--:R-:W-:Y:S02]  /*254c0*/  IMAD.MOV.U32 R45, RZ, RZ, R0 ;  /* 0x000000ffff2d7224 */ /* 0x008fe400078e0000 */
[----:B------:R-:W-:Y:S07]  /*254d0*/  FMUL.FTZ R0, R5, c[0x0][0x23c] ;  /* 0x00008f0005007a20 */ /* 0x000fee0000410000 */
[----:B------:R1:W3:Y:S02]  /*254e0*/  MUFU.EX2 R69, R0 ;  /* 0x0000000000457308 */ /* 0x0002e40000000800 */
[----:B-1----:R-:W-:Y:S02]  /*254f0*/  FMUL.FTZ R0, R4, c[0x0][0x23c] ;  /* 0x00008f0004007a20 */ /* 0x002fe40000410000 */
[C---:B---3--:R-:W-:Y:S02]  /*25500*/  FMUL.FTZ R16, R69.reuse, R144 ;  /* 0x0000009045107220 */ /* 0x048fe40000410000 */
[C---:B------:R-:W-:Y:S04]  /*25510*/  FMUL.FTZ R4, R69.reuse, R140 ;  /* 0x0000008c45047220 */ /* 0x040fe80000410000 */
[----:B------:R1:W3:Y:S01]  /*25520*/  MUFU.EX2 R68, R0 ;  /* 0x0000000000447308 */ /* 0x0002e20000000800 */
[C---:B------:R-:W-:Y:S02]  /*25530*/  FMUL.FTZ R5, R69.reuse, R141 ;  /* 0x0000008d45057220 */ /* 0x040fe40000410000 */
[----:B------:R-:W-:Y:S01]  /*25540*/  IMAD.MOV.U32 R141, RZ, RZ, R64 ;  /* 0x000000ffff8d7224 */ /* 0x000fe200078e0040 */
[----:B------:R-:W-:Y:S01]  /*25550*/  F2FP.PACK_AB R64, R48, R91 ;  /* 0x0000005b3040723e */ /* 0x000fe200000000ff */
[----:B------:R-:W-:Y:S02]  /*25560*/  IMAD.MOV.U32 R140, RZ, RZ, R12 ;  /* 0x000000ffff8c7224 */ /* 0x000fe400078e000c */
[C---:B------:R-:W-:Y:S02]  /*25570*/  FMUL.FTZ R32, R69.reuse, R160 ;  /* 0x000000a045207220 */ /* 0x040fe40000410000 */
[----:B------:R-:W-:Y:S02]  /*25580*/  FMUL.FTZ R49, R69, R177 ;  /* 0x000000b145317220 */ /* 0x000fe40000410000 */
[----:B-1----:R-:W-:Y:S02]  /*25590*/  FMUL.FTZ R0, R3, c[0x0][0x23c] ;  /* 0x00008f0003007a20 */ /* 0x002fe40000410000 */
[C---:B---3--:R-:W-:Y:S02]  /*255a0*/  FMUL.FTZ R6, R68.reuse, R142 ;  /* 0x0000008e44067220 */ /* 0x048fe40000410000 */
[C---:B------:R-:W-:Y:S01]  /*255b0*/  FMUL.FTZ R7, R68.reuse, R143 ;  /* 0x0000008f44077220 */ /* 0x040fe20000410000 */
[----:B------:R1:W3:Y:S01]  /*255c0*/  MUFU.EX2 R3, R0 ;  /* 0x0000000000037308 */ /* 0x0002e20000000800 */
        /* <DEDUP_REMOVED lines=8> */
[----:B------:R-:W-:Y:S05]  /*25650*/  IMAD.MOV.U32 R163, RZ, RZ, R58 ;  /* 0x000000ffffa37224 */ /* 0x000fea00078e003a */
[----:B------:R-:W-:Y:S01]  /*25660*/  MUFU.EX2 R147, R85 ;  /* 0x0000005500937308 */ /* 0x000fe20000000800 */
[----:B-1----:R-:W-:Y:S02]  /*25670*/  FMUL.FTZ R0, R2, c[0x0][0x23c] ;  /* 0x00008f0002007a20 */ /* 0x002fe40000410000 */
[----:B------:R-:W-:Y:S02]  /*25680*/  FFMA.FTZ R2, R67, c[0x0][0x23c], -R100 ;  /* 0x00008f0043027a23 */ /* 0x000fe40000010864 */
[C---:B---3--:R-:W-:Y:S02]  /*25690*/  FMUL.FTZ R8, R3.reuse, R136 ;  /* 0x0000008803087220 */ /* 0x048fe40000410000 */
[----:B------:R-:W-:Y:S03]  /*256a0*/  IMAD.MOV.U32 R136, RZ, RZ, R14 ;  /* 0x000000ffff887224 */ /* 0x000fe600078e000e */
[----:B------:R1:W-:Y:S01]  /*256b0*/  MUFU.EX2 R224, R2 ;  /* 0x0000000200e07308 */ /* 0x0003e20000000800 */
[C---:B------:R-:W-:Y:S02]  /*256c0*/  FMUL.FTZ R9, R3.reuse, R137 ;  /* 0x0000008903097220 */ /* 0x040fe40000410000 */
[----:B------:R-:W-:Y:S01]  /*256d0*/  IMAD.MOV.U32 R137, RZ, RZ, R79 ;  /* 0x000000ffff897224 */ /* 0x000fe200078e004f */
[----:B------:R-:W-:Y:S01]  /*256e0*/  F2FP.PACK_AB R79, R28, R107 ;  /* 0x0000006b1c4f723e */ /* 0x000fe200000000ff */
[C---:B------:R-:W-:Y:S02]  /*256f0*/  FMUL.FTZ R12, R3.reuse, R148 ;  /* 0x00000094030c7220 */ /* 0x040fe40000410000 */
[----:B------:R-:W-:Y:S02]  /*25700*/  IMAD.MOV.U32 R148, RZ, RZ, R13 ;  /* 0x000000ffff947224 */ /* 0x000fe400078e000d */
[C---:B------:R-:W-:Y:S01]  /*25710*/  FMUL.FTZ R13, R3.reuse, R149 ;  /* 0x00000095030d7220 */ /* 0x040fe20000410000 */
[----:B------:R-:W3:Y:S01]  /*25720*/  MUFU.EX2 R0, R0 ;  /* 0x0000000000007308 */ /* 0x000ee20000000800 */
[C---:B------:R-:W-:Y:S02]  /*25730*/  FMUL.FTZ R41, R3.reuse, R169 ;  /* 0x000000a903297220 */ /* 0x040fe40000410000 */
[----:B------:R-:W-:Y:S02]  /*25740*/  IMAD.MOV.U32 R169, RZ, RZ, R45 ;  /* 0x000000ffffa97224 */ /* 0x000fe400078e002d */
[C---:B------:R-:W-:Y:S02]  /*25750*/  FMUL.FTZ R40, R3.reuse, R168 ;  /* 0x000000a803287220 */ /* 0x040fe40000410000 */
[----:B------:R-:W-:Y:S02]  /*25760*/  IMAD.MOV.U32 R168, RZ, RZ, R46 ;  /* 0x000000ffffa87224 */ /* 0x000fe400078e002e */
[C---:B------:R-:W-:Y:S01]  /*25770*/  FMUL.FTZ R25, R3.reuse, R153 ;  /* 0x0000009903197220 */ /* 0x040fe20000410000 */
[----:B------:R-:W-:Y:S01]  /*25780*/  MUFU.EX2 R143, R87 ;  /* 0x00000057008f7308 */ /* 0x000fe20000000800 */
[C---:B------:R-:W-:Y:S02]  /*25790*/  FMUL.FTZ R29, R3.reuse, R165 ;  /* 0x000000a5031d7220 */ /* 0x040fe40000410000 */
[----:B------:R-:W-:Y:S02]  /*257a0*/  IMAD.MOV.U32 R165, RZ, RZ, R83 ;  /* 0x000000ffffa57224 */ /* 0x000fe400078e0053 */
[----:B-1----:R-:W-:Y:S01]  /*257b0*/  FFMA.FTZ R2, R76, c[0x0][0x23c], -R100 ;  /* 0x00008f004c027a23 */ /* 0x002fe20000010864 */
[----:B------:R-:W-:Y:S01]  /*257c0*/  F2FP.PACK_AB R76, R98, R90 ;  /* 0x0000005a624c723e */ /* 0x000fe200000000ff */
[C---:B------:R-:W-:Y:S02]  /*257d0*/  FMUL.FTZ R60, R3.reuse, R192 ;  /* 0x000000c0033c7220 */ /* 0x040fe40000410000 */
[----:B------:R-:W-:Y:S01]  /*257e0*/  FMUL.FTZ R61, R3, R193 ;  /* 0x000000c1033d7220 */ /* 0x000fe20000410000 */
[----:B------:R-:W1:Y:S01]  /*257f0*/  MUFU.EX2 R217, R2 ;  /* 0x0000000200d97308 */ /* 0x000e620000000800 */
[----:B------:R-:W-:Y:S02]  /*25800*/  IMAD.MOV.U32 R149, RZ, RZ, R81 ;  /* 0x000000ffff957224 */ /* 0x000fe400078e0051 */
[-C--:B------:R-:W-:Y:S01]  /*25810*/  HMMA.16816.F32 R4, R76, R20.reuse, R4 ;  /* 0x000000144c04723c */ /* 0x080fe20000001804 */
[C---:B---3--:R-:W-:Y:S02]  /*25820*/  FMUL.FTZ R14, R0.reuse, R150 ;  /* 0x00000096000e7220 */ /* 0x048fe40000410000 */
[----:B------:R-:W-:Y:S02]  /*25830*/  IMAD.MOV.U32 R150, RZ, RZ, R33 ;  /* 0x000000ffff967224 */ /* 0x000fe400078e0021 */
[----:B------:R-:W-:Y:S02]  /*25840*/  IMAD.MOV.U32 R33, RZ, RZ, R17 ;  /* 0x000000ffff217224 */ /* 0x000fe400078e0011 */
[----:B------:R-:W-:Y:S01]  /*25850*/  FMUL.FTZ R17, R69, R145 ;  /* 0x0000009145117220 */ /* 0x000fe20000410000 */
[----:B------:R-:W-:Y:S01]  /*25860*/  MUFU.EX2 R153, R84 ;  /* 0x0000005400997308 */ /* 0x000fe20000000800 */
[C---:B------:R-:W-:Y:S03]  /*25870*/  FMUL.FTZ R15, R0.reuse, R151 ;  /* 0x00000097000f7220 */ /* 0x040fe60000410000 */
[C---:B------:R-:W-:Y:S02]  /*25880*/  FMUL.FTZ R10, R0.reuse, R138 ;  /* 0x0000008a000a7220 */ /* 0x040fe40000410000 */
[----:B------:R-:W-:Y:S02]  /*25890*/  IMAD.MOV.U32 R138, RZ, RZ, R11 ;  /* 0x000000ffff8a7224 */ /* 0x000fe400078e000b */
[----:B------:R-:W-:Y:S02]  /*258a0*/  FMUL.FTZ R11, R0, R139 ;  /* 0x0000008b000b7220 */ /* 0x000fe40000410000 */
[----:B------:R-:W-:Y:S01]  /*258b0*/  IMAD.MOV.U32 R139, RZ, RZ, R65 ;  /* 0x000000ffff8b7224 */ /* 0x000fe200078e0041 */
[----:B------:R-:W-:Y:S01]  /*258c0*/  F2FP.PACK_AB R65, R45, R240 ;  /* 0x000000f02d41723e */ /* 0x000fe200000000ff */
[----:B------:R-:W-:Y:S01]  /*258d0*/  IMAD.MOV.U32 R111, RZ, RZ, R33 ;  /* 0x000000ffff6f7224 */ /* 0x000fe200078e0021 */
[----:B-1----:R-:W-:Y:S01]  /*258e0*/  F2FP.PACK_AB R67, R217, R224 ;  /* 0x000000e0d943723e */ /* 0x002fe200000000ff */
[--C-:B------:R-:W-:Y:S02]  /*258f0*/  FFMA.FTZ R2, R104, c[0x0][0x23c], -R75.reuse ;  /* 0x00008f0068027a23 */ /* 0x100fe4000001084b */
[----:B------:R-:W-:Y:S02]  /*25900*/  FMUL.FTZ R33, R69, R161 ;  /* 0x000000a145217220 */ /* 0x000fe40000410000 */
[----:B------:R-:W-:Y:S01]  /*25910*/  FMUL.FTZ R45, R3, R181 ;  /* 0x000000b5032d7220 */ /* 0x000fe20000410000 */
[----:B------:R1:W-:Y:S01]  /*25920*/  MUFU.EX2 R144, R2 ;  /* 0x0000000200907308 */ /* 0x0003e20000000800 */
[C---:B------:R-:W-:Y:S01]  /*25930*/  FMUL.FTZ R46, R0.reuse, R182 ;  /* 0x000000b6002e7220 */ /* 0x040fe20000410000 */
[----:B------:R-:W3:Y:S01]  /*25940*/  LDL.LU R181, [R1+0xa8] ;  /* 0x0000a80001b57983 */ /* 0x000ee20000300800 */
[C---:B------:R-:W-:Y:S01]  /*25950*/  FMUL.FTZ R59, R0.reuse, R187 ;  /* 0x000000bb003b7220 */ /* 0x040fe20000410000 */
[C---:B------:R-:W-:Y:S01]  /*25960*/  HMMA.16816.F32 R8, R64.reuse, R20, R8 ;  /* 0x000000144008723c */ /* 0x040fe20000001808 */
[C---:B------:R-:W-:Y:S01]  /*25970*/  FMUL.FTZ R30, R0.reuse, R166 ;  /* 0x000000a6001e7220 */ /* 0x040fe20000410000 */
[----:B------:R-:W4:Y:S01]  /*25980*/  LDL.LU R182, [R1+0xa4] ;  /* 0x0000a40001b67983 */ /* 0x000f220000300800 */
[C---:B------:R-:W-:Y:S02]  /*25990*/  FMUL.FTZ R31, R0.reuse, R167 ;  /* 0x000000a7001f7220 */ /* 0x040fe40000410000 */
[----:B------:R-:W-:Y:S02]  /*259a0*/  FMUL.FTZ R42, R0, R170 ;  /* 0x000000aa002a7220 */ /* 0x000fe40000410000 */
[----:B------:R-:W-:Y:S01]  /*259b0*/  FMUL.FTZ R21, R69, R157 ;  /* 0x0000009d45157220 */ /* 0x000fe20000410000 */
[-C--:B------:R-:W-:Y:S01]  /*259c0*/  HMMA.16816.F32 R12, R64, R22.reuse, R12 ;  /* 0x00000016400c723c */ /* 0x080fe2000000180c */
[----:B------:R-:W-:Y:S03]  /*259d0*/  IMAD.MOV.U32 R157, RZ, RZ, R24 ;  /* 0x000000ffff9d7224 */ /* 0x000fe600078e0018 */
[----:B------:R-:W-:Y:S02]  /*259e0*/  FMUL.FTZ R24, R3, R152 ;  /* 0x0000009803187220 */ /* 0x000fe40000410000 */
[----:B------:R-:W-:Y:S02]  /*259f0*/  FMUL.FTZ R20, R69, R156 ;  /* 0x0000009c45147220 */ /* 0x000fe40000410000 */
[----:B------:R-:W-:Y:S01]  /*25a00*/  IMAD.MOV.U32 R156, RZ, RZ, R26 ;  /* 0x000000ffff9c7224 */ /* 0x000fe200078e001a */
[C---:B------:R-:W-:Y:S03]  /*25a10*/  HMMA.16816.F32 R16, R76.reuse, R22, R16 ;  /* 0x000000164c10723c */ /* 0x040fe60000001810 */
[----:B-1----:R-:W-:Y:S02]  /*25a20*/  FFMA.FTZ R2, R118, c[0x0][0x23c], -R75 ;  /* 0x00008f0076027a23 */ /* 0x002fe4000001084b */
[----:B------:R-:W-:Y:S02]  /*25a30*/  FMUL.FTZ R26, R0, R154 ;  /* 0x0000009a001a7220 */ /* 0x000fe40000410000 */
[C---:B------:R-:W-:Y:S01]  /*25a40*/  FMUL.FTZ R22, R68.reuse, R158 ;  /* 0x0000009e44167220 */ /* 0x040fe20000410000 */
[----:B------:R-:W1:Y:S01]  /*25a50*/  MUFU.EX2 R145, R2 ;  /* 0x0000000200917308 */ /* 0x000e620000000800 */
[----:B------:R-:W-:Y:S03]  /*25a60*/  FMUL.FTZ R23, R68, R159 ;  /* 0x0000009f44177220 */ /* 0x000fe60000410000 */
[----:B------:R-:W-:Y:S02]  /*25a70*/  IMAD.MOV.U32 R154, RZ, RZ, R27 ;  /* 0x000000ffff9a7224 */ /* 0x000fe400078e001b */
[C---:B------:R-:W-:Y:S02]  /*25a80*/  FMUL.FTZ R27, R0.reuse, R155 ;  /* 0x0000009b001b7220 */ /* 0x040fe40000410000 */
[----:B------:R-:W-:Y:S01]  /*25a90*/  IMAD.MOV.U32 R155, RZ, RZ, R28 ;  /* 0x000000ffff9b7224 */ /* 0x000fe200078e001c */
[-C--:B--2---:R-:W-:Y:S01]  /*25aa0*/  HMMA.16816.F32 R20, R76, R36.reuse, R20 ;  /* 0x000000244c14723c */ /* 0x084fe20000001814 */
[C---:B------:R-:W-:Y:S02]  /*25ab0*/  FMUL.FTZ R28, R3.reuse, R164 ;  /* 0x000000a4031c7220 */ /* 0x040fe40000410000 */
[----:B------:R-:W-:Y:S02]  /*25ac0*/  FMUL.FTZ R43, R0, R171 ;  /* 0x000000ab002b7220 */ /* 0x000fe40000410000 */
[----:B------:R-:W-:Y:S02]  /*25ad0*/  IMAD.MOV.U32 R164, RZ, RZ, R44 ;  /* 0x000000ffffa47224 */ /* 0x000fe400078e002c */
[----:B------:R-:W-:Y:S01]  /*25ae0*/  FMUL.FTZ R44, R3, R180 ;  /* 0x000000b4032c7220 */ /* 0x000fe20000410000 */
[C---:B------:R-:W-:Y:S01]  /*25af0*/  HMMA.16816.F32 R24, R64.reuse, R36, R24 ;  /* 0x000000244018723c */ /* 0x040fe20000001818 */
[----:B------:R-:W-:Y:S03]  /*25b00*/  IMAD.MOV.U32 R170, RZ, RZ, R50 ;  /* 0x000000ffffaa7224 */ /* 0x000fe600078e0032 */
[C---:B------:R-:W-:Y:S02]  /*25b10*/  FMUL.FTZ R50, R68.reuse, R178 ;  /* 0x000000b244327220 */ /* 0x040fe40000410000 */
[----:B------:R-:W-:Y:S01]  /*25b20*/  IMAD.MOV.U32 R180, RZ, RZ, R56 ;  /* 0x000000ffffb47224 */ /* 0x000fe200078e0038 */
[----:B-1----:R-:W-:Y:S01]  /*25b30*/  F2FP.PACK_AB R84, R145, R144 ;  /* 0x000000909154723e */ /* 0x002fe200000000ff */
[----:B------:R-:W-:Y:S01]  /*25b40*/  FFMA.FTZ R2, R117, c[0x0][0x23c], -R75 ;  /* 0x00008f0075027a23 */ /* 0x000fe2000001084b */
[-C--:B------:R-:W-:Y:S03]  /*25b50*/  HMMA.16816.F32 R28, R64, R38.reuse, R28 ;  /* 0x00000026401c723c */ /* 0x080fe6000000181c */
[C---:B------:R-:W-:Y:S01]  /*25b60*/  FMUL.FTZ R36, R69.reuse, R172 ;  /* 0x000000ac45247220 */ /* 0x040fe20000410000 */
[----:B------:R1:W-:Y:S01]  /*25b70*/  MUFU.EX2 R151, R2 ;  /* 0x0000000200977308 */ /* 0x0003e20000000800 */
[C---:B------:R-:W-:Y:S02]  /*25b80*/  FMUL.FTZ R37, R69.reuse, R173 ;  /* 0x000000ad45257220 */ /* 0x040fe40000410000 */
[----:B------:R-:W-:Y:S01]  /*25b90*/  IMAD.MOV.U32 R173, RZ, RZ, R51 ;  /* 0x000000ffffad7224 */ /* 0x000fe200078e0033 */
[C---:B------:R-:W-:Y:S01]  /*25ba0*/  HMMA.16816.F32 R32, R76.reuse, R38, R32 ;  /* 0x000000264c20723c */ /* 0x040fe20000001820 */
[C---:B------:R-:W-:Y:S03]  /*25bb0*/  FMUL.FTZ R51, R68.reuse, R179 ;  /* 0x000000b344337220 */ /* 0x040fe60000410000 */
[----:B------:R-:W-:Y:S02]  /*25bc0*/  IMAD.MOV.U32 R171, RZ, RZ, R57 ;  /* 0x000000ffffab7224 */ /* 0x000fe400078e0039 */
[----:B------:R-:W-:Y:S01]  /*25bd0*/  IMAD.MOV.U32 R167, RZ, RZ, R82 ;  /* 0x000000ffffa77224 */ /* 0x000fe200078e0052 */
[----:B------:R-:W-:Y:S01]  /*25be0*/  MUFU.EX2 R179, R89 ;  /* 0x0000005900b37308 */ /* 0x000fe20000000800 */
[C---:B------:R-:W-:Y:S04]  /*25bf0*/  FMUL.FTZ R38, R68.reuse, R174 ;  /* 0x000000ae44267220 */ /* 0x040fe80000410000 */
[----:B------:R-:W-:Y:S02]  /*25c00*/  FMUL.FTZ R39, R68, R175 ;  /* 0x000000af44277220 */ /* 0x000fe40000410000 */
[----:B------:R-:W-:Y:S02]  /*25c10*/  IMAD.MOV.U32 R175, RZ, RZ, R47 ;  /* 0x000000ffffaf7224 */ /* 0x000fe400078e002f */
[----:B------:R-:W-:Y:S02]  /*25c20*/  FMUL.FTZ R47, R0, R183 ;  /* 0x000000b7002f7220 */ /* 0x000fe40000410000 */
[----:B------:R-:W-:Y:S01]  /*25c30*/  IMAD.MOV.U32 R174, RZ, RZ, R48 ;  /* 0x000000ffffae7224 */ /* 0x000fe200078e0030 */
[-C--:B------:R-:W-:Y:S01]  /*25c40*/  HMMA.16816.F32 R36, R76, R52.reuse, R36 ;  /* 0x000000344c24723c */ /* 0x080fe20000001824 */
[----:B-1----:R-:W-:Y:S02]  /*25c50*/  FFMA.FTZ R2, R106, c[0x0][0x23c], -R75 ;  /* 0x00008f006a027a23 */ /* 0x002fe4000001084b */
[----:B------:R-:W-:Y:S02]  /*25c60*/  IMAD.MOV.U32 R172, RZ, RZ, R80 ;  /* 0x000000ffffac7224 */ /* 0x000fe400078e0050 */
[----:B------:R1:W2:Y:S01]  /*25c70*/  MUFU.EX2 R152, R2 ;  /* 0x0000000200987308 */ /* 0x0002a20000000800 */
[----:B------:R-:W-:Y:S01]  /*25c80*/  FMUL.FTZ R48, R69, R176 ;  /* 0x000000b045307220 */ /* 0x000fe20000410000 */
[----:B------:R-:W2:Y:S01]  /*25c90*/  LDSM.16.MT88.4 R80, [R215+0x8000] ;  /* 0x00800000d750783b */ /* 0x000ea20000004200 */
[----:B------:R-:W-:Y:S01]  /*25ca0*/  FMUL.FTZ R57, R3, R185 ;  /* 0x000000b903397220 */ /* 0x000fe20000410000 */
[C---:B------:R-:W-:Y:S03]  /*25cb0*/  HMMA.16816.F32 R40, R64.reuse, R52, R40 ;  /* 0x000000344028723c */ /* 0x040fe60000001828 */
[----:B------:R-:W-:Y:S02]  /*25cc0*/  IMAD.MOV.U32 R176, RZ, RZ, R157 ;  /* 0x000000ffffb07224 */ /* 0x000fe400078e009d */
[----:B------:R-:W-:Y:S01]  /*25cd0*/  IMAD.MOV.U32 R185, RZ, RZ, R142 ;  /* 0x000000ffffb97224 */ /* 0x000fe200078e008e */
[----:B------:R-:W-:Y:S01]  /*25ce0*/  MUFU.EX2 R157, R92 ;  /* 0x0000005c009d7308 */ /* 0x000fe20000000800 */
[----:B------:R-:W-:Y:S01]  /*25cf0*/  FMUL.FTZ R52, R69, R188 ;  /* 0x000000bc45347220 */ /* 0x000fe20000410000 */
[-C--:B------:R-:W-:Y:S01]  /*25d00*/  HMMA.16816.F32 R44, R64, R54.reuse, R44 ;  /* 0x00000036402c723c */ /* 0x080fe2000000182c */
[----:B------:R-:W-:Y:S03]  /*25d10*/  FMUL.FTZ R56, R3, R184 ;  /* 0x000000b803387220 */ /* 0x000fe60000410000 */
[----:B------:R-:W-:Y:S02]  /*25d20*/  FMUL.FTZ R58, R0, R186 ;  /* 0x000000ba003a7220 */ /* 0x000fe40000410000 */
[----:B------:R-:W-:Y:S02]  /*25d30*/  IMAD.MOV.U32 R188, RZ, RZ, R156 ;  /* 0x000000ffffbc7224 */ /* 0x000fe400078e009c */
[----:B------:R-:W-:Y:S01]  /*25d40*/  MUFU.EX2 R156, R93 ;  /* 0x0000005d009c7308 */ /* 0x000fe20000000800 */
[----:B------:R-:W-:Y:S01]  /*25d50*/  IMAD.MOV.U32 R184, RZ, RZ, R137 ;  /* 0x000000ffffb87224 */ /* 0x000fe200078e0089 */
[C---:B------:R-:W-:Y:S02]  /*25d60*/  HMMA.16816.F32 R48, R76.reuse, R54, R48 ;  /* 0x000000364c30723c */ /* 0x040fe40000001830 */
[----:B-1----:R-:W-:Y:S01]  /*25d70*/  FFMA.FTZ R2, R119, c[0x0][0x23c], -R100 ;  /* 0x00008f0077027a23 */ /* 0x002fe20000010864 */
[----:B--2---:R-:W-:Y:S01]  /*25d80*/  F2FP.PACK_AB R86, R152, R151 ;  /* 0x000000979856723e */ /* 0x004fe200000000ff */
[----:B------:R-:W-:Y:S02]  /*25d90*/  IMAD.MOV.U32 R186, RZ, RZ, R140 ;  /* 0x000000ffffba7224 */ /* 0x000fe400078e008c */
[----:B------:R-:W-:Y:S02]  /*25da0*/  IMAD.MOV.U32 R166, RZ, RZ, R111 ;  /* 0x000000ffffa67224 */ /* 0x000fe400078e006f */
[C---:B------:R-:W-:Y:S01]  /*25db0*/  FMUL.FTZ R54, R68.reuse, R190 ;  /* 0x000000be44367220 */ /* 0x040fe20000410000 */
[----:B------:R1:W-:Y:S03]  /*25dc0*/  MUFU.EX2 R161, R2 ;  /* 0x0000000200a17308 */ /* 0x0003e60000000800 */
        /* <DEDUP_REMOVED lines=8> */
[----:B------:R-:W-:Y:S02]  /*25e50*/  FMUL.FTZ R53, R69, R189 ;  /* 0x000000bd45357220 */ /* 0x000fe40000410000 */
[----:B------:R-:W-:Y:S01]  /*25e60*/  FMUL.FTZ R55, R68, R191 ;  /* 0x000000bf44377220 */ /* 0x000fe20000410000 */
[----:B------:R-:W-:Y:S01]  /*25e70*/  MUFU.EX2 R132, R101 ;  /* 0x0000006500847308 */ /* 0x000fe20000000800 */
[C---:B------:R-:W-:Y:S02]  /*25e80*/  FMUL.FTZ R62, R0.reuse, R194 ;  /* 0x000000c2003e7220 */ /* 0x040fe40000410000 */
[----:B------:R-:W-:Y:S02]  /*25e90*/  FMUL.FTZ R63, R0, R195 ;  /* 0x000000c3003f7220 */ /* 0x000fe40000410000 */
[----:B-1----:R-:W-:Y:S01]  /*25ea0*/  FFMA.FTZ R2, R124, c[0x0][0x23c], -R100 ;  /* 0x00008f007c027a23 */ /* 0x002fe20000010864 */
[-C--:B------:R-:W-:Y:S01]  /*25eb0*/  HMMA.16816.F32 R52, R76, R80.reuse, R52 ;  /* 0x000000504c34723c */ /* 0x080fe20000001834 */
[----:B------:R-:W-:Y:S02]  /*25ec0*/  IMAD.MOV.U32 R191, RZ, RZ, R148 ;  /* 0x000000ffffbf7224 */ /* 0x000fe400078e0094 */
[----:B------:R-:W-:Y:S01]  /*25ed0*/  IMAD.MOV.U32 R189, RZ, RZ, R139 ;  /* 0x000000ffffbd7224 */ /* 0x000fe200078e008b */
[----:B------:R1:W1:Y:S01]  /*25ee0*/  MUFU.EX2 R158, R2 ;  /* 0x00000002009e7308 */ /* 0x0002620000000800 */
[----:B------:R-:W-:Y:S02]  /*25ef0*/  IMAD.MOV.U32 R137, RZ, RZ, R136 ;  /* 0x000000ffff897224 */ /* 0x000fe400078e0088 */
[--C-:B------:R-:W-:Y:S01]  /*25f00*/  FFMA.FTZ R92, R209, c[0x0][0x23c], -R75.reuse ;  /* 0x00008f00d15c7a23 */ /* 0x100fe2000001084b */
[C---:B------:R-:W-:Y:S01]  /*25f10*/  HMMA.16816.F32 R56, R64.reuse, R80, R56 ;  /* 0x000000504038723c */ /* 0x040fe20000001838 */
[--C-:B--2---:R-:W-:Y:S03]  /*25f20*/  FFMA.FTZ R88, R247, c[0x0][0x23c], -R75.reuse ;  /* 0x00008f00f7587a23 */ /* 0x104fe6000001084b */
[--C-:B------:R-:W-:Y:S02]  /*25f30*/  FFMA.FTZ R93, R208, c[0x0][0x23c], -R75.reuse ;  /* 0x00008f00d05d7a23 */ /* 0x100fe4000001084b */
[--C-:B------:R-:W-:Y:S01]  /*25f40*/  FFMA.FTZ R118, R116, c[0x0][0x23c], -R75.reuse ;  /* 0x00008f0074767a23 */ /* 0x100fe2000001084b */
[----:B------:R2:W-:Y:S01]  /*25f50*/  MUFU.EX2 R148, R94 ;  /* 0x0000005e00947308 */ /* 0x0005e20000000800 */
[-C--:B------:R-:W-:Y:S01]  /*25f60*/  HMMA.16816.F32 R60, R64, R82.reuse, R60 ;  /* 0x00000052403c723c */ /* 0x080fe2000000183c */
[--C-:B------:R-:W-:Y:S03]  /*25f70*/  FFMA.FTZ R104, R201, c[0x0][0x23c], -R75.reuse ;  /* 0x00008f00c9687a23 */ /* 0x100fe6000001084b */
[--C-:B------:R-:W-:Y:S02]  /*25f80*/  FFMA.FTZ R106, R200, c[0x0][0x23c], -R75.reuse ;  /* 0x00008f00c86a7a23 */ /* 0x100fe4000001084b */
[--C-:B------:R-:W-:Y:S02]  /*25f90*/  FFMA.FTZ R119, R121, c[0x0][0x23c], -R75.reuse ;  /* 0x00008f0079777a23 */ /* 0x100fe4000001084b */
[----:B------:R-:W-:Y:S01]  /*25fa0*/  FMUL.FTZ R67, R68, R199 ;  /* 0x000000c744437220 */ /* 0x000fe20000410000 */
[----:B------:R2:W-:Y:S03]  /*25fb0*/  MUFU.EX2 R139, R96 ;  /* 0x00000060008b7308 */ /* 0x0005e60000000800 */
[--C-:B-1----:R-:W-:Y:S01]  /*25fc0*/  FFMA.FTZ R2, R123, c[0x0][0x23c], -R100.reuse ;  /* 0x00008f007b027a23 */ /* 0x102fe20000010864 */
[----:B------:R-:W-:Y:S01]  /*25fd0*/  F2FP.PACK_AB R85, R158, R161 ;  /* 0x000000a19e55723e */ /* 0x000fe200000000ff */
[C---:B------:R-:W-:Y:S02]  /*25fe0*/  FMUL.FTZ R64, R69.reuse, R196 ;  /* 0x000000c445407220 */ /* 0x040fe40000410000 */
[----:B------:R-:W-:Y:S02]  /*25ff0*/  FMUL.FTZ R65, R69, R197 ;  /* 0x000000c545417220 */ /* 0x000fe40000410000 */
[----:B------:R-:W-:Y:S01]  /*26000*/  FMUL.FTZ R66, R68, R198 ;  /* 0x000000c644427220 */ /* 0x000fe20000410000 */
[----:B------:R1:W-:Y:S01]  /*26010*/  MUFU.EX2 R160, R2 ;  /* 0x0000000200a07308 */ /* 0x0003e20000000800 */
[--C-:B------:R-:W-:Y:S02]  /*26020*/  FFMA.FTZ R89, R249, c[0x0][0x23c], -R75.reuse ;  /* 0x00008f00f9597a23 */ /* 0x100fe4000001084b */
[--C-:B------:R-:W-:Y:S02]  /*26030*/  FFMA.FTZ R140, R113, c[0x0][0x23c], -R75.reuse ;  /* 0x00008f00718c7a23 */ /* 0x100fe4000001084b */
[--C-:B--2---:R-:W-:Y:S01]  /*26040*/  FFMA.FTZ R94, R207, c[0x0][0x23c], -R75.reuse ;  /* 0x00008f00cf5e7a23 */ /* 0x104fe2000001084b */
[----:B------:R-:W-:Y:S01]  /*26050*/  HMMA.16816.F32 R64, R76, R82, R64 ;  /* 0x000000524c40723c */ /* 0x000fe20000001840 */
[----:B------:R-:W2:Y:S01]  /*26060*/  LDSM.16.MT88.4 R80, [R213+0x8800] ;  /* 0x00880000d550783b */ /* 0x000ea20000004200 */
[--C-:B------:R-:W-:Y:S02]  /*26070*/  FFMA.FTZ R101, R202, c[0x0][0x23c], -R75.reuse ;  /* 0x00008f00ca657a23 */ /* 0x100fe4000001084b */
[----:B------:R1:W-:Y:S01]  /*26080*/  MUFU.EX2 R136, R99 ;  /* 0x0000006300887308 */ /* 0x0003e20000000800 */
[--C-:B------:R-:W-:Y:S02]  /*26090*/  FFMA.FTZ R117, R128, c[0x0][0x23c], -R75.reuse ;  /* 0x00008f0080757a23 */ /* 0x100fe4000001084b */
[----:B------:R-:W-:Y:S01]  /*260a0*/  F2FP.PACK_AB R76, R102, R97 ;  /* 0x00000061664c723e */ /* 0x000fe200000000ff */
[--C-:B------:R-:W-:Y:S01]  /*260b0*/  FFMA.FTZ R96, R205, c[0x0][0x23c], -R75.reuse ;  /* 0x00008f00cd607a23 */ /* 0x100fe2000001084b */
[----:B------:R-:W-:Y:S03]  /*260c0*/  F2FP.PACK_AB R77, R146, R143 ;  /* 0x0000008f924d723e */ /* 0x000fe600000000ff */
[----:B------:R-:W-:Y:S01]  /*260d0*/  F2FP.PACK_AB R79, R153, R147 ;  /* 0x00000093994f723e */ /* 0x000fe200000000ff */
[--C-:B------:R-:W-:Y:S01]  /*260e0*/  FFMA.FTZ R142, R110, c[0x0][0x23c], -R75.reuse ;  /* 0x00008f006e8e7a23 */ /* 0x100fe2000001084b */
[----:B------:R-:W-:Y:S01]  /*260f0*/  F2FP.PACK_AB R78, R111, R105 ;  /* 0x000000696f4e723e */ /* 0x000fe200000000ff */
[----:B------:R-:W-:Y:S01]  /*26100*/  MUFU.EX2 R119, R119 ;  /* 0x0000007700777308 */ /* 0x000fe20000000800 */
[----:B-1----:R-:W-:Y:S09]  /*26110*/  FFMA.FTZ R2, R122, c[0x0][0x23c], -R100 ;  /* 0x00008f007a027a23 */ /* 0x002ff20000010864 */
[----:B------:R1:W1:Y:S01]  /*26120*/  MUFU.EX2 R159, R2 ;  /* 0x00000002009f7308 */ /* 0x0002620000000800 */
[----:B------:R-:W-:Y:S09]  /*26130*/  FFMA.FTZ R99, R203, c[0x0][0x23c], -R75 ;  /* 0x00008f00cb637a23 */ /* 0x000ff2000001084b */
[----:B------:R-:W-:Y:S01]  /*26140*/  MUFU.EX2 R118, R118 ;  /* 0x0000007600767308 */ /* 0x000fe20000000800 */
[-C--:B--2---:R-:W-:Y:S01]  /*26150*/  HMMA.16816.F32 R4, R76, R80.reuse, R4 ;  /* 0x000000504c04723c */ /* 0x084fe20000001804 */
[----:B-1----:R-:W2:Y:S01]  /*26160*/  LDL.LU R2, [R1+0xa0] ;  /* 0x0000a00001027983 */ /* 0x002ea20000300800 */
[----:B------:R-:W-:Y:S03]  /*26170*/  F2FP.PACK_AB R87, R159, R160 ;  /* 0x000000a09f57723e */ /* 0x000fe600000000ff */
[----:B------:R-:W2:Y:S04]  /*26180*/  LDL.LU R187, [R1+0x18] ;  /* 0x0000180001bb7983 */ /* 0x000ea80000300800 */
[C---:B------:R-:W-:Y:S08]  /*26190*/  HMMA.16816.F32 R8, R84.reuse, R80, R8 ;  /* 0x000000505408723c */ /* 0x040ff00000001808 */
[-C--:B------:R-:W-:Y:S08]  /*261a0*/  HMMA.16816.F32 R12, R84, R82.reuse, R12 ;  /* 0x00000052540c723c */ /* 0x080ff0000000180c */
[C---:B------:R-:W-:Y:S01]  /*261b0*/  HMMA.16816.F32 R16, R76.reuse, R82, R16 ;  /* 0x000000524c10723c */ /* 0x040fe20000001810 */
[----:B------:R-:W1:Y:S07]  /*261c0*/  LDSM.16.MT88.4 R80, [R216+0x8800] ;  /* 0x00880000d850783b */ /* 0x000e6e0000004200 */
[-C--:B-1----:R-:W-:Y:S01]  /*261d0*/  HMMA.16816.F32 R20, R76, R80.reuse, R20 ;  /* 0x000000504c14723c */ /* 0x082fe20000001814 */
[----:B---3--:R-:W-:Y:S03]  /*261e0*/  FFMA.FTZ R95, R68, R181, R95 ;  /* 0x000000b5445f7223 */ /* 0x008fe6000001005f */
[----:B------:R-:W-:Y:S02]  /*261f0*/  IMAD.MOV.U32 R181, RZ, RZ, R164 ;  /* 0x000000ffffb57224 */ /* 0x000fe400078e00a4 */
[----:B----4-:R-:W-:Y:S02]  /*26200*/  FFMA.FTZ R90, R69, R182, R90 ;  /* 0x000000b6455a7223 */ /* 0x010fe4000001005a */
[C---:B------:R-:W-:Y:S01]  /*26210*/  HMMA.16816.F32 R24, R84.reuse, R80, R24 ;  /* 0x000000505418723c */ /* 0x040fe20000001818 */
[----:B------:R-:W-:Y:S03]  /*26220*/  IMAD.MOV.U32 R182, RZ, RZ, R155 ;  /* 0x000000ffffb67224 */ /* 0x000fe600078e009b */
[----:B------:R-:W-:Y:S02]  /*26230*/  IMAD.MOV.U32 R183, RZ, RZ, R181 ;  /* 0x000000ffffb77224 */ /* 0x000fe400078e00b5 */
[----:B------:R-:W-:Y:S02]  /*26240*/  IMAD.MOV.U32 R181, RZ, RZ, R171 ;  /* 0x000000ffffb57224 */ /* 0x000fe400078e00ab */
[----:B------:R-:W-:Y:S01]  /*26250*/  IMAD.MOV.U32 R171, RZ, RZ, R169 ;  /* 0x000000ffffab7224 */ /* 0x000fe200078e00a9 */
[-C--:B------:R-:W-:Y:S03]  /*26260*/  HMMA.16816.F32 R28, R84, R82.reuse, R28 ;  /* 0x00000052541c723c */ /* 0x080fe6000000181c */
[----:B------:R-:W-:Y:S02]  /*26270*/  IMAD.MOV.U32 R169, RZ, RZ, R175 ;  /* 0x000000ffffa97224 */ /* 0x000fe400078e00af */
[----:B------:R-:W-:Y:S02]  /*26280*/  IMAD.MOV.U32 R175, RZ, RZ, R172 ;  /* 0x000000ffffaf7224 */ /* 0x000fe400078e00ac */
[----:B------:R-:W-:Y:S01]  /*26290*/  IMAD.MOV.U32 R172, RZ, RZ, R166 ;  /* 0x000000ffffac7224 */ /* 0x000fe200078e00a6 */
[C---:B------:R-:W-:Y:S01]  /*262a0*/  HMMA.16816.F32 R32, R76.reuse, R82, R32 ;  /* 0x000000524c20723c */ /* 0x040fe20000001820 */
[----:B------:R-:W-:Y:S01]  /*262b0*/  IMAD.MOV.U32 R166, RZ, RZ, R149 ;  /* 0x000000ffffa67224 */ /* 0x000fe200078e0095 */
[----:B------:R-:W1:Y:S02]  /*262c0*/  LDSM.16.MT88.4 R80, [R214+0x8800] ;  /* 0x00880000d650783b */ /* 0x000e640000004200 */
[----:B------:R-:W-:Y:S02]  /*262d0*/  IMAD.MOV.U32 R164, RZ, RZ, R138 ;  /* 0x000000ffffa47224 */ /* 0x000fe400078e008a */
[--C-:B------:R-:W-:Y:S02]  /*262e0*/  FFMA.FTZ R68, R250, c[0x0][0x23c], -R75.reuse ;  /* 0x00008f00fa447a23 */ /* 0x100fe4000001084b */
[----:B------:R-:W-:Y:S01]  /*262f0*/  FFMA.FTZ R69, R211, c[0x0][0x23c], -R75 ;  /* 0x00008f00d3457a23 */ /* 0x000fe2000001084b */
[----:B------:R-:W-:Y:S03]  /*26300*/  MUFU.EX2 R250, R120 ;  /* 0x0000007800fa7308 */ /* 0x000fe60000000800 */
[----:B------:R-:W-:Y:S02]  /*26310*/  IMAD.MOV.U32 R138, RZ, RZ, R141 ;  /* 0x000000ffff8a7224 */ /* 0x000fe400078e008d */
[----:B------:R-:W-:Y:S05]  /*26320*/  FFMA.FTZ R141, R112, c[0x0][0x23c], -R75 ;  /* 0x00008f00708d7a23 */ /* 0x000fea000001084b */
[----:B------:R3:W-:Y:S10]  /*26330*/  MUFU.EX2 R177, R68 ;  /* 0x0000004400b17308 */ /* 0x0007f40000000800 */
[----:B------:R4:W-:Y:S01]  /*26340*/  MUFU.EX2 R249, R69 ;  /* 0x0000004500f97308 */ /* 0x0009e20000000800 */
[-C--:B-1----:R-:W-:Y:S01]  /*26350*/  HMMA.16816.F32 R36, R76, R80.reuse, R36 ;  /* 0x000000504c24723c */ /* 0x082fe20000001824 */
[----:B---3--:R-:W-:Y:S07]  /*26360*/  FADD.FTZ R68, R98, R90 ;  /* 0x0000005a62447221 */ /* 0x008fee0000010000 */
[C---:B------:R-:W-:Y:S01]  /*26370*/  HMMA.16816.F32 R40, R84.reuse, R80, R40 ;  /* 0x000000505428723c */ /* 0x040fe20000001828 */
[----:B----4-:R-:W-:Y:S07]  /*26380*/  FADD.FTZ R69, R108, R68 ;  /* 0x000000446c457221 */ /* 0x010fee0000010000 */
[-C--:B------:R-:W-:Y:S08]  /*26390*/  HMMA.16816.F32 R44, R84, R82.reuse, R44 ;  /* 0x00000052542c723c */ /* 0x080ff0000000182c */
        /* <DEDUP_REMOVED lines=9> */
[----:B------:R-:W-:Y:S02]  /*26430*/  F2FP.PACK_AB R77, R156, R148 ;  /* 0x000000949c4d723e */ /* 0x000fe400000000ff */
[----:B------:R-:W-:Y:S01]  /*26440*/  F2FP.PACK_AB R78, R139, R136 ;  /* 0x000000888b4e723e */ /* 0x000fe200000000ff */
[----:B--2---:R-:W-:Y:S02]  /*26450*/  FFMA.FTZ R91, R3, R2, R91 ;  /* 0x00000002035b7223 */ /* 0x004fe4000001005b */
[--C-:B------:R-:W-:Y:S02]  /*26460*/  FFMA.FTZ R2, R248, c[0x0][0x23c], -R75.reuse ;  /* 0x00008f00f8027a23 */ /* 0x100fe4000001084b */
[--C-:B------:R-:W-:Y:S02]  /*26470*/  FFMA.FTZ R3, R252, c[0x0][0x23c], -R75.reuse ;  /* 0x00008f00fc037a23 */ /* 0x100fe4000001084b */
[----:B------:R1:W-:Y:S10]  /*26480*/  MUFU.EX2 R155, R2 ;  /* 0x00000002009b7308 */ /* 0x0003f40000000800 */
[----:B------:R2:W3:Y:S01]  /*26490*/  MUFU.EX2 R154, R3 ;  /* 0x00000003009a7308 */ /* 0x0004e20000000800 */
[--C-:B-1----:R-:W-:Y:S09]  /*264a0*/  FFMA.FTZ R2, R251, c[0x0][0x23c], -R75.reuse ;  /* 0x00008f00fb027a23 */ /* 0x102ff2000001084b */
[----:B------:R1:W4:Y:S01]  /*264b0*/  MUFU.EX2 R178, R2 ;  /* 0x0000000200b27308 */ /* 0x0003220000000800 */
[--C-:B--2---:R-:W-:Y:S01]  /*264c0*/  FFMA.FTZ R3, R210, c[0x0][0x23c], -R75.reuse ;  /* 0x00008f00d2037a23 */ /* 0x104fe2000001084b */
[----:B---3--:R-:W-:Y:S01]  /*264d0*/  F2FP.PACK_AB R80, R154, R155 ;  /* 0x0000009b9a50723e */ /* 0x008fe200000000ff */
[----:B------:R-:W-:Y:S07]  /*264e0*/  FFMA.FTZ R75, R103, c[0x0][0x23c], -R75 ;  /* 0x00008f00674b7a23 */ /* 0x000fee000001084b */
[----:B------:R-:W-:Y:S01]  /*264f0*/  MUFU.EX2 R251, R3 ;  /* 0x0000000300fb7308 */ /* 0x000fe20000000800 */
[----:B-1----:R-:W-:Y:S01]  /*26500*/  FFMA.FTZ R2, R187, c[0x0][0x23c], -R100 ;  /* 0x00008f00bb027a23 */ /* 0x002fe20000010864 */
[----:B----4-:R-:W-:Y:S01]  /*26510*/  F2FP.PACK_AB R82, R177, R178 ;  /* 0x000000b2b152723e */ /* 0x010fe200000000ff */
[----:B------:R-:W-:Y:S02]  /*26520*/  IMAD.MOV.U32 R187, RZ, RZ, R185 ;  /* 0x000000ffffbb7224 */ /* 0x000fe400078e00b9 */
[----:B------:R-:W-:Y:S05]  /*26530*/  IMAD.MOV.U32 R185, RZ, RZ, R190 ;  /* 0x000000ffffb97224 */ /* 0x000fea00078e00be */
        /* <DEDUP_REMOVED lines=47> */
[----:B------:R-:W-:Y:S01]  /*26830*/  FADD.FTZ R3, R234, R95 ;  /* 0x0000005fea037221 */ /* 0x000fe20000010000 */
[----:B-1----:R-:W-:Y:S01]  /*26840*/  F2FP.PACK_AB R81, R150, R149 ;  /* 0x000000959651723e */ /* 0x002fe200000000ff */
        /* <DEDUP_REMOVED lines=31> */
[----:B------:R-:W-:Y:S02]  /*26a40*/  FADD.FTZ R68, R107, R3 ;  /* 0x000000036b447221 */ /* 0x000fe40000010000 */
[----:B------:R-:W-:Y:S02]  /*26a50*/  FADD.FTZ R3, R114, R69 ;  /* 0x0000004572037221 */ /* 0x000fe40000010000 */
[----:B------:R-:W-:Y:S05]  /*26a60*/  IMAD.MOV.U32 R193, RZ, RZ, R238 ;  /* 0x000000ffffc17224 */ /* 0x000fea00078e00ee */
[----:B------:R-:W-:Y:S10]  /*26a70*/  MUFU.EX2 R174, R127 ;  /* 0x0000007f00ae7308 */ /* 0x000ff40000000800 */
[----:B------:R-:W-:Y:S10]  /*26a80*/  MUFU.EX2 R171, R171 ;  /* 0x000000ab00ab7308 */ /* 0x000ff40000000800 */
[----:B------:R-:W-:Y:S10]  /*26a90*/  MUFU.EX2 R190, R190 ;  /* 0x000000be00be7308 */ /* 0x000ff40000000800 */
[----:B------:R-:W-:Y:S10]  /*26aa0*/  MUFU.EX2 R182, R133 ;  /* 0x0000008500b67308 */ /* 0x000ff40000000800 */
[----:B------:R-:W-:Y:S10]  /*26ab0*/  MUFU.EX2 R133, R106 ;  /* 0x0000006a00857308 */ /* 0x000ff40000000800 */
[----:B------:R-:W-:Y:S10]  /*26ac0*/  MUFU.EX2 R106, R212 ;  /* 0x000000d4006a7308 */ /* 0x000ff40000000800 */
[----:B------:R-:W-:Y:S01]  /*26ad0*/  MUFU.EX2 R180, R180 ;  /* 0x000000b400b47308 */ /* 0x000fe20000000800 */
[----:B--2---:R-:W-:Y:S02]  /*26ae0*/  IMAD.MOV.U32 R167, RZ, RZ, R165 ;  /* 0x000000ffffa77224 */ /* 0x004fe400078e00a5 */
[----:B------:R-:W2:Y:S02]  /*26af0*/  LDL.LU R165, [R1+0x44] ;  /* 0x0000440001a57983 */ /* 0x000ea40000300800 */
[----:B------:R-:W-:Y:S02]  /*26b00*/  IMAD.MOV.U32 R172, RZ, RZ, R167 ;  /* 0x000000ffffac7224 */ /* 0x000fe400078e00a7 */
[----:B------:R1:W5:Y:S04]  /*26b10*/  LDL.LU R237, [R1+0x160] ;  /* 0x0001600001ed7983 */ /* 0x0003680000300800 */
[----:B------:R1:W5:Y:S01]  /*26b20*/  LDL.LU R238, [R1+0x15c] ;  /* 0x00015c0001ee7983 */ /* 0x0003620000300800 */
[----:B--2---:R-:W-:Y:S02]  /*26b30*/  IMAD.MOV.U32 R167, RZ, RZ, R165 ;  /* 0x000000ffffa77224 */ /* 0x004fe400078e00a5 */
[----:B------:R2:W-:Y:S02]  /*26b40*/  MUFU.EX2 R165, R2 ;  /* 0x0000000200a57308 */ /* 0x0005e40000000800 */
[----:B------:R-:W-:Y:S04]  /*26b50*/  IMAD.MOV.U32 R169, RZ, RZ, R167 ;  /* 0x000000ffffa97224 */ /* 0x000fe800078e00a7 */
[----:B------:R-:W-:Y:S02]  /*26b60*/  IMAD.MOV.U32 R116, RZ, RZ, R169 ;  /* 0x000000ffff747224 */ /* 0x000fe400078e00a9 */
[----:B------:R-:W-:Y:S02]  /*26b70*/  IMAD.MOV.U32 R169, RZ, RZ, R246 ;  /* 0x000000ffffa97224 */ /* 0x000fe400078e00f6 */
[----:B--2---:R-:W-:Y:S02]  /*26b80*/  FFMA.FTZ R2, R194, c[0x0][0x23c], -R100 ;  /* 0x00008f00c2027a23 */ /* 0x004fe40000010864 */
[----:B------:R-:W-:Y:S02]  /*26b90*/  IMAD.MOV.U32 R194, RZ, RZ, R188 ;  /* 0x000000ffffc27224 */ /* 0x000fe400078e00bc */
[----:B------:R2:W3:Y:S01]  /*26ba0*/  MUFU.EX2 R167, R2 ;  /* 0x0000000200a77308 */ /* 0x0004e20000000800 */
[----:B------:R-:W-:Y:S02]  /*26bb0*/  IMAD.MOV.U32 R188, RZ, RZ, R183 ;  /* 0x000000ffffbc7224 */ /* 0x000fe400078e00b7 */
[----:B------:R-:W-:Y:S02]  /*26bc0*/  IMAD.MOV.U32 R183, RZ, RZ, R181 ;  /* 0x000000ffffb77224 */ /* 0x000fe400078e00b5 */
[----:B------:R-:W-:Y:S02]  /*26bd0*/  IMAD.MOV.U32 R181, RZ, RZ, R170 ;  /* 0x000000ffffb57224 */ /* 0x000fe400078e00aa */
[----:B------:R-:W-:Y:S02]  /*26be0*/  IMAD.MOV.U32 R170, RZ, RZ, R168 ;  /* 0x000000ffffaa7224 */ /* 0x000fe400078e00a8 */
[----:B------:R-:W-:Y:S02]  /*26bf0*/  IMAD.MOV.U32 R168, RZ, RZ, R137 ;  /* 0x000000ffffa87224 */ /* 0x000fe400078e0089 */
[----:B------:R-:W4:Y:S01]  /*26c00*/  MUFU.EX2 R137, R134 ;  /* 0x0000008600897308 */ /* 0x000f220000000800 */
[----:B--2---:R-:W-:Y:S01]  /*26c10*/  FFMA.FTZ R2, R122, c[0x0][0x23c], -R100 ;  /* 0x00008f007a027a23 */ /* 0x004fe20000010864 */
[----:B---3--:R-:W-:Y:S01]  /*26c20*/  F2FP.PACK_AB R83, R167, R165 ;  /* 0x000000a5a753723e */ /* 0x008fe200000000ff */
[----:B------:R-:W-:Y:S07]  /*26c30*/  IMAD.MOV.U32 R122, RZ, RZ, R124 ;  /* 0x000000ffff7a7224 */ /* 0x000fee00078e007c */
[----:B------:R2:W-:Y:S01]  /*26c40*/  MUFU.EX2 R164, R2 ;  /* 0x0000000200a47308 */ /* 0x0005e20000000800 */
        /* <DEDUP_REMOVED lines=8> */
[----:B------:R-:W-:Y:S01]  /*26cd0*/  FADD.FTZ R98, R252, R91 ;  /* 0x0000005bfc627221 */ /* 0x000fe20000010000 */
[----:B------:R1:W5:Y:S01]  /*26ce0*/  LDL.LU R234, [R1+0x154] ;  /* 0x0001540001ea7983 */ /* 0x0003620000300800 */
[----:B------:R-:W-:Y:S02]  /*26cf0*/  IMAD.MOV.U32 R124, RZ, RZ, R199 ;  /* 0x000000ffff7c7224 */ /* 0x000fe400078e00c7 */
[----:B------:R-:W-:Y:S01]  /*26d00*/  IMAD.MOV.U32 R199, RZ, RZ, R196 ;  /* 0x000000ffffc77224 */ /* 0x000fe200078e00c4 */
[----:B------:R-:W3:Y:S01]  /*26d10*/  LDSM.16.MT88.4 R88, [R213+0x9000] ;  /* 0x00900000d558783b */ /* 0x000ee20000004200 */
[----:B------:R-:W-:Y:S02]  /*26d20*/  IMAD.MOV.U32 R196, RZ, RZ, R191 ;  /* 0x000000ffffc47224 */ /* 0x000fe400078e00bf */
[----:B------:R-:W-:Y:S02]  /*26d30*/  IMAD.MOV.U32 R191, RZ, RZ, R188 ;  /* 0x000000ffffbf7224 */ /* 0x000fe400078e00bc */
[----:B--2---:R-:W-:Y:S02]  /*26d40*/  FFMA.FTZ R2, R248, c[0x0][0x23c], -R100 ;  /* 0x00008f00f8027a23 */ /* 0x004fe40000010864 */
        /* <DEDUP_REMOVED lines=19> */
[-C--:B---3--:R-:W-:Y:S01]  /*26e80*/  HMMA.16816.F32 R4, R76, R88.reuse, R4 ;  /* 0x000000584c04723c */ /* 0x088fe20000001804 */
[----:B--2---:R-:W-:Y:S01]  /*26e90*/  FFMA.FTZ R2, R252, c[0x0][0x23c], -R100 ;  /* 0x00008f00fc027a23 */ /* 0x004fe20000010864 */
[----:B------:R2:W5:Y:S01]  /*26ea0*/  LDL.LU R244, [R1+0x150] ;  /* 0x0001500001f47983 */ /* 0x0005620000300800 */
[----:B------:R-:W-:Y:S02]  /*26eb0*/  IMAD.MOV.U32 R252, RZ, RZ, R248 ;  /* 0x000000fffffc7224 */ /* 0x000fe400078e00f8 */
[----:B------:R-:W-:Y:S01]  /*26ec0*/  IMAD.MOV.U32 R248, RZ, RZ, R123 ;  /* 0x000000fffff87224 */ /* 0x000fe200078e007b */
[----:B------:R2:W5:Y:S02]  /*26ed0*/  LDL.LU R239, [R1+0x14c] ;  /* 0x00014c0001ef7983 */ /* 0x0005640000300800 */
[----:B------:R3:W-:Y:S01]  /*26ee0*/  MUFU.EX2 R211, R2 ;  /* 0x0000000200d37308 */ /* 0x0007e20000000800 */
[C---:B------:R-:W-:Y:S03]  /*26ef0*/  HMMA.16816.F32 R8, R80.reuse, R88, R8 ;  /* 0x000000585008723c */ /* 0x040fe60000001808 */
[----:B------:R-:W-:Y:S02]  /*26f00*/  IMAD.MOV.U32 R123, RZ, RZ, R199 ;  /* 0x000000ffff7b7224 */ /* 0x000fe400078e00c7 */
[----:B------:R-:W-:Y:S02]  /*26f10*/  IMAD.MOV.U32 R199, RZ, RZ, R197 ;  /* 0x000000ffffc77224 */ /* 0x000fe400078e00c5 */
[----:B------:R-:W-:Y:S01]  /*26f20*/  IMAD.MOV.U32 R197, RZ, RZ, R196 ;  /* 0x000000ffffc57224 */ /* 0x000fe200078e00c4 */
[-C--:B------:R-:W-:Y:S01]  /*26f30*/  HMMA.16816.F32 R12, R80, R90.reuse, R12 ;  /* 0x0000005a500c723c */ /* 0x080fe2000000180c */
[----:B------:R-:W-:Y:S01]  /*26f40*/  IMAD.MOV.U32 R196, RZ, RZ, R191 ;  /* 0x000000ffffc47224 */ /* 0x000fe200078e00bf */
[----:B------:R-:W-:Y:S02]  /*26f50*/  MUFU.EX2 R188, R188 ;  /* 0x000000bc00bc7308 */ /* 0x000fe40000000800 */
[----:B------:R-:W-:Y:S02]  /*26f60*/  IMAD.MOV.U32 R191, RZ, RZ, R189 ;  /* 0x000000ffffbf7224 */ /* 0x000fe400078e00bd */
[----:B------:R-:W-:Y:S02]  /*26f70*/  IMAD.MOV.U32 R189, RZ, RZ, R183 ;  /* 0x000000ffffbd7224 */ /* 0x000fe400078e00b7 */
[C---:B------:R-:W-:Y:S01]  /*26f80*/  HMMA.16816.F32 R16, R76.reuse, R90, R16 ;  /* 0x0000005a4c10723c */ /* 0x040fe20000001810 */
[----:B------:R-:W-:Y:S01]  /*26f90*/  IMAD.MOV.U32 R183, RZ, RZ, R181 ;  /* 0x000000ffffb77224 */ /* 0x000fe200078e00b5 */
[----:B------:R-:W1:Y:S02]  /*26fa0*/  LDSM.16.MT88.4 R88, [R214+0x9000] ;  /* 0x00900000d658783b */ /* 0x000e640000004200 */
[----:B------:R-:W-:Y:S02]  /*26fb0*/  IMAD.MOV.U32 R247, RZ, RZ, R123 ;  /* 0x000000fffff77224 */ /* 0x000fe400078e007b */
[----:B------:R-:W-:Y:S02]  /*26fc0*/  IMAD.MOV.U32 R123, RZ, RZ, R199 ;  /* 0x000000ffff7b7224 */ /* 0x000fe400078e00c7 */
[-C--:B------:R-:W-:Y:S01]  /*26fd0*/  HMMA.16816.F32 R20, R76, R84.reuse, R20 ;  /* 0x000000544c14723c */ /* 0x080fe20000001814 */
[----:B---3--:R-:W-:Y:S03]  /*26fe0*/  FFMA.FTZ R2, R252, c[0x0][0x23c], -R100 ;  /* 0x00008f00fc027a23 */ /* 0x008fe60000010864 */
[----:B------:R-:W-:Y:S02]  /*26ff0*/  IMAD.MOV.U32 R252, RZ, RZ, R248 ;  /* 0x000000fffffc7224 */ /* 0x000fe400078e00f8 */
[----:B------:R-:W-:Y:S02]  /*27000*/  IMAD.MOV.U32 R248, RZ, RZ, R196 ;  /* 0x000000fffff87224 */ /* 0x000fe400078e00c4 */
[C---:B------:R-:W-:Y:S01]  /*27010*/  HMMA.16816.F32 R24, R80.reuse, R84, R24 ;  /* 0x000000545018723c */ /* 0x040fe20000001818 */
[----:B------:R-:W-:Y:S03]  /*27020*/  IMAD.MOV.U32 R196, RZ, RZ, R189 ;  /* 0x000000ffffc47224 */ /* 0x000fe600078e00bd */
[----:B------:R-:W-:Y:S02]  /*27030*/  IMAD.MOV.U32 R189, RZ, RZ, R170 ;  /* 0x000000ffffbd7224 */ /* 0x000fe400078e00aa */
[----:B------:R3:W2:Y:S01]  /*27040*/  MUFU.EX2 R170, R2 ;  /* 0x0000000200aa7308 */ /* 0x0006a20000000800 */
        /* <DEDUP_REMOVED lines=8> */
[----:B------:R-:W-:Y:S02]  /*270d0*/  IMAD.MOV.U32 R248, RZ, RZ, R197 ;  /* 0x000000fffff87224 */ /* 0x000fe400078e00c5 */
[----:B------:R-:W-:Y:S02]  /*270e0*/  IMAD.MOV.U32 R197, RZ, RZ, R191 ;  /* 0x000000ffffc57224 */ /* 0x000fe400078e00bf */
[----:B------:R-:W-:Y:S01]  /*270f0*/  IMAD.MOV.U32 R191, RZ, RZ, R189 ;  /* 0x000000ffffbf7224 */ /* 0x000fe200078e00bd */
[-C--:B-1----:R-:W-:Y:S03]  /*27100*/  HMMA.16816.F32 R36, R76, R88.reuse, R36 ;  /* 0x000000584c24723c */ /* 0x082fe60000001824 */
[----:B------:R-:W-:Y:S02]  /*27110*/  IMAD.MOV.U32 R208, RZ, RZ, R247 ;  /* 0x000000ffffd07224 */ /* 0x000fe400078e00f7 */
[----:B------:R-:W-:Y:S01]  /*27120*/  IMAD.MOV.U32 R209, RZ, RZ, R248 ;  /* 0x000000ffffd17224 */ /* 0x000fe200078e00f8 */
[----:B------:R-:W-:Y:S01]  /*27130*/  MUFU.EX2 R247, R131 ;  /* 0x0000008300f77308 */ /* 0x000fe20000000800 */
[----:B------:R-:W-:Y:S01]  /*27140*/  IMAD.MOV.U32 R207, RZ, RZ, R210 ;  /* 0x000000ffffcf7224 */ /* 0x000fe200078e00d2 */
[C---:B------:R-:W-:Y:S01]  /*27150*/  HMMA.16816.F32 R40, R80.reuse, R88, R40 ;  /* 0x000000585028723c */ /* 0x040fe20000001828 */
[----:B------:R-:W-:Y:S03]  /*27160*/  IMAD.MOV.U32 R210, RZ, RZ, R197 ;  /* 0x000000ffffd27224 */ /* 0x000fe600078e00c5 */
[----:B------:R-:W-:Y:S02]  /*27170*/  IMAD.MOV.U32 R197, RZ, RZ, R191 ;  /* 0x000000ffffc57224 */ /* 0x000fe400078e00bf */
[----:B------:R-:W-:Y:S02]  /*27180*/  IMAD.MOV.U32 R205, RZ, RZ, R207 ;  /* 0x000000ffffcd7224 */ /* 0x000fe400078e00cf */
[----:B------:R-:W-:Y:S01]  /*27190*/  MUFU.EX2 R248, R130 ;  /* 0x0000008200f87308 */ /* 0x000fe20000000800 */
        /* <DEDUP_REMOVED lines=8> */
[----:B------:R-:W-:Y:S01]  /*27220*/  IMAD.MOV.U32 R200, RZ, RZ, R210 ;  /* 0x000000ffffc87224 */ /* 0x000fe200078e00d2 */
[----:B------:R-:W-:Y:S01]  /*27230*/  MUFU.EX2 R209, R93 ;  /* 0x0000005d00d17308 */ /* 0x000fe20000000800 */
[-C--:B--2---:R-:W-:Y:S01]  /*27240*/  HMMA.16816.F32 R52, R76, R84.reuse, R52 ;  /* 0x000000544c34723c */ /* 0x084fe20000001834 */
[----:B------:R-:W-:Y:S03]  /*27250*/  IMAD.MOV.U32 R203, RZ, RZ, R207 ;  /* 0x000000ffffcb7224 */ /* 0x000fe600078e00cf */
[----:B---3--:R-:W-:Y:S02]  /*27260*/  FFMA.FTZ R2, R116, c[0x0][0x23c], -R100 ;  /* 0x00008f0074027a23 */ /* 0x008fe40000010864 */
[----:B------:R-:W-:Y:S02]  /*27270*/  IMAD.MOV.U32 R121, RZ, RZ, R200 ;  /* 0x000000ffff797224 */ /* 0x000fe400078e00c8 */
[C---:B------:R-:W-:Y:S01]  /*27280*/  HMMA.16816.F32 R56, R80.reuse, R84, R56 ;  /* 0x000000545038723c */ /* 0x040fe20000001838 */
[----:B------:R-:W-:Y:S01]  /*27290*/  IMAD.MOV.U32 R200, RZ, RZ, R201 ;  /* 0x000000ffffc87224 */ /* 0x000fe200078e00c9 */
[----:B------:R-:W2:Y:S02]  /*272a0*/  MUFU.EX2 R210, R92 ;  /* 0x0000005c00d27308 */ /* 0x000ea40000000800 */
[----:B------:R-:W-:Y:S02]  /*272b0*/  IMAD.MOV.U32 R201, RZ, RZ, R203 ;  /* 0x000000ffffc97224 */ /* 0x000fe400078e00cb */
[----:B------:R-:W-:Y:S02]  /*272c0*/  IMAD.MOV.U32 R203, RZ, RZ, R252 ;  /* 0x000000ffffcb7224 */ /* 0x000fe400078e00fc */
[-C--:B------:R-:W-:Y:S01]  /*272d0*/  HMMA.16816.F32 R60, R80, R86.reuse, R60 ;  /* 0x00000056503c723c */ /* 0x080fe2000000183c */
[----:B------:R-:W-:Y:S03]  /*272e0*/  IMAD.MOV.U32 R252, RZ, RZ, R198 ;  /* 0x000000fffffc7224 */ /* 0x000fe600078e00c6 */
[----:B------:R-:W-:Y:S01]  /*272f0*/  IMAD.MOV.U32 R198, RZ, RZ, R168 ;  /* 0x000000ffffc67224 */ /* 0x000fe200078e00a8 */
[----:B------:R-:W-:Y:S01]  /*27300*/  MUFU.EX2 R207, R96 ;  /* 0x0000006000cf7308 */ /* 0x000fe20000000800 */
[----:B------:R-:W-:Y:S01]  /*27310*/  IMAD.MOV.U32 R183, RZ, RZ, R233 ;  /* 0x000000ffffb77224 */ /* 0x000fe200078e00e9 */
[----:B------:R-:W-:Y:S01]  /*27320*/  F2FP.PACK_AB R80, R175, R166 ;  /* 0x000000a6af50723e */ /* 0x000fe200000000ff */
[----:B------:R-:W-:Y:S01]  /*27330*/  HMMA.16816.F32 R64, R76, R86, R64 ;  /* 0x000000564c40723c */ /* 0x000fe20000001840 */
[----:B------:R-:W-:Y:S01]  /*27340*/  IMAD.MOV.U32 R202, RZ, RZ, R208 ;  /* 0x000000ffffca7224 */ /* 0x000fe200078e00d0 */
[----:B------:R-:W-:Y:S02]  /*27350*/  LDSM.16.MT88.4 R84, [R214+0x9800] ;  /* 0x00980000d654783b */ /* 0x000fe40000004200 */
[----:B------:R-:W-:Y:S01]  /*27360*/  IMAD.MOV.U32 R189, RZ, RZ, R183 ;  /* 0x000000ffffbd7224 */ /* 0x000fe200078e00b7 */
[----:B------:R-:W-:Y:S01]  /*27370*/  F2FP.PACK_AB R82, R251, R249 ;  /* 0x000000f9fb52723e */ /* 0x000fe200000000ff */
[----:B------:R-:W-:Y:S01]  /*27380*/  IMAD.MOV.U32 R183, RZ, RZ, R172 ;  /* 0x000000ffffb77224 */ /* 0x000fe200078e00ac */
[----:B------:R3:W-:Y:S01]  /*27390*/  MUFU.EX2 R168, R2 ;  /* 0x0000000200a87308 */ /* 0x0007e20000000800 */
[----:B------:R-:W-:Y:S01]  /*273a0*/  IMAD.MOV.U32 R181, RZ, RZ, R235 ;  /* 0x000000ffffb57224 */ /* 0x000fe200078e00eb */
[----:B------:R-:W-:Y:S01]  /*273b0*/  F2FP.PACK_AB R77, R176, R174 ;  /* 0x000000aeb04d723e */ /* 0x000fe200000000ff */
[----:B------:R2:W5:Y:S02]  /*273c0*/  LDL.LU R235, [R1+0x148] ;  /* 0x0001480001eb7983 */ /* 0x0005640000300800 */
[----:B------:R-:W-:Y:S01]  /*273d0*/  IMAD.MOV.U32 R191, RZ, RZ, R183 ;  /* 0x000000ffffbf7224 */ /* 0x000fe200078e00b7 */
[----:B----4-:R-:W-:Y:S01]  /*273e0*/  F2FP.PACK_AB R76, R138, R137 ;  /* 0x000000898a4c723e */ /* 0x010fe200000000ff */
[----:B------:R-:W-:Y:S01]  /*273f0*/  IMAD.MOV.U32 R183, RZ, RZ, R240 ;  /* 0x000000ffffb77224 */ /* 0x000fe200078e00f0 */
[----:B------:R4:W5:Y:S01]  /*27400*/  LDL.LU R233, [R1+0x144] ;  /* 0x0001440001e97983 */ /* 0x0009620000300800 */
[----:B------:R-:W-:Y:S01]  /*27410*/  IMAD.MOV.U32 R197, RZ, RZ, R191 ;  /* 0x000000ffffc57224 */ /* 0x000fe200078e00bf */
[----:B------:R2:W-:Y:S01]  /*27420*/  MUFU.EX2 R172, R245 ;  /* 0x000000f500ac7308 */ /* 0x0005e20000000800 */
[----:B------:R-:W-:Y:S02]  /*27430*/  F2FP.PACK_AB R78, R204, R206 ;  /* 0x000000cecc4e723e */ /* 0x000fe400000000ff */
[----:B------:R-:W-:Y:S01]  /*27440*/  IMAD.MOV.U32 R128, RZ, RZ, R197 ;  /* 0x000000ffff807224 */ /* 0x000fe200078e00c5 */
[----:B------:R-:W-:Y:S01]  /*27450*/  F2FP.PACK_AB R79, R250, R192 ;  /* 0x000000c0fa4f723e */ /* 0x000fe200000000ff */
[----:B------:R-:W-:Y:S01]  /*27460*/  IMAD.MOV.U32 R197, RZ, RZ, R183 ;  /* 0x000000ffffc57224 */ /* 0x000fe200078e00b7 */
[----:B------:R-:W-:Y:S01]  /*27470*/  F2FP.PACK_AB R81, R173, R164 ;  /* 0x000000a4ad51723e */ /* 0x000fe200000000ff */
[----:B------:R-:W-:Y:S01]  /*27480*/  IMAD.MOV.U32 R116, RZ, RZ, R128 ;  /* 0x000000ffff747224 */ /* 0x000fe200078e0080 */
[----:B------:R-:W-:Y:S01]  /*27490*/  F2FP.PACK_AB R83, R170, R211 ;  /* 0x000000d3aa53723e */ /* 0x000fe200000000ff */
[----:B------:R-:W-:Y:S01]  /*274a0*/  IMAD.MOV.U32 R128, RZ, RZ, R202 ;  /* 0x000000ffff807224 */ /* 0x000fe200078e00ca */
[----:B------:R-:W-:Y:S01]  /*274b0*/  MUFU.EX2 R183, R129 ;  /* 0x0000008100b77308 */ /* 0x000fe20000000800 */
[-C--:B-1----:R-:W-:Y:S01]  /*274c0*/  HMMA.16816.F32 R4, R76, R88.reuse, R4 ;  /* 0x000000584c04723c */ /* 0x082fe20000001804 */
[----:B------:R-:W-:Y:S02]  /*274d0*/  IMAD.MOV.U32 R202, RZ, RZ, R205 ;  /* 0x000000ffffca7224 */ /* 0x000fe400078e00cd */
[----:B------:R-:W-:Y:S02]  /*274e0*/  IMAD.MOV.U32 R205, RZ, RZ, R124 ;  /* 0x000000ffffcd7224 */ /* 0x000fe400078e007c */
[----:B------:R-:W-:Y:S02]  /*274f0*/  IMAD.MOV.U32 R124, RZ, RZ, R194 ;  /* 0x000000ffff7c7224 */ /* 0x000fe400078e00c2 */
[----:B---3--:R-:W-:Y:S01]  /*27500*/  FFMA.FTZ R2, R113, c[0x0][0x23c], -R100 ;  /* 0x00008f0071027a23 */ /* 0x008fe20000010864 */
[C---:B------:R-:W-:Y:S01]  /*27510*/  HMMA.16816.F32 R8, R80.reuse, R88, R8 ;  /* 0x000000585008723c */ /* 0x040fe20000001808 */
[----:B------:R-:W-:Y:S01]  /*27520*/  IMAD.MOV.U32 R113, RZ, RZ, R121 ;  /* 0x000000ffff717224 */ /* 0x000fe200078e0079 */
[----:B------:R1:W-:Y:S02]  /*27530*/  MUFU.EX2 R191, R236 ;  /* 0x000000ec00bf7308 */ /* 0x0003e40000000800 */
[----:B------:R-:W-:Y:S01]  /*27540*/  IMAD.MOV.U32 R121, RZ, RZ, R201 ;  /* 0x000000ffff797224 */ /* 0x000fe200078e00c9 */
[----:B--2---:R4:W5:Y:S01]  /*27550*/  LDL.LU R245, [R1+0x140] ;  /* 0x0001400001f57983 */ /* 0x0049620000300800 */
[----:B------:R-:W-:Y:S02]  /*27560*/  IMAD.MOV.U32 R201, RZ, RZ, R205 ;  /* 0x000000ffffc97224 */ /* 0x000fe400078e00cd */
[-C--:B------:R-:W-:Y:S01]  /*27570*/  HMMA.16816.F32 R12, R80, R90.reuse, R12 ;  /* 0x0000005a500c723c */ /* 0x080fe2000000180c */
[----:B------:R-:W-:Y:S01]  /*27580*/  IMAD.MOV.U32 R205, RZ, RZ, R124 ;  /* 0x000000ffffcd7224 */ /* 0x000fe200078e007c */
[----:B------:R4:W5:Y:S02]  /*27590*/  LDL.LU R240, [R1+0x13c] ;  /* 0x00013c0001f07983 */ /* 0x0009640000300800 */
[----:B------:R-:W-:Y:S01]  /*275a0*/  IMAD.MOV.U32 R124, RZ, RZ, R169 ;  /* 0x000000ffff7c7224 */ /* 0x000fe200078e00a9 */
[----:B------:R2:W3:Y:S01]  /*275b0*/  MUFU.EX2 R208, R94 ;  /* 0x0000005e00d07308 */ /* 0x0004e20000000800 */
[----:B------:R-:W-:Y:S02]  /*275c0*/  IMAD.MOV.U32 R112, RZ, RZ, R116 ;  /* 0x000000ffff707224 */ /* 0x000fe400078e0074 */
[C---:B------:R-:W-:Y:S01]  /*275d0*/  HMMA.16816.F32 R16, R76.reuse, R90, R16 ;  /* 0x0000005a4c10723c */ /* 0x040fe20000001810 */
[----:B------:R-:W-:Y:S01]  /*275e0*/  IMAD.MOV.U32 R116, RZ, RZ, R128 ;  /* 0x000000ffff747224 */ /* 0x000fe200078e0080 */
[----:B------:R-:W-:Y:S02]  /*275f0*/  LDSM.16.MT88.4 R88, [R215+0x9800] ;  /* 0x00980000d758783b */ /* 0x000fe40000004200 */
[----:B------:R-:W-:Y:S02]  /*27600*/  IMAD.MOV.U32 R128, RZ, RZ, R203 ;  /* 0x000000ffff807224 */ /* 0x000fe400078e00cb */
[----:B------:R-:W-:Y:S01]  /*27610*/  IMAD.MOV.U32 R203, RZ, RZ, R252 ;  /* 0x000000ffffcb7224 */ /* 0x000fe200078e00fc */
[----:B------:R3:W3:Y:S01]  /*27620*/  MUFU.EX2 R169, R2 ;  /* 0x0000000200a97308 */ /* 0x0006e20000000800 */
[----:B------:R-:W-:Y:S02]  /*27630*/  IMAD.MOV.U32 R110, RZ, RZ, R113 ;  /* 0x000000ffff6e7224 */ /* 0x000fe400078e0071 */
[----:B-1----:R4:W5:Y:S02]  /*27640*/  LDL.LU R236, [R1+0x138] ;  /* 0x0001380001ec7983 */ /* 0x0029640000300800 */
[----:B------:R-:W-:Y:S02]  /*27650*/  IMAD.MOV.U32 R113, RZ, RZ, R116 ;  /* 0x000000ffff717224 */ /* 0x000fe400078e0074 */
[----:B------:R-:W-:Y:S01]  /*27660*/  IMAD.MOV.U32 R116, RZ, RZ, R201 ;  /* 0x000000ffff747224 */ /* 0x000fe200078e00c9 */
[----:B------:R4:W5:Y:S01]  /*27670*/  LDL.LU R246, [R1+0x134] ;  /* 0x0001340001f67983 */ /* 0x0009620000300800 */
[----:B------:R-:W-:Y:S02]  /*27680*/  IMAD.MOV.U32 R252, RZ, RZ, R198 ;  /* 0x000000fffffc7224 */ /* 0x000fe400078e00c6 */
[----:B------:R-:W-:Y:S01]  /*27690*/  IMAD.MOV.U32 R201, RZ, RZ, R205 ;  /* 0x000000ffffc97224 */ /* 0x000fe200078e00cd */
[----:B------:R-:W-:Y:S01]  /*276a0*/  MUFU.EX2 R113, R113 ;  /* 0x0000007100717308 */ /* 0x000fe20000000800 */
[----:B------:R-:W-:Y:S01]  /*276b0*/  IMAD.MOV.U32 R205, RZ, RZ, R252 ;  /* 0x000000ffffcd7224 */ /* 0x000fe200078e00fc */
[----:B--2---:R-:W1:Y:S01]  /*276c0*/  LDSM.16.MT88.4 R92, [R216+0x9800] ;  /* 0x00980000d85c783b */ /* 0x004e620000004200 */
        /* <DEDUP_REMOVED lines=20> */
[-C--:B-1----:R-:W-:Y:S01]  /*27810*/  HMMA.16816.F32 R20, R76, R92.reuse, R20 ;  /* 0x0000005c4c14723c */ /* 0x082fe20000001814 */
[----:B--2---:R-:W-:Y:S01]  /*27820*/  FFMA.FTZ R2, R110, c[0x0][0x23c], -R100 ;  /* 0x00008f006e027a23 */ /* 0x004fe20000010864 */
[----:B------:R4:W5:Y:S01]  /*27830*/  LDL.LU R230, [R1+0x130] ;  /* 0x0001300001e67983 */ /* 0x0009620000300800 */
[----:B------:R-:W-:Y:S01]  /*27840*/  IMAD.MOV.U32 R110, RZ, RZ, R116 ;  /* 0x000000ffff6e7224 */ /* 0x000fe200078e0074 */
[----:B------:R-:W-:Y:S01]  /*27850*/  MUFU.EX2 R107, R193 ;  /* 0x000000c1006b7308 */ /* 0x000fe20000000800 */
[----:B------:R-:W-:Y:S01]  /*27860*/  IMAD.MOV.U32 R116, RZ, RZ, R205 ;  /* 0x000000ffff747224 */ /* 0x000fe200078e00cd */
[----:B------:R4:W5:Y:S01]  /*27870*/  LDL.LU R229, [R1+0x12c] ;  /* 0x00012c0001e57983 */ /* 0x0009620000300800 */
[----:B------:R-:W-:Y:S01]  /*27880*/  IMAD.MOV.U32 R103, RZ, RZ, R110 ;  /* 0x000000ffff677224 */ /* 0x000fe200078e006e */
[C---:B------:R-:W-:Y:S01]  /*27890*/  HMMA.16816.F32 R24, R80.reuse, R92, R24 ;  /* 0x0000005c5018723c */ /* 0x040fe20000001818 */
[----:B------:R-:W-:Y:S01]  /*278a0*/  IMAD.MOV.U32 R110, RZ, RZ, R112 ;  /* 0x000000ffff6e7224 */ /* 0x000fe200078e0070 */
[----:B------:R4:W5:Y:S02]  /*278b0*/  LDL.LU R228, [R1+0x128] ;  /* 0x0001280001e47983 */ /* 0x0009640000300800 */
[----:B------:R-:W-:Y:S02]  /*278c0*/  IMAD.MOV.U32 R135, RZ, RZ, R103 ;  /* 0x000000ffff877224 */ /* 0x000fe400078e0067 */
[----:B------:R-:W-:Y:S01]  /*278d0*/  IMAD.MOV.U32 R103, RZ, RZ, R110 ;  /* 0x000000ffff677224 */ /* 0x000fe200078e006e */
[----:B------:R1:W2:Y:S01]  /*278e0*/  MUFU.EX2 R205, R2 ;  /* 0x0000000200cd7308 */ /* 0x0002a20000000800 */
[-C--:B------:R-:W-:Y:S01]  /*278f0*/  HMMA.16816.F32 R28, R80, R94.reuse, R28 ;  /* 0x0000005e501c723c */ /* 0x080fe2000000181c */
[----:B------:R-:W-:Y:S01]  /*27900*/  IMAD.MOV.U32 R127, RZ, RZ, R135 ;  /* 0x000000ffff7f7224 */ /* 0x000fe200078e0087 */
[----:B------:R4:W5:Y:S02]  /*27910*/  LDL.LU R227, [R1+0x124] ;  /* 0x0001240001e37983 */ /* 0x0009640000300800 */
        /* <DEDUP_REMOVED lines=18> */
[----:B------:R-:W-:Y:S01]  /*27a40*/  IMAD.MOV.U32 R135, RZ, RZ, R134 ;  /* 0x000000ffff877224 */ /* 0x000fe200078e0086 */
[----:B------:R-:W-:Y:S01]  /*27a50*/  MUFU.EX2 R126, R126 ;  /* 0x0000007e007e7308 */ /* 0x000fe20000000800 */
[C---:B------:R-:W-:Y:S01]  /*27a60*/  HMMA.16816.F32 R48, R76.reuse, R86, R48 ;  /* 0x000000564c30723c */ /* 0x040fe20000001830 */
[----:B------:R-:W-:Y:S01]  /*27a70*/  IMAD.MOV.U32 R134, RZ, RZ, R128 ;  /* 0x000000ffff867224 */ /* 0x000fe200078e0080 */
[----:B------:R-:W2:Y:S02]  /*27a80*/  LDSM.16.MT88.4 R84, [R216+0xa000] ;  /* 0x00a00000d854783b */ /* 0x000ea40000004200 */
        /* <DEDUP_REMOVED lines=8> */
[----:B------:R-:W-:Y:S03]  /*27b10*/  IMAD.MOV.U32 R134, RZ, RZ, R128 ;  /* 0x000000ffff867224 */ /* 0x000fe600078e0080 */
[----:B------:R-:W-:Y:S02]  /*27b20*/  FADD.FTZ R68, R131, R68 ;  /* 0x0000004483447221 */ /* 0x000fe40000010000 */
[----:B------:R-:W-:Y:S02]  /*27b30*/  IMAD.MOV.U32 R131, RZ, RZ, R120 ;  /* 0x000000ffff837224 */ /* 0x000fe400078e0078 */
[-C--:B------:R-:W-:Y:S01]  /*27b40*/  HMMA.16816.F32 R60, R80, R90.reuse, R60 ;  /* 0x0000005a503c723c */ /* 0x080fe2000000183c */
[----:B------:R-:W-:Y:S03]  /*27b50*/  IMAD.MOV.U32 R120, RZ, RZ, R125 ;  /* 0x000000ffff787224 */ /* 0x000fe600078e007d */
[----:B-1----:R-:W-:Y:S02]  /*27b60*/  FADD.FTZ R2, R220, R98 ;  /* 0x00000062dc027221 */ /* 0x002fe40000010000 */
[----:B------:R-:W-:Y:S01]  /*27b70*/  IMAD.MOV.U32 R125, RZ, RZ, R135 ;  /* 0x000000ffff7d7224 */ /* 0x000fe200078e0087 */
[----:B------:R-:W-:Y:S01]  /*27b80*/  F2FP.PACK_AB R80, R209, R210 ;  /* 0x000000d2d150723e */ /* 0x000fe200000000ff */
[----:B------:R-:W-:Y:S01]  /*27b90*/  HMMA.16816.F32 R64, R76, R90, R64 ;  /* 0x0000005a4c40723c */ /* 0x000fe20000001840 */
[----:B------:R-:W-:Y:S01]  /*27ba0*/  IMAD.MOV.U32 R135, RZ, RZ, R134 ;  /* 0x000000ffff877224 */ /* 0x000fe200078e0086 */
[----:B------:R-:W-:Y:S02]  /*27bb0*/  LDSM.16.MT88.4 R88, [R215+0xa000] ;  /* 0x00a00000d758783b */ /* 0x000fe40000004200 */
[----:B------:R-:W-:Y:S01]  /*27bc0*/  IMAD.MOV.U32 R130, RZ, RZ, R120 ;  /* 0x000000ffff827224 */ /* 0x000fe200078e0078 */
[----:B------:R-:W-:Y:S01]  /*27bd0*/  F2FP.PACK_AB R82, R207, R208 ;  /* 0x000000d0cf52723e */ /* 0x000fe200000000ff */
[----:B------:R-:W-:Y:S01]  /*27be0*/  FADD.FTZ R69, R131, R2 ;  /* 0x0000000283457221 */ /* 0x000fe20000010000 */
[----:B------:R-:W-:Y:S01]  /*27bf0*/  F2FP.PACK_AB R76, R172, R171 ;  /* 0x000000abac4c723e */ /* 0x000fe200000000ff */
[----:B------:R-:W-:Y:S01]  /*27c00*/  IMAD.MOV.U32 R131, RZ, RZ, R135 ;  /* 0x000000ffff837224 */ /* 0x000fe200078e0087 */
[----:B------:R-:W-:Y:S01]  /*27c10*/  F2FP.PACK_AB R77, R248, R247 ;  /* 0x000000f7f84d723e */ /* 0x000fe200000000ff */
[----:B------:R-:W-:Y:S02]  /*27c20*/  MUFU.EX2 R135, R101 ;  /* 0x0000006500877308 */ /* 0x000fe40000000800 */
[----:B------:R-:W-:Y:S01]  /*27c30*/  FFMA.FTZ R2, R130, c[0x0][0x23c], -R100 ;  /* 0x00008f0082027a23 */ /* 0x000fe20000010864 */
[----:B------:R-:W-:Y:S01]  /*27c40*/  F2FP.PACK_AB R78, R191, R190 ;  /* 0x000000bebf4e723e */ /* 0x000fe200000000ff */
[----:B------:R-:W-:Y:S01]  /*27c50*/  IMAD.MOV.U32 R130, RZ, RZ, R131 ;  /* 0x000000ffff827224 */ /* 0x000fe200078e0083 */
[----:B------:R-:W-:Y:S01]  /*27c60*/  F2FP.PACK_AB R79, R182, R183 ;  /* 0x000000b7b64f723e */ /* 0x000fe200000000ff */
[----:B------:R-:W-:Y:S01]  /*27c70*/  IMAD.MOV.U32 R202, RZ, RZ, R123 ;  /* 0x000000ffffca7224 */ /* 0x000fe200078e007b */
[----:B------:R-:W-:Y:S01]  /*27c80*/  F2FP.PACK_AB R81, R169, R168 ;  /* 0x000000a8a951723e */ /* 0x000fe200000000ff */
[----:B------:R-:W-:Y:S01]  /*27c90*/  IMAD.MOV.U32 R112, RZ, RZ, R121 ;  /* 0x000000ffff707224 */ /* 0x000fe200078e0079 */
[----:B--2---:R-:W-:Y:S01]  /*27ca0*/  F2FP.PACK_AB R83, R205, R203 ;  /* 0x000000cbcd53723e */ /* 0x004fe200000000ff */
[----:B------:R1:W-:Y:S01]  /*27cb0*/  MUFU.EX2 R131, R2 ;  /* 0x0000000200837308 */ /* 0x0003e20000000800 */
[----:B------:R-:W-:Y:S01]  /*27cc0*/  IMAD.MOV.U32 R128, RZ, RZ, R202 ;  /* 0x000000ffff807224 */ /* 0x000fe200078e00ca */
[-C--:B---3--:R-:W-:Y:S01]  /*27cd0*/  HMMA.16816.F32 R4, R76, R92.reuse, R4 ;  /* 0x0000005c4c04723c */ /* 0x088fe20000001804 */
[----:B------:R-:W-:Y:S02]  /*27ce0*/  IMAD.MOV.U32 R202, RZ, RZ, R219 ;  /* 0x000000ffffca7224 */ /* 0x000fe400078e00db */
[----:B------:R-:W-:Y:S02]  /*27cf0*/  IMAD.MOV.U32 R121, RZ, RZ, R124 ;  /* 0x000000ffff797224 */ /* 0x000fe400078e007c */
[----:B------:R-:W-:Y:S02]  /*27d00*/  IMAD.MOV.U32 R134, RZ, RZ, R202 ;  /* 0x000000ffff867224 */ /* 0x000fe400078e00ca */
[----:B------:R-:W-:Y:S01]  /*27d10*/  IMAD.MOV.U32 R202, RZ, RZ, R185 ;  /* 0x000000ffffca7224 */ /* 0x000fe200078e00b9 */
[C---:B------:R-:W-:Y:S01]  /*27d20*/  HMMA.16816.F32 R8, R80.reuse, R92, R8 ;  /* 0x0000005c5008723c */ /* 0x040fe20000001808 */
[----:B------:R-:W-:Y:S01]  /*27d30*/  IMAD.MOV.U32 R110, RZ, RZ, R112 ;  /* 0x000000ffff6e7224 */ /* 0x000fe200078e0070 */
[----:B------:R-:W-:Y:S02]  /*27d40*/  MUFU.EX2 R185, R218 ;  /* 0x000000da00b97308 */ /* 0x000fe40000000800 */
[----:B------:R-:W-:Y:S02]  /*27d50*/  IMAD.MOV.U32 R112, RZ, RZ, R121 ;  /* 0x000000ffff707224 */ /* 0x000fe400078e0079 */
[----:B------:R-:W-:Y:S02]  /*27d60*/  IMAD.MOV.U32 R129, RZ, RZ, R202 ;  /* 0x000000ffff817224 */ /* 0x000fe400078e00ca */
[-C--:B------:R-:W-:Y:S01]  /*27d70*/  HMMA.16816.F32 R12, R80, R94.reuse, R12 ;  /* 0x0000005e500c723c */ /* 0x080fe2000000180c */
[----:B------:R-:W-:Y:S03]  /*27d80*/  IMAD.MOV.U32 R103, RZ, RZ, R112 ;  /* 0x000000ffff677224 */ /* 0x000fe600078e0070 */
[----:B------:R-:W-:Y:S01]  /*27d90*/  IMAD.MOV.U32 R120, RZ, RZ, R134 ;  /* 0x000000ffff787224 */ /* 0x000fe200078e0086 */
[----:B------:R-:W2:Y:S01]  /*27da0*/  MUFU.EX2 R202, R99 ;  /* 0x0000006300ca7308 */ /* 0x000ea20000000800 */
[----:B-1----:R-:W-:Y:S02]  /*27db0*/  FFMA.FTZ R2, R129, c[0x0][0x23c], -R100 ;  /* 0x00008f0081027a23 */ /* 0x002fe40000010864 */
[C---:B------:R-:W-:Y:S01]  /*27dc0*/  HMMA.16816.F32 R16, R76.reuse, R94, R16 ;  /* 0x0000005e4c10723c */ /* 0x040fe20000001810 */
[----:B------:R-:W-:Y:S01]  /*27dd0*/  IMAD.MOV.U32 R129, RZ, RZ, R120 ;  /* 0x000000ffff817224 */ /* 0x000fe200078e0078 */
[----:B------:R-:W-:Y:S02]  /*27de0*/  LDSM.16.MT88.4 R92, [R216+0xa800] ;  /* 0x00a80000d85c783b */ /* 0x000fe40000004200 */
[----:B------:R-:W-:Y:S02]  /*27df0*/  IMAD.MOV.U32 R120, RZ, RZ, R103 ;  /* 0x000000ffff787224 */ /* 0x000fe400078e0067 */
[----:B------:R-:W-:Y:S01]  /*27e00*/  IMAD.MOV.U32 R103, RZ, RZ, R116 ;  /* 0x000000ffff677224 */ /* 0x000fe200078e0074 */
[----:B------:R-:W1:Y:S01]  /*27e10*/  MUFU.EX2 R134, R104 ;  /* 0x0000006800867308 */ /* 0x000e620000000800 */
[-C--:B------:R-:W-:Y:S01]  /*27e20*/  HMMA.16816.F32 R20, R76, R84.reuse, R20 ;  /* 0x000000544c14723c */ /* 0x080fe20000001814 */
[----:B------:R-:W-:Y:S03]  /*27e30*/  IMAD.MOV.U32 R116, RZ, RZ, R201 ;  /* 0x000000ffff747224 */ /* 0x000fe600078e00c9 */
[----:B------:R-:W-:Y:S02]  /*27e40*/  IMAD.MOV.U32 R124, RZ, RZ, R198 ;  /* 0x000000ffff7c7224 */ /* 0x000fe400078e00c6 */
[----:B------:R-:W-:Y:S02]  /*27e50*/  IMAD.MOV.U32 R198, RZ, RZ, R197 ;  /* 0x000000ffffc67224 */ /* 0x000fe400078e00c5 */
[C---:B------:R-:W-:Y:S01]  /*27e60*/  HMMA.16816.F32 R24, R80.reuse, R84, R24 ;  /* 0x000000545018723c */ /* 0x040fe20000001818 */
[----:B------:R3:W1:Y:S03]  /*27e70*/  MUFU.EX2 R201, R2 ;  /* 0x0000000200c97308 */ /* 0x0006660000000800 */
        /* <DEDUP_REMOVED lines=9> */
[----:B------:R-:W-:Y:S02]  /*27f10*/  LDSM.16.MT88.4 R84, [R213+0xa800] ;  /* 0x00a80000d554783b */ /* 0x000fe40000004200 */
[----:B------:R-:W-:Y:S01]  /*27f20*/  IMAD.MOV.U32 R198, RZ, RZ, R197 ;  /* 0x000000ffffc67224 */ /* 0x000fe200078e00c5 */
[----:B------:R2:W-:Y:S01]  /*27f30*/  MUFU.EX2 R181, R225 ;  /* 0x000000e100b57308 */ /* 0x0005e20000000800 */
[----:B------:R-:W-:Y:S02]  /*27f40*/  IMAD.MOV.U32 R197, RZ, RZ, R224 ;  /* 0x000000ffffc57224 */ /* 0x000fe400078e00e0 */
[----:B------:R-:W-:Y:S04]  /*27f50*/  IMAD.MOV.U32 R200, RZ, RZ, R223 ;  /* 0x000000ffffc87224 */ /* 0x000fe800078e00df */
[----:B---3--:R-:W-:Y:S02]  /*27f60*/  FFMA.FTZ R2, R130, c[0x0][0x23c], -R100 ;  /* 0x00008f0082027a23 */ /* 0x008fe40000010864 */
[----:B------:R-:W-:Y:S01]  /*27f70*/  IMAD.MOV.U32 R123, RZ, RZ, R221 ;  /* 0x000000ffff7b7224 */ /* 0x000fe200078e00dd */
[----:B------:R-:W-:Y:S01]  /*27f80*/  MUFU.EX2 R104, R141 ;  /* 0x0000008d00687308 */ /* 0x000fe20000000800 */
[----:B------:R-:W-:Y:S02]  /*27f90*/  FADD.FTZ R96, R97, R3 ;  /* 0x0000000361607221 */ /* 0x000fe40000010000 */
[----:B------:R-:W-:Y:S01]  /*27fa0*/  FADD.FTZ R3, R143, R68 ;  /* 0x000000448f037221 */ /* 0x000fe20000010000 */
[----:B-1----:R4:W5:Y:S01]  /*27fb0*/  LDL.LU R226, [R1+0x120] ;  /* 0x0001200001e27983 */ /* 0x0029620000300800 */
[----:B------:R-:W-:Y:S02]  /*27fc0*/  FADD.FTZ R68, R102, R96 ;  /* 0x0000006066447221 */ /* 0x000fe40000010000 */
[----:B------:R-:W-:Y:S01]  /*27fd0*/  FADD.FTZ R3, R146, R3 ;  /* 0x0000000392037221 */ /* 0x000fe20000010000 */
[----:B------:R-:W1:Y:S01]  /*27fe0*/  LDSM.16.MT88.4 R96, [R214+0xa000] ;  /* 0x00a00000d660783b */ /* 0x000e620000004200 */
[----:B------:R-:W-:Y:S01]  /*27ff0*/  IMAD.MOV.U32 R108, RZ, RZ, R120 ;  /* 0x000000ffff6c7224 */ /* 0x000fe200078e0078 */
[----:B------:R3:W-:Y:S01]  /*28000*/  MUFU.EX2 R130, R2 ;  /* 0x0000000200827308 */ /* 0x0007e20000000800 */
[----:B------:R-:W-:Y:S02]  /*28010*/  FADD.FTZ R3, R147, R3 ;  /* 0x0000000393037221 */ /* 0x000fe40000010000 */
[----:B------:R-:W-:Y:S02]  /*28020*/  FADD.FTZ R68, R105, R68 ;  /* 0x0000004469447221 */ /* 0x000fe40000010000 */
[----:B------:R-:W-:Y:S01]  /*28030*/  FADD.FTZ R3, R153, R3 ;  /* 0x0000000399037221 */ /* 0x000fe20000010000 */
[----:B--2---:R4:W5:Y:S01]  /*28040*/  LDL.LU R225, [R1+0x11c] ;  /* 0x00011c0001e17983 */ /* 0x0049620000300800 */
[----:B------:R-:W-:Y:S02]  /*28050*/  FADD.FTZ R68, R111, R68 ;  /* 0x000000446f447221 */ /* 0x000fe40000010000 */
[----:B------:R-:W-:Y:S01]  /*28060*/  FADD.FTZ R3, R148, R3 ;  /* 0x0000000394037221 */ /* 0x000fe20000010000 */
[----:B------:R4:W5:Y:S01]  /*28070*/  LDL.LU R224, [R1+0x118] ;  /* 0x0001180001e07983 */ /* 0x0009620000300800 */
[----:B------:R-:W-:Y:S01]  /*28080*/  MUFU.EX2 R105, R140 ;  /* 0x0000008c00697308 */ /* 0x000fe20000000800 */
[----:B------:R-:W-:Y:S02]  /*28090*/  FADD.FTZ R68, R109, R68 ;  /* 0x000000446d447221 */ /* 0x000fe40000010000 */
[----:B------:R4:W5:Y:S01]  /*280a0*/  LDL.LU R223, [R1+0x114] ;  /* 0x0001140001df7983 */ /* 0x0009620000300800 */
[----:B------:R-:W-:Y:S02]  /*280b0*/  FADD.FTZ R3, R156, R3 ;  /* 0x000000039c037221 */ /* 0x000fe40000010000 */
[----:B------:R-:W-:Y:S01]  /*280c0*/  FADD.FTZ R68, R132, R68 ;  /* 0x0000004484447221 */ /* 0x000fe20000010000 */
[----:B------:R4:W5:Y:S01]  /*280d0*/  LDL.LU R222, [R1+0x110] ;  /* 0x0001100001de7983 */ /* 0x0009620000300800 */
[----:B------:R-:W-:Y:S02]  /*280e0*/  IMAD.MOV.U32 R132, RZ, RZ, R73 ;  /* 0x000000ffff847224 */ /* 0x000fe400078e0049 */
[----:B------:R-:W-:Y:S01]  /*280f0*/  MUFU.EX2 R128, R128 ;  /* 0x0000008000807308 */ /* 0x000fe20000000800 */
[----:B------:R4:W5:Y:S01]  /*28100*/  LDL.LU R221, [R1+0x10c] ;  /* 0x00010c0001dd7983 */ /* 0x0009620000300800 */
[----:B---3--:R-:W-:Y:S03]  /*28110*/  FFMA.FTZ R2, R129, c[0x0][0x23c], -R100 ;  /* 0x00008f0081027a23 */ /* 0x008fe60000010864 */
[----:B------:R4:W5:Y:S04]  /*28120*/  LDL.LU R220, [R1+0x108] ;  /* 0x0001080001dc7983 */ /* 0x0009680000300800 */
[----:B------:R4:W5:Y:S01]  /*28130*/  LDL.LU R219, [R1+0x104] ;  /* 0x0001040001db7983 */ /* 0x0009620000300800 */
[----:B------:R2:W3:Y:S03]  /*28140*/  MUFU.EX2 R129, R2 ;  /* 0x0000000200817308 */ /* 0x0004e60000000800 */
[----:B------:R4:W5:Y:S01]  /*28150*/  LDL.LU R218, [R1+0x100] ;  /* 0x0001000001da7983 */ /* 0x0009620000300800 */
[-C--:B-1----:R-:W-:Y:S06]  /*28160*/  HMMA.16816.F32 R36, R76, R96.reuse, R36 ;  /* 0x000000604c24723c */ /* 0x082fec0000001824 */
[----:B------:R-:W-:Y:S02]  /*28170*/  MUFU.EX2 R125, R125 ;  /* 0x0000007d007d7308 */ /* 0x000fe40000000800 */
[C---:B------:R-:W-:Y:S08]  /*28180*/  HMMA.16816.F32 R40, R80.reuse, R96, R40 ;  /* 0x000000605028723c */ /* 0x040ff00000001828 */
[----:B------:R-:W-:Y:S01]  /*28190*/  MUFU.EX2 R124, R124 ;  /* 0x0000007c007c7308 */ /* 0x000fe20000000800 */
[-C--:B------:R-:W-:Y:S03]  /*281a0*/  HMMA.16816.F32 R44, R80, R98.reuse, R44 ;  /* 0x00000062502c723c */ /* 0x080fe6000000182c */
[----:B--2---:R-:W-:Y:S04]  /*281b0*/  FADD.FTZ R2, R144, R69 ;  /* 0x0000004590027221 */ /* 0x004fe80000010000 */
[----:B------:R-:W-:Y:S02]  /*281c0*/  FADD.FTZ R101, R145, R2 ;  /* 0x0000000291657221 */ /* 0x000fe40000010000 */
[----:B------:R-:W2:Y:S01]  /*281d0*/  LDL.LU R2, [R1+0xac] ;  /* 0x0000ac0001027983 */ /* 0x000ea20000300800 */
[C---:B------:R-:W-:Y:S01]  /*281e0*/  HMMA.16816.F32 R48, R76.reuse, R98, R48 ;  /* 0x000000624c30723c */ /* 0x040fe20000001830 */
[----:B------:R-:W-:Y:S02]  /*281f0*/  MUFU.EX2 R123, R123 ;  /* 0x0000007b007b7308 */ /* 0x000fe40000000800 */
[----:B------:R-:W1:Y:S05]  /*28200*/  LDSM.16.MT88.4 R96, [R214+0xa800] ;  /* 0x00a80000d660783b */ /* 0x000e6a0000004200 */
[-C--:B------:R-:W-:Y:S03]  /*28210*/  HMMA.16816.F32 R52, R76, R88.reuse, R52 ;  /* 0x000000584c34723c */ /* 0x080fe60000001834 */
[----:B------:R-:W-:Y:S01]  /*28220*/  LDSM.16.MT88.4 R144, [R213+0xb800] ;  /* 0x00b80000d590783b */ /* 0x000fe20000004200 */
[----:B------:R-:W-:Y:S04]  /*28230*/  MUFU.EX2 R121, R121 ;  /* 0x0000007900797308 */ /* 0x000fe80000000800 */
[C---:B------:R-:W-:Y:S06]  /*28240*/  HMMA.16816.F32 R56, R80.reuse, R88, R56 ;  /* 0x000000585038723c */ /* 0x040fec0000001838 */
[----:B------:R-:W-:Y:S02]  /*28250*/  MUFU.EX2 R112, R112 ;  /* 0x0000007000707308 */ /* 0x000fe40000000800 */
[-C--:B------:R-:W-:Y:S07]  /*28260*/  HMMA.16816.F32 R60, R80, R90.reuse, R60 ;  /* 0x0000005a503c723c */ /* 0x080fee000000183c */
[----:B------:R-:W-:Y:S01]  /*28270*/  F2FP.PACK_AB R80, R135, R202 ;  /* 0x000000ca8750723e */ /* 0x000fe200000000ff */
[----:B------:R-:W-:Y:S01]  /*28280*/  HMMA.16816.F32 R64, R76, R90, R64 ;  /* 0x0000005a4c40723c */ /* 0x000fe20000001840 */
[----:B------:R-:W-:Y:S01]  /*28290*/  F2FP.PACK_AB R82, R133, R134 ;  /* 0x000000868552723e */ /* 0x000fe200000000ff */
[----:B------:R-:W1:Y:S01]  /*282a0*/  LDSM.16.MT88.4 R88, [R215+0xa800] ;  /* 0x00a80000d758783b */ /* 0x000e620000004200 */
[----:B------:R-:W-:Y:S01]  /*282b0*/  MUFU.EX2 R111, R252 ;  /* 0x000000fc006f7308 */ /* 0x000fe20000000800 */
[----:B------:R-:W-:Y:S02]  /*282c0*/  F2FP.PACK_AB R81, R201, R131 ;  /* 0x00000083c951723e */ /* 0x000fe400000000ff */
[----:B---3--:R-:W-:Y:S02]  /*282d0*/  F2FP.PACK_AB R83, R129, R130 ;  /* 0x000000828153723e */ /* 0x008fe400000000ff */
[----:B------:R-:W-:Y:S04]  /*282e0*/  F2FP.PACK_AB R76, R189, R180 ;  /* 0x000000b4bd4c723e */ /* 0x000fe800000000ff */
[----:B------:R-:W-:Y:S01]  /*282f0*/  F2FP.PACK_AB R77, R188, R181 ;  /* 0x000000b5bc4d723e */ /* 0x000fe200000000ff */
[----:B------:R-:W-:Y:S01]  /*28300*/  MUFU.EX2 R109, R198 ;  /* 0x000000c6006d7308 */ /* 0x000fe20000000800 */
[----:B------:R-:W-:Y:S02]  /*28310*/  F2FP.PACK_AB R78, R186, R187 ;  /* 0x000000bbba4e723e */ /* 0x000fe400000000ff */
[----:B------:R-:W-:Y:S07]  /*28320*/  F2FP.PACK_AB R79, R185, R184 ;  /* 0x000000b8b94f723e */ /* 0x000fee00000000ff */
[-C--:B------:R-:W-:Y:S01]  /*28330*/  HMMA.16816.F32 R4, R76, R84.reuse, R4 ;  /* 0x000000544c04723c */ /* 0x080fe20000001804 */
[----:B------:R-:W3:Y:S07]  /*28340*/  MUFU.EX2 R120, R117 ;  /* 0x0000007500787308 */ /* 0x000eee0000000800 */
[C---:B------:R-:W-:Y:S03]  /*28350*/  HMMA.16816.F32 R8, R80.reuse, R84, R8 ;  /* 0x000000545008723c */ /* 0x040fe60000001808 */
[----:B------:R-:W1:Y:S05]  /*28360*/  MUFU.EX2 R117, R115 ;  /* 0x0000007300757308 */ /* 0x000e6a0000000800 */
[-C--:B------:R-:W-:Y:S08]  /*28370*/  HMMA.16816.F32 R12, R80, R86.reuse, R12 ;  /* 0x00000056500c723c */ /* 0x080ff0000000180c */
[C---:B------:R-:W-:Y:S01]  /*28380*/  HMMA.16816.F32 R16, R76.reuse, R86, R16 ;  /* 0x000000564c10723c */ /* 0x040fe20000001810 */
[----:B------:R-:W3:Y:S07]  /*28390*/  LDSM.16.MT88.4 R84, [R213+0xb000] ;  /* 0x00b00000d554783b */ /* 0x000eee0000004200 */
        /* <DEDUP_REMOVED lines=13> */
[----:B---3--:R-:W-:Y:S01]  /*28470*/  F2FP.PACK_AB R80, R119, R120 ;  /* 0x000000787750723e */ /* 0x008fe200000000ff */
[----:B------:R-:W-:Y:S01]  /*28480*/  HMMA.16816.F32 R64, R76, R90, R64 ;  /* 0x0000005a4c40723c */ /* 0x000fe20000001840 */
[----:B------:R-:W-:Y:S01]  /*28490*/  F2FP.PACK_AB R82, R117, R118 ;  /* 0x000000767552723e */ /* 0x000fe200000000ff */
[----:B------:R-:W3:Y:S05]  /*284a0*/  LDSM.16.MT88.4 R88, [R215+0xb000] ;  /* 0x00b00000d758783b */ /* 0x000eea0000004200 */
[----:B------:R-:W-:Y:S02]  /*284b0*/  F2FP.PACK_AB R76, R127, R128 ;  /* 0x000000807f4c723e */ /* 0x000fe400000000ff */
[----:B------:R-:W-:Y:S03]  /*284c0*/  F2FP.PACK_AB R77, R125, R126 ;  /* 0x0000007e7d4d723e */ /* 0x000fe600000000ff */
[----:B------:R-:W-:Y:S02]  /*284d0*/  F2FP.PACK_AB R78, R123, R124 ;  /* 0x0000007c7b4e723e */ /* 0x000fe400000000ff */
[----:B------:R-:W-:Y:S07]  /*284e0*/  F2FP.PACK_AB R79, R121, R122 ;  /* 0x0000007a794f723e */ /* 0x000fee00000000ff */
[-C--:B------:R-:W-:Y:S01]  /*284f0*/  HMMA.16816.F32 R4, R76, R84.reuse, R4 ;  /* 0x000000544c04723c */ /* 0x080fe20000001804 */
[----:B--2---:R-:W-:Y:S02]  /*28500*/  FFMA.FTZ R69, R0, R2, R108 ;  /* 0x0000000200457223 */ /* 0x004fe4000001006c */
[----:B------:R-:W-:Y:S01]  /*28510*/  FFMA.FTZ R2, R110, c[0x0][0x23c], -R100 ;  /* 0x00008f006e027a23 */ /* 0x000fe20000010864 */
[----:B------:R-:W-:Y:S01]  /*28520*/  MUFU.EX2 R108, R195 ;  /* 0x000000c3006c7308 */ /* 0x000fe20000000800 */
[----:B------:R-:W-:Y:S02]  /*28530*/  IMAD.MOV.U32 R110, RZ, RZ, R116 ;  /* 0x000000ffff6e7224 */ /* 0x000fe400078e0074 */
[----:B------:R-:W-:Y:S02]  /*28540*/  FADD.FTZ R0, R151, R101 ;  /* 0x0000006597007221 */ /* 0x000fe40000010000 */
[----:B------:R-:W-:Y:S05]  /*28550*/  FFMA.FTZ R101, R163, c[0x0][0x23c], -R100 ;  /* 0x00008f00a3657a23 */ /* 0x000fea0000010864 */
[----:B------:R2:W-:Y:S10]  /*28560*/  MUFU.EX2 R116, R2 ;  /* 0x0000000200747308 */ /* 0x0005f40000000800 */
[----:B------:R-:W-:Y:S01]  /*28570*/  MUFU.EX2 R101, R101 ;  /* 0x0000006500657308 */ /* 0x000fe20000000800 */
[----:B--2---:R-:W-:Y:S02]  /*28580*/  FADD.FTZ R2, R152, R0 ;  /* 0x0000000098027221 */ /* 0x004fe40000010000 */
[--C-:B------:R-:W-:Y:S02]  /*28590*/  FFMA.FTZ R0, R103, c[0x0][0x23c], -R100.reuse ;  /* 0x00008f0067007a23 */ /* 0x100fe40000010864 */
[----:B------:R-:W-:Y:S05]  /*285a0*/  FFMA.FTZ R103, R162, c[0x0][0x23c], -R100 ;  /* 0x00008f00a2677a23 */ /* 0x000fea0000010864 */
[----:B------:R2:W1:Y:S01]  /*285b0*/  MUFU.EX2 R114, R0 ;  /* 0x0000000000727308 */ /* 0x0004620000000800 */
[----:B------:R-:W-:Y:S04]  /*285c0*/  FADD.FTZ R2, R155, R2 ;  /* 0x000000029b027221 */ /* 0x000fe80000010000 */
[----:B------:R-:W-:Y:S02]  /*285d0*/  FADD.FTZ R102, R154, R2 ;  /* 0x000000029a667221 */ /* 0x000fe40000010000 */
[----:B------:R-:W-:Y:S04]  /*285e0*/  FADD.FTZ R2, R136, R68 ;  /* 0x0000004488027221 */ /* 0x000fe80000010000 */
[----:B------:R-:W-:Y:S02]  /*285f0*/  FADD.FTZ R2, R139, R2 ;  /* 0x000000028b027221 */ /* 0x000fe40000010000 */
[--C-:B--2---:R-:W-:Y:S01]  /*28600*/  FFMA.FTZ R0, R110, c[0x0][0x23c], -R100.reuse ;  /* 0x00008f006e007a23 */ /* 0x104fe20000010864 */
[----:B-1----:R-:W-:Y:S01]  /*28610*/  F2FP.PACK_AB R81, R114, R116 ;  /* 0x000000747251723e */ /* 0x002fe200000000ff */
[----:B------:R1:W2:Y:S10]  /*28620*/  MUFU.EX2 R110, R196 ;  /* 0x000000c4006e7308 */ /* 0x0002b40000000800 */
[----:B------:R3:W-:Y:S01]  /*28630*/  MUFU.EX2 R115, R0 ;  /* 0x0000000000737308 */ /* 0x0007e20000000800 */
[----:B-1----:R-:W-:Y:S02]  /*28640*/  F2FP.PACK_AB R196, R112, R113 ;  /* 0x0000007170c4723e */ /* 0x002fe400000000ff */
[----:B--2---:R-:W-:Y:S01]  /*28650*/  F2FP.PACK_AB R198, R108, R110 ;  /* 0x0000006e6cc6723e */ /* 0x004fe200000000ff */
[--C-:B---3--:R-:W-:Y:S06]  /*28660*/  FFMA.FTZ R0, R200, c[0x0][0x23c], -R100.reuse ;  /* 0x00008f00c8007a23 */ /* 0x108fec0000010864 */
[----:B------:R1:W2:Y:S02]  /*28670*/  MUFU.EX2 R200, R0 ;  /* 0x0000000000c87308 */ /* 0x0002a40000000800 */
[----:B-1----:R-:W-:Y:S01]  /*28680*/  FADD.FTZ R0, R199, R69 ;  /* 0x00000045c7007221 */ /* 0x002fe20000010000 */
[----:B--2---:R-:W-:Y:S01]  /*28690*/  F2FP.PACK_AB R83, R200, R115 ;  /* 0x00000073c853723e */ /* 0x004fe200000000ff */
[----:B------:R-:W-:Y:S01]  /*286a0*/  FFMA.FTZ R69, R194, c[0x0][0x23c], -R100 ;  /* 0x00008f00c2457a23 */ /* 0x000fe20000010864 */
[----:B------:R-:W-:Y:S01]  /*286b0*/  F2FP.PACK_AB R199, R106, R107 ;  /* 0x0000006b6ac7723e */ /* 0x000fe200000000ff */
[----:B------:R-:W-:Y:S01]  /*286c0*/  FADD.FTZ R0, R197, R0 ;  /* 0x00000000c5007221 */ /* 0x000fe20000010000 */
[----:B------:R-:W-:Y:S01]  /*286d0*/  F2FP.PACK_AB R197, R109, R111 ;  /* 0x0000006f6dc5723e */ /* 0x000fe200000000ff */
[----:B------:R-:W-:Y:S02]  /*286e0*/  FFMA.FTZ R100, R74, c[0x0][0x23c], -R100 ;  /* 0x00008f004a647a23 */ /* 0x000fe40000010864 */
[C---:B------:R-:W-:Y:S01]  /*286f0*/  HMMA.16816.F32 R8, R80.reuse, R84, R8 ;  /* 0x000000545008723c */ /* 0x040fe20000001808 */
[----:B------:R-:W-:Y:S01]  /*28700*/  FADD.FTZ R0, R217, R0 ;  /* 0x00000000d9007221 */ /* 0x000fe20000010000 */
[----:B------:R1:W2:Y:S01]  /*28710*/  MUFU.EX2 R84, R69 ;  /* 0x0000004500547308 */ /* 0x0002a20000000800 */
[----:B------:R4:W5:Y:S01]  /*28720*/  LDL.LU R217, [R1+0xfc] ;  /* 0x0000fc0001d97983 */ /* 0x0009620000300800 */
[----:B------:R-:W-:Y:S02]  /*28730*/  FADD.FTZ R74, R157, R3 ;  /* 0x000000039d4a7221 */ /* 0x000fe40000010000 */
[----:B------:R-:W-:Y:S01]  /*28740*/  FADD.FTZ R0, R161, R0 ;  /* 0x00000000a1007221 */ /* 0x000fe20000010000 */
[----:B------:R4:W5:Y:S01]  /*28750*/  LDL.LU R212, [R1+0xf8] ;  /* 0x0000f80001d47983 */ /* 0x0009620000300800 */
[-C--:B------:R-:W-:Y:S01]  /*28760*/  HMMA.16816.F32 R12, R80, R86.reuse, R12 ;  /* 0x00000056500c723c */ /* 0x080fe2000000180c */
[----:B------:R-:W-:Y:S03]  /*28770*/  FADD.FTZ R74, R179, R74 ;  /* 0x0000004ab34a7221 */ /* 0x000fe60000010000 */
[----:B------:R-:W-:Y:S01]  /*28780*/  FADD.FTZ R3, R178, R102 ;  /* 0x00000066b2037221 */ /* 0x000fe20000010000 */
[----:B------:R-:W-:Y:S01]  /*28790*/  MUFU.EX2 R85, R75 ;  /* 0x0000004b00557308 */ /* 0x000fe20000000800 */
[----:B------:R-:W-:Y:S02]  /*287a0*/  FADD.FTZ R0, R158, R0 ;  /* 0x000000009e007221 */ /* 0x000fe40000010000 */
[C---:B------:R-:W-:Y:S04]  /*287b0*/  HMMA.16816.F32 R16, R76.reuse, R86, R16 ;  /* 0x000000564c10723c */ /* 0x040fe80000001810 */
[----:B------:R-:W-:Y:S02]  /*287c0*/  FADD.FTZ R0, R160, R0 ;  /* 0x00000000a0007221 */ /* 0x000fe40000010000 */
[----:B------:R-:W3:Y:S01]  /*287d0*/  LDSM.16.MT88.4 R160, [R216+0xb800] ;  /* 0x00b80000d8a0783b */ /* 0x000ee20000004200 */
[----:B------:R-:W4:Y:S01]  /*287e0*/  MUFU.EX2 R86, R142 ;  /* 0x0000008e00567308 */ /* 0x000f220000000800 */
[-C--:B------:R-:W-:Y:S01]  /*287f0*/  HMMA.16816.F32 R20, R76, R92.reuse, R20 ;  /* 0x0000005c4c14723c */ /* 0x080fe20000001814 */
[----:B------:R-:W-:Y:S03]  /*28800*/  FADD.FTZ R0, R159, R0 ;  /* 0x000000009f007221 */ /* 0x000fe60000010000 */
[----:B-1----:R-:W-:Y:S01]  /*28810*/  FADD.FTZ R69, R177, R3 ;  /* 0x00000003b1457221 */ /* 0x002fe20000010000 */
[----:B--2---:R-:W-:Y:S01]  /*28820*/  F2FP.PACK_AB R193, R101, R84 ;  /* 0x0000005465c1723e */ /* 0x004fe200000000ff */
[----:B------:R-:W-:Y:S02]  /*28830*/  FADD.FTZ R0, R149, R0 ;  /* 0x0000000095007221 */ /* 0x000fe40000010000 */
[C---:B------:R-:W-:Y:S01]  /*28840*/  HMMA.16816.F32 R24, R80.reuse, R92, R24 ;  /* 0x0000005c5018723c */ /* 0x040fe20000001818 */
[----:B------:R-:W-:Y:S03]  /*28850*/  MUFU.EX2 R100, R100 ;  /* 0x0000006400647308 */ /* 0x000fe60000000800 */
[----:B------:R-:W-:Y:S02]  /*28860*/  FADD.FTZ R0, R150, R0 ;  /* 0x0000000096007221 */ /* 0x000fe40000010000 */
[----:B------:R-:W-:Y:S02]  /*28870*/  FADD.FTZ R3, R137, R2 ;  /* 0x0000000289037221 */ /* 0x000fe40000010000 */
[-C--:B------:R-:W-:Y:S01]  /*28880*/  HMMA.16816.F32 R28, R80, R94.reuse, R28 ;  /* 0x0000005e501c723c */ /* 0x080fe2000000181c */
[----:B------:R-:W-:Y:S02]  /*28890*/  FADD.FTZ R0, R165, R0 ;  /* 0x00000000a5007221 */ /* 0x000fe40000010000 */
[----:B------:R-:W1:Y:S01]  /*288a0*/  MUFU.EX2 R75, R103 ;  /* 0x00000067004b7308 */ /* 0x000e620000000800 */
[----:B------:R-:W-:Y:S02]  /*288b0*/  FADD.FTZ R2, R166, R69 ;  /* 0x00000045a6027221 */ /* 0x000fe40000010000 */
[----:B------:R-:W-:Y:S01]  /*288c0*/  FADD.FTZ R68, R167, R0 ;  /* 0x00000000a7447221 */ /* 0x000fe20000010000 */
[----:B----4-:R-:W-:Y:S01]  /*288d0*/  F2FP.PACK_AB R194, R85, R86 ;  /* 0x0000005655c2723e */ /* 0x010fe200000000ff */
[C---:B------:R-:W-:Y:S01]  /*288e0*/  HMMA.16816.F32 R32, R76.reuse, R94, R32 ;  /* 0x0000005e4c20723c */ /* 0x040fe20000001820 */
[----:B------:R-:W-:Y:S03]  /*288f0*/  FADD.FTZ R0, R174, R74 ;  /* 0x0000004aae007221 */ /* 0x000fe60000010000 */
[----:B------:R-:W-:Y:S02]  /*28900*/  FADD.FTZ R2, R175, R2 ;  /* 0x00000002af027221 */ /* 0x000fe40000010000 */
[----:B------:R-:W-:Y:S02]  /*28910*/  FADD.FTZ R0, R176, R0 ;  /* 0x00000000b0007221 */ /* 0x000fe40000010000 */
[-C--:B------:R-:W-:Y:S01]  /*28920*/  HMMA.16816.F32 R36, R76, R96.reuse, R36 ;  /* 0x000000604c24723c */ /* 0x080fe20000001824 */
[----:B------:R-:W2:Y:S03]  /*28930*/  LDSM.16.MT88.4 R176, [R214+0xb800] ;  /* 0x00b80000d6b0783b */ /* 0x000ea60000004200 */
[----:B------:R-:W-:Y:S01]  /*28940*/  FADD.FTZ R69, R192, R0 ;  /* 0x00000000c0457221 */ /* 0x000fe20000010000 */
[----:B------:R-:W-:Y:S01]  /*28950*/  F2FP.PACK_AB R192, R104, R105 ;  /* 0x0000006968c0723e */ /* 0x000fe200000000ff */
[----:B------:R-:W-:Y:S02]  /*28960*/  FADD.FTZ R3, R138, R3 ;  /* 0x000000038a037221 */ /* 0x000fe40000010000 */
[C---:B------:R-:W-:Y:S01]  /*28970*/  HMMA.16816.F32 R40, R80.reuse, R96, R40 ;  /* 0x000000605028723c */ /* 0x040fe20000001828 */
[----:B------:R-:W-:Y:S03]  /*28980*/  FADD.FTZ R68, R164, R68 ;  /* 0x00000044a4447221 */ /* 0x000fe60000010000 */
[----:B-1----:R-:W-:Y:S01]  /*28990*/  F2FP.PACK_AB R195, R100, R75 ;  /* 0x0000004b64c3723e */ /* 0x002fe200000000ff */
        /* <DEDUP_REMOVED lines=12> */
[----:B------:R-:W-:Y:S04]  /*28a60*/  FADD.FTZ R2, R251, R2 ;  /* 0x00000002fb027221 */ /* 0x000fe80000010000 */
[C---:B------:R-:W-:Y:S01]  /*28a70*/  HMMA.16816.F32 R56, R80.reuse, R88, R56 ;  /* 0x000000585038723c */ /* 0x040fe20000001838 */
[----:B------:R-:W-:Y:S04]  /*28a80*/  FADD.FTZ R2, R210, R2 ;  /* 0x00000002d2027221 */ /* 0x000fe80000010000 */
[----:B------:R-:W-:Y:S03]  /*28a90*/  FADD.FTZ R2, R209, R2 ;  /* 0x00000002d1027221 */ /* 0x000fe60000010000 */
[-C--:B------:R-:W-:Y:S08]  /*28aa0*/  HMMA.16816.F32 R60, R80, R90.reuse, R60 ;  /* 0x0000005a503c723c */ /* 0x080ff0000000183c */
[----:B------:R-:W-:Y:S08]  /*28ab0*/  HMMA.16816.F32 R64, R76, R90, R64 ;  /* 0x0000005a4c40723c */ /* 0x000ff00000001840 */
[-C--:B------:R-:W-:Y:S01]  /*28ac0*/  HMMA.16816.F32 R140, R196, R144.reuse, R4 ;  /* 0x00000090c48c723c */ /* 0x080fe20000001804 */
        /* <DEDUP_REMOVED lines=83> */
[----:B-1---5:R-:W-:-:S05]  /*29000*/  @P0 BRA `(.L_x_932) ;  /* 0xffff406000000947 */ /* 0x022fca000383ffff */
.L_x_931:
        /* <DEDUP_REMOVED lines=267> */
[----:B-----5:R-:W1:Y:S01]  /*2a0c0*/  LDS.128 R244, [R246+0x3800] ;  /* 0x00380000f6f47984 */ /* 0x020e620000000c00 */
[----:B------:R-:W-:Y:S05]  /*2a0d0*/  @P1 BRA `(.L_x_936) ;  /* 0x000002d000001947 */ /* 0x000fea0003800000 */
[----:B------:R-:W5:Y:S02]  /*2a0e0*/  S2R R4, SR_TID.X ;  /* 0x0000000000047919 */ /* 0x000f640000002100 */
[----:B-----5:R-:W-:-:S04]  /*2a0f0*/  SHF.R.S32.HI R2, RZ, 0x1f, R4 ;  /* 0x0000001fff027819 */ /* 0x020fc80000011404 */
        /* <DEDUP_REMOVED lines=43> */
.L_x_936:
[----:B------:R-:W-:Y:S05]  /*2a3b0*/  BSYNC B0 ;  /* 0x0000000000007941 */ /* 0x000fea0003800000 */
.L_x_935:
        /* <DEDUP_REMOVED lines=36> */
.L_x_938:
[----:B------:R-:W-:Y:S05]  /*2a600*/  BSYNC B0 ;  /* 0x0000000000007941 */ /* 0x000fea0003800000 */
.L_x_937:
        /* <DEDUP_REMOVED lines=15> */
.L_x_940:
[----:B------:R-:W-:Y:S05]  /*2a700*/  BSYNC B0 ;  /* 0x0000000000007941 */ /* 0x000fea0003800000 */
.L_x_939:
        /* <DEDUP_REMOVED lines=15> */
.L_x_942:
[----:B------:R-:W-:Y:S05]  /*2a800*/  BSYNC B0 ;  /* 0x0000000000007941 */ /* 0x000fea0003800000 */
.L_x_941:
        /* <DEDUP_REMOVED lines=15> */
.L_x_944:
[----:B------:R-:W-:Y:S05]  /*2a900*/  BSYNC B0 ;  /* 0x0000000000007941 */ /* 0x000fea0003800000 */
.L_x_943:
        /* <DEDUP_REMOVED lines=15> */
.L_x_946:
[----:B------:R-:W-:Y:S05]  /*2aa00*/  BSYNC B0 ;  /* 0x0000000000007941 */ /* 0x000fea0003800000 */
.L_x_945:
        /* <DEDUP_REMOVED lines=15> */
.L_x_948:
[----:B------:R-:W-:Y:S05]  /*2ab00*/  BSYNC B0 ;  /* 0x0000000000007941 */ /* 0x000fea0003800000 */
.L_x_947:
        /* <DEDUP_REMOVED lines=15> */
.L_x_950:
[----:B------:R-:W-:Y:S05]  /*2ac00*/  BSYNC B0 ;  /* 0x0000000000007941 */ /* 0x000fea0003800000 */
.L_x_949:
        /* <DEDUP_REMOVED lines=15> */
.L_x_951:
        /* <DEDUP_REMOVED lines=16> */
.L_x_2125:


//--------------------- .text._ZN5flash16flash_fwd_kernelI23Flash_fwd_kernel_traitsILi64ELi128ELi64ELi4ELb0ELb0EN7cutlass6half_tE19Flash_kernel_traitsILi64ELi128ELi64ELi4ES3_EELb1ELb0ELb0ELb0ELb0ELb1ELb0ELb0EEEvNS_16Flash_fwd_paramsE --------------------------
	.section	.text._ZN5flash16flash_fwd_kernelI23Flash_fwd_kernel_traitsILi64ELi128ELi64ELi4ELb0ELb0EN7cutlass6half_tE19Flash_kernel_traitsILi64ELi128ELi64ELi4ES3_EELb1ELb0ELb0ELb0ELb0ELb1ELb0ELb0EEEvNS_16Flash_fwd_paramsE,"ax",@progbits
	.sectioninfo	@"SHI_REGISTERS=254"
	.align	128
        .global         _ZN5flash16flash_fwd_kernelI23Flash_fwd_kernel_traitsILi64ELi128ELi64ELi4ELb0ELb0EN7cutlass6half_tE19Flash_kernel_traitsILi64ELi128ELi64ELi4ES3_EELb1ELb0ELb0ELb0ELb0ELb1ELb0ELb0EEEvNS_16Flash_fwd_paramsE
        .type           _ZN5flash16flash_fwd_kernelI23Flash_fwd_kernel_traitsILi64ELi128ELi64ELi4ELb0ELb0EN7cutlass6half_tE19Flash_kernel_traitsILi64ELi128ELi64ELi4ES3_EELb1ELb0ELb0ELb0ELb0ELb1ELb0ELb0EEEvNS_16Flash_fwd_paramsE,@function
        .size           _ZN5flash16flash_fwd_kernelI23Flash_fwd_kernel_traitsILi64ELi128ELi64ELi4ELb0ELb0EN7cutlass6half_tE19Flash_kernel_traitsILi64ELi128ELi64ELi4ES3_EELb1ELb0ELb0ELb0ELb0ELb1ELb0ELb0EEEvNS_16Flash_fwd_paramsE,(.L_x_2126 - _ZN5flash16flash_fwd_kernelI23Flash_fwd_kernel_traitsILi64ELi128ELi64ELi4ELb0ELb0EN7cutlass6half_tE19Flash_kernel_traitsILi64ELi128ELi64ELi4ES3_EELb1ELb0ELb0ELb0ELb0ELb1ELb0ELb0EEEvNS_16Flash_fwd_paramsE)
        .other          _ZN5flash16flash_fwd_kernelI23Flash_fwd_kernel_traitsILi64ELi128ELi64ELi4ELb0ELb0EN7cutlass6half_tE19Flash_kernel_traitsILi64ELi128ELi64ELi4ES3_EELb1ELb0ELb0ELb0ELb0ELb1ELb0ELb0EEEvNS_16Flash_fwd_paramsE,@"STO_CUDA_ENTRY STV_DEFAULT"
_ZN5flash16flash_fwd_kernelI23Flash_fwd_kernel_traitsILi64ELi128ELi64ELi4ELb0ELb0EN7cutlass6half_tE19Flash_kernel_traitsILi64ELi128ELi64ELi4ES3_EELb1ELb0ELb0ELb0ELb0ELb1ELb0ELb0EEEvNS_16Flash_fwd_paramsE:
.text._ZN5flash16flash_fwd_kernelI23Flash_fwd_kernel_traitsILi64ELi128ELi64ELi4ELb0ELb0EN7cutlass6half_tE19Flash_kernel_traitsILi64ELi128ELi64ELi4ES3_EELb1ELb0ELb0ELb0ELb0ELb1ELb0ELb0EEEvNS_16Flash_fwd_paramsE:
[----:B------:R-:W-:Y:S02]  /*0000*/  MOV R1, c[0x0][0x28] ;  /* 0x00000a0000017a02 */ /* 0x000fe40000000f00 */
[----:B------:R-:W-:Y:S02]  /*0010*/  ULDC.U8 UR4, c[0x0][0x304] ;  /* 0x0000c10000047ab9 */ /* 0x000fe40000000000 */
[----:B------:R-:W-:Y:S01]  /*0020*/  ISETP.NE.AND P1, PT, RZ, UR4, PT ;  /* 0x00000004ff007c0c */ /* 0x000fe2000bf25270 */
[----:B------:R-:W-:Y:S02]  /*0030*/  ULDC.64 UR24, c[0x0][0x2f0] ;  /* 0x0000bc0000187ab9 */ /* 0x000fe40000000a00 */
[----:B------:R-:W-:Y:S01]  /*0040*/  IMAD.U32 R10, RZ, RZ, UR24 ;  /* 0x00000018ff0a7e24 */ /* 0x000fe2000f8e00ff */
[----:B------:R-:W-:Y:S01]  /*0050*/  ULDC.64 UR20, c[0x0][0x118] ;  /* 0x0000460000147ab9 */ /* 0x000fe20000000a00 */
[----:B------:R-:W-:Y:S02]  /*0060*/  IMAD.U32 R11, RZ, RZ, UR25 ;  /* 0x00000019ff0b7e24 */ /* 0x000fe4000f8e00ff */
[----:B------:R-:W-:-:S06]  /*0070*/  IMAD.MOV.U32 R136, RZ, RZ, c[0x0][0x2f8] ;  /* 0x0000be00ff887624 */ /* 0x000fcc00078e00ff */
[----:B------:R-:W2:Y:S01]  /*0080*/  @P1 LDG.E.64 R10, [R10.64] ;  /* 0x000000140a0a1981 */ /* 0x000ea2000c1e1b00 */
[----:B------:R-:W-:Y:S02]  /*0090*/  IMAD.MOV.U32 R3, RZ, RZ, c[0x0][0x2fc] ;  /* 0x0000bf00ff037624 */ /* 0x000fe400078e00ff */
[----:B------:R-:W-:-:S05]  /*00a0*/  @P1 IMAD.MOV.U32 R2, RZ, RZ, R136 ;  /* 0x000000ffff021224 */ /* 0x000fca00078e0088 */
[----:B------:R1:W3:Y:S01]  /*00b0*/  @P1 LDG.E.64 R8, [R2.64] ;  /* 0x0000001402081981 */ /* 0x0002e2000c1e1b00 */
[----:B------:R-:W-:Y:S01]  /*00c0*/  ISETP.NE.U32.AND P3, PT, RZ, c[0x0][0x240], PT ;  /* 0x00009000ff007a0c */ /* 0x000fe20003f65070 */
[----:B------:R-:W4:Y:S01]  /*00d0*/  LDC.U8 R0, c[0x0][0x312] ;  /* 0x0000c480ff007b82 */ /* 0x000f220000000000 */
[----:B------:R-:W-:Y:S01]  /*00e0*/  MOV R197, 0xffffffff ;  /* 0xffffffff00c57802 */ /* 0x000fe20000000f00 */
[----:B------:R-:W1:Y:S01]  /*00f0*/  S2R R123, SR_CTAID.X ;  /* 0x00000000007b7919 */ /* 0x000e620000002500 */
[----:B------:R-:W-:-:S03]  /*0100*/  ISETP.NE.AND.EX P3, PT, RZ, c[0x0][0x244], PT, P3 ;  /* 0x00009100ff007a0c */ /* 0x000fc60003f65330 */
[----:B------:R-:W1:Y:S04]  /*0110*/  S2R R7, SR_CTAID.Y ;  /* 0x0000000000077919 */ /* 0x000e680000002600 */
[----:B------:R-:W1:Y:S04]  /*0120*/  S2R R4, SR_CTAID.Z ;  /* 0x0000000000047919 */ /* 0x000e680000002700 */
[----:B------:R-:W1:Y:S01]  /*0130*/  S2R R127, SR_TID.X ;  /* 0x00000000007f7919 */ /* 0x000e620000002100 */
[----:B----4-:R-:W-:Y:S02]  /*0140*/  ISETP.NE.AND P4, PT, R0, RZ, PT ;  /* 0x000000ff0000720c */ /* 0x010fe40003f85270 */
[----:B-1----:R-:W-:-:S04]  /*0150*/  LOP3.LUT R2, R4, R123, R7, 0xfe, !PT ;  /* 0x0000007b04027212 */ /* 0x002fc800078efe07 */
[----:B------:R-:W-:Y:S02]  /*0160*/  LOP3.LUT P2, RZ, R2, R127, RZ, 0xfc, !PT ;  /* 0x0000007f02ff7212 */ /* 0x000fe4000784fcff */
[----:B------:R-:W-:-:S05]  /*0170*/  MOV R2, 0x4 ;  /* 0x0000000400027802 */ /* 0x000fca0000000f00 */
[----:B------:R-:W-:-:S06]  /*0180*/  IMAD.WIDE R16, R7, R2, c[0x0][0x240] ;  /* 0x0000900007107625 */ /* 0x000fcc00078e0202 */
[----:B------:R-:W-:Y:S02]  /*0190*/  @!P2 IMAD.MOV.U32 R18, RZ, RZ, c[0x0][0x308] ;  /* 0x0000c200ff12a624 */ /* 0x000fe400078e00ff */
[----:B------:R-:W-:Y:S01]  /*01a0*/  @!P2 IMAD.MOV.U32 R19, RZ, RZ, c[0x0][0x30c] ;  /* 0x0000c300ff13a624 */ /* 0x000fe200078e00ff */
[----:B--2---:R-:W1:Y:S08]  /*01b0*/  @P1 R2UR UR24, R10 ;  /* 0x000000000a1813c2 */ /* 0x004e7000000e0000 */
[----:B------:R-:W2:Y:S01]  /*01c0*/  @P1 R2UR UR25, R11 ;  /* 0x000000000b1913c2 */ /* 0x000ea200000e0000 */
[----:B---3--:R-:W-:-:S05]  /*01d0*/  @P1 IADD3 R136, P0, R8, c[0x0][0x300], RZ ;  /* 0x0000c00008881a10 */ /* 0x008fca0007f1e0ff */
[----:B------:R-:W-:Y:S01]  /*01e0*/  @P1 IMAD.X R3, RZ, RZ, R9, P0 ;  /* 0x000000ffff031224 */ /* 0x000fe200000e0609 */
[----:B------:R-:W-:Y:S02]  /*01f0*/  ISETP.NE.U32.AND P0, PT, RZ, c[0x0][0x250], PT ;  /* 0x00009400ff007a0c */ /* 0x000fe40003f05070 */
[----:B------:R-:W-:Y:S01]  /*0200*/  ISETP.EQ.U32.AND P1, PT, RZ, c[0x0][0x248], PT ;  /* 0x00009200ff007a0c */ /* 0x000fe20003f22070 */
[----:B------:R-:W-:Y:S01]  /*0210*/  @!P2 IMAD.MOV.U32 R137, RZ, RZ, R3 ;  /* 0x000000ffff89a224 */ /* 0x000fe200078e0003 */
[----:B------:R-:W-:Y:S02]  /*0220*/  ISETP.NE.AND.EX P0, PT, RZ, c[0x0][0x254], PT, P0 ;  /* 0x00009500ff007a0c */ /* 0x000fe40003f05300 */
[----:B------:R-:W-:Y:S02]  /*0230*/  ISETP.EQ.OR.EX P1, PT, RZ, c[0x0][0x24c], !P4, P1 ;  /* 0x00009300ff007a0c */ /* 0x000fe40006722710 */
[----:B------:R-:W-:Y:S01]  /*0240*/  @!P2 STG.E.64 [R18.64+0x8], R136 ;  /* 0x000008881200a986 */ /* 0x000fe2000c101b14 */
[----:B-1----:R-:W-:-:S02]  /*0250*/  IMAD.U32 R8, RZ, RZ, UR24 ;  /* 0x00000018ff087e24 */ /* 0x002fc4000f8e00ff */
[----:B--2---:R-:W-:-:S05]  /*0260*/  IMAD.U32 R9, RZ, RZ, UR25 ;  /* 0x00000019ff097e24 */ /* 0x004fca000f8e00ff */
[----:B------:R1:W-:Y:S04]  /*0270*/  @!P2 STG.E.64 [R18.64], R8 ;  /* 0x000000081200a986 */ /* 0x0003e8000c101b14 */
[----:B------:R-:W2:Y:S04]  /*0280*/  @P3 LDG.E R197, [R16.64] ;  /* 0x0000001410c53981 */ /* 0x000ea8000c1e1900 */
[----:B------:R-:W2:Y:S01]  /*0290*/  @P3 LDG.E R6, [R16.64+0x4] ;  /* 0x0000041410063981 */ /* 0x000ea2000c1e1900 */
[----:B------:R-:W-:Y:S01]  /*02a0*/  ISETP.NE.U32.AND P2, PT, RZ, c[0x0][0x248], PT ;  /* 0x00009200ff007a0c */ /* 0x000fe20003f45070 */
[----:B------:R-:W-:-:S02]  /*02b0*/  IMAD R5, R7, c[0x0][0x1c0], R4 ;  /* 0x0000700007057a24 */ /* 0x000fc400078e0204 */
[----:B------:R-:W-:Y:S01]  /*02c0*/  IMAD.MOV.U32 R0, RZ, RZ, RZ ;  /* 0x000000ffff007224 */ /* 0x000fe200078e00ff */
[----:B------:R-:W-:Y:S01]  /*02d0*/  ISETP.NE.AND.EX P2, PT, RZ, c[0x0][0x24c], PT, P2 ;  /* 0x00009300ff007a0c */ /* 0x000fe20003f45320 */
[----:B------:R-:W-:Y:S02]  /*02e0*/  IMAD.MOV.U32 R11, RZ, RZ, -0x1 ;  /* 0xffffffffff0b7424 */ /* 0x000fe400078e00ff */
[----:B------:R-:W-:-:S04]  /*02f0*/  @P0 IMAD.WIDE R14, R7, R2, c[0x0][0x250] ;  /* 0x00009400070e0625 */ /* 0x000fc800078e0202 */
[----:B------:R-:W-:Y:S01]  /*0300*/  IMAD.WIDE R12, R7, R2, c[0x0][0x248] ;  /* 0x00009200070c7625 */ /* 0x000fe200078e0202 */
[----:B------:R3:W5:Y:S01]  /*0310*/  @P0 LDG.E R0, [R14.64] ;  /* 0x000000140e000981 */ /* 0x000762000c1e1900 */
[----:B-1----:R-:W-:Y:S02]  /*0320*/  SHF.R.S32.HI R8, RZ, 0x1f, R127 ;  /* 0x0000001fff087819 */ /* 0x002fe4000001147f */
[----:B------:R-:W-:Y:S01]  /*0330*/  IMAD.SHL.U32 R5, R5, 0x20, RZ ;  /* 0x0000002005057824 */ /* 0x000fe200078e00ff */
[----:B------:R3:W5:Y:S01]  /*0340*/  @!P1 LDG.E R11, [R12.64] ;  /* 0x000000140c0b9981 */ /* 0x000762000c1e1900 */
[----:B------:R-:W-:-:S03]  /*0350*/  LEA.HI R122, R8, R127, RZ, 0x5 ;  /* 0x0000007f087a7211 */ /* 0x000fc600078f28ff */
[----:B------:R-:W-:Y:S02]  /*0360*/  SHF.R.S32.HI R116, RZ, 0x1f, R5 ;  /* 0x0000001fff747819 */ /* 0x000fe40000011405 */
[----:B------:R-:W-:-:S04]  /*0370*/  LOP3.LUT R200, R122, 0xffffffe0, RZ, 0xc0, !PT ;  /* 0xffffffe07ac87812 */ /* 0x000fc800078ec0ff */
[----:B------:R-:W-:-:S04]  /*0380*/  IADD3 R200, -R200, R127, RZ ;  /* 0x0000007fc8c87210 */ /* 0x000fc80007ffe1ff */
[--C-:B------:R-:W-:Y:S02]  /*0390*/  IADD3 R136, P1, P0, R5, R136, R200.reuse ;  /* 0x0000008805887210 */ /* 0x100fe4000783e0c8 */
[----:B------:R-:W-:-:S04]  /*03a0*/  SHF.R.S32.HI R5, RZ, 0x1f, R200 ;  /* 0x0000001fff057819 */ /* 0x000fc800000114c8 */
[----:B------:R-:W-:Y:S01]  /*03b0*/  IADD3.X R116, R116, R3, R5, P1, P0 ;  /* 0x0000000374747210 */ /* 0x000fe20000fe0405 */
[----:B--2---:R-:W-:Y:S02]  /*03c0*/  @P3 IMAD.IADD R9, R6, 0x1, -R197 ;  /* 0x0000000106093824 */ /* 0x004fe400078e0ac5 */
[----:B------:R-:W-:Y:S01]  /*03d0*/  @!P3 IMAD.MOV.U32 R9, RZ, RZ, c[0x0][0x214] ;  /* 0x00008500ff09b624 */ /* 0x000fe200078e00ff */
[----:B------:R-:W-:Y:S05]  /*03e0*/  @!P2 BRA `(.L_x_952) ;  /* 0x000000400000a947 */ /* 0x000fea0003800000 */
[----:B---3--:R-:W2:Y:S02]  /*03f0*/  @P4 LDG.E R6, [R12.64+0x4] ;  /* 0x000004140c064981 */ /* 0x008ea4000c1e1900 */
[----:B--2--5:R-:W-:-:S06]  /*0400*/  @P4 IADD3 R3, R6, -R11, RZ ;  /* 0x8000000b06034210 */ /* 0x024fcc0007ffe0ff */
[----:B------:R1:W5:Y:S01]  /*0410*/  @!P4 LDG.E R3, [R12.64] ;  /* 0x000000140c03c981 */ /* 0x000362000c1e1900 */
[----:B------:R-:W-:Y:S05]  /*0420*/  BRA `(.L_x_953) ;  /* 0x0000001000007947 */ /* 0x000fea0003800000 */
.L_x_952:
[----:B---3--:R-:W-:Y:S02]  /*0430*/  MOV R3, c[0x0][0x218] ;  /* 0x0000860000037a02 */ /* 0x008fe40000000f00 */
.L_x_953:
[----:B------:R-:W-:-:S04]  /*0440*/  ISETP.NE.U32.AND P2, PT, RZ, c[0x0][0x258], PT ;  /* 0x00009600ff007a0c */ /* 0x000fc80003f45070 */
[----:B------:R-:W-:-:S13]  /*0450*/  ISETP.NE.AND.EX P2, PT, RZ, c[0x0][0x25c], PT, P2 ;  /* 0x00009700ff007a0c */ /* 0x000fda0003f45320 */
[----:B-1----:R-:W-:-:S05]  /*0460*/  @P2 IMAD.WIDE R12, R7, R2, c[0x0][0x258] ;  /* 0x00009600070c2625 */ /* 0x002fca00078e0202 */
        /* <DEDUP_REMOVED lines=9> */
[C---:B------:R-:W-:Y:S02]  /*0500*/  ISETP.GE.AND P0, PT, R126.reuse, 0x1, PT ;  /* 0x000000017e00780c */ /* 0x040fe40003f06270 */
[----:B------:R-:W-:-:S04]  /*0510*/  IADD3 R3, R126, 0x3f, RZ ;  /* 0x0000003f7e037810 */ /* 0x000fc80007ffe0ff */
[----:B------:R-:W-:-:S04]  /*0520*/  SHF.R.S32.HI R132, RZ, 0x1f, R3 ;  /* 0x0000001fff847819 */ /* 0x000fc80000011403 */
[----:B------:R-:W-:-:S03]  /*0530*/  LEA.HI R132, R132, R3, RZ, 0x6 ;  /* 0x0000000384847211 */ /* 0x000fc600078f30ff */
[----:B------:R-:W-:Y:S05]  /*0540*/  @!P0 BRA `(.L_x_954) ;  /* 0x0000a31000008947 */ /* 0x000fea0003800000 */
[----:B------:R-:W-:Y:S01]  /*0550*/  ISETP.NE.AND P1, PT, R197, -0x1, PT ;  /* 0xffffffffc500780c */ /* 0x000fe20003f25270 */
[----:B------:R-:W1:Y:S01]  /*0560*/  LDC.U8 R137, c[0x0][0x2d8] ;  /* 0x0000b600ff897b82 */ /* 0x000e620000000000 */
        /* <DEDUP_REMOVED lines=13> */
[----:B-1----:R-:W-:Y:S01]  /*0640*/  SHF.R.S32.HI R3, RZ, 0x1f, R0 ;  /* 0x0000001fff037819 */ /* 0x002fe20000011400 */
        /* <DEDUP_REMOVED lines=9> */
.L_x_955:
[----:B-1----:R-:W-:-:S04]  /*06e0*/  IABS R10, c[0x0][0x1c8] ;  /* 0x00007200000a7a13 */ /* 0x002fc80000000000 */
        /* <DEDUP_REMOVED lines=10> */
[----:B------:R-:W-:-:S04]  /*0790*/  IMAD.HI.U32 R212, R13, R2, RZ ;  /* 0x000000020dd47227 */ /* 0x000fc800078e00ff */
[----:B------:R-:W-:Y:S02]  /*07a0*/  IMAD.MOV R13, RZ, RZ, -R212 ;  /* 0x000000ffff0d7224 */ /* 0x000fe400078e0ad4 */
[----:B------:R-:W-:-:S04]  /*07b0*/  @P0 IMAD.WIDE.U32 R22, R6, c[0x0][0x1a0], RZ ;  /* 0x0000680006160a25 */ /* 0x000fc800078e00ff */
[----:B------:R-:W-:Y:S01]  /*07c0*/  IMAD R13, R10, R13, R2 ;  /* 0x0000000d0a0d7224 */ /* 0x000fe200078e0202 */
[----:B------:R-:W-:Y:S01]  /*07d0*/  LOP3.LUT R2, R4, c[0x0][0x1c8], RZ, 0x3c, !PT ;  /* 0x0000720004027a12 */ /* 0x000fe200078e3cff */
[----:B------:R-:W-:-:S03]  /*07e0*/  @P0 IMAD R6, R6, c[0x0][0x1a4], R23 ;  /* 0x0000690006060a24 */ /* 0x000fc600078e0217 */
[----:B------:R-:W-:Y:S02]  /*07f0*/  ISETP.GT.U32.AND P2, PT, R10, R13, PT ;  /* 0x0000000d0a00720c */ /* 0x000fe40003f44070 */
[----:B------:R-:W-:-:S11]  /*0800*/  ISETP.GE.AND P1, PT, R2, RZ, PT ;  /* 0x000000ff0200720c */ /* 0x000fd60003f26270 */
[----:B------:R-:W-:Y:S01]  /*0810*/  @!P2 IMAD.IADD R13, R13, 0x1, -R10 ;  /* 0x000000010d0da824 */ /* 0x000fe200078e0a0a */
[----:B------:R-:W-:Y:S02]  /*0820*/  @!P2 IADD3 R212, R212, 0x1, RZ ;  /* 0x00000001d4d4a810 */ /* 0x000fe40007ffe0ff */
[----:B------:R-:W-:Y:S02]  /*0830*/  ISETP.NE.AND P2, PT, RZ, c[0x0][0x1c8], PT ;  /* 0x00007200ff007a0c */ /* 0x000fe40003f45270 */
[----:B------:R-:W-:Y:S02]  /*0840*/  ISETP.GE.U32.AND P3, PT, R13, R10, PT ;  /* 0x0000000a0d00720c */ /* 0x000fe40003f66070 */
[----:B------:R-:W-:-:S11]  /*0850*/  SHF.R.S32.HI R13, RZ, 0x1f, R4 ;  /* 0x0000001fff0d7819 */ /* 0x000fd60000011404 */
[----:B------:R-:W-:-:S05]  /*0860*/  @P3 IADD3 R212, R212, 0x1, RZ ;  /* 0x00000001d4d43810 */ /* 0x000fca0007ffe0ff */
        /* <DEDUP_REMOVED lines=13> */
.L_x_956:
[-C--:B------:R-:W-:Y:S01]  /*0940*/  LEA.HI R228, R8, R127.reuse, RZ, 0x3 ;  /* 0x0000007f08e47211 */ /* 0x080fe200078f18ff */
[----:B------:R-:W-:Y:S01]  /*0950*/  IMAD.IADD R196, R9, 0x1, -R196 ;  /* 0x0000000109c47824 */ /* 0x000fe200078e0ac4 */
[----:B------:R-:W-:Y:S01]  /*0960*/  LEA.HI.SX32 R117, R132, 0xffffffff, 0x1a ;  /* 0xffffffff84757811 */ /* 0x000fe200078fd2ff */
[----:B------:R-:W-:Y:S01]  /*0970*/  IMAD R13, R13, c[0x0][0x1a8], RZ ;  /* 0x00006a000d0d7a24 */ /* 0x000fe200078e02ff */
[----:B------:R-:W-:Y:S01]  /*0980*/  LOP3.LUT R2, R228, 0xfffffff8, RZ, 0xc0, !PT ;  /* 0xfffffff8e4027812 */ /* 0x000fe200078ec0ff */
[----:B------:R-:W-:Y:S01]  /*0990*/  IMAD.MOV.U32 R119, RZ, RZ, c[0x0][0x198] ;  /* 0x00006600ff777624 */ /* 0x000fe200078e00ff */
[----:B------:R-:W-:Y:S01]  /*09a0*/  SHF.R.S32.HI R228, RZ, 0x3, R228 ;  /* 0x00000003ffe47819 */ /* 0x000fe200000114e4 */
[----:B------:R-:W-:Y:S01]  /*09b0*/  IMAD R13, R4, c[0x0][0x1ac], R13 ;  /* 0x00006b00040d7a24 */ /* 0x000fe200078e020d */
[----:B------:R-:W-:Y:S01]  /*09c0*/  SHF.R.S32.HI R195, RZ, 0x1f, R212 ;  /* 0x0000001fffc37819 */ /* 0x000fe200000114d4 */
[----:B------:R-:W-:Y:S01]  /*09d0*/  IMAD.IADD R2, R127, 0x1, -R2 ;  /* 0x000000017f027824 */ /* 0x000fe200078e0a02 */
[C---:B------:R-:W-:Y:S01]  /*09e0*/  IADD3 R211, R228.reuse, 0x10, RZ ;  /* 0x00000010e4d37810 */ /* 0x040fe20007ffe0ff */
[----:B------:R-:W-:Y:S01]  /*09f0*/  IMAD.SHL.U32 R9, R228, 0x40, RZ ;  /* 0x00000040e4097824 */ /* 0x000fe200078e00ff */
[--C-:B------:R-:W-:Y:S01]  /*0a00*/  SHF.R.S32.HI R229, RZ, 0x1f, R228.reuse ;  /* 0x0000001fffe57819 */ /* 0x100fe200000114e4 */
[----:B------:R-:W-:Y:S01]  /*0a10*/  IMAD.SHL.U32 R218, R2, 0x8, RZ ;  /* 0x0000000802da7824 */ /* 0x000fe200078e00ff */
[----:B------:R-:W-:Y:S01]  /*0a20*/  ISETP.GE.AND P0, PT, R211, R196, PT ;  /* 0x000000c4d300720c */ /* 0x000fe20003f06270 */
[----:B------:R-:W-:Y:S01]  /*0a30*/  IMAD.MOV.U32 R120, RZ, RZ, 0x6 ;  /* 0x00000006ff787424 */ /* 0x000fe200078e00ff */
[----:B------:R-:W-:Y:S01]  /*0a40*/  IADD3 R209, R228, 0x20, RZ ;  /* 0x00000020e4d17810 */ /* 0x000fe20007ffe0ff */
[----:B------:R-:W-:Y:S01]  /*0a50*/  IMAD.WIDE R220, R123, 0x80, R228 ;  /* 0x000000807bdc7825 */ /* 0x000fe200078e02e4 */
[----:B------:R-:W-:Y:S01]  /*0a60*/  IADD3 R14, P2, R218, R14, RZ ;  /* 0x0000000eda0e7210 */ /* 0x000fe20007f5e0ff */
[----:B------:R-:W-:Y:S01]  /*0a70*/  ULDC.64 UR4, c[0x0][0x1a0] ;  /* 0x0000680000047ab9 */ /* 0x000fe20000000a00 */
[----:B------:R-:W-:Y:S01]  /*0a80*/  SHF.R.S32.HI R219, RZ, 0x1f, R218 ;  /* 0x0000001fffdb7819 */ /* 0x000fe200000114da */
[----:B------:R-:W-:Y:S01]  /*0a90*/  IMAD R217, R195, c[0x0][0x1b0], RZ ;  /* 0x00006c00c3d97a24 */ /* 0x000fe200078e02ff */
[-C--:B------:R-:W-:Y:S01]  /*0aa0*/  ISETP.GE.AND P1, PT, R228, R196.reuse, PT ;  /* 0x000000c4e400720c */ /* 0x080fe20003f26270 */
[----:B------:R-:W-:Y:S01]  /*0ab0*/  IMAD.SHL.U32 R121, R119, 0x40, RZ ;  /* 0x0000004077797824 */ /* 0x000fe200078e00ff */
[----:B------:R-:W-:Y:S01]  /*0ac0*/  ISETP.GE.AND P5, PT, R209, R196, PT ;  /* 0x000000c4d100720c */ /* 0x000fe20003fa6270 */
[----:B------:R-:W-:Y:S01]  /*0ad0*/  IMAD.X R15, R219, 0x1, R5, P2 ;  /* 0x00000001db0f7824 */ /* 0x000fe200010e0605 */
[----:B------:R-:W-:Y:S01]  /*0ae0*/  LOP3.LUT R9, R9, 0x1c0, RZ, 0xc0, !PT ;  /* 0x000001c009097812 */ /* 0x000fe200078ec0ff */
[----:B------:R-:W-:Y:S01]  /*0af0*/  IMAD R217, R212, c[0x0][0x1b4], R217 ;  /* 0x00006d00d4d97a24 */ /* 0x000fe200078e02d9 */
[----:B------:R-:W-:Y:S01]  /*0b00*/  @!P0 IADD3 R16, P2, R220, 0x10, RZ ;  /* 0x00000010dc108810 */ /* 0x000fe20007f5e0ff */
[----:B------:R-:W-:Y:S01]  /*0b10*/  IMAD.WIDE.U32 R4, R4, c[0x0][0x1a8], R14 ;  /* 0x00006a0004047a25 */ /* 0x000fe200078e000e */
[----:B------:R-:W-:Y:S01]  /*0b20*/  LOP3.LUT R7, R9, 0x38, R218, 0xf8, !PT ;  /* 0x0000003809077812 */ /* 0x000fe200078ef8da */
[----:B------:R-:W-:Y:S01]  /*0b30*/  USHF.L.U32 UR6, UR5, 0x5, URZ ;  /* 0x0000000505067899 */ /* 0x000fe2000800063f */
[----:B------:R-:W-:Y:S01]  /*0b40*/  SHF.R.U32.HI R198, RZ, 0x3, R9 ;  /* 0x00000003ffc67819 */ /* 0x000fe20000011609 */
[----:B------:R-:W-:Y:S01]  /*0b50*/  @!P0 IMAD.X R11, RZ, RZ, R221, P2 ;  /* 0x000000ffff0b8224 */ /* 0x000fe200010e06dd */
[-C--:B------:R-:W-:Y:S01]  /*0b60*/  LEA.HI R9, R8, R127.reuse, RZ, 0x6 ;  /* 0x0000007f08097211 */ /* 0x080fe200078f30ff */
[----:B------:R-:W-:Y:S01]  /*0b70*/  IMAD.IADD R13, R5, 0x1, R13 ;  /* 0x00000001050d7824 */ /* 0x000fe200078e020d */
[----:B------:R-:W-:Y:S01]  /*0b80*/  LOP3.LUT R198, R7, R198, RZ, 0x3c, !PT ;  /* 0x000000c607c67212 */ /* 0x000fe200078e3cff */
[----:B------:R-:W-:Y:S01]  /*0b90*/  @!P0 IMAD R11, R11, c[0x0][0x190], RZ ;  /* 0x000064000b0b8a24 */ /* 0x000fe200078e02ff */
[----:B------:R-:W-:Y:S01]  /*0ba0*/  @!P5 IADD3 R14, P2, R220, 0x20, RZ ;  /* 0x00000020dc0ed810 */ /* 0x000fe20007f5e0ff */
[----:B------:R-:W-:Y:S01]  /*0bb0*/  @!P1 IMAD R7, R221, c[0x0][0x190], RZ ;  /* 0x00006400dd079a24 */ /* 0x000fe200078e02ff */
[C---:B------:R-:W-:Y:S01]  /*0bc0*/  IADD3 R207, R228.reuse, 0x30, RZ ;  /* 0x00000030e4cf7810 */ /* 0x040fe20007ffe0ff */
[----:B------:R-:W-:Y:S01]  /*0bd0*/  @!P1 IMAD.MOV.U32 R12, RZ, RZ, R4 ;  /* 0x000000ffff0c9224 */ /* 0x000fe200078e0004 */
[----:B------:R-:W-:Y:S01]  /*0be0*/  IADD3 R205, R228, 0x40, RZ ;  /* 0x00000040e4cd7810 */ /* 0x000fe20007ffe0ff */
[----:B------:R-:W-:Y:S01]  /*0bf0*/  IMAD.SHL.U32 R9, R9, 0x8, RZ ;  /* 0x0000000809097824 */ /* 0x000fe200078e00ff */
[----:B------:R-:W-:Y:S01]  /*0c00*/  ISETP.GE.AND P4, PT, R207, R196, PT ;  /* 0x000000c4cf00720c */ /* 0x000fe20003f86270 */
[----:B------:R-:W-:Y:S01]  /*0c10*/  @!P0 IMAD R5, R16, c[0x0][0x194], R11 ;  /* 0x0000650010058a24 */ /* 0x000fe200078e020b */
[----:B------:R-:W-:Y:S01]  /*0c20*/  IADD3 R203, R228, 0x50, RZ ;  /* 0x00000050e4cb7810 */ /* 0x000fe20007ffe0ff */
[----:B------:R-:W-:Y:S01]  /*0c30*/  @!P1 IMAD R7, R220, c[0x0][0x194], R7 ;  /* 0x00006500dc079a24 */ /* 0x000fe200078e0207 */
[----:B------:R-:W-:Y:S01]  /*0c40*/  LOP3.LUT R198, R198, 0xfffffe00, R9, 0xf8, !PT ;  /* 0xfffffe00c6c67812 */ /* 0x000fe200078ef809 */
[----:B------:R-:W-:Y:S01]  /*0c50*/  @!P1 IMAD.WIDE.U32 R10, R220, c[0x0][0x190], R12 ;  /* 0x00006400dc0a9a25 */ /* 0x000fe200078e000c */
[C---:B------:R-:W-:Y:S01]  /*0c60*/  IADD3 R201, R228.reuse, 0x60, RZ ;  /* 0x00000060e4c97810 */ /* 0x040fe20007ffe0ff */
[----:B------:R-:W-:Y:S01]  /*0c70*/  UIMAD.WIDE.U32 UR8, UR4, 0x20, URZ ;  /* 0x00000020040878a5 */ /* 0x000fe2000f8e003f */
[----:B------:R-:W-:Y:S01]  /*0c80*/  IADD3 R199, R228, 0x70, RZ ;  /* 0x00000070e4c77810 */ /* 0x000fe20007ffe0ff */
[----:B------:R-:W-:Y:S01]  /*0c90*/  @!P5 IMAD.X R9, RZ, RZ, R221, P2 ;  /* 0x000000ffff09d224 */ /* 0x000fe200010e06dd */
[----:B------:R-:W-:Y:S01]  /*0ca0*/  @!P1 LEA R18, P2, R10, c[0x0][0x160], 0x1 ;  /* 0x000058000a129a11 */ /* 0x000fe200078408ff */
[----:B------:R-:W-:Y:S01]  /*0cb0*/  @!P0 IMAD.MOV.U32 R12, RZ, RZ, R4 ;  /* 0x000000ffff0c8224 */ /* 0x000fe200078e0004 */
[----:B------:R-:W-:Y:S01]  /*0cc0*/  SHF.L.U64.HI R120, R119, R120, c[0x0][0x19c] ;  /* 0x0000670077787619 */ /* 0x000fe20000010278 */
[----:B------:R-:W-:Y:S01]  /*0cd0*/  @!P1 IMAD.IADD R7, R11, 0x1, R7 ;  /* 0x000000010b079824 */ /* 0x000fe200078e0207 */
[----:B------:R-:W-:Y:S01]  /*0ce0*/  LEA.HI R8, R8, R127, RZ, 0x4 ;  /* 0x0000007f08087211 */ /* 0x000fe200078f20ff */
[----:B------:R-:W-:Y:S01]  /*0cf0*/  @!P0 IMAD.WIDE.U32 R16, R16, c[0x0][0x190], R12 ;  /* 0x0000640010108a25 */ /* 0x000fe200078e000c */
[----:B------:R-:W-:-:S02]  /*0d00*/  SHF.R.S32.HI R122, RZ, 0x5, R122 ;  /* 0x00000005ff7a7819 */ /* 0x000fc4000001147a */
[----:B------:R-:W-:Y:S01]  /*0d10*/  @!P1 LEA.HI.X R19, R10, c[0x0][0x164], R7, 0x1, P2 ;  /* 0x000059000a139a11 */ /* 0x000fe200010f0c07 */
[----:B------:R-:W-:Y:S01]  /*0d20*/  @!P5 IMAD R9, R9, c[0x0][0x190], RZ ;  /* 0x000064000909da24 */ /* 0x000fe200078e02ff */
[-C--:B------:R-:W-:Y:S01]  /*0d30*/  ISETP.GE.AND P2, PT, R205, R196.reuse, PT ;  /* 0x000000c4cd00720c */ /* 0x080fe20003f46270 */
[----:B------:R-:W-:Y:S01]  /*0d40*/  @!P5 IMAD.MOV.U32 R12, RZ, RZ, R4 ;  /* 0x000000ffff0cd224 */ /* 0x000fe200078e0004 */
[----:B------:R-:W-:Y:S01]  /*0d50*/  @!P0 LEA R26, P6, R16, c[0x0][0x160], 0x1 ;  /* 0x00005800101a8a11 */ /* 0x000fe200078c08ff */
        /* <DEDUP_REMOVED lines=12> */
[----:B------:R-:W-:Y:S01]  /*0e20*/  IMAD.MOV.U32 R118, RZ, RZ, c[0x0][0x19c] ;  /* 0x00006700ff767624 */ /* 0x000fe200078e00ff */
[----:B------:R-:W-:Y:S01]  /*0e30*/  @!P4 IADD3 R20, P6, R220, 0x30, RZ ;  /* 0x00000030dc14c810 */ /* 0x000fe20007fde0ff */
[----:B------:R2:W-:Y:S01]  /*0e40*/  @!P0 LDGSTS.E.BYPASS.LTC128B.128 [R198+0x800], [R26.64] ;  /* 0x008000001ac68fae */ /* 0x0005e2000b901d54 */
[----:B------:R-:W-:Y:S01]  /*0e50*/  @!P5 LEA.HI.X R11, R14, c[0x0][0x164], R0, 0x1, P3 ;  /* 0x000059000e0bda11 */ /* 0x000fe200018f0c00 */
[----:B------:R-:W-:Y:S01]  /*0e60*/  IMAD R195, R195, c[0x0][0x1b8], RZ ;  /* 0x00006e00c3c37a24 */ /* 0x000fe200078e02ff */
[-C--:B------:R-:W-:Y:S01]  /*0e70*/  ISETP.GE.AND P3, PT, R201, R196.reuse, PT ;  /* 0x000000c4c900720c */ /* 0x080fe20003f66270 */
[----:B------:R-:W-:Y:S01]  /*0e80*/  @!P4 IMAD.X R5, RZ, RZ, R221, P6 ;  /* 0x000000ffff05c224 */ /* 0x000fe200030e06dd */
[----:B------:R-:W-:Y:S01]  /*0e90*/  ISETP.GE.AND P0, PT, R199, R196, PT ;  /* 0x000000c4c700720c */ /* 0x000fe20003f06270 */
[----:B------:R-:W-:Y:S01]  /*0ea0*/  @!P1 IMAD.MOV.U32 R28, RZ, RZ, R4 ;  /* 0x000000ffff1c9224 */ /* 0x000fe200078e0004 */
[----:B------:R3:W-:Y:S01]  /*0eb0*/  @!P5 LDGSTS.E.BYPASS.LTC128B.128 [R198+0x1000], [R10.64] ;  /* 0x010000000ac6dfae */ /* 0x0007e2000b901d54 */
[----:B------:R-:W-:-:S02]  /*0ec0*/  @!P4 IMAD R5, R5, c[0x0][0x190], RZ ;  /* 0x000064000505ca24 */ /* 0x000fc400078e02ff */
[----:B------:R-:W-:Y:S02]  /*0ed0*/  @!P1 IMAD.MOV.U32 R29, RZ, RZ, R13 ;  /* 0x000000ffff1d9224 */ /* 0x000fe400078e000d */
[----:B------:R-:W-:Y:S02]  /*0ee0*/  @!P4 IMAD R12, R20, c[0x0][0x194], R5 ;  /* 0x00006500140cca24 */ /* 0x000fe400078e0205 */
[----:B------:R-:W-:Y:S02]  /*0ef0*/  @!P4 IMAD.MOV.U32 R5, RZ, RZ, R13 ;  /* 0x000000ffff05c224 */ /* 0x000fe400078e000d */
[--C-:B------:R-:W-:Y:S01]  /*0f00*/  @!P3 IMAD.MOV.U32 R30, RZ, RZ, R4.reuse ;  /* 0x000000ffff1eb224 */ /* 0x100fe200078e0004 */
[----:B-1----:R-:W-:Y:S01]  /*0f10*/  @!P2 IADD3 R18, P6, R220, 0x40, RZ ;  /* 0x00000040dc12a810 */ /* 0x002fe20007fde0ff */
[----:B------:R-:W-:-:S04]  /*0f20*/  @!P4 IMAD.WIDE.U32 R20, R20, c[0x0][0x190], R4 ;  /* 0x000064001414ca25 */ /* 0x000fc800078e0004 */
[----:B------:R-:W-:Y:S01]  /*0f30*/  @!P2 IMAD.X R7, RZ, RZ, R221, P6 ;  /* 0x000000ffff07a224 */ /* 0x000fe200030e06dd */
[C---:B------:R-:W-:Y:S01]  /*0f40*/  @!P1 IADD3 R15, P6, R220.reuse, 0x50, RZ ;  /* 0x00000050dc0f9810 */ /* 0x040fe20007fde0ff */
[----:B------:R-:W-:Y:S02]  /*0f50*/  @!P2 IMAD.MOV.U32 R5, RZ, RZ, R13 ;  /* 0x000000ffff05a224 */ /* 0x000fe400078e000d */
[----:B------:R-:W-:Y:S02]  /*0f60*/  @!P2 IMAD R7, R7, c[0x0][0x190], RZ ;  /* 0x000064000707aa24 */ /* 0x000fe400078e02ff */
[----:B------:R-:W-:Y:S01]  /*0f70*/  @!P1 IMAD.X R16, RZ, RZ, R221, P6 ;  /* 0x000000ffff109224 */ /* 0x000fe200030e06dd */
[----:B------:R-:W-:Y:S01]  /*0f80*/  @!P3 IADD3 R9, P6, R220, 0x60, RZ ;  /* 0x00000060dc09b810 */ /* 0x000fe20007fde0ff */
[----:B------:R-:W-:Y:S02]  /*0f90*/  @!P2 IMAD R7, R18, c[0x0][0x194], R7 ;  /* 0x000065001207aa24 */ /* 0x000fe400078e0207 */
[----:B------:R-:W-:-:S02]  /*0fa0*/  @!P1 IMAD R16, R16, c[0x0][0x190], RZ ;  /* 0x0000640010109a24 */ /* 0x000fc400078e02ff */
[----:B------:R-:W-:Y:S01]  /*0fb0*/  @!P3 IMAD.X R0, RZ, RZ, R221, P6 ;  /* 0x000000ffff00b224 */ /* 0x000fe200030e06dd */
[----:B------:R-:W-:Y:S01]  /*0fc0*/  @!P4 LEA R14, P6, R20, c[0x0][0x160], 0x1 ;  /* 0x00005800140eca11 */ /* 0x000fe200078c08ff */
[----:B------:R-:W-:Y:S02]  /*0fd0*/  @!P4 IMAD.IADD R12, R21, 0x1, R12 ;  /* 0x00000001150cc824 */ /* 0x000fe400078e020c */
[----:B------:R-:W-:-:S04]  /*0fe0*/  @!P2 IMAD.WIDE.U32 R18, R18, c[0x0][0x190], R4 ;  /* 0x000064001212aa25 */ /* 0x000fc800078e0004 */
[C---:B------:R-:W-:Y:S02]  /*0ff0*/  @!P1 IMAD R5, R15.reuse, c[0x0][0x194], R16 ;  /* 0x000065000f059a24 */ /* 0x040fe400078e0210 */
[----:B------:R-:W-:Y:S01]  /*1000*/  @!P1 IMAD.WIDE.U32 R28, R15, c[0x0][0x190], R28 ;  /* 0x000064000f1c9a25 */ /* 0x000fe200078e001c */
[----:B------:R-:W-:Y:S02]  /*1010*/  @!P4 LEA.HI.X R15, R20, c[0x0][0x164], R12, 0x1, P6 ;  /* 0x00005900140fca11 */ /* 0x000fe400030f0c0c */
[----:B------:R-:W-:Y:S01]  /*1020*/  @!P2 LEA R24, P6, R18, c[0x0][0x160], 0x1 ;  /* 0x000058001218aa11 */ /* 0x000fe200078c08ff */
[----:B------:R-:W-:Y:S02]  /*1030*/  @!P2 IMAD.IADD R7, R19, 0x1, R7 ;  /* 0x000000011307a824 */ /* 0x000fe400078e0207 */
[----:B------:R-:W-:Y:S01]  /*1040*/  @!P3 IMAD R0, R0, c[0x0][0x190], RZ ;  /* 0x000064000000ba24 */ /* 0x000fe200078e02ff */
[----:B------:R1:W-:Y:S01]  /*1050*/  @!P4 LDGSTS.E.BYPASS.LTC128B.128 [R198+0x1800], [R14.64] ;  /* 0x018000000ec6cfae */ /* 0x0003e2000b901d54 */
[----:B------:R-:W-:Y:S01]  /*1060*/  @!P3 IMAD.MOV.U32 R31, RZ, RZ, R13 ;  /* 0x000000ffff1fb224 */ /* 0x000fe200078e000d */
[----:B------:R-:W-:Y:S01]  /*1070*/  @!P2 LEA.HI.X R25, R18, c[0x0][0x164], R7, 0x1, P6 ;  /* 0x000059001219aa11 */ /* 0x000fe200030f0c07 */
[----:B------:R-:W-:Y:S01]  /*1080*/  @!P1 IMAD.IADD R5, R29, 0x1, R5 ;  /* 0x000000011d059824 */ /* 0x000fe200078e0205 */
[----:B------:R-:W-:Y:S01]  /*1090*/  @!P1 LEA R16, P6, R28, c[0x0][0x160], 0x1 ;  /* 0x000058001c109a11 */ /* 0x000fe200078c08ff */
[----:B------:R-:W-:-:S02]  /*10a0*/  @!P3 IMAD R0, R9, c[0x0][0x194], R0 ;  /* 0x000065000900ba24 */ /* 0x000fc400078e0200 */
[----:B------:R-:W-:Y:S01]  /*10b0*/  @!P3 IMAD.WIDE.U32 R30, R9, c[0x0][0x190], R30 ;  /* 0x00006400091eba25 */ /* 0x000fe200078e001e */
[----:B------:R-:W-:Y:S01]  /*10c0*/  @!P1 LEA.HI.X R17, R28, c[0x0][0x164], R5, 0x1, P6 ;  /* 0x000059001c119a11 */ /* 0x000fe200030f0c05 */
[----:B------:R4:W-:Y:S01]  /*10d0*/  @!P2 LDGSTS.E.BYPASS.LTC128B.128 [R198+0x2000], [R24.64] ;  /* 0x0200000018c6afae */ /* 0x0009e2000b901d54 */
[----:B------:R-:W-:Y:S01]  /*10e0*/  SHF.R.S32.HI R9, RZ, 0x4, R8 ;  /* 0x00000004ff097819 */ /* 0x000fe20000011408 */
[----:B------:R-:W-:Y:S01]  /*10f0*/  @!P3 IMAD.IADD R0, R31, 0x1, R0 ;  /* 0x000000011f00b824 */ /* 0x000fe200078e0200 */
[----:B------:R-:W-:Y:S01]  /*1100*/  @!P3 LEA R20, P6, R30, c[0x0][0x160], 0x1 ;  /* 0x000058001e14ba11 */ /* 0x000fe200078c08ff */
[----:B------:R-:W-:Y:S01]  /*1110*/  IMAD R5, R229, c[0x0][0x198], RZ ;  /* 0x00006600e5057a24 */ /* 0x000fe200078e02ff */
[----:B------:R5:W-:Y:S01]  /*1120*/  @!P1 LDGSTS.E.BYPASS.LTC128B.128 [R198+0x2800], [R16.64] ;  /* 0x0280000010c69fae */ /* 0x000be2000b901d54 */
[----:B------:R-:W-:Y:S01]  /*1130*/  IMAD.WIDE.U32 R18, R228, c[0x0][0x198], R218 ;  /* 0x00006600e4127a25 */ /* 0x000fe200078e00da */
[----:B------:R-:W-:Y:S02]  /*1140*/  @!P3 LEA.HI.X R21, R30, c[0x0][0x164], R0, 0x1, P6 ;  /* 0x000059001e15ba11 */ /* 0x000fe400030f0c00 */
[----:B------:R-:W-:Y:S01]  /*1150*/  @!P0 IADD3 R12, P6, R220, 0x70, RZ ;  /* 0x00000070dc0c8810 */ /* 0x000fe20007fde0ff */
[----:B------:R-:W-:-:S02]  /*1160*/  IMAD R0, R228, c[0x0][0x19c], R5 ;  /* 0x00006700e4007a24 */ /* 0x000fc400078e0205 */
[----:B------:R-:W-:Y:S01]  /*1170*/  @!P0 IMAD.MOV.U32 R5, RZ, RZ, R13 ;  /* 0x000000ffff058224 */ /* 0x000fe200078e000d */
[----:B------:R1:W-:Y:S01]  /*1180*/  @!P3 LDGSTS.E.BYPASS.LTC128B.128 [R198+0x3000], [R20.64] ;  /* 0x0300000014c6bfae */ /* 0x0003e2000b901d54 */
[----:B------:R-:W-:Y:S01]  /*1190*/  @!P0 IMAD.X R7, RZ, RZ, R221, P6 ;  /* 0x000000ffff078224 */ /* 0x000fe200030e06dd */
[----:B------:R-:W-:Y:S01]  /*11a0*/  IADD3 R214, P6, R214, R18, RZ ;  /* 0x00000012d6d67210 */ /* 0x000fe20007fde0ff */
[----:B---3--:R-:W-:-:S03]  /*11b0*/  IMAD.WIDE.U32 R10, R228, c[0x0][0x1a0], R218 ;  /* 0x00006800e40a7a25 */ /* 0x008fc600078e00da */
[----:B------:R-:W-:Y:S01]  /*11c0*/  IADD3.X R215, R3, R19, R0, P6, !PT ;  /* 0x0000001303d77210 */ /* 0x000fe200037fe400 */
[----:B------:R-:W-:Y:S01]  /*11d0*/  @!P0 IMAD R7, R7, c[0x0][0x190], RZ ;  /* 0x0000640007078a24 */ /* 0x000fe200078e02ff */
[----:B------:R-:W-:Y:S01]  /*11e0*/  IADD3 R22, P4, R22, R10, RZ ;  /* 0x0000000a16167210 */ /* 0x000fe20007f9e0ff */
[----:B------:R-:W-:Y:S02]  /*11f0*/  IMAD R0, R117, -0x40, R126 ;  /* 0xffffffc075007824 */ /* 0x000fe400078e027e */
[C---:B------:R-:W-:Y:S02]  /*1200*/  @!P0 IMAD R7, R12.reuse, c[0x0][0x194], R7 ;  /* 0x000065000c078a24 */ /* 0x040fe400078e0207 */
[----:B------:R-:W-:Y:S01]  /*1210*/  @!P0 IMAD.WIDE.U32 R12, R12, c[0x0][0x190], R4 ;  /* 0x000064000c0c8a25 */ /* 0x000fe200078e0004 */
[-C--:B------:R-:W-:Y:S02]  /*1220*/  ISETP.GE.AND P6, PT, R228, R0.reuse, PT ;  /* 0x00000000e400720c */ /* 0x080fe40003fc6270 */
[----:B------:R-:W-:Y:S01]  /*1230*/  SHF.R.S32.HI R4, RZ, 0x1f, R117 ;  /* 0x0000001fff047819 */ /* 0x000fe20000011475 */
[----:B------:R-:W-:Y:S01]  /*1240*/  @!P0 IMAD.IADD R7, R13, 0x1, R7 ;  /* 0x000000010d078824 */ /* 0x000fe200078e0207 */
[----:B------:R-:W-:Y:S01]  /*1250*/  @!P0 LEA R18, P5, R12, c[0x0][0x160], 0x1 ;  /* 0x000058000c128a11 */ /* 0x000fe200078a08ff */
[----:B------:R-:W-:Y:S01]  /*1260*/  IMAD.WIDE.U32 R214, R212, c[0x0][0x1b0], R214 ;  /* 0x00006c00d4d67a25 */ /* 0x000fe200078e00d6 */
[----:B------:R-:W-:-:S02]  /*1270*/  ISETP.GE.AND P2, PT, R209, R0, PT ;  /* 0x00000000d100720c */ /* 0x000fc40003f46270 */
[----:B------:R-:W-:Y:S01]  /*1280*/  @!P0 LEA.HI.X R19, R12, c[0x0][0x164], R7, 0x1, P5 ;  /* 0x000059000c138a11 */ /* 0x000fe200028f0c07 */
[----:B------:R-:W-:Y:S01]  /*1290*/  IMAD R3, R120, R117, RZ ;  /* 0x0000007578037224 */ /* 0x000fe200078e02ff */
[-C--:B------:R-:W-:Y:S01]  /*12a0*/  ISETP.GE.AND P5, PT, R211, R0.reuse, PT ;  /* 0x00000000d300720c */ /* 0x080fe20003fa6270 */
[----:B------:R-:W-:Y:S01]  /*12b0*/  IMAD.IADD R217, R215, 0x1, R217 ;  /* 0x00000001d7d97824 */ /* 0x000fe200078e02d9 */
[----:B------:R-:W-:Y:S01]  /*12c0*/  ISETP.GE.AND P3, PT, R207, R0, PT ;  /* 0x00000000cf00720c */ /* 0x000fe20003f66270 */
[----:B------:R-:W-:Y:S01]  /*12d0*/  IMAD.MOV.U32 R216, RZ, RZ, R214 ;  /* 0x000000ffffd87224 */ /* 0x000fe200078e00d6 */
[----:B------:R3:W-:Y:S01]  /*12e0*/  @!P0 LDGSTS.E.BYPASS.LTC128B.128 [R198+0x3800], [R18.64] ;  /* 0x0380000012c68fae */ /* 0x0007e2000b901d54 */
[----:B------:R-:W-:Y:S02]  /*12f0*/  IMAD R5, R229, c[0x0][0x1a0], RZ ;  /* 0x00006800e5057a24 */ /* 0x000fe400078e02ff */
[-C--:B------:R-:W-:Y:S02]  /*1300*/  IMAD R3, R4, R121.reuse, R3 ;  /* 0x0000007904037224 */ /* 0x080fe400078e0203 */
[----:B-1----:R-:W-:-:S04]  /*1310*/  IMAD.WIDE.U32 R14, R117, R121, R216 ;  /* 0x00000079750e7225 */ /* 0x002fc800078e00d8 */
[----:B------:R-:W-:Y:S01]  /*1320*/  IMAD R5, R228, c[0x0][0x1a4], R5 ;  /* 0x00006900e4057a24 */ /* 0x000fe200078e0205 */
[----:B------:R-:W-:Y:S01]  /*1330*/  @!P6 LEA R12, P1, R14, c[0x0][0x168], 0x1 ;  /* 0x00005a000e0cea11 */ /* 0x000fe200078208ff */
[----:B------:R-:W-:Y:S01]  /*1340*/  IMAD.IADD R15, R15, 0x1, R3 ;  /* 0x000000010f0f7824 */ /* 0x000fe200078e0203 */
[----:B------:R-:W-:Y:S01]  /*1350*/  VOTEU.ALL UP0, P3 ;  /* 0x00000000003f7886 */ /* 0x000fe20001800000 */
[C---:B----4-:R-:W-:Y:S01]  /*1360*/  IMAD.WIDE.U32 R24, R119.reuse, 0x20, RZ ;  /* 0x0000002077187825 */ /* 0x050fe200078e00ff */
[----:B------:R-:W-:Y:S02]  /*1370*/  IADD3.X R23, R6, R11, R5, P4, !PT ;  /* 0x0000000b06177210 */ /* 0x000fe400027fe405 */
[----:B------:R-:W-:Y:S01]  /*1380*/  @!P5 LEA R6, P4, R119, R14, 0x4 ;  /* 0x0000000e7706d211 */ /* 0x000fe200078820ff */
[----:B------:R-:W-:Y:S01]  /*1390*/  IMAD.SHL.U32 R5, R118, 0x20, RZ ;  /* 0x0000002076057824 */ /* 0x000fe200078e00ff */
[----:B------:R-:W-:Y:S01]  /*13a0*/  @!P6 LEA.HI.X R13, R14, c[0x0][0x16c], R15, 0x1, P1 ;  /* 0x00005b000e0dea11 */ /* 0x000fe200008f0c0f */
[----:B------:R-:W-:Y:S01]  /*13b0*/  IMAD R4, R4, c[0x0][0x1a0], RZ ;  /* 0x0000680004047a24 */ /* 0x000fe200078e02ff */
[-C--:B------:R-:W-:Y:S01]  /*13c0*/  ISETP.GE.AND P1, PT, R207, R0.reuse, PT ;  /* 0x00000000cf00720c */ /* 0x080fe20003f26270 */
[----:B------:R-:W-:Y:S01]  /*13d0*/  IMAD R195, R212, c[0x0][0x1bc], R195 ;  /* 0x00006f00d4c37a24 */ /* 0x000fe200078e02c3 */
[----:B------:R-:W-:Y:S01]  /*13e0*/  @!P5 LEA.HI.X R3, R119, R15, R118, 0x4, P4 ;  /* 0x0000000f7703d211 */ /* 0x000fe200020f2476 */
[----:B------:R1:W-:Y:S01]  /*13f0*/  @!P6 LDGSTS.E.BYPASS.LTC128B.128 [R198+0x4000], [R12.64] ;  /* 0x040000000cc6efae */ /* 0x0003e2000b901d54 */
[----:B------:R-:W-:Y:S01]  /*1400*/  @!P5 LEA R10, P4, R6, c[0x0][0x168], 0x1 ;  /* 0x00005a00060ada11 */ /* 0x000fe200078808ff */
[----:B------:R-:W-:Y:S01]  /*1410*/  IMAD.WIDE.U32 R212, R212, c[0x0][0x1b8], R22 ;  /* 0x00006e00d4d47a25 */ /* 0x000fe200078e0016 */
[----:B------:R-:W-:-:S02]  /*1420*/  ISETP.GE.AND P6, PT, R228, R0, PT ;  /* 0x00000000e400720c */ /* 0x000fc40003fc6270 */
[----:B------:R-:W-:Y:S01]  /*1430*/  @!P5 LEA.HI.X R11, R6, c[0x0][0x16c], R3, 0x1, P4 ;  /* 0x00005b00060bda11 */ /* 0x000fe200020f0c03 */
[----:B------:R-:W-:Y:S01]  /*1440*/  IMAD.WIDE.U32 R22, R117, c[0x0][0x1a0], RZ ;  /* 0x0000680075167a25 */ /* 0x000fe200078e00ff */
[----:B------:R-:W-:-:S03]  /*1450*/  @!P2 IADD3 R6, P4, R14, R24, RZ ;  /* 0x000000180e06a210 */ /* 0x000fc60007f9e0ff */
[----:B------:R-:W-:Y:S01]  /*1460*/  @!P1 IMAD R3, R118, 0x30, RZ ;  /* 0x0000003076039824 */ /* 0x000fe200078e02ff */
[----:B------:R-:W-:Y:S01]  /*1470*/  @!P2 IADD3.X R5, R15, R25, R5, P4, !PT ;  /* 0x000000190f05a210 */ /* 0x000fe200027fe405 */
[----:B------:R-:W-:Y:S01]  /*1480*/  @!P1 IMAD.WIDE.U32 R24, R119, 0x30, R14 ;  /* 0x0000003077189825 */ /* 0x000fe200078e000e */
[C---:B-----5:R-:W-:Y:S01]  /*1490*/  @!P2 LEA R16, P4, R6.reuse, c[0x0][0x168], 0x1 ;  /* 0x00005a000610aa11 */ /* 0x060fe200078808ff */
[----:B------:R4:W-:Y:S01]  /*14a0*/  @!P5 LDGSTS.E.BYPASS.LTC128B.128 [R198+0x4800], [R10.64] ;  /* 0x048000000ac6dfae */ /* 0x0009e2000b901d54 */
[----:B------:R-:W-:Y:S01]  /*14b0*/  ISETP.GE.AND P5, PT, R211, R0, PT ;  /* 0x00000000d300720c */ /* 0x000fe20003fa6270 */
[----:B------:R-:W-:Y:S01]  /*14c0*/  @!P1 IMAD.IADD R3, R25, 0x1, R3 ;  /* 0x0000000119039824 */ /* 0x000fe200078e0203 */
[----:B------:R-:W-:Y:S01]  /*14d0*/  @!P2 LEA.HI.X R17, R6, c[0x0][0x16c], R5, 0x1, P4 ;  /* 0x00005b000611aa11 */ /* 0x000fe200020f0c05 */
[----:B------:R-:W-:Y:S01]  /*14e0*/  IMAD R4, R117, c[0x0][0x1a4], R4 ;  /* 0x0000690075047a24 */ /* 0x000fe200078e0204 */
[----:B------:R-:W-:Y:S01]  /*14f0*/  @!P1 LEA R14, P4, R24, c[0x0][0x168], 0x1 ;  /* 0x00005a00180e9a11 */ /* 0x000fe200078808ff */
[----:B------:R-:W-:Y:S01]  /*1500*/  IMAD.IADD R195, R213, 0x1, R195 ;  /* 0x00000001d5c37824 */ /* 0x000fe200078e02c3 */
[----:B------:R-:W-:Y:S01]  /*1510*/  LOP3.LUT R6, R8, 0xfffffff0, RZ, 0xc0, !PT ;  /* 0xfffffff008067812 */ /* 0x000fe200078ec0ff */
[----:B------:R5:W-:Y:S01]  /*1520*/  @!P2 LDGSTS.E.BYPASS.LTC128B.128 [R198+0x5000], [R16.64] ;  /* 0x0500000010c6afae */ /* 0x000be2000b901d54 */
[----:B------:R-:W-:Y:S01]  /*1530*/  @!P1 LEA.HI.X R15, R24, c[0x0][0x16c], R3, 0x1, P4 ;  /* 0x00005b00180f9a11 */ /* 0x000fe200020f0c03 */
[----:B------:R-:W-:Y:S01]  /*1540*/  IMAD.IADD R4, R23, 0x1, R4 ;  /* 0x0000000117047824 */ /* 0x000fe200078e0204 */
[----:B------:R-:W-:Y:S01]  /*1550*/  LEA.HI R8, R8, R9, RZ, 0x1 ;  /* 0x0000000908087211 */ /* 0x000fe200078f08ff */
[----:B------:R-:W-:Y:S01]  /*1560*/  IMAD.SHL.U32 R7, R228, 0x8, RZ ;  /* 0x00000008e4077824 */ /* 0x000fe200078e00ff */
[----:B-1----:R-:W-:Y:S01]  /*1570*/  LEA R12, P0, R22, R212, 0x6 ;  /* 0x000000d4160c7211 */ /* 0x002fe200078030ff */
[----:B------:R1:W-:Y:S01]  /*1580*/  @!P1 LDGSTS.E.BYPASS.LTC128B.128 [R198+0x5800], [R14.64] ;  /* 0x058000000ec69fae */ /* 0x0003e2000b901d54 */
[----:B------:R-:W-:Y:S01]  /*1590*/  LOP3.LUT R8, R8, 0xfffffffe, RZ, 0xc0, !PT ;  /* 0xfffffffe08087812 */ /* 0x000fe200078ec0ff */
[----:B------:R-:W-:Y:S01]  /*15a0*/  IMAD.U32 R5, RZ, RZ, UR4 ;  /* 0x00000004ff057e24 */ /* 0x000fe2000f8e00ff */
[----:B------:R-:W-:Y:S01]  /*15b0*/  LEA.HI.X R13, R22, R195, R4, 0x6, P0 ;  /* 0x000000c3160d7211 */ /* 0x000fe200000f3404 */
[----:B------:R-:W0:Y:S01]  /*15c0*/  LDGDEPBAR ;  /* 0x00000000000079af */ /* 0x000e220000000000 */
[----:B------:R-:W-:Y:S01]  /*15d0*/  ISETP.GE.AND P4, PT, R209, R0, PT ;  /* 0x00000000d100720c */ /* 0x000fe20003f86270 */
[----:B------:R-:W-:-:S02]  /*15e0*/  IMAD.IADD R8, R9, 0x1, -R8 ;  /* 0x0000000109087824 */ /* 0x000fc400078e0a08 */
[----:B------:R-:W-:Y:S02]  /*15f0*/  IMAD.U32 R0, RZ, RZ, UR4 ;  /* 0x00000004ff007e24 */ /* 0x000fe4000f8e00ff */
[----:B------:R-:W-:Y:S02]  /*1600*/  IMAD.U32 R9, RZ, RZ, UR4 ;  /* 0x00000004ff097e24 */ /* 0x000fe4000f8e00ff */
[C---:B----4-:R-:W-:Y:S01]  /*1610*/  IMAD.IADD R11, R127.reuse, 0x1, -R6 ;  /* 0x000000017f0b7824 */ /* 0x050fe200078e0a06 */
[----:B------:R-:W-:Y:S01]  /*1620*/  @!P5 LEA R0, P0, R0, R12, 0x4 ;  /* 0x0000000c0000d211 */ /* 0x000fe200078020ff */
[----:B------:R-:W-:Y:S02]  /*1630*/  IMAD.SHL.U32 R6, R2, 0x40, RZ ;  /* 0x0000004002067824 */ /* 0x000fe400078e00ff */
[----:B------:R-:W-:Y:S01]  /*1640*/  IMAD.SHL.U32 R127, R127, 0x2, RZ ;  /* 0x000000027f7f7824 */ /* 0x000fe200078e00ff */
[----:B------:R-:W-:Y:S02]  /*1650*/  SHF.R.S32.HI R4, RZ, 0x1f, R11 ;  /* 0x0000001fff047819 */ /* 0x000fe4000001140b */
[----:B------:R-:W-:-:S02]  /*1660*/  LOP3.LUT R6, R6, 0x1c0, RZ, 0xc0, !PT ;  /* 0x000001c006067812 */ /* 0x000fc400078ec0ff */
[----:B------:R-:W-:Y:S01]  /*1670*/  LEA.HI R3, R4, R11, RZ, 0x3 ;  /* 0x0000000b04037211 */ /* 0x000fe200078f18ff */
[----:B------:R-:W-:Y:S01]  /*1680*/  IMAD.U32 R4, RZ, RZ, UR5 ;  /* 0x00000005ff047e24 */ /* 0x000fe2000f8e00ff */
[----:B------:R-:W-:Y:S02]  /*1690*/  LOP3.LUT R7, R6, 0x8, R7, 0xf8, !PT ;  /* 0x0000000806077812 */ /* 0x000fe400078ef807 */
[----:B------:R-:W-:Y:S01]  /*16a0*/  SHF.R.U32.HI R6, RZ, 0x3, R6 ;  /* 0x00000003ff067819 */ /* 0x000fe20000011606 */
[C---:B------:R-:W-:Y:S01]  /*16b0*/  IMAD.SHL.U32 R125, R3.reuse, 0x40, RZ ;  /* 0x00000040037d7824 */ /* 0x040fe200078e00ff */
[----:B------:R-:W-:Y:S01]  /*16c0*/  LOP3.LUT R10, R3, 0xfffffff8, RZ, 0xc0, !PT ;  /* 0xfffffff8030a7812 */ /* 0x000fe200078ec0ff */
[----:B------:R-:W-:-:S04]  /*16d0*/  DEPBAR.LE SB0, 0x0 ;  /* 0x000080000000791a */ /* 0x000fc80000000000 */
[----:B------:R-:W-:Y:S01]  /*16e0*/  LOP3.LUT R7, R7, R6, RZ, 0x3c, !PT ;  /* 0x0000000607077212 */ /* 0x000fe200078e3cff */
[----:B------:R-:W-:Y:S01]  /*16f0*/  IMAD.IADD R10, R11, 0x1, -R10 ;  /* 0x000000010b0a7824 */ /* 0x000fe200078e0a0a */
[----:B------:R-:W-:Y:S01]  /*1700*/  BAR.SYNC.DEFER_BLOCKING 0x0 ;  /* 0x0000000000007b1d */ /* 0x000fe20000010000 */
[----:B------:R-:W-:Y:S01]  /*1710*/  @!P5 LEA.HI.X R5, R5, R13, R4, 0x4, P0 ;  /* 0x0000000d0505d211 */ /* 0x000fe200000f2404 */
[----:B------:R-:W-:Y:S01]  /*1720*/  IMAD.U32 R11, RZ, RZ, UR6 ;  /* 0x00000006ff0b7e24 */ /* 0x000fe2000f8e00ff */
[----:B------:R-:W-:Y:S01]  /*1730*/  @!P4 IADD3 R4, P0, R12, UR8, RZ ;  /* 0x000000080c04cc10 */ /* 0x000fe2000ff1e0ff */
[----:B------:R-:W-:Y:S01]  /*1740*/  IMAD R193, R8, 0x200, R7 ;  /* 0x0000020008c17824 */ /* 0x000fe200078e0207 */
[----:B-----5:R-:W-:Y:S01]  /*1750*/  @!P6 LEA R16, P1, R12, c[0x0][0x170], 0x1 ;  /* 0x00005c000c10ea11 */ /* 0x020fe200078208ff */
[----:B------:R-:W-:Y:S01]  /*1760*/  IMAD.SHL.U32 R7, R10, 0x40, RZ ;  /* 0x000000400a077824 */ /* 0x000fe200078e00ff */
[----:B------:R-:W-:Y:S01]  /*1770*/  LOP3.LUT R125, R125, 0xfffffe00, RZ, 0xc0, !PT ;  /* 0xfffffe007d7d7812 */ /* 0x000fe200078ec0ff */
[----:B------:R-:W-:Y:S01]  /*1780*/  IMAD.SHL.U32 R8, R8, 0x8, RZ ;  /* 0x0000000808087824 */ /* 0x000fe200078e00ff */
[----:B------:R-:W-:Y:S01]  /*1790*/  @!UP0 UIMAD UR6, UR5, 0x30, URZ ;  /* 0x00000030050688a4 */ /* 0x000fe2000f8e023f */
[----:B------:R-:W-:Y:S01]  /*17a0*/  @!P4 IADD3.X R11, R13, UR9, R11, P0, !PT ;  /* 0x000000090d0bcc10 */ /* 0x000fe200087fe40b */
[----:B------:R-:W-:Y:S01]  /*17b0*/  IMAD.SHL.U32 R193, R193, 0x2, RZ ;  /* 0x00000002c1c17824 */ /* 0x000fe200078e00ff */
[----:B------:R-:W-:Y:S01]  /*17c0*/  LOP3.LUT R7, R7, 0x1c0, RZ, 0xc0, !PT ;  /* 0x000001c007077812 */ /* 0x000fe200078ec0ff */
[----:B------:R-:W-:Y:S01]  /*17d0*/  IMAD R3, R122, 0x400, R125 ;  /* 0x000004007a037824 */ /* 0x000fe200078e027d */
[--C-:B------:R-:W-:Y:S01]  /*17e0*/  @!P6 LEA.HI.X R17, R12, c[0x0][0x174], R13.reuse, 0x1, P1 ;  /* 0x00005d000c11ea11 */ /* 0x100fe200008f0c0d */
[----:B------:R-:W-:Y:S01]  /*17f0*/  @!P3 IMAD.WIDE.U32 R12, R9, 0x30, R12 ;  /* 0x00000030090cb825 */ /* 0x000fe200078e000c */
[----:B------:R-:W-:-:S02]  /*1800*/  LOP3.LUT R8, R7, 0x8, R8, 0xf8, !PT ;  /* 0x0000000807087812 */ /* 0x000fc400078ef808 */
[----:B------:R-:W-:Y:S02]  /*1810*/  SHF.R.U32.HI R7, RZ, 0x3, R7 ;  /* 0x00000003ff077819 */ /* 0x000fe40000011607 */
[----:B---3--:R-:W-:Y:S02]  /*1820*/  @!P5 LEA R18, P1, R0, c[0x0][0x170], 0x1 ;  /* 0x00005c000012da11 */ /* 0x008fe400078208ff */
[----:B-1----:R-:W-:Y:S02]  /*1830*/  @!P4 LEA R14, P0, R4, c[0x0][0x170], 0x1 ;  /* 0x00005c00040eca11 */ /* 0x002fe400078008ff */
[----:B------:R-:W-:Y:S01]  /*1840*/  LOP3.LUT R124, R8, R7, RZ, 0x3c, !PT ;  /* 0x00000007087c7212 */ /* 0x000fe200078e3cff */
[----:B------:R-:W-:Y:S01]  /*1850*/  @P6 STS.128 [R198+0x6000], RZ ;  /* 0x006000ffc6006388 */ /* 0x000fe20000000c00 */
[----:B------:R-:W-:Y:S02]  /*1860*/  @!P5 LEA.HI.X R19, R0, c[0x0][0x174], R5, 0x1, P1 ;  /* 0x00005d000013da11 */ /* 0x000fe400008f0c05 */
[----:B------:R-:W-:Y:S01]  /*1870*/  @!P4 LEA.HI.X R15, R4, c[0x0][0x174], R11, 0x1, P0 ;  /* 0x00005d00040fca11 */ /* 0x000fe200000f0c0b */
[----:B------:R-:W-:Y:S01]  /*1880*/  IMAD.IADD R194, R124, 0x1, R3 ;  /* 0x000000017cc27824 */ /* 0x000fe200078e0203 */
[----:B------:R-:W-:Y:S01]  /*1890*/  @!P3 IADD3 R0, R13, UR6, RZ ;  /* 0x000000060d00bc10 */ /* 0x000fe2000fffe0ff */
[----:B------:R-:W-:Y:S01]  /*18a0*/  @!PT LDS RZ, [RZ] ;  /* 0x00000000fffff984 */ /* 0x000fe20000000800 */
[----:B------:R-:W-:Y:S01]  /*18b0*/  @!PT LDS RZ, [RZ] ;  /* 0x00000000fffff984 */ /* 0x000fe20000000800 */
[----:B------:R-:W-:Y:S01]  /*18c0*/  @!PT LDS RZ, [RZ] ;  /* 0x00000000fffff984 */ /* 0x000fe20000000800 */
[----:B------:R1:W-:Y:S01]  /*18d0*/  @!P6 LDGSTS.E.BYPASS.LTC128B.128 [R198+0x6000], [R16.64] ;  /* 0x0600000010c6efae */ /* 0x0003e2000b901d54 */
[----:B------:R-:W-:Y:S01]  /*18e0*/  @!P3 LEA R6, P0, R12, c[0x0][0x170], 0x1 ;  /* 0x00005c000c06ba11 */ /* 0x000fe200078008ff */
[----:B------:R-:W-:Y:S01]  /*18f0*/  IMAD.SHL.U32 R194, R194, 0x2, RZ ;  /* 0x00000002c2c27824 */ /* 0x000fe200078e00ff */
[----:B------:R-:W-:Y:S01]  /*1900*/  IADD3 R190, R193, 0x4040, RZ ;  /* 0x00004040c1be7810 */ /* 0x000fe20007ffe0ff */
[----:B------:R-:W-:Y:S01]  /*1910*/  @P5 STS.128 [R198+0x6800], RZ ;  /* 0x006800ffc6005388 */ /* 0x000fe20000000c00 */
[----:B------:R-:W-:Y:S01]  /*1920*/  @!P3 LEA.HI.X R7, R12, c[0x0][0x174], R0, 0x1, P0 ;  /* 0x00005d000c07ba11 */ /* 0x000fe200000f0c00 */
[----:B------:R-:W-:-:S02]  /*1930*/  IMAD.MOV.U32 R0, RZ, RZ, 0x10 ;  /* 0x00000010ff007424 */ /* 0x000fc400078e00ff */
[----:B------:R-:W-:Y:S01]  /*1940*/  @!PT LDS RZ, [RZ] ;  /* 0x00000000fffff984 */ /* 0x000fe20000000800 */
[----:B------:R-:W-:Y:S01]  /*1950*/  @!PT LDS RZ, [RZ] ;  /* 0x00000000fffff984 */ /* 0x000fe20000000800 */
[----:B------:R-:W-:Y:S01]  /*1960*/  @!PT LDS RZ, [RZ] ;  /* 0x00000000fffff984 */ /* 0x000fe20000000800 */
[----:B------:R1:W-:Y:S01]  /*1970*/  @!P5 LDGSTS.E.BYPASS.LTC128B.128 [R198+0x6800], [R18.64] ;  /* 0x0680000012c6dfae */ /* 0x0003e2000b901d54 */
[----:B------:R-:W-:-:S03]  /*1980*/  IMAD.MOV.U32 R4, RZ, RZ, 0x20 ;  /* 0x00000020ff047424 */ /* 0x000fc600078e00ff */
[----:B------:R-:W-:Y:S02]  /*1990*/  @P4 STS.128 [R198+0x7000], RZ ;  /* 0x007000ffc6004388 */ /* 0x000fe40000000c00 */
[----:B------:R-:W-:Y:S02]  /*19a0*/  R2P PR, R10, 0x6 ;  /* 0x000000060a007804 */ /* 0x000fe40000000000 */
[----:B------:R-:W-:Y:S01]  /*19b0*/  @!PT LDS RZ, [RZ] ;  /* 0x00000000fffff984 */ /* 0x000fe20000000800 */
[----:B------:R-:W-:Y:S01]  /*19c0*/  @!PT LDS RZ, [RZ] ;  /* 0x00000000fffff984 */ /* 0x000fe20000000800 */
[----:B------:R-:W-:Y:S01]  /*19d0*/  @!PT LDS RZ, [RZ] ;  /* 0x00000000fffff984 */ /* 0x000fe20000000800 */
[----:B------:R3:W-:Y:S03]  /*19e0*/  @!P4 LDGSTS.E.BYPASS.LTC128B.128 [R198+0x7000], [R14.64] ;  /* 0x070000000ec6cfae */ /* 0x0007e6000b901d54 */
[----:B------:R-:W-:Y:S01]  /*19f0*/  SEL R0, R0, 0xfffffff0, !P1 ;  /* 0xfffffff000007807 */ /* 0x000fe20004800000 */
[----:B------:R-:W-:Y:S01]  /*1a00*/  @P3 STS.128 [R198+0x7800], RZ ;  /* 0x007800ffc6003388 */ /* 0x000fe20000000c00 */
[----:B------:R-:W-:Y:S02]  /*1a10*/  SEL R3, R4, 0xffffffe0, !P2 ;  /* 0xffffffe004037807 */ /* 0x000fe40005000000 */
[----:B------:R-:W-:Y:S01]  /*1a20*/  R2P PR, R2, 0x6 ;  /* 0x0000000602007804 */ /* 0x000fe20000000000 */
[----:B------:R-:W-:Y:S01]  /*1a30*/  @!PT LDS RZ, [RZ] ;  /* 0x00000000fffff984 */ /* 0x000fe20000000800 */
[----:B------:R-:W-:Y:S01]  /*1a40*/  @!PT LDS RZ, [RZ] ;  /* 0x00000000fffff984 */ /* 0x000fe20000000800 */
[----:B------:R-:W-:Y:S01]  /*1a50*/  @!PT LDS RZ, [RZ] ;  /* 0x00000000fffff984 */ /* 0x000fe20000000800 */
[----:B------:R4:W-:Y:S01]  /*1a60*/  @!P3 LDGSTS.E.BYPASS.LTC128B.128 [R198+0x7800], [R6.64] ;  /* 0x0780000006c6bfae */ /* 0x0009e2000b901d54 */
[----:B------:R-:W-:-:S02]  /*1a70*/  IMAD R192, R0, 0x2, R194 ;  /* 0x0000000200c07824 */ /* 0x000fc400078e02c2 */
[----:B------:R-:W-:Y:S01]  /*1a80*/  IMAD R191, R3, 0x2, R194 ;  /* 0x0000000203bf7824 */ /* 0x000fe200078e02c2 */
[----:B------:R-:W-:Y:S01]  /*1a90*/  LDSM.16.M88.4 R56, [R193+0x4000] ;  /* 0x00400000c138783b */ /* 0x000fe20000000200 */
[----:B------:R-:W-:Y:S02]  /*1aa0*/  SEL R2, R4, 0xffffffe0, !P1 ;  /* 0xffffffe004027807 */ /* 0x000fe40004800000 */
[----:B------:R-:W-:Y:S01]  /*1ab0*/  IMAD R189, R0, 0x2, R191 ;  /* 0x0000000200bd7824 */ /* 0x000fe200078e02bf */
[----:B------:R-:W-:Y:S02]  /*1ac0*/  LDSM.16.M88.4 R44, [R193+0x4800] ;  /* 0x00480000c12c783b */ /* 0x000fe40000000200 */
[C---:B------:R-:W-:Y:S02]  /*1ad0*/  IMAD.IADD R187, R193.reuse, 0x1, R2 ;  /* 0x00000001c1bb7824 */ /* 0x040fe400078e0202 */
[----:B-1----:R-:W4:Y:S04]  /*1ae0*/  LDSM.16.M88.4 R16, [R194+0x2000] ;  /* 0x00200000c210783b */ /* 0x002f280000000200 */
[----:B------:R-:W1:Y:S04]  /*1af0*/  LDSM.16.M88.4 R28, [R193+0x5000] ;  /* 0x00500000c11c783b */ /* 0x000e680000000200 */
[----:B------:R-:W5:Y:S04]  /*1b00*/  LDSM.16.M88.4 R80, [R193+0x5800] ;  /* 0x00580000c150783b */ /* 0x000f680000000200 */
[----:B---3--:R-:W3:Y:S04]  /*1b10*/  LDSM.16.M88.4 R12, [R194] ;  /* 0x00000000c20c783b */ /* 0x008ee80000000200 */
[----:B------:R-:W-:Y:S04]  /*1b20*/  LDSM.16.M88.4 R84, [R187+0x4000] ;  /* 0x00400000bb54783b */ /* 0x000fe80000000200 */
[----:B------:R-:W2:Y:S04]  /*1b30*/  LDSM.16.M88.4 R76, [R192+0x2000] ;  /* 0x00200000c04c783b */ /* 0x000ea80000000200 */
[----:B------:R-:W2:Y:S04]  /*1b40*/  LDSM.16.M88.4 R72, [R187+0x4800] ;  /* 0x00480000bb48783b */ /* 0x000ea80000000200 */
[----:B------:R-:W2:Y:S04]  /*1b50*/  LDSM.16.M88.4 R68, [R187+0x5000] ;  /* 0x00500000bb44783b */ /* 0x000ea80000000200 */
[----:B------:R-:W2:Y:S04]  /*1b60*/  LDSM.16.M88.4 R64, [R187+0x5800] ;  /* 0x00580000bb40783b */ /* 0x000ea80000000200 */
[----:B------:R-:W2:Y:S01]  /*1b70*/  LDSM.16.M88.4 R8, [R192] ;  /* 0x00000000c008783b */ /* 0x000ea20000000200 */
[C---:B----4-:R-:W-:Y:S03]  /*1b80*/  HMMA.16816.F32 R4, R16.reuse, R56, RZ ;  /* 0x000000381004723c */ /* 0x050fe600000018ff */
[----:B------:R-:W-:Y:S04]  /*1b90*/  LDSM.16.M88.4 R108, [R189+0x2000] ;  /* 0x00200000bd6c783b */ /* 0x000fe80000000200 */
[----:B------:R-:W0:Y:S01]  /*1ba0*/  LDGDEPBAR ;  /* 0x00000000000079af */ /* 0x000e220000000000 */
[C---:B------:R-:W-:Y:S08]  /*1bb0*/  HMMA.16816.F32 R88, R16.reuse, R44, RZ ;  /* 0x0000002c1058723c */ /* 0x040ff000000018ff */
[C---:B-1----:R-:W-:Y:S08]  /*1bc0*/  HMMA.16816.F32 R36, R16.reuse, R28, RZ ;  /* 0x0000001c1024723c */ /* 0x042ff000000018ff */
[C---:B-----5:R-:W-:Y:S08]  /*1bd0*/  HMMA.16816.F32 R20, R16.reuse, R80, RZ ;  /* 0x000000501014723c */ /* 0x060ff000000018ff */
[C---:B------:R-:W-:Y:S08]  /*1be0*/  HMMA.16816.F32 R60, R16.reuse, R58, RZ ;  /* 0x0000003a103c723c */ /* 0x040ff000000018ff */
[C---:B------:R-:W-:Y:S08]  /*1bf0*/  HMMA.16816.F32 R48, R16.reuse, R46, RZ ;  /* 0x0000002e1030723c */ /* 0x040ff000000018ff */
[C---:B------:R-:W-:Y:S08]  /*1c00*/  HMMA.16816.F32 R32, R16.reuse, R30, RZ ;  /* 0x0000001e1020723c */ /* 0x040ff000000018ff */
[----:B------:R-:W-:Y:S08]  /*1c10*/  HMMA.16816.F32 R16, R16, R82, RZ ;  /* 0x000000521010723c */ /* 0x000ff000000018ff */
[C---:B---3--:R-:W-:Y:S08]  /*1c20*/  HMMA.16816.F32 R52, R12.reuse, R44, RZ ;  /* 0x0000002c0c34723c */ /* 0x048ff000000018ff */
[----:B------:R-:W-:Y:S08]  /*1c30*/  HMMA.16816.F32 R44, R12, R46, RZ ;  /* 0x0000002e0c2c723c */ /* 0x000ff000000018ff */
[C---:B--2---:R-:W-:Y:S08]  /*1c40*/  HMMA.16816.F32 R4, R76.reuse, R84, R4 ;  /* 0x000000544c04723c */ /* 0x044ff00000001804 */
[C---:B------:R-:W-:Y:S08]  /*1c50*/  HMMA.16816.F32 R88, R76.reuse, R72, R88 ;  /* 0x000000484c58723c */ /* 0x040ff00000001858 */
[C---:B------:R-:W-:Y:S08]  /*1c60*/  HMMA.16816.F32 R36, R76.reuse, R68, R36 ;  /* 0x000000444c24723c */ /* 0x040ff00000001824 */
[C---:B------:R-:W-:Y:S08]  /*1c70*/  HMMA.16816.F32 R20, R76.reuse, R64, R20 ;  /* 0x000000404c14723c */ /* 0x040ff00000001814 */
[C---:B------:R-:W-:Y:S08]  /*1c80*/  HMMA.16816.F32 R60, R76.reuse, R86, R60 ;  /* 0x000000564c3c723c */ /* 0x040ff0000000183c */
[C---:B------:R-:W-:Y:S08]  /*1c90*/  HMMA.16816.F32 R48, R76.reuse, R74, R48 ;  /* 0x0000004a4c30723c */ /* 0x040ff00000001830 */
[C---:B------:R-:W-:Y:S08]  /*1ca0*/  HMMA.16816.F32 R32, R76.reuse, R70, R32 ;  /* 0x000000464c20723c */ /* 0x040ff00000001820 */
[----:B------:R-:W-:Y:S07]  /*1cb0*/  HMMA.16816.F32 R16, R76, R66, R16 ;  /* 0x000000424c10723c */ /* 0x000fee0000001810 */
[----:B------:R-:W-:Y:S01]  /*1cc0*/  IADD3 R76, R193, 0x4000, RZ ;  /* 0x00004000c14c7810 */ /* 0x000fe20007ffe0ff */
[----:B------:R-:W-:Y:S03]  /*1cd0*/  HMMA.16816.F32 R40, R12, R28, RZ ;  /* 0x0000001c0c28723c */ /* 0x000fe600000018ff */
[----:B------:R-:W-:-:S02]  /*1ce0*/  @P2 IADD3 R190, R76, -0x40, RZ ;  /* 0xffffffc04cbe2810 */ /* 0x000fc40007ffe0ff */
[----:B------:R-:W-:Y:S02]  /*1cf0*/  LDSM.16.M88.4 R76, [R191+0x2000] ;  /* 0x00200000bf4c783b */ /* 0x000fe40000000200 */
[----:B------:R-:W-:Y:S01]  /*1d00*/  IADD3 R183, R190, 0x800, RZ ;  /* 0x00000800beb77810 */ /* 0x000fe20007ffe0ff */
[C---:B------:R-:W-:Y:S01]  /*1d10*/  HMMA.16816.F32 R28, R12.reuse, R30, RZ ;  /* 0x0000001e0c1c723c */ /* 0x040fe200000018ff */
[----:B------:R-:W1:Y:S01]  /*1d20*/  LDSM.16.M88.4 R112, [R190] ;  /* 0x00000000be70783b */ /* 0x000e620000000200 */
[----:B------:R-:W-:Y:S01]  /*1d30*/  IMAD.IADD R180, R2, 0x1, R190 ;  /* 0x0000000102b47824 */ /* 0x000fe200078e02be */
[----:B------:R-:W-:Y:S02]  /*1d40*/  LOP3.LUT R2, R127, 0x6, RZ, 0xc0, !PT ;  /* 0x000000067f027812 */ /* 0x000fe400078ec0ff */
[C---:B------:R-:W-:Y:S02]  /*1d50*/  IADD3 R182, R190.reuse, 0x1000, RZ ;  /* 0x00001000beb67810 */ /* 0x040fe40007ffe0ff */
[----:B------:R-:W-:Y:S01]  /*1d60*/  LDSM.16.M88.4 R104, [R180] ;  /* 0x00000000b468783b */ /* 0x000fe20000000200 */
[----:B------:R-:W-:Y:S01]  /*1d70*/  HMMA.16816.F32 R92, R12, R56, RZ ;  /* 0x000000380c5c723c */ /* 0x000fe200000018ff */
[----:B------:R-:W-:-:S02]  /*1d80*/  IADD3 R181, R190, 0x1800, RZ ;  /* 0x00001800beb57810 */ /* 0x000fc40007ffe0ff */
[----:B------:R-:W-:Y:S04]  /*1d90*/  LDSM.16.M88.4 R100, [R180+0x800] ;  /* 0x00080000b464783b */ /* 0x000fe80000000200 */
[----:B------:R-:W-:Y:S01]  /*1da0*/  LDSM.16.M88.4 R96, [R180+0x1000] ;  /* 0x00100000b460783b */ /* 0x000fe20000000200 */
[C---:B------:R-:W-:Y:S08]  /*1db0*/  HMMA.16816.F32 R56, R12.reuse, R58, RZ ;  /* 0x0000003a0c38723c */ /* 0x040ff000000018ff */
[C---:B------:R-:W-:Y:S08]  /*1dc0*/  HMMA.16816.F32 R24, R12.reuse, R80, RZ ;  /* 0x000000500c18723c */ /* 0x040ff000000018ff */
[----:B------:R-:W-:Y:S01]  /*1dd0*/  HMMA.16816.F32 R12, R12, R82, RZ ;  /* 0x000000520c0c723c */ /* 0x000fe200000018ff */
[----:B------:R-:W2:Y:S07]  /*1de0*/  LDSM.16.M88.4 R80, [R191] ;  /* 0x00000000bf50783b */ /* 0x000eae0000000200 */
        /* <DEDUP_REMOVED lines=10> */
[----:B------:R-:W-:Y:S01]  /*1e90*/  HMMA.16816.F32 R12, R8, R66, R12 ;  /* 0x00000042080c723c */ /* 0x000fe2000000180c */
[----:B------:R-:W5:Y:S04]  /*1ea0*/  LDSM.16.M88.4 R8, [R189] ;  /* 0x00000000bd08783b */ /* 0x000f680000000200 */
[----:B------:R-:W4:Y:S01]  /*1eb0*/  LDSM.16.M88.4 R64, [R190+0x1800] ;  /* 0x00180000be40783b */ /* 0x000f220000000200 */
[----:B------:R-:W-:-:S04]  /*1ec0*/  DEPBAR.LE SB0, 0x0 ;  /* 0x000080000000791a */ /* 0x000fc80000000000 */
[-C--:B-1----:R-:W-:Y:S08]  /*1ed0*/  HMMA.16816.F32 R4, R76, R112.reuse, R4 ;  /* 0x000000704c04723c */ /* 0x082ff00000001804 */
[----:B--2---:R-:W-:Y:S08]  /*1ee0*/  HMMA.16816.F32 R92, R80, R112, R92 ;  /* 0x00000070505c723c */ /* 0x004ff0000000185c */
[-C--:B------:R-:W-:Y:S08]  /*1ef0*/  HMMA.16816.F32 R60, R76, R114.reuse, R60 ;  /* 0x000000724c3c723c */ /* 0x080ff0000000183c */
[C---:B------:R-:W-:Y:S08]  /*1f00*/  HMMA.16816.F32 R56, R80.reuse, R114, R56 ;  /* 0x000000725038723c */ /* 0x040ff00000001838 */
[-C--:B---3--:R-:W-:Y:S08]  /*1f10*/  HMMA.16816.F32 R52, R80, R72.reuse, R52 ;  /* 0x000000485034723c */ /* 0x088ff00000001834 */
[C---:B------:R-:W-:Y:S08]  /*1f20*/  HMMA.16816.F32 R88, R76.reuse, R72, R88 ;  /* 0x000000484c58723c */ /* 0x040ff00000001858 */
[-C--:B----4-:R-:W-:Y:S08]  /*1f30*/  HMMA.16816.F32 R36, R76, R68.reuse, R36 ;  /* 0x000000444c24723c */ /* 0x090ff00000001824 */
[----:B------:R-:W-:Y:S08]  /*1f40*/  HMMA.16816.F32 R40, R80, R68, R40 ;  /* 0x000000445028723c */ /* 0x000ff00000001828 */
[----:B------:R-:W-:Y:S08]  /*1f50*/  HMMA.16816.F32 R4, R108, R104, R4 ;  /* 0x000000686c04723c */ /* 0x000ff00000001804 */
[-C--:B------:R-:W-:Y:S08]  /*1f60*/  HMMA.16816.F32 R48, R76, R74.reuse, R48 ;  /* 0x0000004a4c30723c */ /* 0x080ff00000001830 */
[----:B------:R-:W-:Y:S08]  /*1f70*/  HMMA.16816.F32 R44, R80, R74, R44 ;  /* 0x0000004a502c723c */ /* 0x000ff0000000182c */
[----:B-----5:R-:W-:Y:S08]  /*1f80*/  HMMA.16816.F32 R92, R8, R104, R92 ;  /* 0x00000068085c723c */ /* 0x020ff0000000185c */
[-C--:B------:R-:W-:Y:S08]  /*1f90*/  HMMA.16816.F32 R60, R108, R106.reuse, R60 ;  /* 0x0000006a6c3c723c */ /* 0x080ff0000000183c */
[----:B------:R-:W-:Y:S08]  /*1fa0*/  HMMA.16816.F32 R56, R8, R106, R56 ;  /* 0x0000006a0838723c */ /* 0x000ff00000001838 */
[-C--:B------:R-:W-:Y:S08]  /*1fb0*/  HMMA.16816.F32 R16, R76, R66.reuse, R16 ;  /* 0x000000424c10723c */ /* 0x080ff00000001810 */
[----:B------:R-:W-:Y:S07]  /*1fc0*/  HMMA.16816.F32 R12, R80, R66, R12 ;  /* 0x00000042500c723c */ /* 0x000fee000000180c */
[----:B------:R-:W-:Y:S01]  /*1fd0*/  IMAD R67, R117, 0x40, R2 ;  /* 0x0000004075437824 */ /* 0x000fe200078e0202 */
[----:B------:R-:W-:Y:S01]  /*1fe0*/  HMMA.16816.F32 R32, R76, R70, R32 ;  /* 0x000000464c20723c */ /* 0x000fe20000001820 */
[----:B------:R-:W-:-:S03]  /*1ff0*/  IMAD.IADD R2, R125, 0x1, R124 ;  /* 0x000000017d027824 */ /* 0x000fc600078e027c */
[C---:B------:R-:W-:Y:S02]  /*2000*/  IADD3 R69, R67.reuse, 0x1, RZ ;  /* 0x0000000143457810 */ /* 0x040fe40007ffe0ff */
[-C--:B------:R-:W-:Y:S02]  /*2010*/  ISETP.GE.AND P2, PT, R67, R126.reuse, PT ;  /* 0x0000007e4300720c */ /* 0x080fe40003f46270 */
[----:B------:R-:W-:Y:S01]  /*2020*/  HMMA.16816.F32 R20, R76, R64, R20 ;  /* 0x000000404c14723c */ /* 0x000fe20000001814 */
[-C--:B------:R-:W-:Y:S02]  /*2030*/  ISETP.GE.AND P1, PT, R69, R126.reuse, PT ;  /* 0x0000007e4500720c */ /* 0x080fe40003f26270 */
[C---:B------:R-:W-:Y:S02]  /*2040*/  IADD3 R69, R67.reuse, 0x11, RZ ;  /* 0x0000001143457810 */ /* 0x040fe40007ffe0ff */
[----:B------:R-:W-:Y:S02]  /*2050*/  IADD3 R73, R67, 0x19, RZ ;  /* 0x0000001943497810 */ /* 0x000fe40007ffe0ff */
[----:B------:R-:W-:Y:S01]  /*2060*/  ISETP.GE.AND P4, PT, R69, R126, PT ;  /* 0x0000007e4500720c */ /* 0x000fe20003f86270 */
[----:B------:R-:W-:Y:S01]  /*2070*/  HMMA.16816.F32 R28, R80, R70, R28 ;  /* 0x00000046501c723c */ /* 0x000fe2000000181c */
[----:B------:R-:W-:-:S02]  /*2080*/  FSEL R69, R92, -INF , !P2 ;  /* 0xff8000005c457808 */ /* 0x000fc40005000000 */
[----:B------:R-:W-:Y:S02]  /*2090*/  FSEL R75, R4, -INF , !P2 ;  /* 0xff800000044b7808 */ /* 0x000fe40005000000 */
[----:B------:R-:W-:Y:S02]  /*20a0*/  FSEL R72, R95, -INF , !P1 ;  /* 0xff8000005f487808 */ /* 0x000fe40004800000 */
[----:B------:R-:W-:Y:S01]  /*20b0*/  IADD3 R71, R67, 0x10, RZ ;  /* 0x0000001043477810 */ /* 0x000fe20007ffe0ff */
[----:B------:R-:W-:Y:S01]  /*20c0*/  HMMA.16816.F32 R24, R80, R64, R24 ;  /* 0x000000405018723c */ /* 0x000fe20000001818 */
[----:B------:R-:W-:Y:S02]  /*20d0*/  FSEL R76, R93, -INF , !P1 ;  /* 0xff8000005d4c7808 */ /* 0x000fe40004800000 */
[----:B------:R-:W-:Y:S02]  /*20e0*/  ISETP.GE.AND P5, PT, R71, R126, PT ;  /* 0x0000007e4700720c */ /* 0x000fe40003fa6270 */
[----:B------:R-:W-:-:S02]  /*20f0*/  FSEL R71, R6, -INF , !P2 ;  /* 0xff80000006477808 */ /* 0x000fc40005000000 */
[----:B------:R-:W-:Y:S01]  /*2100*/  IADD3 R65, R67, 0x8, RZ ;  /* 0x0000000843417810 */ /* 0x000fe20007ffe0ff */
[-C--:B------:R-:W-:Y:S01]  /*2110*/  HMMA.16816.F32 R52, R8, R100.reuse, R52 ;  /* 0x000000640834723c */ /* 0x080fe20000001834 */
[----:B------:R-:W-:Y:S02]  /*2120*/  FSEL R80, R7, -INF , !P1 ;  /* 0xff80000007507808 */ /* 0x000fe40004800000 */
[-C--:B------:R-:W-:Y:S02]  /*2130*/  ISETP.GE.AND P0, PT, R65, R126.reuse, PT ;  /* 0x0000007e4100720c */ /* 0x080fe40003f06270 */
[----:B------:R-:W-:Y:S02]  /*2140*/  IADD3 R65, R67, 0x9, RZ ;  /* 0x0000000943417810 */ /* 0x000fe40007ffe0ff */
[----:B------:R-:W-:Y:S01]  /*2150*/  FSEL R7, R5, -INF , !P1 ;  /* 0xff80000005077808 */ /* 0x000fe20004800000 */
[----:B------:R-:W-:Y:S01]  /*2160*/  HMMA.16816.F32 R88, R108, R100, R88 ;  /* 0x000000646c58723c */ /* 0x000fe20000001858 */
[----:B------:R-:W-:-:S02]  /*2170*/  ISETP.GE.AND P6, PT, R65, R126, PT ;  /* 0x0000007e4100720c */ /* 0x000fc40003fc6270 */
[C---:B------:R-:W-:Y:S02]  /*2180*/  IADD3 R5, R67.reuse, 0x21, RZ ;  /* 0x0000002143057810 */ /* 0x040fe40007ffe0ff */
[----:B------:R-:W-:Y:S02]  /*2190*/  IADD3 R65, R67, 0x18, RZ ;  /* 0x0000001843417810 */ /* 0x000fe40007ffe0ff */
[----:B------:R-:W-:Y:S01]  /*21a0*/  FSEL R92, R62, -INF , !P0 ;  /* 0xff8000003e5c7808 */ /* 0x000fe20004000000 */
[----:B------:R-:W-:Y:S01]  /*21b0*/  HMMA.16816.F32 R36, R108, R96, R36 ;  /* 0x000000606c24723c */ /* 0x000fe20000001824 */
[----:B------:R-:W-:Y:S02]  /*21c0*/  FSEL R77, R60, -INF , !P0 ;  /* 0xff8000003c4d7808 */ /* 0x000fe40004000000 */
[----:B------:R-:W-:Y:S02]  /*21d0*/  FSEL R70, R58, -INF , !P0 ;  /* 0xff8000003a467808 */ /* 0x000fe40004000000 */
[----:B------:R-:W-:-:S02]  /*21e0*/  FSEL R82, R56, -INF , !P0 ;  /* 0xff80000038527808 */ /* 0x000fc40004000000 */
[-C--:B------:R-:W-:Y:S01]  /*21f0*/  ISETP.GE.AND P0, PT, R5, R126.reuse, PT ;  /* 0x0000007e0500720c */ /* 0x080fe20003f06270 */
[----:B------:R-:W-:Y:S01]  /*2200*/  HMMA.16816.F32 R40, R8, R96, R40 ;  /* 0x000000600828723c */ /* 0x000fe20000001828 */
[-C--:B------:R-:W-:Y:S02]  /*2210*/  ISETP.GE.AND P3, PT, R65, R126.reuse, PT ;  /* 0x0000007e4100720c */ /* 0x080fe40003f66270 */
[----:B------:R-:W-:Y:S02]  /*2220*/  IADD3 R5, R67, 0x28, RZ ;  /* 0x0000002843057810 */ /* 0x000fe40007ffe0ff */
[----:B------:R-:W-:Y:S02]  /*2230*/  FSEL R65, R94, -INF , !P2 ;  /* 0xff8000005e417808 */ /* 0x000fe40005000000 */
[----:B------:R-:W-:Y:S01]  /*2240*/  ISETP.GE.AND P2, PT, R73, R126, PT ;  /* 0x0000007e4900720c */ /* 0x000fe20003f46270 */
[----:B------:R-:W-:Y:S01]  /*2250*/  HMMA.16816.F32 R48, R108, R102, R48 ;  /* 0x000000666c30723c */ /* 0x000fe20000001830 */
[----:B------:R-:W-:-:S02]  /*2260*/  FSEL R94, R63, -INF , !P6 ;  /* 0xff8000003f5e7808 */ /* 0x000fc40007000000 */
[----:B------:R-:W-:Y:S02]  /*2270*/  IADD3 R73, R67, 0x20, RZ ;  /* 0x0000002043497810 */ /* 0x000fe40007ffe0ff */
[----:B------:R-:W-:Y:S02]  /*2280*/  FSEL R63, R61, -INF , !P6 ;  /* 0xff8000003d3f7808 */ /* 0x000fe40007000000 */
[----:B------:R-:W-:Y:S01]  /*2290*/  FSEL R68, R59, -INF , !P6 ;  /* 0xff8000003b447808 */ /* 0x000fe20007000000 */
[----:B------:R-:W-:Y:S01]  /*22a0*/  HMMA.16816.F32 R44, R8, R102, R44 ;  /* 0x00000066082c723c */ /* 0x000fe2000000182c */
[----:B------:R-:W-:Y:S02]  /*22b0*/  FSEL R78, R57, -INF , !P6 ;  /* 0xff800000394e7808 */ /* 0x000fe40007000000 */
[----:B------:R-:W-:Y:S02]  /*22c0*/  ISETP.GE.AND P6, PT, R5, R126, PT ;  /* 0x0000007e0500720c */ /* 0x000fe40003fc6270 */
[----:B------:R-:W-:-:S02]  /*22d0*/  IADD3 R5, R67, 0x29, RZ ;  /* 0x0000002943057810 */ /* 0x000fc40007ffe0ff */
[----:B------:R-:W-:Y:S01]  /*22e0*/  ISETP.GE.AND P1, PT, R73, R126, PT ;  /* 0x0000007e4900720c */ /* 0x000fe20003f26270 */
[C---:B------:R-:W-:Y:S01]  /*22f0*/  HMMA.16816.F32 R32, R108.reuse, R98, R32 ;  /* 0x000000626c20723c */ /* 0x040fe20000001820 */
[----:B------:R-:W-:Y:S02]  /*2300*/  FSEL R60, R54, -INF , !P5 ;  /* 0xff800000363c7808 */ /* 0x000fe40006800000 */
[----:B------:R-:W-:Y:S02]  /*2310*/  FSEL R54, R90, -INF , !P5 ;  /* 0xff8000005a367808 */ /* 0x000fe40006800000 */
[----:B------:R-:W-:Y:S02]  /*2320*/  FSEL R73, R88, -INF , !P5 ;  /* 0xff80000058497808 */ /* 0x000fe40006800000 */
[----:B------:R-:W-:Y:S01]  /*2330*/  FSEL R57, R89, -INF , !P4 ;  /* 0xff80000059397808 */ /* 0x000fe20006000000 */
        /* <DEDUP_REMOVED lines=8> */
[----:B------:R-:W-:-:S02]  /*23c0*/  ISETP.GE.AND P0, PT, R126, 0x41, PT ;  /* 0x000000417e00780c */ /* 0x000fc40003f06270 */
[----:B------:R-:W-:Y:S01]  /*23d0*/  FSEL R108, R52, -INF , !P5 ;  /* 0xff800000346c7808 */ /* 0x000fe20006800000 */
[C---:B------:R-:W-:Y:S01]  /*23e0*/  HMMA.16816.F32 R28, R8.reuse, R98, R28 ;  /* 0x00000062081c723c */ /* 0x040fe2000000181c */
[-C--:B------:R-:W-:Y:S02]  /*23f0*/  ISETP.GE.AND P5, PT, R5, R126.reuse, PT ;  /* 0x0000007e0500720c */ /* 0x080fe40003fa6270 */
[----:B------:R-:W-:Y:S02]  /*2400*/  IADD3 R5, R67, 0x30, RZ ;  /* 0x0000003043057810 */ /* 0x000fe40007ffe0ff */
        /* <DEDUP_REMOVED lines=11> */
[----:B------:R-:W-:Y:S02]  /*24c0*/  IADD3 R67, R67, 0x39, RZ ;  /* 0x0000003943437810 */ /* 0x000fe40007ffe0ff */
        /* <DEDUP_REMOVED lines=8> */
[-C--:B------:R-:W-:Y:S02]  /*2550*/  ISETP.GE.AND P2, PT, R5, R126.reuse, PT ;  /* 0x0000007e0500720c */ /* 0x080fe40003f46270 */
[----:B------:R-:W-:Y:S02]  /*2560*/  ISETP.GE.AND P1, PT, R67, R126, PT ;  /* 0x0000007e4300720c */ /* 0x000fe40003f26270 */
        /* <DEDUP_REMOVED lines=39> */
[----:B------:R-:W-:Y:S01]  /*27e0*/  IADD3 R8, P1, R4, R5, RZ ;  /* 0x0000000504087210 */ /* 0x000fe20007f3e0ff */
[----:B------:R-:W-:Y:S01]  /*27f0*/  @!PT LDS RZ, [RZ] ;  /* 0x00000000fffff984 */ /* 0x000fe20000000800 */
[----:B------:R-:W-:Y:S01]  /*2800*/  @!PT LDS RZ, [RZ] ;  /* 0x00000000fffff984 */ /* 0x000fe20000000800 */
[----:B------:R-:W-:Y:S01]  /*2810*/  @!PT LDS RZ, [RZ] ;  /* 0x00000000fffff984 */ /* 0x000fe20000000800 */
[----:B------:R1:W-:Y:S02]  /*2820*/  LDGSTS.E.BYPASS.LTC128B.128 [R198+0x4000], [R10.64] ;  /* 0x040000000ac67fae */ /* 0x0003e4000b901d54 */
[--C-:B------:R-:W-:Y:S02]  /*2830*/  IMAD.X R5, R13, 0x1, R118.reuse, P2 ;  /* 0x000000010d057824 */ /* 0x100fe400010e0676 */
[----:B------:R1:W-:Y:S02]  /*2840*/  LDGSTS.E.BYPASS.LTC128B.128 [R198+0x4800], [R12.64] ;  /* 0x048000000cc67fae */ /* 0x0003e4000b901d54 */
[----:B------:R-:W-:Y:S02]  /*2850*/  IMAD.X R9, R5, 0x1, R118, P1 ;  /* 0x0000000105097824 */ /* 0x000fe400008e0676 */
[----:B------:R1:W-:Y:S04]  /*2860*/  LDGSTS.E.BYPASS.LTC128B.128 [R198+0x5000], [R4.64] ;  /* 0x0500000004c67fae */ /* 0x0003e8000b901d54 */
[----:B------:R1:W-:Y:S04]  /*2870*/  LDGSTS.E.BYPASS.LTC128B.128 [R198+0x5800], [R8.64] ;  /* 0x0580000008c67fae */ /* 0x0003e8000b901d54 */
[----:B------:R-:W0:Y:S02]  /*2880*/  LDGDEPBAR ;  /* 0x00000000000079af */ /* 0x000e240000000000 */
.L_x_957:
[----:B-1----:R-:W-:Y:S01]  /*2890*/  FMNMX.FTZ R8, R75, R7, !PT ;  /* 0x000000074b087209 */ /* 0x002fe20007810000 */
[----:B------:R-:W-:Y:S01]  /*28a0*/  IMAD R6, R123, 0x8, R122 ;  /* 0x000000087b067824 */ /* 0x000fe200078e027a */
[----:B------:R-:W-:Y:S01]  /*28b0*/  FMNMX.FTZ R15, R71, R80, !PT ;  /* 0x00000050470f7209 */ /* 0x000fe20007810000 */
[----:B------:R-:W-:Y:S01]  /*28c0*/  IMAD.SHL.U32 R139, R117, 0x2, RZ ;  /* 0x00000002758b7824 */ /* 0x000fe200078e00ff */
[----:B------:R-:W-:Y:S01]  /*28d0*/  FMNMX.FTZ R8, R77, R8, !PT ;  /* 0x000000084d087209 */ /* 0x000fe20007810000 */
[----:B------:R-:W-:Y:S01]  /*28e0*/  IMAD.WIDE.U32 R166, R136, -0x2daee0ad, RZ ;  /* 0xd2511f5388a67825 */ /* 0x000fe200078e00ff */
[----:B------:R-:W-:Y:S01]  /*28f0*/  FMNMX.FTZ R15, R92, R15, !PT ;  /* 0x0000000f5c0f7209 */ /* 0x000fe20007810000 */
[----:B------:R-:W-:Y:S01]  /*2900*/  UIADD3 UR15, UR24, -0x61c88647, URZ ;  /* 0x9e3779b9180f7890 */ /* 0x000fe2000fffe03f */
[----:B------:R-:W-:Y:S01]  /*2910*/  FMNMX.FTZ R8, R63, R8, !PT ;  /* 0x000000083f087209 */ /* 0x000fe20007810000 */
[----:B------:R-:W-:Y:S01]  /*2920*/  UIADD3 UR14, UR25, -0x4498517b, URZ ;  /* 0xbb67ae85190e7890 */ /* 0x000fe2000fffe03f */
[----:B------:R-:W-:Y:S01]  /*2930*/  FMNMX.FTZ R15, R94, R15, !PT ;  /* 0x0000000f5e0f7209 */ /* 0x000fe20007810000 */
[----:B------:R-:W-:Y:S01]  /*2940*/  IMAD.WIDE.U32 R226, R6, -0x326172a9, RZ ;  /* 0xcd9e8d5706e27825 */ /* 0x000fe200078e00ff */
[----:B------:R-:W-:Y:S01]  /*2950*/  FMNMX.FTZ R8, R73, R8, !PT ;  /* 0x0000000849087209 */ /* 0x000fe20007810000 */
[----:B------:R-:W-:Y:S01]  /*2960*/  UIADD3 UR13, UR24, 0x3c6ef372, URZ ;  /* 0x3c6ef372180d7890 */ /* 0x000fe2000fffe03f */
[----:B------:R-:W-:Y:S01]  /*2970*/  FMNMX.FTZ R15, R54, R15, !PT ;  /* 0x0000000f360f7209 */ /* 0x000fe20007810000 */
[----:B------:R-:W-:Y:S01]  /*2980*/  UIADD3 UR12, UR25, 0x76cf5d0a, URZ ;  /* 0x76cf5d0a190c7890 */ /* 0x000fe2000fffe03f */
[----:B------:R-:W-:Y:S01]  /*2990*/  FMNMX.FTZ R8, R57, R8, !PT ;  /* 0x0000000839087209 */ /* 0x000fe20007810000 */
[----:B------:R-:W-:Y:S01]  /*29a0*/  UIADD3 UR10, UR25, 0x32370b8f, URZ ;  /* 0x32370b8f190a7890 */ /* 0x000fe2000fffe03f */
[----:B------:R-:W-:Y:S01]  /*29b0*/  FMNMX.FTZ R15, R110, R15, !PT ;  /* 0x0000000f6e0f7209 */ /* 0x000fe20007810000 */
[----:B------:R-:W-:Y:S01]  /*29c0*/  UIADD3 UR11, UR24, -0x255992d5, URZ ;  /* 0xdaa66d2b180b7890 */ /* 0x000fe2000fffe03f */
[----:B------:R-:W-:Y:S01]  /*29d0*/  FMNMX.FTZ R8, R61, R8, !PT ;  /* 0x000000083d087209 */ /* 0x000fe20007810000 */
[----:B------:R-:W-:Y:S01]  /*29e0*/  UIADD3 UR9, UR24, 0x78dde6e4, URZ ;  /* 0x78dde6e418097890 */ /* 0x000fe2000fffe03f */
[----:B------:R-:W-:Y:S01]  /*29f0*/  FMNMX.FTZ R15, R74, R15, !PT ;  /* 0x0000000f4a0f7209 */ /* 0x000fe20007810000 */
[----:B------:R-:W-:Y:S01]  /*2a00*/  UIADD3 UR6, UR25, -0x56f99767, URZ ;  /* 0xa906689919067890 */ /* 0x000fe2000fffe03f */
[----:B------:R-:W-:Y:S01]  /*2a10*/  FMNMX.FTZ R8, R59, R8, !PT ;  /* 0x000000083b087209 */ /* 0x000fe20007810000 */
[----:B------:R-:W-:Y:S01]  /*2a20*/  UIADD3 UR8, UR25, -0x126145ec, URZ ;  /* 0xed9eba1419087890 */ /* 0x000fe2000fffe03f */
[----:B------:R-:W-:Y:S01]  /*2a30*/  FMNMX.FTZ R15, R208, R15, !PT ;  /* 0x0000000fd00f7209 */ /* 0x000fe20007810000 */
[----:B------:R-:W-:Y:S01]  /*2a40*/  IMAD.SHL.U32 R188, R2, 0x2, RZ ;  /* 0x0000000202bc7824 */ /* 0x000fe200078e00ff */
[----:B------:R-:W-:Y:S01]  /*2a50*/  FMNMX.FTZ R8, R147, R8, !PT ;  /* 0x0000000893087209 */ /* 0x000fe20007810000 */
[----:B------:R-:W-:Y:S01]  /*2a60*/  UIADD3 UR17, UR24, -0x4ab325aa, URZ ;  /* 0xb54cda5618117890 */ /* 0x000fe2000fffe03f */
[----:B------:R-:W-:Y:S01]  /*2a70*/  FMNMX.FTZ R13, R69, R76, !PT ;  /* 0x0000004c450d7209 */ /* 0x000fe20007810000 */
[--C-:B------:R-:W-:Y:S01]  /*2a80*/  IMAD R185, R3, 0x2, R188.reuse ;  /* 0x0000000203b97824 */ /* 0x100fe200078e02bc */
[----:B------:R-:W-:Y:S01]  /*2a90*/  FMNMX.FTZ R8, R149, R8, !PT ;  /* 0x0000000895087209 */ /* 0x000fe20007810000 */
[----:B------:R-:W-:Y:S01]  /*2aa0*/  IMAD R186, R0, 0x2, R188 ;  /* 0x0000000200ba7824 */ /* 0x000fe200078e02bc */
[----:B------:R-:W-:Y:S01]  /*2ab0*/  IADD3 R4, R6, 0x4, RZ ;  /* 0x0000000406047810 */ /* 0x000fe20007ffe0ff */
[----:B------:R-:W-:Y:S01]  /*2ac0*/  IMAD R184, R0, 0x2, R185 ;  /* 0x0000000200b87824 */ /* 0x000fe200078e02b9 */
[----:B------:R-:W-:Y:S01]  /*2ad0*/  FMNMX.FTZ R8, R163, R8, !PT ;  /* 0x00000008a3087209 */ /* 0x000fe20007810000 */
[----:B------:R-:W-:Y:S01]  /*2ae0*/  UIADD3 UR7, UR24, 0x1715609d, URZ ;  /* 0x1715609d18077890 */ /* 0x000fe2000fffe03f */
[----:B------:R-:W-:Y:S01]  /*2af0*/  LOP3.LUT R236, R167, UR25, R139, 0x96, !PT ;  /* 0x00000019a7ec7c12 */ /* 0x000fe2000f8e968b */
[----:B------:R-:W-:Y:S01]  /*2b00*/  IMAD.WIDE.U32 R230, R4, -0x326172a9, RZ ;  /* 0xcd9e8d5704e67825 */ /* 0x000fe200078e00ff */
[----:B------:R-:W-:Y:S01]  /*2b10*/  FMNMX.FTZ R8, R155, R8, !PT ;  /* 0x000000089b087209 */ /* 0x000fe20007810000 */
[----:B------:R-:W-:Y:S01]  /*2b20*/  LDSM.16.MT88.4 R120, [R188+0x6000] ;  /* 0x00600000bc78783b */ /* 0x000fe20000004200 */
[----:B------:R-:W-:Y:S01]  /*2b30*/  FMNMX.FTZ R15, R154, R15, !PT ;  /* 0x0000000f9a0f7209 */ /* 0x000fe20007810000 */
[----:B------:R-:W-:Y:S01]  /*2b40*/  IMAD.WIDE.U32 R236, R236, -0x326172a9, RZ ;  /* 0xcd9e8d57ecec7825 */ /* 0x000fe200078e00ff */
[----:B------:R-:W-:Y:S01]  /*2b50*/  FMNMX.FTZ R8, R161, R8, !PT ;  /* 0x00000008a1087209 */ /* 0x000fe20007810000 */
[----:B------:R-:W-:Y:S01]  /*2b60*/  UIADD3 UR16, UR25, 0x646e171e, URZ ;  /* 0x646e171e19107890 */ /* 0x000fe2000fffe03f */
        /* <DEDUP_REMOVED lines=9> */
[----:B------:R-:W-:Y:S02]  /*2c00*/  LOP3.LUT R8, R237, UR15, R230, 0x96, !PT ;  /* 0x0000000fed087c12 */ /* 0x000fe4000f8e96e6 */
[----:B------:R-:W-:Y:S02]  /*2c10*/  FMNMX.FTZ R15, R178, R15, !PT ;  /* 0x0000000fb20f7209 */ /* 0x000fe40007810000 */
[----:B------:R-:W-:Y:S01]  /*2c20*/  FMNMX.FTZ R11, R65, R72, !PT ;  /* 0x00000048410b7209 */ /* 0x000fe20007810000 */
[----:B------:R-:W-:Y:S01]  /*2c30*/  IMAD.WIDE.U32 R18, R8, -0x2daee0ad, RZ ;  /* 0xd2511f5308127825 */ /* 0x000fe200078e00ff */
        /* <DEDUP_REMOVED lines=9> */
[----:B------:R-:W-:Y:S02]  /*2cd0*/  LOP3.LUT R5, R116, UR24, RZ, 0x3c, !PT ;  /* 0x0000001874057c12 */ /* 0x000fe4000f8e3cff */
[----:B------:R-:W-:Y:S01]  /*2ce0*/  FMNMX.FTZ R13, R164, R13, !PT ;  /* 0x0000000da40d7209 */ /* 0x000fe20007810000 */
[----:B------:R-:W-:Y:S01]  /*2cf0*/  LDSM.16.MT88.4 R116, [R186+0x6000] ;  /* 0x00600000ba74783b */ /* 0x000fe20000004200 */
[----:B------:R-:W-:Y:S02]  /*2d00*/  FMNMX.FTZ R20, R150, R15, !PT ;  /* 0x0000000f96147209 */ /* 0x000fe40007810000 */
[----:B------:R-:W-:Y:S02]  /*2d10*/  FMNMX.FTZ R11, R146, R11, !PT ;  /* 0x0000000b920b7209 */ /* 0x000fe40007810000 */
[----:B------:R-:W-:-:S02]  /*2d20*/  LOP3.LUT R224, R231, R5, RZ, 0x3c, !PT ;  /* 0x00000005e7e07212 */ /* 0x000fc400078e3cff */
[----:B------:R-:W-:Y:S02]  /*2d30*/  FMNMX.FTZ R13, R172, R13, !PT ;  /* 0x0000000dac0d7209 */ /* 0x000fe40007810000 */
[----:B-1----:R-:W-:Y:S01]  /*2d40*/  FMNMX.FTZ R16, R9, R16, !PT ;  /* 0x0000001009107209 */ /* 0x002fe20007810000 */
[----:B------:R-:W-:Y:S01]  /*2d50*/  IMAD.WIDE.U32 R224, R224, -0x2daee0ad, RZ ;  /* 0xd2511f53e0e07825 */ /* 0x000fe200078e00ff */
[----:B------:R-:W1:Y:S01]  /*2d60*/  SHFL.BFLY PT, R9, R20, 0x2, 0x1f ;  /* 0x0c401f0014097f89 */ /* 0x000e6200000e0000 */
[----:B------:R-:W-:Y:S02]  /*2d70*/  FMNMX.FTZ R11, R206, R11, !PT ;  /* 0x0000000bce0b7209 */ /* 0x000fe40007810000 */
[----:B------:R-:W-:Y:S01]  /*2d80*/  FMNMX.FTZ R13, R176, R13, !PT ;  /* 0x0000000db00d7209 */ /* 0x000fe20007810000 */
[----:B------:R-:W2:Y:S01]  /*2d90*/  SHFL.BFLY PT, R133, R16, 0x1, 0x1f ;  /* 0x0c201f0010857f89 */ /* 0x000ea200000e0000 */
[----:B------:R-:W-:Y:S02]  /*2da0*/  FMNMX.FTZ R11, R204, R11, !PT ;  /* 0x0000000bcc0b7209 */ /* 0x000fe40007810000 */
[----:B------:R-:W-:-:S02]  /*2db0*/  FMNMX.FTZ R13, R174, R13, !PT ;  /* 0x0000000dae0d7209 */ /* 0x000fc40007810000 */
[----:B------:R-:W-:Y:S02]  /*2dc0*/  LOP3.LUT R222, R225, UR14, R166, 0x96, !PT ;  /* 0x0000000ee1de7c12 */ /* 0x000fe4000f8e96a6 */
[----:B------:R-:W-:Y:S02]  /*2dd0*/  FMNMX.FTZ R11, R162, R11, !PT ;  /* 0x0000000ba20b7209 */ /* 0x000fe40007810000 */
[----:B------:R-:W-:Y:S01]  /*2de0*/  FMNMX.FTZ R8, R144, R13, !PT ;  /* 0x0000000d90087209 */ /* 0x000fe20007810000 */
[----:B------:R-:W-:Y:S01]  /*2df0*/  IMAD.WIDE.U32 R222, R222, -0x326172a9, RZ ;  /* 0xcd9e8d57dede7825 */ /* 0x000fe200078e00ff */
[----:B------:R-:W-:Y:S02]  /*2e00*/  FMNMX.FTZ R11, R156, R11, !PT ;  /* 0x0000000b9c0b7209 */ /* 0x000fe40007810000 */
[----:B------:R-:W-:Y:S02]  /*2e10*/  FMNMX.FTZ R13, R143, R8, !PT ;  /* 0x000000088f0d7209 */ /* 0x000fe40007810000 */
[----:B------:R-:W-:-:S02]  /*2e20*/  LOP3.LUT R8, R237, UR15, R226, 0x96, !PT ;  /* 0x0000000fed087c12 */ /* 0x000fc4000f8e96e2 */
[----:B------:R-:W-:Y:S02]  /*2e30*/  FMNMX.FTZ R11, R170, R11, !PT ;  /* 0x0000000baa0b7209 */ /* 0x000fe40007810000 */
[----:B------:R-:W-:Y:S01]  /*2e40*/  LOP3.LUT R22, R223, UR13, R236, 0x96, !PT ;  /* 0x0000000ddf167c12 */ /* 0x000fe2000f8e96ec */
[----:B------:R-:W-:Y:S01]  /*2e50*/  IMAD.WIDE.U32 R234, R8, -0x2daee0ad, RZ ;  /* 0xd2511f5308ea7825 */ /* 0x000fe200078e00ff */
[----:B------:R-:W-:Y:S02]  /*2e60*/  FMNMX.FTZ R8, R168, R11, !PT ;  /* 0x0000000ba8087209 */ /* 0x000fe40007810000 */
[----:B------:R-:W-:Y:S01]  /*2e70*/  LOP3.LUT R10, R19, UR12, R224, 0x96, !PT ;  /* 0x0000000c130a7c12 */ /* 0x000fe2000f8e96e0 */
[----:B------:R-:W-:Y:S01]  /*2e80*/  IMAD.WIDE.U32 R22, R22, -0x2daee0ad, RZ ;  /* 0xd2511f5316167825 */ /* 0x000fe200078e00ff */
[----:B------:R-:W-:Y:S02]  /*2e90*/  FMNMX.FTZ R13, R142, R13, !PT ;  /* 0x0000000d8e0d7209 */ /* 0x000fe40007810000 */
[----:B-1----:R-:W-:Y:S01]  /*2ea0*/  FMNMX.FTZ R9, R20, R9, !PT ;  /* 0x0000000914097209 */ /* 0x002fe20007810000 */
[----:B------:R-:W-:Y:S01]  /*2eb0*/  IMAD.WIDE.U32 R24, R10, -0x326172a9, RZ ;  /* 0xcd9e8d570a187825 */ /* 0x000fe200078e00ff */
[----:B------:R-:W-:-:S02]  /*2ec0*/  FMNMX.FTZ R19, R67, R8, !PT ;  /* 0x0000000843137209 */ /* 0x000fc40007810000 */
[----:B------:R-:W-:Y:S01]  /*2ed0*/  LOP3.LUT R14, R23, UR10, R18, 0x96, !PT ;  /* 0x0000000a170e7c12 */ /* 0x000fe2000f8e9612 */
[----:B------:R-:W1:Y:S01]  /*2ee0*/  SHFL.BFLY PT, R8, R9, 0x1, 0x1f ;  /* 0x0c201f0009087f89 */ /* 0x000e6200000e0000 */
[----:B------:R-:W-:Y:S02]  /*2ef0*/  FMNMX.FTZ R18, R140, R13, !PT ;  /* 0x0000000d8c127209 */ /* 0x000fe40007810000 */
[----:B------:R-:W-:Y:S01]  /*2f00*/  FMNMX.FTZ R19, R64, R19, !PT ;  /* 0x0000001340137209 */ /* 0x000fe20007810000 */
[----:B------:R-:W-:Y:S01]  /*2f10*/  IMAD.WIDE.U32 R14, R14, -0x326172a9, RZ ;  /* 0xcd9e8d570e0e7825 */ /* 0x000fe200078e00ff */
[----:B------:R-:W-:Y:S01]  /*2f20*/  LOP3.LUT R30, R227, R5, RZ, 0x3c, !PT ;  /* 0x00000005e31e7212 */ /* 0x000fe200078e3cff */
[----:B------:R-:W3:Y:S01]  /*2f30*/  SHFL.BFLY PT, R135, R18, 0x2, 0x1f ;  /* 0x0c401f0012877f89 */ /* 0x000ee200000e0000 */
[----:B------:R-:W-:Y:S02]  /*2f40*/  FMNMX.FTZ R19, R138, R19, !PT ;  /* 0x000000138a137209 */ /* 0x000fe40007810000 */
[----:B--2---:R-:W-:Y:S01]  /*2f50*/  FMNMX.FTZ R133, R16, R133, !PT ;  /* 0x0000008510857209 */ /* 0x004fe20007810000 */
[----:B------:R-:W-:Y:S01]  /*2f60*/  IMAD.WIDE.U32 R30, R30, -0x2daee0ad, RZ ;  /* 0xd2511f531e1e7825 */ /* 0x000fe200078e00ff */
[----:B------:R-:W-:-:S02]  /*2f70*/  FMNMX.FTZ R19, R66, R19, !PT ;  /* 0x0000001342137209 */ /* 0x000fc40007810000 */
[----:B------:R-:W-:Y:S02]  /*2f80*/  FSETP.NEU.FTZ.AND P1, PT, R133, -INF , PT ;  /* 0xff8000008500780b */ /* 0x000fe40003f3d000 */
[----:B------:R-:W-:Y:S01]  /*2f90*/  LOP3.LUT R28, R31, UR14, R166, 0x96, !PT ;  /* 0x0000000e1f1c7c12 */ /* 0x000fe2000f8e96a6 */
[----:B------:R-:W2:Y:S01]  /*2fa0*/  SHFL.BFLY PT, R134, R19, 0x2, 0x1f ;  /* 0x0c401f0013867f89 */ /* 0x000ea200000e0000 */
[----:B------:R-:W-:Y:S01]  /*2fb0*/  FMUL.FTZ R166, R133, c[0x0][0x23c] ;  /* 0x00008f0085a67a20 */ /* 0x000fe20000410000 */
[----:B------:R-:W-:Y:S02]  /*2fc0*/  LOP3.LUT R10, R25, UR11, R222, 0x96, !PT ;  /* 0x0000000b190a7c12 */ /* 0x000fe4000f8e96de */
[----:B------:R-:W-:Y:S01]  /*2fd0*/  LOP3.LUT R12, R15, UR9, R24, 0x96, !PT ;  /* 0x000000090f0c7c12 */ /* 0x000fe2000f8e9618 */
[----:B------:R-:W-:Y:S01]  /*2fe0*/  IMAD.WIDE.U32 R28, R28, -0x326172a9, RZ ;  /* 0xcd9e8d571c1c7825 */ /* 0x000fe200078e00ff */
[----:B------:R-:W-:Y:S02]  /*2ff0*/  FSEL R166, R166, RZ, P1 ;  /* 0x000000ffa6a67208 */ /* 0x000fe40000800000 */
[----:B------:R-:W-:Y:S01]  /*3000*/  LOP3.LUT R11, R235, UR12, R30, 0x96, !PT ;  /* 0x0000000ceb0b7c12 */ /* 0x000fe2000f8e961e */
[----:B------:R-:W-:Y:S01]  /*3010*/  IMAD.WIDE.U32 R20, R10, -0x2daee0ad, RZ ;  /* 0xd2511f530a147825 */ /* 0x000fe200078e00ff */
[----:B------:R-:W-:-:S02]  /*3020*/  LOP3.LUT R236, R29, UR13, R236, 0x96, !PT ;  /* 0x0000000d1dec7c12 */ /* 0x000fc4000f8e96ec */
[----:B------:R-:W-:Y:S01]  /*3030*/  IADD3 R139, R139, 0x1, RZ ;  /* 0x000000018b8b7810 */ /* 0x000fe20007ffe0ff */
[----:B------:R-:W-:Y:S01]  /*3040*/  FFMA.FTZ R44, R7, c[0x0][0x23c], -R166 ;  /* 0x00008f00072c7a23 */ /* 0x000fe200000108a6 */
[----:B-1----:R-:W-:Y:S01]  /*3050*/  FMNMX.FTZ R7, R9, R8, !PT ;  /* 0x0000000809077209 */ /* 0x002fe20007810000 */
[----:B------:R-:W-:Y:S01]  /*3060*/  IMAD.WIDE.U32 R12, R12, -0x2daee0ad, RZ ;  /* 0xd2511f530c0c7825 */ /* 0x000fe200078e00ff */
[----:B---3--:R-:W-:Y:S02]  /*3070*/  FMNMX.FTZ R135, R18, R135, !PT ;  /* 0x0000008712877209 */ /* 0x008fe40007810000 */
[C---:B------:R-:W-:Y:S01]  /*3080*/  FSETP.NEU.FTZ.AND P1, PT, R7.reuse, -INF , PT ;  /* 0xff8000000700780b */ /* 0x040fe20003f3d000 */
[----:B------:R-:W-:Y:S01]  /*3090*/  FMUL.FTZ R153, R7, c[0x0][0x23c] ;  /* 0x00008f0007997a20 */ /* 0x000fe20000410000 */
[----:B------:R-:W-:Y:S01]  /*30a0*/  LOP3.LUT R10, R13, UR6, R20, 0x96, !PT ;  /* 0x000000060d0a7c12 */ /* 0x000fe2000f8e9614 */
[----:B------:R-:W1:Y:S01]  /*30b0*/  SHFL.BFLY PT, R18, R135, 0x1, 0x1f ;  /* 0x0c201f0087127f89 */ /* 0x000e6200000e0000 */
[----:B------:R-:W-:Y:S01]  /*30c0*/  LOP3.LUT R16, R21, UR8, R22, 0x96, !PT ;  /* 0x0000000815107c12 */ /* 0x000fe2000f8e9616 */
[----:B------:R-:W-:Y:S01]  /*30d0*/  IMAD.WIDE.U32 R232, R11, -0x326172a9, RZ ;  /* 0xcd9e8d570be87825 */ /* 0x000fe200078e00ff */
[----:B------:R-:W-:Y:S01]  /*30e0*/  FSEL R153, R153, RZ, P1 ;  /* 0x000000ff99997208 */ /* 0x000fe20000800000 */
[----:B------:R-:W-:Y:S01]  /*30f0*/  MUFU.EX2 R44, R44 ;  /* 0x0000002c002c7308 */ /* 0x000fe20000000800 */
[----:B--2---:R-:W-:Y:S01]  /*3100*/  FMNMX.FTZ R134, R19, R134, !PT ;  /* 0x0000008613867209 */ /* 0x004fe20007810000 */
[----:B------:R-:W-:Y:S01]  /*3110*/  IMAD.WIDE.U32 R20, R10, -0x326172a9, RZ ;  /* 0xcd9e8d570a147825 */ /* 0x000fe200078e00ff */
[----:B------:R-:W-:-:S02]  /*3120*/  LOP3.LUT R13, R233, UR11, R28, 0x96, !PT ;  /* 0x0000000be90d7c12 */ /* 0x000fc4000f8e961c */
[----:B------:R-:W-:Y:S01]  /*3130*/  LOP3.LUT R167, R167, UR25, R139, 0x96, !PT ;  /* 0x00000019a7a77c12 */ /* 0x000fe2000f8e968b */
[----:B------:R-:W-:Y:S01]  /*3140*/  IMAD.WIDE.U32 R16, R16, -0x326172a9, RZ ;  /* 0xcd9e8d5710107825 */ /* 0x000fe200078e00ff */
[C---:B------:R-:W-:Y:S01]  /*3150*/  LOP3.LUT R11, R20.reuse, 0xffff, RZ, 0xc0, !PT ;  /* 0x0000ffff140b7812 */ /* 0x040fe200078ec0ff */
[----:B------:R-:W2:Y:S01]  /*3160*/  SHFL.BFLY PT, R3, R134, 0x1, 0x1f ;  /* 0x0c201f0086037f89 */ /* 0x000ea200000e0000 */
[----:B------:R-:W-:Y:S01]  /*3170*/  LOP3.LUT R10, R20, 0xff, RZ, 0xc0, !PT ;  /* 0x000000ff140a7812 */ /* 0x000fe200078ec0ff */
[--C-:B------:R-:W-:Y:S01]  /*3180*/  FFMA.FTZ R49, R71, c[0x0][0x23c], -R153.reuse ;  /* 0x00008f0047317a23 */ /* 0x100fe20000010899 */
[----:B------:R-:W-:Y:S01]  /*3190*/  LOP3.LUT R9, R21, UR17, R16, 0x96, !PT ;  /* 0x0000001115097c12 */ /* 0x000fe2000f8e9610 */
[----:B------:R-:W-:Y:S01]  /*31a0*/  FFMA.FTZ R46, R80, c[0x0][0x23c], -R153 ;  /* 0x00008f00502e7a23 */ /* 0x000fe20000010899 */
[----:B------:R-:W-:Y:S01]  /*31b0*/  SHF.R.U32.HI R11, RZ, 0x8, R11 ;  /* 0x00000008ff0b7819 */ /* 0x000fe2000001160b */
[----:B------:R-:W-:Y:S01]  /*31c0*/  IMAD.WIDE.U32 R236, R236, -0x2daee0ad, RZ ;  /* 0xd2511f53ecec7825 */ /* 0x000fe200078e00ff */
[----:B------:R-:W-:Y:S01]  /*31d0*/  SHF.R.U32.HI R0, RZ, 0x10, R9 ;  /* 0x00000010ff007819 */ /* 0x000fe20000011609 */
[----:B------:R-:W-:Y:S01]  /*31e0*/  MUFU.EX2 R49, R49 ;  /* 0x0000003100317308 */ /* 0x000fe20000000800 */
[----:B------:R-:W-:Y:S01]  /*31f0*/  PRMT R10, R10, 0x5410, R11 ;  /* 0x000054100a0a7816 */ /* 0x000fe2000000000b */
[----:B------:R-:W-:Y:S01]  /*3200*/  FFMA.FTZ R45, R75, c[0x0][0x23c], -R166 ;  /* 0x00008f004b2d7a23 */ /* 0x000fe200000108a6 */
[----:B------:R-:W-:Y:S01]  /*3210*/  LOP3.LUT R234, R237, UR10, R234, 0x96, !PT ;  /* 0x0000000aedea7c12 */ /* 0x000fe2000f8e96ea */
[--C-:B------:R-:W-:Y:S01]  /*3220*/  FFMA.FTZ R37, R63, c[0x0][0x23c], -R166.reuse ;  /* 0x00008f003f257a23 */ /* 0x100fe200000108a6 */
[----:B------:R-:W-:Y:S01]  /*3230*/  LOP3.LUT R16, R9, 0xffff, RZ, 0xc0, !PT ;  /* 0x0000ffff09107812 */ /* 0x000fe200078ec0ff */
[----:B------:R-:W-:Y:S01]  /*3240*/  IMAD R63, R137, 0x10000, R137 ;  /* 0x00010000893f7824 */ /* 0x000fe200078e0289 */
[----:B------:R-:W-:Y:S01]  /*3250*/  LOP3.LUT R11, R9, 0xff, RZ, 0xc0, !PT ;  /* 0x000000ff090b7812 */ /* 0x000fe200078ec0ff */
[----:B------:R-:W3:Y:S01]  /*3260*/  MUFU.EX2 R46, R46 ;  /* 0x0000002e002e7308 */ /* 0x000ee20000000800 */
[----:B------:R-:W-:Y:S01]  /*3270*/  IMAD.WIDE.U32 R234, R234, -0x326172a9, RZ ;  /* 0xcd9e8d57eaea7825 */ /* 0x000fe200078e00ff */
[----:B------:R-:W-:Y:S01]  /*3280*/  SHF.R.U32.HI R9, RZ, 0x18, R9 ;  /* 0x00000018ff097819 */ /* 0x000fe20000011609 */
[--C-:B------:R-:W-:Y:S01]  /*3290*/  HSET2.LE.AND R10, R10, R63.reuse, PT ;  /* 0x0000003f0a0a7233 */ /* 0x100fe20003803000 */
[----:B------:R-:W-:Y:S01]  /*32a0*/  LOP3.LUT R0, R0, 0xff, RZ, 0xc0, !PT ;  /* 0x000000ff00007812 */ /* 0x000fe200078ec0ff */
[----:B------:R-:W-:Y:S01]  /*32b0*/  FFMA.FTZ R38, R77, c[0x0][0x23c], -R166 ;  /* 0x00008f004d267a23 */ /* 0x000fe200000108a6 */
[----:B------:R-:W-:Y:S01]  /*32c0*/  LOP3.LUT R232, R235, UR9, R232, 0x96, !PT ;  /* 0x00000009ebe87c12 */ /* 0x000fe2000f8e96e8 */
[----:B------:R-:W-:Y:S01]  /*32d0*/  FFMA.FTZ R36, R92, c[0x0][0x23c], -R153 ;  /* 0x00008f005c247a23 */ /* 0x000fe20000010899 */
[----:B------:R-:W4:Y:S01]  /*32e0*/  MUFU.EX2 R45, R45 ;  /* 0x0000002d002d7308 */ /* 0x000f220000000800 */
[----:B------:R-:W-:Y:S01]  /*32f0*/  PRMT R0, R0, 0x5410, R9 ;  /* 0x0000541000007816 */ /* 0x000fe20000000009 */
[--C-:B------:R-:W-:Y:S01]  /*3300*/  FFMA.FTZ R41, R94, c[0x0][0x23c], -R153.reuse ;  /* 0x00008f005e297a23 */ /* 0x100fe20000010899 */
[----:B-1----:R-:W-:Y:S01]  /*3310*/  FMNMX.FTZ R135, R135, R18, !PT ;  /* 0x0000001287877209 */ /* 0x002fe20007810000 */
[----:B------:R-:W-:Y:S01]  /*3320*/  IMAD.WIDE.U32 R18, R13, -0x2daee0ad, RZ ;  /* 0xd2511f530d127825 */ /* 0x000fe200078e00ff */
[----:B------:R-:W-:Y:S01]  /*3330*/  SHF.R.U32.HI R16, RZ, 0x8, R16 ;  /* 0x00000008ff107819 */ /* 0x000fe20000011610 */
[--C-:B------:R-:W-:Y:S01]  /*3340*/  HSET2.LE.AND R101, R0, R63.reuse, PT ;  /* 0x0000003f00657233 */ /* 0x100fe20003803000 */
[----:B------:R-:W-:Y:S01]  /*3350*/  SHF.R.U32.HI R8, RZ, 0x10, R20 ;  /* 0x00000010ff087819 */ /* 0x000fe20000011614 */
[----:B------:R-:W-:Y:S01]  /*3360*/  IMAD.WIDE.U32 R232, R232, -0x2daee0ad, RZ ;  /* 0xd2511f53e8e87825 */ /* 0x000fe200078e00ff */
[----:B---3--:R-:W-:Y:S01]  /*3370*/  F2FP.PACK_AB R0, R46, R49 ;  /* 0x000000312e00723e */ /* 0x008fe200000000ff */
[----:B------:R-:W-:Y:S01]  /*3380*/  MUFU.EX2 R38, R38 ;  /* 0x0000002600267308 */ /* 0x000fe20000000800 */
[C---:B------:R-:W-:Y:S01]  /*3390*/  FSETP.NEU.FTZ.AND P1, PT, R135.reuse, -INF , PT ;  /* 0xff8000008700780b */ /* 0x040fe20003f3d000 */
[----:B------:R-:W-:Y:S01]  /*33a0*/  FMUL.FTZ R145, R135, c[0x0][0x23c] ;  /* 0x00008f0087917a20 */ /* 0x000fe20000410000 */
[----:B------:R-:W-:Y:S01]  /*33b0*/  PRMT R2, R11, 0x5410, R16 ;  /* 0x000054100b027816 */ /* 0x000fe20000000010 */
[----:B------:R-:W1:Y:S01]  /*33c0*/  LDSM.16.MT88.4 R92, [R185+0x6000] ;  /* 0x00600000b95c783b */ /* 0x000e620000004200 */
[----:B------:R-:W-:Y:S01]  /*33d0*/  LOP3.LUT R101, R101, R0, RZ, 0xc0, !PT ;  /* 0x0000000065657212 */ /* 0x000fe200078ec0ff */
[--C-:B------:R-:W-:Y:S01]  /*33e0*/  FFMA.FTZ R40, R74, c[0x0][0x23c], -R153.reuse ;  /* 0x00008f004a287a23 */ /* 0x100fe20000010899 */
[----:B--2---:R-:W-:Y:S01]  /*33f0*/  FMNMX.FTZ R134, R134, R3, !PT ;  /* 0x0000000386867209 */ /* 0x004fe20007810000 */
[----:B------:R-:W2:Y:S01]  /*3400*/  MUFU.EX2 R37, R37 ;  /* 0x0000002500257308 */ /* 0x000ea20000000800 */
[----:B------:R-:W-:Y:S01]  /*3410*/  SHF.R.U32.HI R15, RZ, 0x18, R20 ;  /* 0x00000018ff0f7819 */ /* 0x000fe20000011614 */
[--C-:B------:R-:W-:Y:S01]  /*3420*/  HSET2.LE.AND R2, R2, R63.reuse, PT ;  /* 0x0000003f02027233 */ /* 0x100fe20003803000 */
[----:B------:R-:W-:Y:S01]  /*3430*/  LOP3.LUT R8, R8, 0xff, RZ, 0xc0, !PT ;  /* 0x000000ff08087812 */ /* 0x000fe200078ec0ff */
[----:B------:R-:W-:Y:S01]  /*3440*/  FMUL.FTZ R141, R134, c[0x0][0x23c] ;  /* 0x00008f00868d7a20 */ /* 0x000fe20000410000 */
[----:B------:R-:W-:Y:S01]  /*3450*/  LOP3.LUT R236, R19, UR8, R236, 0x96, !PT ;  /* 0x0000000813ec7c12 */ /* 0x000fe2000f8e96ec */
[----:B------:R-:W-:Y:S01]  /*3460*/  FFMA.FTZ R47, R208, c[0x0][0x23c], -R153 ;  /* 0x00008f00d02f7a23 */ /* 0x000fe20000010899 */
[----:B------:R-:W-:Y:S01]  /*3470*/  LOP3.LUT R0, R233, UR6, R18, 0x96, !PT ;  /* 0x00000006e9007c12 */ /* 0x000fe2000f8e9612 */
[----:B------:R-:W-:Y:S01]  /*3480*/  MUFU.EX2 R36, R36 ;  /* 0x0000002400247308 */ /* 0x000fe20000000800 */
[----:B------:R-:W-:Y:S01]  /*3490*/  FSEL R145, R145, RZ, P1 ;  /* 0x000000ff91917208 */ /* 0x000fe20000800000 */
[----:B------:R-:W-:Y:S01]  /*34a0*/  IMAD.WIDE.U32 R236, R236, -0x326172a9, RZ ;  /* 0xcd9e8d57ecec7825 */ /* 0x000fe200078e00ff */
[----:B------:R-:W-:Y:S01]  /*34b0*/  PRMT R8, R8, 0x5410, R15 ;  /* 0x0000541008087816 */ /* 0x000fe2000000000f */
[----:B------:R-:W-:Y:S01]  /*34c0*/  LDSM.16.MT88.4 R20, [R188+0x6800] ;  /* 0x00680000bc14783b */ /* 0x000fe20000004200 */
[----:B----4-:R-:W-:Y:S01]  /*34d0*/  F2FP.PACK_AB R15, R44, R45 ;  /* 0x0000002d2c0f723e */ /* 0x010fe200000000ff */
[----:B------:R-:W-:Y:S01]  /*34e0*/  IMAD.WIDE.U32 R18, R0, -0x326172a9, RZ ;  /* 0xcd9e8d5700127825 */ /* 0x000fe200078e00ff */
[----:B------:R-:W-:Y:S01]  /*34f0*/  FSETP.NEU.FTZ.AND P1, PT, R134, -INF , PT ;  /* 0xff8000008600780b */ /* 0x000fe20003f3d000 */
[----:B------:R-:W3:Y:S01]  /*3500*/  MUFU.EX2 R41, R41 ;  /* 0x0000002900297308 */ /* 0x000ee20000000800 */
[----:B------:R-:W-:Y:S01]  /*3510*/  LOP3.LUT R100, R2, R15, RZ, 0xc0, !PT ;  /* 0x0000000f02647212 */ /* 0x000fe200078ec0ff */
[--C-:B------:R-:W-:Y:S01]  /*3520*/  FFMA.FTZ R55, R69, c[0x0][0x23c], -R145.reuse ;  /* 0x00008f0045377a23 */ /* 0x100fe20000010891 */
[----:B------:R-:W-:Y:S01]  /*3530*/  FSEL R141, R141, RZ, P1 ;  /* 0x000000ff8d8d7208 */ /* 0x000fe20000800000 */
[----:B------:R-:W-:Y:S01]  /*3540*/  FFMA.FTZ R52, R76, c[0x0][0x23c], -R145 ;  /* 0x00008f004c347a23 */ /* 0x000fe20000010891 */
[----:B------:R-:W-:Y:S01]  /*3550*/  LOP3.LUT R15, R19, UR17, R236, 0x96, !PT ;  /* 0x00000011130f7c12 */ /* 0x000fe2000f8e96ec */
[--C-:B------:R-:W-:Y:S01]  /*3560*/  HSET2.LE.AND R8, R8, R63.reuse, PT ;  /* 0x0000003f08087233 */ /* 0x100fe20003803000 */
[----:B--2---:R-:W-:Y:S01]  /*3570*/  F2FP.PACK_AB R11, R37, R38 ;  /* 0x00000026250b723e */ /* 0x004fe200000000ff */
[----:B------:R-:W-:Y:S01]  /*3580*/  MUFU.EX2 R55, R55 ;  /* 0x0000003700377308 */ /* 0x000fe20000000800 */
[----:B------:R-:W-:Y:S01]  /*3590*/  LOP3.LUT R3, R15, 0xffff, RZ, 0xc0, !PT ;  /* 0x0000ffff0f037812 */ /* 0x000fe200078ec0ff */
[--C-:B------:R-:W-:Y:S01]  /*35a0*/  FFMA.FTZ R53, R65, c[0x0][0x23c], -R141.reuse ;  /* 0x00008f0041357a23 */ /* 0x100fe2000001088d */
[----:B------:R-:W-:Y:S01]  /*35b0*/  LOP3.LUT R104, R15, 0xff, RZ, 0xc0, !PT ;  /* 0x000000ff0f687812 */ /* 0x000fe200078ec0ff */
[----:B------:R-:W-:Y:S01]  /*35c0*/  FFMA.FTZ R48, R72, c[0x0][0x23c], -R141 ;  /* 0x00008f0048307a23 */ /* 0x000fe2000001088d */
[----:B------:R-:W-:Y:S01]  /*35d0*/  SHF.R.U32.HI R3, RZ, 0x8, R3 ;  /* 0x00000008ff037819 */ /* 0x000fe20000011603 */
[----:B------:R-:W-:Y:S01]  /*35e0*/  FFMA.FTZ R51, R70, c[0x0][0x23c], -R141 ;  /* 0x00008f0046337a23 */ /* 0x000fe2000001088d */
[----:B------:R-:W-:Y:S01]  /*35f0*/  SHF.R.U32.HI R0, RZ, 0x10, R15 ;  /* 0x00000010ff007819 */ /* 0x000fe2000001160f */
[----:B------:R-:W2:Y:S01]  /*3600*/  MUFU.EX2 R52, R52 ;  /* 0x0000003400347308 */ /* 0x000ea20000000800 */
[----:B---3--:R-:W-:Y:S01]  /*3610*/  F2FP.PACK_AB R103, R41, R36 ;  /* 0x000000242967723e */ /* 0x008fe200000000ff */
[----:B------:R-:W-:Y:S01]  /*3620*/  FFMA.FTZ R42, R68, c[0x0][0x23c], -R141 ;  /* 0x00008f00442a7a23 */ /* 0x000fe2000001088d */
[----:B------:R-:W-:Y:S01]  /*3630*/  LOP3.LUT R102, R10, R11, RZ, 0xc0, !PT ;  /* 0x0000000b0a667212 */ /* 0x000fe200078ec0ff */
[--C-:B------:R-:W-:Y:S01]  /*3640*/  FFMA.FTZ R50, R82, c[0x0][0x23c], -R145.reuse ;  /* 0x00008f0052327a23 */ /* 0x100fe20000010891 */
[----:B------:R-:W-:Y:S01]  /*3650*/  LOP3.LUT R103, R8, R103, RZ, 0xc0, !PT ;  /* 0x0000006708677212 */ /* 0x000fe200078ec0ff */
[----:B------:R-:W-:Y:S01]  /*3660*/  FFMA.FTZ R43, R78, c[0x0][0x23c], -R145 ;  /* 0x00008f004e2b7a23 */ /* 0x000fe20000010891 */
[----:B------:R-:W3:Y:S01]  /*3670*/  LDSM.16.MT88.4 R8, [R184+0x6000] ;  /* 0x00600000b808783b */ /* 0x000ee20000004200 */
[----:B------:R-:W-:Y:S01]  /*3680*/  MUFU.EX2 R53, R53 ;  /* 0x0000003500357308 */ /* 0x000fe20000000800 */
[----:B------:R-:W-:Y:S01]  /*3690*/  PRMT R104, R104, 0x5410, R3 ;  /* 0x0000541068687816 */ /* 0x000fe20000000003 */
[----:B------:R-:W-:Y:S01]  /*36a0*/  FFMA.FTZ R39, R59, c[0x0][0x23c], -R166 ;  /* 0x00008f003b277a23 */ /* 0x000fe200000108a6 */
[----:B------:R-:W-:Y:S01]  /*36b0*/  LOP3.LUT R13, R17, UR7, R14, 0x96, !PT ;  /* 0x00000007110d7c12 */ /* 0x000fe2000f8e960e */
[----:B------:R-:W-:Y:S01]  /*36c0*/  FFMA.FTZ R54, R54, c[0x0][0x23c], -R153 ;  /* 0x00008f0036367a23 */ /* 0x000fe20000010899 */
[----:B------:R-:W-:Y:S01]  /*36d0*/  SHF.R.U32.HI R15, RZ, 0x18, R15 ;  /* 0x00000018ff0f7819 */ /* 0x000fe2000001160f */
[--C-:B------:R-:W-:Y:S01]  /*36e0*/  HSET2.LE.AND R104, R104, R63.reuse, PT ;  /* 0x0000003f68687233 */ /* 0x100fe20003803000 */
[----:B------:R-:W-:Y:S01]  /*36f0*/  LOP3.LUT R0, R0, 0xff, RZ, 0xc0, !PT ;  /* 0x000000ff00007812 */ /* 0x000fe200078ec0ff */
[----:B------:R-:W4:Y:S01]  /*3700*/  MUFU.EX2 R48, R48 ;  /* 0x0000003000307308 */ /* 0x000f220000000800 */
[----:B------:R-:W-:Y:S01]  /*3710*/  SHF.R.U32.HI R2, RZ, 0x10, R18 ;  /* 0x00000010ff027819 */ /* 0x000fe20000011612 */
[----:B------:R-:W-:Y:S01]  /*3720*/  IMAD.WIDE.U32 R32, R13, -0x2daee0ad, RZ ;  /* 0xd2511f530d207825 */ /* 0x000fe200078e00ff */
[----:B------:R-:W-:Y:S01]  /*3730*/  PRMT R0, R0, 0x5410, R15 ;  /* 0x0000541000007816 */ /* 0x000fe2000000000f */
[C---:B------:R-:W-:Y:S01]  /*3740*/  HMMA.16816.F32 R124, R100.reuse, R120, RZ ;  /* 0x00000078647c723c */ /* 0x040fe200000018ff */
[----:B--2---:R-:W-:Y:S01]  /*3750*/  F2FP.PACK_AB R15, R52, R55 ;  /* 0x00000037340f723e */ /* 0x004fe200000000ff */
[----:B------:R-:W-:Y:S01]  /*3760*/  FFMA.FTZ R73, R73, c[0x0][0x23c], -R166 ;  /* 0x00008f0049497a23 */ /* 0x000fe200000108a6 */
[----:B------:R-:W-:Y:S01]  /*3770*/  SHF.R.U32.HI R17, RZ, 0x18, R18 ;  /* 0x00000018ff117819 */ /* 0x000fe20000011612 */
[----:B------:R-:W-:Y:S01]  /*3780*/  MUFU.EX2 R51, R51 ;  /* 0x0000003300337308 */ /* 0x000fe20000000800 */
[----:B------:R-:W-:Y:S01]  /*3790*/  LOP3.LUT R2, R2, 0xff, RZ, 0xc0, !PT ;  /* 0x000000ff02027812 */ /* 0x000fe200078ec0ff */
[--C-:B------:R-:W-:Y:S01]  /*37a0*/  HSET2.LE.AND R105, R0, R63.reuse, PT ;  /* 0x0000003f00697233 */ /* 0x100fe20003803000 */
[----:B------:R-:W-:Y:S01]  /*37b0*/  LOP3.LUT R104, R104, R15, RZ, 0xc0, !PT ;  /* 0x0000000f68687212 */ /* 0x000fe200078ec0ff */
[C---:B------:R-:W-:Y:S01]  /*37c0*/  HMMA.16816.F32 R76, R100.reuse, R116, RZ ;  /* 0x00000074644c723c */ /* 0x040fe200000018ff */
[--C-:B------:R-:W-:Y:S01]  /*37d0*/  SHF.R.U32.HI R15, RZ, 0x10, R32.reuse ;  /* 0x00000010ff0f7819 */ /* 0x100fe20000011620 */
[----:B------:R-:W-:Y:S01]  /*37e0*/  FFMA.FTZ R59, R108, c[0x0][0x23c], -R145 ;  /* 0x00008f006c3b7a23 */ /* 0x000fe20000010891 */
[----:B------:R-:W-:Y:S01]  /*37f0*/  LOP3.LUT R13, R32, 0xffff, RZ, 0xc0, !PT ;  /* 0x0000ffff200d7812 */ /* 0x000fe200078ec0ff */
[----:B------:R-:W2:Y:S01]  /*3800*/  MUFU.EX2 R42, R42 ;  /* 0x0000002a002a7308 */ /* 0x000ea20000000800 */
[----:B------:R-:W-:Y:S01]  /*3810*/  PRMT R2, R2, 0x5410, R17 ;  /* 0x0000541002027816 */ /* 0x000fe20000000011 */
[----:B------:R-:W-:Y:S01]  /*3820*/  FFMA.FTZ R65, R204, c[0x0][0x23c], -R141 ;  /* 0x00008f00cc417a23 */ /* 0x000fe2000001088d */
[----:B------:R-:W-:Y:S01]  /*3830*/  LOP3.LUT R19, R18, 0xffff, RZ, 0xc0, !PT ;  /* 0x0000ffff12137812 */ /* 0x000fe200078ec0ff */
[C---:B-1----:R-:W-:Y:S01]  /*3840*/  HMMA.16816.F32 R88, R100.reuse, R92, RZ ;  /* 0x0000005c6458723c */ /* 0x042fe200000018ff */
[----:B----4-:R-:W-:Y:S01]  /*3850*/  F2FP.PACK_AB R0, R48, R53 ;  /* 0x000000353000723e */ /* 0x010fe200000000ff */
[--C-:B------:R-:W-:Y:S01]  /*3860*/  HSET2.LE.AND R107, R2, R63.reuse, PT ;  /* 0x0000003f026b7233 */ /* 0x100fe20003803000 */
[----:B------:R-:W-:Y:S01]  /*3870*/  LOP3.LUT R26, R32, 0xff, RZ, 0xc0, !PT ;  /* 0x000000ff201a7812 */ /* 0x000fe200078ec0ff */
[----:B------:R-:W-:Y:S01]  /*3880*/  MUFU.EX2 R40, R40 ;  /* 0x0000002800287308 */ /* 0x000fe20000000800 */
[----:B------:R-:W-:Y:S01]  /*3890*/  SHF.R.U32.HI R32, RZ, 0x18, R32 ;  /* 0x00000018ff207819 */ /* 0x000fe20000011620 */
[----:B------:R-:W-:Y:S01]  /*38a0*/  FFMA.FTZ R56, R56, c[0x0][0x23c], -R145 ;  /* 0x00008f0038387a23 */ /* 0x000fe20000010891 */
[----:B------:R-:W-:Y:S01]  /*38b0*/  LOP3.LUT R15, R15, 0xff, RZ, 0xc0, !PT ;  /* 0x000000ff0f0f7812 */ /* 0x000fe200078ec0ff */
[C---:B------:R-:W-:Y:S01]  /*38c0*/  HMMA.16816.F32 R68, R100.reuse, R122, RZ ;  /* 0x0000007a6444723c */ /* 0x040fe200000018ff */
[----:B------:R-:W-:Y:S01]  /*38d0*/  SHF.R.U32.HI R13, RZ, 0x8, R13 ;  /* 0x00000008ff0d7819 */ /* 0x000fe2000001160d */
[----:B------:R-:W-:Y:S01]  /*38e0*/  FFMA.FTZ R58, R58, c[0x0][0x23c], -R145 ;  /* 0x00008f003a3a7a23 */ /* 0x000fe20000010891 */
[----:B------:R-:W-:Y:S01]  /*38f0*/  LOP3.LUT R31, R33, UR16, R12, 0x96, !PT ;  /* 0x00000010211f7c12 */ /* 0x000fe2000f8e960c */
[----:B------:R-:W1:Y:S01]  /*3900*/  MUFU.EX2 R47, R47 ;  /* 0x0000002f002f7308 */ /* 0x000e620000000800 */
[----:B------:R-:W-:Y:S01]  /*3910*/  LOP3.LUT R106, R18, 0xff, RZ, 0xc0, !PT ;  /* 0x000000ff126a7812 */ /* 0x000fe200078ec0ff */
[----:B------:R-:W-:Y:S01]  /*3920*/  FFMA.FTZ R139, R146, c[0x0][0x23c], -R141 ;  /* 0x00008f00928b7a23 */ /* 0x000fe2000001088d */
[----:B------:R-:W-:Y:S01]  /*3930*/  SHF.R.U32.HI R19, RZ, 0x8, R19 ;  /* 0x00000008ff137819 */ /* 0x000fe20000011613 */
[C---:B------:R-:W-:Y:S01]  /*3940*/  HMMA.16816.F32 R80, R100.reuse, R118, RZ ;  /* 0x000000766450723c */ /* 0x040fe200000018ff */
[----:B------:R-:W-:Y:S01]  /*3950*/  LOP3.LUT R105, R105, R0, RZ, 0xc0, !PT ;  /* 0x0000000069697212 */ /* 0x000fe200078ec0ff */
[----:B------:R-:W-:Y:S01]  /*3960*/  FFMA.FTZ R0, R61, c[0x0][0x23c], -R166 ;  /* 0x00008f003d007a23 */ /* 0x000fe200000108a6 */
[----:B--2---:R-:W-:Y:S01]  /*3970*/  F2FP.PACK_AB R2, R42, R51 ;  /* 0x000000332a02723e */ /* 0x004fe200000000ff */
[----:B------:R-:W-:Y:S01]  /*3980*/  MUFU.EX2 R50, R50 ;  /* 0x0000003200327308 */ /* 0x000fe20000000800 */
[----:B------:R-:W-:Y:S01]  /*3990*/  PRMT R32, R15, 0x5410, R32 ;  /* 0x000054100f207816 */ /* 0x000fe20000000020 */
[----:B------:R-:W-:Y:S01]  /*39a0*/  FFMA.FTZ R61, R62, c[0x0][0x23c], -R145 ;  /* 0x00008f003e3d7a23 */ /* 0x000fe20000010891 */
[----:B------:R-:W-:Y:S01]  /*39b0*/  PRMT R26, R26, 0x5410, R13 ;  /* 0x000054101a1a7816 */ /* 0x000fe2000000000d */
[C---:B------:R-:W-:Y:S01]  /*39c0*/  HMMA.16816.F32 R112, R100.reuse, R94, RZ ;  /* 0x0000005e6470723c */ /* 0x040fe200000018ff */
[----:B------:R-:W-:Y:S01]  /*39d0*/  LOP3.LUT R13, R31, 0xffff, RZ, 0xc0, !PT ;  /* 0x0000ffff1f0d7812 */ /* 0x000fe200078ec0ff */
[--C-:B------:R-:W-:Y:S01]  /*39e0*/  HSET2.LE.AND R27, R32, R63.reuse, PT ;  /* 0x0000003f201b7233 */ /* 0x100fe20003803000 */
[----:B------:R-:W-:Y:S01]  /*39f0*/  PRMT R106, R106, 0x5410, R19 ;  /* 0x000054106a6a7816 */ /* 0x000fe20000000013 */
[----:B------:R-:W2:Y:S01]  /*3a00*/  MUFU.EX2 R43, R43 ;  /* 0x0000002b002b7308 */ /* 0x000ea20000000800 */
[----:B------:R-:W-:Y:S01]  /*3a10*/  LOP3.LUT R107, R107, R2, RZ, 0xc0, !PT ;  /* 0x000000026b6b7212 */ /* 0x000fe200078ec0ff */
[----:B------:R-:W-:Y:S01]  /*3a20*/  FFMA.FTZ R2, R57, c[0x0][0x23c], -R166 ;  /* 0x00008f0039027a23 */ /* 0x000fe200000108a6 */
[----:B------:R-:W-:Y:S01]  /*3a30*/  SHF.R.U32.HI R13, RZ, 0x8, R13 ;  /* 0x00000008ff0d7819 */ /* 0x000fe2000001160d */
[----:B------:R-:W-:Y:S01]  /*3a40*/  FFMA.FTZ R57, R110, c[0x0][0x23c], -R153 ;  /* 0x00008f006e397a23 */ /* 0x000fe20000010899 */
[----:B-1----:R-:W-:Y:S01]  /*3a50*/  F2FP.PACK_AB R32, R47, R40 ;  /* 0x000000282f20723e */ /* 0x002fe200000000ff */
[--C-:B------:R-:W-:Y:S01]  /*3a60*/  HSET2.LE.AND R106, R106, R63.reuse, PT ;  /* 0x0000003f6a6a7233 */ /* 0x100fe20003803000 */
[----:B------:R-:W-:Y:S01]  /*3a70*/  LOP3.LUT R24, R31, 0xff, RZ, 0xc0, !PT ;  /* 0x000000ff1f187812 */ /* 0x000fe200078ec0ff */
[----:B------:R-:W-:Y:S01]  /*3a80*/  MUFU.EX2 R0, R0 ;  /* 0x0000000000007308 */ /* 0x000fe20000000800 */
[----:B------:R-:W-:Y:S01]  /*3a90*/  LOP3.LUT R27, R27, R32, RZ, 0xc0, !PT ;  /* 0x000000201b1b7212 */ /* 0x000fe200078ec0ff */
[----:B------:R-:W1:Y:S01]  /*3aa0*/  LDSM.16.MT88.4 R16, [R186+0x6800] ;  /* 0x00680000ba10783b */ /* 0x000e620000004200 */
[----:B------:R-:W-:Y:S01]  /*3ab0*/  PRMT R24, R24, 0x5410, R13 ;  /* 0x0000541018187816 */ /* 0x000fe2000000000d */
[C---:B---3--:R-:W-:Y:S01]  /*3ac0*/  HMMA.16816.F32 R96, R100.reuse, R8, RZ ;  /* 0x000000086460723c */ /* 0x048fe200000018ff */
[----:B------:R-:W-:Y:S01]  /*3ad0*/  LOP3.LUT R234, R237, UR7, R234, 0x96, !PT ;  /* 0x00000007edea7c12 */ /* 0x000fe2000f8e96ea */
[----:B------:R-:W3:Y:S01]  /*3ae0*/  LDSM.16.MT88.4 R12, [R185+0x6800] ;  /* 0x00680000b90c783b */ /* 0x000ee20000004200 */
[--C-:B------:R-:W-:Y:S01]  /*3af0*/  SHF.R.U32.HI R208, RZ, 0x10, R31.reuse ;  /* 0x00000010ffd07819 */ /* 0x100fe2000001161f */
[----:B------:R-:W4:Y:S01]  /*3b00*/  MUFU.EX2 R39, R39 ;  /* 0x0000002700277308 */ /* 0x000f220000000800 */
[----:B--2---:R-:W-:Y:S01]  /*3b10*/  F2FP.PACK_AB R3, R43, R50 ;  /* 0x000000322b03723e */ /* 0x004fe200000000ff */
[----:B------:R-:W2:Y:S01]  /*3b20*/  LDSM.16.MT88.4 R32, [R184+0x6800] ;  /* 0x00680000b820783b */ /* 0x000ea20000004200 */
[----:B------:R-:W-:Y:S01]  /*3b30*/  SHF.R.U32.HI R31, RZ, 0x18, R31 ;  /* 0x00000018ff1f7819 */ /* 0x000fe2000001161f */
[----:B------:R-:W-:Y:S01]  /*3b40*/  IMAD.WIDE.U32 R234, R234, -0x2daee0ad, RZ ;  /* 0xd2511f53eaea7825 */ /* 0x000fe200078e00ff */
[----:B------:R-:W-:Y:S01]  /*3b50*/  LOP3.LUT R106, R106, R3, RZ, 0xc0, !PT ;  /* 0x000000036a6a7212 */ /* 0x000fe200078ec0ff */
[--C-:B------:R-:W-:Y:S01]  /*3b60*/  HSET2.LE.AND R26, R26, R63.reuse, PT ;  /* 0x0000003f1a1a7233 */ /* 0x100fe20003803000 */
[----:B------:R-:W-:Y:S01]  /*3b70*/  LOP3.LUT R208, R208, 0xff, RZ, 0xc0, !PT ;  /* 0x000000ffd0d07812 */ /* 0x000fe200078ec0ff */
[----:B------:R-:W-:Y:S01]  /*3b80*/  MUFU.EX2 R54, R54 ;  /* 0x0000003600367308 */ /* 0x000fe20000000800 */
[----:B------:R-:W-:Y:S01]  /*3b90*/  HMMA.16816.F32 R100, R100, R10, RZ ;  /* 0x0000000a6464723c */ /* 0x000fe200000018ff */
[----:B------:R-:W-:Y:S01]  /*3ba0*/  FFMA.FTZ R62, R60, c[0x0][0x23c], -R141 ;  /* 0x00008f003c3e7a23 */ /* 0x000fe2000001088d */
[----:B------:R-:W-:Y:S01]  /*3bb0*/  PRMT R208, R208, 0x5410, R31 ;  /* 0x00005410d0d07816 */ /* 0x000fe2000000001f */
[----:B------:R-:W-:Y:S01]  /*3bc0*/  FFMA.FTZ R60, R206, c[0x0][0x23c], -R141 ;  /* 0x00008f00ce3c7a23 */ /* 0x000fe2000001088d */
[----:B------:R-:W-:Y:S01]  /*3bd0*/  LOP3.LUT R232, R235, UR16, R232, 0x96, !PT ;  /* 0x00000010ebe87c12 */ /* 0x000fe2000f8e96e8 */
[--C-:B------:R-:W-:Y:S01]  /*3be0*/  HSET2.LE.AND R24, R24, R63.reuse, PT ;  /* 0x0000003f18187233 */ /* 0x100fe20003803000 */
[----:B------:R-:W-:Y:S01]  /*3bf0*/  FFMA.FTZ R147, R147, c[0x0][0x23c], -R166 ;  /* 0x00008f0093937a23 */ /* 0x000fe200000108a6 */
[----:B------:R-:W5:Y:S01]  /*3c00*/  MUFU.EX2 R57, R57 ;  /* 0x0000003900397308 */ /* 0x000f620000000800 */
[C---:B------:R-:W-:Y:S01]  /*3c10*/  HMMA.16816.F32 R128, R104.reuse, R120, RZ ;  /* 0x000000786880723c */ /* 0x040fe200000018ff */
[----:B----4-:R-:W-:Y:S01]  /*3c20*/  F2FP.PACK_AB R25, R39, R0 ;  /* 0x000000002719723e */ /* 0x010fe200000000ff */
[----:B------:R-:W-:Y:S01]  /*3c30*/  FFMA.FTZ R154, R154, c[0x0][0x23c], -R153 ;  /* 0x00008f009a9a7a23 */ /* 0x000fe20000010899 */
[----:B------:R-:W-:Y:S01]  /*3c40*/  SHF.R.U32.HI R146, RZ, 0x10, R232 ;  /* 0x00000010ff927819 */ /* 0x000fe200000116e8 */
[----:B------:R-:W-:Y:S01]  /*3c50*/  FFMA.FTZ R164, R164, c[0x0][0x23c], -R145 ;  /* 0x00008f00a4a47a23 */ /* 0x000fe20000010891 */
[----:B------:R-:W-:Y:S01]  /*3c60*/  LOP3.LUT R26, R26, R25, RZ, 0xc0, !PT ;  /* 0x000000191a1a7212 */ /* 0x000fe200078ec0ff */
[----:B------:R-:W-:Y:S01]  /*3c70*/  HSET2.LE.AND R25, R208, R63, PT ;  /* 0x0000003fd0197233 */ /* 0x000fe20003803000 */
[----:B------:R4:W-:Y:S01]  /*3c80*/  MUFU.EX2 R3, R73 ;  /* 0x0000004900037308 */ /* 0x0009e20000000800 */
[----:B------:R-:W-:Y:S01]  /*3c90*/  HMMA.16816.F32 R84, R104, R92, RZ ;  /* 0x0000005c6854723c */ /* 0x000fe200000018ff */
[----:B------:R-:W-:-:S02]  /*3ca0*/  FFMA.FTZ R162, R162, c[0x0][0x23c], -R141 ;  /* 0x00008f00a2a27a23 */ /* 0x000fc4000001088d */
[----:B------:R-:W-:Y:S02]  /*3cb0*/  FFMA.FTZ R168, R168, c[0x0][0x23c], -R141 ;  /* 0x00008f00a8a87a23 */ /* 0x000fe4000001088d */
[--C-:B------:R-:W-:Y:S02]  /*3cc0*/  FFMA.FTZ R152, R152, c[0x0][0x23c], -R153.reuse ;  /* 0x00008f0098987a23 */ /* 0x100fe40000010899 */
[----:B------:R-:W1:Y:S01]  /*3cd0*/  MUFU.EX2 R2, R2 ;  /* 0x0000000200027308 */ /* 0x000e620000000800 */
[----:B------:R-:W-:Y:S01]  /*3ce0*/  HMMA.16816.F32 R120, R104, R122, RZ ;  /* 0x0000007a6878723c */ /* 0x000fe200000018ff */
[----:B------:R-:W-:Y:S02]  /*3cf0*/  FFMA.FTZ R151, R151, c[0x0][0x23c], -R153 ;  /* 0x00008f0097977a23 */ /* 0x000fe40000010899 */
[--C-:B------:R-:W-:Y:S02]  /*3d00*/  FFMA.FTZ R159, R159, c[0x0][0x23c], -R166.reuse ;  /* 0x00008f009f9f7a23 */ /* 0x100fe400000108a6 */
[----:B------:R-:W-:-:S02]  /*3d10*/  FFMA.FTZ R160, R160, c[0x0][0x23c], -R166 ;  /* 0x00008f00a0a07a23 */ /* 0x000fc400000108a6 */
[----:B------:R-:W-:Y:S01]  /*3d20*/  MUFU.EX2 R60, R60 ;  /* 0x0000003c003c7308 */ /* 0x000fe20000000800 */
[C---:B----4-:R-:W-:Y:S01]  /*3d30*/  HMMA.16816.F32 R72, R104.reuse, R116, RZ ;  /* 0x000000746848723c */ /* 0x050fe200000018ff */
[----:B------:R-:W-:Y:S02]  /*3d40*/  FFMA.FTZ R148, R148, c[0x0][0x23c], -R153 ;  /* 0x00008f0094947a23 */ /* 0x000fe40000010899 */
[----:B------:R-:W-:Y:S02]  /*3d50*/  FADD.FTZ R55, R55, R52 ;  /* 0x0000003437377221 */ /* 0x000fe40000010000 */
[----:B------:R-:W-:Y:S02]  /*3d60*/  FADD.FTZ R48, R53, R48 ;  /* 0x0000003035307221 */ /* 0x000fe40000010000 */
[----:B------:R-:W4:Y:S01]  /*3d70*/  MUFU.EX2 R65, R65 ;  /* 0x0000004100417308 */ /* 0x000f220000000800 */
[----:B------:R-:W-:Y:S01]  /*3d80*/  HMMA.16816.F32 R116, R104, R118, RZ ;  /* 0x000000766874723c */ /* 0x000fe200000018ff */
[----:B------:R-:W-:-:S02]  /*3d90*/  FADD.FTZ R45, R45, R44 ;  /* 0x0000002c2d2d7221 */ /* 0x000fc40000010000 */
[----:B------:R-:W-:Y:S02]  /*3da0*/  FADD.FTZ R49, R49, R46 ;  /* 0x0000002e31317221 */ /* 0x000fe40000010000 */
[----:B------:R-:W-:Y:S02]  /*3db0*/  FADD.FTZ R50, R50, R55 ;  /* 0x0000003732327221 */ /* 0x000fe40000010000 */
[----:B------:R-:W-:Y:S01]  /*3dc0*/  MUFU.EX2 R59, R59 ;  /* 0x0000003b003b7308 */ /* 0x000fe20000000800 */
[----:B------:R-:W-:Y:S01]  /*3dd0*/  HMMA.16816.F32 R92, R104, R94, RZ ;  /* 0x0000005e685c723c */ /* 0x000fe200000018ff */
[----:B------:R-:W-:Y:S02]  /*3de0*/  FADD.FTZ R51, R51, R48 ;  /* 0x0000003033337221 */ /* 0x000fe40000010000 */
[----:B------:R-:W-:Y:S02]  /*3df0*/  FADD.FTZ R38, R38, R45 ;  /* 0x0000002d26267221 */ /* 0x000fe40000010000 */
[----:B------:R-:W-:-:S02]  /*3e00*/  FADD.FTZ R36, R36, R49 ;  /* 0x0000003124247221 */ /* 0x000fc40000010000 */
[----:B------:R-:W-:Y:S01]  /*3e10*/  MUFU.EX2 R56, R56 ;  /* 0x0000003800387308 */ /* 0x000fe20000000800 */
[C---:B------:R-:W-:Y:S01]  /*3e20*/  HMMA.16816.F32 R108, R104.reuse, R8, RZ ;  /* 0x00000008686c723c */ /* 0x040fe200000018ff */
[----:B------:R-:W-:Y:S02]  /*3e30*/  FADD.FTZ R50, R43, R50 ;  /* 0x000000322b327221 */ /* 0x000fe40000010000 */
[----:B------:R-:W-:Y:S02]  /*3e40*/  FADD.FTZ R51, R42, R51 ;  /* 0x000000332a337221 */ /* 0x000fe40000010000 */
[----:B------:R-:W-:Y:S02]  /*3e50*/  FADD.FTZ R38, R37, R38 ;  /* 0x0000002625267221 */ /* 0x000fe40000010000 */
[----:B-----5:R-:W-:Y:S01]  /*3e60*/  F2FP.PACK_AB R8, R57, R54 ;  /* 0x000000363908723e */ /* 0x020fe200000000ff */
[----:B------:R-:W-:Y:S01]  /*3e70*/  HMMA.16816.F32 R104, R104, R10, RZ ;  /* 0x0000000a6868723c */ /* 0x000fe200000018ff */
[----:B-1----:R-:W-:Y:S01]  /*3e80*/  F2FP.PACK_AB R9, R2, R3 ;  /* 0x000000030209723e */ /* 0x002fe200000000ff */
[----:B------:R-:W-:Y:S01]  /*3e90*/  MUFU.EX2 R58, R58 ;  /* 0x0000003a003a7308 */ /* 0x000fe20000000800 */
[----:B------:R-:W-:Y:S01]  /*3ea0*/  LOP3.LUT R25, R25, R8, RZ, 0xc0, !PT ;  /* 0x0000000819197212 */ /* 0x000fe200078ec0ff */
[----:B------:R-:W-:Y:S01]  /*3eb0*/  FADD.FTZ R41, R41, R36 ;  /* 0x0000002429297221 */ /* 0x000fe20000010000 */
[----:B------:R-:W-:Y:S01]  /*3ec0*/  SHF.R.U32.HI R8, RZ, 0x10, R234 ;  /* 0x00000010ff087819 */ /* 0x000fe200000116ea */
[----:B------:R-:W-:Y:S01]  /*3ed0*/  FADD.FTZ R3, R3, R38 ;  /* 0x0000002603037221 */ /* 0x000fe20000010000 */
[----:B------:R-:W-:Y:S01]  /*3ee0*/  LOP3.LUT R11, R234, 0xffff, RZ, 0xc0, !PT ;  /* 0x0000ffffea0b7812 */ /* 0x000fe200078ec0ff */
[----:B------:R-:W-:Y:S01]  /*3ef0*/  FADD.FTZ R54, R54, R41 ;  /* 0x0000002936367221 */ /* 0x000fe20000010000 */
[----:B------:R-:W-:Y:S01]  /*3f00*/  LOP3.LUT R10, R234, 0xff, RZ, 0xc0, !PT ;  /* 0x000000ffea0a7812 */ /* 0x000fe200078ec0ff */
[----:B------:R-:W1:Y:S01]  /*3f10*/  MUFU.EX2 R61, R61 ;  /* 0x0000003d003d7308 */ /* 0x000e620000000800 */
[----:B------:R-:W-:Y:S01]  /*3f20*/  SHF.R.U32.HI R11, RZ, 0x8, R11 ;  /* 0x00000008ff0b7819 */ /* 0x000fe2000001160b */
[----:B------:R-:W-:Y:S01]  /*3f30*/  FADD.FTZ R3, R2, R3 ;  /* 0x0000000302037221 */ /* 0x000fe20000010000 */
[----:B------:R-:W-:Y:S01]  /*3f40*/  LOP3.LUT R24, R24, R9, RZ, 0xc0, !PT ;  /* 0x0000000918187212 */ /* 0x000fe200078ec0ff */
[----:B------:R-:W-:Y:S01]  /*3f50*/  FADD.FTZ R57, R57, R54 ;  /* 0x0000003639397221 */ /* 0x000fe20000010000 */
[----:B------:R-:W-:Y:S01]  /*3f60*/  PRMT R204, R10, 0x5410, R11 ;  /* 0x000054100acc7816 */ /* 0x000fe2000000000b */
[----:B------:R-:W-:Y:S01]  /*3f70*/  FFMA.FTZ R144, R144, c[0x0][0x23c], -R145 ;  /* 0x00008f0090907a23 */ /* 0x000fe20000010891 */
[C---:B------:R-:W-:Y:S01]  /*3f80*/  LOP3.LUT R11, R232.reuse, 0xffff, RZ, 0xc0, !PT ;  /* 0x0000ffffe80b7812 */ /* 0x040fe200078ec0ff */
[----:B------:R-:W-:Y:S01]  /*3f90*/  MUFU.EX2 R62, R62 ;  /* 0x0000003e003e7308 */ /* 0x000fe20000000800 */
[----:B------:R-:W-:Y:S01]  /*3fa0*/  LOP3.LUT R10, R232, 0xff, RZ, 0xc0, !PT ;  /* 0x000000ffe80a7812 */ /* 0x000fe200078ec0ff */
[--C-:B------:R-:W-:Y:S01]  /*3fb0*/  HSET2.LE.AND R204, R204, R63.reuse, PT ;  /* 0x0000003fcccc7233 */ /* 0x100fe20003803000 */
[----:B------:R-:W-:Y:S01]  /*3fc0*/  SHF.R.U32.HI R31, RZ, 0x8, R11 ;  /* 0x00000008ff1f7819 */ /* 0x000fe2000001160b */
[C---:B------:R-:W-:Y:S01]  /*3fd0*/  HMMA.16816.F32 R124, R24.reuse, R20, R124 ;  /* 0x00000014187c723c */ /* 0x040fe2000000187c */
[----:B------:R-:W-:Y:S01]  /*3fe0*/  SHF.R.U32.HI R9, RZ, 0x18, R234 ;  /* 0x00000018ff097819 */ /* 0x000fe200000116ea */
[--C-:B------:R-:W-:Y:S01]  /*3ff0*/  FFMA.FTZ R143, R143, c[0x0][0x23c], -R145.reuse ;  /* 0x00008f008f8f7a23 */ /* 0x100fe20000010891 */
[----:B------:R-:W-:Y:S01]  /*4000*/  LOP3.LUT R8, R8, 0xff, RZ, 0xc0, !PT ;  /* 0x000000ff08087812 */ /* 0x000fe200078ec0ff */
[----:B------:R-:W5:Y:S01]  /*4010*/  MUFU.EX2 R139, R139 ;  /* 0x0000008b008b7308 */ /* 0x000f620000000800 */
[----:B------:R-:W-:Y:S01]  /*4020*/  SHF.R.U32.HI R232, RZ, 0x18, R232 ;  /* 0x00000018ffe87819 */ /* 0x000fe200000116e8 */
[----:B------:R-:W-:Y:S01]  /*4030*/  FFMA.FTZ R142, R142, c[0x0][0x23c], -R145 ;  /* 0x00008f008e8e7a23 */ /* 0x000fe20000010891 */
[----:B------:R-:W-:Y:S01]  /*4040*/  LOP3.LUT R11, R146, 0xff, RZ, 0xc0, !PT ;  /* 0x000000ff920b7812 */ /* 0x000fe200078ec0ff */
[C---:B------:R-:W-:Y:S01]  /*4050*/  HMMA.16816.F32 R76, R24.reuse, R16, R76 ;  /* 0x00000010184c723c */ /* 0x040fe2000000184c */
[----:B------:R-:W-:Y:S01]  /*4060*/  PRMT R146, R8, 0x5410, R9 ;  /* 0x0000541008927816 */ /* 0x000fe20000000009 */
[----:B------:R-:W-:Y:S01]  /*4070*/  FFMA.FTZ R67, R67, c[0x0][0x23c], -R141 ;  /* 0x00008f0043437a23 */ /* 0x000fe2000001088d */
[----:B------:R-:W-:Y:S01]  /*4080*/  PRMT R232, R11, 0x5410, R232 ;  /* 0x000054100be87816 */ /* 0x000fe200000000e8 */
[----:B------:R-:W-:Y:S01]  /*4090*/  MUFU.EX2 R147, R147 ;  /* 0x0000009300937308 */ /* 0x000fe20000000800 */
[----:B------:R-:W-:Y:S01]  /*40a0*/  PRMT R8, R10, 0x5410, R31 ;  /* 0x000054100a087816 */ /* 0x000fe2000000001f */
[--C-:B------:R-:W-:Y:S01]  /*40b0*/  HSET2.LE.AND R11, R146, R63.reuse, PT ;  /* 0x0000003f920b7233 */ /* 0x100fe20003803000 */
[----:B----4-:R-:W-:Y:S01]  /*40c0*/  F2FP.PACK_AB R146, R65, R60 ;  /* 0x0000003c4192723e */ /* 0x010fe200000000ff */
[--C-:B------:R-:W-:Y:S01]  /*40d0*/  HSET2.LE.AND R9, R232, R63.reuse, PT ;  /* 0x0000003fe8097233 */ /* 0x100fe20003803000 */
[----:B------:R-:W-:Y:S01]  /*40e0*/  IMAD.WIDE.U32 R232, R167, -0x326172a9, RZ ;  /* 0xcd9e8d57a7e87825 */ /* 0x000fe200078e00ff */
[----:B------:R-:W-:Y:S01]  /*40f0*/  HSET2.LE.AND R8, R8, R63, PT ;  /* 0x0000003f08087233 */ /* 0x000fe20003803000 */
[----:B------:R-:W-:Y:S01]  /*4100*/  LOP3.LUT R11, R11, R146, RZ, 0xc0, !PT ;  /* 0x000000920b0b7212 */ /* 0x000fe200078ec0ff */
[C---:B---3--:R-:W-:Y:S01]  /*4110*/  HMMA.16816.F32 R88, R24.reuse, R12, R88 ;  /* 0x0000000c1858723c */ /* 0x048fe20000001858 */
[----:B-1----:R-:W-:Y:S01]  /*4120*/  F2FP.PACK_AB R165, R61, R58 ;  /* 0x0000003a3da5723e */ /* 0x002fe200000000ff */
[----:B------:R-:W-:Y:S01]  /*4130*/  MUFU.EX2 R154, R154 ;  /* 0x0000009a009a7308 */ /* 0x000fe20000000800 */
[----:B------:R-:W-:Y:S01]  /*4140*/  F2FP.PACK_AB R31, R56, R59 ;  /* 0x0000003b381f723e */ /* 0x000fe200000000ff */
[----:B------:R-:W-:Y:S01]  /*4150*/  FADD.FTZ R59, R59, R50 ;  /* 0x000000323b3b7221 */ /* 0x000fe20000010000 */
[----:B-----5:R-:W-:Y:S01]  /*4160*/  F2FP.PACK_AB R146, R139, R62 ;  /* 0x0000003e8b92723e */ /* 0x020fe200000000ff */
[----:B------:R-:W-:Y:S01]  /*4170*/  FADD.FTZ R62, R62, R51 ;  /* 0x000000333e3e7221 */ /* 0x000fe20000010000 */
[----:B------:R-:W-:Y:S01]  /*4180*/  LOP3.LUT R230, R233, UR15, R230, 0x96, !PT ;  /* 0x0000000fe9e67c12 */ /* 0x000fe2000f8e96e6 */
[----:B--2---:R-:W-:Y:S01]  /*4190*/  HMMA.16816.F32 R96, R24, R32, R96 ;  /* 0x000000201860723c */ /* 0x004fe20000001860 */
[----:B------:R-:W-:Y:S01]  /*41a0*/  LOP3.LUT R10, R204, R165, RZ, 0xc0, !PT ;  /* 0x000000a5cc0a7212 */ /* 0x000fe200078ec0ff */
[----:B------:R-:W-:Y:S01]  /*41b0*/  MUFU.EX2 R164, R164 ;  /* 0x000000a400a47308 */ /* 0x000fe20000000800 */
[----:B------:R-:W-:Y:S01]  /*41c0*/  LOP3.LUT R8, R8, R31, RZ, 0xc0, !PT ;  /* 0x0000001f08087212 */ /* 0x000fe200078ec0ff */
[----:B------:R-:W-:Y:S01]  /*41d0*/  IMAD.WIDE.U32 R230, R230, -0x2daee0ad, RZ ;  /* 0xd2511f53e6e67825 */ /* 0x000fe200078e00ff */
[----:B------:R-:W-:-:S03]  /*41e0*/  LOP3.LUT R9, R9, R146, RZ, 0xc0, !PT ;  /* 0x0000009209097212 */ /* 0x000fc600078ec0ff */
[C---:B------:R-:W-:Y:S01]  /*41f0*/  HMMA.16816.F32 R68, R24.reuse, R22, R68 ;  /* 0x000000161844723c */ /* 0x040fe20000001844 */
[----:B------:R-:W-:Y:S01]  /*4200*/  LOP3.LUT R225, R231, UR12, R224, 0x96, !PT ;  /* 0x0000000ce7e17c12 */ /* 0x000fe2000f8e96e0 */
[--C-:B------:R-:W-:Y:S01]  /*4210*/  FFMA.FTZ R146, R149, c[0x0][0x23c], -R166.reuse ;  /* 0x00008f0095927a23 */ /* 0x100fe200000108a6 */
[----:B------:R-:W-:Y:S01]  /*4220*/  MUFU.EX2 R162, R162 ;  /* 0x000000a200a27308 */ /* 0x000fe20000000800 */
[----:B------:R-:W-:Y:S02]  /*4230*/  FFMA.FTZ R149, R163, c[0x0][0x23c], -R166 ;  /* 0x00008f00a3957a23 */ /* 0x000fe400000108a6 */
[----:B------:R-:W-:Y:S02]  /*4240*/  FFMA.FTZ R163, R172, c[0x0][0x23c], -R145 ;  /* 0x00008f00aca37a23 */ /* 0x000fe40000010891 */
[----:B------:R-:W-:Y:S01]  /*4250*/  HMMA.16816.F32 R80, R24, R18, R80 ;  /* 0x000000121850723c */ /* 0x000fe20000001850 */
[----:B------:R-:W-:Y:S02]  /*4260*/  FADD.FTZ R59, R56, R59 ;  /* 0x0000003b383b7221 */ /* 0x000fe40000010000 */
[----:B------:R-:W1:Y:S01]  /*4270*/  MUFU.EX2 R146, R146 ;  /* 0x0000009200927308 */ /* 0x000e620000000800 */
[----:B------:R-:W-:-:S02]  /*4280*/  FADD.FTZ R139, R139, R62 ;  /* 0x0000003e8b8b7221 */ /* 0x000fc40000010000 */
[--C-:B------:R-:W-:Y:S02]  /*4290*/  FFMA.FTZ R138, R138, c[0x0][0x23c], -R141.reuse ;  /* 0x00008f008a8a7a23 */ /* 0x100fe4000001088d */
[C---:B------:R-:W-:Y:S01]  /*42a0*/  HMMA.16816.F32 R112, R24.reuse, R14, R112 ;  /* 0x0000000e1870723c */ /* 0x040fe20000001870 */
[----:B------:R-:W-:Y:S02]  /*42b0*/  FFMA.FTZ R64, R64, c[0x0][0x23c], -R141 ;  /* 0x00008f0040407a23 */ /* 0x000fe4000001088d */
[----:B------:R-:W-:Y:S01]  /*42c0*/  MUFU.EX2 R149, R149 ;  /* 0x0000009500957308 */ /* 0x000fe20000000800 */
[----:B------:R-:W-:Y:S02]  /*42d0*/  FADD.FTZ R58, R58, R59 ;  /* 0x0000003b3a3a7221 */ /* 0x000fe40000010000 */
[----:B------:R-:W-:Y:S02]  /*42e0*/  FADD.FTZ R60, R60, R139 ;  /* 0x0000008b3c3c7221 */ /* 0x000fe40000010000 */
[----:B------:R-:W-:Y:S01]  /*42f0*/  HMMA.16816.F32 R100, R24, R34, R100 ;  /* 0x000000221864723c */ /* 0x000fe20000001864 */
[----:B------:R-:W-:-:S02]  /*4300*/  FADD.FTZ R0, R0, R3 ;  /* 0x0000000300007221 */ /* 0x000fc40000010000 */
[----:B------:R-:W-:Y:S01]  /*4310*/  MUFU.EX2 R163, R163 ;  /* 0x000000a300a37308 */ /* 0x000fe20000000800 */
[----:B------:R-:W-:Y:S02]  /*4320*/  FADD.FTZ R40, R40, R57 ;  /* 0x0000003928287221 */ /* 0x000fe40000010000 */
[----:B------:R-:W-:Y:S01]  /*4330*/  FADD.FTZ R61, R61, R58 ;  /* 0x0000003a3d3d7221 */ /* 0x000fe20000010000 */
[----:B------:R-:W-:Y:S01]  /*4340*/  LOP3.LUT R24, R223, UR13, R232, 0x96, !PT ;  /* 0x0000000ddf187c12 */ /* 0x000fe2000f8e96e8 */
[----:B------:R-:W-:Y:S01]  /*4350*/  HMMA.16816.F32 R72, R8, R16, R72 ;  /* 0x000000100848723c */ /* 0x000fe20000001848 */
[----:B------:R-:W-:Y:S02]  /*4360*/  FADD.FTZ R65, R65, R60 ;  /* 0x0000003c41417221 */ /* 0x000fe40000010000 */
[----:B------:R-:W-:Y:S01]  /*4370*/  MUFU.EX2 R168, R168 ;  /* 0x000000a800a87308 */ /* 0x000fe20000000800 */
[----:B------:R-:W-:-:S03]  /*4380*/  IMAD.WIDE.U32 R24, R24, -0x2daee0ad, RZ ;  /* 0xd2511f5318187825 */ /* 0x000fc600078e00ff */
[----:B------:R-:W-:Y:S01]  /*4390*/  LOP3.LUT R16, R233, UR15, R226, 0x96, !PT ;  /* 0x0000000fe9107c12 */ /* 0x000fe2000f8e96e2 */
[C---:B------:R-:W-:Y:S01]  /*43a0*/  HMMA.16816.F32 R128, R8.reuse, R20, R128 ;  /* 0x000000140880723c */ /* 0x040fe20000001880 */
[----:B------:R-:W-:Y:S01]  /*43b0*/  LOP3.LUT R224, R25, UR10, R230, 0x96, !PT ;  /* 0x0000000a19e07c12 */ /* 0x000fe2000f8e96e6 */
[----:B------:R-:W-:Y:S01]  /*43c0*/  FADD.FTZ R0, R39, R0 ;  /* 0x0000000027007221 */ /* 0x000fe20000010000 */
[----:B------:R-:W-:Y:S01]  /*43d0*/  LOP3.LUT R230, R29, UR13, R232, 0x96, !PT ;  /* 0x0000000d1de67c12 */ /* 0x000fe2000f8e96e8 */
[----:B------:R-:W-:Y:S01]  /*43e0*/  IMAD.WIDE.U32 R16, R16, -0x2daee0ad, RZ ;  /* 0xd2511f5310107825 */ /* 0x000fe200078e00ff */
[----:B------:R-:W-:Y:S03]  /*43f0*/  MUFU.EX2 R152, R152 ;  /* 0x0000009800987308 */ /* 0x000fe60000000800 */
[----:B------:R-:W-:Y:S01]  /*4400*/  IMAD.WIDE.U32 R20, R225, -0x326172a9, RZ ;  /* 0xcd9e8d57e1147825 */ /* 0x000fe200078e00ff */
[----:B------:R-:W-:Y:S01]  /*4410*/  LOP3.LUT R233, R17, UR12, R30, 0x96, !PT ;  /* 0x0000000c11e97c12 */ /* 0x000fe2000f8e961e */
[C---:B------:R-:W-:Y:S02]  /*4420*/  HMMA.16816.F32 R84, R8.reuse, R12, R84 ;  /* 0x0000000c0854723c */ /* 0x040fe40000001854 */
[----:B------:R-:W-:Y:S01]  /*4430*/  IMAD.WIDE.U32 R224, R224, -0x326172a9, RZ ;  /* 0xcd9e8d57e0e07825 */ /* 0x000fe200078e00ff */
[----:B------:R-:W-:Y:S01]  /*4440*/  LOP3.LUT R223, R21, UR11, R222, 0x96, !PT ;  /* 0x0000000b15df7c12 */ /* 0x000fe2000f8e96de */
[----:B------:R-:W-:Y:S02]  /*4450*/  MUFU.EX2 R151, R151 ;  /* 0x0000009700977308 */ /* 0x000fe40000000800 */
        /* <DEDUP_REMOVED lines=8> */
[C---:B------:R-:W-:Y:S01]  /*44e0*/  HMMA.16816.F32 R108, R8.reuse, R32, R108 ;  /* 0x00000020086c723c */ /* 0x040fe2000000186c */
[----:B------:R-:W-:Y:S01]  /*44f0*/  LDSM.16.MT88.4 R24, [R188+0x7000] ;  /* 0x00700000bc18783b */ /* 0x000fe20000004200 */
[----:B------:R-:W-:Y:S01]  /*4500*/  IMAD.WIDE.U32 R232, R233, -0x326172a9, RZ ;  /* 0xcd9e8d57e9e87825 */ /* 0x000fe200078e00ff */
[----:B------:R-:W-:Y:S01]  /*4510*/  LOP3.LUT R12, R223, UR6, R12, 0x96, !PT ;  /* 0x00000006df0c7c12 */ /* 0x000fe2000f8e960c */
[----:B------:R-:W-:Y:S02]  /*4520*/  MUFU.EX2 R160, R160 ;  /* 0x000000a000a07308 */ /* 0x000fe40000000800 */
[----:B------:R-:W-:Y:S01]  /*4530*/  IMAD.WIDE.U32 R172, R173, -0x326172a9, RZ ;  /* 0xcd9e8d57adac7825 */ /* 0x000fe200078e00ff */
[----:B------:R-:W-:Y:S01]  /*4540*/  LOP3.LUT R165, R233, UR11, R28, 0x96, !PT ;  /* 0x0000000be9a57c12 */ /* 0x000fe2000f8e961c */
[C---:B------:R-:W-:Y:S02]  /*4550*/  HMMA.16816.F32 R120, R8.reuse, R22, R120 ;  /* 0x000000160878723c */ /* 0x040fe40000001878 */
[----:B------:R-:W-:Y:S01]  /*4560*/  FFMA.FTZ R34, R176, c[0x0][0x23c], -R145 ;  /* 0x00008f00b0227a23 */ /* 0x000fe20000010891 */
[----:B------:R-:W-:Y:S01]  /*4570*/  LOP3.LUT R176, R173, UR9, R232, 0x96, !PT ;  /* 0x00000009adb07c12 */ /* 0x000fe2000f8e96e8 */
[----:B------:R-:W-:Y:S01]  /*4580*/  IMAD.WIDE.U32 R226, R226, -0x326172a9, RZ ;  /* 0xcd9e8d57e2e27825 */ /* 0x000fe200078e00ff */
[----:B------:R-:W-:Y:S03]  /*4590*/  MUFU.EX2 R148, R148 ;  /* 0x0000009400947308 */ /* 0x000fe60000000800 */
[----:B------:R-:W-:Y:S01]  /*45a0*/  IMAD.WIDE.U32 R20, R12, -0x326172a9, RZ ;  /* 0xcd9e8d570c147825 */ /* 0x000fe200078e00ff */
[----:B------:R-:W-:Y:S01]  /*45b0*/  HMMA.16816.F32 R116, R8, R18, R116 ;  /* 0x000000120874723c */ /* 0x000fe20000001874 */
[----:B------:R-:W-:-:S02]  /*45c0*/  LOP3.LUT R224, R227, UR7, R224, 0x96, !PT ;  /* 0x00000007e3e07c12 */ /* 0x000fc4000f8e96e0 */
[----:B------:R-:W-:Y:S01]  /*45d0*/  IMAD.WIDE.U32 R176, R176, -0x2daee0ad, RZ ;  /* 0xd2511f53b0b07825 */ /* 0x000fe200078e00ff */
[----:B------:R-:W-:Y:S01]  /*45e0*/  LOP3.LUT R13, R21, UR17, R226, 0x96, !PT ;  /* 0x00000011150d7c12 */ /* 0x000fe2000f8e96e2 */
[----:B------:R-:W-:Y:S01]  /*45f0*/  MUFU.EX2 R34, R34 ;  /* 0x0000002200227308 */ /* 0x000fe20000000800 */
[----:B------:R-:W-:Y:S01]  /*4600*/  LOP3.LUT R21, R20, 0xffff, RZ, 0xc0, !PT ;  /* 0x0000ffff14157812 */ /* 0x000fe200078ec0ff */
[----:B------:R-:W-:Y:S01]  /*4610*/  FFMA.FTZ R35, R174, c[0x0][0x23c], -R145 ;  /* 0x00008f00ae237a23 */ /* 0x000fe20000010891 */
[----:B------:R-:W-:Y:S01]  /*4620*/  HMMA.16816.F32 R92, R8, R14, R92 ;  /* 0x0000000e085c723c */ /* 0x000fe2000000185c */
[----:B------:R-:W-:Y:S01]  /*4630*/  LOP3.LUT R23, R13, 0xffff, RZ, 0xc0, !PT ;  /* 0x0000ffff0d177812 */ /* 0x000fe200078ec0ff */
[----:B------:R-:W-:Y:S01]  /*4640*/  FFMA.FTZ R32, R155, c[0x0][0x23c], -R166 ;  /* 0x00008f009b207a23 */ /* 0x000fe200000108a6 */
[----:B------:R-:W-:Y:S01]  /*4650*/  SHF.R.U32.HI R21, RZ, 0x8, R21 ;  /* 0x00000008ff157819 */ /* 0x000fe20000011615 */
[--C-:B------:R-:W-:Y:S01]  /*4660*/  FFMA.FTZ R33, R158, c[0x0][0x23c], -R153.reuse ;  /* 0x00008f009e217a23 */ /* 0x100fe20000010899 */
[----:B------:R-:W-:Y:S01]  /*4670*/  LOP3.LUT R16, R13, 0xff, RZ, 0xc0, !PT ;  /* 0x000000ff0d107812 */ /* 0x000fe200078ec0ff */
[----:B------:R-:W-:Y:S01]  /*4680*/  FFMA.FTZ R155, R178, c[0x0][0x23c], -R153 ;  /* 0x00008f00b29b7a23 */ /* 0x000fe20000010899 */
[----:B------:R-:W-:Y:S01]  /*4690*/  SHF.R.U32.HI R23, RZ, 0x8, R23 ;  /* 0x00000008ff177819 */ /* 0x000fe20000011617 */
[----:B------:R-:W-:Y:S01]  /*46a0*/  IMAD.WIDE.U32 R8, R165, -0x2daee0ad, RZ ;  /* 0xd2511f53a5087825 */ /* 0x000fe200078e00ff */
[----:B------:R-:W-:Y:S01]  /*46b0*/  LOP3.LUT R12, R20, 0xff, RZ, 0xc0, !PT ;  /* 0x000000ff140c7812 */ /* 0x000fe200078ec0ff */
[----:B------:R-:W2:Y:S01]  /*46c0*/  MUFU.EX2 R32, R32 ;  /* 0x0000002000207308 */ /* 0x000ea20000000800 */
[----:B------:R-:W-:Y:S01]  /*46d0*/  PRMT R16, R16, 0x5410, R23 ;  /* 0x0000541010107816 */ /* 0x000fe20000000017 */
[----:B------:R-:W-:Y:S01]  /*46e0*/  FFMA.FTZ R158, R202, c[0x0][0x23c], -R153 ;  /* 0x00008f00ca9e7a23 */ /* 0x000fe20000010899 */
[----:B------:R-:W-:Y:S01]  /*46f0*/  LOP3.LUT R8, R177, UR6, R8, 0x96, !PT ;  /* 0x00000006b1087c12 */ /* 0x000fe2000f8e9608 */
[----:B------:R-:W-:Y:S01]  /*4700*/  FFMA.FTZ R165, R170, c[0x0][0x23c], -R141 ;  /* 0x00008f00aaa57a23 */ /* 0x000fe2000001088d */
[----:B------:R-:W-:Y:S01]  /*4710*/  LOP3.LUT R174, R9, UR8, R230, 0x96, !PT ;  /* 0x0000000809ae7c12 */ /* 0x000fe2000f8e96e6 */
[--C-:B------:R-:W-:Y:S01]  /*4720*/  HSET2.LE.AND R16, R16, R63.reuse, PT ;  /* 0x0000003f10107233 */ /* 0x100fe20003803000 */
[--C-:B------:R-:W-:Y:S01]  /*4730*/  SHF.R.U32.HI R28, RZ, 0x10, R20.reuse ;  /* 0x00000010ff1c7819 */ /* 0x100fe20000011614 */
[----:B------:R-:W-:Y:S01]  /*4740*/  IMAD.WIDE.U32 R10, R8, -0x326172a9, RZ ;  /* 0xcd9e8d57080a7825 */ /* 0x000fe200078e00ff */
[----:B------:R-:W-:Y:S01]  /*4750*/  SHF.R.U32.HI R17, RZ, 0x18, R20 ;  /* 0x00000018ff117819 */ /* 0x000fe20000011614 */
[----:B------:R-:W3:Y:S01]  /*4760*/  MUFU.EX2 R35, R35 ;  /* 0x0000002300237308 */ /* 0x000ee20000000800 */
[----:B------:R-:W-:Y:S01]  /*4770*/  PRMT R12, R12, 0x5410, R21 ;  /* 0x000054100c0c7816 */ /* 0x000fe20000000015 */
[----:B------:R-:W-:Y:S01]  /*4780*/  IMAD.WIDE.U32 R174, R174, -0x326172a9, RZ ;  /* 0xcd9e8d57aeae7825 */ /* 0x000fe200078e00ff */
[C---:B------:R-:W-:Y:S01]  /*4790*/  LOP3.LUT R9, R10.reuse, 0xffff, RZ, 0xc0, !PT ;  /* 0x0000ffff0a097812 */ /* 0x040fe200078ec0ff */
[----:B------:R-:W4:Y:S01]  /*47a0*/  LDSM.16.MT88.4 R20, [R186+0x7000] ;  /* 0x00700000ba14783b */ /* 0x000f220000004200 */
[----:B------:R-:W-:Y:S01]  /*47b0*/  LOP3.LUT R8, R10, 0xff, RZ, 0xc0, !PT ;  /* 0x000000ff0a087812 */ /* 0x000fe200078ec0ff */
[--C-:B------:R-:W-:Y:S01]  /*47c0*/  HSET2.LE.AND R31, R12, R63.reuse, PT ;  /* 0x0000003f0c1f7233 */ /* 0x100fe20003803000 */
[----:B------:R-:W-:Y:S01]  /*47d0*/  SHF.R.U32.HI R9, RZ, 0x8, R9 ;  /* 0x00000008ff097819 */ /* 0x000fe20000011609 */
[----:B------:R-:W5:Y:S01]  /*47e0*/  MUFU.EX2 R33, R33 ;  /* 0x0000002100217308 */ /* 0x000f620000000800 */
[----:B------:R-:W-:Y:S01]  /*47f0*/  SHF.R.U32.HI R167, RZ, 0x10, R10 ;  /* 0x00000010ffa77819 */ /* 0x000fe2000001160a */
[----:B------:R-:W-:Y:S01]  /*4800*/  FFMA.FTZ R225, R157, c[0x0][0x23c], -R166 ;  /* 0x00008f009de17a23 */ /* 0x000fe200000108a6 */
[----:B------:R-:W-:Y:S01]  /*4810*/  SHF.R.U32.HI R18, RZ, 0x10, R13 ;  /* 0x00000010ff127819 */ /* 0x000fe2000001160d */
[----:B------:R-:W-:Y:S01]  /*4820*/  FFMA.FTZ R223, R150, c[0x0][0x23c], -R153 ;  /* 0x00008f0096df7a23 */ /* 0x000fe20000010899 */
[----:B------:R-:W-:Y:S01]  /*4830*/  LOP3.LUT R28, R28, 0xff, RZ, 0xc0, !PT ;  /* 0x000000ff1c1c7812 */ /* 0x000fe200078ec0ff */
[----:B------:R-:W-:Y:S01]  /*4840*/  FFMA.FTZ R227, R140, c[0x0][0x23c], -R145 ;  /* 0x00008f008ce37a23 */ /* 0x000fe20000010891 */
[----:B-1----:R-:W-:Y:S01]  /*4850*/  F2FP.PACK_AB R19, R146, R147 ;  /* 0x000000939213723e */ /* 0x002fe200000000ff */
[----:B------:R-:W-:Y:S01]  /*4860*/  MUFU.EX2 R158, R158 ;  /* 0x0000009e009e7308 */ /* 0x000fe20000000800 */
[----:B------:R-:W-:Y:S01]  /*4870*/  PRMT R8, R8, 0x5410, R9 ;  /* 0x0000541008087816 */ /* 0x000fe20000000009 */
[----:B------:R-:W-:Y:S01]  /*4880*/  FFMA.FTZ R150, R66, c[0x0][0x23c], -R141 ;  /* 0x00008f0042967a23 */ /* 0x000fe2000001088d */
[----:B------:R-:W-:Y:S01]  /*4890*/  SHF.R.U32.HI R30, RZ, 0x18, R13 ;  /* 0x00000018ff1e7819 */ /* 0x000fe2000001160d */
[----:B------:R-:W-:Y:S01]  /*48a0*/  FADD.FTZ R47, R47, R40 ;  /* 0x000000282f2f7221 */ /* 0x000fe20000010000 */
[----:B------:R-:W-:Y:S01]  /*48b0*/  LOP3.LUT R9, R167, 0xff, RZ, 0xc0, !PT ;  /* 0x000000ffa7097812 */ /* 0x000fe200078ec0ff */
[----:B------:R-:W-:Y:S01]  /*48c0*/  FFMA.FTZ R167, R156, c[0x0][0x23c], -R141 ;  /* 0x00008f009ca77a23 */ /* 0x000fe2000001088d */
[----:B------:R-:W-:Y:S01]  /*48d0*/  LOP3.LUT R13, R18, 0xff, RZ, 0xc0, !PT ;  /* 0x000000ff120d7812 */ /* 0x000fe200078ec0ff */
[----:B------:R-:W1:Y:S01]  /*48e0*/  MUFU.EX2 R155, R155 ;  /* 0x0000009b009b7308 */ /* 0x000e620000000800 */
[----:B------:R-:W-:Y:S01]  /*48f0*/  PRMT R178, R28, 0x5410, R17 ;  /* 0x000054101cb27816 */ /* 0x000fe20000000011 */
[----:B------:R-:W-:Y:S01]  /*4900*/  HSET2.LE.AND R8, R8, R63, PT ;  /* 0x0000003f08087233 */ /* 0x000fe20003803000 */
[----:B------:R-:W-:Y:S01]  /*4910*/  LOP3.LUT R28, R16, R19, RZ, 0xc0, !PT ;  /* 0x00000013101c7212 */ /* 0x000fe200078ec0ff */
[----:B------:R-:W-:Y:S01]  /*4920*/  FADD.FTZ R147, R147, R0 ;  /* 0x0000000093937221 */ /* 0x000fe20000010000 */
[----:B------:R-:W4:Y:S01]  /*4930*/  LDSM.16.MT88.4 R16, [R185+0x7000] ;  /* 0x00700000b910783b */ /* 0x000f220000004200 */
[----:B------:R-:W-:-:S02]  /*4940*/  LOP3.LUT R11, R11, UR17, R174, 0x96, !PT ;  /* 0x000000110b0b7c12 */ /* 0x000fc4000f8e96ae */
[----:B------:R-:W-:Y:S01]  /*4950*/  PRMT R30, R13, 0x5410, R30 ;  /* 0x000054100d1e7816 */ /* 0x000fe2000000001e */
[----:B------:R-:W1:Y:S01]  /*4960*/  MUFU.EX2 R165, R165 ;  /* 0x000000a500a57308 */ /* 0x000e620000000800 */
[----:B------:R-:W4:Y:S01]  /*4970*/  LDSM.16.MT88.4 R12, [R184+0x7000] ;  /* 0x00700000b80c783b */ /* 0x000f220000004200 */
[C---:B------:R-:W-:Y:S01]  /*4980*/  LOP3.LUT R169, R11.reuse, 0xffff, RZ, 0xc0, !PT ;  /* 0x0000ffff0ba97812 */ /* 0x040fe200078ec0ff */
[----:B------:R-:W-:Y:S01]  /*4990*/  FADD.FTZ R146, R146, R147 ;  /* 0x0000009392927221 */ /* 0x000fe20000010000 */
[----:B------:R-:W-:Y:S01]  /*49a0*/  SHF.R.U32.HI R170, RZ, 0x10, R11 ;  /* 0x00000010ffaa7819 */ /* 0x000fe2000001160b */
[----:B------:R-:W-:Y:S01]  /*49b0*/  HSET2.LE.AND R29, R30, R63, PT ;  /* 0x0000003f1e1d7233 */ /* 0x000fe20003803000 */
[----:B------:R-:W-:Y:S02]  /*49c0*/  LOP3.LUT R156, R11, 0xff, RZ, 0xc0, !PT ;  /* 0x000000ff0b9c7812 */ /* 0x000fe400078ec0ff */
[----:B------:R-:W1:Y:S01]  /*49d0*/  MUFU.EX2 R167, R167 ;  /* 0x000000a700a77308 */ /* 0x000e620000000800 */
[----:B------:R-:W-:-:S02]  /*49e0*/  SHF.R.U32.HI R10, RZ, 0x18, R10 ;  /* 0x00000018ff0a7819 */ /* 0x000fc4000001160a */
[----:B------:R-:W-:Y:S02]  /*49f0*/  SHF.R.U32.HI R11, RZ, 0x18, R11 ;  /* 0x00000018ff0b7819 */ /* 0x000fe4000001160b */
[----:B------:R-:W-:Y:S02]  /*4a00*/  SHF.R.U32.HI R169, RZ, 0x8, R169 ;  /* 0x00000008ffa97819 */ /* 0x000fe400000116a9 */
[----:B------:R-:W-:Y:S01]  /*4a10*/  LOP3.LUT R170, R170, 0xff, RZ, 0xc0, !PT ;  /* 0x000000ffaaaa7812 */ /* 0x000fe200078ec0ff */
[----:B------:R-:W-:Y:S01]  /*4a20*/  MUFU.EX2 R225, R225 ;  /* 0x000000e100e17308 */ /* 0x000fe20000000800 */
[C---:B--2---:R-:W-:Y:S01]  /*4a30*/  F2FP.PACK_AB R30, R32.reuse, R149 ;  /* 0x00000095201e723e */ /* 0x044fe200000000ff */
[----:B------:R-:W-:Y:S01]  /*4a40*/  FADD.FTZ R149, R149, R146 ;  /* 0x0000009295957221 */ /* 0x000fe20000010000 */
[----:B---3--:R-:W-:Y:S02]  /*4a50*/  F2FP.PACK_AB R171, R35, R34 ;  /* 0x0000002223ab723e */ /* 0x008fe400000000ff */
[----:B------:R-:W-:Y:S01]  /*4a60*/  PRMT R174, R9, 0x5410, R10 ;  /* 0x0000541009ae7816 */ /* 0x000fe2000000000a */
[----:B------:R-:W-:Y:S01]  /*4a70*/  FADD.FTZ R149, R32, R149 ;  /* 0x0000009520957221 */ /* 0x000fe20000010000 */
[----:B------:R-:W-:Y:S01]  /*4a80*/  PRMT R156, R156, 0x5410, R169 ;  /* 0x000054109c9c7816 */ /* 0x000fe200000000a9 */
[----:B------:R-:W-:Y:S01]  /*4a90*/  MUFU.EX2 R223, R223 ;  /* 0x000000df00df7308 */ /* 0x000fe20000000800 */
[----:B------:R-:W-:Y:S01]  /*4aa0*/  PRMT R170, R170, 0x5410, R11 ;  /* 0x00005410aaaa7816 */ /* 0x000fe2000000000b */
[--C-:B------:R-:W-:Y:S01]  /*4ab0*/  HSET2.LE.AND R11, R174, R63.reuse, PT ;  /* 0x0000003fae0b7233 */ /* 0x100fe20003803000 */
[----:B------:R-:W-:Y:S01]  /*4ac0*/  LOP3.LUT R30, R31, R30, RZ, 0xc0, !PT ;  /* 0x0000001e1f1e7212 */ /* 0x000fe200078ec0ff */
[--C-:B------:R-:W-:Y:S01]  /*4ad0*/  HSET2.LE.AND R31, R178, R63.reuse, PT ;  /* 0x0000003fb21f7233 */ /* 0x100fe20003803000 */
[----:B------:R-:W-:Y:S01]  /*4ae0*/  LOP3.LUT R10, R8, R171, RZ, 0xc0, !PT ;  /* 0x000000ab080a7212 */ /* 0x000fe200078ec0ff */
[--C-:B------:R-:W-:Y:S01]  /*4af0*/  HSET2.LE.AND R8, R156, R63.reuse, PT ;  /* 0x0000003f9c087233 */ /* 0x100fe20003803000 */
[----:B-----5:R-:W-:Y:S01]  /*4b00*/  F2FP.PACK_AB R202, R33, R154 ;  /* 0x0000009a21ca723e */ /* 0x020fe200000000ff */
[----:B------:R-:W-:Y:S01]  /*4b10*/  HSET2.LE.AND R9, R170, R63, PT ;  /* 0x0000003faa097233 */ /* 0x000fe20003803000 */
[----:B-1----:R-:W-:Y:S01]  /*4b20*/  F2FP.PACK_AB R178, R155, R158 ;  /* 0x0000009e9bb2723e */ /* 0x002fe200000000ff */
[----:B------:R-:W-:Y:S01]  /*4b30*/  MUFU.EX2 R144, R144 ;  /* 0x0000009000907308 */ /* 0x000fe20000000800 */
[----:B------:R-:W-:Y:S01]  /*4b40*/  F2FP.PACK_AB R174, R168, R165 ;  /* 0x000000a5a8ae723e */ /* 0x000fe200000000ff */
[----:B------:R-:W-:Y:S01]  /*4b50*/  FADD.FTZ R154, R154, R47 ;  /* 0x0000002f9a9a7221 */ /* 0x000fe20000010000 */
[----:B------:R-:W-:Y:S01]  /*4b60*/  F2FP.PACK_AB R169, R163, R164 ;  /* 0x000000a4a3a9723e */ /* 0x000fe200000000ff */
[----:B------:R-:W-:Y:S01]  /*4b70*/  FADD.FTZ R164, R164, R61 ;  /* 0x0000003da4a47221 */ /* 0x000fe20000010000 */
[----:B------:R-:W-:Y:S01]  /*4b80*/  F2FP.PACK_AB R156, R167, R162 ;  /* 0x000000a2a79c723e */ /* 0x000fe200000000ff */
[----:B------:R-:W-:Y:S01]  /*4b90*/  FADD.FTZ R162, R162, R65 ;  /* 0x00000041a2a27221 */ /* 0x000fe20000010000 */
[----:B------:R-:W-:Y:S01]  /*4ba0*/  LOP3.LUT R29, R29, R202, RZ, 0xc0, !PT ;  /* 0x000000ca1d1d7212 */ /* 0x000fe200078ec0ff */
[----:B------:R-:W-:Y:S01]  /*4bb0*/  MUFU.EX2 R143, R143 ;  /* 0x0000008f008f7308 */ /* 0x000fe20000000800 */
[----:B------:R-:W-:Y:S01]  /*4bc0*/  LOP3.LUT R31, R31, R178, RZ, 0xc0, !PT ;  /* 0x000000b21f1f7212 */ /* 0x000fe200078ec0ff */
[----:B------:R-:W-:Y:S01]  /*4bd0*/  FADD.FTZ R163, R163, R164 ;  /* 0x000000a4a3a37221 */ /* 0x000fe20000010000 */
[----:B------:R-:W-:Y:S01]  /*4be0*/  LOP3.LUT R11, R11, R174, RZ, 0xc0, !PT ;  /* 0x000000ae0b0b7212 */ /* 0x000fe200078ec0ff */
[----:B------:R-:W-:Y:S01]  /*4bf0*/  FADD.FTZ R162, R167, R162 ;  /* 0x000000a2a7a27221 */ /* 0x000fe20000010000 */
[----:B------:R-:W-:Y:S01]  /*4c00*/  LOP3.LUT R8, R8, R169, RZ, 0xc0, !PT ;  /* 0x000000a908087212 */ /* 0x000fe200078ec0ff */
[----:B------:R-:W-:Y:S01]  /*4c10*/  FADD.FTZ R33, R33, R154 ;  /* 0x0000009a21217221 */ /* 0x000fe20000010000 */
[----:B------:R-:W-:Y:S01]  /*4c20*/  LOP3.LUT R9, R9, R156, RZ, 0xc0, !PT ;  /* 0x0000009c09097212 */ /* 0x000fe200078ec0ff */
[----:B----4-:R-:W-:Y:S01]  /*4c30*/  HMMA.16816.F32 R80, R28, R22, R80 ;  /* 0x000000161c50723c */ /* 0x010fe20000001850 */
[----:B------:R-:W-:Y:S01]  /*4c40*/  FFMA.FTZ R156, R161, c[0x0][0x23c], -R166 ;  /* 0x00008f00a19c7a23 */ /* 0x000fe200000108a6 */
[----:B------:R-:W-:Y:S01]  /*4c50*/  LOP3.LUT R170, R175, UR7, R172, 0x96, !PT ;  /* 0x00000007afaa7c12 */ /* 0x000fe2000f8e96ac */
[----:B------:R-:W-:Y:S01]  /*4c60*/  MUFU.EX2 R142, R142 ;  /* 0x0000008e008e7308 */ /* 0x000fe20000000800 */
[----:B------:R-:W-:-:S02]  /*4c70*/  FADD.FTZ R34, R34, R163 ;  /* 0x000000a322227221 */ /* 0x000fc40000010000 */
[----:B------:R-:W-:Y:S02]  /*4c80*/  FADD.FTZ R165, R165, R162 ;  /* 0x000000a2a5a57221 */ /* 0x000fe40000010000 */
[----:B------:R-:W-:Y:S01]  /*4c90*/  HMMA.16816.F32 R116, R8, R22, R116 ;  /* 0x000000160874723c */ /* 0x000fe20000001874 */
[----:B------:R-:W-:Y:S02]  /*4ca0*/  IMAD.WIDE.U32 R170, R170, -0x2daee0ad, RZ ;  /* 0xd2511f53aaaa7825 */ /* 0x000fe400078e00ff */
[----:B------:R-:W-:Y:S02]  /*4cb0*/  MUFU.EX2 R156, R156 ;  /* 0x0000009c009c7308 */ /* 0x000fe40000000800 */
[----:B------:R-:W-:Y:S01]  /*4cc0*/  FADD.FTZ R158, R158, R33 ;  /* 0x000000219e9e7221 */ /* 0x000fe20000010000 */
[----:B------:R-:W-:Y:S01]  /*4cd0*/  LOP3.LUT R176, R171, UR16, R176, 0x96, !PT ;  /* 0x00000010abb07c12 */ /* 0x000fe2000f8e96b0 */
[----:B------:R-:W-:Y:S01]  /*4ce0*/  IMAD.WIDE.U32 R22, R224, -0x2daee0ad, RZ ;  /* 0xd2511f53e0167825 */ /* 0x000fe200078e00ff */
[-C--:B------:R-:W-:Y:S02]  /*4cf0*/  HMMA.16816.F32 R112, R28, R18.reuse, R112 ;  /* 0x000000121c70723c */ /* 0x080fe40000001870 */
[----:B------:R-:W-:Y:S01]  /*4d00*/  LOP3.LUT R140, R176, 0xffff, RZ, 0xc0, !PT ;  /* 0x0000ffffb08c7812 */ /* 0x000fe200078ec0ff */
[----:B------:R-:W1:Y:S01]  /*4d10*/  MUFU.EX2 R227, R227 ;  /* 0x000000e300e37308 */ /* 0x000e620000000800 */
[----:B------:R-:W-:Y:S01]  /*4d20*/  LOP3.LUT R222, R23, UR16, R222, 0x96, !PT ;  /* 0x0000001017de7c12 */ /* 0x000fe2000f8e96de */
[----:B------:R-:W-:Y:S01]  /*4d30*/  FADD.FTZ R35, R35, R34 ;  /* 0x0000002223237221 */ /* 0x000fe20000010000 */
[----:B------:R-:W-:Y:S01]  /*4d40*/  SHF.R.U32.HI R153, RZ, 0x10, R176 ;  /* 0x00000010ff997819 */ /* 0x000fe200000116b0 */
[----:B------:R-:W-:Y:S01]  /*4d50*/  FADD.FTZ R168, R168, R165 ;  /* 0x000000a5a8a87221 */ /* 0x000fe20000010000 */
[----:B------:R-:W-:Y:S01]  /*4d60*/  HMMA.16816.F32 R92, R8, R18, R92 ;  /* 0x00000012085c723c */ /* 0x000fe2000000185c */
[----:B------:R-:W-:Y:S01]  /*4d70*/  LOP3.LUT R66, R176, 0xff, RZ, 0xc0, !PT ;  /* 0x000000ffb0427812 */ /* 0x000fe200078ec0ff */
[----:B------:R-:W-:Y:S01]  /*4d80*/  FADD.FTZ R155, R155, R158 ;  /* 0x0000009e9b9b7221 */ /* 0x000fe20000010000 */
[----:B------:R-:W-:Y:S01]  /*4d90*/  MUFU.EX2 R67, R67 ;  /* 0x0000004300437308 */ /* 0x000fe20000000800 */
[----:B------:R-:W-:-:S02]  /*4da0*/  SHF.R.U32.HI R176, RZ, 0x18, R176 ;  /* 0x00000018ffb07819 */ /* 0x000fc400000116b0 */
[----:B------:R-:W-:Y:S02]  /*4db0*/  SHF.R.U32.HI R145, RZ, 0x8, R140 ;  /* 0x00000008ff917819 */ /* 0x000fe4000001168c */
[----:B------:R-:W-:Y:S01]  /*4dc0*/  SHF.R.U32.HI R19, RZ, 0x10, R222 ;  /* 0x00000010ff137819 */ /* 0x000fe200000116de */
[C---:B------:R-:W-:Y:S01]  /*4dd0*/  HMMA.16816.F32 R124, R28.reuse, R24, R124 ;  /* 0x000000181c7c723c */ /* 0x040fe2000000187c */
[----:B------:R-:W-:Y:S01]  /*4de0*/  LOP3.LUT R18, R222, 0xffff, RZ, 0xc0, !PT ;  /* 0x0000ffffde127812 */ /* 0x000fe200078ec0ff */
[----:B------:R-:W-:Y:S01]  /*4df0*/  MUFU.EX2 R138, R138 ;  /* 0x0000008a008a7308 */ /* 0x000fe20000000800 */
[----:B------:R-:W-:Y:S02]  /*4e00*/  LOP3.LUT R19, R19, 0xff, RZ, 0xc0, !PT ;  /* 0x000000ff13137812 */ /* 0x000fe400078ec0ff */
[----:B------:R-:W-:Y:S02]  /*4e10*/  LOP3.LUT R153, R153, 0xff, RZ, 0xc0, !PT ;  /* 0x000000ff99997812 */ /* 0x000fe400078ec0ff */
[----:B------:R-:W-:Y:S01]  /*4e20*/  PRMT R66, R66, 0x5410, R145 ;  /* 0x0000541042427816 */ /* 0x000fe20000000091 */
[----:B------:R-:W-:Y:S01]  /*4e30*/  HMMA.16816.F32 R76, R28, R20, R76 ;  /* 0x000000141c4c723c */ /* 0x000fe2000000184c */
[----:B------:R-:W-:Y:S01]  /*4e40*/  PRMT R176, R153, 0x5410, R176 ;  /* 0x0000541099b07816 */ /* 0x000fe200000000b0 */
[----:B------:R-:W2:Y:S01]  /*4e50*/  MUFU.EX2 R141, R150 ;  /* 0x00000096008d7308 */ /* 0x000ea20000000800 */
[----:B-1----:R-:W-:-:S05]  /*4e60*/  F2FP.PACK_AB R145, R227, R142 ;  /* 0x0000008ee391723e */ /* 0x002fca00000000ff */
[C---:B------:R-:W-:Y:S02]  /*4e70*/  HMMA.16816.F32 R88, R28.reuse, R16, R88 ;  /* 0x000000101c58723c */ /* 0x040fe40000001858 */
[----:B------:R-:W1:Y:S06]  /*4e80*/  MUFU.EX2 R64, R64 ;  /* 0x0000004000407308 */ /* 0x000e6c0000000800 */
[C---:B------:R-:W-:Y:S08]  /*4e90*/  HMMA.16816.F32 R96, R28.reuse, R12, R96 ;  /* 0x0000000c1c60723c */ /* 0x040ff00000001860 */
[C---:B------:R-:W-:Y:S08]  /*4ea0*/  HMMA.16816.F32 R68, R28.reuse, R26, R68 ;  /* 0x0000001a1c44723c */ /* 0x040ff00000001844 */
[----:B------:R-:W-:Y:S07]  /*4eb0*/  HMMA.16816.F32 R100, R28, R14, R100 ;  /* 0x0000000e1c64723c */ /* 0x000fee0000001864 */
[----:B------:R-:W-:Y:S01]  /*4ec0*/  SHF.R.U32.HI R28, RZ, 0x18, R222 ;  /* 0x00000018ff1c7819 */ /* 0x000fe200000116de */
[----:B------:R-:W-:Y:S01]  /*4ed0*/  HMMA.16816.F32 R72, R8, R20, R72 ;  /* 0x000000140848723c */ /* 0x000fe20000001848 */
[----:B------:R-:W-:-:S02]  /*4ee0*/  LOP3.LUT R30, R222, 0xff, RZ, 0xc0, !PT ;  /* 0x000000ffde1e7812 */ /* 0x000fc400078ec0ff */
[----:B------:R-:W-:-:S04]  /*4ef0*/  PRMT R28, R19, 0x5410, R28 ;  /* 0x00005410131c7816 */ /* 0x000fc8000000001c */
[C---:B------:R-:W-:Y:S01]  /*4f00*/  LOP3.LUT R20, R22.reuse, 0xffff, RZ, 0xc0, !PT ;  /* 0x0000ffff16147812 */ /* 0x040fe200078ec0ff */
[C---:B------:R-:W-:Y:S01]  /*4f10*/  HMMA.16816.F32 R84, R8.reuse, R16, R84 ;  /* 0x000000100854723c */ /* 0x040fe20000001854 */
[----:B------:R-:W-:Y:S01]  /*4f20*/  SHF.R.U32.HI R21, RZ, 0x10, R22 ;  /* 0x00000010ff157819 */ /* 0x000fe20000011616 */
[----:B------:R-:W-:Y:S01]  /*4f30*/  HSET2.LE.AND R29, R28, R63, PT ;  /* 0x0000003f1c1d7233 */ /* 0x000fe20003803000 */
[----:B------:R-:W-:Y:S02]  /*4f40*/  SHF.R.U32.HI R23, RZ, 0x8, R18 ;  /* 0x00000008ff177819 */ /* 0x000fe40000011612 */
[----:B------:R-:W-:Y:S02]  /*4f50*/  SHF.R.U32.HI R20, RZ, 0x8, R20 ;  /* 0x00000008ff147819 */ /* 0x000fe40000011614 */
[----:B------:R-:W-:Y:S01]  /*4f60*/  LOP3.LUT R17, R22, 0xff, RZ, 0xc0, !PT ;  /* 0x000000ff16117812 */ /* 0x000fe200078ec0ff */
[----:B------:R-:W-:Y:S01]  /*4f70*/  HMMA.16816.F32 R108, R8, R12, R108 ;  /* 0x0000000c086c723c */ /* 0x000fe2000000186c */
[----:B------:R-:W-:-:S02]  /*4f80*/  SHF.R.U32.HI R16, RZ, 0x18, R22 ;  /* 0x00000018ff107819 */ /* 0x000fc40000011616 */
[----:B------:R-:W-:Y:S02]  /*4f90*/  LOP3.LUT R21, R21, 0xff, RZ, 0xc0, !PT ;  /* 0x000000ff15157812 */ /* 0x000fe400078ec0ff */
[----:B------:R-:W-:Y:S02]  /*4fa0*/  PRMT R30, R30, 0x5410, R23 ;  /* 0x000054101e1e7816 */ /* 0x000fe40000000017 */
[----:B------:R-:W-:Y:S01]  /*4fb0*/  PRMT R18, R17, 0x5410, R20 ;  /* 0x0000541011127816 */ /* 0x000fe20000000014 */
[C---:B------:R-:W-:Y:S01]  /*4fc0*/  HMMA.16816.F32 R128, R8.reuse, R24, R128 ;  /* 0x000000180880723c */ /* 0x040fe20000001880 */
[----:B------:R-:W-:Y:S01]  /*4fd0*/  PRMT R16, R21, 0x5410, R16 ;  /* 0x0000541015107816 */ /* 0x000fe20000000010 */
[--C-:B------:R-:W-:Y:S01]  /*4fe0*/  HSET2.LE.AND R30, R30, R63.reuse, PT ;  /* 0x0000003f1e1e7233 */ /* 0x100fe20003803000 */
[----:B------:R-:W-:Y:S01]  /*4ff0*/  F2FP.PACK_AB R12, R151, R152 ;  /* 0x00000098970c723e */ /* 0x000fe200000000ff */
[--C-:B------:R-:W-:Y:S01]  /*5000*/  HSET2.LE.AND R18, R18, R63.reuse, PT ;  /* 0x0000003f12127233 */ /* 0x100fe20003803000 */
[----:B------:R-:W-:Y:S01]  /*5010*/  F2FP.PACK_AB R17, R159, R156 ;  /* 0x0000009c9f11723e */ /* 0x000fe200000000ff */
[----:B------:R-:W-:Y:S01]  /*5020*/  HSET2.LE.AND R31, R16, R63, PT ;  /* 0x0000003f101f7233 */ /* 0x000fe20003803000 */
[----:B------:R-:W-:Y:S01]  /*5030*/  LOP3.LUT R29, R29, R12, RZ, 0xc0, !PT ;  /* 0x0000000c1d1d7212 */ /* 0x000fe200078ec0ff */
[C---:B------:R-:W-:Y:S01]  /*5040*/  HMMA.16816.F32 R120, R8.reuse, R26, R120 ;  /* 0x0000001a0878723c */ /* 0x040fe20000001878 */
[----:B------:R-:W-:Y:S01]  /*5050*/  F2FP.PACK_AB R13, R225, R160 ;  /* 0x000000a0e10d723e */ /* 0x000fe200000000ff */
[----:B------:R-:W3:Y:S01]  /*5060*/  LDSM.16.MT88.4 R24, [R188+0x7800] ;  /* 0x00780000bc18783b */ /* 0x000ee20000004200 */
[----:B------:R-:W-:Y:S01]  /*5070*/  F2FP.PACK_AB R12, R223, R148 ;  /* 0x00000094df0c723e */ /* 0x000fe200000000ff */
[----:B------:R-:W-:Y:S01]  /*5080*/  FADD.FTZ R156, R156, R149 ;  /* 0x000000959c9c7221 */ /* 0x000fe20000010000 */
[----:B------:R-:W-:Y:S01]  /*5090*/  LOP3.LUT R28, R30, R17, RZ, 0xc0, !PT ;  /* 0x000000111e1c7212 */ /* 0x000fe200078ec0ff */
[----:B------:R-:W4:Y:S01]  /*50a0*/  LDSM.16.MT88.4 R20, [R186+0x7800] ;  /* 0x00780000ba14783b */ /* 0x000f220000004200 */
[----:B------:R-:W-:Y:S01]  /*50b0*/  LOP3.LUT R30, R18, R13, RZ, 0xc0, !PT ;  /* 0x0000000d121e7212 */ /* 0x000fe200078ec0ff */
[----:B------:R-:W-:Y:S01]  /*50c0*/  HMMA.16816.F32 R104, R8, R14, R104 ;  /* 0x0000000e0868723c */ /* 0x000fe20000001868 */
[----:B------:R-:W-:Y:S01]  /*50d0*/  LOP3.LUT R31, R31, R12, RZ, 0xc0, !PT ;  /* 0x0000000c1f1f7212 */ /* 0x000fe200078ec0ff */
[----:B------:R-:W5:Y:S01]  /*50e0*/  LDSM.16.MT88.4 R16, [R185+0x7800] ;  /* 0x00780000b910783b */ /* 0x000f620000004200 */
[----:B------:R-:W-:-:S02]  /*50f0*/  FADD.FTZ R152, R152, R155 ;  /* 0x0000009b98987221 */ /* 0x000fc40000010000 */
[----:B------:R-:W-:Y:S01]  /*5100*/  FADD.FTZ R159, R159, R156 ;  /* 0x0000009c9f9f7221 */ /* 0x000fe20000010000 */
[----:B------:R-:W4:Y:S01]  /*5110*/  LDSM.16.MT88.4 R12, [R184+0x7800] ;  /* 0x00780000b80c783b */ /* 0x000f220000004200 */
[----:B------:R-:W-:Y:S01]  /*5120*/  LOP3.LUT R11, R170, 0xffff, RZ, 0xc0, !PT ;  /* 0x0000ffffaa0b7812 */ /* 0x000fe200078ec0ff */
[----:B------:R-:W-:Y:S01]  /*5130*/  FADD.FTZ R151, R151, R152 ;  /* 0x0000009897977221 */ /* 0x000fe20000010000 */
[----:B------:R-:W-:Y:S01]  /*5140*/  SHF.R.U32.HI R10, RZ, 0x10, R170 ;  /* 0x00000010ff0a7819 */ /* 0x000fe200000116aa */
[----:B------:R-:W-:Y:S01]  /*5150*/  FADD.FTZ R160, R160, R159 ;  /* 0x0000009fa0a07221 */ /* 0x000fe20000010000 */
[----:B------:R-:W-:Y:S01]  /*5160*/  LOP3.LUT R8, R170, 0xff, RZ, 0xc0, !PT ;  /* 0x000000ffaa087812 */ /* 0x000fe200078ec0ff */
[----:B------:R-:W-:Y:S01]  /*5170*/  FADD.FTZ R148, R148, R151 ;  /* 0x0000009794947221 */ /* 0x000fe20000010000 */
[----:B------:R-:W-:Y:S01]  /*5180*/  SHF.R.U32.HI R11, RZ, 0x8, R11 ;  /* 0x00000008ff0b7819 */ /* 0x000fe2000001160b */
[----:B------:R-:W-:Y:S01]  /*5190*/  FADD.FTZ R225, R225, R160 ;  /* 0x000000a0e1e17221 */ /* 0x000fe20000010000 */
[----:B------:R-:W-:Y:S01]  /*51a0*/  SHF.R.U32.HI R9, RZ, 0x18, R170 ;  /* 0x00000018ff097819 */ /* 0x000fe200000116aa */
[----:B------:R-:W-:Y:S01]  /*51b0*/  FADD.FTZ R223, R223, R148 ;  /* 0x00000094dfdf7221 */ /* 0x000fe20000010000 */
[----:B------:R-:W-:-:S02]  /*51c0*/  LOP3.LUT R10, R10, 0xff, RZ, 0xc0, !PT ;  /* 0x000000ff0a0a7812 */ /* 0x000fc400078ec0ff */
[----:B------:R-:W-:Y:S02]  /*51d0*/  PRMT R8, R8, 0x5410, R11 ;  /* 0x0000541008087816 */ /* 0x000fe4000000000b */
[----:B------:R-:W-:Y:S01]  /*51e0*/  PRMT R140, R10, 0x5410, R9 ;  /* 0x000054100a8c7816 */ /* 0x000fe20000000009 */
[--C-:B------:R-:W-:Y:S02]  /*51f0*/  HSET2.LE.AND R9, R176, R63.reuse, PT ;  /* 0x0000003fb0097233 */ /* 0x100fe40003803000 */
[--C-:B------:R-:W-:Y:S02]  /*5200*/  HSET2.LE.AND R10, R8, R63.reuse, PT ;  /* 0x0000003f080a7233 */ /* 0x100fe40003803000 */
[--C-:B------:R-:W-:Y:S01]  /*5210*/  HSET2.LE.AND R11, R140, R63.reuse, PT ;  /* 0x0000003f8c0b7233 */ /* 0x100fe20003803000 */
[----:B--2---:R-:W-:Y:S01]  /*5220*/  F2FP.PACK_AB R140, R141, R138 ;  /* 0x0000008a8d8c723e */ /* 0x004fe200000000ff */
[----:B------:R-:W-:Y:S01]  /*5230*/  HSET2.LE.AND R8, R66, R63, PT ;  /* 0x0000003f42087233 */ /* 0x000fe20003803000 */
[----:B------:R-:W-:Y:S01]  /*5240*/  F2FP.PACK_AB R63, R143, R144 ;  /* 0x000000908f3f723e */ /* 0x000fe200000000ff */
[----:B------:R-:W-:Y:S01]  /*5250*/  FADD.FTZ R144, R144, R35 ;  /* 0x0000002390907221 */ /* 0x000fe20000010000 */
[----:B-1----:R-:W-:Y:S01]  /*5260*/  F2FP.PACK_AB R66, R64, R67 ;  /* 0x000000434042723e */ /* 0x002fe200000000ff */
[----:B------:R-:W-:Y:S01]  /*5270*/  FADD.FTZ R67, R67, R168 ;  /* 0x000000a843437221 */ /* 0x000fe20000010000 */
[----:B------:R-:W-:Y:S01]  /*5280*/  LOP3.LUT R10, R10, R145, RZ, 0xc0, !PT ;  /* 0x000000910a0a7212 */ /* 0x000fe200078ec0ff */
[----:B------:R-:W-:Y:S01]  /*5290*/  FADD.FTZ R143, R143, R144 ;  /* 0x000000908f8f7221 */ /* 0x000fe20000010000 */
[----:B------:R-:W-:Y:S01]  /*52a0*/  LOP3.LUT R11, R11, R140, RZ, 0xc0, !PT ;  /* 0x0000008c0b0b7212 */ /* 0x000fe200078ec0ff */
[----:B------:R-:W-:Y:S01]  /*52b0*/  FADD.FTZ R67, R64, R67 ;  /* 0x0000004340437221 */ /* 0x000fe20000010000 */
[----:B------:R-:W-:Y:S01]  /*52c0*/  LOP3.LUT R8, R8, R63, RZ, 0xc0, !PT ;  /* 0x0000003f08087212 */ /* 0x000fe200078ec0ff */
[----:B------:R-:W-:Y:S01]  /*52d0*/  FADD.FTZ R142, R142, R143 ;  /* 0x0000008f8e8e7221 */ /* 0x000fe20000010000 */
[----:B------:R-:W-:Y:S01]  /*52e0*/  LOP3.LUT R9, R9, R66, RZ, 0xc0, !PT ;  /* 0x0000004209097212 */ /* 0x000fe200078ec0ff */
[----:B------:R-:W-:Y:S01]  /*52f0*/  FADD.FTZ R138, R138, R67 ;  /* 0x000000438a8a7221 */ /* 0x000fe20000010000 */
[----:B---3--:R-:W-:Y:S01]  /*5300*/  HMMA.16816.F32 R124, R28, R24, R124 ;  /* 0x000000181c7c723c */ /* 0x008fe2000000187c */
[----:B------:R-:W-:-:S02]  /*5310*/  FADD.FTZ R227, R227, R142 ;  /* 0x0000008ee3e37221 */ /* 0x000fc40000010000 */
[----:B------:R-:W-:-:S05]  /*5320*/  FADD.FTZ R206, R141, R138 ;  /* 0x0000008a8dce7221 */ /* 0x000fca0000010000 */
[C---:B------:R-:W-:Y:S08]  /*5330*/  HMMA.16816.F32 R68, R28.reuse, R26, R68 ;  /* 0x0000001a1c44723c */ /* 0x040ff00000001844 */
[C---:B----4-:R-:W-:Y:S08]  /*5340*/  HMMA.16816.F32 R76, R28.reuse, R20, R76 ;  /* 0x000000141c4c723c */ /* 0x050ff0000000184c */
[C---:B------:R-:W-:Y:S08]  /*5350*/  HMMA.16816.F32 R80, R28.reuse, R22, R80 ;  /* 0x000000161c50723c */ /* 0x040ff00000001850 */
[C---:B-----5:R-:W-:Y:S08]  /*5360*/  HMMA.16816.F32 R88, R28.reuse, R16, R88 ;  /* 0x000000101c58723c */ /* 0x060ff00000001858 */
        /* <DEDUP_REMOVED lines=12> */
[----:B------:R-:W-:Y:S01]  /*5430*/  IMAD.WIDE.U32 R236, R6, -0x326172a9, RZ ;  /* 0xcd9e8d5706ec7825 */ /* 0x000fe200078e00ff */
[----:B------:R-:W-:Y:S01]  /*5440*/  LEA.HI.SX32 R204, R132, 0xfffffffe, 0x1a ;  /* 0xfffffffe84cc7811 */ /* 0x000fe200078fd2ff */
[----:B------:R-:W-:Y:S01]  /*5450*/  USHF.L.U64.HI UR18, UR4, 0x5, UR5 ;  /* 0x0000000504127899 */ /* 0x000fe20008010205 */
[----:B------:R-:W-:Y:S01]  /*5460*/  MOV R3, R134 ;  /* 0x0000008600037202 */ /* 0x000fe20000000f00 */
[----:B------:R-:W-:Y:S01]  /*5470*/  IMAD.WIDE.U32 R232, R4, -0x326172a9, RZ ;  /* 0xcd9e8d5704e87825 */ /* 0x000fe200078e00ff */
[----:B------:R-:W-:Y:S01]  /*5480*/  LOP3.LUT R234, R237, R5, RZ, 0x3c, !PT ;  /* 0x00000005edea7212 */ /* 0x000fe200078e3cff */
[----:B------:R-:W-:Y:S01]  /*5490*/  USHF.L.U32 UR22, UR4, 0x5, URZ ;  /* 0x0000000504167899 */ /* 0x000fe2000800063f */
[----:B------:R-:W-:Y:S01]  /*54a0*/  MOV R132, R135 ;  /* 0x0000008700847202 */ /* 0x000fe20000000f00 */
[----:B------:R-:W-:Y:S01]  /*54b0*/  IMAD.WIDE.U32 R238, R136, -0x2daee0ad, RZ ;  /* 0xd2511f5388ee7825 */ /* 0x000fe200078e00ff */
[----:B------:R-:W-:-:S02]  /*54c0*/  LOP3.LUT R230, R233, R5, RZ, 0x3c, !PT ;  /* 0x00000005e9e67212 */ /* 0x000fc400078e3cff */
[----:B------:R-:W-:Y:S01]  /*54d0*/  MOV R0, R7 ;  /* 0x0000000700007202 */ /* 0x000fe20000000f00 */
[----:B------:R-:W-:Y:S01]  /*54e0*/  IMAD.WIDE.U32 R234, R234, -0x2daee0ad, RZ ;  /* 0xd2511f53eaea7825 */ /* 0x000fe200078e00ff */
[----:B------:R-:W-:Y:S02]  /*54f0*/  MOV R2, R133 ;  /* 0x0000008500027202 */ /* 0x000fe40000000f00 */
[----:B------:R-:W-:Y:S01]  /*5500*/  PRMT R202, R137, 0x7054, R137 ;  /* 0x0000705489ca7816 */ /* 0x000fe20000000089 */
[----:B------:R-:W-:Y:S01]  /*5510*/  IMAD.WIDE.U32 R230, R230, -0x2daee0ad, RZ ;  /* 0xd2511f53e6e67825 */ /* 0x000fe200078e00ff */
[----:B------:R-:W-:Y:S05]  /*5520*/  BRA `(.L_x_959) ;  /* 0x000001c000007947 */ /* 0x000fea0003800000 */
.L_x_961:
[----:B------:R-:W-:Y:S01]  /*5530*/  IADD3 R134, R204, -0x1, RZ ;  /* 0xffffffffcc867810 */ /* 0x000fe20007ffe0ff */
[----:B------:R-:W-:Y:S02]  /*5540*/  ULDC.64 UR4, c[0x0][0x198] ;  /* 0x0000660000047ab9 */ /* 0x000fe40000000a00 */
[----:B------:R-:W-:Y:S01]  /*5550*/  USHF.L.U32 UR19, UR4, 0x5, URZ ;  /* 0x0000000504137899 */ /* 0x000fe2000800063f */
[----:B------:R-:W-:Y:S01]  /*5560*/  SHF.R.S32.HI R133, RZ, 0x1f, R134 ;  /* 0x0000001fff857819 */ /* 0x000fe20000011486 */
[C---:B------:R-:W-:Y:S01]  /*5570*/  IMAD.WIDE.U32 R136, R134.reuse, c[0x0][0x198], RZ ;  /* 0x0000660086887a25 */ /* 0x040fe200078e00ff */
[----:B------:R-:W-:Y:S03]  /*5580*/  USHF.L.U64.HI UR5, UR4, 0x5, UR5 ;  /* 0x0000000504057899 */ /* 0x000fe60008010205 */
[----:B------:R-:W-:Y:S04]  /*5590*/  IMAD R133, R133, c[0x0][0x198], RZ ;  /* 0x0000660085857a24 */ /* 0x000fe800078e02ff */
[----:B------:R-:W-:Y:S01]  /*55a0*/  IMAD R133, R134, c[0x0][0x19c], R133 ;  /* 0x0000670086857a24 */ /* 0x000fe200078e0285 */
[----:B------:R-:W-:Y:S03]  /*55b0*/  LEA R134, P1, R136, R214, 0x6 ;  /* 0x000000d688867211 */ /* 0x000fe600078230ff */
[----:B------:R-:W-:Y:S01]  /*55c0*/  IMAD.IADD R133, R137, 0x1, R133 ;  /* 0x0000000189857824 */ /* 0x000fe200078e0285 */
        /* <DEDUP_REMOVED lines=18> */
.L_x_959:
[----:B------:R-:W-:Y:S01]  /*56f0*/  SHF.R.S32.HI R133, RZ, 0x1f, R204 ;  /* 0x0000001fff857819 */ /* 0x000fe200000114cc */
[----:B------:R-:W-:Y:S04]  /*5700*/  DEPBAR.LE SB0, 0x0 ;  /* 0x000080000000791a */ /* 0x000fe80000000000 */
[----:B------:R-:W-:Y:S01]  /*5710*/  BAR.SYNC.DEFER_BLOCKING 0x0 ;  /* 0x0000000000007b1d */ /* 0x000fe20000010000 */
[----:B------:R-:W-:Y:S02]  /*5720*/  IMAD R133, R133, c[0x0][0x1a0], RZ ;  /* 0x0000680085857a24 */ /* 0x000fe400078e02ff */
[C---:B------:R-:W-:Y:S04]  /*5730*/  IMAD.WIDE.U32 R240, R204.reuse, c[0x0][0x1a0], RZ ;  /* 0x00006800ccf07a25 */ /* 0x040fe800078e00ff */
        /* <DEDUP_REMOVED lines=14> */
[----:B------:R-:W-:Y:S04]  /*5820*/  IADD3.X R245, R241, UR18, RZ, P1, !PT ;  /* 0x00000012f1f57c10 */ /* 0x000fe80008ffe4ff */
[----:B------:R1:W-:Y:S01]  /*5830*/  LDGSTS.E.BYPASS.LTC128B.128 [R198+0x6800], [R240.64] ;  /* 0x06800000f0c67fae */ /* 0x0003e2000b901d54 */
[----:B------:R-:W-:Y:S02]  /*5840*/  IADD3.X R135, R245, UR18, RZ, P0, !PT ;  /* 0x00000012f5877c10 */ /* 0x000fe400087fe4ff */
[----:B------:R-:W-:Y:S04]  /*5850*/  ISETP.GT.AND P0, PT, R204, RZ, PT ;  /* 0x000000ffcc00720c */ /* 0x000fe80003f04270 */
[----:B------:R1:W-:Y:S07]  /*5860*/  LDGSTS.E.BYPASS.LTC128B.128 [R198+0x7000], [R244.64] ;  /* 0x07000000f4c67fae */ /* 0x0003ee000b901d54 */
[----:B------:R1:W-:Y:S07]  /*5870*/  LDGSTS.E.BYPASS.LTC128B.128 [R198+0x7800], [R134.64] ;  /* 0x0780000086c67fae */ /* 0x0003ee000b901d54 */
[----:B------:R-:W-:Y:S07]  /*5880*/  LDSM.16.M88.4 R136, [R194] ;  /* 0x00000000c288783b */ /* 0x000fee0000000200 */
[----:B------:R-:W2:Y:S07]  /*5890*/  LDSM.16.M88.4 R140, [R193+0x4000] ;  /* 0x00400000c18c783b */ /* 0x000eae0000000200 */
[----:B------:R-:W3:Y:S07]  /*58a0*/  LDSM.16.M88.4 R144, [R194+0x2000] ;  /* 0x00200000c290783b */ /* 0x000eee0000000200 */
[----:B------:R-:W4:Y:S07]  /*58b0*/  LDSM.16.M88.4 R148, [R193+0x4800] ;  /* 0x00480000c194783b */ /* 0x000f2e0000000200 */
[----:B------:R-:W0:Y:S07]  /*58c0*/  LDGDEPBAR ;  /* 0x00000000000079af */ /* 0x000e2e0000000000 */
[----:B------:R-:W5:Y:S07]  /*58d0*/  LDSM.16.M88.4 R152, [R193+0x5000] ;  /* 0x00500000c198783b */ /* 0x000f6e0000000200 */
[----:B------:R-:W1:Y:S01]  /*58e0*/  LDSM.16.M88.4 R156, [R193+0x5800] ;  /* 0x00580000c19c783b */ /* 0x000e620000000200 */
[-C--:B--2---:R-:W-:Y:S06]  /*58f0*/  HMMA.16816.F32 R4, R136, R140.reuse, RZ ;  /* 0x0000008c8804723c */ /* 0x084fec00000018ff */
[----:B------:R-:W-:Y:S02]  /*5900*/  LDSM.16.M88.4 R160, [R192] ;  /* 0x00000000c0a0783b */ /* 0x000fe40000000200 */
[C---:B---3--:R-:W-:Y:S05]  /*5910*/  HMMA.16816.F32 R8, R144.reuse, R140, RZ ;  /* 0x0000008c9008723c */ /* 0x048fea00000018ff */
[----:B------:R-:W2:Y:S03]  /*5920*/  LDSM.16.M88.4 R164, [R187+0x4000] ;  /* 0x00400000bba4783b */ /* 0x000ea60000000200 */
[-C--:B------:R-:W-:Y:S04]  /*5930*/  HMMA.16816.F32 R12, R144, R142.reuse, RZ ;  /* 0x0000008e900c723c */ /* 0x080fe800000018ff */
[----:B------:R-:W3:Y:S04]  /*5940*/  LDSM.16.M88.4 R168, [R192+0x2000] ;  /* 0x00200000c0a8783b */ /* 0x000ee80000000200 */
[C---:B------:R-:W-:Y:S03]  /*5950*/  HMMA.16816.F32 R16, R136.reuse, R142, RZ ;  /* 0x0000008e8810723c */ /* 0x040fe600000018ff */
[----:B------:R-:W1:Y:S05]  /*5960*/  LDSM.16.M88.4 R140, [R187+0x4800] ;  /* 0x00480000bb8c783b */ /* 0x000e6a0000000200 */
[-C--:B----4-:R-:W-:Y:S02]  /*5970*/  HMMA.16816.F32 R20, R136, R148.reuse, RZ ;  /* 0x000000948814723c */ /* 0x090fe400000018ff */
[----:B------:R-:W4:Y:S06]  /*5980*/  LDSM.16.M88.4 R172, [R187+0x5000] ;  /* 0x00500000bbac783b */ /* 0x000f2c0000000200 */
[C---:B------:R-:W-:Y:S01]  /*5990*/  HMMA.16816.F32 R24, R144.reuse, R148, RZ ;  /* 0x000000949018723c */ /* 0x040fe200000018ff */
[----:B------:R-:W1:Y:S07]  /*59a0*/  LDSM.16.M88.4 R176, [R187+0x5800] ;  /* 0x00580000bbb0783b */ /* 0x000e6e0000000200 */
[-C--:B------:R-:W-:Y:S08]  /*59b0*/  HMMA.16816.F32 R28, R144, R150.reuse, RZ ;  /* 0x00000096901c723c */ /* 0x080ff000000018ff */
[C---:B------:R-:W-:Y:S01]  /*59c0*/  HMMA.16816.F32 R32, R136.reuse, R150, RZ ;  /* 0x000000968820723c */ /* 0x040fe200000018ff */
[----:B------:R-:W-:Y:S07]  /*59d0*/  LDSM.16.M88.4 R148, [R191+0x2000] ;  /* 0x00200000bf94783b */ /* 0x000fee0000000200 */
[-C--:B-----5:R-:W-:Y:S08]  /*59e0*/  HMMA.16816.F32 R36, R136, R152.reuse, RZ ;  /* 0x000000988824723c */ /* 0x0a0ff000000018ff */
[C---:B------:R-:W-:Y:S08]  /*59f0*/  HMMA.16816.F32 R40, R144.reuse, R152, RZ ;  /* 0x000000989028723c */ /* 0x040ff000000018ff */
[-C--:B------:R-:W-:Y:S08]  /*5a00*/  HMMA.16816.F32 R44, R144, R154.reuse, RZ ;  /* 0x0000009a902c723c */ /* 0x080ff000000018ff */
[C---:B------:R-:W-:Y:S01]  /*5a10*/  HMMA.16816.F32 R48, R136.reuse, R154, RZ ;  /* 0x0000009a8830723c */ /* 0x040fe200000018ff */
[----:B------:R-:W-:Y:S07]  /*5a20*/  LDSM.16.M88.4 R152, [R182] ;  /* 0x00000000b698783b */ /* 0x000fee0000000200 */
[-C--:B-1----:R-:W-:Y:S08]  /*5a30*/  HMMA.16816.F32 R52, R136, R156.reuse, RZ ;  /* 0x0000009c8834723c */ /* 0x082ff000000018ff */
[C---:B------:R-:W-:Y:S08]  /*5a40*/  HMMA.16816.F32 R56, R144.reuse, R156, RZ ;  /* 0x0000009c9038723c */ /* 0x040ff000000018ff */
[-C--:B------:R-:W-:Y:S01]  /*5a50*/  HMMA.16816.F32 R60, R144, R158.reuse, RZ ;  /* 0x0000009e903c723c */ /* 0x080fe200000018ff */
[----:B------:R-:W-:Y:S07]  /*5a60*/  LDSM.16.M88.4 R144, [R190] ;  /* 0x00000000be90783b */ /* 0x000fee0000000200 */
[----:B------:R-:W-:Y:S01]  /*5a70*/  HMMA.16816.F32 R64, R136, R158, RZ ;  /* 0x0000009e8840723c */ /* 0x000fe200000018ff */
[----:B------:R-:W1:Y:S07]  /*5a80*/  LDSM.16.M88.4 R136, [R191] ;  /* 0x00000000bf88783b */ /* 0x000e6e0000000200 */
[-C--:B--2---:R-:W-:Y:S01]  /*5a90*/  HMMA.16816.F32 R4, R160, R164.reuse, R4 ;  /* 0x000000a4a004723c */ /* 0x084fe20000001804 */
[----:B------:R-:W-:Y:S07]  /*5aa0*/  LDSM.16.M88.4 R156, [R181] ;  /* 0x00000000b59c783b */ /* 0x000fee0000000200 */
[C---:B---3--:R-:W-:Y:S08]  /*5ab0*/  HMMA.16816.F32 R8, R168.reuse, R164, R8 ;  /* 0x000000a4a808723c */ /* 0x048ff00000001808 */
[-C--:B------:R-:W-:Y:S08]  /*5ac0*/  HMMA.16816.F32 R12, R168, R166.reuse, R12 ;  /* 0x000000a6a80c723c */ /* 0x080ff0000000180c */
[C---:B------:R-:W-:Y:S01]  /*5ad0*/  HMMA.16816.F32 R16, R160.reuse, R166, R16 ;  /* 0x000000a6a010723c */ /* 0x040fe20000001810 */
[----:B------:R-:W-:Y:S07]  /*5ae0*/  LDSM.16.M88.4 R164, [R180] ;  /* 0x00000000b4a4783b */ /* 0x000fee0000000200 */
[-C--:B------:R-:W-:Y:S08]  /*5af0*/  HMMA.16816.F32 R20, R160, R140.reuse, R20 ;  /* 0x0000008ca014723c */ /* 0x080ff00000001814 */
        /* <DEDUP_REMOVED lines=8> */
[----:B------:R-:W-:Y:S07]  /*5b80*/  LDSM.16.M88.4 R172, [R180+0x800] ;  /* 0x00080000b4ac783b */ /* 0x000fee0000000200 */
[-C--:B------:R-:W-:Y:S08]  /*5b90*/  HMMA.16816.F32 R52, R160, R176.reuse, R52 ;  /* 0x000000b0a034723c */ /* 0x080ff00000001834 */
[C---:B------:R-:W-:Y:S08]  /*5ba0*/  HMMA.16816.F32 R56, R168.reuse, R176, R56 ;  /* 0x000000b0a838723c */ /* 0x040ff00000001838 */
[-C--:B------:R-:W-:Y:S01]  /*5bb0*/  HMMA.16816.F32 R60, R168, R178.reuse, R60 ;  /* 0x000000b2a83c723c */ /* 0x080fe2000000183c */
[----:B------:R-:W-:Y:S07]  /*5bc0*/  LDSM.16.M88.4 R168, [R189+0x2000] ;  /* 0x00200000bda8783b */ /* 0x000fee0000000200 */
[----:B------:R-:W-:Y:S01]  /*5bd0*/  HMMA.16816.F32 R64, R160, R178, R64 ;  /* 0x000000b2a040723c */ /* 0x000fe20000001840 */
[----:B------:R-:W3:Y:S07]  /*5be0*/  LDSM.16.M88.4 R160, [R189] ;  /* 0x00000000bda0783b */ /* 0x000eee0000000200 */
[-C--:B-1----:R-:W-:Y:S01]  /*5bf0*/  HMMA.16816.F32 R4, R136, R144.reuse, R4 ;  /* 0x000000908804723c */ /* 0x082fe20000001804 */
[----:B------:R-:W1:Y:S07]  /*5c00*/  LDSM.16.M88.4 R176, [R180+0x1000] ;  /* 0x00100000b4b0783b */ /* 0x000e6e0000000200 */
[C---:B------:R-:W-:Y:S08]  /*5c10*/  HMMA.16816.F32 R8, R148.reuse, R144, R8 ;  /* 0x000000909408723c */ /* 0x040ff00000001808 */
[-C--:B------:R-:W-:Y:S08]  /*5c20*/  HMMA.16816.F32 R12, R148, R146.reuse, R12 ;  /* 0x00000092940c723c */ /* 0x080ff0000000180c */
[C---:B------:R-:W-:Y:S01]  /*5c30*/  HMMA.16816.F32 R16, R136.reuse, R146, R16 ;  /* 0x000000928810723c */ /* 0x040fe20000001810 */
[----:B------:R-:W4:Y:S01]  /*5c40*/  LDSM.16.M88.4 R144, [R180+0x1800] ;  /* 0x00180000b490783b */ /* 0x000f220000000200 */
[----:B------:R-:W-:Y:S06]  /*5c50*/  DEPBAR.LE SB0, 0x0 ;  /* 0x000080000000791a */ /* 0x000fec0000000000 */
[-C--:B--2---:R-:W-:Y:S01]  /*5c60*/  HMMA.16816.F32 R20, R136, R140.reuse, R20 ;  /* 0x0000008c8814723c */ /* 0x084fe20000001814 */
[----:B------:R-:W-:Y:S07]  /*5c70*/  BAR.SYNC.DEFER_BLOCKING 0x0 ;  /* 0x0000000000007b1d */ /* 0x000fee0000010000 */
[C---:B------:R-:W-:Y:S08]  /*5c80*/  HMMA.16816.F32 R24, R148.reuse, R140, R24 ;  /* 0x0000008c9418723c */ /* 0x040ff00000001818 */
[-C--:B------:R-:W-:Y:S08]  /*5c90*/  HMMA.16816.F32 R28, R148, R142.reuse, R28 ;  /* 0x0000008e941c723c */ /* 0x080ff0000000181c */
        /* <DEDUP_REMOVED lines=8> */
[----:B------:R-:W-:Y:S08]  /*5d20*/  HMMA.16816.F32 R64, R136, R158, R64 ;  /* 0x0000009e8840723c */ /* 0x000ff00000001840 */
[-C--:B---3--:R-:W-:Y:S08]  /*5d30*/  HMMA.16816.F32 R4, R160, R164.reuse, R4 ;  /* 0x000000a4a004723c */ /* 0x088ff00000001804 */
[C---:B------:R-:W-:Y:S08]  /*5d40*/  HMMA.16816.F32 R8, R168.reuse, R164, R8 ;  /* 0x000000a4a808723c */ /* 0x040ff00000001808 */
[-C--:B------:R-:W-:Y:S08]  /*5d50*/  HMMA.16816.F32 R12, R168, R166.reuse, R12 ;  /* 0x000000a6a80c723c */ /* 0x080ff0000000180c */
[C---:B------:R-:W-:Y:S08]  /*5d60*/  HMMA.16816.F32 R16, R160.reuse, R166, R16 ;  /* 0x000000a6a010723c */ /* 0x040ff00000001810 */
[-C--:B------:R-:W-:Y:S08]  /*5d70*/  HMMA.16816.F32 R20, R160, R172.reuse, R20 ;  /* 0x000000aca014723c */ /* 0x080ff00000001814 */
[C---:B------:R-:W-:Y:S08]  /*5d80*/  HMMA.16816.F32 R24, R168.reuse, R172, R24 ;  /* 0x000000aca818723c */ /* 0x040ff00000001818 */
[-C--:B------:R-:W-:Y:S08]  /*5d90*/  HMMA.16816.F32 R28, R168, R174.reuse, R28 ;  /* 0x000000aea81c723c */ /* 0x080ff0000000181c */
[C---:B------:R-:W-:Y:S08]  /*5da0*/  HMMA.16816.F32 R32, R160.reuse, R174, R32 ;  /* 0x000000aea020723c */ /* 0x040ff00000001820 */
[-C--:B-1----:R-:W-:Y:S08]  /*5db0*/  HMMA.16816.F32 R36, R160, R176.reuse, R36 ;  /* 0x000000b0a024723c */ /* 0x082ff00000001824 */
[C---:B------:R-:W-:Y:S08]  /*5dc0*/  HMMA.16816.F32 R40, R168.reuse, R176, R40 ;  /* 0x000000b0a828723c */ /* 0x040ff00000001828 */
[-C--:B------:R-:W-:Y:S08]  /*5dd0*/  HMMA.16816.F32 R44, R168, R178.reuse, R44 ;  /* 0x000000b2a82c723c */ /* 0x080ff0000000182c */
[C---:B------:R-:W-:Y:S08]  /*5de0*/  HMMA.16816.F32 R48, R160.reuse, R178, R48 ;  /* 0x000000b2a030723c */ /* 0x040ff00000001830 */
[-C--:B----4-:R-:W-:Y:S08]  /*5df0*/  HMMA.16816.F32 R52, R160, R144.reuse, R52 ;  /* 0x00000090a034723c */ /* 0x090ff00000001834 */
[C---:B------:R-:W-:Y:S08]  /*5e00*/  HMMA.16816.F32 R56, R168.reuse, R144, R56 ;  /* 0x00000090a838723c */ /* 0x040ff00000001838 */
[-C--:B------:R-:W-:Y:S08]  /*5e10*/  HMMA.16816.F32 R60, R168, R146.reuse, R60 ;  /* 0x00000092a83c723c */ /* 0x080ff0000000183c */
[----:B------:R-:W-:Y:S01]  /*5e20*/  HMMA.16816.F32 R64, R160, R146, R64 ;  /* 0x00000092a040723c */ /* 0x000fe20000001840 */
[----:B------:R-:W-:-:S07]  /*5e30*/  @P0 BRA `(.L_x_961) ;  /* 0xfffff6f000000947 */ /* 0x000fce000383ffff */
.L_x_960:
[----:B-1----:R-:W-:Y:S01]  /*5e40*/  FMNMX.FTZ R134, R4, R132, !PT ;  /* 0x0000008404867209 */ /* 0x002fe20007810000 */
[----:B------:R-:W-:Y:S01]  /*5e50*/  IMAD.SHL.U32 R245, R204, 0x2, RZ ;  /* 0x00000002ccf57824 */ /* 0x000fe200078e00ff */
        /* <DEDUP_REMOVED lines=47> */
[--C-:B------:R-:W-:Y:S02]  /*6150*/  LOP3.LUT R242, R235, UR14, R238.reuse, 0x96, !PT ;  /* 0x0000000eebf27c12 */ /* 0x100fe4000f8e96ee */
[----:B------:R-:W-:Y:S01]  /*6160*/  FMNMX.FTZ R142, R61, R140, !PT ;  /* 0x0000008c3d8e7209 */ /* 0x000fe20007810000 */
[----:B------:R-:W2:Y:S01]  /*6170*/  SHFL.BFLY PT, R134, R139, 0x2, 0x1f ;  /* 0x0c401f008b867f89 */ /* 0x000ea200000e0000 */
[----:B------:R-:W-:Y:S01]  /*6180*/  FMNMX.FTZ R140, R10, R0, !PT ;  /* 0x000000000a8c7209 */ /* 0x000fe20007810000 */
[----:B------:R-:W-:Y:S01]  /*6190*/  IMAD.WIDE.U32 R242, R242, -0x326172a9, RZ ;  /* 0xcd9e8d57f2f27825 */ /* 0x000fe200078e00ff */
[----:B------:R-:W-:Y:S02]  /*61a0*/  LOP3.LUT R240, R231, UR14, R238, 0x96, !PT ;  /* 0x0000000ee7f07c12 */ /* 0x000fe4000f8e96ee */
[----:B------:R-:W-:Y:S03]  /*61b0*/  IADD3 R204, R204, -0x1, RZ ;  /* 0xffffffffcccc7810 */ /* 0x000fe60007ffe0ff */
[----:B------:R-:W3:Y:S01]  /*61c0*/  SHFL.BFLY PT, R133, R142, 0x2, 0x1f ;  /* 0x0c401f008e857f89 */ /* 0x000ee200000e0000 */
[----:B------:R-:W-:Y:S01]  /*61d0*/  IMAD.WIDE.U32 R240, R240, -0x326172a9, RZ ;  /* 0xcd9e8d57f0f07825 */ /* 0x000fe200078e00ff */
[----:B-1----:R-:W-:Y:S06]  /*61e0*/  FMNMX.FTZ R136, R138, R135, !PT ;  /* 0x000000878a887209 */ /* 0x002fec0007810000 */
[----:B------:R-:W1:Y:S01]  /*61f0*/  SHFL.BFLY PT, R135, R136, 0x1, 0x1f ;  /* 0x0c201f0088877f89 */ /* 0x000e6200000e0000 */
[----:B--2---:R-:W-:Y:S07]  /*6200*/  FMNMX.FTZ R141, R139, R134, !PT ;  /* 0x000000868b8d7209 */ /* 0x004fee0007810000 */
[----:B------:R-:W2:Y:S01]  /*6210*/  SHFL.BFLY PT, R134, R141, 0x1, 0x1f ;  /* 0x0c201f008d867f89 */ /* 0x000ea200000e0000 */
[----:B---3--:R-:W-:Y:S02]  /*6220*/  FMNMX.FTZ R138, R142, R133, !PT ;  /* 0x000000858e8a7209 */ /* 0x008fe40007810000 */
[----:B------:R-:W-:Y:S05]  /*6230*/  FMNMX.FTZ R133, R11, R140, !PT ;  /* 0x0000008c0b857209 */ /* 0x000fea0007810000 */
[----:B------:R-:W3:Y:S01]  /*6240*/  SHFL.BFLY PT, R137, R138, 0x1, 0x1f ;  /* 0x0c201f008a897f89 */ /* 0x000ee200000e0000 */
[----:B------:R-:W-:Y:S04]  /*6250*/  FMNMX.FTZ R140, R14, R133, !PT ;  /* 0x000000850e8c7209 */ /* 0x000fe80007810000 */
[----:B------:R-:W-:Y:S02]  /*6260*/  FMNMX.FTZ R133, R15, R140, !PT ;  /* 0x0000008c0f857209 */ /* 0x000fe40007810000 */
[----:B-1----:R-:W-:Y:S02]  /*6270*/  FMNMX.FTZ R135, R136, R135, !PT ;  /* 0x0000008788877209 */ /* 0x002fe40007810000 */
[----:B------:R-:W-:Y:S02]  /*6280*/  FMNMX.FTZ R140, R26, R133, !PT ;  /* 0x000000851a8c7209 */ /* 0x000fe40007810000 */
[C---:B------:R-:W-:Y:S01]  /*6290*/  FSETP.NEU.FTZ.AND P1, PT, R135.reuse, -INF , PT ;  /* 0xff8000008700780b */ /* 0x040fe20003f3d000 */
[----:B------:R-:W-:Y:S01]  /*62a0*/  FADD.FTZ R133, -R135, R132 ;  /* 0x0000008487857221 */ /* 0x000fe20000010100 */
[----:B------:R-:W-:Y:S01]  /*62b0*/  FMNMX.FTZ R139, R27, R140, !PT ;  /* 0x0000008c1b8b7209 */ /* 0x000fe20007810000 */
[----:B------:R-:W-:Y:S01]  /*62c0*/  FMUL.FTZ R174, R135, c[0x0][0x23c] ;  /* 0x00008f0087ae7a20 */ /* 0x000fe20000410000 */
[----:B--2---:R-:W-:Y:S01]  /*62d0*/  FMNMX.FTZ R134, R141, R134, !PT ;  /* 0x000000868d867209 */ /* 0x004fe20007810000 */
[----:B------:R-:W-:Y:S01]  /*62e0*/  FMUL.FTZ R132, R133, c[0x0][0x23c] ;  /* 0x00008f0085847a20 */ /* 0x000fe20000410000 */
[----:B------:R-:W-:Y:S02]  /*62f0*/  FMNMX.FTZ R136, R30, R139, !PT ;  /* 0x0000008b1e887209 */ /* 0x000fe40007810000 */
[----:B------:R-:W-:Y:S01]  /*6300*/  FSEL R174, R174, RZ, P1 ;  /* 0x000000ffaeae7208 */ /* 0x000fe20000800000 */
[----:B------:R-:W-:Y:S01]  /*6310*/  FMUL.FTZ R172, R134, c[0x0][0x23c] ;  /* 0x00008f0086ac7a20 */ /* 0x000fe20000410000 */
[----:B------:R-:W-:Y:S01]  /*6320*/  FMNMX.FTZ R139, R31, R136, !PT ;  /* 0x000000881f8b7209 */ /* 0x000fe20007810000 */
[----:B------:R-:W1:Y:S01]  /*6330*/  MUFU.EX2 R132, R132 ;  /* 0x0000008400847308 */ /* 0x000e620000000800 */
[----:B---3--:R-:W-:Y:S01]  /*6340*/  FMNMX.FTZ R133, R138, R137, !PT ;  /* 0x000000898a857209 */ /* 0x008fe20007810000 */
[----:B------:R-:W-:Y:S01]  /*6350*/  FADD.FTZ R136, -R134, R3 ;  /* 0x0000000386887221 */ /* 0x000fe20000010100 */
[----:B------:R-:W-:Y:S01]  /*6360*/  FMNMX.FTZ R138, R42, R139, !PT ;  /* 0x0000008b2a8a7209 */ /* 0x000fe20007810000 */
[----:B------:R-:W-:Y:S01]  /*6370*/  FFMA.FTZ R149, R17, c[0x0][0x23c], -R174 ;  /* 0x00008f0011957a23 */ /* 0x000fe200000108ae */
[----:B------:R-:W-:Y:S01]  /*6380*/  FSETP.NEU.FTZ.AND P1, PT, R134, -INF , PT ;  /* 0xff8000008600780b */ /* 0x000fe20003f3d000 */
[----:B------:R-:W-:Y:S01]  /*6390*/  FMUL.FTZ R3, R136, c[0x0][0x23c] ;  /* 0x00008f0088037a20 */ /* 0x000fe20000410000 */
[----:B------:R-:W-:Y:S01]  /*63a0*/  FMNMX.FTZ R137, R43, R138, !PT ;  /* 0x0000008a2b897209 */ /* 0x000fe20007810000 */
[C---:B------:R-:W-:Y:S01]  /*63b0*/  FADD.FTZ R136, -R133.reuse, R2 ;  /* 0x0000000285887221 */ /* 0x040fe20000010100 */
[----:B------:R-:W-:Y:S01]  /*63c0*/  FSEL R172, R172, RZ, P1 ;  /* 0x000000ffacac7208 */ /* 0x000fe20000800000 */
[----:B------:R-:W-:Y:S01]  /*63d0*/  MUFU.EX2 R149, R149 ;  /* 0x0000009500957308 */ /* 0x000fe20000000800 */
[----:B------:R-:W-:Y:S01]  /*63e0*/  FMNMX.FTZ R138, R46, R137, !PT ;  /* 0x000000892e8a7209 */ /* 0x000fe20007810000 */
[----:B------:R-:W-:Y:S01]  /*63f0*/  FMUL.FTZ R2, R136, c[0x0][0x23c] ;  /* 0x00008f0088027a20 */ /* 0x000fe20000410000 */
[----:B------:R-:W-:Y:S01]  /*6400*/  FSETP.NEU.FTZ.AND P1, PT, R133, -INF , PT ;  /* 0xff8000008500780b */ /* 0x000fe20003f3d000 */
[----:B------:R-:W-:Y:S01]  /*6410*/  FFMA.FTZ R249, R67, c[0x0][0x23c], -R172 ;  /* 0x00008f0043f97a23 */ /* 0x000fe200000108ac */
[----:B------:R-:W-:Y:S01]  /*6420*/  FMNMX.FTZ R137, R47, R138, !PT ;  /* 0x0000008a2f897209 */ /* 0x000fe20007810000 */
[--C-:B------:R-:W-:Y:S02]  /*6430*/  FFMA.FTZ R164, R32, c[0x0][0x23c], -R174.reuse ;  /* 0x00008f0020a47a23 */ /* 0x100fe400000108ae */
[----:B------:R-:W-:Y:S01]  /*6440*/  FFMA.FTZ R165, R33, c[0x0][0x23c], -R174 ;  /* 0x00008f0021a57a23 */ /* 0x000fe200000108ae */
[----:B------:R-:W-:Y:S01]  /*6450*/  FMNMX.FTZ R136, R58, R137, !PT ;  /* 0x000000893a887209 */ /* 0x000fe20007810000 */
[----:B------:R-:W2:Y:S01]  /*6460*/  MUFU.EX2 R3, R3 ;  /* 0x0000000300037308 */ /* 0x000ea20000000800 */
[--C-:B------:R-:W-:Y:S01]  /*6470*/  FFMA.FTZ R151, R19, c[0x0][0x23c], -R172.reuse ;  /* 0x00008f0013977a23 */ /* 0x100fe200000108ac */
[----:B------:R-:W-:Y:S01]  /*6480*/  LOP3.LUT R19, R239, UR25, R245, 0x96, !PT ;  /* 0x00000019ef137c12 */ /* 0x000fe2000f8e96f5 */
[--C-:B------:R-:W-:Y:S01]  /*6490*/  FFMA.FTZ R150, R18, c[0x0][0x23c], -R172.reuse ;  /* 0x00008f0012967a23 */ /* 0x100fe200000108ac */
[----:B------:R-:W-:Y:S01]  /*64a0*/  FMNMX.FTZ R137, R59, R136, !PT ;  /* 0x000000883b897209 */ /* 0x000fe20007810000 */
[----:B-1----:R-:W-:Y:S01]  /*64b0*/  FMUL.FTZ R32, R132, R120 ;  /* 0x0000007884207220 */ /* 0x002fe20000410000 */
[----:B------:R-:W-:Y:S01]  /*64c0*/  IADD3 R245, R245, 0x1, RZ ;  /* 0x00000001f5f57810 */ /* 0x000fe20007ffe0ff */
[----:B------:R-:W-:Y:S01]  /*64d0*/  IMAD.WIDE.U32 R176, R19, -0x326172a9, RZ ;  /* 0xcd9e8d5713b07825 */ /* 0x000fe200078e00ff */
[----:B------:R-:W-:Y:S02]  /*64e0*/  FMNMX.FTZ R138, R62, R137, !PT ;  /* 0x000000893e8a7209 */ /* 0x000fe40007810000 */
[----:B------:R-:W-:Y:S01]  /*64f0*/  MUFU.EX2 R150, R150 ;  /* 0x0000009600967308 */ /* 0x000fe20000000800 */
[----:B------:R-:W-:Y:S01]  /*6500*/  FMUL.FTZ R33, R132, R121 ;  /* 0x0000007984217220 */ /* 0x000fe20000410000 */
[----:B------:R-:W-:Y:S01]  /*6510*/  FMNMX.FTZ R136, R63, R138, !PT ;  /* 0x0000008a3f887209 */ /* 0x000fe20007810000 */
[----:B------:R-:W-:Y:S01]  /*6520*/  FFMA.FTZ R155, R7, c[0x0][0x23c], -R172 ;  /* 0x00008f00079b7a23 */ /* 0x000fe200000108ac */
[--C-:B------:R-:W-:Y:S01]  /*6530*/  LOP3.LUT R246, R243, UR13, R176.reuse, 0x96, !PT ;  /* 0x0000000df3f67c12 */ /* 0x100fe2000f8e96b0 */
[----:B------:R-:W-:Y:S01]  /*6540*/  FMUL.FTZ R167, R133, c[0x0][0x23c] ;  /* 0x00008f0085a77a20 */ /* 0x000fe20000410000 */
[----:B------:R-:W-:Y:S01]  /*6550*/  LOP3.LUT R176, R241, UR13, R176, 0x96, !PT ;  /* 0x0000000df1b07c12 */ /* 0x000fe2000f8e96b0 */
[----:B------:R-:W1:Y:S01]  /*6560*/  SHFL.BFLY PT, R17, R136, 0x2, 0x1f ;  /* 0x0c401f0088117f89 */ /* 0x000e6200000e0000 */
[----:B------:R-:W-:Y:S01]  /*6570*/  LOP3.LUT R19, R177, UR15, R232, 0x96, !PT ;  /* 0x0000000fb1137c12 */ /* 0x000fe2000f8e96e8 */
[----:B------:R-:W-:Y:S01]  /*6580*/  IMAD.WIDE.U32 R246, R246, -0x2daee0ad, RZ ;  /* 0xd2511f53f6f67825 */ /* 0x000fe200078e00ff */
[----:B------:R-:W-:Y:S01]  /*6590*/  MUFU.EX2 R151, R151 ;  /* 0x0000009700977308 */ /* 0x000fe20000000800 */
[----:B------:R-:W-:Y:S02]  /*65a0*/  FSEL R167, R167, RZ, P1 ;  /* 0x000000ffa7a77208 */ /* 0x000fe40000800000 */
[----:B------:R-:W-:Y:S01]  /*65b0*/  IMAD.WIDE.U32 R168, R19, -0x2daee0ad, RZ ;  /* 0xd2511f5313a87825 */ /* 0x000fe200078e00ff */
[----:B------:R-:W-:Y:S03]  /*65c0*/  LOP3.LUT R245, R239, UR25, R245, 0x96, !PT ;  /* 0x00000019eff57c12 */ /* 0x000fe6000f8e96f5 */
[----:B------:R-:W-:Y:S01]  /*65d0*/  FFMA.FTZ R148, R16, c[0x0][0x23c], -R174 ;  /* 0x00008f0010947a23 */ /* 0x000fe200000108ae */
[----:B------:R-:W-:Y:S01]  /*65e0*/  LOP3.LUT R19, R169, UR12, R230, 0x96, !PT ;  /* 0x0000000ca9137c12 */ /* 0x000fe2000f8e96e6 */
[----:B------:R-:W-:Y:S01]  /*65f0*/  FFMA.FTZ R154, R6, c[0x0][0x23c], -R172 ;  /* 0x00008f00069a7a23 */ /* 0x000fe200000108ac */
[----:B------:R-:W-:Y:S01]  /*6600*/  MUFU.EX2 R155, R155 ;  /* 0x0000009b009b7308 */ /* 0x000fe20000000800 */
[--C-:B------:R-:W-:Y:S02]  /*6610*/  FFMA.FTZ R156, R12, c[0x0][0x23c], -R167.reuse ;  /* 0x00008f000c9c7a23 */ /* 0x100fe400000108a7 */
[--C-:B------:R-:W-:Y:S02]  /*6620*/  FFMA.FTZ R160, R8, c[0x0][0x23c], -R167.reuse ;  /* 0x00008f0008a07a23 */ /* 0x100fe400000108a7 */
[--C-:B------:R-:W-:Y:S02]  /*6630*/  FFMA.FTZ R152, R4, c[0x0][0x23c], -R174.reuse ;  /* 0x00008f0004987a23 */ /* 0x100fe400000108ae */
[--C-:B------:R-:W-:Y:S02]  /*6640*/  FFMA.FTZ R153, R5, c[0x0][0x23c], -R174.reuse ;  /* 0x00008f0005997a23 */ /* 0x100fe400000108ae */
[----:B------:R-:W-:Y:S01]  /*6650*/  FFMA.FTZ R20, R20, c[0x0][0x23c], -R174 ;  /* 0x00008f0014147a23 */ /* 0x000fe200000108ae */
[----:B------:R-:W3:Y:S01]  /*6660*/  MUFU.EX2 R148, R148 ;  /* 0x0000009400947308 */ /* 0x000ee20000000800 */
[----:B-1----:R-:W-:Y:S01]  /*6670*/  FMNMX.FTZ R18, R136, R17, !PT ;  /* 0x0000001188127209 */ /* 0x002fe20007810000 */
[--C-:B------:R-:W-:Y:S01]  /*6680*/  FFMA.FTZ R157, R13, c[0x0][0x23c], -R167.reuse ;  /* 0x00008f000d9d7a23 */ /* 0x100fe200000108a7 */
[----:B------:R-:W-:Y:S01]  /*6690*/  LOP3.LUT R136, R177, UR15, R236, 0x96, !PT ;  /* 0x0000000fb1887c12 */ /* 0x000fe2000f8e96ec */
[----:B------:R-:W-:Y:S02]  /*66a0*/  IMAD.WIDE.U32 R176, R176, -0x2daee0ad, RZ ;  /* 0xd2511f53b0b07825 */ /* 0x000fe400078e00ff */
[----:B------:R-:W1:Y:S02]  /*66b0*/  SHFL.BFLY PT, R17, R18, 0x1, 0x1f ;  /* 0x0c201f0012117f89 */ /* 0x000e6400000e0000 */
[----:B------:R-:W-:Y:S01]  /*66c0*/  IMAD.WIDE.U32 R136, R136, -0x2daee0ad, RZ ;  /* 0xd2511f5388887825 */ /* 0x000fe200078e00ff */
[----:B------:R-:W-:Y:S01]  /*66d0*/  LOP3.LUT R168, R177, UR10, R168, 0x96, !PT ;  /* 0x0000000ab1a87c12 */ /* 0x000fe2000f8e96a8 */
[----:B------:R-:W4:Y:S02]  /*66e0*/  MUFU.EX2 R154, R154 ;  /* 0x0000009a009a7308 */ /* 0x000f240000000800 */
[--C-:B------:R-:W-:Y:S01]  /*66f0*/  FFMA.FTZ R161, R9, c[0x0][0x23c], -R167.reuse ;  /* 0x00008f0009a17a23 */ /* 0x100fe200000108a7 */
[----:B------:R-:W-:Y:S01]  /*6700*/  LOP3.LUT R178, R247, UR10, R136, 0x96, !PT ;  /* 0x0000000af7b27c12 */ /* 0x000fe2000f8e9688 */
[----:B------:R-:W-:Y:S01]  /*6710*/  IMAD.WIDE.U32 R168, R168, -0x326172a9, RZ ;  /* 0xcd9e8d57a8a87825 */ /* 0x000fe200078e00ff */
[----:B------:R-:W-:Y:S03]  /*6720*/  LOP3.LUT R7, R137, UR12, R234, 0x96, !PT ;  /* 0x0000000c89077c12 */ /* 0x000fe6000f8e96ea */
[----:B------:R-:W-:Y:S02]  /*6730*/  IMAD.WIDE.U32 R178, R178, -0x326172a9, RZ ;  /* 0xcd9e8d57b2b27825 */ /* 0x000fe400078e00ff */
[----:B------:R-:W-:Y:S02]  /*6740*/  MUFU.EX2 R156, R156 ;  /* 0x0000009c009c7308 */ /* 0x000fe40000000800 */
[----:B------:R-:W-:Y:S04]  /*6750*/  IMAD.WIDE.U32 R170, R7, -0x326172a9, RZ ;  /* 0xcd9e8d5707aa7825 */ /* 0x000fe800078e00ff */
[C---:B------:R-:W-:Y:S01]  /*6760*/  FMUL.FTZ R92, R132.reuse, R92 ;  /* 0x0000005c845c7220 */ /* 0x040fe20000410000 */
[----:B------:R-:W-:Y:S01]  /*6770*/  LOP3.LUT R170, R179, UR9, R170, 0x96, !PT ;  /* 0x00000009b3aa7c12 */ /* 0x000fe2000f8e96aa */
[----:B------:R-:W-:Y:S02]  /*6780*/  FMUL.FTZ R93, R132, R93 ;  /* 0x0000005d845d7220 */ /* 0x000fe40000410000 */
[----:B------:R-:W5:Y:S01]  /*6790*/  MUFU.EX2 R157, R157 ;  /* 0x0000009d009d7308 */ /* 0x000f620000000800 */
[----:B-1----:R-:W-:Y:S01]  /*67a0*/  FMNMX.FTZ R7, R18, R17, !PT ;  /* 0x0000001112077209 */ /* 0x002fe20007810000 */
[----:B------:R-:W-:Y:S01]  /*67b0*/  IMAD.WIDE.U32 R18, R19, -0x326172a9, RZ ;  /* 0xcd9e8d5713127825 */ /* 0x000fe200078e00ff */
[----:B------:R-:W-:Y:S02]  /*67c0*/  LOP3.LUT R17, R171, UR11, R242, 0x96, !PT ;  /* 0x0000000bab117c12 */ /* 0x000fe4000f8e96f2 */
[----:B------:R-:W-:Y:S01]  /*67d0*/  FSETP.NEU.FTZ.AND P1, PT, R7, -INF , PT ;  /* 0xff8000000700780b */ /* 0x000fe20003f3d000 */
[----:B------:R-:W-:Y:S01]  /*67e0*/  IMAD.WIDE.U32 R170, R170, -0x2daee0ad, RZ ;  /* 0xd2511f53aaaa7825 */ /* 0x000fe200078e00ff */
[----:B------:R-:W-:Y:S02]  /*67f0*/  LOP3.LUT R12, R19, UR11, R240, 0x96, !PT ;  /* 0x0000000b130c7c12 */ /* 0x000fe4000f8e96f0 */
[----:B------:R-:W-:Y:S01]  /*6800*/  LOP3.LUT R18, R169, UR9, R18, 0x96, !PT ;  /* 0x00000009a9127c12 */ /* 0x000fe2000f8e9612 */
[----:B------:R-:W-:Y:S01]  /*6810*/  MUFU.EX2 R152, R152 ;  /* 0x0000009800987308 */ /* 0x000fe20000000800 */
[----:B------:R-:W-:Y:S04]  /*6820*/  IMAD.WIDE.U32 R136, R17, -0x2daee0ad, RZ ;  /* 0xd2511f5311887825 */ /* 0x000fe800078e00ff */
[----:B------:R-:W-:Y:S01]  /*6830*/  IMAD.WIDE.U32 R138, R12, -0x2daee0ad, RZ ;  /* 0xd2511f530c8a7825 */ /* 0x000fe200078e00ff */
[----:B------:R-:W-:Y:S02]  /*6840*/  LOP3.LUT R13, R171, UR6, R136, 0x96, !PT ;  /* 0x00000006ab0d7c12 */ /* 0x000fe4000f8e9688 */
[----:B------:R-:W-:Y:S01]  /*6850*/  LOP3.LUT R246, R137, UR8, R246, 0x96, !PT ;  /* 0x0000000889f67c12 */ /* 0x000fe2000f8e96f6 */
[----:B------:R-:W-:Y:S01]  /*6860*/  IMAD.WIDE.U32 R18, R18, -0x2daee0ad, RZ ;  /* 0xd2511f5312127825 */ /* 0x000fe200078e00ff */
[----:B------:R-:W1:Y:S01]  /*6870*/  MUFU.EX2 R153, R153 ;  /* 0x0000009900997308 */ /* 0x000e620000000800 */
[----:B------:R-:W-:Y:S02]  /*6880*/  LOP3.LUT R176, R139, UR8, R176, 0x96, !PT ;  /* 0x000000088bb07c12 */ /* 0x000fe4000f8e96b0 */
[----:B------:R-:W-:Y:S01]  /*6890*/  FMUL.FTZ R166, R7, c[0x0][0x23c] ;  /* 0x00008f0007a67a20 */ /* 0x000fe20000410000 */
[----:B------:R-:W-:Y:S01]  /*68a0*/  LOP3.LUT R12, R19, UR6, R138, 0x96, !PT ;  /* 0x00000006130c7c12 */ /* 0x000fe2000f8e968a */
[----:B------:R-:W-:Y:S03]  /*68b0*/  IMAD.WIDE.U32 R136, R13, -0x326172a9, RZ ;  /* 0xcd9e8d570d887825 */ /* 0x000fe600078e00ff */
[----:B------:R-:W-:Y:S01]  /*68c0*/  FSEL R166, R166, RZ, P1 ;  /* 0x000000ffa6a67208 */ /* 0x000fe20000800000 */
[----:B------:R-:W-:Y:S01]  /*68d0*/  IMAD.WIDE.U32 R246, R246, -0x326172a9, RZ ;  /* 0xcd9e8d57f6f67825 */ /* 0x000fe200078e00ff */
[----:B------:R-:W-:Y:S01]  /*68e0*/  MUFU.EX2 R160, R160 ;  /* 0x000000a000a07308 */ /* 0x000fe20000000800 */
[----:B------:R-:W-:Y:S02]  /*68f0*/  LOP3.LUT R140, R136, 0xffff, RZ, 0xc0, !PT ;  /* 0x0000ffff888c7812 */ /* 0x000fe400078ec0ff */
[----:B------:R-:W-:Y:S01]  /*6900*/  IMAD.WIDE.U32 R142, R12, -0x326172a9, RZ ;  /* 0xcd9e8d570c8e7825 */ /* 0x000fe200078e00ff */
[----:B------:R-:W-:Y:S02]  /*6910*/  SHF.R.U32.HI R12, RZ, 0x10, R136 ;  /* 0x00000010ff0c7819 */ /* 0x000fe40000011688 */
[----:B------:R-:W-:Y:S01]  /*6920*/  SHF.R.U32.HI R140, RZ, 0x8, R140 ;  /* 0x00000008ff8c7819 */ /* 0x000fe2000001168c */
[----:B------:R-:W-:Y:S01]  /*6930*/  IMAD.WIDE.U32 R176, R176, -0x326172a9, RZ ;  /* 0xcd9e8d57b0b07825 */ /* 0x000fe200078e00ff */
[----:B------:R-:W-:Y:S02]  /*6940*/  LOP3.LUT R13, R136, 0xff, RZ, 0xc0, !PT ;  /* 0x000000ff880d7812 */ /* 0x000fe400078ec0ff */
[----:B------:R-:W-:Y:S01]  /*6950*/  MUFU.EX2 R161, R161 ;  /* 0x000000a100a17308 */ /* 0x000fe20000000800 */
[----:B------:R-:W-:Y:S01]  /*6960*/  FFMA.FTZ R158, R14, c[0x0][0x23c], -R166 ;  /* 0x00008f000e9e7a23 */ /* 0x000fe200000108a6 */
[----:B------:R-:W-:Y:S01]  /*6970*/  LOP3.LUT R14, R137, UR17, R246, 0x96, !PT ;  /* 0x00000011890e7c12 */ /* 0x000fe2000f8e96f6 */
[----:B------:R-:W-:Y:S01]  /*6980*/  FFMA.FTZ R159, R15, c[0x0][0x23c], -R166 ;  /* 0x00008f000f9f7a23 */ /* 0x000fe200000108a6 */
[----:B------:R-:W-:Y:S01]  /*6990*/  SHF.R.U32.HI R139, RZ, 0x18, R136 ;  /* 0x00000018ff8b7819 */ /* 0x000fe20000011688 */
[--C-:B------:R-:W-:Y:S01]  /*69a0*/  FFMA.FTZ R162, R10, c[0x0][0x23c], -R166.reuse ;  /* 0x00008f000aa27a23 */ /* 0x100fe200000108a6 */
[----:B------:R-:W-:Y:S01]  /*69b0*/  LOP3.LUT R8, R12, 0xff, RZ, 0xc0, !PT ;  /* 0x000000ff0c087812 */ /* 0x000fe200078ec0ff */
[----:B------:R-:W-:Y:S01]  /*69c0*/  FFMA.FTZ R163, R11, c[0x0][0x23c], -R166 ;  /* 0x00008f000ba37a23 */ /* 0x000fe200000108a6 */
[----:B------:R-:W-:Y:S01]  /*69d0*/  LOP3.LUT R12, R143, UR17, R176, 0x96, !PT ;  /* 0x000000118f0c7c12 */ /* 0x000fe2000f8e96b0 */
[----:B------:R-:W-:Y:S01]  /*69e0*/  FFMA.FTZ R226, R47, c[0x0][0x23c], -R166 ;  /* 0x00008f002fe27a23 */ /* 0x000fe200000108a6 */
[----:B------:R-:W-:Y:S01]  /*69f0*/  MUFU.EX2 R158, R158 ;  /* 0x0000009e009e7308 */ /* 0x000fe20000000800 */
[----:B------:R-:W-:Y:S01]  /*6a00*/  SHF.R.U32.HI R137, RZ, 0x10, R14 ;  /* 0x00000010ff897819 */ /* 0x000fe2000001160e */
[----:B------:R-:W-:Y:S01]  /*6a10*/  FFMA.FTZ R176, R27, c[0x0][0x23c], -R166 ;  /* 0x00008f001bb07a23 */ /* 0x000fe200000108a6 */
[----:B------:R-:W-:Y:S01]  /*6a20*/  LOP3.LUT R138, R142, 0xffff, RZ, 0xc0, !PT ;  /* 0x0000ffff8e8a7812 */ /* 0x000fe200078ec0ff */
[----:B------:R-:W-:Y:S01]  /*6a30*/  FFMA.FTZ R19, R22, c[0x0][0x23c], -R172 ;  /* 0x00008f0016137a23 */ /* 0x000fe200000108ac */
[--C-:B------:R-:W-:Y:S01]  /*6a40*/  SHF.R.U32.HI R136, RZ, 0x10, R142.reuse ;  /* 0x00000010ff887819 */ /* 0x100fe2000001168e */
[----:B--2---:R-:W-:Y:S01]  /*6a50*/  FMUL.FTZ R22, R3, R118 ;  /* 0x0000007603167220 */ /* 0x004fe20000410000 */
[----:B------:R-:W-:Y:S01]  /*6a60*/  LOP3.LUT R15, R142, 0xff, RZ, 0xc0, !PT ;  /* 0x000000ff8e0f7812 */ /* 0x000fe200078ec0ff */
[----:B------:R-:W-:Y:S01]  /*6a70*/  FFMA.FTZ R171, R25, c[0x0][0x23c], -R167 ;  /* 0x00008f0019ab7a23 */ /* 0x000fe200000108a7 */
[----:B------:R-:W-:Y:S01]  /*6a80*/  SHF.R.U32.HI R147, RZ, 0x18, R142 ;  /* 0x00000018ff937819 */ /* 0x000fe2000001168e */
[----:B------:R-:W-:Y:S01]  /*6a90*/  MUFU.EX2 R159, R159 ;  /* 0x0000009f009f7308 */ /* 0x000fe20000000800 */
[----:B------:R-:W-:Y:S01]  /*6aa0*/  PRMT R13, R13, 0x5410, R140 ;  /* 0x000054100d0d7816 */ /* 0x000fe2000000008c */
[----:B------:R-:W-:Y:S01]  /*6ab0*/  FFMA.FTZ R173, R26, c[0x0][0x23c], -R166 ;  /* 0x00008f001aad7a23 */ /* 0x000fe200000108a6 */
[----:B------:R-:W-:Y:S01]  /*6ac0*/  PRMT R139, R8, 0x5410, R139 ;  /* 0x00005410088b7816 */ /* 0x000fe2000000008b */
[----:B------:R-:W2:Y:S01]  /*6ad0*/  LDSM.16.MT88.4 R140, [R188+0x6000] ;  /* 0x00600000bc8c783b */ /* 0x000ea20000004200 */
[----:B------:R-:W-:Y:S01]  /*6ae0*/  LOP3.LUT R11, R12, 0xffff, RZ, 0xc0, !PT ;  /* 0x0000ffff0c0b7812 */ /* 0x000fe200078ec0ff */
[----:B------:R-:W-:Y:S01]  /*6af0*/  FMUL.FTZ R94, R3, R94 ;  /* 0x0000005e035e7220 */ /* 0x000fe20000410000 */
[----:B------:R-:W-:Y:S01]  /*6b00*/  SHF.R.U32.HI R8, RZ, 0x18, R14 ;  /* 0x00000018ff087819 */ /* 0x000fe2000001160e */
[--C-:B------:R-:W-:Y:S01]  /*6b10*/  HSET2.LE.AND R139, R139, R202.reuse, PT ;  /* 0x000000ca8b8b7233 */ /* 0x100fe20003803000 */
[----:B------:R-:W-:Y:S01]  /*6b20*/  LOP3.LUT R137, R137, 0xff, RZ, 0xc0, !PT ;  /* 0x000000ff89897812 */ /* 0x000fe200078ec0ff */
[----:B------:R-:W-:Y:S01]  /*6b30*/  MUFU.EX2 R162, R162 ;  /* 0x000000a200a27308 */ /* 0x000fe20000000800 */
[----:B------:R-:W-:Y:S01]  /*6b40*/  SHF.R.U32.HI R11, RZ, 0x8, R11 ;  /* 0x00000008ff0b7819 */ /* 0x000fe2000001160b */
[C---:B------:R-:W-:Y:S01]  /*6b50*/  FMUL.FTZ R72, R132.reuse, R72 ;  /* 0x0000004884487220 */ /* 0x040fe20000410000 */
[----:B------:R-:W-:Y:S01]  /*6b60*/  SHF.R.U32.HI R138, RZ, 0x8, R138 ;  /* 0x00000008ff8a7819 */ /* 0x000fe2000001168a */
[----:B------:R-:W-:Y:S01]  /*6b70*/  FMUL.FTZ R73, R132, R73 ;  /* 0x0000004984497220 */ /* 0x000fe20000410000 */
[----:B------:R-:W-:Y:S01]  /*6b80*/  PRMT R137, R137, 0x5410, R8 ;  /* 0x0000541089897816 */ /* 0x000fe20000000008 */
[C---:B------:R-:W-:Y:S01]  /*6b90*/  FMUL.FTZ R74, R3.reuse, R74 ;  /* 0x0000004a034a7220 */ /* 0x040fe20000410000 */
[----:B------:R-:W-:Y:S01]  /*6ba0*/  LOP3.LUT R8, R12, 0xff, RZ, 0xc0, !PT ;  /* 0x000000ff0c087812 */ /* 0x000fe200078ec0ff */
[----:B------:R-:W-:Y:S01]  /*6bb0*/  FMUL.FTZ R75, R3, R75 ;  /* 0x0000004b034b7220 */ /* 0x000fe20000410000 */
[----:B------:R-:W-:Y:S01]  /*6bc0*/  PRMT R15, R15, 0x5410, R138 ;  /* 0x000054100f0f7816 */ /* 0x000fe2000000008a */
[----:B------:R-:W-:Y:S01]  /*6bd0*/  MUFU.EX2 R163, R163 ;  /* 0x000000a300a37308 */ /* 0x000fe20000000800 */
[--C-:B------:R-:W-:Y:S01]  /*6be0*/  HSET2.LE.AND R138, R13, R202.reuse, PT ;  /* 0x000000ca0d8a7233 */ /* 0x100fe20003803000 */
[----:B------:R-:W-:Y:S01]  /*6bf0*/  PRMT R13, R8, 0x5410, R11 ;  /* 0x00005410080d7816 */ /* 0x000fe2000000000b */
[----:B------:R-:W-:Y:S01]  /*6c00*/  FADD.FTZ R8, -R7, R0 ;  /* 0x0000000007087221 */ /* 0x000fe20000010100 */
[----:B------:R-:W-:Y:S01]  /*6c10*/  LOP3.LUT R9, R14, 0xffff, RZ, 0xc0, !PT ;  /* 0x0000ffff0e097812 */ /* 0x000fe200078ec0ff */
[--C-:B------:R-:W-:Y:S01]  /*6c20*/  HSET2.LE.AND R146, R15, R202.reuse, PT ;  /* 0x000000ca0f927233 */ /* 0x100fe20003803000 */
[--C-:B------:R-:W-:Y:S01]  /*6c30*/  SHF.R.U32.HI R145, RZ, 0x10, R12.reuse ;  /* 0x00000010ff917819 */ /* 0x100fe2000001160c */
[----:B------:R-:W-:Y:S01]  /*6c40*/  FMUL.FTZ R0, R8, c[0x0][0x23c] ;  /* 0x00008f0008007a20 */ /* 0x000fe20000410000 */
[----:B------:R-:W-:Y:S01]  /*6c50*/  LOP3.LUT R136, R136, 0xff, RZ, 0xc0, !PT ;  /* 0x000000ff88887812 */ /* 0x000fe200078ec0ff */
[--C-:B------:R-:W-:Y:S01]  /*6c60*/  HSET2.LE.AND R137, R137, R202.reuse, PT ;  /* 0x000000ca89897233 */ /* 0x100fe20003803000 */
[----:B------:R-:W-:Y:S01]  /*6c70*/  LOP3.LUT R17, R14, 0xff, RZ, 0xc0, !PT ;  /* 0x000000ff0e117812 */ /* 0x000fe200078ec0ff */
[----:B------:R-:W2:Y:S01]  /*6c80*/  MUFU.EX2 R2, R2 ;  /* 0x0000000200027308 */ /* 0x000ea20000000800 */
[----:B------:R-:W-:Y:S01]  /*6c90*/  SHF.R.U32.HI R14, RZ, 0x8, R9 ;  /* 0x00000008ff0e7819 */ /* 0x000fe20000011609 */
[--C-:B------:R-:W-:Y:S01]  /*6ca0*/  HSET2.LE.AND R144, R13, R202.reuse, PT ;  /* 0x000000ca0d907233 */ /* 0x100fe20003803000 */
[----:B------:R-:W-:Y:S01]  /*6cb0*/  SHF.R.U32.HI R10, RZ, 0x18, R12 ;  /* 0x00000018ff0a7819 */ /* 0x000fe2000001160c */
[----:B------:R-:W-:Y:S01]  /*6cc0*/  FMUL.FTZ R95, R3, R95 ;  /* 0x0000005f035f7220 */ /* 0x000fe20000410000 */
[----:B------:R-:W-:Y:S01]  /*6cd0*/  LOP3.LUT R145, R145, 0xff, RZ, 0xc0, !PT ;  /* 0x000000ff91917812 */ /* 0x000fe200078ec0ff */
[----:B------:R-:W-:Y:S01]  /*6ce0*/  FFMA.FTZ R208, R31, c[0x0][0x23c], -R166 ;  /* 0x00008f001fd07a23 */ /* 0x000fe200000108a6 */
[----:B---3--:R-:W-:Y:S01]  /*6cf0*/  F2FP.PACK_AB R9, R149, R148 ;  /* 0x000000949509723e */ /* 0x008fe200000000ff */
[----:B------:R-:W-:Y:S01]  /*6d00*/  FMUL.FTZ R31, R3, R111 ;  /* 0x0000006f031f7220 */ /* 0x000fe20000410000 */
[----:B------:R-:W-:Y:S01]  /*6d10*/  PRMT R17, R17, 0x5410, R14 ;  /* 0x0000541011117816 */ /* 0x000fe2000000000e */
[----:B------:R-:W3:Y:S01]  /*6d20*/  MUFU.EX2 R0, R0 ;  /* 0x0000000000007308 */ /* 0x000ee20000000800 */
[----:B------:R-:W-:Y:S01]  /*6d30*/  PRMT R147, R136, 0x5410, R147 ;  /* 0x0000541088937816 */ /* 0x000fe20000000093 */
[----:B------:R-:W-:Y:S01]  /*6d40*/  FFMA.FTZ R179, R48, c[0x0][0x23c], -R174 ;  /* 0x00008f0030b37a23 */ /* 0x000fe200000108ae */
[----:B------:R-:W-:Y:S01]  /*6d50*/  PRMT R145, R145, 0x5410, R10 ;  /* 0x0000541091917816 */ /* 0x000fe2000000000a */
[--C-:B------:R-:W-:Y:S01]  /*6d60*/  HSET2.LE.AND R136, R17, R202.reuse, PT ;  /* 0x000000ca11887233 */ /* 0x100fe20003803000 */
[----:B------:R-:W-:Y:S01]  /*6d70*/  LOP3.LUT R138, R138, R9, RZ, 0xc0, !PT ;  /* 0x000000098a8a7212 */ /* 0x000fe200078ec0ff */
[--C-:B------:R-:W-:Y:S01]  /*6d80*/  HSET2.LE.AND R147, R147, R202.reuse, PT ;  /* 0x000000ca93937233 */ /* 0x100fe20003803000 */
[----:B------:R-:W-:Y:S01]  /*6d90*/  F2FP.PACK_AB R10, R151, R150 ;  /* 0x00000096970a723e */ /* 0x000fe200000000ff */
[--C-:B------:R-:W-:Y:S01]  /*6da0*/  HSET2.LE.AND R145, R145, R202.reuse, PT ;  /* 0x000000ca91917233 */ /* 0x100fe20003803000 */
[----:B----4-:R-:W-:Y:S01]  /*6db0*/  F2FP.PACK_AB R8, R155, R154 ;  /* 0x0000009a9b08723e */ /* 0x010fe200000000ff */
[----:B------:R-:W-:Y:S01]  /*6dc0*/  FFMA.FTZ R17, R34, c[0x0][0x23c], -R172 ;  /* 0x00008f0022117a23 */ /* 0x000fe200000108ac */
[----:B-----5:R-:W-:Y:S01]  /*6dd0*/  F2FP.PACK_AB R9, R157, R156 ;  /* 0x0000009c9d09723e */ /* 0x020fe200000000ff */
[----:B------:R-:W-:Y:S01]  /*6de0*/  FMUL.FTZ R34, R3, R122 ;  /* 0x0000007a03227220 */ /* 0x000fe20000410000 */
[----:B-1----:R-:W-:Y:S01]  /*6df0*/  F2FP.PACK_AB R11, R153, R152 ;  /* 0x00000098990b723e */ /* 0x002fe200000000ff */
[C---:B--2---:R-:W-:Y:S01]  /*6e00*/  FMUL.FTZ R12, R2.reuse, R124 ;  /* 0x0000007c020c7220 */ /* 0x044fe20000410000 */
[----:B------:R-:W-:Y:S01]  /*6e10*/  LOP3.LUT R139, R139, R10, RZ, 0xc0, !PT ;  /* 0x0000000a8b8b7212 */ /* 0x000fe200078ec0ff */
[C---:B------:R-:W-:Y:S01]  /*6e20*/  FMUL.FTZ R13, R2.reuse, R125 ;  /* 0x0000007d020d7220 */ /* 0x040fe20000410000 */
[----:B------:R-:W-:Y:S01]  /*6e30*/  LOP3.LUT R137, R137, R8, RZ, 0xc0, !PT ;  /* 0x0000000889897212 */ /* 0x000fe200078ec0ff */
[----:B------:R-:W-:Y:S01]  /*6e40*/  FMUL.FTZ R68, R2, R68 ;  /* 0x0000004402447220 */ /* 0x000fe20000410000 */
[----:B------:R-:W-:Y:S01]  /*6e50*/  LOP3.LUT R146, R146, R9, RZ, 0xc0, !PT ;  /* 0x0000000992927212 */ /* 0x000fe200078ec0ff */
[C---:B------:R-:W-:Y:S01]  /*6e60*/  FMUL.FTZ R69, R2.reuse, R69 ;  /* 0x0000004502457220 */ /* 0x040fe20000410000 */
[----:B------:R-:W-:Y:S01]  /*6e70*/  F2FP.PACK_AB R10, R159, R158 ;  /* 0x0000009e9f0a723e */ /* 0x000fe200000000ff */
[----:B------:R-:W-:Y:S01]  /*6e80*/  FMUL.FTZ R76, R2, R76 ;  /* 0x0000004c024c7220 */ /* 0x000fe20000410000 */
[----:B------:R-:W-:Y:S01]  /*6e90*/  F2FP.PACK_AB R9, R161, R160 ;  /* 0x000000a0a109723e */ /* 0x000fe200000000ff */
[C---:B---3--:R-:W-:Y:S01]  /*6ea0*/  FMUL.FTZ R14, R0.reuse, R126 ;  /* 0x0000007e000e7220 */ /* 0x048fe20000410000 */
[----:B------:R-:W-:Y:S01]  /*6eb0*/  F2FP.PACK_AB R8, R163, R162 ;  /* 0x000000a2a308723e */ /* 0x000fe200000000ff */
[----:B------:R-:W-:Y:S01]  /*6ec0*/  FMUL.FTZ R15, R0, R127 ;  /* 0x0000007f000f7220 */ /* 0x000fe20000410000 */
[----:B------:R-:W-:Y:S01]  /*6ed0*/  LOP3.LUT R136, R136, R11, RZ, 0xc0, !PT ;  /* 0x0000000b88887212 */ /* 0x000fe200078ec0ff */
[----:B------:R-:W-:Y:S01]  /*6ee0*/  FMUL.FTZ R11, R3, R131 ;  /* 0x00000083030b7220 */ /* 0x000fe20000410000 */
[----:B------:R-:W-:Y:S01]  /*6ef0*/  LOP3.LUT R147, R147, R10, RZ, 0xc0, !PT ;  /* 0x0000000a93937212 */ /* 0x000fe200078ec0ff */
[----:B------:R-:W-:Y:S01]  /*6f00*/  FMUL.FTZ R10, R3, R130 ;  /* 0x00000082030a7220 */ /* 0x000fe20000410000 */
[----:B------:R-:W-:Y:S01]  /*6f10*/  LOP3.LUT R144, R144, R9, RZ, 0xc0, !PT ;  /* 0x0000000990907212 */ /* 0x000fe200078ec0ff */
[C---:B------:R-:W-:Y:S01]  /*6f20*/  FMUL.FTZ R9, R132.reuse, R129 ;  /* 0x0000008184097220 */ /* 0x040fe20000410000 */
[----:B------:R-:W-:Y:S01]  /*6f30*/  LOP3.LUT R145, R145, R8, RZ, 0xc0, !PT ;  /* 0x0000000891917212 */ /* 0x000fe200078ec0ff */
[----:B------:R-:W-:Y:S01]  /*6f40*/  FMUL.FTZ R8, R132, R128 ;  /* 0x0000008084087220 */ /* 0x000fe20000410000 */
[----:B------:R-:W-:Y:S01]  /*6f50*/  LOP3.LUT R124, R247, UR7, R178, 0x96, !PT ;  /* 0x00000007f77c7c12 */ /* 0x000fe2000f8e96b2 */
[----:B------:R-:W1:Y:S01]  /*6f60*/  LDSM.16.MT88.4 R128, [R186+0x6000] ;  /* 0x00600000ba80783b */ /* 0x000e620000004200 */
[----:B------:R-:W-:Y:S01]  /*6f70*/  FMUL.FTZ R27, R0, R115 ;  /* 0x00000073001b7220 */ /* 0x000fe20000410000 */
[----:B------:R-:W-:Y:S01]  /*6f80*/  LOP3.LUT R169, R177, UR7, R168, 0x96, !PT ;  /* 0x00000007b1a97c12 */ /* 0x000fe2000f8e96a8 */
[----:B------:R-:W-:Y:S01]  /*6f90*/  FFMA.FTZ R247, R65, c[0x0][0x23c], -R174 ;  /* 0x00008f0041f77a23 */ /* 0x000fe200000108ae */
[----:B------:R2:W-:Y:S01]  /*6fa0*/  MUFU.EX2 R168, R19 ;  /* 0x0000001300a87308 */ /* 0x0005e20000000800 */
[-C--:B------:R-:W-:Y:S01]  /*6fb0*/  HMMA.16816.F32 R8, R136, R140.reuse, R8 ;  /* 0x0000008c8808723c */ /* 0x080fe20000001808 */
[--C-:B------:R-:W-:Y:S02]  /*6fc0*/  FFMA.FTZ R126, R23, c[0x0][0x23c], -R172.reuse ;  /* 0x00008f00177e7a23 */ /* 0x100fe400000108ac */
[----:B------:R-:W-:Y:S02]  /*6fd0*/  FMUL.FTZ R23, R3, R119 ;  /* 0x0000007703177220 */ /* 0x000fe40000410000 */
[----:B------:R-:W-:Y:S03]  /*6fe0*/  IMAD.WIDE.U32 R124, R124, -0x2daee0ad, RZ ;  /* 0xd2511f537c7c7825 */ /* 0x000fe600078e00ff */
[C---:B------:R-:W-:Y:S01]  /*6ff0*/  HMMA.16816.F32 R12, R144.reuse, R140, R12 ;  /* 0x0000008c900c723c */ /* 0x040fe2000000180c */
[C---:B------:R-:W-:Y:S01]  /*7000*/  FMUL.FTZ R70, R0.reuse, R70 ;  /* 0x0000004600467220 */ /* 0x040fe20000410000 */
[----:B------:R3:W-:Y:S02]  /*7010*/  MUFU.EX2 R140, R17 ;  /* 0x00000011008c7308 */ /* 0x0007e40000000800 */
[----:B------:R-:W-:Y:S01]  /*7020*/  FMUL.FTZ R71, R0, R71 ;  /* 0x0000004700477220 */ /* 0x000fe20000410000 */
[----:B------:R-:W-:Y:S01]  /*7030*/  LOP3.LUT R127, R124, 0xff, RZ, 0xc0, !PT ;  /* 0x000000ff7c7f7812 */ /* 0x000fe200078ec0ff */
[----:B------:R-:W-:Y:S02]  /*7040*/  FMUL.FTZ R25, R2, R113 ;  /* 0x0000007102197220 */ /* 0x000fe40000410000 */
[----:B------:R-:W-:Y:S03]  /*7050*/  FFMA.FTZ R141, R35, c[0x0][0x23c], -R172 ;  /* 0x00008f00238d7a23 */ /* 0x000fe600000108ac */
[-C--:B------:R-:W-:Y:S01]  /*7060*/  HMMA.16816.F32 R68, R144, R142.reuse, R68 ;  /* 0x0000008e9044723c */ /* 0x080fe20000001844 */
[----:B------:R-:W-:Y:S01]  /*7070*/  FMUL.FTZ R35, R3, R123 ;  /* 0x0000007b03237220 */ /* 0x000fe20000410000 */
[----:B------:R-:W-:Y:S01]  /*7080*/  MUFU.EX2 R173, R173 ;  /* 0x000000ad00ad7308 */ /* 0x000fe20000000800 */
[----:B------:R-:W4:Y:S01]  /*7090*/  LDSM.16.MT88.4 R120, [R185+0x6000] ;  /* 0x00600000b978783b */ /* 0x000f220000004200 */
[----:B--2---:R-:W-:Y:S01]  /*70a0*/  SHF.R.U32.HI R19, RZ, 0x18, R124 ;  /* 0x00000018ff137819 */ /* 0x004fe2000001167c */
[----:B------:R-:W-:Y:S02]  /*70b0*/  FMUL.FTZ R26, R0, R114 ;  /* 0x00000072001a7220 */ /* 0x000fe40000410000 */
[C---:B------:R-:W-:Y:S01]  /*70c0*/  FMUL.FTZ R96, R2.reuse, R96 ;  /* 0x0000006002607220 */ /* 0x040fe20000410000 */
[C---:B------:R-:W-:Y:S01]  /*70d0*/  HMMA.16816.F32 R32, R136.reuse, R142, R32 ;  /* 0x0000008e8820723c */ /* 0x040fe20000001820 */
[----:B------:R-:W-:Y:S03]  /*70e0*/  FMUL.FTZ R97, R2, R97 ;  /* 0x0000006102617220 */ /* 0x000fe60000410000 */
[----:B------:R2:W-:Y:S01]  /*70f0*/  MUFU.EX2 R142, R20 ;  /* 0x00000014008e7308 */ /* 0x0005e20000000800 */
[----:B------:R-:W-:Y:S01]  /*7100*/  FMUL.FTZ R98, R0, R98 ;  /* 0x0000006200627220 */ /* 0x000fe20000410000 */
[----:B---3--:R-:W-:Y:S02]  /*7110*/  LOP3.LUT R17, R125, UR16, R170, 0x96, !PT ;  /* 0x000000107d117c12 */ /* 0x008fe4000f8e96aa */
[-C--:B-1----:R-:W-:Y:S01]  /*7120*/  HMMA.16816.F32 R72, R136, R128.reuse, R72 ;  /* 0x000000808848723c */ /* 0x082fe20000001848 */
[----:B------:R-:W-:Y:S03]  /*7130*/  FMUL.FTZ R77, R2, R77 ;  /* 0x0000004d024d7220 */ /* 0x000fe60000410000 */
[C---:B------:R-:W-:Y:S01]  /*7140*/  FMUL.FTZ R78, R0.reuse, R78 ;  /* 0x0000004e004e7220 */ /* 0x040fe20000410000 */
[----:B------:R-:W-:Y:S01]  /*7150*/  SHF.R.U32.HI R114, RZ, 0x10, R17 ;  /* 0x00000010ff727819 */ /* 0x000fe20000011611 */
[C---:B------:R-:W-:Y:S01]  /*7160*/  FMUL.FTZ R79, R0.reuse, R79 ;  /* 0x0000004f004f7220 */ /* 0x040fe20000410000 */
[----:B------:R-:W-:Y:S01]  /*7170*/  MUFU.EX2 R176, R176 ;  /* 0x000000b000b07308 */ /* 0x000fe20000000800 */
[----:B------:R-:W-:Y:S04]  /*7180*/  FMUL.FTZ R99, R0, R99 ;  /* 0x0000006300637220 */ /* 0x000fe80000410000 */
[C---:B------:R-:W-:Y:S01]  /*7190*/  FMUL.FTZ R100, R2.reuse, R100 ;  /* 0x0000006402647220 */ /* 0x040fe20000410000 */
[C---:B------:R-:W-:Y:S01]  /*71a0*/  HMMA.16816.F32 R76, R144.reuse, R128, R76 ;  /* 0x00000080904c723c */ /* 0x040fe2000000184c */
[C---:B------:R-:W-:Y:S02]  /*71b0*/  FMUL.FTZ R80, R2.reuse, R80 ;  /* 0x0000005002507220 */ /* 0x040fe40000410000 */
[----:B------:R-:W-:Y:S01]  /*71c0*/  FMUL.FTZ R81, R2, R81 ;  /* 0x0000005102517220 */ /* 0x000fe20000410000 */
[----:B------:R-:W-:Y:S01]  /*71d0*/  MUFU.EX2 R171, R171 ;  /* 0x000000ab00ab7308 */ /* 0x000fe20000000800 */
[C---:B------:R-:W-:Y:S02]  /*71e0*/  FMUL.FTZ R82, R0.reuse, R82 ;  /* 0x0000005200527220 */ /* 0x040fe40000410000 */
[----:B------:R-:W-:Y:S02]  /*71f0*/  FMUL.FTZ R83, R0, R83 ;  /* 0x0000005300537220 */ /* 0x000fe40000410000 */
[----:B------:R-:W-:Y:S04]  /*7200*/  IMAD.WIDE.U32 R128, R169, -0x2daee0ad, RZ ;  /* 0xd2511f53a9807825 */ /* 0x000fe800078e00ff */
[----:B------:R-:W-:Y:S01]  /*7210*/  FMUL.FTZ R101, R2, R101 ;  /* 0x0000006502657220 */ /* 0x000fe20000410000 */
[-C--:B------:R-:W-:Y:S01]  /*7220*/  HMMA.16816.F32 R80, R144, R130.reuse, R80 ;  /* 0x000000829050723c */ /* 0x080fe20000001850 */
[----:B------:R-:W-:Y:S01]  /*7230*/  FFMA.FTZ R143, R21, c[0x0][0x23c], -R174 ;  /* 0x00008f00158f7a23 */ /* 0x000fe200000108ae */
[----:B------:R-:W-:Y:S01]  /*7240*/  LOP3.LUT R18, R129, UR16, R18, 0x96, !PT ;  /* 0x0000001081127c12 */ /* 0x000fe2000f8e9612 */
[C---:B------:R-:W-:Y:S01]  /*7250*/  FMUL.FTZ R21, R132.reuse, R117 ;  /* 0x0000007584157220 */ /* 0x040fe20000410000 */
[----:B------:R-:W-:Y:S01]  /*7260*/  SHF.R.U32.HI R117, RZ, 0x10, R124 ;  /* 0x00000010ff757819 */ /* 0x000fe2000001167c */
[----:B--2---:R-:W-:Y:S01]  /*7270*/  FMUL.FTZ R20, R132, R116 ;  /* 0x0000007484147220 */ /* 0x004fe20000410000 */
[----:B------:R-:W-:Y:S01]  /*7280*/  LOP3.LUT R113, R18, 0xffff, RZ, 0xc0, !PT ;  /* 0x0000ffff12717812 */ /* 0x000fe200078ec0ff */
[C---:B------:R-:W-:Y:S01]  /*7290*/  FMUL.FTZ R102, R0.reuse, R102 ;  /* 0x0000006600667220 */ /* 0x040fe20000410000 */
[----:B------:R-:W-:Y:S01]  /*72a0*/  LOP3.LUT R118, R117, 0xff, RZ, 0xc0, !PT ;  /* 0x000000ff75767812 */ /* 0x000fe200078ec0ff */
[----:B------:R-:W-:Y:S01]  /*72b0*/  FMUL.FTZ R103, R0, R103 ;  /* 0x0000006700677220 */ /* 0x000fe20000410000 */
[----:B------:R1:W-:Y:S02]  /*72c0*/  MUFU.EX2 R169, R126 ;  /* 0x0000007e00a97308 */ /* 0x0003e40000000800 */
[C---:B------:R-:W-:Y:S01]  /*72d0*/  HMMA.16816.F32 R20, R136.reuse, R130, R20 ;  /* 0x000000828814723c */ /* 0x040fe20000001814 */
[----:B------:R-:W-:Y:S01]  /*72e0*/  FMUL.FTZ R84, R132, R84 ;  /* 0x0000005484547220 */ /* 0x000fe20000410000 */
[----:B------:R-:W-:Y:S01]  /*72f0*/  LOP3.LUT R116, R124, 0xffff, RZ, 0xc0, !PT ;  /* 0x0000ffff7c747812 */ /* 0x000fe200078ec0ff */
[----:B------:R-:W-:Y:S01]  /*7300*/  FMUL.FTZ R85, R132, R85 ;  /* 0x0000005584557220 */ /* 0x000fe20000410000 */
[----:B------:R-:W-:Y:S01]  /*7310*/  PRMT R19, R118, 0x5410, R19 ;  /* 0x0000541076137816 */ /* 0x000fe20000000013 */
[C---:B------:R-:W-:Y:S01]  /*7320*/  FMUL.FTZ R86, R3.reuse, R86 ;  /* 0x0000005603567220 */ /* 0x040fe20000410000 */
[----:B------:R-:W-:Y:S01]  /*7330*/  SHF.R.U32.HI R116, RZ, 0x8, R116 ;  /* 0x00000008ff747819 */ /* 0x000fe20000011674 */
[----:B------:R-:W-:Y:S01]  /*7340*/  FMUL.FTZ R87, R3, R87 ;  /* 0x0000005703577220 */ /* 0x000fe20000410000 */
[----:B------:R-:W-:Y:S01]  /*7350*/  LOP3.LUT R125, R128, 0xff, RZ, 0xc0, !PT ;  /* 0x000000ff807d7812 */ /* 0x000fe200078ec0ff */
[----:B------:R-:W-:Y:S01]  /*7360*/  FMUL.FTZ R48, R132, R104 ;  /* 0x0000006884307220 */ /* 0x000fe20000410000 */
[----:B------:R-:W2:Y:S02]  /*7370*/  MUFU.EX2 R143, R143 ;  /* 0x0000008f008f7308 */ /* 0x000ea40000000800 */
[----:B------:R-:W-:Y:S01]  /*7380*/  PRMT R127, R127, 0x5410, R116 ;  /* 0x000054107f7f7816 */ /* 0x000fe20000000074 */
[C---:B------:R-:W-:Y:S01]  /*7390*/  FMUL.FTZ R88, R2.reuse, R88 ;  /* 0x0000005802587220 */ /* 0x040fe20000410000 */
[-C--:B----4-:R-:W-:Y:S01]  /*73a0*/  HMMA.16816.F32 R84, R136, R120.reuse, R84 ;  /* 0x000000788854723c */ /* 0x090fe20000001854 */
[----:B------:R-:W-:Y:S01]  /*73b0*/  FMUL.FTZ R89, R2, R89 ;  /* 0x0000005902597220 */ /* 0x000fe20000410000 */
[----:B------:R-:W3:Y:S01]  /*73c0*/  LDSM.16.MT88.4 R116, [R184+0x6000] ;  /* 0x00600000b874783b */ /* 0x000ee20000004200 */
[C---:B------:R-:W-:Y:S01]  /*73d0*/  FMUL.FTZ R90, R0.reuse, R90 ;  /* 0x0000005a005a7220 */ /* 0x040fe20000410000 */
[----:B------:R-:W-:Y:S01]  /*73e0*/  SHF.R.U32.HI R124, RZ, 0x10, R128 ;  /* 0x00000010ff7c7819 */ /* 0x000fe20000011680 */
[----:B------:R-:W-:Y:S01]  /*73f0*/  FMUL.FTZ R91, R0, R91 ;  /* 0x0000005b005b7220 */ /* 0x000fe20000410000 */
[----:B------:R-:W-:Y:S01]  /*7400*/  MUFU.EX2 R208, R208 ;  /* 0x000000d000d07308 */ /* 0x000fe20000000800 */
[--C-:B------:R-:W-:Y:S01]  /*7410*/  FFMA.FTZ R170, R24, c[0x0][0x23c], -R167.reuse ;  /* 0x00008f0018aa7a23 */ /* 0x100fe200000108a7 */
[----:B------:R-:W-:Y:S01]  /*7420*/  LOP3.LUT R24, R128, 0xffff, RZ, 0xc0, !PT ;  /* 0x0000ffff80187812 */ /* 0x000fe200078ec0ff */
[----:B------:R-:W-:Y:S03]  /*7430*/  FFMA.FTZ R177, R30, c[0x0][0x23c], -R166 ;  /* 0x00008f001eb17a23 */ /* 0x000fe600000108a6 */
[C---:B------:R-:W-:Y:S01]  /*7440*/  HMMA.16816.F32 R88, R144.reuse, R120, R88 ;  /* 0x000000789058723c */ /* 0x040fe20000001858 */
[--C-:B------:R-:W-:Y:S01]  /*7450*/  FFMA.FTZ R175, R28, c[0x0][0x23c], -R167.reuse ;  /* 0x00008f001caf7a23 */ /* 0x100fe200000108a7 */
[----:B------:R-:W-:Y:S01]  /*7460*/  LOP3.LUT R28, R17, 0xffff, RZ, 0xc0, !PT ;  /* 0x0000ffff111c7812 */ /* 0x000fe200078ec0ff */
[----:B------:R-:W-:Y:S01]  /*7470*/  FMUL.FTZ R30, R3, R110 ;  /* 0x0000006e031e7220 */ /* 0x000fe20000410000 */
[----:B------:R-:W-:Y:S01]  /*7480*/  LOP3.LUT R110, R114, 0xff, RZ, 0xc0, !PT ;  /* 0x000000ff726e7812 */ /* 0x000fe200078ec0ff */
[----:B------:R-:W-:Y:S01]  /*7490*/  FFMA.FTZ R178, R29, c[0x0][0x23c], -R167 ;  /* 0x00008f001db27a23 */ /* 0x000fe200000108a7 */
[----:B------:R-:W-:Y:S01]  /*74a0*/  LOP3.LUT R129, R18, 0xff, RZ, 0xc0, !PT ;  /* 0x000000ff12817812 */ /* 0x000fe200078ec0ff */
[----:B------:R-:W-:Y:S01]  /*74b0*/  FMUL.FTZ R29, R132, R109 ;  /* 0x0000006d841d7220 */ /* 0x000fe20000410000 */
[----:B------:R-:W-:Y:S01]  /*74c0*/  SHF.R.U32.HI R120, RZ, 0x8, R24 ;  /* 0x00000008ff787819 */ /* 0x000fe20000011618 */
[----:B------:R-:W-:Y:S01]  /*74d0*/  FMUL.FTZ R24, R2, R112 ;  /* 0x0000007002187220 */ /* 0x000fe20000410000 */
[----:B------:R-:W4:Y:S02]  /*74e0*/  MUFU.EX2 R170, R170 ;  /* 0x000000aa00aa7308 */ /* 0x000f240000000800 */
[----:B------:R-:W-:Y:S01]  /*74f0*/  SHF.R.U32.HI R112, RZ, 0x10, R18 ;  /* 0x00000010ff707819 */ /* 0x000fe20000011612 */
[----:B------:R-:W-:Y:S01]  /*7500*/  FFMA.FTZ R210, R49, c[0x0][0x23c], -R174 ;  /* 0x00008f0031d27a23 */ /* 0x000fe200000108ae */
[----:B-1----:R-:W-:Y:S01]  /*7510*/  SHF.R.U32.HI R126, RZ, 0x18, R128 ;  /* 0x00000018ff7e7819 */ /* 0x002fe20000011680 */
[----:B------:R-:W-:Y:S01]  /*7520*/  FMUL.FTZ R49, R132, R105 ;  /* 0x0000006984317220 */ /* 0x000fe20000410000 */
[-C--:B------:R-:W-:Y:S01]  /*7530*/  HMMA.16816.F32 R24, R144, R122.reuse, R24 ;  /* 0x0000007a9018723c */ /* 0x080fe20000001818 */
[----:B------:R-:W-:Y:S01]  /*7540*/  LOP3.LUT R112, R112, 0xff, RZ, 0xc0, !PT ;  /* 0x000000ff70707812 */ /* 0x000fe200078ec0ff */
[--C-:B------:R-:W-:Y:S01]  /*7550*/  HSET2.LE.AND R111, R19, R202.reuse, PT ;  /* 0x000000ca136f7233 */ /* 0x100fe20003803000 */
[----:B--2---:R-:W-:Y:S01]  /*7560*/  F2FP.PACK_AB R105, R143, R142 ;  /* 0x0000008e8f69723e */ /* 0x004fe200000000ff */
[----:B------:R-:W-:Y:S01]  /*7570*/  MUFU.EX2 R175, R175 ;  /* 0x000000af00af7308 */ /* 0x000fe20000000800 */
[----:B------:R-:W-:Y:S01]  /*7580*/  F2FP.PACK_AB R104, R169, R168 ;  /* 0x000000a8a968723e */ /* 0x000fe200000000ff */
[----:B------:R-:W-:Y:S01]  /*7590*/  FFMA.FTZ R222, R42, c[0x0][0x23c], -R166 ;  /* 0x00008f002ade7a23 */ /* 0x000fe200000108a6 */
[----:B------:R-:W-:Y:S01]  /*75a0*/  LOP3.LUT R131, R17, 0xff, RZ, 0xc0, !PT ;  /* 0x000000ff11837812 */ /* 0x000fe200078ec0ff */
[C---:B------:R-:W-:Y:S01]  /*75b0*/  HMMA.16816.F32 R92, R136.reuse, R122, R92 ;  /* 0x0000007a885c723c */ /* 0x040fe2000000185c */
[----:B------:R-:W-:Y:S03]  /*75c0*/  SHF.R.U32.HI R17, RZ, 0x18, R17 ;  /* 0x00000018ff117819 */ /* 0x000fe60000011611 */
[----:B------:R-:W-:Y:S01]  /*75d0*/  PRMT R125, R125, 0x5410, R120 ;  /* 0x000054107d7d7816 */ /* 0x000fe20000000078 */
[----:B------:R-:W-:Y:S01]  /*75e0*/  FFMA.FTZ R120, R51, c[0x0][0x23c], -R172 ;  /* 0x00008f0033787a23 */ /* 0x000fe200000108ac */
[----:B------:R-:W-:Y:S01]  /*75f0*/  MUFU.EX2 R164, R164 ;  /* 0x000000a400a47308 */ /* 0x000fe20000000800 */
[----:B------:R-:W-:Y:S01]  /*7600*/  SHF.R.U32.HI R123, RZ, 0x18, R18 ;  /* 0x00000018ff7b7819 */ /* 0x000fe20000011612 */
[----:B------:R-:W-:Y:S01]  /*7610*/  FFMA.FTZ R122, R50, c[0x0][0x23c], -R172 ;  /* 0x00008f00327a7a23 */ /* 0x000fe200000108ac */
[----:B------:R-:W-:Y:S03]  /*7620*/  SHF.R.U32.HI R18, RZ, 0x8, R28 ;  /* 0x00000008ff127819 */ /* 0x000fe6000001161c */
[----:B------:R-:W-:Y:S01]  /*7630*/  PRMT R123, R112, 0x5410, R123 ;  /* 0x00005410707b7816 */ /* 0x000fe2000000007b */
[----:B------:R-:W-:Y:S01]  /*7640*/  FMUL.FTZ R28, R132, R108 ;  /* 0x0000006c841c7220 */ /* 0x000fe20000410000 */
[----:B------:R-:W-:Y:S01]  /*7650*/  SHF.R.U32.HI R108, RZ, 0x8, R113 ;  /* 0x00000008ff6c7819 */ /* 0x000fe20000011671 */
[----:B------:R-:W-:Y:S01]  /*7660*/  FMUL.FTZ R50, R3, R106 ;  /* 0x0000006a03327220 */ /* 0x000fe20000410000 */
[----:B------:R-:W1:Y:S01]  /*7670*/  LDSM.16.MT88.4 R112, [R188+0x6800] ;  /* 0x00680000bc70783b */ /* 0x000e620000004200 */
[----:B------:R-:W2:Y:S01]  /*7680*/  MUFU.EX2 R165, R165 ;  /* 0x000000a500a57308 */ /* 0x000ea20000000800 */
[----:B------:R-:W-:Y:S01]  /*7690*/  PRMT R131, R131, 0x5410, R18 ;  /* 0x0000541083837816 */ /* 0x000fe20000000012 */
[----:B------:R-:W-:Y:S01]  /*76a0*/  FMUL.FTZ R51, R3, R107 ;  /* 0x0000006b03337220 */ /* 0x000fe20000410000 */
[-C--:B---3--:R-:W-:Y:S01]  /*76b0*/  HMMA.16816.F32 R28, R136, R116.reuse, R28 ;  /* 0x00000074881c723c */ /* 0x088fe2000000181c */
[----:B------:R-:W-:Y:S01]  /*76c0*/  PRMT R129, R129, 0x5410, R108 ;  /* 0x0000541081817816 */ /* 0x000fe2000000006c */
[----:B------:R-:W-:Y:S01]  /*76d0*/  FFMA.FTZ R224, R44, c[0x0][0x23c], -R167 ;  /* 0x00008f002ce07a23 */ /* 0x000fe200000108a7 */
[--C-:B------:R-:W-:Y:S01]  /*76e0*/  HSET2.LE.AND R108, R131, R202.reuse, PT ;  /* 0x000000ca836c7233 */ /* 0x100fe20003803000 */
[----:B------:R-:W-:Y:S01]  /*76f0*/  F2FP.PACK_AB R106, R176, R173 ;  /* 0x000000adb06a723e */ /* 0x000fe200000000ff */
[----:B------:R-:W-:Y:S01]  /*7700*/  FFMA.FTZ R246, R54, c[0x0][0x23c], -R172 ;  /* 0x00008f0036f67a23 */ /* 0x000fe200000108ac */
[----:B----4-:R-:W-:Y:S01]  /*7710*/  F2FP.PACK_AB R19, R171, R170 ;  /* 0x000000aaab13723e */ /* 0x010fe200000000ff */
[----:B------:R-:W3:Y:S01]  /*7720*/  MUFU.EX2 R141, R141 ;  /* 0x0000008d008d7308 */ /* 0x000ee20000000800 */
[C---:B------:R-:W-:Y:S01]  /*7730*/  HMMA.16816.F32 R96, R144.reuse, R116, R96 ;  /* 0x000000749060723c */ /* 0x040fe20000001860 */
[----:B------:R-:W-:Y:S03]  /*7740*/  PRMT R109, R110, 0x5410, R17 ;  /* 0x000054106e6d7816 */ /* 0x000fe60000000011 */
[----:B------:R-:W-:Y:S01]  /*7750*/  LOP3.LUT R108, R108, R105, RZ, 0xc0, !PT ;  /* 0x000000696c6c7212 */ /* 0x000fe200078ec0ff */
[--C-:B------:R-:W-:Y:S01]  /*7760*/  HSET2.LE.AND R110, R127, R202.reuse, PT ;  /* 0x000000ca7f6e7233 */ /* 0x100fe20003803000 */
[----:B------:R-:W-:Y:S01]  /*7770*/  FFMA.FTZ R244, R52, c[0x0][0x23c], -R174 ;  /* 0x00008f0034f47a23 */ /* 0x000fe200000108ae */
[--C-:B------:R-:W-:Y:S01]  /*7780*/  HSET2.LE.AND R109, R109, R202.reuse, PT ;  /* 0x000000ca6d6d7233 */ /* 0x100fe20003803000 */
[-C--:B------:R-:W-:Y:S01]  /*7790*/  HMMA.16816.F32 R100, R144, R118.reuse, R100 ;  /* 0x000000769064723c */ /* 0x080fe20000001864 */
[----:B------:R-:W4:Y:S03]  /*77a0*/  MUFU.EX2 R178, R178 ;  /* 0x000000b200b27308 */ /* 0x000f260000000800 */
[----:B------:R-:W-:Y:S01]  /*77b0*/  LOP3.LUT R121, R124, 0xff, RZ, 0xc0, !PT ;  /* 0x000000ff7c797812 */ /* 0x000fe200078ec0ff */
[--C-:B------:R-:W-:Y:S01]  /*77c0*/  FFMA.FTZ R56, R56, c[0x0][0x23c], -R167.reuse ;  /* 0x00008f0038387a23 */ /* 0x100fe200000108a7 */
[----:B--2---:R-:W-:Y:S01]  /*77d0*/  F2FP.PACK_AB R17, R165, R164 ;  /* 0x000000a4a511723e */ /* 0x004fe200000000ff */
[----:B------:R-:W-:Y:S01]  /*77e0*/  FFMA.FTZ R145, R39, c[0x0][0x23c], -R172 ;  /* 0x00008f0027917a23 */ /* 0x000fe200000108ac */
[----:B------:R-:W-:Y:S01]  /*77f0*/  HMMA.16816.F32 R48, R136, R118, R48 ;  /* 0x000000768830723c */ /* 0x000fe20000001830 */
[----:B------:R-:W-:Y:S01]  /*7800*/  PRMT R121, R121, 0x5410, R126 ;  /* 0x0000541079797816 */ /* 0x000fe2000000007e */
[----:B------:R-:W2:Y:S01]  /*7810*/  LDSM.16.MT88.4 R116, [R186+0x6800] ;  /* 0x00680000ba74783b */ /* 0x000ea20000004200 */
[----:B------:R-:W5:Y:S01]  /*7820*/  MUFU.EX2 R177, R177 ;  /* 0x000000b100b17308 */ /* 0x000f620000000800 */
[----:B------:R-:W-:Y:S01]  /*7830*/  LOP3.LUT R110, R110, R17, RZ, 0xc0, !PT ;  /* 0x000000116e6e7212 */ /* 0x000fe200078ec0ff */
[--C-:B------:R-:W-:Y:S01]  /*7840*/  HSET2.LE.AND R17, R123, R202.reuse, PT ;  /* 0x000000ca7b117233 */ /* 0x100fe20003803000 */
[----:B------:R-:W-:Y:S01]  /*7850*/  LOP3.LUT R109, R109, R104, RZ, 0xc0, !PT ;  /* 0x000000686d6d7212 */ /* 0x000fe200078ec0ff */
[--C-:B------:R-:W-:Y:S01]  /*7860*/  HSET2.LE.AND R107, R121, R202.reuse, PT ;  /* 0x000000ca796b7233 */ /* 0x100fe20003803000 */
[----:B---3--:R-:W-:Y:S01]  /*7870*/  F2FP.PACK_AB R18, R141, R140 ;  /* 0x0000008c8d12723e */ /* 0x008fe200000000ff */
[--C-:B------:R-:W-:Y:S03]  /*7880*/  FFMA.FTZ R136, R36, c[0x0][0x23c], -R174.reuse ;  /* 0x00008f0024887a23 */ /* 0x100fe600000108ae */
[----:B------:R-:W-:Y:S01]  /*7890*/  LOP3.LUT R111, R111, R18, RZ, 0xc0, !PT ;  /* 0x000000126f6f7212 */ /* 0x000fe200078ec0ff */
[--C-:B------:R-:W-:Y:S01]  /*78a0*/  HSET2.LE.AND R18, R129, R202.reuse, PT ;  /* 0x000000ca81127233 */ /* 0x100fe20003803000 */
[----:B------:R-:W-:Y:S01]  /*78b0*/  LOP3.LUT R105, R17, R106, RZ, 0xc0, !PT ;  /* 0x0000006a11697212 */ /* 0x000fe200078ec0ff */
[--C-:B------:R-:W-:Y:S01]  /*78c0*/  HSET2.LE.AND R106, R125, R202.reuse, PT ;  /* 0x000000ca7d6a7233 */ /* 0x100fe20003803000 */
[----:B------:R-:W-:Y:S01]  /*78d0*/  MUFU.EX2 R144, R122 ;  /* 0x0000007a00907308 */ /* 0x000fe20000000800 */
[----:B----4-:R-:W-:Y:S01]  /*78e0*/  F2FP.PACK_AB R17, R178, R175 ;  /* 0x000000afb211723e */ /* 0x010fe200000000ff */
[----:B------:R-:W-:Y:S01]  /*78f0*/  FFMA.FTZ R139, R37, c[0x0][0x23c], -R174 ;  /* 0x00008f00258b7a23 */ /* 0x000fe200000108ae */
[-C--:B-1----:R-:W-:Y:S01]  /*7900*/  HMMA.16816.F32 R8, R108, R112.reuse, R8 ;  /* 0x000000706c08723c */ /* 0x082fe20000001808 */
[----:B------:R-:W-:Y:S01]  /*7910*/  LOP3.LUT R104, R18, R19, RZ, 0xc0, !PT ;  /* 0x0000001312687212 */ /* 0x000fe200078ec0ff */
[----:B------:R-:W-:Y:S01]  /*7920*/  FFMA.FTZ R138, R38, c[0x0][0x23c], -R172 ;  /* 0x00008f00268a7a23 */ /* 0x000fe200000108ac */
[----:B------:R-:W-:Y:S01]  /*7930*/  LOP3.LUT R106, R106, R17, RZ, 0xc0, !PT ;  /* 0x000000116a6a7212 */ /* 0x000fe200078ec0ff */
[--C-:B------:R-:W-:Y:S02]  /*7940*/  FFMA.FTZ R147, R41, c[0x0][0x23c], -R167.reuse ;  /* 0x00008f0029937a23 */ /* 0x100fe400000108a7 */
[--C-:B------:R-:W-:Y:S01]  /*7950*/  FFMA.FTZ R146, R40, c[0x0][0x23c], -R167.reuse ;  /* 0x00008f0028927a23 */ /* 0x100fe200000108a7 */
[----:B------:R1:W3:Y:S01]  /*7960*/  MUFU.EX2 R137, R120 ;  /* 0x0000007800897308 */ /* 0x0002e20000000800 */
[----:B-----5:R-:W-:Y:S01]  /*7970*/  F2FP.PACK_AB R18, R208, R177 ;  /* 0x000000b1d012723e */ /* 0x020fe200000000ff */
[--C-:B------:R-:W-:Y:S03]  /*7980*/  FFMA.FTZ R57, R57, c[0x0][0x23c], -R167.reuse ;  /* 0x00008f0039397a23 */ /* 0x100fe600000108a7 */
[----:B------:R-:W-:Y:S01]  /*7990*/  LOP3.LUT R107, R107, R18, RZ, 0xc0, !PT ;  /* 0x000000126b6b7212 */ /* 0x000fe200078ec0ff */
[----:B------:R-:W-:Y:S04]  /*79a0*/  IMAD.WIDE.U32 R18, R245, -0x326172a9, RZ ;  /* 0xcd9e8d57f5127825 */ /* 0x000fe800078e00ff */
[----:B------:R-:W-:Y:S01]  /*79b0*/  FFMA.FTZ R245, R46, c[0x0][0x23c], -R166 ;  /* 0x00008f002ef57a23 */ /* 0x000fe200000108a6 */
[----:B------:R-:W-:Y:S01]  /*79c0*/  LOP3.LUT R36, R243, UR13, R18, 0x96, !PT ;  /* 0x0000000df3247c12 */ /* 0x000fe2000f8e9612 */
[C---:B------:R-:W-:Y:S01]  /*79d0*/  HMMA.16816.F32 R12, R104.reuse, R112, R12 ;  /* 0x00000070680c723c */ /* 0x040fe2000000180c */
[C---:B------:R-:W-:Y:S01]  /*79e0*/  LOP3.LUT R124, R19.reuse, UR15, R236, 0x96, !PT ;  /* 0x0000000f137c7c12 */ /* 0x040fe2000f8e96ec */
[----:B------:R-:W-:Y:S01]  /*79f0*/  MUFU.EX2 R136, R136 ;  /* 0x0000008800887308 */ /* 0x000fe20000000800 */
[----:B------:R-:W-:Y:S01]  /*7a00*/  LOP3.LUT R17, R19, UR15, R232, 0x96, !PT ;  /* 0x0000000f13117c12 */ /* 0x000fe2000f8e96e8 */
[----:B------:R-:W-:Y:S01]  /*7a10*/  IMAD.WIDE.U32 R36, R36, -0x2daee0ad, RZ ;  /* 0xd2511f5324247825 */ /* 0x000fe200078e00ff */
[----:B------:R-:W-:Y:S03]  /*7a20*/  LOP3.LUT R18, R241, UR13, R18, 0x96, !PT ;  /* 0x0000000df1127c12 */ /* 0x000fe6000f8e9612 */
[-C--:B------:R-:W-:Y:S01]  /*7a30*/  HMMA.16816.F32 R68, R104, R114.reuse, R68 ;  /* 0x000000726844723c */ /* 0x080fe20000001844 */
[----:B------:R-:W-:Y:S03]  /*7a40*/  IMAD.WIDE.U32 R124, R124, -0x2daee0ad, RZ ;  /* 0xd2511f537c7c7825 */ /* 0x000fe600078e00ff */
[----:B------:R-:W4:Y:S01]  /*7a50*/  MUFU.EX2 R139, R139 ;  /* 0x0000008b008b7308 */ /* 0x000f220000000800 */
[----:B-1----:R-:W-:Y:S01]  /*7a60*/  IMAD.WIDE.U32 R120, R17, -0x2daee0ad, RZ ;  /* 0xd2511f5311787825 */ /* 0x002fe200078e00ff */
[----:B------:R-:W-:Y:S02]  /*7a70*/  LOP3.LUT R124, R37, UR10, R124, 0x96, !PT ;  /* 0x0000000a257c7c12 */ /* 0x000fe4000f8e967c */
[C---:B------:R-:W-:Y:S01]  /*7a80*/  HMMA.16816.F32 R32, R108.reuse, R114, R32 ;  /* 0x000000726c20723c */ /* 0x040fe20000001820 */
[----:B------:R-:W1:Y:S03]  /*7a90*/  LDSM.16.MT88.4 R112, [R185+0x6800] ;  /* 0x00680000b970783b */ /* 0x000e660000004200 */
[----:B------:R-:W-:Y:S01]  /*7aa0*/  LOP3.LUT R38, R125, UR12, R234, 0x96, !PT ;  /* 0x0000000c7d267c12 */ /* 0x000fe2000f8e96ea */
[----:B------:R-:W-:Y:S01]  /*7ab0*/  IMAD.WIDE.U32 R124, R124, -0x326172a9, RZ ;  /* 0xcd9e8d577c7c7825 */ /* 0x000fe200078e00ff */
[----:B------:R-:W-:Y:S01]  /*7ac0*/  LOP3.LUT R17, R121, UR12, R230, 0x96, !PT ;  /* 0x0000000c79117c12 */ /* 0x000fe2000f8e96e6 */
[----:B------:R-:W-:Y:S01]  /*7ad0*/  MUFU.EX2 R224, R224 ;  /* 0x000000e000e07308 */ /* 0x000fe20000000800 */
[-C--:B--2---:R-:W-:Y:S01]  /*7ae0*/  HMMA.16816.F32 R72, R108, R116.reuse, R72 ;  /* 0x000000746c48723c */ /* 0x084fe20000001848 */
[----:B------:R-:W-:Y:S04]  /*7af0*/  IMAD.WIDE.U32 R38, R38, -0x326172a9, RZ ;  /* 0xcd9e8d5726267825 */ /* 0x000fe800078e00ff */
[----:B------:R-:W-:Y:S01]  /*7b00*/  IMAD.WIDE.U32 R18, R18, -0x2daee0ad, RZ ;  /* 0xd2511f5312127825 */ /* 0x000fe200078e00ff */
[----:B------:R-:W-:Y:S02]  /*7b10*/  LOP3.LUT R242, R39, UR11, R242, 0x96, !PT ;  /* 0x0000000b27f27c12 */ /* 0x000fe4000f8e96f2 */
[C---:B------:R-:W-:Y:S01]  /*7b20*/  HMMA.16816.F32 R76, R104.reuse, R116, R76 ;  /* 0x00000074684c723c */ /* 0x040fe2000000184c */
[----:B------:R-:W-:Y:S01]  /*7b30*/  LOP3.LUT R122, R125, UR9, R38, 0x96, !PT ;  /* 0x000000097d7a7c12 */ /* 0x000fe2000f8e9626 */
[----:B------:R-:W-:Y:S02]  /*7b40*/  MUFU.EX2 R245, R245 ;  /* 0x000000f500f57308 */ /* 0x000fe40000000800 */
[----:B------:R-:W-:Y:S01]  /*7b50*/  IMAD.WIDE.U32 R242, R242, -0x2daee0ad, RZ ;  /* 0xd2511f53f2f27825 */ /* 0x000fe200078e00ff */
[----:B------:R-:W-:Y:S03]  /*7b60*/  LOP3.LUT R120, R19, UR10, R120, 0x96, !PT ;  /* 0x0000000a13787c12 */ /* 0x000fe6000f8e9678 */
[-C--:B------:R-:W-:Y:S01]  /*7b70*/  HMMA.16816.F32 R80, R104, R118.reuse, R80 ;  /* 0x000000766850723c */ /* 0x080fe20000001850 */
[----:B------:R-:W-:Y:S03]  /*7b80*/  IMAD.WIDE.U32 R122, R122, -0x2daee0ad, RZ ;  /* 0xd2511f537a7a7825 */ /* 0x000fe600078e00ff */
[----:B------:R-:W-:Y:S01]  /*7b90*/  MUFU.EX2 R226, R226 ;  /* 0x000000e200e27308 */ /* 0x000fe20000000800 */
[----:B------:R-:W-:Y:S01]  /*7ba0*/  IMAD.WIDE.U32 R126, R17, -0x326172a9, RZ ;  /* 0xcd9e8d57117e7825 */ /* 0x000fe200078e00ff */
[----:B------:R-:W-:Y:S02]  /*7bb0*/  LOP3.LUT R17, R243, UR8, R36, 0x96, !PT ;  /* 0x00000008f3117c12 */ /* 0x000fe4000f8e9624 */
[C---:B------:R-:W-:Y:S01]  /*7bc0*/  HMMA.16816.F32 R20, R108.reuse, R118, R20 ;  /* 0x000000766c14723c */ /* 0x040fe20000001814 */
[----:B------:R-:W-:Y:S03]  /*7bd0*/  LOP3.LUT R36, R123, UR6, R242, 0x96, !PT ;  /* 0x000000067b247c12 */ /* 0x000fe6000f8e96f2 */
[----:B------:R-:W-:Y:S01]  /*7be0*/  IMAD.WIDE.U32 R120, R120, -0x326172a9, RZ ;  /* 0xcd9e8d5778787825 */ /* 0x000fe200078e00ff */
[----:B------:R-:W-:Y:S01]  /*7bf0*/  LOP3.LUT R240, R127, UR11, R240, 0x96, !PT ;  /* 0x0000000b7ff07c12 */ /* 0x000fe2000f8e96f0 */
[----:B------:R-:W-:Y:S02]  /*7c00*/  MUFU.EX2 R179, R179 ;  /* 0x000000b300b37308 */ /* 0x000fe40000000800 */
[----:B------:R-:W-:Y:S01]  /*7c10*/  IMAD.WIDE.U32 R128, R36, -0x326172a9, RZ ;  /* 0xcd9e8d5724807825 */ /* 0x000fe200078e00ff */
[-C--:B-1----:R-:W-:Y:S01]  /*7c20*/  HMMA.16816.F32 R84, R108, R112.reuse, R84 ;  /* 0x000000706c54723c */ /* 0x082fe20000001854 */
[----:B------:R-:W1:Y:S02]  /*7c30*/  LDSM.16.MT88.4 R36, [R184+0x6800] ;  /* 0x00680000b824783b */ /* 0x000e640000004200 */
[----:B------:R-:W-:Y:S01]  /*7c40*/  LOP3.LUT R116, R121, UR9, R126, 0x96, !PT ;  /* 0x0000000979747c12 */ /* 0x000fe2000f8e967e */
[--C-:B------:R-:W-:Y:S01]  /*7c50*/  FFMA.FTZ R243, R45, c[0x0][0x23c], -R167.reuse ;  /* 0x00008f002df37a23 */ /* 0x100fe200000108a7 */
[----:B------:R-:W-:Y:S01]  /*7c60*/  SHF.R.U32.HI R41, RZ, 0x10, R128 ;  /* 0x00000010ff297819 */ /* 0x000fe20000011680 */
[----:B------:R-:W-:Y:S01]  /*7c70*/  FFMA.FTZ R242, R66, c[0x0][0x23c], -R172 ;  /* 0x00008f0042f27a23 */ /* 0x000fe200000108ac */
[----:B------:R-:W-:Y:S01]  /*7c80*/  LOP3.LUT R42, R128, 0xffff, RZ, 0xc0, !PT ;  /* 0x0000ffff802a7812 */ /* 0x000fe200078ec0ff */
[C---:B------:R-:W-:Y:S01]  /*7c90*/  HMMA.16816.F32 R88, R104.reuse, R112, R88 ;  /* 0x000000706858723c */ /* 0x040fe20000001858 */
[----:B------:R-:W-:Y:S01]  /*7ca0*/  IMAD.WIDE.U32 R116, R116, -0x2daee0ad, RZ ;  /* 0xd2511f5374747825 */ /* 0x000fe200078e00ff */
[----:B------:R-:W-:Y:S02]  /*7cb0*/  MUFU.EX2 R243, R243 ;  /* 0x000000f300f37308 */ /* 0x000fe40000000800 */
[----:B------:R-:W-:Y:S01]  /*7cc0*/  LOP3.LUT R44, R41, 0xff, RZ, 0xc0, !PT ;  /* 0x000000ff292c7812 */ /* 0x000fe200078ec0ff */
[----:B------:R-:W-:Y:S03]  /*7cd0*/  IMAD.WIDE.U32 R240, R240, -0x2daee0ad, RZ ;  /* 0xd2511f53f0f07825 */ /* 0x000fe600078e00ff */
[-C--:B------:R-:W-:Y:S01]  /*7ce0*/  HMMA.16816.F32 R24, R104, R114.reuse, R24 ;  /* 0x000000726818723c */ /* 0x080fe20000001818 */
[----:B------:R-:W-:Y:S03]  /*7cf0*/  IMAD.WIDE.U32 R118, R17, -0x326172a9, RZ ;  /* 0xcd9e8d5711767825 */ /* 0x000fe600078e00ff */
[----:B------:R-:W-:Y:S01]  /*7d00*/  LOP3.LUT R19, R241, UR8, R18, 0x96, !PT ;  /* 0x00000008f1137c12 */ /* 0x000fe2000f8e9612 */
[----:B------:R-:W-:Y:S01]  /*7d10*/  FFMA.FTZ R241, R43, c[0x0][0x23c], -R166 ;  /* 0x00008f002bf17a23 */ /* 0x000fe200000108a6 */
[----:B------:R-:W-:Y:S01]  /*7d20*/  LOP3.LUT R18, R117, UR6, R240, 0x96, !PT ;  /* 0x0000000675127c12 */ /* 0x000fe2000f8e96f0 */
[----:B------:R-:W-:Y:S01]  /*7d30*/  FFMA.FTZ R240, R64, c[0x0][0x23c], -R174 ;  /* 0x00008f0040f07a23 */ /* 0x000fe200000108ae */
[C---:B------:R-:W-:Y:S01]  /*7d40*/  HMMA.16816.F32 R92, R108.reuse, R114, R92 ;  /* 0x000000726c5c723c */ /* 0x040fe2000000185c */
[----:B------:R-:W-:Y:S01]  /*7d50*/  IMAD.WIDE.U32 R112, R19, -0x326172a9, RZ ;  /* 0xcd9e8d5713707825 */ /* 0x000fe200078e00ff */
[----:B------:R-:W-:Y:S01]  /*7d60*/  LDSM.16.MT88.4 R64, [R186+0x7000] ;  /* 0x00700000ba40783b */ /* 0x000fe20000004200 */
[----:B------:R-:W2:Y:S01]  /*7d70*/  MUFU.EX2 R210, R210 ;  /* 0x000000d200d27308 */ /* 0x000ea20000000800 */
[----:B------:R-:W-:Y:S01]  /*7d80*/  SHF.R.U32.HI R43, RZ, 0x18, R128 ;  /* 0x00000018ff2b7819 */ /* 0x000fe20000011680 */
[----:B------:R-:W-:Y:S01]  /*7d90*/  IMAD.WIDE.U32 R126, R18, -0x326172a9, RZ ;  /* 0xcd9e8d57127e7825 */ /* 0x000fe200078e00ff */
[----:B------:R-:W-:Y:S02]  /*7da0*/  LOP3.LUT R18, R129, UR17, R118, 0x96, !PT ;  /* 0x0000001181127c12 */ /* 0x000fe4000f8e9676 */
[----:B------:R-:W-:Y:S01]  /*7db0*/  LOP3.LUT R17, R128, 0xff, RZ, 0xc0, !PT ;  /* 0x000000ff80117812 */ /* 0x000fe200078ec0ff */
[----:B------:R-:W-:Y:S03]  /*7dc0*/  FFMA.FTZ R172, R55, c[0x0][0x23c], -R172 ;  /* 0x00008f0037ac7a23 */ /* 0x000fe600000108ac */
[C---:B------:R-:W-:Y:S01]  /*7dd0*/  LOP3.LUT R117, R126.reuse, 0xffff, RZ, 0xc0, !PT ;  /* 0x0000ffff7e757812 */ /* 0x040fe200078ec0ff */
[----:B------:R-:W-:Y:S01]  /*7de0*/  FFMA.FTZ R174, R53, c[0x0][0x23c], -R174 ;  /* 0x00008f0035ae7a23 */ /* 0x000fe200000108ae */
[--C-:B------:R-:W-:Y:S01]  /*7df0*/  SHF.R.U32.HI R118, RZ, 0x10, R126.reuse ;  /* 0x00000010ff767819 */ /* 0x100fe2000001167e */
[----:B------:R-:W-:Y:S01]  /*7e00*/  MUFU.EX2 R138, R138 ;  /* 0x0000008a008a7308 */ /* 0x000fe20000000800 */
[----:B------:R-:W-:Y:S01]  /*7e10*/  LOP3.LUT R121, R126, 0xff, RZ, 0xc0, !PT ;  /* 0x000000ff7e797812 */ /* 0x000fe200078ec0ff */
[-C--:B-1----:R-:W-:Y:S01]  /*7e20*/  HMMA.16816.F32 R28, R108, R36.reuse, R28 ;  /* 0x000000246c1c723c */ /* 0x082fe2000000181c */
[----:B------:R-:W-:Y:S01]  /*7e30*/  SHF.R.U32.HI R40, RZ, 0x18, R126 ;  /* 0x00000018ff287819 */ /* 0x000fe2000001167e */
[--C-:B------:R-:W-:Y:S01]  /*7e40*/  FFMA.FTZ R60, R60, c[0x0][0x23c], -R167.reuse ;  /* 0x00008f003c3c7a23 */ /* 0x100fe200000108a7 */
[----:B------:R-:W-:Y:S01]  /*7e50*/  LOP3.LUT R19, R127, UR17, R112, 0x96, !PT ;  /* 0x000000117f137c12 */ /* 0x000fe2000f8e9670 */
[----:B------:R-:W-:Y:S01]  /*7e60*/  FFMA.FTZ R167, R61, c[0x0][0x23c], -R167 ;  /* 0x00008f003da77a23 */ /* 0x000fe200000108a7 */
[----:B------:R-:W-:Y:S01]  /*7e70*/  PRMT R43, R44, 0x5410, R43 ;  /* 0x000054102c2b7816 */ /* 0x000fe2000000002b */
[----:B------:R-:W-:Y:S01]  /*7e80*/  FFMA.FTZ R58, R58, c[0x0][0x23c], -R166 ;  /* 0x00008f003a3a7a23 */ /* 0x000fe200000108a6 */
[----:B------:R-:W-:Y:S01]  /*7e90*/  LOP3.LUT R44, R18, 0xffff, RZ, 0xc0, !PT ;  /* 0x0000ffff122c7812 */ /* 0x000fe200078ec0ff */
[C---:B------:R-:W-:Y:S01]  /*7ea0*/  HMMA.16816.F32 R96, R104.reuse, R36, R96 ;  /* 0x000000246860723c */ /* 0x040fe20000001860 */
[----:B------:R-:W-:Y:S01]  /*7eb0*/  SHF.R.U32.HI R112, RZ, 0x8, R42 ;  /* 0x00000008ff707819 */ /* 0x000fe2000001162a */
[----:B------:R-:W1:Y:S02]  /*7ec0*/  MUFU.EX2 R145, R145 ;  /* 0x0000009100917308 */ /* 0x000e640000000800 */
[----:B------:R-:W-:Y:S01]  /*7ed0*/  SHF.R.U32.HI R42, RZ, 0x8, R117 ;  /* 0x00000008ff2a7819 */ /* 0x000fe20000011675 */
[--C-:B------:R-:W-:Y:S01]  /*7ee0*/  HSET2.LE.AND R43, R43, R202.reuse, PT ;  /* 0x000000ca2b2b7233 */ /* 0x100fe20003803000 */
[----:B------:R-:W-:Y:S01]  /*7ef0*/  LOP3.LUT R117, R118, 0xff, RZ, 0xc0, !PT ;  /* 0x000000ff76757812 */ /* 0x000fe200078ec0ff */
[----:B------:R-:W-:Y:S01]  /*7f00*/  FFMA.FTZ R59, R59, c[0x0][0x23c], -R166 ;  /* 0x00008f003b3b7a23 */ /* 0x000fe200000108a6 */
[-C--:B------:R-:W-:Y:S01]  /*7f10*/  HMMA.16816.F32 R100, R104, R38.reuse, R100 ;  /* 0x000000266864723c */ /* 0x080fe20000001864 */
[----:B------:R-:W-:Y:S01]  /*7f20*/  PRMT R121, R121, 0x5410, R42 ;  /* 0x0000541079797816 */ /* 0x000fe2000000002a */
[----:B------:R-:W-:Y:S02]  /*7f30*/  LDSM.16.MT88.4 R104, [R185+0x7000] ;  /* 0x00700000b968783b */ /* 0x000fe40000004200 */
[----:B------:R-:W-:Y:S01]  /*7f40*/  PRMT R117, R117, 0x5410, R40 ;  /* 0x0000541075757816 */ /* 0x000fe20000000028 */
[----:B------:R-:W-:Y:S01]  /*7f50*/  MUFU.EX2 R146, R146 ;  /* 0x0000009200927308 */ /* 0x000fe20000000800 */
[C---:B------:R-:W-:Y:S01]  /*7f60*/  LOP3.LUT R40, R19.reuse, 0xffff, RZ, 0xc0, !PT ;  /* 0x0000ffff13287812 */ /* 0x040fe200078ec0ff */
[--C-:B------:R-:W-:Y:S01]  /*7f70*/  FFMA.FTZ R62, R62, c[0x0][0x23c], -R166.reuse ;  /* 0x00008f003e3e7a23 */ /* 0x100fe200000108a6 */
[----:B------:R-:W-:Y:S01]  /*7f80*/  HMMA.16816.F32 R48, R108, R38, R48 ;  /* 0x000000266c30723c */ /* 0x000fe20000001830 */
[--C-:B------:R-:W-:Y:S03]  /*7f90*/  SHF.R.U32.HI R115, RZ, 0x10, R19.reuse ;  /* 0x00000010ff737819 */ /* 0x100fe60000011613 */
[----:B------:R-:W-:Y:S01]  /*7fa0*/  LOP3.LUT R123, R19, 0xff, RZ, 0xc0, !PT ;  /* 0x000000ff137b7812 */ /* 0x000fe200078ec0ff */
[----:B------:R-:W-:Y:S01]  /*7fb0*/  FFMA.FTZ R166, R63, c[0x0][0x23c], -R166 ;  /* 0x00008f003fa67a23 */ /* 0x000fe200000108a6 */
[----:B------:R-:W-:Y:S01]  /*7fc0*/  LOP3.LUT R42, R18, 0xff, RZ, 0xc0, !PT ;  /* 0x000000ff122a7812 */ /* 0x000fe200078ec0ff */
[----:B------:R-:W5:Y:S01]  /*7fd0*/  MUFU.EX2 R147, R147 ;  /* 0x0000009300937308 */ /* 0x000f620000000800 */
[----:B------:R-:W-:Y:S01]  /*7fe0*/  SHF.R.U32.HI R41, RZ, 0x18, R18 ;  /* 0x00000018ff297819 */ /* 0x000fe20000011612 */
[--C-:B------:R-:W-:Y:S03]  /*7ff0*/  HSET2.LE.AND R38, R121, R202.reuse, PT ;  /* 0x000000ca79267233 */ /* 0x100fe60003803000 */
[----:B------:R-:W-:Y:S01]  /*8000*/  PRMT R17, R17, 0x5410, R112 ;  /* 0x0000541011117816 */ /* 0x000fe20000000070 */
[--C-:B------:R-:W-:Y:S01]  /*8010*/  HSET2.LE.AND R39, R117, R202.reuse, PT ;  /* 0x000000ca75277233 */ /* 0x100fe20003803000 */
[----:B------:R-:W-:Y:S01]  /*8020*/  SHF.R.U32.HI R112, RZ, 0x10, R18 ;  /* 0x00000010ff707819 */ /* 0x000fe20000011612 */
[----:B------:R-:W-:Y:S01]  /*8030*/  FFMA.FTZ R152, R132, R227, R152 ;  /* 0x000000e384987223 */ /* 0x000fe20000010098 */
[----:B------:R-:W-:Y:S01]  /*8040*/  SHF.R.U32.HI R18, RZ, 0x18, R19 ;  /* 0x00000018ff127819 */ /* 0x000fe20000011613 */
[----:B------:R-:W-:Y:S01]  /*8050*/  MUFU.EX2 R222, R222 ;  /* 0x000000de00de7308 */ /* 0x000fe20000000800 */
[----:B------:R-:W-:Y:S01]  /*8060*/  SHF.R.U32.HI R19, RZ, 0x8, R44 ;  /* 0x00000008ff137819 */ /* 0x000fe2000001162c */
[----:B------:R-:W-:Y:S01]  /*8070*/  FFMA.FTZ R154, R3, R206, R154 ;  /* 0x000000ce039a7223 */ /* 0x000fe2000001009a */
[----:B------:R-:W5:Y:S01]  /*8080*/  LDSM.16.MT88.4 R44, [R188+0x7000] ;  /* 0x00700000bc2c783b */ /* 0x000f620000004200 */
[----:B------:R-:W-:Y:S01]  /*8090*/  LOP3.LUT R112, R112, 0xff, RZ, 0xc0, !PT ;  /* 0x000000ff70707812 */ /* 0x000fe200078ec0ff */
[----:B------:R-:W-:Y:S01]  /*80a0*/  FFMA.FTZ R160, R2, R225, R160 ;  /* 0x000000e102a07223 */ /* 0x000fe200000100a0 */
[----:B------:R-:W-:Y:S01]  /*80b0*/  LOP3.LUT R115, R115, 0xff, RZ, 0xc0, !PT ;  /* 0x000000ff73737812 */ /* 0x000fe200078ec0ff */
[----:B------:R-:W-:Y:S01]  /*80c0*/  FFMA.FTZ R162, R0, R223, R162 ;  /* 0x000000df00a27223 */ /* 0x000fe200000100a2 */
[----:B------:R-:W-:Y:S01]  /*80d0*/  SHF.R.U32.HI R40, RZ, 0x8, R40 ;  /* 0x00000008ff287819 */ /* 0x000fe20000011628 */
[----:B------:R-:W-:Y:S01]  /*80e0*/  FADD.FTZ R153, R153, R152 ;  /* 0x0000009899997221 */ /* 0x000fe20000010000 */
[----:B------:R-:W5:Y:S01]  /*80f0*/  MUFU.EX2 R241, R241 ;  /* 0x000000f100f17308 */ /* 0x000f620000000800 */
[----:B------:R-:W-:Y:S01]  /*8100*/  PRMT R19, R42, 0x5410, R19 ;  /* 0x000054102a137816 */ /* 0x000fe20000000013 */
[--C-:B------:R-:W-:Y:S01]  /*8110*/  HSET2.LE.AND R42, R17, R202.reuse, PT ;  /* 0x000000ca112a7233 */ /* 0x100fe20003803000 */
[----:B------:R-:W-:Y:S01]  /*8120*/  PRMT R41, R112, 0x5410, R41 ;  /* 0x0000541070297816 */ /* 0x000fe20000000029 */
[----:B------:R-:W-:Y:S01]  /*8130*/  FADD.FTZ R155, R155, R154 ;  /* 0x0000009a9b9b7221 */ /* 0x000fe20000010000 */
[----:B------:R-:W-:Y:S01]  /*8140*/  PRMT R115, R115, 0x5410, R18 ;  /* 0x0000541073737816 */ /* 0x000fe20000000012 */
[----:B------:R-:W-:Y:S01]  /*8150*/  FADD.FTZ R161, R161, R160 ;  /* 0x000000a0a1a17221 */ /* 0x000fe20000010000 */
[----:B---3--:R-:W-:Y:S01]  /*8160*/  F2FP.PACK_AB R18, R137, R144 ;  /* 0x000000908912723e */ /* 0x008fe200000000ff */
[--C-:B------:R-:W-:Y:S01]  /*8170*/  HSET2.LE.AND R41, R41, R202.reuse, PT ;  /* 0x000000ca29297233 */ /* 0x100fe20003803000 */
[----:B------:R-:W-:Y:S01]  /*8180*/  PRMT R123, R123, 0x5410, R40 ;  /* 0x000054107b7b7816 */ /* 0x000fe20000000028 */
[--C-:B------:R-:W-:Y:S01]  /*8190*/  HSET2.LE.AND R40, R19, R202.reuse, PT ;  /* 0x000000ca13287233 */ /* 0x100fe20003803000 */
[----:B------:R-:W-:Y:S01]  /*81a0*/  LOP3.LUT R43, R43, R18, RZ, 0xc0, !PT ;  /* 0x000000122b2b7212 */ /* 0x000fe200078ec0ff */
[--C-:B------:R-:W-:Y:S01]  /*81b0*/  HSET2.LE.AND R37, R115, R202.reuse, PT ;  /* 0x000000ca73257233 */ /* 0x100fe20003803000 */
[----:B----4-:R-:W-:Y:S01]  /*81c0*/  F2FP.PACK_AB R19, R139, R136 ;  /* 0x000000888b13723e */ /* 0x010fe200000000ff */
[--C-:B------:R-:W-:Y:S01]  /*81d0*/  HSET2.LE.AND R36, R123, R202.reuse, PT ;  /* 0x000000ca7b247233 */ /* 0x100fe20003803000 */
[----:B--2---:R-:W-:Y:S01]  /*81e0*/  F2FP.PACK_AB R17, R210, R179 ;  /* 0x000000b3d211723e */ /* 0x004fe200000000ff */
[----:B------:R-:W-:Y:S01]  /*81f0*/  MUFU.EX2 R240, R240 ;  /* 0x000000f000f07308 */ /* 0x000fe20000000800 */
        /* <DEDUP_REMOVED lines=8> */
[----:B-----5:R-:W-:Y:S01]  /*8280*/  F2FP.PACK_AB R17, R147, R146 ;  /* 0x000000929311723e */ /* 0x020fe200000000ff */
[----:B------:R-:W-:Y:S01]  /*8290*/  MUFU.EX2 R247, R247 ;  /* 0x000000f700f77308 */ /* 0x000fe20000000800 */
[----:B------:R-:W-:Y:S01]  /*82a0*/  F2FP.PACK_AB R18, R241, R222 ;  /* 0x000000def112723e */ /* 0x000fe200000000ff */
[----:B------:R-:W-:Y:S01]  /*82b0*/  FADD.FTZ R158, R158, R163 ;  /* 0x000000a39e9e7221 */ /* 0x000fe20000010000 */
[----:B------:R-:W-:Y:S01]  /*82c0*/  LOP3.LUT R36, R36, R17, RZ, 0xc0, !PT ;  /* 0x0000001124247212 */ /* 0x000fe200078ec0ff */
[----:B------:R-:W-:Y:S01]  /*82d0*/  FADD.FTZ R149, R149, R148 ;  /* 0x0000009495957221 */ /* 0x000fe20000010000 */
[----:B------:R-:W-:Y:S01]  /*82e0*/  F2FP.PACK_AB R17, R243, R224 ;  /* 0x000000e0f311723e */ /* 0x000fe200000000ff */
[----:B------:R-:W-:Y:S01]  /*82f0*/  FADD.FTZ R151, R151, R150 ;  /* 0x0000009697977221 */ /* 0x000fe20000010000 */
[-C--:B------:R-:W-:Y:S01]  /*8300*/  HMMA.16816.F32 R8, R40, R44.reuse, R8 ;  /* 0x0000002c2808723c */ /* 0x080fe20000001808 */
[----:B------:R-:W-:Y:S01]  /*8310*/  LOP3.LUT R37, R37, R18, RZ, 0xc0, !PT ;  /* 0x0000001225257212 */ /* 0x000fe200078ec0ff */
[----:B------:R-:W-:Y:S01]  /*8320*/  FADD.FTZ R157, R157, R156 ;  /* 0x0000009c9d9d7221 */ /* 0x000fe20000010000 */
[----:B------:R-:W-:Y:S01]  /*8330*/  F2FP.PACK_AB R18, R226, R245 ;  /* 0x000000f5e212723e */ /* 0x000fe200000000ff */
[----:B------:R-:W-:Y:S01]  /*8340*/  MUFU.EX2 R242, R242 ;  /* 0x000000f200f27308 */ /* 0x000fe20000000800 */
[----:B------:R-:W-:Y:S01]  /*8350*/  LOP3.LUT R38, R38, R17, RZ, 0xc0, !PT ;  /* 0x0000001126267212 */ /* 0x000fe200078ec0ff */
[----:B------:R-:W-:Y:S01]  /*8360*/  FADD.FTZ R158, R159, R158 ;  /* 0x0000009e9f9e7221 */ /* 0x000fe20000010000 */
[----:B------:R-:W-:Y:S01]  /*8370*/  LOP3.LUT R39, R39, R18, RZ, 0xc0, !PT ;  /* 0x0000001227277212 */ /* 0x000fe200078ec0ff */
[----:B------:R-:W-:Y:S01]  /*8380*/  FADD.FTZ R142, R142, R149 ;  /* 0x000000958e8e7221 */ /* 0x000fe20000010000 */
[----:B------:R-:W-:Y:S03]  /*8390*/  LOP3.LUT R108, R113, UR7, R120, 0x96, !PT ;  /* 0x00000007716c7c12 */ /* 0x000fe6000f8e9678 */
[----:B------:R-:W-:Y:S01]  /*83a0*/  LOP3.LUT R118, R119, UR7, R124, 0x96, !PT ;  /* 0x0000000777767c12 */ /* 0x000fe2000f8e967c */
[----:B------:R-:W-:Y:S01]  /*83b0*/  FADD.FTZ R168, R168, R151 ;  /* 0x00000097a8a87221 */ /* 0x000fe20000010000 */
[C---:B------:R-:W-:Y:S01]  /*83c0*/  HMMA.16816.F32 R12, R36.reuse, R44, R12 ;  /* 0x0000002c240c723c */ /* 0x040fe2000000180c */
[----:B------:R-:W-:Y:S01]  /*83d0*/  IMAD.WIDE.U32 R108, R108, -0x2daee0ad, RZ ;  /* 0xd2511f536c6c7825 */ /* 0x000fe200078e00ff */
[----:B------:R-:W-:Y:S03]  /*83e0*/  MUFU.EX2 R249, R249 ;  /* 0x000000f900f97308 */ /* 0x000fe60000000800 */
[----:B------:R-:W-:Y:S01]  /*83f0*/  IMAD.WIDE.U32 R118, R118, -0x2daee0ad, RZ ;  /* 0xd2511f5376767825 */ /* 0x000fe200078e00ff */
[----:B------:R-:W-:Y:S02]  /*8400*/  LOP3.LUT R17, R109, UR16, R116, 0x96, !PT ;  /* 0x000000106d117c12 */ /* 0x000fe4000f8e9674 */
[-C--:B------:R-:W-:Y:S01]  /*8410*/  HMMA.16816.F32 R68, R36, R46.reuse, R68 ;  /* 0x0000002e2444723c */ /* 0x080fe20000001844 */
[----:B------:R-:W-:Y:S03]  /*8420*/  LOP3.LUT R52, R108, 0xffff, RZ, 0xc0, !PT ;  /* 0x0000ffff6c347812 */ /* 0x000fe600078ec0ff */
[----:B------:R-:W-:Y:S01]  /*8430*/  LOP3.LUT R122, R119, UR16, R122, 0x96, !PT ;  /* 0x00000010777a7c12 */ /* 0x000fe2000f8e967a */
[----:B------:R-:W-:Y:S01]  /*8440*/  MUFU.EX2 R244, R244 ;  /* 0x000000f400f47308 */ /* 0x000fe20000000800 */
[----:B------:R-:W-:Y:S01]  /*8450*/  LOP3.LUT R18, R118, 0xffff, RZ, 0xc0, !PT ;  /* 0x0000ffff76127812 */ /* 0x000fe200078ec0ff */
[----:B------:R-:W-:Y:S01]  /*8460*/  FADD.FTZ R170, R170, R157 ;  /* 0x0000009daaaa7221 */ /* 0x000fe20000010000 */
[C---:B------:R-:W-:Y:S01]  /*8470*/  HMMA.16816.F32 R32, R40.reuse, R46, R32 ;  /* 0x0000002e2820723c */ /* 0x040fe20000001820 */
[----:B------:R-:W1:Y:S03]  /*8480*/  LDSM.16.MT88.4 R44, [R184+0x7000] ;  /* 0x00700000b82c783b */ /* 0x000e660000004200 */
[----:B------:R-:W-:Y:S01]  /*8490*/  SHF.R.U32.HI R55, RZ, 0x10, R118 ;  /* 0x00000010ff377819 */ /* 0x000fe20000011676 */
[----:B------:R-:W-:Y:S01]  /*84a0*/  FADD.FTZ R173, R173, R158 ;  /* 0x0000009eadad7221 */ /* 0x000fe20000010000 */
[----:B------:R-:W-:Y:S01]  /*84b0*/  LOP3.LUT R53, R118, 0xff, RZ, 0xc0, !PT ;  /* 0x000000ff76357812 */ /* 0x000fe200078ec0ff */
[----:B------:R-:W2:Y:S01]  /*84c0*/  MUFU.EX2 R251, R174 ;  /* 0x000000ae00fb7308 */ /* 0x000ea20000000800 */
[-C--:B------:R-:W-:Y:S01]  /*84d0*/  HMMA.16816.F32 R72, R40, R64.reuse, R72 ;  /* 0x000000402848723c */ /* 0x080fe20000001848 */
[----:B------:R-:W-:Y:S02]  /*84e0*/  SHF.R.U32.HI R19, RZ, 0x18, R118 ;  /* 0x00000018ff137819 */ /* 0x000fe40000011676 */
[----:B------:R-:W-:Y:S01]  /*84f0*/  LDSM.16.MT88.4 R116, [R186+0x7800] ;  /* 0x00780000ba74783b */ /* 0x000fe20000004200 */
[----:B------:R-:W-:Y:S01]  /*8500*/  SHF.R.U32.HI R52, RZ, 0x8, R52 ;  /* 0x00000008ff347819 */ /* 0x000fe20000011634 */
[----:B------:R-:W-:Y:S01]  /*8510*/  FADD.FTZ R143, R143, R142 ;  /* 0x0000008e8f8f7221 */ /* 0x000fe20000010000 */
[----:B------:R-:W-:Y:S01]  /*8520*/  SHF.R.U32.HI R54, RZ, 0x10, R108 ;  /* 0x00000010ff367819 */ /* 0x000fe2000001166c */
[----:B------:R-:W-:Y:S01]  /*8530*/  FADD.FTZ R169, R169, R168 ;  /* 0x000000a8a9a97221 */ /* 0x000fe20000010000 */
[C---:B------:R-:W-:Y:S01]  /*8540*/  HMMA.16816.F32 R76, R36.reuse, R64, R76 ;  /* 0x00000040244c723c */ /* 0x040fe2000000184c */
[----:B------:R-:W-:Y:S03]  /*8550*/  MUFU.EX2 R246, R246 ;  /* 0x000000f600f67308 */ /* 0x000fe60000000800 */
[----:B------:R-:W-:Y:S01]  /*8560*/  LOP3.LUT R61, R54, 0xff, RZ, 0xc0, !PT ;  /* 0x000000ff363d7812 */ /* 0x000fe200078ec0ff */
[----:B------:R-:W-:Y:S01]  /*8570*/  FADD.FTZ R170, R171, R170 ;  /* 0x000000aaabaa7221 */ /* 0x000fe20000010000 */
[----:B------:R-:W-:Y:S01]  /*8580*/  LOP3.LUT R54, R122, 0xffff, RZ, 0xc0, !PT ;  /* 0x0000ffff7a367812 */ /* 0x000fe200078ec0ff */
[----:B------:R-:W-:Y:S01]  /*8590*/  FADD.FTZ R176, R176, R173 ;  /* 0x000000adb0b07221 */ /* 0x000fe20000010000 */
[-C--:B------:R-:W-:Y:S01]  /*85a0*/  HMMA.16816.F32 R80, R36, R66.reuse, R80 ;  /* 0x000000422450723c */ /* 0x080fe20000001850 */
[----:B------:R-:W-:Y:S02]  /*85b0*/  LOP3.LUT R64, R55, 0xff, RZ, 0xc0, !PT ;  /* 0x000000ff37407812 */ /* 0x000fe400078ec0ff */
[----:B------:R-:W3:Y:S01]  /*85c0*/  MUFU.EX2 R172, R172 ;  /* 0x000000ac00ac7308 */ /* 0x000ee20000000800 */
[----:B------:R-:W-:Y:S01]  /*85d0*/  SHF.R.U32.HI R54, RZ, 0x8, R54 ;  /* 0x00000008ff367819 */ /* 0x000fe20000011636 */
[----:B------:R-:W-:Y:S01]  /*85e0*/  FADD.FTZ R164, R164, R143 ;  /* 0x0000008fa4a47221 */ /* 0x000fe20000010000 */
[----:B------:R-:W-:Y:S01]  /*85f0*/  LOP3.LUT R65, R108, 0xff, RZ, 0xc0, !PT ;  /* 0x000000ff6c417812 */ /* 0x000fe200078ec0ff */
[----:B------:R-:W-:Y:S01]  /*8600*/  FADD.FTZ R140, R140, R169 ;  /* 0x000000a98c8c7221 */ /* 0x000fe20000010000 */
[C---:B------:R-:W-:Y:S01]  /*8610*/  HMMA.16816.F32 R20, R40.reuse, R66, R20 ;  /* 0x000000422814723c */ /* 0x040fe20000001814 */
[----:B------:R-:W-:Y:S03]  /*8620*/  SHF.R.U32.HI R63, RZ, 0x10, R17 ;  /* 0x00000010ff3f7819 */ /* 0x000fe60000011611 */
[----:B------:R-:W-:Y:S01]  /*8630*/  PRMT R65, R65, 0x5410, R52 ;  /* 0x0000541041417816 */ /* 0x000fe20000000034 */
[----:B------:R-:W-:Y:S01]  /*8640*/  MUFU.EX2 R56, R56 ;  /* 0x0000003800387308 */ /* 0x000fe20000000800 */
[----:B------:R-:W-:Y:S01]  /*8650*/  PRMT R19, R64, 0x5410, R19 ;  /* 0x0000541040137816 */ /* 0x000fe20000000013 */
[----:B------:R-:W-:Y:S01]  /*8660*/  FADD.FTZ R175, R175, R170 ;  /* 0x000000aaafaf7221 */ /* 0x000fe20000010000 */
[-C--:B------:R-:W-:Y:S01]  /*8670*/  HMMA.16816.F32 R84, R40, R104.reuse, R84 ;  /* 0x000000682854723c */ /* 0x080fe20000001854 */
[----:B------:R-:W-:Y:S03]  /*8680*/  LOP3.LUT R67, R122, 0xff, RZ, 0xc0, !PT ;  /* 0x000000ff7a437812 */ /* 0x000fe600078ec0ff */
[----:B------:R-:W-:Y:S01]  /*8690*/  SHF.R.U32.HI R66, RZ, 0x8, R18 ;  /* 0x00000008ff427819 */ /* 0x000fe20000011612 */
[----:B------:R-:W-:Y:S01]  /*86a0*/  FADD.FTZ R177, R177, R176 ;  /* 0x000000b0b1b17221 */ /* 0x000fe20000010000 */
[----:B------:R-:W-:Y:S01]  /*86b0*/  PRMT R67, R67, 0x5410, R54 ;  /* 0x0000541043437816 */ /* 0x000fe20000000036 */
[----:B------:R-:W4:Y:S01]  /*86c0*/  MUFU.EX2 R57, R57 ;  /* 0x0000003900397308 */ /* 0x000f220000000800 */
[C---:B------:R-:W-:Y:S01]  /*86d0*/  HMMA.16816.F32 R88, R36.reuse, R104, R88 ;  /* 0x000000682458723c */ /* 0x040fe20000001858 */
[----:B------:R-:W-:Y:S03]  /*86e0*/  PRMT R53, R53, 0x5410, R66 ;  /* 0x0000541035357816 */ /* 0x000fe60000000042 */
[----:B------:R-:W-:Y:S01]  /*86f0*/  LOP3.LUT R109, R17, 0xff, RZ, 0xc0, !PT ;  /* 0x000000ff116d7812 */ /* 0x000fe200078ec0ff */
[----:B------:R-:W-:Y:S01]  /*8700*/  FADD.FTZ R165, R165, R164 ;  /* 0x000000a4a5a57221 */ /* 0x000fe20000010000 */
[----:B------:R-:W-:Y:S01]  /*8710*/  SHF.R.U32.HI R18, RZ, 0x18, R108 ;  /* 0x00000018ff127819 */ /* 0x000fe2000001166c */
[--C-:B------:R-:W-:Y:S01]  /*8720*/  HSET2.LE.AND R104, R67, R202.reuse, PT ;  /* 0x000000ca43687233 */ /* 0x100fe20003803000 */
[-C--:B------:R-:W-:Y:S01]  /*8730*/  HMMA.16816.F32 R24, R36, R106.reuse, R24 ;  /* 0x0000006a2418723c */ /* 0x080fe20000001818 */
[--C-:B------:R-:W-:Y:S01]  /*8740*/  SHF.R.U32.HI R105, RZ, 0x10, R122.reuse ;  /* 0x00000010ff697819 */ /* 0x100fe2000001167a */
[----:B------:R-:W-:Y:S02]  /*8750*/  MUFU.EX2 R58, R58 ;  /* 0x0000003a003a7308 */ /* 0x000fe40000000800 */
[----:B------:R-:W-:Y:S01]  /*8760*/  SHF.R.U32.HI R122, RZ, 0x18, R122 ;  /* 0x00000018ff7a7819 */ /* 0x000fe2000001167a */
[----:B------:R-:W-:Y:S01]  /*8770*/  FADD.FTZ R141, R141, R140 ;  /* 0x0000008c8d8d7221 */ /* 0x000fe20000010000 */
[----:B------:R-:W-:Y:S01]  /*8780*/  LOP3.LUT R105, R105, 0xff, RZ, 0xc0, !PT ;  /* 0x000000ff69697812 */ /* 0x000fe200078ec0ff */
[----:B------:R-:W-:Y:S01]  /*8790*/  FADD.FTZ R175, R178, R175 ;  /* 0x000000afb2af7221 */ /* 0x000fe20000010000 */
[C---:B------:R-:W-:Y:S01]  /*87a0*/  HMMA.16816.F32 R92, R40.reuse, R106, R92 ;  /* 0x0000006a285c723c */ /* 0x040fe2000000185c */
[----:B------:R-:W-:Y:S03]  /*87b0*/  PRMT R61, R61, 0x5410, R18 ;  /* 0x000054103d3d7816 */ /* 0x000fe60000000012 */
[----:B------:R-:W-:Y:S01]  /*87c0*/  PRMT R105, R105, 0x5410, R122 ;  /* 0x0000541069697816 */ /* 0x000fe2000000007a */
[----:B------:R-:W5:Y:S01]  /*87d0*/  MUFU.EX2 R59, R59 ;  /* 0x0000003b003b7308 */ /* 0x000f620000000800 */
[----:B------:R-:W4:Y:S01]  /*87e0*/  LDSM.16.MT88.4 R120, [R188+0x7800] ;  /* 0x00780000bc78783b */ /* 0x000f220000004200 */
[--C-:B------:R-:W-:Y:S01]  /*87f0*/  HSET2.LE.AND R106, R53, R202.reuse, PT ;  /* 0x000000ca356a7233 */ /* 0x100fe20003803000 */
[-C--:B-1----:R-:W-:Y:S01]  /*8800*/  HMMA.16816.F32 R28, R40, R44.reuse, R28 ;  /* 0x0000002c281c723c */ /* 0x082fe2000000181c */
[--C-:B------:R-:W-:Y:S03]  /*8810*/  HSET2.LE.AND R107, R19, R202.reuse, PT ;  /* 0x000000ca136b7233 */ /* 0x100fe60003803000 */
[--C-:B------:R-:W-:Y:S01]  /*8820*/  HSET2.LE.AND R105, R105, R202.reuse, PT ;  /* 0x000000ca69697233 */ /* 0x100fe20003803000 */
[----:B--2---:R-:W-:Y:S01]  /*8830*/  F2FP.PACK_AB R19, R251, R244 ;  /* 0x000000f4fb13723e */ /* 0x004fe200000000ff */
[----:B------:R-:W1:Y:S01]  /*8840*/  LDSM.16.MT88.4 R52, [R185+0x7800] ;  /* 0x00780000b934783b */ /* 0x000e620000004200 */
[----:B------:R-:W-:Y:S01]  /*8850*/  SHF.R.U32.HI R18, RZ, 0x18, R17 ;  /* 0x00000018ff127819 */ /* 0x000fe20000011611 */
[C---:B------:R-:W-:Y:S01]  /*8860*/  HMMA.16816.F32 R96, R36.reuse, R44, R96 ;  /* 0x0000002c2460723c */ /* 0x040fe20000001860 */
[----:B------:R-:W-:Y:S03]  /*8870*/  MUFU.EX2 R60, R60 ;  /* 0x0000003c003c7308 */ /* 0x000fe60000000800 */
[----:B------:R-:W-:Y:S01]  /*8880*/  LOP3.LUT R104, R104, R19, RZ, 0xc0, !PT ;  /* 0x0000001368687212 */ /* 0x000fe200078ec0ff */
[----:B------:R-:W-:Y:S01]  /*8890*/  FADD.FTZ R177, R208, R177 ;  /* 0x000000b1d0b17221 */ /* 0x000fe20000010000 */
[----:B------:R-:W-:Y:S01]  /*88a0*/  LOP3.LUT R63, R63, 0xff, RZ, 0xc0, !PT ;  /* 0x000000ff3f3f7812 */ /* 0x000fe200078ec0ff */
[----:B------:R-:W-:Y:S01]  /*88b0*/  FADD.FTZ R136, R136, R165 ;  /* 0x000000a588887221 */ /* 0x000fe20000010000 */
[-C--:B------:R-:W-:Y:S01]  /*88c0*/  HMMA.16816.F32 R100, R36, R46.reuse, R100 ;  /* 0x0000002e2464723c */ /* 0x080fe20000001864 */
[----:B------:R-:W-:Y:S02]  /*88d0*/  LOP3.LUT R44, R17, 0xffff, RZ, 0xc0, !PT ;  /* 0x0000ffff112c7812 */ /* 0x000fe400078ec0ff */
[----:B------:R-:W2:Y:S01]  /*88e0*/  MUFU.EX2 R167, R167 ;  /* 0x000000a700a77308 */ /* 0x000ea20000000800 */
[----:B------:R-:W-:Y:S01]  /*88f0*/  F2FP.PACK_AB R17, R247, R240 ;  /* 0x000000f0f711723e */ /* 0x000fe200000000ff */
[----:B------:R-:W-:Y:S01]  /*8900*/  FADD.FTZ R138, R138, R141 ;  /* 0x0000008d8a8a7221 */ /* 0x000fe20000010000 */
[----:B------:R-:W-:Y:S01]  /*8910*/  SHF.R.U32.HI R44, RZ, 0x8, R44 ;  /* 0x00000008ff2c7819 */ /* 0x000fe2000001162c */
[--C-:B------:R-:W-:Y:S01]  /*8920*/  HSET2.LE.AND R39, R61, R202.reuse, PT ;  /* 0x000000ca3d277233 */ /* 0x100fe20003803000 */
[----:B------:R-:W-:Y:S01]  /*8930*/  HMMA.16816.F32 R48, R40, R46, R48 ;  /* 0x0000002e2830723c */ /* 0x000fe20000001830 */
[----:B------:R-:W-:Y:S03]  /*8940*/  F2FP.PACK_AB R38, R249, R242 ;  /* 0x000000f2f926723e */ /* 0x000fe600000000ff */
[----:B------:R-:W-:Y:S01]  /*8950*/  PRMT R109, R109, 0x5410, R44 ;  /* 0x000054106d6d7816 */ /* 0x000fe2000000002c */
[----:B------:R-:W-:Y:S01]  /*8960*/  MUFU.EX2 R45, R62 ;  /* 0x0000003e002d7308 */ /* 0x000fe20000000800 */
[----:B------:R-:W-:Y:S01]  /*8970*/  PRMT R63, R63, 0x5410, R18 ;  /* 0x000054103f3f7816 */ /* 0x000fe20000000012 */
[----:B------:R-:W-:Y:S01]  /*8980*/  FADD.FTZ R146, R146, R175 ;  /* 0x000000af92927221 */ /* 0x000fe20000010000 */
[----:B---3--:R-:W-:Y:S01]  /*8990*/  F2FP.PACK_AB R18, R172, R246 ;  /* 0x000000f6ac12723e */ /* 0x008fe200000000ff */
[--C-:B------:R-:W-:Y:S03]  /*89a0*/  HSET2.LE.AND R36, R109, R202.reuse, PT ;  /* 0x000000ca6d247233 */ /* 0x100fe60003803000 */
[----:B------:R-:W-:Y:S01]  /*89b0*/  LOP3.LUT R106, R106, R17, RZ, 0xc0, !PT ;  /* 0x000000116a6a7212 */ /* 0x000fe200078ec0ff */
[--C-:B------:R-:W-:Y:S01]  /*89c0*/  HSET2.LE.AND R37, R63, R202.reuse, PT ;  /* 0x000000ca3f257233 */ /* 0x100fe20003803000 */
[----:B------:R-:W-:Y:S01]  /*89d0*/  LOP3.LUT R107, R107, R38, RZ, 0xc0, !PT ;  /* 0x000000266b6b7212 */ /* 0x000fe200078ec0ff */
[----:B------:R-:W3:Y:S01]  /*89e0*/  MUFU.EX2 R166, R166 ;  /* 0x000000a600a67308 */ /* 0x000ee20000000800 */
[----:B------:R-:W-:Y:S01]  /*89f0*/  LOP3.LUT R105, R105, R18, RZ, 0xc0, !PT ;  /* 0x0000001269697212 */ /* 0x000fe200078ec0ff */
[----:B------:R-:W-:Y:S01]  /*8a00*/  HSET2.LE.AND R38, R65, R202, PT ;  /* 0x000000ca41267233 */ /* 0x000fe20003803000 */
[----:B----4-:R-:W-:Y:S01]  /*8a10*/  F2FP.PACK_AB R17, R57, R56 ;  /* 0x000000383911723e */ /* 0x010fe200000000ff */
[----:B------:R-:W-:Y:S01]  /*8a20*/  FADD.FTZ R222, R222, R177 ;  /* 0x000000b1dede7221 */ /* 0x000fe20000010000 */
[----:B-----5:R-:W-:Y:S01]  /*8a30*/  F2FP.PACK_AB R40, R59, R58 ;  /* 0x0000003a3b28723e */ /* 0x020fe200000000ff */
[----:B------:R-:W-:Y:S01]  /*8a40*/  FADD.FTZ R136, R139, R136 ;  /* 0x000000888b887221 */ /* 0x000fe20000010000 */
[----:B------:R-:W-:Y:S01]  /*8a50*/  LOP3.LUT R36, R36, R17, RZ, 0xc0, !PT ;  /* 0x0000001124247212 */ /* 0x000fe200078ec0ff */
[-C--:B------:R-:W-:Y:S01]  /*8a60*/  HMMA.16816.F32 R128, R104, R120.reuse, R8 ;  /* 0x000000786880723c */ /* 0x080fe20000001808 */
[----:B--2---:R-:W-:Y:S01]  /*8a70*/  F2FP.PACK_AB R17, R167, R60 ;  /* 0x0000003ca711723e */ /* 0x004fe200000000ff */
[----:B------:R-:W2:Y:S01]  /*8a80*/  LDSM.16.MT88.4 R8, [R184+0x7800] ;  /* 0x00780000b808783b */ /* 0x000ea20000004200 */
[----:B------:R-:W-:Y:S01]  /*8a90*/  LOP3.LUT R37, R37, R40, RZ, 0xc0, !PT ;  /* 0x0000002825257212 */ /* 0x000fe200078ec0ff */
[----:B------:R-:W-:Y:S01]  /*8aa0*/  FADD.FTZ R145, R145, R138 ;  /* 0x0000008a91917221 */ /* 0x000fe20000010000 */
[----:B------:R-:W-:Y:S01]  /*8ab0*/  LOP3.LUT R38, R38, R17, RZ, 0xc0, !PT ;  /* 0x0000001126267212 */ /* 0x000fe200078ec0ff */
[----:B------:R-:W-:Y:S02]  /*8ac0*/  FADD.FTZ R147, R147, R146 ;  /* 0x0000009293937221 */ /* 0x000fe40000010000 */
[----:B------:R-:W-:Y:S04]  /*8ad0*/  FADD.FTZ R222, R241, R222 ;  /* 0x000000def1de7221 */ /* 0x000fe80000010000 */
[----:B------:R-:W-:Y:S02]  /*8ae0*/  FADD.FTZ R179, R179, R136 ;  /* 0x00000088b3b37221 */ /* 0x000fe40000010000 */
[----:B------:R-:W-:Y:S01]  /*8af0*/  FADD.FTZ R144, R144, R145 ;  /* 0x0000009190907221 */ /* 0x000fe20000010000 */
[----:B---3--:R-:W-:Y:S01]  /*8b00*/  F2FP.PACK_AB R18, R166, R45 ;  /* 0x0000002da612723e */ /* 0x008fe200000000ff */
[----:B------:R-:W-:Y:S02]  /*8b10*/  FADD.FTZ R224, R224, R147 ;  /* 0x00000093e0e07221 */ /* 0x000fe40000010000 */
[----:B------:R-:W-:Y:S01]  /*8b20*/  FADD.FTZ R245, R245, R222 ;  /* 0x000000def5f57221 */ /* 0x000fe20000010000 */
[----:B------:R-:W-:Y:S01]  /*8b30*/  LOP3.LUT R39, R39, R18, RZ, 0xc0, !PT ;  /* 0x0000001227277212 */ /* 0x000fe200078ec0ff */
[----:B------:R-:W-:Y:S02]  /*8b40*/  FADD.FTZ R179, R210, R179 ;  /* 0x000000b3d2b37221 */ /* 0x000fe40000010000 */
[----:B------:R-:W-:Y:S02]  /*8b50*/  FADD.FTZ R137, R137, R144 ;  /* 0x0000009089897221 */ /* 0x000fe40000010000 */
[----:B------:R-:W-:Y:S02]  /*8b60*/  FADD.FTZ R243, R243, R224 ;  /* 0x000000e0f3f37221 */ /* 0x000fe40000010000 */
[C---:B------:R-:W-:Y:S01]  /*8b70*/  HMMA.16816.F32 R124, R36.reuse, R120, R12 ;  /* 0x00000078247c723c */ /* 0x040fe2000000180c */
[----:B------:R-:W-:Y:S02]  /*8b80*/  FADD.FTZ R245, R226, R245 ;  /* 0x000000f5e2f57221 */ /* 0x000fe40000010000 */
[----:B------:R-:W-:Y:S02]  /*8b90*/  FADD.FTZ R244, R244, R179 ;  /* 0x000000b3f4f47221 */ /* 0x000fe40000010000 */
        /* <DEDUP_REMOVED lines=20> */
[----:B------:R-:W-:Y:S02]  /*8ce0*/  IMAD.MOV.U32 R0, RZ, RZ, R7 ;  /* 0x000000ffff007224 */ /* 0x000fe400078e0007 */
[----:B------:R-:W-:Y:S02]  /*8cf0*/  IMAD.MOV.U32 R3, RZ, RZ, R134 ;  /* 0x000000ffff037224 */ /* 0x000fe400078e0086 */
[C---:B------:R-:W-:Y:S01]  /*8d00*/  HMMA.16816.F32 R116, R104.reuse, R118, R20 ;  /* 0x000000766874723c */ /* 0x040fe20000001814 */
[----:B------:R-:W-:Y:S03]  /*8d10*/  IMAD.MOV.U32 R132, RZ, RZ, R135 ;  /* 0x000000ffff847224 */ /* 0x000fe600078e0087 */
[----:B------:R-:W-:Y:S04]  /*8d20*/  IMAD.MOV.U32 R2, RZ, RZ, R133 ;  /* 0x000000ffff027224 */ /* 0x000fe800078e0085 */
        /* <DEDUP_REMOVED lines=9> */
.L_x_958:
[----:B------:R-:W1:Y:S01]  /*8dc0*/  SHFL.BFLY PT, R0, R227, 0x2, 0x1f ;  /* 0x0c401f00e3007f89 */ /* 0x000e6200000e0000 */
[----:B------:R-:W-:Y:S01]  /*8dd0*/  MOV R10, 0x3f800000 ;  /* 0x3f800000000a7802 */ /* 0x000fe20000000f00 */
[----:B------:R-:W-:Y:S01]  /*8de0*/  BSSY B0, `(.L_x_962) ;  /* 0x000012d000007945 */ /* 0x000fe20003800000 */
[----:B------:R-:W-:Y:S01]  /*8df0*/  MOV R12, 0x3f800000 ;  /* 0x3f800000000c7802 */ /* 0x000fe20000000f00 */
[----:B------:R-:W2:Y:S01]  /*8e00*/  SHFL.BFLY PT, R4, R225, 0x2, 0x1f ;  /* 0x0c401f00e1047f89 */ /* 0x000ea200000e0000 */
[----:B------:R-:W-:-:S03]  /*8e10*/  ISETP.NE.AND P0, PT, R197, -0x1, PT ;  /* 0xffffffffc500780c */ /* 0x000fc60003f05270 */
[----:B------:R-:W3:Y:S04]  /*8e20*/  SHFL.BFLY PT, R5, R206, 0x2, 0x1f ;  /* 0x0c401f00ce057f89 */ /* 0x000ee800000e0000 */
[----:B------:R-:W4:Y:S06]  /*8e30*/  SHFL.BFLY PT, R8, R223, 0x2, 0x1f ;  /* 0x0c401f00df087f89 */ /* 0x000f2c00000e0000 */
[----:B------:R-:W-:-:S04]  /*8e40*/  @P0 IMAD.WIDE.U32 R16, R197, c[0x0][0x1e8], RZ ;  /* 0x00007a00c5100a25 */ /* 0x000fc800078e00ff */
[----:B-1----:R-:W-:Y:S02]  /*8e50*/  FADD.FTZ R3, R0, R227 ;  /* 0x000000e300037221 */ /* 0x002fe40000010000 */
[----:B------:R-:W1:Y:S01]  /*8e60*/  S2R R0, SR_TID.X ;  /* 0x0000000000007919 */ /* 0x000e620000002100 */
[----:B--2---:R-:W-:-:S03]  /*8e70*/  FADD.FTZ R9, R4, R225 ;  /* 0x000000e104097221 */ /* 0x004fc60000010000 */
[----:B------:R-:W2:Y:S01]  /*8e80*/  SHFL.BFLY PT, R2, R3, 0x1, 0x1f ;  /* 0x0c201f0003027f89 */ /* 0x000ea200000e0000 */
[----:B---3--:R-:W-:-:S03]  /*8e90*/  FADD.FTZ R6, R5, R206 ;  /* 0x000000ce05067221 */ /* 0x008fc60000010000 */
[----:B------:R-:W3:Y:S01]  /*8ea0*/  SHFL.BFLY PT, R4, R9, 0x1, 0x1f ;  /* 0x0c201f0009047f89 */ /* 0x000ee200000e0000 */
[----:B----4-:R-:W-:-:S03]  /*8eb0*/  FADD.FTZ R15, R8, R223 ;  /* 0x000000df080f7221 */ /* 0x010fc60000010000 */
[----:B------:R-:W4:Y:S04]  /*8ec0*/  SHFL.BFLY PT, R5, R6, 0x1, 0x1f ;  /* 0x0c201f0006057f89 */ /* 0x000f2800000e0000 */
[----:B------:R-:W5:Y:S01]  /*8ed0*/  SHFL.BFLY PT, R14, R15, 0x1, 0x1f ;  /* 0x0c201f000f0e7f89 */ /* 0x000f6200000e0000 */
[----:B--2---:R-:W-:Y:S01]  /*8ee0*/  FADD.FTZ R2, R3, R2 ;  /* 0x0000000203027221 */ /* 0x004fe20000010000 */
[----:B-1----:R-:W-:Y:S01]  /*8ef0*/  SHF.R.S32.HI R3, RZ, 0x1f, R0 ;  /* 0x0000001fff037819 */ /* 0x002fe20000011400 */
[----:B---3--:R-:W-:-:S03]  /*8f00*/  FADD.FTZ R4, R9, R4 ;  /* 0x0000000409047221 */ /* 0x008fc60000010000 */
[-C--:B------:R-:W-:Y:S01]  /*8f10*/  LEA.HI R11, R3, R0.reuse, RZ, 0x2 ;  /* 0x00000000030b7211 */ /* 0x080fe200078f10ff */
[----:B------:R-:W-:Y:S01]  /*8f20*/  @P0 IMAD R9, R197, c[0x0][0x1ec], R17 ;  /* 0x00007b00c5090a24 */ /* 0x000fe200078e0211 */
[----:B------:R-:W-:Y:S01]  /*8f30*/  LEA.HI R3, R3, R0, RZ, 0x5 ;  /* 0x0000000003037211 */ /* 0x000fe200078f28ff */
[----:B----4-:R-:W-:Y:S01]  /*8f40*/  FADD.FTZ R5, R6, R5 ;  /* 0x0000000506057221 */ /* 0x010fe20000010000 */
[----:B------:R-:W-:Y:S02]  /*8f50*/  FSETP.NE.FTZ.AND P4, PT, R4, RZ, PT ;  /* 0x000000ff0400720b */ /* 0x000fe40003f95000 */
[--C-:B------:R-:W-:Y:S01]  /*8f60*/  SHF.R.S32.HI R13, RZ, 0x2, R11.reuse ;  /* 0x00000002ff0d7819 */ /* 0x100fe2000001140b */
[----:B-----5:R-:W-:Y:S01]  /*8f70*/  FADD.FTZ R14, R15, R14 ;  /* 0x0000000e0f0e7221 */ /* 0x020fe20000010000 */
[----:B------:R-:W-:Y:S02]  /*8f80*/  SHF.R.S32.HI R8, RZ, 0x1f, R11 ;  /* 0x0000001fff087819 */ /* 0x000fe4000001140b */
[----:B------:R-:W-:-:S02]  /*8f90*/  LOP3.LUT R11, R11, 0x3ffffffc, RZ, 0xc0, !PT ;  /* 0x3ffffffc0b0b7812 */ /* 0x000fc400078ec0ff */
[----:B------:R-:W-:Y:S02]  /*8fa0*/  FSETP.NE.FTZ.AND P6, PT, R2, RZ, PT ;  /* 0x000000ff0200720b */ /* 0x000fe40003fd5000 */
[----:B------:R-:W-:Y:S02]  /*8fb0*/  IADD3 R11, -R11, R0, RZ ;  /* 0x000000000b0b7210 */ /* 0x000fe40007ffe1ff */
[----:B------:R-:W-:Y:S02]  /*8fc0*/  MOV R0, 0x3f800000 ;  /* 0x3f80000000007802 */ /* 0x000fe40000000f00 */
[----:B------:R-:W-:Y:S02]  /*8fd0*/  LEA.HI R8, R8, R13, RZ, 0x3 ;  /* 0x0000000d08087211 */ /* 0x000fe400078f18ff */
[----:B------:R-:W-:Y:S02]  /*8fe0*/  FSETP.NE.FTZ.AND P5, PT, R5, RZ, PT ;  /* 0x000000ff0500720b */ /* 0x000fe40003fb5000 */
[----:B------:R-:W1:Y:S01]  /*8ff0*/  @P4 MUFU.RCP R0, R4 ;  /* 0x0000000400004308 */ /* 0x000e620000001000 */
[----:B------:R-:W-:-:S02]  /*9000*/  LOP3.LUT R8, R8, 0xfffffff8, RZ, 0xc0, !PT ;  /* 0xfffffff808087812 */ /* 0x000fc400078ec0ff */
[----:B------:R-:W-:Y:S02]  /*9010*/  FSETP.NE.FTZ.AND P3, PT, R14, RZ, PT ;  /* 0x000000ff0e00720b */ /* 0x000fe40003f75000 */
[----:B------:R-:W-:Y:S02]  /*9020*/  IADD3 R8, R13, -R8, RZ ;  /* 0x800000080d087210 */ /* 0x000fe40007ffe0ff */
[----:B------:R-:W-:Y:S01]  /*9030*/  MOV R13, 0x3f800000 ;  /* 0x3f800000000d7802 */ /* 0x000fe20000000f00 */
[----:B------:R-:W2:Y:S01]  /*9040*/  @P6 MUFU.RCP R10, R2 ;  /* 0x00000002000a6308 */ /* 0x000ea20000001000 */
[----:B------:R-:W-:Y:S01]  /*9050*/  @P0 MOV R6, R16 ;  /* 0x0000001000060202 */ /* 0x000fe20000000f00 */
[----:B------:R-:W-:Y:S02]  /*9060*/  IMAD.MOV.U32 R16, RZ, RZ, 0x20 ;  /* 0x00000020ff107424 */ /* 0x000fe400078e00ff */
[----:B-1----:R-:W-:-:S04]  /*9070*/  FMUL.FTZ R0, R0, c[0x0][0x2dc] ;  /* 0x0000b70000007a20 */ /* 0x002fc80000410000 */
[----:B------:R-:W1:Y:S01]  /*9080*/  @P5 MUFU.RCP R12, R5 ;  /* 0x00000005000c5308 */ /* 0x000e620000001000 */
[C---:B------:R-:W-:Y:S02]  /*9090*/  FMUL.FTZ R124, R0.reuse, R124 ;  /* 0x0000007c007c7220 */ /* 0x040fe40000410000 */
[C---:B------:R-:W-:Y:S02]  /*90a0*/  FMUL.FTZ R125, R0.reuse, R125 ;  /* 0x0000007d007d7220 */ /* 0x040fe40000410000 */
[----:B------:R-:W-:-:S03]  /*90b0*/  FMUL.FTZ R68, R0, R68 ;  /* 0x0000004400447220 */ /* 0x000fc60000410000 */
[----:B------:R-:W3:Y:S01]  /*90c0*/  @P3 MUFU.RCP R13, R14 ;  /* 0x0000000e000d3308 */ /* 0x000ee20000001000 */
[C---:B------:R-:W-:Y:S01]  /*90d0*/  FMUL.FTZ R69, R0.reuse, R69 ;  /* 0x0000004500457220 */ /* 0x040fe20000410000 */
[----:B------:R-:W-:Y:S01]  /*90e0*/  F2FP.PACK_AB R124, R125, R124 ;  /* 0x0000007c7d7c723e */ /* 0x000fe200000000ff */
[C---:B------:R-:W-:Y:S02]  /*90f0*/  FMUL.FTZ R76, R0.reuse, R76 ;  /* 0x0000004c004c7220 */ /* 0x040fe40000410000 */
[C---:B------:R-:W-:Y:S01]  /*9100*/  FMUL.FTZ R77, R0.reuse, R77 ;  /* 0x0000004d004d7220 */ /* 0x040fe20000410000 */
[----:B------:R-:W-:Y:S01]  /*9110*/  F2FP.PACK_AB R68, R69, R68 ;  /* 0x000000444544723e */ /* 0x000fe200000000ff */
[C---:B------:R-:W-:Y:S01]  /*9120*/  FMUL.FTZ R80, R0.reuse, R80 ;  /* 0x0000005000507220 */ /* 0x040fe20000410000 */
[----:B------:R-:W4:Y:S01]  /*9130*/  @P6 MUFU.LG2 R2, R2 ;  /* 0x0000000200026308 */ /* 0x000f220000000c00 */
        /* <DEDUP_REMOVED lines=13> */
[----:B------:R-:W5:Y:S01]  /*9210*/  @P5 MUFU.LG2 R5, R5 ;  /* 0x0000000500055308 */ /* 0x000f620000000c00 */
[----:B------:R-:W-:Y:S01]  /*9220*/  FMUL.FTZ R101, R0, R101 ;  /* 0x0000006500657220 */ /* 0x000fe20000410000 */
[----:B------:R-:W-:Y:S01]  /*9230*/  LOP3.LUT R0, R8, 0x1, RZ, 0xc0, !PT ;  /* 0x0000000108007812 */ /* 0x000fe200078ec0ff */
[----:B--2---:R-:W-:Y:S01]  /*9240*/  FMUL.FTZ R10, R10, c[0x0][0x2dc] ;  /* 0x0000b7000a0a7a20 */ /* 0x004fe20000410000 */
[----:B------:R-:W-:Y:S01]  /*9250*/  F2FP.PACK_AB R96, R97, R96 ;  /* 0x000000606160723e */ /* 0x000fe200000000ff */
[----:B-1----:R-:W-:Y:S01]  /*9260*/  FMUL.FTZ R12, R12, c[0x0][0x2dc] ;  /* 0x0000b7000c0c7a20 */ /* 0x002fe20000410000 */
[----:B------:R-:W-:Y:S01]  /*9270*/  ISETP.NE.U32.AND P1, PT, R0, 0x1, PT ;  /* 0x000000010000780c */ /* 0x000fe20003f25070 */
[----:B------:R-:W-:Y:S01]  /*9280*/  IMAD.MOV.U32 R0, RZ, RZ, -0x10 ;  /* 0xfffffff0ff007424 */ /* 0x000fe200078e00ff */
[----:B------:R-:W-:Y:S01]  /*9290*/  F2FP.PACK_AB R100, R101, R100 ;  /* 0x000000646564723e */ /* 0x000fe200000000ff */
[C---:B------:R-:W-:Y:S01]  /*92a0*/  FMUL.FTZ R128, R10.reuse, R128 ;  /* 0x000000800a807220 */ /* 0x040fe20000410000 */
[----:B------:R-:W1:Y:S01]  /*92b0*/  @P4 MUFU.LG2 R4, R4 ;  /* 0x0000000400044308 */ /* 0x000e620000000c00 */
[----:B------:R-:W-:Y:S01]  /*92c0*/  FMUL.FTZ R129, R10, R129 ;  /* 0x000000810a817220 */ /* 0x000fe20000410000 */
[----:B------:R-:W-:Y:S01]  /*92d0*/  SEL R0, R0, 0x10, !P1 ;  /* 0x0000001000007807 */ /* 0x000fe20004800000 */
[----:B------:R-:W-:Y:S01]  /*92e0*/  FMUL.FTZ R120, R10, R120 ;  /* 0x000000780a787220 */ /* 0x000fe20000410000 */
[----:B------:R-:W-:Y:S01]  /*92f0*/  R2P PR, R8, 0x6 ;  /* 0x0000000608007804 */ /* 0x000fe20000000000 */
[----:B------:R-:W-:Y:S01]  /*9300*/  FMUL.FTZ R121, R10, R121 ;  /* 0x000000790a797220 */ /* 0x000fe20000410000 */
[----:B------:R-:W-:Y:S01]  /*9310*/  SHF.L.U32 R8, R8, 0x6, RZ ;  /* 0x0000000608087819 */ /* 0x000fe200000006ff */
[C---:B------:R-:W-:Y:S01]  /*9320*/  FMUL.FTZ R72, R10.reuse, R72 ;  /* 0x000000480a487220 */ /* 0x040fe20000410000 */
[----:B------:R-:W-:Y:S01]  /*9330*/  F2FP.PACK_AB R128, R129, R128 ;  /* 0x000000808180723e */ /* 0x000fe200000000ff */
[----:B------:R-:W-:Y:S01]  /*9340*/  FMUL.FTZ R73, R10, R73 ;  /* 0x000000490a497220 */ /* 0x000fe20000410000 */
[----:B------:R-:W-:Y:S01]  /*9350*/  LOP3.LUT R8, R8, 0x1c0, RZ, 0xc0, !PT ;  /* 0x000001c008087812 */ /* 0x000fe200078ec0ff */
[----:B------:R-:W-:Y:S01]  /*9360*/  FMUL.FTZ R116, R10, R116 ;  /* 0x000000740a747220 */ /* 0x000fe20000410000 */
[----:B------:R-:W-:Y:S01]  /*9370*/  SEL R16, R16, 0xffffffe0, !P1 ;  /* 0xffffffe010107807 */ /* 0x000fe20004800000 */
[----:B------:R-:W-:Y:S01]  /*9380*/  FMUL.FTZ R117, R10, R117 ;  /* 0x000000750a757220 */ /* 0x000fe20000410000 */
[----:B------:R-:W-:Y:S01]  /*9390*/  LEA.HI R8, R8, R8, RZ, 0x1d ;  /* 0x0000000808087211 */ /* 0x000fe200078fe8ff */
        /* <DEDUP_REMOVED lines=12> */
[----:B------:R-:W-:Y:S01]  /*9460*/  FMUL.FTZ R105, R10, R105 ;  /* 0x000000690a697220 */ /* 0x000fe20000410000 */
[----:B------:R-:W-:Y:S01]  /*9470*/  SHF.R.S32.HI R10, RZ, 0x5, R3 ;  /* 0x00000005ff0a7819 */ /* 0x000fe20000011403 */
[----:B---3--:R-:W-:Y:S01]  /*9480*/  FMUL.FTZ R13, R13, c[0x0][0x2dc] ;  /* 0x0000b7000d0d7a20 */ /* 0x008fe20000410000 */
[----:B------:R-:W2:Y:S01]  /*9490*/  LDC.U8 R3, c[0x0][0x329] ;  /* 0x0000ca40ff037b82 */ /* 0x000ea20000000000 */
[----:B------:R-:W-:Y:S01]  /*94a0*/  FMUL.FTZ R130, R12, R130 ;  /* 0x000000820c827220 */ /* 0x000fe20000410000 */
[----:B------:R-:W-:Y:S01]  /*94b0*/  LEA R11, R10, R11, 0x9 ;  /* 0x0000000b0a0b7211 */ /* 0x000fe200078e48ff */
[C---:B------:R-:W-:Y:S01]  /*94c0*/  FMUL.FTZ R131, R12.reuse, R131 ;  /* 0x000000830c837220 */ /* 0x040fe20000410000 */
[----:B------:R-:W-:Y:S01]  /*94d0*/  F2FP.PACK_AB R108, R109, R108 ;  /* 0x0000006c6d6c723e */ /* 0x000fe200000000ff */
[C---:B------:R-:W-:Y:S01]  /*94e0*/  FMUL.FTZ R122, R12.reuse, R122 ;  /* 0x0000007a0c7a7220 */ /* 0x040fe20000410000 */
[----:B------:R-:W-:Y:S01]  /*94f0*/  LEA R8, R11, R8, 0x1 ;  /* 0x000000080b087211 */ /* 0x000fe200078e08ff */
[C---:B------:R-:W-:Y:S01]  /*9500*/  FMUL.FTZ R123, R12.reuse, R123 ;  /* 0x0000007b0c7b7220 */ /* 0x040fe20000410000 */
[----:B------:R-:W-:Y:S01]  /*9510*/  F2FP.PACK_AB R130, R131, R130 ;  /* 0x000000828382723e */ /* 0x000fe200000000ff */
[----:B------:R-:W-:Y:S01]  /*9520*/  FMUL.FTZ R74, R12, R74 ;  /* 0x0000004a0c4a7220 */ /* 0x000fe20000410000 */
[----:B------:R-:W-:Y:S01]  /*9530*/  SHF.L.U32 R11, R8, 0x1, RZ ;  /* 0x00000001080b7819 */ /* 0x000fe200000006ff */
[C---:B------:R-:W-:Y:S01]  /*9540*/  FMUL.FTZ R75, R12.reuse, R75 ;  /* 0x0000004b0c4b7220 */ /* 0x040fe20000410000 */
[----:B------:R-:W-:Y:S01]  /*9550*/  F2FP.PACK_AB R122, R123, R122 ;  /* 0x0000007a7b7a723e */ /* 0x000fe200000000ff */
[C---:B------:R-:W-:Y:S01]  /*9560*/  FMUL.FTZ R118, R12.reuse, R118 ;  /* 0x000000760c767220 */ /* 0x040fe20000410000 */
[C---:B------:R-:W-:Y:S01]  /*9570*/  IADD3 R15, R11.reuse, 0x40, RZ ;  /* 0x000000400b0f7810 */ /* 0x040fe20007ffe0ff */
[C---:B------:R-:W-:Y:S01]  /*9580*/  FMUL.FTZ R119, R12.reuse, R119 ;  /* 0x000000770c777220 */ /* 0x040fe20000410000 */
[----:B------:R-:W-:Y:S01]  /*9590*/  @P2 IADD3 R15, R11, -0x40, RZ ;  /* 0xffffffc00b0f2810 */ /* 0x000fe20007ffe0ff */
[C---:B------:R-:W-:Y:S01]  /*95a0*/  FMUL.FTZ R86, R12.reuse, R86 ;  /* 0x000000560c567220 */ /* 0x040fe20000410000 */
[----:B------:R-:W-:Y:S01]  /*95b0*/  F2FP.PACK_AB R74, R75, R74 ;  /* 0x0000004a4b4a723e */ /* 0x000fe200000000ff */
[C---:B------:R-:W-:Y:S01]  /*95c0*/  FMUL.FTZ R87, R12.reuse, R87 ;  /* 0x000000570c577220 */ /* 0x040fe20000410000 */
[----:B------:R-:W-:Y:S01]  /*95d0*/  IADD3 R17, R11, R16, RZ ;  /* 0x000000100b117210 */ /* 0x000fe20007ffe0ff */
[C---:B------:R-:W-:Y:S01]  /*95e0*/  FMUL.FTZ R94, R12.reuse, R94 ;  /* 0x0000005e0c5e7220 */ /* 0x040fe20000410000 */
[----:B------:R-:W-:Y:S01]  /*95f0*/  F2FP.PACK_AB R118, R119, R118 ;  /* 0x000000767776723e */ /* 0x000fe200000000ff */
[C---:B------:R-:W-:Y:S01]  /*9600*/  FMUL.FTZ R95, R12.reuse, R95 ;  /* 0x0000005f0c5f7220 */ /* 0x040fe20000410000 */
[----:B--2---:R-:W-:Y:S01]  /*9610*/  ISETP.NE.AND P1, PT, R3, RZ, PT ;  /* 0x000000ff0300720c */ /* 0x004fe20003f25270 */
[C---:B------:R-:W-:Y:S01]  /*9620*/  FMUL.FTZ R110, R12.reuse, R110 ;  /* 0x0000006e0c6e7220 */ /* 0x040fe20000410000 */
[----:B------:R-:W-:Y:S01]  /*9630*/  STS [R11], R128 ;  /* 0x000000800b007388 */ /* 0x000fe20000000800 */
[C---:B------:R-:W-:Y:S01]  /*9640*/  FMUL.FTZ R111, R12.reuse, R111 ;  /* 0x0000006f0c6f7220 */ /* 0x040fe20000410000 */
[----:B------:R-:W-:Y:S01]  /*9650*/  F2FP.PACK_AB R86, R87, R86 ;  /* 0x000000565756723e */ /* 0x000fe200000000ff */
[C---:B------:R-:W-:Y:S01]  /*9660*/  FMUL.FTZ R106, R12.reuse, R106 ;  /* 0x0000006a0c6a7220 */ /* 0x040fe20000410000 */
[----:B------:R-:W-:Y:S01]  /*9670*/  STS [R11+0x400], R130 ;  /* 0x000400820b007388 */ /* 0x000fe20000000800 */
[----:B------:R-:W-:Y:S01]  /*9680*/  FMUL.FTZ R107, R12, R107 ;  /* 0x0000006b0c6b7220 */ /* 0x000fe20000410000 */
[----:B------:R-:W-:Y:S01]  /*9690*/  F2FP.PACK_AB R94, R95, R94 ;  /* 0x0000005e5f5e723e */ /* 0x000fe200000000ff */
[----:B------:R-:W2:Y:S01]  /*96a0*/  LDC.U8 R12, c[0x0][0x328] ;  /* 0x0000ca00ff0c7b82 */ /* 0x000ea20000000000 */
[C---:B------:R-:W-:Y:S01]  /*96b0*/  FMUL.FTZ R126, R13.reuse, R126 ;  /* 0x0000007e0d7e7220 */ /* 0x040fe20000410000 */
[----:B------:R-:W-:Y:S01]  /*96c0*/  IADD3 R21, R16, 0x400, R15 ;  /* 0x0000040010157810 */ /* 0x000fe20007ffe00f */
        /* <DEDUP_REMOVED lines=13> */
[----:B------:R-:W-:Y:S01]  /*97a0*/  F2FP.PACK_AB R78, R79, R78 ;  /* 0x0000004e4f4e723e */ /* 0x000fe200000000ff */
[C---:B------:R-:W-:Y:S01]  /*97b0*/  FMUL.FTZ R90, R13.reuse, R90 ;  /* 0x0000005a0d5a7220 */ /* 0x040fe20000410000 */
[----:B------:R-:W3:Y:S01]  /*97c0*/  S2R R8, SR_CTAID.Y ;  /* 0x0000000000087919 */ /* 0x000ee20000002600 */
[----:B------:R-:W-:Y:S01]  /*97d0*/  FMUL.FTZ R91, R13, R91 ;  /* 0x0000005b0d5b7220 */ /* 0x000fe20000410000 */
[----:B------:R-:W-:Y:S01]  /*97e0*/  F2FP.PACK_AB R82, R83, R82 ;  /* 0x000000525352723e */ /* 0x000fe200000000ff */
[----:B------:R-:W-:-:S02]  /*97f0*/  FMUL.FTZ R114, R13, R114 ;  /* 0x000000720d727220 */ /* 0x000fc40000410000 */
[----:B------:R-:W-:Y:S01]  /*9800*/  FMUL.FTZ R115, R13, R115 ;  /* 0x000000730d737220 */ /* 0x000fe20000410000 */
[----:B------:R-:W-:Y:S01]  /*9810*/  F2FP.PACK_AB R90, R91, R90 ;  /* 0x0000005a5b5a723e */ /* 0x000fe200000000ff */
[C---:B------:R-:W-:Y:S01]  /*9820*/  FMUL.FTZ R98, R13.reuse, R98 ;  /* 0x000000620d627220 */ /* 0x040fe20000410000 */
[----:B--2---:R-:W-:Y:S01]  /*9830*/  @!P1 ISETP.NE.AND P2, PT, R12, RZ, PT ;  /* 0x000000ff0c00920c */ /* 0x004fe20003f45270 */
[----:B------:R-:W-:Y:S01]  /*9840*/  FMUL.FTZ R99, R13, R99 ;  /* 0x000000630d637220 */ /* 0x000fe20000410000 */
[----:B------:R-:W-:Y:S01]  /*9850*/  F2FP.PACK_AB R114, R115, R114 ;  /* 0x000000727372723e */ /* 0x000fe200000000ff */
[C---:B------:R-:W-:Y:S02]  /*9860*/  FMUL.FTZ R102, R13.reuse, R102 ;  /* 0x000000660d667220 */ /* 0x040fe40000410000 */
[----:B------:R-:W-:Y:S01]  /*9870*/  FMUL.FTZ R13, R13, R103 ;  /* 0x000000670d0d7220 */ /* 0x000fe20000410000 */
[----:B------:R-:W-:Y:S01]  /*9880*/  F2FP.PACK_AB R98, R99, R98 ;  /* 0x000000626362723e */ /* 0x000fe200000000ff */
[----:B------:R-:W-:-:S02]  /*9890*/  IMAD.IADD R23, R0, 0x1, R15 ;  /* 0x0000000100177824 */ /* 0x000fc400078e020f */
[----:B----4-:R-:W-:Y:S01]  /*98a0*/  @P6 FMUL.FTZ R2, R2, 0.69314718246459960938 ;  /* 0x3f31721802026820 */ /* 0x010fe20000410000 */
[----:B------:R-:W-:Y:S01]  /*98b0*/  F2FP.PACK_AB R102, R13, R102 ;  /* 0x000000660d66723e */ /* 0x000fe200000000ff */
[----:B-----5:R-:W-:Y:S01]  /*98c0*/  @P5 FMUL.FTZ R5, R5, 0.69314718246459960938 ;  /* 0x3f31721805055820 */ /* 0x020fe20000410000 */
[----:B------:R-:W-:Y:S01]  /*98d0*/  IADD3 R13, R11, R0, RZ ;  /* 0x000000000b0d7210 */ /* 0x000fe20007ffe0ff */
[----:B-1----:R-:W-:-:S03]  /*98e0*/  @P4 FMUL.FTZ R4, R4, 0.69314718246459960938 ;  /* 0x3f31721804044820 */ /* 0x002fc60000410000 */
[----:B------:R-:W-:Y:S01]  /*98f0*/  IADD3 R19, R13, R16, RZ ;  /* 0x000000100d137210 */ /* 0x000fe20007ffe0ff */
[----:B------:R-:W-:Y:S01]  /*9900*/  STS [R13], R120 ;  /* 0x000000780d007388 */ /* 0x000fe20000000800 */
[----:B---3--:R-:W-:-:S03]  /*9910*/  @!P0 IMAD.WIDE.U32 R48, R8, c[0x0][0x1e0], RZ ;  /* 0x0000780008308a25 */ /* 0x008fc600078e00ff */
[----:B------:R-:W-:Y:S02]  /*9920*/  STS [R13+0x400], R122 ;  /* 0x0004007a0d007388 */ /* 0x000fe40000000800 */
[----:B------:R-:W-:Y:S01]  /*9930*/  @!P0 MOV R6, R48 ;  /* 0x0000003000068202 */ /* 0x000fe20000000f00 */
[----:B------:R-:W-:Y:S01]  /*9940*/  @P3 FMUL.FTZ R48, R14, 0.69314718246459960938 ;  /* 0x3f3172180e303820 */ /* 0x000fe20000410000 */
[----:B------:R-:W-:Y:S04]  /*9950*/  STS [R11+0x2000], R124 ;  /* 0x0020007c0b007388 */ /* 0x000fe80000000800 */
[----:B------:R1:W-:Y:S04]  /*9960*/  STS [R11+0x2400], R126 ;  /* 0x0024007e0b007388 */ /* 0x0003e80000000800 */
[----:B------:R-:W-:Y:S04]  /*9970*/  STS [R13+0x2000], R68 ;  /* 0x002000440d007388 */ /* 0x000fe80000000800 */
[----:B------:R2:W-:Y:S04]  /*9980*/  STS [R13+0x2400], R70 ;  /* 0x002400460d007388 */ /* 0x0005e80000000800 */
[----:B------:R-:W-:Y:S04]  /*9990*/  STS [R17], R72 ;  /* 0x0000004811007388 */ /* 0x000fe80000000800 */
[----:B------:R-:W-:Y:S04]  /*99a0*/  STS [R17+0x400], R74 ;  /* 0x0004004a11007388 */ /* 0x000fe80000000800 */
[----:B------:R-:W-:Y:S04]  /*99b0*/  STS [R19], R116 ;  /* 0x0000007413007388 */ /* 0x000fe80000000800 */
[----:B------:R-:W-:Y:S01]  /*99c0*/  STS [R19+0x400], R118 ;  /* 0x0004007613007388 */ /* 0x000fe20000000800 */
[----:B-1----:R-:W-:-:S03]  /*99d0*/  @P1 MOV R11, c[0x0][0x210] ;  /* 0x00008400000b1a02 */ /* 0x002fc60000000f00 */
[----:B------:R-:W-:Y:S02]  /*99e0*/  STS [R17+0x2000], R76 ;  /* 0x0020004c11007388 */ /* 0x000fe40000000800 */
[----:B------:R-:W-:Y:S02]  /*99f0*/  @P1 IMAD R11, R11, c[0x0][0x214], RZ ;  /* 0x000085000b0b1a24 */ /* 0x000fe400078e02ff */
[----:B------:R1:W-:Y:S01]  /*9a00*/  STS [R17+0x2400], R78 ;  /* 0x0024004e11007388 */ /* 0x0003e20000000800 */
[----:B--2---:R-:W-:-:S03]  /*9a10*/  @!P1 MOV R13, c[0x0][0x214] ;  /* 0x00008500000d9a02 */ /* 0x004fc60000000f00 */
[----:B------:R-:W-:Y:S01]  /*9a20*/  STS [R19+0x2000], R80 ;  /* 0x0020005013007388 */ /* 0x000fe20000000800 */
[----:B------:R-:W-:Y:S02]  /*9a30*/  @!P1 SEL R11, R13, c[0x0][0x234], !P2 ;  /* 0x00008d000d0b9a07 */ /* 0x000fe40005000000 */
[----:B------:R-:W-:Y:S01]  /*9a40*/  ISETP.NE.AND P2, PT, R12, RZ, PT ;  /* 0x000000ff0c00720c */ /* 0x000fe20003f45270 */
[----:B------:R2:W-:Y:S01]  /*9a50*/  STS [R19+0x2400], R82 ;  /* 0x0024005213007388 */ /* 0x0005e20000000800 */
[----:B------:R-:W-:Y:S01]  /*9a60*/  @P1 MOV R13, 0x1 ;  /* 0x00000001000d1802 */ /* 0x000fe20000000f00 */
[----:B------:R-:W-:Y:S01]  /*9a70*/  @!P1 IMAD R13, R11, c[0x0][0x1c0], RZ ;  /* 0x000070000b0d9a24 */ /* 0x000fe200078e02ff */
[----:B------:R-:W-:Y:S01]  /*9a80*/  ISETP.EQ.AND P2, PT, R3, RZ, P2 ;  /* 0x000000ff0300720c */ /* 0x000fe20001742270 */
[----:B------:R-:W-:Y:S01]  /*9a90*/  STS [R15], R84 ;  /* 0x000000540f007388 */ /* 0x000fe20000000800 */
[----:B------:R-:W-:Y:S01]  /*9aa0*/  @!P0 SHF.R.S32.HI R3, RZ, 0x1f, R8 ;  /* 0x0000001fff038819 */ /* 0x000fe20000011408 */
[----:B------:R-:W-:-:S02]  /*9ab0*/  IMAD R13, R8, R13, RZ ;  /* 0x0000000d080d7224 */ /* 0x000fc400078e02ff */
[----:B------:R-:W-:Y:S02]  /*9ac0*/  STS [R15+0x400], R86 ;  /* 0x000400560f007388 */ /* 0x000fe40000000800 */
[----:B------:R-:W-:Y:S01]  /*9ad0*/  @!P0 IMAD R3, R3, c[0x0][0x1e0], RZ ;  /* 0x0000780003038a24 */ /* 0x000fe200078e02ff */
[----:B------:R-:W-:Y:S01]  /*9ae0*/  SEL R13, R13, RZ, !P2 ;  /* 0x000000ff0d0d7207 */ /* 0x000fe20005000000 */
[----:B------:R-:W-:Y:S02]  /*9af0*/  STS [R23], R92 ;  /* 0x0000005c17007388 */ /* 0x000fe40000000800 */
[----:B------:R-:W-:Y:S02]  /*9b00*/  @!P0 IMAD R3, R8, c[0x0][0x1e4], R3 ;  /* 0x0000790008038a24 */ /* 0x000fe400078e0203 */
[----:B------:R-:W-:Y:S01]  /*9b10*/  STS [R23+0x400], R94 ;  /* 0x0004005e17007388 */ /* 0x000fe20000000800 */
[----:B-1----:R-:W-:Y:S01]  /*9b20*/  IADD3 R17, R16, R15, RZ ;  /* 0x0000000f10117210 */ /* 0x002fe20007ffe0ff */
[----:B------:R-:W-:Y:S01]  /*9b30*/  @P2 IMAD R0, R8, c[0x0][0x214], RZ ;  /* 0x0000850008002a24 */ /* 0x000fe200078e02ff */
[----:B------:R-:W-:Y:S01]  /*9b40*/  @!P2 CS2R R50, SRZ ;  /* 0x000000000032a805 */ /* 0x000fe2000001ff00 */
[----:B------:R-:W-:Y:S01]  /*9b50*/  STS [R15+0x2000], R88 ;  /* 0x002000580f007388 */ /* 0x000fe20000000800 */
[----:B------:R-:W-:-:S02]  /*9b60*/  @!P0 IADD3 R9, R49, R3, RZ ;  /* 0x0000000331098210 */ /* 0x000fc40007ffe0ff */
[----:B------:R-:W-:Y:S01]  /*9b70*/  @P2 SEL R197, R0, R197, !P0 ;  /* 0x000000c500c52207 */ /* 0x000fe20004000000 */
[----:B------:R1:W-:Y:S01]  /*9b80*/  STS [R15+0x2400], R90 ;  /* 0x0024005a0f007388 */ /* 0x0003e20000000800 */
[----:B--2---:R-:W-:Y:S02]  /*9b90*/  IADD3 R19, R16, R23, RZ ;  /* 0x0000001710137210 */ /* 0x004fe40007ffe0ff */
[----:B------:R-:W-:Y:S01]  /*9ba0*/  @P2 SHF.R.S32.HI R51, RZ, 0x1f, R197 ;  /* 0x0000001fff332819 */ /* 0x000fe200000114c5 */
[----:B------:R2:W-:Y:S01]  /*9bb0*/  STS [R23+0x2000], R112 ;  /* 0x0020007017007388 */ /* 0x0005e20000000800 */
[----:B------:R-:W-:Y:S02]  /*9bc0*/  @P2 MOV R50, R197 ;  /* 0x000000c500322202 */ /* 0x000fe40000000f00 */
[----:B------:R-:W-:Y:S01]  /*9bd0*/  LOP3.LUT P2, RZ, R200, 0x3, RZ, 0xc0, !PT ;  /* 0x00000003c8ff7812 */ /* 0x000fe2000784c0ff */
[----:B------:R2:W-:Y:S01]  /*9be0*/  STS [R23+0x2400], R114 ;  /* 0x0024007217007388 */ /* 0x0005e20000000800 */
[----:B------:R-:W-:Y:S01]  /*9bf0*/  MOV R8, 0x7f800000 ;  /* 0x7f80000000087802 */ /* 0x000fe20000000f00 */
[----:B------:R-:W-:Y:S01]  /*9c00*/  @P6 FFMA.FTZ R8, R135, c[0x0][0x238], R2 ;  /* 0x00008e0087086a23 */ /* 0x000fe20000010002 */
[----:B------:R-:W-:Y:S01]  /*9c10*/  MOV R2, 0x7f800000 ;  /* 0x7f80000000027802 */ /* 0x000fe20000000f00 */
[----:B------:R2:W-:Y:S01]  /*9c20*/  STS [R17], R108 ;  /* 0x0000006c11007388 */ /* 0x0005e20000000800 */
[----:B------:R-:W-:Y:S01]  /*9c30*/  MOV R3, 0x7f800000 ;  /* 0x7f80000000037802 */ /* 0x000fe20000000f00 */
[----:B------:R-:W-:-:S02]  /*9c40*/  @P4 FFMA.FTZ R2, R133, c[0x0][0x238], R4 ;  /* 0x00008e0085024a23 */ /* 0x000fc40000010004 */
[----:B------:R2:W-:Y:S01]  /*9c50*/  STS [R17+0x400], R110 ;  /* 0x0004006e11007388 */ /* 0x0005e20000000800 */
[----:B------:R-:W-:-:S03]  /*9c60*/  @P3 FFMA.FTZ R3, R7, c[0x0][0x238], R48 ;  /* 0x00008e0007033a23 */ /* 0x000fc60000010030 */
[----:B------:R2:W-:Y:S04]  /*9c70*/  STS [R19], R104 ;  /* 0x0000006813007388 */ /* 0x0005e80000000800 */
[----:B------:R2:W-:Y:S01]  /*9c80*/  STS [R21], R106 ;  /* 0x0000006a15007388 */ /* 0x0005e20000000800 */
[----:B-1----:R-:W-:Y:S01]  /*9c90*/  @P1 MOV R15, c[0x0][0x210] ;  /* 0x00008400000f1a02 */ /* 0x002fe20000000f00 */
[----:B------:R-:W-:Y:S02]  /*9ca0*/  @!P1 IMAD.MOV.U32 R15, RZ, RZ, 0x1 ;  /* 0x00000001ff0f9424 */ /* 0x000fe400078e00ff */
[----:B------:R2:W-:Y:S04]  /*9cb0*/  STS [R17+0x2000], R96 ;  /* 0x0020006011007388 */ /* 0x0005e80000000800 */
[----:B------:R2:W-:Y:S04]  /*9cc0*/  STS [R17+0x2400], R98 ;  /* 0x0024006211007388 */ /* 0x0005e80000000800 */
[----:B------:R2:W-:Y:S04]  /*9cd0*/  STS [R19+0x2000], R100 ;  /* 0x0020006413007388 */ /* 0x0005e80000000800 */
[----:B------:R2:W-:Y:S04]  /*9ce0*/  STS [R21+0x2000], R102 ;  /* 0x0020006615007388 */ /* 0x0005e80000000800 */
[----:B------:R-:W-:Y:S06]  /*9cf0*/  BAR.SYNC.DEFER_BLOCKING 0x0 ;  /* 0x0000000000007b1d */ /* 0x000fec0000010000 */
[----:B------:R-:W1:Y:S04]  /*9d00*/  S2R R0, SR_CTAID.X ;  /* 0x0000000000007919 */ /* 0x000e680000002500 */
[----:B------:R-:W3:Y:S04]  /*9d10*/  S2R R12, SR_CTAID.Z ;  /* 0x00000000000c7919 */ /* 0x000ee80000002700 */
[----:B------:R2:W4:Y:S04]  /*9d20*/  LDS.128 R40, [R198] ;  /* 0x00000000c6287984 */ /* 0x0005280000000c00 */
[----:B------:R2:W2:Y:S01]  /*9d30*/  LDS.128 R36, [R198+0x800] ;  /* 0x00080000c6247984 */ /* 0x0004a20000000c00 */
[----:B-1----:R-:W-:-:S03]  /*9d40*/  IMAD R0, R0, R15, RZ ;  /* 0x0000000f00007224 */ /* 0x002fc600078e02ff */
[----:B------:R1:W1:Y:S01]  /*9d50*/  LDS.128 R32, [R198+0x1000] ;  /* 0x00100000c6207984 */ /* 0x0002620000000c00 */
[----:B---3--:R-:W-:Y:S01]  /*9d60*/  IMAD R13, R12, R11, R13 ;  /* 0x0000000b0c0d7224 */ /* 0x008fe200078e020d */
[----:B------:R-:W-:Y:S02]  /*9d70*/  SHF.L.U32 R0, R0, 0x7, RZ ;  /* 0x0000000700007819 */ /* 0x000fe400000006ff */
[----:B------:R3:W1:Y:S01]  /*9d80*/  LDS.128 R28, [R198+0x1800] ;  /* 0x00180000c61c7984 */ /* 0x0006620000000c00 */
[----:B------:R-:W-:Y:S01]  /*9d90*/  MOV R11, 0x7f800000 ;  /* 0x7f800000000b7802 */ /* 0x000fe20000000f00 */
[----:B------:R-:W-:Y:S01]  /*9da0*/  @P5 FFMA.FTZ R11, R134, c[0x0][0x238], R5 ;  /* 0x00008e00860b5a23 */ /* 0x000fe20000010005 */
[--C-:B------:R-:W-:Y:S01]  /*9db0*/  IADD3 R14, P1, P0, R0, R50, R13.reuse ;  /* 0x00000032000e7210 */ /* 0x100fe2000783e00d */
[----:B------:R3:W1:Y:S01]  /*9dc0*/  LDS.128 R24, [R198+0x2000] ;  /* 0x00200000c6187984 */ /* 0x0006620000000c00 */
[----:B------:R-:W-:Y:S02]  /*9dd0*/  SHF.R.S32.HI R0, RZ, 0x1f, R0 ;  /* 0x0000001fff007819 */ /* 0x000fe40000011400 */
[----:B------:R-:W-:Y:S01]  /*9de0*/  SHF.R.S32.HI R13, RZ, 0x1f, R13 ;  /* 0x0000001fff0d7819 */ /* 0x000fe2000001140d */
[----:B------:R3:W1:Y:S03]  /*9df0*/  LDS.128 R20, [R198+0x2800] ;  /* 0x00280000c6147984 */ /* 0x0006660000000c00 */
[----:B------:R-:W-:Y:S01]  /*9e00*/  IADD3.X R0, R0, R51, R13, P1, P0 ;  /* 0x0000003300007210 */ /* 0x000fe20000fe040d */
[----:B------:R3:W1:Y:S04]  /*9e10*/  LDS.128 R16, [R198+0x3000] ;  /* 0x00300000c6107984 */ /* 0x0006680000000c00 */
[----:B------:R3:W1:Y:S01]  /*9e20*/  LDS.128 R44, [R198+0x3800] ;  /* 0x00380000c62c7984 */ /* 0x0006620000000c00 */
        /* <DEDUP_REMOVED lines=18> */
[-C--:B------:R-:W-:Y:S01]  /*9f50*/  @!P5 IMAD R13, R13, R15.reuse, RZ ;  /* 0x0000000f0d0dd224 */ /* 0x080fe200078e02ff */
        /* <DEDUP_REMOVED lines=21> */
.L_x_963:
[----:B------:R-:W-:Y:S05]  /*a0b0*/  BSYNC B0 ;  /* 0x0000000000007941 */ /* 0x000fea0003800000 */
.L_x_962:
[----:B------:R-:W-:Y:S01]  /*a0c0*/  IADD3 R6, P0, R218, R6, RZ ;  /* 0x00000006da067210 */ /* 0x000fe20007f1e0ff */
[----:B------:R-:W-:Y:S01]  /*a0d0*/  BSSY B0, `(.L_x_964) ;  /* 0x0000011000007945 */ /* 0x000fe20003800000 */
[----:B------:R-:W-:-:S02]  /*a0e0*/  SHF.R.S32.HI R0, RZ, 0x1f, R12 ;  /* 0x0000001fff007819 */ /* 0x000fc4000001140c */
[----:B------:R-:W-:Y:S02]  /*a0f0*/  IADD3.X R7, R219, R9, RZ, P0, !PT ;  /* 0x00000009db077210 */ /* 0x000fe400007fe4ff */
[----:B------:R-:W-:Y:S01]  /*a100*/  ISETP.GE.AND P0, PT, R228, R196, PT ;  /* 0x000000c4e400720c */ /* 0x000fe20003f06270 */
[----:B---3--:R-:W-:-:S04]  /*a110*/  IMAD R3, R0, c[0x0][0x1f0], RZ ;  /* 0x00007c0000037a24 */ /* 0x008fc800078e02ff */
[C---:B------:R-:W-:Y:S02]  /*a120*/  IMAD R3, R12.reuse, c[0x0][0x1f4], R3 ;  /* 0x00007d000c037a24 */ /* 0x040fe400078e0203 */
[----:B------:R-:W-:-:S05]  /*a130*/  IMAD.WIDE.U32 R12, R12, c[0x0][0x1f0], R6 ;  /* 0x00007c000c0c7a25 */ /* 0x000fca00078e0006 */
[----:B------:R-:W-:Y:S01]  /*a140*/  IADD3 R5, R13, R3, RZ ;  /* 0x000000030d057210 */ /* 0x000fe20007ffe0ff */
        /* <DEDUP_REMOVED lines=8> */
[----:B----4-:R3:W-:Y:S02]  /*a1d0*/  STG.E.128 [R2.64], R40 ;  /* 0x0000002802007986 */ /* 0x0107e4000c101d14 */
.L_x_965:
[----:B------:R-:W-:Y:S05]  /*a1e0*/  BSYNC B0 ;  /* 0x0000000000007941 */ /* 0x000fea0003800000 */
.L_x_964:
[----:B------:R-:W-:Y:S01]  /*a1f0*/  ISETP.GE.AND P0, PT, R211, R196, PT ;  /* 0x000000c4d300720c */ /* 0x000fe20003f06270 */
[----:B------:R-:W-:-:S12]  /*a200*/  BSSY B0, `(.L_x_966) ;  /* 0x000000d000007945 */ /* 0x000fd80003800000 */
        /* <DEDUP_REMOVED lines=12> */
.L_x_967:
[----:B------:R-:W-:Y:S05]  /*a2d0*/  BSYNC B0 ;  /* 0x0000000000007941 */ /* 0x000fea0003800000 */
.L_x_966:
[----:B------:R-:W-:Y:S01]  /*a2e0*/  ISETP.GE.AND P0, PT, R209, R196, PT ;  /* 0x000000c4d100720c */ /* 0x000fe20003f06270 */
[----:B------:R-:W-:-:S12]  /*a2f0*/  BSSY B0, `(.L_x_968) ;  /* 0x000000d000007945 */ /* 0x000fd80003800000 */
        /* <DEDUP_REMOVED lines=12> */
.L_x_969:
[----:B------:R-:W-:Y:S05]  /*a3c0*/  BSYNC B0 ;  /* 0x0000000000007941 */ /* 0x000fea0003800000 */
.L_x_968:
[----:B------:R-:W-:Y:S01]  /*a3d0*/  ISETP.GE.AND P0, PT, R207, R196, PT ;  /* 0x000000c4cf00720c */ /* 0x000fe20003f06270 */
[----:B------:R-:W-:-:S12]  /*a3e0*/  BSSY B0, `(.L_x_970) ;  /* 0x000000d000007945 */ /* 0x000fd80003800000 */
        /* <DEDUP_REMOVED lines=12> */
.L_x_971:
[----:B------:R-:W-:Y:S05]  /*a4b0*/  BSYNC B0 ;  /* 0x0000000000007941 */ /* 0x000fea0003800000 */
.L_x_970:
        /* <DEDUP_REMOVED lines=14> */
.L_x_973:
[----:B------:R-:W-:Y:S05]  /*a5a0*/  BSYNC B0 ;  /* 0x0000000000007941 */ /* 0x000fea0003800000 */
.L_x_972:
        /* <DEDUP_REMOVED lines=14> */
.L_x_975:
[----:B------:R-:W-:Y:S05]  /*a690*/  BSYNC B0 ;  /* 0x0000000000007941 */ /* 0x000fea0003800000 */
.L_x_974:
        /* <DEDUP_REMOVED lines=14> */
.L_x_977:
[----:B------:R-:W-:Y:S05]  /*a780*/  BSYNC B0 ;  /* 0x0000000000007941 */ /* 0x000fea0003800000 */
.L_x_976:
[----:B------:R-:W-:-:S13]  /*a790*/  ISETP.GE.AND P0, PT, R199, R196, PT ;  /* 0x000000c4c700720c */ /* 0x000fda0003f06270 */
[----:B------:R-:W-:Y:S05]  /*a7a0*/  @P0 EXIT ;  /* 0x000000000000094d */ /* 0x000fea0003800000 */
[----:B------:R-:W-:Y:S02]  /*a7b0*/  IADD3 R0, P0, R220, 0x70, RZ ;  /* 0x00000070dc007810 */ /* 0x000fe40007f1e0ff */
[----:B------:R-:W-:Y:S02]  /*a7c0*/  MOV R4, R12 ;  /* 0x0000000c00047202 */ /* 0x000fe40000000f00 */
[----:B------:R-:W-:-:S03]  /*a7d0*/  IADD3.X R220, RZ, R221, RZ, P0, !PT ;  /* 0x000000ddffdc7210 */ /* 0x000fc600007fe4ff */
[----:B------:R-:W-:-:S04]  /*a7e0*/  IMAD.WIDE.U32 R4, R0, c[0x0][0x1e8], R4 ;  /* 0x00007a0000047a25 */ /* 0x000fc800078e0004 */
[----:B-123--:R-:W-:Y:S01]  /*a7f0*/  IMAD R3, R220, c[0x0][0x1e8], RZ ;  /* 0x00007a00dc037a24 */ /* 0x00efe200078e02ff */
[----:B------:R-:W-:-:S03]  /*a800*/  LEA R2, P0, R4, c[0x0][0x1d0], 0x1 ;  /* 0x0000740004027a11 */ /* 0x000fc600078008ff */
[----:B------:R-:W-:-:S05]  /*a810*/  IMAD R3, R0, c[0x0][0x1ec], R3 ;  /* 0x00007b0000037a24 */ /* 0x000fca00078e0203 */
[----:B------:R-:W-:-:S04]  /*a820*/  IADD3 R3, R5, R3, RZ ;  /* 0x0000000305037210 */ /* 0x000fc80007ffe0ff */
[----:B------:R-:W-:-:S05]  /*a830*/  LEA.HI.X R3, R4, c[0x0][0x1d4], R3, 0x1, P0 ;  /* 0x0000750004037a11 */ /* 0x000fca00000f0c03 */
[----:B------:R-:W-:Y:S01]  /*a840*/  STG.E.128 [R2.64], R44 ;  /* 0x0000002c02007986 */ /* 0x000fe2000c101d14 */
[----:B------:R-:W-:Y:S05]  /*a850*/  EXIT ;  /* 0x000000000000794d */ /* 0x000fea0003800000 */
.L_x_954:
[----:B------:R-:W1:Y:S01]  /*a860*/  LDC.U8 R3, c[0x0][0x329] ;  /* 0x0000ca40ff037b82 */ /* 0x000e620000000000 */
[----:B------:R-:W-:Y:S01]  /*a870*/  ISETP.NE.AND P4, PT, R197, -0x1, PT ;  /* 0xffffffffc500780c */ /* 0x000fe20003f85270 */
[----:B------:R-:W-:Y:S01]  /*a880*/  IMAD.IADD R9, R9, 0x1, -R196 ;  /* 0x0000000109097824 */ /* 0x000fe200078e0ac4 */
[----:B------:R-:W-:Y:S01]  /*a890*/  LEA.HI R6, R8, R127, RZ, 0x3 ;  /* 0x0000007f08067211 */ /* 0x000fe200078f18ff */
[----:B------:R-:W-:Y:S01]  /*a8a0*/  BSSY B0, `(.L_x_978) ;  /* 0x000003a000007945 */ /* 0x000fe20003800000 */
[----:B------:R-:W-:Y:S02]  /*a8b0*/  SHF.R.S32.HI R23, RZ, 0x1f, R4 ;  /* 0x0000001fff177819 */ /* 0x000fe40000011404 */
[----:B------:R-:W-:Y:S01]  /*a8c0*/  LOP3.LUT R14, R6, 0x1ffffff8, RZ, 0xc0, !PT ;  /* 0x1ffffff8060e7812 */ /* 0x000fe200078ec0ff */
[----:B------:R-:W2:Y:S01]  /*a8d0*/  LDC.U8 R2, c[0x0][0x328] ;  /* 0x0000ca00ff027b82 */ /* 0x000ea20000000000 */
[----:B------:R-:W-:Y:S01]  /*a8e0*/  SHF.R.S32.HI R6, RZ, 0x3, R6 ;  /* 0x00000003ff067819 */ /* 0x000fe20000011406 */
[----:B------:R-:W-:-:S04]  /*a8f0*/  IMAD R23, R23, c[0x0][0x1f0], RZ ;  /* 0x00007c0017177a24 */ /* 0x000fc800078e02ff */
[----:B------:R-:W-:Y:S01]  /*a900*/  @!P4 SHF.R.S32.HI R8, RZ, 0x1f, R7 ;  /* 0x0000001fff08c819 */ /* 0x000fe20000011407 */
[----:B------:R-:W-:-:S04]  /*a910*/  @!P4 IMAD.WIDE.U32 R12, R7, c[0x0][0x1e0], RZ ;  /* 0x00007800070cca25 */ /* 0x000fc800078e00ff */
[----:B------:R-:W-:Y:S02]  /*a920*/  @!P4 IMAD R8, R8, c[0x0][0x1e0], RZ ;  /* 0x000078000808ca24 */ /* 0x000fe400078e02ff */
[----:B------:R-:W-:Y:S01]  /*a930*/  @P4 IMAD.WIDE.U32 R10, R197, c[0x0][0x1e8], RZ ;  /* 0x00007a00c50a4a25 */ /* 0x000fe200078e00ff */
[----:B------:R-:W-:Y:S02]  /*a940*/  @!P4 MOV R10, R12 ;  /* 0x0000000c000ac202 */ /* 0x000fe40000000f00 */
[----:B-1----:R-:W-:Y:S01]  /*a950*/  ISETP.NE.AND P3, PT, R3, RZ, PT ;  /* 0x000000ff0300720c */ /* 0x002fe20003f65270 */
[----:B------:R-:W-:Y:S02]  /*a960*/  @!P4 IMAD R8, R7, c[0x0][0x1e4], R8 ;  /* 0x000079000708ca24 */ /* 0x000fe400078e0208 */
[----:B------:R-:W-:Y:S02]  /*a970*/  @P4 IMAD R0, R197, c[0x0][0x1ec], R11 ;  /* 0x00007b00c5004a24 */ /* 0x000fe400078e020b */
[----:B------:R-:W-:Y:S01]  /*a980*/  IMAD R23, R4, c[0x0][0x1f4], R23 ;  /* 0x00007d0004177a24 */ /* 0x000fe200078e0217 */
[----:B------:R-:W-:-:S02]  /*a990*/  @!P4 IADD3 R0, R13, R8, RZ ;  /* 0x000000080d00c210 */ /* 0x000fc40007ffe0ff */
[----:B--2---:R-:W-:-:S04]  /*a9a0*/  ISETP.NE.AND P2, PT, R2, RZ, PT ;  /* 0x000000ff0200720c */ /* 0x004fc80003f45270 */
[----:B------:R-:W-:Y:S01]  /*a9b0*/  ISETP.EQ.AND P2, PT, R3, RZ, P2 ;  /* 0x000000ff0300720c */ /* 0x000fe20001742270 */
[----:B------:R-:W-:Y:S01]  /*a9c0*/  @P3 IMAD.MOV.U32 R5, RZ, RZ, c[0x0][0x210] ;  /* 0x00008400ff053624 */ /* 0x000fe200078e00ff */
[----:B------:R-:W-:Y:S01]  /*a9d0*/  @!P3 ISETP.NE.AND P1, PT, R2, RZ, PT ;  /* 0x000000ff0200b20c */ /* 0x000fe20003f25270 */
[----:B------:R-:W-:Y:S01]  /*a9e0*/  @!P3 IMAD.MOV.U32 R2, RZ, RZ, c[0x0][0x214] ;  /* 0x00008500ff02b624 */ /* 0x000fe200078e00ff */
[----:B------:R-:W-:Y:S01]  /*a9f0*/  ISETP.NE.OR P0, PT, R197, -0x1, !P2 ;  /* 0xffffffffc500780c */ /* 0x000fe20005705670 */
[----:B------:R-:W-:Y:S02]  /*aa00*/  IMAD.IADD R3, R127, 0x1, -R14 ;  /* 0x000000017f037824 */ /* 0x000fe400078e0a0e */
[----:B------:R-:W-:Y:S01]  /*aa10*/  @P3 IMAD R5, R5, c[0x0][0x214], RZ ;  /* 0x0000850005053a24 */ /* 0x000fe200078e02ff */
[----:B------:R-:W-:Y:S01]  /*aa20*/  @!P3 SEL R5, R2, c[0x0][0x234], !P1 ;  /* 0x00008d000205ba07 */ /* 0x000fe20004800000 */
[----:B------:R-:W-:Y:S02]  /*aa30*/  IMAD.SHL.U32 R3, R3, 0x8, RZ ;  /* 0x0000000803037824 */ /* 0x000fe400078e00ff */
[----:B------:R-:W-:-:S02]  /*aa40*/  @P3 IMAD.MOV.U32 R2, RZ, RZ, 0x1 ;  /* 0x00000001ff023424 */ /* 0x000fc400078e00ff */
[----:B------:R-:W-:Y:S01]  /*aa50*/  @!P3 IMAD R2, R5, c[0x0][0x1c0], RZ ;  /* 0x000070000502ba24 */ /* 0x000fe200078e02ff */
[----:B------:R-:W-:Y:S01]  /*aa60*/  IADD3 R10, P1, R3, R10, RZ ;  /* 0x0000000a030a7210 */ /* 0x000fe20007f3e0ff */
[----:B------:R-:W-:Y:S02]  /*aa70*/  @!P2 CS2R R12, SRZ ;  /* 0x00000000000ca805 */ /* 0x000fe4000001ff00 */
[----:B------:R-:W-:Y:S01]  /*aa80*/  @!P0 IMAD R197, R7, c[0x0][0x214], RZ ;  /* 0x0000850007c58a24 */ /* 0x000fe200078e02ff */
[----:B------:R-:W-:Y:S01]  /*aa90*/  LEA.HI.X.SX32 R11, R3, R0, 0x1, P1 ;  /* 0x00000000030b7211 */ /* 0x000fe200008f0eff */
[----:B------:R-:W-:Y:S01]  /*aaa0*/  IMAD R0, R7, R2, RZ ;  /* 0x0000000207007224 */ /* 0x000fe200078e02ff */
[----:B------:R-:W-:Y:S01]  /*aab0*/  SHF.R.S32.HI R7, RZ, 0x1f, R6 ;  /* 0x0000001fff077819 */ /* 0x000fe20000011406 */
[----:B------:R-:W-:Y:S01]  /*aac0*/  @P3 IMAD.MOV.U32 R3, RZ, RZ, c[0x0][0x210] ;  /* 0x00008400ff033624 */ /* 0x000fe200078e00ff */
[--C-:B------:R-:W-:Y:S01]  /*aad0*/  @P2 SHF.R.S32.HI R13, RZ, 0x1f, R197.reuse ;  /* 0x0000001fff0d2819 */ /* 0x100fe200000114c5 */
[----:B------:R-:W-:Y:S01]  /*aae0*/  @P2 IMAD.MOV.U32 R12, RZ, RZ, R197 ;  /* 0x000000ffff0c2224 */ /* 0x000fe200078e00c5 */
[----:B------:R-:W-:Y:S01]  /*aaf0*/  SEL R0, R0, RZ, !P2 ;  /* 0x000000ff00007207 */ /* 0x000fe20005000000 */
[----:B------:R-:W-:Y:S01]  /*ab00*/  IMAD.WIDE.U32 R10, R4, c[0x0][0x1f0], R10 ;  /* 0x00007c00040a7a25 */ /* 0x000fe200078e000a */
[----:B------:R-:W-:-:S02]  /*ab10*/  @!P3 MOV R3, 0x1 ;  /* 0x000000010003b802 */ /* 0x000fc40000000f00 */
[----:B------:R-:W-:Y:S01]  /*ab20*/  ISETP.GE.AND P2, PT, R6, R9, PT ;  /* 0x000000090600720c */ /* 0x000fe20003f46270 */
[----:B------:R-:W-:Y:S01]  /*ab30*/  IMAD R15, R4, R5, R0 ;  /* 0x00000005040f7224 */ /* 0x000fe200078e0200 */
[----:B------:R-:W-:Y:S01]  /*ab40*/  IADD3 R23, R23, R11, RZ ;  /* 0x0000000b17177210 */ /* 0x000fe20007ffe0ff */
[----:B------:R-:W-:Y:S02]  /*ab50*/  IMAD R196, R196, R3, RZ ;  /* 0x00000003c4c47224 */ /* 0x000fe400078e02ff */
[----:B------:R-:W-:-:S03]  /*ab60*/  IMAD.WIDE R24, R123, 0x80, R6 ;  /* 0x000000807b187825 */ /* 0x000fc600078e0206 */
[--C-:B------:R-:W-:Y:S02]  /*ab70*/  IADD3 R0, P1, P0, R196, R12, R15.reuse ;  /* 0x0000000cc4007210 */ /* 0x100fe4000783e00f */
[----:B------:R-:W-:Y:S02]  /*ab80*/  SHF.R.S32.HI R5, RZ, 0x1f, R196 ;  /* 0x0000001fff057819 */ /* 0x000fe400000114c4 */
        /* <DEDUP_REMOVED lines=11> */
.L_x_979:
[----:B------:R-:W-:Y:S05]  /*ac40*/  BSYNC B0 ;  /* 0x0000000000007941 */ /* 0x000fea0003800000 */
.L_x_978:
[----:B------:R-:W-:Y:S01]  /*ac50*/  IADD3 R20, R6, 0x10, RZ ;  /* 0x0000001006147810 */ /* 0x000fe20007ffe0ff */
[----:B------:R-:W-:Y:S03]  /*ac60*/  BSSY B0, `(.L_x_980) ;  /* 0x000000e000007945 */ /* 0x000fe60003800000 */
[----:B------:R-:W-:-:S13]  /*ac70*/  ISETP.GE.AND P0, PT, R20, R9, PT ;  /* 0x000000091400720c */ /* 0x000fda0003f06270 */
        /* <DEDUP_REMOVED lines=12> */
.L_x_981:
[----:B------:R-:W-:Y:S05]  /*ad40*/  BSYNC B0 ;  /* 0x0000000000007941 */ /* 0x000fea0003800000 */
.L_x_980:
        /* <DEDUP_REMOVED lines=15> */
.L_x_983:
[----:B------:R-:W-:Y:S05]  /*ae40*/  BSYNC B0 ;  /* 0x0000000000007941 */ /* 0x000fea0003800000 */
.L_x_982:
        /* <DEDUP_REMOVED lines=15> */
.L_x_985:
[----:B------:R-:W-:Y:S05]  /*af40*/  BSYNC B0 ;  /* 0x0000000000007941 */ /* 0x000fea0003800000 */
.L_x_984:
        /* <DEDUP_REMOVED lines=15> */
.L_x_987:
[----:B------:R-:W-:Y:S05]  /*b040*/  BSYNC B0 ;  /* 0x0000000000007941 */ /* 0x000fea0003800000 */
.L_x_986:
        /* <DEDUP_REMOVED lines=15> */
.L_x_989:
[----:B------:R-:W-:Y:S05]  /*b140*/  BSYNC B0 ;  /* 0x0000000000007941 */ /* 0x000fea0003800000 */
.L_x_988:
        /* <DEDUP_REMOVED lines=15> */
.L_x_991:
[----:B------:R-:W-:Y:S05]  /*b240*/  BSYNC B0 ;  /* 0x0000000000007941 */ /* 0x000fea0003800000 */
.L_x_990:
[----:B-1----:R-:W-:Y:S01]  /*b250*/  IADD3 R4, R6, 0x70, RZ ;  /* 0x0000007006047810 */ /* 0x002fe20007ffe0ff */
        /* <DEDUP_REMOVED lines=13> */
.L_x_993:
[----:B------:R-:W-:Y:S05]  /*b330*/  BSYNC B0 ;  /* 0x0000000000007941 */ /* 0x000fea0003800000 */
.L_x_992:
        /* <DEDUP_REMOVED lines=27> */
[----:B--2---:R-:W-:Y:S01]  /*b4f0*/  @!P4 LEA.HI.X.SX32 R7, R16, R13, 0x1, P0 ;  /* 0x0000000d1007c211 */ /* 0x004fe200000f0eff */
[----:B------:R-:W-:Y:S01]  /*b500*/  @!P1 IMAD.MOV.U32 R5, RZ, RZ, 0x7f800000 ;  /* 0x7f800000ff059424 */ /* 0x000fe200078e00ff */
[----:B------:R-:W-:-:S09]  /*b510*/  @!P4 LEA R6, P0, R2, c[0x0][0x200], 0x2 ;  /* 0x000080000206ca11 */ /* 0x000fd200078010ff */
[----:B------:R-:W-:Y:S02]  /*b520*/  @!P2 IMAD R12, R12, R3, RZ ;  /* 0x000000030c0ca224 */ /* 0x000fe400078e02ff */
[----:B------:R-:W-:Y:S01]  /*b530*/  @!P2 IMAD.MOV.U32 R27, RZ, RZ, 0x7f800000 ;  /* 0x7f800000ff1ba424 */ /* 0x000fe200078e00ff */
        /* <DEDUP_REMOVED lines=15> */
[----:B--2---:R-:W-:-:S03]  /*b630*/  @!P5 IMAD.MOV.U32 R5, RZ, RZ, 0x7f800000 ;  /* 0x7f800000ff05d424 */ /* 0x004fc600078e00ff */
[----:B------:R-:W-:Y:S01]  /*b640*/  @!P1 LEA.HI.X.SX32 R15, R8, R13, 0x1, P0 ;  /* 0x0000000d080f9211 */ /* 0x000fe200000f0eff */
[----:B------:R-:W-:Y:S01]  /*b650*/  @!P3 IMAD.MOV.U32 R21, RZ, RZ, 0x7f800000 ;  /* 0x7f800000ff15b424 */ /* 0x000fe200078e00ff */
[C---:B-1----:R-:W-:Y:S01]  /*b660*/  @!P1 LEA R22, P0, R2.reuse, c[0x0][0x200], 0x2 ;  /* 0x0000800002169a11 */ /* 0x042fe200078010ff */
        /* <DEDUP_REMOVED lines=9> */
[----:B-1----:R-:W-:-:S03]  /*b700*/  IMAD.MOV.U32 R5, RZ, RZ, 0x7f800000 ;  /* 0x7f800000ff057424 */ /* 0x002fc600078e00ff */
[----:B------:R-:W-:-:S04]  /*b710*/  IADD3 R0, P0, R3, R0, RZ ;  /* 0x0000000003007210 */ /* 0x000fc80007f1e0ff */
[----:B------:R-:W-:Y:S02]  /*b720*/  LEA.HI.X.SX32 R3, R3, R13, 0x1, P0 ;  /* 0x0000000d03037211 */ /* 0x000fe400000f0eff */
[----:B------:R-:W-:-:S04]  /*b730*/  LEA R2, P0, R0, c[0x0][0x200], 0x2 ;  /* 0x0000800000027a11 */ /* 0x000fc800078010ff */
[----:B------:R-:W-:-:S05]  /*b740*/  LEA.HI.X R3, R0, c[0x0][0x204], R3, 0x2, P0 ;  /* 0x0000810000037a11 */ /* 0x000fca00000f1403 */
[----:B------:R-:W-:Y:S01]  /*b750*/  STG.E [R2.64], R5 ;  /* 0x0000000502007986 */ /* 0x000fe2000c101914 */
[----:B------:R-:W-:Y:S05]  /*b760*/  EXIT ;  /* 0x000000000000794d */ /* 0x000fea0003800000 */
.L_x_994:
        /* <DEDUP_REMOVED lines=9> */
.L_x_2126:


//--------------------- .text._ZN5flash16flash_fwd_kernelI23Flash_fwd_kernel_traitsILi64ELi128ELi64ELi4ELb0ELb0EN7cutlass6half_tE19Flash_kernel_traitsILi64ELi128ELi64ELi4ES3_EELb0ELb0ELb0ELb0ELb0ELb1ELb1ELb0EEEvNS_16Flash_fwd_paramsE --------------------------
	.section	.text._ZN5flash16flash_fwd_kernelI23Flash_fwd_kernel_traitsILi64ELi128ELi64ELi4ELb0ELb0EN7cutlass6half_tE19Flash_kernel_traitsILi64ELi128ELi64ELi4ES3_EELb0ELb0ELb0ELb0ELb0ELb1ELb1ELb0EEEvNS_16Flash_fwd_paramsE,"ax",@progbits
	.sectioninfo	@"SHI_REGISTERS=253"
	.align	128
        .global         _ZN5flash16flash_fwd_kernelI23Flash_fwd_kernel_traitsILi64ELi128ELi64ELi4ELb0ELb0EN7cutlass6half_tE19Flash_kernel_traitsILi64ELi128ELi64ELi4ES3_EELb0ELb0ELb0ELb0ELb0ELb1ELb1ELb0EEEvNS_16Flash_fwd_paramsE
        .type           _ZN5flash16flash_fwd_kernelI23Flash_fwd_kernel_traitsILi64ELi128ELi64ELi4ELb0ELb0EN7cutlass6half_tE19Flash_kernel_traitsILi64ELi128ELi64ELi4ES3_EELb0ELb0ELb0ELb0ELb0ELb1ELb1ELb0EEEvNS_16Flash_fwd_paramsE,@function
        .size           _ZN5flash16flash_fwd_kernelI23Flash_fwd_kernel_traitsILi64ELi128ELi64ELi4ELb0ELb0EN7cutlass6half_tE19Flash_kernel_traitsILi64ELi128ELi64ELi4ES3_EELb0ELb0ELb0ELb0ELb0ELb1ELb1ELb0EEEvNS_16Flash_fwd_paramsE,(.L_x_2127 - _ZN5flash16flash_fwd_kernelI23Flash_fwd_kernel_traitsILi64ELi128ELi64ELi4ELb0ELb0EN7cutlass6half_tE19Flash_kernel_traitsILi64ELi128ELi64ELi4ES3_EELb0ELb0ELb0ELb0ELb0ELb1ELb1ELb0EEEvNS_16Flash_fwd_paramsE)
        .other          _ZN5flash16flash_fwd_kernelI23Flash_fwd_kernel_traitsILi64ELi128ELi64ELi4ELb0ELb0EN7cutlass6half_tE19Flash_kernel_traitsILi64ELi128ELi64ELi4ES3_EELb0ELb0ELb0ELb0ELb0ELb1ELb1ELb0EEEvNS_16Flash_fwd_paramsE,@"STO_CUDA_ENTRY STV_DEFAULT"
_ZN5flash16flash_fwd_kernelI23Flash_fwd_kernel_traitsILi64ELi128ELi64ELi4ELb0ELb0EN7cutlass6half_tE19Flash_kernel_traitsILi64ELi128ELi64ELi4ES3_EELb0ELb0ELb0ELb0ELb0ELb1ELb1ELb0EEEvNS_16Flash_fwd_paramsE:
.text._ZN5flash16flash_fwd_kernelI23Flash_fwd_kernel_traitsILi64ELi128ELi64ELi4ELb0ELb0EN7cutlass6half_tE19Flash_kernel_traitsILi64ELi128ELi64ELi4ES3_EELb0ELb0ELb0ELb0ELb0ELb1ELb1ELb0EEEvNS_16Flash_fwd_paramsE:
[----:B------:R-:W-:Y:S02]  /*0000*/  MOV R1, c[0x0][0x28] ;  /* 0x00000a0000017a02 */ /* 0x000fe40000000f00 */
[----:B------:R-:W1:Y:S01]  /*0010*/  LDC.U8 R0, c[0x0][0x312] ;  /* 0x0000c480ff007b82 */ /* 0x000e620000000000 */
[----:B------:R-:W2:Y:S01]  /*0020*/  S2R R3, SR_CTAID.Y ;  /* 0x0000000000037919 */ /* 0x000ea20000002600 */
[----:B------:R-:W-:Y:S01]  /*0030*/  ISETP.NE.U32.AND P2, PT, RZ, c[0x0][0x240], PT ;  /* 0x00009000ff007a0c */ /* 0x000fe20003f45070 */
[----:B------:R-:W-:Y:S01]  /*0040*/  IMAD.MOV.U32 R2, RZ, RZ, 0x4 ;  /* 0x00000004ff027424 */ /* 0x000fe200078e00ff */
[----:B------:R-:W-:Y:S01]  /*0050*/  ISETP.EQ.U32.AND P1, PT, RZ, c[0x0][0x248], PT ;  /* 0x00009200ff007a0c */ /* 0x000fe20003f22070 */
[----:B------:R-:W-:Y:S01]  /*0060*/  IMAD.MOV.U32 R201, RZ, RZ, -0x1 ;  /* 0xffffffffffc97424 */ /* 0x000fe200078e00ff */
[----:B------:R-:W-:Y:S01]  /*0070*/  ISETP.NE.AND.EX P2, PT, RZ, c[0x0][0x244], PT, P2 ;  /* 0x00009100ff007a0c */ /* 0x000fe20003f45320 */
[----:B------:R-:W-:Y:S01]  /*0080*/  ULDC.64 UR8, c[0x0][0x118] ;  /* 0x0000460000087ab9 */ /* 0x000fe20000000a00 */
[----:B------:R-:W-:Y:S01]  /*0090*/  IMAD.MOV.U32 R10, RZ, RZ, -0x1 ;  /* 0xffffffffff0a7424 */ /* 0x000fe200078e00ff */
[----:B------:R-:W-:-:S04]  /*00a0*/  ISETP.NE.U32.AND P0, PT, RZ, c[0x0][0x250], PT ;  /* 0x00009400ff007a0c */ /* 0x000fc80003f05070 */
[----:B------:R-:W-:Y:S02]  /*00b0*/  ISETP.NE.AND.EX P0, PT, RZ, c[0x0][0x254], PT, P0 ;  /* 0x00009500ff007a0c */ /* 0x000fe40003f05300 */
[----:B-1----:R-:W-:Y:S01]  /*00c0*/  ISETP.NE.AND P3, PT, R0, RZ, PT ;  /* 0x000000ff0000720c */ /* 0x002fe20003f65270 */
[----:B--2---:R-:W-:-:S03]  /*00d0*/  IMAD.WIDE R4, R3, R2, c[0x0][0x240] ;  /* 0x0000900003047625 */ /* 0x004fc600078e0202 */
[----:B------:R-:W-:Y:S01]  /*00e0*/  ISETP.EQ.OR.EX P1, PT, RZ, c[0x0][0x24c], !P3, P1 ;  /* 0x00009300ff007a0c */ /* 0x000fe20005f22710 */
[----:B------:R-:W-:Y:S01]  /*00f0*/  IMAD.WIDE R8, R3, R2, c[0x0][0x248] ;  /* 0x0000920003087625 */ /* 0x000fe200078e0202 */
[----:B------:R1:W2:Y:S04]  /*0100*/  @P2 LDG.E R201, [R4.64] ;  /* 0x0000000804c92981 */ /* 0x0002a8000c1e1900 */
[----:B------:R1:W2:Y:S01]  /*0110*/  @P2 LDG.E R0, [R4.64+0x4] ;  /* 0x0000040804002981 */ /* 0x0002a2000c1e1900 */
[----:B------:R-:W-:-:S06]  /*0120*/  IMAD.MOV.U32 R7, RZ, RZ, RZ ;  /* 0x000000ffff077224 */ /* 0x000fcc00078e00ff */
[----:B------:R3:W5:Y:S04]  /*0130*/  @!P1 LDG.E R10, [R8.64] ;  /* 0x00000008080a9981 */ /* 0x000768000c1e1900 */
[----:B------:R-:W4:Y:S04]  /*0140*/  S2R R220, SR_CTAID.X ;  /* 0x0000000000dc7919 */ /* 0x000f280000002500 */
[----:B------:R-:W2:Y:S04]  /*0150*/  S2R R16, SR_CTAID.Z ;  /* 0x0000000000107919 */ /* 0x000ea80000002700 */
[----:B------:R-:W2:Y:S01]  /*0160*/  S2R R128, SR_TID.X ;  /* 0x0000000000807919 */ /* 0x000ea20000002100 */
[----:B-1----:R-:W-:-:S05]  /*0170*/  @P0 IMAD.WIDE R4, R3, R2, c[0x0][0x250] ;  /* 0x0000940003040625 */ /* 0x002fca00078e0202 */
[----:B------:R3:W5:Y:S01]  /*0180*/  @P0 LDG.E R7, [R4.64] ;  /* 0x0000000804070981 */ /* 0x000762000c1e1900 */
[----:B------:R-:W-:-:S04]  /*0190*/  ISETP.NE.U32.AND P0, PT, RZ, c[0x0][0x248], PT ;  /* 0x00009200ff007a0c */ /* 0x000fc80003f05070 */
[----:B------:R-:W-:Y:S01]  /*01a0*/  ISETP.NE.AND.EX P0, PT, RZ, c[0x0][0x24c], PT, P0 ;  /* 0x00009300ff007a0c */ /* 0x000fe20003f05300 */
[----:B--2---:R-:W-:Y:S02]  /*01b0*/  @P2 IMAD.IADD R0, R0, 0x1, -R201 ;  /* 0x0000000100002824 */ /* 0x004fe400078e0ac9 */
[----:B------:R-:W-:-:S10]  /*01c0*/  @!P2 IMAD.MOV.U32 R0, RZ, RZ, c[0x0][0x214] ;  /* 0x00008500ff00a624 */ /* 0x000fd400078e00ff */
[----:B------:R-:W-:Y:S05]  /*01d0*/  @!P0 BRA `(.L_x_995) ;  /* 0x0000004000008947 */ /* 0x000fea0003800000 */
[----:B---34-:R-:W2:Y:S02]  /*01e0*/  @P3 LDG.E R4, [R8.64+0x4] ;  /* 0x0000040808043981 */ /* 0x018ea4000c1e1900 */
[----:B--2--5:R-:W-:-:S06]  /*01f0*/  @P3 IADD3 R4, R4, -R10, RZ ;  /* 0x8000000a04043210 */ /* 0x024fcc0007ffe0ff */
[----:B------:R1:W5:Y:S01]  /*0200*/  @!P3 LDG.E R4, [R8.64] ;  /* 0x000000080804b981 */ /* 0x000362000c1e1900 */
[----:B------:R-:W-:Y:S05]  /*0210*/  BRA `(.L_x_996) ;  /* 0x0000001000007947 */ /* 0x000fea0003800000 */
.L_x_995:
[----:B---34-:R-:W-:Y:S02]  /*0220*/  MOV R4, c[0x0][0x218] ;  /* 0x0000860000047a02 */ /* 0x018fe40000000f00 */
.L_x_996:
[----:B------:R-:W-:-:S04]  /*0230*/  ISETP.NE.U32.AND P2, PT, RZ, c[0x0][0x258], PT ;  /* 0x00009600ff007a0c */ /* 0x000fc80003f45070 */
[----:B------:R-:W-:-:S13]  /*0240*/  ISETP.NE.AND.EX P2, PT, RZ, c[0x0][0x25c], PT, P2 ;  /* 0x00009700ff007a0c */ /* 0x000fda0003f45320 */
[----:B------:R-:W-:-:S06]  /*0250*/  @P2 IMAD.WIDE R126, R3, R2, c[0x0][0x258] ;  /* 0x00009600037e2625 */ /* 0x000fcc00078e0202 */
        /* <DEDUP_REMOVED lines=17> */
[----:B-1----:R-:W-:Y:S01]  /*0370*/  @P1 IMAD.WIDE.U32 R8, R201, c[0x0][0x190], RZ ;  /* 0x00006400c9081a25 */ /* 0x002fe200078e00ff */
[----:B------:R-:W-:-:S03]  /*0380*/  @P0 IADD3 R5, R7, R10, RZ ;  /* 0x0000000a07050210 */ /* 0x000fc60007ffe0ff */
[----:B------:R-:W-:Y:S01]  /*0390*/  @!P1 IMAD R2, R2, c[0x0][0x178], RZ ;  /* 0x00005e0002029a24 */ /* 0x000fe200078e02ff */
[----:B------:R-:W-:Y:S01]  /*03a0*/  @P1 MOV R6, R8 ;  /* 0x0000000800061202 */ /* 0x000fe20000000f00 */
[----:B------:R-:W-:Y:S02]  /*03b0*/  @P1 IMAD R4, R201, c[0x0][0x194], R9 ;  /* 0x00006500c9041a24 */ /* 0x000fe400078e0209 */
[----:B------:R-:W-:-:S04]  /*03c0*/  @!P1 IMAD.WIDE.U32 R8, R3, c[0x0][0x178], RZ ;  /* 0x00005e0003089a25 */ /* 0x000fc800078e00ff */
[----:B------:R-:W-:Y:S01]  /*03d0*/  @!P1 IMAD R2, R3, c[0x0][0x17c], R2 ;  /* 0x00005f0003029a24 */ /* 0x000fe200078e0202 */
[----:B------:R-:W-:Y:S01]  /*03e0*/  @!P1 MOV R6, R8 ;  /* 0x0000000800069202 */ /* 0x000fe20000000f00 */
[----:B------:R-:W-:-:S03]  /*03f0*/  @P0 IMAD.WIDE.U32 R212, R5, c[0x0][0x198], RZ ;  /* 0x0000660005d40a25 */ /* 0x000fc600078e00ff */
        /* <DEDUP_REMOVED lines=13> */
[----:B------:R-:W-:Y:S02]  /*04d0*/  MOV R212, R8 ;  /* 0x0000000800d47202 */ /* 0x000fe40000000f00 */
.L_x_998:
[----:B------:R-:W-:-:S04]  /*04e0*/  IABS R9, c[0x0][0x1c8] ;  /* 0x0000720000097a13 */ /* 0x000fc80000000000 */
        /* <DEDUP_REMOVED lines=9> */
[----:B------:R-:W-:-:S04]  /*0580*/  IMAD.MOV.U32 R8, RZ, RZ, R2 ;  /* 0x000000ffff087224 */ /* 0x000fc800078e0002 */
[----:B------:R-:W-:-:S05]  /*0590*/  IMAD.HI.U32 R210, R12, R8, RZ ;  /* 0x000000080cd27227 */ /* 0x000fca00078e00ff */
[----:B------:R-:W-:-:S05]  /*05a0*/  IADD3 R2, -R210, RZ, RZ ;  /* 0x000000ffd2027210 */ /* 0x000fca0007ffe1ff */
[----:B------:R-:W-:Y:S01]  /*05b0*/  IMAD R2, R9, R2, R8 ;  /* 0x0000000209027224 */ /* 0x000fe200078e0208 */
[----:B------:R-:W-:-:S04]  /*05c0*/  SHF.R.S32.HI R8, RZ, 0x1f, R16 ;  /* 0x0000001fff087819 */ /* 0x000fc80000011410 */
[----:B------:R-:W-:-:S13]  /*05d0*/  ISETP.GT.U32.AND P2, PT, R9, R2, PT ;  /* 0x000000020900720c */ /* 0x000fda0003f44070 */
[----:B------:R-:W-:Y:S01]  /*05e0*/  @!P2 IMAD.IADD R2, R2, 0x1, -R9 ;  /* 0x000000010202a824 */ /* 0x000fe200078e0a09 */
[----:B------:R-:W-:Y:S02]  /*05f0*/  @!P2 IADD3 R210, R210, 0x1, RZ ;  /* 0x00000001d2d2a810 */ /* 0x000fe40007ffe0ff */
[----:B------:R-:W-:Y:S02]  /*0600*/  ISETP.NE.AND P2, PT, RZ, c[0x0][0x1c8], PT ;  /* 0x00007200ff007a0c */ /* 0x000fe40003f45270 */
[----:B------:R-:W-:Y:S02]  /*0610*/  ISETP.GE.U32.AND P3, PT, R2, R9, PT ;  /* 0x000000090200720c */ /* 0x000fe40003f66070 */
[----:B------:R-:W-:-:S04]  /*0620*/  LOP3.LUT R2, R16, c[0x0][0x1c8], RZ, 0x3c, !PT ;  /* 0x0000720010027a12 */ /* 0x000fc800078e3cff */
[----:B------:R-:W-:Y:S01]  /*0630*/  ISETP.GE.AND P1, PT, R2, RZ, PT ;  /* 0x000000ff0200720c */ /* 0x000fe20003f26270 */
[----:B------:R-:W-:-:S04]  /*0640*/  @P0 IMAD.IADD R2, R7, 0x1, R10 ;  /* 0x0000000107020824 */ /* 0x000fc800078e020a */
[----:B------:R-:W-:Y:S02]  /*0650*/  @P0 IMAD.WIDE.U32 R22, R2, c[0x0][0x1a0], RZ ;  /* 0x0000680002160a25 */ /* 0x000fe400078e00ff */
[----:B------:R-:W-:Y:S02]  /*0660*/  @P3 IADD3 R210, R210, 0x1, RZ ;  /* 0x00000001d2d23810 */ /* 0x000fe40007ffe0ff */
[----:B------:R-:W-:-:S04]  /*0670*/  @P0 IMAD R2, R2, c[0x0][0x1a4], R23 ;  /* 0x0000690002020a24 */ /* 0x000fc800078e0217 */
        /* <DEDUP_REMOVED lines=14> */
.L_x_999:
[----:B------:R-:W-:Y:S01]  /*0760*/  SHF.R.S32.HI R129, RZ, 0x1f, R128 ;  /* 0x0000001fff817819 */ /* 0x000fe20000011480 */
[----:B------:R-:W-:Y:S01]  /*0770*/  IMAD.IADD R200, R0, 0x1, -R200 ;  /* 0x0000000100c87824 */ /* 0x000fe200078e0ac8 */
[----:B------:R-:W-:Y:S01]  /*0780*/  LEA.HI.SX32 R127, R138, 0xffffffff, 0x1a ;  /* 0xffffffff8a7f7811 */ /* 0x000fe200078fd2ff */
[----:B------:R-:W-:Y:S01]  /*0790*/  IMAD R8, R8, c[0x0][0x1a8], RZ ;  /* 0x00006a0008087a24 */ /* 0x000fe200078e02ff */
[----:B------:R-:W-:Y:S01]  /*07a0*/  LEA.HI R3, R129, R128, RZ, 0x3 ;  /* 0x0000008081037211 */ /* 0x000fe200078f18ff */
[----:B------:R-:W-:Y:S02]  /*07b0*/  IMAD.MOV.U32 R121, RZ, RZ, c[0x0][0x198] ;  /* 0x00006600ff797624 */ /* 0x000fe400078e00ff */
[----:B------:R-:W-:Y:S01]  /*07c0*/  IMAD R8, R16, c[0x0][0x1ac], R8 ;  /* 0x00006b0010087a24 */ /* 0x000fe200078e0208 */
[----:B------:R-:W-:Y:S01]  /*07d0*/  SHF.R.S32.HI R228, RZ, 0x3, R3 ;  /* 0x00000003ffe47819 */ /* 0x000fe20000011403 */
[----:B------:R-:W-:Y:S01]  /*07e0*/  IMAD.MOV.U32 R122, RZ, RZ, 0x6 ;  /* 0x00000006ff7a7424 */ /* 0x000fe200078e00ff */
[----:B------:R-:W-:Y:S01]  /*07f0*/  LOP3.LUT R3, R3, 0xfffffff8, RZ, 0xc0, !PT ;  /* 0xfffffff803037812 */ /* 0x000fe200078ec0ff */
[----:B------:R-:W-:Y:S01]  /*0800*/  IMAD.SHL.U32 R123, R121, 0x40, RZ ;  /* 0x00000040797b7824 */ /* 0x000fe200078e00ff */
[C---:B------:R-:W-:Y:S01]  /*0810*/  IADD3 R208, R228.reuse, 0x10, RZ ;  /* 0x00000010e4d07810 */ /* 0x040fe20007ffe0ff */
[C---:B------:R-:W-:Y:S01]  /*0820*/  IMAD.SHL.U32 R209, R228.reuse, 0x40, RZ ;  /* 0x00000040e4d17824 */ /* 0x040fe200078e00ff */
[----:B------:R-:W-:Y:S01]  /*0830*/  IADD3 R207, R228, 0x20, RZ ;  /* 0x00000020e4cf7810 */ /* 0x000fe20007ffe0ff */
[----:B------:R-:W-:Y:S01]  /*0840*/  IMAD.IADD R3, R128, 0x1, -R3 ;  /* 0x0000000180037824 */ /* 0x000fe200078e0a03 */
[-C--:B------:R-:W-:Y:S01]  /*0850*/  ISETP.GE.AND P0, PT, R208, R200.reuse, PT ;  /* 0x000000c8d000720c */ /* 0x080fe20003f06270 */
[----:B------:R-:W-:Y:S01]  /*0860*/  IMAD.MOV.U32 R120, RZ, RZ, c[0x0][0x19c] ;  /* 0x00006700ff787624 */ /* 0x000fe200078e00ff */
[--C-:B------:R-:W-:Y:S01]  /*0870*/  SHF.R.S32.HI R229, RZ, 0x1f, R228.reuse ;  /* 0x0000001fffe57819 */ /* 0x100fe200000114e4 */
[----:B------:R-:W-:Y:S01]  /*0880*/  IMAD.SHL.U32 R218, R3, 0x8, RZ ;  /* 0x0000000803da7824 */ /* 0x000fe200078e00ff */
[----:B------:R-:W-:Y:S01]  /*0890*/  ISETP.GE.AND P5, PT, R207, R200, PT ;  /* 0x000000c8cf00720c */ /* 0x000fe20003fa6270 */
[----:B------:R-:W-:Y:S01]  /*08a0*/  IMAD.SHL.U32 R197, R3, 0x40, RZ ;  /* 0x0000004003c57824 */ /* 0x000fe200078e00ff */
[----:B------:R-:W-:Y:S01]  /*08b0*/  IADD3 R206, R228, 0x30, RZ ;  /* 0x00000030e4ce7810 */ /* 0x000fe20007ffe0ff */
[----:B------:R-:W-:Y:S01]  /*08c0*/  IMAD.WIDE R220, R220, 0x80, R228 ;  /* 0x00000080dcdc7825 */ /* 0x000fe200078e02e4 */
[----:B------:R-:W-:-:S02]  /*08d0*/  IADD3 R6, P1, R218, R6, RZ ;  /* 0x00000006da067210 */ /* 0x000fc40007f3e0ff */
[----:B------:R-:W-:Y:S01]  /*08e0*/  SHF.R.S32.HI R219, RZ, 0x1f, R218 ;  /* 0x0000001fffdb7819 */ /* 0x000fe200000114da */
[----:B------:R-:W-:Y:S01]  /*08f0*/  IMAD.MOV.U32 R132, RZ, RZ, c[0x0][0x1a0] ;  /* 0x00006800ff847624 */ /* 0x000fe200078e00ff */
[-C--:B------:R-:W-:Y:S01]  /*0900*/  ISETP.GE.AND P4, PT, R206, R200.reuse, PT ;  /* 0x000000c8ce00720c */ /* 0x080fe20003f86270 */
[----:B------:R-:W-:Y:S01]  /*0910*/  IMAD.MOV.U32 R137, RZ, RZ, c[0x0][0x1a4] ;  /* 0x00006900ff897624 */ /* 0x000fe200078e00ff */
[----:B------:R-:W-:Y:S01]  /*0920*/  IADD3 R205, R228, 0x40, RZ ;  /* 0x00000040e4cd7810 */ /* 0x000fe20007ffe0ff */
[----:B------:R-:W-:Y:S01]  /*0930*/  IMAD.X R7, R219, 0x1, R4, P1 ;  /* 0x00000001db077824 */ /* 0x000fe200008e0604 */
[----:B------:R-:W-:Y:S02]  /*0940*/  @!P0 IADD3 R12, P1, R220, 0x10, RZ ;  /* 0x00000010dc0c8810 */ /* 0x000fe40007f3e0ff */
[----:B------:R-:W-:Y:S01]  /*0950*/  LOP3.LUT R209, R209, 0x1c0, RZ, 0xc0, !PT ;  /* 0x000001c0d1d17812 */ /* 0x000fe200078ec0ff */
[----:B------:R-:W-:Y:S01]  /*0960*/  IMAD.WIDE.U32 R16, R16, c[0x0][0x1a8], R6 ;  /* 0x00006a0010107a25 */ /* 0x000fe200078e0006 */
[----:B------:R-:W-:-:S02]  /*0970*/  ISETP.GE.AND P2, PT, R205, R200, PT ;  /* 0x000000c8cd00720c */ /* 0x000fc40003f46270 */
[----:B------:R-:W-:Y:S01]  /*0980*/  LOP3.LUT R0, R209, 0x38, R218, 0xf8, !PT ;  /* 0x00000038d1007812 */ /* 0x000fe200078ef8da */
[----:B------:R-:W-:Y:S01]  /*0990*/  @!P0 IMAD.X R7, RZ, RZ, R221, P1 ;  /* 0x000000ffff078224 */ /* 0x000fe200008e06dd */
[----:B------:R-:W-:Y:S01]  /*09a0*/  @!P5 IADD3 R26, P1, R220, 0x20, RZ ;  /* 0x00000020dc1ad810 */ /* 0x000fe20007f3e0ff */
[----:B------:R-:W-:Y:S01]  /*09b0*/  IMAD.IADD R9, R17, 0x1, R8 ;  /* 0x0000000111097824 */ /* 0x000fe200078e0208 */
[----:B------:R-:W-:Y:S01]  /*09c0*/  SHF.R.U32.HI R209, RZ, 0x3, R209 ;  /* 0x00000003ffd17819 */ /* 0x000fe200000116d1 */
[----:B------:R-:W-:Y:S01]  /*09d0*/  @!P0 IMAD R7, R7, c[0x0][0x190], RZ ;  /* 0x0000640007078a24 */ /* 0x000fe200078e02ff */
[----:B------:R-:W-:Y:S01]  /*09e0*/  ISETP.GE.AND P3, PT, R228, R200, PT ;  /* 0x000000c8e400720c */ /* 0x000fe20003f66270 */
[--C-:B------:R-:W-:Y:S01]  /*09f0*/  @!P5 IMAD.X R6, RZ, RZ, R221.reuse, P1 ;  /* 0x000000ffff06d224 */ /* 0x100fe200008e06dd */
[----:B------:R-:W-:Y:S01]  /*0a00*/  @!P4 IADD3 R24, P6, R220, 0x30, RZ ;  /* 0x00000030dc18c810 */ /* 0x000fe20007fde0ff */
[--C-:B------:R-:W-:Y:S01]  /*0a10*/  @!P0 IMAD.MOV.U32 R8, RZ, RZ, R16.reuse ;  /* 0x000000ffff088224 */ /* 0x100fe200078e0010 */
[----:B------:R-:W-:Y:S01]  /*0a20*/  LOP3.LUT R209, R0, R209, RZ, 0x3c, !PT ;  /* 0x000000d100d17212 */ /* 0x000fe200078e3cff */
        /* <DEDUP_REMOVED lines=9> */
[----:B------:R-:W-:Y:S01]  /*0ac0*/  IADD3 R202, R228, 0x70, RZ ;  /* 0x00000070e4ca7810 */ /* 0x000fe20007ffe0ff */
[----:B------:R-:W-:Y:S01]  /*0ad0*/  @!P0 IMAD R7, R12, c[0x0][0x194], R7 ;  /* 0x000065000c078a24 */ /* 0x000fe200078e0207 */
[----:B------:R-:W-:Y:S01]  /*0ae0*/  SHF.L.U64.HI R122, R121, R122, c[0x0][0x19c] ;  /* 0x00006700797a7619 */ /* 0x000fe2000001027a */
[----:B------:R-:W-:Y:S01]  /*0af0*/  @!P5 IMAD R6, R26, c[0x0][0x194], R6 ;  /* 0x000065001a06da24 */ /* 0x000fe200078e0206 */
[----:B------:R-:W-:Y:S01]  /*0b00*/  LOP3.LUT R209, R209, 0xfffffe00, R0, 0xf8, !PT ;  /* 0xfffffe00d1d17812 */ /* 0x000fe200078ef800 */
[----:B------:R-:W-:Y:S01]  /*0b10*/  @!P0 IMAD.WIDE.U32 R12, R12, c[0x0][0x190], R8 ;  /* 0x000064000c0c8a25 */ /* 0x000fe200078e0008 */
[----:B------:R-:W-:-:S03]  /*0b20*/  LOP3.LUT R197, R197, 0x1c0, RZ, 0xc0, !PT ;  /* 0x000001c0c5c57812 */ /* 0x000fc600078ec0ff */
[----:B------:R-:W-:Y:S02]  /*0b30*/  @!P4 IMAD R4, R4, c[0x0][0x190], RZ ;  /* 0x000064000404ca24 */ /* 0x000fe400078e02ff */
[----:B------:R-:W-:-:S04]  /*0b40*/  @!P5 IMAD.WIDE.U32 R26, R26, c[0x0][0x190], R10 ;  /* 0x000064001a1ada25 */ /* 0x000fc800078e000a */
[--C-:B------:R-:W-:Y:S02]  /*0b50*/  @!P4 IMAD.MOV.U32 R10, RZ, RZ, R16.reuse ;  /* 0x000000ffff0ac224 */ /* 0x100fe400078e0010 */
[--C-:B------:R-:W-:Y:S02]  /*0b60*/  @!P4 IMAD.MOV.U32 R11, RZ, RZ, R9.reuse ;  /* 0x000000ffff0bc224 */ /* 0x100fe400078e0009 */
[----:B------:R-:W-:Y:S02]  /*0b70*/  @!P3 IMAD R8, R221, c[0x0][0x190], RZ ;  /* 0x00006400dd08ba24 */ /* 0x000fe400078e02ff */
[----:B------:R-:W-:Y:S02]  /*0b80*/  @!P3 IMAD.MOV.U32 R14, RZ, RZ, R16 ;  /* 0x000000ffff0eb224 */ /* 0x000fe400078e0010 */
[----:B------:R-:W-:Y:S02]  /*0b90*/  @!P3 IMAD.MOV.U32 R15, RZ, RZ, R9 ;  /* 0x000000ffff0fb224 */ /* 0x000fe400078e0009 */
[----:B------:R-:W-:Y:S01]  /*0ba0*/  @!P2 IMAD.X R0, RZ, RZ, R221, P1 ;  /* 0x000000ffff00a224 */ /* 0x000fe200008e06dd */
[----:B------:R-:W-:Y:S01]  /*0bb0*/  @!P0 LEA R20, P1, R12, c[0x0][0x160], 0x1 ;  /* 0x000058000c148a11 */ /* 0x000fe200078208ff */
[----:B------:R-:W-:-:S02]  /*0bc0*/  @!P4 IMAD R4, R24, c[0x0][0x194], R4 ;  /* 0x000065001804ca24 */ /* 0x000fc400078e0204 */
[----:B------:R-:W-:Y:S02]  /*0bd0*/  @!P0 IMAD.IADD R7, R13, 0x1, R7 ;  /* 0x000000010d078824 */ /* 0x000fe400078e0207 */
[----:B------:R-:W-:-:S03]  /*0be0*/  @!P4 IMAD.WIDE.U32 R24, R24, c[0x0][0x190], R10 ;  /* 0x000064001818ca25 */ /* 0x000fc600078e000a */
[----:B------:R-:W-:Y:S01]  /*0bf0*/  @!P0 LEA.HI.X R21, R12, c[0x0][0x164], R7, 0x1, P1 ;  /* 0x000059000c158a11 */ /* 0x000fe200008f0c07 */
[----:B------:R-:W-:Y:S01]  /*0c00*/  @!P3 IMAD R8, R220, c[0x0][0x194], R8 ;  /* 0x00006500dc08ba24 */ /* 0x000fe200078e0208 */
[----:B------:R-:W-:Y:S01]  /*0c10*/  @!P4 LEA R12, P1, R24, c[0x0][0x160], 0x1 ;  /* 0x00005800180cca11 */ /* 0x000fe200078208ff */
[----:B------:R-:W-:-:S04]  /*0c20*/  @!P3 IMAD.WIDE.U32 R14, R220, c[0x0][0x190], R14 ;  /* 0x00006400dc0eba25 */ /* 0x000fc800078e000e */
[----:B------:R-:W-:Y:S01]  /*0c30*/  @!P4 IMAD.IADD R4, R25, 0x1, R4 ;  /* 0x000000011904c824 */ /* 0x000fe200078e0204 */
[----:B------:R-:W-:Y:S01]  /*0c40*/  @!P3 LEA R10, P6, R14, c[0x0][0x160], 0x1 ;  /* 0x000058000e0aba11 */ /* 0x000fe200078c08ff */
[----:B------:R-:W-:Y:S02]  /*0c50*/  @!P3 IMAD.IADD R8, R15, 0x1, R8 ;  /* 0x000000010f08b824 */ /* 0x000fe400078e0208 */
[----:B------:R-:W-:Y:S01]  /*0c60*/  @!P2 IMAD R0, R0, c[0x0][0x190], RZ ;  /* 0x000064000000aa24 */ /* 0x000fe200078e02ff */
[----:B------:R-:W-:Y:S01]  /*0c70*/  @!P4 LEA.HI.X R13, R24, c[0x0][0x164], R4, 0x1, P1 ;  /* 0x00005900180dca11 */ /* 0x000fe200008f0c04 */
[----:B------:R-:W-:Y:S01]  /*0c80*/  @!P2 IMAD.MOV.U32 R17, RZ, RZ, R9 ;  /* 0x000000ffff11a224 */ /* 0x000fe200078e0009 */
[----:B------:R-:W-:Y:S01]  /*0c90*/  @!P3 LEA.HI.X R11, R14, c[0x0][0x164], R8, 0x1, P6 ;  /* 0x000059000e0bba11 */ /* 0x000fe200030f0c08 */
[----:B------:R-:W-:Y:S01]  /*0ca0*/  IMAD.SHL.U32 R209, R209, 0x2, RZ ;  /* 0x00000002d1d17824 */ /* 0x000fe200078e00ff */
[-C--:B------:R-:W-:Y:S01]  /*0cb0*/  ISETP.GE.AND P1, PT, R204, R200.reuse, PT ;  /* 0x000000c8cc00720c */ /* 0x080fe20003f26270 */
[----:B------:R-:W-:Y:S01]  /*0cc0*/  @!P2 IMAD R0, R18, c[0x0][0x194], R0 ;  /* 0x000065001200aa24 */ /* 0x000fe200078e0200 */
[----:B------:R-:W-:Y:S01]  /*0cd0*/  @!P5 LEA R14, P6, R26, c[0x0][0x160], 0x1 ;  /* 0x000058001a0eda11 */ /* 0x000fe200078c08ff */
        /* <DEDUP_REMOVED lines=9> */
[----:B------:R2:W-:Y:S01]  /*0d70*/  @!P0 LDGSTS.E.BYPASS.LTC128B.128 [R209+0x800], [R20.64] ;  /* 0x0080000014d18fae */ /* 0x0005e2000b901d48 */
[----:B------:R-:W-:Y:S01]  /*0d80*/  ISETP.GE.AND P0, PT, R202, R200, PT ;  /* 0x000000c8ca00720c */ /* 0x000fe20003f06270 */
[----:B------:R-:W-:Y:S02]  /*0d90*/  IMAD.WIDE.U32 R26, R121, 0x20, RZ ;  /* 0x00000020791a7825 */ /* 0x000fe400078e00ff */
[----:B------:R3:W-:Y:S04]  /*0da0*/  @!P5 LDGSTS.E.BYPASS.LTC128B.128 [R209+0x1000], [R14.64] ;  /* 0x010000000ed1dfae */ /* 0x0007e8000b901d48 */
[----:B------:R4:W-:Y:S01]  /*0db0*/  @!P4 LDGSTS.E.BYPASS.LTC128B.128 [R209+0x1800], [R12.64] ;  /* 0x018000000cd1cfae */ /* 0x0009e2000b901d48 */
[----:B------:R-:W-:-:S05]  /*0dc0*/  @!P3 IMAD.MOV.U32 R19, RZ, RZ, R9 ;  /* 0x000000ffff13b224 */ /* 0x000fca00078e0009 */
[----:B------:R-:W-:Y:S01]  /*0dd0*/  @!P0 IMAD.MOV.U32 R17, RZ, RZ, R9 ;  /* 0x000000ffff118224 */ /* 0x000fe200078e0009 */
[----:B-1----:R-:W-:-:S04]  /*0de0*/  @!P2 LEA R10, P6, R18, c[0x0][0x160], 0x1 ;  /* 0x00005800120aaa11 */ /* 0x002fc800078c08ff */
[----:B------:R-:W-:Y:S01]  /*0df0*/  @!P2 LEA.HI.X R11, R18, c[0x0][0x164], R0, 0x1, P6 ;  /* 0x00005900120baa11 */ /* 0x000fe200030f0c00 */
[--C-:B------:R-:W-:Y:S01]  /*0e00*/  @!P3 IMAD.MOV.U32 R18, RZ, RZ, R16.reuse ;  /* 0x000000ffff12b224 */ /* 0x100fe200078e0010 */
[C---:B------:R-:W-:Y:S01]  /*0e10*/  @!P1 IADD3 R0, P6, R220.reuse, 0x50, RZ ;  /* 0x00000050dc009810 */ /* 0x040fe20007fde0ff */
[----:B--2---:R-:W-:Y:S02]  /*0e20*/  @!P1 IMAD.MOV.U32 R20, RZ, RZ, R16 ;  /* 0x000000ffff149224 */ /* 0x004fe400078e0010 */
[----:B------:R-:W-:Y:S01]  /*0e30*/  @!P1 IMAD.MOV.U32 R21, RZ, RZ, R9 ;  /* 0x000000ffff159224 */ /* 0x000fe200078e0009 */
[----:B------:R1:W-:Y:S01]  /*0e40*/  @!P2 LDGSTS.E.BYPASS.LTC128B.128 [R209+0x2000], [R10.64] ;  /* 0x020000000ad1afae */ /* 0x0003e2000b901d48 */
[----:B------:R-:W-:Y:S01]  /*0e50*/  @!P1 IMAD.X R7, RZ, RZ, R221, P6 ;  /* 0x000000ffff079224 */ /* 0x000fe200030e06dd */
[----:B------:R-:W-:Y:S01]  /*0e60*/  @!P3 IADD3 R8, P6, R220, 0x60, RZ ;  /* 0x00000060dc08b810 */ /* 0x000fe20007fde0ff */
[----:B------:R-:W-:Y:S01]  /*0e70*/  @!P1 IMAD.WIDE.U32 R20, R0, c[0x0][0x190], R20 ;  /* 0x0000640000149a25 */ /* 0x000fe200078e0014 */
[----:B----4-:R-:W-:-:S02]  /*0e80*/  LEA.HI R13, R129, R128, RZ, 0x4 ;  /* 0x00000080810d7211 */ /* 0x010fc400078f20ff */
[----:B------:R-:W-:Y:S01]  /*0e90*/  LEA.HI R129, R129, R128, RZ, 0x5 ;  /* 0x0000008081817211 */ /* 0x000fe200078f28ff */
[----:B------:R-:W-:Y:S01]  /*0ea0*/  @!P3 IMAD.X R6, RZ, RZ, R221, P6 ;  /* 0x000000ffff06b224 */ /* 0x000fe200030e06dd */
[----:B------:R-:W-:Y:S01]  /*0eb0*/  @!P0 IADD3 R4, P6, R220, 0x70, RZ ;  /* 0x00000070dc048810 */ /* 0x000fe20007fde0ff */
[----:B------:R-:W-:Y:S01]  /*0ec0*/  @!P1 IMAD R7, R7, c[0x0][0x190], RZ ;  /* 0x0000640007079a24 */ /* 0x000fe200078e02ff */
[----:B------:R-:W-:Y:S01]  /*0ed0*/  LOP3.LUT R216, R129, 0xffffffe0, RZ, 0xc0, !PT ;  /* 0xffffffe081d87812 */ /* 0x000fe200078ec0ff */
[----:B------:R-:W-:Y:S02]  /*0ee0*/  @!P3 IMAD R6, R6, c[0x0][0x190], RZ ;  /* 0x000064000606ba24 */ /* 0x000fe400078e02ff */
[----:B------:R-:W-:Y:S02]  /*0ef0*/  @!P1 IMAD R7, R0, c[0x0][0x194], R7 ;  /* 0x0000650000079a24 */ /* 0x000fe400078e0207 */
[----:B------:R-:W-:Y:S02]  /*0f00*/  @!P0 IMAD.X R0, RZ, RZ, R221, P6 ;  /* 0x000000ffff008224 */ /* 0x000fe400030e06dd */
[----:B------:R-:W-:-:S02]  /*0f10*/  @!P3 IMAD R6, R8, c[0x0][0x194], R6 ;  /* 0x000065000806ba24 */ /* 0x000fc400078e0206 */
[----:B------:R-:W-:Y:S01]  /*0f20*/  @!P3 IMAD.WIDE.U32 R18, R8, c[0x0][0x190], R18 ;  /* 0x000064000812ba25 */ /* 0x000fe200078e0012 */
[----:B------:R-:W-:-:S03]  /*0f30*/  @!P1 LEA R8, P6, R20, c[0x0][0x160], 0x1 ;  /* 0x0000580014089a11 */ /* 0x000fc600078c08ff */
[----:B------:R-:W-:Y:S02]  /*0f40*/  @!P1 IMAD.IADD R7, R21, 0x1, R7 ;  /* 0x0000000115079824 */ /* 0x000fe400078e0207 */
        /* <DEDUP_REMOVED lines=13> */
[----:B------:R4:W-:Y:S02]  /*1020*/  @!P3 LDGSTS.E.BYPASS.LTC128B.128 [R209+0x3000], [R20.64] ;  /* 0x0300000014d1bfae */ /* 0x0009e4000b901d48 */
[----:B------:R-:W-:Y:S01]  /*1030*/  IMAD R4, R228, c[0x0][0x19c], R4 ;  /* 0x00006700e4047a24 */ /* 0x000fe200078e0204 */
[----:B------:R-:W-:Y:S01]  /*1040*/  IADD3 R212, P6, R212, R6, RZ ;  /* 0x00000006d4d47210 */ /* 0x000fe20007fde0ff */
[----:B------:R-:W-:Y:S01]  /*1050*/  IMAD R0, R229, c[0x0][0x1a0], RZ ;  /* 0x00006800e5007a24 */ /* 0x000fe200078e02ff */
[----:B------:R-:W-:Y:S01]  /*1060*/  SHF.R.S32.HI R6, RZ, 0x1f, R127 ;  /* 0x0000001fff067819 */ /* 0x000fe2000001147f */
[----:B------:R-:W-:Y:S01]  /*1070*/  IMAD.WIDE.U32 R16, R228, c[0x0][0x1a0], R218 ;  /* 0x00006800e4107a25 */ /* 0x000fe200078e00da */
[----:B------:R-:W-:Y:S01]  /*1080*/  IADD3.X R213, R5, R7, R4, P6, !PT ;  /* 0x0000000705d57210 */ /* 0x000fe200037fe404 */
[----:B------:R5:W-:Y:S01]  /*1090*/  @!P0 LDGSTS.E.BYPASS.LTC128B.128 [R209+0x3800], [R18.64] ;  /* 0x0380000012d18fae */ /* 0x000be2000b901d48 */
[----:B------:R-:W-:Y:S01]  /*10a0*/  SHF.R.S32.HI R7, RZ, 0x1f, R210 ;  /* 0x0000001fff077819 */ /* 0x000fe200000114d2 */
[----:B------:R-:W-:Y:S01]  /*10b0*/  IMAD R4, R127, -0x40, R126 ;  /* 0xffffffc07f047824 */ /* 0x000fe200078e027e */
[----:B------:R-:W-:Y:S01]  /*10c0*/  IADD3 R22, P6, R22, R16, RZ ;  /* 0x0000001016167210 */ /* 0x000fe20007fde0ff */
[----:B------:R-:W-:-:S02]  /*10d0*/  IMAD R0, R228, c[0x0][0x1a4], R0 ;  /* 0x00006900e4007a24 */ /* 0x000fc400078e0200 */
[----:B------:R-:W-:Y:S01]  /*10e0*/  IMAD R214, R7, c[0x0][0x1b0], RZ ;  /* 0x00006c0007d67a24 */ /* 0x000fe200078e02ff */
[-C--:B------:R-:W-:Y:S01]  /*10f0*/  ISETP.GE.AND P5, PT, R208, R4.reuse, PT ;  /* 0x00000004d000720c */ /* 0x080fe20003fa6270 */
[----:B------:R-:W-:Y:S01]  /*1100*/  IMAD.WIDE.U32 R212, R210, c[0x0][0x1b0], R212 ;  /* 0x00006c00d2d47a25 */ /* 0x000fe200078e00d4 */
[----:B------:R-:W-:Y:S02]  /*1110*/  IADD3.X R23, R2, R17, R0, P6, !PT ;  /* 0x0000001102177210 */ /* 0x000fe400037fe400 */
[-C--:B------:R-:W-:Y:S01]  /*1120*/  ISETP.GE.AND P6, PT, R228, R4.reuse, PT ;  /* 0x00000004e400720c */ /* 0x080fe20003fc6270 */
[----:B------:R-:W-:Y:S01]  /*1130*/  IMAD R214, R210, c[0x0][0x1b4], R214 ;  /* 0x00006d00d2d67a24 */ /* 0x000fe200078e02d6 */
[-C--:B------:R-:W-:Y:S01]  /*1140*/  ISETP.GE.AND P2, PT, R207, R4.reuse, PT ;  /* 0x00000004cf00720c */ /* 0x080fe20003f46270 */
[----:B------:R-:W-:Y:S01]  /*1150*/  IMAD R0, R122, R127, RZ ;  /* 0x0000007f7a007224 */ /* 0x000fe200078e02ff */
[----:B------:R-:W-:Y:S01]  /*1160*/  ISETP.GE.AND P3, PT, R206, R4, PT ;  /* 0x00000004ce00720c */ /* 0x000fe20003f66270 */
[----:B------:R-:W-:-:S02]  /*1170*/  IMAD.IADD R215, R213, 0x1, R214 ;  /* 0x00000001d5d77824 */ /* 0x000fc400078e02d6 */
[----:B------:R-:W-:Y:S02]  /*1180*/  IMAD.MOV.U32 R214, RZ, RZ, R212 ;  /* 0x000000ffffd67224 */ /* 0x000fe400078e00d4 */
[-C--:B------:R-:W-:Y:S02]  /*1190*/  IMAD R0, R6, R123.reuse, R0 ;  /* 0x0000007b06007224 */ /* 0x080fe400078e0200 */
[----:B------:R-:W-:-:S04]  /*11a0*/  IMAD.WIDE.U32 R24, R127, R123, R214 ;  /* 0x0000007b7f187225 */ /* 0x000fc800078e00d6 */
[----:B------:R-:W-:Y:S01]  /*11b0*/  IMAD.IADD R25, R25, 0x1, R0 ;  /* 0x0000000119197824 */ /* 0x000fe200078e0200 */
[----:B------:R-:W-:Y:S01]  /*11c0*/  SHF.R.S32.HI R0, RZ, 0x4, R13 ;  /* 0x00000004ff007819 */ /* 0x000fe2000001140d */
[----:B--2---:R-:W-:Y:S01]  /*11d0*/  IMAD.SHL.U32 R9, R120, 0x20, RZ ;  /* 0x0000002078097824 */ /* 0x004fe200078e00ff */
[----:B------:R-:W-:Y:S01]  /*11e0*/  @!P5 LEA R5, P1, R121, R24, 0x4 ;  /* 0x000000187905d211 */ /* 0x000fe200078220ff */
[----:B------:R-:W-:Y:S01]  /*11f0*/  IMAD.SHL.U32 R12, R228, 0x8, RZ ;  /* 0x00000008e40c7824 */ /* 0x000fe200078e00ff */
[----:B------:R-:W-:Y:S01]  /*1200*/  LEA.HI R8, R13, R0, RZ, 0x1 ;  /* 0x000000000d087211 */ /* 0x000fe200078f08ff */
[----:B------:R-:W-:Y:S01]  /*1210*/  IMAD R7, R7, c[0x0][0x1b8], RZ ;  /* 0x00006e0007077a24 */ /* 0x000fe200078e02ff */
[----:B------:R-:W-:Y:S01]  /*1220*/  @!P6 LEA R16, P4, R24, c[0x0][0x168], 0x1 ;  /* 0x00005a001810ea11 */ /* 0x000fe200078808ff */
[----:B------:R-:W-:Y:S01]  /*1230*/  IMAD R6, R6, c[0x0][0x1a0], RZ ;  /* 0x0000680006067a24 */ /* 0x000fe200078e02ff */
[----:B------:R-:W-:Y:S01]  /*1240*/  LOP3.LUT R13, R13, 0xfffffff0, RZ, 0xc0, !PT ;  /* 0xfffffff00d0d7812 */ /* 0x000fe200078ec0ff */
[C---:B------:R-:W-:Y:S01]  /*1250*/  IMAD R7, R210.reuse, c[0x0][0x1bc], R7 ;  /* 0x00006f00d2077a24 */ /* 0x040fe200078e0207 */
[----:B------:R-:W-:Y:S01]  /*1260*/  @!P5 LEA.HI.X R2, R121, R25, R120, 0x4, P1 ;  /* 0x000000197902d211 */ /* 0x000fe200008f2478 */
[----:B------:R-:W-:Y:S01]  /*1270*/  IMAD.WIDE.U32 R210, R210, c[0x0][0x1b8], R22 ;  /* 0x00006e00d2d27a25 */ /* 0x000fe200078e0016 */
[----:B------:R-:W-:-:S02]  /*1280*/  ISETP.GE.AND P1, PT, R206, R4, PT ;  /* 0x00000004ce00720c */ /* 0x000fc40003f26270 */
[----:B------:R-:W-:Y:S01]  /*1290*/  @!P6 LEA.HI.X R17, R24, c[0x0][0x16c], R25, 0x1, P4 ;  /* 0x00005b001811ea11 */ /* 0x000fe200020f0c19 */
[----:B------:R-:W-:Y:S01]  /*12a0*/  IMAD.IADD R13, R128, 0x1, -R13 ;  /* 0x00000001800d7824 */ /* 0x000fe200078e0a0d */
[----:B---3--:R-:W-:Y:S01]  /*12b0*/  @!P5 LEA R14, P4, R5, c[0x0][0x168], 0x1 ;  /* 0x00005a00050eda11 */ /* 0x008fe200078808ff */
[----:B------:R-:W-:Y:S01]  /*12c0*/  IMAD R6, R127, c[0x0][0x1a4], R6 ;  /* 0x000069007f067a24 */ /* 0x000fe200078e0206 */
[----:B------:R-:W-:Y:S01]  /*12d0*/  LOP3.LUT R12, R197, 0x8, R12, 0xf8, !PT ;  /* 0x00000008c50c7812 */ /* 0x000fe200078ef80c */
[----:B------:R2:W-:Y:S01]  /*12e0*/  @!P6 LDGSTS.E.BYPASS.LTC128B.128 [R209+0x4000], [R16.64] ;  /* 0x0400000010d1efae */ /* 0x0005e2000b901d48 */
[----:B------:R-:W-:Y:S01]  /*12f0*/  @!P5 LEA.HI.X R15, R5, c[0x0][0x16c], R2, 0x1, P4 ;  /* 0x00005b00050fda11 */ /* 0x000fe200020f0c02 */
[----:B------:R-:W-:Y:S01]  /*1300*/  IMAD.IADD R199, R211, 0x1, R7 ;  /* 0x00000001d3c77824 */ /* 0x000fe200078e0207 */
[----:B-1----:R-:W-:Y:S01]  /*1310*/  @!P2 IADD3 R11, P4, R24, R26, RZ ;  /* 0x0000001a180ba210 */ /* 0x002fe20007f9e0ff */
[----:B------:R-:W-:Y:S01]  /*1320*/  IMAD.IADD R216, R128, 0x1, -R216 ;  /* 0x0000000180d87824 */ /* 0x000fe200078e0ad8 */
[----:B------:R-:W-:Y:S01]  /*1330*/  SHF.R.S32.HI R2, RZ, 0x1f, R13 ;  /* 0x0000001fff027819 */ /* 0x000fe2000001140d */
[----:B------:R1:W-:Y:S01]  /*1340*/  @!P5 LDGSTS.E.BYPASS.LTC128B.128 [R209+0x4800], [R14.64] ;  /* 0x048000000ed1dfae */ /* 0x0003e2000b901d48 */
[----:B------:R-:W-:Y:S01]  /*1350*/  LOP3.LUT R5, R8, 0xfffffffe, RZ, 0xc0, !PT ;  /* 0xfffffffe08057812 */ /* 0x000fe200078ec0ff */
[----:B------:R-:W-:Y:S01]  /*1360*/  @!P1 IMAD R8, R120, 0x30, RZ ;  /* 0x0000003078089824 */ /* 0x000fe200078e02ff */
[----:B------:R-:W-:Y:S01]  /*1370*/  @!P2 IADD3.X R9, R25, R27, R9, P4, !PT ;  /* 0x0000001b1909a210 */ /* 0x000fe200027fe409 */
[----:B------:R-:W-:Y:S01]  /*1380*/  @!P1 IMAD.WIDE.U32 R24, R121, 0x30, R24 ;  /* 0x0000003079189825 */ /* 0x000fe200078e0018 */
[----:B------:R-:W-:-:S02]  /*1390*/  LEA.HI R2, R2, R13, RZ, 0x3 ;  /* 0x0000000d02027211 */ /* 0x000fc400078f18ff */
[----:B------:R-:W-:Y:S01]  /*13a0*/  SHF.R.U32.HI R197, RZ, 0x3, R197 ;  /* 0x00000003ffc57819 */ /* 0x000fe200000116c5 */
[----:B------:R-:W-:Y:S01]  /*13b0*/  IMAD.IADD R5, R0, 0x1, -R5 ;  /* 0x0000000100057824 */ /* 0x000fe200078e0a05 */
[----:B------:R-:W-:Y:S01]  /*13c0*/  @!P2 LEA R10, P4, R11, c[0x0][0x168], 0x1 ;  /* 0x00005a000b0aaa11 */ /* 0x000fe200078808ff */
[----:B------:R-:W-:Y:S01]  /*13d0*/  @!P1 IMAD.IADD R8, R25, 0x1, R8 ;  /* 0x0000000119089824 */ /* 0x000fe200078e0208 */
[C---:B------:R-:W-:Y:S01]  /*13e0*/  LOP3.LUT R0, R2.reuse, 0xfffffff8, RZ, 0xc0, !PT ;  /* 0xfffffff802007812 */ /* 0x040fe200078ec0ff */
[----:B------:R-:W-:Y:S01]  /*13f0*/  IMAD.SHL.U32 R125, R2, 0x40, RZ ;  /* 0x00000040027d7824 */ /* 0x000fe200078e00ff */
[----:B------:R-:W-:Y:S02]  /*1400*/  LOP3.LUT R197, R12, R197, RZ, 0x3c, !PT ;  /* 0x000000c50cc57212 */ /* 0x000fe400078e3cff */
[----:B------:R-:W-:Y:S01]  /*1410*/  @!P2 LEA.HI.X R11, R11, c[0x0][0x16c], R9, 0x1, P4 ;  /* 0x00005b000b0baa11 */ /* 0x000fe200020f0c09 */
[----:B------:R-:W-:Y:S01]  /*1420*/  IMAD.IADD R0, R13, 0x1, -R0 ;  /* 0x000000010d007824 */ /* 0x000fe200078e0a00 */
[----:B------:R-:W-:Y:S01]  /*1430*/  @!P1 LEA R12, P4, R24, c[0x0][0x168], 0x1 ;  /* 0x00005a00180c9a11 */ /* 0x000fe200078808ff */
[----:B------:R-:W-:Y:S01]  /*1440*/  IMAD R197, R5, 0x200, R197 ;  /* 0x0000020005c57824 */ /* 0x000fe200078e02c5 */
[-C--:B------:R-:W-:Y:S01]  /*1450*/  ISETP.GE.AND P5, PT, R208, R4.reuse, PT ;  /* 0x00000004d000720c */ /* 0x080fe20003fa6270 */
[----:B------:R3:W-:Y:S01]  /*1460*/  @!P2 LDGSTS.E.BYPASS.LTC128B.128 [R209+0x5000], [R10.64] ;  /* 0x050000000ad1afae */ /* 0x0007e2000b901d48 */
[----:B------:R-:W-:Y:S01]  /*1470*/  @!P1 LEA.HI.X R13, R24, c[0x0][0x16c], R8, 0x1, P4 ;  /* 0x00005b00180d9a11 */ /* 0x000fe200020f0c08 */
[----:B------:R-:W-:Y:S01]  /*1480*/  IMAD.SHL.U32 R124, R0, 0x40, RZ ;  /* 0x00000040007c7824 */ /* 0x000fe200078e00ff */
[-C--:B------:R-:W-:Y:S01]  /*1490*/  ISETP.GE.AND P4, PT, R207, R4.reuse, PT ;  /* 0x00000004cf00720c */ /* 0x080fe20003f86270 */
[----:B------:R-:W-:Y:S01]  /*14a0*/  IMAD.SHL.U32 R8, R5, 0x8, RZ ;  /* 0x0000000805087824 */ /* 0x000fe200078e00ff */
[----:B------:R-:W-:Y:S01]  /*14b0*/  ISETP.GE.AND P6, PT, R228, R4, PT ;  /* 0x00000004e400720c */ /* 0x000fe20003fc6270 */
[----:B------:R4:W-:Y:S01]  /*14c0*/  @!P1 LDGSTS.E.BYPASS.LTC128B.128 [R209+0x5800], [R12.64] ;  /* 0x058000000cd19fae */ /* 0x0009e2000b901d48 */
[----:B------:R-:W-:Y:S01]  /*14d0*/  LOP3.LUT R124, R124, 0x1c0, RZ, 0xc0, !PT ;  /* 0x000001c07c7c7812 */ /* 0x000fe200078ec0ff */
[----:B--2---:R-:W-:Y:S01]  /*14e0*/  IMAD.WIDE.U32 R16, R127, c[0x0][0x1a0], RZ ;  /* 0x000068007f107a25 */ /* 0x004fe200078e00ff */
[----:B------:R-:W-:Y:S01]  /*14f0*/  SHF.R.S32.HI R2, RZ, 0x5, R129 ;  /* 0x00000005ff027819 */ /* 0x000fe20000011481 */
[----:B------:R-:W0:Y:S01]  /*1500*/  LDGDEPBAR ;  /* 0x00000000000079af */ /* 0x000e220000000000 */
[----:B------:R-:W-:Y:S01]  /*1510*/  LOP3.LUT R8, R124, 0x8, R8, 0xf8, !PT ;  /* 0x000000087c087812 */ /* 0x000fe200078ef808 */
[----:B------:R-:W-:Y:S01]  /*1520*/  IMAD.IADD R6, R17, 0x1, R6 ;  /* 0x0000000111067824 */ /* 0x000fe200078e0206 */
[----:B------:R-:W-:Y:S01]  /*1530*/  SHF.R.U32.HI R124, RZ, 0x3, R124 ;  /* 0x00000003ff7c7819 */ /* 0x000fe2000001167c */
[----:B------:R-:W-:Y:S01]  /*1540*/  IMAD.SHL.U32 R4, R137, 0x20, RZ ;  /* 0x0000002089047824 */ /* 0x000fe200078e00ff */
[----:B-1----:R-:W-:Y:S01]  /*1550*/  LEA R14, P0, R16, R210, 0x6 ;  /* 0x000000d2100e7211 */ /* 0x002fe200078030ff */
[----:B------:R-:W-:Y:S01]  /*1560*/  IMAD.SHL.U32 R197, R197, 0x2, RZ ;  /* 0x00000002c5c57824 */ /* 0x000fe200078e00ff */
[----:B------:R-:W-:-:S02]  /*1570*/  LOP3.LUT R124, R8, R124, RZ, 0x3c, !PT ;  /* 0x0000007c087c7212 */ /* 0x000fc400078e3cff */
[----:B------:R-:W-:Y:S01]  /*1580*/  LEA.HI.X R15, R16, R199, R6, 0x6, P0 ;  /* 0x000000c7100f7211 */ /* 0x000fe200000f3406 */
[----:B------:R-:W-:Y:S01]  /*1590*/  @!P3 IMAD R6, R137, 0x30, RZ ;  /* 0x000000308906b824 */ /* 0x000fe200078e02ff */
[C---:B------:R-:W-:Y:S02]  /*15a0*/  @!P5 LEA R8, P1, R132.reuse, R14, 0x4 ;  /* 0x0000000e8408d211 */ /* 0x040fe400078220ff */
[----:B------:R-:W-:Y:S01]  /*15b0*/  LOP3.LUT R125, R125, 0xfffffe00, RZ, 0xc0, !PT ;  /* 0xfffffe007d7d7812 */ /* 0x000fe200078ec0ff */
[C---:B------:R-:W-:Y:S01]  /*15c0*/  @!P3 IMAD.WIDE.U32 R16, R132.reuse, 0x30, R14 ;  /* 0x000000308410b825 */ /* 0x040fe200078e000e */
[C---:B------:R-:W-:Y:S02]  /*15d0*/  @!P5 LEA.HI.X R7, R132.reuse, R15, R137, 0x4, P1 ;  /* 0x0000000f8407d211 */ /* 0x040fe400008f2489 */
[----:B------:R-:W-:Y:S01]  /*15e0*/  IADD3 R194, R197, 0x4040, RZ ;  /* 0x00004040c5c27810 */ /* 0x000fe20007ffe0ff */
[----:B---3--:R-:W-:-:S04]  /*15f0*/  IMAD.WIDE.U32 R10, R132, 0x20, RZ ;  /* 0x00000020840a7825 */ /* 0x008fc800078e00ff */
[----:B------:R-:W-:Y:S01]  /*1600*/  IMAD R2, R2, 0x400, R125 ;  /* 0x0000040002027824 */ /* 0x000fe200078e027d */
[----:B------:R-:W-:Y:S01]  /*1610*/  @!P4 IADD3 R5, P0, R14, R10, RZ ;  /* 0x0000000a0e05c210 */ /* 0x000fe20007f1e0ff */
[----:B------:R-:W-:-:S04]  /*1620*/  DEPBAR.LE SB0, 0x0 ;  /* 0x000080000000791a */ /* 0x000fc80000000000 */
[----:B------:R-:W-:Y:S01]  /*1630*/  BAR.SYNC.DEFER_BLOCKING 0x0 ;  /* 0x0000000000007b1d */ /* 0x000fe20000010000 */
[----:B----4-:R-:W-:Y:S01]  /*1640*/  @!P6 LEA R12, P2, R14, c[0x0][0x170], 0x1 ;  /* 0x00005c000e0cea11 */ /* 0x010fe200078408ff */
[----:B------:R-:W-:Y:S01]  /*1650*/  @!P3 IMAD.IADD R6, R17, 0x1, R6 ;  /* 0x000000011106b824 */ /* 0x000fe200078e0206 */
[----:B------:R-:W-:Y:S01]  /*1660*/  @!P5 LEA R10, P1, R8, c[0x0][0x170], 0x1 ;  /* 0x00005c00080ada11 */ /* 0x000fe200078208ff */
[----:B------:R-:W-:Y:S01]  /*1670*/  IMAD.IADD R198, R124, 0x1, R2 ;  /* 0x000000017cc67824 */ /* 0x000fe200078e0202 */
[----:B------:R-:W-:Y:S01]  /*1680*/  @!P4 IADD3.X R4, R15, R11, R4, P0, !PT ;  /* 0x0000000b0f04c210 */ /* 0x000fe200007fe404 */
[----:B------:R-:W-:Y:S01]  /*1690*/  IMAD.IADD R192, R125, 0x1, R124 ;  /* 0x000000017dc07824 */ /* 0x000fe200078e027c */
[----:B------:R-:W-:Y:S01]  /*16a0*/  @!P6 LEA.HI.X R13, R14, c[0x0][0x174], R15, 0x1, P2 ;  /* 0x00005d000e0dea11 */ /* 0x000fe200010f0c0f */
[----:B------:R-:W-:Y:S01]  /*16b0*/  IMAD.SHL.U32 R198, R198, 0x2, RZ ;  /* 0x00000002c6c67824 */ /* 0x000fe200078e00ff */
[----:B------:R-:W-:Y:S02]  /*16c0*/  @!P5 LEA.HI.X R11, R8, c[0x0][0x174], R7, 0x1, P1 ;  /* 0x00005d00080bda11 */ /* 0x000fe400008f0c07 */
[----:B------:R-:W-:-:S02]  /*16d0*/  @!P4 LEA R14, P1, R5, c[0x0][0x170], 0x1 ;  /* 0x00005c00050eca11 */ /* 0x000fc400078208ff */
[C---:B------:R-:W-:Y:S02]  /*16e0*/  @!P3 LEA R8, P0, R16.reuse, c[0x0][0x170], 0x1 ;  /* 0x00005c001008ba11 */ /* 0x040fe400078008ff */
[----:B------:R-:W-:Y:S01]  /*16f0*/  @!P4 LEA.HI.X R15, R5, c[0x0][0x174], R4, 0x1, P1 ;  /* 0x00005d00050fca11 */ /* 0x000fe200008f0c04 */
[----:B------:R-:W-:Y:S01]  /*1700*/  IMAD.MOV.U32 R4, RZ, RZ, 0x20 ;  /* 0x00000020ff047424 */ /* 0x000fe200078e00ff */
[----:B------:R-:W-:Y:S01]  /*1710*/  @!P3 LEA.HI.X R9, R16, c[0x0][0x174], R6, 0x1, P0 ;  /* 0x00005d001009ba11 */ /* 0x000fe200000f0c06 */
[----:B------:R-:W-:Y:S08]  /*1720*/  @P6 STS.128 [R209+0x6000], RZ ;  /* 0x006000ffd1006388 */ /* 0x000ff00000000c00 */
[----:B------:R-:W-:Y:S01]  /*1730*/  R2P PR, R0, 0x6 ;  /* 0x0000000600007804 */ /* 0x000fe20000000000 */
[----:B------:R-:W-:Y:S01]  /*1740*/  IMAD.MOV.U32 R0, RZ, RZ, 0x10 ;  /* 0x00000010ff007424 */ /* 0x000fe200078e00ff */
[----:B------:R-:W-:Y:S01]  /*1750*/  @!PT LDS RZ, [RZ] ;  /* 0x00000000fffff984 */ /* 0x000fe20000000800 */
[----:B------:R-:W-:Y:S01]  /*1760*/  @!PT LDS RZ, [RZ] ;  /* 0x00000000fffff984 */ /* 0x000fe20000000800 */
[----:B------:R-:W-:Y:S01]  /*1770*/  @!PT LDS RZ, [RZ] ;  /* 0x00000000fffff984 */ /* 0x000fe20000000800 */
[----:B------:R1:W-:Y:S03]  /*1780*/  @!P6 LDGSTS.E.BYPASS.LTC128B.128 [R209+0x6000], [R12.64] ;  /* 0x060000000cd1efae */ /* 0x0003e6000b901d48 */
[----:B------:R-:W-:Y:S01]  /*1790*/  SEL R2, R4, 0xffffffe0, !P2 ;  /* 0xffffffe004027807 */ /* 0x000fe20005000000 */
[----:B------:R-:W-:Y:S01]  /*17a0*/  @P5 STS.128 [R209+0x6800], RZ ;  /* 0x006800ffd1005388 */ /* 0x000fe20000000c00 */
[----:B------:R-:W-:-:S02]  /*17b0*/  SEL R0, R0, 0xfffffff0, !P1 ;  /* 0xfffffff000007807 */ /* 0x000fc40004800000 */
[----:B------:R-:W-:Y:S01]  /*17c0*/  R2P PR, R3, 0x6 ;  /* 0x0000000603007804 */ /* 0x000fe20000000000 */
[----:B------:R-:W-:Y:S01]  /*17d0*/  @!PT LDS RZ, [RZ] ;  /* 0x00000000fffff984 */ /* 0x000fe20000000800 */
[----:B------:R-:W-:Y:S01]  /*17e0*/  @!PT LDS RZ, [RZ] ;  /* 0x00000000fffff984 */ /* 0x000fe20000000800 */
[----:B------:R-:W-:Y:S01]  /*17f0*/  @!PT LDS RZ, [RZ] ;  /* 0x00000000fffff984 */ /* 0x000fe20000000800 */
[----:B------:R2:W-:Y:S01]  /*1800*/  @!P5 LDGSTS.E.BYPASS.LTC128B.128 [R209+0x6800], [R10.64] ;  /* 0x068000000ad1dfae */ /* 0x0005e2000b901d48 */
[--C-:B------:R-:W-:Y:S02]  /*1810*/  IMAD R195, R2, 0x2, R198.reuse ;  /* 0x0000000202c37824 */ /* 0x100fe400078e02c6 */
[----:B------:R-:W-:Y:S01]  /*1820*/  IMAD R196, R0, 0x2, R198 ;  /* 0x0000000200c47824 */ /* 0x000fe200078e02c6 */
[----:B------:R-:W-:Y:S01]  /*1830*/  @P4 STS.128 [R209+0x7000], RZ ;  /* 0x007000ffd1004388 */ /* 0x000fe20000000c00 */
[----:B------:R-:W-:Y:S01]  /*1840*/  SEL R3, R4, 0xffffffe0, !P1 ;  /* 0xffffffe004037807 */ /* 0x000fe20004800000 */
[----:B------:R-:W-:Y:S02]  /*1850*/  IMAD R193, R0, 0x2, R195 ;  /* 0x0000000200c17824 */ /* 0x000fe400078e02c3 */
[----:B------:R-:W-:Y:S01]  /*1860*/  @!PT LDS RZ, [RZ] ;  /* 0x00000000fffff984 */ /* 0x000fe20000000800 */
[----:B------:R-:W-:Y:S01]  /*1870*/  @!PT LDS RZ, [RZ] ;  /* 0x00000000fffff984 */ /* 0x000fe20000000800 */
[----:B------:R-:W-:Y:S01]  /*1880*/  @!PT LDS RZ, [RZ] ;  /* 0x00000000fffff984 */ /* 0x000fe20000000800 */
[----:B------:R1:W-:Y:S02]  /*1890*/  @!P4 LDGSTS.E.BYPASS.LTC128B.128 [R209+0x7000], [R14.64] ;  /* 0x070000000ed1cfae */ /* 0x0003e4000b901d48 */
[----:B------:R-:W-:-:S02]  /*18a0*/  IMAD.IADD R191, R197, 0x1, R3 ;  /* 0x00000001c5bf7824 */ /* 0x000fc400078e0203 */
[----:B------:R-:W-:Y:S04]  /*18b0*/  @P3 STS.128 [R209+0x7800], RZ ;  /* 0x007800ffd1003388 */ /* 0x000fe80000000c00 */
[----:B------:R-:W-:Y:S01]  /*18c0*/  @!PT LDS RZ, [RZ] ;  /* 0x00000000fffff984 */ /* 0x000fe20000000800 */
[----:B------:R-:W-:Y:S01]  /*18d0*/  @!PT LDS RZ, [RZ] ;  /* 0x00000000fffff984 */ /* 0x000fe20000000800 */
[----:B------:R-:W-:Y:S01]  /*18e0*/  @!PT LDS RZ, [RZ] ;  /* 0x00000000fffff984 */ /* 0x000fe20000000800 */
[----:B------:R3:W-:Y:S04]  /*18f0*/  @!P3 LDGSTS.E.BYPASS.LTC128B.128 [R209+0x7800], [R8.64] ;  /* 0x0780000008d1bfae */ /* 0x0007e8000b901d48 */
[----:B------:R-:W-:Y:S04]  /*1900*/  LDSM.16.M88.4 R48, [R198] ;  /* 0x00000000c630783b */ /* 0x000fe80000000200 */
[----:B------:R-:W4:Y:S04]  /*1910*/  LDSM.16.M88.4 R112, [R197+0x4000] ;  /* 0x00400000c570783b */ /* 0x000f280000000200 */
[----:B------:R-:W-:Y:S04]  /*1920*/  LDSM.16.M88.4 R32, [R196] ;  /* 0x00000000c420783b */ /* 0x000fe80000000200 */
[----:B------:R-:W-:Y:S04]  /*1930*/  LDSM.16.M88.4 R116, [R191+0x4000] ;  /* 0x00400000bf74783b */ /* 0x000fe80000000200 */
[----:B------:R-:W5:Y:S04]  /*1940*/  LDSM.16.M88.4 R44, [R197+0x4800] ;  /* 0x00480000c52c783b */ /* 0x000f680000000200 */
[----:B------:R-:W5:Y:S01]  /*1950*/  LDSM.16.M88.4 R40, [R197+0x5000] ;  /* 0x00500000c528783b */ /* 0x000f620000000200 */
[----:B---3--:R-:W-:-:S03]  /*1960*/  IADD3 R8, R197, 0x4000, RZ ;  /* 0x00004000c5087810 */ /* 0x008fc60007ffe0ff */
[----:B------:R-:W-:Y:S01]  /*1970*/  LDSM.16.M88.4 R20, [R195] ;  /* 0x00000000c314783b */ /* 0x000fe20000000200 */
[----:B------:R-:W-:-:S03]  /*1980*/  @P2 IADD3 R194, R8, -0x40, RZ ;  /* 0xffffffc008c22810 */ /* 0x000fc60007ffe0ff */
[----:B------:R-:W3:Y:S01]  /*1990*/  LDSM.16.M88.4 R24, [R191+0x4800] ;  /* 0x00480000bf18783b */ /* 0x000ee20000000200 */
[----:B------:R-:W-:-:S03]  /*19a0*/  IADD3 R187, R194, 0x800, RZ ;  /* 0x00000800c2bb7810 */ /* 0x000fc60007ffe0ff */
[----:B-1----:R-:W1:Y:S01]  /*19b0*/  LDSM.16.M88.4 R12, [R194] ;  /* 0x00000000c20c783b */ /* 0x002e620000000200 */
[----:B------:R-:W-:Y:S01]  /*19c0*/  IMAD.IADD R184, R3, 0x1, R194 ;  /* 0x0000000103b87824 */ /* 0x000fe200078e02c2 */
[C---:B------:R-:W-:Y:S02]  /*19d0*/  IADD3 R186, R194.reuse, 0x1000, RZ ;  /* 0x00001000c2ba7810 */ /* 0x040fe40007ffe0ff */
[----:B------:R-:W1:Y:S01]  /*19e0*/  LDSM.16.M88.4 R100, [R191+0x5000] ;  /* 0x00500000bf64783b */ /* 0x000e620000000200 */
[----:B------:R-:W-:-:S03]  /*19f0*/  IADD3 R185, R194, 0x1800, RZ ;  /* 0x00001800c2b97810 */ /* 0x000fc60007ffe0ff */
[----:B------:R-:W1:Y:S01]  /*1a00*/  LDSM.16.M88.4 R104, [R198+0x2000] ;  /* 0x00200000c668783b */ /* 0x000e620000000200 */
[C---:B----4-:R-:W-:Y:S03]  /*1a10*/  HMMA.16816.F32 R4, R48.reuse, R112, RZ ;  /* 0x000000703004723c */ /* 0x050fe600000018ff */
[----:B--2---:R-:W-:Y:S04]  /*1a20*/  LDSM.16.M88.4 R8, [R193] ;  /* 0x00000000c108783b */ /* 0x004fe80000000200 */
[----:B------:R-:W2:Y:S01]  /*1a30*/  LDSM.16.M88.4 R80, [R184] ;  /* 0x00000000b850783b */ /* 0x000ea20000000200 */
[C---:B------:R-:W-:Y:S03]  /*1a40*/  HMMA.16816.F32 R96, R48.reuse, R114, RZ ;  /* 0x000000723060723c */ /* 0x040fe600000018ff */
[----:B------:R-:W4:Y:S04]  /*1a50*/  LDSM.16.M88.4 R92, [R194+0x800] ;  /* 0x00080000c25c783b */ /* 0x000f280000000200 */
[----:B------:R-:W2:Y:S01]  /*1a60*/  LDSM.16.M88.4 R88, [R194+0x1000] ;  /* 0x00100000c258783b */ /* 0x000ea20000000200 */
[----:B-----5:R-:W-:Y:S03]  /*1a70*/  HMMA.16816.F32 R108, R48, R44, RZ ;  /* 0x0000002c306c723c */ /* 0x020fe600000018ff */
[----:B------:R-:W5:Y:S04]  /*1a80*/  LDSM.16.M88.4 R28, [R196+0x2000] ;  /* 0x00200000c41c783b */ /* 0x000f680000000200 */
[----:B------:R-:W2:Y:S01]  /*1a90*/  LDSM.16.M88.4 R36, [R197+0x5800] ;  /* 0x00580000c524783b */ /* 0x000ea20000000200 */
[----:B------:R-:W-:Y:S03]  /*1aa0*/  HMMA.16816.F32 R4, R32, R116, R4 ;  /* 0x000000742004723c */ /* 0x000fe60000001804 */
[----:B------:R-:W2:Y:S04]  /*1ab0*/  LDSM.16.M88.4 R76, [R184+0x800] ;  /* 0x00080000b84c783b */ /* 0x000ea80000000200 */
[----:B------:R-:W2:Y:S01]  /*1ac0*/  LDSM.16.M88.4 R72, [R184+0x1000] ;  /* 0x00100000b848783b */ /* 0x000ea20000000200 */
[----:B------:R-:W-:Y:S03]  /*1ad0*/  HMMA.16816.F32 R64, R48, R40, RZ ;  /* 0x000000283040723c */ /* 0x000fe600000018ff */
[----:B------:R-:W2:Y:S04]  /*1ae0*/  LDSM.16.M88.4 R16, [R195+0x2000] ;  /* 0x00200000c310783b */ /* 0x000ea80000000200 */
[----:B------:R-:W2:Y:S01]  /*1af0*/  LDSM.16.M88.4 R60, [R191+0x5800] ;  /* 0x00580000bf3c783b */ /* 0x000ea20000000200 */
[----:B---3--:R-:W-:Y:S03]  /*1b00*/  HMMA.16816.F32 R108, R32, R24, R108 ;  /* 0x00000018206c723c */ /* 0x008fe6000000186c */
[----:B------:R-:W-:Y:S04]  /*1b10*/  LDSM.16.M88.4 R56, [R194+0x1800] ;  /* 0x00180000c238783b */ /* 0x000fe80000000200 */
[----:B------:R-:W-:Y:S01]  /*1b20*/  LDSM.16.M88.4 R52, [R184+0x1800] ;  /* 0x00180000b834783b */ /* 0x000fe20000000200 */
[----:B-1----:R-:W-:Y:S03]  /*1b30*/  HMMA.16816.F32 R4, R20, R12, R4 ;  /* 0x0000000c1404723c */ /* 0x002fe60000001804 */
[----:B------:R-:W0:Y:S05]  /*1b40*/  LDGDEPBAR ;  /* 0x00000000000079af */ /* 0x000e2a0000000000 */
[----:B------:R-:W-:Y:S08]  /*1b50*/  HMMA.16816.F32 R64, R32, R100, R64 ;  /* 0x000000642040723c */ /* 0x000ff00000001840 */
[C---:B------:R-:W-:Y:S08]  /*1b60*/  HMMA.16816.F32 R84, R104.reuse, R112, RZ ;  /* 0x000000706854723c */ /* 0x040ff000000018ff */
[----:B------:R-:W-:Y:S08]  /*1b70*/  HMMA.16816.F32 R112, R104, R114, RZ ;  /* 0x000000726870723c */ /* 0x000ff000000018ff */
[----:B--2---:R-:W-:Y:S08]  /*1b80*/  HMMA.16816.F32 R4, R8, R80, R4 ;  /* 0x000000500804723c */ /* 0x004ff00000001804 */
[C---:B----4-:R-:W-:Y:S08]  /*1b90*/  HMMA.16816.F32 R108, R20.reuse, R92, R108 ;  /* 0x0000005c146c723c */ /* 0x050ff0000000186c */
[----:B------:R-:W-:Y:S08]  /*1ba0*/  HMMA.16816.F32 R64, R20, R88, R64 ;  /* 0x000000581440723c */ /* 0x000ff00000001840 */
[----:B-----5:R-:W-:Y:S01]  /*1bb0*/  HMMA.16816.F32 R84, R28, R116, R84 ;  /* 0x000000741c54723c */ /* 0x020fe20000001854 */
[----:B------:R-:W-:-:S02]  /*1bc0*/  FMUL.FTZ R5, R5, c[0x0][0x2ec] ;  /* 0x0000bb0005057a20 */ /* 0x000fc40000410000 */
[----:B------:R-:W-:Y:S02]  /*1bd0*/  FMUL.FTZ R6, R6, c[0x0][0x2ec] ;  /* 0x0000bb0006067a20 */ /* 0x000fe40000410000 */
[----:B------:R-:W-:Y:S01]  /*1be0*/  FMUL.FTZ R7, R7, c[0x0][0x2ec] ;  /* 0x0000bb0007077a20 */ /* 0x000fe20000410000 */
[----:B------:R-:W-:Y:S01]  /*1bf0*/  MUFU.TANH R116, R5 ;  /* 0x0000000500747308 */ /* 0x000fe20000002400 */
[----:B------:R-:W-:Y:S01]  /*1c00*/  FMUL.FTZ R3, R4, c[0x0][0x2ec] ;  /* 0x0000bb0004037a20 */ /* 0x000fe20000410000 */
[-C--:B------:R-:W-:Y:S06]  /*1c10*/  HMMA.16816.F32 R96, R32, R118.reuse, R96 ;  /* 0x000000762060723c */ /* 0x080fec0000001860 */
[----:B------:R-:W-:Y:S02]  /*1c20*/  MUFU.TANH R117, R6 ;  /* 0x0000000600757308 */ /* 0x000fe40000002400 */
[----:B------:R-:W-:Y:S06]  /*1c30*/  HMMA.16816.F32 R112, R28, R118, R112 ;  /* 0x000000761c70723c */ /* 0x000fec0000001870 */
[----:B------:R1:W-:Y:S02]  /*1c40*/  MUFU.TANH R130, R7 ;  /* 0x0000000700827308 */ /* 0x0003e40000002400 */
[----:B------:R-:W-:Y:S06]  /*1c50*/  HMMA.16816.F32 R68, R48, R36, RZ ;  /* 0x000000243044723c */ /* 0x000fec00000018ff */
[----:B------:R-:W-:Y:S02]  /*1c60*/  MUFU.TANH R3, R3 ;  /* 0x0000000300037308 */ /* 0x000fe40000002400 */
[----:B------:R-:W-:Y:S01]  /*1c70*/  HMMA.16816.F32 R108, R8, R76, R108 ;  /* 0x0000004c086c723c */ /* 0x000fe2000000186c */
[----:B-1----:R-:W1:Y:S01]  /*1c80*/  LDSM.16.M88.4 R4, [R193+0x2000] ;  /* 0x00200000c104783b */ /* 0x002e620000000200 */
[----:B------:R-:W-:-:S06]  /*1c90*/  DEPBAR.LE SB0, 0x0 ;  /* 0x000080000000791a */ /* 0x000fcc0000000000 */
[----:B------:R-:W-:Y:S08]  /*1ca0*/  HMMA.16816.F32 R64, R8, R72, R64 ;  /* 0x000000480840723c */ /* 0x000ff00000001840 */
[----:B------:R-:W-:Y:S08]  /*1cb0*/  HMMA.16816.F32 R84, R16, R12, R84 ;  /* 0x0000000c1054723c */ /* 0x000ff00000001854 */
[----:B------:R-:W-:-:S02]  /*1cc0*/  FMUL.FTZ R108, R108, c[0x0][0x2ec] ;  /* 0x0000bb006c6c7a20 */ /* 0x000fc40000410000 */
[----:B------:R-:W-:Y:S01]  /*1cd0*/  FMUL.FTZ R109, R109, c[0x0][0x2ec] ;  /* 0x0000bb006d6d7a20 */ /* 0x000fe20000410000 */
[----:B------:R-:W-:Y:S01]  /*1ce0*/  HMMA.16816.F32 R96, R20, R14, R96 ;  /* 0x0000000e1460723c */ /* 0x000fe20000001860 */
[----:B------:R-:W-:Y:S01]  /*1cf0*/  FMUL.FTZ R110, R110, c[0x0][0x2ec] ;  /* 0x0000bb006e6e7a20 */ /* 0x000fe20000410000 */
[----:B------:R-:W-:Y:S01]  /*1d00*/  MUFU.TANH R131, R108 ;  /* 0x0000006c00837308 */ /* 0x000fe20000002400 */
[----:B------:R-:W-:-:S05]  /*1d10*/  FMUL.FTZ R111, R111, c[0x0][0x2ec] ;  /* 0x0000bb006f6f7a20 */ /* 0x000fca0000410000 */
[----:B------:R-:W-:Y:S01]  /*1d20*/  HMMA.16816.F32 R112, R16, R14, R112 ;  /* 0x0000000e1070723c */ /* 0x000fe20000001870 */
[----:B------:R-:W-:Y:S01]  /*1d30*/  FMUL.FTZ R64, R64, c[0x0][0x2ec] ;  /* 0x0000bb0040407a20 */ /* 0x000fe20000410000 */
[----:B------:R-:W-:Y:S01]  /*1d40*/  MUFU.TANH R133, R109 ;  /* 0x0000006d00857308 */ /* 0x000fe20000002400 */
[----:B------:R-:W-:Y:S02]  /*1d50*/  FMUL.FTZ R65, R65, c[0x0][0x2ec] ;  /* 0x0000bb0041417a20 */ /* 0x000fe40000410000 */
[----:B------:R-:W-:Y:S02]  /*1d60*/  FMUL.FTZ R66, R66, c[0x0][0x2ec] ;  /* 0x0000bb0042427a20 */ /* 0x000fe40000410000 */
[----:B------:R-:W-:Y:S01]  /*1d70*/  FMUL.FTZ R67, R67, c[0x0][0x2ec] ;  /* 0x0000bb0043437a20 */ /* 0x000fe20000410000 */
[----:B------:R-:W-:Y:S02]  /*1d80*/  HMMA.16816.F32 R12, R48, R46, RZ ;  /* 0x0000002e300c723c */ /* 0x000fe400000018ff */
[----:B------:R-:W-:Y:S06]  /*1d90*/  MUFU.TANH R134, R110 ;  /* 0x0000006e00867308 */ /* 0x000fec0000002400 */
[----:B------:R-:W-:Y:S02]  /*1da0*/  HMMA.16816.F32 R68, R32, R60, R68 ;  /* 0x0000003c2044723c */ /* 0x000fe40000001844 */
[----:B------:R2:W-:Y:S06]  /*1db0*/  MUFU.TANH R135, R111 ;  /* 0x0000006f00877308 */ /* 0x0005ec0000002400 */
[----:B-1----:R-:W-:Y:S02]  /*1dc0*/  HMMA.16816.F32 R84, R4, R80, R84 ;  /* 0x000000500454723c */ /* 0x002fe40000001854 */
[----:B------:R-:W-:Y:S06]  /*1dd0*/  MUFU.TANH R136, R64 ;  /* 0x0000004000887308 */ /* 0x000fec0000002400 */
[----:B------:R-:W-:Y:S02]  /*1de0*/  HMMA.16816.F32 R12, R32, R26, R12 ;  /* 0x0000001a200c723c */ /* 0x000fe4000000180c */
[----:B------:R-:W-:Y:S06]  /*1df0*/  MUFU.TANH R139, R65 ;  /* 0x00000041008b7308 */ /* 0x000fec0000002400 */
[C---:B--2---:R-:W-:Y:S02]  /*1e00*/  HMMA.16816.F32 R108, R104.reuse, R44, RZ ;  /* 0x0000002c686c723c */ /* 0x044fe400000018ff */
[----:B------:R-:W-:Y:S06]  /*1e10*/  MUFU.TANH R118, R66 ;  /* 0x0000004200767308 */ /* 0x000fec0000002400 */
[----:B------:R-:W-:Y:S02]  /*1e20*/  HMMA.16816.F32 R44, R104, R46, RZ ;  /* 0x0000002e682c723c */ /* 0x000fe400000018ff */
[----:B------:R1:W-:Y:S06]  /*1e30*/  MUFU.TANH R80, R67 ;  /* 0x0000004300507308 */ /* 0x0003ec0000002400 */
[C---:B------:R-:W-:Y:S08]  /*1e40*/  HMMA.16816.F32 R68, R20.reuse, R56, R68 ;  /* 0x000000381444723c */ /* 0x040ff00000001844 */
[----:B------:R-:W-:Y:S08]  /*1e50*/  HMMA.16816.F32 R12, R20, R94, R12 ;  /* 0x0000005e140c723c */ /* 0x000ff0000000180c */
[----:B-1----:R-:W-:Y:S08]  /*1e60*/  HMMA.16816.F32 R64, R104, R40, RZ ;  /* 0x000000286840723c */ /* 0x002ff000000018ff */
[----:B------:R-:W-:Y:S08]  /*1e70*/  HMMA.16816.F32 R44, R28, R26, R44 ;  /* 0x0000001a1c2c723c */ /* 0x000ff0000000182c */
[----:B------:R-:W-:Y:S08]  /*1e80*/  HMMA.16816.F32 R68, R8, R52, R68 ;  /* 0x000000340844723c */ /* 0x000ff00000001844 */
[----:B------:R-:W-:Y:S08]  /*1e90*/  HMMA.16816.F32 R64, R28, R100, R64 ;  /* 0x000000641c40723c */ /* 0x000ff00000001840 */
[C---:B------:R-:W-:Y:S08]  /*1ea0*/  HMMA.16816.F32 R12, R8.reuse, R78, R12 ;  /* 0x0000004e080c723c */ /* 0x040ff0000000180c */
[----:B------:R-:W-:Y:S01]  /*1eb0*/  HMMA.16816.F32 R96, R8, R82, R96 ;  /* 0x000000520860723c */ /* 0x000fe20000001860 */
[----:B------:R-:W-:-:S02]  /*1ec0*/  FMUL.FTZ R70, R70, c[0x0][0x2ec] ;  /* 0x0000bb0046467a20 */ /* 0x000fc40000410000 */
[----:B------:R-:W-:Y:S02]  /*1ed0*/  FMUL.FTZ R68, R68, c[0x0][0x2ec] ;  /* 0x0000bb0044447a20 */ /* 0x000fe40000410000 */
[----:B------:R1:W-:Y:S01]  /*1ee0*/  MUFU.TANH R81, R70 ;  /* 0x0000004600517308 */ /* 0x0003e20000002400 */
[----:B------:R-:W-:Y:S02]  /*1ef0*/  FMUL.FTZ R69, R69, c[0x0][0x2ec] ;  /* 0x0000bb0045457a20 */ /* 0x000fe40000410000 */
[C---:B------:R-:W-:Y:S05]  /*1f00*/  HMMA.16816.F32 R44, R16.reuse, R94, R44 ;  /* 0x0000005e102c723c */ /* 0x040fea000000182c */
[----:B------:R-:W-:Y:S03]  /*1f10*/  MUFU.TANH R68, R68 ;  /* 0x0000004400447308 */ /* 0x000fe60000002400 */
[----:B------:R-:W-:Y:S01]  /*1f20*/  HMMA.16816.F32 R64, R16, R88, R64 ;  /* 0x000000581040723c */ /* 0x000fe20000001840 */
[----:B------:R-:W-:-:S02]  /*1f30*/  FMUL.FTZ R12, R12, c[0x0][0x2ec] ;  /* 0x0000bb000c0c7a20 */ /* 0x000fc40000410000 */
[----:B------:R-:W-:Y:S02]  /*1f40*/  FMUL.FTZ R13, R13, c[0x0][0x2ec] ;  /* 0x0000bb000d0d7a20 */ /* 0x000fe40000410000 */
[----:B-1----:R-:W-:Y:S01]  /*1f50*/  FMUL.FTZ R70, R71, c[0x0][0x2ec] ;  /* 0x0000bb0047467a20 */ /* 0x002fe20000410000 */
[----:B------:R-:W-:Y:S01]  /*1f60*/  MUFU.TANH R69, R69 ;  /* 0x0000004500457308 */ /* 0x000fe20000002400 */
[----:B------:R-:W-:Y:S01]  /*1f70*/  FMUL.FTZ R71, R84, c[0x0][0x2ec] ;  /* 0x0000bb0054477a20 */ /* 0x000fe20000410000 */
[----:B------:R-:W-:Y:S01]  /*1f80*/  HMMA.16816.F32 R108, R28, R24, R108 ;  /* 0x000000181c6c723c */ /* 0x000fe2000000186c */
[----:B------:R-:W-:Y:S02]  /*1f90*/  FMUL.FTZ R14, R14, c[0x0][0x2ec] ;  /* 0x0000bb000e0e7a20 */ /* 0x000fe40000410000 */
[----:B------:R-:W-:Y:S02]  /*1fa0*/  FMUL.FTZ R15, R15, c[0x0][0x2ec] ;  /* 0x0000bb000f0f7a20 */ /* 0x000fe40000410000 */
[----:B------:R-:W-:Y:S01]  /*1fb0*/  FMUL.FTZ R84, R85, c[0x0][0x2ec] ;  /* 0x0000bb0055547a20 */ /* 0x000fe20000410000 */
[----:B------:R-:W-:Y:S01]  /*1fc0*/  MUFU.TANH R89, R13 ;  /* 0x0000000d00597308 */ /* 0x000fe20000002400 */
[----:B------:R-:W-:Y:S01]  /*1fd0*/  FMUL.FTZ R85, R86, c[0x0][0x2ec] ;  /* 0x0000bb0056557a20 */ /* 0x000fe20000410000 */
[----:B------:R-:W-:Y:S01]  /*1fe0*/  HMMA.16816.F32 R24, R48, R42, RZ ;  /* 0x0000002a3018723c */ /* 0x000fe200000018ff */
[----:B------:R-:W-:-:S05]  /*1ff0*/  FMUL.FTZ R86, R97, c[0x0][0x2ec] ;  /* 0x0000bb0061567a20 */ /* 0x000fca0000410000 */
[----:B------:R-:W-:Y:S02]  /*2000*/  MUFU.TANH R97, R14 ;  /* 0x0000000e00617308 */ /* 0x000fe40000002400 */
[C---:B------:R-:W-:Y:S06]  /*2010*/  HMMA.16816.F32 R44, R4.reuse, R78, R44 ;  /* 0x0000004e042c723c */ /* 0x040fec000000182c */
[----:B------:R-:W-:Y:S02]  /*2020*/  MUFU.TANH R79, R12 ;  /* 0x0000000c004f7308 */ /* 0x000fe40000002400 */
[----:B------:R-:W-:Y:S06]  /*2030*/  HMMA.16816.F32 R64, R4, R72, R64 ;  /* 0x000000480440723c */ /* 0x000fec0000001840 */
[----:B------:R1:W-:Y:S02]  /*2040*/  MUFU.TANH R72, R15 ;  /* 0x0000000f00487308 */ /* 0x0003e40000002400 */
[----:B------:R-:W-:Y:S06]  /*2050*/  HMMA.16816.F32 R40, R104, R42, RZ ;  /* 0x0000002a6828723c */ /* 0x000fec00000018ff */
[----:B------:R-:W-:Y:S02]  /*2060*/  MUFU.TANH R71, R71 ;  /* 0x0000004700477308 */ /* 0x000fe40000002400 */
[----:B------:R-:W-:Y:S01]  /*2070*/  HMMA.16816.F32 R48, R48, R38, RZ ;  /* 0x000000263030723c */ /* 0x000fe200000018ff */
[----:B------:R-:W-:-:S02]  /*2080*/  FMUL.FTZ R44, R44, c[0x0][0x2ec] ;  /* 0x0000bb002c2c7a20 */ /* 0x000fc40000410000 */
[----:B------:R-:W-:-:S03]  /*2090*/  FMUL.FTZ R45, R45, c[0x0][0x2ec] ;  /* 0x0000bb002d2d7a20 */ /* 0x000fc60000410000 */
[----:B------:R-:W2:Y:S02]  /*20a0*/  MUFU.TANH R85, R85 ;  /* 0x0000005500557308 */ /* 0x000ea40000002400 */
[C---:B-1----:R-:W-:Y:S06]  /*20b0*/  HMMA.16816.F32 R12, R104.reuse, R36, RZ ;  /* 0x00000024680c723c */ /* 0x042fec00000018ff */
[----:B------:R-:W-:Y:S01]  /*20c0*/  MUFU.TANH R84, R84 ;  /* 0x0000005400547308 */ /* 0x000fe20000002400 */
[----:B------:R-:W-:Y:S01]  /*20d0*/  FMUL.FTZ R36, R46, c[0x0][0x2ec] ;  /* 0x0000bb002e247a20 */ /* 0x000fe20000410000 */
[----:B------:R-:W-:Y:S01]  /*20e0*/  HMMA.16816.F32 R104, R104, R38, RZ ;  /* 0x000000266868723c */ /* 0x000fe200000018ff */
[----:B------:R-:W-:-:S02]  /*20f0*/  FMUL.FTZ R46, R64, c[0x0][0x2ec] ;  /* 0x0000bb00402e7a20 */ /* 0x000fc40000410000 */
[----:B------:R-:W-:Y:S02]  /*2100*/  FMUL.FTZ R64, R66, c[0x0][0x2ec] ;  /* 0x0000bb0042407a20 */ /* 0x000fe40000410000 */
[----:B------:R-:W-:Y:S01]  /*2110*/  FMUL.FTZ R37, R47, c[0x0][0x2ec] ;  /* 0x0000bb002f257a20 */ /* 0x000fe20000410000 */
[----:B------:R-:W-:Y:S01]  /*2120*/  MUFU.TANH R86, R86 ;  /* 0x0000005600567308 */ /* 0x000fe20000002400 */
[----:B------:R-:W-:Y:S01]  /*2130*/  FMUL.FTZ R47, R65, c[0x0][0x2ec] ;  /* 0x0000bb00412f7a20 */ /* 0x000fe20000410000 */
[----:B------:R-:W-:Y:S06]  /*2140*/  HMMA.16816.F32 R24, R32, R102, R24 ;  /* 0x000000662018723c */ /* 0x000fec0000001818 */
[----:B------:R-:W-:Y:S02]  /*2150*/  MUFU.TANH R46, R46 ;  /* 0x0000002e002e7308 */ /* 0x000fe40000002400 */
[----:B------:R-:W-:Y:S06]  /*2160*/  HMMA.16816.F32 R108, R16, R92, R108 ;  /* 0x0000005c106c723c */ /* 0x000fec000000186c */
[----:B------:R-:W-:Y:S02]  /*2170*/  MUFU.TANH R64, R64 ;  /* 0x0000004000407308 */ /* 0x000fe40000002400 */
[C---:B------:R-:W-:Y:S06]  /*2180*/  HMMA.16816.F32 R40, R28.reuse, R102, R40 ;  /* 0x000000661c28723c */ /* 0x040fec0000001828 */
[----:B------:R-:W-:Y:S02]  /*2190*/  MUFU.TANH R44, R44 ;  /* 0x0000002c002c7308 */ /* 0x000fe40000002400 */
[----:B------:R-:W-:Y:S06]  /*21a0*/  HMMA.16816.F32 R12, R28, R60, R12 ;  /* 0x0000003c1c0c723c */ /* 0x000fec000000180c */
[----:B------:R-:W-:Y:S01]  /*21b0*/  MUFU.TANH R36, R36 ;  /* 0x0000002400247308 */ /* 0x000fe20000002400 */
[----:B------:R-:W-:Y:S01]  /*21c0*/  FMUL.FTZ R61, R67, c[0x0][0x2ec] ;  /* 0x0000bb00433d7a20 */ /* 0x000fe20000410000 */
[-C--:B------:R-:W-:Y:S06]  /*21d0*/  HMMA.16816.F32 R48, R32, R62.reuse, R48 ;  /* 0x0000003e2030723c */ /* 0x080fec0000001830 */
[----:B------:R-:W-:Y:S02]  /*21e0*/  MUFU.TANH R45, R45 ;  /* 0x0000002d002d7308 */ /* 0x000fe40000002400 */
[----:B------:R-:W-:Y:S06]  /*21f0*/  HMMA.16816.F32 R104, R28, R62, R104 ;  /* 0x0000003e1c68723c */ /* 0x000fec0000001868 */
[----:B------:R-:W-:Y:S02]  /*2200*/  MUFU.TANH R37, R37 ;  /* 0x0000002500257308 */ /* 0x000fe40000002400 */
[----:B------:R-:W-:Y:S06]  /*2210*/  HMMA.16816.F32 R24, R20, R90, R24 ;  /* 0x0000005a1418723c */ /* 0x000fec0000001818 */
[----:B------:R-:W-:Y:S02]  /*2220*/  MUFU.TANH R47, R47 ;  /* 0x0000002f002f7308 */ /* 0x000fe40000002400 */
[C---:B------:R-:W-:Y:S06]  /*2230*/  HMMA.16816.F32 R112, R4.reuse, R82, R112 ;  /* 0x000000520470723c */ /* 0x040fec0000001870 */
[----:B------:R-:W-:Y:S01]  /*2240*/  MUFU.TANH R61, R61 ;  /* 0x0000003d003d7308 */ /* 0x000fe20000002400 */
[----:B------:R-:W-:Y:S01]  /*2250*/  FMUL.FTZ R82, R87, c[0x0][0x2ec] ;  /* 0x0000bb0057527a20 */ /* 0x000fe20000410000 */
[----:B------:R-:W-:Y:S01]  /*2260*/  HMMA.16816.F32 R108, R4, R76, R108 ;  /* 0x0000004c046c723c */ /* 0x000fe2000000186c */
[----:B------:R-:W-:-:S02]  /*2270*/  FMUL.FTZ R83, R96, c[0x0][0x2ec] ;  /* 0x0000bb0060537a20 */ /* 0x000fc40000410000 */
[----:B------:R-:W-:-:S03]  /*2280*/  FMUL.FTZ R87, R98, c[0x0][0x2ec] ;  /* 0x0000bb0062577a20 */ /* 0x000fc60000410000 */
[----:B------:R-:W1:Y:S01]  /*2290*/  MUFU.TANH R82, R82 ;  /* 0x0000005200527308 */ /* 0x000e620000002400 */
[----:B------:R-:W-:Y:S01]  /*22a0*/  FMUL.FTZ R76, R99, c[0x0][0x2ec] ;  /* 0x0000bb00634c7a20 */ /* 0x000fe20000410000 */
[C---:B------:R-:W-:Y:S06]  /*22b0*/  HMMA.16816.F32 R40, R16.reuse, R90, R40 ;  /* 0x0000005a1028723c */ /* 0x040fec0000001828 */
[----:B------:R-:W-:Y:S02]  /*22c0*/  MUFU.TANH R83, R83 ;  /* 0x0000005300537308 */ /* 0x000fe40000002400 */
[----:B------:R-:W-:Y:S01]  /*22d0*/  HMMA.16816.F32 R12, R16, R56, R12 ;  /* 0x00000038100c723c */ /* 0x000fe2000000180c */
[----:B------:R-:W-:-:S02]  /*22e0*/  FMUL.FTZ R77, R112, c[0x0][0x2ec] ;  /* 0x0000bb00704d7a20 */ /* 0x000fc40000410000 */
[----:B------:R-:W-:Y:S02]  /*22f0*/  FMUL.FTZ R93, R114, c[0x0][0x2ec] ;  /* 0x0000bb00725d7a20 */ /* 0x000fe40000410000 */
[----:B------:R-:W-:Y:S01]  /*2300*/  FMUL.FTZ R92, R113, c[0x0][0x2ec] ;  /* 0x0000bb00715c7a20 */ /* 0x000fe20000410000 */
[----:B------:R-:W-:Y:S01]  /*2310*/  MUFU.TANH R87, R87 ;  /* 0x0000005700577308 */ /* 0x000fe20000002400 */
[----:B------:R-:W-:Y:S01]  /*2320*/  FMUL.FTZ R94, R115, c[0x0][0x2ec] ;  /* 0x0000bb00735e7a20 */ /* 0x000fe20000410000 */
[-C--:B------:R-:W-:Y:S01]  /*2330*/  HMMA.16816.F32 R48, R20, R58.reuse, R48 ;  /* 0x0000003a1430723c */ /* 0x080fe20000001830 */
[----:B------:R-:W-:Y:S02]  /*2340*/  FMUL.FTZ R96, R108, c[0x0][0x2ec] ;  /* 0x0000bb006c607a20 */ /* 0x000fe40000410000 */
[----:B------:R-:W-:Y:S02]  /*2350*/  FMUL.FTZ R88, R110, c[0x0][0x2ec] ;  /* 0x0000bb006e587a20 */ /* 0x000fe40000410000 */
[----:B------:R-:W-:Y:S01]  /*2360*/  FMUL.FTZ R95, R109, c[0x0][0x2ec] ;  /* 0x0000bb006d5f7a20 */ /* 0x000fe20000410000 */
[----:B------:R-:W-:Y:S01]  /*2370*/  MUFU.TANH R77, R77 ;  /* 0x0000004d004d7308 */ /* 0x000fe20000002400 */
[----:B------:R-:W-:Y:S01]  /*2380*/  IMAD.SHL.U32 R20, R128, 0x2, RZ ;  /* 0x0000000280147824 */ /* 0x000fe200078e00ff */
[----:B------:R-:W-:Y:S01]  /*2390*/  HMMA.16816.F32 R104, R16, R58, R104 ;  /* 0x0000003a1068723c */ /* 0x000fe20000001868 */
[----:B------:R-:W-:-:S03]  /*23a0*/  FMUL.FTZ R78, R111, c[0x0][0x2ec] ;  /* 0x0000bb006f4e7a20 */ /* 0x000fc60000410000 */
[----:B------:R-:W-:Y:S02]  /*23b0*/  LOP3.LUT R20, R20, 0x6, RZ, 0xc0, !PT ;  /* 0x0000000614147812 */ /* 0x000fe400078ec0ff */
[----:B------:R-:W3:Y:S02]  /*23c0*/  MUFU.TANH R93, R93 ;  /* 0x0000005d005d7308 */ /* 0x000ee40000002400 */
[----:B------:R-:W-:Y:S01]  /*23d0*/  HMMA.16816.F32 R24, R8, R74, R24 ;  /* 0x0000004a0818723c */ /* 0x000fe20000001818 */
[----:B------:R-:W-:-:S05]  /*23e0*/  IMAD R127, R127, 0x40, R20 ;  /* 0x000000407f7f7824 */ /* 0x000fca00078e0214 */
[----:B------:R-:W-:Y:S01]  /*23f0*/  MUFU.TANH R96, R96 ;  /* 0x0000006000607308 */ /* 0x000fe20000002400 */
[CC--:B------:R-:W-:Y:S01]  /*2400*/  ISETP.GE.AND P2, PT, R127.reuse, R126.reuse, PT ;  /* 0x0000007e7f00720c */ /* 0x0c0fe20003f46270 */
[C---:B------:R-:W-:Y:S01]  /*2410*/  HMMA.16816.F32 R40, R4.reuse, R74, R40 ;  /* 0x0000004a0428723c */ /* 0x040fe20000001828 */
[----:B------:R-:W-:Y:S02]  /*2420*/  IADD3 R22, R127, 0x1, RZ ;  /* 0x000000017f167810 */ /* 0x000fe40007ffe0ff */
[----:B--2---:R-:W-:Y:S02]  /*2430*/  FSEL R85, R85, -INF , !P2 ;  /* 0xff80000055557808 */ /* 0x004fe40005000000 */
[----:B------:R-:W-:Y:S01]  /*2440*/  FSEL R71, R71, -INF , !P2 ;  /* 0xff80000047477808 */ /* 0x000fe20005000000 */
[----:B------:R-:W2:Y:S01]  /*2450*/  MUFU.TANH R88, R88 ;  /* 0x0000005800587308 */ /* 0x000ea20000002400 */
[----:B------:R-:W-:Y:S01]  /*2460*/  FSEL R3, R3, -INF , !P2 ;  /* 0xff80000003037808 */ /* 0x000fe20005000000 */
[----:B------:R-:W-:Y:S01]  /*2470*/  HMMA.16816.F32 R12, R4, R52, R12 ;  /* 0x00000034040c723c */ /* 0x000fe2000000180c */
[----:B------:R-:W-:-:S02]  /*2480*/  ISETP.GE.AND P0, PT, R22, R126, PT ;  /* 0x0000007e1600720c */ /* 0x000fc40003f06270 */
[C---:B------:R-:W-:Y:S02]  /*2490*/  IADD3 R21, R127.reuse, 0x8, RZ ;  /* 0x000000087f157810 */ /* 0x040fe40007ffe0ff */
[----:B------:R-:W-:Y:S01]  /*24a0*/  IADD3 R22, R127, 0x10, RZ ;  /* 0x000000107f167810 */ /* 0x000fe20007ffe0ff */
[----:B------:R-:W-:Y:S01]  /*24b0*/  MUFU.TANH R76, R76 ;  /* 0x0000004c004c7308 */ /* 0x000fe20000002400 */
[----:B-1----:R-:W-:Y:S01]  /*24c0*/  FSEL R82, R82, -INF , !P0 ;  /* 0xff80000052527808 */ /* 0x002fe20004000000 */
[-C--:B------:R-:W-:Y:S01]  /*24d0*/  HMMA.16816.F32 R48, R8, R54.reuse, R48 ;  /* 0x000000360830723c */ /* 0x080fe20000001830 */
[----:B------:R-:W-:Y:S01]  /*24e0*/  FSEL R84, R84, -INF , !P0 ;  /* 0xff80000054547808 */ /* 0x000fe20004000000 */
[----:B------:R-:W-:Y:S01]  /*24f0*/  FMUL.FTZ R26, R26, c[0x0][0x2ec] ;  /* 0x0000bb001a1a7a20 */ /* 0x000fe20000410000 */
[----:B------:R-:W-:Y:S01]  /*2500*/  FSEL R130, R130, -INF , !P0 ;  /* 0xff80000082827808 */ /* 0x000fe20004000000 */
[----:B------:R-:W-:Y:S01]  /*2510*/  FMUL.FTZ R27, R27, c[0x0][0x2ec] ;  /* 0x0000bb001b1b7a20 */ /* 0x000fe20000410000 */
[----:B------:R-:W-:Y:S01]  /*2520*/  FSEL R116, R116, -INF , !P0 ;  /* 0xff80000074747808 */ /* 0x000fe20004000000 */
[----:B------:R-:W-:Y:S01]  /*2530*/  MUFU.TANH R92, R92 ;  /* 0x0000005c005c7308 */ /* 0x000fe20000002400 */
[----:B------:R-:W-:Y:S01]  /*2540*/  IADD3 R8, R127, 0x19, RZ ;  /* 0x000000197f087810 */ /* 0x000fe20007ffe0ff */
[----:B------:R-:W-:Y:S01]  /*2550*/  HMMA.16816.F32 R104, R4, R54, R104 ;  /* 0x000000360468723c */ /* 0x000fe20000001868 */
[----:B------:R-:W-:Y:S01]  /*2560*/  FSEL R10, R117, -INF , !P2 ;  /* 0xff800000750a7808 */ /* 0x000fe20005000000 */
[----:B------:R-:W-:Y:S01]  /*2570*/  FMUL.FTZ R25, R25, c[0x0][0x2ec] ;  /* 0x0000bb0019197a20 */ /* 0x000fe20000410000 */
[-C--:B------:R-:W-:Y:S01]  /*2580*/  ISETP.GE.AND P2, PT, R8, R126.reuse, PT ;  /* 0x0000007e0800720c */ /* 0x080fe20003f46270 */
[----:B------:R-:W-:Y:S01]  /*2590*/  FMUL.FTZ R24, R24, c[0x0][0x2ec] ;  /* 0x0000bb0018187a20 */ /* 0x000fe20000410000 */
[----:B------:R-:W-:Y:S01]  /*25a0*/  IADD3 R8, R127, 0x20, RZ ;  /* 0x000000207f087810 */ /* 0x000fe20007ffe0ff */
[----:B------:R-:W1:Y:S01]  /*25b0*/  MUFU.TANH R94, R94 ;  /* 0x0000005e005e7308 */ /* 0x000e620000002400 */
[-C--:B------:R-:W-:Y:S01]  /*25c0*/  ISETP.GE.AND P1, PT, R21, R126.reuse, PT ;  /* 0x0000007e1500720c */ /* 0x080fe20003f26270 */
[----:B------:R-:W-:Y:S01]  /*25d0*/  FMUL.FTZ R32, R41, c[0x0][0x2ec] ;  /* 0x0000bb0029207a20 */ /* 0x000fe20000410000 */
[-C--:B------:R-:W-:Y:S01]  /*25e0*/  ISETP.GE.AND P0, PT, R8, R126.reuse, PT ;  /* 0x0000007e0800720c */ /* 0x080fe20003f06270 */
[----:B------:R-:W-:Y:S01]  /*25f0*/  FMUL.FTZ R13, R13, c[0x0][0x2ec] ;  /* 0x0000bb000d0d7a20 */ /* 0x000fe20000410000 */
[C---:B------:R-:W-:Y:S01]  /*2600*/  IADD3 R20, R127.reuse, 0x9, RZ ;  /* 0x000000097f147810 */ /* 0x040fe20007ffe0ff */
[----:B------:R-:W-:Y:S01]  /*2610*/  FMUL.FTZ R42, R42, c[0x0][0x2ec] ;  /* 0x0000bb002a2a7a20 */ /* 0x000fe20000410000 */
[-C--:B------:R-:W-:Y:S01]  /*2620*/  ISETP.GE.AND P5, PT, R22, R126.reuse, PT ;  /* 0x0000007e1600720c */ /* 0x080fe20003fa6270 */
[----:B------:R-:W-:Y:S01]  /*2630*/  MUFU.TANH R95, R95 ;  /* 0x0000005f005f7308 */ /* 0x000fe20000002400 */
[----:B------:R-:W-:Y:S01]  /*2640*/  IADD3 R8, R127, 0x21, RZ ;  /* 0x000000217f087810 */ /* 0x000fe20007ffe0ff */
[----:B------:R-:W-:Y:S01]  /*2650*/  FMUL.FTZ R43, R43, c[0x0][0x2ec] ;  /* 0x0000bb002b2b7a20 */ /* 0x000fe20000410000 */
[C---:B------:R-:W-:Y:S01]  /*2660*/  IADD3 R4, R127.reuse, 0x29, RZ ;  /* 0x000000297f047810 */ /* 0x040fe20007ffe0ff */
[----:B------:R-:W-:Y:S01]  /*2670*/  FMUL.FTZ R12, R12, c[0x0][0x2ec] ;  /* 0x0000bb000c0c7a20 */ /* 0x000fe20000410000 */
[----:B------:R-:W-:Y:S01]  /*2680*/  IADD3 R21, R127, 0x11, RZ ;  /* 0x000000117f157810 */ /* 0x000fe20007ffe0ff */
[----:B------:R-:W-:Y:S01]  /*2690*/  FMUL.FTZ R14, R14, c[0x0][0x2ec] ;  /* 0x0000bb000e0e7a20 */ /* 0x000fe20000410000 */
[----:B---3--:R-:W-:Y:S01]  /*26a0*/  FSEL R93, R93, -INF , !P1 ;  /* 0xff8000005d5d7808 */ /* 0x008fe20004800000 */
[----:B------:R-:W3:Y:S01]  /*26b0*/  MUFU.TANH R78, R78 ;  /* 0x0000004e004e7308 */ /* 0x000ee20000002400 */
[----:B------:R-:W-:Y:S01]  /*26c0*/  FSEL R77, R77, -INF , !P1 ;  /* 0xff8000004d4d7808 */ /* 0x000fe20004800000 */
[----:B------:R-:W-:Y:S01]  /*26d0*/  FMUL.FTZ R15, R15, c[0x0][0x2ec] ;  /* 0x0000bb000f0f7a20 */ /* 0x000fe20000410000 */
[----:B------:R-:W-:Y:S01]  /*26e0*/  FSEL R22, R87, -INF , !P1 ;  /* 0xff80000057167808 */ /* 0x000fe20004800000 */
[----:B------:R-:W-:Y:S01]  /*26f0*/  FMUL.FTZ R48, R48, c[0x0][0x2ec] ;  /* 0x0000bb0030307a20 */ /* 0x000fe20000410000 */
[----:B------:R-:W-:Y:S01]  /*2700*/  FSEL R83, R83, -INF , !P1 ;  /* 0xff80000053537808 */ /* 0x000fe20004800000 */
[----:B------:R-:W-:Y:S01]  /*2710*/  FMUL.FTZ R49, R49, c[0x0][0x2ec] ;  /* 0x0000bb0031317a20 */ /* 0x000fe20000410000 */
[-C--:B------:R-:W-:Y:S01]  /*2720*/  ISETP.GE.AND P6, PT, R20, R126.reuse, PT ;  /* 0x0000007e1400720c */ /* 0x080fe20003fc6270 */
[----:B------:R4:W-:Y:S01]  /*2730*/  MUFU.TANH R163, R26 ;  /* 0x0000001a00a37308 */ /* 0x0009e20000002400 */
[-C--:B------:R-:W-:Y:S01]  /*2740*/  ISETP.GE.AND P1, PT, R8, R126.reuse, PT ;  /* 0x0000007e0800720c */ /* 0x080fe20003f26270 */
[----:B------:R-:W-:Y:S01]  /*2750*/  FMUL.FTZ R50, R50, c[0x0][0x2ec] ;  /* 0x0000bb0032327a20 */ /* 0x000fe20000410000 */
[----:B--2---:R-:W-:Y:S01]  /*2760*/  FSEL R9, R88, -INF , !P5 ;  /* 0xff80000058097808 */ /* 0x004fe20006800000 */
[----:B------:R-:W-:Y:S01]  /*2770*/  FMUL.FTZ R51, R51, c[0x0][0x2ec] ;  /* 0x0000bb0033337a20 */ /* 0x000fe20000410000 */
[----:B------:R-:W-:Y:S01]  /*2780*/  FSEL R96, R96, -INF , !P5 ;  /* 0xff80000060607808 */ /* 0x000fe20006800000 */
[----:B------:R-:W-:Y:S01]  /*2790*/  FMUL.FTZ R104, R104, c[0x0][0x2ec] ;  /* 0x0000bb0068687a20 */ /* 0x000fe20000410000 */
[----:B------:R-:W-:Y:S01]  /*27a0*/  FSEL R60, R134, -INF , !P5 ;  /* 0xff800000863c7808 */ /* 0x000fe20006800000 */
[----:B------:R2:W-:Y:S01]  /*27b0*/  MUFU.TANH R161, R27 ;  /* 0x0000001b00a17308 */ /* 0x0005e20000002400 */
[----:B------:R-:W-:Y:S01]  /*27c0*/  FSEL R131, R131, -INF , !P5 ;  /* 0xff80000083837808 */ /* 0x000fe20006800000 */
[----:B------:R-:W-:Y:S01]  /*27d0*/  FMUL.FTZ R105, R105, c[0x0][0x2ec] ;  /* 0x0000bb0069697a20 */ /* 0x000fe20000410000 */
[----:B------:R-:W-:Y:S01]  /*27e0*/  IADD3 R8, R127, 0x28, RZ ;  /* 0x000000287f087810 */ /* 0x000fe20007ffe0ff */
[----:B------:R-:W-:Y:S01]  /*27f0*/  FMUL.FTZ R106, R106, c[0x0][0x2ec] ;  /* 0x0000bb006a6a7a20 */ /* 0x000fe20000410000 */
[-C--:B------:R-:W-:Y:S01]  /*2800*/  ISETP.GE.AND P5, PT, R4, R126.reuse, PT ;  /* 0x0000007e0400720c */ /* 0x080fe20003fa6270 */
[----:B------:R-:W-:Y:S01]  /*2810*/  FMUL.FTZ R107, R107, c[0x0][0x2ec] ;  /* 0x0000bb006b6b7a20 */ /* 0x000fe20000410000 */
[----:B------:R-:W-:Y:S01]  /*2820*/  ISETP.GE.AND P4, PT, R21, R126, PT ;  /* 0x0000007e1500720c */ /* 0x000fe20003f86270 */
[----:B----4-:R-:W-:Y:S01]  /*2830*/  FMUL.FTZ R26, R40, c[0x0][0x2ec] ;  /* 0x0000bb00281a7a20 */ /* 0x010fe20000410000 */
[----:B------:R-:W-:Y:S01]  /*2840*/  IADD3 R4, R127, 0x30, RZ ;  /* 0x000000307f047810 */ /* 0x000fe20007ffe0ff */
[----:B------:R4:W-:Y:S01]  /*2850*/  MUFU.TANH R165, R25 ;  /* 0x0000001900a57308 */ /* 0x0009e20000002400 */
[----:B-1----:R-:W-:-:S02]  /*2860*/  FSEL R94, R94, -INF , !P6 ;  /* 0xff8000005e5e7808 */ /* 0x002fc40007000000 */
[----:B------:R-:W-:Y:S02]  /*2870*/  FSEL R92, R92, -INF , !P6 ;  /* 0xff8000005c5c7808 */ /* 0x000fe40007000000 */
[----:B------:R-:W-:Y:S02]  /*2880*/  FSEL R11, R76, -INF , !P6 ;  /* 0xff8000004c0b7808 */ /* 0x000fe40007000000 */
[----:B--2---:R-:W-:Y:S01]  /*2890*/  FSEL R27, R86, -INF , !P6 ;  /* 0xff800000561b7808 */ /* 0x004fe20007000000 */
[----:B------:R1:W-:Y:S01]  /*28a0*/  MUFU.TANH R154, R13 ;  /* 0x0000000d009a7308 */ /* 0x0003e20000002400 */
[----:B------:R-:W-:Y:S02]  /*28b0*/  IADD3 R20, R127, 0x18, RZ ;  /* 0x000000187f147810 */ /* 0x000fe40007ffe0ff */
[----:B------:R-:W-:Y:S02]  /*28c0*/  ISETP.GE.AND P6, PT, R8, R126, PT ;  /* 0x0000007e0800720c */ /* 0x000fe40003fc6270 */
[----:B---3--:R-:W-:-:S02]  /*28d0*/  FSEL R8, R78, -INF , !P4 ;  /* 0xff8000004e087808 */ /* 0x008fc40006000000 */
[----:B------:R-:W-:Y:S01]  /*28e0*/  FSEL R59, R135, -INF , !P4 ;  /* 0xff800000873b7808 */ /* 0x000fe20006000000 */
[----:B------:R-:W-:Y:S01]  /*28f0*/  MUFU.TANH R70, R70 ;  /* 0x0000004600467308 */ /* 0x000fe20000002400 */
[----:B----4-:R-:W-:Y:S02]  /*2900*/  FSEL R25, R95, -INF , !P4 ;  /* 0xff8000005f197808 */ /* 0x010fe40006000000 */
[----:B------:R-:W-:Y:S02]  /*2910*/  FSEL R28, R133, -INF , !P4 ;  /* 0xff800000851c7808 */ /* 0x000fe40006000000 */
[----:B------:R-:W-:Y:S02]  /*2920*/  ISETP.GE.AND P4, PT, R4, R126, PT ;  /* 0x0000007e0400720c */ /* 0x000fe40003f86270 */
[----:B------:R-:W-:Y:S01]  /*2930*/  FSEL R17, R46, -INF , !P0 ;  /* 0xff8000002e117808 */ /* 0x000fe20004000000 */
[----:B------:R-:W-:Y:S01]  /*2940*/  MUFU.TANH R24, R24 ;  /* 0x0000001800187308 */ /* 0x000fe20000002400 */
[----:B-1----:R-:W-:-:S02]  /*2950*/  FSEL R13, R64, -INF , !P0 ;  /* 0xff800000400d7808 */ /* 0x002fc40004000000 */
[----:B------:R-:W-:Y:S02]  /*2960*/  FSEL R158, R118, -INF , !P0 ;  /* 0xff800000769e7808 */ /* 0x000fe40004000000 */
[----:B------:R-:W-:Y:S02]  /*2970*/  FSEL R57, R136, -INF , !P0 ;  /* 0xff80000088397808 */ /* 0x000fe40004000000 */
[----:B------:R-:W-:Y:S01]  /*2980*/  ISETP.GE.AND P3, PT, R20, R126, PT ;  /* 0x0000007e1400720c */ /* 0x000fe20003f66270 */
[----:B------:R-:W-:Y:S01]  /*2990*/  MUFU.TANH R26, R26 ;  /* 0x0000001a001a7308 */ /* 0x000fe20000002400 */
[----:B------:R-:W-:Y:S02]  /*29a0*/  ISETP.GE.AND P0, PT, R126, 0x41, PT ;  /* 0x000000417e00780c */ /* 0x000fe40003f06270 */
[----:B------:R-:W-:Y:S02]  /*29b0*/  IADD3 R5, R127, 0x31, RZ ;  /* 0x000000317f057810 */ /* 0x000fe40007ffe0ff */
[----:B------:R-:W-:-:S02]  /*29c0*/  FSEL R21, R36, -INF , !P3 ;  /* 0xff80000024157808 */ /* 0x000fc40005800000 */
[----:B------:R-:W-:Y:S01]  /*29d0*/  FSEL R44, R44, -INF , !P3 ;  /* 0xff8000002c2c7808 */ /* 0x000fe20005800000 */
[----:B------:R-:W-:Y:S01]  /*29e0*/  MUFU.TANH R32, R32 ;  /* 0x0000002000207308 */ /* 0x000fe20000002400 */
[----:B------:R-:W-:Y:S02]  /*29f0*/  FSEL R19, R97, -INF , !P3 ;  /* 0xff80000061137808 */ /* 0x000fe40005800000 */
[----:B------:R-:W-:Y:S02]  /*2a00*/  FSEL R55, R79, -INF , !P3 ;  /* 0xff8000004f377808 */ /* 0x000fe40005800000 */
[----:B------:R-:W-:Y:S02]  /*2a10*/  ISETP.GE.AND P3, PT, R5, R126, PT ;  /* 0x0000007e0500720c */ /* 0x000fe40003f66270 */
[C---:B------:R-:W-:Y:S01]  /*2a20*/  IADD3 R5, R127.reuse, 0x38, RZ ;  /* 0x000000387f057810 */ /* 0x040fe20007ffe0ff */
[----:B------:R-:W1:Y:S01]  /*2a30*/  MUFU.TANH R147, R42 ;  /* 0x0000002a00937308 */ /* 0x000e620000002400 */
[----:B------:R-:W-:-:S02]  /*2a40*/  IADD3 R127, R127, 0x39, RZ ;  /* 0x000000397f7f7810 */ /* 0x000fc40007ffe0ff */
[----:B------:R-:W-:Y:S02]  /*2a50*/  FSEL R20, R37, -INF , !P2 ;  /* 0xff80000025147808 */ /* 0x000fe40005000000 */
[----:B------:R-:W-:Y:S02]  /*2a60*/  FSEL R23, R45, -INF , !P2 ;  /* 0xff8000002d177808 */ /* 0x000fe40005000000 */
[----:B------:R-:W-:Y:S01]  /*2a70*/  FSEL R18, R72, -INF , !P2 ;  /* 0xff80000048127808 */ /* 0x000fe20005000000 */
[----:B------:R-:W2:Y:S01]  /*2a80*/  MUFU.TANH R149, R43 ;  /* 0x0000002b00957308 */ /* 0x000ea20000002400 */
[----:B------:R-:W-:Y:S02]  /*2a90*/  FSEL R56, R89, -INF , !P2 ;  /* 0xff80000059387808 */ /* 0x000fe40005000000 */
[----:B------:R-:W-:Y:S02]  /*2aa0*/  FSEL R16, R47, -INF , !P1 ;  /* 0xff8000002f107808 */ /* 0x000fe40004800000 */
[----:B------:R-:W-:-:S02]  /*2ab0*/  FSEL R160, R80, -INF , !P1 ;  /* 0xff80000050a07808 */ /* 0x000fc40004800000 */
[----:B------:R-:W-:Y:S01]  /*2ac0*/  FSEL R58, R139, -INF , !P1 ;  /* 0xff8000008b3a7808 */ /* 0x000fe20004800000 */
[----:B------:R3:W4:Y:S01]  /*2ad0*/  MUFU.TANH R157, R12 ;  /* 0x0000000c009d7308 */ /* 0x0007220000002400 */
[----:B------:R-:W-:Y:S02]  /*2ae0*/  ISETP.GE.AND P2, PT, R5, R126, PT ;  /* 0x0000007e0500720c */ /* 0x000fe40003f46270 */
[----:B-1----:R-:W-:Y:S02]  /*2af0*/  FSEL R147, R147, -INF , !P6 ;  /* 0xff80000093937808 */ /* 0x002fe40007000000 */
[----:B------:R-:W-:Y:S02]  /*2b00*/  FSEL R163, R163, -INF , !P6 ;  /* 0xff800000a3a37808 */ /* 0x000fe40007000000 */
[----:B------:R-:W-:Y:S01]  /*2b10*/  FSEL R63, R24, -INF , !P6 ;  /* 0xff800000183f7808 */ /* 0x000fe20007000000 */
[----:B------:R1:W5:Y:S01]  /*2b20*/  MUFU.TANH R150, R14 ;  /* 0x0000000e00967308 */ /* 0x0003620000002400 */
[----:B--2---:R-:W-:-:S02]  /*2b30*/  FSEL R149, R149, -INF , !P5 ;  /* 0xff80000095957808 */ /* 0x004fc40006800000 */
[----:B------:R-:W-:Y:S02]  /*2b40*/  FSEL R161, R161, -INF , !P5 ;  /* 0xff800000a1a17808 */ /* 0x000fe40006800000 */
[----:B------:R-:W-:Y:S02]  /*2b50*/  FSEL R165, R165, -INF , !P5 ;  /* 0xff800000a5a57808 */ /* 0x000fe40006800000 */
[----:B------:R-:W-:Y:S01]  /*2b60*/  FSEL R143, R81, -INF , !P4 ;  /* 0xff800000518f7808 */ /* 0x000fe20006000000 */
[----:B------:R2:W2:Y:S01]  /*2b70*/  MUFU.TANH R148, R15 ;  /* 0x0000000f00947308 */ /* 0x0004a20000002400 */
[----:B---3--:R-:W-:Y:S02]  /*2b80*/  FSEL R12, R61, -INF , !P1 ;  /* 0xff8000003d0c7808 */ /* 0x008fe40004800000 */
[----:B------:R-:W-:Y:S02]  /*2b90*/  ISETP.GE.AND P1, PT, R127, R126, PT ;  /* 0x0000007e7f00720c */ /* 0x000fe40003f26270 */
[----:B----4-:R-:W-:-:S02]  /*2ba0*/  FSEL R157, R157, -INF , !P4 ;  /* 0xff8000009d9d7808 */ /* 0x010fc40006000000 */
[----:B------:R-:W-:Y:S01]  /*2bb0*/  FSEL R164, R68, -INF , !P4 ;  /* 0xff80000044a47808 */ /* 0x000fe20006000000 */
[----:B------:R-:W3:Y:S01]  /*2bc0*/  MUFU.TANH R156, R48 ;  /* 0x00000030009c7308 */ /* 0x000ee20000002400 */
[----:B-1----:R-:W-:Y:S02]  /*2bd0*/  FSEL R14, R32, -INF , !P5 ;  /* 0xff800000200e7808 */ /* 0x002fe40006800000 */
[----:B-----5:R-:W-:Y:S02]  /*2be0*/  FSEL R150, R150, -INF , !P4 ;  /* 0xff80000096967808 */ /* 0x020fe40006000000 */
[----:B------:R-:W-:Y:S02]  /*2bf0*/  FSEL R154, R154, -INF , !P3 ;  /* 0xff8000009a9a7808 */ /* 0x000fe40005800000 */
[----:B------:R-:W-:Y:S01]  /*2c00*/  FSEL R142, R70, -INF , !P3 ;  /* 0xff800000468e7808 */ /* 0x000fe20005800000 */
[----:B------:R-:W1:Y:S01]  /*2c10*/  MUFU.TANH R159, R49 ;  /* 0x00000031009f7308 */ /* 0x000e620000002400 */
[----:B--2---:R-:W-:-:S02]  /*2c20*/  FSEL R15, R26, -INF , !P6 ;  /* 0xff8000001a0f7808 */ /* 0x004fc40007000000 */
[----:B------:R-:W-:Y:S02]  /*2c30*/  FSEL R148, R148, -INF , !P3 ;  /* 0xff80000094947808 */ /* 0x000fe40005800000 */
[----:B------:R-:W-:-:S03]  /*2c40*/  FSEL R155, R69, -INF , !P3 ;  /* 0xff800000459b7808 */ /* 0x000fc60005800000 */
[----:B------:R-:W2:Y:S01]  /*2c50*/  MUFU.TANH R4, R50 ;  /* 0x0000003200047308 */ /* 0x000ea20000002400 */
[----:B---3--:R-:W-:-:S07]  /*2c60*/  FSEL R156, R156, -INF , !P2 ;  /* 0xff8000009c9c7808 */ /* 0x008fce0005000000 */
[----:B------:R-:W3:Y:S01]  /*2c70*/  MUFU.TANH R66, R51 ;  /* 0x0000003300427308 */ /* 0x000ee20000002400 */
[----:B-1----:R-:W-:-:S07]  /*2c80*/  FSEL R159, R159, -INF , !P1 ;  /* 0xff8000009f9f7808 */ /* 0x002fce0004800000 */
[----:B------:R-:W1:Y:S01]  /*2c90*/  MUFU.TANH R152, R104 ;  /* 0x0000006800987308 */ /* 0x000e620000002400 */
[----:B--2---:R-:W-:-:S07]  /*2ca0*/  FSEL R139, R4, -INF , !P2 ;  /* 0xff800000048b7808 */ /* 0x004fce0005000000 */
[----:B------:R-:W2:Y:S01]  /*2cb0*/  MUFU.TANH R151, R105 ;  /* 0x0000006900977308 */ /* 0x000ea20000002400 */
[----:B---3--:R-:W-:-:S07]  /*2cc0*/  FSEL R66, R66, -INF , !P1 ;  /* 0xff80000042427808 */ /* 0x008fce0004800000 */
[----:B------:R-:W3:Y:S01]  /*2cd0*/  MUFU.TANH R145, R106 ;  /* 0x0000006a00917308 */ /* 0x000ee20000002400 */
[----:B-1----:R-:W-:-:S07]  /*2ce0*/  FSEL R152, R152, -INF , !P2 ;  /* 0xff80000098987808 */ /* 0x002fce0005000000 */
[----:B------:R-:W1:Y:S01]  /*2cf0*/  MUFU.TANH R144, R107 ;  /* 0x0000006b00907308 */ /* 0x000e620000002400 */
[----:B--2---:R-:W-:Y:S02]  /*2d00*/  FSEL R151, R151, -INF , !P1 ;  /* 0xff80000097977808 */ /* 0x004fe40004800000 */
[----:B---3--:R-:W-:Y:S02]  /*2d10*/  FSEL R145, R145, -INF , !P2 ;  /* 0xff80000091917808 */ /* 0x008fe40005000000 */
[----:B-1----:R-:W-:Y:S01]  /*2d20*/  FSEL R144, R144, -INF , !P1 ;  /* 0xff80000090907808 */ /* 0x002fe20004800000 */
        /* <DEDUP_REMOVED lines=26> */
.L_x_1000:
        /* <DEDUP_REMOVED lines=38> */
[----:B------:R-:W-:Y:S01]  /*3130*/  SHF.L.U32 R192, R192, 0x1, RZ ;  /* 0x00000001c0c07819 */ /* 0x000fe200000006ff */
[----:B------:R-:W2:Y:S01]  /*3140*/  SHFL.BFLY PT, R4, R24, 0x2, 0x1f ;  /* 0x0c401f0018047f89 */ /* 0x000ea200000e0000 */
[----:B------:R-:W-:-:S02]  /*3150*/  FMNMX.FTZ R6, R13, R6, !PT ;  /* 0x000000060d067209 */ /* 0x000fc40007810000 */
[----:B------:R-:W-:Y:S02]  /*3160*/  LEA R189, R2, R192, 0x1 ;  /* 0x000000c002bd7211 */ /* 0x000fe400078e08ff */
[----:B------:R-:W-:Y:S02]  /*3170*/  FMNMX.FTZ R6, R12, R6, !PT ;  /* 0x000000060c067209 */ /* 0x000fe40007810000 */
[----:B------:R-:W-:Y:S02]  /*3180*/  LEA R190, R0, R192, 0x1 ;  /* 0x000000c000be7211 */ /* 0x000fe400078e08ff */
[----:B------:R-:W-:Y:S02]  /*3190*/  FMNMX.FTZ R6, R147, R6, !PT ;  /* 0x0000000693067209 */ /* 0x000fe40007810000 */
[----:B-1----:R-:W-:Y:S01]  /*31a0*/  FMNMX.FTZ R7, R5, R7, !PT ;  /* 0x0000000705077209 */ /* 0x002fe20007810000 */
[----:B------:R-:W-:Y:S01]  /*31b0*/  LDSM.16.MT88.4 R100, [R190+0x6000] ;  /* 0x00600000be64783b */ /* 0x000fe20000004200 */
        /* <DEDUP_REMOVED lines=12> */
[----:B------:R-:W-:Y:S01]  /*3280*/  FMNMX.FTZ R6, R144, R6, !PT ;  /* 0x0000000690067209 */ /* 0x000fe20007810000 */
[----:B------:R-:W2:Y:S01]  /*3290*/  SHFL.BFLY PT, R134, R4, 0x1, 0x1f ;  /* 0x0c201f0004867f89 */ /* 0x000ea200000e0000 */
[----:B------:R-:W-:-:S02]  /*32a0*/  FMNMX.FTZ R5, R18, R5, !PT ;  /* 0x0000000512057209 */ /* 0x000fc40007810000 */
[----:B------:R-:W-:Y:S01]  /*32b0*/  LEA R188, R0, R189, 0x1 ;  /* 0x000000bd00bc7211 */ /* 0x000fe200078e08ff */
[----:B------:R-:W3:Y:S01]  /*32c0*/  SHFL.BFLY PT, R133, R6, 0x2, 0x1f ;  /* 0x0c401f0006857f89 */ /* 0x000ee200000e0000 */
[----:B------:R-:W-:Y:S02]  /*32d0*/  FMNMX.FTZ R5, R158, R5, !PT ;  /* 0x000000059e057209 */ /* 0x000fe40007810000 */
[----:B-1----:R-:W-:Y:S02]  /*32e0*/  FMNMX.FTZ R136, R7, R136, !PT ;  /* 0x0000008807887209 */ /* 0x002fe40007810000 */
[----:B------:R-:W-:Y:S02]  /*32f0*/  FMNMX.FTZ R5, R160, R5, !PT ;  /* 0x00000005a0057209 */ /* 0x000fe40007810000 */
[C---:B------:R-:W-:Y:S01]  /*3300*/  FSETP.NEU.FTZ.AND P1, PT, R136.reuse, -INF , PT ;  /* 0xff8000008800780b */ /* 0x040fe20003f3d000 */
[----:B------:R-:W-:Y:S01]  /*3310*/  FMUL.FTZ R162, R136, c[0x0][0x23c] ;  /* 0x00008f0088a27a20 */ /* 0x000fe20000410000 */
[----:B------:R-:W-:-:S04]  /*3320*/  FMNMX.FTZ R5, R163, R5, !PT ;  /* 0x00000005a3057209 */ /* 0x000fc80007810000 */
[----:B------:R-:W-:Y:S02]  /*3330*/  FMNMX.FTZ R5, R161, R5, !PT ;  /* 0x00000005a1057209 */ /* 0x000fe40007810000 */
[----:B------:R-:W-:Y:S02]  /*3340*/  FSEL R162, R162, RZ, P1 ;  /* 0x000000ffa2a27208 */ /* 0x000fe40000800000 */
[----:B------:R-:W-:Y:S02]  /*3350*/  FMNMX.FTZ R5, R143, R5, !PT ;  /* 0x000000058f057209 */ /* 0x000fe40007810000 */
[----:B--2---:R-:W-:Y:S01]  /*3360*/  FMNMX.FTZ R134, R4, R134, !PT ;  /* 0x0000008604867209 */ /* 0x004fe20007810000 */
[--C-:B------:R-:W-:Y:S01]  /*3370*/  FFMA.FTZ R48, R3, c[0x0][0x23c], -R162.reuse ;  /* 0x00008f0003307a23 */ /* 0x100fe200000108a2 */
[----:B------:R-:W-:Y:S01]  /*3380*/  FMNMX.FTZ R135, R142, R5, !PT ;  /* 0x000000058e877209 */ /* 0x000fe20007810000 */
[--C-:B------:R-:W-:Y:S01]  /*3390*/  FFMA.FTZ R47, R116, c[0x0][0x23c], -R162.reuse ;  /* 0x00008f00742f7a23 */ /* 0x100fe200000108a2 */
[----:B---3--:R-:W-:Y:S01]  /*33a0*/  FMNMX.FTZ R133, R6, R133, !PT ;  /* 0x0000008506857209 */ /* 0x008fe20007810000 */
[C---:B------:R-:W-:Y:S01]  /*33b0*/  FMUL.FTZ R153, R134.reuse, c[0x0][0x23c] ;  /* 0x00008f0086997a20 */ /* 0x040fe20000410000 */
[----:B------:R-:W-:Y:S01]  /*33c0*/  FMNMX.FTZ R135, R139, R135, !PT ;  /* 0x000000878b877209 */ /* 0x000fe20007810000 */
[----:B------:R-:W-:Y:S01]  /*33d0*/  LDSM.16.MT88.4 R116, [R192+0x6000] ;  /* 0x00600000c074783b */ /* 0x000fe20000004200 */
[----:B------:R-:W-:Y:S01]  /*33e0*/  FSETP.NEU.FTZ.AND P1, PT, R134, -INF , PT ;  /* 0xff8000008600780b */ /* 0x000fe20003f3d000 */
[--C-:B------:R-:W-:Y:S01]  /*33f0*/  FFMA.FTZ R40, R83, c[0x0][0x23c], -R162.reuse ;  /* 0x00008f0053287a23 */ /* 0x100fe200000108a2 */
[----:B------:R-:W-:Y:S01]  /*3400*/  FMNMX.FTZ R135, R66, R135, !PT ;  /* 0x0000008742877209 */ /* 0x000fe20007810000 */
[----:B------:R-:W1:Y:S01]  /*3410*/  SHFL.BFLY PT, R3, R133, 0x1, 0x1f ;  /* 0x0c201f0085037f89 */ /* 0x000e6200000e0000 */
[----:B------:R-:W-:Y:S01]  /*3420*/  FSEL R153, R153, RZ, P1 ;  /* 0x000000ff99997208 */ /* 0x000fe20000800000 */
[--C-:B------:R-:W-:Y:S01]  /*3430*/  FFMA.FTZ R46, R27, c[0x0][0x23c], -R162.reuse ;  /* 0x00008f001b2e7a23 */ /* 0x100fe200000108a2 */
[----:B------:R-:W-:Y:S01]  /*3440*/  MUFU.EX2 R48, R48 ;  /* 0x0000003000307308 */ /* 0x000fe20000000800 */
[----:B------:R-:W2:Y:S01]  /*3450*/  SHFL.BFLY PT, R4, R135, 0x2, 0x1f ;  /* 0x0c401f0087047f89 */ /* 0x000ea200000e0000 */
[----:B------:R-:W-:-:S02]  /*3460*/  FFMA.FTZ R2, R28, c[0x0][0x23c], -R162 ;  /* 0x00008f001c027a23 */ /* 0x000fc400000108a2 */
[--C-:B------:R-:W-:Y:S01]  /*3470*/  FFMA.FTZ R38, R84, c[0x0][0x23c], -R153.reuse ;  /* 0x00008f0054267a23 */ /* 0x100fe20000010899 */
[----:B------:R-:W-:Y:S01]  /*3480*/  LDSM.16.MT88.4 R28, [R189+0x6800] ;  /* 0x00680000bd1c783b */ /* 0x000fe20000004200 */
[--C-:B------:R-:W-:Y:S02]  /*3490*/  FFMA.FTZ R39, R71, c[0x0][0x23c], -R153.reuse ;  /* 0x00008f0047277a23 */ /* 0x100fe40000010899 */
[--C-:B------:R-:W-:Y:S01]  /*34a0*/  FFMA.FTZ R37, R77, c[0x0][0x23c], -R153.reuse ;  /* 0x00008f004d257a23 */ /* 0x100fe20000010899 */
[----:B------:R-:W3:Y:S01]  /*34b0*/  MUFU.EX2 R47, R47 ;  /* 0x0000002f002f7308 */ /* 0x000ee20000000800 */
[--C-:B------:R-:W-:Y:S02]  /*34c0*/  FFMA.FTZ R42, R44, c[0x0][0x23c], -R153.reuse ;  /* 0x00008f002c2a7a23 */ /* 0x100fe40000010899 */
[--C-:B------:R-:W-:Y:S02]  /*34d0*/  FFMA.FTZ R0, R25, c[0x0][0x23c], -R153.reuse ;  /* 0x00008f0019007a23 */ /* 0x100fe40000010899 */
[----:B------:R-:W-:-:S02]  /*34e0*/  FFMA.FTZ R44, R23, c[0x0][0x23c], -R153 ;  /* 0x00008f00172c7a23 */ /* 0x000fc40000010899 */
[--C-:B------:R-:W-:Y:S01]  /*34f0*/  FFMA.FTZ R33, R96, c[0x0][0x23c], -R153.reuse ;  /* 0x00008f0060217a23 */ /* 0x100fe20000010899 */
[----:B------:R-:W-:Y:S01]  /*3500*/  MUFU.EX2 R39, R39 ;  /* 0x0000002700277308 */ /* 0x000fe20000000800 */
[--C-:B------:R-:W-:Y:S02]  /*3510*/  FFMA.FTZ R35, R131, c[0x0][0x23c], -R162.reuse ;  /* 0x00008f0083237a23 */ /* 0x100fe400000108a2 */
[--C-:B------:R-:W-:Y:S01]  /*3520*/  FFMA.FTZ R55, R55, c[0x0][0x23c], -R162.reuse ;  /* 0x00008f0037377a23 */ /* 0x100fe200000108a2 */
[----:B-1----:R-:W-:Y:S01]  /*3530*/  FMNMX.FTZ R133, R133, R3, !PT ;  /* 0x0000000385857209 */ /* 0x002fe20007810000 */
[--C-:B------:R-:W-:Y:S02]  /*3540*/  FFMA.FTZ R3, R92, c[0x0][0x23c], -R153.reuse ;  /* 0x00008f005c037a23 */ /* 0x100fe40000010899 */
[----:B------:R-:W-:Y:S01]  /*3550*/  FFMA.FTZ R56, R56, c[0x0][0x23c], -R162 ;  /* 0x00008f0038387a23 */ /* 0x000fe200000108a2 */
[----:B--2---:R-:W-:Y:S01]  /*3560*/  FMNMX.FTZ R135, R135, R4, !PT ;  /* 0x0000000487877209 */ /* 0x004fe20007810000 */
[C---:B------:R-:W-:Y:S01]  /*3570*/  FMUL.FTZ R146, R133.reuse, c[0x0][0x23c] ;  /* 0x00008f0085927a20 */ /* 0x040fe20000410000 */
[----:B------:R-:W-:Y:S01]  /*3580*/  FSETP.NEU.FTZ.AND P1, PT, R133, -INF , PT ;  /* 0xff8000008500780b */ /* 0x000fe20003f3d000 */
[----:B------:R-:W-:Y:S01]  /*3590*/  LDSM.16.MT88.4 R4, [R188+0x6000] ;  /* 0x00600000bc04783b */ /* 0x000fe20000004200 */
[----:B------:R-:W1:Y:S01]  /*35a0*/  MUFU.EX2 R38, R38 ;  /* 0x0000002600267308 */ /* 0x000e620000000800 */
[----:B---3--:R-:W-:Y:S01]  /*35b0*/  F2FP.PACK_AB R68, R47, R48 ;  /* 0x000000302f44723e */ /* 0x008fe200000000ff */
[--C-:B------:R-:W-:Y:S01]  /*35c0*/  FFMA.FTZ R65, R17, c[0x0][0x23c], -R153.reuse ;  /* 0x00008f0011417a23 */ /* 0x100fe20000010899 */
[----:B------:R-:W2:Y:S01]  /*35d0*/  SHFL.BFLY PT, R24, R135, 0x1, 0x1f ;  /* 0x0c201f0087187f89 */ /* 0x000ea200000e0000 */
[----:B------:R-:W-:Y:S01]  /*35e0*/  FSEL R146, R146, RZ, P1 ;  /* 0x000000ff92927208 */ /* 0x000fe20000800000 */
[----:B------:R-:W-:-:S02]  /*35f0*/  FFMA.FTZ R64, R16, c[0x0][0x23c], -R153 ;  /* 0x00008f0010407a23 */ /* 0x000fc40000010899 */
[----:B------:R-:W-:Y:S01]  /*3600*/  FFMA.FTZ R140, R15, c[0x0][0x23c], -R153 ;  /* 0x00008f000f8c7a23 */ /* 0x000fe20000010899 */
[----:B------:R-:W-:Y:S01]  /*3610*/  MUFU.EX2 R37, R37 ;  /* 0x0000002500257308 */ /* 0x000fe20000000800 */
[--C-:B------:R-:W-:Y:S02]  /*3620*/  FFMA.FTZ R36, R85, c[0x0][0x23c], -R146.reuse ;  /* 0x00008f0055247a23 */ /* 0x100fe40000010892 */
[----:B------:R-:W3:Y:S01]  /*3630*/  LDSM.16.MT88.4 R84, [R189+0x6000] ;  /* 0x00600000bd54783b */ /* 0x000ee20000004200 */
[--C-:B------:R-:W-:Y:S02]  /*3640*/  FFMA.FTZ R41, R82, c[0x0][0x23c], -R146.reuse ;  /* 0x00008f0052297a23 */ /* 0x100fe40000010892 */
[--C-:B------:R-:W-:Y:S02]  /*3650*/  FFMA.FTZ R43, R93, c[0x0][0x23c], -R146.reuse ;  /* 0x00008f005d2b7a23 */ /* 0x100fe40000010892 */
[--C-:B------:R-:W-:Y:S01]  /*3660*/  FFMA.FTZ R32, R94, c[0x0][0x23c], -R146.reuse ;  /* 0x00008f005e207a23 */ /* 0x100fe20000010892 */
[----:B------:R-:W4:Y:S01]  /*3670*/  MUFU.EX2 R3, R3 ;  /* 0x0000000300037308 */ /* 0x000f220000000800 */
[--C-:B------:R-:W-:Y:S01]  /*3680*/  FFMA.FTZ R53, R9, c[0x0][0x23c], -R146.reuse ;  /* 0x00008f0009357a23 */ /* 0x100fe20000010892 */
[----:B-1----:R-:W-:Y:S01]  /*3690*/  F2FP.PACK_AB R72, R38, R39 ;  /* 0x000000272648723e */ /* 0x002fe200000000ff */
[----:B------:R-:W-:-:S02]  /*36a0*/  FFMA.FTZ R49, R8, c[0x0][0x23c], -R146 ;  /* 0x00008f0008317a23 */ /* 0x000fc40000010892 */
[--C-:B------:R-:W-:Y:S02]  /*36b0*/  FFMA.FTZ R52, R21, c[0x0][0x23c], -R146.reuse ;  /* 0x00008f0015347a23 */ /* 0x100fe40000010892 */
[--C-:B------:R-:W-:Y:S01]  /*36c0*/  FFMA.FTZ R54, R20, c[0x0][0x23c], -R146.reuse ;  /* 0x00008f0014367a23 */ /* 0x100fe20000010892 */
[----:B------:R-:W-:Y:S01]  /*36d0*/  MUFU.EX2 R36, R36 ;  /* 0x0000002400247308 */ /* 0x000fe20000000800 */
[----:B------:R-:W-:Y:S01]  /*36e0*/  FFMA.FTZ R141, R14, c[0x0][0x23c], -R153 ;  /* 0x00008f000e8d7a23 */ /* 0x000fe20000010899 */
[----:B--2---:R-:W-:Y:S01]  /*36f0*/  FMNMX.FTZ R135, R135, R24, !PT ;  /* 0x0000001887877209 */ /* 0x004fe20007810000 */
[--C-:B------:R-:W-:Y:S01]  /*3700*/  FFMA.FTZ R147, R147, c[0x0][0x23c], -R146.reuse ;  /* 0x00008f0093937a23 */ /* 0x100fe20000010892 */
[----:B------:R-:W-:Y:S01]  /*3710*/  LDSM.16.MT88.4 R24, [R190+0x6800] ;  /* 0x00680000be18783b */ /* 0x000fe20000004200 */
[----:B------:R-:W-:Y:S01]  /*3720*/  FFMA.FTZ R149, R149, c[0x0][0x23c], -R146 ;  /* 0x00008f0095957a23 */ /* 0x000fe20000010892 */
[C---:B------:R-:W-:Y:S01]  /*3730*/  FSETP.NEU.FTZ.AND P1, PT, R135.reuse, -INF , PT ;  /* 0xff8000008700780b */ /* 0x040fe20003f3d000 */
[----:B------:R-:W-:Y:S01]  /*3740*/  FMUL.FTZ R67, R135, c[0x0][0x23c] ;  /* 0x00008f0087437a20 */ /* 0x000fe20000410000 */
[----:B------:R-:W1:Y:S01]  /*3750*/  MUFU.EX2 R41, R41 ;  /* 0x0000002900297308 */ /* 0x000e620000000800 */
[----:B----4-:R-:W-:Y:S01]  /*3760*/  F2FP.PACK_AB R74, R3, R37 ;  /* 0x00000025034a723e */ /* 0x010fe200000000ff */
[----:B------:R-:W-:-:S02]  /*3770*/  FFMA.FTZ R57, R57, c[0x0][0x23c], -R162 ;  /* 0x00008f0039397a23 */ /* 0x000fc400000108a2 */
[----:B------:R-:W-:Y:S01]  /*3780*/  FSEL R67, R67, RZ, P1 ;  /* 0x000000ff43437208 */ /* 0x000fe20000800000 */
[--C-:B------:R-:W-:Y:S02]  /*3790*/  FFMA.FTZ R58, R58, c[0x0][0x23c], -R162.reuse ;  /* 0x00008f003a3a7a23 */ /* 0x100fe400000108a2 */
[----:B------:R-:W-:Y:S01]  /*37a0*/  FFMA.FTZ R63, R63, c[0x0][0x23c], -R162 ;  /* 0x00008f003f3f7a23 */ /* 0x000fe200000108a2 */
[----:B------:R-:W-:Y:S01]  /*37b0*/  MUFU.EX2 R43, R43 ;  /* 0x0000002b002b7308 */ /* 0x000fe20000000800 */
[--C-:B------:R-:W-:Y:S02]  /*37c0*/  FFMA.FTZ R51, R10, c[0x0][0x23c], -R67.reuse ;  /* 0x00008f000a337a23 */ /* 0x100fe40000010843 */
[--C-:B------:R-:W-:Y:S02]  /*37d0*/  FFMA.FTZ R50, R130, c[0x0][0x23c], -R67.reuse ;  /* 0x00008f0082327a23 */ /* 0x100fe40000010843 */
[--C-:B------:R-:W-:Y:S02]  /*37e0*/  FFMA.FTZ R45, R22, c[0x0][0x23c], -R67.reuse ;  /* 0x00008f00162d7a23 */ /* 0x100fe40000010843 */
[--C-:B------:R-:W-:Y:S01]  /*37f0*/  FFMA.FTZ R34, R11, c[0x0][0x23c], -R67.reuse ;  /* 0x00008f000b227a23 */ /* 0x100fe20000010843 */
[----:B------:R-:W2:Y:S01]  /*3800*/  MUFU.EX2 R32, R32 ;  /* 0x0000002000207308 */ /* 0x000ea20000000800 */
[----:B------:R-:W4:Y:S01]  /*3810*/  LDSM.16.MT88.4 R8, [R192+0x6800] ;  /* 0x00680000c008783b */ /* 0x000f220000004200 */
[----:B-1----:R-:W-:Y:S01]  /*3820*/  F2FP.PACK_AB R73, R41, R36 ;  /* 0x000000242949723e */ /* 0x002fe200000000ff */
[----:B------:R-:W-:-:S02]  /*3830*/  FFMA.FTZ R60, R60, c[0x0][0x23c], -R67 ;  /* 0x00008f003c3c7a23 */ /* 0x000fc40000010843 */
[----:B------:R-:W1:Y:S01]  /*3840*/  LDSM.16.MT88.4 R20, [R188+0x6800] ;  /* 0x00680000bc14783b */ /* 0x000e620000004200 */
[--C-:B------:R-:W-:Y:S02]  /*3850*/  FFMA.FTZ R59, R59, c[0x0][0x23c], -R67.reuse ;  /* 0x00008f003b3b7a23 */ /* 0x100fe40000010843 */
[----:B------:R-:W-:Y:S01]  /*3860*/  MUFU.EX2 R40, R40 ;  /* 0x0000002800287308 */ /* 0x000fe20000000800 */
[--C-:B------:R-:W-:Y:S02]  /*3870*/  FFMA.FTZ R61, R19, c[0x0][0x23c], -R67.reuse ;  /* 0x00008f00133d7a23 */ /* 0x100fe40000010843 */
[--C-:B------:R-:W-:Y:S02]  /*3880*/  FFMA.FTZ R62, R18, c[0x0][0x23c], -R67.reuse ;  /* 0x00008f00123e7a23 */ /* 0x100fe40000010843 */
[----:B------:R-:W5:Y:S01]  /*3890*/  LDSM.16.MT88.4 R16, [R192+0x7000] ;  /* 0x00700000c010783b */ /* 0x000f620000004200 */
[--C-:B------:R-:W-:Y:S02]  /*38a0*/  FFMA.FTZ R158, R158, c[0x0][0x23c], -R67.reuse ;  /* 0x00008f009e9e7a23 */ /* 0x100fe40000010843 */
[----:B------:R-:W3:Y:S01]  /*38b0*/  MUFU.EX2 R46, R46 ;  /* 0x0000002e002e7308 */ /* 0x000ee20000000800 */
[----:B--2---:R-:W-:Y:S01]  /*38c0*/  F2FP.PACK_AB R75, R32, R43 ;  /* 0x0000002b204b723e */ /* 0x004fe200000000ff */
[----:B------:R-:W-:-:S02]  /*38d0*/  FFMA.FTZ R160, R160, c[0x0][0x23c], -R67 ;  /* 0x00008f00a0a07a23 */ /* 0x000fc40000010843 */
[--C-:B------:R-:W-:Y:S02]  /*38e0*/  FFMA.FTZ R163, R163, c[0x0][0x23c], -R67.reuse ;  /* 0x00008f00a3a37a23 */ /* 0x100fe40000010843 */
[----:B------:R-:W-:Y:S02]  /*38f0*/  FFMA.FTZ R161, R161, c[0x0][0x23c], -R67 ;  /* 0x00008f00a1a17a23 */ /* 0x000fe40000010843 */
[----:B------:R-:W-:Y:S01]  /*3900*/  MUFU.EX2 R51, R51 ;  /* 0x0000003300337308 */ /* 0x000fe20000000800 */
[----:B------:R-:W-:Y:S01]  /*3910*/  HMMA.16816.F32 R124, R72, R116, RZ ;  /* 0x00000074487c723c */ /* 0x000fe200000018ff */
[----:B------:R-:W-:Y:S02]  /*3920*/  FADD.FTZ R47, R48, R47 ;  /* 0x0000002f302f7221 */ /* 0x000fe40000010000 */
[----:B------:R-:W-:Y:S02]  /*3930*/  FADD.FTZ R38, R39, R38 ;  /* 0x0000002627267221 */ /* 0x000fe40000010000 */
[----:B------:R-:W-:-:S02]  /*3940*/  FADD.FTZ R36, R36, R41 ;  /* 0x0000002924247221 */ /* 0x000fc40000010000 */
[----:B------:R-:W2:Y:S01]  /*3950*/  MUFU.EX2 R50, R50 ;  /* 0x0000003200327308 */ /* 0x000ea20000000800 */
[C---:B------:R-:W-:Y:S01]  /*3960*/  HMMA.16816.F32 R108, R72.reuse, R100, RZ ;  /* 0x00000064486c723c */ /* 0x040fe200000018ff */
[----:B---3--:R-:W-:Y:S01]  /*3970*/  F2FP.PACK_AB R70, R46, R40 ;  /* 0x000000282e46723e */ /* 0x008fe200000000ff */
[----:B------:R-:W-:Y:S02]  /*3980*/  FADD.FTZ R47, R40, R47 ;  /* 0x0000002f282f7221 */ /* 0x000fe40000010000 */
[----:B------:R-:W-:Y:S02]  /*3990*/  FADD.FTZ R38, R37, R38 ;  /* 0x0000002625267221 */ /* 0x000fe40000010000 */
[----:B------:R-:W-:Y:S01]  /*39a0*/  FADD.FTZ R36, R43, R36 ;  /* 0x000000242b247221 */ /* 0x000fe20000010000 */
[----:B------:R-:W3:Y:S01]  /*39b0*/  MUFU.EX2 R45, R45 ;  /* 0x0000002d002d7308 */ /* 0x000ee20000000800 */
[----:B------:R-:W-:Y:S01]  /*39c0*/  HMMA.16816.F32 R92, R72, R84, RZ ;  /* 0x00000054485c723c */ /* 0x000fe200000018ff */
[----:B------:R-:W-:-:S02]  /*39d0*/  FADD.FTZ R47, R46, R47 ;  /* 0x0000002f2e2f7221 */ /* 0x000fc40000010000 */
[----:B------:R-:W-:Y:S02]  /*39e0*/  FADD.FTZ R38, R3, R38 ;  /* 0x0000002603267221 */ /* 0x000fe40000010000 */
[----:B------:R-:W-:Y:S02]  /*39f0*/  FADD.FTZ R36, R32, R36 ;  /* 0x0000002420247221 */ /* 0x000fe40000010000 */
[----:B------:R-:W1:Y:S01]  /*3a00*/  MUFU.EX2 R34, R34 ;  /* 0x0000002200227308 */ /* 0x000e620000000800 */
[C---:B------:R-:W-:Y:S01]  /*3a10*/  HMMA.16816.F32 R76, R72.reuse, R4, RZ ;  /* 0x00000004484c723c */ /* 0x040fe200000018ff */
[----:B--2---:R-:W-:Y:S01]  /*3a20*/  F2FP.PACK_AB R69, R50, R51 ;  /* 0x000000333245723e */ /* 0x004fe200000000ff */
[----:B------:R-:W-:Y:S02]  /*3a30*/  FADD.FTZ R50, R51, R50 ;  /* 0x0000003233327221 */ /* 0x000fe40000010000 */
[--C-:B------:R-:W-:Y:S02]  /*3a40*/  FFMA.FTZ R157, R157, c[0x0][0x23c], -R153.reuse ;  /* 0x00008f009d9d7a23 */ /* 0x100fe40000010899 */
[----:B------:R-:W-:Y:S01]  /*3a50*/  FFMA.FTZ R154, R154, c[0x0][0x23c], -R153 ;  /* 0x00008f009a9a7a23 */ /* 0x000fe20000010899 */
[----:B------:R-:W2:Y:S01]  /*3a60*/  MUFU.EX2 R33, R33 ;  /* 0x0000002100217308 */ /* 0x000ea20000000800 */
[----:B------:R-:W-:Y:S01]  /*3a70*/  HMMA.16816.F32 R120, R72, R118, RZ ;  /* 0x000000764878723c */ /* 0x000fe200000018ff */
[----:B---3--:R-:W-:-:S02]  /*3a80*/  FADD.FTZ R50, R45, R50 ;  /* 0x000000322d327221 */ /* 0x008fc40000010000 */
[--C-:B------:R-:W-:Y:S02]  /*3a90*/  FFMA.FTZ R152, R152, c[0x0][0x23c], -R153.reuse ;  /* 0x00008f0098987a23 */ /* 0x100fe40000010899 */
[----:B------:R-:W-:Y:S02]  /*3aa0*/  FFMA.FTZ R225, R151, c[0x0][0x23c], -R153 ;  /* 0x00008f0097e17a23 */ /* 0x000fe40000010899 */
[----:B------:R-:W3:Y:S01]  /*3ab0*/  MUFU.EX2 R0, R0 ;  /* 0x0000000000007308 */ /* 0x000ee20000000800 */
[C---:B------:R-:W-:Y:S01]  /*3ac0*/  HMMA.16816.F32 R104, R72.reuse, R102, RZ ;  /* 0x000000664868723c */ /* 0x040fe200000018ff */
[C---:B-1----:R-:W-:Y:S01]  /*3ad0*/  F2FP.PACK_AB R71, R34.reuse, R45 ;  /* 0x0000002d2247723e */ /* 0x042fe200000000ff */
[----:B------:R-:W-:Y:S02]  /*3ae0*/  FADD.FTZ R50, R34, R50 ;  /* 0x0000003222327221 */ /* 0x000fe40000010000 */
[--C-:B------:R-:W-:Y:S02]  /*3af0*/  FFMA.FTZ R150, R150, c[0x0][0x23c], -R146.reuse ;  /* 0x00008f0096967a23 */ /* 0x100fe40000010892 */
[----:B------:R-:W-:Y:S01]  /*3b00*/  FFMA.FTZ R148, R148, c[0x0][0x23c], -R146 ;  /* 0x00008f0094947a23 */ /* 0x000fe20000010892 */
[----:B------:R-:W1:Y:S01]  /*3b10*/  MUFU.EX2 R42, R42 ;  /* 0x0000002a002a7308 */ /* 0x000e620000000800 */
[----:B------:R-:W-:Y:S01]  /*3b20*/  HMMA.16816.F32 R88, R72, R86, RZ ;  /* 0x000000564858723c */ /* 0x000fe200000018ff */
[----:B--2---:R-:W-:-:S02]  /*3b30*/  FADD.FTZ R38, R33, R38 ;  /* 0x0000002621267221 */ /* 0x004fc40000010000 */
[--C-:B------:R-:W-:Y:S02]  /*3b40*/  FFMA.FTZ R145, R145, c[0x0][0x23c], -R146.reuse ;  /* 0x00008f0091917a23 */ /* 0x100fe40000010892 */
[----:B------:R-:W-:Y:S02]  /*3b50*/  FFMA.FTZ R224, R144, c[0x0][0x23c], -R146 ;  /* 0x00008f0090e07a23 */ /* 0x000fe40000010892 */
[----:B------:R-:W2:Y:S01]  /*3b60*/  MUFU.EX2 R44, R44 ;  /* 0x0000002c002c7308 */ /* 0x000ea20000000800 */
[----:B------:R-:W-:Y:S01]  /*3b70*/  HMMA.16816.F32 R72, R72, R6, RZ ;  /* 0x000000064848723c */ /* 0x000fe200000018ff */
[----:B---3--:R-:W-:Y:S02]  /*3b80*/  FADD.FTZ R38, R0, R38 ;  /* 0x0000002600267221 */ /* 0x008fe40000010000 */
[--C-:B------:R-:W-:Y:S02]  /*3b90*/  FFMA.FTZ R155, R155, c[0x0][0x23c], -R162.reuse ;  /* 0x00008f009b9b7a23 */ /* 0x100fe400000108a2 */
[----:B------:R-:W-:-:S02]  /*3ba0*/  FFMA.FTZ R156, R156, c[0x0][0x23c], -R162 ;  /* 0x00008f009c9c7a23 */ /* 0x000fc400000108a2 */
[----:B------:R-:W3:Y:S01]  /*3bb0*/  MUFU.EX2 R53, R53 ;  /* 0x0000003500357308 */ /* 0x000ee20000000800 */
[C---:B------:R-:W-:Y:S01]  /*3bc0*/  HMMA.16816.F32 R128, R68.reuse, R116, RZ ;  /* 0x000000744480723c */ /* 0x040fe200000018ff */
[----:B-1----:R-:W-:Y:S02]  /*3bd0*/  FADD.FTZ R38, R42, R38 ;  /* 0x000000262a267221 */ /* 0x002fe40000010000 */
[----:B------:R-:W-:Y:S02]  /*3be0*/  FFMA.FTZ R227, R159, c[0x0][0x23c], -R162 ;  /* 0x00008f009fe37a23 */ /* 0x000fe400000108a2 */
[----:B------:R-:W-:Y:S02]  /*3bf0*/  FFMA.FTZ R226, R66, c[0x0][0x23c], -R67 ;  /* 0x00008f0042e27a23 */ /* 0x000fe40000010843 */
[----:B------:R-:W1:Y:S01]  /*3c00*/  MUFU.EX2 R49, R49 ;  /* 0x0000003100317308 */ /* 0x000e620000000800 */
[----:B------:R-:W-:Y:S01]  /*3c10*/  HMMA.16816.F32 R112, R68, R100, RZ ;  /* 0x000000644470723c */ /* 0x000fe200000018ff */
[----:B--2---:R-:W-:-:S06]  /*3c20*/  FADD.FTZ R38, R44, R38 ;  /* 0x000000262c267221 */ /* 0x004fcc0000010000 */
[----:B------:R-:W2:Y:S01]  /*3c30*/  MUFU.EX2 R52, R52 ;  /* 0x0000003400347308 */ /* 0x000ea20000000800 */
[----:B------:R-:W-:Y:S01]  /*3c40*/  HMMA.16816.F32 R96, R68, R84, RZ ;  /* 0x000000544460723c */ /* 0x000fe200000018ff */
[----:B---3--:R-:W-:-:S06]  /*3c50*/  FADD.FTZ R36, R53, R36 ;  /* 0x0000002435247221 */ /* 0x008fcc0000010000 */
[----:B------:R-:W3:Y:S01]  /*3c60*/  MUFU.EX2 R54, R54 ;  /* 0x0000003600367308 */ /* 0x000ee20000000800 */
[----:B------:R-:W-:Y:S01]  /*3c70*/  HMMA.16816.F32 R116, R68, R118, RZ ;  /* 0x000000764474723c */ /* 0x000fe200000018ff */
[----:B-1----:R-:W-:-:S06]  /*3c80*/  FADD.FTZ R36, R49, R36 ;  /* 0x0000002431247221 */ /* 0x002fcc0000010000 */
        /* <DEDUP_REMOVED lines=11> */
[----:B------:R-:W-:Y:S01]  /*3d40*/  F2FP.PACK_AB R4, R0, R33 ;  /* 0x000000210004723e */ /* 0x000fe200000000ff */
[----:B--2---:R-:W-:Y:S01]  /*3d50*/  FADD.FTZ R47, R2, R47 ;  /* 0x0000002f022f7221 */ /* 0x004fe20000010000 */
[----:B------:R-:W-:-:S04]  /*3d60*/  F2FP.PACK_AB R5, R49, R53 ;  /* 0x000000353105723e */ /* 0x000fc800000000ff */
[----:B------:R-:W2:Y:S01]  /*3d70*/  MUFU.EX2 R60, R60 ;  /* 0x0000003c003c7308 */ /* 0x000ea20000000800 */
[----:B------:R-:W-:Y:S01]  /*3d80*/  F2FP.PACK_AB R6, R44, R42 ;  /* 0x0000002a2c06723e */ /* 0x000fe200000000ff */
[----:B---3--:R-:W-:Y:S01]  /*3d90*/  FADD.FTZ R47, R55, R47 ;  /* 0x0000002f372f7221 */ /* 0x008fe20000010000 */
[----:B------:R-:W-:-:S05]  /*3da0*/  F2FP.PACK_AB R7, R54, R52 ;  /* 0x000000343607723e */ /* 0x000fca00000000ff */
[----:B------:R-:W3:Y:S01]  /*3db0*/  MUFU.EX2 R59, R59 ;  /* 0x0000003b003b7308 */ /* 0x000ee20000000800 */
[----:B-1----:R-:W-:Y:S01]  /*3dc0*/  FADD.FTZ R47, R56, R47 ;  /* 0x0000002f382f7221 */ /* 0x002fe20000010000 */
[C---:B----4-:R-:W-:Y:S06]  /*3dd0*/  HMMA.16816.F32 R124, R4.reuse, R8, R124 ;  /* 0x00000008047c723c */ /* 0x050fec000000187c */
[----:B------:R-:W1:Y:S01]  /*3de0*/  MUFU.EX2 R61, R61 ;  /* 0x0000003d003d7308 */ /* 0x000e620000000800 */
[----:B--2---:R-:W-:Y:S01]  /*3df0*/  FADD.FTZ R50, R60, R50 ;  /* 0x000000323c327221 */ /* 0x004fe20000010000 */
[C---:B------:R-:W-:Y:S06]  /*3e00*/  HMMA.16816.F32 R108, R4.reuse, R24, R108 ;  /* 0x00000018046c723c */ /* 0x040fec000000186c */
[----:B------:R-:W2:Y:S01]  /*3e10*/  MUFU.EX2 R62, R62 ;  /* 0x0000003e003e7308 */ /* 0x000ea20000000800 */
[----:B---3--:R-:W-:Y:S01]  /*3e20*/  FADD.FTZ R50, R59, R50 ;  /* 0x000000323b327221 */ /* 0x008fe20000010000 */
[C---:B------:R-:W-:Y:S06]  /*3e30*/  HMMA.16816.F32 R92, R4.reuse, R28, R92 ;  /* 0x0000001c045c723c */ /* 0x040fec000000185c */
[----:B------:R-:W3:Y:S01]  /*3e40*/  MUFU.EX2 R65, R65 ;  /* 0x0000004100417308 */ /* 0x000ee20000000800 */
[----:B-1----:R-:W-:Y:S01]  /*3e50*/  FADD.FTZ R50, R61, R50 ;  /* 0x000000323d327221 */ /* 0x002fe20000010000 */
[C---:B------:R-:W-:Y:S06]  /*3e60*/  HMMA.16816.F32 R76, R4.reuse, R20, R76 ;  /* 0x00000014044c723c */ /* 0x040fec000000184c */
        /* <DEDUP_REMOVED lines=9> */
[----:B------:R-:W-:Y:S01]  /*3f00*/  MUFU.EX2 R147, R147 ;  /* 0x0000009300937308 */ /* 0x000fe20000000800 */
[----:B--2---:R-:W-:Y:S01]  /*3f10*/  FADD.FTZ R38, R140, R38 ;  /* 0x000000268c267221 */ /* 0x004fe20000010000 */
[----:B------:R-:W-:Y:S06]  /*3f20*/  HMMA.16816.F32 R72, R4, R22, R72 ;  /* 0x000000160448723c */ /* 0x000fec0000001848 */
[----:B------:R-:W-:Y:S01]  /*3f30*/  MUFU.EX2 R149, R149 ;  /* 0x0000009500957308 */ /* 0x000fe20000000800 */
[----:B------:R-:W-:Y:S01]  /*3f40*/  F2FP.PACK_AB R4, R2, R35 ;  /* 0x000000230204723e */ /* 0x000fe200000000ff */
[----:B---3--:R-:W-:Y:S01]  /*3f50*/  FADD.FTZ R38, R141, R38 ;  /* 0x000000268d267221 */ /* 0x008fe20000010000 */
[----:B------:R-:W-:-:S02]  /*3f60*/  F2FP.PACK_AB R5, R59, R60 ;  /* 0x0000003c3b05723e */ /* 0x000fc400000000ff */
[----:B------:R-:W-:Y:S02]  /*3f70*/  F2FP.PACK_AB R6, R56, R55 ;  /* 0x000000373806723e */ /* 0x000fe400000000ff */
[----:B------:R-:W-:Y:S01]  /*3f80*/  F2FP.PACK_AB R7, R62, R61 ;  /* 0x0000003d3e07723e */ /* 0x000fe200000000ff */
[----:B------:R-:W1:Y:S06]  /*3f90*/  MUFU.EX2 R57, R57 ;  /* 0x0000003900397308 */ /* 0x000e6c0000000800 */
[C---:B------:R-:W-:Y:S02]  /*3fa0*/  HMMA.16816.F32 R96, R4.reuse, R28, R96 ;  /* 0x0000001c0460723c */ /* 0x040fe40000001860 */
[----:B------:R-:W2:Y:S05]  /*3fb0*/  MUFU.EX2 R58, R58 ;  /* 0x0000003a003a7308 */ /* 0x000eaa0000000800 */
[--C-:B------:R-:W-:Y:S01]  /*3fc0*/  FFMA.FTZ R28, R13, c[0x0][0x23c], -R146.reuse ;  /* 0x00008f000d1c7a23 */ /* 0x100fe20000010892 */
[----:B------:R-:W-:Y:S01]  /*3fd0*/  HMMA.16816.F32 R128, R4, R8, R128 ;  /* 0x000000080480723c */ /* 0x000fe20000001880 */
[----:B------:R-:W-:Y:S01]  /*3fe0*/  FFMA.FTZ R29, R12, c[0x0][0x23c], -R146 ;  /* 0x00008f000c1d7a23 */ /* 0x000fe20000010892 */
[----:B------:R-:W3:Y:S01]  /*3ff0*/  MUFU.EX2 R63, R63 ;  /* 0x0000003f003f7308 */ /* 0x000ee20000000800 */
[----:B------:R-:W4:Y:S01]  /*4000*/  LDSM.16.MT88.4 R12, [R190+0x7000] ;  /* 0x00700000be0c783b */ /* 0x000f220000004200 */
[----:B-1----:R-:W-:-:S04]  /*4010*/  FADD.FTZ R47, R57, R47 ;  /* 0x0000002f392f7221 */ /* 0x002fc80000010000 */
[----:B------:R-:W-:Y:S02]  /*4020*/  HMMA.16816.F32 R112, R4, R24, R112 ;  /* 0x000000180470723c */ /* 0x000fe40000001870 */
[----:B------:R-:W1:Y:S01]  /*4030*/  MUFU.EX2 R28, R28 ;  /* 0x0000001c001c7308 */ /* 0x000e620000000800 */
[----:B--2---:R-:W-:-:S05]  /*4040*/  FADD.FTZ R47, R58, R47 ;  /* 0x0000002f3a2f7221 */ /* 0x004fca0000010000 */
[----:B------:R-:W-:Y:S01]  /*4050*/  HMMA.16816.F32 R116, R4, R10, R116 ;  /* 0x0000000a0474723c */ /* 0x000fe20000001874 */
[----:B------:R-:W2:Y:S01]  /*4060*/  LDSM.16.MT88.4 R8, [R189+0x7000] ;  /* 0x00700000bd08783b */ /* 0x000ea20000004200 */
[----:B------:R-:W5:Y:S01]  /*4070*/  MUFU.EX2 R29, R29 ;  /* 0x0000001d001d7308 */ /* 0x000f620000000800 */
[----:B---3--:R-:W-:-:S05]  /*4080*/  FADD.FTZ R47, R63, R47 ;  /* 0x0000002f3f2f7221 */ /* 0x008fca0000010000 */
[----:B------:R-:W-:Y:S01]  /*4090*/  HMMA.16816.F32 R100, R4, R26, R100 ;  /* 0x0000001a0464723c */ /* 0x000fe20000001864 */
[----:B------:R-:W3:Y:S01]  /*40a0*/  LDSM.16.MT88.4 R24, [R188+0x7000] ;  /* 0x00700000bc18783b */ /* 0x000ee20000004200 */
[----:B------:R-:W4:Y:S01]  /*40b0*/  MUFU.EX2 R158, R158 ;  /* 0x0000009e009e7308 */ /* 0x000f220000000800 */
[----:B-1----:R-:W-:-:S05]  /*40c0*/  FADD.FTZ R36, R28, R36 ;  /* 0x000000241c247221 */ /* 0x002fca0000010000 */
[----:B------:R-:W-:Y:S02]  /*40d0*/  HMMA.16816.F32 R84, R4, R30, R84 ;  /* 0x0000001e0454723c */ /* 0x000fe40000001854 */
[----:B------:R-:W1:Y:S01]  /*40e0*/  MUFU.EX2 R160, R160 ;  /* 0x000000a000a07308 */ /* 0x000e620000000800 */
[----:B-----5:R-:W-:-:S04]  /*40f0*/  FADD.FTZ R36, R29, R36 ;  /* 0x000000241d247221 */ /* 0x020fc80000010000 */
[--C-:B------:R-:W-:Y:S01]  /*4100*/  FFMA.FTZ R30, R165, c[0x0][0x23c], -R162.reuse ;  /* 0x00008f00a51e7a23 */ /* 0x100fe200000108a2 */
[----:B------:R-:W-:Y:S01]  /*4110*/  HMMA.16816.F32 R80, R4, R20, R80 ;  /* 0x000000140450723c */ /* 0x000fe20000001850 */
[----:B------:R-:W-:Y:S01]  /*4120*/  FFMA.FTZ R31, R164, c[0x0][0x23c], -R162 ;  /* 0x00008f00a41f7a23 */ /* 0x000fe200000108a2 */
[----:B------:R-:W5:Y:S01]  /*4130*/  MUFU.EX2 R163, R163 ;  /* 0x000000a300a37308 */ /* 0x000f620000000800 */
[----:B----4-:R-:W-:Y:S02]  /*4140*/  FADD.FTZ R50, R158, R50 ;  /* 0x000000329e327221 */ /* 0x010fe40000010000 */
[----:B------:R-:W-:-:S03]  /*4150*/  FADD.FTZ R36, R147, R36 ;  /* 0x0000002493247221 */ /* 0x000fc60000010000 */
[----:B------:R-:W-:Y:S01]  /*4160*/  HMMA.16816.F32 R68, R4, R22, R68 ;  /* 0x000000160444723c */ /* 0x000fe20000001844 */
[----:B------:R-:W4:Y:S01]  /*4170*/  LDSM.16.MT88.4 R20, [R192+0x7800] ;  /* 0x00780000c014783b */ /* 0x000f220000004200 */
[----:B------:R-:W2:Y:S01]  /*4180*/  MUFU.EX2 R30, R30 ;  /* 0x0000001e001e7308 */ /* 0x000ea20000000800 */
[----:B-1----:R-:W-:Y:S02]  /*4190*/  FADD.FTZ R50, R160, R50 ;  /* 0x00000032a0327221 */ /* 0x002fe40000010000 */
[----:B------:R-:W-:Y:S02]  /*41a0*/  FADD.FTZ R36, R149, R36 ;  /* 0x0000002495247221 */ /* 0x000fe40000010000 */
[----:B------:R-:W-:Y:S02]  /*41b0*/  F2FP.PACK_AB R4, R64, R65 ;  /* 0x000000414004723e */ /* 0x000fe400000000ff */
[----:B------:R-:W-:Y:S01]  /*41c0*/  F2FP.PACK_AB R5, R29, R28 ;  /* 0x0000001c1d05723e */ /* 0x000fe200000000ff */
[----:B------:R-:W1:Y:S01]  /*41d0*/  MUFU.EX2 R161, R161 ;  /* 0x000000a100a17308 */ /* 0x000e620000000800 */
[----:B------:R-:W-:Y:S01]  /*41e0*/  F2FP.PACK_AB R6, R141, R140 ;  /* 0x0000008c8d06723e */ /* 0x000fe200000000ff */
[----:B-----5:R-:W-:Y:S01]  /*41f0*/  FADD.FTZ R50, R163, R50 ;  /* 0x00000032a3327221 */ /* 0x020fe20000010000 */
[----:B------:R-:W-:-:S05]  /*4200*/  F2FP.PACK_AB R7, R149, R147 ;  /* 0x000000939507723e */ /* 0x000fca00000000ff */
[----:B------:R-:W5:Y:S01]  /*4210*/  MUFU.EX2 R157, R157 ;  /* 0x0000009d009d7308 */ /* 0x000f620000000800 */
[----:B--2---:R-:W-:Y:S01]  /*4220*/  FADD.FTZ R47, R30, R47 ;  /* 0x0000002f1e2f7221 */ /* 0x004fe20000010000 */
[C---:B------:R-:W-:Y:S06]  /*4230*/  HMMA.16816.F32 R124, R4.reuse, R16, R124 ;  /* 0x00000010047c723c */ /* 0x040fec000000187c */
[----:B------:R-:W2:Y:S01]  /*4240*/  MUFU.EX2 R154, R154 ;  /* 0x0000009a009a7308 */ /* 0x000ea20000000800 */
[----:B-1----:R-:W-:Y:S01]  /*4250*/  FADD.FTZ R50, R161, R50 ;  /* 0x00000032a1327221 */ /* 0x002fe20000010000 */
[C---:B------:R-:W-:Y:S06]  /*4260*/  HMMA.16816.F32 R108, R4.reuse, R12, R108 ;  /* 0x0000000c046c723c */ /* 0x040fec000000186c */
[----:B------:R-:W1:Y:S01]  /*4270*/  MUFU.EX2 R152, R152 ;  /* 0x0000009800987308 */ /* 0x000e620000000800 */
[----:B-----5:R-:W-:Y:S01]  /*4280*/  FADD.FTZ R38, R157, R38 ;  /* 0x000000269d267221 */ /* 0x020fe20000010000 */
[C---:B------:R-:W-:Y:S06]  /*4290*/  HMMA.16816.F32 R92, R4.reuse, R8, R92 ;  /* 0x00000008045c723c */ /* 0x040fec000000185c */
[----:B------:R-:W-:Y:S01]  /*42a0*/  MUFU.EX2 R225, R225 ;  /* 0x000000e100e17308 */ /* 0x000fe20000000800 */
[----:B--2---:R-:W-:Y:S01]  /*42b0*/  FADD.FTZ R38, R154, R38 ;  /* 0x000000269a267221 */ /* 0x004fe20000010000 */
[C---:B---3--:R-:W-:Y:S06]  /*42c0*/  HMMA.16816.F32 R76, R4.reuse, R24, R76 ;  /* 0x00000018044c723c */ /* 0x048fec000000184c */
[----:B------:R-:W2:Y:S01]  /*42d0*/  MUFU.EX2 R150, R150 ;  /* 0x0000009600967308 */ /* 0x000ea20000000800 */
[----:B-1----:R-:W-:Y:S01]  /*42e0*/  FADD.FTZ R38, R152, R38 ;  /* 0x0000002698267221 */ /* 0x002fe20000010000 */
[C---:B------:R-:W-:Y:S06]  /*42f0*/  HMMA.16816.F32 R120, R4.reuse, R18, R120 ;  /* 0x000000120478723c */ /* 0x040fec0000001878 */
[----:B------:R-:W1:Y:S02]  /*4300*/  MUFU.EX2 R148, R148 ;  /* 0x0000009400947308 */ /* 0x000e640000000800 */
[C---:B------:R-:W-:Y:S06]  /*4310*/  HMMA.16816.F32 R104, R4.reuse, R14, R104 ;  /* 0x0000000e0468723c */ /* 0x040fec0000001868 */
[----:B------:R-:W3:Y:S01]  /*4320*/  MUFU.EX2 R145, R145 ;  /* 0x0000009100917308 */ /* 0x000ee20000000800 */
[----:B--2---:R-:W-:Y:S01]  /*4330*/  FADD.FTZ R36, R150, R36 ;  /* 0x0000002496247221 */ /* 0x004fe20000010000 */
[C---:B------:R-:W-:Y:S06]  /*4340*/  HMMA.16816.F32 R88, R4.reuse, R10, R88 ;  /* 0x0000000a0458723c */ /* 0x040fec0000001858 */
[----:B------:R-:W-:Y:S01]  /*4350*/  MUFU.EX2 R224, R224 ;  /* 0x000000e000e07308 */ /* 0x000fe20000000800 */
[----:B-1----:R-:W-:Y:S01]  /*4360*/  FADD.FTZ R36, R148, R36 ;  /* 0x0000002494247221 */ /* 0x002fe20000010000 */
[----:B------:R-:W-:Y:S06]  /*4370*/  HMMA.16816.F32 R72, R4, R26, R72 ;  /* 0x0000001a0448723c */ /* 0x000fec0000001848 */
[----:B------:R-:W1:Y:S01]  /*4380*/  MUFU.EX2 R31, R31 ;  /* 0x0000001f001f7308 */ /* 0x000e620000000800 */
[----:B------:R-:W-:Y:S01]  /*4390*/  F2FP.PACK_AB R4, R58, R57 ;  /* 0x000000393a04723e */ /* 0x000fe200000000ff */
[----:B---3--:R-:W-:Y:S01]  /*43a0*/  FADD.FTZ R36, R145, R36 ;  /* 0x0000002491247221 */ /* 0x008fe20000010000 */
[----:B------:R-:W-:-:S02]  /*43b0*/  F2FP.PACK_AB R5, R160, R158 ;  /* 0x0000009ea005723e */ /* 0x000fc400000000ff */
[----:B------:R-:W-:Y:S02]  /*43c0*/  F2FP.PACK_AB R6, R30, R63 ;  /* 0x0000003f1e06723e */ /* 0x000fe400000000ff */
[----:B------:R-:W-:Y:S01]  /*43d0*/  F2FP.PACK_AB R7, R161, R163 ;  /* 0x000000a3a107723e */ /* 0x000fe200000000ff */
[----:B------:R-:W2:Y:S06]  /*43e0*/  MUFU.EX2 R155, R155 ;  /* 0x0000009b009b7308 */ /* 0x000eac0000000800 */
[----:B------:R-:W-:Y:S02]  /*43f0*/  HMMA.16816.F32 R128, R4, R16, R128 ;  /* 0x000000100480723c */ /* 0x000fe40000001880 */
[----:B------:R-:W3:Y:S01]  /*4400*/  MUFU.EX2 R156, R156 ;  /* 0x0000009c009c7308 */ /* 0x000ee20000000800 */
[----:B-1----:R-:W-:-:S05]  /*4410*/  FADD.FTZ R47, R31, R47 ;  /* 0x0000002f1f2f7221 */ /* 0x002fca0000010000 */
[----:B------:R-:W-:Y:S01]  /*4420*/  HMMA.16816.F32 R116, R4, R18, R116 ;  /* 0x000000120474723c */ /* 0x000fe20000001874 */
[----:B------:R-:W1:Y:S01]  /*4430*/  LDSM.16.MT88.4 R16, [R190+0x7800] ;  /* 0x00780000be10783b */ /* 0x000e620000004200 */
[----:B------:R-:W-:Y:S01]  /*4440*/  MUFU.EX2 R227, R227 ;  /* 0x000000e300e37308 */ /* 0x000fe20000000800 */
[----:B--2---:R-:W-:-:S05]  /*4450*/  FADD.FTZ R47, R155, R47 ;  /* 0x0000002f9b2f7221 */ /* 0x004fca0000010000 */
[----:B------:R-:W-:Y:S02]  /*4460*/  HMMA.16816.F32 R112, R4, R12, R112 ;  /* 0x0000000c0470723c */ /* 0x000fe40000001870 */
[----:B------:R-:W-:Y:S01]  /*4470*/  MUFU.EX2 R226, R226 ;  /* 0x000000e200e27308 */ /* 0x000fe20000000800 */
[----:B---3--:R-:W-:-:S05]  /*4480*/  FADD.FTZ R47, R156, R47 ;  /* 0x0000002f9c2f7221 */ /* 0x008fca0000010000 */
[C---:B------:R-:W-:Y:S01]  /*4490*/  HMMA.16816.F32 R100, R4.reuse, R14, R100 ;  /* 0x0000000e0464723c */ /* 0x040fe20000001864 */
[----:B------:R-:W2:Y:S07]  /*44a0*/  LDSM.16.MT88.4 R12, [R189+0x7800] ;  /* 0x00780000bd0c783b */ /* 0x000eae0000004200 */
[C---:B------:R-:W-:Y:S08]  /*44b0*/  HMMA.16816.F32 R96, R4.reuse, R8, R96 ;  /* 0x000000080460723c */ /* 0x040ff00000001860 */
[C---:B------:R-:W-:Y:S01]  /*44c0*/  HMMA.16816.F32 R84, R4.reuse, R10, R84 ;  /* 0x0000000a0454723c */ /* 0x040fe20000001854 */
[----:B------:R-:W3:Y:S07]  /*44d0*/  LDSM.16.MT88.4 R8, [R188+0x7800] ;  /* 0x00780000bc08783b */ /* 0x000eee0000004200 */
[C---:B------:R-:W-:Y:S07]  /*44e0*/  HMMA.16816.F32 R80, R4.reuse, R24, R80 ;  /* 0x000000180450723c */ /* 0x040fee0000001850 */
[--C-:B------:R-:W-:Y:S01]  /*44f0*/  FFMA.FTZ R24, R143, c[0x0][0x23c], -R67.reuse ;  /* 0x00008f008f187a23 */ /* 0x100fe20000010843 */
[----:B------:R-:W-:Y:S01]  /*4500*/  HMMA.16816.F32 R68, R4, R26, R68 ;  /* 0x0000001a0444723c */ /* 0x000fe20000001844 */
[----:B------:R-:W-:-:S04]  /*4510*/  FFMA.FTZ R25, R142, c[0x0][0x23c], -R67 ;  /* 0x00008f008e197a23 */ /* 0x000fc80000010843 */
[----:B------:R-:W5:Y:S02]  /*4520*/  MUFU.EX2 R24, R24 ;  /* 0x0000001800187308 */ /* 0x000f640000000800 */
[----:B------:R-:W-:Y:S01]  /*4530*/  FFMA.FTZ R26, R139, c[0x0][0x23c], -R67 ;  /* 0x00008f008b1a7a23 */ /* 0x000fe20000010843 */
[----:B------:R-:W-:Y:S02]  /*4540*/  F2FP.PACK_AB R4, R154, R157 ;  /* 0x0000009d9a04723e */ /* 0x000fe400000000ff */
[----:B------:R-:W-:Y:S02]  /*4550*/  F2FP.PACK_AB R5, R148, R150 ;  /* 0x000000969405723e */ /* 0x000fe400000000ff */
[C---:B------:R-:W-:Y:S01]  /*4560*/  F2FP.PACK_AB R6, R225.reuse, R152 ;  /* 0x00000098e106723e */ /* 0x040fe200000000ff */
[----:B------:R-:W1:Y:S01]  /*4570*/  MUFU.EX2 R25, R25 ;  /* 0x0000001900197308 */ /* 0x000e620000000800 */
[----:B------:R-:W-:Y:S01]  /*4580*/  F2FP.PACK_AB R7, R224, R145 ;  /* 0x00000091e007723e */ /* 0x000fe200000000ff */
[----:B------:R-:W-:-:S02]  /*4590*/  FADD.FTZ R225, R225, R38 ;  /* 0x00000026e1e17221 */ /* 0x000fc40000010000 */
[----:B------:R-:W-:-:S04]  /*45a0*/  FADD.FTZ R224, R224, R36 ;  /* 0x00000024e0e07221 */ /* 0x000fc80000010000 */
[----:B------:R-:W2:Y:S01]  /*45b0*/  MUFU.EX2 R26, R26 ;  /* 0x0000001a001a7308 */ /* 0x000ea20000000800 */
[----:B-----5:R-:W-:Y:S01]  /*45c0*/  FADD.FTZ R50, R24, R50 ;  /* 0x0000003218327221 */ /* 0x020fe20000010000 */
[----:B----4-:R-:W-:Y:S03]  /*45d0*/  HMMA.16816.F32 R124, R4, R20, R124 ;  /* 0x00000014047c723c */ /* 0x010fe6000000187c */
[----:B-1----:R-:W-:-:S05]  /*45e0*/  FADD.FTZ R50, R25, R50 ;  /* 0x0000003219327221 */ /* 0x002fca0000010000 */
[----:B------:R-:W-:Y:S01]  /*45f0*/  HMMA.16816.F32 R120, R4, R22, R120 ;  /* 0x000000160478723c */ /* 0x000fe20000001878 */
[----:B--2---:R-:W-:-:S07]  /*4600*/  FADD.FTZ R50, R26, R50 ;  /* 0x000000321a327221 */ /* 0x004fce0000010000 */
[C---:B------:R-:W-:Y:S08]  /*4610*/  HMMA.16816.F32 R108, R4.reuse, R16, R108 ;  /* 0x00000010046c723c */ /* 0x040ff0000000186c */
[C---:B------:R-:W-:Y:S08]  /*4620*/  HMMA.16816.F32 R104, R4.reuse, R18, R104 ;  /* 0x000000120468723c */ /* 0x040ff00000001868 */
[C---:B------:R-:W-:Y:S08]  /*4630*/  HMMA.16816.F32 R92, R4.reuse, R12, R92 ;  /* 0x0000000c045c723c */ /* 0x040ff0000000185c */
[C---:B------:R-:W-:Y:S08]  /*4640*/  HMMA.16816.F32 R88, R4.reuse, R14, R88 ;  /* 0x0000000e0458723c */ /* 0x040ff00000001858 */
[C---:B---3--:R-:W-:Y:S08]  /*4650*/  HMMA.16816.F32 R76, R4.reuse, R8, R76 ;  /* 0x00000008044c723c */ /* 0x048ff0000000184c */
[----:B------:R-:W-:Y:S07]  /*4660*/  HMMA.16816.F32 R72, R4, R10, R72 ;  /* 0x0000000a0448723c */ /* 0x000fee0000001848 */
[----:B------:R-:W-:-:S02]  /*4670*/  F2FP.PACK_AB R4, R155, R31 ;  /* 0x0000001f9b04723e */ /* 0x000fc400000000ff */
[----:B------:R-:W-:Y:S02]  /*4680*/  F2FP.PACK_AB R5, R25, R24 ;  /* 0x000000181905723e */ /* 0x000fe400000000ff */
[C---:B------:R-:W-:Y:S01]  /*4690*/  F2FP.PACK_AB R6, R227.reuse, R156 ;  /* 0x0000009ce306723e */ /* 0x040fe200000000ff */
[----:B------:R-:W-:Y:S01]  /*46a0*/  FADD.FTZ R227, R227, R47 ;  /* 0x0000002fe3e37221 */ /* 0x000fe20000010000 */
[C---:B------:R-:W-:Y:S01]  /*46b0*/  F2FP.PACK_AB R7, R226.reuse, R26 ;  /* 0x0000001ae207723e */ /* 0x040fe200000000ff */
[----:B------:R-:W-:-:S06]  /*46c0*/  FADD.FTZ R226, R226, R50 ;  /* 0x00000032e2e27221 */ /* 0x000fcc0000010000 */
        /* <DEDUP_REMOVED lines=8> */
[----:B------:R-:W-:Y:S10]  /*4750*/  @!P0 BRA `(.L_x_1001) ;  /* 0x00002f7000008947 */ /* 0x000ff40003800000 */
[C---:B------:R-:W-:Y:S01]  /*4760*/  SHF.L.U64.HI R217, R132.reuse, 0x5, R137 ;  /* 0x0000000584d97819 */ /* 0x040fe20000010289 */
[----:B------:R-:W-:Y:S01]  /*4770*/  IMAD.SHL.U32 R222, R132, 0x20, RZ ;  /* 0x0000002084de7824 */ /* 0x000fe200078e00ff */
[----:B------:R-:W-:Y:S01]  /*4780*/  LEA.HI.SX32 R223, R138, 0xfffffffe, 0x1a ;  /* 0xfffffffe8adf7811 */ /* 0x000fe200078fd2ff */
[----:B------:R-:W-:Y:S01]  /*4790*/  IMAD.MOV.U32 R132, RZ, RZ, R136 ;  /* 0x000000ffff847224 */ /* 0x000fe200078e0088 */
[----:B------:R-:W-:Y:S01]  /*47a0*/  MOV R3, R135 ;  /* 0x0000008700037202 */ /* 0x000fe20000000f00 */
[----:B------:R-:W-:Y:S01]  /*47b0*/  IMAD.MOV.U32 R2, RZ, RZ, R134 ;  /* 0x000000ffff027224 */ /* 0x000fe200078e0086 */
[----:B------:R-:W-:Y:S01]  /*47c0*/  MOV R0, R133 ;  /* 0x0000008500007202 */ /* 0x000fe20000000f00 */
[----:B------:R-:W-:Y:S06]  /*47d0*/  BRA `(.L_x_1002) ;  /* 0x000001c000007947 */ /* 0x000fec0003800000 */
.L_x_1004:
        /* <DEDUP_REMOVED lines=8> */
[C---:B------:R-:W-:Y:S03]  /*4860*/  LEA R5, P1, R6.reuse, R212, 0x6 ;  /* 0x000000d406057211 */ /* 0x040fe600078230ff */
[----:B------:R-:W-:Y:S01]  /*4870*/  IMAD.IADD R4, R7, 0x1, R4 ;  /* 0x0000000107047824 */ /* 0x000fe200078e0204 */
[C---:B------:R-:W-:Y:S04]  /*4880*/  LEA R8, P2, R5.reuse, c[0x0][0x168], 0x1 ;  /* 0x00005a0005087a11 */ /* 0x040fe800078408ff */
        /* <DEDUP_REMOVED lines=17> */
.L_x_1002:
[----:B------:R-:W-:Y:S01]  /*49a0*/  SHF.R.S32.HI R4, RZ, 0x1f, R223 ;  /* 0x0000001fff047819 */ /* 0x000fe200000114df */
[----:B------:R-:W-:Y:S04]  /*49b0*/  DEPBAR.LE SB0, 0x0 ;  /* 0x000080000000791a */ /* 0x000fe80000000000 */
[----:B------:R-:W-:Y:S01]  /*49c0*/  BAR.SYNC.DEFER_BLOCKING 0x0 ;  /* 0x0000000000007b1d */ /* 0x000fe20000010000 */
[----:B------:R-:W-:Y:S02]  /*49d0*/  IMAD R4, R4, c[0x0][0x1a0], RZ ;  /* 0x0000680004047a24 */ /* 0x000fe400078e02ff */
[C---:B------:R-:W-:Y:S04]  /*49e0*/  IMAD.WIDE.U32 R6, R223.reuse, c[0x0][0x1a0], RZ ;  /* 0x00006800df067a25 */ /* 0x040fe800078e00ff */
[----:B------:R-:W-:Y:S01]  /*49f0*/  IMAD R4, R223, c[0x0][0x1a4], R4 ;  /* 0x00006900df047a24 */ /* 0x000fe200078e0204 */
[C---:B------:R-:W-:Y:S04]  /*4a00*/  LEA R5, P0, R6.reuse, R210, 0x6 ;  /* 0x000000d206057211 */ /* 0x040fe800078030ff */
[----:B------:R-:W-:Y:S02]  /*4a10*/  IADD3 R4, R7, R4, RZ ;  /* 0x0000000407047210 */ /* 0x000fe40007ffe0ff */
[C---:B------:R-:W-:Y:S02]  /*4a20*/  LEA R8, P1, R5.reuse, c[0x0][0x170], 0x1 ;  /* 0x00005c0005087a11 */ /* 0x040fe400078208ff */
[----:B------:R-:W-:Y:S02]  /*4a30*/  LEA.HI.X R4, R6, R199, R4, 0x6, P0 ;  /* 0x000000c706047211 */ /* 0x000fe400000f3404 */
[-C--:B------:R-:W-:Y:S02]  /*4a40*/  IADD3 R6, P0, R8, R222.reuse, RZ ;  /* 0x000000de08067210 */ /* 0x080fe40007f1e0ff */
[----:B------:R-:W-:Y:S02]  /*4a50*/  LEA.HI.X R9, R5, c[0x0][0x174], R4, 0x1, P1 ;  /* 0x00005d0005097a11 */ /* 0x000fe400008f0c04 */
[-C--:B------:R-:W-:Y:S02]  /*4a60*/  IADD3 R10, P1, R6, R222.reuse, RZ ;  /* 0x000000de060a7210 */ /* 0x080fe40007f3e0ff */
[-C--:B------:R-:W-:Y:S01]  /*4a70*/  IADD3.X R7, R9, R217.reuse, RZ, P0, !PT ;  /* 0x000000d909077210 */ /* 0x080fe200007fe4ff */
[----:B------:R-:W-:Y:S01]  /*4a80*/  @!PT LDS RZ, [RZ] ;  /* 0x00000000fffff984 */ /* 0x000fe20000000800 */
[----:B------:R-:W-:Y:S01]  /*4a90*/  @!PT LDS RZ, [RZ] ;  /* 0x00000000fffff984 */ /* 0x000fe20000000800 */
[----:B------:R-:W-:Y:S01]  /*4aa0*/  @!PT LDS RZ, [RZ] ;  /* 0x00000000fffff984 */ /* 0x000fe20000000800 */
[----:B------:R1:W-:Y:S01]  /*4ab0*/  LDGSTS.E.BYPASS.LTC128B.128 [R209+0x6000], [R8.64] ;  /* 0x0600000008d17fae */ /* 0x0003e2000b901d48 */
[----:B------:R-:W-:Y:S02]  /*4ac0*/  IADD3 R4, P0, R10, R222, RZ ;  /* 0x000000de0a047210 */ /* 0x000fe40007f1e0ff */
[-C--:B------:R-:W-:Y:S04]  /*4ad0*/  IADD3.X R11, R7, R217.reuse, RZ, P1, !PT ;  /* 0x000000d9070b7210 */ /* 0x080fe80000ffe4ff */
[----:B------:R-:W-:Y:S01]  /*4ae0*/  IADD3.X R5, R11, R217, RZ, P0, !PT ;  /* 0x000000d90b057210 */ /* 0x000fe200007fe4ff */
[----:B------:R2:W-:Y:S01]  /*4af0*/  LDGSTS.E.BYPASS.LTC128B.128 [R209+0x6800], [R6.64] ;  /* 0x0680000006d17fae */ /* 0x0005e2000b901d48 */
[----:B------:R-:W-:Y:S07]  /*4b00*/  ISETP.GT.AND P0, PT, R223, RZ, PT ;  /* 0x000000ffdf00720c */ /* 0x000fee0003f04270 */
[----:B------:R1:W-:Y:S08]  /*4b10*/  LDGSTS.E.BYPASS.LTC128B.128 [R209+0x7000], [R10.64] ;  /* 0x070000000ad17fae */ /* 0x0003f0000b901d48 */
[----:B------:R2:W-:Y:S08]  /*4b20*/  LDGSTS.E.BYPASS.LTC128B.128 [R209+0x7800], [R4.64] ;  /* 0x0780000004d17fae */ /* 0x0005f0000b901d48 */
[----:B------:R-:W-:Y:S08]  /*4b30*/  LDSM.16.M88.4 R64, [R198] ;  /* 0x00000000c640783b */ /* 0x000ff00000000200 */
[----:B------:R-:W2:Y:S08]  /*4b40*/  LDSM.16.M88.4 R16, [R197+0x4000] ;  /* 0x00400000c510783b */ /* 0x000eb00000000200 */
[----:B------:R-:W1:Y:S08]  /*4b50*/  LDSM.16.M88.4 R60, [R198+0x2000] ;  /* 0x00200000c63c783b */ /* 0x000e700000000200 */
[----:B------:R-:W0:Y:S08]  /*4b60*/  LDGDEPBAR ;  /* 0x00000000000079af */ /* 0x000e300000000000 */
[----:B------:R-:W3:Y:S08]  /*4b70*/  LDSM.16.M88.4 R32, [R197+0x4800] ;  /* 0x00480000c520783b */ /* 0x000ef00000000200 */
[----:B------:R-:W4:Y:S08]  /*4b80*/  LDSM.16.M88.4 R48, [R197+0x5000] ;  /* 0x00500000c530783b */ /* 0x000f300000000200 */
[----:B------:R-:W5:Y:S08]  /*4b90*/  LDSM.16.M88.4 R136, [R197+0x5800] ;  /* 0x00580000c588783b */ /* 0x000f700000000200 */
[----:B------:R-:W-:Y:S08]  /*4ba0*/  LDSM.16.M88.4 R140, [R196] ;  /* 0x00000000c48c783b */ /* 0x000ff00000000200 */
[----:B------:R-:W1:Y:S08]  /*4bb0*/  LDSM.16.M88.4 R144, [R191+0x4000] ;  /* 0x00400000bf90783b */ /* 0x000e700000000200 */
[----:B------:R-:W1:Y:S08]  /*4bc0*/  LDSM.16.M88.4 R148, [R196+0x2000] ;  /* 0x00200000c494783b */ /* 0x000e700000000200 */
[----:B------:R-:W1:Y:S08]  /*4bd0*/  LDSM.16.M88.4 R152, [R191+0x4800] ;  /* 0x00480000bf98783b */ /* 0x000e700000000200 */
[----:B------:R-:W-:Y:S08]  /*4be0*/  LDSM.16.M88.4 R156, [R191+0x5800] ;  /* 0x00580000bf9c783b */ /* 0x000ff00000000200 */
[----:B------:R-:W-:Y:S08]  /*4bf0*/  LDSM.16.M88.4 R160, [R195] ;  /* 0x00000000c3a0783b */ /* 0x000ff00000000200 */
[----:B------:R-:W-:Y:S08]  /*4c00*/  LDSM.16.M88.4 R164, [R194] ;  /* 0x00000000c2a4783b */ /* 0x000ff00000000200 */
[----:B------:R-:W-:Y:S08]  /*4c10*/  LDSM.16.M88.4 R168, [R195+0x2000] ;  /* 0x00200000c3a8783b */ /* 0x000ff00000000200 */
[----:B------:R-:W-:Y:S08]  /*4c20*/  LDSM.16.M88.4 R172, [R186] ;  /* 0x00000000baac783b */ /* 0x000ff00000000200 */
[----:B------:R-:W-:Y:S08]  /*4c30*/  LDSM.16.M88.4 R176, [R185] ;  /* 0x00000000b9b0783b */ /* 0x000ff00000000200 */
[----:B------:R-:W-:Y:S01]  /*4c40*/  LDSM.16.M88.4 R180, [R184] ;  /* 0x00000000b8b4783b */ /* 0x000fe20000000200 */
[-C--:B--2---:R-:W-:Y:S08]  /*4c50*/  HMMA.16816.F32 R4, R64, R16.reuse, RZ ;  /* 0x000000104004723c */ /* 0x084ff000000018ff */
[C---:B-1----:R-:W-:Y:S08]  /*4c60*/  HMMA.16816.F32 R8, R60.reuse, R16, RZ ;  /* 0x000000103c08723c */ /* 0x042ff000000018ff */
[-C--:B------:R-:W-:Y:S08]  /*4c70*/  HMMA.16816.F32 R12, R60, R18.reuse, RZ ;  /* 0x000000123c0c723c */ /* 0x080ff000000018ff */
[C---:B------:R-:W-:Y:S08]  /*4c80*/  HMMA.16816.F32 R16, R64.reuse, R18, RZ ;  /* 0x000000124010723c */ /* 0x040ff000000018ff */
        /* <DEDUP_REMOVED lines=17> */
[----:B------:R-:W2:Y:S07]  /*4da0*/  LDSM.16.M88.4 R144, [R187] ;  /* 0x00000000bb90783b */ /* 0x000eae0000000200 */
[-C--:B------:R-:W-:Y:S08]  /*4db0*/  HMMA.16816.F32 R20, R140, R152.reuse, R20 ;  /* 0x000000988c14723c */ /* 0x080ff00000001814 */
        /* <DEDUP_REMOVED lines=8> */
[----:B------:R-:W1:Y:S07]  /*4e40*/  LDSM.16.M88.4 R136, [R193+0x2000] ;  /* 0x00200000c188783b */ /* 0x000e6e0000000200 */
[-C--:B------:R-:W-:Y:S08]  /*4e50*/  HMMA.16816.F32 R52, R140, R156.reuse, R52 ;  /* 0x0000009c8c34723c */ /* 0x080ff00000001834 */
[C---:B------:R-:W-:Y:S08]  /*4e60*/  HMMA.16816.F32 R56, R148.reuse, R156, R56 ;  /* 0x0000009c9438723c */ /* 0x040ff00000001838 */
[-C--:B------:R-:W-:Y:S08]  /*4e70*/  HMMA.16816.F32 R60, R148, R158.reuse, R60 ;  /* 0x0000009e943c723c */ /* 0x080ff0000000183c */
[----:B------:R-:W-:Y:S08]  /*4e80*/  HMMA.16816.F32 R64, R140, R158, R64 ;  /* 0x0000009e8c40723c */ /* 0x000ff00000001840 */
        /* <DEDUP_REMOVED lines=17> */
[C---:B-1----:R-:W-:Y:S08]  /*4fa0*/  HMMA.16816.F32 R8, R136.reuse, R180, R8 ;  /* 0x000000b48808723c */ /* 0x042ff00000001808 */
        /* <DEDUP_REMOVED lines=17> */
[----:B------:R-:W-:Y:S02]  /*50c0*/  FMUL.FTZ R18, R18, c[0x0][0x2ec] ;  /* 0x0000bb0012127a20 */ /* 0x000fe40000410000 */
[----:B------:R-:W-:Y:S03]  /*50d0*/  FMUL.FTZ R19, R19, c[0x0][0x2ec] ;  /* 0x0000bb0013137a20 */ /* 0x000fe60000410000 */
[----:B------:R4:W1:Y:S10]  /*50e0*/  MUFU.TANH R144, R7 ;  /* 0x0000000700907308 */ /* 0x0008740000002400 */
[----:B------:R-:W1:Y:S10]  /*50f0*/  MUFU.TANH R140, R8 ;  /* 0x00000008008c7308 */ /* 0x000e740000002400 */
[----:B------:R-:W1:Y:S01]  /*5100*/  MUFU.TANH R143, R9 ;  /* 0x00000009008f7308 */ /* 0x000e620000002400 */
[----:B----4-:R-:W4:Y:S09]  /*5110*/  LDSM.16.M88.4 R4, [R184+0x800] ;  /* 0x00080000b804783b */ /* 0x010f320000000200 */
[----:B------:R-:W1:Y:S10]  /*5120*/  MUFU.TANH R142, R10 ;  /* 0x0000000a008e7308 */ /* 0x000e740000002400 */
[----:B------:R5:W1:Y:S10]  /*5130*/  MUFU.TANH R141, R11 ;  /* 0x0000000b008d7308 */ /* 0x000a740000002400 */
[----:B------:R1:W1:Y:S10]  /*5140*/  MUFU.TANH R160, R12 ;  /* 0x0000000c00a07308 */ /* 0x0002740000002400 */
[----:B------:R2:W2:Y:S01]  /*5150*/  MUFU.TANH R148, R13 ;  /* 0x0000000d00947308 */ /* 0x0004a20000002400 */
[----:B-----5:R-:W5:Y:S01]  /*5160*/  LDSM.16.M88.4 R8, [R184+0x1000] ;  /* 0x00100000b808783b */ /* 0x020f620000000200 */
[-C--:B----4-:R-:W-:Y:S08]  /*5170*/  HMMA.16816.F32 R20, R152, R4.reuse, R20 ;  /* 0x000000049814723c */ /* 0x090ff00000001814 */
[----:B------:R-:W4:Y:S01]  /*5180*/  MUFU.TANH R149, R16 ;  /* 0x0000001000957308 */ /* 0x000f220000002400 */
[C---:B------:R-:W-:Y:S04]  /*5190*/  HMMA.16816.F32 R24, R136.reuse, R4, R24 ;  /* 0x000000048818723c */ /* 0x040fe80000001818 */
[----:B-1----:R-:W-:Y:S05]  /*51a0*/  FMUL.FTZ R12, R15, c[0x0][0x2ec] ;  /* 0x0000bb000f0c7a20 */ /* 0x002fea0000410000 */
[----:B------:R1:W1:Y:S01]  /*51b0*/  MUFU.TANH R156, R17 ;  /* 0x00000011009c7308 */ /* 0x0002620000002400 */
[-C--:B------:R-:W-:Y:S03]  /*51c0*/  HMMA.16816.F32 R28, R136, R6.reuse, R28 ;  /* 0x00000006881c723c */ /* 0x080fe6000000181c */
[----:B--2---:R-:W-:Y:S05]  /*51d0*/  FMUL.FTZ R13, R14, c[0x0][0x2ec] ;  /* 0x0000bb000e0d7a20 */ /* 0x004fea0000410000 */
[C---:B------:R-:W-:Y:S01]  /*51e0*/  HMMA.16816.F32 R32, R152.reuse, R6, R32 ;  /* 0x000000069820723c */ /* 0x040fe20000001820 */
[----:B------:R2:W2:Y:S01]  /*51f0*/  MUFU.TANH R150, R18 ;  /* 0x0000001200967308 */ /* 0x0004a20000002400 */
[----:B------:R-:W3:Y:S01]  /*5200*/  LDSM.16.M88.4 R4, [R184+0x1800] ;  /* 0x00180000b804783b */ /* 0x000ee20000000200 */
[----:B------:R-:W-:Y:S04]  /*5210*/  DEPBAR.LE SB0, 0x0 ;  /* 0x000080000000791a */ /* 0x000fe80000000000 */
[----:B------:R-:W-:Y:S02]  /*5220*/  FMUL.FTZ R15, R23, c[0x0][0x2ec] ;  /* 0x0000bb00170f7a20 */ /* 0x000fe40000410000 */
[----:B------:R-:W-:Y:S02]  /*5230*/  FMUL.FTZ R25, R25, c[0x0][0x2ec] ;  /* 0x0000bb0019197a20 */ /* 0x000fe40000410000 */
[----:B------:R4:W3:Y:S01]  /*5240*/  MUFU.TANH R161, R19 ;  /* 0x0000001300a17308 */ /* 0x0008e20000002400 */
[----:B------:R-:W-:Y:S01]  /*5250*/  BAR.SYNC.DEFER_BLOCKING 0x0 ;  /* 0x0000000000007b1d */ /* 0x000fe20000010000 */
[----:B------:R-:W-:Y:S01]  /*5260*/  FMUL.FTZ R26, R26, c[0x0][0x2ec] ;  /* 0x0000bb001a1a7a20 */ /* 0x000fe20000410000 */
[-C--:B-----5:R-:W-:Y:S05]  /*5270*/  HMMA.16816.F32 R36, R152, R8.reuse, R36 ;  /* 0x000000089824723c */ /* 0x0a0fea0000001824 */
[----:B-1----:R-:W-:Y:S02]  /*5280*/  FMUL.FTZ R17, R22, c[0x0][0x2ec] ;  /* 0x0000bb0016117a20 */ /* 0x002fe40000410000 */
[----:B------:R1:W1:Y:S01]  /*5290*/  MUFU.TANH R168, R25 ;  /* 0x0000001900a87308 */ /* 0x0002620000002400 */
[----:B------:R-:W-:Y:S01]  /*52a0*/  FMUL.FTZ R24, R24, c[0x0][0x2ec] ;  /* 0x0000bb0018187a20 */ /* 0x000fe20000410000 */
[C---:B------:R-:W-:Y:S04]  /*52b0*/  HMMA.16816.F32 R40, R136.reuse, R8, R40 ;  /* 0x000000088828723c */ /* 0x040fe80000001828 */
[----:B--2---:R-:W-:Y:S02]  /*52c0*/  FMUL.FTZ R18, R21, c[0x0][0x2ec] ;  /* 0x0000bb0015127a20 */ /* 0x004fe40000410000 */
[----:B------:R-:W-:Y:S02]  /*52d0*/  FMUL.FTZ R16, R33, c[0x0][0x2ec] ;  /* 0x0000bb0021107a20 */ /* 0x000fe40000410000 */
[----:B------:R2:W2:Y:S01]  /*52e0*/  MUFU.TANH R171, R26 ;  /* 0x0000001a00ab7308 */ /* 0x0004a20000002400 */
[-C--:B------:R-:W-:Y:S03]  /*52f0*/  HMMA.16816.F32 R44, R136, R10.reuse, R44 ;  /* 0x0000000a882c723c */ /* 0x080fe6000000182c */
[----:B----4-:R-:W-:Y:S02]  /*5300*/  FMUL.FTZ R19, R20, c[0x0][0x2ec] ;  /* 0x0000bb0014137a20 */ /* 0x010fe40000410000 */
[----:B------:R-:W-:Y:S02]  /*5310*/  FMUL.FTZ R14, R34, c[0x0][0x2ec] ;  /* 0x0000bb00220e7a20 */ /* 0x000fe40000410000 */
[----:B------:R-:W-:Y:S01]  /*5320*/  FMUL.FTZ R27, R27, c[0x0][0x2ec] ;  /* 0x0000bb001b1b7a20 */ /* 0x000fe20000410000 */
[C---:B------:R-:W-:Y:S01]  /*5330*/  HMMA.16816.F32 R48, R152.reuse, R10, R48 ;  /* 0x0000000a9830723c */ /* 0x040fe20000001830 */
[----:B------:R-:W4:Y:S03]  /*5340*/  MUFU.TANH R13, R13 ;  /* 0x0000000d000d7308 */ /* 0x000f260000002400 */
[----:B------:R-:W-:Y:S02]  /*5350*/  FMUL.FTZ R28, R28, c[0x0][0x2ec] ;  /* 0x0000bb001c1c7a20 */ /* 0x000fe40000410000 */
[----:B-1----:R-:W-:Y:S02]  /*5360*/  FMUL.FTZ R25, R35, c[0x0][0x2ec] ;  /* 0x0000bb0023197a20 */ /* 0x002fe40000410000 */
[-C--:B---3--:R-:W-:Y:S03]  /*5370*/  HMMA.16816.F32 R52, R152, R4.reuse, R52 ;  /* 0x000000049834723c */ /* 0x088fe60000001834 */
[----:B------:R-:W1:Y:S01]  /*5380*/  MUFU.TANH R12, R12 ;  /* 0x0000000c000c7308 */ /* 0x000e620000002400 */
[----:B------:R-:W-:Y:S02]  /*5390*/  FMUL.FTZ R29, R29, c[0x0][0x2ec] ;  /* 0x0000bb001d1d7a20 */ /* 0x000fe40000410000 */
[----:B------:R-:W-:Y:S02]  /*53a0*/  FMUL.FTZ R30, R30, c[0x0][0x2ec] ;  /* 0x0000bb001e1e7a20 */ /* 0x000fe40000410000 */
[C---:B------:R-:W-:Y:S04]  /*53b0*/  HMMA.16816.F32 R56, R136.reuse, R4, R56 ;  /* 0x000000048838723c */ /* 0x040fe80000001838 */
[----:B--2---:R-:W-:Y:S01]  /*53c0*/  FMUL.FTZ R26, R32, c[0x0][0x2ec] ;  /* 0x0000bb00201a7a20 */ /* 0x004fe20000410000 */
[----:B------:R-:W2:Y:S01]  /*53d0*/  MUFU.TANH R19, R19 ;  /* 0x0000001300137308 */ /* 0x000ea20000002400 */
[----:B------:R-:W-:Y:S02]  /*53e0*/  FMUL.FTZ R31, R31, c[0x0][0x2ec] ;  /* 0x0000bb001f1f7a20 */ /* 0x000fe40000410000 */
[-C--:B------:R-:W-:Y:S04]  /*53f0*/  HMMA.16816.F32 R60, R136, R6.reuse, R60 ;  /* 0x00000006883c723c */ /* 0x080fe8000000183c */
[----:B------:R-:W-:Y:S02]  /*5400*/  FMUL.FTZ R36, R36, c[0x0][0x2ec] ;  /* 0x0000bb0024247a20 */ /* 0x000fe40000410000 */
[----:B------:R-:W-:Y:S01]  /*5410*/  FMUL.FTZ R37, R37, c[0x0][0x2ec] ;  /* 0x0000bb0025257a20 */ /* 0x000fe20000410000 */
[----:B------:R-:W3:Y:S01]  /*5420*/  MUFU.TANH R18, R18 ;  /* 0x0000001200127308 */ /* 0x000ee20000002400 */
[----:B------:R-:W-:Y:S04]  /*5430*/  HMMA.16816.F32 R64, R152, R6, R64 ;  /* 0x000000069840723c */ /* 0x000fe80000001840 */
        /* <DEDUP_REMOVED lines=35> */
[----:B------:R-:W-:Y:S05]  /*5670*/  FMUL.FTZ R67, R67, c[0x0][0x2ec] ;  /* 0x0000bb0043437a20 */ /* 0x000fea0000410000 */
[----:B------:R1:W1:Y:S10]  /*5680*/  MUFU.TANH R177, R30 ;  /* 0x0000001e00b17308 */ /* 0x0002740000002400 */
[----:B------:R1:W1:Y:S10]  /*5690*/  MUFU.TANH R178, R31 ;  /* 0x0000001f00b27308 */ /* 0x0002740000002400 */
        /* <DEDUP_REMOVED lines=35> */
[----:B------:R1:W1:Y:S02]  /*58d0*/  MUFU.TANH R179, R67 ;  /* 0x0000004300b37308 */ /* 0x0002640000002400 */
[----:B-1234-:R-:W-:-:S05]  /*58e0*/  @P0 BRA `(.L_x_1004) ;  /* 0xffffeef000000947 */ /* 0x01efca000383ffff */
.L_x_1003:
[----:B-1----:R-:W-:Y:S01]  /*58f0*/  FMNMX.FTZ R4, R147, R132, !PT ;  /* 0x0000008493047209 */ /* 0x002fe20007810000 */
[----:B------:R-:W-:Y:S01]  /*5900*/  LDSM.16.MT88.4 R20, [R192+0x6000] ;  /* 0x00600000c014783b */ /* 0x000fe20000004200 */
[----:B------:R-:W-:Y:S02]  /*5910*/  FMNMX.FTZ R10, R145, R3, !PT ;  /* 0x00000003910a7209 */ /* 0x000fe40007810000 */
[----:B------:R-:W-:Y:S02]  /*5920*/  FMNMX.FTZ R4, R146, R4, !PT ;  /* 0x0000000492047209 */ /* 0x000fe40007810000 */
[----:B------:R-:W-:Y:S02]  /*5930*/  FMNMX.FTZ R10, R144, R10, !PT ;  /* 0x0000000a900a7209 */ /* 0x000fe40007810000 */
[----:B------:R-:W-:Y:S01]  /*5940*/  FMNMX.FTZ R4, R149, R4, !PT ;  /* 0x0000000495047209 */ /* 0x000fe20007810000 */
        /* <DEDUP_REMOVED lines=62> */
[----:B------:R-:W-:Y:S02]  /*5d30*/  IADD3 R223, R223, -0x1, RZ ;  /* 0xffffffffdfdf7810 */ /* 0x000fe40007ffe0ff */
        /* <DEDUP_REMOVED lines=21> */
[----:B------:R-:W3:Y:S01]  /*5e90*/  MUFU.EX2 R132, R132 ;  /* 0x0000008400847308 */ /* 0x000ee20000000800 */
[----:B------:R-:W-:Y:S01]  /*5ea0*/  FFMA.FTZ R154, R18, c[0x0][0x23c], -R247 ;  /* 0x00008f00129a7a23 */ /* 0x000fe200000108f7 */
[----:B------:R-:W-:Y:S01]  /*5eb0*/  FSEL R240, R240, RZ, P1 ;  /* 0x000000fff0f07208 */ /* 0x000fe20000800000 */
[----:B------:R-:W-:Y:S01]  /*5ec0*/  FADD.FTZ R3, -R135, R3 ;  /* 0x0000000387037221 */ /* 0x000fe20000010100 */
[----:B-1----:R-:W-:Y:S01]  /*5ed0*/  FMNMX.FTZ R134, R6, R134, !PT ;  /* 0x0000008606867209 */ /* 0x002fe20007810000 */
[--C-:B------:R-:W-:Y:S02]  /*5ee0*/  FFMA.FTZ R159, R147, c[0x0][0x23c], -R247.reuse ;  /* 0x00008f00939f7a23 */ /* 0x100fe400000108f7 */
[----:B------:R-:W-:Y:S01]  /*5ef0*/  FMUL.FTZ R3, R3, c[0x0][0x23c] ;  /* 0x00008f0003037a20 */ /* 0x000fe20000410000 */
[----:B--2---:R-:W-:Y:S01]  /*5f00*/  FMNMX.FTZ R133, R4, R133, !PT ;  /* 0x0000008504857209 */ /* 0x004fe20007810000 */
[--C-:B------:R-:W-:Y:S01]  /*5f10*/  FFMA.FTZ R158, R146, c[0x0][0x23c], -R247.reuse ;  /* 0x00008f00929e7a23 */ /* 0x100fe200000108f7 */
[----:B------:R-:W-:Y:S01]  /*5f20*/  MUFU.EX2 R155, R155 ;  /* 0x0000009b009b7308 */ /* 0x000fe20000000800 */
[--C-:B------:R-:W-:Y:S01]  /*5f30*/  FFMA.FTZ R152, R145, c[0x0][0x23c], -R240.reuse ;  /* 0x00008f0091987a23 */ /* 0x100fe200000108f0 */
[----:B------:R-:W-:Y:S01]  /*5f40*/  FSETP.NEU.FTZ.AND P1, PT, R134, -INF , PT ;  /* 0xff8000008600780b */ /* 0x000fe20003f3d000 */
[--C-:B------:R-:W-:Y:S02]  /*5f50*/  FFMA.FTZ R151, R144, c[0x0][0x23c], -R240.reuse ;  /* 0x00008f0090977a23 */ /* 0x100fe400000108f0 */
[--C-:B------:R-:W-:Y:S02]  /*5f60*/  FFMA.FTZ R157, R149, c[0x0][0x23c], -R247.reuse ;  /* 0x00008f00959d7a23 */ /* 0x100fe400000108f7 */
[--C-:B------:R-:W-:Y:S02]  /*5f70*/  FFMA.FTZ R156, R156, c[0x0][0x23c], -R247.reuse ;  /* 0x00008f009c9c7a23 */ /* 0x100fe400000108f7 */
[--C-:B------:R-:W-:Y:S01]  /*5f80*/  FFMA.FTZ R150, R150, c[0x0][0x23c], -R240.reuse ;  /* 0x00008f0096967a23 */ /* 0x100fe200000108f0 */
[----:B------:R-:W1:Y:S01]  /*5f90*/  MUFU.EX2 R3, R3 ;  /* 0x0000000300037308 */ /* 0x000e620000000800 */
[----:B------:R-:W-:Y:S02]  /*5fa0*/  FFMA.FTZ R149, R161, c[0x0][0x23c], -R240 ;  /* 0x00008f00a1957a23 */ /* 0x000fe400000108f0 */
[----:B------:R-:W-:Y:S02]  /*5fb0*/  FADD.FTZ R2, -R134, R2 ;  /* 0x0000000286027221 */ /* 0x000fe40000010100 */
[C---:B---3--:R-:W-:Y:S02]  /*5fc0*/  FMUL.FTZ R32, R132.reuse, R100 ;  /* 0x0000006484207220 */ /* 0x048fe40000410000 */
[C---:B------:R-:W-:Y:S02]  /*5fd0*/  FMUL.FTZ R33, R132.reuse, R101 ;  /* 0x0000006584217220 */ /* 0x040fe40000410000 */
[C---:B------:R-:W-:Y:S01]  /*5fe0*/  FMUL.FTZ R48, R132.reuse, R84 ;  /* 0x0000005484307220 */ /* 0x040fe20000410000 */
[----:B------:R-:W-:Y:S01]  /*5ff0*/  MUFU.EX2 R159, R159 ;  /* 0x0000009f009f7308 */ /* 0x000fe20000000800 */
[----:B------:R-:W-:Y:S02]  /*6000*/  FMUL.FTZ R49, R132, R85 ;  /* 0x0000005584317220 */ /* 0x000fe40000410000 */
[----:B------:R-:W-:Y:S02]  /*6010*/  FMUL.FTZ R2, R2, c[0x0][0x23c] ;  /* 0x00008f0002027a20 */ /* 0x000fe40000410000 */
[C---:B------:R-:W-:Y:S02]  /*6020*/  FMUL.FTZ R4, R132.reuse, R128 ;  /* 0x0000008084047220 */ /* 0x040fe40000410000 */
[----:B------:R-:W-:Y:S02]  /*6030*/  FMUL.FTZ R5, R132, R129 ;  /* 0x0000008184057220 */ /* 0x000fe40000410000 */
[----:B------:R-:W-:Y:S01]  /*6040*/  FADD.FTZ R0, -R133, R0 ;  /* 0x0000000085007221 */ /* 0x000fe20000010100 */
[----:B------:R-:W2:Y:S01]  /*6050*/  MUFU.EX2 R158, R158 ;  /* 0x0000009e009e7308 */ /* 0x000ea20000000800 */
[--C-:B------:R-:W-:Y:S02]  /*6060*/  FFMA.FTZ R147, R15, c[0x0][0x23c], -R240.reuse ;  /* 0x00008f000f937a23 */ /* 0x100fe400000108f0 */
[----:B------:R-:W-:Y:S02]  /*6070*/  FMUL.FTZ R0, R0, c[0x0][0x23c] ;  /* 0x00008f0000007a20 */ /* 0x000fe40000410000 */
[C---:B-1----:R-:W-:Y:S02]  /*6080*/  FMUL.FTZ R18, R3.reuse, R118 ;  /* 0x0000007603127220 */ /* 0x042fe40000410000 */
[C---:B------:R-:W-:Y:S02]  /*6090*/  FMUL.FTZ R19, R3.reuse, R119 ;  /* 0x0000007703137220 */ /* 0x040fe40000410000 */
[C---:B------:R-:W-:Y:S01]  /*60a0*/  FMUL.FTZ R34, R3.reuse, R102 ;  /* 0x0000006603227220 */ /* 0x040fe20000410000 */
[----:B------:R-:W-:Y:S01]  /*60b0*/  MUFU.EX2 R152, R152 ;  /* 0x0000009800987308 */ /* 0x000fe20000000800 */
[C---:B------:R-:W-:Y:S02]  /*60c0*/  FMUL.FTZ R35, R3.reuse, R103 ;  /* 0x0000006703237220 */ /* 0x040fe40000410000 */
[----:B------:R-:W-:Y:S01]  /*60d0*/  LDSM.16.MT88.4 R100, [R190+0x7800] ;  /* 0x00780000be64783b */ /* 0x000fe20000004200 */
[C---:B------:R-:W-:Y:S02]  /*60e0*/  FMUL.FTZ R50, R3.reuse, R86 ;  /* 0x0000005603327220 */ /* 0x040fe40000410000 */
[C---:B------:R-:W-:Y:S02]  /*60f0*/  FMUL.FTZ R51, R3.reuse, R87 ;  /* 0x0000005703337220 */ /* 0x040fe40000410000 */
[C---:B------:R-:W-:Y:S02]  /*6100*/  FMUL.FTZ R6, R3.reuse, R130 ;  /* 0x0000008203067220 */ /* 0x040fe40000410000 */
[----:B------:R-:W1:Y:S01]  /*6110*/  MUFU.EX2 R151, R151 ;  /* 0x0000009700977308 */ /* 0x000e620000000800 */
[----:B------:R-:W-:Y:S01]  /*6120*/  LDSM.16.MT88.4 R84, [R189+0x6800] ;  /* 0x00680000bd54783b */ /* 0x000fe20000004200 */
[----:B------:R-:W-:Y:S01]  /*6130*/  FMUL.FTZ R7, R3, R131 ;  /* 0x0000008303077220 */ /* 0x000fe20000410000 */
[----:B--2---:R-:W-:Y:S01]  /*6140*/  F2FP.PACK_AB R128, R158, R159 ;  /* 0x0000009f9e80723e */ /* 0x004fe200000000ff */
[--C-:B------:R-:W-:Y:S02]  /*6150*/  FFMA.FTZ R161, R14, c[0x0][0x23c], -R240.reuse ;  /* 0x00008f000ea17a23 */ /* 0x100fe400000108f0 */
[--C-:B------:R-:W-:Y:S02]  /*6160*/  FFMA.FTZ R153, R26, c[0x0][0x23c], -R247.reuse ;  /* 0x00008f001a997a23 */ /* 0x100fe400000108f7 */
[--C-:B------:R-:W-:Y:S02]  /*6170*/  FFMA.FTZ R162, R25, c[0x0][0x23c], -R240.reuse ;  /* 0x00008f0019a27a23 */ /* 0x100fe400000108f0 */
[----:B------:R-:W-:Y:S01]  /*6180*/  MUFU.EX2 R157, R157 ;  /* 0x0000009d009d7308 */ /* 0x000fe20000000800 */
[----:B------:R-:W-:Y:S02]  /*6190*/  FMUL.FTZ R176, R134, c[0x0][0x23c] ;  /* 0x00008f0086b07a20 */ /* 0x000fe40000410000 */
[----:B------:R-:W-:Y:S02]  /*61a0*/  FMUL.FTZ R170, R133, c[0x0][0x23c] ;  /* 0x00008f0085aa7a20 */ /* 0x000fe40000410000 */
[--C-:B------:R-:W-:Y:S01]  /*61b0*/  FFMA.FTZ R180, R180, c[0x0][0x23c], -R247.reuse ;  /* 0x00008f00b4b47a23 */ /* 0x100fe200000108f7 */
[----:B------:R-:W-:Y:S01]  /*61c0*/  FSEL R176, R176, RZ, P1 ;  /* 0x000000ffb0b07208 */ /* 0x000fe20000800000 */
[--C-:B------:R-:W-:Y:S01]  /*61d0*/  FFMA.FTZ R231, R231, c[0x0][0x23c], -R247.reuse ;  /* 0x00008f00e7e77a23 */ /* 0x100fe200000108f7 */
[----:B------:R-:W-:Y:S01]  /*61e0*/  FSETP.NEU.FTZ.AND P1, PT, R133, -INF , PT ;  /* 0xff8000008500780b */ /* 0x000fe20003f3d000 */
[----:B------:R-:W-:Y:S01]  /*61f0*/  FFMA.FTZ R239, R239, c[0x0][0x23c], -R240 ;  /* 0x00008f00efef7a23 */ /* 0x000fe200000108f0 */
[----:B------:R-:W2:Y:S01]  /*6200*/  MUFU.EX2 R156, R156 ;  /* 0x0000009c009c7308 */ /* 0x000ea20000000800 */
[--C-:B------:R-:W-:Y:S01]  /*6210*/  FFMA.FTZ R144, R160, c[0x0][0x23c], -R176.reuse ;  /* 0x00008f00a0907a23 */ /* 0x100fe200000108b0 */
[----:B------:R-:W-:Y:S01]  /*6220*/  FSEL R170, R170, RZ, P1 ;  /* 0x000000ffaaaa7208 */ /* 0x000fe20000800000 */
[--C-:B------:R-:W-:Y:S01]  /*6230*/  FFMA.FTZ R160, R16, c[0x0][0x23c], -R247.reuse ;  /* 0x00008f0010a07a23 */ /* 0x100fe200000108f7 */
[----:B-1----:R-:W-:Y:S01]  /*6240*/  F2FP.PACK_AB R129, R151, R152 ;  /* 0x000000989781723e */ /* 0x002fe200000000ff */
[----:B------:R-:W-:Y:S02]  /*6250*/  FMUL.FTZ R16, R132, R116 ;  /* 0x0000007484107220 */ /* 0x000fe40000410000 */
[--C-:B------:R-:W-:Y:S02]  /*6260*/  FFMA.FTZ R145, R143, c[0x0][0x23c], -R176.reuse ;  /* 0x00008f008f917a23 */ /* 0x100fe400000108b0 */
[----:B------:R-:W-:Y:S01]  /*6270*/  FFMA.FTZ R143, R148, c[0x0][0x23c], -R176 ;  /* 0x00008f00948f7a23 */ /* 0x000fe200000108b0 */
[----:B------:R-:W-:Y:S01]  /*6280*/  MUFU.EX2 R150, R150 ;  /* 0x0000009600967308 */ /* 0x000fe20000000800 */
[----:B------:R-:W-:Y:S02]  /*6290*/  FFMA.FTZ R148, R17, c[0x0][0x23c], -R240 ;  /* 0x00008f0011947a23 */ /* 0x000fe400000108f0 */
[----:B------:R-:W-:Y:S02]  /*62a0*/  FMUL.FTZ R17, R132, R117 ;  /* 0x0000007584117220 */ /* 0x000fe40000410000 */
[----:B------:R-:W-:Y:S01]  /*62b0*/  LDSM.16.MT88.4 R116, [R192+0x7800] ;  /* 0x00780000c074783b */ /* 0x000fe20000004200 */
[----:B------:R-:W-:Y:S02]  /*62c0*/  FFMA.FTZ R139, R12, c[0x0][0x23c], -R170 ;  /* 0x00008f000c8b7a23 */ /* 0x000fe400000108aa */
[--C-:B------:R-:W-:Y:S02]  /*62d0*/  FFMA.FTZ R165, R24, c[0x0][0x23c], -R176.reuse ;  /* 0x00008f0018a57a23 */ /* 0x100fe400000108b0 */
[----:B------:R-:W1:Y:S01]  /*62e0*/  MUFU.EX2 R149, R149 ;  /* 0x0000009500957308 */ /* 0x000e620000000800 */
[----:B------:R-:W-:Y:S02]  /*62f0*/  FFMA.FTZ R146, R140, c[0x0][0x23c], -R176 ;  /* 0x00008f008c927a23 */ /* 0x000fe400000108b0 */
[--C-:B------:R-:W-:Y:S01]  /*6300*/  FFMA.FTZ R140, R13, c[0x0][0x23c], -R170.reuse ;  /* 0x00008f000d8c7a23 */ /* 0x100fe200000108aa */
[----:B--2---:R-:W-:Y:S01]  /*6310*/  F2FP.PACK_AB R130, R156, R157 ;  /* 0x0000009d9c82723e */ /* 0x004fe200000000ff */
[--C-:B------:R-:W-:Y:S02]  /*6320*/  FFMA.FTZ R142, R142, c[0x0][0x23c], -R170.reuse ;  /* 0x00008f008e8e7a23 */ /* 0x100fe400000108aa */
[----:B------:R-:W-:Y:S02]  /*6330*/  FFMA.FTZ R141, R141, c[0x0][0x23c], -R170 ;  /* 0x00008f008d8d7a23 */ /* 0x000fe400000108aa */
[----:B------:R-:W-:Y:S01]  /*6340*/  FFMA.FTZ R168, R168, c[0x0][0x23c], -R176 ;  /* 0x00008f00a8a87a23 */ /* 0x000fe200000108b0 */
[----:B------:R-:W2:Y:S01]  /*6350*/  MUFU.EX2 R2, R2 ;  /* 0x0000000200027308 */ /* 0x000ea20000000800 */
[--C-:B------:R-:W-:Y:S02]  /*6360*/  FFMA.FTZ R171, R171, c[0x0][0x23c], -R170.reuse ;  /* 0x00008f00abab7a23 */ /* 0x100fe400000108aa */
[----:B------:R-:W-:Y:S02]  /*6370*/  FFMA.FTZ R173, R173, c[0x0][0x23c], -R170 ;  /* 0x00008f00adad7a23 */ /* 0x000fe400000108aa */
[--C-:B------:R-:W-:Y:S02]  /*6380*/  FFMA.FTZ R174, R174, c[0x0][0x23c], -R176.reuse ;  /* 0x00008f00aeae7a23 */ /* 0x100fe400000108b0 */
[----:B------:R-:W-:Y:S02]  /*6390*/  FFMA.FTZ R175, R175, c[0x0][0x23c], -R176 ;  /* 0x00008f00afaf7a23 */ /* 0x000fe400000108b0 */
[--C-:B------:R-:W-:Y:S01]  /*63a0*/  FFMA.FTZ R177, R177, c[0x0][0x23c], -R170.reuse ;  /* 0x00008f00b1b17a23 */ /* 0x100fe200000108aa */
[----:B------:R-:W3:Y:S01]  /*63b0*/  MUFU.EX2 R0, R0 ;  /* 0x0000000000007308 */ /* 0x000ee20000000800 */
[----:B------:R-:W-:Y:S02]  /*63c0*/  FFMA.FTZ R178, R178, c[0x0][0x23c], -R170 ;  /* 0x00008f00b2b27a23 */ /* 0x000fe400000108aa */
[--C-:B------:R-:W-:Y:S01]  /*63d0*/  FFMA.FTZ R245, R245, c[0x0][0x23c], -R240.reuse ;  /* 0x00008f00f5f57a23 */ /* 0x100fe200000108f0 */
[----:B-1----:R-:W-:Y:S01]  /*63e0*/  F2FP.PACK_AB R131, R149, R150 ;  /* 0x000000969583723e */ /* 0x002fe200000000ff */
[--C-:B------:R-:W-:Y:S02]  /*63f0*/  FFMA.FTZ R246, R246, c[0x0][0x23c], -R247.reuse ;  /* 0x00008f00f6f67a23 */ /* 0x100fe400000108f7 */
[--C-:B------:R-:W-:Y:S02]  /*6400*/  FFMA.FTZ R248, R248, c[0x0][0x23c], -R247.reuse ;  /* 0x00008f00f8f87a23 */ /* 0x100fe400000108f7 */
[--C-:B------:R-:W-:Y:S01]  /*6410*/  FFMA.FTZ R249, R249, c[0x0][0x23c], -R240.reuse ;  /* 0x00008f00f9f97a23 */ /* 0x100fe200000108f0 */
[----:B------:R-:W-:Y:S01]  /*6420*/  MUFU.EX2 R146, R146 ;  /* 0x0000009200927308 */ /* 0x000fe20000000800 */
[-C--:B------:R-:W-:Y:S05]  /*6430*/  HMMA.16816.F32 R4, R128, R20.reuse, R4 ;  /* 0x000000148004723c */ /* 0x080fea0000001804 */
[C---:B--2---:R-:W-:Y:S02]  /*6440*/  FMUL.FTZ R56, R2.reuse, R76 ;  /* 0x0000004c02387220 */ /* 0x044fe40000410000 */
[C---:B------:R-:W-:Y:S02]  /*6450*/  FMUL.FTZ R57, R2.reuse, R77 ;  /* 0x0000004d02397220 */ /* 0x040fe40000410000 */
[----:B------:R-:W1:Y:S03]  /*6460*/  MUFU.EX2 R145, R145 ;  /* 0x0000009100917308 */ /* 0x000e660000000800 */
[----:B------:R-:W-:Y:S02]  /*6470*/  FMUL.FTZ R8, R2, R124 ;  /* 0x0000007c02087220 */ /* 0x000fe40000410000 */
[C---:B---3--:R-:W-:Y:S02]  /*6480*/  FMUL.FTZ R58, R0.reuse, R78 ;  /* 0x0000004e003a7220 */ /* 0x048fe40000410000 */
[----:B------:R-:W-:Y:S02]  /*6490*/  FMUL.FTZ R59, R0, R79 ;  /* 0x0000004f003b7220 */ /* 0x000fe40000410000 */
[----:B------:R-:W-:Y:S01]  /*64a0*/  LDSM.16.MT88.4 R76, [R192+0x6800] ;  /* 0x00680000c04c783b */ /* 0x000fe20000004200 */
[----:B------:R-:W-:Y:S01]  /*64b0*/  MUFU.EX2 R142, R142 ;  /* 0x0000008e008e7308 */ /* 0x000fe20000000800 */
[----:B------:R-:W-:Y:S02]  /*64c0*/  FMUL.FTZ R9, R2, R125 ;  /* 0x0000007d02097220 */ /* 0x000fe40000410000 */
[C---:B------:R-:W-:Y:S02]  /*64d0*/  FMUL.FTZ R10, R0.reuse, R126 ;  /* 0x0000007e000a7220 */ /* 0x040fe40000410000 */
[----:B------:R-:W-:Y:S02]  /*64e0*/  FMUL.FTZ R11, R0, R127 ;  /* 0x0000007f000b7220 */ /* 0x000fe40000410000 */
[C---:B------:R-:W-:Y:S02]  /*64f0*/  FMUL.FTZ R12, R2.reuse, R120 ;  /* 0x00000078020c7220 */ /* 0x040fe40000410000 */
[----:B------:R-:W-:Y:S01]  /*6500*/  FMUL.FTZ R13, R2, R121 ;  /* 0x00000079020d7220 */ /* 0x000fe20000410000 */
[----:B------:R-:W2:Y:S01]  /*6510*/  MUFU.EX2 R141, R141 ;  /* 0x0000008d008d7308 */ /* 0x000ea20000000800 */
[C---:B------:R-:W-:Y:S02]  /*6520*/  FMUL.FTZ R14, R0.reuse, R122 ;  /* 0x0000007a000e7220 */ /* 0x040fe40000410000 */
[----:B------:R-:W-:Y:S01]  /*6530*/  FMUL.FTZ R15, R0, R123 ;  /* 0x0000007b000f7220 */ /* 0x000fe20000410000 */
[----:B-1----:R-:W-:Y:S01]  /*6540*/  F2FP.PACK_AB R64, R145, R146 ;  /* 0x000000929140723e */ /* 0x002fe200000000ff */
[C---:B------:R-:W-:Y:S02]  /*6550*/  FMUL.FTZ R24, R2.reuse, R108 ;  /* 0x0000006c02187220 */ /* 0x040fe40000410000 */
[----:B------:R-:W-:Y:S02]  /*6560*/  FMUL.FTZ R25, R2, R109 ;  /* 0x0000006d02197220 */ /* 0x000fe40000410000 */
[C---:B------:R-:W-:Y:S01]  /*6570*/  FMUL.FTZ R26, R0.reuse, R110 ;  /* 0x0000006e001a7220 */ /* 0x040fe20000410000 */
[----:B------:R-:W-:Y:S01]  /*6580*/  MUFU.EX2 R144, R144 ;  /* 0x0000009000907308 */ /* 0x000fe20000000800 */
[----:B------:R-:W-:Y:S02]  /*6590*/  FMUL.FTZ R27, R0, R111 ;  /* 0x0000006f001b7220 */ /* 0x000fe40000410000 */
[C---:B------:R-:W-:Y:S02]  /*65a0*/  FMUL.FTZ R28, R2.reuse, R104 ;  /* 0x00000068021c7220 */ /* 0x040fe40000410000 */
[----:B------:R-:W-:Y:S02]  /*65b0*/  FMUL.FTZ R29, R2, R105 ;  /* 0x00000069021d7220 */ /* 0x000fe40000410000 */
[C---:B------:R-:W-:Y:S02]  /*65c0*/  FMUL.FTZ R30, R0.reuse, R106 ;  /* 0x0000006a001e7220 */ /* 0x040fe40000410000 */
[----:B------:R-:W-:Y:S01]  /*65d0*/  FMUL.FTZ R31, R0, R107 ;  /* 0x0000006b001f7220 */ /* 0x000fe20000410000 */
[----:B------:R-:W1:Y:S01]  /*65e0*/  MUFU.EX2 R143, R143 ;  /* 0x0000008f008f7308 */ /* 0x000e620000000800 */
[C---:B------:R-:W-:Y:S02]  /*65f0*/  FMUL.FTZ R40, R2.reuse, R92 ;  /* 0x0000005c02287220 */ /* 0x040fe40000410000 */
[----:B------:R-:W-:Y:S01]  /*6600*/  FMUL.FTZ R41, R2, R93 ;  /* 0x0000005d02297220 */ /* 0x000fe20000410000 */
[----:B--2---:R-:W-:Y:S01]  /*6610*/  F2FP.PACK_AB R65, R141, R142 ;  /* 0x0000008e8d41723e */ /* 0x004fe200000000ff */
        /* <DEDUP_REMOVED lines=13> */
[----:B------:R-:W-:Y:S02]  /*66f0*/  FFMA.FTZ R250, R250, c[0x0][0x23c], -R240 ;  /* 0x00008f00fafa7a23 */ /* 0x000fe400000108f0 */
        /* <DEDUP_REMOVED lines=9> */
[----:B------:R-:W-:Y:S02]  /*6790*/  FFMA.FTZ R233, R233, c[0x0][0x23c], -R170 ;  /* 0x00008f00e9e97a23 */ /* 0x000fe400000108aa */
[--C-:B------:R-:W-:Y:S01]  /*67a0*/  FFMA.FTZ R230, R230, c[0x0][0x23c], -R247.reuse ;  /* 0x00008f00e6e67a23 */ /* 0x100fe200000108f7 */
[----:B--2---:R-:W-:Y:S01]  /*67b0*/  F2FP.PACK_AB R67, R139, R140 ;  /* 0x0000008c8b43723e */ /* 0x004fe200000000ff */
[--C-:B------:R-:W-:Y:S02]  /*67c0*/  FFMA.FTZ R232, R232, c[0x0][0x23c], -R247.reuse ;  /* 0x00008f00e8e87a23 */ /* 0x100fe400000108f7 */
[--C-:B------:R-:W-:Y:S02]  /*67d0*/  FFMA.FTZ R183, R183, c[0x0][0x23c], -R240.reuse ;  /* 0x00008f00b7b77a23 */ /* 0x100fe400000108f0 */
[--C-:B------:R-:W-:Y:S01]  /*67e0*/  FFMA.FTZ R182, R182, c[0x0][0x23c], -R240.reuse ;  /* 0x00008f00b6b67a23 */ /* 0x100fe200000108f0 */
[----:B------:R-:W-:Y:S01]  /*67f0*/  MUFU.EX2 R147, R147 ;  /* 0x0000009300937308 */ /* 0x000fe20000000800 */
[C---:B------:R-:W-:Y:S04]  /*6800*/  HMMA.16816.F32 R8, R64.reuse, R20, R8 ;  /* 0x000000144008723c */ /* 0x040fe80000001808 */
[--C-:B------:R-:W-:Y:S02]  /*6810*/  FFMA.FTZ R242, R242, c[0x0][0x23c], -R247.reuse ;  /* 0x00008f00f2f27a23 */ /* 0x100fe400000108f7 */
[----:B------:R-:W-:Y:S02]  /*6820*/  FFMA.FTZ R247, R234, c[0x0][0x23c], -R247 ;  /* 0x00008f00eaf77a23 */ /* 0x000fe400000108f7 */
[-C--:B------:R-:W-:Y:S01]  /*6830*/  HMMA.16816.F32 R12, R64, R22.reuse, R12 ;  /* 0x00000016400c723c */ /* 0x080fe2000000180c */
[----:B------:R-:W-:Y:S03]  /*6840*/  MUFU.EX2 R153, R153 ;  /* 0x0000009900997308 */ /* 0x000fe60000000800 */
[C---:B------:R-:W-:Y:S02]  /*6850*/  FMUL.FTZ R20, R132.reuse, R112 ;  /* 0x0000007084147220 */ /* 0x040fe40000410000 */
[----:B------:R-:W-:Y:S02]  /*6860*/  FMUL.FTZ R21, R132, R113 ;  /* 0x0000007184157220 */ /* 0x000fe40000410000 */
[C---:B------:R-:W-:Y:S03]  /*6870*/  HMMA.16816.F32 R16, R128.reuse, R22, R16 ;  /* 0x000000168010723c */ /* 0x040fe60000001810 */
[----:B------:R-:W-:Y:S01]  /*6880*/  MUFU.EX2 R160, R160 ;  /* 0x000000a000a07308 */ /* 0x000fe20000000800 */
[--C-:B------:R-:W-:Y:S02]  /*6890*/  FFMA.FTZ R181, R181, c[0x0][0x23c], -R240.reuse ;  /* 0x00008f00b5b57a23 */ /* 0x100fe400000108f0 */
[----:B------:R-:W-:Y:S02]  /*68a0*/  FFMA.FTZ R240, R179, c[0x0][0x23c], -R240 ;  /* 0x00008f00b3f07a23 */ /* 0x000fe400000108f0 */
[C---:B------:R-:W-:Y:S04]  /*68b0*/  FMUL.FTZ R22, R3.reuse, R114 ;  /* 0x0000007203167220 */ /* 0x040fe80000410000 */
[----:B------:R-:W-:Y:S01]  /*68c0*/  FMUL.FTZ R23, R3, R115 ;  /* 0x0000007303177220 */ /* 0x000fe20000410000 */
[----:B------:R-:W-:Y:S01]  /*68d0*/  MUFU.EX2 R161, R161 ;  /* 0x000000a100a17308 */ /* 0x000fe20000000800 */
[--C-:B------:R-:W-:Y:S02]  /*68e0*/  FFMA.FTZ R172, R172, c[0x0][0x23c], -R176.reuse ;  /* 0x00008f00acac7a23 */ /* 0x100fe400000108b0 */
[----:B------:R-:W-:Y:S02]  /*68f0*/  FFMA.FTZ R169, R169, c[0x0][0x23c], -R176 ;  /* 0x00008f00a9a97a23 */ /* 0x000fe400000108b0 */
[--C-:B------:R-:W-:Y:S01]  /*6900*/  FFMA.FTZ R166, R166, c[0x0][0x23c], -R170.reuse ;  /* 0x00008f00a6a67a23 */ /* 0x100fe200000108aa */
[-C--:B------:R-:W-:Y:S03]  /*6910*/  HMMA.16816.F32 R20, R128, R36.reuse, R20 ;  /* 0x000000248014723c */ /* 0x080fe60000001814 */
[----:B------:R-:W-:Y:S01]  /*6920*/  FFMA.FTZ R164, R164, c[0x0][0x23c], -R170 ;  /* 0x00008f00a4a47a23 */ /* 0x000fe200000108aa */
[----:B------:R-:W-:Y:S01]  /*6930*/  MUFU.EX2 R162, R162 ;  /* 0x000000a200a27308 */ /* 0x000fe20000000800 */
[--C-:B------:R-:W-:Y:S02]  /*6940*/  FFMA.FTZ R163, R163, c[0x0][0x23c], -R176.reuse ;  /* 0x00008f00a3a37a23 */ /* 0x100fe400000108b0 */
[----:B------:R-:W-:Y:S01]  /*6950*/  FFMA.FTZ R176, R167, c[0x0][0x23c], -R176 ;  /* 0x00008f00a7b07a23 */ /* 0x000fe200000108b0 */
[C---:B------:R-:W-:Y:S04]  /*6960*/  HMMA.16816.F32 R24, R64.reuse, R36, R24 ;  /* 0x000000244018723c */ /* 0x040fe80000001818 */
[--C-:B------:R-:W-:Y:S02]  /*6970*/  FFMA.FTZ R138, R138, c[0x0][0x23c], -R170.reuse ;  /* 0x00008f008a8a7a23 */ /* 0x100fe400000108aa */
[----:B------:R-:W-:Y:S01]  /*6980*/  MUFU.EX2 R165, R165 ;  /* 0x000000a500a57308 */ /* 0x000fe20000000800 */
[C---:B------:R-:W-:Y:S01]  /*6990*/  FMUL.FTZ R36, R132.reuse, R96 ;  /* 0x0000006084247220 */ /* 0x040fe20000410000 */
[-C--:B------:R-:W-:Y:S04]  /*69a0*/  HMMA.16816.F32 R28, R64, R38.reuse, R28 ;  /* 0x00000026401c723c */ /* 0x080fe8000000181c */
[C---:B------:R-:W-:Y:S02]  /*69b0*/  FMUL.FTZ R37, R132.reuse, R97 ;  /* 0x0000006184257220 */ /* 0x040fe40000410000 */
[----:B------:R-:W-:Y:S02]  /*69c0*/  FFMA.FTZ R170, R137, c[0x0][0x23c], -R170 ;  /* 0x00008f0089aa7a23 */ /* 0x000fe400000108aa */
[C---:B------:R-:W-:Y:S01]  /*69d0*/  HMMA.16816.F32 R32, R128.reuse, R38, R32 ;  /* 0x000000268020723c */ /* 0x040fe20000001820 */
[----:B------:R-:W1:Y:S03]  /*69e0*/  MUFU.EX2 R168, R168 ;  /* 0x000000a800a87308 */ /* 0x000e660000000800 */
[----:B------:R-:W-:Y:S02]  /*69f0*/  FFMA.FTZ R159, R132, R227, R159 ;  /* 0x000000e3849f7223 */ /* 0x000fe4000001009f */
[C---:B------:R-:W-:Y:S02]  /*6a00*/  FFMA.FTZ R152, R3.reuse, R226, R152 ;  /* 0x000000e203987223 */ /* 0x040fe40000010098 */
[C---:B------:R-:W-:Y:S03]  /*6a10*/  FMUL.FTZ R38, R3.reuse, R98 ;  /* 0x0000006203267220 */ /* 0x040fe60000410000 */
[----:B------:R-:W-:Y:S01]  /*6a20*/  MUFU.EX2 R171, R171 ;  /* 0x000000ab00ab7308 */ /* 0x000fe20000000800 */
[----:B------:R-:W-:Y:S02]  /*6a30*/  FMUL.FTZ R39, R3, R99 ;  /* 0x0000006303277220 */ /* 0x000fe40000410000 */
[----:B------:R-:W2:Y:S01]  /*6a40*/  LDSM.16.MT88.4 R96, [R188+0x6000] ;  /* 0x00600000bc60783b */ /* 0x000ea20000004200 */
[----:B------:R-:W-:Y:S01]  /*6a50*/  FFMA.FTZ R146, R2, R225, R146 ;  /* 0x000000e102927223 */ /* 0x000fe20000010092 */
[----:B------:R-:W-:Y:S01]  /*6a60*/  MOV R2, R134 ;  /* 0x0000008600027202 */ /* 0x000fe20000000f00 */
[----:B------:R-:W-:Y:S01]  /*6a70*/  FFMA.FTZ R142, R0, R224, R142 ;  /* 0x000000e0008e7223 */ /* 0x000fe2000001008e */
[----:B------:R-:W-:Y:S01]  /*6a80*/  MOV R0, R133 ;  /* 0x0000008500007202 */ /* 0x000fe20000000f00 */
[-C--:B------:R-:W-:Y:S02]  /*6a90*/  HMMA.16816.F32 R36, R128, R52.reuse, R36 ;  /* 0x000000348024723c */ /* 0x080fe40000001824 */
[----:B------:R-:W3:Y:S01]  /*6aa0*/  MUFU.EX2 R173, R173 ;  /* 0x000000ad00ad7308 */ /* 0x000ee20000000800 */
[----:B------:R-:W-:Y:S02]  /*6ab0*/  FADD.FTZ R159, R158, R159 ;  /* 0x0000009f9e9f7221 */ /* 0x000fe40000010000 */
[----:B------:R-:W-:Y:S01]  /*6ac0*/  FADD.FTZ R152, R151, R152 ;  /* 0x0000009897987221 */ /* 0x000fe20000010000 */
[----:B-1----:R-:W-:Y:S01]  /*6ad0*/  F2FP.PACK_AB R72, R168, R165 ;  /* 0x000000a5a848723e */ /* 0x002fe200000000ff */
[----:B------:R-:W-:Y:S01]  /*6ae0*/  FADD.FTZ R146, R145, R146 ;  /* 0x0000009291927221 */ /* 0x000fe20000010000 */
[C---:B------:R-:W-:Y:S04]  /*6af0*/  HMMA.16816.F32 R40, R64.reuse, R52, R40 ;  /* 0x000000344028723c */ /* 0x040fe80000001828 */
[----:B------:R-:W-:Y:S01]  /*6b00*/  MUFU.EX2 R174, R174 ;  /* 0x000000ae00ae7308 */ /* 0x000fe20000000800 */
[----:B------:R-:W-:Y:S02]  /*6b10*/  FADD.FTZ R142, R141, R142 ;  /* 0x0000008e8d8e7221 */ /* 0x000fe40000010000 */
[C---:B------:R-:W-:Y:S01]  /*6b20*/  FMUL.FTZ R52, R132.reuse, R80 ;  /* 0x0000005084347220 */ /* 0x040fe20000410000 */
[-C--:B------:R-:W-:Y:S04]  /*6b30*/  HMMA.16816.F32 R44, R64, R54.reuse, R44 ;  /* 0x00000036402c723c */ /* 0x080fe8000000182c */
[----:B------:R-:W-:Y:S02]  /*6b40*/  FMUL.FTZ R53, R132, R81 ;  /* 0x0000005184357220 */ /* 0x000fe40000410000 */
[----:B------:R-:W1:Y:S01]  /*6b50*/  MUFU.EX2 R175, R175 ;  /* 0x000000af00af7308 */ /* 0x000e620000000800 */
[----:B------:R-:W-:Y:S01]  /*6b60*/  FADD.FTZ R159, R157, R159 ;  /* 0x0000009f9d9f7221 */ /* 0x000fe20000010000 */
[C---:B------:R-:W-:Y:S04]  /*6b70*/  HMMA.16816.F32 R48, R128.reuse, R54, R48 ;  /* 0x000000368030723c */ /* 0x040fe80000001830 */
[----:B---3--:R-:W-:Y:S01]  /*6b80*/  F2FP.PACK_AB R73, R173, R171 ;  /* 0x000000abad49723e */ /* 0x008fe200000000ff */
[----:B------:R-:W-:Y:S02]  /*6b90*/  FADD.FTZ R152, R150, R152 ;  /* 0x0000009896987221 */ /* 0x000fe40000010000 */
[C---:B------:R-:W-:Y:S01]  /*6ba0*/  FMUL.FTZ R54, R3.reuse, R82 ;  /* 0x0000005203367220 */ /* 0x040fe20000410000 */
[----:B------:R-:W-:Y:S01]  /*6bb0*/  MUFU.EX2 R177, R177 ;  /* 0x000000b100b17308 */ /* 0x000fe20000000800 */
[----:B------:R-:W-:Y:S02]  /*6bc0*/  FMUL.FTZ R55, R3, R83 ;  /* 0x0000005303377220 */ /* 0x000fe40000410000 */
[----:B------:R-:W3:Y:S01]  /*6bd0*/  LDSM.16.MT88.4 R80, [R190+0x6800] ;  /* 0x00680000be50783b */ /* 0x000ee20000004200 */
[----:B------:R-:W-:Y:S02]  /*6be0*/  FADD.FTZ R146, R144, R146 ;  /* 0x0000009290927221 */ /* 0x000fe40000010000 */
[----:B------:R-:W-:Y:S02]  /*6bf0*/  FADD.FTZ R142, R140, R142 ;  /* 0x0000008e8c8e7221 */ /* 0x000fe40000010000 */
[-C--:B--2---:R-:W-:Y:S02]  /*6c00*/  HMMA.16816.F32 R52, R128, R96.reuse, R52 ;  /* 0x000000608034723c */ /* 0x084fe40000001834 */
[----:B------:R-:W2:Y:S01]  /*6c10*/  MUFU.EX2 R178, R178 ;  /* 0x000000b200b27308 */ /* 0x000ea20000000800 */
[----:B------:R-:W-:Y:S02]  /*6c20*/  FADD.FTZ R159, R156, R159 ;  /* 0x0000009f9c9f7221 */ /* 0x000fe40000010000 */
[----:B------:R-:W-:Y:S01]  /*6c30*/  FADD.FTZ R152, R149, R152 ;  /* 0x0000009895987221 */ /* 0x000fe20000010000 */
[----:B-1----:R-:W-:Y:S01]  /*6c40*/  F2FP.PACK_AB R74, R175, R174 ;  /* 0x000000aeaf4a723e */ /* 0x002fe200000000ff */
[----:B------:R-:W-:Y:S01]  /*6c50*/  FADD.FTZ R146, R143, R146 ;  /* 0x000000928f927221 */ /* 0x000fe20000010000 */
[C---:B------:R-:W-:Y:S04]  /*6c60*/  HMMA.16816.F32 R56, R64.reuse, R96, R56 ;  /* 0x000000604038723c */ /* 0x040fe80000001838 */
[----:B------:R-:W1:Y:S01]  /*6c70*/  MUFU.EX2 R180, R180 ;  /* 0x000000b400b47308 */ /* 0x000e620000000800 */
[----:B------:R-:W-:Y:S02]  /*6c80*/  FADD.FTZ R142, R139, R142 ;  /* 0x0000008e8b8e7221 */ /* 0x000fe40000010000 */
[----:B------:R-:W-:Y:S01]  /*6c90*/  FADD.FTZ R159, R155, R159 ;  /* 0x0000009f9b9f7221 */ /* 0x000fe20000010000 */
[-C--:B------:R-:W-:Y:S04]  /*6ca0*/  HMMA.16816.F32 R60, R64, R98.reuse, R60 ;  /* 0x00000062403c723c */ /* 0x080fe8000000183c */
[----:B------:R-:W-:Y:S02]  /*6cb0*/  FADD.FTZ R152, R148, R152 ;  /* 0x0000009894987221 */ /* 0x000fe40000010000 */
[----:B------:R-:W-:Y:S01]  /*6cc0*/  MUFU.EX2 R231, R231 ;  /* 0x000000e700e77308 */ /* 0x000fe20000000800 */
[----:B------:R-:W-:Y:S01]  /*6cd0*/  FMUL.FTZ R64, R132, R68 ;  /* 0x0000004484407220 */ /* 0x000fe20000410000 */
[----:B------:R-:W-:Y:S01]  /*6ce0*/  F2FP.PACK_AB R68, R154, R155 ;  /* 0x0000009b9a44723e */ /* 0x000fe200000000ff */
[----:B------:R-:W-:Y:S03]  /*6cf0*/  FMUL.FTZ R65, R132, R69 ;  /* 0x0000004584417220 */ /* 0x000fe60000410000 */
[----:B------:R-:W-:Y:S01]  /*6d00*/  FMUL.FTZ R66, R3, R70 ;  /* 0x0000004603427220 */ /* 0x000fe20000410000 */
[----:B------:R-:W-:Y:S01]  /*6d10*/  F2FP.PACK_AB R69, R147, R148 ;  /* 0x000000949345723e */ /* 0x000fe200000000ff */
[----:B------:R-:W-:Y:S01]  /*6d20*/  FMUL.FTZ R67, R3, R71 ;  /* 0x0000004703437220 */ /* 0x000fe20000410000 */
[----:B------:R-:W-:Y:S01]  /*6d30*/  F2FP.PACK_AB R70, R160, R153 ;  /* 0x00000099a046723e */ /* 0x000fe200000000ff */
[----:B------:R-:W4:Y:S01]  /*6d40*/  MUFU.EX2 R239, R239 ;  /* 0x000000ef00ef7308 */ /* 0x000f220000000800 */
[----:B------:R-:W-:Y:S01]  /*6d50*/  F2FP.PACK_AB R71, R162, R161 ;  /* 0x000000a1a247723e */ /* 0x000fe200000000ff */
[----:B------:R-:W-:Y:S01]  /*6d60*/  FADD.FTZ R146, R165, R146 ;  /* 0x00000092a5927221 */ /* 0x000fe20000010000 */
[----:B--2---:R-:W-:Y:S01]  /*6d70*/  F2FP.PACK_AB R75, R178, R177 ;  /* 0x000000b1b24b723e */ /* 0x004fe200000000ff */
[----:B------:R-:W-:Y:S01]  /*6d80*/  FADD.FTZ R142, R171, R142 ;  /* 0x0000008eab8e7221 */ /* 0x000fe20000010000 */
[----:B------:R-:W-:Y:S04]  /*6d90*/  HMMA.16816.F32 R64, R128, R98, R64 ;  /* 0x000000628040723c */ /* 0x000fe80000001840 */
[----:B------:R-:W-:Y:S01]  /*6da0*/  MOV R3, R135 ;  /* 0x0000008700037202 */ /* 0x000fe20000000f00 */
[----:B------:R-:W2:Y:S01]  /*6db0*/  MUFU.EX2 R245, R245 ;  /* 0x000000f500f57308 */ /* 0x000ea20000000800 */
[----:B------:R-:W-:Y:S01]  /*6dc0*/  FADD.FTZ R159, R154, R159 ;  /* 0x0000009f9a9f7221 */ /* 0x000fe20000010000 */
[----:B------:R-:W-:Y:S01]  /*6dd0*/  MOV R132, R136 ;  /* 0x0000008800847202 */ /* 0x000fe20000000f00 */
[-C--:B------:R-:W-:Y:S05]  /*6de0*/  HMMA.16816.F32 R4, R68, R76.reuse, R4 ;  /* 0x0000004c4404723c */ /* 0x080fea0000001804 */
[----:B------:R-:W-:Y:S02]  /*6df0*/  FADD.FTZ R152, R147, R152 ;  /* 0x0000009893987221 */ /* 0x000fe40000010000 */
[----:B------:R-:W5:Y:S01]  /*6e00*/  MUFU.EX2 R246, R246 ;  /* 0x000000f600f67308 */ /* 0x000f620000000800 */
[C---:B------:R-:W-:Y:S04]  /*6e10*/  HMMA.16816.F32 R8, R72.reuse, R76, R8 ;  /* 0x0000004c4808723c */ /* 0x040fe80000001808 */
[----:B------:R-:W-:Y:S02]  /*6e20*/  FADD.FTZ R146, R168, R146 ;  /* 0x00000092a8927221 */ /* 0x000fe40000010000 */
[----:B------:R-:W-:Y:S02]  /*6e30*/  FADD.FTZ R142, R173, R142 ;  /* 0x0000008ead8e7221 */ /* 0x000fe40000010000 */
[-C--:B------:R-:W-:Y:S01]  /*6e40*/  HMMA.16816.F32 R12, R72, R78.reuse, R12 ;  /* 0x0000004e480c723c */ /* 0x080fe2000000180c */
[----:B------:R-:W-:Y:S03]  /*6e50*/  MUFU.EX2 R248, R248 ;  /* 0x000000f800f87308 */ /* 0x000fe60000000800 */
[----:B------:R-:W-:Y:S02]  /*6e60*/  FADD.FTZ R159, R153, R159 ;  /* 0x0000009f999f7221 */ /* 0x000fe40000010000 */
[----:B------:R-:W-:Y:S02]  /*6e70*/  FADD.FTZ R152, R161, R152 ;  /* 0x00000098a1987221 */ /* 0x000fe40000010000 */
[C---:B------:R-:W-:Y:S01]  /*6e80*/  HMMA.16816.F32 R16, R68.reuse, R78, R16 ;  /* 0x0000004e4410723c */ /* 0x040fe20000001810 */
[----:B------:R-:W5:Y:S02]  /*6e90*/  LDSM.16.MT88.4 R76, [R188+0x6800] ;  /* 0x00680000bc4c783b */ /* 0x000f640000004200 */
[----:B------:R-:W-:Y:S01]  /*6ea0*/  MUFU.EX2 R249, R249 ;  /* 0x000000f900f97308 */ /* 0x000fe20000000800 */
[----:B------:R-:W-:Y:S02]  /*6eb0*/  FADD.FTZ R146, R174, R146 ;  /* 0x00000092ae927221 */ /* 0x000fe40000010000 */
[----:B------:R-:W-:Y:S02]  /*6ec0*/  FADD.FTZ R142, R177, R142 ;  /* 0x0000008eb18e7221 */ /* 0x000fe40000010000 */
[-C--:B---3--:R-:W-:Y:S04]  /*6ed0*/  HMMA.16816.F32 R20, R68, R80.reuse, R20 ;  /* 0x000000504414723c */ /* 0x088fe80000001814 */
[----:B------:R-:W-:Y:S01]  /*6ee0*/  FADD.FTZ R159, R160, R159 ;  /* 0x0000009fa09f7221 */ /* 0x000fe20000010000 */
[----:B------:R-:W-:Y:S01]  /*6ef0*/  MUFU.EX2 R250, R250 ;  /* 0x000000fa00fa7308 */ /* 0x000fe20000000800 */
[----:B------:R-:W-:Y:S02]  /*6f00*/  FADD.FTZ R152, R162, R152 ;  /* 0x00000098a2987221 */ /* 0x000fe40000010000 */
[C---:B------:R-:W-:Y:S04]  /*6f10*/  HMMA.16816.F32 R24, R72.reuse, R80, R24 ;  /* 0x000000504818723c */ /* 0x040fe80000001818 */
[----:B------:R-:W-:Y:S02]  /*6f20*/  FADD.FTZ R146, R175, R146 ;  /* 0x00000092af927221 */ /* 0x000fe40000010000 */
[----:B------:R-:W-:Y:S01]  /*6f30*/  FADD.FTZ R142, R178, R142 ;  /* 0x0000008eb28e7221 */ /* 0x000fe20000010000 */
[----:B------:R-:W3:Y:S01]  /*6f40*/  MUFU.EX2 R243, R243 ;  /* 0x000000f300f37308 */ /* 0x000ee20000000800 */
[-C--:B------:R-:W-:Y:S04]  /*6f50*/  HMMA.16816.F32 R28, R72, R82.reuse, R28 ;  /* 0x00000052481c723c */ /* 0x080fe8000000181c */
[----:B-1----:R-:W-:Y:S02]  /*6f60*/  FADD.FTZ R159, R180, R159 ;  /* 0x0000009fb49f7221 */ /* 0x002fe40000010000 */
[----:B----4-:R-:W-:Y:S02]  /*6f70*/  FADD.FTZ R152, R239, R152 ;  /* 0x00000098ef987221 */ /* 0x010fe40000010000 */
[C---:B------:R-:W-:Y:S01]  /*6f80*/  HMMA.16816.F32 R32, R68.reuse, R82, R32 ;  /* 0x000000524420723c */ /* 0x040fe20000001820 */
[----:B------:R-:W1:Y:S01]  /*6f90*/  LDSM.16.MT88.4 R80, [R192+0x7000] ;  /* 0x00700000c050783b */ /* 0x000e620000004200 */
[----:B------:R-:W4:Y:S02]  /*6fa0*/  MUFU.EX2 R244, R244 ;  /* 0x000000f400f47308 */ /* 0x000f240000000800 */
[----:B------:R-:W-:Y:S02]  /*6fb0*/  FADD.FTZ R159, R231, R159 ;  /* 0x0000009fe79f7221 */ /* 0x000fe40000010000 */
[----:B--2---:R-:W-:Y:S02]  /*6fc0*/  FADD.FTZ R152, R245, R152 ;  /* 0x00000098f5987221 */ /* 0x004fe40000010000 */
[-C--:B------:R-:W-:Y:S04]  /*6fd0*/  HMMA.16816.F32 R36, R68, R84.reuse, R36 ;  /* 0x000000544424723c */ /* 0x080fe80000001824 */
[----:B------:R-:W2:Y:S01]  /*6fe0*/  MUFU.EX2 R241, R241 ;  /* 0x000000f100f17308 */ /* 0x000ea20000000800 */
[----:B-----5:R-:W-:Y:S02]  /*6ff0*/  FADD.FTZ R159, R246, R159 ;  /* 0x0000009ff69f7221 */ /* 0x020fe40000010000 */
[----:B---3--:R-:W-:Y:S01]  /*7000*/  FADD.FTZ R146, R243, R146 ;  /* 0x00000092f3927221 */ /* 0x008fe20000010000 */
[C---:B------:R-:W-:Y:S04]  /*7010*/  HMMA.16816.F32 R40, R72.reuse, R84, R40 ;  /* 0x000000544828723c */ /* 0x040fe80000001828 */
[----:B------:R-:W-:Y:S02]  /*7020*/  FADD.FTZ R152, R249, R152 ;  /* 0x00000098f9987221 */ /* 0x000fe40000010000 */
[----:B------:R-:W3:Y:S01]  /*7030*/  MUFU.EX2 R238, R238 ;  /* 0x000000ee00ee7308 */ /* 0x000ee20000000800 */
[----:B------:R-:W-:Y:S01]  /*7040*/  FADD.FTZ R159, R248, R159 ;  /* 0x0000009ff89f7221 */ /* 0x000fe20000010000 */
[-C--:B------:R-:W-:Y:S04]  /*7050*/  HMMA.16816.F32 R44, R72, R86.reuse, R44 ;  /* 0x00000056482c723c */ /* 0x080fe8000000182c */
[----:B----4-:R-:W-:Y:S02]  /*7060*/  FADD.FTZ R146, R244, R146 ;  /* 0x00000092f4927221 */ /* 0x010fe40000010000 */
[----:B------:R-:W-:Y:S02]  /*7070*/  FADD.FTZ R152, R250, R152 ;  /* 0x00000098fa987221 */ /* 0x000fe40000010000 */
[C---:B------:R-:W-:Y:S01]  /*7080*/  HMMA.16816.F32 R48, R68.reuse, R86, R48 ;  /* 0x000000564430723c */ /* 0x040fe20000001830 */
[----:B------:R-:W4:Y:S01]  /*7090*/  LDSM.16.MT88.4 R84, [R190+0x7000] ;  /* 0x00700000be54783b */ /* 0x000f220000004200 */
[----:B------:R-:W5:Y:S02]  /*70a0*/  MUFU.EX2 R236, R236 ;  /* 0x000000ec00ec7308 */ /* 0x000f640000000800 */
[----:B--2---:R-:W-:Y:S04]  /*70b0*/  FADD.FTZ R142, R241, R142 ;  /* 0x0000008ef18e7221 */ /* 0x004fe80000010000 */
[-C--:B------:R-:W-:Y:S04]  /*70c0*/  HMMA.16816.F32 R52, R68, R76.reuse, R52 ;  /* 0x0000004c4434723c */ /* 0x080fe80000001834 */
[----:B------:R-:W2:Y:S01]  /*70d0*/  MUFU.EX2 R237, R237 ;  /* 0x000000ed00ed7308 */ /* 0x000ea20000000800 */
[----:B---3--:R-:W-:Y:S03]  /*70e0*/  FADD.FTZ R142, R238, R142 ;  /* 0x0000008eee8e7221 */ /* 0x008fe60000010000 */
[C---:B------:R-:W-:Y:S06]  /*70f0*/  HMMA.16816.F32 R56, R72.reuse, R76, R56 ;  /* 0x0000004c4838723c */ /* 0x040fec0000001838 */
[----:B------:R-:W3:Y:S02]  /*7100*/  MUFU.EX2 R235, R235 ;  /* 0x000000eb00eb7308 */ /* 0x000ee40000000800 */
[-C--:B------:R-:W-:Y:S04]  /*7110*/  HMMA.16816.F32 R60, R72, R78.reuse, R60 ;  /* 0x0000004e483c723c */ /* 0x080fe8000000183c */
[----:B-----5:R-:W-:Y:S03]  /*7120*/  FADD.FTZ R146, R236, R146 ;  /* 0x00000092ec927221 */ /* 0x020fe60000010000 */
[----:B------:R-:W-:Y:S01]  /*7130*/  F2FP.PACK_AB R72, R244, R243 ;  /* 0x000000f3f448723e */ /* 0x000fe200000000ff */
[----:B------:R-:W-:Y:S01]  /*7140*/  HMMA.16816.F32 R64, R68, R78, R64 ;  /* 0x0000004e4440723c */ /* 0x000fe20000001840 */
[----:B------:R-:W5:Y:S01]  /*7150*/  MUFU.EX2 R233, R233 ;  /* 0x000000e900e97308 */ /* 0x000f620000000800 */
[----:B------:R-:W4:Y:S02]  /*7160*/  LDSM.16.MT88.4 R76, [R189+0x7000] ;  /* 0x00700000bd4c783b */ /* 0x000f240000004200 */
[----:B------:R-:W-:Y:S01]  /*7170*/  F2FP.PACK_AB R73, R238, R241 ;  /* 0x000000f1ee49723e */ /* 0x000fe200000000ff */
[C---:B--2---:R-:W-:Y:S01]  /*7180*/  FADD.FTZ R146, R237.reuse, R146 ;  /* 0x00000092ed927221 */ /* 0x044fe20000010000 */
[----:B------:R-:W-:Y:S02]  /*7190*/  F2FP.PACK_AB R74, R237, R236 ;  /* 0x000000eced4a723e */ /* 0x000fe400000000ff */
[----:B------:R-:W-:Y:S03]  /*71a0*/  F2FP.PACK_AB R68, R231, R180 ;  /* 0x000000b4e744723e */ /* 0x000fe600000000ff */
[----:B------:R-:W2:Y:S01]  /*71b0*/  MUFU.EX2 R230, R230 ;  /* 0x000000e600e67308 */ /* 0x000ea20000000800 */
[----:B------:R-:W-:Y:S02]  /*71c0*/  F2FP.PACK_AB R69, R245, R239 ;  /* 0x000000eff545723e */ /* 0x000fe400000000ff */
[----:B------:R-:W-:Y:S01]  /*71d0*/  F2FP.PACK_AB R70, R248, R246 ;  /* 0x000000f6f846723e */ /* 0x000fe200000000ff */
[----:B---3--:R-:W-:Y:S01]  /*71e0*/  FADD.FTZ R142, R235, R142 ;  /* 0x0000008eeb8e7221 */ /* 0x008fe20000010000 */
[----:B------:R-:W-:Y:S05]  /*71f0*/  F2FP.PACK_AB R71, R250, R249 ;  /* 0x000000f9fa47723e */ /* 0x000fea00000000ff */
[----:B------:R-:W3:Y:S02]  /*7200*/  MUFU.EX2 R232, R232 ;  /* 0x000000e800e87308 */ /* 0x000ee40000000800 */
[-C--:B-1----:R-:W-:Y:S03]  /*7210*/  HMMA.16816.F32 R4, R68, R80.reuse, R4 ;  /* 0x000000504404723c */ /* 0x082fe60000001804 */
[C---:B-----5:R-:W-:Y:S01]  /*7220*/  F2FP.PACK_AB R75, R233.reuse, R235 ;  /* 0x000000ebe94b723e */ /* 0x060fe200000000ff */
[----:B------:R-:W-:Y:S04]  /*7230*/  FADD.FTZ R142, R233, R142 ;  /* 0x0000008ee98e7221 */ /* 0x000fe80000010000 */
[----:B------:R-:W1:Y:S02]  /*7240*/  MUFU.EX2 R183, R183 ;  /* 0x000000b700b77308 */ /* 0x000e640000000800 */
[C---:B------:R-:W-:Y:S04]  /*7250*/  HMMA.16816.F32 R8, R72.reuse, R80, R8 ;  /* 0x000000504808723c */ /* 0x040fe80000001808 */
[----:B--2---:R-:W-:Y:S04]  /*7260*/  FADD.FTZ R159, R230, R159 ;  /* 0x0000009fe69f7221 */ /* 0x004fe80000010000 */
[-C--:B------:R-:W-:Y:S01]  /*7270*/  HMMA.16816.F32 R12, R72, R82.reuse, R12 ;  /* 0x00000052480c723c */ /* 0x080fe2000000180c */
[----:B------:R-:W2:Y:S03]  /*7280*/  MUFU.EX2 R182, R182 ;  /* 0x000000b600b67308 */ /* 0x000ea60000000800 */
[----:B---3--:R-:W-:Y:S04]  /*7290*/  FADD.FTZ R159, R232, R159 ;  /* 0x0000009fe89f7221 */ /* 0x008fe80000010000 */
[C---:B------:R-:W-:Y:S01]  /*72a0*/  HMMA.16816.F32 R16, R68.reuse, R82, R16 ;  /* 0x000000524410723c */ /* 0x040fe20000001810 */
[----:B------:R-:W3:Y:S02]  /*72b0*/  LDSM.16.MT88.4 R80, [R188+0x7000] ;  /* 0x00700000bc50783b */ /* 0x000ee40000004200 */
[----:B------:R-:W5:Y:S01]  /*72c0*/  MUFU.EX2 R242, R242 ;  /* 0x000000f200f27308 */ /* 0x000f620000000800 */
[----:B-1----:R-:W-:Y:S04]  /*72d0*/  FADD.FTZ R152, R183, R152 ;  /* 0x00000098b7987221 */ /* 0x002fe80000010000 */
[-C--:B----4-:R-:W-:Y:S05]  /*72e0*/  HMMA.16816.F32 R20, R68, R84.reuse, R20 ;  /* 0x000000544414723c */ /* 0x090fea0000001814 */
[----:B------:R-:W1:Y:S03]  /*72f0*/  MUFU.EX2 R247, R247 ;  /* 0x000000f700f77308 */ /* 0x000e660000000800 */
[C---:B------:R-:W-:Y:S04]  /*7300*/  HMMA.16816.F32 R24, R72.reuse, R84, R24 ;  /* 0x000000544818723c */ /* 0x040fe80000001818 */
[----:B--2---:R-:W-:Y:S03]  /*7310*/  FADD.FTZ R152, R182, R152 ;  /* 0x00000098b6987221 */ /* 0x004fe60000010000 */
[----:B------:R-:W2:Y:S01]  /*7320*/  MUFU.EX2 R181, R181 ;  /* 0x000000b500b57308 */ /* 0x000ea20000000800 */
[-C--:B------:R-:W-:Y:S04]  /*7330*/  HMMA.16816.F32 R28, R72, R86.reuse, R28 ;  /* 0x00000056481c723c */ /* 0x080fe8000000181c */
[----:B-----5:R-:W-:Y:S04]  /*7340*/  FADD.FTZ R159, R242, R159 ;  /* 0x0000009ff29f7221 */ /* 0x020fe80000010000 */
[C---:B------:R-:W-:Y:S01]  /*7350*/  HMMA.16816.F32 R32, R68.reuse, R86, R32 ;  /* 0x000000564420723c */ /* 0x040fe20000001820 */
[----:B------:R-:W4:Y:S01]  /*7360*/  LDSM.16.MT88.4 R84, [R189+0x7800] ;  /* 0x00780000bd54783b */ /* 0x000f220000004200 */
[----:B------:R-:W5:Y:S02]  /*7370*/  MUFU.EX2 R240, R240 ;  /* 0x000000f000f07308 */ /* 0x000f640000000800 */
[----:B-1----:R-:W-:Y:S04]  /*7380*/  FADD.FTZ R227, R247, R159 ;  /* 0x0000009ff7e37221 */ /* 0x002fe80000010000 */
[-C--:B------:R-:W-:Y:S04]  /*7390*/  HMMA.16816.F32 R36, R68, R76.reuse, R36 ;  /* 0x0000004c4424723c */ /* 0x080fe80000001824 */
[----:B------:R-:W1:Y:S01]  /*73a0*/  MUFU.EX2 R172, R172 ;  /* 0x000000ac00ac7308 */ /* 0x000e620000000800 */
[----:B--2---:R-:W-:Y:S03]  /*73b0*/  FADD.FTZ R152, R181, R152 ;  /* 0x00000098b5987221 */ /* 0x004fe60000010000 */
[C---:B------:R-:W-:Y:S06]  /*73c0*/  HMMA.16816.F32 R40, R72.reuse, R76, R40 ;  /* 0x0000004c4828723c */ /* 0x040fec0000001828 */
[----:B------:R-:W2:Y:S02]  /*73d0*/  MUFU.EX2 R169, R169 ;  /* 0x000000a900a97308 */ /* 0x000ea40000000800 */
[-C--:B------:R-:W-:Y:S04]  /*73e0*/  HMMA.16816.F32 R44, R72, R78.reuse, R44 ;  /* 0x0000004e482c723c */ /* 0x080fe8000000182c */
[----:B-----5:R-:W-:Y:S04]  /*73f0*/  FADD.FTZ R226, R240, R152 ;  /* 0x00000098f0e27221 */ /* 0x020fe80000010000 */
[C---:B------:R-:W-:Y:S01]  /*7400*/  HMMA.16816.F32 R48, R68.reuse, R78, R48 ;  /* 0x0000004e4430723c */ /* 0x040fe20000001830 */
[----:B------:R-:W5:Y:S03]  /*7410*/  MUFU.EX2 R166, R166 ;  /* 0x000000a600a67308 */ /* 0x000f660000000800 */
[----:B-1----:R-:W-:Y:S04]  /*7420*/  FADD.FTZ R146, R172, R146 ;  /* 0x00000092ac927221 */ /* 0x002fe80000010000 */
[-C--:B---3--:R-:W-:Y:S03]  /*7430*/  HMMA.16816.F32 R52, R68, R80.reuse, R52 ;  /* 0x000000504434723c */ /* 0x088fe60000001834 */
[----:B------:R-:W1:Y:S01]  /*7440*/  MUFU.EX2 R164, R164 ;  /* 0x000000a400a47308 */ /* 0x000e620000000800 */
[C---:B--2---:R-:W-:Y:S04]  /*7450*/  FADD.FTZ R146, R169.reuse, R146 ;  /* 0x00000092a9927221 */ /* 0x044fe80000010000 */
[C---:B------:R-:W-:Y:S05]  /*7460*/  HMMA.16816.F32 R56, R72.reuse, R80, R56 ;  /* 0x000000504838723c */ /* 0x040fea0000001838 */
[----:B------:R-:W2:Y:S03]  /*7470*/  MUFU.EX2 R163, R163 ;  /* 0x000000a300a37308 */ /* 0x000ea60000000800 */
[-C--:B------:R-:W-:Y:S04]  /*7480*/  HMMA.16816.F32 R60, R72, R82.reuse, R60 ;  /* 0x00000052483c723c */ /* 0x080fe8000000183c */
[----:B-----5:R-:W-:Y:S03]  /*7490*/  FADD.FTZ R142, R166, R142 ;  /* 0x0000008ea68e7221 */ /* 0x020fe60000010000 */
[----:B------:R-:W3:Y:S01]  /*74a0*/  MUFU.EX2 R176, R176 ;  /* 0x000000b000b07308 */ /* 0x000ee20000000800 */
[----:B------:R-:W-:Y:S04]  /*74b0*/  HMMA.16816.F32 R64, R68, R82, R64 ;  /* 0x000000524440723c */ /* 0x000fe80000001840 */
[----:B------:R-:W-:Y:S01]  /*74c0*/  F2FP.PACK_AB R72, R169, R172 ;  /* 0x000000aca948723e */ /* 0x000fe200000000ff */
[C---:B-1----:R-:W-:Y:S01]  /*74d0*/  FADD.FTZ R142, R164.reuse, R142 ;  /* 0x0000008ea48e7221 */ /* 0x042fe20000010000 */
[----:B------:R-:W-:Y:S02]  /*74e0*/  F2FP.PACK_AB R73, R164, R166 ;  /* 0x000000a6a449723e */ /* 0x000fe400000000ff */
[----:B------:R-:W-:Y:S01]  /*74f0*/  F2FP.PACK_AB R68, R232, R230 ;  /* 0x000000e6e844723e */ /* 0x000fe200000000ff */
[----:B------:R-:W1:Y:S03]  /*7500*/  MUFU.EX2 R138, R138 ;  /* 0x0000008a008a7308 */ /* 0x000e660000000800 */
[----:B------:R-:W-:Y:S01]  /*7510*/  F2FP.PACK_AB R69, R182, R183 ;  /* 0x000000b7b645723e */ /* 0x000fe200000000ff */
[----:B--2---:R-:W-:Y:S01]  /*7520*/  FADD.FTZ R146, R163, R146 ;  /* 0x00000092a3927221 */ /* 0x004fe20000010000 */
[----:B------:R-:W-:Y:S02]  /*7530*/  F2FP.PACK_AB R70, R247, R242 ;  /* 0x000000f2f746723e */ /* 0x000fe400000000ff */
[----:B------:R-:W-:Y:S03]  /*7540*/  F2FP.PACK_AB R71, R240, R181 ;  /* 0x000000b5f047723e */ /* 0x000fe600000000ff */
[----:B------:R-:W2:Y:S04]  /*7550*/  MUFU.EX2 R170, R170 ;  /* 0x000000aa00aa7308 */ /* 0x000ea80000000800 */
[-C--:B------:R-:W-:Y:S01]  /*7560*/  HMMA.16816.F32 R128, R68, R116.reuse, R4 ;  /* 0x000000744480723c */ /* 0x080fe20000001804 */
[----:B------:R-:W5:Y:S02]  /*7570*/  LDSM.16.MT88.4 R4, [R188+0x7800] ;  /* 0x00780000bc04783b */ /* 0x000f640000004200 */
[C---:B---3--:R-:W-:Y:S01]  /*7580*/  F2FP.PACK_AB R74, R176.reuse, R163 ;  /* 0x000000a3b04a723e */ /* 0x048fe200000000ff */
[----:B------:R-:W-:Y:S02]  /*7590*/  FADD.FTZ R225, R176, R146 ;  /* 0x00000092b0e17221 */ /* 0x000fe40000010000 */
[----:B-1----:R-:W-:Y:S01]  /*75a0*/  FADD.FTZ R142, R138, R142 ;  /* 0x0000008e8a8e7221 */ /* 0x002fe20000010000 */
[C---:B--2---:R-:W-:Y:S05]  /*75b0*/  F2FP.PACK_AB R75, R170.reuse, R138 ;  /* 0x0000008aaa4b723e */ /* 0x044fea00000000ff */
[----:B------:R-:W-:Y:S02]  /*75c0*/  FADD.FTZ R224, R170, R142 ;  /* 0x0000008eaae07221 */ /* 0x000fe40000010000 */
[C---:B------:R-:W-:Y:S08]  /*75d0*/  HMMA.16816.F32 R124, R72.reuse, R116, R8 ;  /* 0x00000074487c723c */ /* 0x040ff00000001808 */
[-C--:B------:R-:W-:Y:S08]  /*75e0*/  HMMA.16816.F32 R120, R72, R118.reuse, R12 ;  /* 0x000000764878723c */ /* 0x080ff0000000180c */
[C---:B------:R-:W-:Y:S08]  /*75f0*/  HMMA.16816.F32 R116, R68.reuse, R118, R16 ;  /* 0x000000764474723c */ /* 0x040ff00000001810 */
[-C--:B------:R-:W-:Y:S08]  /*7600*/  HMMA.16816.F32 R112, R68, R100.reuse, R20 ;  /* 0x000000644470723c */ /* 0x080ff00000001814 */
[C---:B------:R-:W-:Y:S08]  /*7610*/  HMMA.16816.F32 R108, R72.reuse, R100, R24 ;  /* 0x00000064486c723c */ /* 0x040ff00000001818 */
[-C--:B------:R-:W-:Y:S08]  /*7620*/  HMMA.16816.F32 R104, R72, R102.reuse, R28 ;  /* 0x000000664868723c */ /* 0x080ff0000000181c */
[C---:B------:R-:W-:Y:S08]  /*7630*/  HMMA.16816.F32 R100, R68.reuse, R102, R32 ;  /* 0x000000664464723c */ /* 0x040ff00000001820 */
[-C--:B----4-:R-:W-:Y:S08]  /*7640*/  HMMA.16816.F32 R96, R68, R84.reuse, R36 ;  /* 0x000000544460723c */ /* 0x090ff00000001824 */
[C---:B------:R-:W-:Y:S08]  /*7650*/  HMMA.16816.F32 R92, R72.reuse, R84, R40 ;  /* 0x00000054485c723c */ /* 0x040ff00000001828 */
[-C--:B------:R-:W-:Y:S08]  /*7660*/  HMMA.16816.F32 R88, R72, R86.reuse, R44 ;  /* 0x000000564858723c */ /* 0x080ff0000000182c */
[C---:B------:R-:W-:Y:S08]  /*7670*/  HMMA.16816.F32 R84, R68.reuse, R86, R48 ;  /* 0x000000564454723c */ /* 0x040ff00000001830 */
[-C--:B-----5:R-:W-:Y:S08]  /*7680*/  HMMA.16816.F32 R80, R68, R4.reuse, R52 ;  /* 0x000000044450723c */ /* 0x0a0ff00000001834 */
[C---:B------:R-:W-:Y:S08]  /*7690*/  HMMA.16816.F32 R76, R72.reuse, R4, R56 ;  /* 0x00000004484c723c */ /* 0x040ff00000001838 */
[-C--:B------:R-:W-:Y:S08]  /*76a0*/  HMMA.16816.F32 R72, R72, R6.reuse, R60 ;  /* 0x000000064848723c */ /* 0x080ff0000000183c */
[----:B------:R-:W-:Y:S01]  /*76b0*/  HMMA.16816.F32 R68, R68, R6, R64 ;  /* 0x000000064444723c */ /* 0x000fe20000001840 */
[----:B------:R-:W-:-:S07]  /*76c0*/  @P0 BRA `(.L_x_1002) ;  /* 0xffffd2d000000947 */ /* 0x000fce000383ffff */
.L_x_1001:
[----:B------:R-:W1:Y:S01]  /*76d0*/  SHFL.BFLY PT, R2, R227, 0x2, 0x1f ;  /* 0x0c401f00e3027f89 */ /* 0x000e6200000e0000 */
[C---:B------:R-:W-:Y:S01]  /*76e0*/  ISETP.NE.AND P0, PT, R201.reuse, -0x1, PT ;  /* 0xffffffffc900780c */ /* 0x040fe20003f05270 */
[----:B------:R-:W2:Y:S01]  /*76f0*/  LDC.U8 R18, c[0x0][0x328] ;  /* 0x0000ca00ff127b82 */ /* 0x000ea20000000000 */
[----:B------:R-:W-:Y:S01]  /*7700*/  MOV R11, 0x3f800000 ;  /* 0x3f800000000b7802 */ /* 0x000fe20000000f00 */
[----:B------:R-:W3:Y:S01]  /*7710*/  SHFL.BFLY PT, R0, R226, 0x2, 0x1f ;  /* 0x0c401f00e2007f89 */ /* 0x000ee200000e0000 */
[----:B------:R-:W-:Y:S01]  /*7720*/  MOV R16, 0xfffffff0 ;  /* 0xfffffff000107802 */ /* 0x000fe20000000f00 */
[----:B------:R-:W-:Y:S01]  /*7730*/  CS2R R48, SRZ ;  /* 0x0000000000307805 */ /* 0x000fe2000001ff00 */
[----:B------:R-:W-:Y:S01]  /*7740*/  MOV R17, 0x20 ;  /* 0x0000002000117802 */ /* 0x000fe20000000f00 */
[----:B------:R-:W4:Y:S01]  /*7750*/  SHFL.BFLY PT, R4, R225, 0x2, 0x1f ;  /* 0x0c401f00e1047f89 */ /* 0x000f2200000e0000 */
[----:B------:R-:W-:Y:S01]  /*7760*/  MOV R46, 0x7f800000 ;  /* 0x7f800000002e7802 */ /* 0x000fe20000000f00 */
[----:B------:R-:W-:Y:S04]  /*7770*/  BSSY B0, `(.L_x_1005) ;  /* 0x0000120000007945 */ /* 0x000fe80003800000 */
[----:B------:R-:W-:-:S04]  /*7780*/  @P0 IMAD.WIDE.U32 R12, R201, c[0x0][0x1e8], RZ ;  /* 0x00007a00c90c0a25 */ /* 0x000fc800078e00ff */
[----:B------:R-:W-:Y:S01]  /*7790*/  @P0 IMAD R7, R201, c[0x0][0x1ec], R13 ;  /* 0x00007b00c9070a24 */ /* 0x000fe200078e020d */
[----:B------:R-:W-:Y:S01]  /*77a0*/  @P0 MOV R8, R12 ;  /* 0x0000000c00080202 */ /* 0x000fe20000000f00 */
[----:B------:R-:W-:Y:S01]  /*77b0*/  IMAD.MOV.U32 R13, RZ, RZ, 0x3f800000 ;  /* 0x3f800000ff0d7424 */ /* 0x000fe200078e00ff */
[----:B------:R-:W-:Y:S01]  /*77c0*/  MOV R12, 0x3f800000 ;  /* 0x3f800000000c7802 */ /* 0x000fe20000000f00 */
[----:B-1----:R-:W-:Y:S02]  /*77d0*/  FADD.FTZ R227, R2, R227 ;  /* 0x000000e302e37221 */ /* 0x002fe40000010000 */
[----:B------:R-:W1:Y:S01]  /*77e0*/  SHFL.BFLY PT, R2, R224, 0x2, 0x1f ;  /* 0x0c401f00e0027f89 */ /* 0x000e6200000e0000 */
[----:B---3--:R-:W-:-:S03]  /*77f0*/  FADD.FTZ R226, R0, R226 ;  /* 0x000000e200e27221 */ /* 0x008fc60000010000 */
[----:B------:R-:W3:Y:S01]  /*7800*/  S2R R0, SR_TID.X ;  /* 0x0000000000007919 */ /* 0x000ee20000002100 */
[----:B----4-:R-:W-:-:S03]  /*7810*/  FADD.FTZ R4, R4, R225 ;  /* 0x000000e104047221 */ /* 0x010fc60000010000 */
[----:B------:R-:W4:Y:S04]  /*7820*/  SHFL.BFLY PT, R6, R227, 0x1, 0x1f ;  /* 0x0c201f00e3067f89 */ /* 0x000f2800000e0000 */
[----:B------:R-:W5:Y:S04]  /*7830*/  SHFL.BFLY PT, R9, R4, 0x1, 0x1f ;  /* 0x0c201f0004097f89 */ /* 0x000f6800000e0000 */
[----:B------:R-:W2:Y:S01]  /*7840*/  SHFL.BFLY PT, R5, R226, 0x1, 0x1f ;  /* 0x0c201f00e2057f89 */ /* 0x000ea200000e0000 */
[----:B-1----:R-:W-:Y:S01]  /*7850*/  FADD.FTZ R224, R2, R224 ;  /* 0x000000e002e07221 */ /* 0x002fe20000010000 */
[----:B---3--:R-:W-:-:S04]  /*7860*/  SHF.R.S32.HI R2, RZ, 0x1f, R0 ;  /* 0x0000001fff027819 */ /* 0x008fc80000011400 */
[----:B------:R-:W1:Y:S01]  /*7870*/  SHFL.BFLY PT, R3, R224, 0x1, 0x1f ;  /* 0x0c201f00e0037f89 */ /* 0x000e6200000e0000 */
[CC--:B------:R-:W-:Y:S01]  /*7880*/  LEA.HI R10, R2.reuse, R0.reuse, RZ, 0x2 ;  /* 0x00000000020a7211 */ /* 0x0c0fe200078f10ff */
[----:B----4-:R-:W-:Y:S01]  /*7890*/  FADD.FTZ R6, R227, R6 ;  /* 0x00000006e3067221 */ /* 0x010fe20000010000 */
[----:B------:R-:W-:Y:S01]  /*78a0*/  LEA.HI R2, R2, R0, RZ, 0x5 ;  /* 0x0000000002027211 */ /* 0x000fe200078f28ff */
[----:B-----5:R-:W-:Y:S01]  /*78b0*/  FADD.FTZ R4, R4, R9 ;  /* 0x0000000904047221 */ /* 0x020fe20000010000 */
[----:B------:R-:W-:Y:S02]  /*78c0*/  LOP3.LUT R9, R10, 0x3ffffffc, RZ, 0xc0, !PT ;  /* 0x3ffffffc0a097812 */ /* 0x000fe400078ec0ff */
[--C-:B------:R-:W-:Y:S01]  /*78d0*/  SHF.R.S32.HI R14, RZ, 0x2, R10.reuse ;  /* 0x00000002ff0e7819 */ /* 0x100fe2000001140a */
[----:B--2---:R-:W-:Y:S01]  /*78e0*/  FADD.FTZ R5, R226, R5 ;  /* 0x00000005e2057221 */ /* 0x004fe20000010000 */
[----:B------:R-:W-:Y:S02]  /*78f0*/  SHF.R.S32.HI R10, RZ, 0x1f, R10 ;  /* 0x0000001fff0a7819 */ /* 0x000fe4000001140a */
[----:B------:R-:W-:-:S02]  /*7900*/  FSETP.NE.FTZ.AND P6, PT, R6, RZ, PT ;  /* 0x000000ff0600720b */ /* 0x000fc40003fd5000 */
[----:B------:R-:W-:Y:S02]  /*7910*/  LEA.HI R10, R10, R14, RZ, 0x3 ;  /* 0x0000000e0a0a7211 */ /* 0x000fe400078f18ff */
[----:B------:R-:W-:Y:S02]  /*7920*/  FSETP.NE.FTZ.AND P5, PT, R5, RZ, PT ;  /* 0x000000ff0500720b */ /* 0x000fe40003fb5000 */
[----:B------:R-:W-:Y:S02]  /*7930*/  LOP3.LUT R10, R10, 0xfffffff8, RZ, 0xc0, !PT ;  /* 0xfffffff80a0a7812 */ /* 0x000fe400078ec0ff */
[----:B------:R-:W-:Y:S01]  /*7940*/  FSETP.NE.FTZ.AND P4, PT, R4, RZ, PT ;  /* 0x000000ff0400720b */ /* 0x000fe20003f95000 */
[----:B-1----:R-:W-:Y:S01]  /*7950*/  FADD.FTZ R3, R224, R3 ;  /* 0x00000003e0037221 */ /* 0x002fe20000010000 */
[----:B------:R-:W-:Y:S02]  /*7960*/  IADD3 R10, R14, -R10, RZ ;  /* 0x8000000a0e0a7210 */ /* 0x000fe40007ffe0ff */
[----:B------:R-:W-:Y:S01]  /*7970*/  IADD3 R9, -R9, R0, RZ ;  /* 0x0000000009097210 */ /* 0x000fe20007ffe1ff */
[----:B------:R-:W1:Y:S01]  /*7980*/  @P6 MUFU.RCP R11, R6 ;  /* 0x00000006000b6308 */ /* 0x000e620000001000 */
[----:B------:R-:W-:-:S02]  /*7990*/  FSETP.NE.FTZ.AND P3, PT, R3, RZ, PT ;  /* 0x000000ff0300720b */ /* 0x000fc40003f75000 */
[----:B------:R-:W-:Y:S02]  /*79a0*/  SHF.L.U32 R14, R10, 0x6, RZ ;  /* 0x000000060a0e7819 */ /* 0x000fe400000006ff */
[----:B------:R-:W-:Y:S02]  /*79b0*/  MOV R0, 0x3f800000 ;  /* 0x3f80000000007802 */ /* 0x000fe40000000f00 */
[----:B------:R-:W-:Y:S01]  /*79c0*/  LOP3.LUT R15, R14, 0x1c0, RZ, 0xc0, !PT ;  /* 0x000001c00e0f7812 */ /* 0x000fe200078ec0ff */
[----:B------:R-:W2:Y:S01]  /*79d0*/  @P5 MUFU.RCP R12, R5 ;  /* 0x00000005000c5308 */ /* 0x000ea20000001000 */
[----:B------:R-:W-:Y:S02]  /*79e0*/  LOP3.LUT R14, R10, 0x1, RZ, 0xc0, !PT ;  /* 0x000000010a0e7812 */ /* 0x000fe400078ec0ff */
[----:B------:R-:W-:Y:S02]  /*79f0*/  SHF.R.S32.HI R2, RZ, 0x5, R2 ;  /* 0x00000005ff027819 */ /* 0x000fe40000011402 */
[----:B------:R-:W-:-:S02]  /*7a00*/  ISETP.NE.U32.AND P1, PT, R14, 0x1, PT ;  /* 0x000000010e00780c */ /* 0x000fc40003f25070 */
[----:B------:R-:W3:Y:S01]  /*7a10*/  LDC.U8 R14, c[0x0][0x329] ;  /* 0x0000ca40ff0e7b82 */ /* 0x000ee20000000000 */
[----:B------:R-:W4:Y:S01]  /*7a20*/  @P4 MUFU.RCP R0, R4 ;  /* 0x0000000400004308 */ /* 0x000f220000001000 */
[----:B------:R-:W-:Y:S01]  /*7a30*/  LEA R9, R2, R9, 0x9 ;  /* 0x0000000902097211 */ /* 0x000fe200078e48ff */
[----:B-1----:R-:W-:Y:S01]  /*7a40*/  FMUL.FTZ R128, R11, R128 ;  /* 0x000000800b807220 */ /* 0x002fe20000410000 */
[----:B------:R-:W-:Y:S01]  /*7a50*/  LEA.HI R15, R15, R15, RZ, 0x1d ;  /* 0x0000000f0f0f7211 */ /* 0x000fe200078fe8ff */
[C---:B------:R-:W-:Y:S01]  /*7a60*/  FMUL.FTZ R129, R11.reuse, R129 ;  /* 0x000000810b817220 */ /* 0x040fe20000410000 */
[----:B------:R-:W-:Y:S01]  /*7a70*/  SEL R16, R16, 0x10, !P1 ;  /* 0x0000001010107807 */ /* 0x000fe20004800000 */
[----:B------:R-:W-:Y:S01]  /*7a80*/  FMUL.FTZ R116, R11, R116 ;  /* 0x000000740b747220 */ /* 0x000fe20000410000 */
[----:B------:R-:W-:Y:S01]  /*7a90*/  R2P PR, R10, 0x6 ;  /* 0x000000060a007804 */ /* 0x000fe20000000000 */
[----:B------:R-:W1:Y:S01]  /*7aa0*/  @P3 MUFU.RCP R13, R3 ;  /* 0x00000003000d3308 */ /* 0x000e620000001000 */
[----:B------:R-:W-:Y:S01]  /*7ab0*/  IMAD.U32 R9, R9, 0x2, R15 ;  /* 0x0000000209097824 */ /* 0x000fe200078e000f */
[----:B------:R-:W-:Y:S01]  /*7ac0*/  F2FP.PACK_AB R128, R129, R128 ;  /* 0x000000808180723e */ /* 0x000fe200000000ff */
[C---:B--2---:R-:W-:Y:S01]  /*7ad0*/  FMUL.FTZ R130, R12.reuse, R130 ;  /* 0x000000820c827220 */ /* 0x044fe20000410000 */
[----:B------:R-:W-:Y:S01]  /*7ae0*/  SEL R17, R17, 0xffffffe0, !P1 ;  /* 0xffffffe011117807 */ /* 0x000fe20004800000 */
[C---:B------:R-:W-:Y:S01]  /*7af0*/  FMUL.FTZ R131, R12.reuse, R131 ;  /* 0x000000830c837220 */ /* 0x040fe20000410000 */
[----:B------:R-:W-:Y:S01]  /*7b00*/  SHF.L.U32 R9, R9, 0x1, RZ ;  /* 0x0000000109097819 */ /* 0x000fe200000006ff */
[----:B------:R-:W-:Y:S01]  /*7b10*/  FMUL.FTZ R117, R11, R117 ;  /* 0x000000750b757220 */ /* 0x000fe20000410000 */
[----:B------:R-:W2:Y:S01]  /*7b20*/  @P6 MUFU.LG2 R6, R6 ;  /* 0x0000000600066308 */ /* 0x000ea20000000c00 */
[C---:B------:R-:W-:Y:S01]  /*7b30*/  FMUL.FTZ R118, R12.reuse, R118 ;  /* 0x000000760c767220 */ /* 0x040fe20000410000 */
[----:B------:R-:W-:Y:S01]  /*7b40*/  F2FP.PACK_AB R130, R131, R130 ;  /* 0x000000828382723e */ /* 0x000fe200000000ff */
[----:B------:R-:W-:Y:S01]  /*7b50*/  FMUL.FTZ R119, R12, R119 ;  /* 0x000000770c777220 */ /* 0x000fe20000410000 */
[----:B------:R-:W-:Y:S01]  /*7b60*/  F2FP.PACK_AB R116, R117, R116 ;  /* 0x000000747574723e */ /* 0x000fe200000000ff */
[C---:B----4-:R-:W-:Y:S01]  /*7b70*/  FMUL.FTZ R124, R0.reuse, R124 ;  /* 0x0000007c007c7220 */ /* 0x050fe20000410000 */
[----:B------:R-:W-:Y:S01]  /*7b80*/  IADD3 R10, R9, R16, RZ ;  /* 0x00000010090a7210 */ /* 0x000fe20007ffe0ff */
[----:B------:R-:W-:Y:S01]  /*7b90*/  FMUL.FTZ R125, R0, R125 ;  /* 0x0000007d007d7220 */ /* 0x000fe20000410000 */
[----:B------:R-:W-:Y:S01]  /*7ba0*/  F2FP.PACK_AB R118, R119, R118 ;  /* 0x000000767776723e */ /* 0x000fe200000000ff */
[C---:B-1----:R-:W-:Y:S01]  /*7bb0*/  FMUL.FTZ R127, R13.reuse, R127 ;  /* 0x0000007f0d7f7220 */ /* 0x042fe20000410000 */
[----:B---3--:R-:W-:Y:S01]  /*7bc0*/  ISETP.NE.AND P1, PT, R14, RZ, PT ;  /* 0x000000ff0e00720c */ /* 0x008fe20003f25270 */
[----:B------:R-:W-:Y:S01]  /*7bd0*/  FMUL.FTZ R126, R13, R126 ;  /* 0x0000007e0d7e7220 */ /* 0x000fe20000410000 */
[----:B------:R-:W-:Y:S01]  /*7be0*/  F2FP.PACK_AB R124, R125, R124 ;  /* 0x0000007c7d7c723e */ /* 0x000fe200000000ff */
[C---:B------:R-:W-:Y:S01]  /*7bf0*/  FMUL.FTZ R120, R0.reuse, R120 ;  /* 0x0000007800787220 */ /* 0x040fe20000410000 */
[----:B------:R-:W-:Y:S01]  /*7c00*/  STS [R9], R128 ;  /* 0x0000008009007388 */ /* 0x000fe20000000800 */
[C---:B------:R-:W-:Y:S01]  /*7c10*/  FMUL.FTZ R121, R0.reuse, R121 ;  /* 0x0000007900797220 */ /* 0x040fe20000410000 */
[----:B------:R-:W-:Y:S01]  /*7c20*/  F2FP.PACK_AB R126, R127, R126 ;  /* 0x0000007e7f7e723e */ /* 0x000fe200000000ff */
[C---:B------:R-:W-:Y:S01]  /*7c30*/  FMUL.FTZ R108, R0.reuse, R108 ;  /* 0x0000006c006c7220 */ /* 0x040fe20000410000 */
[----:B------:R-:W-:Y:S01]  /*7c40*/  STS [R9+0x400], R130 ;  /* 0x0004008209007388 */ /* 0x000fe20000000800 */
[C---:B------:R-:W-:Y:S01]  /*7c50*/  FMUL.FTZ R109, R0.reuse, R109 ;  /* 0x0000006d006d7220 */ /* 0x040fe20000410000 */
[----:B------:R-:W-:Y:S01]  /*7c60*/  IADD3 R15, R9, 0x40, RZ ;  /* 0x00000040090f7810 */ /* 0x000fe20007ffe0ff */
[C---:B------:R-:W-:Y:S01]  /*7c70*/  FMUL.FTZ R104, R0.reuse, R104 ;  /* 0x0000006800687220 */ /* 0x040fe20000410000 */
[----:B------:R-:W-:Y:S01]  /*7c80*/  STS [R10], R116 ;  /* 0x000000740a007388 */ /* 0x000fe20000000800 */
[C---:B------:R-:W-:Y:S01]  /*7c90*/  FMUL.FTZ R105, R0.reuse, R105 ;  /* 0x0000006900697220 */ /* 0x040fe20000410000 */
[----:B------:R-:W-:Y:S01]  /*7ca0*/  F2FP.PACK_AB R120, R121, R120 ;  /* 0x000000787978723e */ /* 0x000fe200000000ff */
[C---:B------:R-:W-:Y:S01]  /*7cb0*/  FMUL.FTZ R92, R0.reuse, R92 ;  /* 0x0000005c005c7220 */ /* 0x040fe20000410000 */
[----:B------:R-:W-:Y:S01]  /*7cc0*/  STS [R10+0x400], R118 ;  /* 0x000400760a007388 */ /* 0x000fe20000000800 */
[C---:B------:R-:W-:Y:S01]  /*7cd0*/  FMUL.FTZ R93, R0.reuse, R93 ;  /* 0x0000005d005d7220 */ /* 0x040fe20000410000 */
[----:B------:R-:W-:Y:S01]  /*7ce0*/  @P2 IADD3 R15, R9, -0x40, RZ ;  /* 0xffffffc0090f2810 */ /* 0x000fe20007ffe0ff */
[C---:B------:R-:W-:Y:S01]  /*7cf0*/  FMUL.FTZ R88, R0.reuse, R88 ;  /* 0x0000005800587220 */ /* 0x040fe20000410000 */
[----:B------:R-:W-:Y:S01]  /*7d00*/  STS [R9+0x2000], R124 ;  /* 0x0020007c09007388 */ /* 0x000fe20000000800 */
[C---:B------:R-:W-:Y:S01]  /*7d10*/  FMUL.FTZ R89, R0.reuse, R89 ;  /* 0x0000005900597220 */ /* 0x040fe20000410000 */
[----:B------:R-:W-:Y:S01]  /*7d20*/  F2FP.PACK_AB R108, R109, R108 ;  /* 0x0000006c6d6c723e */ /* 0x000fe200000000ff */
[C---:B------:R-:W-:Y:S01]  /*7d30*/  FMUL.FTZ R76, R0.reuse, R76 ;  /* 0x0000004c004c7220 */ /* 0x040fe20000410000 */
[----:B------:R1:W-:Y:S01]  /*7d40*/  STS [R9+0x2400], R126 ;  /* 0x0024007e09007388 */ /* 0x0003e20000000800 */
[----:B------:R-:W-:Y:S01]  /*7d50*/  FMUL.FTZ R77, R0, R77 ;  /* 0x0000004d004d7220 */ /* 0x000fe20000410000 */
[----:B------:R-:W-:Y:S01]  /*7d60*/  ISETP.NE.AND P2, PT, R18, RZ, PT ;  /* 0x000000ff1200720c */ /* 0x000fe20003f45270 */
[----:B------:R-:W-:Y:S01]  /*7d70*/  FMUL.FTZ R72, R0, R72 ;  /* 0x0000004800487220 */ /* 0x000fe20000410000 */
[----:B------:R-:W-:Y:S01]  /*7d80*/  STS [R10+0x2000], R120 ;  /* 0x002000780a007388 */ /* 0x000fe20000000800 */
[C---:B------:R-:W-:Y:S01]  /*7d90*/  FMUL.FTZ R123, R13.reuse, R123 ;  /* 0x0000007b0d7b7220 */ /* 0x040fe20000410000 */
[----:B------:R-:W-:Y:S01]  /*7da0*/  @!P1 MOV R18, c[0x0][0x214] ;  /* 0x0000850000129a02 */ /* 0x000fe20000000f00 */
[----:B------:R-:W-:Y:S01]  /*7db0*/  FMUL.FTZ R122, R13, R122 ;  /* 0x0000007a0d7a7220 */ /* 0x000fe20000410000 */
[----:B------:R-:W-:Y:S01]  /*7dc0*/  F2FP.PACK_AB R104, R105, R104 ;  /* 0x000000686968723e */ /* 0x000fe200000000ff */
[----:B------:R-:W-:Y:S01]  /*7dd0*/  FMUL.FTZ R112, R11, R112 ;  /* 0x000000700b707220 */ /* 0x000fe20000410000 */
[----:B------:R-:W-:Y:S01]  /*7de0*/  F2FP.PACK_AB R92, R93, R92 ;  /* 0x0000005c5d5c723e */ /* 0x000fe200000000ff */
[----:B------:R-:W-:Y:S01]  /*7df0*/  FMUL.FTZ R113, R11, R113 ;  /* 0x000000710b717220 */ /* 0x000fe20000410000 */
[----:B------:R-:W-:Y:S01]  /*7e00*/  F2FP.PACK_AB R122, R123, R122 ;  /* 0x0000007a7b7a723e */ /* 0x000fe200000000ff */
[C---:B------:R-:W-:Y:S01]  /*7e10*/  FMUL.FTZ R114, R12.reuse, R114 ;  /* 0x000000720c727220 */ /* 0x040fe20000410000 */
[----:B------:R-:W-:Y:S01]  /*7e20*/  F2FP.PACK_AB R88, R89, R88 ;  /* 0x000000585958723e */ /* 0x000fe200000000ff */
[----:B------:R-:W-:Y:S01]  /*7e30*/  FMUL.FTZ R115, R12, R115 ;  /* 0x000000730c737220 */ /* 0x000fe20000410000 */
[----:B------:R-:W-:Y:S01]  /*7e40*/  F2FP.PACK_AB R112, R113, R112 ;  /* 0x000000707170723e */ /* 0x000fe200000000ff */
[----:B------:R-:W-:Y:S01]  /*7e50*/  FMUL.FTZ R0, R0, R73 ;  /* 0x0000004900007220 */ /* 0x000fe20000410000 */
[----:B------:R3:W-:Y:S01]  /*7e60*/  STS [R10+0x2400], R122 ;  /* 0x0024007a0a007388 */ /* 0x0007e20000000800 */
[----:B------:R-:W-:Y:S01]  /*7e70*/  FMUL.FTZ R100, R11, R100 ;  /* 0x000000640b647220 */ /* 0x000fe20000410000 */
[----:B------:R-:W-:Y:S01]  /*7e80*/  F2FP.PACK_AB R114, R115, R114 ;  /* 0x000000727372723e */ /* 0x000fe200000000ff */
[----:B------:R-:W-:Y:S01]  /*7e90*/  FMUL.FTZ R101, R11, R101 ;  /* 0x000000650b657220 */ /* 0x000fe20000410000 */
[----:B------:R-:W-:Y:S01]  /*7ea0*/  F2FP.PACK_AB R72, R0, R72 ;  /* 0x000000480048723e */ /* 0x000fe200000000ff */
[C---:B------:R-:W-:Y:S01]  /*7eb0*/  FMUL.FTZ R102, R12.reuse, R102 ;  /* 0x000000660c667220 */ /* 0x040fe20000410000 */
[----:B------:R-:W-:Y:S01]  /*7ec0*/  F2FP.PACK_AB R76, R77, R76 ;  /* 0x0000004c4d4c723e */ /* 0x000fe200000000ff */
[----:B------:R-:W-:Y:S01]  /*7ed0*/  FMUL.FTZ R103, R12, R103 ;  /* 0x000000670c677220 */ /* 0x000fe20000410000 */
[----:B-1----:R-:W-:Y:S01]  /*7ee0*/  IADD3 R9, R9, R17, RZ ;  /* 0x0000001109097210 */ /* 0x002fe20007ffe0ff */
[----:B------:R-:W-:Y:S01]  /*7ef0*/  FMUL.FTZ R111, R13, R111 ;  /* 0x0000006f0d6f7220 */ /* 0x000fe20000410000 */
[----:B------:R-:W-:Y:S01]  /*7f00*/  F2FP.PACK_AB R100, R101, R100 ;  /* 0x000000646564723e */ /* 0x000fe200000000ff */
[----:B------:R-:W-:Y:S01]  /*7f10*/  FMUL.FTZ R110, R13, R110 ;  /* 0x0000006e0d6e7220 */ /* 0x000fe20000410000 */
[----:B------:R-:W-:Y:S01]  /*7f20*/  F2FP.PACK_AB R102, R103, R102 ;  /* 0x000000666766723e */ /* 0x000fe200000000ff */
[----:B------:R-:W-:Y:S01]  /*7f30*/  IMAD.IADD R0, R10, 0x1, R17 ;  /* 0x000000010a007824 */ /* 0x000fe200078e0211 */
[----:B------:R-:W-:Y:S01]  /*7f40*/  STS [R9], R112 ;  /* 0x0000007009007388 */ /* 0x000fe20000000800 */
[----:B------:R-:W-:Y:S01]  /*7f50*/  FMUL.FTZ R107, R13, R107 ;  /* 0x0000006b0d6b7220 */ /* 0x000fe20000410000 */
[----:B------:R-:W-:Y:S01]  /*7f60*/  F2FP.PACK_AB R110, R111, R110 ;  /* 0x0000006e6f6e723e */ /* 0x000fe200000000ff */
[----:B------:R-:W-:Y:S01]  /*7f70*/  FMUL.FTZ R106, R13, R106 ;  /* 0x0000006a0d6a7220 */ /* 0x000fe20000410000 */
[----:B------:R-:W-:Y:S01]  /*7f80*/  STS [R9+0x400], R114 ;  /* 0x0004007209007388 */ /* 0x000fe20000000800 */
[C---:B------:R-:W-:Y:S01]  /*7f90*/  FMUL.FTZ R96, R11.reuse, R96 ;  /* 0x000000600b607220 */ /* 0x040fe20000410000 */
[----:B------:R-:W-:Y:S01]  /*7fa0*/  @P1 MOV R45, 0x1 ;  /* 0x00000001002d1802 */ /* 0x000fe20000000f00 */
[----:B------:R-:W-:Y:S01]  /*7fb0*/  FMUL.FTZ R97, R11, R97 ;  /* 0x000000610b617220 */ /* 0x000fe20000410000 */
[----:B------:R-:W-:Y:S01]  /*7fc0*/  STS [R0], R100 ;  /* 0x0000006400007388 */ /* 0x000fe20000000800 */
[C---:B------:R-:W-:Y:S01]  /*7fd0*/  FMUL.FTZ R98, R12.reuse, R98 ;  /* 0x000000620c627220 */ /* 0x040fe20000410000 */
[----:B------:R-:W-:Y:S01]  /*7fe0*/  F2FP.PACK_AB R106, R107, R106 ;  /* 0x0000006a6b6a723e */ /* 0x000fe200000000ff */
[----:B------:R-:W-:Y:S01]  /*7ff0*/  FMUL.FTZ R99, R12, R99 ;  /* 0x000000630c637220 */ /* 0x000fe20000410000 */
[----:B------:R-:W-:Y:S01]  /*8000*/  STS [R0+0x400], R102 ;  /* 0x0004006600007388 */ /* 0x000fe20000000800 */
[----:B---3--:R-:W-:Y:S01]  /*8010*/  IADD3 R10, R17, 0x400, R15 ;  /* 0x00000400110a7810 */ /* 0x008fe20007ffe00f */
[----:B------:R-:W-:Y:S01]  /*8020*/  FMUL.FTZ R84, R11, R84 ;  /* 0x000000540b547220 */ /* 0x000fe20000410000 */
[----:B------:R-:W-:Y:S01]  /*8030*/  F2FP.PACK_AB R96, R97, R96 ;  /* 0x000000606160723e */ /* 0x000fe200000000ff */
[----:B------:R-:W-:Y:S01]  /*8040*/  STS [R9+0x2000], R108 ;  /* 0x0020006c09007388 */ /* 0x000fe20000000800 */
[----:B------:R-:W-:Y:S01]  /*8050*/  FMUL.FTZ R85, R11, R85 ;  /* 0x000000550b557220 */ /* 0x000fe20000410000 */
[----:B------:R-:W-:Y:S01]  /*8060*/  IADD3 R10, R16, R10, RZ ;  /* 0x0000000a100a7210 */ /* 0x000fe20007ffe0ff */
[C---:B------:R-:W-:Y:S01]  /*8070*/  FMUL.FTZ R86, R12.reuse, R86 ;  /* 0x000000560c567220 */ /* 0x040fe20000410000 */
[----:B------:R1:W-:Y:S01]  /*8080*/  STS [R9+0x2400], R110 ;  /* 0x0024006e09007388 */ /* 0x0003e20000000800 */
[----:B------:R-:W-:Y:S01]  /*8090*/  FMUL.FTZ R87, R12, R87 ;  /* 0x000000570c577220 */ /* 0x000fe20000410000 */
[----:B------:R-:W-:Y:S01]  /*80a0*/  F2FP.PACK_AB R98, R99, R98 ;  /* 0x000000626362723e */ /* 0x000fe200000000ff */
[C---:B------:R-:W-:Y:S01]  /*80b0*/  FMUL.FTZ R95, R13.reuse, R95 ;  /* 0x0000005f0d5f7220 */ /* 0x040fe20000410000 */
        /* <DEDUP_REMOVED lines=8> */
[----:B------:R-:W-:Y:S01]  /*8140*/  STS [R0+0x2000], R104 ;  /* 0x0020006800007388 */ /* 0x000fe20000000800 */
[----:B------:R-:W-:Y:S01]  /*8150*/  FMUL.FTZ R81, R11, R81 ;  /* 0x000000510b517220 */ /* 0x000fe20000410000 */
[----:B------:R-:W-:Y:S01]  /*8160*/  F2FP.PACK_AB R90, R91, R90 ;  /* 0x0000005a5b5a723e */ /* 0x000fe200000000ff */
[----:B------:R-:W-:Y:S01]  /*8170*/  FMUL.FTZ R68, R11, R68 ;  /* 0x000000440b447220 */ /* 0x000fe20000410000 */
[----:B------:R3:W-:Y:S01]  /*8180*/  STS [R0+0x2400], R106 ;  /* 0x0024006a00007388 */ /* 0x0007e20000000800 */
[C---:B------:R-:W-:Y:S01]  /*8190*/  FMUL.FTZ R82, R12.reuse, R82 ;  /* 0x000000520c527220 */ /* 0x040fe20000410000 */
[----:B------:R-:W-:Y:S01]  /*81a0*/  F2FP.PACK_AB R80, R81, R80 ;  /* 0x000000505150723e */ /* 0x000fe200000000ff */
[C---:B------:R-:W-:Y:S01]  /*81b0*/  FMUL.FTZ R83, R12.reuse, R83 ;  /* 0x000000530c537220 */ /* 0x040fe20000410000 */
[----:B------:R-:W-:Y:S01]  /*81c0*/  STS [R15], R96 ;  /* 0x000000600f007388 */ /* 0x000fe20000000800 */
[----:B------:R-:W-:Y:S01]  /*81d0*/  FMUL.FTZ R11, R11, R69 ;  /* 0x000000450b0b7220 */ /* 0x000fe20000410000 */
[----:B------:R-:W4:Y:S01]  /*81e0*/  @P3 MUFU.LG2 R3, R3 ;  /* 0x0000000300033308 */ /* 0x000f220000000c00 */
[C---:B------:R-:W-:Y:S01]  /*81f0*/  FMUL.FTZ R70, R12.reuse, R70 ;  /* 0x000000460c467220 */ /* 0x040fe20000410000 */
[----:B------:R-:W-:Y:S01]  /*8200*/  F2FP.PACK_AB R82, R83, R82 ;  /* 0x000000525352723e */ /* 0x000fe200000000ff */
[----:B------:R-:W-:Y:S01]  /*8210*/  FMUL.FTZ R12, R12, R71 ;  /* 0x000000470c0c7220 */ /* 0x000fe20000410000 */
[----:B-1----:R-:W-:Y:S01]  /*8220*/  @P1 MOV R9, c[0x0][0x210] ;  /* 0x0000840000091a02 */ /* 0x002fe20000000f00 */
[----:B------:R-:W-:Y:S01]  /*8230*/  FMUL.FTZ R79, R13, R79 ;  /* 0x0000004f0d4f7220 */ /* 0x000fe20000410000 */
[----:B------:R-:W-:Y:S01]  /*8240*/  F2FP.PACK_AB R11, R11, R68 ;  /* 0x000000440b0b723e */ /* 0x000fe200000000ff */
[----:B------:R-:W-:Y:S01]  /*8250*/  FMUL.FTZ R78, R13, R78 ;  /* 0x0000004e0d4e7220 */ /* 0x000fe20000410000 */
[----:B------:R-:W-:Y:S01]  /*8260*/  STS [R15+0x400], R98 ;  /* 0x000400620f007388 */ /* 0x000fe20000000800 */
[----:B------:R-:W-:Y:S01]  /*8270*/  @P1 IMAD R9, R9, c[0x0][0x214], RZ ;  /* 0x0000850009091a24 */ /* 0x000fe200078e02ff */
[----:B------:R-:W-:Y:S01]  /*8280*/  @!P1 SEL R9, R18, c[0x0][0x234], !P2 ;  /* 0x00008d0012099a07 */ /* 0x000fe20005000000 */
[C---:B------:R-:W-:Y:S01]  /*8290*/  FMUL.FTZ R75, R13.reuse, R75 ;  /* 0x0000004b0d4b7220 */ /* 0x040fe20000410000 */
[----:B------:R-:W-:Y:S01]  /*82a0*/  ISETP.NE.OR P2, PT, R14, RZ, !P2 ;  /* 0x000000ff0e00720c */ /* 0x000fe20005745670 */
[----:B------:R-:W-:Y:S01]  /*82b0*/  FMUL.FTZ R13, R13, R74 ;  /* 0x0000004a0d0d7220 */ /* 0x000fe20000410000 */
[C---:B------:R-:W-:Y:S01]  /*82c0*/  IADD3 R14, R17.reuse, R15, RZ ;  /* 0x0000000f110e7210 */ /* 0x040fe20007ffe0ff */
[----:B------:R-:W-:Y:S01]  /*82d0*/  IMAD.IADD R17, R17, 0x1, R16 ;  /* 0x0000000111117824 */ /* 0x000fe200078e0210 */
[----:B------:R-:W-:Y:S01]  /*82e0*/  F2FP.PACK_AB R12, R12, R70 ;  /* 0x000000460c0c723e */ /* 0x000fe200000000ff */
[----:B------:R-:W-:Y:S01]  /*82f0*/  STS [R16], R84 ;  /* 0x0000005410007388 */ /* 0x000fe20000000800 */
[----:B------:R-:W-:Y:S01]  /*8300*/  F2FP.PACK_AB R78, R79, R78 ;  /* 0x0000004e4f4e723e */ /* 0x000fe200000000ff */
[----:B------:R-:W-:Y:S01]  /*8310*/  @!P1 IMAD R45, R9, c[0x0][0x1c0], RZ ;  /* 0x00007000092d9a24 */ /* 0x000fe200078e02ff */
[----:B------:R-:W-:Y:S01]  /*8320*/  F2FP.PACK_AB R13, R75, R13 ;  /* 0x0000000d4b0d723e */ /* 0x000fe200000000ff */
[----:B------:R-:W-:Y:S01]  /*8330*/  STS [R16+0x400], R86 ;  /* 0x0004005610007388 */ /* 0x000fe20000000800 */
[----:B------:R-:W1:Y:S01]  /*8340*/  @P5 MUFU.LG2 R5, R5 ;  /* 0x0000000500055308 */ /* 0x000e620000000c00 */
[----:B--2---:R-:W-:-:S02]  /*8350*/  @P6 FMUL.FTZ R6, R6, 0.69314718246459960938 ;  /* 0x3f31721806066820 */ /* 0x004fc40000410000 */
[----:B------:R-:W-:Y:S01]  /*8360*/  STS [R15+0x2000], R92 ;  /* 0x0020005c0f007388 */ /* 0x000fe20000000800 */
[----:B----4-:R-:W-:Y:S02]  /*8370*/  @P3 FMUL.FTZ R47, R3, 0.69314718246459960938 ;  /* 0x3f317218032f3820 */ /* 0x010fe40000410000 */
[----:B------:R-:W-:Y:S01]  /*8380*/  @P6 FFMA.FTZ R46, R136, c[0x0][0x238], R6 ;  /* 0x00008e00882e6a23 */ /* 0x000fe20000010006 */
[----:B------:R-:W-:Y:S01]  /*8390*/  STS [R15+0x2400], R94 ;  /* 0x0024005e0f007388 */ /* 0x000fe20000000800 */
[----:B------:R-:W2:Y:S03]  /*83a0*/  @P4 MUFU.LG2 R4, R4 ;  /* 0x0000000400044308 */ /* 0x000ea60000000c00 */
[----:B------:R-:W-:Y:S04]  /*83b0*/  STS [R16+0x2000], R88 ;  /* 0x0020005810007388 */ /* 0x000fe80000000800 */
[----:B------:R-:W-:Y:S01]  /*83c0*/  STS [R16+0x2400], R90 ;  /* 0x0024005a10007388 */ /* 0x000fe20000000800 */
[----:B-1----:R-:W-:-:S03]  /*83d0*/  @P5 FMUL.FTZ R5, R5, 0.69314718246459960938 ;  /* 0x3f31721805055820 */ /* 0x002fc60000410000 */
[----:B------:R-:W-:Y:S04]  /*83e0*/  STS [R14], R80 ;  /* 0x000000500e007388 */ /* 0x000fe80000000800 */
[----:B------:R-:W-:Y:S01]  /*83f0*/  STS [R14+0x400], R82 ;  /* 0x000400520e007388 */ /* 0x000fe20000000800 */
[----:B--2---:R-:W-:-:S03]  /*8400*/  @P4 FMUL.FTZ R4, R4, 0.69314718246459960938 ;  /* 0x3f31721804044820 */ /* 0x004fc60000410000 */
[----:B------:R1:W-:Y:S04]  /*8410*/  STS [R17], R11 ;  /* 0x0000000b11007388 */ /* 0x0003e80000000800 */
[----:B---3--:R-:W1:Y:S04]  /*8420*/  S2R R0, SR_CTAID.Y ;  /* 0x0000000000007919 */ /* 0x008e680000002600 */
[----:B------:R-:W-:Y:S04]  /*8430*/  STS [R10], R12 ;  /* 0x0000000c0a007388 */ /* 0x000fe80000000800 */
[----:B------:R-:W-:Y:S04]  /*8440*/  STS [R14+0x2000], R76 ;  /* 0x0020004c0e007388 */ /* 0x000fe80000000800 */
[----:B------:R-:W-:Y:S04]  /*8450*/  STS [R14+0x2400], R78 ;  /* 0x0024004e0e007388 */ /* 0x000fe80000000800 */
[----:B------:R-:W-:Y:S04]  /*8460*/  STS [R17+0x2000], R72 ;  /* 0x0020004811007388 */ /* 0x000fe80000000800 */
[----:B------:R2:W-:Y:S04]  /*8470*/  STS [R10+0x2000], R13 ;  /* 0x0020000d0a007388 */ /* 0x0005e80000000800 */
[----:B------:R-:W-:Y:S01]  /*8480*/  BAR.SYNC.DEFER_BLOCKING 0x0 ;  /* 0x0000000000007b1d */ /* 0x000fe20000010000 */
[C---:B-1----:R-:W-:Y:S01]  /*8490*/  @!P2 IMAD R11, R0.reuse, c[0x0][0x214], RZ ;  /* 0x00008500000baa24 */ /* 0x042fe200078e02ff */
[----:B------:R-:W-:Y:S01]  /*84a0*/  @!P0 SHF.R.S32.HI R44, RZ, 0x1f, R0 ;  /* 0x0000001fff2c8819 */ /* 0x000fe20000011400 */
[----:B------:R-:W-:-:S03]  /*84b0*/  @!P0 IMAD.WIDE.U32 R50, R0, c[0x0][0x1e0], RZ ;  /* 0x0000780000328a25 */ /* 0x000fc600078e00ff */
[----:B------:R-:W-:Y:S01]  /*84c0*/  @!P2 SEL R201, R11, R201, !P0 ;  /* 0x000000c90bc9a207 */ /* 0x000fe20004000000 */
[----:B------:R-:W-:Y:S01]  /*84d0*/  @!P0 IMAD R44, R44, c[0x0][0x1e0], RZ ;  /* 0x000078002c2c8a24 */ /* 0x000fe200078e02ff */
[----:B------:R-:W1:Y:S01]  /*84e0*/  S2R R11, SR_CTAID.Z ;  /* 0x00000000000b7919 */ /* 0x000e620000002700 */
[C---:B------:R-:W-:Y:S01]  /*84f0*/  IMAD R45, R0.reuse, R45, RZ ;  /* 0x0000002d002d7224 */ /* 0x040fe200078e02ff */
[----:B------:R-:W-:Y:S01]  /*8500*/  @!P2 SHF.R.S32.HI R49, RZ, 0x1f, R201 ;  /* 0x0000001fff31a819 */ /* 0x000fe200000114c9 */
[----:B------:R-:W-:Y:S01]  /*8510*/  @!P0 IMAD R44, R0, c[0x0][0x1e4], R44 ;  /* 0x00007900002c8a24 */ /* 0x000fe200078e022c */
[----:B------:R-:W-:Y:S02]  /*8520*/  @P1 MOV R0, c[0x0][0x210] ;  /* 0x0000840000001a02 */ /* 0x000fe40000000f00 */
[----:B------:R-:W-:Y:S01]  /*8530*/  @!P1 MOV R0, 0x1 ;  /* 0x0000000100009802 */ /* 0x000fe20000000f00 */
[----:B------:R-:W-:Y:S01]  /*8540*/  @!P0 IMAD.IADD R7, R51, 0x1, R44 ;  /* 0x0000000133078824 */ /* 0x000fe200078e022c */
[----:B------:R-:W-:-:S02]  /*8550*/  SEL R45, R45, RZ, P2 ;  /* 0x000000ff2d2d7207 */ /* 0x000fc40001000000 */
[----:B------:R-:W-:Y:S02]  /*8560*/  @!P2 MOV R48, R201 ;  /* 0x000000c90030a202 */ /* 0x000fe40000000f00 */
[----:B------:R-:W-:Y:S01]  /*8570*/  LOP3.LUT P2, RZ, R216, 0x3, RZ, 0xc0, !PT ;  /* 0x00000003d8ff7812 */ /* 0x000fe2000784c0ff */
[----:B--2---:R-:W2:Y:S01]  /*8580*/  S2R R10, SR_CTAID.X ;  /* 0x00000000000a7919 */ /* 0x004ea20000002500 */
[----:B------:R-:W-:Y:S02]  /*8590*/  @!P0 MOV R8, R50 ;  /* 0x0000003200088202 */ /* 0x000fe40000000f00 */
[----:B------:R-:W-:Y:S01]  /*85a0*/  MOV R44, 0x7f800000 ;  /* 0x7f800000002c7802 */ /* 0x000fe20000000f00 */
[----:B------:R3:W4:Y:S01]  /*85b0*/  LDS.128 R36, [R209] ;  /* 0x00000000d1247984 */ /* 0x0007220000000c00 */
[----:B------:R-:W-:-:S03]  /*85c0*/  @P5 FFMA.FTZ R44, R135, c[0x0][0x238], R5 ;  /* 0x00008e00872c5a23 */ /* 0x000fc60000010005 */
[----:B------:R3:W3:Y:S01]  /*85d0*/  LDS.128 R32, [R209+0x800] ;  /* 0x00080000d1207984 */ /* 0x0006e20000000c00 */
[----:B-1----:R-:W-:-:S03]  /*85e0*/  IMAD R45, R11, R9, R45 ;  /* 0x000000090b2d7224 */ /* 0x002fc600078e022d */
[----:B------:R1:W1:Y:S01]  /*85f0*/  LDS.128 R28, [R209+0x1000] ;  /* 0x00100000d11c7984 */ /* 0x0002620000000c00 */
[----:B------:R-:W-:Y:S01]  /*8600*/  MOV R9, 0x7f800000 ;  /* 0x7f80000000097802 */ /* 0x000fe20000000f00 */
[----:B------:R-:W-:Y:S02]  /*8610*/  @P4 FFMA.FTZ R9, R134, c[0x0][0x238], R4 ;  /* 0x00008e0086094a23 */ /* 0x000fe40000010004 */
[----:B------:R1:W1:Y:S04]  /*8620*/  LDS.128 R24, [R209+0x1800] ;  /* 0x00180000d1187984 */ /* 0x0002680000000c00 */
[----:B------:R1:W1:Y:S04]  /*8630*/  LDS.128 R20, [R209+0x2000] ;  /* 0x00200000d1147984 */ /* 0x0002680000000c00 */
[----:B------:R1:W1:Y:S01]  /*8640*/  LDS.128 R16, [R209+0x2800] ;  /* 0x00280000d1107984 */ /* 0x0002620000000c00 */
[----:B--2---:R-:W-:Y:S01]  /*8650*/  IMAD R6, R10, R0, RZ ;  /* 0x000000000a067224 */ /* 0x004fe200078e02ff */
[----:B------:R-:W-:Y:S01]  /*8660*/  MOV R10, 0x7f800000 ;  /* 0x7f800000000a7802 */ /* 0x000fe20000000f00 */
[----:B------:R-:W-:Y:S01]  /*8670*/  @P3 FFMA.FTZ R10, R133, c[0x0][0x238], R47 ;  /* 0x00008e00850a3a23 */ /* 0x000fe2000001002f */
[----:B------:R2:W1:Y:S02]  /*8680*/  LDS.128 R12, [R209+0x3000] ;  /* 0x00300000d10c7984 */ /* 0x0004640000000c00 */
[----:B------:R-:W-:-:S02]  /*8690*/  SHF.L.U32 R6, R6, 0x7, RZ ;  /* 0x0000000706067819 */ /* 0x000fc400000006ff */
[----:B------:R2:W1:Y:S02]  /*86a0*/  LDS.128 R40, [R209+0x3800] ;  /* 0x00380000d1287984 */ /* 0x0004640000000c00 */
[--C-:B------:R-:W-:Y:S02]  /*86b0*/  IADD3 R3, P1, P0, R6, R48, R45.reuse ;  /* 0x0000003006037210 */ /* 0x100fe4000783e02d */
[----:B------:R-:W-:Y:S02]  /*86c0*/  SHF.R.S32.HI R6, RZ, 0x1f, R6 ;  /* 0x0000001fff067819 */ /* 0x000fe40000011406 */
[----:B------:R-:W-:-:S04]  /*86d0*/  SHF.R.S32.HI R45, RZ, 0x1f, R45 ;  /* 0x0000001fff2d7819 */ /* 0x000fc8000001142d */
[----:B------:R-:W-:Y:S01]  /*86e0*/  IADD3.X R6, R6, R49, R45, P1, P0 ;  /* 0x0000003106067210 */ /* 0x000fe20000fe042d */
[----:B------:R-:W-:Y:S05]  /*86f0*/  @P2 BRA `(.L_x_1006) ;  /* 0x0000027000002947 */ /* 0x000fea0003800000 */
[----:B------:R-:W-:Y:S02]  /*8700*/  SHF.R.S32.HI R5, RZ, 0x1f, R2 ;  /* 0x0000001fff057819 */ /* 0x000fe40000011402 */
[----:B------:R-:W-:Y:S02]  /*8710*/  SHF.R.S32.HI R4, RZ, 0x1f, R216 ;  /* 0x0000001fff047819 */ /* 0x000fe400000114d8 */
        /* <DEDUP_REMOVED lines=18> */
[C---:B------:R-:W-:Y:S01]  /*8840*/  @!P6 LEA R48, P0, R4.reuse, c[0x0][0x200], 0x2 ;  /* 0x000080000430ea11 */ /* 0x040fe200078010ff */
        /* <DEDUP_REMOVED lines=18> */
.L_x_1006:
[----:B------:R-:W-:Y:S05]  /*8970*/  BSYNC B0 ;  /* 0x0000000000007941 */ /* 0x000fea0003800000 */
.L_x_1005:
[----:B--2---:R-:W-:Y:S01]  /*8980*/  IADD3 R4, P0, R218, R8, RZ ;  /* 0x00000008da047210 */ /* 0x004fe20007f1e0ff */
[----:B------:R-:W-:Y:S01]  /*8990*/  BSSY B0, `(.L_x_1007) ;  /* 0x0000011000007945 */ /* 0x000fe20003800000 */
[----:B------:R-:W-:-:S02]  /*89a0*/  SHF.R.S32.HI R0, RZ, 0x1f, R11 ;  /* 0x0000001fff007819 */ /* 0x000fc4000001140b */
[----:B------:R-:W-:Y:S02]  /*89b0*/  IADD3.X R5, R219, R7, RZ, P0, !PT ;  /* 0x00000007db057210 */ /* 0x000fe400007fe4ff */
[----:B------:R-:W-:Y:S01]  /*89c0*/  ISETP.GE.AND P0, PT, R228, R200, PT ;  /* 0x000000c8e400720c */ /* 0x000fe20003f06270 */
[----:B------:R-:W-:Y:S02]  /*89d0*/  IMAD R0, R0, c[0x0][0x1f0], RZ ;  /* 0x00007c0000007a24 */ /* 0x000fe400078e02ff */
[----:B------:R-:W-:-:S04]  /*89e0*/  IMAD.WIDE.U32 R4, R11, c[0x0][0x1f0], R4 ;  /* 0x00007c000b047a25 */ /* 0x000fc800078e0004 */
[----:B------:R-:W-:-:S05]  /*89f0*/  IMAD R0, R11, c[0x0][0x1f4], R0 ;  /* 0x00007d000b007a24 */ /* 0x000fca00078e0200 */
        /* <DEDUP_REMOVED lines=10> */
.L_x_1008:
[----:B------:R-:W-:Y:S05]  /*8aa0*/  BSYNC B0 ;  /* 0x0000000000007941 */ /* 0x000fea0003800000 */
.L_x_1007:
[----:B------:R-:W-:Y:S01]  /*8ab0*/  ISETP.GE.AND P0, PT, R208, R200, PT ;  /* 0x000000c8d000720c */ /* 0x000fe20003f06270 */
[----:B------:R-:W-:-:S12]  /*8ac0*/  BSSY B0, `(.L_x_1009) ;  /* 0x000000d000007945 */ /* 0x000fd80003800000 */
[----:B------:R-:W-:Y:S05]  /*8ad0*/  @P0 BRA `(.L_x_1010) ;  /* 0x000000b000000947 */ /* 0x000fea0003800000 */
[----:B------:R-:W-:Y:S01]  /*8ae0*/  IADD3 R2, P0, R220, 0x10, RZ ;  /* 0x00000010dc027810 */ /* 0x000fe20007f1e0ff */
[----:B--2---:R-:W-:Y:S01]  /*8af0*/  IMAD.MOV.U32 R8, RZ, RZ, R4 ;  /* 0x000000ffff087224 */ /* 0x004fe200078e0004 */
        /* <DEDUP_REMOVED lines=9> */
.L_x_1010:
[----:B------:R-:W-:Y:S05]  /*8b90*/  BSYNC B0 ;  /* 0x0000000000007941 */ /* 0x000fea0003800000 */
.L_x_1009:
[----:B------:R-:W-:Y:S01]  /*8ba0*/  ISETP.GE.AND P0, PT, R207, R200, PT ;  /* 0x000000c8cf00720c */ /* 0x000fe20003f06270 */
[----:B------:R-:W-:-:S12]  /*8bb0*/  BSSY B0, `(.L_x_1011) ;  /* 0x000000d000007945 */ /* 0x000fd80003800000 */
        /* <DEDUP_REMOVED lines=12> */
.L_x_1012:
[----:B------:R-:W-:Y:S05]  /*8c80*/  BSYNC B0 ;  /* 0x0000000000007941 */ /* 0x000fea0003800000 */
.L_x_1011:
[----:B------:R-:W-:Y:S01]  /*8c90*/  ISETP.GE.AND P0, PT, R206, R200, PT ;  /* 0x000000c8ce00720c */ /* 0x000fe20003f06270 */
[----:B------:R-:W-:-:S12]  /*8ca0*/  BSSY B0, `(.L_x_1013) ;  /* 0x000000d000007945 */ /* 0x000fd80003800000 */
        /* <DEDUP_REMOVED lines=12> */
.L_x_1014:
[----:B------:R-:W-:Y:S05]  /*8d70*/  BSYNC B0 ;  /* 0x0000000000007941 */ /* 0x000fea0003800000 */
.L_x_1013:
        /* <DEDUP_REMOVED lines=14> */
.L_x_1016:
[----:B------:R-:W-:Y:S05]  /*8e60*/  BSYNC B0 ;  /* 0x0000000000007941 */ /* 0x000fea0003800000 */
.L_x_1015:
        /* <DEDUP_REMOVED lines=14> */
.L_x_1018:
[----:B------:R-:W-:Y:S05]  /*8f50*/  BSYNC B0 ;  /* 0x0000000000007941 */ /* 0x000fea0003800000 */
.L_x_1017:
        /* <DEDUP_REMOVED lines=14> */
.L_x_1020:
[----:B------:R-:W-:Y:S05]  /*9040*/  BSYNC B0 ;  /* 0x0000000000007941 */ /* 0x000fea0003800000 */
.L_x_1019:
[----:B------:R-:W-:-:S13]  /*9050*/  ISETP.GE.AND P0, PT, R202, R200, PT ;  /* 0x000000c8ca00720c */ /* 0x000fda0003f06270 */
[----:B------:R-:W-:Y:S05]  /*9060*/  @P0 EXIT ;  /* 0x000000000000094d */ /* 0x000fea0003800000 */
[----:B------:R-:W-:Y:S01]  /*9070*/  IADD3 R0, P0, R220, 0x70, RZ ;  /* 0x00000070dc007810 */ /* 0x000fe20007f1e0ff */
[----:B-12---:R-:W-:Y:S01]  /*9080*/  IMAD.MOV.U32 R2, RZ, RZ, R4 ;  /* 0x000000ffff027224 */ /* 0x006fe200078e0004 */
        /* <DEDUP_REMOVED lines=10> */
.L_x_997:
[----:B------:R-:W2:Y:S01]  /*9130*/  LDC.U8 R2, c[0x0][0x329] ;  /* 0x0000ca40ff027b82 */ /* 0x000ea20000000000 */
[----:B------:R-:W-:Y:S01]  /*9140*/  ISETP.NE.AND P4, PT, R201, -0x1, PT ;  /* 0xffffffffc900780c */ /* 0x000fe20003f85270 */
[----:B------:R-:W-:Y:S01]  /*9150*/  BSSY B0, `(.L_x_1021) ;  /* 0x000003d000007945 */ /* 0x000fe20003800000 */
[----:B------:R-:W-:Y:S02]  /*9160*/  SHF.R.S32.HI R4, RZ, 0x1f, R128 ;  /* 0x0000001fff047819 */ /* 0x000fe40000011480 */
[----:B------:R-:W-:Y:S02]  /*9170*/  IADD3 R0, -R200, R0, RZ ;  /* 0x00000000c8007210 */ /* 0x000fe40007ffe1ff */
[----:B------:R-:W-:Y:S01]  /*9180*/  LEA.HI R4, R4, R128, RZ, 0x3 ;  /* 0x0000008004047211 */ /* 0x000fe200078f18ff */
[----:B------:R-:W3:Y:S01]  /*9190*/  LDC.U8 R5, c[0x0][0x328] ;  /* 0x0000ca00ff057b82 */ /* 0x000ee20000000000 */
[----:B------:R-:W-:-:S02]  /*91a0*/  SHF.R.S32.HI R18, RZ, 0x1f, R16 ;  /* 0x0000001fff127819 */ /* 0x000fc40000011410 */
[----:B-1----:R-:W-:Y:S02]  /*91b0*/  LOP3.LUT R8, R4, 0x1ffffff8, RZ, 0xc0, !PT ;  /* 0x1ffffff804087812 */ /* 0x002fe400078ec0ff */
[----:B------:R-:W-:Y:S01]  /*91c0*/  SHF.R.S32.HI R4, RZ, 0x3, R4 ;  /* 0x00000003ff047819 */ /* 0x000fe20000011404 */
[----:B------:R-:W-:Y:S01]  /*91d0*/  @P4 IMAD.WIDE.U32 R6, R201, c[0x0][0x1e8], RZ ;  /* 0x00007a00c9064a25 */ /* 0x000fe200078e00ff */
[----:B------:R-:W-:-:S03]  /*91e0*/  IADD3 R8, -R8, R128, RZ ;  /* 0x0000008008087210 */ /* 0x000fc60007ffe1ff */
[----:B------:R-:W-:Y:S01]  /*91f0*/  @P4 IMAD.MOV.U32 R9, RZ, RZ, R6 ;  /* 0x000000ffff094224 */ /* 0x000fe200078e0006 */
[----:B------:R-:W-:Y:S01]  /*9200*/  @!P4 SHF.R.S32.HI R6, RZ, 0x1f, R3 ;  /* 0x0000001fff06c819 */ /* 0x000fe20000011403 */
[----:B------:R-:W-:Y:S01]  /*9210*/  @!P4 IMAD.WIDE.U32 R10, R3, c[0x0][0x1e0], RZ ;  /* 0x00007800030aca25 */ /* 0x000fe200078e00ff */
[----:B--2---:R-:W-:-:S03]  /*9220*/  ISETP.NE.AND P1, PT, R2, RZ, PT ;  /* 0x000000ff0200720c */ /* 0x004fc60003f25270 */
[----:B------:R-:W-:Y:S02]  /*9230*/  @!P4 IMAD R6, R6, c[0x0][0x1e0], RZ ;  /* 0x000078000606ca24 */ /* 0x000fe400078e02ff */
[----:B------:R-:W-:Y:S02]  /*9240*/  @!P4 IMAD.MOV.U32 R9, RZ, RZ, R10 ;  /* 0x000000ffff09c224 */ /* 0x000fe400078e000a */
[----:B------:R-:W-:Y:S02]  /*9250*/  @!P4 IMAD R6, R3, c[0x0][0x1e4], R6 ;  /* 0x000079000306ca24 */ /* 0x000fe400078e0206 */
[----:B------:R-:W-:Y:S01]  /*9260*/  IMAD.SHL.U32 R8, R8, 0x8, RZ ;  /* 0x0000000808087824 */ /* 0x000fe200078e00ff */
[----:B---3--:R-:W-:Y:S01]  /*9270*/  ISETP.NE.AND P3, PT, R5, RZ, PT ;  /* 0x000000ff0500720c */ /* 0x008fe20003f65270 */
[----:B------:R-:W-:Y:S02]  /*9280*/  @P4 IMAD R7, R201, c[0x0][0x1ec], R7 ;  /* 0x00007b00c9074a24 */ /* 0x000fe400078e0207 */
[----:B------:R-:W-:Y:S01]  /*9290*/  @!P4 IMAD.IADD R7, R11, 0x1, R6 ;  /* 0x000000010b07c824 */ /* 0x000fe200078e0206 */
[----:B------:R-:W-:Y:S01]  /*92a0*/  ISETP.NE.OR P2, PT, R2, RZ, !P3 ;  /* 0x000000ff0200720c */ /* 0x000fe20005f45670 */
[----:B------:R-:W-:-:S02]  /*92b0*/  @P1 IMAD.MOV.U32 R5, RZ, RZ, c[0x0][0x210] ;  /* 0x00008400ff051624 */ /* 0x000fc400078e00ff */
[----:B------:R-:W-:Y:S01]  /*92c0*/  @!P1 IMAD.MOV.U32 R2, RZ, RZ, c[0x0][0x214] ;  /* 0x00008500ff029624 */ /* 0x000fe200078e00ff */
[----:B------:R-:W-:Y:S01]  /*92d0*/  ISETP.NE.OR P0, PT, R201, -0x1, P2 ;  /* 0xffffffffc900780c */ /* 0x000fe20001705670 */
[----:B------:R-:W-:Y:S02]  /*92e0*/  @P1 IMAD R5, R5, c[0x0][0x214], RZ ;  /* 0x0000850005051a24 */ /* 0x000fe400078e02ff */
[----:B------:R-:W-:Y:S01]  /*92f0*/  IMAD R18, R18, c[0x0][0x1f0], RZ ;  /* 0x00007c0012127a24 */ /* 0x000fe200078e02ff */
[----:B------:R-:W-:Y:S02]  /*9300*/  @!P1 SEL R5, R2, c[0x0][0x234], !P3 ;  /* 0x00008d0002059a07 */ /* 0x000fe40005800000 */
[----:B------:R-:W-:Y:S01]  /*9310*/  @P1 MOV R2, 0x1 ;  /* 0x0000000100021802 */ /* 0x000fe20000000f00 */
[----:B------:R-:W-:Y:S01]  /*9320*/  IMAD R18, R16, c[0x0][0x1f4], R18 ;  /* 0x00007d0010127a24 */ /* 0x000fe200078e0212 */
[----:B------:R-:W-:Y:S01]  /*9330*/  IADD3 R6, P3, R8, R9, RZ ;  /* 0x0000000908067210 */ /* 0x000fe20007f7e0ff */
[----:B------:R-:W-:-:S03]  /*9340*/  @!P1 IMAD R2, R5, c[0x0][0x1c0], RZ ;  /* 0x0000700005029a24 */ /* 0x000fc600078e02ff */
[----:B------:R-:W-:Y:S01]  /*9350*/  LEA.HI.X.SX32 R7, R8, R7, 0x1, P3 ;  /* 0x0000000708077211 */ /* 0x000fe200018f0eff */
[C---:B------:R-:W-:Y:S01]  /*9360*/  @!P0 IMAD R201, R3.reuse, c[0x0][0x214], RZ ;  /* 0x0000850003c98a24 */ /* 0x040fe200078e02ff */
[----:B------:R-:W-:Y:S01]  /*9370*/  CS2R R8, SRZ ;  /* 0x0000000000087805 */ /* 0x000fe2000001ff00 */
[----:B------:R-:W-:Y:S02]  /*9380*/  IMAD R3, R3, R2, RZ ;  /* 0x0000000203037224 */ /* 0x000fe400078e02ff */
[--C-:B------:R-:W-:Y:S01]  /*9390*/  @!P2 IMAD.MOV.U32 R8, RZ, RZ, R201.reuse ;  /* 0x000000ffff08a224 */ /* 0x100fe200078e00c9 */
[----:B------:R-:W-:Y:S01]  /*93a0*/  @!P2 SHF.R.S32.HI R9, RZ, 0x1f, R201 ;  /* 0x0000001fff09a819 */ /* 0x000fe200000114c9 */
[----:B------:R-:W-:Y:S01]  /*93b0*/  @P1 IMAD.MOV.U32 R2, RZ, RZ, c[0x0][0x210] ;  /* 0x00008400ff021624 */ /* 0x000fe200078e00ff */
[----:B------:R-:W-:Y:S01]  /*93c0*/  SEL R3, R3, RZ, P2 ;  /* 0x000000ff03037207 */ /* 0x000fe20001000000 */
[----:B------:R-:W-:Y:S01]  /*93d0*/  @!P1 IMAD.MOV.U32 R2, RZ, RZ, 0x1 ;  /* 0x00000001ff029424 */ /* 0x000fe200078e00ff */
[----:B------:R-:W-:Y:S01]  /*93e0*/  ISETP.GE.AND P2, PT, R4, R0, PT ;  /* 0x000000000400720c */ /* 0x000fe20003f46270 */
[----:B------:R-:W-:-:S04]  /*93f0*/  IMAD.WIDE.U32 R6, R16, c[0x0][0x1f0], R6 ;  /* 0x00007c0010067a25 */ /* 0x000fc800078e0006 */
        /* <DEDUP_REMOVED lines=18> */
.L_x_1022:
[----:B------:R-:W-:Y:S05]  /*9520*/  BSYNC B0 ;  /* 0x0000000000007941 */ /* 0x000fea0003800000 */
.L_x_1021:
        /* <DEDUP_REMOVED lines=15> */
.L_x_1024:
[----:B------:R-:W-:Y:S05]  /*9620*/  BSYNC B0 ;  /* 0x0000000000007941 */ /* 0x000fea0003800000 */
.L_x_1023:
        /* <DEDUP_REMOVED lines=15> */
.L_x_1026:
[----:B------:R-:W-:Y:S05]  /*9720*/  BSYNC B0 ;  /* 0x0000000000007941 */ /* 0x000fea0003800000 */
.L_x_1025:
        /* <DEDUP_REMOVED lines=15> */
.L_x_1028:
[----:B------:R-:W-:Y:S05]  /*9820*/  BSYNC B0 ;  /* 0x0000000000007941 */ /* 0x000fea0003800000 */
.L_x_1027:
        /* <DEDUP_REMOVED lines=15> */
.L_x_1030:
[----:B------:R-:W-:Y:S05]  /*9920*/  BSYNC B0 ;  /* 0x0000000000007941 */ /* 0x000fea0003800000 */
.L_x_1029:
        /* <DEDUP_REMOVED lines=15> */
.L_x_1032:
[----:B------:R-:W-:Y:S05]  /*9a20*/  BSYNC B0 ;  /* 0x0000000000007941 */ /* 0x000fea0003800000 */
.L_x_1031:
        /* <DEDUP_REMOVED lines=15> */
.L_x_1034:
[----:B------:R-:W-:Y:S05]  /*9b20*/  BSYNC B0 ;  /* 0x0000000000007941 */ /* 0x000fea0003800000 */
.L_x_1033:
        /* <DEDUP_REMOVED lines=14> */
.L_x_1036:
[----:B------:R-:W-:Y:S05]  /*9c10*/  BSYNC B0 ;  /* 0x0000000000007941 */ /* 0x000fea0003800000 */
.L_x_1035:
        /* <DEDUP_REMOVED lines=13> */
[----:B--2---:R-:W-:-:S04]  /*9cf0*/  @!P2 LEA R6, P0, R5, c[0x0][0x200], 0x2 ;  /* 0x000080000506aa11 */ /* 0x004fc800078010ff */
[----:B------:R-:W-:Y:S01]  /*9d00*/  @!P2 LEA.HI.X R7, R5, c[0x0][0x204], R4, 0x2, P0 ;  /* 0x000081000507aa11 */ /* 0x000fe200000f1404 */
[----:B------:R-:W-:Y:S01]  /*9d10*/  @!P2 IMAD.MOV.U32 R4, RZ, RZ, 0x7f800000 ;  /* 0x7f800000ff04a424 */ /* 0x000fe200078e00ff */
[----:B------:R-:W-:-:S04]  /*9d20*/  @!P1 IADD3 R5, P0, R15, R3, RZ ;  /* 0x000000030f059210 */ /* 0x000fc80007f1e0ff */
[----:B------:R2:W-:Y:S01]  /*9d30*/  @!P2 STG.E [R6.64], R4 ;  /* 0x000000040600a986 */ /* 0x0005e2000c101908 */
[-C--:B------:R-:W-:Y:S02]  /*9d40*/  @!P1 LEA.HI.X.SX32 R15, R15, R16.reuse, 0x1, P0 ;  /* 0x000000100f0f9211 */ /* 0x080fe400000f0eff */
[C---:B--2---:R-:W-:Y:S02]  /*9d50*/  @!P1 LEA R6, P2, R5.reuse, c[0x0][0x200], 0x2 ;  /* 0x0000800005069a11 */ /* 0x044fe400078410ff */
[C---:B------:R-:W-:Y:S02]  /*9d60*/  @!P5 IADD3 R4, P0, R14.reuse, R3, RZ ;  /* 0x000000030e04d210 */ /* 0x040fe40007f1e0ff */
[----:B------:R-:W-:Y:S02]  /*9d70*/  @!P1 LEA.HI.X R7, R5, c[0x0][0x204], R15, 0x2, P2 ;  /* 0x0000810005079a11 */ /* 0x000fe400010f140f */
[----:B------:R-:W-:Y:S02]  /*9d80*/  @!P5 LEA.HI.X.SX32 R14, R14, R16, 0x1, P0 ;  /* 0x000000100e0ed211 */ /* 0x000fe400000f0eff */
[----:B------:R-:W-:-:S02]  /*9d90*/  @!P5 LEA R18, P2, R4, c[0x0][0x200], 0x2 ;  /* 0x000080000412da11 */ /* 0x000fc400078410ff */
[----:B------:R-:W-:Y:S02]  /*9da0*/  @!P4 IADD3 R5, P0, R13, R3, RZ ;  /* 0x000000030d05c210 */ /* 0x000fe40007f1e0ff */
[----:B------:R-:W-:Y:S01]  /*9db0*/  @!P5 LEA.HI.X R19, R4, c[0x0][0x204], R14, 0x2, P2 ;  /* 0x000081000413da11 */ /* 0x000fe200010f140e */
[----:B------:R-:W-:Y:S01]  /*9dc0*/  @!P1 IMAD.MOV.U32 R4, RZ, RZ, 0x7f800000 ;  /* 0x7f800000ff049424 */ /* 0x000fe200078e00ff */
[----:B------:R-:W-:Y:S02]  /*9dd0*/  ISETP.GE.OR P2, PT, R11, R0, P6 ;  /* 0x000000000b00720c */ /* 0x000fe40003746670 */
[----:B------:R-:W-:Y:S02]  /*9de0*/  @!P4 LEA.HI.X.SX32 R13, R13, R16, 0x1, P0 ;  /* 0x000000100d0dc211 */ /* 0x000fe400000f0eff */
[----:B------:R-:W-:Y:S01]  /*9df0*/  @!P4 LEA R14, P0, R5, c[0x0][0x200], 0x2 ;  /* 0x00008000050eca11 */ /* 0x000fe200078010ff */
[----:B------:R2:W-:Y:S01]  /*9e00*/  @!P1 STG.E [R6.64], R4 ;  /* 0x0000000406009986 */ /* 0x0005e2000c101908 */
[----:B------:R-:W-:-:S02]  /*9e10*/  ISETP.GE.OR P1, PT, R10, R0, P6 ;  /* 0x000000000a00720c */ /* 0x000fc40003726670 */
[----:B------:R-:W-:Y:S01]  /*9e20*/  @!P4 LEA.HI.X R15, R5, c[0x0][0x204], R13, 0x2, P0 ;  /* 0x00008100050fca11 */ /* 0x000fe200000f140d */
[----:B------:R-:W-:Y:S01]  /*9e30*/  @!P5 IMAD.MOV.U32 R5, RZ, RZ, 0x7f800000 ;  /* 0x7f800000ff05d424 */ /* 0x000fe200078e00ff */
[----:B------:R-:W-:-:S03]  /*9e40*/  ISETP.GE.OR P6, PT, R9, R0, P6 ;  /* 0x000000000900720c */ /* 0x000fc600037c6670 */
[----:B------:R-:W-:Y:S01]  /*9e50*/  @!P2 IMAD R11, R11, R2, RZ ;  /* 0x000000020b0ba224 */ /* 0x000fe200078e02ff */
[----:B------:R3:W-:Y:S01]  /*9e60*/  @!P5 STG.E [R18.64], R5 ;  /* 0x000000051200d986 */ /* 0x0007e2000c101908 */
[----:B------:R-:W-:-:S04]  /*9e70*/  @!P2 IMAD.MOV.U32 R8, RZ, RZ, 0x7f800000 ;  /* 0x7f800000ff08a424 */ /* 0x000fc800078e00ff */
[----:B------:R-:W-:Y:S01]  /*9e80*/  @!P1 IMAD R10, R10, R2, RZ ;  /* 0x000000020a0a9224 */ /* 0x000fe200078e02ff */
[----:B--2---:R-:W-:-:S04]  /*9e90*/  @!P3 IADD3 R4, P0, R12, R3, RZ ;  /* 0x000000030c04b210 */ /* 0x004fc80007f1e0ff */
[----:B------:R-:W-:Y:S02]  /*9ea0*/  @!P3 LEA.HI.X.SX32 R12, R12, R16, 0x1, P0 ;  /* 0x000000100c0cb211 */ /* 0x000fe400000f0eff */
[----:B------:R-:W-:Y:S01]  /*9eb0*/  @!P3 LEA R6, P0, R4, c[0x0][0x200], 0x2 ;  /* 0x000080000406ba11 */ /* 0x000fe200078010ff */
[----:B---3--:R-:W-:-:S03]  /*9ec0*/  @!P3 IMAD.MOV.U32 R5, RZ, RZ, 0x7f800000 ;  /* 0x7f800000ff05b424 */ /* 0x008fc600078e00ff */
[----:B------:R-:W-:Y:S02]  /*9ed0*/  @!P3 LEA.HI.X R7, R4, c[0x0][0x204], R12, 0x2, P0 ;  /* 0x000081000407ba11 */ /* 0x000fe400000f140c */
[----:B------:R-:W-:-:S04]  /*9ee0*/  @!P2 IADD3 R4, P0, R11, R3, RZ ;  /* 0x000000030b04a210 */ /* 0x000fc80007f1e0ff */
[----:B------:R-:W-:Y:S02]  /*9ef0*/  @!P2 LEA.HI.X.SX32 R11, R11, R16, 0x1, P0 ;  /* 0x000000100b0ba211 */ /* 0x000fe400000f0eff */
[----:B------:R-:W-:-:S04]  /*9f00*/  @!P2 LEA R12, P0, R4, c[0x0][0x200], 0x2 ;  /* 0x00008000040caa11 */ /* 0x000fc800078010ff */
[----:B------:R-:W-:Y:S02]  /*9f10*/  @!P2 LEA.HI.X R13, R4, c[0x0][0x204], R11, 0x2, P0 ;  /* 0x00008100040daa11 */ /* 0x000fe400000f140b */
[----:B------:R-:W-:-:S04]  /*9f20*/  @!P1 IADD3 R4, P0, R10, R3, RZ ;  /* 0x000000030a049210 */ /* 0x000fc80007f1e0ff */
[----:B------:R-:W-:Y:S02]  /*9f30*/  @!P1 LEA.HI.X.SX32 R10, R10, R16, 0x1, P0 ;  /* 0x000000100a0a9211 */ /* 0x000fe400000f0eff */
[----:B-1----:R-:W-:-:S04]  /*9f40*/  @!P1 LEA R20, P0, R4, c[0x0][0x200], 0x2 ;  /* 0x0000800004149a11 */ /* 0x002fc800078010ff */
[----:B------:R-:W-:Y:S01]  /*9f50*/  @!P1 LEA.HI.X R21, R4, c[0x0][0x204], R10, 0x2, P0 ;  /* 0x0000810004159a11 */ /* 0x000fe200000f140a */
[----:B------:R-:W-:-:S05]  /*9f60*/  @!P4 IMAD.MOV.U32 R4, RZ, RZ, 0x7f800000 ;  /* 0x7f800000ff04c424 */ /* 0x000fca00078e00ff */
[----:B------:R1:W-:Y:S04]  /*9f70*/  @!P4 STG.E [R14.64], R4 ;  /* 0x000000040e00c986 */ /* 0x0003e8000c101908 */
[----:B------:R2:W-:Y:S04]  /*9f80*/  @!P3 STG.E [R6.64], R5 ;  /* 0x000000050600b986 */ /* 0x0005e8000c101908 */
[----:B------:R2:W-:Y:S01]  /*9f90*/  @!P2 STG.E [R12.64], R8 ;  /* 0x000000080c00a986 */ /* 0x0005e2000c101908 */
[----:B-1----:R-:W-:-:S05]  /*9fa0*/  @!P1 IMAD.MOV.U32 R4, RZ, RZ, 0x7f800000 ;  /* 0x7f800000ff049424 */ /* 0x002fca00078e00ff */
[----:B------:R2:W-:Y:S01]  /*9fb0*/  @!P1 STG.E [R20.64], R4 ;  /* 0x0000000414009986 */ /* 0x0005e2000c101908 */
[----:B------:R-:W-:Y:S05]  /*9fc0*/  @P6 EXIT ;  /* 0x000000000000694d */ /* 0x000fea0003800000 */
[----:B------:R-:W-:Y:S02]  /*9fd0*/  IMAD R2, R9, R2, RZ ;  /* 0x0000000209027224 */ /* 0x000fe400078e02ff */
[----:B------:R-:W-:-:S03]  /*9fe0*/  IMAD.MOV.U32 R0, RZ, RZ, 0x7f800000 ;  /* 0x7f800000ff007424 */ /* 0x000fc600078e00ff */
[----:B------:R-:W-:-:S04]  /*9ff0*/  IADD3 R3, P0, R2, R3, RZ ;  /* 0x0000000302037210 */ /* 0x000fc80007f1e0ff */
[----:B------:R-:W-:Y:S02]  /*a000*/  LEA.HI.X.SX32 R2, R2, R16, 0x1, P0 ;  /* 0x0000001002027211 */ /* 0x000fe400000f0eff */
[----:B--2---:R-:W-:-:S04]  /*a010*/  LEA R4, P0, R3, c[0x0][0x200], 0x2 ;  /* 0x0000800003047a11 */ /* 0x004fc800078010ff */
[----:B------:R-:W-:-:S05]  /*a020*/  LEA.HI.X R5, R3, c[0x0][0x204], R2, 0x2, P0 ;  /* 0x0000810003057a11 */ /* 0x000fca00000f1402 */
[----:B------:R-:W-:Y:S01]  /*a030*/  STG.E [R4.64], R0 ;  /* 0x0000000004007986 */ /* 0x000fe2000c101908 */
[----:B------:R-:W-:Y:S05]  /*a040*/  EXIT ;  /* 0x000000000000794d */ /* 0x000fea0003800000 */
.L_x_1037:
        /* <DEDUP_REMOVED lines=11> */
.L_x_2127:


//--------------------- .text._ZN5flash16flash_fwd_kernelI23Flash_fwd_kernel_traitsILi64ELi128ELi64ELi4ELb0ELb0EN7cutlass6half_tE19Flash_kernel_traitsILi64ELi128ELi64ELi4ES3_EELb1ELb0ELb0ELb0ELb0ELb0ELb0ELb0EEEvNS_16Flash_fwd_paramsE --------------------------
	.section	.text._ZN5flash16flash_fwd_kernelI23Flash_fwd_kernel_traitsILi64ELi128ELi64ELi4ELb0ELb0EN7cutlass6half_tE19Flash_kernel_traitsILi64ELi128ELi64ELi4ES3_EELb1ELb0ELb0ELb0ELb0ELb0ELb0ELb0EEEvNS_16Flash_fwd_paramsE,"ax",@progbits
	.sectioninfo	@"SHI_REGISTERS=255"
	.align	128
        .global         _ZN5flash16flash_fwd_kernelI23Flash_fwd_kernel_traitsILi64ELi128ELi64ELi4ELb0ELb0EN7cutlass6half_tE19Flash_kernel_traitsILi64ELi128ELi64ELi4ES3_EELb1ELb0ELb0ELb0ELb0ELb0ELb0ELb0EEEvNS_16Flash_fwd_paramsE
        .type           _ZN5flash16flash_fwd_kernelI23Flash_fwd_kernel_traitsILi64ELi128ELi64ELi4ELb0ELb0EN7cutlass6half_tE19Flash_kernel_traitsILi64ELi128ELi64ELi4ES3_EELb1ELb0ELb0ELb0ELb0ELb0ELb0ELb0EEEvNS_16Flash_fwd_paramsE,@function
        .size           _ZN5flash16flash_fwd_kernelI23Flash_fwd_kernel_traitsILi64ELi128ELi64ELi4ELb0ELb0EN7cutlass6half_tE19Flash_kernel_traitsILi64ELi128ELi64ELi4ES3_EELb1ELb0ELb0ELb0ELb0ELb0ELb0ELb0EEEvNS_16Flash_fwd_paramsE,(.L_x_2128 - _ZN5flash16flash_fwd_kernelI23Flash_fwd_kernel_traitsILi64ELi128ELi64ELi4ELb0ELb0EN7cutlass6half_tE19Flash_kernel_traitsILi64ELi128ELi64ELi4ES3_EELb1ELb0ELb0ELb0ELb0ELb0ELb0ELb0EEEvNS_16Flash_fwd_paramsE)
        .other          _ZN5flash16flash_fwd_kernelI23Flash_fwd_kernel_traitsILi64ELi128ELi64ELi4ELb0ELb0EN7cutlass6half_tE19Flash_kernel_traitsILi64ELi128ELi64ELi4ES3_EELb1ELb0ELb0ELb0ELb0ELb0ELb0ELb0EEEvNS_16Flash_fwd_paramsE,@"STO_CUDA_ENTRY STV_DEFAULT"
_ZN5flash16flash_fwd_kernelI23Flash_fwd_kernel_traitsILi64ELi128ELi64ELi4ELb0ELb0EN7cutlass6half_tE19Flash_kernel_traitsILi64ELi128ELi64ELi4ES3_EELb1ELb0ELb0ELb0ELb0ELb0ELb0ELb0EEEvNS_16Flash_fwd_paramsE:
.text._ZN5flash16flash_fwd_kernelI23Flash_fwd_kernel_traitsILi64ELi128ELi64ELi4ELb0ELb0EN7cutlass6half_tE19Flash_kernel_traitsILi64ELi128ELi64ELi4ES3_EELb1ELb0ELb0ELb0ELb0ELb0ELb0ELb0EEEvNS_16Flash_fwd_paramsE:
[----:B------:R-:W-:-:S03]  /*0000*/  MOV R1, c[0x0][0x28] ;  /* 0x00000a0000017a02 */ /* 0x000fc60000000f00 */
[----:B------:R-:W-:Y:S01]  /*0010*/  ULDC.U8 UR4, c[0x0][0x304] ;  /* 0x0000c10000047ab9 */ /* 0x000fe20000000000 */
[----:B------:R-:W-:Y:S01]  /*0020*/  IADD3 R1, R1, -0x10, RZ ;  /* 0xfffffff001017810 */ /* 0x000fe20007ffe0ff */
[----:B------:R-:W-:Y:S01]  /*0030*/  ULDC.64 UR18, c[0x0][0x2f0] ;  /* 0x0000bc0000127ab9 */ /* 0x000fe20000000a00 */
[----:B------:R-:W-:Y:S01]  /*0040*/  ISETP.NE.AND P1, PT, RZ, UR4, PT ;  /* 0x00000004ff007c0c */ /* 0x000fe2000bf25270 */
[----:B------:R-:W-:Y:S01]  /*0050*/  IMAD.U32 R2, RZ, RZ, UR18 ;  /* 0x00000012ff027e24 */ /* 0x000fe2000f8e00ff */
[----:B------:R-:W-:Y:S01]  /*0060*/  ULDC.64 UR16, c[0x0][0x118] ;  /* 0x0000460000107ab9 */ /* 0x000fe20000000a00 */
[----:B------:R-:W-:Y:S02]  /*0070*/  IMAD.U32 R3, RZ, RZ, UR19 ;  /* 0x00000013ff037e24 */ /* 0x000fe4000f8e00ff */
[----:B------:R-:W-:-:S08]  /*0080*/  IMAD.MOV.U32 R6, RZ, RZ, c[0x0][0x2f8] ;  /* 0x0000be00ff067624 */ /* 0x000fd000078e00ff */
[----:B------:R1:W2:Y:S01]  /*0090*/  @P1 LDG.E.64 R4, [R2.64] ;  /* 0x0000001002041981 */ /* 0x0002a2000c1e1b00 */
[----:B------:R-:W-:Y:S02]  /*00a0*/  IMAD.MOV.U32 R7, RZ, RZ, c[0x0][0x2fc] ;  /* 0x0000bf00ff077624 */ /* 0x000fe400078e00ff */
[----:B-1----:R-:W-:Y:S02]  /*00b0*/  @P1 IMAD.MOV.U32 R2, RZ, RZ, R6 ;  /* 0x000000ffff021224 */ /* 0x002fe400078e0006 */
[----:B------:R-:W-:-:S06]  /*00c0*/  @P1 IMAD.MOV.U32 R3, RZ, RZ, R7 ;  /* 0x000000ffff031224 */ /* 0x000fcc00078e0007 */
[----:B------:R-:W3:Y:S01]  /*00d0*/  @P1 LDG.E.64 R2, [R2.64] ;  /* 0x0000001002021981 */ /* 0x000ee2000c1e1b00 */
[----:B------:R-:W1:Y:S01]  /*00e0*/  LDC.U8 R8, c[0x0][0x312] ;  /* 0x0000c480ff087b82 */ /* 0x000e620000000000 */
[----:B------:R-:W-:Y:S02]  /*00f0*/  ISETP.NE.U32.AND P3, PT, RZ, c[0x0][0x240], PT ;  /* 0x00009000ff007a0c */ /* 0x000fe40003f65070 */
[----:B------:R-:W4:Y:S01]  /*0100*/  S2R R183, SR_CTAID.X ;  /* 0x0000000000b77919 */ /* 0x000f220000002500 */
[----:B------:R-:W-:Y:S02]  /*0110*/  MOV R22, 0x4 ;  /* 0x0000000400167802 */ /* 0x000fe40000000f00 */
[----:B------:R-:W-:Y:S01]  /*0120*/  ISETP.NE.AND.EX P3, PT, RZ, c[0x0][0x244], PT, P3 ;  /* 0x00009100ff007a0c */ /* 0x000fe20003f65330 */
[----:B------:R-:W4:Y:S01]  /*0130*/  S2R R18, SR_CTAID.Y ;  /* 0x0000000000127919 */ /* 0x000f220000002600 */
[----:B------:R-:W-:-:S03]  /*0140*/  MOV R248, 0xffffffff ;  /* 0xffffffff00f87802 */ /* 0x000fc60000000f00 */
[----:B------:R-:W4:Y:S04]  /*0150*/  S2R R21, SR_CTAID.Z ;  /* 0x0000000000157919 */ /* 0x000f280000002700 */
[----:B------:R-:W4:Y:S01]  /*0160*/  S2R R42, SR_TID.X ;  /* 0x00000000002a7919 */ /* 0x000f220000002100 */
[----:B-1----:R-:W-:Y:S02]  /*0170*/  ISETP.NE.AND P4, PT, R8, RZ, PT ;  /* 0x000000ff0800720c */ /* 0x002fe40003f85270 */
[----:B----4-:R-:W-:-:S04]  /*0180*/  LOP3.LUT R0, R21, R183, R18, 0xfe, !PT ;  /* 0x000000b715007212 */ /* 0x010fc800078efe12 */
[----:B------:R-:W-:-:S13]  /*0190*/  LOP3.LUT P2, RZ, R0, R42, RZ, 0xfc, !PT ;  /* 0x0000002a00ff7212 */ /* 0x000fda000784fcff */
[----:B------:R-:W-:Y:S02]  /*01a0*/  @!P2 IMAD.MOV.U32 R8, RZ, RZ, c[0x0][0x308] ;  /* 0x0000c200ff08a624 */ /* 0x000fe400078e00ff */
[----:B------:R-:W-:Y:S01]  /*01b0*/  @!P2 IMAD.MOV.U32 R9, RZ, RZ, c[0x0][0x30c] ;  /* 0x0000c300ff09a624 */ /* 0x000fe200078e00ff */
[----:B--2---:R1:W2:Y:S08]  /*01c0*/  @P1 R2UR UR18, R4 ;  /* 0x00000000041213c2 */ /* 0x0042b000000e0000 */
[----:B------:R1:W4:Y:S02]  /*01d0*/  @P1 R2UR UR19, R5 ;  /* 0x00000000051313c2 */ /* 0x00032400000e0000 */
[----:B-1----:R-:W-:Y:S01]  /*01e0*/  IMAD.WIDE R4, R18, R22, c[0x0][0x240] ;  /* 0x0000900012047625 */ /* 0x002fe200078e0216 */
[----:B---3--:R-:W-:-:S03]  /*01f0*/  @P1 IADD3 R6, P0, R2, c[0x0][0x300], RZ ;  /* 0x0000c00002061a10 */ /* 0x008fc60007f1e0ff */
[----:B--2---:R-:W-:Y:S02]  /*0200*/  IMAD.U32 R2, RZ, RZ, UR18 ;  /* 0x00000012ff027e24 */ /* 0x004fe4000f8e00ff */
[----:B------:R-:W-:Y:S01]  /*0210*/  @P1 IMAD.X R7, RZ, RZ, R3, P0 ;  /* 0x000000ffff071224 */ /* 0x000fe200000e0603 */
[----:B------:R-:W-:Y:S01]  /*0220*/  ISETP.NE.U32.AND P0, PT, RZ, c[0x0][0x250], PT ;  /* 0x00009400ff007a0c */ /* 0x000fe20003f05070 */
[----:B----4-:R-:W-:Y:S01]  /*0230*/  IMAD.U32 R3, RZ, RZ, UR19 ;  /* 0x00000013ff037e24 */ /* 0x010fe2000f8e00ff */
[----:B------:R-:W-:Y:S02]  /*0240*/  ISETP.EQ.U32.AND P1, PT, RZ, c[0x0][0x248], PT ;  /* 0x00009200ff007a0c */ /* 0x000fe40003f22070 */
[----:B------:R-:W-:Y:S02]  /*0250*/  ISETP.NE.AND.EX P0, PT, RZ, c[0x0][0x254], PT, P0 ;  /* 0x00009500ff007a0c */ /* 0x000fe40003f05300 */
[----:B------:R1:W-:Y:S01]  /*0260*/  @!P2 STG.E.64 [R8.64], R2 ;  /* 0x000000020800a986 */ /* 0x0003e2000c101b10 */
[----:B------:R-:W-:-:S02]  /*0270*/  SHF.R.S32.HI R19, RZ, 0x1f, R42 ;  /* 0x0000001fff137819 */ /* 0x000fc4000001142a */
[----:B------:R-:W-:Y:S01]  /*0280*/  ISETP.EQ.OR.EX P1, PT, RZ, c[0x0][0x24c], !P4, P1 ;  /* 0x00009300ff007a0c */ /* 0x000fe20006722710 */
[----:B-1----:R-:W-:Y:S02]  /*0290*/  @!P2 IMAD.MOV.U32 R2, RZ, RZ, R6 ;  /* 0x000000ffff02a224 */ /* 0x002fe400078e0006 */
[----:B------:R-:W-:-:S05]  /*02a0*/  @!P2 IMAD.MOV.U32 R3, RZ, RZ, R7 ;  /* 0x000000ffff03a224 */ /* 0x000fca00078e0007 */
[----:B------:R1:W-:Y:S04]  /*02b0*/  @!P2 STG.E.64 [R8.64+0x8], R2 ;  /* 0x000008020800a986 */ /* 0x0003e8000c101b10 */
[----:B------:R2:W3:Y:S04]  /*02c0*/  @P3 LDG.E R248, [R4.64] ;  /* 0x0000001004f83981 */ /* 0x0004e8000c1e1900 */
[----:B--2---:R-:W3:Y:S01]  /*02d0*/  @P3 LDG.E R4, [R4.64+0x4] ;  /* 0x0000041004043981 */ /* 0x004ee2000c1e1900 */
[----:B-1----:R-:W-:Y:S02]  /*02e0*/  IMAD.MOV.U32 R8, RZ, RZ, RZ ;  /* 0x000000ffff087224 */ /* 0x002fe400078e00ff */
[----:B------:R-:W-:Y:S01]  /*02f0*/  @P0 IMAD.WIDE R2, R18, R22, c[0x0][0x250] ;  /* 0x0000940012020625 */ /* 0x000fe200078e0216 */
[----:B------:R-:W-:-:S02]  /*0300*/  LEA.HI R17, R19, R42, RZ, 0x5 ;  /* 0x0000002a13117211 */ /* 0x000fc400078f28ff */
[----:B------:R-:W-:Y:S01]  /*0310*/  ISETP.NE.U32.AND P2, PT, RZ, c[0x0][0x248], PT ;  /* 0x00009200ff007a0c */ /* 0x000fe20003f45070 */
[C---:B------:R-:W-:Y:S01]  /*0320*/  IMAD R0, R18.reuse, c[0x0][0x1c0], R21 ;  /* 0x0000700012007a24 */ /* 0x040fe200078e0215 */
[----:B------:R1:W5:Y:S01]  /*0330*/  @P0 LDG.E R8, [R2.64] ;  /* 0x0000001002080981 */ /* 0x000362000c1e1900 */
[----:B------:R-:W-:Y:S01]  /*0340*/  IMAD.MOV.U32 R9, RZ, RZ, -0x1 ;  /* 0xffffffffff097424 */ /* 0x000fe200078e00ff */
[----:B------:R-:W-:Y:S01]  /*0350*/  ISETP.NE.AND.EX P2, PT, RZ, c[0x0][0x24c], PT, P2 ;  /* 0x00009300ff007a0c */ /* 0x000fe20003f45320 */
[----:B------:R-:W-:Y:S01]  /*0360*/  IMAD.WIDE R10, R18, R22, c[0x0][0x248] ;  /* 0x00009200120a7625 */ /* 0x000fe200078e0216 */
[----:B------:R-:W-:-:S04]  /*0370*/  SHF.L.U32 R0, R0, 0x5, RZ ;  /* 0x0000000500007819 */ /* 0x000fc800000006ff */
[----:B------:R2:W5:Y:S01]  /*0380*/  @!P1 LDG.E R9, [R10.64] ;  /* 0x000000100a099981 */ /* 0x000562000c1e1900 */
[----:B-1----:R-:W-:-:S05]  /*0390*/  LOP3.LUT R2, R17, 0xffffffe0, RZ, 0xc0, !PT ;  /* 0xffffffe011027812 */ /* 0x002fca00078ec0ff */
[----:B------:R-:W-:-:S05]  /*03a0*/  IMAD.IADD R249, R42, 0x1, -R2 ;  /* 0x000000012af97824 */ /* 0x000fca00078e0a02 */
[--C-:B------:R-:W-:Y:S02]  /*03b0*/  IADD3 R216, P1, P0, R0, R6, R249.reuse ;  /* 0x0000000600d87210 */ /* 0x100fe4000783e0f9 */
[----:B------:R-:W-:Y:S02]  /*03c0*/  SHF.R.S32.HI R0, RZ, 0x1f, R0 ;  /* 0x0000001fff007819 */ /* 0x000fe40000011400 */
[----:B------:R-:W-:-:S04]  /*03d0*/  SHF.R.S32.HI R2, RZ, 0x1f, R249 ;  /* 0x0000001fff027819 */ /* 0x000fc800000114f9 */
[----:B------:R-:W-:Y:S01]  /*03e0*/  IADD3.X R206, R0, R7, R2, P1, P0 ;  /* 0x0000000700ce7210 */ /* 0x000fe20000fe0402 */
[----:B---3--:R-:W-:Y:S02]  /*03f0*/  @P3 IMAD.IADD R14, R4, 0x1, -R248 ;  /* 0x00000001040e3824 */ /* 0x008fe400078e0af8 */
[----:B------:R-:W-:Y:S01]  /*0400*/  @!P3 IMAD.MOV.U32 R14, RZ, RZ, c[0x0][0x214] ;  /* 0x00008500ff0eb624 */ /* 0x000fe200078e00ff */
[----:B------:R-:W-:Y:S05]  /*0410*/  @!P2 BRA `(.L_x_1038) ;  /* 0x000000400000a947 */ /* 0x000fea0003800000 */
[----:B--2---:R-:W2:Y:S02]  /*0420*/  @P4 LDG.E R0, [R10.64+0x4] ;  /* 0x000004100a004981 */ /* 0x004ea4000c1e1900 */
[----:B--2--5:R-:W-:-:S06]  /*0430*/  @P4 IADD3 R0, R0, -R9, RZ ;  /* 0x8000000900004210 */ /* 0x024fcc0007ffe0ff */
[----:B------:R1:W5:Y:S01]  /*0440*/  @!P4 LDG.E R0, [R10.64] ;  /* 0x000000100a00c981 */ /* 0x000362000c1e1900 */
[----:B------:R-:W-:Y:S05]  /*0450*/  BRA `(.L_x_1039) ;  /* 0x0000001000007947 */ /* 0x000fea0003800000 */
.L_x_1038:
[----:B--2---:R-:W-:Y:S02]  /*0460*/  MOV R0, c[0x0][0x218] ;  /* 0x0000860000007a02 */ /* 0x004fe40000000f00 */
.L_x_1039:
        /* <DEDUP_REMOVED lines=18> */
[----:B------:R-:W2:Y:S01]  /*0590*/  LDC.U8 R201, c[0x0][0x2d8] ;  /* 0x0000b600ffc97b82 */ /* 0x000ea20000000000 */
[----:B------:R-:W-:-:S11]  /*05a0*/  ISETP.NE.AND P0, PT, R9, -0x1, PT ;  /* 0xffffffff0900780c */ /* 0x000fd60003f05270 */
[----:B------:R-:W-:Y:S01]  /*05b0*/  @!P1 SHF.R.S32.HI R4, RZ, 0x1f, R18 ;  /* 0x0000001fff049819 */ /* 0x000fe20000011412 */
[----:B------:R-:W-:Y:S01]  /*05c0*/  @P1 IMAD.WIDE.U32 R2, R248, c[0x0][0x190], RZ ;  /* 0x00006400f8021a25 */ /* 0x000fe200078e00ff */
[----:B------:R-:W-:-:S03]  /*05d0*/  @P0 IADD3 R0, R8, R9, RZ ;  /* 0x0000000908000210 */ /* 0x000fc60007ffe0ff */
[----:B------:R-:W-:Y:S01]  /*05e0*/  @!P1 IMAD R6, R4, c[0x0][0x178], RZ ;  /* 0x00005e0004069a24 */ /* 0x000fe200078e02ff */
[----:B------:R-:W-:Y:S01]  /*05f0*/  @P1 MOV R7, R2 ;  /* 0x0000000200071202 */ /* 0x000fe20000000f00 */
[----:B-1----:R-:W-:Y:S02]  /*0600*/  @P1 IMAD R11, R248, c[0x0][0x194], R3 ;  /* 0x00006500f80b1a24 */ /* 0x002fe400078e0203 */
        /* <DEDUP_REMOVED lines=8> */
[----:B--2---:R-:W-:Y:S01]  /*0690*/  SHF.R.S32.HI R0, RZ, 0x1f, R8 ;  /* 0x0000001fff007819 */ /* 0x004fe20000011408 */
        /* <DEDUP_REMOVED lines=10> */
.L_x_1041:
[----:B--2---:R-:W-:Y:S02]  /*0740*/  IABS R4, c[0x0][0x1c8] ;  /* 0x0000720000047a13 */ /* 0x004fe40000000000 */
        /* <DEDUP_REMOVED lines=41> */
.L_x_1042:
[CC--:B------:R-:W-:Y:S01]  /*09e0*/  LEA.HI R0, R19.reuse, R42.reuse, RZ, 0x3 ;  /* 0x0000002a13007211 */ /* 0x0c0fe200078f18ff */
[----:B------:R-:W-:Y:S01]  /*09f0*/  IMAD.IADD R246, R14, 0x1, -R246 ;  /* 0x000000010ef67824 */ /* 0x000fe200078e0af6 */
[----:B------:R-:W-:Y:S01]  /*0a00*/  LEA.HI R4, R19, R42, RZ, 0x6 ;  /* 0x0000002a13047211 */ /* 0x000fe200078f30ff */
[----:B------:R-:W-:Y:S01]  /*0a10*/  IMAD R5, R5, c[0x0][0x1a8], RZ ;  /* 0x00006a0005057a24 */ /* 0x000fe200078e02ff */
[----:B------:R-:W-:Y:S01]  /*0a20*/  SHF.R.S32.HI R242, RZ, 0x3, R0 ;  /* 0x00000003fff27819 */ /* 0x000fe20000011400 */
[----:B------:R-:W-:Y:S01]  /*0a30*/  BSSY B0, `(.L_x_1043) ;  /* 0x0000026000007945 */ /* 0x000fe20003800000 */
[----:B------:R-:W-:Y:S01]  /*0a40*/  LOP3.LUT R2, R0, 0xfffffff8, RZ, 0xc0, !PT ;  /* 0xfffffff800027812 */ /* 0x000fe200078ec0ff */
[----:B------:R-:W-:Y:S01]  /*0a50*/  IMAD.SHL.U32 R4, R4, 0x8, RZ ;  /* 0x0000000804047824 */ /* 0x000fe200078e00ff */
[----:B------:R-:W-:Y:S01]  /*0a60*/  SHF.R.S32.HI R243, RZ, 0x1f, R242 ;  /* 0x0000001ffff37819 */ /* 0x000fe200000114f2 */
[----:B------:R-:W-:Y:S01]  /*0a70*/  IMAD.SHL.U32 R0, R242, 0x40, RZ ;  /* 0x00000040f2007824 */ /* 0x000fe200078e00ff */
[----:B------:R-:W-:Y:S01]  /*0a80*/  SHF.R.S32.HI R154, RZ, 0x5, R17 ;  /* 0x00000005ff9a7819 */ /* 0x000fe20000011411 */
[----:B------:R-:W-:-:S02]  /*0a90*/  IMAD.IADD R20, R42, 0x1, -R2 ;  /* 0x000000012a147824 */ /* 0x000fc400078e0a02 */
[----:B------:R-:W-:Y:S01]  /*0aa0*/  IMAD.WIDE R238, R183, 0x80, R242 ;  /* 0x00000080b7ee7825 */ /* 0x000fe200078e02f2 */
[----:B------:R-:W-:-:S03]  /*0ab0*/  LOP3.LUT R0, R0, 0x1c0, RZ, 0xc0, !PT ;  /* 0x000001c000007812 */ /* 0x000fc600078ec0ff */
[----:B------:R-:W-:-:S05]  /*0ac0*/  IMAD.SHL.U32 R240, R20, 0x8, RZ ;  /* 0x0000000814f07824 */ /* 0x000fca00078e00ff */
[----:B------:R-:W-:Y:S02]  /*0ad0*/  LOP3.LUT R3, R0, 0x38, R240, 0xf8, !PT ;  /* 0x0000003800037812 */ /* 0x000fe400078ef8f0 */
[----:B------:R-:W-:Y:S02]  /*0ae0*/  SHF.R.U32.HI R0, RZ, 0x3, R0 ;  /* 0x00000003ff007819 */ /* 0x000fe40000011600 */
[----:B------:R-:W-:Y:S02]  /*0af0*/  IADD3 R2, P0, R240, R7, RZ ;  /* 0x00000007f0027210 */ /* 0x000fe40007f1e0ff */
[----:B------:R-:W-:Y:S02]  /*0b00*/  SHF.R.S32.HI R241, RZ, 0x1f, R240 ;  /* 0x0000001ffff17819 */ /* 0x000fe400000114f0 */
[----:B------:R-:W-:-:S03]  /*0b10*/  LOP3.LUT R0, R3, R0, RZ, 0x3c, !PT ;  /* 0x0000000003007212 */ /* 0x000fc600078e3cff */
[----:B------:R-:W-:Y:S01]  /*0b20*/  IMAD.X R3, R241, 0x1, R11, P0 ;  /* 0x00000001f1037824 */ /* 0x000fe200000e060b */
[----:B------:R-:W-:Y:S02]  /*0b30*/  ISETP.GE.AND P0, PT, R242, R246, PT ;  /* 0x000000f6f200720c */ /* 0x000fe40003f06270 */
[----:B------:R-:W-:Y:S01]  /*0b40*/  LOP3.LUT R4, R0, 0xfffffe00, R4, 0xf8, !PT ;  /* 0xfffffe0000047812 */ /* 0x000fe200078ef804 */
[C---:B------:R-:W-:Y:S01]  /*0b50*/  IMAD R0, R21.reuse, c[0x0][0x1ac], R5 ;  /* 0x00006b0015007a24 */ /* 0x040fe200078e0205 */
[----:B------:R-:W-:Y:S01]  /*0b60*/  SHF.R.S32.HI R11, RZ, 0x1f, R10 ;  /* 0x0000001fff0b7819 */ /* 0x000fe2000001140a */
[----:B------:R-:W-:-:S04]  /*0b70*/  IMAD.WIDE.U32 R8, R21, c[0x0][0x1a8], R2 ;  /* 0x00006a0015087a25 */ /* 0x000fc800078e0002 */
[----:B------:R-:W-:Y:S02]  /*0b80*/  IMAD.SHL.U32 R199, R4, 0x2, RZ ;  /* 0x0000000204c77824 */ /* 0x000fe400078e00ff */
[----:B------:R-:W-:Y:S02]  /*0b90*/  IMAD.IADD R7, R9, 0x1, R0 ;  /* 0x0000000109077824 */ /* 0x000fe400078e0200 */
        /* <DEDUP_REMOVED lines=15> */
.L_x_1044:
[----:B------:R-:W-:Y:S05]  /*0c90*/  BSYNC B0 ;  /* 0x0000000000007941 */ /* 0x000fea0003800000 */
.L_x_1043:
[----:B------:R-:W-:Y:S01]  /*0ca0*/  IADD3 R251, R242, 0x10, RZ ;  /* 0x00000010f2fb7810 */ /* 0x000fe20007ffe0ff */
[----:B------:R-:W-:Y:S03]  /*0cb0*/  BSSY B0, `(.L_x_1045) ;  /* 0x0000014000007945 */ /* 0x000fe60003800000 */
[----:B------:R-:W-:-:S13]  /*0cc0*/  ISETP.GE.AND P0, PT, R251, R246, PT ;  /* 0x000000f6fb00720c */ /* 0x000fda0003f06270 */
[----:B------:R-:W-:Y:S05]  /*0cd0*/  @P0 BRA `(.L_x_1046) ;  /* 0x0000011000000947 */ /* 0x000fea0003800000 */
[----:B------:R-:W-:-:S13]  /*0ce0*/  ISETP.GE.AND P0, PT, R240, c[0x0][0x220], PT ;  /* 0x00008800f0007a0c */ /* 0x000fda0003f06270 */
[----:B------:R3:W-:Y:S01]  /*0cf0*/  @P0 STS.128 [R199+0x800], RZ ;  /* 0x000800ffc7000388 */ /* 0x0007e20000000c00 */
        /* <DEDUP_REMOVED lines=15> */
.L_x_1046:
[----:B------:R-:W-:Y:S05]  /*0df0*/  BSYNC B0 ;  /* 0x0000000000007941 */ /* 0x000fea0003800000 */
.L_x_1045:
        /* <DEDUP_REMOVED lines=21> */
.L_x_1048:
[----:B------:R-:W-:Y:S05]  /*0f50*/  BSYNC B0 ;  /* 0x0000000000007941 */ /* 0x000fea0003800000 */
.L_x_1047:
        /* <DEDUP_REMOVED lines=21> */
.L_x_1050:
[----:B------:R-:W-:Y:S05]  /*10b0*/  BSYNC B0 ;  /* 0x0000000000007941 */ /* 0x000fea0003800000 */
.L_x_1049:
[----:B------:R-:W-:Y:S01]  /*10c0*/  IADD3 R0, R242, 0x40, RZ ;  /* 0x00000040f2007810 */ /* 0x000fe20007ffe0ff */
[----:B------:R-:W-:Y:S03]  /*10d0*/  BSSY B0, `(.L_x_1051) ;  /* 0x0000015000007945 */ /* 0x000fe60003800000 */
[----:B------:R-:W-:Y:S01]  /*10e0*/  ISETP.GE.AND P0, PT, R0, R246, PT ;  /* 0x000000f60000720c */ /* 0x000fe20003f06270 */
[----:B------:R1:W-:-:S12]  /*10f0*/  STL [R1+0xc], R0 ;  /* 0x00000c0001007387 */ /* 0x0003d80000100800 */
[----:B------:R-:W-:Y:S05]  /*1100*/  @P0 BRA `(.L_x_1052) ;  /* 0x0000011000000947 */ /* 0x000fea0003800000 */
[----:B------:R-:W-:-:S13]  /*1110*/  ISETP.GE.AND P0, PT, R240, c[0x0][0x220], PT ;  /* 0x00008800f0007a0c */ /* 0x000fda0003f06270 */
[----:B------:R1:W-:Y:S01]  /*1120*/  @P0 STS.128 [R199+0x2000], RZ ;  /* 0x002000ffc7000388 */ /* 0x0003e20000000c00 */
[----:B------:R-:W-:Y:S05]  /*1130*/  @P0 BRA `(.L_x_1052) ;  /* 0x000000e000000947 */ /* 0x000fea0003800000 */
[----:B--2---:R-:W-:Y:S01]  /*1140*/  IADD3 R4, P0, R238, 0x40, RZ ;  /* 0x00000040ee047810 */ /* 0x004fe20007f1e0ff */
[----:B------:R-:W-:Y:S01]  /*1150*/  IMAD.MOV.U32 R2, RZ, RZ, R8 ;  /* 0x000000ffff027224 */ /* 0x000fe200078e0008 */
[----:B------:R-:W-:-:S03]  /*1160*/  MOV R3, R7 ;  /* 0x0000000700037202 */ /* 0x000fc60000000f00 */
[----:B-1----:R-:W-:Y:S02]  /*1170*/  IMAD.X R0, RZ, RZ, R239, P0 ;  /* 0x000000ffff007224 */ /* 0x002fe400000e06ef */
        /* <DEDUP_REMOVED lines=10> */
.L_x_1052:
[----:B------:R-:W-:Y:S05]  /*1220*/  BSYNC B0 ;  /* 0x0000000000007941 */ /* 0x000fea0003800000 */
.L_x_1051:
[----:B-1----:R-:W-:Y:S01]  /*1230*/  IADD3 R0, R242, 0x50, RZ ;  /* 0x00000050f2007810 */ /* 0x002fe20007ffe0ff */
        /* <DEDUP_REMOVED lines=21> */
.L_x_1054:
[----:B------:R-:W-:Y:S05]  /*1390*/  BSYNC B0 ;  /* 0x0000000000007941 */ /* 0x000fea0003800000 */
.L_x_1053:
        /* <DEDUP_REMOVED lines=22> */
.L_x_1056:
[----:B------:R-:W-:Y:S05]  /*1500*/  BSYNC B0 ;  /* 0x0000000000007941 */ /* 0x000fea0003800000 */
.L_x_1055:
[----:B-1----:R-:W-:Y:S01]  /*1510*/  IADD3 R0, R242, 0x70, RZ ;  /* 0x00000070f2007810 */ /* 0x002fe20007ffe0ff */
[----:B------:R-:W-:Y:S01]  /*1520*/  IMAD.MOV.U32 R182, RZ, RZ, c[0x0][0x198] ;  /* 0x00006600ffb67624 */ /* 0x000fe200078e00ff */
[----:B------:R-:W-:Y:S01]  /*1530*/  BSSY B0, `(.L_x_1057) ;  /* 0x0000018000007945 */ /* 0x000fe20003800000 */
[----:B------:R-:W-:Y:S01]  /*1540*/  IMAD.MOV.U32 R181, RZ, RZ, 0x6 ;  /* 0x00000006ffb57424 */ /* 0x000fe200078e00ff */
[----:B------:R-:W-:Y:S01]  /*1550*/  ISETP.GE.AND P0, PT, R0, R246, PT ;  /* 0x000000f60000720c */ /* 0x000fe20003f06270 */
[----:B------:R1:W-:Y:S01]  /*1560*/  STL [R1], R0 ;  /* 0x0000000001007387 */ /* 0x0003e20000100800 */
[C---:B------:R-:W-:Y:S02]  /*1570*/  IMAD.SHL.U32 R185, R182.reuse, 0x40, RZ ;  /* 0x00000040b6b97824 */ /* 0x040fe400078e00ff */
[----:B------:R-:W-:-:S09]  /*1580*/  SHF.L.U64.HI R181, R182, R181, c[0x0][0x19c] ;  /* 0x00006700b6b57619 */ /* 0x000fd200000102b5 */
[----:B------:R-:W-:Y:S05]  /*1590*/  @P0 BRA `(.L_x_1058) ;  /* 0x0000011000000947 */ /* 0x000fea0003800000 */
[----:B------:R-:W-:-:S13]  /*15a0*/  ISETP.GE.AND P0, PT, R240, c[0x0][0x220], PT ;  /* 0x00008800f0007a0c */ /* 0x000fda0003f06270 */
[----:B------:R1:W-:Y:S01]  /*15b0*/  @P0 STS.128 [R199+0x3800], RZ ;  /* 0x003800ffc7000388 */ /* 0x0003e20000000c00 */
[----:B------:R-:W-:Y:S05]  /*15c0*/  @P0 BRA `(.L_x_1058) ;  /* 0x000000e000000947 */ /* 0x000fea0003800000 */
[----:B------:R-:W-:Y:S01]  /*15d0*/  IADD3 R6, P0, R238, 0x70, RZ ;  /* 0x00000070ee067810 */ /* 0x000fe20007f1e0ff */
[----:B------:R-:W-:Y:S01]  /*15e0*/  IMAD.MOV.U32 R2, RZ, RZ, R8 ;  /* 0x000000ffff027224 */ /* 0x000fe200078e0008 */
[----:B------:R-:W-:-:S03]  /*15f0*/  MOV R3, R7 ;  /* 0x0000000700037202 */ /* 0x000fc60000000f00 */
[----:B-1----:R-:W-:Y:S02]  /*1600*/  IMAD.X R0, RZ, RZ, R239, P0 ;  /* 0x000000ffff007224 */ /* 0x002fe400000e06ef */
[----:B--2---:R-:W-:-:S04]  /*1610*/  IMAD.WIDE.U32 R4, R6, c[0x0][0x190], R2 ;  /* 0x0000640006047a25 */ /* 0x004fc800078e0002 */
        /* <DEDUP_REMOVED lines=9> */
.L_x_1058:
[----:B------:R-:W-:Y:S05]  /*16b0*/  BSYNC B0 ;  /* 0x0000000000007941 */ /* 0x000fea0003800000 */
.L_x_1057:
[----:B------:R-:W-:Y:S01]  /*16c0*/  IMAD R6, R243, c[0x0][0x198], RZ ;  /* 0x00006600f3067a24 */ /* 0x000fe200078e02ff */
[----:B------:R-:W-:Y:S01]  /*16d0*/  LEA.HI R14, R19, R42, RZ, 0x4 ;  /* 0x0000002a130e7211 */ /* 0x000fe200078f20ff */
[----:B-1----:R-:W-:Y:S01]  /*16e0*/  IMAD R0, R243, c[0x0][0x1a0], RZ ;  /* 0x00006800f3007a24 */ /* 0x002fe200078e02ff */
[----:B------:R-:W-:Y:S01]  /*16f0*/  LEA.HI.SX32 R41, R200, 0xffffffff, 0x1a ;  /* 0xffffffffc8297811 */ /* 0x000fe200078fd2ff */
[--C-:B--2---:R-:W-:Y:S01]  /*1700*/  IMAD.WIDE.U32 R4, R242, c[0x0][0x198], R240.reuse ;  /* 0x00006600f2047a25 */ /* 0x104fe200078e00f0 */
[----:B------:R-:W-:Y:S01]  /*1710*/  LOP3.LUT R7, R14, 0xfffffff0, RZ, 0xc0, !PT ;  /* 0xfffffff00e077812 */ /* 0x000fe200078ec0ff */
[----:B------:R-:W-:Y:S01]  /*1720*/  BSSY B0, `(.L_x_1059) ;  /* 0x000002e000007945 */ /* 0x000fe20003800000 */
[----:B------:R-:W-:Y:S01]  /*1730*/  MOV R21, 0x20 ;  /* 0x0000002000157802 */ /* 0x000fe20000000f00 */
[----:B------:R-:W-:Y:S01]  /*1740*/  IMAD.WIDE.U32 R2, R242, c[0x0][0x1a0], R240 ;  /* 0x00006800f2027a25 */ /* 0x000fe200078e00f0 */
[----:B------:R-:W-:-:S03]  /*1750*/  IADD3 R4, P1, R15, R4, RZ ;  /* 0x000000040f047210 */ /* 0x000fc60007f3e0ff */
[----:B------:R-:W-:Y:S01]  /*1760*/  IMAD R8, R242, c[0x0][0x19c], R6 ;  /* 0x00006700f2087a24 */ /* 0x000fe200078e0206 */
[----:B------:R-:W-:Y:S01]  /*1770*/  IADD3 R2, P0, R12, R2, RZ ;  /* 0x000000020c027210 */ /* 0x000fe20007f1e0ff */
[----:B------:R-:W-:Y:S01]  /*1780*/  IMAD R6, R242, c[0x0][0x1a4], R0 ;  /* 0x00006900f2067a24 */ /* 0x000fe200078e0200 */
[----:B------:R-:W-:Y:S01]  /*1790*/  IADD3 R0, -R7, R42, RZ ;  /* 0x0000002a07007210 */ /* 0x000fe20007ffe1ff */
[----:B------:R-:W-:Y:S01]  /*17a0*/  IMAD R7, R11, c[0x0][0x1b0], RZ ;  /* 0x00006c000b077a24 */ /* 0x000fe200078e02ff */
[----:B------:R-:W-:Y:S02]  /*17b0*/  IADD3.X R5, R16, R5, R8, P1, !PT ;  /* 0x0000000510057210 */ /* 0x000fe40000ffe408 */
[----:B------:R-:W-:Y:S01]  /*17c0*/  IADD3.X R3, R13, R3, R6, P0, !PT ;  /* 0x000000030d037210 */ /* 0x000fe200007fe406 */
[----:B------:R-:W-:Y:S01]  /*17d0*/  IMAD R6, R11, c[0x0][0x1b8], RZ ;  /* 0x00006e000b067a24 */ /* 0x000fe200078e02ff */
[----:B------:R-:W-:Y:S01]  /*17e0*/  SHF.R.S32.HI R8, RZ, 0x1f, R0 ;  /* 0x0000001fff087819 */ /* 0x000fe20000011400 */
[C---:B------:R-:W-:Y:S01]  /*17f0*/  IMAD R7, R10.reuse, c[0x0][0x1b4], R7 ;  /* 0x00006d000a077a24 */ /* 0x040fe200078e0207 */
[----:B------:R-:W-:Y:S01]  /*1800*/  SHF.R.S32.HI R11, RZ, 0x1f, R41 ;  /* 0x0000001fff0b7819 */ /* 0x000fe20000011429 */
[----:B------:R-:W-:Y:S01]  /*1810*/  IMAD R9, R10, c[0x0][0x1bc], R6 ;  /* 0x00006f000a097a24 */ /* 0x000fe200078e0206 */
[----:B------:R-:W-:Y:S01]  /*1820*/  LEA.HI R8, R8, R0, RZ, 0x3 ;  /* 0x0000000008087211 */ /* 0x000fe200078f18ff */
[----:B------:R-:W-:-:S03]  /*1830*/  IMAD.WIDE.U32 R210, R10, c[0x0][0x1b0], R4 ;  /* 0x00006c000ad27a25 */ /* 0x000fc600078e0004 */
[----:B------:R-:W-:Y:S01]  /*1840*/  LOP3.LUT R6, R8, 0xfffffff8, RZ, 0xc0, !PT ;  /* 0xfffffff808067812 */ /* 0x000fe200078ec0ff */
[----:B------:R-:W-:-:S03]  /*1850*/  IMAD.WIDE.U32 R244, R10, c[0x0][0x1b8], R2 ;  /* 0x00006e000af47a25 */ /* 0x000fc600078e0002 */
[----:B------:R-:W-:Y:S01]  /*1860*/  IADD3 R12, R0, -R6, RZ ;  /* 0x80000006000c7210 */ /* 0x000fe20007ffe0ff */
[----:B------:R-:W-:Y:S01]  /*1870*/  IMAD R10, R41, -0x40, R40 ;  /* 0xffffffc0290a7824 */ /* 0x000fe200078e0228 */
[----:B------:R-:W-:Y:S01]  /*1880*/  IADD3 R247, R245, R9, RZ ;  /* 0x00000009f5f77210 */ /* 0x000fe20007ffe0ff */
[----:B------:R-:W-:Y:S02]  /*1890*/  IMAD R0, R181, R41, RZ ;  /* 0x00000029b5007224 */ /* 0x000fe400078e02ff */
[----:B------:R-:W-:Y:S01]  /*18a0*/  IMAD.IADD R209, R211, 0x1, R7 ;  /* 0x00000001d3d17824 */ /* 0x000fe200078e0207 */
[----:B------:R-:W-:Y:S01]  /*18b0*/  ISETP.GE.AND P0, PT, R242, R10, PT ;  /* 0x0000000af200720c */ /* 0x000fe20003f06270 */
[----:B------:R-:W-:Y:S02]  /*18c0*/  IMAD.MOV.U32 R208, RZ, RZ, R210 ;  /* 0x000000ffffd07224 */ /* 0x000fe400078e00d2 */
[----:B------:R-:W-:Y:S01]  /*18d0*/  IMAD.MOV.U32 R4, RZ, RZ, 0x10 ;  /* 0x00000010ff047424 */ /* 0x000fe200078e00ff */
[----:B------:R-:W-:Y:S01]  /*18e0*/  R2P PR, R12, 0x6 ;  /* 0x000000060c007804 */ /* 0x000fe20000000000 */
[-C--:B------:R-:W-:Y:S01]  /*18f0*/  IMAD R6, R11, R185.reuse, R0 ;  /* 0x000000b90b067224 */ /* 0x080fe200078e0200 */
[----:B------:R-:W-:Y:S01]  /*1900*/  SHF.L.U32 R0, R8, 0x6, RZ ;  /* 0x0000000608007819 */ /* 0x000fe200000006ff */
[----:B------:R-:W-:-:S02]  /*1910*/  IMAD.WIDE.U32 R2, R41, R185, R208 ;  /* 0x000000b929027225 */ /* 0x000fc400078e00d0 */
[----:B------:R-:W-:Y:S02]  /*1920*/  SEL R4, R4, 0xfffffff0, !P1 ;  /* 0xfffffff004047807 */ /* 0x000fe40004800000 */
[----:B------:R-:W-:Y:S01]  /*1930*/  LOP3.LUT R153, R0, 0xfffffe00, RZ, 0xc0, !PT ;  /* 0xfffffe0000997812 */ /* 0x000fe200078ec0ff */
[----:B------:R-:W-:Y:S01]  /*1940*/  IMAD.IADD R7, R3, 0x1, R6 ;  /* 0x0000000103077824 */ /* 0x000fe200078e0206 */
        /* <DEDUP_REMOVED lines=11> */
.L_x_1060:
[----:B------:R-:W-:Y:S05]  /*1a00*/  BSYNC B0 ;  /* 0x0000000000007941 */ /* 0x000fea0003800000 */
.L_x_1059:
[----:B------:R-:W-:Y:S01]  /*1a10*/  ISETP.GE.AND P0, PT, R251, R10, PT ;  /* 0x0000000afb00720c */ /* 0x000fe20003f06270 */
[----:B------:R-:W-:Y:S01]  /*1a20*/  BSSY B0, `(.L_x_1061) ;  /* 0x000000f000007945 */ /* 0x000fe20003800000 */
[C---:B------:R-:W-:Y:S01]  /*1a30*/  SHF.L.U64.HI R186, R182.reuse, R22, c[0x0][0x19c] ;  /* 0x00006700b6ba7619 */ /* 0x040fe20000010216 */
[----:B------:R-:W-:-:S10]  /*1a40*/  IMAD.SHL.U32 R187, R182, 0x10, RZ ;  /* 0x00000010b6bb7824 */ /* 0x000fd400078e00ff */
[----:B------:R-:W-:Y:S05]  /*1a50*/  @P0 BRA `(.L_x_1062) ;  /* 0x000000b000000947 */ /* 0x000fea0003800000 */
[----:B------:R-:W-:-:S13]  /*1a60*/  ISETP.GE.AND P0, PT, R240, c[0x0][0x220], PT ;  /* 0x00008800f0007a0c */ /* 0x000fda0003f06270 */
[----:B------:R1:W-:Y:S01]  /*1a70*/  @P0 STS.128 [R199+0x4800], RZ ;  /* 0x004800ffc7000388 */ /* 0x0003e20000000c00 */
[----:B------:R-:W-:Y:S05]  /*1a80*/  @P0 BRA `(.L_x_1062) ;  /* 0x0000008000000947 */ /* 0x000fea0003800000 */
[----:B------:R-:W-:-:S05]  /*1a90*/  IADD3 R0, P0, R187, R2, RZ ;  /* 0x00000002bb007210 */ /* 0x000fca0007f1e0ff */
[----:B--2---:R-:W-:Y:S01]  /*1aa0*/  IMAD.X R9, R186, 0x1, R7, P0 ;  /* 0x00000001ba097824 */ /* 0x004fe200000e0607 */
[----:B------:R-:W-:-:S04]  /*1ab0*/  LEA R8, P0, R0, c[0x0][0x168], 0x1 ;  /* 0x00005a0000087a11 */ /* 0x000fc800078008ff */
[----:B------:R-:W-:-:S05]  /*1ac0*/  LEA.HI.X R9, R0, c[0x0][0x16c], R9, 0x1, P0 ;  /* 0x00005b0000097a11 */ /* 0x000fca00000f0c09 */
[----:B------:R-:W-:Y:S01]  /*1ad0*/  @!PT LDS RZ, [RZ] ;  /* 0x00000000fffff984 */ /* 0x000fe20000000800 */
[----:B------:R-:W-:Y:S01]  /*1ae0*/  @!PT LDS RZ, [RZ] ;  /* 0x00000000fffff984 */ /* 0x000fe20000000800 */
[----:B------:R-:W-:Y:S01]  /*1af0*/  @!PT LDS RZ, [RZ] ;  /* 0x00000000fffff984 */ /* 0x000fe20000000800 */
[----:B------:R2:W-:Y:S04]  /*1b00*/  LDGSTS.E.BYPASS.LTC128B.128 [R199+0x4800], [R8.64] ;  /* 0x0480000008c77fae */ /* 0x0005e8000b901d50 */
.L_x_1062:
[----:B------:R-:W-:Y:S05]  /*1b10*/  BSYNC B0 ;  /* 0x0000000000007941 */ /* 0x000fea0003800000 */
.L_x_1061:
[----:B------:R-:W-:Y:S01]  /*1b20*/  ISETP.GE.AND P0, PT, R250, R10, PT ;  /* 0x0000000afa00720c */ /* 0x000fe20003f06270 */
[----:B------:R-:W-:-:S12]  /*1b30*/  BSSY B0, `(.L_x_1063) ;  /* 0x000000e000007945 */ /* 0x000fd80003800000 */
[----:B------:R-:W-:Y:S05]  /*1b40*/  @P0 BRA `(.L_x_1064) ;  /* 0x000000c000000947 */ /* 0x000fea0003800000 */
[----:B------:R-:W-:-:S13]  /*1b50*/  ISETP.GE.AND P0, PT, R240, c[0x0][0x220], PT ;  /* 0x00008800f0007a0c */ /* 0x000fda0003f06270 */
[----:B------:R1:W-:Y:S01]  /*1b60*/  @P0 STS.128 [R199+0x5000], RZ ;  /* 0x005000ffc7000388 */ /* 0x0003e20000000c00 */
[----:B------:R-:W-:Y:S05]  /*1b70*/  @P0 BRA `(.L_x_1064) ;  /* 0x0000009000000947 */ /* 0x000fea0003800000 */
[----:B--2---:R-:W-:Y:S01]  /*1b80*/  IMAD.MOV.U32 R9, RZ, RZ, c[0x0][0x19c] ;  /* 0x00006700ff097624 */ /* 0x004fe200078e00ff */
        /* <DEDUP_REMOVED lines=8> */
.L_x_1064:
[----:B------:R-:W-:Y:S05]  /*1c10*/  BSYNC B0 ;  /* 0x0000000000007941 */ /* 0x000fea0003800000 */
.L_x_1063:
[----:B------:R-:W-:Y:S01]  /*1c20*/  ISETP.GE.AND P0, PT, R252, R10, PT ;  /* 0x0000000afc00720c */ /* 0x000fe20003f06270 */
[----:B------:R-:W-:-:S12]  /*1c30*/  BSSY B0, `(.L_x_1065) ;  /* 0x0000010000007945 */ /* 0x000fd80003800000 */
[----:B------:R-:W-:Y:S05]  /*1c40*/  @P0 BRA `(.L_x_1066) ;  /* 0x000000e000000947 */ /* 0x000fea0003800000 */
[----:B------:R-:W-:-:S13]  /*1c50*/  ISETP.GE.AND P0, PT, R240, c[0x0][0x220], PT ;  /* 0x00008800f0007a0c */ /* 0x000fda0003f06270 */
[----:B------:R1:W-:Y:S01]  /*1c60*/  @P0 STS.128 [R199+0x5800], RZ ;  /* 0x005800ffc7000388 */ /* 0x0003e20000000c00 */
[----:B------:R-:W-:Y:S05]  /*1c70*/  @P0 BRA `(.L_x_1066) ;  /* 0x000000b000000947 */ /* 0x000fea0003800000 */
[----:B------:R-:W-:Y:S01]  /*1c80*/  IMAD.MOV.U32 R6, RZ, RZ, R2 ;  /* 0x000000ffff067224 */ /* 0x000fe200078e0002 */
        /* <DEDUP_REMOVED lines=10> */
.L_x_1066:
[----:B------:R-:W-:Y:S05]  /*1d30*/  BSYNC B0 ;  /* 0x0000000000007941 */ /* 0x000fea0003800000 */
.L_x_1065:
[----:B------:R-:W0:Y:S01]  /*1d40*/  LDGDEPBAR ;  /* 0x00000000000079af */ /* 0x000e220000000000 */
[----:B------:R-:W-:Y:S01]  /*1d50*/  ISETP.GE.AND P1, PT, R242, R10, PT ;  /* 0x0000000af200720c */ /* 0x000fe20003f26270 */
[----:B------:R-:W-:Y:S01]  /*1d60*/  IMAD R0, R11, c[0x0][0x1a0], RZ ;  /* 0x000068000b007a24 */ /* 0x000fe200078e02ff */
[----:B------:R-:W-:Y:S01]  /*1d70*/  BSSY B0, `(.L_x_1067) ;  /* 0x0000013000007945 */ /* 0x000fe20003800000 */
[----:B------:R-:W-:-:S04]  /*1d80*/  IMAD.WIDE.U32 R6, R41, c[0x0][0x1a0], RZ ;  /* 0x0000680029067a25 */ /* 0x000fc800078e00ff */
[----:B------:R-:W-:Y:S01]  /*1d90*/  IMAD R0, R41, c[0x0][0x1a4], R0 ;  /* 0x0000690029007a24 */ /* 0x000fe200078e0200 */
[----:B-1----:R-:W-:-:S04]  /*1da0*/  LEA R2, P0, R6, R244, 0x6 ;  /* 0x000000f406027211 */ /* 0x002fc800078030ff */
[----:B------:R-:W-:-:S04]  /*1db0*/  IADD3 R0, R7, R0, RZ ;  /* 0x0000000007007210 */ /* 0x000fc80007ffe0ff */
[----:B------:R-:W-:Y:S01]  /*1dc0*/  LEA.HI.X R3, R6, R247, R0, 0x6, P0 ;  /* 0x000000f706037211 */ /* 0x000fe200000f3400 */
[----:B------:R-:W-:-:S04]  /*1dd0*/  DEPBAR.LE SB0, 0x0 ;  /* 0x000080000000791a */ /* 0x000fc80000000000 */
[----:B------:R-:W-:Y:S06]  /*1de0*/  BAR.SYNC.DEFER_BLOCKING 0x0 ;  /* 0x0000000000007b1d */ /* 0x000fec0000010000 */
        /* <DEDUP_REMOVED lines=11> */
.L_x_1068:
[----:B------:R-:W-:Y:S05]  /*1ea0*/  BSYNC B0 ;  /* 0x0000000000007941 */ /* 0x000fea0003800000 */
.L_x_1067:
[----:B------:R-:W-:Y:S01]  /*1eb0*/  ISETP.GE.AND P0, PT, R251, R10, PT ;  /* 0x0000000afb00720c */ /* 0x000fe20003f06270 */
[----:B------:R-:W-:-:S12]  /*1ec0*/  BSSY B0, `(.L_x_1069) ;  /* 0x0000010000007945 */ /* 0x000fd80003800000 */
[----:B------:R1:W-:Y:S01]  /*1ed0*/  @P0 STS.128 [R199+0x6800], RZ ;  /* 0x006800ffc7000388 */ /* 0x0003e20000000c00 */
[----:B------:R-:W-:Y:S05]  /*1ee0*/  @P0 BRA `(.L_x_1070) ;  /* 0x000000d000000947 */ /* 0x000fea0003800000 */
[----:B------:R-:W-:-:S13]  /*1ef0*/  ISETP.GE.AND P0, PT, R240, c[0x0][0x220], PT ;  /* 0x00008800f0007a0c */ /* 0x000fda0003f06270 */
[----:B------:R1:W-:Y:S01]  /*1f00*/  @P0 STS.128 [R199+0x6800], RZ ;  /* 0x006800ffc7000388 */ /* 0x0003e20000000c00 */
[----:B------:R-:W-:Y:S05]  /*1f10*/  @P0 BRA `(.L_x_1070) ;  /* 0x000000a000000947 */ /* 0x000fea0003800000 */
[----:B-1----:R-:W-:Y:S02]  /*1f20*/  IMAD.MOV.U32 R7, RZ, RZ, c[0x0][0x1a0] ;  /* 0x00006800ff077624 */ /* 0x002fe400078e00ff */
        /* <DEDUP_REMOVED lines=9> */
.L_x_1070:
[----:B------:R-:W-:Y:S05]  /*1fc0*/  BSYNC B0 ;  /* 0x0000000000007941 */ /* 0x000fea0003800000 */
.L_x_1069:
        /* <DEDUP_REMOVED lines=17> */
.L_x_1072:
[----:B------:R-:W-:Y:S05]  /*20e0*/  BSYNC B0 ;  /* 0x0000000000007941 */ /* 0x000fea0003800000 */
.L_x_1071:
[----:B------:R-:W-:Y:S01]  /*20f0*/  ISETP.GE.AND P0, PT, R252, R10, PT ;  /* 0x0000000afc00720c */ /* 0x000fe20003f06270 */
[----:B------:R-:W-:-:S12]  /*2100*/  BSSY B0, `(.L_x_1073) ;  /* 0x0000011000007945 */ /* 0x000fd80003800000 */
[----:B------:R1:W-:Y:S01]  /*2110*/  @P0 STS.128 [R199+0x7800], RZ ;  /* 0x007800ffc7000388 */ /* 0x0003e20000000c00 */
[----:B------:R-:W-:Y:S05]  /*2120*/  @P0 BRA `(.L_x_1074) ;  /* 0x000000e000000947 */ /* 0x000fea0003800000 */
[----:B------:R-:W-:-:S13]  /*2130*/  ISETP.GE.AND P0, PT, R240, c[0x0][0x220], PT ;  /* 0x00008800f0007a0c */ /* 0x000fda0003f06270 */
[----:B------:R1:W-:Y:S01]  /*2140*/  @P0 STS.128 [R199+0x7800], RZ ;  /* 0x007800ffc7000388 */ /* 0x0003e20000000c00 */
[----:B------:R-:W-:Y:S05]  /*2150*/  @P0 BRA `(.L_x_1074) ;  /* 0x000000b000000947 */ /* 0x000fea0003800000 */
[----:B-1----:R-:W-:Y:S01]  /*2160*/  IMAD.MOV.U32 R6, RZ, RZ, c[0x0][0x1a0] ;  /* 0x00006800ff067624 */ /* 0x002fe200078e00ff */
        /* <DEDUP_REMOVED lines=10> */
.L_x_1074:
[----:B------:R-:W-:Y:S05]  /*2210*/  BSYNC B0 ;  /* 0x0000000000007941 */ /* 0x000fea0003800000 */
.L_x_1073:
[----:B-1----:R-:W-:Y:S01]  /*2220*/  SHF.R.S32.HI R7, RZ, 0x4, R14 ;  /* 0x00000004ff077819 */ /* 0x002fe2000001140e */
[C---:B------:R-:W-:Y:S01]  /*2230*/  IMAD.SHL.U32 R6, R20.reuse, 0x40, RZ ;  /* 0x0000004014067824 */ /* 0x040fe200078e00ff */
[----:B------:R-:W-:Y:S01]  /*2240*/  R2P PR, R20, 0x6 ;  /* 0x0000000614007804 */ /* 0x000fe20000000000 */
[----:B------:R-:W-:Y:S01]  /*2250*/  IMAD.SHL.U32 R2, R12, 0x40, RZ ;  /* 0x000000400c027824 */ /* 0x000fe200078e00ff */
[----:B------:R-:W-:Y:S01]  /*2260*/  LEA.HI R0, R14, R7, RZ, 0x1 ;  /* 0x000000070e007211 */ /* 0x000fe200078f08ff */
[----:B------:R-:W-:Y:S01]  /*2270*/  IMAD.SHL.U32 R3, R242, 0x8, RZ ;  /* 0x00000008f2037824 */ /* 0x000fe200078e00ff */
[----:B------:R-:W0:Y:S02]  /*2280*/  LDGDEPBAR ;  /* 0x00000000000079af */ /* 0x000e240000000000 */
[----:B------:R-:W-:Y:S02]  /*2290*/  LOP3.LUT R0, R0, 0xfffffffe, RZ, 0xc0, !PT ;  /* 0xfffffffe00007812 */ /* 0x000fe400078ec0ff */
[----:B------:R-:W-:-:S03]  /*22a0*/  LOP3.LUT R2, R2, 0x1c0, RZ, 0xc0, !PT ;  /* 0x000001c002027812 */ /* 0x000fc600078ec0ff */
[----:B------:R-:W-:Y:S01]  /*22b0*/  IMAD.IADD R7, R7, 0x1, -R0 ;  /* 0x0000000107077824 */ /* 0x000fe200078e0a00 */
[----:B------:R-:W-:-:S03]  /*22c0*/  LOP3.LUT R0, R6, 0x1c0, RZ, 0xc0, !PT ;  /* 0x000001c006007812 */ /* 0x000fc600078ec0ff */
[----:B------:R-:W-:Y:S01]  /*22d0*/  IMAD.SHL.U32 R6, R7, 0x8, RZ ;  /* 0x0000000807067824 */ /* 0x000fe200078e00ff */
[----:B------:R-:W-:Y:S02]  /*22e0*/  LOP3.LUT R3, R0, 0x8, R3, 0xf8, !PT ;  /* 0x0000000800037812 */ /* 0x000fe400078ef803 */
[----:B------:R-:W-:Y:S02]  /*22f0*/  SHF.R.U32.HI R0, RZ, 0x3, R0 ;  /* 0x00000003ff007819 */ /* 0x000fe40000011600 */
[----:B--2---:R-:W-:Y:S02]  /*2300*/  LOP3.LUT R8, R2, 0x8, R6, 0xf8, !PT ;  /* 0x0000000802087812 */ /* 0x004fe400078ef806 */
        /* <DEDUP_REMOVED lines=13> */
[----:B------:R-:W1:Y:S01]  /*23e0*/  LDSM.16.M88.4 R12, [R191+0x2000] ;  /* 0x00200000bf0c783b */ /* 0x000e620000000200 */
[----:B------:R-:W-:Y:S01]  /*23f0*/  IADD3 R195, R184, 0x4040, RZ ;  /* 0x00004040b8c37810 */ /* 0x000fe20007ffe0ff */
[----:B------:R-:W-:Y:S01]  /*2400*/  IMAD R192, R5, 0x2, R191 ;  /* 0x0000000205c07824 */ /* 0x000fe200078e02bf */
[----:B------:R-:W-:Y:S01]  /*2410*/  @P2 IADD3 R195, R2, -0x40, RZ ;  /* 0xffffffc002c32810 */ /* 0x000fe20007ffe0ff */
[----:B------:R-:W2:Y:S02]  /*2420*/  LDSM.16.M88.4 R32, [R184+0x4800] ;  /* 0x00480000b820783b */ /* 0x000ea40000000200 */
[----:B------:R-:W-:Y:S01]  /*2430*/  IMAD R193, R4, 0x2, R192 ;  /* 0x0000000204c17824 */ /* 0x000fe200078e02c0 */
[C---:B------:R-:W-:Y:S01]  /*2440*/  IADD3 R198, R195.reuse, 0x800, RZ ;  /* 0x00000800c3c67810 */ /* 0x040fe20007ffe0ff */
[----:B------:R-:W5:Y:S01]  /*2450*/  LDSM.16.M88.4 R28, [R184+0x5000] ;  /* 0x00500000b81c783b */ /* 0x000f620000000200 */
[----:B------:R-:W-:Y:S01]  /*2460*/  IMAD.IADD R189, R0, 0x1, R195 ;  /* 0x0000000100bd7824 */ /* 0x000fe200078e02c3 */
[C---:B------:R-:W-:Y:S01]  /*2470*/  IADD3 R197, R195.reuse, 0x1000, RZ ;  /* 0x00001000c3c57810 */ /* 0x040fe20007ffe0ff */
[----:B------:R-:W-:Y:S01]  /*2480*/  IMAD.SHL.U32 R0, R42, 0x2, RZ ;  /* 0x000000022a007824 */ /* 0x000fe200078e00ff */
[----:B------:R-:W3:Y:S01]  /*2490*/  LDSM.16.M88.4 R24, [R184+0x5800] ;  /* 0x00580000b818783b */ /* 0x000ee20000000200 */
[----:B------:R-:W-:-:S03]  /*24a0*/  IADD3 R196, R195, 0x1800, RZ ;  /* 0x00001800c3c47810 */ /* 0x000fc60007ffe0ff */
[----:B------:R-:W4:Y:S01]  /*24b0*/  LDSM.16.M88.4 R16, [R191] ;  /* 0x00000000bf10783b */ /* 0x000f220000000200 */
[----:B------:R-:W-:-:S03]  /*24c0*/  LOP3.LUT R0, R0, 0x6, RZ, 0xc0, !PT ;  /* 0x0000000600007812 */ /* 0x000fc600078ec0ff */
[----:B------:R-:W-:Y:S02]  /*24d0*/  LDSM.16.M88.4 R44, [R190+0x4000] ;  /* 0x00400000be2c783b */ /* 0x000fe40000000200 */
[----:B------:R-:W-:Y:S02]  /*24e0*/  IMAD R0, R41, 0x40, R0 ;  /* 0x0000004029007824 */ /* 0x000fe400078e0200 */
[----:B------:R-:W3:Y:S03]  /*24f0*/  LDSM.16.M88.4 R8, [R194+0x2000] ;  /* 0x00200000c208783b */ /* 0x000ee60000000200 */
[C---:B------:R-:W-:Y:S01]  /*2500*/  IADD3 R3, R0.reuse, 0x1, RZ ;  /* 0x0000000100037810 */ /* 0x040fe20007ffe0ff */
[----:B------:R-:W4:Y:S01]  /*2510*/  LDSM.16.M88.4 R48, [R190+0x4800] ;  /* 0x00480000be30783b */ /* 0x000f220000000200 */
[----:B------:R-:W-:Y:S02]  /*2520*/  IADD3 R2, R0, 0x8, RZ ;  /* 0x0000000800027810 */ /* 0x000fe40007ffe0ff */
[-C--:B------:R-:W-:Y:S01]  /*2530*/  ISETP.GE.AND P1, PT, R3, R40.reuse, PT ;  /* 0x000000280300720c */ /* 0x080fe20003f26270 */
[----:B------:R-:W4:Y:S01]  /*2540*/  LDSM.16.M88.4 R52, [R190+0x5000] ;  /* 0x00500000be34783b */ /* 0x000f220000000200 */
[----:B------:R-:W-:-:S02]  /*2550*/  ISETP.GE.AND P0, PT, R2, R40, PT ;  /* 0x000000280200720c */ /* 0x000fc40003f06270 */
[CC--:B------:R-:W-:Y:S01]  /*2560*/  ISETP.GE.AND P2, PT, R0.reuse, R40.reuse, PT ;  /* 0x000000280000720c */ /* 0x0c0fe20003f46270 */
[----:B------:R-:W4:Y:S01]  /*2570*/  LDSM.16.M88.4 R56, [R190+0x5800] ;  /* 0x00580000be38783b */ /* 0x000f220000000200 */
[C---:B------:R-:W-:Y:S02]  /*2580*/  IADD3 R2, R0.reuse, 0x9, RZ ;  /* 0x0000000900027810 */ /* 0x040fe40007ffe0ff */
[----:B------:R-:W-:Y:S01]  /*2590*/  IADD3 R6, R0, 0x10, RZ ;  /* 0x0000001000067810 */ /* 0x000fe20007ffe0ff */
[----:B------:R-:W4:Y:S01]  /*25a0*/  LDSM.16.M88.4 R20, [R194] ;  /* 0x00000000c214783b */ /* 0x000f220000000200 */
[----:B-1----:R-:W-:Y:S01]  /*25b0*/  HMMA.16816.F32 R88, R12, R36, RZ ;  /* 0x000000240c58723c */ /* 0x002fe200000018ff */
[-C--:B------:R-:W-:Y:S02]  /*25c0*/  ISETP.GE.AND P6, PT, R2, R40.reuse, PT ;  /* 0x000000280200720c */ /* 0x080fe40003fc6270 */
[----:B------:R-:W-:Y:S02]  /*25d0*/  IADD3 R2, R0, 0x18, RZ ;  /* 0x0000001800027810 */ /* 0x000fe40007ffe0ff */
[----:B------:R-:W-:-:S02]  /*25e0*/  ISETP.GE.AND P5, PT, R6, R40, PT ;  /* 0x000000280600720c */ /* 0x000fc40003fa6270 */
[----:B------:R-:W-:Y:S01]  /*25f0*/  ISETP.GE.AND P3, PT, R2, R40, PT ;  /* 0x000000280200720c */ /* 0x000fe20003f66270 */
[----:B--2---:R-:W-:Y:S01]  /*2600*/  HMMA.16816.F32 R80, R12, R32, RZ ;  /* 0x000000200c50723c */ /* 0x004fe200000018ff */
[C---:B------:R-:W-:Y:S02]  /*2610*/  IADD3 R2, R0.reuse, 0x19, RZ ;  /* 0x0000001900027810 */ /* 0x040fe40007ffe0ff */
[----:B------:R-:W-:-:S04]  /*2620*/  IADD3 R3, R0, 0x11, RZ ;  /* 0x0000001100037810 */ /* 0x000fc80007ffe0ff */
[----:B------:R-:W-:Y:S01]  /*2630*/  ISETP.GE.AND P4, PT, R3, R40, PT ;  /* 0x000000280300720c */ /* 0x000fe20003f86270 */
[C---:B-----5:R-:W-:Y:S08]  /*2640*/  HMMA.16816.F32 R72, R12.reuse, R28, RZ ;  /* 0x0000001c0c48723c */ /* 0x060ff000000018ff */
[C---:B---3--:R-:W-:Y:S08]  /*2650*/  HMMA.16816.F32 R64, R12.reuse, R24, RZ ;  /* 0x000000180c40723c */ /* 0x048ff000000018ff */
[C---:B------:R-:W-:Y:S08]  /*2660*/  HMMA.16816.F32 R84, R12.reuse, R38, RZ ;  /* 0x000000260c54723c */ /* 0x040ff000000018ff */
[C---:B------:R-:W-:Y:S08]  /*2670*/  HMMA.16816.F32 R76, R12.reuse, R34, RZ ;  /* 0x000000220c4c723c */ /* 0x040ff000000018ff */
[C---:B------:R-:W-:Y:S08]  /*2680*/  HMMA.16816.F32 R68, R12.reuse, R30, RZ ;  /* 0x0000001e0c44723c */ /* 0x040ff000000018ff */
[----:B------:R-:W-:Y:S08]  /*2690*/  HMMA.16816.F32 R60, R12, R26, RZ ;  /* 0x0000001a0c3c723c */ /* 0x000ff000000018ff */
[C---:B----4-:R-:W-:Y:S08]  /*26a0*/  HMMA.16816.F32 R12, R16.reuse, R36, RZ ;  /* 0x00000024100c723c */ /* 0x050ff000000018ff */
[C---:B------:R-:W-:Y:S08]  /*26b0*/  HMMA.16816.F32 R104, R16.reuse, R38, RZ ;  /* 0x000000261068723c */ /* 0x040ff000000018ff */
[C---:B------:R-:W-:Y:S08]  /*26c0*/  HMMA.16816.F32 R36, R16.reuse, R32, RZ ;  /* 0x000000201024723c */ /* 0x040ff000000018ff */
[C---:B------:R-:W-:Y:S08]  /*26d0*/  HMMA.16816.F32 R96, R16.reuse, R34, RZ ;  /* 0x000000221060723c */ /* 0x040ff000000018ff */
[C---:B------:R-:W-:Y:S08]  /*26e0*/  HMMA.16816.F32 R32, R16.reuse, R24, RZ ;  /* 0x000000181020723c */ /* 0x040ff000000018ff */
[C---:B------:R-:W-:Y:S08]  /*26f0*/  HMMA.16816.F32 R92, R16.reuse, R28, RZ ;  /* 0x0000001c105c723c */ /* 0x040ff000000018ff */
[C---:B------:R-:W-:Y:S01]  /*2700*/  HMMA.16816.F32 R100, R16.reuse, R30, RZ ;  /* 0x0000001e1064723c */ /* 0x040fe200000018ff */
[----:B------:R-:W-:Y:S07]  /*2710*/  LDSM.16.M88.4 R28, [R195] ;  /* 0x00000000c31c783b */ /* 0x000fee0000000200 */
[----:B------:R-:W-:Y:S01]  /*2720*/  HMMA.16816.F32 R24, R16, R26, RZ ;  /* 0x0000001a1018723c */ /* 0x000fe200000018ff */
[----:B------:R-:W1:Y:S07]  /*2730*/  LDSM.16.M88.4 R16, [R192] ;  /* 0x00000000c010783b */ /* 0x000e6e0000000200 */
[C---:B------:R-:W-:Y:S08]  /*2740*/  HMMA.16816.F32 R88, R8.reuse, R44, R88 ;  /* 0x0000002c0858723c */ /* 0x040ff00000001858 */
[C---:B------:R-:W-:Y:S08]  /*2750*/  HMMA.16816.F32 R136, R8.reuse, R48, R80 ;  /* 0x000000300888723c */ /* 0x040ff00000001850 */
[C---:B------:R-:W-:Y:S01]  /*2760*/  HMMA.16816.F32 R144, R8.reuse, R52, R72 ;  /* 0x000000340890723c */ /* 0x040fe20000001848 */
[----:B------:R-:W-:Y:S07]  /*2770*/  LDSM.16.M88.4 R72, [R189+0x1800] ;  /* 0x00180000bd48783b */ /* 0x000fee0000000200 */
[C---:B------:R-:W-:Y:S08]  /*2780*/  HMMA.16816.F32 R148, R8.reuse, R56, R64 ;  /* 0x000000380894723c */ /* 0x040ff00000001840 */
[C---:B------:R-:W-:Y:S08]  /*2790*/  HMMA.16816.F32 R140, R8.reuse, R46, R84 ;  /* 0x0000002e088c723c */ /* 0x040ff00000001854 */
[C---:B------:R-:W-:Y:S08]  /*27a0*/  HMMA.16816.F32 R132, R8.reuse, R50, R76 ;  /* 0x000000320884723c */ /* 0x040ff0000000184c */
[C---:B------:R-:W-:Y:S08]  /*27b0*/  HMMA.16816.F32 R128, R8.reuse, R54, R68 ;  /* 0x000000360880723c */ /* 0x040ff00000001844 */
[----:B------:R-:W-:Y:S08]  /*27c0*/  HMMA.16816.F32 R124, R8, R58, R60 ;  /* 0x0000003a087c723c */ /* 0x000ff0000000183c */
[C---:B------:R-:W-:Y:S01]  /*27d0*/  HMMA.16816.F32 R8, R20.reuse, R44, R12 ;  /* 0x0000002c1408723c */ /* 0x040fe2000000180c */
[----:B------:R-:W2:Y:S07]  /*27e0*/  LDSM.16.M88.4 R12, [R192+0x2000] ;  /* 0x00200000c00c783b */ /* 0x000eae0000000200 */
[C---:B------:R-:W-:Y:S01]  /*27f0*/  HMMA.16816.F32 R112, R20.reuse, R48, R36 ;  /* 0x000000301470723c */ /* 0x040fe20000001824 */
[----:B------:R-:W-:Y:S07]  /*2800*/  LDSM.16.M88.4 R36, [R195+0x1000] ;  /* 0x00100000c324783b */ /* 0x000fee0000000200 */
[C---:B------:R-:W-:Y:S01]  /*2810*/  HMMA.16816.F32 R116, R20.reuse, R56, R32 ;  /* 0x000000381474723c */ /* 0x040fe20000001820 */
[----:B------:R-:W-:Y:S07]  /*2820*/  LDSM.16.M88.4 R32, [R195+0x1800] ;  /* 0x00180000c320783b */ /* 0x000fee0000000200 */
[C---:B------:R-:W-:Y:S01]  /*2830*/  HMMA.16816.F32 R108, R20.reuse, R46, R104 ;  /* 0x0000002e146c723c */ /* 0x040fe20000001868 */
[----:B------:R-:W3:Y:S07]  /*2840*/  LDSM.16.M88.4 R44, [R195+0x800] ;  /* 0x00080000c32c783b */ /* 0x000eee0000000200 */
[C---:B------:R-:W-:Y:S08]  /*2850*/  HMMA.16816.F32 R120, R20.reuse, R52, R92 ;  /* 0x000000341478723c */ /* 0x040ff0000000185c */
[C---:B------:R-:W-:Y:S01]  /*2860*/  HMMA.16816.F32 R84, R20.reuse, R50, R96 ;  /* 0x000000321454723c */ /* 0x040fe20000001860 */
[----:B------:R-:W-:Y:S07]  /*2870*/  LDSM.16.M88.4 R48, [R189+0x800] ;  /* 0x00080000bd30783b */ /* 0x000fee0000000200 */
[C---:B------:R-:W-:Y:S01]  /*2880*/  HMMA.16816.F32 R80, R20.reuse, R54, R100 ;  /* 0x000000361450723c */ /* 0x040fe20000001864 */
[----:B------:R-:W-:Y:S07]  /*2890*/  LDSM.16.M88.4 R52, [R189+0x1000] ;  /* 0x00100000bd34783b */ /* 0x000fee0000000200 */
[----:B------:R-:W-:Y:S01]  /*28a0*/  HMMA.16816.F32 R64, R20, R58, R24 ;  /* 0x0000003a1440723c */ /* 0x000fe20000001818 */
[----:B------:R-:W-:Y:S04]  /*28b0*/  LDSM.16.M88.4 R24, [R189] ;  /* 0x00000000bd18783b */ /* 0x000fe80000000200 */
[----:B------:R-:W4:Y:S03]  /*28c0*/  LDSM.16.M88.4 R20, [R193] ;  /* 0x00000000c114783b */ /* 0x000f260000000200 */
[----:B-1----:R-:W-:Y:S01]  /*28d0*/  HMMA.16816.F32 R56, R16, R28, R8 ;  /* 0x0000001c1038723c */ /* 0x002fe20000001808 */
[----:B------:R-:W1:Y:S01]  /*28e0*/  LDSM.16.M88.4 R8, [R193+0x2000] ;  /* 0x00200000c108783b */ /* 0x000e620000000200 */
[----:B------:R-:W-:-:S06]  /*28f0*/  DEPBAR.LE SB0, 0x0 ;  /* 0x000080000000791a */ /* 0x000fcc0000000000 */
[C---:B--2---:R-:W-:Y:S08]  /*2900*/  HMMA.16816.F32 R60, R12.reuse, R28, R88 ;  /* 0x0000001c0c3c723c */ /* 0x044ff00000001858 */
[C---:B---3--:R-:W-:Y:S08]  /*2910*/  HMMA.16816.F32 R76, R12.reuse, R44, R136 ;  /* 0x0000002c0c4c723c */ /* 0x048ff00000001888 */
[C---:B------:R-:W-:Y:S08]  /*2920*/  HMMA.16816.F32 R92, R12.reuse, R36, R144 ;  /* 0x000000240c5c723c */ /* 0x040ff00000001890 */
[C---:B------:R-:W-:Y:S08]  /*2930*/  HMMA.16816.F32 R68, R12.reuse, R30, R140 ;  /* 0x0000001e0c44723c */ /* 0x040ff0000000188c */
[C---:B------:R-:W-:Y:S08]  /*2940*/  HMMA.16816.F32 R88, R12.reuse, R46, R132 ;  /* 0x0000002e0c58723c */ /* 0x040ff00000001884 */
[C---:B------:R-:W-:Y:S08]  /*2950*/  HMMA.16816.F32 R96, R12.reuse, R38, R128 ;  /* 0x000000260c60723c */ /* 0x040ff00000001880 */
[C---:B------:R-:W-:Y:S08]  /*2960*/  HMMA.16816.F32 R100, R12.reuse, R32, R148 ;  /* 0x000000200c64723c */ /* 0x040ff00000001894 */
[----:B------:R-:W-:Y:S08]  /*2970*/  HMMA.16816.F32 R104, R12, R34, R124 ;  /* 0x000000220c68723c */ /* 0x000ff0000000187c */
[----:B------:R-:W-:Y:S08]  /*2980*/  HMMA.16816.F32 R108, R16, R30, R108 ;  /* 0x0000001e106c723c */ /* 0x000ff0000000186c */
[----:B----4-:R-:W-:Y:S08]  /*2990*/  HMMA.16816.F32 R12, R20, R24, R56 ;  /* 0x00000018140c723c */ /* 0x010ff00000001838 */
[C---:B------:R-:W-:Y:S08]  /*29a0*/  HMMA.16816.F32 R84, R16.reuse, R46, R84 ;  /* 0x0000002e1054723c */ /* 0x040ff00000001854 */
[C---:B------:R-:W-:Y:S08]  /*29b0*/  HMMA.16816.F32 R124, R16.reuse, R36, R120 ;  /* 0x00000024107c723c */ /* 0x040ff00000001878 */
[C---:B------:R-:W-:Y:S08]  /*29c0*/  HMMA.16816.F32 R112, R16.reuse, R44, R112 ;  /* 0x0000002c1070723c */ /* 0x040ff00000001870 */
[C---:B------:R-:W-:Y:S08]  /*29d0*/  HMMA.16816.F32 R120, R16.reuse, R38, R80 ;  /* 0x000000261078723c */ /* 0x040ff00000001850 */
[C---:B------:R-:W-:Y:S08]  /*29e0*/  HMMA.16816.F32 R116, R16.reuse, R32, R116 ;  /* 0x000000201074723c */ /* 0x040ff00000001874 */
[----:B------:R-:W-:Y:S08]  /*29f0*/  HMMA.16816.F32 R80, R16, R34, R64 ;  /* 0x000000221050723c */ /* 0x000ff00000001840 */
[C---:B-1----:R-:W-:Y:S08]  /*2a00*/  HMMA.16816.F32 R16, R8.reuse, R24, R60 ;  /* 0x000000180810723c */ /* 0x042ff0000000183c */
[C---:B------:R-:W-:Y:S07]  /*2a10*/  HMMA.16816.F32 R28, R8.reuse, R26, R68 ;  /* 0x0000001a081c723c */ /* 0x040fee0000001844 */
[----:B------:R-:W-:Y:S01]  /*2a20*/  FSEL R68, R12, -INF , !P2 ;  /* 0xff8000000c447808 */ /* 0x000fe20005000000 */
[----:B------:R-:W-:Y:S01]  /*2a30*/  HMMA.16816.F32 R32, R8, R48, R76 ;  /* 0x000000300820723c */ /* 0x000fe2000000184c */
[----:B------:R-:W-:-:S06]  /*2a40*/  FSEL R69, R13, -INF , !P1 ;  /* 0xff8000000d457808 */ /* 0x000fcc0004800000 */
[----:B------:R-:W-:Y:S01]  /*2a50*/  FSEL R76, R14, -INF , !P2 ;  /* 0xff8000000e4c7808 */ /* 0x000fe20005000000 */
[----:B------:R-:W-:Y:S01]  /*2a60*/  HMMA.16816.F32 R36, R8, R50, R88 ;  /* 0x000000320824723c */ /* 0x000fe20000001858 */
[----:B------:R-:W-:Y:S02]  /*2a70*/  FSEL R78, R15, -INF , !P1 ;  /* 0xff8000000f4e7808 */ /* 0x000fe40004800000 */
[----:B------:R-:W-:Y:S02]  /*2a80*/  FSEL R42, R16, -INF , !P2 ;  /* 0xff800000102a7808 */ /* 0x000fe40005000000 */
[----:B------:R-:W-:-:S03]  /*2a90*/  FSEL R43, R17, -INF , !P1 ;  /* 0xff800000112b7808 */ /* 0x000fc60004800000 */
[C---:B------:R-:W-:Y:S01]  /*2aa0*/  HMMA.16816.F32 R44, R8.reuse, R52, R92 ;  /* 0x00000034082c723c */ /* 0x040fe2000000185c */
[----:B------:R-:W-:Y:S02]  /*2ab0*/  FSEL R30, R30, -INF , !P0 ;  /* 0xff8000001e1e7808 */ /* 0x000fe40004000000 */
[----:B------:R-:W-:Y:S02]  /*2ac0*/  FSEL R28, R28, -INF , !P0 ;  /* 0xff8000001c1c7808 */ /* 0x000fe40004000000 */
[----:B------:R-:W-:Y:S02]  /*2ad0*/  FSEL R31, R31, -INF , !P6 ;  /* 0xff8000001f1f7808 */ /* 0x000fe40007000000 */
[----:B------:R-:W-:Y:S01]  /*2ae0*/  FSEL R29, R29, -INF , !P6 ;  /* 0xff8000001d1d7808 */ /* 0x000fe20007000000 */
[----:B------:R-:W-:Y:S01]  /*2af0*/  HMMA.16816.F32 R64, R8, R54, R96 ;  /* 0x000000360840723c */ /* 0x000fe20000001860 */
[----:B------:R-:W-:Y:S02]  /*2b00*/  FSEL R128, R34, -INF , !P5 ;  /* 0xff80000022807808 */ /* 0x000fe40006800000 */
[----:B------:R-:W-:-:S02]  /*2b10*/  FSEL R129, R35, -INF , !P4 ;  /* 0xff80000023817808 */ /* 0x000fc40006000000 */
[----:B------:R-:W-:-:S03]  /*2b20*/  FSEL R77, R33, -INF , !P4 ;  /* 0xff800000214d7808 */ /* 0x000fc60006000000 */
[C---:B------:R-:W-:Y:S08]  /*2b30*/  HMMA.16816.F32 R60, R8.reuse, R72, R100 ;  /* 0x00000048083c723c */ /* 0x040ff00000001864 */
[----:B------:R-:W-:Y:S08]  /*2b40*/  HMMA.16816.F32 R56, R8, R74, R104 ;  /* 0x0000004a0838723c */ /* 0x000ff00000001868 */
[C---:B------:R-:W-:Y:S08]  /*2b50*/  HMMA.16816.F32 R8, R20.reuse, R26, R108 ;  /* 0x0000001a1408723c */ /* 0x040ff0000000186c */
[C---:B------:R-:W-:Y:S08]  /*2b60*/  HMMA.16816.F32 R12, R20.reuse, R50, R84 ;  /* 0x00000032140c723c */ /* 0x040ff00000001854 */
[----:B------:R-:W-:Y:S07]  /*2b70*/  HMMA.16816.F32 R24, R20, R48, R112 ;  /* 0x000000301418723c */ /* 0x000fee0000001870 */
[----:B------:R-:W-:-:S02]  /*2b80*/  FSEL R48, R18, -INF , !P2 ;  /* 0xff80000012307808 */ /* 0x000fc40005000000 */
        /* <DEDUP_REMOVED lines=8> */
[-C--:B------:R-:W-:Y:S02]  /*2c10*/  ISETP.GE.AND P1, PT, R2, R40.reuse, PT ;  /* 0x000000280200720c */ /* 0x080fe40003f26270 */
[----:B------:R-:W-:Y:S01]  /*2c20*/  IADD3 R2, R0, 0x21, RZ ;  /* 0x0000002100027810 */ /* 0x000fe20007ffe0ff */
[----:B------:R-:W-:Y:S01]  /*2c30*/  HMMA.16816.F32 R16, R20, R54, R120 ;  /* 0x000000361410723c */ /* 0x000fe20000001878 */
[----:B------:R-:W-:Y:S02]  /*2c40*/  FSEL R140, R14, -INF , !P3 ;  /* 0xff8000000e8c7808 */ /* 0x000fe40005800000 */
[----:B------:R-:W-:Y:S02]  /*2c50*/  ISETP.GE.AND P0, PT, R2, R40, PT ;  /* 0x000000280200720c */ /* 0x000fe40003f06270 */
[----:B------:R-:W-:-:S02]  /*2c60*/  IADD3 R2, R0, 0x28, RZ ;  /* 0x0000002800027810 */ /* 0x000fc40007ffe0ff */
[----:B------:R-:W-:Y:S02]  /*2c70*/  FSEL R136, R12, -INF , !P3 ;  /* 0xff8000000c887808 */ /* 0x000fe40005800000 */
[----:B------:R-:W-:Y:S02]  /*2c80*/  FSEL R141, R15, -INF , !P2 ;  /* 0xff8000000f8d7808 */ /* 0x000fe40005000000 */
[----:B------:R-:W-:Y:S02]  /*2c90*/  FSEL R131, R13, -INF , !P2 ;  /* 0xff8000000d837808 */ /* 0x000fe40005000000 */
[----:B------:R-:W-:Y:S01]  /*2ca0*/  ISETP.GE.AND P6, PT, R2, R40, PT ;  /* 0x000000280200720c */ /* 0x000fe20003fc6270 */
[----:B------:R-:W-:Y:S01]  /*2cb0*/  HMMA.16816.F32 R12, R20, R72, R116 ;  /* 0x00000048140c723c */ /* 0x000fe20000001874 */
[----:B------:R-:W-:Y:S02]  /*2cc0*/  IADD3 R2, R0, 0x29, RZ ;  /* 0x0000002900027810 */ /* 0x000fe40007ffe0ff */
[----:B------:R-:W-:-:S02]  /*2cd0*/  FSEL R142, R26, -INF , !P5 ;  /* 0xff8000001a8e7808 */ /* 0x000fc40006800000 */
[----:B------:R-:W-:Y:S02]  /*2ce0*/  FSEL R52, R32, -INF , !P5 ;  /* 0xff80000020347808 */ /* 0x000fe40006800000 */
[----:B------:R-:W-:Y:S01]  /*2cf0*/  FSEL R130, R24, -INF , !P5 ;  /* 0xff80000018827808 */ /* 0x000fe20006800000 */
[----:B------:R-:W-:Y:S01]  /*2d00*/  HMMA.16816.F32 R20, R20, R74, R80 ;  /* 0x0000004a1414723c */ /* 0x000fe20000001850 */
[----:B------:R-:W-:Y:S02]  /*2d10*/  ISETP.GE.AND P5, PT, R2, R40, PT ;  /* 0x000000280200720c */ /* 0x000fe40003fa6270 */
[----:B------:R-:W-:Y:S02]  /*2d20*/  IADD3 R2, R0, 0x30, RZ ;  /* 0x0000003000027810 */ /* 0x000fe40007ffe0ff */
[----:B------:R-:W-:Y:S02]  /*2d30*/  FSEL R143, R27, -INF , !P4 ;  /* 0xff8000001b8f7808 */ /* 0x000fe40006000000 */
[----:B------:R-:W-:-:S02]  /*2d40*/  FSEL R132, R25, -INF , !P4 ;  /* 0xff80000019847808 */ /* 0x000fc40006000000 */
[----:B------:R-:W-:Y:S02]  /*2d50*/  FSEL R163, R10, -INF , !P1 ;  /* 0xff8000000aa37808 */ /* 0x000fe40004800000 */
[----:B------:R-:W-:Y:S02]  /*2d60*/  FSEL R155, R46, -INF , !P1 ;  /* 0xff8000002e9b7808 */ /* 0x000fe40004800000 */
[----:B------:R-:W-:Y:S02]  /*2d70*/  FSEL R148, R44, -INF , !P1 ;  /* 0xff8000002c947808 */ /* 0x000fe40004800000 */
[----:B------:R-:W-:Y:S02]  /*2d80*/  FSEL R158, R8, -INF , !P1 ;  /* 0xff800000089e7808 */ /* 0x000fe40004800000 */
[----:B------:R-:W-:Y:S02]  /*2d90*/  ISETP.GE.AND P4, PT, R2, R40, PT ;  /* 0x000000280200720c */ /* 0x000fe40003f86270 */
[----:B------:R-:W-:-:S02]  /*2da0*/  ISETP.GE.AND P1, PT, R40, 0x41, PT ;  /* 0x000000412800780c */ /* 0x000fc40003f26270 */
[----:B------:R-:W-:Y:S02]  /*2db0*/  IADD3 R2, R0, 0x31, RZ ;  /* 0x0000003100027810 */ /* 0x000fe40007ffe0ff */
        /* <DEDUP_REMOVED lines=11> */
[-C--:B------:R-:W-:Y:S02]  /*2e70*/  ISETP.GE.AND P2, PT, R2, R40.reuse, PT ;  /* 0x000000280200720c */ /* 0x080fe40003f46270 */
[----:B------:R-:W-:Y:S01]  /*2e80*/  ISETP.GE.AND P0, PT, R0, R40, PT ;  /* 0x000000280000720c */ /* 0x000fe20003f06270 */
[----:B------:R-:W-:Y:S01]  /*2e90*/  IMAD.IADD R0, R153, 0x1, R152 ;  /* 0x0000000199007824 */ /* 0x000fe200078e0298 */
        /* <DEDUP_REMOVED lines=23> */
[----:B------:R-:W-:Y:S01]  /*3010*/  FSEL R176, R21, -INF , !P0 ;  /* 0xff80000015b07808 */ /* 0x000fe20004000000 */
[----:B------:R-:W-:Y:S06]  /*3020*/  BAR.SYNC.DEFER_BLOCKING 0x0 ;  /* 0x0000000000007b1d */ /* 0x000fec0000010000 */
[----:B------:R-:W-:Y:S05]  /*3030*/  @!P1 BRA `(.L_x_1075) ;  /* 0x0000031000009947 */ /* 0x000fea0003800000 */
[----:B------:R-:W-:Y:S01]  /*3040*/  ISETP.GE.AND P0, PT, R240, c[0x0][0x220], PT ;  /* 0x00008800f0007a0c */ /* 0x000fe20003f06270 */
[----:B------:R-:W-:Y:S01]  /*3050*/  BSSY B0, `(.L_x_1076) ;  /* 0x000002e000007945 */ /* 0x000fe20003800000 */
[----:B------:R-:W-:-:S04]  /*3060*/  LEA.HI.SX32 R6, R200, 0xfffffffe, 0x1a ;  /* 0xfffffffec8067811 */ /* 0x000fc800078fd2ff */
[----:B------:R-:W-:Y:S01]  /*3070*/  SHF.R.S32.HI R2, RZ, 0x1f, R6 ;  /* 0x0000001fff027819 */ /* 0x000fe20000011406 */
[----:B------:R-:W-:Y:S02]  /*3080*/  IMAD R3, R181, R6, RZ ;  /* 0x00000006b5037224 */ /* 0x000fe400078e02ff */
[----:B------:R-:W-:-:S04]  /*3090*/  IMAD.WIDE.U32 R6, R6, R185, R208 ;  /* 0x000000b906067225 */ /* 0x000fc800078e00d0 */
[----:B------:R-:W-:Y:S01]  /*30a0*/  IMAD R3, R2, R185, R3 ;  /* 0x000000b902037224 */ /* 0x000fe200078e0203 */
[-C--:B------:R-:W-:Y:S01]  /*30b0*/  @!P0 IADD3 R2, P5, R187, R6.reuse, RZ ;  /* 0x00000006bb028210 */ /* 0x080fe20007fbe0ff */
[----:B------:R-:W-:Y:S01]  /*30c0*/  @!P0 IMAD.MOV.U32 R14, RZ, RZ, c[0x0][0x19c] ;  /* 0x00006700ff0e8624 */ /* 0x000fe200078e00ff */
[----:B------:R-:W-:Y:S01]  /*30d0*/  @!P0 LEA R9, P3, R182, R6, 0x5 ;  /* 0x00000006b6098211 */ /* 0x000fe200078628ff */
[----:B------:R-:W-:Y:S01]  /*30e0*/  IMAD.IADD R3, R7, 0x1, R3 ;  /* 0x0000000107037824 */ /* 0x000fe200078e0203 */
[----:B------:R-:W-:Y:S01]  /*30f0*/  @!P0 LEA R12, P6, R6, c[0x0][0x168], 0x1 ;  /* 0x00005a00060c8a11 */ /* 0x000fe200078c08ff */
[----:B------:R1:W-:Y:S01]  /*3100*/  @P0 STS.128 [R199+0x4000], RZ ;  /* 0x004000ffc7000388 */ /* 0x0003e20000000c00 */
[----:B------:R-:W-:Y:S01]  /*3110*/  @!P0 LEA R10, P4, R2, c[0x0][0x168], 0x1 ;  /* 0x00005a00020a8a11 */ /* 0x000fe200078808ff */
[----:B------:R-:W-:Y:S01]  /*3120*/  @!P0 IMAD.X R11, R186, 0x1, R3, P5 ;  /* 0x00000001ba0b8824 */ /* 0x000fe200028e0603 */
[----:B------:R-:W-:Y:S02]  /*3130*/  @!P0 LEA R8, P2, R9, c[0x0][0x168], 0x1 ;  /* 0x00005a0009088a11 */ /* 0x000fe400078408ff */
[----:B------:R-:W-:-:S02]  /*3140*/  @!P0 LEA.HI.X R14, R182, R3, R14, 0x5, P3 ;  /* 0x00000003b60e8211 */ /* 0x000fc400018f2c0e */
[----:B------:R-:W-:Y:S02]  /*3150*/  @!P0 LEA.HI.X R13, R6, c[0x0][0x16c], R3, 0x1, P6 ;  /* 0x00005b00060d8a11 */ /* 0x000fe400030f0c03 */
        /* <DEDUP_REMOVED lines=18> */
[----:B------:R-:W-:Y:S01]  /*3280*/  IMAD.MOV.U32 R2, RZ, RZ, R6 ;  /* 0x000000ffff027224 */ /* 0x000fe200078e0006 */
        /* <DEDUP_REMOVED lines=10> */
.L_x_1077:
[----:B------:R-:W-:Y:S05]  /*3330*/  BSYNC B0 ;  /* 0x0000000000007941 */ /* 0x000fea0003800000 */
.L_x_1076:
[----:B------:R-:W0:Y:S02]  /*3340*/  LDGDEPBAR ;  /* 0x00000000000079af */ /* 0x000e240000000000 */
.L_x_1075:
[----:B--2---:R-:W-:Y:S01]  /*3350*/  FMNMX.FTZ R2, R42, R43, !PT ;  /* 0x0000002b2a027209 */ /* 0x004fe20007810000 */
[----:B------:R-:W-:Y:S01]  /*3360*/  IMAD R154, R183, 0x8, R154 ;  /* 0x00000008b79a7824 */ /* 0x000fe200078e029a */
[----:B------:R-:W-:Y:S01]  /*3370*/  FMNMX.FTZ R6, R68, R69, !PT ;  /* 0x0000004544067209 */ /* 0x000fe20007810000 */
[----:B------:R-:W-:Y:S01]  /*3380*/  IMAD.SHL.U32 R116, R41, 0x2, RZ ;  /* 0x0000000229747824 */ /* 0x000fe200078e00ff */
[----:B------:R-:W-:Y:S01]  /*3390*/  FMNMX.FTZ R2, R28, R2, !PT ;  /* 0x000000021c027209 */ /* 0x000fe20007810000 */
[----:B------:R-:W-:Y:S01]  /*33a0*/  IMAD.WIDE.U32 R118, R216, -0x2daee0ad, RZ ;  /* 0xd2511f53d8767825 */ /* 0x000fe200078e00ff */
[----:B------:R-:W-:Y:S01]  /*33b0*/  IADD3 R7, R154, 0x4, RZ ;  /* 0x000000049a077810 */ /* 0x000fe20007ffe0ff */
[----:B------:R-:W-:Y:S01]  /*33c0*/  UIADD3 UR12, UR19, -0x4498517b, URZ ;  /* 0xbb67ae85130c7890 */ /* 0x000fe2000fffe03f */
[----:B------:R-:W-:Y:S01]  /*33d0*/  FMNMX.FTZ R2, R29, R2, !PT ;  /* 0x000000021d027209 */ /* 0x000fe20007810000 */
[----:B------:R-:W-:Y:S01]  /*33e0*/  UIADD3 UR13, UR18, -0x61c88647, URZ ;  /* 0x9e3779b9120d7890 */ /* 0x000fe2000fffe03f */
[----:B------:R-:W-:Y:S01]  /*33f0*/  LOP3.LUT R206, R206, UR18, RZ, 0x3c, !PT ;  /* 0x00000012cece7c12 */ /* 0x000fe2000f8e3cff */
[----:B------:R-:W-:Y:S01]  /*3400*/  IMAD.WIDE.U32 R72, R7, -0x326172a9, RZ ;  /* 0xcd9e8d5707487825 */ /* 0x000fe200078e00ff */
[----:B------:R-:W-:Y:S01]  /*3410*/  FMNMX.FTZ R2, R52, R2, !PT ;  /* 0x0000000234027209 */ /* 0x000fe20007810000 */
[----:B------:R-:W-:Y:S01]  /*3420*/  UIADD3 UR11, UR18, 0x3c6ef372, URZ ;  /* 0x3c6ef372120b7890 */ /* 0x000fe2000fffe03f */
[----:B------:R-:W-:Y:S01]  /*3430*/  FMNMX.FTZ R6, R50, R6, !PT ;  /* 0x0000000632067209 */ /* 0x000fe20007810000 */
[----:B------:R-:W-:Y:S01]  /*3440*/  UIADD3 UR10, UR19, 0x76cf5d0a, URZ ;  /* 0x76cf5d0a130a7890 */ /* 0x000fe2000fffe03f */
[----:B------:R-:W-:Y:S01]  /*3450*/  FMNMX.FTZ R2, R77, R2, !PT ;  /* 0x000000024d027209 */ /* 0x000fe20007810000 */
[----:B------:R-:W-:Y:S01]  /*3460*/  UIADD3 UR8, UR19, 0x32370b8f, URZ ;  /* 0x32370b8f13087890 */ /* 0x000fe2000fffe03f */
[----:B------:R-:W-:Y:S01]  /*3470*/  LOP3.LUT R7, R73, R206, RZ, 0x3c, !PT ;  /* 0x000000ce49077212 */ /* 0x000fe200078e3cff */
[----:B------:R-:W-:Y:S01]  /*3480*/  IMAD.WIDE.U32 R58, R154, -0x326172a9, RZ ;  /* 0xcd9e8d579a3a7825 */ /* 0x000fe200078e00ff */
[----:B------:R-:W-:Y:S01]  /*3490*/  FMNMX.FTZ R2, R53, R2, !PT ;  /* 0x0000000235027209 */ /* 0x000fe20007810000 */
[----:B------:R-:W-:Y:S01]  /*34a0*/  UIADD3 UR9, UR18, -0x255992d5, URZ ;  /* 0xdaa66d2b12097890 */ /* 0x000fe2000fffe03f */
[----:B-1----:R-:W-:Y:S01]  /*34b0*/  FMNMX.FTZ R8, R51, R6, !PT ;  /* 0x0000000633087209 */ /* 0x002fe20007810000 */
[----:B------:R-:W-:Y:S01]  /*34c0*/  IMAD.WIDE.U32 R74, R7, -0x2daee0ad, RZ ;  /* 0xd2511f53074a7825 */ /* 0x000fe200078e00ff */
[----:B------:R-:W-:Y:S01]  /*34d0*/  FMNMX.FTZ R3, R54, R2, !PT ;  /* 0x0000000236037209 */ /* 0x000fe20007810000 */
[----:B------:R-:W-:Y:S01]  /*34e0*/  UIADD3 UR7, UR18, 0x78dde6e4, URZ ;  /* 0x78dde6e412077890 */ /* 0x000fe2000fffe03f */
[----:B------:R-:W-:Y:S01]  /*34f0*/  FMNMX.FTZ R2, R48, R49, !PT ;  /* 0x0000003130027209 */ /* 0x000fe20007810000 */
[----:B------:R-:W-:Y:S01]  /*3500*/  UIADD3 UR6, UR19, -0x126145ec, URZ ;  /* 0xed9eba1413067890 */ /* 0x000fe2000fffe03f */
[----:B------:R-:W-:Y:S01]  /*3510*/  FMNMX.FTZ R3, R148, R3, !PT ;  /* 0x0000000394037209 */ /* 0x000fe20007810000 */
[----:B------:R-:W-:Y:S01]  /*3520*/  UIADD3 UR4, UR19, -0x56f99767, URZ ;  /* 0xa906689913047890 */ /* 0x000fe2000fffe03f */
[----:B------:R-:W-:Y:S01]  /*3530*/  FMNMX.FTZ R2, R30, R2, !PT ;  /* 0x000000021e027209 */ /* 0x000fe20007810000 */
[----:B------:R-:W-:Y:S01]  /*3540*/  UIADD3 UR15, UR18, -0x4ab325aa, URZ ;  /* 0xb54cda56120f7890 */ /* 0x000fe2000fffe03f */
[----:B------:R-:W-:Y:S01]  /*3550*/  FMNMX.FTZ R3, R150, R3, !PT ;  /* 0x0000000396037209 */ /* 0x000fe20007810000 */
[----:B------:R-:W-:Y:S01]  /*3560*/  IMAD.SHL.U32 R185, R0, 0x2, RZ ;  /* 0x0000000200b97824 */ /* 0x000fe200078e00ff */
[----:B------:R-:W-:Y:S01]  /*3570*/  FMNMX.FTZ R2, R31, R2, !PT ;  /* 0x000000021f027209 */ /* 0x000fe20007810000 */
[----:B------:R-:W-:Y:S01]  /*3580*/  UIADD3 UR5, UR18, 0x1715609d, URZ ;  /* 0x1715609d12057890 */ /* 0x000fe2000fffe03f */
[----:B------:R-:W-:Y:S01]  /*3590*/  FMNMX.FTZ R3, R149, R3, !PT ;  /* 0x0000000395037209 */ /* 0x000fe20007810000 */
[--C-:B------:R-:W-:Y:S01]  /*35a0*/  IMAD R186, R5, 0x2, R185.reuse ;  /* 0x0000000205ba7824 */ /* 0x100fe200078e02b9 */
[----:B------:R-:W-:Y:S01]  /*35b0*/  FMNMX.FTZ R2, R128, R2, !PT ;  /* 0x0000000280027209 */ /* 0x000fe20007810000 */
[C---:B------:R-:W-:Y:S01]  /*35c0*/  IMAD R188, R4.reuse, 0x2, R185 ;  /* 0x0000000204bc7824 */ /* 0x040fe200078e02b9 */
[----:B------:R-:W-:Y:S01]  /*35d0*/  FMNMX.FTZ R3, R151, R3, !PT ;  /* 0x0000000397037209 */ /* 0x000fe20007810000 */
[----:B------:R-:W-:Y:S01]  /*35e0*/  IMAD R187, R4, 0x2, R186 ;  /* 0x0000000204bb7824 */ /* 0x000fe200078e02ba */
[----:B------:R-:W-:Y:S01]  /*35f0*/  FMNMX.FTZ R2, R129, R2, !PT ;  /* 0x0000000281027209 */ /* 0x000fe20007810000 */
[----:B------:R-:W-:Y:S01]  /*3600*/  LDSM.16.MT88.4 R24, [R185+0x6000] ;  /* 0x00600000b918783b */ /* 0x000fe20000004200 */
[----:B------:R-:W-:Y:S01]  /*3610*/  FMNMX.FTZ R3, R165, R3, !PT ;  /* 0x00000003a5037209 */ /* 0x000fe20007810000 */
[----:B------:R-:W-:Y:S01]  /*3620*/  UIADD3 UR14, UR19, 0x646e171e, URZ ;  /* 0x646e171e130e7890 */ /* 0x000fe2000fffe03f */
[----:B------:R-:W-:Y:S01]  /*3630*/  FMNMX.FTZ R2, R55, R2, !PT ;  /* 0x0000000237027209 */ /* 0x000fe20007810000 */
[----:B------:R-:W-:Y:S01]  /*3640*/  LDSM.16.MT88.4 R36, [R187+0x6000] ;  /* 0x00600000bb24783b */ /* 0x000fe20000004200 */
[----:B------:R-:W-:-:S02]  /*3650*/  FMNMX.FTZ R3, R167, R3, !PT ;  /* 0x00000003a7037209 */ /* 0x000fc40007810000 */
[----:B------:R-:W-:Y:S02]  /*3660*/  FMNMX.FTZ R6, R124, R2, !PT ;  /* 0x000000027c067209 */ /* 0x000fe40007810000 */
[----:B------:R-:W-:Y:S02]  /*3670*/  FMNMX.FTZ R3, R166, R3, !PT ;  /* 0x00000003a6037209 */ /* 0x000fe40007810000 */
[----:B------:R-:W-:Y:S02]  /*3680*/  LOP3.LUT R2, R119, UR19, R116, 0x96, !PT ;  /* 0x0000001377027c12 */ /* 0x000fe4000f8e9674 */
[----:B------:R-:W-:Y:S02]  /*3690*/  FMNMX.FTZ R6, R155, R6, !PT ;  /* 0x000000069b067209 */ /* 0x000fe40007810000 */
[----:B------:R-:W-:Y:S02]  /*36a0*/  LOP3.LUT R7, R75, UR12, R118, 0x96, !PT ;  /* 0x0000000c4b077c12 */ /* 0x000fe4000f8e9676 */
[----:B------:R-:W-:Y:S01]  /*36b0*/  FMNMX.FTZ R12, R168, R3, !PT ;  /* 0x00000003a80c7209 */ /* 0x000fe20007810000 */
[----:B------:R-:W-:Y:S01]  /*36c0*/  IMAD.WIDE.U32 R2, R2, -0x326172a9, RZ ;  /* 0xcd9e8d5702027825 */ /* 0x000fe200078e00ff */
[----:B------:R-:W-:-:S02]  /*36d0*/  FMNMX.FTZ R8, R130, R8, !PT ;  /* 0x0000000882087209 */ /* 0x000fc40007810000 */
[----:B------:R-:W-:Y:S01]  /*36e0*/  FMNMX.FTZ R6, R156, R6, !PT ;  /* 0x000000069c067209 */ /* 0x000fe20007810000 */
[----:B------:R-:W-:Y:S01]  /*36f0*/  IMAD.WIDE.U32 R56, R7, -0x326172a9, RZ ;  /* 0xcd9e8d5707387825 */ /* 0x000fe200078e00ff */
[----:B------:R-:W-:Y:S01]  /*3700*/  FMNMX.FTZ R9, R132, R8, !PT ;  /* 0x0000000884097209 */ /* 0x000fe20007810000 */
[----:B------:R-:W1:Y:S01]  /*3710*/  SHFL.BFLY PT, R14, R12, 0x2, 0x1f ;  /* 0x0c401f000c0e7f89 */ /* 0x000e6200000e0000 */
[----:B------:R-:W-:Y:S02]  /*3720*/  FMNMX.FTZ R7, R152, R6, !PT ;  /* 0x0000000698077209 */ /* 0x000fe40007810000 */
[----:B------:R-:W-:Y:S02]  /*3730*/  LOP3.LUT R6, R3, UR13, R72, 0x96, !PT ;  /* 0x0000000d03067c12 */ /* 0x000fe4000f8e9648 */
[----:B------:R-:W-:Y:S02]  /*3740*/  FMNMX.FTZ R8, R76, R78, !PT ;  /* 0x0000004e4c087209 */ /* 0x000fe40007810000 */
[----:B------:R-:W-:-:S02]  /*3750*/  FMNMX.FTZ R11, R136, R9, !PT ;  /* 0x00000009880b7209 */ /* 0x000fc40007810000 */
[----:B------:R-:W-:Y:S01]  /*3760*/  FMNMX.FTZ R9, R153, R7, !PT ;  /* 0x0000000799097209 */ /* 0x000fe20007810000 */
[----:B------:R-:W-:Y:S01]  /*3770*/  IMAD.WIDE.U32 R6, R6, -0x2daee0ad, RZ ;  /* 0xd2511f5306067825 */ /* 0x000fe200078e00ff */
[----:B------:R-:W-:Y:S02]  /*3780*/  LOP3.LUT R10, R57, UR11, R2, 0x96, !PT ;  /* 0x0000000b390a7c12 */ /* 0x000fe4000f8e9602 */
[----:B------:R-:W-:Y:S02]  /*3790*/  FMNMX.FTZ R13, R70, R8, !PT ;  /* 0x00000008460d7209 */ /* 0x000fe40007810000 */
[----:B------:R-:W-:Y:S01]  /*37a0*/  FMNMX.FTZ R8, R169, R9, !PT ;  /* 0x00000009a9087209 */ /* 0x000fe20007810000 */
[----:B------:R-:W-:Y:S01]  /*37b0*/  IMAD.WIDE.U32 R16, R10, -0x2daee0ad, RZ ;  /* 0xd2511f530a107825 */ /* 0x000fe200078e00ff */
[----:B------:R-:W-:Y:S02]  /*37c0*/  FMNMX.FTZ R9, R131, R11, !PT ;  /* 0x0000000b83097209 */ /* 0x000fe40007810000 */
[----:B------:R-:W-:-:S02]  /*37d0*/  FMNMX.FTZ R8, R170, R8, !PT ;  /* 0x00000008aa087209 */ /* 0x000fc40007810000 */
[----:B------:R-:W-:Y:S02]  /*37e0*/  LOP3.LUT R18, R7, UR10, R74, 0x96, !PT ;  /* 0x0000000a07127c12 */ /* 0x000fe4000f8e964a */
[----:B------:R-:W-:Y:S02]  /*37f0*/  FMNMX.FTZ R7, R158, R9, !PT ;  /* 0x000000099e077209 */ /* 0x000fe40007810000 */
[----:B------:R-:W-:Y:S02]  /*3800*/  FMNMX.FTZ R8, R171, R8, !PT ;  /* 0x00000008ab087209 */ /* 0x000fe40007810000 */
[----:B------:R-:W-:Y:S02]  /*3810*/  LOP3.LUT R11, R17, UR8, R6, 0x96, !PT ;  /* 0x00000008110b7c12 */ /* 0x000fe4000f8e9606 */
[----:B------:R-:W-:Y:S02]  /*3820*/  FMNMX.FTZ R7, R160, R7, !PT ;  /* 0x00000007a0077209 */ /* 0x000fe40007810000 */
[----:B------:R-:W-:Y:S01]  /*3830*/  FMNMX.FTZ R6, R71, R13, !PT ;  /* 0x0000000d47067209 */ /* 0x000fe20007810000 */
[----:B------:R-:W-:Y:S01]  /*3840*/  IMAD.WIDE.U32 R22, R11, -0x326172a9, RZ ;  /* 0xcd9e8d570b167825 */ /* 0x000fe200078e00ff */
[----:B------:R-:W-:-:S02]  /*3850*/  FMNMX.FTZ R8, R172, R8, !PT ;  /* 0x00000008ac087209 */ /* 0x000fc40007810000 */
[----:B------:R-:W-:Y:S02]  /*3860*/  LOP3.LUT R9, R59, R206, RZ, 0x3c, !PT ;  /* 0x000000ce3b097212 */ /* 0x000fe400078e3cff */
[----:B------:R-:W-:Y:S01]  /*3870*/  FMNMX.FTZ R7, R157, R7, !PT ;  /* 0x000000079d077209 */ /* 0x000fe20007810000 */
[----:B------:R-:W2:Y:S01]  /*3880*/  SHFL.BFLY PT, R15, R8, 0x2, 0x1f ;  /* 0x0c401f00080f7f89 */ /* 0x000ea200000e0000 */
[----:B------:R-:W-:Y:S01]  /*3890*/  FMNMX.FTZ R6, R142, R6, !PT ;  /* 0x000000068e067209 */ /* 0x000fe20007810000 */
[----:B------:R-:W-:Y:S01]  /*38a0*/  IMAD.WIDE.U32 R98, R9, -0x2daee0ad, RZ ;  /* 0xd2511f5309627825 */ /* 0x000fe200078e00ff */
[----:B-1----:R-:W-:Y:S02]  /*38b0*/  FMNMX.FTZ R10, R12, R14, !PT ;  /* 0x0000000e0c0a7209 */ /* 0x002fe40007810000 */
[----:B------:R-:W-:Y:S02]  /*38c0*/  FMNMX.FTZ R7, R159, R7, !PT ;  /* 0x000000079f077209 */ /* 0x000fe40007810000 */
[----:B------:R-:W-:Y:S01]  /*38d0*/  FMNMX.FTZ R6, R143, R6, !PT ;  /* 0x000000068f067209 */ /* 0x000fe20007810000 */
[----:B------:R-:W1:Y:S01]  /*38e0*/  SHFL.BFLY PT, R17, R10, 0x1, 0x1f ;  /* 0x0c201f000a117f89 */ /* 0x000e6200000e0000 */
[----:B------:R-:W-:-:S02]  /*38f0*/  FMNMX.FTZ R7, R173, R7, !PT ;  /* 0x00000007ad077209 */ /* 0x000fc40007810000 */
[----:B------:R-:W-:Y:S02]  /*3900*/  FMNMX.FTZ R6, R140, R6, !PT ;  /* 0x000000068c067209 */ /* 0x000fe40007810000 */
[----:B------:R-:W-:Y:S01]  /*3910*/  LOP3.LUT R9, R99, UR12, R118, 0x96, !PT ;  /* 0x0000000c63097c12 */ /* 0x000fe2000f8e9676 */
[----:B------:R-:W-:Y:S01]  /*3920*/  IMAD R99, R201, 0x10000, R201 ;  /* 0x00010000c9637824 */ /* 0x000fe200078e02c9 */
[----:B------:R-:W-:Y:S02]  /*3930*/  FMNMX.FTZ R7, R174, R7, !PT ;  /* 0x00000007ae077209 */ /* 0x000fe40007810000 */
[----:B------:R-:W-:Y:S01]  /*3940*/  LOP3.LUT R14, R3, UR13, R58, 0x96, !PT ;  /* 0x0000000d030e7c12 */ /* 0x000fe2000f8e963a */
[----:B------:R-:W-:Y:S01]  /*3950*/  IMAD.WIDE.U32 R46, R9, -0x326172a9, RZ ;  /* 0xcd9e8d57092e7825 */ /* 0x000fe200078e00ff */
[----:B------:R-:W-:Y:S02]  /*3960*/  FMNMX.FTZ R3, R141, R6, !PT ;  /* 0x000000068d037209 */ /* 0x000fe40007810000 */
[----:B------:R-:W-:Y:S01]  /*3970*/  FMNMX.FTZ R9, R175, R7, !PT ;  /* 0x00000007af097209 */ /* 0x000fe20007810000 */
[----:B------:R-:W-:Y:S01]  /*3980*/  IMAD.WIDE.U32 R6, R18, -0x326172a9, RZ ;  /* 0xcd9e8d5712067825 */ /* 0x000fe200078e00ff */
[----:B------:R-:W-:-:S02]  /*3990*/  FMNMX.FTZ R3, R163, R3, !PT ;  /* 0x00000003a3037209 */ /* 0x000fc40007810000 */
[----:B------:R-:W-:Y:S02]  /*39a0*/  FMNMX.FTZ R11, R176, R9, !PT ;  /* 0x00000009b00b7209 */ /* 0x000fe40007810000 */
[----:B------:R-:W-:Y:S02]  /*39b0*/  LOP3.LUT R12, R47, UR11, R2, 0x96, !PT ;  /* 0x0000000b2f0c7c12 */ /* 0x000fe4000f8e9602 */
[----:B------:R-:W-:Y:S01]  /*39c0*/  FMNMX.FTZ R2, R164, R3, !PT ;  /* 0x00000003a4027209 */ /* 0x000fe20007810000 */
[----:B------:R-:W3:Y:S01]  /*39d0*/  SHFL.BFLY PT, R97, R11, 0x2, 0x1f ;  /* 0x0c401f000b617f89 */ /* 0x000ee200000e0000 */
[----:B------:R-:W-:Y:S01]  /*39e0*/  LOP3.LUT R9, R7, UR9, R56, 0x96, !PT ;  /* 0x0000000907097c12 */ /* 0x000fe2000f8e9638 */
[----:B------:R-:W-:Y:S01]  /*39f0*/  IMAD.WIDE.U32 R20, R12, -0x2daee0ad, RZ ;  /* 0xd2511f530c147825 */ /* 0x000fe200078e00ff */
[----:B------:R-:W-:Y:S02]  /*3a00*/  FMNMX.FTZ R3, R161, R2, !PT ;  /* 0x00000002a1037209 */ /* 0x000fe40007810000 */
[----:B------:R-:W-:Y:S01]  /*3a10*/  LOP3.LUT R13, R23, UR7, R6, 0x96, !PT ;  /* 0x00000007170d7c12 */ /* 0x000fe2000f8e9606 */
[----:B------:R-:W-:Y:S01]  /*3a20*/  IMAD.WIDE.U32 R6, R14, -0x2daee0ad, RZ ;  /* 0xd2511f530e067825 */ /* 0x000fe200078e00ff */
[----:B--2---:R-:W-:-:S02]  /*3a30*/  FMNMX.FTZ R2, R8, R15, !PT ;  /* 0x0000000f08027209 */ /* 0x004fc40007810000 */
[----:B------:R-:W-:Y:S01]  /*3a40*/  FMNMX.FTZ R8, R162, R3, !PT ;  /* 0x00000003a2087209 */ /* 0x000fe20007810000 */
[----:B------:R-:W-:Y:S01]  /*3a50*/  IMAD.WIDE.U32 R34, R13, -0x2daee0ad, RZ ;  /* 0xd2511f530d227825 */ /* 0x000fe200078e00ff */
[----:B-1----:R-:W-:Y:S01]  /*3a60*/  FMNMX.FTZ R3, R10, R17, !PT ;  /* 0x000000110a037209 */ /* 0x002fe20007810000 */
[----:B------:R-:W1:Y:S01]  /*3a70*/  SHFL.BFLY PT, R15, R2, 0x1, 0x1f ;  /* 0x0c201f00020f7f89 */ /* 0x000e6200000e0000 */
[----:B------:R-:W-:Y:S02]  /*3a80*/  LOP3.LUT R14, R7, UR10, R98, 0x96, !PT ;  /* 0x0000000a070e7c12 */ /* 0x000fe4000f8e9662 */
[----:B------:R-:W-:Y:S01]  /*3a90*/  FMNMX.FTZ R7, R178, R8, !PT ;  /* 0x00000008b2077209 */ /* 0x000fe20007810000 */
[C---:B------:R-:W-:Y:S01]  /*3aa0*/  FMUL.FTZ R10, R3.reuse, c[0x0][0x23c] ;  /* 0x00008f00030a7a20 */ /* 0x040fe20000410000 */
[----:B------:R-:W-:Y:S01]  /*3ab0*/  FSETP.NEU.FTZ.AND P0, PT, R3, -INF , PT ;  /* 0xff8000000300780b */ /* 0x000fe20003f1d000 */
[----:B------:R-:W-:Y:S01]  /*3ac0*/  IMAD.WIDE.U32 R8, R9, -0x2daee0ad, RZ ;  /* 0xd2511f5309087825 */ /* 0x000fe200078e00ff */
[----:B------:R-:W-:-:S02]  /*3ad0*/  FMNMX.FTZ R12, R180, R7, !PT ;  /* 0x00000007b40c7209 */ /* 0x000fc40007810000 */
[----:B------:R-:W-:Y:S02]  /*3ae0*/  FSEL R7, R10, RZ, P0 ;  /* 0x000000ff0a077208 */ /* 0x000fe40000000000 */
[----:B------:R-:W-:Y:S02]  /*3af0*/  FMNMX.FTZ R12, R177, R12, !PT ;  /* 0x0000000cb10c7209 */ /* 0x000fe40007810000 */
[----:B------:R-:W-:Y:S01]  /*3b00*/  LOP3.LUT R13, R21, UR8, R6, 0x96, !PT ;  /* 0x00000008150d7c12 */ /* 0x000fe2000f8e9606 */
[----:B------:R-:W-:Y:S01]  /*3b10*/  FFMA.FTZ R6, R42, c[0x0][0x23c], -R7 ;  /* 0x00008f002a067a23 */ /* 0x000fe20000010807 */
[----:B------:R-:W-:Y:S02]  /*3b20*/  FMNMX.FTZ R12, R179, R12, !PT ;  /* 0x0000000cb30c7209 */ /* 0x000fe40007810000 */
[----:B------:R-:W-:Y:S01]  /*3b30*/  LOP3.LUT R9, R9, UR6, R16, 0x96, !PT ;  /* 0x0000000609097c12 */ /* 0x000fe2000f8e9610 */
[----:B------:R2:W-:Y:S01]  /*3b40*/  MUFU.EX2 R214, R6 ;  /* 0x0000000600d67308 */ /* 0x0005e20000000800 */
[----:B---3--:R-:W-:Y:S01]  /*3b50*/  FMNMX.FTZ R97, R11, R97, !PT ;  /* 0x000000610b617209 */ /* 0x008fe20007810000 */
[----:B------:R-:W3:Y:S01]  /*3b60*/  SHFL.BFLY PT, R16, R12, 0x2, 0x1f ;  /* 0x0c401f000c107f89 */ /* 0x000ee200000e0000 */
[----:B------:R-:W-:Y:S01]  /*3b70*/  LOP3.LUT R8, R35, UR4, R8, 0x96, !PT ;  /* 0x0000000423087c12 */ /* 0x000fe2000f8e9608 */
[----:B------:R-:W-:-:S02]  /*3b80*/  IMAD.WIDE.U32 R10, R14, -0x326172a9, RZ ;  /* 0xcd9e8d570e0a7825 */ /* 0x000fc400078e00ff */
[----:B------:R-:W4:Y:S01]  /*3b90*/  SHFL.BFLY PT, R17, R97, 0x1, 0x1f ;  /* 0x0c201f0061117f89 */ /* 0x000f2200000e0000 */
[----:B-1----:R-:W-:Y:S01]  /*3ba0*/  FMNMX.FTZ R2, R2, R15, !PT ;  /* 0x0000000f02027209 */ /* 0x002fe20007810000 */
[----:B------:R-:W-:Y:S01]  /*3bb0*/  IMAD.WIDE.U32 R44, R13, -0x326172a9, RZ ;  /* 0xcd9e8d570d2c7825 */ /* 0x000fe200078e00ff */
[----:B------:R-:W-:Y:S02]  /*3bc0*/  LOP3.LUT R21, R11, UR9, R46, 0x96, !PT ;  /* 0x000000090b157c12 */ /* 0x000fe4000f8e962e */
[----:B------:R-:W-:Y:S01]  /*3bd0*/  FSETP.NEU.FTZ.AND P0, PT, R2, -INF , PT ;  /* 0xff8000000200780b */ /* 0x000fe20003f1d000 */
[----:B------:R-:W-:Y:S01]  /*3be0*/  IMAD.WIDE.U32 R18, R9, -0x326172a9, RZ ;  /* 0xcd9e8d5709127825 */ /* 0x000fe200078e00ff */
[----:B------:R-:W-:-:S03]  /*3bf0*/  LOP3.LUT R32, R45, UR7, R10, 0x96, !PT ;  /* 0x000000072d207c12 */ /* 0x000fc6000f8e960a */
[--C-:B--2---:R-:W-:Y:S01]  /*3c00*/  FFMA.FTZ R6, R43, c[0x0][0x23c], -R7.reuse ;  /* 0x00008f002b067a23 */ /* 0x104fe20000010807 */
[----:B------:R-:W-:Y:S01]  /*3c10*/  LOP3.LUT R22, R19, UR5, R22, 0x96, !PT ;  /* 0x0000000513167c12 */ /* 0x000fe2000f8e9616 */
[----:B------:R-:W-:Y:S01]  /*3c20*/  IMAD.WIDE.U32 R8, R8, -0x326172a9, RZ ;  /* 0xcd9e8d5708087825 */ /* 0x000fe200078e00ff */
[----:B------:R-:W-:Y:S01]  /*3c30*/  LDSM.16.MT88.4 R40, [R186+0x6000] ;  /* 0x00600000ba28783b */ /* 0x000fe20000004200 */
[----:B------:R1:W-:Y:S02]  /*3c40*/  MUFU.EX2 R213, R6 ;  /* 0x0000000600d57308 */ /* 0x0003e40000000800 */
[----:B------:R-:W-:Y:S01]  /*3c50*/  IMAD.WIDE.U32 R32, R32, -0x2daee0ad, RZ ;  /* 0xd2511f5320207825 */ /* 0x000fe200078e00ff */
[----:B------:R-:W-:Y:S02]  /*3c60*/  LOP3.LUT R10, R9, UR15, R18, 0x96, !PT ;  /* 0x0000000f090a7c12 */ /* 0x000fe4000f8e9612 */
[----:B------:R-:W-:Y:S01]  /*3c70*/  LOP3.LUT R13, R8, 0xffff, RZ, 0xc0, !PT ;  /* 0x0000ffff080d7812 */ /* 0x000fe200078ec0ff */
[----:B------:R-:W-:Y:S01]  /*3c80*/  FFMA.FTZ R9, R29, c[0x0][0x23c], -R7 ;  /* 0x00008f001d097a23 */ /* 0x000fe20000010807 */
[----:B------:R-:W-:-:S02]  /*3c90*/  SHF.R.U32.HI R11, RZ, 0x10, R8 ;  /* 0x00000010ff0b7819 */ /* 0x000fc40000011608 */
[----:B---3--:R-:W-:Y:S01]  /*3ca0*/  FMNMX.FTZ R16, R12, R16, !PT ;  /* 0x000000100c107209 */ /* 0x008fe20007810000 */
[----:B------:R-:W2:Y:S01]  /*3cb0*/  MUFU.EX2 R133, R9 ;  /* 0x0000000900857308 */ /* 0x000ea20000000800 */
[----:B----4-:R-:W-:Y:S02]  /*3cc0*/  FMNMX.FTZ R97, R97, R17, !PT ;  /* 0x0000001161617209 */ /* 0x010fe40007810000 */
[----:B------:R-:W-:Y:S01]  /*3cd0*/  LOP3.LUT R15, R8, 0xff, RZ, 0xc0, !PT ;  /* 0x000000ff080f7812 */ /* 0x000fe200078ec0ff */
[----:B------:R-:W3:Y:S01]  /*3ce0*/  SHFL.BFLY PT, R17, R16, 0x1, 0x1f ;  /* 0x0c201f0010117f89 */ /* 0x000ee200000e0000 */
[----:B------:R-:W-:Y:S01]  /*3cf0*/  SHF.R.U32.HI R14, RZ, 0x18, R8 ;  /* 0x00000018ff0e7819 */ /* 0x000fe20000011608 */
[----:B-1----:R-:W-:Y:S01]  /*3d00*/  FFMA.FTZ R6, R28, c[0x0][0x23c], -R7 ;  /* 0x00008f001c067a23 */ /* 0x002fe20000010807 */
[----:B------:R-:W-:Y:S02]  /*3d10*/  SHF.R.U32.HI R13, RZ, 0x8, R13 ;  /* 0x00000008ff0d7819 */ /* 0x000fe4000001160d */
[----:B------:R-:W-:Y:S01]  /*3d20*/  LOP3.LUT R8, R10, 0xffff, RZ, 0xc0, !PT ;  /* 0x0000ffff0a087812 */ /* 0x000fe200078ec0ff */
[----:B------:R1:W-:Y:S01]  /*3d30*/  MUFU.EX2 R215, R6 ;  /* 0x0000000600d77308 */ /* 0x0003e20000000800 */
[----:B------:R-:W-:-:S02]  /*3d40*/  PRMT R15, R15, 0x5410, R13 ;  /* 0x000054100f0f7816 */ /* 0x000fc4000000000d */
[----:B------:R-:W-:Y:S02]  /*3d50*/  SHF.R.U32.HI R4, RZ, 0x10, R10 ;  /* 0x00000010ff047819 */ /* 0x000fe4000001160a */
[----:B------:R-:W-:Y:S01]  /*3d60*/  LOP3.LUT R12, R10, 0xff, RZ, 0xc0, !PT ;  /* 0x000000ff0a0c7812 */ /* 0x000fe200078ec0ff */
[----:B--2---:R-:W-:Y:S01]  /*3d70*/  IMAD.MOV.U32 R35, RZ, RZ, R133 ;  /* 0x000000ffff237224 */ /* 0x004fe200078e0085 */
[----:B------:R-:W-:Y:S02]  /*3d80*/  LOP3.LUT R9, R11, 0xff, RZ, 0xc0, !PT ;  /* 0x000000ff0b097812 */ /* 0x000fe400078ec0ff */
[----:B------:R-:W-:Y:S02]  /*3d90*/  SHF.R.U32.HI R8, RZ, 0x8, R8 ;  /* 0x00000008ff087819 */ /* 0x000fe40000011608 */
[----:B------:R-:W-:Y:S02]  /*3da0*/  SHF.R.U32.HI R10, RZ, 0x18, R10 ;  /* 0x00000018ff0a7819 */ /* 0x000fe4000001160a */
[----:B------:R-:W-:Y:S01]  /*3db0*/  PRMT R13, R12, 0x5410, R8 ;  /* 0x000054100c0d7816 */ /* 0x000fe20000000008 */
[----:B-1----:R-:W-:Y:S01]  /*3dc0*/  FMUL.FTZ R6, R2, c[0x0][0x23c] ;  /* 0x00008f0002067a20 */ /* 0x002fe20000410000 */
[----:B---3--:R-:W-:-:S04]  /*3dd0*/  FMNMX.FTZ R96, R16, R17, !PT ;  /* 0x0000001110607209 */ /* 0x008fc80007810000 */
[----:B------:R-:W-:Y:S02]  /*3de0*/  FSEL R6, R6, RZ, P0 ;  /* 0x000000ff06067208 */ /* 0x000fe40000000000 */
[----:B------:R-:W-:-:S03]  /*3df0*/  FSETP.NEU.FTZ.AND P0, PT, R97, -INF , PT ;  /* 0xff8000006100780b */ /* 0x000fc60003f1d000 */
[--C-:B------:R-:W-:Y:S02]  /*3e00*/  FFMA.FTZ R11, R30, c[0x0][0x23c], -R6.reuse ;  /* 0x00008f001e0b7a23 */ /* 0x100fe40000010806 */
[--C-:B------:R-:W-:Y:S02]  /*3e10*/  FFMA.FTZ R0, R31, c[0x0][0x23c], -R6.reuse ;  /* 0x00008f001f007a23 */ /* 0x100fe40000010806 */
[----:B------:R1:W-:Y:S01]  /*3e20*/  MUFU.EX2 R134, R11 ;  /* 0x0000000b00867308 */ /* 0x0003e20000000800 */
[----:B------:R-:W-:Y:S01]  /*3e30*/  FFMA.FTZ R5, R49, c[0x0][0x23c], -R6 ;  /* 0x00008f0031057a23 */ /* 0x000fe20000010806 */
[----:B------:R-:W2:Y:S06]  /*3e40*/  LDSM.16.MT88.4 R28, [R188+0x6000] ;  /* 0x00600000bc1c783b */ /* 0x000eac0000004200 */
[----:B------:R3:W4:Y:S01]  /*3e50*/  MUFU.EX2 R117, R0 ;  /* 0x0000000000757308 */ /* 0x0007220000000800 */
[----:B-1----:R-:W-:-:S07]  /*3e60*/  PRMT R11, R9, 0x5410, R14 ;  /* 0x00005410090b7816 */ /* 0x002fce000000000e */
[----:B------:R1:W-:Y:S01]  /*3e70*/  MUFU.EX2 R236, R5 ;  /* 0x0000000500ec7308 */ /* 0x0003e20000000800 */
[----:B------:R-:W-:Y:S01]  /*3e80*/  LOP3.LUT R9, R4, 0xff, RZ, 0xc0, !PT ;  /* 0x000000ff04097812 */ /* 0x000fe200078ec0ff */
[--C-:B------:R-:W-:Y:S01]  /*3e90*/  HSET2.LE.AND R4, R15, R99.reuse, PT ;  /* 0x000000630f047233 */ /* 0x100fe20003803000 */
[----:B------:R-:W-:Y:S01]  /*3ea0*/  IMAD.WIDE.U32 R14, R21, -0x2daee0ad, RZ ;  /* 0xd2511f53150e7825 */ /* 0x000fe200078e00ff */
[--C-:B------:R-:W-:Y:S01]  /*3eb0*/  HSET2.LE.AND R11, R11, R99.reuse, PT ;  /* 0x000000630b0b7233 */ /* 0x100fe20003803000 */
[----:B------:R-:W-:Y:S02]  /*3ec0*/  PRMT R9, R9, 0x5410, R10 ;  /* 0x0000541009097816 */ /* 0x000fe4000000000a */
[----:B---3--:R-:W-:Y:S01]  /*3ed0*/  FFMA.FTZ R0, R48, c[0x0][0x23c], -R6 ;  /* 0x00008f0030007a23 */ /* 0x008fe20000010806 */
[----:B----4-:R-:W-:Y:S02]  /*3ee0*/  F2FP.PACK_AB R8, R117, R134 ;  /* 0x000000867508723e */ /* 0x010fe400000000ff */
[----:B------:R-:W-:Y:S01]  /*3ef0*/  HSET2.LE.AND R9, R9, R99, PT ;  /* 0x0000006309097233 */ /* 0x000fe20003803000 */
[----:B------:R3:W4:Y:S01]  /*3f00*/  MUFU.EX2 R237, R0 ;  /* 0x0000000000ed7308 */ /* 0x0007220000000800 */
[----:B------:R-:W-:-:S02]  /*3f10*/  LOP3.LUT R11, R11, R8, RZ, 0xc0, !PT ;  /* 0x000000080b0b7212 */ /* 0x000fc400078ec0ff */
[----:B-1----:R-:W-:-:S04]  /*3f20*/  F2FP.PACK_AB R5, R133, R215 ;  /* 0x000000d78505723e */ /* 0x002fc800000000ff */
[----:B------:R-:W-:Y:S01]  /*3f30*/  LOP3.LUT R10, R4, R5, RZ, 0xc0, !PT ;  /* 0x00000005040a7212 */ /* 0x000fe200078ec0ff */
[----:B------:R-:W-:Y:S01]  /*3f40*/  HSET2.LE.AND R4, R13, R99, PT ;  /* 0x000000630d047233 */ /* 0x000fe20003803000 */
[----:B------:R-:W-:Y:S02]  /*3f50*/  F2FP.PACK_AB R5, R213, R214 ;  /* 0x000000d6d505723e */ /* 0x000fe400000000ff */
[----:B------:R-:W-:Y:S01]  /*3f60*/  LOP3.LUT R13, R15, UR6, R20, 0x96, !PT ;  /* 0x000000060f0d7c12 */ /* 0x000fe2000f8e9614 */
[----:B---3--:R-:W-:-:S04]  /*3f70*/  FMUL.FTZ R0, R97, c[0x0][0x23c] ;  /* 0x00008f0061007a20 */ /* 0x008fc80000410000 */
[----:B------:R-:W-:Y:S01]  /*3f80*/  IMAD.WIDE.U32 R20, R13, -0x326172a9, RZ ;  /* 0xcd9e8d570d147825 */ /* 0x000fe200078e00ff */
[----:B------:R-:W-:Y:S02]  /*3f90*/  FSEL R0, R0, RZ, P0 ;  /* 0x000000ff00007208 */ /* 0x000fe40000000000 */
[----:B------:R-:W-:-:S03]  /*3fa0*/  FSETP.NEU.FTZ.AND P0, PT, R96, -INF , PT ;  /* 0xff8000006000780b */ /* 0x000fc60003f1d000 */
[--C-:B------:R-:W-:Y:S02]  /*3fb0*/  FFMA.FTZ R8, R69, c[0x0][0x23c], -R0.reuse ;  /* 0x00008f0045087a23 */ /* 0x100fe40000010800 */
[--C-:B------:R-:W-:Y:S02]  /*3fc0*/  FFMA.FTZ R12, R68, c[0x0][0x23c], -R0.reuse ;  /* 0x00008f00440c7a23 */ /* 0x100fe40000010800 */
[----:B------:R1:W-:Y:S08]  /*3fd0*/  MUFU.EX2 R234, R8 ;  /* 0x0000000800ea7308 */ /* 0x0003f00000000800 */
[----:B------:R4:W-:Y:S01]  /*3fe0*/  MUFU.EX2 R235, R12 ;  /* 0x0000000c00eb7308 */ /* 0x0009e20000000800 */
[----:B-1----:R-:W-:Y:S01]  /*3ff0*/  LOP3.LUT R8, R4, R5, RZ, 0xc0, !PT ;  /* 0x0000000504087212 */ /* 0x002fe200078ec0ff */
[----:B------:R-:W-:Y:S01]  /*4000*/  FFMA.FTZ R4, R50, c[0x0][0x23c], -R0 ;  /* 0x00008f0032047a23 */ /* 0x000fe20000010800 */
[----:B------:R-:W-:-:S05]  /*4010*/  LOP3.LUT R5, R33, UR4, R14, 0x96, !PT ;  /* 0x0000000421057c12 */ /* 0x000fca000f8e960e */
[----:B------:R1:W-:Y:S01]  /*4020*/  MUFU.EX2 R232, R4 ;  /* 0x0000000400e87308 */ /* 0x0003e20000000800 */
[----:B----4-:R-:W-:-:S04]  /*4030*/  F2FP.PACK_AB R12, R236, R237 ;  /* 0x000000edec0c723e */ /* 0x010fc800000000ff */
[----:B------:R-:W-:Y:S01]  /*4040*/  LOP3.LUT R9, R9, R12, RZ, 0xc0, !PT ;  /* 0x0000000c09097212 */ /* 0x000fe200078ec0ff */
[----:B------:R-:W-:Y:S02]  /*4050*/  FFMA.FTZ R12, R51, c[0x0][0x23c], -R0 ;  /* 0x00008f00330c7a23 */ /* 0x000fe40000010800 */
[----:B------:R-:W-:Y:S02]  /*4060*/  LDSM.16.MT88.4 R48, [R186+0x6800] ;  /* 0x00680000ba30783b */ /* 0x000fe40000004200 */
[----:B------:R3:W-:Y:S02]  /*4070*/  MUFU.EX2 R233, R12 ;  /* 0x0000000c00e97308 */ /* 0x0007e40000000800 */
[----:B------:R-:W-:Y:S01]  /*4080*/  HMMA.16816.F32 R112, R8, R24, RZ ;  /* 0x000000180870723c */ /* 0x000fe200000018ff */
[----:B-1----:R-:W-:-:S05]  /*4090*/  FMUL.FTZ R4, R96, c[0x0][0x23c] ;  /* 0x00008f0060047a20 */ /* 0x002fca0000410000 */
[----:B------:R-:W-:Y:S02]  /*40a0*/  FSEL R4, R4, RZ, P0 ;  /* 0x000000ff04047208 */ /* 0x000fe40000000000 */
[C---:B--2---:R-:W-:Y:S03]  /*40b0*/  HMMA.16816.F32 R100, R8.reuse, R28, RZ ;  /* 0x0000001c0864723c */ /* 0x044fe600000018ff */
[--C-:B------:R-:W-:Y:S02]  /*40c0*/  FFMA.FTZ R14, R70, c[0x0][0x23c], -R4.reuse ;  /* 0x00008f00460e7a23 */ /* 0x100fe40000010804 */
[----:B---3--:R-:W-:Y:S02]  /*40d0*/  IMAD.WIDE.U32 R12, R5, -0x326172a9, RZ ;  /* 0xcd9e8d57050c7825 */ /* 0x008fe400078e00ff */
[----:B------:R1:W-:Y:S01]  /*40e0*/  MUFU.EX2 R230, R14 ;  /* 0x0000000e00e67308 */ /* 0x0003e20000000800 */
[----:B------:R-:W-:Y:S01]  /*40f0*/  HMMA.16816.F32 R88, R8, R40, RZ ;  /* 0x000000280858723c */ /* 0x000fe200000018ff */
[----:B------:R-:W-:Y:S01]  /*4100*/  FFMA.FTZ R16, R71, c[0x0][0x23c], -R4 ;  /* 0x00008f0047107a23 */ /* 0x000fe20000010804 */
[----:B------:R-:W-:-:S02]  /*4110*/  LOP3.LUT R5, R13, UR15, R20, 0x96, !PT ;  /* 0x0000000f0d057c12 */ /* 0x000fc4000f8e9614 */
[C---:B------:R-:W-:Y:S02]  /*4120*/  LOP3.LUT R13, R12.reuse, 0xffff, RZ, 0xc0, !PT ;  /* 0x0000ffff0c0d7812 */ /* 0x040fe400078ec0ff */
[----:B------:R-:W-:Y:S01]  /*4130*/  LOP3.LUT R17, R12, 0xff, RZ, 0xc0, !PT ;  /* 0x000000ff0c117812 */ /* 0x000fe200078ec0ff */
[----:B------:R2:W3:Y:S01]  /*4140*/  MUFU.EX2 R231, R16 ;  /* 0x0000001000e77308 */ /* 0x0004e20000000800 */
[----:B------:R-:W-:Y:S01]  /*4150*/  SHF.R.U32.HI R19, RZ, 0x18, R12 ;  /* 0x00000018ff137819 */ /* 0x000fe2000001160c */
[----:B------:R-:W-:Y:S01]  /*4160*/  HMMA.16816.F32 R104, R8, R36, RZ ;  /* 0x000000240868723c */ /* 0x000fe200000018ff */
[----:B------:R-:W-:-:S04]  /*4170*/  SHF.R.U32.HI R15, RZ, 0x8, R13 ;  /* 0x00000008ff0f7819 */ /* 0x000fc8000001160d */
[----:B------:R-:W-:Y:S02]  /*4180*/  PRMT R18, R17, 0x5410, R15 ;  /* 0x0000541011127816 */ /* 0x000fe4000000000f */
[----:B-1----:R-:W-:Y:S01]  /*4190*/  SHF.R.U32.HI R14, RZ, 0x10, R12 ;  /* 0x00000010ff0e7819 */ /* 0x002fe2000001160c */
[C---:B------:R-:W-:Y:S01]  /*41a0*/  HMMA.16816.F32 R108, R8.reuse, R26, RZ ;  /* 0x0000001a086c723c */ /* 0x040fe200000018ff */
[C---:B------:R-:W-:Y:S02]  /*41b0*/  LOP3.LUT R12, R5.reuse, 0xffff, RZ, 0xc0, !PT ;  /* 0x0000ffff050c7812 */ /* 0x040fe400078ec0ff */
[----:B------:R-:W-:Y:S01]  /*41c0*/  LOP3.LUT R13, R14, 0xff, RZ, 0xc0, !PT ;  /* 0x000000ff0e0d7812 */ /* 0x000fe200078ec0ff */
[----:B------:R-:W-:Y:S01]  /*41d0*/  FFMA.FTZ R14, R76, c[0x0][0x23c], -R4 ;  /* 0x00008f004c0e7a23 */ /* 0x000fe20000010804 */
[----:B------:R-:W-:Y:S02]  /*41e0*/  LOP3.LUT R17, R5, 0xff, RZ, 0xc0, !PT ;  /* 0x000000ff05117812 */ /* 0x000fe400078ec0ff */
[----:B--2---:R-:W-:Y:S01]  /*41f0*/  SHF.R.U32.HI R16, RZ, 0x8, R12 ;  /* 0x00000008ff107819 */ /* 0x004fe2000001160c */
[----:B------:R1:W-:Y:S01]  /*4200*/  MUFU.EX2 R226, R14 ;  /* 0x0000000e00e27308 */ /* 0x0003e20000000800 */
[----:B------:R-:W-:Y:S01]  /*4210*/  PRMT R15, R13, 0x5410, R19 ;  /* 0x000054100d0f7816 */ /* 0x000fe20000000013 */
[----:B------:R-:W-:Y:S01]  /*4220*/  FFMA.FTZ R13, R78, c[0x0][0x23c], -R4 ;  /* 0x00008f004e0d7a23 */ /* 0x000fe20000010804 */
[--C-:B------:R-:W-:Y:S01]  /*4230*/  SHF.R.U32.HI R12, RZ, 0x10, R5.reuse ;  /* 0x00000010ff0c7819 */ /* 0x100fe20000011605 */
[C---:B------:R-:W-:Y:S01]  /*4240*/  HMMA.16816.F32 R92, R8.reuse, R30, RZ ;  /* 0x0000001e085c723c */ /* 0x040fe200000018ff */
[----:B------:R-:W-:Y:S01]  /*4250*/  PRMT R19, R17, 0x5410, R16 ;  /* 0x0000541011137816 */ /* 0x000fe20000000010 */
[--C-:B------:R-:W-:Y:S01]  /*4260*/  HSET2.LE.AND R15, R15, R99.reuse, PT ;  /* 0x000000630f0f7233 */ /* 0x100fe20003803000 */
[----:B------:R-:W-:Y:S01]  /*4270*/  SHF.R.U32.HI R17, RZ, 0x18, R5 ;  /* 0x00000018ff117819 */ /* 0x000fe20000011605 */
[----:B------:R-:W-:Y:S01]  /*4280*/  HSET2.LE.AND R5, R18, R99, PT ;  /* 0x0000006312057233 */ /* 0x000fe20003803000 */
[----:B------:R-:W-:Y:S01]  /*4290*/  LOP3.LUT R16, R12, 0xff, RZ, 0xc0, !PT ;  /* 0x000000ff0c107812 */ /* 0x000fe200078ec0ff */
[----:B------:R2:W4:Y:S01]  /*42a0*/  MUFU.EX2 R224, R13 ;  /* 0x0000000d00e07308 */ /* 0x0005220000000800 */
[----:B---3--:R-:W-:Y:S01]  /*42b0*/  F2FP.PACK_AB R12, R231, R230 ;  /* 0x000000e6e70c723e */ /* 0x008fe200000000ff */
[----:B------:R-:W-:Y:S01]  /*42c0*/  HMMA.16816.F32 R84, R8, R42, RZ ;  /* 0x0000002a0854723c */ /* 0x000fe200000018ff */
[----:B------:R-:W-:Y:S01]  /*42d0*/  PRMT R16, R16, 0x5410, R17 ;  /* 0x0000541010107816 */ /* 0x000fe20000000011 */
[----:B------:R-:W-:Y:S01]  /*42e0*/  FFMA.FTZ R17, R77, c[0x0][0x23c], -R7 ;  /* 0x00008f004d117a23 */ /* 0x000fe20000010807 */
[----:B------:R-:W-:-:S02]  /*42f0*/  LOP3.LUT R15, R15, R12, RZ, 0xc0, !PT ;  /* 0x0000000c0f0f7212 */ /* 0x000fc400078ec0ff */
[----:B-1----:R-:W-:Y:S01]  /*4300*/  F2FP.PACK_AB R14, R233, R232 ;  /* 0x000000e8e90e723e */ /* 0x002fe200000000ff */
[----:B------:R1:W-:Y:S01]  /*4310*/  MUFU.EX2 R228, R17 ;  /* 0x0000001100e47308 */ /* 0x0003e20000000800 */
[----:B------:R-:W-:Y:S01]  /*4320*/  F2FP.PACK_AB R12, R234, R235 ;  /* 0x000000ebea0c723e */ /* 0x000fe200000000ff */
[----:B------:R-:W-:Y:S01]  /*4330*/  HMMA.16816.F32 R80, R8, R38, RZ ;  /* 0x000000260850723c */ /* 0x000fe200000018ff */
[----:B------:R-:W-:Y:S01]  /*4340*/  LOP3.LUT R14, R5, R14, RZ, 0xc0, !PT ;  /* 0x0000000e050e7212 */ /* 0x000fe200078ec0ff */
[----:B------:R-:W-:Y:S01]  /*4350*/  HSET2.LE.AND R5, R19, R99, PT ;  /* 0x0000006313057233 */ /* 0x000fe20003803000 */
[----:B--2---:R-:W-:-:S04]  /*4360*/  FFMA.FTZ R13, R52, c[0x0][0x23c], -R7 ;  /* 0x00008f00340d7a23 */ /* 0x004fc80000010807 */
[----:B------:R-:W-:Y:S01]  /*4370*/  LOP3.LUT R12, R5, R12, RZ, 0xc0, !PT ;  /* 0x0000000c050c7212 */ /* 0x000fe200078ec0ff */
[----:B------:R-:W-:Y:S02]  /*4380*/  FFMA.FTZ R5, R53, c[0x0][0x23c], -R7 ;  /* 0x00008f0035057a23 */ /* 0x000fe40000010807 */
[----:B------:R-:W-:Y:S01]  /*4390*/  IMAD.WIDE.U32 R8, R22, -0x2daee0ad, RZ ;  /* 0xd2511f5316087825 */ /* 0x000fe200078e00ff */
[----:B------:R2:W-:Y:S04]  /*43a0*/  MUFU.EX2 R229, R13 ;  /* 0x0000000d00e57308 */ /* 0x0005e80000000800 */
[----:B------:R-:W-:Y:S02]  /*43b0*/  LOP3.LUT R11, R8, 0xff, RZ, 0xc0, !PT ;  /* 0x000000ff080b7812 */ /* 0x000fe400078ec0ff */
[----:B-1----:R-:W-:-:S02]  /*43c0*/  SHF.R.U32.HI R17, RZ, 0x10, R8 ;  /* 0x00000010ff117819 */ /* 0x002fc40000011608 */
[----:B------:R1:W-:Y:S01]  /*43d0*/  MUFU.EX2 R227, R5 ;  /* 0x0000000500e37308 */ /* 0x0003e20000000800 */
[----:B--2---:R-:W-:Y:S01]  /*43e0*/  HSET2.LE.AND R13, R16, R99, PT ;  /* 0x00000063100d7233 */ /* 0x004fe20003803000 */
[----:B----4-:R-:W-:-:S04]  /*43f0*/  F2FP.PACK_AB R16, R224, R226 ;  /* 0x000000e2e010723e */ /* 0x010fc800000000ff */
[----:B------:R-:W-:Y:S01]  /*4400*/  LOP3.LUT R13, R13, R16, RZ, 0xc0, !PT ;  /* 0x000000100d0d7212 */ /* 0x000fe200078ec0ff */
[----:B------:R-:W-:Y:S02]  /*4410*/  FFMA.FTZ R16, R55, c[0x0][0x23c], -R6 ;  /* 0x00008f0037107a23 */ /* 0x000fe40000010806 */
[----:B-1----:R-:W-:Y:S02]  /*4420*/  FFMA.FTZ R5, R54, c[0x0][0x23c], -R7 ;  /* 0x00008f0036057a23 */ /* 0x002fe40000010807 */
[----:B------:R1:W-:Y:S01]  /*4430*/  MUFU.EX2 R223, R16 ;  /* 0x0000001000df7308 */ /* 0x0003e20000000800 */
[----:B------:R-:W-:Y:S01]  /*4440*/  LDSM.16.MT88.4 R52, [R187+0x6800] ;  /* 0x00680000bb34783b */ /* 0x000fe20000004200 */
[C---:B------:R-:W-:Y:S06]  /*4450*/  HMMA.16816.F32 R60, R12.reuse, R36, RZ ;  /* 0x000000240c3c723c */ /* 0x040fec00000018ff */
[----:B------:R2:W3:Y:S01]  /*4460*/  MUFU.EX2 R225, R5 ;  /* 0x0000000500e17308 */ /* 0x0004e20000000800 */
[----:B------:R-:W-:Y:S01]  /*4470*/  IMAD.MOV.U32 R37, RZ, RZ, R134 ;  /* 0x000000ffff257224 */ /* 0x000fe200078e0086 */
[----:B------:R-:W-:Y:S01]  /*4480*/  HMMA.16816.F32 R76, R12, R24, RZ ;  /* 0x000000180c4c723c */ /* 0x000fe200000018ff */
[----:B-1----:R-:W-:-:S07]  /*4490*/  SHF.R.U32.HI R16, RZ, 0x18, R8 ;  /* 0x00000018ff107819 */ /* 0x002fce0000011608 */
[----:B------:R-:W-:Y:S01]  /*44a0*/  HMMA.16816.F32 R120, R12, R26, RZ ;  /* 0x0000001a0c78723c */ /* 0x000fe200000018ff */
[----:B------:R-:W1:Y:S01]  /*44b0*/  LDSM.16.MT88.4 R24, [R185+0x6800] ;  /* 0x00680000b918783b */ /* 0x000e620000004200 */
[----:B--2---:R-:W-:-:S06]  /*44c0*/  LOP3.LUT R5, R8, 0xffff, RZ, 0xc0, !PT ;  /* 0x0000ffff08057812 */ /* 0x004fcc00078ec0ff */
[C---:B------:R-:W-:Y:S01]  /*44d0*/  HMMA.16816.F32 R68, R12.reuse, R28, RZ ;  /* 0x0000001c0c44723c */ /* 0x040fe200000018ff */
[----:B------:R-:W-:Y:S02]  /*44e0*/  SHF.R.U32.HI R10, RZ, 0x8, R5 ;  /* 0x00000008ff0a7819 */ /* 0x000fe40000011605 */
[----:B------:R-:W-:Y:S01]  /*44f0*/  LOP3.LUT R5, R9, UR14, R34, 0x96, !PT ;  /* 0x0000000e09057c12 */ /* 0x000fe2000f8e9622 */
[----:B------:R-:W-:Y:S01]  /*4500*/  FFMA.FTZ R9, R124, c[0x0][0x23c], -R6 ;  /* 0x00008f007c097a23 */ /* 0x000fe20000010806 */
[----:B------:R-:W-:Y:S01]  /*4510*/  PRMT R18, R11, 0x5410, R10 ;  /* 0x000054100b127816 */ /* 0x000fe2000000000a */
[----:B------:R-:W-:Y:S01]  /*4520*/  IMAD.MOV.U32 R34, RZ, RZ, R117 ;  /* 0x000000ffff227224 */ /* 0x000fe200078e0075 */
[----:B------:R-:W-:Y:S01]  /*4530*/  LOP3.LUT R8, R5, 0xffff, RZ, 0xc0, !PT ;  /* 0x0000ffff05087812 */ /* 0x000fe200078ec0ff */
[----:B------:R2:W4:Y:S01]  /*4540*/  MUFU.EX2 R222, R9 ;  /* 0x0000000900de7308 */ /* 0x0005220000000800 */
[----:B------:R-:W-:Y:S01]  /*4550*/  LOP3.LUT R10, R17, 0xff, RZ, 0xc0, !PT ;  /* 0x000000ff110a7812 */ /* 0x000fe200078ec0ff */
[----:B------:R-:W-:Y:S01]  /*4560*/  HMMA.16816.F32 R124, R12, R30, RZ ;  /* 0x0000001e0c7c723c */ /* 0x000fe200000018ff */
[----:B------:R-:W-:Y:S01]  /*4570*/  LOP3.LUT R11, R5, 0xff, RZ, 0xc0, !PT ;  /* 0x000000ff050b7812 */ /* 0x000fe200078ec0ff */
[----:B------:R-:W5:Y:S01]  /*4580*/  LDSM.16.MT88.4 R28, [R188+0x6800] ;  /* 0x00680000bc1c783b */ /* 0x000f620000004200 */
[----:B------:R-:W-:-:S02]  /*4590*/  SHF.R.U32.HI R8, RZ, 0x8, R8 ;  /* 0x00000008ff087819 */ /* 0x000fc40000011608 */
[----:B------:R-:W-:Y:S02]  /*45a0*/  PRMT R10, R10, 0x5410, R16 ;  /* 0x000054100a0a7816 */ /* 0x000fe40000000010 */
[----:B------:R-:W-:Y:S01]  /*45b0*/  PRMT R19, R11, 0x5410, R8 ;  /* 0x000054100b137816 */ /* 0x000fe20000000008 */
[C---:B------:R-:W-:Y:S01]  /*45c0*/  HMMA.16816.F32 R64, R12.reuse, R40, RZ ;  /* 0x000000280c40723c */ /* 0x040fe200000018ff */
[--C-:B------:R-:W-:Y:S01]  /*45d0*/  SHF.R.U32.HI R8, RZ, 0x10, R5.reuse ;  /* 0x00000010ff087819 */ /* 0x100fe20000011605 */
[--C-:B------:R-:W-:Y:S01]  /*45e0*/  HSET2.LE.AND R11, R10, R99.reuse, PT ;  /* 0x000000630a0b7233 */ /* 0x100fe20003803000 */
[----:B------:R-:W-:Y:S01]  /*45f0*/  SHF.R.U32.HI R17, RZ, 0x18, R5 ;  /* 0x00000018ff117819 */ /* 0x000fe20000011605 */
[--C-:B------:R-:W-:Y:S01]  /*4600*/  HSET2.LE.AND R5, R18, R99.reuse, PT ;  /* 0x0000006312057233 */ /* 0x100fe20003803000 */
[----:B------:R-:W-:Y:S01]  /*4610*/  LOP3.LUT R16, R8, 0xff, RZ, 0xc0, !PT ;  /* 0x000000ff08107812 */ /* 0x000fe200078ec0ff */
[----:B--2---:R-:W-:Y:S01]  /*4620*/  FFMA.FTZ R9, R128, c[0x0][0x23c], -R6 ;  /* 0x00008f0080097a23 */ /* 0x004fe20000010806 */
[----:B---3--:R-:W-:Y:S01]  /*4630*/  F2FP.PACK_AB R10, R225, R227 ;  /* 0x000000e3e10a723e */ /* 0x008fe200000000ff */
[----:B------:R-:W-:Y:S01]  /*4640*/  HMMA.16816.F32 R144, R12, R42, RZ ;  /* 0x0000002a0c90723c */ /* 0x000fe200000018ff */
[----:B----4-:R-:W-:Y:S01]  /*4650*/  F2FP.PACK_AB R8, R222, R223 ;  /* 0x000000dfde08723e */ /* 0x010fe200000000ff */
[----:B------:R2:W-:Y:S01]  /*4660*/  MUFU.EX2 R221, R9 ;  /* 0x0000000900dd7308 */ /* 0x0005e20000000800 */
[----:B------:R-:W-:Y:S01]  /*4670*/  LOP3.LUT R10, R5, R10, RZ, 0xc0, !PT ;  /* 0x0000000a050a7212 */ /* 0x000fe200078ec0ff */
[----:B------:R-:W-:Y:S01]  /*4680*/  HSET2.LE.AND R5, R19, R99, PT ;  /* 0x0000006313057233 */ /* 0x000fe20003803000 */
[----:B------:R-:W-:-:S02]  /*4690*/  LOP3.LUT R11, R11, R8, RZ, 0xc0, !PT ;  /* 0x000000080b0b7212 */ /* 0x000fc400078ec0ff */
[----:B------:R-:W-:Y:S02]  /*46a0*/  F2FP.PACK_AB R8, R228, R229 ;  /* 0x000000e5e408723e */ /* 0x000fe400000000ff */
[----:B------:R-:W-:Y:S01]  /*46b0*/  PRMT R16, R16, 0x5410, R17 ;  /* 0x0000541010107816 */ /* 0x000fe20000000011 */
[--C-:B------:R-:W-:Y:S01]  /*46c0*/  FFMA.FTZ R17, R132, c[0x0][0x23c], -R0.reuse ;  /* 0x00008f0084117a23 */ /* 0x100fe20000010800 */
[----:B------:R-:W-:Y:S01]  /*46d0*/  LOP3.LUT R8, R5, R8, RZ, 0xc0, !PT ;  /* 0x0000000805087212 */ /* 0x000fe200078ec0ff */
[----:B------:R-:W-:Y:S01]  /*46e0*/  FFMA.FTZ R5, R136, c[0x0][0x23c], -R0 ;  /* 0x00008f0088057a23 */ /* 0x000fe20000010800 */
[----:B------:R-:W-:Y:S01]  /*46f0*/  HMMA.16816.F32 R132, R12, R38, RZ ;  /* 0x000000260c84723c */ /* 0x000fe200000018ff */
[----:B------:R-:W-:Y:S01]  /*4700*/  MUFU.EX2 R218, R17 ;  /* 0x0000001100da7308 */ /* 0x000fe20000000800 */
[----:B--2---:R-:W-:-:S05]  /*4710*/  FFMA.FTZ R9, R129, c[0x0][0x23c], -R6 ;  /* 0x00008f0081097a23 */ /* 0x004fca0000010806 */
[----:B------:R-:W-:Y:S01]  /*4720*/  FFMA.FTZ R15, R142, c[0x0][0x23c], -R4 ;  /* 0x00008f008e0f7a23 */ /* 0x000fe20000010804 */
[----:B------:R-:W-:Y:S01]  /*4730*/  IADD3 R14, R116, 0x1, RZ ;  /* 0x00000001740e7810 */ /* 0x000fe20007ffe0ff */
[----:B------:R2:W3:Y:S08]  /*4740*/  MUFU.EX2 R220, R9 ;  /* 0x0000000900dc7308 */ /* 0x0004f00000000800 */
[----:B------:R4:W-:Y:S01]  /*4750*/  MUFU.EX2 R217, R5 ;  /* 0x0000000500d97308 */ /* 0x0009e20000000800 */
[----:B--2---:R-:W-:-:S07]  /*4760*/  FFMA.FTZ R9, R130, c[0x0][0x23c], -R0 ;  /* 0x00008f0082097a23 */ /* 0x004fce0000010800 */
[----:B------:R2:W-:Y:S01]  /*4770*/  MUFU.EX2 R205, R15 ;  /* 0x0000000f00cd7308 */ /* 0x0005e20000000800 */
[----:B----4-:R-:W-:-:S07]  /*4780*/  FFMA.FTZ R5, R131, c[0x0][0x23c], -R0 ;  /* 0x00008f0083057a23 */ /* 0x010fce0000010800 */
[----:B------:R4:W-:Y:S08]  /*4790*/  MUFU.EX2 R219, R9 ;  /* 0x0000000900db7308 */ /* 0x0009f00000000800 */
[----:B------:R1:W1:Y:S01]  /*47a0*/  MUFU.EX2 R212, R5 ;  /* 0x0000000500d47308 */ /* 0x0002620000000800 */
[----:B--2---:R-:W-:Y:S01]  /*47b0*/  FFMA.FTZ R15, R140, c[0x0][0x23c], -R4 ;  /* 0x00008f008c0f7a23 */ /* 0x004fe20000010804 */
[----:B----4-:R-:W-:Y:S01]  /*47c0*/  HSET2.LE.AND R9, R16, R99, PT ;  /* 0x0000006310097233 */ /* 0x010fe20003803000 */
[----:B---3--:R-:W-:-:S05]  /*47d0*/  F2FP.PACK_AB R16, R220, R221 ;  /* 0x000000dddc10723e */ /* 0x008fca00000000ff */
[----:B------:R2:W-:Y:S01]  /*47e0*/  MUFU.EX2 R207, R15 ;  /* 0x0000000f00cf7308 */ /* 0x0005e20000000800 */
[----:B------:R-:W-:Y:S02]  /*47f0*/  LOP3.LUT R9, R9, R16, RZ, 0xc0, !PT ;  /* 0x0000001009097212 */ /* 0x000fe400078ec0ff */
[----:B-1----:R-:W-:Y:S02]  /*4800*/  LOP3.LUT R5, R21, UR5, R44, 0x96, !PT ;  /* 0x0000000515057c12 */ /* 0x002fe4000f8e962c */
[----:B------:R-:W-:-:S03]  /*4810*/  LOP3.LUT R21, R119, UR19, R14, 0x96, !PT ;  /* 0x0000001377157c12 */ /* 0x000fc6000f8e960e */
[----:B------:R-:W-:Y:S01]  /*4820*/  HMMA.16816.F32 R136, R8, R24, R112 ;  /* 0x000000180888723c */ /* 0x000fe20000001870 */
[----:B------:R-:W-:-:S05]  /*4830*/  IMAD.WIDE.U32 R12, R5, -0x2daee0ad, RZ ;  /* 0xd2511f53050c7825 */ /* 0x000fca00078e00ff */
[C---:B------:R-:W-:Y:S01]  /*4840*/  LOP3.LUT R14, R12.reuse, 0xffff, RZ, 0xc0, !PT ;  /* 0x0000ffff0c0e7812 */ /* 0x040fe200078ec0ff */
[----:B--2---:R-:W-:Y:S01]  /*4850*/  FFMA.FTZ R15, R141, c[0x0][0x23c], -R4 ;  /* 0x00008f008d0f7a23 */ /* 0x004fe20000010804 */
[----:B------:R-:W-:Y:S01]  /*4860*/  LOP3.LUT R16, R12, 0xff, RZ, 0xc0, !PT ;  /* 0x000000ff0c107812 */ /* 0x000fe200078ec0ff */
[C---:B-----5:R-:W-:Y:S01]  /*4870*/  HMMA.16816.F32 R112, R8.reuse, R28, R100 ;  /* 0x0000001c0870723c */ /* 0x060fe20000001864 */
[----:B------:R-:W-:Y:S01]  /*4880*/  SHF.R.U32.HI R14, RZ, 0x8, R14 ;  /* 0x00000008ff0e7819 */ /* 0x000fe2000001160e */
[----:B------:R1:W2:Y:S01]  /*4890*/  MUFU.EX2 R204, R15 ;  /* 0x0000000f00cc7308 */ /* 0x0002a20000000800 */
[----:B------:R-:W-:Y:S02]  /*48a0*/  LOP3.LUT R5, R13, UR14, R32, 0x96, !PT ;  /* 0x0000000e0d057c12 */ /* 0x000fe4000f8e9620 */
[----:B------:R-:W-:Y:S02]  /*48b0*/  SHF.R.U32.HI R13, RZ, 0x10, R12 ;  /* 0x00000010ff0d7819 */ /* 0x000fe4000001160c */
[----:B------:R-:W-:Y:S01]  /*48c0*/  PRMT R16, R16, 0x5410, R14 ;  /* 0x0000541010107816 */ /* 0x000fe2000000000e */
[----:B------:R-:W-:Y:S01]  /*48d0*/  FFMA.FTZ R14, R143, c[0x0][0x23c], -R4 ;  /* 0x00008f008f0e7a23 */ /* 0x000fe20000010804 */
[----:B------:R-:W-:Y:S01]  /*48e0*/  SHF.R.U32.HI R20, RZ, 0x18, R12 ;  /* 0x00000018ff147819 */ /* 0x000fe2000001160c */
[----:B------:R-:W-:Y:S01]  /*48f0*/  HMMA.16816.F32 R88, R8, R48, R88 ;  /* 0x000000300858723c */ /* 0x000fe20000001858 */
[----:B------:R-:W-:Y:S01]  /*4900*/  LOP3.LUT R17, R13, 0xff, RZ, 0xc0, !PT ;  /* 0x000000ff0d117812 */ /* 0x000fe200078ec0ff */
[----:B------:R3:W4:Y:S01]  /*4910*/  MUFU.EX2 R203, R14 ;  /* 0x0000000e00cb7308 */ /* 0x0007220000000800 */
[----:B------:R-:W-:-:S02]  /*4920*/  LOP3.LUT R12, R5, 0xffff, RZ, 0xc0, !PT ;  /* 0x0000ffff050c7812 */ /* 0x000fc400078ec0ff */
[--C-:B------:R-:W-:Y:S02]  /*4930*/  SHF.R.U32.HI R13, RZ, 0x10, R5.reuse ;  /* 0x00000010ff0d7819 */ /* 0x100fe40000011605 */
[----:B------:R-:W-:Y:S01]  /*4940*/  LOP3.LUT R19, R5, 0xff, RZ, 0xc0, !PT ;  /* 0x000000ff05137812 */ /* 0x000fe200078ec0ff */
[C---:B------:R-:W-:Y:S01]  /*4950*/  HMMA.16816.F32 R104, R8.reuse, R52, R104 ;  /* 0x000000340868723c */ /* 0x040fe20000001868 */
[----:B------:R-:W-:Y:S01]  /*4960*/  SHF.R.U32.HI R18, RZ, 0x18, R5 ;  /* 0x00000018ff127819 */ /* 0x000fe20000011605 */
[----:B------:R-:W-:Y:S01]  /*4970*/  HSET2.LE.AND R5, R16, R99, PT ;  /* 0x0000006310057233 */ /* 0x000fe20003803000 */
[----:B-1----:R-:W-:Y:S02]  /*4980*/  SHF.R.U32.HI R15, RZ, 0x8, R12 ;  /* 0x00000008ff0f7819 */ /* 0x002fe4000001160c */
[----:B------:R-:W-:Y:S02]  /*4990*/  LOP3.LUT R12, R13, 0xff, RZ, 0xc0, !PT ;  /* 0x000000ff0d0c7812 */ /* 0x000fe400078ec0ff */
[----:B------:R-:W-:Y:S01]  /*49a0*/  PRMT R13, R17, 0x5410, R20 ;  /* 0x00005410110d7816 */ /* 0x000fe20000000014 */
[----:B------:R-:W-:Y:S01]  /*49b0*/  HMMA.16816.F32 R116, R8, R26, R108 ;  /* 0x0000001a0874723c */ /* 0x000fe2000000186c */
[----:B------:R-:W-:-:S02]  /*49c0*/  PRMT R16, R19, 0x5410, R15 ;  /* 0x0000541013107816 */ /* 0x000fc4000000000f */
[----:B---3--:R-:W-:Y:S02]  /*49d0*/  F2FP.PACK_AB R14, R212, R217 ;  /* 0x000000d9d40e723e */ /* 0x008fe400000000ff */
[----:B------:R-:W-:Y:S01]  /*49e0*/  PRMT R17, R12, 0x5410, R18 ;  /* 0x000054100c117816 */ /* 0x000fe20000000012 */
[--C-:B------:R-:W-:Y:S01]  /*49f0*/  HSET2.LE.AND R12, R16, R99.reuse, PT ;  /* 0x00000063100c7233 */ /* 0x100fe20003803000 */
[----:B------:R-:W-:Y:S01]  /*4a00*/  LOP3.LUT R14, R5, R14, RZ, 0xc0, !PT ;  /* 0x0000000e050e7212 */ /* 0x000fe200078ec0ff */
[--C-:B------:R-:W-:Y:S01]  /*4a10*/  HSET2.LE.AND R5, R13, R99.reuse, PT ;  /* 0x000000630d057233 */ /* 0x100fe20003803000 */
[----:B--2---:R-:W-:Y:S01]  /*4a20*/  F2FP.PACK_AB R15, R204, R207 ;  /* 0x000000cfcc0f723e */ /* 0x004fe200000000ff */
[C---:B------:R-:W-:Y:S01]  /*4a30*/  HMMA.16816.F32 R140, R8.reuse, R30, R92 ;  /* 0x0000001e088c723c */ /* 0x040fe2000000185c */
[----:B------:R-:W-:Y:S02]  /*4a40*/  F2FP.PACK_AB R13, R218, R219 ;  /* 0x000000dbda0d723e */ /* 0x000fe400000000ff */
[----:B------:R-:W-:Y:S01]  /*4a50*/  LOP3.LUT R15, R5, R15, RZ, 0xc0, !PT ;  /* 0x0000000f050f7212 */ /* 0x000fe200078ec0ff */
[----:B------:R-:W-:Y:S01]  /*4a60*/  HSET2.LE.AND R5, R17, R99, PT ;  /* 0x0000006311057233 */ /* 0x000fe20003803000 */
[----:B----4-:R-:W-:Y:S01]  /*4a70*/  F2FP.PACK_AB R18, R203, R205 ;  /* 0x000000cdcb12723e */ /* 0x010fe200000000ff */
[----:B------:R-:W-:Y:S01]  /*4a80*/  IMAD.WIDE.U32 R16, R21, -0x326172a9, RZ ;  /* 0xcd9e8d5715107825 */ /* 0x000fe200078e00ff */
[----:B------:R-:W-:Y:S01]  /*4a90*/  LOP3.LUT R12, R12, R13, RZ, 0xc0, !PT ;  /* 0x0000000d0c0c7212 */ /* 0x000fe200078ec0ff */
[----:B------:R-:W-:Y:S01]  /*4aa0*/  HMMA.16816.F32 R128, R8, R50, R84 ;  /* 0x000000320880723c */ /* 0x000fe20000001854 */
[----:B------:R-:W-:-:S02]  /*4ab0*/  LOP3.LUT R13, R5, R18, RZ, 0xc0, !PT ;  /* 0x00000012050d7212 */ /* 0x000fc400078ec0ff */
[----:B------:R-:W-:-:S05]  /*4ac0*/  LOP3.LUT R5, R17, UR13, R72, 0x96, !PT ;  /* 0x0000000d11057c12 */ /* 0x000fca000f8e9648 */
[----:B------:R-:W-:Y:S07]  /*4ad0*/  HMMA.16816.F32 R100, R8, R54, R80 ;  /* 0x000000360864723c */ /* 0x000fee0000001850 */
[----:B------:R-:W-:Y:S01]  /*4ae0*/  LOP3.LUT R8, R57, UR11, R16, 0x96, !PT ;  /* 0x0000000b39087c12 */ /* 0x000fe2000f8e9610 */
[----:B------:R-:W-:Y:S01]  /*4af0*/  IMAD.WIDE.U32 R10, R5, -0x2daee0ad, RZ ;  /* 0xd2511f53050a7825 */ /* 0x000fe200078e00ff */
[----:B------:R-:W-:Y:S03]  /*4b00*/  HMMA.16816.F32 R84, R12, R24, R76 ;  /* 0x000000180c54723c */ /* 0x000fe6000000184c */
[----:B------:R-:W-:Y:S01]  /*4b10*/  IMAD.WIDE.U32 R8, R8, -0x2daee0ad, RZ ;  /* 0xd2511f5308087825 */ /* 0x000fe200078e00ff */
[----:B------:R-:W-:-:S04]  /*4b20*/  LOP3.LUT R11, R11, UR10, R74, 0x96, !PT ;  /* 0x0000000a0b0b7c12 */ /* 0x000fc8000f8e964a */
[----:B------:R-:W-:Y:S01]  /*4b30*/  LOP3.LUT R5, R9, UR8, R10, 0x96, !PT ;  /* 0x0000000809057c12 */ /* 0x000fe2000f8e960a */
[----:B------:R-:W-:Y:S01]  /*4b40*/  IMAD.WIDE.U32 R10, R11, -0x326172a9, RZ ;  /* 0xcd9e8d570b0a7825 */ /* 0x000fe200078e00ff */
[C---:B------:R-:W-:Y:S03]  /*4b50*/  HMMA.16816.F32 R76, R12.reuse, R28, R68 ;  /* 0x0000001c0c4c723c */ /* 0x040fe60000001844 */
[--C-:B------:R-:W-:Y:S01]  /*4b60*/  FFMA.FTZ R9, R148, c[0x0][0x23c], -R7.reuse ;  /* 0x00008f0094097a23 */ /* 0x100fe20000010807 */
[----:B------:R-:W-:Y:S01]  /*4b70*/  LOP3.LUT R11, R11, UR9, R56, 0x96, !PT ;  /* 0x000000090b0b7c12 */ /* 0x000fe2000f8e9638 */
[----:B------:R-:W-:Y:S01]  /*4b80*/  IMAD.WIDE.U32 R44, R5, -0x326172a9, RZ ;  /* 0xcd9e8d57052c7825 */ /* 0x000fe200078e00ff */
[----:B------:R-:W-:Y:S01]  /*4b90*/  LOP3.LUT R5, R17, UR13, R58, 0x96, !PT ;  /* 0x0000000d11057c12 */ /* 0x000fe2000f8e963a */
[----:B------:R1:W-:Y:S01]  /*4ba0*/  MUFU.EX2 R202, R9 ;  /* 0x0000000900ca7308 */ /* 0x0003e20000000800 */
[----:B------:R-:W-:Y:S01]  /*4bb0*/  HMMA.16816.F32 R56, R12, R50, R144 ;  /* 0x000000320c38723c */ /* 0x000fe20000001890 */
[----:B------:R-:W-:-:S02]  /*4bc0*/  FFMA.FTZ R17, R150, c[0x0][0x23c], -R7 ;  /* 0x00008f0096117a23 */ /* 0x000fc40000010807 */
[----:B------:R-:W-:-:S04]  /*4bd0*/  IMAD.WIDE.U32 R18, R5, -0x2daee0ad, RZ ;  /* 0xd2511f5305127825 */ /* 0x000fc800078e00ff */
[----:B------:R-:W-:Y:S01]  /*4be0*/  FFMA.FTZ R5, R149, c[0x0][0x23c], -R7 ;  /* 0x00008f0095057a23 */ /* 0x000fe20000010807 */
[----:B------:R2:W3:Y:S01]  /*4bf0*/  MUFU.EX2 R183, R17 ;  /* 0x0000001100b77308 */ /* 0x0004e20000000800 */
[----:B------:R-:W-:Y:S01]  /*4c00*/  HMMA.16816.F32 R68, R12, R48, R64 ;  /* 0x000000300c44723c */ /* 0x000fe20000001840 */
[----:B------:R-:W-:Y:S01]  /*4c10*/  LDSM.16.MT88.4 R48, [R187+0x7000] ;  /* 0x00700000bb30783b */ /* 0x000fe20000004200 */
[----:B------:R-:W-:Y:S01]  /*4c20*/  IMAD.MOV.U32 R147, RZ, RZ, R214 ;  /* 0x000000ffff937224 */ /* 0x000fe200078e00d6 */
[----:B-1----:R-:W-:Y:S01]  /*4c30*/  LOP3.LUT R9, R45, UR7, R10, 0x96, !PT ;  /* 0x000000072d097c12 */ /* 0x002fe2000f8e960a */
[----:B------:R-:W-:-:S03]  /*4c40*/  IMAD.WIDE.U32 R10, R11, -0x2daee0ad, RZ ;  /* 0xd2511f530b0a7825 */ /* 0x000fc600078e00ff */
[----:B------:R1:W-:Y:S01]  /*4c50*/  MUFU.EX2 R182, R5 ;  /* 0x0000000500b67308 */ /* 0x0003e20000000800 */
[C---:B------:R-:W-:Y:S01]  /*4c60*/  HMMA.16816.F32 R64, R12.reuse, R26, R120 ;  /* 0x0000001a0c40723c */ /* 0x040fe20000001878 */
[----:B------:R-:W-:Y:S01]  /*4c70*/  IMAD.WIDE.U32 R42, R9, -0x2daee0ad, RZ ;  /* 0xd2511f53092a7825 */ /* 0x000fe200078e00ff */
[----:B------:R-:W-:Y:S02]  /*4c80*/  LOP3.LUT R9, R47, UR11, R16, 0x96, !PT ;  /* 0x0000000b2f097c12 */ /* 0x000fe4000f8e9610 */
[----:B------:R-:W-:Y:S01]  /*4c90*/  LOP3.LUT R8, R11, UR6, R8, 0x96, !PT ;  /* 0x000000060b087c12 */ /* 0x000fe2000f8e9608 */
[----:B------:R-:W-:Y:S01]  /*4ca0*/  FFMA.FTZ R16, R156, c[0x0][0x23c], -R6 ;  /* 0x00008f009c107a23 */ /* 0x000fe20000010806 */
[----:B--2---:R-:W-:Y:S01]  /*4cb0*/  LOP3.LUT R17, R19, UR10, R98, 0x96, !PT ;  /* 0x0000000a13117c12 */ /* 0x004fe2000f8e9662 */
[----:B------:R-:W-:Y:S01]  /*4cc0*/  IMAD.WIDE.U32 R22, R9, -0x2daee0ad, RZ ;  /* 0xd2511f5309167825 */ /* 0x000fe200078e00ff */
[----:B------:R-:W-:Y:S01]  /*4cd0*/  HMMA.16816.F32 R92, R12, R52, R60 ;  /* 0x000000340c5c723c */ /* 0x000fe2000000183c */
[----:B------:R-:W-:Y:S02]  /*4ce0*/  MUFU.EX2 R150, R16 ;  /* 0x0000001000967308 */ /* 0x000fe40000000800 */
[----:B------:R-:W-:Y:S01]  /*4cf0*/  IMAD.WIDE.U32 R40, R8, -0x326172a9, RZ ;  /* 0xcd9e8d5708287825 */ /* 0x000fe200078e00ff */
[----:B------:R-:W-:-:S02]  /*4d00*/  LOP3.LUT R21, R23, UR8, R18, 0x96, !PT ;  /* 0x0000000817157c12 */ /* 0x000fc4000f8e9612 */
[----:B-1----:R-:W-:Y:S01]  /*4d10*/  LOP3.LUT R5, R43, UR4, R10, 0x96, !PT ;  /* 0x000000042b057c12 */ /* 0x002fe2000f8e960a */
[----:B------:R-:W-:Y:S01]  /*4d20*/  FFMA.FTZ R10, R151, c[0x0][0x23c], -R7 ;  /* 0x00008f00970a7a23 */ /* 0x000fe20000010807 */
[C---:B------:R-:W-:Y:S01]  /*4d30*/  HMMA.16816.F32 R60, R12.reuse, R30, R124 ;  /* 0x0000001e0c3c723c */ /* 0x040fe2000000187c */
[----:B------:R-:W-:Y:S01]  /*4d40*/  IMAD.WIDE.U32 R24, R17, -0x326172a9, RZ ;  /* 0xcd9e8d5711187825 */ /* 0x000fe200078e00ff */
[----:B------:R-:W-:Y:S01]  /*4d50*/  LDSM.16.MT88.4 R28, [R186+0x7000] ;  /* 0x00700000ba1c783b */ /* 0x000fe20000004200 */
[----:B------:R1:W-:Y:S02]  /*4d60*/  MUFU.EX2 R181, R10 ;  /* 0x0000000a00b57308 */ /* 0x0003e40000000800 */
[----:B------:R-:W-:Y:S01]  /*4d70*/  IMAD.WIDE.U32 R8, R5, -0x326172a9, RZ ;  /* 0xcd9e8d5705087825 */ /* 0x000fe200078e00ff */
[----:B------:R-:W-:Y:S01]  /*4d80*/  LOP3.LUT R23, R25, UR9, R46, 0x96, !PT ;  /* 0x0000000919177c12 */ /* 0x000fe2000f8e962e */
[----:B------:R-:W-:Y:S01]  /*4d90*/  LDSM.16.MT88.4 R124, [R188+0x7800] ;  /* 0x00780000bc7c783b */ /* 0x000fe20000004200 */
[----:B------:R-:W-:Y:S01]  /*4da0*/  HMMA.16816.F32 R52, R12, R54, R132 ;  /* 0x000000360c34723c */ /* 0x000fe20000001884 */
[----:B------:R-:W-:Y:S01]  /*4db0*/  IMAD.WIDE.U32 R26, R21, -0x326172a9, RZ ;  /* 0xcd9e8d57151a7825 */ /* 0x000fe200078e00ff */
[----:B------:R-:W-:-:S02]  /*4dc0*/  LOP3.LUT R5, R9, UR15, R40, 0x96, !PT ;  /* 0x0000000f09057c12 */ /* 0x000fc4000f8e9628 */
[C---:B------:R-:W-:Y:S01]  /*4dd0*/  LOP3.LUT R11, R8.reuse, 0xffff, RZ, 0xc0, !PT ;  /* 0x0000ffff080b7812 */ /* 0x040fe200078ec0ff */
[----:B------:R-:W-:Y:S01]  /*4de0*/  IMAD.MOV.U32 R156, RZ, RZ, R35 ;  /* 0x000000ffff9c7224 */ /* 0x000fe200078e0023 */
[----:B------:R-:W-:Y:S01]  /*4df0*/  LOP3.LUT R9, R5, 0xffff, RZ, 0xc0, !PT ;  /* 0x0000ffff05097812 */ /* 0x000fe200078ec0ff */
[----:B------:R-:W-:Y:S01]  /*4e00*/  IMAD.WIDE.U32 R12, R23, -0x2daee0ad, RZ ;  /* 0xd2511f53170c7825 */ /* 0x000fe200078e00ff */
[----:B------:R-:W-:Y:S02]  /*4e10*/  LOP3.LUT R17, R8, 0xff, RZ, 0xc0, !PT ;  /* 0x000000ff08117812 */ /* 0x000fe400078ec0ff */
[----:B------:R-:W-:Y:S01]  /*4e20*/  SHF.R.U32.HI R11, RZ, 0x8, R11 ;  /* 0x00000008ff0b7819 */ /* 0x000fe2000001160b */
[----:B-1----:R-:W-:Y:S01]  /*4e30*/  FFMA.FTZ R10, R155, c[0x0][0x23c], -R6 ;  /* 0x00008f009b0a7a23 */ /* 0x002fe20000010806 */
[----:B------:R-:W-:Y:S01]  /*4e40*/  SHF.R.U32.HI R9, RZ, 0x8, R9 ;  /* 0x00000008ff097819 */ /* 0x000fe20000011609 */
[----:B------:R-:W-:Y:S01]  /*4e50*/  IMAD.MOV.U32 R155, RZ, RZ, R34 ;  /* 0x000000ffff9b7224 */ /* 0x000fe200078e0022 */
[----:B------:R-:W-:Y:S01]  /*4e60*/  PRMT R20, R17, 0x5410, R11 ;  /* 0x0000541011147816 */ /* 0x000fe2000000000b */
[----:B------:R1:W2:Y:S01]  /*4e70*/  MUFU.EX2 R151, R10 ;  /* 0x0000000a00977308 */ /* 0x0002a20000000800 */
[--C-:B------:R-:W-:Y:S01]  /*4e80*/  SHF.R.U32.HI R18, RZ, 0x10, R8.reuse ;  /* 0x00000010ff127819 */ /* 0x100fe20000011608 */
[----:B------:R-:W-:Y:S01]  /*4e90*/  LDSM.16.MT88.4 R32, [R185+0x7000] ;  /* 0x00700000b920783b */ /* 0x000fe20000004200 */
[----:B------:R-:W-:Y:S01]  /*4ea0*/  SHF.R.U32.HI R19, RZ, 0x18, R8 ;  /* 0x00000018ff137819 */ /* 0x000fe20000011608 */
[----:B------:R-:W-:Y:S01]  /*4eb0*/  FFMA.FTZ R15, R161, c[0x0][0x23c], -R4 ;  /* 0x00008f00a10f7a23 */ /* 0x000fe20000010804 */
[----:B------:R-:W-:-:S02]  /*4ec0*/  SHF.R.U32.HI R8, RZ, 0x10, R5 ;  /* 0x00000010ff087819 */ /* 0x000fc40000011605 */
[----:B------:R-:W-:Y:S01]  /*4ed0*/  SHF.R.U32.HI R17, RZ, 0x18, R5 ;  /* 0x00000018ff117819 */ /* 0x000fe20000011605 */
[----:B------:R4:W-:Y:S01]  /*4ee0*/  MUFU.EX2 R46, R15 ;  /* 0x0000000f002e7308 */ /* 0x0009e20000000800 */
[----:B------:R-:W-:Y:S02]  /*4ef0*/  LOP3.LUT R16, R18, 0xff, RZ, 0xc0, !PT ;  /* 0x000000ff12107812 */ /* 0x000fe400078ec0ff */
[----:B------:R-:W-:Y:S02]  /*4f00*/  LOP3.LUT R14, R27, UR7, R24, 0x96, !PT ;  /* 0x000000071b0e7c12 */ /* 0x000fe4000f8e9618 */
[----:B------:R-:W-:Y:S01]  /*4f10*/  PRMT R18, R16, 0x5410, R19 ;  /* 0x0000541010127816 */ /* 0x000fe20000000013 */
[----:B------:R-:W-:Y:S01]  /*4f20*/  FFMA.FTZ R16, R160, c[0x0][0x23c], -R0 ;  /* 0x00008f00a0107a23 */ /* 0x000fe20000010800 */
[----:B-1----:R-:W-:Y:S01]  /*4f30*/  LOP3.LUT R10, R5, 0xff, RZ, 0xc0, !PT ;  /* 0x000000ff050a7812 */ /* 0x002fe200078ec0ff */
[----:B------:R-:W-:Y:S01]  /*4f40*/  IMAD.WIDE.U32 R24, R14, -0x2daee0ad, RZ ;  /* 0xd2511f530e187825 */ /* 0x000fe200078e00ff */
[----:B------:R-:W-:Y:S01]  /*4f50*/  LOP3.LUT R14, R13, UR6, R22, 0x96, !PT ;  /* 0x000000060d0e7c12 */ /* 0x000fe2000f8e9616 */
[----:B------:R-:W-:Y:S01]  /*4f60*/  MUFU.EX2 R145, R16 ;  /* 0x0000001000917308 */ /* 0x000fe20000000800 */
[----:B------:R-:W-:Y:S01]  /*4f70*/  PRMT R11, R10, 0x5410, R9 ;  /* 0x000054100a0b7816 */ /* 0x000fe20000000009 */
[----:B------:R-:W-:-:S02]  /*4f80*/  FFMA.FTZ R9, R152, c[0x0][0x23c], -R6 ;  /* 0x00008f0098097a23 */ /* 0x000fc40000010806 */
[----:B------:R-:W-:Y:S02]  /*4f90*/  FFMA.FTZ R10, R153, c[0x0][0x23c], -R6 ;  /* 0x00008f00990a7a23 */ /* 0x000fe40000010806 */
[----:B------:R-:W-:Y:S01]  /*4fa0*/  HSET2.LE.AND R5, R11, R99, PT ;  /* 0x000000630b057233 */ /* 0x000fe20003803000 */
[----:B------:R-:W-:Y:S01]  /*4fb0*/  FFMA.FTZ R11, R158, c[0x0][0x23c], -R0 ;  /* 0x00008f009e0b7a23 */ /* 0x000fe20000010800 */
[----:B------:R1:W-:Y:S01]  /*4fc0*/  MUFU.EX2 R149, R9 ;  /* 0x0000000900957308 */ /* 0x0003e20000000800 */
[----:B------:R-:W-:Y:S02]  /*4fd0*/  IMAD.MOV.U32 R152, RZ, RZ, R37 ;  /* 0x000000ffff987224 */ /* 0x000fe400078e0025 */
[----:B------:R-:W5:Y:S01]  /*4fe0*/  LDSM.16.MT88.4 R36, [R188+0x7000] ;  /* 0x00700000bc24783b */ /* 0x000f620000004200 */
[----:B----4-:R-:W-:Y:S02]  /*4ff0*/  FFMA.FTZ R15, R162, c[0x0][0x23c], -R4 ;  /* 0x00008f00a20f7a23 */ /* 0x010fe40000010804 */
[----:B------:R-:W-:-:S02]  /*5000*/  IMAD.MOV.U32 R153, RZ, RZ, R215 ;  /* 0x000000ffff997224 */ /* 0x000fc400078e00d7 */
[----:B------:R4:W2:Y:S01]  /*5010*/  MUFU.EX2 R148, R10 ;  /* 0x0000000a00947308 */ /* 0x0008a20000000800 */
[----:B------:R-:W-:Y:S01]  /*5020*/  IMAD.MOV.U32 R158, RZ, RZ, R213 ;  /* 0x000000ffff9e7224 */ /* 0x000fe200078e00d5 */
[----:B-1----:R-:W-:-:S06]  /*5030*/  LOP3.LUT R9, R8, 0xff, RZ, 0xc0, !PT ;  /* 0x000000ff08097812 */ /* 0x002fcc00078ec0ff */
[----:B------:R1:W-:Y:S01]  /*5040*/  MUFU.EX2 R146, R11 ;  /* 0x0000000b00927308 */ /* 0x0003e20000000800 */
[----:B---3--:R-:W-:Y:S02]  /*5050*/  F2FP.PACK_AB R8, R183, R202 ;  /* 0x000000cab708723e */ /* 0x008fe400000000ff */
[----:B------:R-:W-:Y:S02]  /*5060*/  PRMT R9, R9, 0x5410, R17 ;  /* 0x0000541009097816 */ /* 0x000fe40000000011 */
[----:B------:R-:W-:Y:S01]  /*5070*/  LOP3.LUT R8, R5, R8, RZ, 0xc0, !PT ;  /* 0x0000000805087212 */ /* 0x000fe200078ec0ff */
[--C-:B----4-:R-:W-:Y:S01]  /*5080*/  HSET2.LE.AND R10, R20, R99.reuse, PT ;  /* 0x00000063140a7233 */ /* 0x110fe20003803000 */
[----:B------:R-:W-:Y:S01]  /*5090*/  IMAD.WIDE.U32 R20, R14, -0x326172a9, RZ ;  /* 0xcd9e8d570e147825 */ /* 0x000fe200078e00ff */
[--C-:B------:R-:W-:Y:S01]  /*50a0*/  HSET2.LE.AND R5, R9, R99.reuse, PT ;  /* 0x0000006309057233 */ /* 0x100fe20003803000 */
[----:B--2---:R-:W-:Y:S01]  /*50b0*/  F2FP.PACK_AB R9, R150, R151 ;  /* 0x000000979609723e */ /* 0x004fe200000000ff */
[----:B------:R-:W-:Y:S03]  /*50c0*/  MUFU.EX2 R45, R15 ;  /* 0x0000000f002d7308 */ /* 0x000fe60000000800 */
[----:B------:R-:W-:Y:S01]  /*50d0*/  LOP3.LUT R9, R5, R9, RZ, 0xc0, !PT ;  /* 0x0000000905097212 */ /* 0x000fe200078ec0ff */
[----:B------:R-:W-:Y:S01]  /*50e0*/  HSET2.LE.AND R5, R18, R99, PT ;  /* 0x0000006312057233 */ /* 0x000fe20003803000 */
[----:B-1----:R-:W-:-:S04]  /*50f0*/  F2FP.PACK_AB R11, R181, R182 ;  /* 0x000000b6b50b723e */ /* 0x002fc800000000ff */
[----:B------:R-:W-:Y:S02]  /*5100*/  LOP3.LUT R10, R10, R11, RZ, 0xc0, !PT ;  /* 0x0000000b0a0a7212 */ /* 0x000fe400078ec0ff */
[----:B------:R-:W-:-:S04]  /*5110*/  F2FP.PACK_AB R11, R148, R149 ;  /* 0x00000095940b723e */ /* 0x000fc800000000ff */
[----:B------:R-:W-:Y:S01]  /*5120*/  LOP3.LUT R11, R5, R11, RZ, 0xc0, !PT ;  /* 0x0000000b050b7212 */ /* 0x000fe200078ec0ff */
[----:B------:R-:W-:-:S04]  /*5130*/  FFMA.FTZ R5, R157, c[0x0][0x23c], -R0 ;  /* 0x00008f009d057a23 */ /* 0x000fc80000010800 */
[----:B------:R1:W-:Y:S02]  /*5140*/  MUFU.EX2 R144, R5 ;  /* 0x0000000500907308 */ /* 0x0003e40000000800 */
[C---:B-----5:R-:W-:Y:S08]  /*5150*/  HMMA.16816.F32 R80, R8.reuse, R36, R112 ;  /* 0x000000240850723c */ /* 0x060ff00000001870 */
[----:B------:R-:W-:Y:S01]  /*5160*/  HMMA.16816.F32 R112, R8, R34, R116 ;  /* 0x000000220870723c */ /* 0x000fe20000001874 */
[----:B------:R-:W-:Y:S01]  /*5170*/  LDSM.16.MT88.4 R116, [R185+0x7800] ;  /* 0x00780000b974783b */ /* 0x000fe20000004200 */
[----:B-1----:R-:W-:-:S06]  /*5180*/  FFMA.FTZ R5, R159, c[0x0][0x23c], -R0 ;  /* 0x00008f009f057a23 */ /* 0x002fcc0000010800 */
[C---:B------:R-:W-:Y:S01]  /*5190*/  HMMA.16816.F32 R108, R8.reuse, R32, R136 ;  /* 0x00000020086c723c */ /* 0x040fe20000001888 */
[----:B------:R1:W2:Y:S07]  /*51a0*/  MUFU.EX2 R98, R5 ;  /* 0x0000000500627308 */ /* 0x0002ae0000000800 */
[C---:B------:R-:W-:Y:S08]  /*51b0*/  HMMA.16816.F32 R136, R8.reuse, R48, R104 ;  /* 0x000000300888723c */ /* 0x040ff00000001868 */
[----:B------:R-:W-:Y:S01]  /*51c0*/  HMMA.16816.F32 R88, R8, R28, R88 ;  /* 0x0000001c0858723c */ /* 0x000fe20000001858 */
[----:B-1----:R-:W-:Y:S01]  /*51d0*/  LOP3.LUT R5, R25, UR4, R12, 0x96, !PT ;  /* 0x0000000419057c12 */ /* 0x002fe2000f8e960c */
[----:B------:R-:W-:-:S04]  /*51e0*/  FFMA.FTZ R12, R163, c[0x0][0x23c], -R4 ;  /* 0x00008f00a30c7a23 */ /* 0x000fc80000010804 */
[----:B------:R1:W-:Y:S02]  /*51f0*/  MUFU.EX2 R47, R12 ;  /* 0x0000000c002f7308 */ /* 0x0003e40000000800 */
[C---:B------:R-:W-:Y:S08]  /*5200*/  HMMA.16816.F32 R72, R8.reuse, R38, R140 ;  /* 0x000000260848723c */ /* 0x040ff0000000188c */
[----:B------:R-:W-:Y:S01]  /*5210*/  HMMA.16816.F32 R128, R8, R30, R128 ;  /* 0x0000001e0880723c */ /* 0x000fe20000001880 */
[----:B-1----:R-:W-:-:S07]  /*5220*/  IMAD.WIDE.U32 R12, R5, -0x326172a9, RZ ;  /* 0xcd9e8d57050c7825 */ /* 0x002fce00078e00ff */
[----:B------:R-:W-:Y:S01]  /*5230*/  HMMA.16816.F32 R100, R8, R50, R100 ;  /* 0x000000320864723c */ /* 0x000fe20000001864 */
[C---:B------:R-:W-:Y:S02]  /*5240*/  LOP3.LUT R14, R12.reuse, 0xffff, RZ, 0xc0, !PT ;  /* 0x0000ffff0c0e7812 */ /* 0x040fe400078ec0ff */
[----:B------:R-:W-:Y:S02]  /*5250*/  LOP3.LUT R16, R12, 0xff, RZ, 0xc0, !PT ;  /* 0x000000ff0c107812 */ /* 0x000fe400078ec0ff */
[----:B------:R-:W-:Y:S02]  /*5260*/  SHF.R.U32.HI R14, RZ, 0x8, R14 ;  /* 0x00000008ff0e7819 */ /* 0x000fe4000001160e */
[----:B------:R-:W-:Y:S02]  /*5270*/  LOP3.LUT R5, R13, UR15, R20, 0x96, !PT ;  /* 0x0000000f0d057c12 */ /* 0x000fe4000f8e9614 */
[----:B------:R-:W-:Y:S01]  /*5280*/  PRMT R16, R16, 0x5410, R14 ;  /* 0x0000541010107816 */ /* 0x000fe2000000000e */
[----:B------:R-:W-:Y:S01]  /*5290*/  FFMA.FTZ R14, R164, c[0x0][0x23c], -R4 ;  /* 0x00008f00a40e7a23 */ /* 0x000fe20000010804 */
[----:B------:R-:W-:-:S02]  /*52a0*/  SHF.R.U32.HI R13, RZ, 0x10, R12 ;  /* 0x00000010ff0d7819 */ /* 0x000fc4000001160c */
[----:B------:R-:W-:Y:S01]  /*52b0*/  SHF.R.U32.HI R20, RZ, 0x18, R12 ;  /* 0x00000018ff147819 */ /* 0x000fe2000001160c */
[----:B------:R2:W1:Y:S01]  /*52c0*/  MUFU.EX2 R43, R14 ;  /* 0x0000000e002b7308 */ /* 0x0004620000000800 */
[----:B------:R-:W-:Y:S02]  /*52d0*/  LOP3.LUT R12, R5, 0xffff, RZ, 0xc0, !PT ;  /* 0x0000ffff050c7812 */ /* 0x000fe400078ec0ff */
[----:B------:R-:W-:Y:S02]  /*52e0*/  LOP3.LUT R17, R13, 0xff, RZ, 0xc0, !PT ;  /* 0x000000ff0d117812 */ /* 0x000fe400078ec0ff */
[----:B------:R-:W-:Y:S02]  /*52f0*/  SHF.R.U32.HI R13, RZ, 0x10, R5 ;  /* 0x00000010ff0d7819 */ /* 0x000fe40000011605 */
[----:B------:R-:W-:Y:S02]  /*5300*/  LOP3.LUT R19, R5, 0xff, RZ, 0xc0, !PT ;  /* 0x000000ff05137812 */ /* 0x000fe400078ec0ff */
[----:B------:R-:W-:-:S02]  /*5310*/  SHF.R.U32.HI R15, RZ, 0x8, R12 ;  /* 0x00000008ff0f7819 */ /* 0x000fc4000001160c */
[----:B------:R-:W-:Y:S01]  /*5320*/  SHF.R.U32.HI R18, RZ, 0x18, R5 ;  /* 0x00000018ff127819 */ /* 0x000fe20000011605 */
[----:B------:R-:W-:Y:S01]  /*5330*/  HSET2.LE.AND R5, R16, R99, PT ;  /* 0x0000006310057233 */ /* 0x000fe20003803000 */
[----:B------:R-:W-:Y:S02]  /*5340*/  LOP3.LUT R12, R13, 0xff, RZ, 0xc0, !PT ;  /* 0x000000ff0d0c7812 */ /* 0x000fe400078ec0ff */
[----:B------:R-:W-:Y:S02]  /*5350*/  PRMT R13, R17, 0x5410, R20 ;  /* 0x00005410110d7816 */ /* 0x000fe40000000014 */
[----:B--2---:R-:W-:Y:S02]  /*5360*/  F2FP.PACK_AB R14, R98, R144 ;  /* 0x00000090620e723e */ /* 0x004fe400000000ff */
[----:B------:R-:W-:Y:S02]  /*5370*/  PRMT R15, R19, 0x5410, R15 ;  /* 0x00005410130f7816 */ /* 0x000fe4000000000f */
[----:B------:R-:W-:-:S02]  /*5380*/  PRMT R16, R12, 0x5410, R18 ;  /* 0x000054100c107816 */ /* 0x000fc40000000012 */
[----:B------:R-:W-:Y:S01]  /*5390*/  LOP3.LUT R14, R5, R14, RZ, 0xc0, !PT ;  /* 0x0000000e050e7212 */ /* 0x000fe200078ec0ff */
[--C-:B------:R-:W-:Y:S01]  /*53a0*/  HSET2.LE.AND R5, R13, R99.reuse, PT ;  /* 0x000000630d057233 */ /* 0x100fe20003803000 */
[----:B------:R-:W-:Y:S01]  /*53b0*/  F2FP.PACK_AB R13, R145, R146 ;  /* 0x00000092910d723e */ /* 0x000fe200000000ff */
[--C-:B------:R-:W-:Y:S01]  /*53c0*/  HSET2.LE.AND R12, R15, R99.reuse, PT ;  /* 0x000000630f0c7233 */ /* 0x100fe20003803000 */
[----:B------:R-:W-:Y:S01]  /*53d0*/  F2FP.PACK_AB R15, R45, R46 ;  /* 0x0000002e2d0f723e */ /* 0x000fe200000000ff */
[----:B------:R-:W-:Y:S01]  /*53e0*/  HSET2.LE.AND R16, R16, R99, PT ;  /* 0x0000006310107233 */ /* 0x000fe20003803000 */
[----:B-1----:R-:W-:Y:S02]  /*53f0*/  F2FP.PACK_AB R17, R43, R47 ;  /* 0x0000002f2b11723e */ /* 0x002fe400000000ff */
[----:B------:R-:W-:Y:S01]  /*5400*/  LOP3.LUT R15, R5, R15, RZ, 0xc0, !PT ;  /* 0x0000000f050f7212 */ /* 0x000fe200078ec0ff */
[----:B------:R-:W-:Y:S01]  /*5410*/  FFMA.FTZ R5, R165, c[0x0][0x23c], -R7 ;  /* 0x00008f00a5057a23 */ /* 0x000fe20000010807 */
[----:B------:R-:W-:-:S02]  /*5420*/  LOP3.LUT R12, R12, R13, RZ, 0xc0, !PT ;  /* 0x0000000d0c0c7212 */ /* 0x000fc400078ec0ff */
[----:B------:R-:W-:Y:S01]  /*5430*/  LOP3.LUT R13, R16, R17, RZ, 0xc0, !PT ;  /* 0x00000011100d7212 */ /* 0x000fe200078ec0ff */
[----:B------:R1:W-:Y:S06]  /*5440*/  MUFU.EX2 R40, R5 ;  /* 0x0000000500287308 */ /* 0x0003ec0000000800 */
[C---:B------:R-:W-:Y:S08]  /*5450*/  HMMA.16816.F32 R64, R12.reuse, R34, R64 ;  /* 0x000000220c40723c */ /* 0x040ff00000001840 */
[----:B------:R-:W-:Y:S01]  /*5460*/  HMMA.16816.F32 R104, R12, R32, R84 ;  /* 0x000000200c68723c */ /* 0x000fe20000001854 */
[----:B------:R-:W2:Y:S01]  /*5470*/  LDSM.16.MT88.4 R84, [R186+0x7800] ;  /* 0x00780000ba54783b */ /* 0x000ea20000004200 */
[----:B-1----:R-:W-:-:S04]  /*5480*/  FFMA.FTZ R5, R167, c[0x0][0x23c], -R7 ;  /* 0x00008f00a7057a23 */ /* 0x002fc80000010807 */
[----:B------:R1:W3:Y:S02]  /*5490*/  MUFU.EX2 R34, R5 ;  /* 0x0000000500227308 */ /* 0x0002e40000000800 */
[C---:B------:R-:W-:Y:S08]  /*54a0*/  HMMA.16816.F32 R120, R12.reuse, R36, R76 ;  /* 0x000000240c78723c */ /* 0x040ff0000000184c */
[----:B------:R-:W-:Y:S01]  /*54b0*/  HMMA.16816.F32 R76, R12, R28, R68 ;  /* 0x0000001c0c4c723c */ /* 0x000fe20000001844 */
[----:B-1----:R-:W-:-:S02]  /*54c0*/  FFMA.FTZ R5, R166, c[0x0][0x23c], -R7 ;  /* 0x00008f00a6057a23 */ /* 0x002fc40000010807 */
[----:B------:R-:W-:-:S05]  /*54d0*/  FFMA.FTZ R7, R168, c[0x0][0x23c], -R7 ;  /* 0x00008f00a8077a23 */ /* 0x000fca0000010807 */
[C---:B------:R-:W-:Y:S01]  /*54e0*/  HMMA.16816.F32 R132, R12.reuse, R48, R92 ;  /* 0x000000300c84723c */ /* 0x040fe2000000185c */
[----:B------:R1:W-:Y:S07]  /*54f0*/  MUFU.EX2 R33, R5 ;  /* 0x0000000500217308 */ /* 0x0003ee0000000800 */
[C---:B------:R-:W-:Y:S01]  /*5500*/  HMMA.16816.F32 R60, R12.reuse, R38, R60 ;  /* 0x000000260c3c723c */ /* 0x040fe2000000183c */
[----:B------:R4:W-:Y:S07]  /*5510*/  MUFU.EX2 R214, R7 ;  /* 0x0000000700d67308 */ /* 0x0009ee0000000800 */
[----:B------:R-:W-:Y:S01]  /*5520*/  HMMA.16816.F32 R56, R12, R30, R56 ;  /* 0x0000001e0c38723c */ /* 0x000fe20000001838 */
[----:B-1----:R-:W-:-:S05]  /*5530*/  LOP3.LUT R5, R41, UR5, R44, 0x96, !PT ;  /* 0x0000000529057c12 */ /* 0x002fca000f8e962c */
[----:B------:R-:W-:Y:S02]  /*5540*/  IMAD.WIDE.U32 R8, R5, -0x2daee0ad, RZ ;  /* 0xd2511f5305087825 */ /* 0x000fe400078e00ff */
[----:B------:R-:W-:Y:S02]  /*5550*/  HMMA.16816.F32 R52, R12, R50, R52 ;  /* 0x000000320c34723c */ /* 0x000fe40000001834 */
[----:B----4-:R-:W-:Y:S01]  /*5560*/  FFMA.FTZ R7, R169, c[0x0][0x23c], -R6 ;  /* 0x00008f00a9077a23 */ /* 0x010fe20000010806 */
[----:B------:R-:W-:Y:S02]  /*5570*/  LOP3.LUT R5, R9, UR14, R42, 0x96, !PT ;  /* 0x0000000e09057c12 */ /* 0x000fe4000f8e962a */
[C---:B------:R-:W-:Y:S01]  /*5580*/  LOP3.LUT R10, R8.reuse, 0xffff, RZ, 0xc0, !PT ;  /* 0x0000ffff080a7812 */ /* 0x040fe200078ec0ff */
[----:B------:R1:W-:Y:S01]  /*5590*/  MUFU.EX2 R32, R7 ;  /* 0x0000000700207308 */ /* 0x0003e20000000800 */
[----:B------:R-:W-:Y:S01]  /*55a0*/  FFMA.FTZ R9, R171, c[0x0][0x23c], -R6 ;  /* 0x00008f00ab097a23 */ /* 0x000fe20000010806 */
[----:B------:R-:W-:-:S02]  /*55b0*/  LOP3.LUT R19, R8, 0xff, RZ, 0xc0, !PT ;  /* 0x000000ff08137812 */ /* 0x000fc400078ec0ff */
[--C-:B------:R-:W-:Y:S02]  /*55c0*/  SHF.R.U32.HI R11, RZ, 0x10, R8.reuse ;  /* 0x00000010ff0b7819 */ /* 0x100fe40000011608 */
[----:B------:R-:W-:Y:S02]  /*55d0*/  SHF.R.U32.HI R18, RZ, 0x18, R8 ;  /* 0x00000018ff127819 */ /* 0x000fe40000011608 */
[----:B------:R-:W-:Y:S01]  /*55e0*/  LOP3.LUT R17, R5, 0xff, RZ, 0xc0, !PT ;  /* 0x000000ff05117812 */ /* 0x000fe200078ec0ff */
[----:B------:R-:W-:Y:S01]  /*55f0*/  MUFU.EX2 R28, R9 ;  /* 0x00000009001c7308 */ /* 0x000fe20000000800 */
[--C-:B------:R-:W-:Y:S02]  /*5600*/  SHF.R.U32.HI R8, RZ, 0x10, R5.reuse ;  /* 0x00000010ff087819 */ /* 0x100fe40000011605 */
[----:B------:R-:W-:Y:S02]  /*5610*/  SHF.R.U32.HI R16, RZ, 0x18, R5 ;  /* 0x00000018ff107819 */ /* 0x000fe40000011605 */
[----:B------:R-:W-:Y:S01]  /*5620*/  LOP3.LUT R8, R8, 0xff, RZ, 0xc0, !PT ;  /* 0x000000ff08087812 */ /* 0x000fe200078ec0ff */
[----:B-1----:R-:W-:-:S02]  /*5630*/  FFMA.FTZ R7, R170, c[0x0][0x23c], -R6 ;  /* 0x00008f00aa077a23 */ /* 0x002fc40000010806 */
[----:B------:R-:W-:Y:S01]  /*5640*/  FFMA.FTZ R6, R172, c[0x0][0x23c], -R6 ;  /* 0x00008f00ac067a23 */ /* 0x000fe20000010806 */
[----:B------:R-:W-:Y:S01]  /*5650*/  PRMT R8, R8, 0x5410, R16 ;  /* 0x0000541008087816 */ /* 0x000fe20000000010 */
[----:B------:R1:W4:Y:S08]  /*5660*/  MUFU.EX2 R29, R7 ;  /* 0x00000007001d7308 */ /* 0x0003300000000800 */
[----:B------:R3:W5:Y:S01]  /*5670*/  MUFU.EX2 R215, R6 ;  /* 0x0000000600d77308 */ /* 0x0007620000000800 */
[----:B-1----:R-:W-:-:S02]  /*5680*/  LOP3.LUT R7, R5, 0xffff, RZ, 0xc0, !PT ;  /* 0x0000ffff05077812 */ /* 0x002fc400078ec0ff */
[----:B------:R-:W-:Y:S02]  /*5690*/  SHF.R.U32.HI R5, RZ, 0x8, R10 ;  /* 0x00000008ff057819 */ /* 0x000fe4000001160a */
[----:B------:R-:W-:Y:S02]  /*56a0*/  SHF.R.U32.HI R7, RZ, 0x8, R7 ;  /* 0x00000008ff077819 */ /* 0x000fe40000011607 */
[----:B------:R-:W-:Y:S02]  /*56b0*/  PRMT R5, R19, 0x5410, R5 ;  /* 0x0000541013057816 */ /* 0x000fe40000000005 */
[----:B------:R-:W-:Y:S02]  /*56c0*/  PRMT R7, R17, 0x5410, R7 ;  /* 0x0000541011077816 */ /* 0x000fe40000000007 */
[----:B------:R-:W-:Y:S01]  /*56d0*/  LOP3.LUT R10, R11, 0xff, RZ, 0xc0, !PT ;  /* 0x000000ff0b0a7812 */ /* 0x000fe200078ec0ff */
[--C-:B------:R-:W-:Y:S01]  /*56e0*/  HSET2.LE.AND R9, R5, R99.reuse, PT ;  /* 0x0000006305097233 */ /* 0x100fe20003803000 */
[----:B---3--:R-:W-:Y:S01]  /*56f0*/  F2FP.PACK_AB R6, R34, R40 ;  /* 0x000000282206723e */ /* 0x008fe200000000ff */
[--C-:B------:R-:W-:Y:S01]  /*5700*/  HSET2.LE.AND R5, R7, R99.reuse, PT ;  /* 0x0000006307057233 */ /* 0x100fe20003803000 */
[----:B------:R-:W-:Y:S01]  /*5710*/  PRMT R18, R10, 0x5410, R18 ;  /* 0x000054100a127816 */ /* 0x000fe20000000012 */
[--C-:B------:R-:W-:Y:S01]  /*5720*/  HSET2.LE.AND R7, R8, R99.reuse, PT ;  /* 0x0000006308077233 */ /* 0x100fe20003803000 */
[----:B----4-:R-:W-:Y:S01]  /*5730*/  F2FP.PACK_AB R8, R29, R32 ;  /* 0x000000201d08723e */ /* 0x010fe200000000ff */
[--C-:B------:R-:W-:Y:S01]  /*5740*/  FFMA.FTZ R11, R173, c[0x0][0x23c], -R0.reuse ;  /* 0x00008f00ad0b7a23 */ /* 0x100fe20000010800 */
[----:B------:R-:W-:Y:S01]  /*5750*/  LOP3.LUT R92, R5, R6, RZ, 0xc0, !PT ;  /* 0x00000006055c7212 */ /* 0x000fe200078ec0ff */
[----:B------:R-:W-:Y:S01]  /*5760*/  HSET2.LE.AND R5, R18, R99, PT ;  /* 0x0000006312057233 */ /* 0x000fe20003803000 */
[----:B-----5:R-:W-:Y:S01]  /*5770*/  F2FP.PACK_AB R6, R215, R28 ;  /* 0x0000001cd706723e */ /* 0x020fe200000000ff */
[----:B------:R-:W1:Y:S01]  /*5780*/  LDSM.16.MT88.4 R16, [R187+0x7800] ;  /* 0x00780000bb10783b */ /* 0x000e620000004200 */
[----:B------:R-:W-:Y:S01]  /*5790*/  LOP3.LUT R93, R7, R8, RZ, 0xc0, !PT ;  /* 0x00000008075d7212 */ /* 0x000fe200078ec0ff */
[--C-:B------:R-:W-:Y:S01]  /*57a0*/  FFMA.FTZ R7, R174, c[0x0][0x23c], -R0.reuse ;  /* 0x00008f00ae077a23 */ /* 0x100fe20000010800 */
[----:B------:R-:W-:Y:S01]  /*57b0*/  LOP3.LUT R95, R5, R6, RZ, 0xc0, !PT ;  /* 0x00000006055f7212 */ /* 0x000fe200078ec0ff */
[--C-:B------:R-:W-:Y:S01]  /*57c0*/  FFMA.FTZ R5, R175, c[0x0][0x23c], -R0.reuse ;  /* 0x00008f00af057a23 */ /* 0x100fe20000010800 */
[----:B------:R-:W-:Y:S01]  /*57d0*/  F2FP.PACK_AB R10, R214, R33 ;  /* 0x00000021d60a723e */ /* 0x000fe200000000ff */
[----:B------:R-:W-:Y:S01]  /*57e0*/  FFMA.FTZ R0, R176, c[0x0][0x23c], -R0 ;  /* 0x00008f00b0007a23 */ /* 0x000fe20000010800 */
[----:B------:R-:W-:Y:S02]  /*57f0*/  MUFU.EX2 R23, R7 ;  /* 0x0000000700177308 */ /* 0x000fe40000000800 */
[----:B------:R-:W-:Y:S01]  /*5800*/  LOP3.LUT R94, R9, R10, RZ, 0xc0, !PT ;  /* 0x0000000a095e7212 */ /* 0x000fe200078ec0ff */
[----:B------:R-:W-:-:S05]  /*5810*/  FFMA.FTZ R9, R180, c[0x0][0x23c], -R4 ;  /* 0x00008f00b4097a23 */ /* 0x000fca0000010804 */
[----:B------:R3:W-:Y:S01]  /*5820*/  MUFU.EX2 R22, R0 ;  /* 0x0000000000167308 */ /* 0x0007e20000000800 */
[C---:B------:R-:W-:Y:S07]  /*5830*/  HMMA.16816.F32 R68, R92.reuse, R124, R80 ;  /* 0x0000007c5c44723c */ /* 0x040fee0000001850 */
[----:B------:R4:W5:Y:S01]  /*5840*/  MUFU.EX2 R25, R5 ;  /* 0x0000000500197308 */ /* 0x0009620000000800 */
[----:B--2---:R-:W-:Y:S01]  /*5850*/  HMMA.16816.F32 R80, R92, R84, R88 ;  /* 0x000000545c50723c */ /* 0x004fe20000001858 */
[----:B---3--:R-:W-:-:S06]  /*5860*/  LOP3.LUT R0, R21, UR5, R26, 0x96, !PT ;  /* 0x0000000515007c12 */ /* 0x008fcc000f8e961a */
[----:B------:R-:W-:Y:S01]  /*5870*/  MUFU.EX2 R14, R9 ;  /* 0x00000009000e7308 */ /* 0x000fe20000000800 */
[----:B------:R-:W-:Y:S01]  /*5880*/  HMMA.16816.F32 R108, R92, R116, R108 ;  /* 0x000000745c6c723c */ /* 0x000fe2000000186c */
[----:B------:R-:W-:-:S04]  /*5890*/  IMAD.WIDE.U32 R6, R0, -0x2daee0ad, RZ ;  /* 0xd2511f5300067825 */ /* 0x000fc800078e00ff */
[----:B----4-:R-:W-:Y:S01]  /*58a0*/  FFMA.FTZ R5, R178, c[0x0][0x23c], -R4 ;  /* 0x00008f00b2057a23 */ /* 0x010fe20000010804 */
[----:B------:R-:W-:Y:S01]  /*58b0*/  LOP3.LUT R0, R7, UR14, R24, 0x96, !PT ;  /* 0x0000000e07007c12 */ /* 0x000fe2000f8e9618 */
[----:B------:R2:W3:Y:S01]  /*58c0*/  MUFU.EX2 R27, R11 ;  /* 0x0000000b001b7308 */ /* 0x0004e20000000800 */
[C---:B------:R-:W-:Y:S01]  /*58d0*/  LOP3.LUT R8, R6.reuse, 0xffff, RZ, 0xc0, !PT ;  /* 0x0000ffff06087812 */ /* 0x040fe200078ec0ff */
[----:B------:R-:W-:Y:S01]  /*58e0*/  FFMA.FTZ R7, R179, c[0x0][0x23c], -R4 ;  /* 0x00008f00b3077a23 */ /* 0x000fe20000010804 */
[----:B------:R-:W-:Y:S01]  /*58f0*/  LOP3.LUT R10, R6, 0xff, RZ, 0xc0, !PT ;  /* 0x000000ff060a7812 */ /* 0x000fe200078ec0ff */
[C---:B-1----:R-:W-:Y:S01]  /*5900*/  HMMA.16816.F32 R88, R92.reuse, R16, R136 ;  /* 0x000000105c58723c */ /* 0x042fe20000001888 */
[----:B------:R-:W-:Y:S02]  /*5910*/  SHF.R.U32.HI R13, RZ, 0x18, R6 ;  /* 0x00000018ff0d7819 */ /* 0x000fe40000011606 */
[----:B------:R-:W-:Y:S01]  /*5920*/  LOP3.LUT R12, R0, 0xff, RZ, 0xc0, !PT ;  /* 0x000000ff000c7812 */ /* 0x000fe200078ec0ff */
[----:B------:R1:W4:Y:S04]  /*5930*/  MUFU.EX2 R20, R5 ;  /* 0x0000000500147308 */ /* 0x0003280000000800 */
[----:B------:R-:W-:Y:S04]  /*5940*/  HMMA.16816.F32 R112, R92, R118, R112 ;  /* 0x000000765c70723c */ /* 0x000fe80000001870 */
[----:B------:R3:W-:Y:S01]  /*5950*/  MUFU.EX2 R213, R7 ;  /* 0x0000000700d57308 */ /* 0x0007e20000000800 */
[----:B--2---:R-:W-:-:S03]  /*5960*/  SHF.R.U32.HI R11, RZ, 0x18, R0 ;  /* 0x00000018ff0b7819 */ /* 0x004fc60000011600 */
[----:B------:R-:W-:Y:S01]  /*5970*/  HMMA.16816.F32 R72, R92, R126, R72 ;  /* 0x0000007e5c48723c */ /* 0x000fe20000001848 */
[----:B-1----:R-:W-:Y:S01]  /*5980*/  FFMA.FTZ R5, R177, c[0x0][0x23c], -R4 ;  /* 0x00008f00b1057a23 */ /* 0x002fe20000010804 */
[----:B------:R-:W-:-:S03]  /*5990*/  LOP3.LUT R4, R0, 0xffff, RZ, 0xc0, !PT ;  /* 0x0000ffff00047812 */ /* 0x000fc600078ec0ff */
[----:B------:R1:W2:Y:S03]  /*59a0*/  MUFU.EX2 R15, R5 ;  /* 0x00000005000f7308 */ /* 0x0002a60000000800 */
[----:B------:R-:W-:Y:S01]  /*59b0*/  HMMA.16816.F32 R128, R92, R86, R128 ;  /* 0x000000565c80723c */ /* 0x000fe20000001880 */
[----:B---3--:R-:W-:-:S04]  /*59c0*/  SHF.R.U32.HI R7, RZ, 0x8, R4 ;  /* 0x00000008ff077819 */ /* 0x008fc80000011604 */
[----:B------:R-:W-:-:S03]  /*59d0*/  PRMT R7, R12, 0x5410, R7 ;  /* 0x000054100c077816 */ /* 0x000fc60000000007 */
[----:B------:R-:W-:Y:S02]  /*59e0*/  HMMA.16816.F32 R92, R92, R18, R100 ;  /* 0x000000125c5c723c */ /* 0x000fe40000001864 */
[----:B------:R-:W-:Y:S01]  /*59f0*/  HSET2.LE.AND R7, R7, R99, PT ;  /* 0x0000006307077233 */ /* 0x000fe20003803000 */
[----:B-1----:R-:W-:Y:S02]  /*5a00*/  SHF.R.U32.HI R5, RZ, 0x10, R6 ;  /* 0x00000010ff057819 */ /* 0x002fe40000011606 */
[----:B------:R-:W-:Y:S02]  /*5a10*/  SHF.R.U32.HI R6, RZ, 0x8, R8 ;  /* 0x00000008ff067819 */ /* 0x000fe40000011608 */
[----:B------:R-:W-:Y:S02]  /*5a20*/  LOP3.LUT R8, R5, 0xff, RZ, 0xc0, !PT ;  /* 0x000000ff05087812 */ /* 0x000fe400078ec0ff */
[----:B------:R-:W-:Y:S02]  /*5a30*/  SHF.R.U32.HI R5, RZ, 0x10, R0 ;  /* 0x00000010ff057819 */ /* 0x000fe40000011600 */
[----:B------:R-:W-:-:S02]  /*5a40*/  PRMT R0, R10, 0x5410, R6 ;  /* 0x000054100a007816 */ /* 0x000fc40000000006 */
[----:B------:R-:W-:Y:S02]  /*5a50*/  LOP3.LUT R4, R5, 0xff, RZ, 0xc0, !PT ;  /* 0x000000ff05047812 */ /* 0x000fe400078ec0ff */
[----:B------:R-:W-:Y:S01]  /*5a60*/  PRMT R5, R8, 0x5410, R13 ;  /* 0x0000541008057816 */ /* 0x000fe2000000000d */
[--C-:B------:R-:W-:Y:S01]  /*5a70*/  HSET2.LE.AND R0, R0, R99.reuse, PT ;  /* 0x0000006300007233 */ /* 0x100fe20003803000 */
[----:B------:R-:W-:Y:S02]  /*5a80*/  PRMT R6, R4, 0x5410, R11 ;  /* 0x0000541004067816 */ /* 0x000fe4000000000b */
[----:B-----5:R-:W-:Y:S01]  /*5a90*/  F2FP.PACK_AB R4, R22, R25 ;  /* 0x000000191604723e */ /* 0x020fe200000000ff */
[--C-:B------:R-:W-:Y:S01]  /*5aa0*/  HSET2.LE.AND R5, R5, R99.reuse, PT ;  /* 0x0000006305057233 */ /* 0x100fe20003803000 */
[----:B------:R-:W-:Y:S01]  /*5ab0*/  F2FP.PACK_AB R8, R23, R27 ;  /* 0x0000001b1708723e */ /* 0x000fe200000000ff */
[----:B------:R-:W-:Y:S01]  /*5ac0*/  HSET2.LE.AND R9, R6, R99, PT ;  /* 0x0000006306097233 */ /* 0x000fe20003803000 */
[----:B------:R-:W-:Y:S01]  /*5ad0*/  LOP3.LUT R138, R0, R4, RZ, 0xc0, !PT ;  /* 0x00000004008a7212 */ /* 0x000fe200078ec0ff */
[----:B------:R-:W-:Y:S01]  /*5ae0*/  FADD.FTZ R4, R147, R158 ;  /* 0x0000009e93047221 */ /* 0x000fe20000010000 */
[----:B----4-:R-:W-:-:S02]  /*5af0*/  F2FP.PACK_AB R0, R14, R20 ;  /* 0x000000140e00723e */ /* 0x010fc400000000ff */
[----:B--2---:R-:W-:Y:S01]  /*5b00*/  F2FP.PACK_AB R6, R213, R15 ;  /* 0x0000000fd506723e */ /* 0x004fe200000000ff */
[----:B------:R-:W-:Y:S01]  /*5b10*/  FADD.FTZ R4, R153, R4 ;  /* 0x0000000499047221 */ /* 0x000fe20000010000 */
[----:B------:R-:W-:Y:S01]  /*5b20*/  LOP3.LUT R137, R9, R0, RZ, 0xc0, !PT ;  /* 0x0000000009897212 */ /* 0x000fe200078ec0ff */
[----:B------:R-:W-:Y:S01]  /*5b30*/  FADD.FTZ R0, R235, R234 ;  /* 0x000000eaeb007221 */ /* 0x000fe20000010000 */
[----:B------:R-:W-:Y:S01]  /*5b40*/  LOP3.LUT R139, R5, R6, RZ, 0xc0, !PT ;  /* 0x00000006058b7212 */ /* 0x000fe200078ec0ff */
[----:B------:R-:W-:Y:S01]  /*5b50*/  FADD.FTZ R5, R226, R224 ;  /* 0x000000e0e2057221 */ /* 0x000fe20000010000 */
[----:B------:R-:W-:Y:S01]  /*5b60*/  LOP3.LUT R136, R7, R8, RZ, 0xc0, !PT ;  /* 0x0000000807887212 */ /* 0x000fe200078ec0ff */
        /* <DEDUP_REMOVED lines=64> */
[----:B------:R-:W-:Y:S05]  /*5f70*/  @!P1 BRA `(.L_x_1078) ;  /* 0x00003e6000009947 */ /* 0x000fea0003800000 */
[C---:B------:R-:W-:Y:S01]  /*5f80*/  IADD3 R155, R154.reuse, 0x4, RZ ;  /* 0x000000049a9b7810 */ /* 0x040fe20007ffe0ff */
[----:B------:R-:W-:Y:S01]  /*5f90*/  IMAD.WIDE.U32 R220, R154, -0x326172a9, RZ ;  /* 0xcd9e8d579adc7825 */ /* 0x000fe200078e00ff */
[----:B------:R-:W-:-:S02]  /*5fa0*/  ISETP.GE.AND P0, PT, R240, c[0x0][0x220], PT ;  /* 0x00008800f0007a0c */ /* 0x000fc40003f06270 */
[----:B------:R-:W-:Y:S01]  /*5fb0*/  LEA.HI.SX32 R200, R200, 0xfffffffe, 0x1a ;  /* 0xfffffffec8c87811 */ /* 0x000fe200078fd2ff */
[----:B------:R-:W-:Y:S01]  /*5fc0*/  IMAD.WIDE.U32 R218, R155, -0x326172a9, RZ ;  /* 0xcd9e8d579bda7825 */ /* 0x000fe200078e00ff */
[----:B------:R-:W-:Y:S02]  /*5fd0*/  LOP3.LUT R204, R221, R206, RZ, 0x3c, !PT ;  /* 0x000000ceddcc7212 */ /* 0x000fe400078e3cff */
[----:B------:R-:W-:Y:S01]  /*5fe0*/  MOV R98, R96 ;  /* 0x0000006000627202 */ /* 0x000fe20000000f00 */
[----:B------:R-:W-:Y:S01]  /*5ff0*/  IMAD.MOV.U32 R237, RZ, RZ, c[0x0][0x1a4] ;  /* 0x00006900ffed7624 */ /* 0x000fe200078e00ff */
[----:B------:R-:W-:Y:S01]  /*6000*/  LOP3.LUT R206, R219, R206, RZ, 0x3c, !PT ;  /* 0x000000cedbce7212 */ /* 0x000fe200078e3cff */
[----:B------:R-:W-:Y:S01]  /*6010*/  IMAD.MOV.U32 R102, RZ, RZ, R2 ;  /* 0x000000ffff667224 */ /* 0x000fe200078e0002 */
[----:B------:R-:W-:Y:S01]  /*6020*/  MOV R0, R97 ;  /* 0x0000006100007202 */ /* 0x000fe20000000f00 */
[----:B------:R-:W-:Y:S01]  /*6030*/  IMAD.WIDE.U32 R202, R216, -0x2daee0ad, RZ ;  /* 0xd2511f53d8ca7825 */ /* 0x000fe200078e00ff */
[----:B------:R-:W-:-:S02]  /*6040*/  MOV R101, R3 ;  /* 0x0000000300657202 */ /* 0x000fc40000000f00 */
[----:B------:R-:W-:Y:S01]  /*6050*/  PRMT R201, R201, 0x7054, R201 ;  /* 0x00007054c9c97816 */ /* 0x000fe200000000c9 */
[----:B------:R-:W-:Y:S02]  /*6060*/  @!P0 IMAD R237, R237, 0x30, RZ ;  /* 0x00000030eded8824 */ /* 0x000fe400078e02ff */
[----:B------:R-:W-:-:S04]  /*6070*/  IMAD.WIDE.U32 R204, R204, -0x2daee0ad, RZ ;  /* 0xd2511f53cccc7825 */ /* 0x000fc800078e00ff */
[----:B------:R-:W-:Y:S01]  /*6080*/  IMAD.WIDE.U32 R206, R206, -0x2daee0ad, RZ ;  /* 0xd2511f53cece7825 */ /* 0x000fe200078e00ff */
[----:B------:R-:W-:Y:S05]  /*6090*/  BRA `(.L_x_1079) ;  /* 0x000004e000007947 */ /* 0x000fea0003800000 */
.L_x_1081:
[----:B------:R-:W-:Y:S01]  /*60a0*/  IMAD.MOV.U32 R216, RZ, RZ, c[0x0][0x198] ;  /* 0x00006600ffd87624 */ /* 0x000fe200078e00ff */
[C---:B------:R-:W-:Y:S01]  /*60b0*/  @!P0 IADD3 R2, R200.reuse, -0x1, RZ ;  /* 0xffffffffc8028810 */ /* 0x040fe20007ffe0ff */
[----:B------:R-:W-:Y:S01]  /*60c0*/  IMAD.MOV.U32 R217, RZ, RZ, 0x4 ;  /* 0x00000004ffd97424 */ /* 0x000fe200078e00ff */
[----:B------:R-:W-:Y:S01]  /*60d0*/  @!P0 IADD3 R96, R200, -0x1, RZ ;  /* 0xffffffffc8608810 */ /* 0x000fe20007ffe0ff */
[----:B------:R-:W-:Y:S01]  /*60e0*/  IMAD.SHL.U32 R216, R216, 0x10, RZ ;  /* 0x00000010d8d87824 */ /* 0x000fe200078e00ff */
[----:B------:R-:W-:Y:S01]  /*60f0*/  @!P0 SHF.R.S32.HI R3, RZ, 0x1f, R2 ;  /* 0x0000001fff038819 */ /* 0x000fe20000011402 */
[----:B------:R1:W-:Y:S01]  /*6100*/  @P0 STS.128 [R199+0x4000], RZ ;  /* 0x004000ffc7000388 */ /* 0x0003e20000000c00 */
[----:B------:R-:W-:Y:S02]  /*6110*/  @!P0 SHF.R.S32.HI R97, RZ, 0x1f, R96 ;  /* 0x0000001fff618819 */ /* 0x000fe40000011460 */
[C---:B------:R-:W-:Y:S01]  /*6120*/  @!P0 IADD3 R140, R200.reuse, -0x1, RZ ;  /* 0xffffffffc88c8810 */ /* 0x040fe20007ffe0ff */
[----:B------:R-:W-:Y:S01]  /*6130*/  @!P0 IMAD R3, R3, c[0x0][0x198], RZ ;  /* 0x0000660003038a24 */ /* 0x000fe200078e02ff */
[----:B------:R-:W-:Y:S01]  /*6140*/  @!P0 IADD3 R99, R200, -0x1, RZ ;  /* 0xffffffffc8638810 */ /* 0x000fe20007ffe0ff */
[----:B------:R-:W-:Y:S01]  /*6150*/  @!P0 IMAD R97, R97, c[0x0][0x198], RZ ;  /* 0x0000660061618a24 */ /* 0x000fe200078e02ff */
[----:B------:R-:W-:Y:S01]  /*6160*/  @!P0 SHF.R.S32.HI R100, RZ, 0x1f, R140 ;  /* 0x0000001fff648819 */ /* 0x000fe2000001148c */
[C---:B------:R-:W-:Y:S01]  /*6170*/  @!P0 IMAD R142, R2.reuse, c[0x0][0x19c], R3 ;  /* 0x00006700028e8a24 */ /* 0x040fe200078e0203 */
[----:B------:R-:W-:Y:S01]  /*6180*/  @!P0 SHF.R.S32.HI R103, RZ, 0x1f, R99 ;  /* 0x0000001fff678819 */ /* 0x000fe20000011463 */
[----:B------:R-:W-:Y:S04]  /*6190*/  @!P0 IMAD.WIDE.U32 R2, R2, c[0x0][0x198], RZ ;  /* 0x0000660002028a25 */ /* 0x000fe800078e00ff */
[----:B------:R-:W-:Y:S01]  /*61a0*/  @!P0 IMAD R143, R96, c[0x0][0x19c], R97 ;  /* 0x00006700608f8a24 */ /* 0x000fe200078e0261 */
[-C--:B------:R-:W-:Y:S01]  /*61b0*/  @!P0 LEA R145, P3, R2, R210.reuse, 0x6 ;  /* 0x000000d202918211 */ /* 0x080fe200078630ff */
[----:B------:R-:W-:Y:S04]  /*61c0*/  @!P0 IMAD.WIDE.U32 R96, R96, c[0x0][0x198], RZ ;  /* 0x0000660060608a25 */ /* 0x000fe800078e00ff */
[----:B------:R-:W-:Y:S02]  /*61d0*/  @!P0 IMAD R100, R100, c[0x0][0x198], RZ ;  /* 0x0000660064648a24 */ /* 0x000fe400078e02ff */
[----:B------:R-:W-:Y:S01]  /*61e0*/  @!P0 IMAD.IADD R3, R3, 0x1, R142 ;  /* 0x0000000103038824 */ /* 0x000fe200078e028e */
[-C--:B------:R-:W-:Y:S01]  /*61f0*/  @!P0 LEA R142, P2, R96, R210.reuse, 0x6 ;  /* 0x000000d2608e8211 */ /* 0x080fe200078430ff */
[----:B------:R-:W-:Y:S02]  /*6200*/  @!P0 IMAD.IADD R97, R97, 0x1, R143 ;  /* 0x0000000161618824 */ /* 0x000fe400078e028f */
[----:B------:R-:W-:Y:S01]  /*6210*/  @!P0 IMAD R100, R140, c[0x0][0x19c], R100 ;  /* 0x000067008c648a24 */ /* 0x000fe200078e0264 */
[-C--:B------:R-:W-:Y:S01]  /*6220*/  @!P0 LEA.HI.X R146, R2, R209.reuse, R3, 0x6, P3 ;  /* 0x000000d102928211 */ /* 0x080fe200018f3403 */
[----:B------:R-:W-:Y:S01]  /*6230*/  @!P0 IMAD.WIDE.U32 R140, R140, c[0x0][0x198], RZ ;  /* 0x000066008c8c8a25 */ /* 0x000fe200078e00ff */
[-C--:B------:R-:W-:Y:S03]  /*6240*/  @!P0 LEA.HI.X R143, R96, R209.reuse, R97, 0x6, P2 ;  /* 0x000000d1608f8211 */ /* 0x080fe600010f3461 */
[----:B------:R-:W-:Y:S01]  /*6250*/  @!P0 IMAD R103, R103, c[0x0][0x198], RZ ;  /* 0x0000660067678a24 */ /* 0x000fe200078e02ff */
[-C--:B------:R-:W-:Y:S01]  /*6260*/  @!P0 LEA R144, P2, R140, R210.reuse, 0x6 ;  /* 0x000000d28c908211 */ /* 0x080fe200078430ff */
[C---:B------:R-:W-:Y:S04]  /*6270*/  @!P0 IMAD.WIDE.U32 R2, R99.reuse, c[0x0][0x198], RZ ;  /* 0x0000660063028a25 */ /* 0x040fe800078e00ff */
[----:B------:R-:W-:Y:S01]  /*6280*/  @!P0 IMAD R103, R99, c[0x0][0x19c], R103 ;  /* 0x0000670063678a24 */ /* 0x000fe200078e0267 */
[----:B------:R-:W-:Y:S01]  /*6290*/  @!P0 LEA R99, P3, R2, R210, 0x6 ;  /* 0x000000d202638211 */ /* 0x000fe200078630ff */
[----:B------:R-:W-:Y:S02]  /*62a0*/  @!P0 IMAD.IADD R97, R141, 0x1, R100 ;  /* 0x000000018d618824 */ /* 0x000fe400078e0264 */
[----:B------:R-:W-:Y:S02]  /*62b0*/  @!P0 IMAD.MOV.U32 R96, RZ, RZ, c[0x0][0x198] ;  /* 0x00006600ff608624 */ /* 0x000fe400078e00ff */
[----:B------:R-:W-:Y:S01]  /*62c0*/  @!P0 IMAD.IADD R103, R3, 0x1, R103 ;  /* 0x0000000103678824 */ /* 0x000fe200078e0267 */
[----:B------:R-:W-:Y:S01]  /*62d0*/  @!P0 LEA.HI.X R140, R140, R209, R97, 0x6, P2 ;  /* 0x000000d18c8c8211 */ /* 0x000fe200010f3461 */
[----:B------:R-:W-:Y:S01]  /*62e0*/  @!P0 IMAD.MOV.U32 R3, RZ, RZ, c[0x0][0x19c] ;  /* 0x00006700ff038624 */ /* 0x000fe200078e00ff */
[----:B------:R-:W-:Y:S01]  /*62f0*/  @!P0 LEA R97, P2, R96, R145, 0x5 ;  /* 0x0000009160618211 */ /* 0x000fe200078428ff */
[----:B------:R-:W-:Y:S01]  /*6300*/  @!P0 IMAD.MOV.U32 R100, RZ, RZ, c[0x0][0x19c] ;  /* 0x00006700ff648624 */ /* 0x000fe200078e00ff */
[----:B------:R-:W-:Y:S01]  /*6310*/  @!P0 LEA.HI.X R145, R2, R209, R103, 0x6, P3 ;  /* 0x000000d102918211 */ /* 0x000fe200018f3467 */
[----:B------:R-:W-:Y:S01]  /*6320*/  @!P0 IMAD.MOV.U32 R2, RZ, RZ, c[0x0][0x198] ;  /* 0x00006600ff028624 */ /* 0x000fe200078e00ff */
[----:B------:R-:W-:Y:S01]  /*6330*/  @!P0 LEA.HI.X R141, R96, R146, R3, 0x5, P2 ;  /* 0x00000092608d8211 */ /* 0x000fe200010f2c03 */
[----:B------:R-:W-:Y:S01]  /*6340*/  @!P0 IMAD R100, R100, 0x30, RZ ;  /* 0x0000003064648824 */ /* 0x000fe200078e02ff */
[----:B------:R-:W-:Y:S01]  /*6350*/  @!P0 IADD3 R96, P2, R216, R144, RZ ;  /* 0x00000090d8608210 */ /* 0x000fe20007f5e0ff */
[----:B------:R-:W-:Y:S01]  /*6360*/  IMAD.MOV.U32 R216, RZ, RZ, c[0x0][0x198] ;  /* 0x00006600ffd87624 */ /* 0x000fe200078e00ff */
[C---:B------:R-:W-:Y:S01]  /*6370*/  @!P0 LEA R144, P4, R99.reuse, c[0x0][0x168], 0x1 ;  /* 0x00005a0063908a11 */ /* 0x040fe200078808ff */
[----:B------:R-:W-:Y:S01]  /*6380*/  @!P0 IMAD.WIDE.U32 R2, R2, 0x30, R142 ;  /* 0x0000003002028825 */ /* 0x000fe200078e008e */
[----:B------:R-:W-:Y:S02]  /*6390*/  @!P0 LEA R142, P3, R96, c[0x0][0x168], 0x1 ;  /* 0x00005a00608e8a11 */ /* 0x000fe400078608ff */
[----:B------:R-:W-:Y:S01]  /*63a0*/  @!P0 LEA.HI.X R145, R99, c[0x0][0x16c], R145, 0x1, P4 ;  /* 0x00005b0063918a11 */ /* 0x000fe200020f0c91 */
[----:B------:R-:W-:Y:S01]  /*63b0*/  @!P0 IMAD.IADD R3, R100, 0x1, R3 ;  /* 0x0000000164038824 */ /* 0x000fe200078e0203 */
[----:B------:R-:W-:Y:S03]  /*63c0*/  SHF.L.U64.HI R216, R216, R217, c[0x0][0x19c] ;  /* 0x00006700d8d87619 */ /* 0x000fe600000102d9 */
[----:B------:R-:W-:Y:S01]  /*63d0*/  @!PT LDS RZ, [RZ] ;  /* 0x00000000fffff984 */ /* 0x000fe20000000800 */
[----:B------:R-:W-:Y:S01]  /*63e0*/  @!PT LDS RZ, [RZ] ;  /* 0x00000000fffff984 */ /* 0x000fe20000000800 */
[----:B------:R-:W-:Y:S01]  /*63f0*/  @!PT LDS RZ, [RZ] ;  /* 0x00000000fffff984 */ /* 0x000fe20000000800 */
[----:B------:R1:W-:Y:S02]  /*6400*/  @!P0 LDGSTS.E.BYPASS.LTC128B.128 [R199+0x4000], [R144.64] ;  /* 0x0400000090c78fae */ /* 0x0003e4000b901d50 */
[----:B------:R-:W-:Y:S01]  /*6410*/  @!P0 IMAD.X R103, R216, 0x1, R140, P2 ;  /* 0x00000001d8678824 */ /* 0x000fe200010e068c */
[C---:B------:R-:W-:Y:S02]  /*6420*/  @!P0 LEA R140, P2, R97.reuse, c[0x0][0x168], 0x1 ;  /* 0x00005a00618c8a11 */ /* 0x040fe400078408ff */
[----:B------:R1:W-:Y:S02]  /*6430*/  @P0 STS.128 [R199+0x4800], RZ ;  /* 0x004800ffc7000388 */ /* 0x0003e40000000c00 */
[----:B------:R-:W-:Y:S02]  /*6440*/  @!P0 LEA.HI.X R143, R96, c[0x0][0x16c], R103, 0x1, P3 ;  /* 0x00005b00608f8a11 */ /* 0x000fe400018f0c67 */
[----:B------:R-:W-:Y:S02]  /*6450*/  @!P0 LEA.HI.X R141, R97, c[0x0][0x16c], R141, 0x1, P2 ;  /* 0x00005b00618d8a11 */ /* 0x000fe400010f0c8d */
[C---:B------:R-:W-:Y:S01]  /*6460*/  @!P0 LEA R96, P2, R2.reuse, c[0x0][0x168], 0x1 ;  /* 0x00005a0002608a11 */ /* 0x040fe200078408ff */
[----:B------:R-:W-:Y:S01]  /*6470*/  @!PT LDS RZ, [RZ] ;  /* 0x00000000fffff984 */ /* 0x000fe20000000800 */
[----:B------:R-:W-:Y:S01]  /*6480*/  @!PT LDS RZ, [RZ] ;  /* 0x00000000fffff984 */ /* 0x000fe20000000800 */
[----:B------:R-:W-:Y:S01]  /*6490*/  @!PT LDS RZ, [RZ] ;  /* 0x00000000fffff984 */ /* 0x000fe20000000800 */
[----:B------:R1:W-:Y:S03]  /*64a0*/  @!P0 LDGSTS.E.BYPASS.LTC128B.128 [R199+0x4800], [R142.64] ;  /* 0x048000008ec78fae */ /* 0x0003e6000b901d50 */
[----:B------:R-:W-:Y:S02]  /*64b0*/  @!P0 LEA.HI.X R97, R2, c[0x0][0x16c], R3, 0x1, P2 ;  /* 0x00005b0002618a11 */ /* 0x000fe400010f0c03 */
[----:B------:R1:W-:Y:S05]  /*64c0*/  @P0 STS.128 [R199+0x5000], RZ ;  /* 0x005000ffc7000388 */ /* 0x0003ea0000000c00 */
[----:B------:R-:W-:Y:S01]  /*64d0*/  @!PT LDS RZ, [RZ] ;  /* 0x00000000fffff984 */ /* 0x000fe20000000800 */
[----:B------:R-:W-:Y:S01]  /*64e0*/  @!PT LDS RZ, [RZ] ;  /* 0x00000000fffff984 */ /* 0x000fe20000000800 */
[----:B------:R-:W-:Y:S01]  /*64f0*/  @!PT LDS RZ, [RZ] ;  /* 0x00000000fffff984 */ /* 0x000fe20000000800 */
[----:B------:R1:W-:Y:S05]  /*6500*/  @!P0 LDGSTS.E.BYPASS.LTC128B.128 [R199+0x5000], [R140.64] ;  /* 0x050000008cc78fae */ /* 0x0003ea000b901d50 */
[----:B------:R1:W-:Y:S05]  /*6510*/  @P0 STS.128 [R199+0x5800], RZ ;  /* 0x005800ffc7000388 */ /* 0x0003ea0000000c00 */
[----:B------:R-:W-:Y:S01]  /*6520*/  @!PT LDS RZ, [RZ] ;  /* 0x00000000fffff984 */ /* 0x000fe20000000800 */
[----:B------:R-:W-:Y:S01]  /*6530*/  @!PT LDS RZ, [RZ] ;  /* 0x00000000fffff984 */ /* 0x000fe20000000800 */
[----:B------:R-:W-:Y:S01]  /*6540*/  @!PT LDS RZ, [RZ] ;  /* 0x00000000fffff984 */ /* 0x000fe20000000800 */
[----:B------:R1:W-:Y:S05]  /*6550*/  @!P0 LDGSTS.E.BYPASS.LTC128B.128 [R199+0x5800], [R96.64] ;  /* 0x0580000060c78fae */ /* 0x0003ea000b901d50 */
[----:B------:R-:W0:Y:S01]  /*6560*/  LDGDEPBAR ;  /* 0x00000000000079af */ /* 0x000e220000000000 */
[----:B------:R-:W-:-:S05]  /*6570*/  BRA `(.L_x_1080) ;  /* 0x000008d000007947 */ /* 0x000fca0003800000 */
.L_x_1079:
[----:B------:R-:W-:Y:S04]  /*6580*/  DEPBAR.LE SB0, 0x0 ;  /* 0x000080000000791a */ /* 0x000fe80000000000 */
[----:B------:R-:W-:Y:S01]  /*6590*/  BAR.SYNC.DEFER_BLOCKING 0x0 ;  /* 0x0000000000007b1d */ /* 0x000fe20000010000 */
[----:B------:R-:W-:Y:S01]  /*65a0*/  SHF.R.S32.HI R2, RZ, 0x1f, R200 ;  /* 0x0000001fff027819 */ /* 0x000fe200000114c8 */
[----:B------:R-:W-:Y:S04]  /*65b0*/  IMAD.WIDE.U32 R6, R200, c[0x0][0x1a0], RZ ;  /* 0x00006800c8067a25 */ /* 0x000fe800078e00ff */
[----:B------:R-:W-:Y:S02]  /*65c0*/  IMAD R2, R2, c[0x0][0x1a0], RZ ;  /* 0x0000680002027a24 */ /* 0x000fe400078e02ff */
[----:B------:R-:W-:Y:S02]  /*65d0*/  IMAD.MOV.U32 R14, RZ, RZ, c[0x0][0x1a0] ;  /* 0x00006800ff0e7624 */ /* 0x000fe400078e00ff */
[----:B------:R-:W-:Y:S01]  /*65e0*/  IMAD R3, R200, c[0x0][0x1a4], R2 ;  /* 0x00006900c8037a24 */ /* 0x000fe200078e0202 */
[----:B------:R-:W-:Y:S01]  /*65f0*/  LEA R2, P2, R6, R244, 0x6 ;  /* 0x000000f406027211 */ /* 0x000fe200078430ff */
[----:B------:R-:W-:Y:S02]  /*6600*/  IMAD.MOV.U32 R15, RZ, RZ, c[0x0][0x1a4] ;  /* 0x00006900ff0f7624 */ /* 0x000fe400078e00ff */
[----:B------:R-:W-:Y:S01]  /*6610*/  IMAD.IADD R3, R7, 0x1, R3 ;  /* 0x0000000107037824 */ /* 0x000fe200078e0203 */
[----:B------:R-:W-:Y:S01]  /*6620*/  @!P0 LEA R10, P4, R2, c[0x0][0x170], 0x1 ;  /* 0x00005c00020a8a11 */ /* 0x000fe200078808ff */
[----:B------:R-:W-:Y:S01]  /*6630*/  IMAD.MOV.U32 R12, RZ, RZ, c[0x0][0x1a0] ;  /* 0x00006800ff0c7624 */ /* 0x000fe200078e00ff */
[-C--:B------:R-:W-:Y:S01]  /*6640*/  @!P0 LEA R4, P1, R14, R2.reuse, 0x4 ;  /* 0x000000020e048211 */ /* 0x080fe200078220ff */
[----:B------:R-:W-:Y:S01]  /*6650*/  IMAD.MOV.U32 R13, RZ, RZ, c[0x0][0x1a4] ;  /* 0x00006900ff0d7624 */ /* 0x000fe200078e00ff */
[----:B------:R-:W-:Y:S02]  /*6660*/  LEA.HI.X R3, R6, R247, R3, 0x6, P2 ;  /* 0x000000f706037211 */ /* 0x000fe400010f3403 */
[----:B------:R-:W-:Y:S02]  /*6670*/  @!P0 LEA R8, P3, R4, c[0x0][0x170], 0x1 ;  /* 0x00005c0004088a11 */ /* 0x000fe400078608ff */
[----:B------:R-:W-:Y:S01]  /*6680*/  @!P0 LEA.HI.X R11, R2, c[0x0][0x174], R3, 0x1, P4 ;  /* 0x00005d00020b8a11 */ /* 0x000fe200020f0c03 */
[----:B------:R-:W-:Y:S01]  /*6690*/  @P0 STS.128 [R199+0x6000], RZ ;  /* 0x006000ffc7000388 */ /* 0x000fe20000000c00 */
[-C--:B------:R-:W-:Y:S02]  /*66a0*/  @!P0 LEA.HI.X R7, R14, R3.reuse, R15, 0x4, P1 ;  /* 0x000000030e078211 */ /* 0x080fe400008f240f */
[----:B------:R-:W-:Y:S02]  /*66b0*/  @!P0 LEA R5, P2, R12, R2, 0x5 ;  /* 0x000000020c058211 */ /* 0x000fe400078428ff */
[----:B------:R-:W-:Y:S02]  /*66c0*/  @!P0 LEA.HI.X R9, R4, c[0x0][0x174], R7, 0x1, P3 ;  /* 0x00005d0004098a11 */ /* 0x000fe400018f0c07 */
[----:B------:R-:W-:Y:S01]  /*66d0*/  @!PT LDS RZ, [RZ] ;  /* 0x00000000fffff984 */ /* 0x000fe20000000800 */
[----:B------:R-:W-:Y:S01]  /*66e0*/  @!PT LDS RZ, [RZ] ;  /* 0x00000000fffff984 */ /* 0x000fe20000000800 */
[----:B------:R-:W-:Y:S01]  /*66f0*/  @!PT LDS RZ, [RZ] ;  /* 0x00000000fffff984 */ /* 0x000fe20000000800 */
[----:B------:R1:W-:Y:S01]  /*6700*/  @!P0 LDGSTS.E.BYPASS.LTC128B.128 [R199+0x6000], [R10.64] ;  /* 0x060000000ac78fae */ /* 0x0003e2000b901d50 */
[C---:B------:R-:W-:Y:S02]  /*6710*/  @!P0 LEA R6, P1, R5.reuse, c[0x0][0x170], 0x1 ;  /* 0x00005c0005068a11 */ /* 0x040fe400078208ff */
[----:B------:R-:W-:Y:S01]  /*6720*/  @!P0 LEA.HI.X R12, R12, R3, R13, 0x5, P2 ;  /* 0x000000030c0c8211 */ /* 0x000fe200010f2c0d */
[----:B------:R-:W-:Y:S03]  /*6730*/  IMAD.MOV.U32 R13, RZ, RZ, c[0x0][0x1a0] ;  /* 0x00006800ff0d7624 */ /* 0x000fe600078e00ff */
[----:B------:R-:W-:Y:S01]  /*6740*/  @P0 STS.128 [R199+0x6800], RZ ;  /* 0x006800ffc7000388 */ /* 0x000fe20000000c00 */
[----:B------:R-:W-:Y:S01]  /*6750*/  @!P0 LEA.HI.X R7, R5, c[0x0][0x174], R12, 0x1, P1 ;  /* 0x00005d0005078a11 */ /* 0x000fe200008f0c0c */
[----:B------:R-:W-:Y:S04]  /*6760*/  @!P0 IMAD.WIDE.U32 R2, R13, 0x30, R2 ;  /* 0x000000300d028825 */ /* 0x000fe800078e0002 */
[----:B------:R-:W-:Y:S01]  /*6770*/  @!P0 IMAD.IADD R3, R237, 0x1, R3 ;  /* 0x00000001ed038824 */ /* 0x000fe200078e0203 */
[----:B------:R-:W-:Y:S01]  /*6780*/  @!PT LDS RZ, [RZ] ;  /* 0x00000000fffff984 */ /* 0x000fe20000000800 */
[----:B------:R-:W-:Y:S01]  /*6790*/  @!PT LDS RZ, [RZ] ;  /* 0x00000000fffff984 */ /* 0x000fe20000000800 */
[----:B------:R-:W-:Y:S01]  /*67a0*/  @!PT LDS RZ, [RZ] ;  /* 0x00000000fffff984 */ /* 0x000fe20000000800 */
[----:B------:R1:W-:Y:S01]  /*67b0*/  @!P0 LDGSTS.E.BYPASS.LTC128B.128 [R199+0x6800], [R8.64] ;  /* 0x0680000008c78fae */ /* 0x0003e2000b901d50 */
[C---:B------:R-:W-:Y:S04]  /*67c0*/  @!P0 LEA R4, P1, R2.reuse, c[0x0][0x170], 0x1 ;  /* 0x00005c0002048a11 */ /* 0x040fe800078208ff */
[----:B------:R-:W-:Y:S02]  /*67d0*/  @!P0 LEA.HI.X R5, R2, c[0x0][0x174], R3, 0x1, P1 ;  /* 0x00005d0002058a11 */ /* 0x000fe400008f0c03 */
[----:B------:R-:W-:Y:S01]  /*67e0*/  @P0 STS.128 [R199+0x7000], RZ ;  /* 0x007000ffc7000388 */ /* 0x000fe20000000c00 */
[----:B------:R-:W-:Y:S06]  /*67f0*/  ISETP.GT.AND P1, PT, R200, RZ, PT ;  /* 0x000000ffc800720c */ /* 0x000fec0003f24270 */
[----:B------:R-:W-:Y:S01]  /*6800*/  @!PT LDS RZ, [RZ] ;  /* 0x00000000fffff984 */ /* 0x000fe20000000800 */
[----:B------:R-:W-:Y:S01]  /*6810*/  @!PT LDS RZ, [RZ] ;  /* 0x00000000fffff984 */ /* 0x000fe20000000800 */
[----:B------:R-:W-:Y:S01]  /*6820*/  @!PT LDS RZ, [RZ] ;  /* 0x00000000fffff984 */ /* 0x000fe20000000800 */
[----:B------:R2:W-:Y:S07]  /*6830*/  @!P0 LDGSTS.E.BYPASS.LTC128B.128 [R199+0x7000], [R6.64] ;  /* 0x0700000006c78fae */ /* 0x0005ee000b901d50 */
[----:B------:R-:W-:Y:S07]  /*6840*/  @P0 STS.128 [R199+0x7800], RZ ;  /* 0x007800ffc7000388 */ /* 0x000fee0000000c00 */
[----:B------:R-:W-:Y:S01]  /*6850*/  @!PT LDS RZ, [RZ] ;  /* 0x00000000fffff984 */ /* 0x000fe20000000800 */
[----:B------:R-:W-:Y:S01]  /*6860*/  @!PT LDS RZ, [RZ] ;  /* 0x00000000fffff984 */ /* 0x000fe20000000800 */
[----:B------:R-:W-:Y:S01]  /*6870*/  @!PT LDS RZ, [RZ] ;  /* 0x00000000fffff984 */ /* 0x000fe20000000800 */
[----:B------:R2:W-:Y:S07]  /*6880*/  @!P0 LDGSTS.E.BYPASS.LTC128B.128 [R199+0x7800], [R4.64] ;  /* 0x0780000004c78fae */ /* 0x0005ee000b901d50 */
[----:B------:R-:W-:Y:S07]  /*6890*/  LDSM.16.M88.4 R64, [R191] ;  /* 0x00000000bf40783b */ /* 0x000fee0000000200 */
[----:B------:R-:W2:Y:S07]  /*68a0*/  LDSM.16.M88.4 R16, [R184+0x4000] ;  /* 0x00400000b810783b */ /* 0x000eae0000000200 */
[----:B------:R-:W1:Y:S07]  /*68b0*/  LDSM.16.M88.4 R60, [R191+0x2000] ;  /* 0x00200000bf3c783b */ /* 0x000e6e0000000200 */
[----:B------:R-:W3:Y:S07]  /*68c0*/  LDSM.16.M88.4 R32, [R184+0x4800] ;  /* 0x00480000b820783b */ /* 0x000eee0000000200 */
[----:B------:R-:W0:Y:S07]  /*68d0*/  LDGDEPBAR ;  /* 0x00000000000079af */ /* 0x000e2e0000000000 */
[----:B------:R-:W4:Y:S07]  /*68e0*/  LDSM.16.M88.4 R48, [R184+0x5000] ;  /* 0x00500000b830783b */ /* 0x000f2e0000000200 */
[----:B------:R-:W5:Y:S01]  /*68f0*/  LDSM.16.M88.4 R140, [R184+0x5800] ;  /* 0x00580000b88c783b */ /* 0x000f620000000200 */
[-C--:B--2---:R-:W-:Y:S06]  /*6900*/  HMMA.16816.F32 R4, R64, R16.reuse, RZ ;  /* 0x000000104004723c */ /* 0x084fec00000018ff */
[----:B------:R-:W-:Y:S02]  /*6910*/  LDSM.16.M88.4 R144, [R194] ;  /* 0x00000000c290783b */ /* 0x000fe40000000200 */
[C---:B-1----:R-:W-:Y:S05]  /*6920*/  HMMA.16816.F32 R8, R60.reuse, R16, RZ ;  /* 0x000000103c08723c */ /* 0x042fea00000018ff */
[----:B------:R-:W1:Y:S03]  /*6930*/  LDSM.16.M88.4 R148, [R190+0x4000] ;  /* 0x00400000be94783b */ /* 0x000e660000000200 */
[-C--:B------:R-:W-:Y:S04]  /*6940*/  HMMA.16816.F32 R12, R60, R18.reuse, RZ ;  /* 0x000000123c0c723c */ /* 0x080fe800000018ff */
[----:B------:R-:W2:Y:S04]  /*6950*/  LDSM.16.M88.4 R152, [R194+0x2000] ;  /* 0x00200000c298783b */ /* 0x000ea80000000200 */
[C---:B------:R-:W-:Y:S03]  /*6960*/  HMMA.16816.F32 R16, R64.reuse, R18, RZ ;  /* 0x000000124010723c */ /* 0x040fe600000018ff */
[----:B------:R-:W1:Y:S05]  /*6970*/  LDSM.16.M88.4 R156, [R190+0x4800] ;  /* 0x00480000be9c783b */ /* 0x000e6a0000000200 */
[-C--:B---3--:R-:W-:Y:S02]  /*6980*/  HMMA.16816.F32 R20, R64, R32.reuse, RZ ;  /* 0x000000204014723c */ /* 0x088fe400000018ff */
[----:B------:R-:W3:Y:S06]  /*6990*/  LDSM.16.M88.4 R160, [R190+0x5000] ;  /* 0x00500000bea0783b */ /* 0x000eec0000000200 */
[C---:B------:R-:W-:Y:S01]  /*69a0*/  HMMA.16816.F32 R24, R60.reuse, R32, RZ ;  /* 0x000000203c18723c */ /* 0x040fe200000018ff */
[----:B------:R-:W1:Y:S07]  /*69b0*/  LDSM.16.M88.4 R164, [R190+0x5800] ;  /* 0x00580000bea4783b */ /* 0x000e6e0000000200 */
[-C--:B------:R-:W-:Y:S01]  /*69c0*/  HMMA.16816.F32 R28, R60, R34.reuse, RZ ;  /* 0x000000223c1c723c */ /* 0x080fe200000018ff */
[----:B------:R-:W-:Y:S07]  /*69d0*/  LDSM.16.M88.4 R168, [R192+0x2000] ;  /* 0x00200000c0a8783b */ /* 0x000fee0000000200 */
[C---:B------:R-:W-:Y:S01]  /*69e0*/  HMMA.16816.F32 R32, R64.reuse, R34, RZ ;  /* 0x000000224020723c */ /* 0x040fe200000018ff */
[----:B------:R-:W-:Y:S07]  /*69f0*/  LDSM.16.M88.4 R172, [R193+0x2000] ;  /* 0x00200000c1ac783b */ /* 0x000fee0000000200 */
[-C--:B----4-:R-:W-:Y:S01]  /*6a00*/  HMMA.16816.F32 R36, R64, R48.reuse, RZ ;  /* 0x000000304024723c */ /* 0x090fe200000018ff */
[----:B------:R-:W-:Y:S07]  /*6a10*/  LDSM.16.M88.4 R176, [R189+0x800] ;  /* 0x00080000bdb0783b */ /* 0x000fee0000000200 */
[C---:B------:R-:W-:Y:S01]  /*6a20*/  HMMA.16816.F32 R40, R60.reuse, R48, RZ ;  /* 0x000000303c28723c */ /* 0x040fe200000018ff */
[----:B------:R-:W-:Y:S07]  /*6a30*/  LDSM.16.M88.4 R180, [R189+0x1000] ;  /* 0x00100000bdb4783b */ /* 0x000fee0000000200 */
[-C--:B------:R-:W-:Y:S08]  /*6a40*/  HMMA.16816.F32 R44, R60, R50.reuse, RZ ;  /* 0x000000323c2c723c */ /* 0x080ff000000018ff */
[C---:B------:R-:W-:Y:S08]  /*6a50*/  HMMA.16816.F32 R48, R64.reuse, R50, RZ ;  /* 0x000000324030723c */ /* 0x040ff000000018ff */
[-C--:B-----5:R-:W-:Y:S08]  /*6a60*/  HMMA.16816.F32 R52, R64, R140.reuse, RZ ;  /* 0x0000008c4034723c */ /* 0x0a0ff000000018ff */
[C---:B------:R-:W-:Y:S08]  /*6a70*/  HMMA.16816.F32 R56, R60.reuse, R140, RZ ;  /* 0x0000008c3c38723c */ /* 0x040ff000000018ff */
[-C--:B------:R-:W-:Y:S08]  /*6a80*/  HMMA.16816.F32 R60, R60, R142.reuse, RZ ;  /* 0x0000008e3c3c723c */ /* 0x080ff000000018ff */
[----:B------:R-:W-:Y:S01]  /*6a90*/  HMMA.16816.F32 R64, R64, R142, RZ ;  /* 0x0000008e4040723c */ /* 0x000fe200000018ff */
[----:B------:R-:W-:Y:S07]  /*6aa0*/  LDSM.16.M88.4 R140, [R192] ;  /* 0x00000000c08c783b */ /* 0x000fee0000000200 */
[-C--:B-1----:R-:W-:Y:S08]  /*6ab0*/  HMMA.16816.F32 R4, R144, R148.reuse, R4 ;  /* 0x000000949004723c */ /* 0x082ff00000001804 */
[C---:B--2---:R-:W-:Y:S08]  /*6ac0*/  HMMA.16816.F32 R8, R152.reuse, R148, R8 ;  /* 0x000000949808723c */ /* 0x044ff00000001808 */
[-C--:B------:R-:W-:Y:S08]  /*6ad0*/  HMMA.16816.F32 R12, R152, R150.reuse, R12 ;  /* 0x00000096980c723c */ /* 0x080ff0000000180c */
[C---:B------:R-:W-:Y:S01]  /*6ae0*/  HMMA.16816.F32 R16, R144.reuse, R150, R16 ;  /* 0x000000969010723c */ /* 0x040fe20000001810 */
[----:B------:R-:W1:Y:S07]  /*6af0*/  LDSM.16.M88.4 R148, [R195] ;  /* 0x00000000c394783b */ /* 0x000e6e0000000200 */
[-C--:B------:R-:W-:Y:S08]  /*6b00*/  HMMA.16816.F32 R20, R144, R156.reuse, R20 ;  /* 0x0000009c9014723c */ /* 0x080ff00000001814 */
[C---:B------:R-:W-:Y:S08]  /*6b10*/  HMMA.16816.F32 R24, R152.reuse, R156, R24 ;  /* 0x0000009c9818723c */ /* 0x040ff00000001818 */
[-C--:B------:R-:W-:Y:S08]  /*6b20*/  HMMA.16816.F32 R28, R152, R158.reuse, R28 ;  /* 0x0000009e981c723c */ /* 0x080ff0000000181c */
[C---:B------:R-:W-:Y:S01]  /*6b30*/  HMMA.16816.F32 R32, R144.reuse, R158, R32 ;  /* 0x0000009e9020723c */ /* 0x040fe20000001820 */
[----:B------:R-:W2:Y:S07]  /*6b40*/  LDSM.16.M88.4 R156, [R198] ;  /* 0x00000000c69c783b */ /* 0x000eae0000000200 */
[-C--:B---3--:R-:W-:Y:S08]  /*6b50*/  HMMA.16816.F32 R36, R144, R160.reuse, R36 ;  /* 0x000000a09024723c */ /* 0x088ff00000001824 */
[C---:B------:R-:W-:Y:S08]  /*6b60*/  HMMA.16816.F32 R40, R152.reuse, R160, R40 ;  /* 0x000000a09828723c */ /* 0x040ff00000001828 */
[-C--:B------:R-:W-:Y:S08]  /*6b70*/  HMMA.16816.F32 R44, R152, R162.reuse, R44 ;  /* 0x000000a2982c723c */ /* 0x080ff0000000182c */
[C---:B------:R-:W-:Y:S01]  /*6b80*/  HMMA.16816.F32 R48, R144.reuse, R162, R48 ;  /* 0x000000a29030723c */ /* 0x040fe20000001830 */
[----:B------:R-:W-:Y:S07]  /*6b90*/  LDSM.16.M88.4 R160, [R196] ;  /* 0x00000000c4a0783b */ /* 0x000fee0000000200 */
[-C--:B------:R-:W-:Y:S08]  /*6ba0*/  HMMA.16816.F32 R52, R144, R164.reuse, R52 ;  /* 0x000000a49034723c */ /* 0x080ff00000001834 */
[C---:B------:R-:W-:Y:S08]  /*6bb0*/  HMMA.16816.F32 R56, R152.reuse, R164, R56 ;  /* 0x000000a49838723c */ /* 0x040ff00000001838 */
[-C--:B------:R-:W-:Y:S01]  /*6bc0*/  HMMA.16816.F32 R60, R152, R166.reuse, R60 ;  /* 0x000000a6983c723c */ /* 0x080fe2000000183c */
[----:B------:R-:W3:Y:S07]  /*6bd0*/  LDSM.16.M88.4 R152, [R197] ;  /* 0x00000000c598783b */ /* 0x000eee0000000200 */
[----:B------:R-:W-:Y:S01]  /*6be0*/  HMMA.16816.F32 R64, R144, R166, R64 ;  /* 0x000000a69040723c */ /* 0x000fe20000001840 */
[----:B------:R-:W-:Y:S07]  /*6bf0*/  LDSM.16.M88.4 R144, [R193] ;  /* 0x00000000c190783b */ /* 0x000fee0000000200 */
[-C--:B-1----:R-:W-:Y:S01]  /*6c00*/  HMMA.16816.F32 R4, R140, R148.reuse, R4 ;  /* 0x000000948c04723c */ /* 0x082fe20000001804 */
[----:B------:R-:W1:Y:S07]  /*6c10*/  LDSM.16.M88.4 R164, [R189] ;  /* 0x00000000bda4783b */ /* 0x000e6e0000000200 */
        /* <DEDUP_REMOVED lines=10> */
[-C--:B---3--:R-:W-:Y:S08]  /*6cc0*/  HMMA.16816.F32 R36, R140, R152.reuse, R36 ;  /* 0x000000988c24723c */ /* 0x088ff00000001824 */
[C---:B------:R-:W-:Y:S08]  /*6cd0*/  HMMA.16816.F32 R40, R168.reuse, R152, R40 ;  /* 0x00000098a828723c */ /* 0x040ff00000001828 */
[-C--:B------:R-:W-:Y:S08]  /*6ce0*/  HMMA.16816.F32 R44, R168, R154.reuse, R44 ;  /* 0x0000009aa82c723c */ /* 0x080ff0000000182c */
[C---:B------:R-:W-:Y:S08]  /*6cf0*/  HMMA.16816.F32 R48, R140.reuse, R154, R48 ;  /* 0x0000009a8c30723c */ /* 0x040ff00000001830 */
[-C--:B------:R-:W-:Y:S08]  /*6d00*/  HMMA.16816.F32 R52, R140, R160.reuse, R52 ;  /* 0x000000a08c34723c */ /* 0x080ff00000001834 */
[C---:B------:R-:W-:Y:S08]  /*6d10*/  HMMA.16816.F32 R56, R168.reuse, R160, R56 ;  /* 0x000000a0a838723c */ /* 0x040ff00000001838 */
[-C--:B------:R-:W-:Y:S08]  /*6d20*/  HMMA.16816.F32 R60, R168, R162.reuse, R60 ;  /* 0x000000a2a83c723c */ /* 0x080ff0000000183c */
[----:B------:R-:W-:Y:S08]  /*6d30*/  HMMA.16816.F32 R64, R140, R162, R64 ;  /* 0x000000a28c40723c */ /* 0x000ff00000001840 */
[-C--:B-1----:R-:W-:Y:S08]  /*6d40*/  HMMA.16816.F32 R4, R144, R164.reuse, R4 ;  /* 0x000000a49004723c */ /* 0x082ff00000001804 */
        /* <DEDUP_REMOVED lines=16> */
.L_x_1080:
[----:B------:R-:W-:Y:S01]  /*6e50*/  FMNMX.FTZ R2, R4, R0, !PT ;  /* 0x0000000004027209 */ /* 0x000fe20007810000 */
[----:B-1----:R-:W-:Y:S01]  /*6e60*/  LDSM.16.MT88.4 R144, [R185+0x6000] ;  /* 0x00600000b990783b */ /* 0x002fe20000004200 */
[----:B------:R-:W-:Y:S02]  /*6e70*/  IMAD.SHL.U32 R172, R200, 0x2, RZ ;  /* 0x00000002c8ac7824 */ /* 0x000fe400078e00ff */
        /* <DEDUP_REMOVED lines=48> */
[----:B------:R-:W-:Y:S04]  /*7180*/  FMNMX.FTZ R3, R60, R3, !PT ;  /* 0x000000033c037209 */ /* 0x000fe80007810000 */
[----:B------:R-:W-:Y:S03]  /*7190*/  FMNMX.FTZ R3, R61, R3, !PT ;  /* 0x000000033d037209 */ /* 0x000fe60007810000 */
[----:B------:R-:W2:Y:S08]  /*71a0*/  SHFL.BFLY PT, R96, R2, 0x2, 0x1f ;  /* 0x0c401f0002607f89 */ /* 0x000eb000000e0000 */
[----:B------:R-:W3:Y:S01]  /*71b0*/  SHFL.BFLY PT, R99, R3, 0x2, 0x1f ;  /* 0x0c401f0003637f89 */ /* 0x000ee200000e0000 */
[----:B-1----:R-:W-:Y:S04]  /*71c0*/  FMNMX.FTZ R97, R97, R100, !PT ;  /* 0x0000006461617209 */ /* 0x002fe80007810000 */
[C---:B------:R-:W-:Y:S01]  /*71d0*/  FSETP.NEU.FTZ.AND P2, PT, R97.reuse, -INF , PT ;  /* 0xff8000006100780b */ /* 0x040fe20003f5d000 */
[C---:B------:R-:W-:Y:S02]  /*71e0*/  FADD.FTZ R0, -R97.reuse, R0 ;  /* 0x0000000061007221 */ /* 0x040fe40000010100 */
[----:B------:R-:W-:Y:S01]  /*71f0*/  FMUL.FTZ R152, R97, c[0x0][0x23c] ;  /* 0x00008f0061987a20 */ /* 0x000fe20000410000 */
[----:B--2---:R-:W-:Y:S01]  /*7200*/  FMNMX.FTZ R2, R2, R96, !PT ;  /* 0x0000006002027209 */ /* 0x004fe20007810000 */
[----:B------:R-:W-:Y:S01]  /*7210*/  FMUL.FTZ R0, R0, c[0x0][0x23c] ;  /* 0x00008f0000007a20 */ /* 0x000fe20000410000 */
[----:B------:R-:W-:Y:S02]  /*7220*/  FMNMX.FTZ R96, R10, R102, !PT ;  /* 0x000000660a607209 */ /* 0x000fe40007810000 */
[----:B------:R-:W-:Y:S01]  /*7230*/  FSEL R152, R152, RZ, P2 ;  /* 0x000000ff98987208 */ /* 0x000fe20001000000 */
[----:B------:R1:W2:Y:S01]  /*7240*/  MUFU.EX2 R100, R0 ;  /* 0x0000000000647308 */ /* 0x0002a20000000800 */
[----:B------:R-:W4:Y:S01]  /*7250*/  SHFL.BFLY PT, R103, R2, 0x1, 0x1f ;  /* 0x0c201f0002677f89 */ /* 0x000f2200000e0000 */
[----:B------:R-:W-:Y:S02]  /*7260*/  FMNMX.FTZ R96, R11, R96, !PT ;  /* 0x000000600b607209 */ /* 0x000fe40007810000 */
[----:B---3--:R-:W-:Y:S01]  /*7270*/  FMNMX.FTZ R3, R3, R99, !PT ;  /* 0x0000006303037209 */ /* 0x008fe20007810000 */
[--C-:B------:R-:W-:Y:S01]  /*7280*/  FFMA.FTZ R16, R16, c[0x0][0x23c], -R152.reuse ;  /* 0x00008f0010107a23 */ /* 0x100fe20000010898 */
[----:B------:R-:W-:Y:S01]  /*7290*/  FMNMX.FTZ R96, R14, R96, !PT ;  /* 0x000000600e607209 */ /* 0x000fe20007810000 */
[--C-:B------:R-:W-:Y:S02]  /*72a0*/  FFMA.FTZ R64, R64, c[0x0][0x23c], -R152.reuse ;  /* 0x00008f0040407a23 */ /* 0x100fe40000010898 */
[----:B------:R-:W3:Y:S01]  /*72b0*/  SHFL.BFLY PT, R140, R3, 0x1, 0x1f ;  /* 0x0c201f00038c7f89 */ /* 0x000ee200000e0000 */
[----:B------:R5:W-:Y:S01]  /*72c0*/  MUFU.EX2 R236, R16 ;  /* 0x0000001000ec7308 */ /* 0x000be20000000800 */
[----:B------:R-:W-:Y:S01]  /*72d0*/  FMNMX.FTZ R96, R15, R96, !PT ;  /* 0x000000600f607209 */ /* 0x000fe20007810000 */
[--C-:B------:R-:W-:Y:S02]  /*72e0*/  FFMA.FTZ R17, R17, c[0x0][0x23c], -R152.reuse ;  /* 0x00008f0011117a23 */ /* 0x100fe40000010898 */
[--C-:B------:R-:W-:Y:S01]  /*72f0*/  FFMA.FTZ R4, R4, c[0x0][0x23c], -R152.reuse ;  /* 0x00008f0004047a23 */ /* 0x100fe20000010898 */
[----:B------:R-:W-:Y:S01]  /*7300*/  FMNMX.FTZ R96, R26, R96, !PT ;  /* 0x000000601a607209 */ /* 0x000fe20007810000 */
[--C-:B------:R-:W-:Y:S02]  /*7310*/  FFMA.FTZ R65, R65, c[0x0][0x23c], -R152.reuse ;  /* 0x00008f0041417a23 */ /* 0x100fe40000010898 */
[--C-:B------:R-:W-:Y:S01]  /*7320*/  FFMA.FTZ R52, R52, c[0x0][0x23c], -R152.reuse ;  /* 0x00008f0034347a23 */ /* 0x100fe20000010898 */
[----:B------:R-:W-:Y:S01]  /*7330*/  FMNMX.FTZ R99, R27, R96, !PT ;  /* 0x000000601b637209 */ /* 0x000fe20007810000 */
[----:B------:R5:W-:Y:S01]  /*7340*/  MUFU.EX2 R235, R17 ;  /* 0x0000001100eb7308 */ /* 0x000be20000000800 */
[--C-:B------:R-:W-:Y:S02]  /*7350*/  FFMA.FTZ R20, R20, c[0x0][0x23c], -R152.reuse ;  /* 0x00008f0014147a23 */ /* 0x100fe40000010898 */
[--C-:B------:R-:W-:Y:S01]  /*7360*/  FFMA.FTZ R21, R21, c[0x0][0x23c], -R152.reuse ;  /* 0x00008f0015157a23 */ /* 0x100fe20000010898 */
[----:B----4-:R-:W-:Y:S01]  /*7370*/  FMNMX.FTZ R96, R2, R103, !PT ;  /* 0x0000006702607209 */ /* 0x010fe20007810000 */
[--C-:B------:R-:W-:Y:S01]  /*7380*/  FFMA.FTZ R5, R5, c[0x0][0x23c], -R152.reuse ;  /* 0x00008f0005057a23 */ /* 0x100fe20000010898 */
[----:B------:R-:W-:Y:S01]  /*7390*/  FMNMX.FTZ R2, R30, R99, !PT ;  /* 0x000000631e027209 */ /* 0x000fe20007810000 */
[----:B------:R-:W-:Y:S01]  /*73a0*/  FFMA.FTZ R32, R32, c[0x0][0x23c], -R152 ;  /* 0x00008f0020207a23 */ /* 0x000fe20000010898 */
[C---:B------:R-:W-:Y:S02]  /*73b0*/  FSETP.NEU.FTZ.AND P2, PT, R96.reuse, -INF , PT ;  /* 0xff8000006000780b */ /* 0x040fe40003f5d000 */
[----:B------:R4:W-:Y:S01]  /*73c0*/  MUFU.EX2 R232, R4 ;  /* 0x0000000400e87308 */ /* 0x0009e20000000800 */
[C---:B-1----:R-:W-:Y:S01]  /*73d0*/  FADD.FTZ R0, -R96.reuse, R98 ;  /* 0x0000006260007221 */ /* 0x042fe20000010100 */
[----:B------:R-:W-:Y:S01]  /*73e0*/  FMNMX.FTZ R2, R31, R2, !PT ;  /* 0x000000021f027209 */ /* 0x000fe20007810000 */
[----:B------:R-:W-:Y:S01]  /*73f0*/  FMUL.FTZ R153, R96, c[0x0][0x23c] ;  /* 0x00008f0060997a20 */ /* 0x000fe20000410000 */
[----:B---3--:R-:W-:Y:S01]  /*7400*/  FMNMX.FTZ R3, R3, R140, !PT ;  /* 0x0000008c03037209 */ /* 0x008fe20007810000 */
[----:B------:R-:W-:Y:S01]  /*7410*/  FMUL.FTZ R0, R0, c[0x0][0x23c] ;  /* 0x00008f0000007a20 */ /* 0x000fe20000410000 */
[----:B------:R-:W-:Y:S01]  /*7420*/  FMNMX.FTZ R2, R42, R2, !PT ;  /* 0x000000022a027209 */ /* 0x000fe20007810000 */
[----:B------:R-:W-:Y:S01]  /*7430*/  FFMA.FTZ R33, R33, c[0x0][0x23c], -R152 ;  /* 0x00008f0021217a23 */ /* 0x000fe20000010898 */
[----:B------:R-:W-:Y:S01]  /*7440*/  FSEL R153, R153, RZ, P2 ;  /* 0x000000ff99997208 */ /* 0x000fe20001000000 */
[----:B------:R-:W-:Y:S01]  /*7450*/  FMUL.FTZ R154, R3, c[0x0][0x23c] ;  /* 0x00008f00039a7a20 */ /* 0x000fe20000410000 */
[----:B------:R1:W-:Y:S01]  /*7460*/  MUFU.EX2 R99, R0 ;  /* 0x0000000000637308 */ /* 0x0003e20000000800 */
[----:B------:R-:W-:Y:S01]  /*7470*/  FMNMX.FTZ R2, R43, R2, !PT ;  /* 0x000000022b027209 */ /* 0x000fe20007810000 */
[----:B--2---:R-:W-:Y:S01]  /*7480*/  FMUL.FTZ R76, R100, R76 ;  /* 0x0000004c644c7220 */ /* 0x004fe20000410000 */
[----:B------:R-:W-:Y:S01]  /*7490*/  FSETP.NEU.FTZ.AND P2, PT, R3, -INF , PT ;  /* 0xff8000000300780b */ /* 0x000fe20003f5d000 */
[--C-:B------:R-:W-:Y:S01]  /*74a0*/  FFMA.FTZ R22, R22, c[0x0][0x23c], -R153.reuse ;  /* 0x00008f0016167a23 */ /* 0x100fe20000010899 */
[----:B------:R-:W-:Y:S01]  /*74b0*/  FMNMX.FTZ R2, R46, R2, !PT ;  /* 0x000000022e027209 */ /* 0x000fe20007810000 */
[--C-:B------:R-:W-:Y:S01]  /*74c0*/  FFMA.FTZ R23, R23, c[0x0][0x23c], -R153.reuse ;  /* 0x00008f0017177a23 */ /* 0x100fe20000010899 */
[----:B------:R-:W-:Y:S01]  /*74d0*/  FSEL R154, R154, RZ, P2 ;  /* 0x000000ff9a9a7208 */ /* 0x000fe20001000000 */
[--C-:B------:R-:W-:Y:S01]  /*74e0*/  FFMA.FTZ R38, R38, c[0x0][0x23c], -R153.reuse ;  /* 0x00008f0026267a23 */ /* 0x100fe20000010899 */
[----:B------:R-:W-:Y:S01]  /*74f0*/  FMNMX.FTZ R2, R47, R2, !PT ;  /* 0x000000022f027209 */ /* 0x000fe20007810000 */
[----:B------:R-:W2:Y:S01]  /*7500*/  MUFU.EX2 R231, R5 ;  /* 0x0000000500e77308 */ /* 0x000ea20000000800 */
[--C-:B-----5:R-:W-:Y:S01]  /*7510*/  LOP3.LUT R16, R207, UR12, R202.reuse, 0x96, !PT ;  /* 0x0000000ccf107c12 */ /* 0x120fe2000f8e96ca */
[--C-:B------:R-:W-:Y:S01]  /*7520*/  FFMA.FTZ R18, R18, c[0x0][0x23c], -R153.reuse ;  /* 0x00008f0012127a23 */ /* 0x100fe20000010899 */
[----:B------:R-:W-:Y:S01]  /*7530*/  LOP3.LUT R17, R205, UR12, R202, 0x96, !PT ;  /* 0x0000000ccd117c12 */ /* 0x000fe2000f8e96ca */
[----:B------:R-:W-:Y:S01]  /*7540*/  FFMA.FTZ R45, R45, c[0x0][0x23c], -R154 ;  /* 0x00008f002d2d7a23 */ /* 0x000fe2000001089a */
[----:B----4-:R-:W-:Y:S01]  /*7550*/  LOP3.LUT R4, R203, UR19, R172, 0x96, !PT ;  /* 0x00000013cb047c12 */ /* 0x010fe2000f8e96ac */
[----:B------:R-:W-:Y:S04]  /*7560*/  IMAD.WIDE.U32 R170, R16, -0x326172a9, RZ ;  /* 0xcd9e8d5710aa7825 */ /* 0x000fe800078e00ff */
[----:B------:R-:W-:Y:S01]  /*7570*/  MUFU.EX2 R233, R18 ;  /* 0x0000001200e97308 */ /* 0x000fe20000000800 */
[----:B------:R-:W-:Y:S02]  /*7580*/  FFMA.FTZ R16, R6, c[0x0][0x23c], -R153 ;  /* 0x00008f0006107a23 */ /* 0x000fe40000010899 */
[--C-:B------:R-:W-:Y:S02]  /*7590*/  FFMA.FTZ R40, R40, c[0x0][0x23c], -R154.reuse ;  /* 0x00008f0028287a23 */ /* 0x100fe4000001089a */
[----:B-1----:R-:W-:Y:S02]  /*75a0*/  FADD.FTZ R0, -R3, R101 ;  /* 0x0000006503007221 */ /* 0x002fe40000010100 */
[--C-:B------:R-:W-:Y:S02]  /*75b0*/  FFMA.FTZ R101, R7, c[0x0][0x23c], -R153.reuse ;  /* 0x00008f0007657a23 */ /* 0x100fe40000010899 */
[----:B------:R-:W-:Y:S01]  /*75c0*/  FMUL.FTZ R0, R0, c[0x0][0x23c] ;  /* 0x00008f0000007a20 */ /* 0x000fe20000410000 */
[----:B------:R1:W-:Y:S01]  /*75d0*/  MUFU.EX2 R230, R16 ;  /* 0x0000001000e67308 */ /* 0x0003e20000000800 */
[--C-:B------:R-:W-:Y:S02]  /*75e0*/  FFMA.FTZ R41, R41, c[0x0][0x23c], -R154.reuse ;  /* 0x00008f0029297a23 */ /* 0x100fe4000001089a */
[--C-:B------:R-:W-:Y:S01]  /*75f0*/  FFMA.FTZ R56, R56, c[0x0][0x23c], -R154.reuse ;  /* 0x00008f0038387a23 */ /* 0x100fe2000001089a */
[----:B--2---:R-:W-:Y:S01]  /*7600*/  F2FP.PACK_AB R140, R231, R232 ;  /* 0x000000e8e78c723e */ /* 0x004fe200000000ff */
[----:B------:R-:W-:Y:S04]  /*7610*/  IMAD.WIDE.U32 R168, R17, -0x326172a9, RZ ;  /* 0xcd9e8d5711a87825 */ /* 0x000fe800078e00ff */
[--C-:B------:R-:W-:Y:S01]  /*7620*/  FFMA.FTZ R9, R9, c[0x0][0x23c], -R154.reuse ;  /* 0x00008f0009097a23 */ /* 0x100fe2000001089a */
[----:B------:R2:W-:Y:S01]  /*7630*/  MUFU.EX2 R98, R0 ;  /* 0x0000000000627308 */ /* 0x0005e20000000800 */
[--C-:B------:R-:W-:Y:S02]  /*7640*/  FFMA.FTZ R19, R19, c[0x0][0x23c], -R153.reuse ;  /* 0x00008f0013137a23 */ /* 0x100fe40000010899 */
[--C-:B------:R-:W-:Y:S02]  /*7650*/  FFMA.FTZ R24, R24, c[0x0][0x23c], -R154.reuse ;  /* 0x00008f0018187a23 */ /* 0x100fe4000001089a */
[--C-:B------:R-:W-:Y:S02]  /*7660*/  FFMA.FTZ R29, R29, c[0x0][0x23c], -R154.reuse ;  /* 0x00008f001d1d7a23 */ /* 0x100fe4000001089a */
[--C-:B------:R-:W-:Y:S02]  /*7670*/  FFMA.FTZ R28, R28, c[0x0][0x23c], -R154.reuse ;  /* 0x00008f001c1c7a23 */ /* 0x100fe4000001089a */
[--C-:B------:R-:W-:Y:S01]  /*7680*/  FFMA.FTZ R44, R44, c[0x0][0x23c], -R154.reuse ;  /* 0x00008f002c2c7a23 */ /* 0x100fe2000001089a */
[----:B------:R3:W4:Y:S01]  /*7690*/  MUFU.EX2 R234, R19 ;  /* 0x0000001300ea7308 */ /* 0x0007220000000800 */
[----:B------:R-:W-:Y:S04]  /*76a0*/  IMAD.WIDE.U32 R4, R4, -0x326172a9, RZ ;  /* 0xcd9e8d5704047825 */ /* 0x000fe800078e00ff */
[----:B------:R-:W-:Y:S01]  /*76b0*/  FFMA.FTZ R12, R12, c[0x0][0x23c], -R154 ;  /* 0x00008f000c0c7a23 */ /* 0x000fe2000001089a */
[----:B------:R-:W-:Y:S01]  /*76c0*/  LOP3.LUT R17, R169, UR11, R4, 0x96, !PT ;  /* 0x0000000ba9117c12 */ /* 0x000fe2000f8e9604 */
[----:B------:R-:W-:Y:S01]  /*76d0*/  FFMA.FTZ R8, R8, c[0x0][0x23c], -R154 ;  /* 0x00008f0008087a23 */ /* 0x000fe2000001089a */
[C---:B------:R-:W-:Y:S01]  /*76e0*/  LOP3.LUT R6, R5.reuse, UR13, R220, 0x96, !PT ;  /* 0x0000000d05067c12 */ /* 0x040fe2000f8e96dc */
[--C-:B------:R-:W-:Y:S01]  /*76f0*/  FFMA.FTZ R34, R34, c[0x0][0x23c], -R153.reuse ;  /* 0x00008f0022227a23 */ /* 0x100fe20000010899 */
[----:B------:R5:W-:Y:S01]  /*7700*/  MUFU.EX2 R228, R12 ;  /* 0x0000000c00e47308 */ /* 0x000be20000000800 */
[----:B------:R-:W-:Y:S01]  /*7710*/  LOP3.LUT R5, R5, UR13, R218, 0x96, !PT ;  /* 0x0000000d05057c12 */ /* 0x000fe2000f8e96da */
[----:B-1----:R-:W-:Y:S01]  /*7720*/  IMAD.WIDE.U32 R16, R17, -0x2daee0ad, RZ ;  /* 0xd2511f5311107825 */ /* 0x002fe200078e00ff */
[----:B------:R-:W-:Y:S02]  /*7730*/  LOP3.LUT R18, R171, UR11, R4, 0x96, !PT ;  /* 0x0000000bab127c12 */ /* 0x000fe4000f8e9604 */
[----:B--2---:R-:W-:Y:S01]  /*7740*/  FMNMX.FTZ R0, R58, R2, !PT ;  /* 0x000000023a007209 */ /* 0x004fe20007810000 */
[----:B------:R-:W-:Y:S03]  /*7750*/  IMAD.WIDE.U32 R6, R6, -0x2daee0ad, RZ ;  /* 0xd2511f5306067825 */ /* 0x000fe600078e00ff */
[----:B------:R-:W-:Y:S01]  /*7760*/  FMNMX.FTZ R0, R59, R0, !PT ;  /* 0x000000003b007209 */ /* 0x000fe20007810000 */
[----:B------:R-:W-:Y:S01]  /*7770*/  MUFU.EX2 R224, R8 ;  /* 0x0000000800e07308 */ /* 0x000fe20000000800 */
[----:B------:R-:W-:Y:S01]  /*7780*/  FFMA.FTZ R13, R13, c[0x0][0x23c], -R154 ;  /* 0x00008f000d0d7a23 */ /* 0x000fe2000001089a */
[----:B------:R-:W-:Y:S01]  /*7790*/  LOP3.LUT R17, R17, UR8, R6, 0x96, !PT ;  /* 0x0000000811117c12 */ /* 0x000fe2000f8e9606 */
[----:B------:R-:W-:Y:S01]  /*77a0*/  IMAD.WIDE.U32 R4, R5, -0x2daee0ad, RZ ;  /* 0xd2511f5305047825 */ /* 0x000fe200078e00ff */
[----:B------:R-:W-:Y:S02]  /*77b0*/  FMNMX.FTZ R0, R62, R0, !PT ;  /* 0x000000003e007209 */ /* 0x000fe40007810000 */
[----:B------:R-:W-:Y:S01]  /*77c0*/  LOP3.LUT R7, R7, UR10, R204, 0x96, !PT ;  /* 0x0000000a07077c12 */ /* 0x000fe2000f8e96cc */
[----:B---3--:R-:W-:Y:S01]  /*77d0*/  IMAD.WIDE.U32 R18, R18, -0x2daee0ad, RZ ;  /* 0xd2511f5312127825 */ /* 0x008fe200078e00ff */
[----:B------:R-:W-:Y:S02]  /*77e0*/  FMNMX.FTZ R0, R63, R0, !PT ;  /* 0x000000003f007209 */ /* 0x000fe40007810000 */
[----:B------:R-:W1:Y:S01]  /*77f0*/  MUFU.EX2 R227, R13 ;  /* 0x0000000d00e37308 */ /* 0x000e620000000800 */
[----:B------:R-:W-:Y:S01]  /*7800*/  IMAD.WIDE.U32 R160, R17, -0x326172a9, RZ ;  /* 0xcd9e8d5711a07825 */ /* 0x000fe200078e00ff */
[----:B------:R-:W-:Y:S01]  /*7810*/  LOP3.LUT R19, R19, UR8, R4, 0x96, !PT ;  /* 0x0000000813137c12 */ /* 0x000fe2000f8e9604 */
[----:B------:R-:W2:Y:S01]  /*7820*/  SHFL.BFLY PT, R2, R0, 0x2, 0x1f ;  /* 0x0c401f0000027f89 */ /* 0x000ea200000e0000 */
[----:B------:R-:W-:Y:S01]  /*7830*/  LOP3.LUT R5, R5, UR10, R206, 0x96, !PT ;  /* 0x0000000a05057c12 */ /* 0x000fe2000f8e96ce */
[----:B------:R-:W-:Y:S01]  /*7840*/  IMAD.WIDE.U32 R6, R7, -0x326172a9, RZ ;  /* 0xcd9e8d5707067825 */ /* 0x000fe200078e00ff */
[----:B----4-:R-:W-:Y:S03]  /*7850*/  F2FP.PACK_AB R143, R234, R233 ;  /* 0x000000e9ea8f723e */ /* 0x010fe600000000ff */
[----:B------:R-:W-:Y:S01]  /*7860*/  IMAD.WIDE.U32 R164, R19, -0x326172a9, RZ ;  /* 0xcd9e8d5713a47825 */ /* 0x000fe200078e00ff */
[----:B------:R-:W-:Y:S01]  /*7870*/  MUFU.EX2 R223, R9 ;  /* 0x0000000900df7308 */ /* 0x000fe20000000800 */
[----:B------:R-:W-:Y:S02]  /*7880*/  LOP3.LUT R6, R161, UR7, R6, 0x96, !PT ;  /* 0x00000007a1067c12 */ /* 0x000fe4000f8e9606 */
[----:B------:R-:W-:Y:S01]  /*7890*/  IMAD.WIDE.U32 R4, R5, -0x326172a9, RZ ;  /* 0xcd9e8d5705047825 */ /* 0x000fe200078e00ff */
[----:B------:R-:W-:Y:S03]  /*78a0*/  LOP3.LUT R7, R7, UR9, R168, 0x96, !PT ;  /* 0x0000000907077c12 */ /* 0x000fe6000f8e96a8 */
[----:B------:R-:W-:Y:S01]  /*78b0*/  IMAD.WIDE.U32 R162, R6, -0x2daee0ad, RZ ;  /* 0xd2511f5306a27825 */ /* 0x000fe200078e00ff */
[----:B-----5:R-:W-:Y:S02]  /*78c0*/  LOP3.LUT R12, R5, UR9, R170, 0x96, !PT ;  /* 0x00000009050c7c12 */ /* 0x020fe4000f8e96aa */
[----:B------:R-:W3:Y:S01]  /*78d0*/  MUFU.EX2 R229, R101 ;  /* 0x0000006500e57308 */ /* 0x000ee20000000800 */
[----:B------:R-:W-:Y:S02]  /*78e0*/  FFMA.FTZ R35, R35, c[0x0][0x23c], -R153 ;  /* 0x00008f0023237a23 */ /* 0x000fe40000010899 */
[----:B------:R-:W-:Y:S01]  /*78f0*/  FMUL.FTZ R19, R99, R119 ;  /* 0x0000007763137220 */ /* 0x000fe20000410000 */
[----:B-1----:R-:W-:Y:S01]  /*7900*/  F2FP.PACK_AB R150, R227, R228 ;  /* 0x000000e4e396723e */ /* 0x002fe200000000ff */
[----:B------:R-:W-:Y:S01]  /*7910*/  IMAD.WIDE.U32 R12, R12, -0x2daee0ad, RZ ;  /* 0xd2511f530c0c7825 */ /* 0x000fe200078e00ff */
[----:B--2---:R-:W-:Y:S03]  /*7920*/  FMNMX.FTZ R0, R0, R2, !PT ;  /* 0x0000000200007209 */ /* 0x004fe60007810000 */
[C---:B------:R-:W-:Y:S01]  /*7930*/  FMUL.FTZ R72, R98.reuse, R72 ;  /* 0x0000004862487220 */ /* 0x040fe20000410000 */
[----:B------:R1:W-:Y:S01]  /*7940*/  MUFU.EX2 R183, R32 ;  /* 0x0000002000b77308 */ /* 0x0003e20000000800 */
[C---:B------:R-:W-:Y:S01]  /*7950*/  FMUL.FTZ R73, R98.reuse, R73 ;  /* 0x0000004962497220 */ /* 0x040fe20000410000 */
[----:B------:R-:W2:Y:S01]  /*7960*/  SHFL.BFLY PT, R2, R0, 0x1, 0x1f ;  /* 0x0c201f0000027f89 */ /* 0x000ea200000e0000 */
[C---:B------:R-:W-:Y:S02]  /*7970*/  FMUL.FTZ R68, R98.reuse, R68 ;  /* 0x0000004462447220 */ /* 0x040fe40000410000 */
[C---:B------:R-:W-:Y:S02]  /*7980*/  FMUL.FTZ R69, R98.reuse, R69 ;  /* 0x0000004562457220 */ /* 0x040fe40000410000 */
[C---:B------:R-:W-:Y:S02]  /*7990*/  FMUL.FTZ R80, R98.reuse, R80 ;  /* 0x0000005062507220 */ /* 0x040fe40000410000 */
[C---:B------:R-:W-:Y:S01]  /*79a0*/  FMUL.FTZ R81, R98.reuse, R81 ;  /* 0x0000005162517220 */ /* 0x040fe20000410000 */
[----:B------:R4:W-:Y:S01]  /*79b0*/  MUFU.EX2 R216, R33 ;  /* 0x0000002100d87308 */ /* 0x0009e20000000800 */
[C---:B------:R-:W-:Y:S02]  /*79c0*/  FMUL.FTZ R88, R98.reuse, R88 ;  /* 0x0000005862587220 */ /* 0x040fe40000410000 */
[C---:B------:R-:W-:Y:S01]  /*79d0*/  FMUL.FTZ R89, R98.reuse, R89 ;  /* 0x0000005962597220 */ /* 0x040fe20000410000 */
[----:B---3--:R-:W-:Y:S01]  /*79e0*/  F2FP.PACK_AB R141, R229, R230 ;  /* 0x000000e6e58d723e */ /* 0x008fe200000000ff */
[C---:B------:R-:W-:Y:S02]  /*79f0*/  FMUL.FTZ R92, R98.reuse, R92 ;  /* 0x0000005c625c7220 */ /* 0x040fe40000410000 */
[----:B------:R-:W-:Y:S02]  /*7a00*/  FMUL.FTZ R93, R98, R93 ;  /* 0x0000005d625d7220 */ /* 0x000fe40000410000 */
[----:B------:R-:W-:Y:S01]  /*7a10*/  FFMA.FTZ R25, R25, c[0x0][0x23c], -R154 ;  /* 0x00008f0019197a23 */ /* 0x000fe2000001089a */
[----:B------:R3:W-:Y:S01]  /*7a20*/  MUFU.EX2 R181, R34 ;  /* 0x0000002200b57308 */ /* 0x0007e20000000800 */
[C---:B------:R-:W-:Y:S02]  /*7a30*/  FMUL.FTZ R77, R100.reuse, R77 ;  /* 0x0000004d644d7220 */ /* 0x040fe40000410000 */
[C---:B------:R-:W-:Y:S02]  /*7a40*/  FMUL.FTZ R78, R99.reuse, R78 ;  /* 0x0000004e634e7220 */ /* 0x040fe40000410000 */
[----:B-1----:R-:W-:Y:S01]  /*7a50*/  FMUL.FTZ R32, R100, R120 ;  /* 0x0000007864207220 */ /* 0x002fe20000410000 */
[----:B--2---:R-:W-:Y:S01]  /*7a60*/  FMNMX.FTZ R2, R0, R2, !PT ;  /* 0x0000000200027209 */ /* 0x004fe20007810000 */
[----:B------:R-:W-:Y:S01]  /*7a70*/  FMUL.FTZ R79, R99, R79 ;  /* 0x0000004f634f7220 */ /* 0x000fe20000410000 */
[----:B------:R-:W-:Y:S01]  /*7a80*/  LOP3.LUT R0, R165, UR7, R4, 0x96, !PT ;  /* 0x00000007a5007c12 */ /* 0x000fe2000f8e9604 */
[----:B------:R-:W-:Y:S01]  /*7a90*/  IMAD.WIDE.U32 R4, R7, -0x2daee0ad, RZ ;  /* 0xd2511f5307047825 */ /* 0x000fe200078e00ff */
[C---:B------:R-:W-:Y:S01]  /*7aa0*/  FSETP.NEU.FTZ.AND P2, PT, R2.reuse, -INF , PT ;  /* 0xff8000000200780b */ /* 0x040fe20003f5d000 */
[----:B------:R1:W-:Y:S02]  /*7ab0*/  MUFU.EX2 R182, R35 ;  /* 0x0000002300b67308 */ /* 0x0003e40000000800 */
[----:B------:R-:W-:Y:S01]  /*7ac0*/  FMUL.FTZ R155, R2, c[0x0][0x23c] ;  /* 0x00008f00029b7a20 */ /* 0x000fe20000410000 */
[----:B------:R-:W-:Y:S01]  /*7ad0*/  LOP3.LUT R6, R163, UR4, R4, 0x96, !PT ;  /* 0x00000004a3067c12 */ /* 0x000fe2000f8e9604 */
[----:B------:R-:W-:Y:S01]  /*7ae0*/  IMAD.WIDE.U32 R166, R0, -0x2daee0ad, RZ ;  /* 0xd2511f5300a67825 */ /* 0x000fe200078e00ff */
[----:B------:R-:W-:Y:S02]  /*7af0*/  LOP3.LUT R5, R5, UR6, R16, 0x96, !PT ;  /* 0x0000000605057c12 */ /* 0x000fe4000f8e9610 */
[----:B------:R-:W-:Y:S01]  /*7b00*/  FSEL R155, R155, RZ, P2 ;  /* 0x000000ff9b9b7208 */ /* 0x000fe20001000000 */
[----:B------:R-:W-:Y:S01]  /*7b10*/  IMAD.WIDE.U32 R6, R6, -0x326172a9, RZ ;  /* 0xcd9e8d5706067825 */ /* 0x000fe200078e00ff */
[----:B------:R-:W-:Y:S01]  /*7b20*/  LOP3.LUT R4, R167, UR4, R12, 0x96, !PT ;  /* 0x00000004a7047c12 */ /* 0x000fe2000f8e960c */
[----:B------:R-:W-:Y:S01]  /*7b30*/  MUFU.EX2 R176, R24 ;  /* 0x0000001800b07308 */ /* 0x000fe20000000800 */
[----:B------:R-:W-:Y:S01]  /*7b40*/  LOP3.LUT R12, R13, UR6, R18, 0x96, !PT ;  /* 0x000000060d0c7c12 */ /* 0x000fe2000f8e9612 */
[--C-:B------:R-:W-:Y:S01]  /*7b50*/  FFMA.FTZ R15, R15, c[0x0][0x23c], -R155.reuse ;  /* 0x00008f000f0f7a23 */ /* 0x100fe2000001089b */
[----:B------:R-:W-:Y:S01]  /*7b60*/  LOP3.LUT R0, R6, 0xffff, RZ, 0xc0, !PT ;  /* 0x0000ffff06007812 */ /* 0x000fe200078ec0ff */
[--C-:B------:R-:W-:Y:S01]  /*7b70*/  FFMA.FTZ R14, R14, c[0x0][0x23c], -R155.reuse ;  /* 0x00008f000e0e7a23 */ /* 0x100fe2000001089b */
[----:B------:R-:W-:Y:S01]  /*7b80*/  SHF.R.U32.HI R13, RZ, 0x10, R6 ;  /* 0x00000010ff0d7819 */ /* 0x000fe20000011606 */
[----:B------:R-:W-:Y:S01]  /*7b90*/  IMAD.WIDE.U32 R156, R5, -0x326172a9, RZ ;  /* 0xcd9e8d57059c7825 */ /* 0x000fe200078e00ff */
[----:B------:R-:W-:Y:S03]  /*7ba0*/  LOP3.LUT R16, R6, 0xff, RZ, 0xc0, !PT ;  /* 0x000000ff06107812 */ /* 0x000fe600078ec0ff */
[----:B------:R2:W-:Y:S01]  /*7bb0*/  MUFU.EX2 R225, R15 ;  /* 0x0000000f00e17308 */ /* 0x0005e20000000800 */
[----:B------:R-:W-:Y:S04]  /*7bc0*/  IMAD.WIDE.U32 R158, R12, -0x326172a9, RZ ;  /* 0xcd9e8d570c9e7825 */ /* 0x000fe800078e00ff */
[----:B------:R-:W-:Y:S04]  /*7bd0*/  IMAD.WIDE.U32 R4, R4, -0x326172a9, RZ ;  /* 0xcd9e8d5704047825 */ /* 0x000fe800078e00ff */
[--C-:B------:R-:W-:Y:S01]  /*7be0*/  FFMA.FTZ R10, R10, c[0x0][0x23c], -R155.reuse ;  /* 0x00008f000a0a7a23 */ /* 0x100fe2000001089b */
[----:B------:R5:W5:Y:S01]  /*7bf0*/  MUFU.EX2 R226, R14 ;  /* 0x0000000e00e27308 */ /* 0x000b620000000800 */
[----:B------:R-:W-:Y:S01]  /*7c00*/  LOP3.LUT R18, R4, 0xff, RZ, 0xc0, !PT ;  /* 0x000000ff04127812 */ /* 0x000fe200078ec0ff */
[--C-:B------:R-:W-:Y:S01]  /*7c10*/  FFMA.FTZ R11, R11, c[0x0][0x23c], -R155.reuse ;  /* 0x00008f000b0b7a23 */ /* 0x100fe2000001089b */
[----:B------:R-:W-:Y:S01]  /*7c20*/  SHF.R.U32.HI R17, RZ, 0x18, R4 ;  /* 0x00000018ff117819 */ /* 0x000fe20000011604 */
[----:B----4-:R-:W-:Y:S01]  /*7c30*/  FMUL.FTZ R33, R100, R121 ;  /* 0x0000007964217220 */ /* 0x010fe20000410000 */
[----:B------:R-:W-:Y:S01]  /*7c40*/  LOP3.LUT R12, R4, 0xffff, RZ, 0xc0, !PT ;  /* 0x0000ffff040c7812 */ /* 0x000fe200078ec0ff */
[C---:B---3--:R-:W-:Y:S02]  /*7c50*/  FMUL.FTZ R34, R99.reuse, R122 ;  /* 0x0000007a63227220 */ /* 0x048fe40000410000 */
[----:B-1----:R-:W-:Y:S02]  /*7c60*/  FMUL.FTZ R35, R99, R123 ;  /* 0x0000007b63237220 */ /* 0x002fe40000410000 */
[----:B------:R-:W-:Y:S01]  /*7c70*/  MUFU.EX2 R222, R10 ;  /* 0x0000000a00de7308 */ /* 0x000fe20000000800 */
[--C-:B------:R-:W-:Y:S02]  /*7c80*/  FFMA.FTZ R46, R46, c[0x0][0x23c], -R155.reuse ;  /* 0x00008f002e2e7a23 */ /* 0x100fe4000001089b */
[--C-:B------:R-:W-:Y:S01]  /*7c90*/  FFMA.FTZ R47, R47, c[0x0][0x23c], -R155.reuse ;  /* 0x00008f002f2f7a23 */ /* 0x100fe2000001089b */
[----:B--2---:R-:W-:Y:S01]  /*7ca0*/  SHF.R.U32.HI R15, RZ, 0x18, R6 ;  /* 0x00000018ff0f7819 */ /* 0x004fe20000011606 */
[--C-:B------:R-:W-:Y:S01]  /*7cb0*/  FFMA.FTZ R42, R42, c[0x0][0x23c], -R155.reuse ;  /* 0x00008f002a2a7a23 */ /* 0x100fe2000001089b */
[----:B------:R-:W-:Y:S01]  /*7cc0*/  LOP3.LUT R6, R7, UR15, R156, 0x96, !PT ;  /* 0x0000000f07067c12 */ /* 0x000fe2000f8e969c */
[----:B------:R-:W-:Y:S01]  /*7cd0*/  FFMA.FTZ R26, R26, c[0x0][0x23c], -R155 ;  /* 0x00008f001a1a7a23 */ /* 0x000fe2000001089b */
[----:B------:R-:W-:Y:S01]  /*7ce0*/  SHF.R.U32.HI R7, RZ, 0x8, R0 ;  /* 0x00000008ff077819 */ /* 0x000fe20000011600 */
[----:B------:R-:W-:Y:S01]  /*7cf0*/  FMUL.FTZ R84, R100, R84 ;  /* 0x0000005464547220 */ /* 0x000fe20000410000 */
[----:B------:R-:W-:Y:S01]  /*7d00*/  LOP3.LUT R0, R13, 0xff, RZ, 0xc0, !PT ;  /* 0x000000ff0d007812 */ /* 0x000fe200078ec0ff */
[----:B------:R-:W1:Y:S01]  /*7d10*/  MUFU.EX2 R217, R11 ;  /* 0x0000000b00d97308 */ /* 0x000e620000000800 */
[----:B------:R-:W-:Y:S01]  /*7d20*/  PRMT R16, R16, 0x5410, R7 ;  /* 0x0000541010107816 */ /* 0x000fe20000000007 */
[----:B------:R-:W-:Y:S01]  /*7d30*/  FMUL.FTZ R85, R100, R85 ;  /* 0x0000005564557220 */ /* 0x000fe20000410000 */
[----:B------:R-:W-:Y:S01]  /*7d40*/  PRMT R15, R0, 0x5410, R15 ;  /* 0x00005410000f7816 */ /* 0x000fe2000000000f */
[----:B------:R-:W-:Y:S01]  /*7d50*/  FMUL.FTZ R86, R99, R86 ;  /* 0x0000005663567220 */ /* 0x000fe20000410000 */
[----:B------:R-:W-:Y:S01]  /*7d60*/  LOP3.LUT R0, R6, 0xffff, RZ, 0xc0, !PT ;  /* 0x0000ffff06007812 */ /* 0x000fe200078ec0ff */
[--C-:B------:R-:W-:Y:S01]  /*7d70*/  HSET2.LE.AND R142, R16, R201.reuse, PT ;  /* 0x000000c9108e7233 */ /* 0x100fe20003803000 */
[----:B------:R-:W-:Y:S01]  /*7d80*/  SHF.R.U32.HI R7, RZ, 0x10, R6 ;  /* 0x00000010ff077819 */ /* 0x000fe20000011606 */
[----:B------:R-:W-:Y:S01]  /*7d90*/  FMUL.FTZ R16, R100, R116 ;  /* 0x0000007464107220 */ /* 0x000fe20000410000 */
[----:B-----5:R-:W-:Y:S01]  /*7da0*/  SHF.R.U32.HI R14, RZ, 0x10, R4 ;  /* 0x00000010ff0e7819 */ /* 0x020fe20000011604 */
[----:B------:R-:W-:Y:S01]  /*7db0*/  MUFU.EX2 R180, R20 ;  /* 0x0000001400b47308 */ /* 0x000fe20000000800 */
[----:B------:R-:W-:Y:S01]  /*7dc0*/  LOP3.LUT R4, R5, UR15, R158, 0x96, !PT ;  /* 0x0000000f05047c12 */ /* 0x000fe2000f8e969e */
[----:B------:R-:W-:Y:S01]  /*7dd0*/  FMUL.FTZ R87, R99, R87 ;  /* 0x0000005763577220 */ /* 0x000fe20000410000 */
[----:B------:R-:W-:Y:S01]  /*7de0*/  LOP3.LUT R8, R6, 0xff, RZ, 0xc0, !PT ;  /* 0x000000ff06087812 */ /* 0x000fe200078ec0ff */
[----:B------:R-:W-:Y:S01]  /*7df0*/  FFMA.FTZ R49, R49, c[0x0][0x23c], -R152 ;  /* 0x00008f0031317a23 */ /* 0x000fe20000010898 */
[----:B------:R-:W-:Y:S01]  /*7e00*/  SHF.R.U32.HI R6, RZ, 0x18, R6 ;  /* 0x00000018ff067819 */ /* 0x000fe20000011606 */
[----:B------:R-:W-:Y:S01]  /*7e10*/  FFMA.FTZ R120, R51, c[0x0][0x23c], -R153 ;  /* 0x00008f0033787a23 */ /* 0x000fe20000010899 */
[----:B------:R-:W-:Y:S01]  /*7e20*/  SHF.R.U32.HI R5, RZ, 0x8, R0 ;  /* 0x00000008ff057819 */ /* 0x000fe20000011600 */
[----:B------:R-:W-:Y:S01]  /*7e30*/  FMUL.FTZ R51, R99, R139 ;  /* 0x0000008b63337220 */ /* 0x000fe20000410000 */
[----:B------:R-:W-:Y:S01]  /*7e40*/  LOP3.LUT R0, R7, 0xff, RZ, 0xc0, !PT ;  /* 0x000000ff07007812 */ /* 0x000fe200078ec0ff */
[----:B------:R2:W-:Y:S01]  /*7e50*/  MUFU.EX2 R179, R21 ;  /* 0x0000001500b37308 */ /* 0x0005e20000000800 */
[----:B------:R-:W-:Y:S01]  /*7e60*/  PRMT R9, R8, 0x5410, R5 ;  /* 0x0000541008097816 */ /* 0x000fe20000000005 */
[----:B------:R-:W-:Y:S01]  /*7e70*/  FFMA.FTZ R37, R37, c[0x0][0x23c], -R152 ;  /* 0x00008f0025257a23 */ /* 0x000fe20000010898 */
[----:B------:R-:W-:Y:S01]  /*7e80*/  PRMT R8, R0, 0x5410, R6 ;  /* 0x0000541000087816 */ /* 0x000fe20000000006 */
[----:B------:R-:W-:Y:S01]  /*7e90*/  FFMA.FTZ R36, R36, c[0x0][0x23c], -R152 ;  /* 0x00008f0024247a23 */ /* 0x000fe20000010898 */
[C---:B------:R-:W-:Y:S01]  /*7ea0*/  LOP3.LUT R0, R4.reuse, 0xffff, RZ, 0xc0, !PT ;  /* 0x0000ffff04007812 */ /* 0x040fe200078ec0ff */
[----:B------:R-:W-:Y:S01]  /*7eb0*/  FFMA.FTZ R57, R57, c[0x0][0x23c], -R154 ;  /* 0x00008f0039397a23 */ /* 0x000fe2000001089a */
[----:B------:R-:W-:Y:S01]  /*7ec0*/  LOP3.LUT R7, R4, 0xff, RZ, 0xc0, !PT ;  /* 0x000000ff04077812 */ /* 0x000fe200078ec0ff */
[----:B------:R-:W-:Y:S01]  /*7ed0*/  FFMA.FTZ R58, R58, c[0x0][0x23c], -R155 ;  /* 0x00008f003a3a7a23 */ /* 0x000fe2000001089b */
[----:B------:R-:W-:Y:S01]  /*7ee0*/  SHF.R.U32.HI R0, RZ, 0x8, R0 ;  /* 0x00000008ff007819 */ /* 0x000fe20000011600 */
[----:B------:R-:W-:Y:S01]  /*7ef0*/  MUFU.EX2 R177, R22 ;  /* 0x0000001600b17308 */ /* 0x000fe20000000800 */
[----:B------:R-:W-:Y:S01]  /*7f00*/  SHF.R.U32.HI R5, RZ, 0x10, R4 ;  /* 0x00000010ff057819 */ /* 0x000fe20000011604 */
[----:B------:R-:W-:Y:S01]  /*7f10*/  FFMA.FTZ R54, R54, c[0x0][0x23c], -R153 ;  /* 0x00008f0036367a23 */ /* 0x000fe20000010899 */
[----:B------:R-:W-:Y:S01]  /*7f20*/  PRMT R148, R7, 0x5410, R0 ;  /* 0x0000541007947816 */ /* 0x000fe20000000000 */
[----:B------:R-:W-:Y:S01]  /*7f30*/  FADD.FTZ R0, -R2, R102 ;  /* 0x0000006602007221 */ /* 0x000fe20000010100 */
[----:B------:R-:W-:Y:S01]  /*7f40*/  SHF.R.U32.HI R6, RZ, 0x18, R4 ;  /* 0x00000018ff067819 */ /* 0x000fe20000011604 */
[----:B------:R-:W-:Y:S01]  /*7f50*/  FFMA.FTZ R59, R59, c[0x0][0x23c], -R155 ;  /* 0x00008f003b3b7a23 */ /* 0x000fe2000001089b */
[----:B------:R-:W-:Y:S01]  /*7f60*/  LOP3.LUT R5, R5, 0xff, RZ, 0xc0, !PT ;  /* 0x000000ff05057812 */ /* 0x000fe200078ec0ff */
[----:B------:R-:W-:Y:S01]  /*7f70*/  FMUL.FTZ R0, R0, c[0x0][0x23c] ;  /* 0x00008f0000007a20 */ /* 0x000fe20000410000 */
[----:B------:R-:W-:Y:S01]  /*7f80*/  SHF.R.U32.HI R13, RZ, 0x8, R12 ;  /* 0x00000008ff0d7819 */ /* 0x000fe2000001160c */
[--C-:B------:R-:W-:Y:S01]  /*7f90*/  HSET2.LE.AND R148, R148, R201.reuse, PT ;  /* 0x000000c994947233 */ /* 0x100fe20003803000 */
[----:B------:R-:W-:Y:S01]  /*7fa0*/  LOP3.LUT R12, R14, 0xff, RZ, 0xc0, !PT ;  /* 0x000000ff0e0c7812 */ /* 0x000fe200078ec0ff */
[----:B------:R-:W-:Y:S01]  /*7fb0*/  MUFU.EX2 R178, R23 ;  /* 0x0000001700b27308 */ /* 0x000fe20000000800 */
[----:B------:R-:W-:Y:S01]  /*7fc0*/  F2FP.PACK_AB R4, R235, R236 ;  /* 0x000000eceb04723e */ /* 0x000fe200000000ff */
[----:B--2---:R-:W-:Y:S01]  /*7fd0*/  FMUL.FTZ R21, R100, R125 ;  /* 0x0000007d64157220 */ /* 0x004fe20000410000 */
[----:B------:R-:W-:Y:S01]  /*7fe0*/  PRMT R13, R18, 0x5410, R13 ;  /* 0x00005410120d7816 */ /* 0x000fe2000000000d */
[----:B------:R-:W-:Y:S01]  /*7ff0*/  FMUL.FTZ R18, R99, R118 ;  /* 0x0000007663127220 */ /* 0x000fe20000410000 */
[----:B------:R-:W-:Y:S01]  /*8000*/  PRMT R12, R12, 0x5410, R17 ;  /* 0x000054100c0c7816 */ /* 0x000fe20000000011 */
[----:B------:R-:W-:Y:S01]  /*8010*/  FMUL.FTZ R17, R100, R117 ;  /* 0x0000007564117220 */ /* 0x000fe20000410000 */
[----:B------:R-:W-:Y:S01]  /*8020*/  PRMT R149, R5, 0x5410, R6 ;  /* 0x0000541005957816 */ /* 0x000fe20000000006 */
[--C-:B------:R-:W-:Y:S01]  /*8030*/  HSET2.LE.AND R5, R9, R201.reuse, PT ;  /* 0x000000c909057233 */ /* 0x100fe20003803000 */
[----:B------:R-:W-:Y:S01]  /*8040*/  LOP3.LUT R142, R142, R4, RZ, 0xc0, !PT ;  /* 0x000000048e8e7212 */ /* 0x000fe200078ec0ff */
[----:B------:R-:W2:Y:S01]  /*8050*/  MUFU.EX2 R0, R0 ;  /* 0x0000000000007308 */ /* 0x000ea20000000800 */
[--C-:B------:R-:W-:Y:S01]  /*8060*/  HSET2.LE.AND R6, R8, R201.reuse, PT ;  /* 0x000000c908067233 */ /* 0x100fe20003803000 */
[----:B------:R-:W-:Y:S01]  /*8070*/  FMUL.FTZ R8, R98, R108 ;  /* 0x0000006c62087220 */ /* 0x000fe20000410000 */
[--C-:B------:R-:W-:Y:S01]  /*8080*/  HSET2.LE.AND R4, R15, R201.reuse, PT ;  /* 0x000000c90f047233 */ /* 0x100fe20003803000 */
[----:B------:R-:W-:Y:S01]  /*8090*/  LOP3.LUT R140, R5, R140, RZ, 0xc0, !PT ;  /* 0x0000008c058c7212 */ /* 0x000fe200078ec0ff */
[--C-:B------:R-:W-:Y:S01]  /*80a0*/  HSET2.LE.AND R7, R13, R201.reuse, PT ;  /* 0x000000c90d077233 */ /* 0x100fe20003803000 */
[----:B------:R-:W-:Y:S01]  /*80b0*/  LOP3.LUT R141, R6, R141, RZ, 0xc0, !PT ;  /* 0x0000008d068d7212 */ /* 0x000fe200078ec0ff */
[--C-:B------:R-:W-:Y:S01]  /*80c0*/  HSET2.LE.AND R151, R12, R201.reuse, PT ;  /* 0x000000c90c977233 */ /* 0x100fe20003803000 */
[----:B------:R-:W-:Y:S01]  /*80d0*/  LOP3.LUT R143, R4, R143, RZ, 0xc0, !PT ;  /* 0x0000008f048f7212 */ /* 0x000fe200078ec0ff */
[--C-:B------:R-:W-:Y:S01]  /*80e0*/  HSET2.LE.AND R149, R149, R201.reuse, PT ;  /* 0x000000c995957233 */ /* 0x100fe20003803000 */
[----:B------:R-:W-:Y:S01]  /*80f0*/  F2FP.PACK_AB R4, R225, R226 ;  /* 0x000000e2e104723e */ /* 0x000fe200000000ff */
[C---:B------:R-:W-:Y:S01]  /*8100*/  FMUL.FTZ R9, R98.reuse, R109 ;  /* 0x0000006d62097220 */ /* 0x040fe20000410000 */
[----:B------:R-:W-:Y:S01]  /*8110*/  F2FP.PACK_AB R5, R223, R224 ;  /* 0x000000e0df05723e */ /* 0x000fe200000000ff */
[C---:B------:R-:W-:Y:S01]  /*8120*/  FMUL.FTZ R12, R98.reuse, R112 ;  /* 0x00000070620c7220 */ /* 0x040fe20000410000 */
[----:B-1----:R-:W-:Y:S01]  /*8130*/  F2FP.PACK_AB R6, R217, R222 ;  /* 0x000000ded906723e */ /* 0x002fe200000000ff */
[----:B------:R-:W-:Y:S01]  /*8140*/  FMUL.FTZ R13, R98, R113 ;  /* 0x00000071620d7220 */ /* 0x000fe20000410000 */
[----:B------:R-:W-:Y:S01]  /*8150*/  LOP3.LUT R150, R7, R150, RZ, 0xc0, !PT ;  /* 0x0000009607967212 */ /* 0x000fe200078ec0ff */
[----:B------:R-:W-:Y:S01]  /*8160*/  FMUL.FTZ R7, R99, R107 ;  /* 0x0000006b63077220 */ /* 0x000fe20000410000 */
[----:B------:R-:W-:Y:S01]  /*8170*/  LOP3.LUT R151, R151, R4, RZ, 0xc0, !PT ;  /* 0x0000000497977212 */ /* 0x000fe200078ec0ff */
[----:B------:R-:W-:Y:S01]  /*8180*/  FMUL.FTZ R4, R100, R104 ;  /* 0x0000006864047220 */ /* 0x000fe20000410000 */
[----:B------:R-:W-:Y:S01]  /*8190*/  LOP3.LUT R148, R148, R5, RZ, 0xc0, !PT ;  /* 0x0000000594947212 */ /* 0x000fe200078ec0ff */
[----:B------:R-:W-:Y:S01]  /*81a0*/  FMUL.FTZ R5, R100, R105 ;  /* 0x0000006964057220 */ /* 0x000fe20000410000 */
[----:B------:R-:W-:Y:S01]  /*81b0*/  LOP3.LUT R149, R149, R6, RZ, 0xc0, !PT ;  /* 0x0000000695957212 */ /* 0x000fe200078ec0ff */
[----:B------:R-:W-:Y:S01]  /*81c0*/  FMUL.FTZ R6, R99, R106 ;  /* 0x0000006a63067220 */ /* 0x000fe20000410000 */
[----:B------:R-:W-:Y:S01]  /*81d0*/  LOP3.LUT R20, R159, UR5, R164, 0x96, !PT ;  /* 0x000000059f147c12 */ /* 0x000fe2000f8e96a4 */
[----:B------:R-:W1:Y:S01]  /*81e0*/  LDSM.16.MT88.4 R104, [R188+0x6000] ;  /* 0x00600000bc68783b */ /* 0x000e620000004200 */
[C---:B--2---:R-:W-:Y:S01]  /*81f0*/  FMUL.FTZ R10, R0.reuse, R110 ;  /* 0x0000006e000a7220 */ /* 0x044fe20000410000 */
[----:B------:R-:W-:Y:S01]  /*8200*/  MUFU.EX2 R158, R40 ;  /* 0x00000028009e7308 */ /* 0x000fe20000000800 */
[C---:B------:R-:W-:Y:S01]  /*8210*/  FMUL.FTZ R11, R0.reuse, R111 ;  /* 0x0000006f000b7220 */ /* 0x040fe20000410000 */
[----:B------:R-:W-:Y:S01]  /*8220*/  LOP3.LUT R102, R157, UR5, R160, 0x96, !PT ;  /* 0x000000059d667c12 */ /* 0x000fe2000f8e96a0 */
[-C--:B------:R-:W-:Y:S01]  /*8230*/  HMMA.16816.F32 R4, R140, R144.reuse, R4 ;  /* 0x000000908c04723c */ /* 0x080fe20000001804 */
[C---:B------:R-:W-:Y:S02]  /*8240*/  FMUL.FTZ R14, R0.reuse, R114 ;  /* 0x00000072000e7220 */ /* 0x040fe40000410000 */
[----:B------:R-:W2:Y:S01]  /*8250*/  LDSM.16.MT88.4 R108, [R186+0x6000] ;  /* 0x00600000ba6c783b */ /* 0x000ea20000004200 */
[C---:B------:R-:W-:Y:S02]  /*8260*/  FMUL.FTZ R15, R0.reuse, R115 ;  /* 0x00000073000f7220 */ /* 0x040fe40000410000 */
[C---:B------:R-:W-:Y:S01]  /*8270*/  FMUL.FTZ R74, R0.reuse, R74 ;  /* 0x0000004a004a7220 */ /* 0x040fe20000410000 */
[----:B------:R-:W-:Y:S01]  /*8280*/  MUFU.EX2 R157, R41 ;  /* 0x00000029009d7308 */ /* 0x000fe20000000800 */
[C---:B------:R-:W-:Y:S01]  /*8290*/  HMMA.16816.F32 R8, R148.reuse, R144, R8 ;  /* 0x000000909408723c */ /* 0x040fe20000001808 */
[----:B------:R-:W-:Y:S03]  /*82a0*/  FMUL.FTZ R75, R0, R75 ;  /* 0x0000004b004b7220 */ /* 0x000fe60000410000 */
[C---:B------:R-:W-:Y:S02]  /*82b0*/  FMUL.FTZ R22, R99.reuse, R126 ;  /* 0x0000007e63167220 */ /* 0x040fe40000410000 */
[----:B------:R-:W-:Y:S02]  /*82c0*/  FMUL.FTZ R23, R99, R127 ;  /* 0x0000007f63177220 */ /* 0x000fe40000410000 */
[-C--:B------:R-:W-:Y:S01]  /*82d0*/  HMMA.16816.F32 R12, R148, R146.reuse, R12 ;  /* 0x00000092940c723c */ /* 0x080fe2000000180c */
[----:B------:R-:W-:Y:S03]  /*82e0*/  MUFU.EX2 R145, R65 ;  /* 0x0000004100917308 */ /* 0x000fe60000000800 */
[----:B------:R-:W-:Y:S04]  /*82f0*/  IMAD.WIDE.U32 R102, R102, -0x2daee0ad, RZ ;  /* 0xd2511f5366667825 */ /* 0x000fe800078e00ff */
[C---:B------:R-:W-:Y:S01]  /*8300*/  HMMA.16816.F32 R16, R140.reuse, R146, R16 ;  /* 0x000000928c10723c */ /* 0x040fe20000001810 */
[----:B------:R-:W-:Y:S02]  /*8310*/  SHF.R.U32.HI R113, RZ, 0x10, R102 ;  /* 0x00000010ff717819 */ /* 0x000fe40000011666 */
[----:B------:R-:W-:Y:S01]  /*8320*/  MUFU.EX2 R147, R47 ;  /* 0x0000002f00937308 */ /* 0x000fe20000000800 */
[----:B------:R-:W-:Y:S01]  /*8330*/  LOP3.LUT R112, R103, UR14, R162, 0x96, !PT ;  /* 0x0000000e67707c12 */ /* 0x000fe2000f8e96a2 */
[----:B------:R-:W-:Y:S01]  /*8340*/  FMUL.FTZ R70, R0, R70 ;  /* 0x0000004600467220 */ /* 0x000fe20000410000 */
[----:B------:R-:W-:Y:S01]  /*8350*/  LOP3.LUT R116, R102, 0xff, RZ, 0xc0, !PT ;  /* 0x000000ff66747812 */ /* 0x000fe200078ec0ff */
[C---:B------:R-:W-:Y:S01]  /*8360*/  FMUL.FTZ R71, R0.reuse, R71 ;  /* 0x0000004700477220 */ /* 0x040fe20000410000 */
[----:B------:R-:W-:Y:S01]  /*8370*/  LOP3.LUT R24, R113, 0xff, RZ, 0xc0, !PT ;  /* 0x000000ff71187812 */ /* 0x000fe200078ec0ff */
[----:B------:R-:W-:Y:S01]  /*8380*/  FMUL.FTZ R82, R0, R82 ;  /* 0x0000005200527220 */ /* 0x000fe20000410000 */
[-C--:B-1----:R-:W-:Y:S02]  /*8390*/  HMMA.16816.F32 R32, R140, R104.reuse, R32 ;  /* 0x000000688c20723c */ /* 0x082fe40000001820 */
[----:B------:R-:W-:Y:S01]  /*83a0*/  LOP3.LUT R103, R102, 0xffff, RZ, 0xc0, !PT ;  /* 0x0000ffff66677812 */ /* 0x000fe200078ec0ff */
[----:B------:R-:W-:Y:S01]  /*83b0*/  MUFU.EX2 R146, R64 ;  /* 0x0000004000927308 */ /* 0x000fe20000000800 */
[----:B------:R-:W-:Y:S01]  /*83c0*/  SHF.R.U32.HI R102, RZ, 0x18, R102 ;  /* 0x00000018ff667819 */ /* 0x000fe20000011666 */
[C---:B------:R-:W-:Y:S01]  /*83d0*/  FMUL.FTZ R83, R0.reuse, R83 ;  /* 0x0000005300537220 */ /* 0x040fe20000410000 */
[----:B------:R-:W-:Y:S01]  /*83e0*/  SHF.R.U32.HI R103, RZ, 0x8, R103 ;  /* 0x00000008ff677819 */ /* 0x000fe20000011667 */
[----:B------:R-:W-:Y:S01]  /*83f0*/  FMUL.FTZ R90, R0, R90 ;  /* 0x0000005a005a7220 */ /* 0x000fe20000410000 */
[----:B------:R-:W-:Y:S01]  /*8400*/  PRMT R118, R24, 0x5410, R102 ;  /* 0x0000541018767816 */ /* 0x000fe20000000066 */
[C---:B------:R-:W-:Y:S03]  /*8410*/  HMMA.16816.F32 R68, R148.reuse, R104, R68 ;  /* 0x000000689444723c */ /* 0x040fe60000001844 */
[----:B------:R-:W-:Y:S01]  /*8420*/  FFMA.FTZ R102, R27, c[0x0][0x23c], -R155 ;  /* 0x00008f001b667a23 */ /* 0x000fe2000001089b */
[----:B------:R-:W-:Y:S03]  /*8430*/  PRMT R119, R116, 0x5410, R103 ;  /* 0x0000541074777816 */ /* 0x000fe60000000067 */
[----:B------:R1:W-:Y:S01]  /*8440*/  MUFU.EX2 R173, R102 ;  /* 0x0000006600ad7308 */ /* 0x0003e20000000800 */
[----:B------:R-:W-:Y:S01]  /*8450*/  FMUL.FTZ R24, R98, R128 ;  /* 0x0000008062187220 */ /* 0x000fe20000410000 */
[-C--:B------:R-:W-:Y:S03]  /*8460*/  HMMA.16816.F32 R72, R148, R106.reuse, R72 ;  /* 0x0000006a9448723c */ /* 0x080fe60000001848 */
[----:B------:R-:W-:Y:S04]  /*8470*/  IMAD.WIDE.U32 R104, R20, -0x2daee0ad, RZ ;  /* 0xd2511f5314687825 */ /* 0x000fe800078e00ff */
[----:B------:R-:W-:Y:S01]  /*8480*/  FMUL.FTZ R20, R100, R124 ;  /* 0x0000007c64147220 */ /* 0x000fe20000410000 */
[----:B------:R-:W-:Y:S01]  /*8490*/  LOP3.LUT R101, R105, UR14, R166, 0x96, !PT ;  /* 0x0000000e69657c12 */ /* 0x000fe2000f8e96a6 */
[----:B------:R3:W-:Y:S03]  /*84a0*/  MUFU.EX2 R175, R25 ;  /* 0x0000001900af7308 */ /* 0x0007e60000000800 */
[----:B------:R-:W-:Y:S01]  /*84b0*/  LOP3.LUT R115, R104, 0xffff, RZ, 0xc0, !PT ;  /* 0x0000ffff68737812 */ /* 0x000fe200078ec0ff */
[C---:B------:R-:W-:Y:S01]  /*84c0*/  FMUL.FTZ R27, R0.reuse, R131 ;  /* 0x00000083001b7220 */ /* 0x040fe20000410000 */
[C---:B------:R-:W-:Y:S01]  /*84d0*/  HMMA.16816.F32 R20, R140.reuse, R106, R20 ;  /* 0x0000006a8c14723c */ /* 0x040fe20000001814 */
[--C-:B------:R-:W-:Y:S01]  /*84e0*/  SHF.R.U32.HI R117, RZ, 0x10, R104.reuse ;  /* 0x00000010ff757819 */ /* 0x100fe20000011668 */
[----:B------:R-:W-:Y:S01]  /*84f0*/  FMUL.FTZ R91, R0, R91 ;  /* 0x0000005b005b7220 */ /* 0x000fe20000410000 */
[----:B------:R-:W-:Y:S01]  /*8500*/  LOP3.LUT R114, R104, 0xff, RZ, 0xc0, !PT ;  /* 0x000000ff68727812 */ /* 0x000fe200078ec0ff */
[C---:B------:R-:W-:Y:S01]  /*8510*/  FMUL.FTZ R94, R0.reuse, R94 ;  /* 0x0000005e005e7220 */ /* 0x040fe20000410000 */
[----:B------:R4:W5:Y:S01]  /*8520*/  MUFU.EX2 R174, R26 ;  /* 0x0000001a00ae7308 */ /* 0x0009620000000800 */
[----:B------:R-:W-:Y:S01]  /*8530*/  SHF.R.U32.HI R113, RZ, 0x18, R104 ;  /* 0x00000018ff717819 */ /* 0x000fe20000011668 */
[----:B------:R-:W-:Y:S01]  /*8540*/  FMUL.FTZ R95, R0, R95 ;  /* 0x0000005f005f7220 */ /* 0x000fe20000410000 */
[-C--:B--2---:R-:W-:Y:S01]  /*8550*/  HMMA.16816.F32 R76, R140, R108.reuse, R76 ;  /* 0x0000006c8c4c723c */ /* 0x084fe2000000184c */
[----:B------:R-:W2:Y:S03]  /*8560*/  LDSM.16.MT88.4 R104, [R187+0x6000] ;  /* 0x00600000bb68783b */ /* 0x000ea60000004200 */
[----:B-1----:R-:W-:Y:S01]  /*8570*/  LOP3.LUT R102, R117, 0xff, RZ, 0xc0, !PT ;  /* 0x000000ff75667812 */ /* 0x002fe200078ec0ff */
[----:B------:R-:W-:Y:S01]  /*8580*/  FFMA.FTZ R60, R60, c[0x0][0x23c], -R154 ;  /* 0x00008f003c3c7a23 */ /* 0x000fe2000001089a */
[----:B------:R-:W-:Y:S01]  /*8590*/  SHF.R.U32.HI R103, RZ, 0x8, R115 ;  /* 0x00000008ff677819 */ /* 0x000fe20000011673 */
[----:B------:R1:W-:Y:S01]  /*85a0*/  MUFU.EX2 R166, R29 ;  /* 0x0000001d00a67308 */ /* 0x0003e20000000800 */
[C---:B------:R-:W-:Y:S01]  /*85b0*/  HMMA.16816.F32 R80, R148.reuse, R108, R80 ;  /* 0x0000006c9450723c */ /* 0x040fe20000001850 */
[----:B------:R-:W-:Y:S03]  /*85c0*/  FFMA.FTZ R115, R31, c[0x0][0x23c], -R155 ;  /* 0x00008f001f737a23 */ /* 0x000fe6000001089b */
[----:B---3--:R-:W-:Y:S01]  /*85d0*/  FMUL.FTZ R25, R98, R129 ;  /* 0x0000008162197220 */ /* 0x008fe20000410000 */
[----:B------:R-:W-:Y:S01]  /*85e0*/  PRMT R121, R102, 0x5410, R113 ;  /* 0x0000541066797816 */ /* 0x000fe20000000071 */
[----:B------:R-:W-:Y:S01]  /*85f0*/  FFMA.FTZ R113, R30, c[0x0][0x23c], -R155 ;  /* 0x00008f001e717a23 */ /* 0x000fe2000001089b */
[----:B------:R-:W-:Y:S01]  /*8600*/  PRMT R122, R114, 0x5410, R103 ;  /* 0x00005410727a7816 */ /* 0x000fe20000000067 */
[C---:B------:R-:W-:Y:S01]  /*8610*/  FMUL.FTZ R30, R99.reuse, R134 ;  /* 0x00000086631e7220 */ /* 0x040fe20000410000 */
[----:B------:R3:W2:Y:S03]  /*8620*/  MUFU.EX2 R167, R28 ;  /* 0x0000001c00a77308 */ /* 0x0006a60000000800 */
[----:B------:R-:W-:Y:S01]  /*8630*/  FMUL.FTZ R31, R99, R135 ;  /* 0x00000087631f7220 */ /* 0x000fe20000410000 */
[----:B------:R-:W-:Y:S01]  /*8640*/  SHF.R.U32.HI R103, RZ, 0x10, R112 ;  /* 0x00000010ff677819 */ /* 0x000fe20000011670 */
[----:B----4-:R-:W-:Y:S01]  /*8650*/  FMUL.FTZ R26, R0, R130 ;  /* 0x00000082001a7220 */ /* 0x010fe20000410000 */
[----:B------:R-:W-:Y:S01]  /*8660*/  LOP3.LUT R114, R112, 0xff, RZ, 0xc0, !PT ;  /* 0x000000ff70727812 */ /* 0x000fe200078ec0ff */
[----:B------:R-:W-:Y:S01]  /*8670*/  FFMA.FTZ R154, R61, c[0x0][0x23c], -R154 ;  /* 0x00008f003d9a7a23 */ /* 0x000fe2000001089a */
[----:B------:R-:W-:Y:S01]  /*8680*/  LOP3.LUT R103, R103, 0xff, RZ, 0xc0, !PT ;  /* 0x000000ff67677812 */ /* 0x000fe200078ec0ff */
[----:B------:R-:W-:Y:S01]  /*8690*/  FFMA.FTZ R62, R62, c[0x0][0x23c], -R155 ;  /* 0x00008f003e3e7a23 */ /* 0x000fe2000001089b */
[----:B------:R-:W-:Y:S01]  /*86a0*/  MUFU.EX2 R134, R113 ;  /* 0x0000007100867308 */ /* 0x000fe20000000800 */
[----:B------:R-:W-:Y:S01]  /*86b0*/  LOP3.LUT R102, R101, 0xffff, RZ, 0xc0, !PT ;  /* 0x0000ffff65667812 */ /* 0x000fe200078ec0ff */
[-C--:B------:R-:W-:Y:S01]  /*86c0*/  HMMA.16816.F32 R24, R148, R110.reuse, R24 ;  /* 0x0000006e9418723c */ /* 0x080fe20000001818 */
[--C-:B------:R-:W-:Y:S01]  /*86d0*/  SHF.R.U32.HI R109, RZ, 0x18, R101.reuse ;  /* 0x00000018ff6d7819 */ /* 0x100fe20000011665 */
[----:B-1----:R-:W-:Y:S01]  /*86e0*/  FMUL.FTZ R29, R100, R133 ;  /* 0x00000085641d7220 */ /* 0x002fe20000410000 */
[----:B------:R-:W-:Y:S01]  /*86f0*/  SHF.R.U32.HI R102, RZ, 0x8, R102 ;  /* 0x00000008ff667819 */ /* 0x000fe20000011666 */
[----:B------:R-:W-:Y:S02]  /*8700*/  FFMA.FTZ R0, R0, R215, R222 ;  /* 0x000000d700007223 */ /* 0x000fe400000100de */
[----:B------:R-:W-:Y:S02]  /*8710*/  FFMA.FTZ R98, R98, R214, R224 ;  /* 0x000000d662627223 */ /* 0x000fe400000100e0 */
[C---:B------:R-:W-:Y:S01]  /*8720*/  HMMA.16816.F32 R84, R140.reuse, R110, R84 ;  /* 0x0000006e8c54723c */ /* 0x040fe20000001854 */
[----:B------:R1:W4:Y:S03]  /*8730*/  MUFU.EX2 R133, R115 ;  /* 0x0000007300857308 */ /* 0x0003260000000800 */
[----:B---3--:R-:W-:Y:S01]  /*8740*/  LOP3.LUT R28, R112, 0xffff, RZ, 0xc0, !PT ;  /* 0x0000ffff701c7812 */ /* 0x008fe200078ec0ff */
[----:B------:R-:W-:Y:S01]  /*8750*/  FADD.FTZ R0, R217, R0 ;  /* 0x00000000d9007221 */ /* 0x000fe20000010000 */
[----:B------:R-:W-:Y:S02]  /*8760*/  SHF.R.U32.HI R112, RZ, 0x18, R112 ;  /* 0x00000018ff707819 */ /* 0x000fe40000011670 */
[----:B------:R-:W-:Y:S01]  /*8770*/  SHF.R.U32.HI R108, RZ, 0x8, R28 ;  /* 0x00000008ff6c7819 */ /* 0x000fe2000001161c */
[----:B------:R-:W-:Y:S02]  /*8780*/  FMUL.FTZ R28, R100, R132 ;  /* 0x00000084641c7220 */ /* 0x000fe40000410000 */
[----:B------:R-:W3:Y:S01]  /*8790*/  MUFU.EX2 R156, R42 ;  /* 0x0000002a009c7308 */ /* 0x000ee20000000800 */
[----:B------:R-:W-:Y:S01]  /*87a0*/  PRMT R116, R114, 0x5410, R108 ;  /* 0x0000541072747816 */ /* 0x000fe2000000006c */
[----:B------:R-:W-:Y:S01]  /*87b0*/  FADD.FTZ R0, R226, R0 ;  /* 0x00000000e2007221 */ /* 0x000fe20000010000 */
[----:B------:R-:W-:Y:S02]  /*87c0*/  PRMT R108, R103, 0x5410, R112 ;  /* 0x00005410676c7816 */ /* 0x000fe40000000070 */
[-C--:B--2---:R-:W-:Y:S01]  /*87d0*/  HMMA.16816.F32 R28, R140, R104.reuse, R28 ;  /* 0x000000688c1c723c */ /* 0x084fe2000000181c */
[----:B------:R-:W-:Y:S01]  /*87e0*/  LOP3.LUT R111, R101, 0xff, RZ, 0xc0, !PT ;  /* 0x000000ff656f7812 */ /* 0x000fe200078ec0ff */
[----:B------:R-:W-:Y:S01]  /*87f0*/  FADD.FTZ R0, R225, R0 ;  /* 0x00000000e1007221 */ /* 0x000fe20000010000 */
[----:B------:R-:W-:Y:S02]  /*8800*/  SHF.R.U32.HI R110, RZ, 0x10, R101 ;  /* 0x00000010ff6e7819 */ /* 0x000fe40000011665 */
[----:B------:R2:W-:Y:S01]  /*8810*/  MUFU.EX2 R164, R49 ;  /* 0x0000003100a47308 */ /* 0x0005e20000000800 */
[----:B------:R-:W-:Y:S01]  /*8820*/  PRMT R103, R111, 0x5410, R102 ;  /* 0x000054106f677816 */ /* 0x000fe20000000066 */
[--C-:B------:R-:W-:Y:S01]  /*8830*/  FFMA.FTZ R102, R48, c[0x0][0x23c], -R152.reuse ;  /* 0x00008f0030667a23 */ /* 0x100fe20000010898 */
[C---:B------:R-:W-:Y:S01]  /*8840*/  HMMA.16816.F32 R88, R148.reuse, R104, R88 ;  /* 0x000000689458723c */ /* 0x040fe20000001858 */
[----:B-1----:R-:W1:Y:S03]  /*8850*/  LDSM.16.MT88.4 R112, [R185+0x6800] ;  /* 0x00680000b970783b */ /* 0x002e660000004200 */
[--C-:B------:R-:W-:Y:S01]  /*8860*/  HSET2.LE.AND R48, R118, R201.reuse, PT ;  /* 0x000000c976307233 */ /* 0x100fe20003803000 */
[----:B------:R-:W-:Y:S01]  /*8870*/  F2FP.PACK_AB R111, R182, R181 ;  /* 0x000000b5b66f723e */ /* 0x000fe200000000ff */
[--C-:B------:R-:W-:Y:S01]  /*8880*/  HSET2.LE.AND R103, R103, R201.reuse, PT ;  /* 0x000000c967677233 */ /* 0x100fe20003803000 */
[----:B------:R3:W-:Y:S01]  /*8890*/  MUFU.EX2 R165, R102 ;  /* 0x0000006600a57308 */ /* 0x0007e20000000800 */
[-C--:B------:R-:W-:Y:S01]  /*88a0*/  HMMA.16816.F32 R92, R148, R106.reuse, R92 ;  /* 0x0000006a945c723c */ /* 0x080fe2000000185c */
[----:B------:R-:W-:Y:S03]  /*88b0*/  FFMA.FTZ R104, R50, c[0x0][0x23c], -R153 ;  /* 0x00008f0032687a23 */ /* 0x000fe60000010899 */
[----:B------:R-:W-:Y:S01]  /*88c0*/  LOP3.LUT R101, R110, 0xff, RZ, 0xc0, !PT ;  /* 0x000000ff6e657812 */ /* 0x000fe200078ec0ff */
[----:B------:R-:W-:Y:S01]  /*88d0*/  FMUL.FTZ R50, R99, R138 ;  /* 0x0000008a63327220 */ /* 0x000fe20000410000 */
[----:B------:R-:W-:Y:S01]  /*88e0*/  LOP3.LUT R111, R48, R111, RZ, 0xc0, !PT ;  /* 0x0000006f306f7212 */ /* 0x000fe200078ec0ff */
[C---:B------:R-:W-:Y:S01]  /*88f0*/  FMUL.FTZ R48, R100.reuse, R136 ;  /* 0x0000008864307220 */ /* 0x040fe20000410000 */
[----:B------:R-:W-:Y:S01]  /*8900*/  PRMT R109, R101, 0x5410, R109 ;  /* 0x00005410656d7816 */ /* 0x000fe2000000006d */
[----:B------:R1:W-:Y:S03]  /*8910*/  MUFU.EX2 R163, R104 ;  /* 0x0000006800a37308 */ /* 0x0003e60000000800 */
[--C-:B------:R-:W-:Y:S01]  /*8920*/  HSET2.LE.AND R101, R119, R201.reuse, PT ;  /* 0x000000c977657233 */ /* 0x100fe20003803000 */
[----:B--2---:R-:W-:Y:S01]  /*8930*/  FMUL.FTZ R49, R100, R137 ;  /* 0x0000008964317220 */ /* 0x004fe20000410000 */
[----:B------:R-:W-:Y:S01]  /*8940*/  F2FP.PACK_AB R110, R216, R183 ;  /* 0x000000b7d86e723e */ /* 0x000fe200000000ff */
[----:B------:R-:W-:Y:S01]  /*8950*/  FFMA.FTZ R152, R53, c[0x0][0x23c], -R152 ;  /* 0x00008f0035987a23 */ /* 0x000fe20000010898 */
[----:B-----5:R-:W-:Y:S01]  /*8960*/  F2FP.PACK_AB R105, R173, R174 ;  /* 0x000000aead69723e */ /* 0x020fe200000000ff */
[----:B------:R-:W-:Y:S01]  /*8970*/  FFMA.FTZ R100, R100, R212, R232 ;  /* 0x000000d464647223 */ /* 0x000fe200000100e8 */
[----:B------:R-:W-:Y:S01]  /*8980*/  LOP3.LUT R110, R101, R110, RZ, 0xc0, !PT ;  /* 0x0000006e656e7212 */ /* 0x000fe200078ec0ff */
[----:B------:R2:W5:Y:S01]  /*8990*/  MUFU.EX2 R162, R120 ;  /* 0x0000007800a27308 */ /* 0x0005620000000800 */
[----:B------:R-:W-:Y:S01]  /*89a0*/  HMMA.16816.F32 R48, R140, R106, R48 ;  /* 0x0000006a8c30723c */ /* 0x000fe20000001830 */
[--C-:B------:R-:W-:Y:S01]  /*89b0*/  HSET2.LE.AND R101, R116, R201.reuse, PT ;  /* 0x000000c974657233 */ /* 0x100fe20003803000 */
[----:B------:R-:W-:Y:S01]  /*89c0*/  FFMA.FTZ R99, R99, R213, R230 ;  /* 0x000000d563637223 */ /* 0x000fe200000100e6 */
[--C-:B------:R-:W-:Y:S01]  /*89d0*/  HSET2.LE.AND R116, R109, R201.reuse, PT ;  /* 0x000000c96d747233 */ /* 0x100fe20003803000 */
[----:B------:R-:W-:Y:S01]  /*89e0*/  F2FP.PACK_AB R109, R178, R177 ;  /* 0x000000b1b26d723e */ /* 0x000fe200000000ff */
[--C-:B---3--:R-:W-:Y:S01]  /*89f0*/  HSET2.LE.AND R102, R108, R201.reuse, PT ;  /* 0x000000c96c667233 */ /* 0x108fe20003803000 */
[----:B------:R-:W-:Y:S01]  /*8a00*/  F2FP.PACK_AB R108, R179, R180 ;  /* 0x000000b4b36c723e */ /* 0x000fe200000000ff */
[--C-:B------:R-:W-:Y:S01]  /*8a10*/  HSET2.LE.AND R106, R122, R201.reuse, PT ;  /* 0x000000c97a6a7233 */ /* 0x100fe20003803000 */
[----:B------:R-:W-:Y:S01]  /*8a20*/  LOP3.LUT R105, R116, R105, RZ, 0xc0, !PT ;  /* 0x0000006974697212 */ /* 0x000fe200078ec0ff */
[----:B------:R3:W-:Y:S01]  /*8a30*/  MUFU.EX2 R161, R37 ;  /* 0x0000002500a17308 */ /* 0x0007e20000000800 */
[----:B------:R-:W5:Y:S02]  /*8a40*/  LDSM.16.MT88.4 R116, [R188+0x6800] ;  /* 0x00680000bc74783b */ /* 0x000f640000004200 */
[----:B------:R-:W-:Y:S01]  /*8a50*/  LOP3.LUT R108, R101, R108, RZ, 0xc0, !PT ;  /* 0x0000006c656c7212 */ /* 0x000fe200078ec0ff */
[--C-:B------:R-:W-:Y:S01]  /*8a60*/  HSET2.LE.AND R107, R121, R201.reuse, PT ;  /* 0x000000c9796b7233 */ /* 0x100fe20003803000 */
[----:B------:R-:W-:Y:S01]  /*8a70*/  LOP3.LUT R109, R102, R109, RZ, 0xc0, !PT ;  /* 0x0000006d666d7212 */ /* 0x000fe200078ec0ff */
[----:B------:R-:W-:Y:S01]  /*8a80*/  FADD.FTZ R0, R174, R0 ;  /* 0x00000000ae007221 */ /* 0x000fe20000010000 */
[----:B------:R-:W-:Y:S02]  /*8a90*/  F2FP.PACK_AB R101, R166, R167 ;  /* 0x000000a7a665723e */ /* 0x000fe400000000ff */
[----:B-1----:R-:W-:Y:S01]  /*8aa0*/  F2FP.PACK_AB R104, R175, R176 ;  /* 0x000000b0af68723e */ /* 0x002fe200000000ff */
[----:B------:R-:W-:Y:S01]  /*8ab0*/  MUFU.EX2 R149, R45 ;  /* 0x0000002d00957308 */ /* 0x000fe20000000800 */
[----:B------:R-:W-:Y:S01]  /*8ac0*/  LOP3.LUT R106, R106, R101, RZ, 0xc0, !PT ;  /* 0x000000656a6a7212 */ /* 0x000fe200078ec0ff */
[-C--:B------:R-:W-:Y:S01]  /*8ad0*/  HMMA.16816.F32 R4, R108, R112.reuse, R4 ;  /* 0x000000706c04723c */ /* 0x080fe20000001804 */
[----:B----4-:R-:W-:Y:S01]  /*8ae0*/  F2FP.PACK_AB R102, R133, R134 ;  /* 0x000000868566723e */ /* 0x010fe200000000ff */
[----:B------:R-:W-:Y:S01]  /*8af0*/  FADD.FTZ R0, R173, R0 ;  /* 0x00000000ad007221 */ /* 0x000fe20000010000 */
[----:B------:R-:W-:Y:S02]  /*8b00*/  IADD3 R101, R172, 0x1, RZ ;  /* 0x00000001ac657810 */ /* 0x000fe40007ffe0ff */
[----:B------:R-:W-:Y:S01]  /*8b10*/  LOP3.LUT R104, R103, R104, RZ, 0xc0, !PT ;  /* 0x0000006867687212 */ /* 0x000fe200078ec0ff */
[----:B------:R-:W-:Y:S01]  /*8b20*/  FADD.FTZ R0, R134, R0 ;  /* 0x0000000086007221 */ /* 0x000fe20000010000 */
[----:B------:R-:W-:Y:S01]  /*8b30*/  LOP3.LUT R107, R107, R102, RZ, 0xc0, !PT ;  /* 0x000000666b6b7212 */ /* 0x000fe200078ec0ff */
[----:B------:R1:W-:Y:S01]  /*8b40*/  MUFU.EX2 R160, R38 ;  /* 0x0000002600a07308 */ /* 0x0003e20000000800 */
[----:B------:R-:W-:Y:S03]  /*8b50*/  LOP3.LUT R101, R203, UR19, R101, 0x96, !PT ;  /* 0x00000013cb657c12 */ /* 0x000fe6000f8e9665 */
[----:B------:R-:W-:Y:S02]  /*8b60*/  FADD.FTZ R0, R133, R0 ;  /* 0x0000000085007221 */ /* 0x000fe40000010000 */
[C---:B------:R-:W-:Y:S01]  /*8b70*/  HMMA.16816.F32 R8, R104.reuse, R112, R8 ;  /* 0x000000706808723c */ /* 0x040fe20000001808 */
[----:B--2---:R-:W-:Y:S03]  /*8b80*/  IMAD.WIDE.U32 R120, R101, -0x326172a9, RZ ;  /* 0xcd9e8d5765787825 */ /* 0x004fe600078e00ff */
[----:B------:R2:W-:Y:S01]  /*8b90*/  MUFU.EX2 R132, R36 ;  /* 0x0000002400847308 */ /* 0x0005e20000000800 */
[----:B------:R-:W-:Y:S01]  /*8ba0*/  FFMA.FTZ R101, R39, c[0x0][0x23c], -R153 ;  /* 0x00008f0027657a23 */ /* 0x000fe20000010899 */
[----:B---3--:R-:W-:Y:S01]  /*8bb0*/  LOP3.LUT R37, R169, UR11, R120, 0x96, !PT ;  /* 0x0000000ba9257c12 */ /* 0x008fe2000f8e9678 */
[----:B------:R-:W-:Y:S01]  /*8bc0*/  FADD.FTZ R0, R156, R0 ;  /* 0x000000009c007221 */ /* 0x000fe20000010000 */
[-C--:B------:R-:W-:Y:S01]  /*8bd0*/  HMMA.16816.F32 R12, R104, R114.reuse, R12 ;  /* 0x00000072680c723c */ /* 0x080fe2000000180c */
[C---:B------:R-:W-:Y:S03]  /*8be0*/  LOP3.LUT R102, R121.reuse, UR13, R220, 0x96, !PT ;  /* 0x0000000d79667c12 */ /* 0x040fe6000f8e96dc */
[----:B------:R-:W-:Y:S02]  /*8bf0*/  LOP3.LUT R121, R121, UR13, R218, 0x96, !PT ;  /* 0x0000000d79797c12 */ /* 0x000fe4000f8e96da */
[----:B------:R3:W4:Y:S01]  /*8c00*/  MUFU.EX2 R159, R101 ;  /* 0x00000065009f7308 */ /* 0x0007220000000800 */
[----:B------:R-:W-:Y:S01]  /*8c10*/  IMAD.WIDE.U32 R102, R102, -0x2daee0ad, RZ ;  /* 0xd2511f5366667825 */ /* 0x000fe200078e00ff */
[C---:B------:R-:W-:Y:S01]  /*8c20*/  HMMA.16816.F32 R16, R108.reuse, R114, R16 ;  /* 0x000000726c10723c */ /* 0x040fe20000001810 */
[----:B------:R-:W4:Y:S03]  /*8c30*/  LDSM.16.MT88.4 R112, [R186+0x6800] ;  /* 0x00680000ba70783b */ /* 0x000f260000004200 */
[----:B-1----:R-:W-:Y:S01]  /*8c40*/  IMAD.WIDE.U32 R38, R37, -0x2daee0ad, RZ ;  /* 0xd2511f5325267825 */ /* 0x002fe200078e00ff */
[----:B------:R-:W-:Y:S03]  /*8c50*/  LOP3.LUT R120, R171, UR11, R120, 0x96, !PT ;  /* 0x0000000bab787c12 */ /* 0x000fe6000f8e9678 */
[-C--:B-----5:R-:W-:Y:S01]  /*8c60*/  HMMA.16816.F32 R32, R108, R116.reuse, R32 ;  /* 0x000000746c20723c */ /* 0x0a0fe20000001820 */
[----:B------:R-:W-:Y:S01]  /*8c70*/  LOP3.LUT R102, R39, UR8, R102, 0x96, !PT ;  /* 0x0000000827667c12 */ /* 0x000fe2000f8e9666 */
[----:B------:R-:W-:Y:S02]  /*8c80*/  MUFU.EX2 R148, R46 ;  /* 0x0000002e00947308 */ /* 0x000fe40000000800 */
[----:B--2---:R-:W-:Y:S01]  /*8c90*/  LOP3.LUT R36, R103, UR10, R204, 0x96, !PT ;  /* 0x0000000a67247c12 */ /* 0x004fe2000f8e96cc */
[----:B------:R-:W-:Y:S03]  /*8ca0*/  IMAD.WIDE.U32 R122, R121, -0x2daee0ad, RZ ;  /* 0xd2511f53797a7825 */ /* 0x000fe600078e00ff */
[C---:B------:R-:W-:Y:S01]  /*8cb0*/  HMMA.16816.F32 R68, R104.reuse, R116, R68 ;  /* 0x000000746844723c */ /* 0x040fe20000001844 */
[----:B------:R-:W-:Y:S03]  /*8cc0*/  IMAD.WIDE.U32 R120, R120, -0x2daee0ad, RZ ;  /* 0xd2511f5378787825 */ /* 0x000fe600078e00ff */
[----:B------:R-:W-:Y:S01]  /*8cd0*/  LOP3.LUT R39, R123, UR10, R206, 0x96, !PT ;  /* 0x0000000a7b277c12 */ /* 0x000fe2000f8e96ce */
[----:B------:R-:W-:Y:S01]  /*8ce0*/  IMAD.WIDE.U32 R126, R102, -0x326172a9, RZ ;  /* 0xcd9e8d57667e7825 */ /* 0x000fe200078e00ff */
[----:B---3--:R-:W-:Y:S01]  /*8cf0*/  LOP3.LUT R101, R121, UR8, R122, 0x96, !PT ;  /* 0x0000000879657c12 */ /* 0x008fe2000f8e967a */
[----:B------:R-:W-:Y:S01]  /*8d00*/  MUFU.EX2 R142, R52 ;  /* 0x00000034008e7308 */ /* 0x000fe20000000800 */
[-C--:B------:R-:W-:Y:S01]  /*8d10*/  HMMA.16816.F32 R72, R104, R118.reuse, R72 ;  /* 0x000000766848723c */ /* 0x080fe20000001848 */
[----:B------:R-:W-:Y:S04]  /*8d20*/  IMAD.WIDE.U32 R36, R36, -0x326172a9, RZ ;  /* 0xcd9e8d5724247825 */ /* 0x000fe800078e00ff */
[----:B------:R-:W-:Y:S01]  /*8d30*/  IMAD.WIDE.U32 R102, R39, -0x326172a9, RZ ;  /* 0xcd9e8d5727667825 */ /* 0x000fe200078e00ff */
[----:B------:R-:W-:Y:S02]  /*8d40*/  LOP3.LUT R40, R127, UR7, R36, 0x96, !PT ;  /* 0x000000077f287c12 */ /* 0x000fe4000f8e9624 */
[C---:B------:R-:W-:Y:S01]  /*8d50*/  HMMA.16816.F32 R20, R108.reuse, R118, R20 ;  /* 0x000000766c14723c */ /* 0x040fe20000001814 */
[----:B------:R-:W-:Y:S01]  /*8d60*/  LOP3.LUT R37, R37, UR9, R168, 0x96, !PT ;  /* 0x0000000925257c12 */ /* 0x000fe2000f8e96a8 */
[----:B------:R1:W-:Y:S02]  /*8d70*/  MUFU.EX2 R150, R44 ;  /* 0x0000002c00967308 */ /* 0x0003e40000000800 */
[----:B------:R-:W-:Y:S01]  /*8d80*/  IMAD.WIDE.U32 R128, R101, -0x326172a9, RZ ;  /* 0xcd9e8d5765807825 */ /* 0x000fe200078e00ff */
[----:B------:R-:W-:Y:S03]  /*8d90*/  LOP3.LUT R39, R103, UR9, R170, 0x96, !PT ;  /* 0x0000000967277c12 */ /* 0x000fe6000f8e96aa */
[----:B------:R-:W-:Y:S01]  /*8da0*/  IMAD.WIDE.U32 R36, R37, -0x2daee0ad, RZ ;  /* 0xd2511f5325247825 */ /* 0x000fe200078e00ff */
[-C--:B----4-:R-:W-:Y:S03]  /*8db0*/  HMMA.16816.F32 R76, R108, R112.reuse, R76 ;  /* 0x000000706c4c723c */ /* 0x090fe6000000184c */
[----:B------:R-:W-:Y:S01]  /*8dc0*/  IMAD.WIDE.U32 R124, R40, -0x2daee0ad, RZ ;  /* 0xd2511f53287c7825 */ /* 0x000fe200078e00ff */
[----:B------:R-:W-:Y:S01]  /*8dd0*/  LOP3.LUT R101, R129, UR7, R102, 0x96, !PT ;  /* 0x0000000781657c12 */ /* 0x000fe2000f8e9666 */
[----:B------:R-:W-:Y:S01]  /*8de0*/  MUFU.EX2 R140, R56 ;  /* 0x00000038008c7308 */ /* 0x000fe20000000800 */
[----:B------:R-:W-:Y:S01]  /*8df0*/  LOP3.LUT R41, R37, UR6, R38, 0x96, !PT ;  /* 0x0000000625297c12 */ /* 0x000fe2000f8e9626 */
[----:B------:R-:W-:Y:S01]  /*8e00*/  IMAD.WIDE.U32 R38, R39, -0x2daee0ad, RZ ;  /* 0xd2511f5327267825 */ /* 0x000fe200078e00ff */
[C---:B------:R-:W-:Y:S01]  /*8e10*/  HMMA.16816.F32 R80, R104.reuse, R112, R80 ;  /* 0x000000706850723c */ /* 0x040fe20000001850 */
[----:B------:R-:W-:Y:S03]  /*8e20*/  LOP3.LUT R36, R125, UR4, R36, 0x96, !PT ;  /* 0x000000047d247c12 */ /* 0x000fe6000f8e9624 */
[----:B------:R-:W-:Y:S01]  /*8e30*/  IMAD.WIDE.U32 R130, R101, -0x2daee0ad, RZ ;  /* 0xd2511f5365827825 */ /* 0x000fe200078e00ff */
[----:B------:R-:W-:Y:S02]  /*8e40*/  LOP3.LUT R120, R39, UR6, R120, 0x96, !PT ;  /* 0x0000000627787c12 */ /* 0x000fe4000f8e9678 */
[----:B------:R-:W-:Y:S01]  /*8e50*/  MUFU.EX2 R141, R54 ;  /* 0x00000036008d7308 */ /* 0x000fe20000000800 */
[-C--:B------:R-:W-:Y:S01]  /*8e60*/  HMMA.16816.F32 R24, R104, R114.reuse, R24 ;  /* 0x000000726818723c */ /* 0x080fe20000001818 */
[----:B------:R-:W-:Y:S03]  /*8e70*/  FFMA.FTZ R101, R43, c[0x0][0x23c], -R155 ;  /* 0x00008f002b657a23 */ /* 0x000fe6000001089b */
[----:B------:R-:W-:Y:S01]  /*8e80*/  LOP3.LUT R40, R131, UR4, R38, 0x96, !PT ;  /* 0x0000000483287c12 */ /* 0x000fe2000f8e9626 */
[----:B------:R-:W-:Y:S02]  /*8e90*/  IMAD.WIDE.U32 R42, R36, -0x326172a9, RZ ;  /* 0xcd9e8d57242a7825 */ /* 0x000fe400078e00ff */
[----:B------:R-:W2:Y:S01]  /*8ea0*/  LDSM.16.MT88.4 R36, [R187+0x6800] ;  /* 0x00680000bb24783b */ /* 0x000ea20000004200 */
[C---:B------:R-:W-:Y:S01]  /*8eb0*/  HMMA.16816.F32 R84, R108.reuse, R114, R84 ;  /* 0x000000726c54723c */ /* 0x040fe20000001854 */
[----:B------:R3:W4:Y:S03]  /*8ec0*/  MUFU.EX2 R151, R101 ;  /* 0x0000006500977308 */ /* 0x0007260000000800 */
[----:B------:R-:W-:Y:S01]  /*8ed0*/  IMAD.WIDE.U32 R122, R41, -0x326172a9, RZ ;  /* 0xcd9e8d57297a7825 */ /* 0x000fe200078e00ff */
[----:B------:R-:W-:Y:S02]  /*8ee0*/  LOP3.LUT R116, R42, 0xffff, RZ, 0xc0, !PT ;  /* 0x0000ffff2a747812 */ /* 0x000fe400078ec0ff */
[--C-:B------:R-:W-:Y:S01]  /*8ef0*/  SHF.R.U32.HI R117, RZ, 0x10, R42.reuse ;  /* 0x00000010ff757819 */ /* 0x100fe2000001162a */
[----:B------:R-:W-:Y:S01]  /*8f00*/  IMAD.WIDE.U32 R40, R40, -0x326172a9, RZ ;  /* 0xcd9e8d5728287825 */ /* 0x000fe200078e00ff */
[----:B------:R-:W-:Y:S02]  /*8f10*/  LOP3.LUT R119, R42, 0xff, RZ, 0xc0, !PT ;  /* 0x000000ff2a777812 */ /* 0x000fe400078ec0ff */
[----:B------:R-:W-:Y:S01]  /*8f20*/  MUFU.EX2 R152, R152 ;  /* 0x0000009800987308 */ /* 0x000fe20000000800 */
[----:B------:R-:W-:Y:S01]  /*8f30*/  IMAD.WIDE.U32 R120, R120, -0x326172a9, RZ ;  /* 0xcd9e8d5778787825 */ /* 0x000fe200078e00ff */
[----:B------:R-:W-:Y:S02]  /*8f40*/  SHF.R.U32.HI R118, RZ, 0x18, R42 ;  /* 0x00000018ff767819 */ /* 0x000fe4000001162a */
[----:B------:R-:W-:Y:S01]  /*8f50*/  LOP3.LUT R42, R43, UR15, R122, 0x96, !PT ;  /* 0x0000000f2b2a7c12 */ /* 0x000fe2000f8e967a */
[----:B------:R-:W-:Y:S01]  /*8f60*/  FFMA.FTZ R115, R67, c[0x0][0x23c], -R153 ;  /* 0x00008f0043737a23 */ /* 0x000fe20000010899 */
[----:B-1----:R-:W-:Y:S01]  /*8f70*/  SHF.R.U32.HI R44, RZ, 0x8, R116 ;  /* 0x00000008ff2c7819 */ /* 0x002fe20000011674 */
[----:B------:R-:W-:Y:S01]  /*8f80*/  FFMA.FTZ R155, R63, c[0x0][0x23c], -R155 ;  /* 0x00008f003f9b7a23 */ /* 0x000fe2000001089b */
[----:B------:R-:W-:Y:S02]  /*8f90*/  SHF.R.U32.HI R43, RZ, 0x10, R40 ;  /* 0x00000010ff2b7819 */ /* 0x000fe40000011628 */
[----:B------:R-:W-:Y:S01]  /*8fa0*/  PRMT R119, R119, 0x5410, R44 ;  /* 0x0000541077777816 */ /* 0x000fe2000000002c */
[----:B------:R-:W-:Y:S01]  /*8fb0*/  MUFU.EX2 R143, R115 ;  /* 0x00000073008f7308 */ /* 0x000fe20000000800 */
[----:B------:R-:W-:Y:S02]  /*8fc0*/  SHF.R.U32.HI R44, RZ, 0x10, R42 ;  /* 0x00000010ff2c7819 */ /* 0x000fe4000001162a */
[C---:B---3--:R-:W-:Y:S02]  /*8fd0*/  LOP3.LUT R101, R40.reuse, 0xffff, RZ, 0xc0, !PT ;  /* 0x0000ffff28657812 */ /* 0x048fe400078ec0ff */
[----:B------:R-:W-:Y:S02]  /*8fe0*/  LOP3.LUT R103, R40, 0xff, RZ, 0xc0, !PT ;  /* 0x000000ff28677812 */ /* 0x000fe400078ec0ff */
[----:B------:R-:W-:Y:S02]  /*8ff0*/  SHF.R.U32.HI R102, RZ, 0x18, R40 ;  /* 0x00000018ff667819 */ /* 0x000fe40000011628 */
[----:B------:R-:W-:Y:S01]  /*9000*/  LOP3.LUT R40, R41, UR15, R120, 0x96, !PT ;  /* 0x0000000f29287c12 */ /* 0x000fe2000f8e9678 */
[----:B------:R-:W-:Y:S01]  /*9010*/  MUFU.EX2 R60, R60 ;  /* 0x0000003c003c7308 */ /* 0x000fe20000000800 */
[----:B------:R-:W-:Y:S02]  /*9020*/  LOP3.LUT R41, R117, 0xff, RZ, 0xc0, !PT ;  /* 0x000000ff75297812 */ /* 0x000fe400078ec0ff */
[----:B------:R-:W-:Y:S02]  /*9030*/  SHF.R.U32.HI R101, RZ, 0x8, R101 ;  /* 0x00000008ff657819 */ /* 0x000fe40000011665 */
[----:B------:R-:W-:Y:S01]  /*9040*/  LOP3.LUT R43, R43, 0xff, RZ, 0xc0, !PT ;  /* 0x000000ff2b2b7812 */ /* 0x000fe200078ec0ff */
[-C--:B--2---:R-:W-:Y:S01]  /*9050*/  HMMA.16816.F32 R28, R108, R36.reuse, R28 ;  /* 0x000000246c1c723c */ /* 0x084fe2000000181c */
[----:B------:R-:W-:Y:S02]  /*9060*/  PRMT R118, R41, 0x5410, R118 ;  /* 0x0000541029767816 */ /* 0x000fe40000000076 */
[----:B------:R-:W-:Y:S01]  /*9070*/  PRMT R116, R103, 0x5410, R101 ;  /* 0x0000541067747816 */ /* 0x000fe20000000065 */
[----:B------:R-:W-:Y:S01]  /*9080*/  MUFU.EX2 R154, R154 ;  /* 0x0000009a009a7308 */ /* 0x000fe20000000800 */
[----:B------:R-:W-:Y:S02]  /*9090*/  PRMT R117, R43, 0x5410, R102 ;  /* 0x000054102b757816 */ /* 0x000fe40000000066 */
[----:B------:R-:W-:Y:S01]  /*90a0*/  SHF.R.U32.HI R103, RZ, 0x18, R42 ;  /* 0x00000018ff677819 */ /* 0x000fe2000001162a */
[C---:B------:R-:W-:Y:S01]  /*90b0*/  HMMA.16816.F32 R88, R104.reuse, R36, R88 ;  /* 0x000000246858723c */ /* 0x040fe20000001858 */
[C---:B------:R-:W-:Y:S03]  /*90c0*/  LOP3.LUT R41, R40.reuse, 0xffff, RZ, 0xc0, !PT ;  /* 0x0000ffff28297812 */ /* 0x040fe600078ec0ff */
[----:B------:R-:W-:Y:S02]  /*90d0*/  LOP3.LUT R102, R40, 0xff, RZ, 0xc0, !PT ;  /* 0x000000ff28667812 */ /* 0x000fe400078ec0ff */
[--C-:B------:R-:W-:Y:S01]  /*90e0*/  SHF.R.U32.HI R101, RZ, 0x18, R40.reuse ;  /* 0x00000018ff657819 */ /* 0x100fe20000011628 */
[--C-:B------:R-:W-:Y:S01]  /*90f0*/  HSET2.LE.AND R37, R118, R201.reuse, PT ;  /* 0x000000c976257233 */ /* 0x100fe20003803000 */
[-C--:B------:R-:W-:Y:S01]  /*9100*/  HMMA.16816.F32 R92, R104, R38.reuse, R92 ;  /* 0x00000026685c723c */ /* 0x080fe2000000185c */
[C---:B------:R-:W-:Y:S01]  /*9110*/  LOP3.LUT R43, R42.reuse, 0xffff, RZ, 0xc0, !PT ;  /* 0x0000ffff2a2b7812 */ /* 0x040fe200078ec0ff */
[----:B------:R-:W-:Y:S01]  /*9120*/  LDSM.16.MT88.4 R104, [R186+0x7000] ;  /* 0x00700000ba68783b */ /* 0x000fe20000004200 */
[----:B------:R-:W-:Y:S01]  /*9130*/  MUFU.EX2 R62, R62 ;  /* 0x0000003e003e7308 */ /* 0x000fe20000000800 */
[----:B------:R-:W-:Y:S01]  /*9140*/  LOP3.LUT R112, R42, 0xff, RZ, 0xc0, !PT ;  /* 0x000000ff2a707812 */ /* 0x000fe200078ec0ff */
[--C-:B------:R-:W-:Y:S01]  /*9150*/  HSET2.LE.AND R36, R119, R201.reuse, PT ;  /* 0x000000c977247233 */ /* 0x100fe20003803000 */
[----:B------:R-:W-:Y:S02]  /*9160*/  SHF.R.U32.HI R42, RZ, 0x10, R40 ;  /* 0x00000010ff2a7819 */ /* 0x000fe40000011628 */
[----:B------:R-:W-:Y:S01]  /*9170*/  HMMA.16816.F32 R48, R108, R38, R48 ;  /* 0x000000266c30723c */ /* 0x000fe20000001830 */
[----:B------:R-:W-:Y:S02]  /*9180*/  LOP3.LUT R40, R44, 0xff, RZ, 0xc0, !PT ;  /* 0x000000ff2c287812 */ /* 0x000fe400078ec0ff */
[----:B------:R-:W1:Y:S01]  /*9190*/  LDSM.16.MT88.4 R44, [R185+0x7000] ;  /* 0x00700000b92c783b */ /* 0x000e620000004200 */
[----:B------:R-:W-:Y:S01]  /*91a0*/  SHF.R.U32.HI R43, RZ, 0x8, R43 ;  /* 0x00000008ff2b7819 */ /* 0x000fe2000001162b */
[----:B------:R-:W-:Y:S01]  /*91b0*/  MUFU.EX2 R155, R155 ;  /* 0x0000009b009b7308 */ /* 0x000fe20000000800 */
[----:B------:R-:W-:Y:S01]  /*91c0*/  SHF.R.U32.HI R41, RZ, 0x8, R41 ;  /* 0x00000008ff297819 */ /* 0x000fe20000011629 */
[--C-:B------:R-:W-:Y:S01]  /*91d0*/  HSET2.LE.AND R38, R116, R201.reuse, PT ;  /* 0x000000c974267233 */ /* 0x100fe20003803000 */
[----:B------:R-:W-:Y:S04]  /*91e0*/  LOP3.LUT R42, R42, 0xff, RZ, 0xc0, !PT ;  /* 0x000000ff2a2a7812 */ /* 0x000fe800078ec0ff */
[----:B------:R-:W-:Y:S02]  /*91f0*/  PRMT R113, R112, 0x5410, R43 ;  /* 0x0000541070717816 */ /* 0x000fe4000000002b */
[----:B------:R-:W-:Y:S01]  /*9200*/  PRMT R112, R40, 0x5410, R103 ;  /* 0x0000541028707816 */ /* 0x000fe20000000067 */
[----:B------:R-:W-:Y:S01]  /*9210*/  FFMA.FTZ R103, R66, c[0x0][0x23c], -R153 ;  /* 0x00008f0042677a23 */ /* 0x000fe20000010899 */
[----:B------:R-:W-:Y:S01]  /*9220*/  PRMT R102, R102, 0x5410, R41 ;  /* 0x0000541066667816 */ /* 0x000fe20000000029 */
[--C-:B------:R-:W-:Y:S01]  /*9230*/  HSET2.LE.AND R40, R113, R201.reuse, PT ;  /* 0x000000c971287233 */ /* 0x100fe20003803000 */
[----:B------:R-:W-:Y:S01]  /*9240*/  F2FP.PACK_AB R43, R162, R163 ;  /* 0x000000a3a22b723e */ /* 0x000fe200000000ff */
[--C-:B------:R-:W-:Y:S01]  /*9250*/  HSET2.LE.AND R41, R112, R201.reuse, PT ;  /* 0x000000c970297233 */ /* 0x100fe20003803000 */
[----:B------:R-:W-:Y:S01]  /*9260*/  PRMT R114, R42, 0x5410, R101 ;  /* 0x000054102a727816 */ /* 0x000fe20000000065 */
[--C-:B------:R-:W-:Y:S01]  /*9270*/  HSET2.LE.AND R101, R102, R201.reuse, PT ;  /* 0x000000c966657233 */ /* 0x100fe20003803000 */
[----:B------:R-:W-:Y:S01]  /*9280*/  F2FP.PACK_AB R42, R164, R165 ;  /* 0x000000a5a42a723e */ /* 0x000fe200000000ff */
[----:B------:R-:W2:Y:S01]  /*9290*/  LDSM.16.MT88.4 R64, [R188+0x7000] ;  /* 0x00700000bc40783b */ /* 0x000ea20000004200 */
[----:B------:R-:W-:Y:S01]  /*92a0*/  LOP3.LUT R43, R37, R43, RZ, 0xc0, !PT ;  /* 0x0000002b252b7212 */ /* 0x000fe200078ec0ff */
[----:B------:R-:W3:Y:S01]  /*92b0*/  MUFU.EX2 R144, R103 ;  /* 0x0000006700907308 */ /* 0x000ee20000000800 */
[----:B------:R-:W-:Y:S01]  /*92c0*/  F2FP.PACK_AB R37, R159, R160 ;  /* 0x000000a09f25723e */ /* 0x000fe200000000ff */
[----:B------:R-:W-:Y:S01]  /*92d0*/  FFMA.FTZ R153, R55, c[0x0][0x23c], -R153 ;  /* 0x00008f0037997a23 */ /* 0x000fe20000010899 */
[----:B------:R-:W-:Y:S02]  /*92e0*/  LOP3.LUT R42, R36, R42, RZ, 0xc0, !PT ;  /* 0x0000002a242a7212 */ /* 0x000fe400078ec0ff */
[----:B------:R-:W-:Y:S02]  /*92f0*/  F2FP.PACK_AB R36, R161, R132 ;  /* 0x00000084a124723e */ /* 0x000fe400000000ff */
[----:B------:R-:W-:Y:S02]  /*9300*/  F2FP.PACK_AB R102, R157, R158 ;  /* 0x0000009e9d66723e */ /* 0x000fe400000000ff */
[----:B------:R-:W-:Y:S01]  /*9310*/  LOP3.LUT R41, R41, R37, RZ, 0xc0, !PT ;  /* 0x0000002529297212 */ /* 0x000fe200078ec0ff */
[--C-:B------:R-:W-:Y:S01]  /*9320*/  HSET2.LE.AND R37, R114, R201.reuse, PT ;  /* 0x000000c972257233 */ /* 0x100fe20003803000 */
[----:B------:R-:W-:Y:S01]  /*9330*/  LOP3.LUT R40, R40, R36, RZ, 0xc0, !PT ;  /* 0x0000002428287212 */ /* 0x000fe200078ec0ff */
[----:B------:R5:W-:Y:S01]  /*9340*/  MUFU.EX2 R103, R57 ;  /* 0x0000003900677308 */ /* 0x000be20000000800 */
[----:B------:R-:W-:Y:S02]  /*9350*/  LOP3.LUT R36, R101, R102, RZ, 0xc0, !PT ;  /* 0x0000006665247212 */ /* 0x000fe400078ec0ff */
[----:B----4-:R-:W-:Y:S02]  /*9360*/  F2FP.PACK_AB R101, R151, R156 ;  /* 0x0000009c9765723e */ /* 0x010fe400000000ff */
[----:B------:R-:W-:Y:S01]  /*9370*/  F2FP.PACK_AB R39, R149, R150 ;  /* 0x000000969527723e */ /* 0x000fe200000000ff */
[-C--:B-1----:R-:W-:Y:S01]  /*9380*/  HMMA.16816.F32 R4, R40, R44.reuse, R4 ;  /* 0x0000002c2804723c */ /* 0x082fe20000001804 */
[----:B------:R-:W-:Y:S01]  /*9390*/  LOP3.LUT R37, R37, R101, RZ, 0xc0, !PT ;  /* 0x0000006525257212 */ /* 0x000fe200078ec0ff */
[--C-:B------:R-:W-:Y:S01]  /*93a0*/  HSET2.LE.AND R101, R117, R201.reuse, PT ;  /* 0x000000c975657233 */ /* 0x100fe20003803000 */
[----:B------:R-:W-:Y:S01]  /*93b0*/  F2FP.PACK_AB R102, R147, R148 ;  /* 0x000000949366723e */ /* 0x000fe200000000ff */
[----:B------:R-:W-:Y:S01]  /*93c0*/  LDSM.16.MT88.4 R116, [R185+0x7800] ;  /* 0x00780000b974783b */ /* 0x000fe20000004200 */
[----:B------:R-:W-:Y:S01]  /*93d0*/  LOP3.LUT R38, R38, R39, RZ, 0xc0, !PT ;  /* 0x0000002726267212 */ /* 0x000fe200078ec0ff */
[----:B------:R-:W1:Y:S01]  /*93e0*/  MUFU.EX2 R153, R153 ;  /* 0x0000009900997308 */ /* 0x000e620000000800 */
[----:B------:R-:W-:Y:S02]  /*93f0*/  LOP3.LUT R39, R101, R102, RZ, 0xc0, !PT ;  /* 0x0000006665277212 */ /* 0x000fe400078ec0ff */
[----:B------:R-:W-:Y:S03]  /*9400*/  LOP3.LUT R52, R123, UR5, R126, 0x96, !PT ;  /* 0x000000057b347c12 */ /* 0x000fe6000f8e967e */
[----:B------:R-:W-:Y:S02]  /*9410*/  LOP3.LUT R54, R121, UR5, R128, 0x96, !PT ;  /* 0x0000000579367c12 */ /* 0x000fe4000f8e9680 */
[C---:B------:R-:W-:Y:S01]  /*9420*/  HMMA.16816.F32 R8, R36.reuse, R44, R8 ;  /* 0x0000002c2408723c */ /* 0x040fe20000001808 */
[----:B------:R-:W-:Y:S01]  /*9430*/  IMAD.WIDE.U32 R52, R52, -0x2daee0ad, RZ ;  /* 0xd2511f5334347825 */ /* 0x000fe200078e00ff */
[----:B------:R4:W-:Y:S03]  /*9440*/  MUFU.EX2 R102, R58 ;  /* 0x0000003a00667308 */ /* 0x0009e60000000800 */
[----:B------:R-:W-:Y:S01]  /*9450*/  IMAD.WIDE.U32 R54, R54, -0x2daee0ad, RZ ;  /* 0xd2511f5336367825 */ /* 0x000fe200078e00ff */
[----:B------:R-:W-:Y:S02]  /*9460*/  LOP3.LUT R56, R53, UR14, R124, 0x96, !PT ;  /* 0x0000000e35387c12 */ /* 0x000fe4000f8e967c */
[-C--:B------:R-:W-:Y:S01]  /*9470*/  HMMA.16816.F32 R12, R36, R46.reuse, R12 ;  /* 0x0000002e240c723c */ /* 0x080fe2000000180c */
[----:B------:R-:W-:Y:S03]  /*9480*/  LDSM.16.MT88.4 R124, [R188+0x7800] ;  /* 0x00780000bc7c783b */ /* 0x000fe60000004200 */
[C---:B------:R-:W-:Y:S01]  /*9490*/  LOP3.LUT R53, R52.reuse, 0xffff, RZ, 0xc0, !PT ;  /* 0x0000ffff34357812 */ /* 0x040fe200078ec0ff */
[----:B------:R1:W1:Y:S01]  /*94a0*/  MUFU.EX2 R101, R59 ;  /* 0x0000003b00657308 */ /* 0x0002620000000800 */
[--C-:B-----5:R-:W-:Y:S02]  /*94b0*/  SHF.R.U32.HI R57, RZ, 0x10, R52.reuse ;  /* 0x00000010ff397819 */ /* 0x120fe40000011634 */
[C---:B------:R-:W-:Y:S01]  /*94c0*/  HMMA.16816.F32 R16, R40.reuse, R46, R16 ;  /* 0x0000002e2810723c */ /* 0x040fe20000001810 */
[----:B------:R-:W5:Y:S07]  /*94d0*/  LDSM.16.MT88.4 R44, [R187+0x7000] ;  /* 0x00700000bb2c783b */ /* 0x000f6e0000004200 */
[-C--:B--2---:R-:W-:Y:S01]  /*94e0*/  HMMA.16816.F32 R32, R40, R64.reuse, R32 ;  /* 0x000000402820723c */ /* 0x084fe20000001820 */
[----:B----4-:R-:W-:Y:S07]  /*94f0*/  SHF.R.U32.HI R58, RZ, 0x18, R52 ;  /* 0x00000018ff3a7819 */ /* 0x010fee0000011634 */
[C---:B------:R-:W-:Y:S01]  /*9500*/  HMMA.16816.F32 R68, R36.reuse, R64, R68 ;  /* 0x000000402444723c */ /* 0x040fe20000001844 */
[----:B-1----:R-:W-:Y:S06]  /*9510*/  SHF.R.U32.HI R59, RZ, 0x18, R54 ;  /* 0x00000018ff3b7819 */ /* 0x002fec0000011636 */
[----:B------:R-:W-:Y:S01]  /*9520*/  LOP3.LUT R64, R52, 0xff, RZ, 0xc0, !PT ;  /* 0x000000ff34407812 */ /* 0x000fe200078ec0ff */
[-C--:B------:R-:W-:Y:S01]  /*9530*/  HMMA.16816.F32 R72, R36, R66.reuse, R72 ;  /* 0x000000422448723c */ /* 0x080fe20000001848 */
[----:B------:R-:W-:Y:S03]  /*9540*/  LOP3.LUT R52, R55, UR14, R130, 0x96, !PT ;  /* 0x0000000e37347c12 */ /* 0x000fe6000f8e9682 */
[----:B------:R-:W-:Y:S02]  /*9550*/  LOP3.LUT R65, R54, 0xffff, RZ, 0xc0, !PT ;  /* 0x0000ffff36417812 */ /* 0x000fe400078ec0ff */
[----:B------:R-:W-:Y:S02]  /*9560*/  SHF.R.U32.HI R55, RZ, 0x8, R53 ;  /* 0x00000008ff377819 */ /* 0x000fe40000011635 */
[C---:B------:R-:W-:Y:S01]  /*9570*/  HMMA.16816.F32 R20, R40.reuse, R66, R20 ;  /* 0x000000422814723c */ /* 0x040fe20000001814 */
[----:B------:R-:W-:Y:S03]  /*9580*/  LOP3.LUT R53, R57, 0xff, RZ, 0xc0, !PT ;  /* 0x000000ff39357812 */ /* 0x000fe600078ec0ff */
[----:B------:R-:W-:Y:S02]  /*9590*/  PRMT R64, R64, 0x5410, R55 ;  /* 0x0000541040407816 */ /* 0x000fe40000000037 */
[----:B------:R-:W-:Y:S02]  /*95a0*/  LOP3.LUT R55, R56, 0xff, RZ, 0xc0, !PT ;  /* 0x000000ff38377812 */ /* 0x000fe400078ec0ff */
[-C--:B------:R-:W-:Y:S01]  /*95b0*/  HMMA.16816.F32 R76, R40, R104.reuse, R76 ;  /* 0x00000068284c723c */ /* 0x080fe2000000184c */
[--C-:B------:R-:W-:Y:S03]  /*95c0*/  HSET2.LE.AND R138, R64, R201.reuse, PT ;  /* 0x000000c9408a7233 */ /* 0x100fe60003803000 */
[----:B------:R-:W-:Y:S02]  /*95d0*/  SHF.R.U32.HI R66, RZ, 0x10, R54 ;  /* 0x00000010ff427819 */ /* 0x000fe40000011636 */
[----:B------:R-:W-:Y:S02]  /*95e0*/  LOP3.LUT R67, R54, 0xff, RZ, 0xc0, !PT ;  /* 0x000000ff36437812 */ /* 0x000fe400078ec0ff */
[C---:B------:R-:W-:Y:S01]  /*95f0*/  HMMA.16816.F32 R80, R36.reuse, R104, R80 ;  /* 0x000000682450723c */ /* 0x040fe20000001850 */
[----:B------:R-:W-:Y:S03]  /*9600*/  SHF.R.U32.HI R54, RZ, 0x10, R56 ;  /* 0x00000010ff367819 */ /* 0x000fe60000011638 */
[----:B------:R-:W-:Y:S02]  /*9610*/  PRMT R139, R53, 0x5410, R58 ;  /* 0x00005410358b7816 */ /* 0x000fe4000000003a */
[----:B------:R-:W-:Y:S02]  /*9620*/  LOP3.LUT R54, R54, 0xff, RZ, 0xc0, !PT ;  /* 0x000000ff36367812 */ /* 0x000fe400078ec0ff */
[-C--:B------:R-:W-:Y:S01]  /*9630*/  HMMA.16816.F32 R24, R36, R106.reuse, R24 ;  /* 0x0000006a2418723c */ /* 0x080fe20000001818 */
[----:B------:R-:W-:Y:S03]  /*9640*/  LOP3.LUT R53, R56, 0xffff, RZ, 0xc0, !PT ;  /* 0x0000ffff38357812 */ /* 0x000fe600078ec0ff */
[----:B------:R-:W-:Y:S01]  /*9650*/  SHF.R.U32.HI R56, RZ, 0x18, R56 ;  /* 0x00000018ff387819 */ /* 0x000fe20000011638 */
[--C-:B------:R-:W-:Y:S01]  /*9660*/  HSET2.LE.AND R139, R139, R201.reuse, PT ;  /* 0x000000c98b8b7233 */ /* 0x100fe20003803000 */
[----:B------:R-:W-:Y:S02]  /*9670*/  SHF.R.U32.HI R53, RZ, 0x8, R53 ;  /* 0x00000008ff357819 */ /* 0x000fe40000011635 */
[C---:B------:R-:W-:Y:S01]  /*9680*/  HMMA.16816.F32 R84, R40.reuse, R106, R84 ;  /* 0x0000006a2854723c */ /* 0x040fe20000001854 */
[----:B------:R-:W-:Y:S03]  /*9690*/  PRMT R137, R54, 0x5410, R56 ;  /* 0x0000541036897816 */ /* 0x000fe60000000038 */
[----:B------:R-:W-:Y:S02]  /*96a0*/  PRMT R136, R55, 0x5410, R53 ;  /* 0x0000541037887816 */ /* 0x000fe40000000035 */
[----:B------:R-:W-:Y:S01]  /*96b0*/  LOP3.LUT R54, R52, 0xff, RZ, 0xc0, !PT ;  /* 0x000000ff34367812 */ /* 0x000fe200078ec0ff */
[--C-:B------:R-:W-:Y:S01]  /*96c0*/  HSET2.LE.AND R137, R137, R201.reuse, PT ;  /* 0x000000c989897233 */ /* 0x100fe20003803000 */
[-C--:B-----5:R-:W-:Y:S01]  /*96d0*/  HMMA.16816.F32 R28, R40, R44.reuse, R28 ;  /* 0x0000002c281c723c */ /* 0x0a0fe2000000181c */
[----:B------:R-:W-:Y:S03]  /*96e0*/  SHF.R.U32.HI R53, RZ, 0x18, R52 ;  /* 0x00000018ff357819 */ /* 0x000fe60000011634 */
[--C-:B------:R-:W-:Y:S01]  /*96f0*/  HSET2.LE.AND R136, R136, R201.reuse, PT ;  /* 0x000000c988887233 */ /* 0x100fe20003803000 */
[----:B------:R-:W-:Y:S02]  /*9700*/  SHF.R.U32.HI R58, RZ, 0x8, R65 ;  /* 0x00000008ff3a7819 */ /* 0x000fe40000011641 */
[----:B------:R-:W-:Y:S01]  /*9710*/  LOP3.LUT R57, R66, 0xff, RZ, 0xc0, !PT ;  /* 0x000000ff42397812 */ /* 0x000fe200078ec0ff */
[C---:B------:R-:W-:Y:S01]  /*9720*/  HMMA.16816.F32 R88, R36.reuse, R44, R88 ;  /* 0x0000002c2458723c */ /* 0x040fe20000001858 */
[----:B------:R-:W-:Y:S03]  /*9730*/  PRMT R58, R67, 0x5410, R58 ;  /* 0x00005410433a7816 */ /* 0x000fe6000000003a */
[----:B------:R-:W-:Y:S03]  /*9740*/  PRMT R57, R57, 0x5410, R59 ;  /* 0x0000541039397816 */ /* 0x000fe6000000003b */
[----:B------:R-:W-:Y:S01]  /*9750*/  LOP3.LUT R44, R52, 0xffff, RZ, 0xc0, !PT ;  /* 0x0000ffff342c7812 */ /* 0x000fe200078ec0ff */
[-C--:B------:R-:W-:Y:S01]  /*9760*/  HMMA.16816.F32 R92, R36, R46.reuse, R92 ;  /* 0x0000002e245c723c */ /* 0x080fe2000000185c */
[----:B------:R-:W-:Y:S03]  /*9770*/  SHF.R.U32.HI R45, RZ, 0x10, R52 ;  /* 0x00000010ff2d7819 */ /* 0x000fe60000011634 */
[----:B------:R-:W-:Y:S02]  /*9780*/  SHF.R.U32.HI R52, RZ, 0x8, R44 ;  /* 0x00000008ff347819 */ /* 0x000fe4000001162c */
[----:B------:R-:W-:Y:S02]  /*9790*/  LOP3.LUT R45, R45, 0xff, RZ, 0xc0, !PT ;  /* 0x000000ff2d2d7812 */ /* 0x000fe400078ec0ff */
[----:B------:R-:W-:Y:S01]  /*97a0*/  HMMA.16816.F32 R48, R40, R46, R48 ;  /* 0x0000002e2830723c */ /* 0x000fe20000001830 */
[----:B------:R-:W-:Y:S03]  /*97b0*/  PRMT R56, R54, 0x5410, R52 ;  /* 0x0000541036387816 */ /* 0x000fe60000000034 */
[----:B------:R-:W-:Y:S02]  /*97c0*/  F2FP.PACK_AB R44, R145, R146 ;  /* 0x00000092912c723e */ /* 0x000fe400000000ff */
[----:B---3--:R-:W-:Y:S01]  /*97d0*/  F2FP.PACK_AB R36, R143, R144 ;  /* 0x000000908f24723e */ /* 0x008fe200000000ff */
[--C-:B------:R-:W-:Y:S01]  /*97e0*/  HSET2.LE.AND R39, R56, R201.reuse, PT ;  /* 0x000000c938277233 */ /* 0x100fe20003803000 */
[----:B------:R-:W-:Y:S01]  /*97f0*/  F2FP.PACK_AB R37, R152, R142 ;  /* 0x0000008e9825723e */ /* 0x000fe200000000ff */
[--C-:B------:R-:W-:Y:S03]  /*9800*/  HSET2.LE.AND R41, R57, R201.reuse, PT ;  /* 0x000000c939297233 */ /* 0x100fe60003803000 */
[----:B------:R-:W-:Y:S02]  /*9810*/  F2FP.PACK_AB R38, R153, R141 ;  /* 0x0000008d9926723e */ /* 0x000fe400000000ff */
[----:B------:R-:W-:Y:S02]  /*9820*/  PRMT R45, R45, 0x5410, R53 ;  /* 0x000054102d2d7816 */ /* 0x000fe40000000035 */
[----:B------:R-:W-:Y:S01]  /*9830*/  LOP3.LUT R138, R138, R44, RZ, 0xc0, !PT ;  /* 0x0000002c8a8a7212 */ /* 0x000fe200078ec0ff */
[----:B------:R-:W1:Y:S01]  /*9840*/  LDSM.16.MT88.4 R52, [R186+0x7800] ;  /* 0x00780000ba34783b */ /* 0x000e620000004200 */
[----:B------:R-:W-:Y:S02]  /*9850*/  F2FP.PACK_AB R44, R103, R140 ;  /* 0x0000008c672c723e */ /* 0x000fe400000000ff */
[----:B------:R-:W-:Y:S02]  /*9860*/  LOP3.LUT R139, R139, R36, RZ, 0xc0, !PT ;  /* 0x000000248b8b7212 */ /* 0x000fe400078ec0ff */
[----:B------:R-:W-:Y:S01]  /*9870*/  LOP3.LUT R136, R136, R37, RZ, 0xc0, !PT ;  /* 0x0000002588887212 */ /* 0x000fe200078ec0ff */
[--C-:B------:R-:W-:Y:S01]  /*9880*/  HSET2.LE.AND R37, R45, R201.reuse, PT ;  /* 0x000000c92d257233 */ /* 0x100fe20003803000 */
[----:B------:R-:W-:Y:S02]  /*9890*/  LOP3.LUT R137, R137, R38, RZ, 0xc0, !PT ;  /* 0x0000002689897212 */ /* 0x000fe400078ec0ff */
[----:B------:R-:W-:Y:S01]  /*98a0*/  LOP3.LUT R36, R39, R44, RZ, 0xc0, !PT ;  /* 0x0000002c27247212 */ /* 0x000fe200078ec0ff */
[----:B------:R-:W-:Y:S01]  /*98b0*/  HSET2.LE.AND R39, R58, R201, PT ;  /* 0x000000c93a277233 */ /* 0x000fe20003803000 */
[----:B------:R-:W-:Y:S02]  /*98c0*/  F2FP.PACK_AB R38, R101, R102 ;  /* 0x000000666526723e */ /* 0x000fe400000000ff */
[----:B------:R-:W-:Y:S01]  /*98d0*/  F2FP.PACK_AB R40, R154, R60 ;  /* 0x0000003c9a28723e */ /* 0x000fe200000000ff */
[-C--:B------:R-:W-:Y:S01]  /*98e0*/  HMMA.16816.F32 R104, R136, R116.reuse, R4 ;  /* 0x000000748868723c */ /* 0x080fe20000001804 */
[----:B------:R-:W-:Y:S01]  /*98f0*/  F2FP.PACK_AB R42, R155, R62 ;  /* 0x0000003e9b2a723e */ /* 0x000fe200000000ff */
[----:B------:R-:W2:Y:S01]  /*9900*/  LDSM.16.MT88.4 R4, [R187+0x7800] ;  /* 0x00780000bb04783b */ /* 0x000ea20000004200 */
[----:B------:R-:W-:Y:S02]  /*9910*/  LOP3.LUT R37, R37, R38, RZ, 0xc0, !PT ;  /* 0x0000002625257212 */ /* 0x000fe400078ec0ff */
[----:B------:R-:W-:Y:S02]  /*9920*/  LOP3.LUT R38, R39, R40, RZ, 0xc0, !PT ;  /* 0x0000002827267212 */ /* 0x000fe400078ec0ff */
[----:B------:R-:W-:Y:S07]  /*9930*/  LOP3.LUT R39, R41, R42, RZ, 0xc0, !PT ;  /* 0x0000002a29277212 */ /* 0x000fee00078ec0ff */
        /* <DEDUP_REMOVED lines=45> */
[----:B------:R-:W-:Y:S02]  /*9c10*/  IMAD.MOV.U32 R102, RZ, RZ, R2 ;  /* 0x000000ffff667224 */ /* 0x000fe400078e0002 */
[----:B------:R-:W-:Y:S01]  /*9c20*/  FADD.FTZ R0, R101, R0 ;  /* 0x0000000065007221 */ /* 0x000fe20000010000 */
[-C--:B--2---:R-:W-:Y:S01]  /*9c30*/  HMMA.16816.F32 R132, R136, R4.reuse, R28 ;  /* 0x000000048884723c */ /* 0x084fe2000000181c */
[----:B------:R-:W-:Y:S03]  /*9c40*/  IMAD.MOV.U32 R98, RZ, RZ, R96 ;  /* 0x000000ffff627224 */ /* 0x000fe600078e0060 */
[----:B------:R-:W-:Y:S04]  /*9c50*/  IMAD.MOV.U32 R101, RZ, RZ, R3 ;  /* 0x000000ffff657224 */ /* 0x000fe800078e0003 */
[C---:B------:R-:W-:Y:S07]  /*9c60*/  HMMA.16816.F32 R88, R36.reuse, R4, R88 ;  /* 0x000000042458723c */ /* 0x040fee0000001858 */
        /* <DEDUP_REMOVED lines=13> */
[----:B------:R-:W-:Y:S01]  /*9d40*/  FADD.FTZ R4, R62, R0 ;  /* 0x000000003e047221 */ /* 0x000fe20000010000 */
[----:B------:R-:W-:Y:S01]  /*9d50*/  IADD3 R0, R200, -0x1, RZ ;  /* 0xffffffffc8007810 */ /* 0x000fe20007ffe0ff */
[----:B------:R-:W-:Y:S02]  /*9d60*/  FADD.FTZ R6, R146, R9 ;  /* 0x0000000992067221 */ /* 0x000fe40000010000 */
[----:B------:R-:W-:Y:S02]  /*9d70*/  FADD.FTZ R213, R143, R7 ;  /* 0x000000078fd57221 */ /* 0x000fe40000010000 */
[----:B------:R-:W-:Y:S02]  /*9d80*/  FADD.FTZ R212, R145, R6 ;  /* 0x0000000691d47221 */ /* 0x000fe40000010000 */
[----:B------:R-:W-:Y:S02]  /*9d90*/  FADD.FTZ R214, R154, R5 ;  /* 0x000000059ad67221 */ /* 0x000fe40000010000 */
[----:B------:R-:W-:Y:S02]  /*9da0*/  FADD.FTZ R215, R155, R4 ;  /* 0x000000049bd77221 */ /* 0x000fe40000010000 */
[----:B------:R-:W-:Y:S02]  /*9db0*/  IMAD.MOV.U32 R200, RZ, RZ, R0 ;  /* 0x000000ffffc87224 */ /* 0x000fe400078e0000 */
[----:B------:R-:W-:Y:S01]  /*9dc0*/  IMAD.MOV.U32 R0, RZ, RZ, R97 ;  /* 0x000000ffff007224 */ /* 0x000fe200078e0061 */
[----:B------:R-:W-:-:S05]  /*9dd0*/  @P1 BRA `(.L_x_1079) ;  /* 0xffffc7a000001947 */ /* 0x000fca000383ffff */
.L_x_1078:
[----:B------:R-:W1:Y:S01]  /*9de0*/  SHFL.BFLY PT, R5, R212, 0x2, 0x1f ;  /* 0x0c401f00d4057f89 */ /* 0x000e6200000e0000 */
[----:B------:R-:W-:Y:S01]  /*9df0*/  ISETP.NE.AND P0, PT, R248, -0x1, PT ;  /* 0xfffffffff800780c */ /* 0x000fe20003f05270 */
[----:B------:R-:W2:Y:S01]  /*9e00*/  LDC.U8 R44, c[0x0][0x329] ;  /* 0x0000ca40ff2c7b82 */ /* 0x000ea20000000000 */
[----:B------:R-:W-:Y:S01]  /*9e10*/  BSSY B0, `(.L_x_1082) ;  /* 0x000012c000007945 */ /* 0x000fe20003800000 */
[----:B------:R-:W3:Y:S04]  /*9e20*/  SHFL.BFLY PT, R0, R214, 0x2, 0x1f ;  /* 0x0c401f00d6007f89 */ /* 0x000ee800000e0000 */
[----:B------:R-:W4:Y:S04]  /*9e30*/  SHFL.BFLY PT, R6, R215, 0x2, 0x1f ;  /* 0x0c401f00d7067f89 */ /* 0x000f2800000e0000 */
[----:B------:R-:W5:Y:S04]  /*9e40*/  SHFL.BFLY PT, R4, R213, 0x2, 0x1f ;  /* 0x0c401f00d5047f89 */ /* 0x000f6800000e0000 */
[----:B------:R-:W2:Y:S01]  /*9e50*/  S2R R43, SR_TID.X ;  /* 0x00000000002b7919 */ /* 0x000ea20000002100 */
[----:B-1----:R-:W-:-:S02]  /*9e60*/  FADD.FTZ R5, R5, R212 ;  /* 0x000000d405057221 */ /* 0x002fc40000010000 */
[----:B---3--:R-:W-:-:S03]  /*9e70*/  FADD.FTZ R0, R0, R214 ;  /* 0x000000d600007221 */ /* 0x008fc60000010000 */
[----:B------:R-:W1:Y:S01]  /*9e80*/  SHFL.BFLY PT, R9, R5, 0x1, 0x1f ;  /* 0x0c201f0005097f89 */ /* 0x000e6200000e0000 */
[----:B----4-:R-:W-:-:S03]  /*9e90*/  FADD.FTZ R6, R6, R215 ;  /* 0x000000d706067221 */ /* 0x010fc60000010000 */
[----:B------:R-:W3:Y:S01]  /*9ea0*/  SHFL.BFLY PT, R8, R0, 0x1, 0x1f ;  /* 0x0c201f0000087f89 */ /* 0x000ee200000e0000 */
[----:B-----5:R-:W-:-:S03]  /*9eb0*/  FADD.FTZ R4, R4, R213 ;  /* 0x000000d504047221 */ /* 0x020fc60000010000 */
[----:B------:R-:W4:Y:S01]  /*9ec0*/  SHFL.BFLY PT, R10, R6, 0x1, 0x1f ;  /* 0x0c201f00060a7f89 */ /* 0x000f2200000e0000 */
[----:B--2---:R-:W-:-:S03]  /*9ed0*/  SHF.R.S32.HI R33, RZ, 0x1f, R43 ;  /* 0x0000001fff217819 */ /* 0x004fc6000001142b */
[----:B------:R-:W2:Y:S01]  /*9ee0*/  SHFL.BFLY PT, R7, R4, 0x1, 0x1f ;  /* 0x0c201f0004077f89 */ /* 0x000ea200000e0000 */
[CC--:B------:R-:W-:Y:S02]  /*9ef0*/  LEA.HI R11, R33.reuse, R43.reuse, RZ, 0x2 ;  /* 0x0000002b210b7211 */ /* 0x0c0fe400078f10ff */
[----:B------:R-:W-:Y:S02]  /*9f00*/  LEA.HI R33, R33, R43, RZ, 0x5 ;  /* 0x0000002b21217211 */ /* 0x000fe400078f28ff */
[----:B------:R-:W-:Y:S02]  /*9f10*/  SHF.R.S32.HI R20, RZ, 0x1f, R11 ;  /* 0x0000001fff147819 */ /* 0x000fe4000001140b */
[----:B------:R-:W-:Y:S01]  /*9f20*/  SHF.R.S32.HI R33, RZ, 0x5, R33 ;  /* 0x00000005ff217819 */ /* 0x000fe20000011421 */
[----:B-1----:R-:W-:Y:S01]  /*9f30*/  FADD.FTZ R39, R5, R9 ;  /* 0x0000000905277221 */ /* 0x002fe20000010000 */
[----:B------:R-:W-:Y:S01]  /*9f40*/  SHF.R.S32.HI R9, RZ, 0x2, R11 ;  /* 0x00000002ff097819 */ /* 0x000fe2000001140b */
[----:B---3--:R-:W-:-:S03]  /*9f50*/  FADD.FTZ R41, R0, R8 ;  /* 0x0000000800297221 */ /* 0x008fc60000010000 */
[----:B------:R-:W-:Y:S02]  /*9f60*/  FSETP.NE.FTZ.AND P6, PT, R39, RZ, PT ;  /* 0x000000ff2700720b */ /* 0x000fe40003fd5000 */
[----:B------:R-:W-:Y:S01]  /*9f70*/  MOV R8, 0x3f800000 ;  /* 0x3f80000000087802 */ /* 0x000fe20000000f00 */
[----:B----4-:R-:W-:Y:S01]  /*9f80*/  FADD.FTZ R42, R6, R10 ;  /* 0x0000000a062a7221 */ /* 0x010fe20000010000 */
[----:B------:R-:W-:Y:S02]  /*9f90*/  FSETP.NE.FTZ.AND P4, PT, R41, RZ, PT ;  /* 0x000000ff2900720b */ /* 0x000fe40003f95000 */
[----:B------:R-:W-:Y:S01]  /*9fa0*/  MOV R6, 0x3f800000 ;  /* 0x3f80000000067802 */ /* 0x000fe20000000f00 */
[----:B--2---:R-:W-:Y:S01]  /*9fb0*/  FADD.FTZ R40, R4, R7 ;  /* 0x0000000704287221 */ /* 0x004fe20000010000 */
[----:B------:R-:W-:Y:S01]  /*9fc0*/  FSETP.NE.FTZ.AND P3, PT, R42, RZ, PT ;  /* 0x000000ff2a00720b */ /* 0x000fe20003f75000 */
[----:B------:R-:W-:Y:S01]  /*9fd0*/  @P0 IMAD.WIDE.U32 R4, R248, c[0x0][0x1e8], RZ ;  /* 0x00007a00f8040a25 */ /* 0x000fe200078e00ff */
[----:B------:R-:W-:-:S02]  /*9fe0*/  MOV R7, 0x3f800000 ;  /* 0x3f80000000077802 */ /* 0x000fc40000000f00 */
[----:B------:R-:W-:Y:S01]  /*9ff0*/  FSETP.NE.FTZ.AND P5, PT, R40, RZ, PT ;  /* 0x000000ff2800720b */ /* 0x000fe20003fb5000 */
[----:B------:R-:W-:Y:S01]  /*a000*/  @P0 IMAD R61, R248, c[0x0][0x1ec], R5 ;  /* 0x00007b00f83d0a24 */ /* 0x000fe200078e0205 */
[----:B------:R-:W-:Y:S02]  /*a010*/  @P0 MOV R60, R4 ;  /* 0x00000004003c0202 */ /* 0x000fe40000000f00 */
[----:B------:R-:W-:Y:S01]  /*a020*/  MOV R4, 0x3f800000 ;  /* 0x3f80000000047802 */ /* 0x000fe20000000f00 */
[----:B------:R-:W1:Y:S01]  /*a030*/  @P6 MUFU.RCP R7, R39 ;  /* 0x0000002700076308 */ /* 0x000e620000001000 */
[----:B------:R-:W-:Y:S02]  /*a040*/  LEA.HI R20, R20, R9, RZ, 0x3 ;  /* 0x0000000914147211 */ /* 0x000fe400078f18ff */
[----:B------:R-:W-:Y:S02]  /*a050*/  LOP3.LUT R0, R11, 0x3ffffffc, RZ, 0xc0, !PT ;  /* 0x3ffffffc0b007812 */ /* 0x000fe400078ec0ff */
[----:B------:R-:W-:-:S02]  /*a060*/  LOP3.LUT R20, R20, 0xfffffff8, RZ, 0xc0, !PT ;  /* 0xfffffff814147812 */ /* 0x000fc400078ec0ff */
[----:B------:R-:W-:Y:S01]  /*a070*/  IADD3 R43, -R0, R43, RZ ;  /* 0x0000002b002b7210 */ /* 0x000fe20007ffe1ff */
[----:B------:R-:W2:Y:S01]  /*a080*/  @P4 MUFU.RCP R4, R41 ;  /* 0x0000002900044308 */ /* 0x000ea20000001000 */
[----:B------:R-:W-:Y:S01]  /*a090*/  IADD3 R20, R9, -R20, RZ ;  /* 0x8000001409147210 */ /* 0x000fe20007ffe0ff */
[----:B------:R-:W-:-:S06]  /*a0a0*/  IMAD.MOV.U32 R9, RZ, RZ, -0x10 ;  /* 0xfffffff0ff097424 */ /* 0x000fcc00078e00ff */
[----:B------:R-:W3:Y:S01]  /*a0b0*/  @P3 MUFU.RCP R6, R42 ;  /* 0x0000002a00063308 */ /* 0x000ee20000001000 */
[----:B-1----:R-:W-:-:S04]  /*a0c0*/  FMUL.FTZ R0, R7, c[0x0][0x2dc] ;  /* 0x0000b70007007a20 */ /* 0x002fc80000410000 */
[C---:B------:R-:W-:Y:S02]  /*a0d0*/  FMUL.FTZ R104, R0.reuse, R104 ;  /* 0x0000006800687220 */ /* 0x040fe40000410000 */
[----:B------:R-:W-:Y:S01]  /*a0e0*/  FMUL.FTZ R10, R0, R105 ;  /* 0x00000069000a7220 */ /* 0x000fe20000410000 */
[----:B------:R-:W1:Y:S01]  /*a0f0*/  @P5 MUFU.RCP R8, R40 ;  /* 0x0000002800085308 */ /* 0x000e620000001000 */
[----:B--2---:R-:W-:Y:S02]  /*a100*/  FMUL.FTZ R4, R4, c[0x0][0x2dc] ;  /* 0x0000b70004047a20 */ /* 0x004fe40000410000 */
[----:B------:R-:W-:Y:S01]  /*a110*/  FMUL.FTZ R116, R0, R116 ;  /* 0x0000007400747220 */ /* 0x000fe20000410000 */
[----:B------:R-:W-:Y:S01]  /*a120*/  F2FP.PACK_AB R10, R10, R104 ;  /* 0x000000680a0a723e */ /* 0x000fe200000000ff */
[C---:B------:R-:W-:Y:S02]  /*a130*/  FMUL.FTZ R7, R0.reuse, R117 ;  /* 0x0000007500077220 */ /* 0x040fe40000410000 */
        /* <DEDUP_REMOVED lines=18> */
[----:B---3--:R-:W-:-:S02]  /*a260*/  FMUL.FTZ R0, R6, c[0x0][0x2dc] ;  /* 0x0000b70006007a20 */ /* 0x008fc40000410000 */
[----:B------:R-:W-:Y:S01]  /*a270*/  FMUL.FTZ R108, R4, R108 ;  /* 0x0000006c046c7220 */ /* 0x000fe20000410000 */
[----:B------:R-:W-:Y:S01]  /*a280*/  F2FP.PACK_AB R22, R22, R136 ;  /* 0x000000881616723e */ /* 0x000fe200000000ff */
[C---:B------:R-:W-:Y:S02]  /*a290*/  FMUL.FTZ R38, R4.reuse, R109 ;  /* 0x0000006d04267220 */ /* 0x040fe40000410000 */
        /* <DEDUP_REMOVED lines=20> */
[----:B------:R-:W-:Y:S01]  /*a3e0*/  SHF.L.U32 R4, R20, 0x6, RZ ;  /* 0x0000000614047819 */ /* 0x000fe200000006ff */
[----:B------:R-:W-:Y:S01]  /*a3f0*/  FMUL.FTZ R110, R0, R110 ;  /* 0x0000006e006e7220 */ /* 0x000fe20000410000 */
[----:B------:R-:W-:Y:S01]  /*a400*/  F2FP.PACK_AB R24, R24, R88 ;  /* 0x000000581818723e */ /* 0x000fe200000000ff */
        /* <DEDUP_REMOVED lines=24> */
[----:B------:R-:W-:Y:S01]  /*a590*/  LOP3.LUT R0, R20, 0x1, RZ, 0xc0, !PT ;  /* 0x0000000114007812 */ /* 0x000fe200078ec0ff */
[----:B-1----:R-:W-:Y:S01]  /*a5a0*/  FMUL.FTZ R5, R8, c[0x0][0x2dc] ;  /* 0x0000b70008057a20 */ /* 0x002fe20000410000 */
[----:B------:R-:W-:Y:S02]  /*a5b0*/  F2FP.PACK_AB R23, R23, R90 ;  /* 0x0000005a1717723e */ /* 0x000fe400000000ff */
[----:B------:R-:W-:Y:S01]  /*a5c0*/  ISETP.NE.U32.AND P1, PT, R0, 0x1, PT ;  /* 0x000000010000780c */ /* 0x000fe20003f25070 */
[----:B------:R-:W-:Y:S01]  /*a5d0*/  FMUL.FTZ R106, R5, R106 ;  /* 0x0000006a056a7220 */ /* 0x000fe20000410000 */
[----:B------:R-:W-:Y:S01]  /*a5e0*/  LEA R0, R33, R43, 0x9 ;  /* 0x0000002b21007211 */ /* 0x000fe200078e48ff */
[----:B------:R-:W-:Y:S01]  /*a5f0*/  FMUL.FTZ R8, R5, R107 ;  /* 0x0000006b05087220 */ /* 0x000fe20000410000 */
[----:B------:R-:W-:Y:S01]  /*a600*/  SEL R9, R9, 0x10, !P1 ;  /* 0x0000001009097807 */ /* 0x000fe20004800000 */
[C---:B------:R-:W-:Y:S01]  /*a610*/  FMUL.FTZ R118, R5.reuse, R118 ;  /* 0x0000007605767220 */ /* 0x040fe20000410000 */
[----:B------:R-:W-:Y:S01]  /*a620*/  LEA R4, R0, R4, 0x1 ;  /* 0x0000000400047211 */ /* 0x000fe200078e08ff */
[C---:B------:R-:W-:Y:S01]  /*a630*/  FMUL.FTZ R119, R5.reuse, R119 ;  /* 0x0000007705777220 */ /* 0x040fe20000410000 */
[----:B------:R-:W-:Y:S01]  /*a640*/  R2P PR, R20, 0x6 ;  /* 0x0000000614007804 */ /* 0x000fe20000000000 */
[C---:B------:R-:W-:Y:S01]  /*a650*/  FMUL.FTZ R122, R5.reuse, R122 ;  /* 0x0000007a057a7220 */ /* 0x040fe20000410000 */
[----:B------:R-:W-:Y:S01]  /*a660*/  SHF.L.U32 R4, R4, 0x1, RZ ;  /* 0x0000000104047819 */ /* 0x000fe200000006ff */
[C---:B------:R-:W-:Y:S01]  /*a670*/  FMUL.FTZ R17, R5.reuse, R123 ;  /* 0x0000007b05117220 */ /* 0x040fe20000410000 */
[----:B------:R-:W-:Y:S01]  /*a680*/  F2FP.PACK_AB R8, R8, R106 ;  /* 0x0000006a0808723e */ /* 0x000fe200000000ff */
[----:B------:R-:W-:Y:S01]  /*a690*/  FMUL.FTZ R126, R5, R126 ;  /* 0x0000007e057e7220 */ /* 0x000fe20000410000 */
[----:B------:R-:W-:Y:S01]  /*a6a0*/  F2FP.PACK_AB R6, R119, R118 ;  /* 0x000000767706723e */ /* 0x000fe200000000ff */
[C---:B------:R-:W-:Y:S01]  /*a6b0*/  FMUL.FTZ R13, R5.reuse, R127 ;  /* 0x0000007f050d7220 */ /* 0x040fe20000410000 */
[----:B------:R1:W-:Y:S01]  /*a6c0*/  STS [R4], R10 ;  /* 0x0000000a04007388 */ /* 0x0003e20000000800 */
[----:B------:R-:W-:Y:S01]  /*a6d0*/  FMUL.FTZ R78, R5, R78 ;  /* 0x0000004e054e7220 */ /* 0x000fe20000410000 */
[----:B------:R-:W-:Y:S01]  /*a6e0*/  F2FP.PACK_AB R17, R17, R122 ;  /* 0x0000007a1111723e */ /* 0x000fe200000000ff */
[C---:B------:R-:W-:Y:S01]  /*a6f0*/  FMUL.FTZ R32, R5.reuse, R79 ;  /* 0x0000004f05207220 */ /* 0x040fe20000410000 */
[----:B------:R-:W-:Y:S01]  /*a700*/  STS [R4+0x400], R8 ;  /* 0x0004000804007388 */ /* 0x000fe20000000800 */
[----:B------:R-:W-:Y:S01]  /*a710*/  FMUL.FTZ R86, R5, R86 ;  /* 0x0000005605567220 */ /* 0x000fe20000410000 */
[----:B------:R-:W-:Y:S01]  /*a720*/  F2FP.PACK_AB R13, R13, R126 ;  /* 0x0000007e0d0d723e */ /* 0x000fe200000000ff */
[C---:B------:R-:W-:Y:S01]  /*a730*/  FMUL.FTZ R29, R5.reuse, R87 ;  /* 0x00000057051d7220 */ /* 0x040fe20000410000 */
[----:B------:R-:W-:Y:S01]  /*a740*/  F2FP.PACK_AB R32, R32, R78 ;  /* 0x0000004e2020723e */ /* 0x000fe200000000ff */
[----:B------:R-:W-:Y:S01]  /*a750*/  FMUL.FTZ R134, R5, R134 ;  /* 0x0000008605867220 */ /* 0x000fe20000410000 */
[----:B------:R-:W-:Y:S01]  /*a760*/  F2FP.PACK_AB R25, R25, R94 ;  /* 0x0000005e1919723e */ /* 0x000fe200000000ff */
[----:B------:R-:W-:Y:S01]  /*a770*/  FMUL.FTZ R26, R5, R135 ;  /* 0x00000087051a7220 */ /* 0x000fe20000410000 */
[----:B------:R-:W-:Y:S01]  /*a780*/  F2FP.PACK_AB R29, R29, R86 ;  /* 0x000000561d1d723e */ /* 0x000fe200000000ff */
[----:B------:R-:W-:-:S02]  /*a790*/  FMUL.FTZ R138, R5, R138 ;  /* 0x0000008a058a7220 */ /* 0x000fc40000410000 */
[----:B------:R-:W-:Y:S01]  /*a7a0*/  FMUL.FTZ R5, R5, R139 ;  /* 0x0000008b05057220 */ /* 0x000fe20000410000 */
[----:B------:R-:W-:Y:S01]  /*a7b0*/  F2FP.PACK_AB R26, R26, R134 ;  /* 0x000000861a1a723e */ /* 0x000fe200000000ff */
[----:B------:R-:W-:-:S03]  /*a7c0*/  IMAD.MOV.U32 R0, RZ, RZ, 0x20 ;  /* 0x00000020ff007424 */ /* 0x000fc600078e00ff */
[----:B------:R-:W-:Y:S02]  /*a7d0*/  F2FP.PACK_AB R20, R5, R138 ;  /* 0x0000008a0514723e */ /* 0x000fe400000000ff */
[----:B------:R-:W-:Y:S01]  /*a7e0*/  IADD3 R5, R4, R9, RZ ;  /* 0x0000000904057210 */ /* 0x000fe20007ffe0ff */
[----:B-1----:R-:W1:Y:S04]  /*a7f0*/  LDC.U8 R10, c[0x0][0x328] ;  /* 0x0000ca00ff0a7b82 */ /* 0x002e680000000000 */
[----:B------:R2:W-:Y:S04]  /*a800*/  STS [R5], R7 ;  /* 0x0000000705007388 */ /* 0x0005e80000000800 */
[----:B------:R3:W-:Y:S04]  /*a810*/  STS [R5+0x400], R6 ;  /* 0x0004000605007388 */ /* 0x0007e80000000800 */
[----:B------:R-:W-:Y:S04]  /*a820*/  STS [R4+0x2000], R38 ;  /* 0x0020002604007388 */ /* 0x000fe80000000800 */
[----:B------:R4:W-:Y:S04]  /*a830*/  STS [R4+0x2400], R110 ;  /* 0x0024006e04007388 */ /* 0x0009e80000000800 */
[----:B------:R-:W-:Y:S04]  /*a840*/  STS [R5+0x2000], R37 ;  /* 0x0020002505007388 */ /* 0x000fe80000000800 */
[----:B------:R5:W-:Y:S01]  /*a850*/  STS [R5+0x2400], R19 ;  /* 0x0024001305007388 */ /* 0x000be20000000800 */
[----:B--2---:R-:W-:-:S02]  /*a860*/  SEL R7, R0, 0xffffffe0, !P1 ;  /* 0xffffffe000077807 */ /* 0x004fc40004800000 */
[----:B------:R-:W-:Y:S02]  /*a870*/  IADD3 R0, R4, 0x40, RZ ;  /* 0x0000004004007810 */ /* 0x000fe40007ffe0ff */
[----:B------:R-:W-:Y:S02]  /*a880*/  ISETP.NE.AND P1, PT, R44, RZ, PT ;  /* 0x000000ff2c00720c */ /* 0x000fe40003f25270 */
[C---:B---3--:R-:W-:Y:S02]  /*a890*/  IADD3 R6, R4.reuse, R7, RZ ;  /* 0x0000000704067210 */ /* 0x048fe40007ffe0ff */
[----:B------:R-:W-:-:S03]  /*a8a0*/  @P2 IADD3 R0, R4, -0x40, RZ ;  /* 0xffffffc004002810 */ /* 0x000fc60007ffe0ff */
[----:B------:R2:W-:Y:S01]  /*a8b0*/  STS [R6], R18 ;  /* 0x0000001206007388 */ /* 0x0005e20000000800 */
[----:B----4-:R-:W-:-:S03]  /*a8c0*/  IADD3 R4, R5, R7, RZ ;  /* 0x0000000705047210 */ /* 0x010fc60007ffe0ff */
[----:B------:R3:W-:Y:S02]  /*a8d0*/  STS [R6+0x400], R17 ;  /* 0x0004001106007388 */ /* 0x0007e40000000800 */
[----:B------:R-:W-:Y:S02]  /*a8e0*/  @P1 MOV R8, c[0x0][0x210] ;  /* 0x0000840000081a02 */ /* 0x000fe40000000f00 */
[----:B------:R4:W-:Y:S01]  /*a8f0*/  STS [R4], R14 ;  /* 0x0000000e04007388 */ /* 0x0009e20000000800 */
[----:B-1----:R-:W-:Y:S02]  /*a900*/  @!P1 ISETP.NE.AND P2, PT, R10, RZ, PT ;  /* 0x000000ff0a00920c */ /* 0x002fe40003f45270 */
[----:B-----5:R-:W-:Y:S01]  /*a910*/  @!P1 MOV R5, c[0x0][0x214] ;  /* 0x0000850000059a02 */ /* 0x020fe20000000f00 */
[----:B------:R-:W-:Y:S01]  /*a920*/  STS [R4+0x400], R13 ;  /* 0x0004000d04007388 */ /* 0x000fe20000000800 */
[----:B------:R-:W-:Y:S02]  /*a930*/  @P1 IMAD R8, R8, c[0x0][0x214], RZ ;  /* 0x0000850008081a24 */ /* 0x000fe400078e02ff */
[----:B------:R-:W-:Y:S01]  /*a940*/  @!P1 SEL R8, R5, c[0x0][0x234], !P2 ;  /* 0x00008d0005089a07 */ /* 0x000fe20005000000 */
[----:B------:R1:W-:Y:S01]  /*a950*/  STS [R6+0x2000], R16 ;  /* 0x0020001006007388 */ /* 0x0003e20000000800 */
[----:B------:R-:W-:-:S02]  /*a960*/  IADD3 R5, R7, R0, RZ ;  /* 0x0000000007057210 */ /* 0x000fc40007ffe0ff */
[----:B------:R-:W-:Y:S01]  /*a970*/  ISETP.NE.AND P2, PT, R10, RZ, PT ;  /* 0x000000ff0a00720c */ /* 0x000fe20003f45270 */
[----:B------:R5:W-:Y:S03]  /*a980*/  STS [R6+0x2400], R15 ;  /* 0x0024000f06007388 */ /* 0x000be60000000800 */
[----:B------:R-:W-:Y:S01]  /*a990*/  ISETP.EQ.AND P2, PT, R44, RZ, P2 ;  /* 0x000000ff2c00720c */ /* 0x000fe20001742270 */
[----:B------:R-:W-:Y:S01]  /*a9a0*/  STS [R4+0x2000], R12 ;  /* 0x0020000c04007388 */ /* 0x000fe20000000800 */
[----:B--2---:R-:W-:-:S03]  /*a9b0*/  MOV R18, 0x7f800000 ;  /* 0x7f80000000127802 */ /* 0x004fc60000000f00 */
[----:B------:R2:W-:Y:S01]  /*a9c0*/  STS [R4+0x2400], R11 ;  /* 0x0024000b04007388 */ /* 0x0005e20000000800 */
[----:B---3--:R-:W-:-:S03]  /*a9d0*/  MOV R17, 0x7f800000 ;  /* 0x7f80000000117802 */ /* 0x008fc60000000f00 */
[----:B------:R-:W-:Y:S01]  /*a9e0*/  STS [R0], R36 ;  /* 0x0000002400007388 */ /* 0x000fe20000000800 */
[----:B----4-:R-:W-:Y:S03]  /*a9f0*/  @P4 MUFU.LG2 R14, R41 ;  /* 0x00000029000e4308 */ /* 0x010fe60000000c00 */
[----:B------:R-:W-:Y:S04]  /*aa00*/  STS [R0+0x400], R32 ;  /* 0x0004002000007388 */ /* 0x000fe80000000800 */
[----:B------:R-:W3:Y:S04]  /*aa10*/  S2R R19, SR_CTAID.Z ;  /* 0x0000000000137919 */ /* 0x000ee80000002700 */
[----:B-1----:R-:W1:Y:S01]  /*aa20*/  S2R R16, SR_CTAID.X ;  /* 0x0000000000107919 */ /* 0x002e620000002500 */
[----:B-----5:R-:W-:Y:S01]  /*aa30*/  @P5 MUFU.LG2 R15, R40 ;  /* 0x00000028000f5308 */ /* 0x020fe20000000c00 */
[----:B--2---:R-:W-:-:S02]  /*aa40*/  IADD3 R4, R7, 0x400, R0 ;  /* 0x0000040007047810 */ /* 0x004fc40007ffe000 */
[----:B------:R-:W2:Y:S02]  /*aa50*/  S2R R11, SR_CTAID.Y ;  /* 0x00000000000b7919 */ /* 0x000ea40000002600 */
[C---:B------:R-:W-:Y:S01]  /*aa60*/  IADD3 R6, R9.reuse, R4, RZ ;  /* 0x0000000409067210 */ /* 0x040fe20007ffe0ff */
[----:B------:R-:W-:Y:S02]  /*aa70*/  IMAD.IADD R4, R9, 0x1, R0 ;  /* 0x0000000109047824 */ /* 0x000fe400078e0200 */
[----:B------:R-:W4:Y:S03]  /*aa80*/  @P6 MUFU.LG2 R9, R39 ;  /* 0x0000002700096308 */ /* 0x000f260000000c00 */
[----:B------:R-:W-:Y:S04]  /*aa90*/  STS [R4], R30 ;  /* 0x0000001e04007388 */ /* 0x000fe80000000800 */
[----:B------:R-:W-:Y:S04]  /*aaa0*/  STS [R4+0x400], R29 ;  /* 0x0004001d04007388 */ /* 0x000fe80000000800 */
[----:B------:R-:W-:Y:S04]  /*aab0*/  STS [R0+0x2000], R31 ;  /* 0x0020001f00007388 */ /* 0x000fe80000000800 */
[----:B------:R5:W-:Y:S01]  /*aac0*/  STS [R0+0x2400], R35 ;  /* 0x0024002300007388 */ /* 0x000be20000000800 */
[----:B----4-:R-:W-:-:S02]  /*aad0*/  @P6 FMUL.FTZ R9, R9, 0.69314718246459960938 ;  /* 0x3f31721809096820 */ /* 0x010fc40000410000 */
[----:B--2---:R-:W-:Y:S01]  /*aae0*/  @!P0 IMAD.WIDE.U32 R12, R11, c[0x0][0x1e0], RZ ;  /* 0x000078000b0c8a25 */ /* 0x004fe200078e00ff */
[----:B------:R-:W-:Y:S03]  /*aaf0*/  STS [R4+0x2000], R34 ;  /* 0x0020002204007388 */ /* 0x000fe60000000800 */
[----:B------:R-:W-:Y:S01]  /*ab00*/  @P6 FFMA.FTZ R18, R97, c[0x0][0x238], R9 ;  /* 0x00008e0061126a23 */ /* 0x000fe20000010009 */
[----:B------:R2:W-:Y:S01]  /*ab10*/  STS [R4+0x2400], R28 ;  /* 0x0024001c04007388 */ /* 0x0005e20000000800 */
[----:B------:R-:W-:Y:S01]  /*ab20*/  @!P0 MOV R60, R12 ;  /* 0x0000000c003c8202 */ /* 0x000fe20000000f00 */
[----:B------:R-:W-:Y:S01]  /*ab30*/  @P5 FMUL.FTZ R9, R15, 0.69314718246459960938 ;  /* 0x3f3172180f095820 */ /* 0x000fe20000410000 */
[----:B------:R-:W4:Y:S01]  /*ab40*/  @P3 MUFU.LG2 R12, R42 ;  /* 0x0000002a000c3308 */ /* 0x000f220000000c00 */
[----:B------:R-:W-:Y:S02]  /*ab50*/  STS [R5], R27 ;  /* 0x0000001b05007388 */ /* 0x000fe40000000800 */
[----:B------:R-:W-:-:S02]  /*ab60*/  @P5 FFMA.FTZ R17, R96, c[0x0][0x238], R9 ;  /* 0x00008e0060115a23 */ /* 0x000fc40000010009 */
[----:B------:R-:W-:Y:S01]  /*ab70*/  STS [R5+0x400], R26 ;  /* 0x0004001a05007388 */ /* 0x000fe20000000800 */
[----:B-----5:R-:W-:Y:S02]  /*ab80*/  IADD3 R0, R7, R4, RZ ;  /* 0x0000000407007210 */ /* 0x020fe40007ffe0ff */
[----:B------:R-:W-:Y:S01]  /*ab90*/  @P1 MOV R7, c[0x0][0x210] ;  /* 0x0000840000071a02 */ /* 0x000fe20000000f00 */
[----:B------:R-:W-:Y:S02]  /*aba0*/  @!P1 IMAD.MOV.U32 R7, RZ, RZ, 0x1 ;  /* 0x00000001ff079424 */ /* 0x000fe400078e00ff */
[----:B------:R-:W-:Y:S01]  /*abb0*/  STS [R0], R22 ;  /* 0x0000001600007388 */ /* 0x000fe20000000800 */
[----:B--2---:R-:W-:-:S03]  /*abc0*/  @!P0 SHF.R.S32.HI R4, RZ, 0x1f, R11 ;  /* 0x0000001fff048819 */ /* 0x004fc6000001140b */
[----:B------:R-:W-:Y:S04]  /*abd0*/  STS [R6], R20 ;  /* 0x0000001406007388 */ /* 0x000fe80000000800 */
[----:B------:R-:W-:Y:S01]  /*abe0*/  STS [R5+0x2000], R24 ;  /* 0x0020001805007388 */ /* 0x000fe20000000800 */
[----:B------:R-:W-:-:S03]  /*abf0*/  @!P0 IMAD R4, R4, c[0x0][0x1e0], RZ ;  /* 0x0000780004048a24 */ /* 0x000fc600078e02ff */
[----:B------:R2:W-:Y:S01]  /*ac00*/  STS [R5+0x2400], R23 ;  /* 0x0024001705007388 */ /* 0x0005e20000000800 */
[----:B------:R-:W-:-:S03]  /*ac10*/  @!P0 IMAD R10, R11, c[0x0][0x1e4], R4 ;  /* 0x000079000b0a8a24 */ /* 0x000fc600078e0204 */
[----:B------:R5:W-:Y:S02]  /*ac20*/  STS [R0+0x2000], R21 ;  /* 0x0020001500007388 */ /* 0x000be40000000800 */
[----:B------:R-:W-:Y:S02]  /*ac30*/  @!P0 IADD3 R61, R13, R10, RZ ;  /* 0x0000000a0d3d8210 */ /* 0x000fe40007ffe0ff */
[----:B------:R1:W-:Y:S01]  /*ac40*/  STS [R6+0x2000], R25 ;  /* 0x0020001906007388 */ /* 0x0003e20000000800 */
[----:B------:R-:W-:-:S03]  /*ac50*/  MOV R13, 0x7f800000 ;  /* 0x7f800000000d7802 */ /* 0x000fc60000000f00 */
[----:B------:R-:W-:Y:S01]  /*ac60*/  BAR.SYNC.DEFER_BLOCKING 0x0 ;  /* 0x0000000000007b1d */ /* 0x000fe20000010000 */
[----:B--2---:R-:W-:Y:S01]  /*ac70*/  @P2 IMAD R5, R11, c[0x0][0x214], RZ ;  /* 0x000085000b052a24 */ /* 0x004fe200078e02ff */
[----:B-----5:R-:W-:Y:S01]  /*ac80*/  @P1 MOV R0, 0x1 ;  /* 0x0000000100001802 */ /* 0x020fe20000000f00 */
[----:B------:R-:W-:-:S03]  /*ac90*/  @!P1 IMAD R0, R8, c[0x0][0x1c0], RZ ;  /* 0x0000700008009a24 */ /* 0x000fc600078e02ff */
[----:B-1----:R-:W-:Y:S01]  /*aca0*/  @P2 SEL R6, R5, R248, !P0 ;  /* 0x000000f805062207 */ /* 0x002fe20004000000 */
[----:B------:R-:W-:Y:S01]  /*acb0*/  IMAD R0, R11, R0, RZ ;  /* 0x000000000b007224 */ /* 0x000fe200078e02ff */
[----:B------:R-:W-:Y:S01]  /*acc0*/  @!P2 CS2R R4, SRZ ;  /* 0x000000000004a805 */ /* 0x000fe2000001ff00 */
[----:B------:R1:W2:Y:S01]  /*acd0*/  LDS.128 R20, [R199] ;  /* 0x00000000c7147984 */ /* 0x0002a20000000c00 */
[----:B------:R-:W-:Y:S02]  /*ace0*/  @P2 SHF.R.S32.HI R5, RZ, 0x1f, R6 ;  /* 0x0000001fff052819 */ /* 0x000fe40000011406 */
[----:B------:R-:W-:Y:S01]  /*acf0*/  SEL R0, R0, RZ, !P2 ;  /* 0x000000ff00007207 */ /* 0x000fe20005000000 */
[----:B------:R1:W1:Y:S01]  /*ad00*/  LDS.128 R24, [R199+0x800] ;  /* 0x00080000c7187984 */ /* 0x0002620000000c00 */
[----:B------:R-:W-:Y:S01]  /*ad10*/  @P2 MOV R4, R6 ;  /* 0x0000000600042202 */ /* 0x000fe20000000f00 */
[----:B------:R-:W-:Y:S01]  /*ad20*/  IMAD R6, R16, R7, RZ ;  /* 0x0000000710067224 */ /* 0x000fe200078e02ff */
[----:B------:R-:W-:Y:S01]  /*ad30*/  LOP3.LUT P2, RZ, R249, 0x3, RZ, 0xc0, !PT ;  /* 0x00000003f9ff7812 */ /* 0x000fe2000784c0ff */
[----:B------:R1:W1:Y:S01]  /*ad40*/  LDS.128 R28, [R199+0x1000] ;  /* 0x00100000c71c7984 */ /* 0x0002620000000c00 */
[----:B---3--:R-:W-:Y:S01]  /*ad50*/  IMAD R0, R19, R8, R0 ;  /* 0x0000000813007224 */ /* 0x008fe200078e0200 */
[----:B------:R-:W-:Y:S01]  /*ad60*/  MOV R16, 0x7f800000 ;  /* 0x7f80000000107802 */ /* 0x000fe20000000f00 */
[----:B------:R-:W-:Y:S01]  /*ad70*/  @P4 FMUL.FTZ R8, R14, 0.69314718246459960938 ;  /* 0x3f3172180e084820 */ /* 0x000fe20000410000 */
[----:B------:R3:W1:Y:S01]  /*ad80*/  LDS.128 R36, [R199+0x1800] ;  /* 0x00180000c7247984 */ /* 0x0006620000000c00 */
[----:B------:R-:W-:Y:S01]  /*ad90*/  SHF.L.U32 R11, R6, 0x7, RZ ;  /* 0x00000007060b7819 */ /* 0x000fe200000006ff */
[----:B----4-:R-:W-:-:S02]  /*ada0*/  @P3 FMUL.FTZ R6, R12, 0.69314718246459960938 ;  /* 0x3f3172180c063820 */ /* 0x010fc40000410000 */
[----:B------:R3:W4:Y:S01]  /*adb0*/  LDS.128 R44, [R199+0x2000] ;  /* 0x00200000c72c7984 */ /* 0x0007220000000c00 */
[----:B------:R-:W-:Y:S01]  /*adc0*/  IADD3 R10, P1, P0, R11, R4, R0 ;  /* 0x000000040b0a7210 */ /* 0x000fe2000783e000 */
[----:B------:R-:W-:Y:S01]  /*add0*/  @P4 FFMA.FTZ R13, R3, c[0x0][0x238], R8 ;  /* 0x00008e00030d4a23 */ /* 0x000fe20000010008 */
[----:B------:R-:W-:Y:S01]  /*ade0*/  SHF.R.S32.HI R4, RZ, 0x1f, R11 ;  /* 0x0000001fff047819 */ /* 0x000fe2000001140b */
[----:B------:R3:W1:Y:S01]  /*adf0*/  LDS.128 R48, [R199+0x2800] ;  /* 0x00280000c7307984 */ /* 0x0006620000000c00 */
[----:B------:R-:W-:Y:S01]  /*ae00*/  SHF.R.S32.HI R0, RZ, 0x1f, R0 ;  /* 0x0000001fff007819 */ /* 0x000fe20000011400 */
[----:B------:R-:W-:Y:S02]  /*ae10*/  @P3 FFMA.FTZ R16, R2, c[0x0][0x238], R6 ;  /* 0x00008e0002103a23 */ /* 0x000fe40000010006 */
[----:B------:R3:W1:Y:S01]  /*ae20*/  LDS.128 R52, [R199+0x3000] ;  /* 0x00300000c7347984 */ /* 0x0006620000000c00 */
[----:B------:R-:W-:-:S03]  /*ae30*/  IADD3.X R11, R4, R5, R0, P1, P0 ;  /* 0x00000005040b7210 */ /* 0x000fc60000fe0400 */
[----:B------:R3:W1:Y:S01]  /*ae40*/  LDS.128 R56, [R199+0x3800] ;  /* 0x00380000c7387984 */ /* 0x0006620000000c00 */
        /* <DEDUP_REMOVED lines=40> */
.L_x_1083:
[----:B------:R-:W-:Y:S05]  /*b0d0*/  BSYNC B0 ;  /* 0x0000000000007941 */ /* 0x000fea0003800000 */
.L_x_1082:
[C---:B---3--:R-:W-:Y:S01]  /*b0e0*/  IADD3 R2, P0, R240.reuse, R60, RZ ;  /* 0x0000003cf0027210 */ /* 0x048fe20007f1e0ff */
[----:B------:R-:W-:Y:S01]  /*b0f0*/  BSSY B0, `(.L_x_1084) ;  /* 0x0000012000007945 */ /* 0x000fe20003800000 */
[----:B------:R-:W-:-:S02]  /*b100*/  ISETP.GE.AND P1, PT, R240, c[0x0][0x220], PT ;  /* 0x00008800f0007a0c */ /* 0x000fc40003f26270 */
[----:B------:R-:W-:Y:S01]  /*b110*/  SHF.R.S32.HI R0, RZ, 0x1f, R19 ;  /* 0x0000001fff007819 */ /* 0x000fe20000011413 */
[----:B------:R-:W-:Y:S01]  /*b120*/  IMAD.X R3, R241, 0x1, R61, P0 ;  /* 0x00000001f1037824 */ /* 0x000fe200000e063d */
[----:B------:R-:W-:-:S03]  /*b130*/  ISETP.GE.OR P0, PT, R242, R246, P1 ;  /* 0x000000f6f200720c */ /* 0x000fc60000f06670 */
        /* <DEDUP_REMOVED lines=13> */
.L_x_1085:
[----:B------:R-:W-:Y:S05]  /*b210*/  BSYNC B0 ;  /* 0x0000000000007941 */ /* 0x000fea0003800000 */
.L_x_1084:
[----:B------:R-:W-:Y:S01]  /*b220*/  ISETP.GE.OR P0, PT, R251, R246, P1 ;  /* 0x000000f6fb00720c */ /* 0x000fe20000f06670 */
        /* <DEDUP_REMOVED lines=13> */
.L_x_1087:
[----:B------:R-:W-:Y:S05]  /*b300*/  BSYNC B0 ;  /* 0x0000000000007941 */ /* 0x000fea0003800000 */
.L_x_1086:
[----:B------:R-:W-:Y:S01]  /*b310*/  ISETP.GE.OR P0, PT, R250, R246, P1 ;  /* 0x000000f6fa00720c */ /* 0x000fe20000f06670 */
        /* <DEDUP_REMOVED lines=13> */
.L_x_1089:
[----:B------:R-:W-:Y:S05]  /*b3f0*/  BSYNC B0 ;  /* 0x0000000000007941 */ /* 0x000fea0003800000 */
.L_x_1088:
        /* <DEDUP_REMOVED lines=14> */
.L_x_1091:
[----:B------:R-:W-:Y:S05]  /*b4e0*/  BSYNC B0 ;  /* 0x0000000000007941 */ /* 0x000fea0003800000 */
.L_x_1090:
[----:B------:R-:W3:Y:S01]  /*b4f0*/  LDL.LU R0, [R1+0xc] ;  /* 0x00000c0001007983 */ /* 0x000ee20000300800 */
[----:B------:R-:W-:Y:S01]  /*b500*/  BSSY B0, `(.L_x_1092) ;  /* 0x000000e000007945 */ /* 0x000fe20003800000 */
[----:B---3--:R-:W-:-:S13]  /*b510*/  ISETP.GE.OR P0, PT, R0, R246, P1 ;  /* 0x000000f60000720c */ /* 0x008fda0000f06670 */
        /* <DEDUP_REMOVED lines=11> */
[----:B----4-:R1:W-:Y:S02]  /*b5d0*/  STG.E.128 [R4.64], R44 ;  /* 0x0000002c04007986 */ /* 0x0103e4000c101d10 */
.L_x_1093:
[----:B------:R-:W-:Y:S05]  /*b5e0*/  BSYNC B0 ;  /* 0x0000000000007941 */ /* 0x000fea0003800000 */
.L_x_1092:
        /* <DEDUP_REMOVED lines=15> */
.L_x_1095:
[----:B------:R-:W-:Y:S05]  /*b6e0*/  BSYNC B0 ;  /* 0x0000000000007941 */ /* 0x000fea0003800000 */
.L_x_1094:
        /* <DEDUP_REMOVED lines=15> */
.L_x_1097:
[----:B------:R-:W-:Y:S05]  /*b7e0*/  BSYNC B0 ;  /* 0x0000000000007941 */ /* 0x000fea0003800000 */
.L_x_1096:
[----:B------:R-:W3:Y:S02]  /*b7f0*/  LDL.LU R0, [R1] ;  /* 0x0000000001007983 */ /* 0x000ee40000300800 */
[----:B---3--:R-:W-:-:S13]  /*b800*/  ISETP.GE.OR P1, PT, R0, R246, P1 ;  /* 0x000000f60000720c */ /* 0x008fda0000f26670 */
        /* <DEDUP_REMOVED lines=13> */
.L_x_1040:
[----:B------:R-:W2:Y:S01]  /*b8e0*/  LDC.U8 R4, c[0x0][0x329] ;  /* 0x0000ca40ff047b82 */ /* 0x000ea20000000000 */
[----:B------:R-:W-:Y:S01]  /*b8f0*/  ISETP.NE.AND P4, PT, R248, -0x1, PT ;  /* 0xfffffffff800780c */ /* 0x000fe20003f85270 */
[----:B------:R-:W-:Y:S01]  /*b900*/  BSSY B0, `(.L_x_1098) ;  /* 0x0000040000007945 */ /* 0x000fe20003800000 */
[----:B-1----:R-:W-:Y:S02]  /*b910*/  LEA.HI R10, R19, R42, RZ, 0x3 ;  /* 0x0000002a130a7211 */ /* 0x002fe400078f18ff */
[----:B------:R-:W-:Y:S02]  /*b920*/  IADD3 R14, -R246, R14, RZ ;  /* 0x0000000ef60e7210 */ /* 0x000fe40007ffe1ff */
[----:B------:R-:W-:Y:S01]  /*b930*/  LOP3.LUT R8, R10, 0xfffffff8, RZ, 0xc0, !PT ;  /* 0xfffffff80a087812 */ /* 0x000fe200078ec0ff */
[----:B------:R-:W1:Y:S01]  /*b940*/  LDC.U8 R6, c[0x0][0x328] ;  /* 0x0000ca00ff067b82 */ /* 0x000e620000000000 */
[----:B------:R-:W-:-:S03]  /*b950*/  SHF.R.S32.HI R10, RZ, 0x3, R10 ;  /* 0x00000003ff0a7819 */ /* 0x000fc6000001140a */
[----:B------:R-:W-:Y:S01]  /*b960*/  IMAD.IADD R17, R42, 0x1, -R8 ;  /* 0x000000012a117824 */ /* 0x000fe200078e0a08 */
[----:B------:R-:W-:Y:S01]  /*b970*/  SHF.R.S32.HI R8, RZ, 0x1f, R21 ;  /* 0x0000001fff087819 */ /* 0x000fe20000011415 */
[C---:B------:R-:W-:Y:S01]  /*b980*/  @P4 IMAD.WIDE.U32 R2, R248.reuse, c[0x0][0x1e8], RZ ;  /* 0x00007a00f8024a25 */ /* 0x040fe200078e00ff */
[----:B------:R-:W-:Y:S02]  /*b990*/  @!P4 SHF.R.S32.HI R0, RZ, 0x1f, R18 ;  /* 0x0000001fff00c819 */ /* 0x000fe40000011412 */
[----:B------:R-:W-:Y:S01]  /*b9a0*/  SHF.R.S32.HI R11, RZ, 0x1f, R10 ;  /* 0x0000001fff0b7819 */ /* 0x000fe2000001140a */
[----:B------:R-:W-:Y:S02]  /*b9b0*/  @P4 IMAD R5, R248, c[0x0][0x1ec], R3 ;  /* 0x00007b00f8054a24 */ /* 0x000fe400078e0203 */
[----:B------:R-:W-:Y:S02]  /*b9c0*/  @!P4 IMAD R0, R0, c[0x0][0x1e0], RZ ;  /* 0x000078000000ca24 */ /* 0x000fe400078e02ff */
[----:B------:R-:W-:Y:S01]  /*b9d0*/  IMAD R8, R8, c[0x0][0x1f0], RZ ;  /* 0x00007c0008087a24 */ /* 0x000fe200078e02ff */
[----:B--2---:R-:W-:Y:S01]  /*b9e0*/  ISETP.NE.AND P2, PT, R4, RZ, PT ;  /* 0x000000ff0400720c */ /* 0x004fe20003f45270 */
[----:B------:R-:W-:-:S02]  /*b9f0*/  @!P4 IMAD R0, R18, c[0x0][0x1e4], R0 ;  /* 0x000079001200ca24 */ /* 0x000fc400078e0200 */
[----:B------:R-:W-:Y:S01]  /*ba00*/  IMAD R8, R21, c[0x0][0x1f4], R8 ;  /* 0x00007d0015087a24 */ /* 0x000fe200078e0208 */
[----:B-1----:R-:W-:-:S04]  /*ba10*/  ISETP.NE.AND P0, PT, R6, RZ, PT ;  /* 0x000000ff0600720c */ /* 0x002fc80003f05270 */
[----:B------:R-:W-:-:S05]  /*ba20*/  ISETP.EQ.AND P0, PT, R4, RZ, P0 ;  /* 0x000000ff0400720c */ /* 0x000fca0000702270 */
[----:B------:R-:W-:Y:S01]  /*ba30*/  @P2 IMAD.MOV.U32 R7, RZ, RZ, c[0x0][0x210] ;  /* 0x00008400ff072624 */ /* 0x000fe200078e00ff */
[----:B------:R-:W-:Y:S01]  /*ba40*/  @!P2 ISETP.NE.AND P3, PT, R6, RZ, PT ;  /* 0x000000ff0600a20c */ /* 0x000fe20003f65270 */
[----:B------:R-:W-:Y:S01]  /*ba50*/  @!P2 IMAD.MOV.U32 R6, RZ, RZ, c[0x0][0x214] ;  /* 0x00008500ff06a624 */ /* 0x000fe200078e00ff */
[----:B------:R-:W-:Y:S01]  /*ba60*/  ISETP.NE.OR P1, PT, R248, -0x1, !P0 ;  /* 0xfffffffff800780c */ /* 0x000fe20004725670 */
[----:B------:R-:W-:Y:S01]  /*ba70*/  @P4 IMAD.MOV.U32 R4, RZ, RZ, R2 ;  /* 0x000000ffff044224 */ /* 0x000fe200078e0002 */
[----:B------:R-:W-:Y:S01]  /*ba80*/  @P2 MOV R15, c[0x0][0x210] ;  /* 0x00008400000f2a02 */ /* 0x000fe20000000f00 */
[----:B------:R-:W-:-:S04]  /*ba90*/  @!P4 IMAD.WIDE.U32 R2, R18, c[0x0][0x1e0], RZ ;  /* 0x000078001202ca25 */ /* 0x000fc800078e00ff */
[----:B------:R-:W-:Y:S01]  /*baa0*/  @P2 IMAD R7, R7, c[0x0][0x214], RZ ;  /* 0x0000850007072a24 */ /* 0x000fe200078e02ff */
[----:B------:R-:W-:Y:S01]  /*bab0*/  @!P2 SEL R7, R6, c[0x0][0x234], !P3 ;  /* 0x00008d000607aa07 */ /* 0x000fe20005800000 */
[----:B------:R-:W-:Y:S01]  /*bac0*/  @!P4 IMAD.IADD R5, R3, 0x1, R0 ;  /* 0x000000010305c824 */ /* 0x000fe200078e0200 */
[----:B------:R-:W-:Y:S01]  /*bad0*/  @!P4 MOV R4, R2 ;  /* 0x000000020004c202 */ /* 0x000fe20000000f00 */
[----:B------:R-:W-:Y:S01]  /*bae0*/  IMAD.SHL.U32 R0, R17, 0x8, RZ ;  /* 0x0000000811007824 */ /* 0x000fe200078e00ff */
[----:B------:R-:W-:Y:S01]  /*baf0*/  @!P0 CS2R R2, SRZ ;  /* 0x0000000000028805 */ /* 0x000fe2000001ff00 */
[----:B------:R-:W-:Y:S02]  /*bb00*/  @P2 IMAD.MOV.U32 R6, RZ, RZ, 0x1 ;  /* 0x00000001ff062424 */ /* 0x000fe400078e00ff */
[----:B------:R-:W-:Y:S01]  /*bb10*/  @!P2 IMAD R6, R7, c[0x0][0x1c0], RZ ;  /* 0x000070000706aa24 */ /* 0x000fe200078e02ff */
[----:B------:R-:W-:Y:S01]  /*bb20*/  IADD3 R4, P3, R0, R4, RZ ;  /* 0x0000000400047210 */ /* 0x000fe20007f7e0ff */
[----:B------:R-:W-:Y:S01]  /*bb30*/  @!P1 IMAD R248, R18, c[0x0][0x214], RZ ;  /* 0x0000850012f89a24 */ /* 0x000fe200078e02ff */
[----:B------:R-:W-:Y:S01]  /*bb40*/  ISETP.GE.AND P1, PT, R0, c[0x0][0x220], PT ;  /* 0x0000880000007a0c */ /* 0x000fe20003f26270 */
[----:B------:R-:W-:Y:S01]  /*bb50*/  IMAD R6, R18, R6, RZ ;  /* 0x0000000612067224 */ /* 0x000fe200078e02ff */
[----:B------:R-:W-:Y:S01]  /*bb60*/  LEA.HI.X.SX32 R5, R0, R5, 0x1, P3 ;  /* 0x0000000500057211 */ /* 0x000fe200018f0eff */
[----:B------:R-:W-:Y:S01]  /*bb70*/  @!P2 IMAD.MOV.U32 R15, RZ, RZ, 0x1 ;  /* 0x00000001ff0fa424 */ /* 0x000fe200078e00ff */
[-C--:B------:R-:W-:Y:S01]  /*bb80*/  ISETP.GE.OR P3, PT, R10, R14.reuse, P1 ;  /* 0x0000000e0a00720c */ /* 0x080fe20000f66670 */
[--C-:B------:R-:W-:Y:S01]  /*bb90*/  @P0 IMAD.MOV.U32 R2, RZ, RZ, R248.reuse ;  /* 0x000000ffff020224 */ /* 0x100fe200078e00f8 */
[----:B------:R-:W-:Y:S01]  /*bba0*/  SEL R0, R6, RZ, !P0 ;  /* 0x000000ff06007207 */ /* 0x000fe20004000000 */
[----:B------:R-:W-:Y:S01]  /*bbb0*/  IMAD R6, R246, R15, RZ ;  /* 0x0000000ff6067224 */ /* 0x000fe200078e02ff */
[----:B------:R-:W-:Y:S01]  /*bbc0*/  @P0 SHF.R.S32.HI R3, RZ, 0x1f, R248 ;  /* 0x0000001fff030819 */ /* 0x000fe200000114f8 */
[----:B------:R-:W-:Y:S01]  /*bbd0*/  IMAD.WIDE.U32 R12, R21, c[0x0][0x1f0], R4 ;  /* 0x00007c00150c7a25 */ /* 0x000fe200078e0004 */
[----:B------:R-:W-:-:S02]  /*bbe0*/  ISETP.GE.AND P0, PT, R10, R14, PT ;  /* 0x0000000e0a00720c */ /* 0x000fc40003f06270 */
[----:B------:R-:W-:Y:S01]  /*bbf0*/  SHF.R.S32.HI R4, RZ, 0x1f, R6 ;  /* 0x0000001fff047819 */ /* 0x000fe20000011406 */
[----:B------:R-:W-:Y:S01]  /*bc00*/  IMAD R0, R21, R7, R0 ;  /* 0x0000000715007224 */ /* 0x000fe200078e0200 */
[----:B------:R-:W-:Y:S01]  /*bc10*/  P2R R27, PR, RZ, 0x1 ;  /* 0x00000001ff1b7803 */ /* 0x000fe20000000000 */
[----:B------:R-:W-:-:S03]  /*bc20*/  IMAD.IADD R9, R8, 0x1, R13 ;  /* 0x0000000108097824 */ /* 0x000fc600078e020d */
        /* <DEDUP_REMOVED lines=13> */
.L_x_1099:
[----:B------:R-:W-:Y:S05]  /*bd00*/  BSYNC B0 ;  /* 0x0000000000007941 */ /* 0x000fea0003800000 */
.L_x_1098:
[----:B------:R-:W-:Y:S01]  /*bd10*/  IADD3 R25, R10, 0x10, RZ ;  /* 0x000000100a197810 */ /* 0x000fe20007ffe0ff */
[----:B------:R-:W-:Y:S03]  /*bd20*/  BSSY B0, `(.L_x_1100) ;  /* 0x0000010000007945 */ /* 0x000fe60003800000 */
[CC--:B------:R-:W-:Y:S02]  /*bd30*/  ISETP.GE.OR P0, PT, R25.reuse, R14.reuse, P1 ;  /* 0x0000000e1900720c */ /* 0x0c0fe40000f06670 */
[----:B------:R-:W-:-:S04]  /*bd40*/  ISETP.GE.AND P2, PT, R25, R14, PT ;  /* 0x0000000e1900720c */ /* 0x000fc80003f46270 */
        /* <DEDUP_REMOVED lines=13> */
.L_x_1101:
[----:B------:R-:W-:Y:S05]  /*be20*/  BSYNC B0 ;  /* 0x0000000000007941 */ /* 0x000fea0003800000 */
.L_x_1100:
[----:B------:R-:W-:Y:S01]  /*be30*/  IADD3 R24, R10, 0x20, RZ ;  /* 0x000000200a187810 */ /* 0x000fe20007ffe0ff */
[----:B------:R-:W-:Y:S03]  /*be40*/  BSSY B0, `(.L_x_1102) ;  /* 0x000000f000007945 */ /* 0x000fe60003800000 */
[CC--:B------:R-:W-:Y:S02]  /*be50*/  ISETP.GE.OR P0, PT, R24.reuse, R14.reuse, P1 ;  /* 0x0000000e1800720c */ /* 0x0c0fe40000f06670 */
[----:B------:R-:W-:-:S11]  /*be60*/  ISETP.GE.AND P6, PT, R24, R14, PT ;  /* 0x0000000e1800720c */ /* 0x000fd60003fc6270 */
        /* <DEDUP_REMOVED lines=12> */
.L_x_1103:
[----:B------:R-:W-:Y:S05]  /*bf30*/  BSYNC B0 ;  /* 0x0000000000007941 */ /* 0x000fea0003800000 */
.L_x_1102:
        /* <DEDUP_REMOVED lines=16> */
.L_x_1105:
[----:B------:R-:W-:Y:S05]  /*c040*/  BSYNC B0 ;  /* 0x0000000000007941 */ /* 0x000fea0003800000 */
.L_x_1104:
        /* <DEDUP_REMOVED lines=16> */
.L_x_1107:
[----:B------:R-:W-:Y:S05]  /*c150*/  BSYNC B0 ;  /* 0x0000000000007941 */ /* 0x000fea0003800000 */
.L_x_1106:
        /* <DEDUP_REMOVED lines=16> */
.L_x_1109:
[----:B------:R-:W-:Y:S05]  /*c260*/  BSYNC B0 ;  /* 0x0000000000007941 */ /* 0x000fea0003800000 */
.L_x_1108:
        /* <DEDUP_REMOVED lines=16> */
.L_x_1111:
[----:B------:R-:W-:Y:S05]  /*c370*/  BSYNC B0 ;  /* 0x0000000000007941 */ /* 0x000fea0003800000 */
.L_x_1110:
[----:B------:R-:W-:Y:S01]  /*c380*/  IADD3 R20, R10, 0x70, RZ ;  /* 0x000000700a147810 */ /* 0x000fe20007ffe0ff */
[----:B------:R-:W-:Y:S03]  /*c390*/  BSSY B0, `(.L_x_1112) ;  /* 0x000000f000007945 */ /* 0x000fe60003800000 */
[CC--:B------:R-:W-:Y:S02]  /*c3a0*/  ISETP.GE.OR P0, PT, R20.reuse, R14.reuse, P1 ;  /* 0x0000000e1400720c */ /* 0x0c0fe40000f06670 */
[----:B------:R-:W-:-:S11]  /*c3b0*/  ISETP.GE.AND P1, PT, R20, R14, PT ;  /* 0x0000000e1400720c */ /* 0x000fd60003f26270 */
        /* <DEDUP_REMOVED lines=12> */
.L_x_1113:
[----:B------:R-:W-:Y:S05]  /*c480*/  BSYNC B0 ;  /* 0x0000000000007941 */ /* 0x000fea0003800000 */
.L_x_1112:
        /* <DEDUP_REMOVED lines=9> */
[----:B------:R-:W-:-:S05]  /*c520*/  @!P0 IMAD R0, R10, R15, RZ ;  /* 0x0000000f0a008224 */ /* 0x000fca00078e02ff */
[----:B-1----:R-:W-:Y:S01]  /*c530*/  @!P0 IADD3 R2, P1, R0, R18, RZ ;  /* 0x0000001200028210 */ /* 0x002fe20007f3e0ff */
[----:B------:R-:W-:-:S03]  /*c540*/  @!P6 IMAD.MOV.U32 R12, RZ, RZ, 0x7f800000 ;  /* 0x7f800000ff0ce424 */ /* 0x000fc600078e00ff */
[----:B------:R-:W-:Y:S02]  /*c550*/  @!P0 LEA.HI.X.SX32 R5, R0, R16, 0x1, P1 ;  /* 0x0000001000058211 */ /* 0x000fe400008f0eff */
[----:B------:R-:W-:-:S13]  /*c560*/  ISETP.NE.OR P1, PT, R17, RZ, P2 ;  /* 0x000000ff1100720c */ /* 0x000fda0001725670 */
[----:B------:R-:W-:-:S05]  /*c570*/  @!P1 IMAD R0, R25, R15, RZ ;  /* 0x0000000f19009224 */ /* 0x000fca00078e02ff */
[----:B------:R-:W-:-:S04]  /*c580*/  @!P1 IADD3 R3, P2, R0, R18, RZ ;  /* 0x0000001200039210 */ /* 0x000fc80007f5e0ff */
[----:B------:R-:W-:Y:S02]  /*c590*/  @!P1 LEA.HI.X.SX32 R0, R0, R16, 0x1, P2 ;  /* 0x0000001000009211 */ /* 0x000fe400010f0eff */
        /* <DEDUP_REMOVED lines=9> */
[----:B------:R-:W-:-:S03]  /*c630*/  @!P6 IMAD R4, R24, R15, RZ ;  /* 0x0000000f1804e224 */ /* 0x000fc600078e02ff */
[----:B------:R1:W-:Y:S01]  /*c640*/  @!P1 STG.E [R2.64], R0 ;  /* 0x0000000002009986 */ /* 0x0003e2000c101910 */
[----:B------:R-:W-:-:S04]  /*c650*/  ISETP.NE.AND P1, PT, R7, RZ, PT ;  /* 0x000000ff0700720c */ /* 0x000fc80003f25270 */
[----:B------:R-:W-:Y:S02]  /*c660*/  ISETP.NE.OR P1, PT, R17, RZ, P1 ;  /* 0x000000ff1100720c */ /* 0x000fe40000f25670 */
[----:B-1----:R-:W-:Y:S01]  /*c670*/  @!P6 IADD3 R0, P0, R4, R18, RZ ;  /* 0x000000120400e210 */ /* 0x002fe20007f1e0ff */
[----:B------:R-:W-:-:S03]  /*c680*/  @!P5 IMAD R2, R23, R15, RZ ;  /* 0x0000000f1702d224 */ /* 0x000fc600078e02ff */
[----:B------:R-:W-:Y:S02]  /*c690*/  @!P6 LEA.HI.X.SX32 R3, R4, R16, 0x1, P0 ;  /* 0x000000100403e211 */ /* 0x000fe400000f0eff */
[----:B------:R-:W-:-:S04]  /*c6a0*/  @!P6 LEA R10, P0, R0, c[0x0][0x200], 0x2 ;  /* 0x00008000000aea11 */ /* 0x000fc800078010ff */
[----:B------:R-:W-:Y:S02]  /*c6b0*/  @!P6 LEA.HI.X R11, R0, c[0x0][0x204], R3, 0x2, P0 ;  /* 0x00008100000bea11 */ /* 0x000fe400000f1403 */
[----:B------:R-:W-:-:S03]  /*c6c0*/  @!P5 IADD3 R0, P0, R2, R18, RZ ;  /* 0x000000120200d210 */ /* 0x000fc60007f1e0ff */
[----:B------:R1:W-:Y:S01]  /*c6d0*/  @!P6 STG.E [R10.64], R12 ;  /* 0x0000000c0a00e986 */ /* 0x0003e2000c101910 */
[----:B------:R-:W-:Y:S01]  /*c6e0*/  @!P5 LEA.HI.X.SX32 R3, R2, R16, 0x1, P0 ;  /* 0x000000100203d211 */ /* 0x000fe200000f0eff */
[----:B------:R-:W-:Y:S01]  /*c6f0*/  @!P4 IMAD R2, R22, R15, RZ ;  /* 0x0000000f1602c224 */ /* 0x000fe200078e02ff */
[----:B------:R-:W-:-:S04]  /*c700*/  @!P5 LEA R8, P0, R0, c[0x0][0x200], 0x2 ;  /* 0x000080000008da11 */ /* 0x000fc800078010ff */
[----:B------:R-:W-:Y:S01]  /*c710*/  @!P5 LEA.HI.X R9, R0, c[0x0][0x204], R3, 0x2, P0 ;  /* 0x000081000009da11 */ /* 0x000fe200000f1403 */
[----:B------:R-:W-:Y:S01]  /*c720*/  @!P3 IMAD R3, R21, R15, RZ ;  /* 0x0000000f1503b224 */ /* 0x000fe200078e02ff */
[----:B------:R-:W-:-:S04]  /*c730*/  @!P4 IADD3 R0, P0, R2, R18, RZ ;  /* 0x000000120200c210 */ /* 0x000fc80007f1e0ff */
[----:B------:R-:W-:Y:S02]  /*c740*/  @!P4 LEA.HI.X.SX32 R2, R2, R16, 0x1, P0 ;  /* 0x000000100202c211 */ /* 0x000fe400000f0eff */
[----:B------:R-:W-:-:S04]  /*c750*/  @!P4 LEA R6, P0, R0, c[0x0][0x200], 0x2 ;  /* 0x000080000006ca11 */ /* 0x000fc800078010ff */
[----:B------:R-:W-:Y:S01]  /*c760*/  @!P4 LEA.HI.X R7, R0, c[0x0][0x204], R2, 0x2, P0 ;  /* 0x000081000007ca11 */ /* 0x000fe200000f1402 */
[----:B------:R-:W-:Y:S01]  /*c770*/  @!P2 IMAD R2, R19, R15, RZ ;  /* 0x0000000f1302a224 */ /* 0x000fe200078e02ff */
[----:B------:R-:W-:-:S04]  /*c780*/  @!P3 IADD3 R0, P0, R3, R18, RZ ;  /* 0x000000120300b210 */ /* 0x000fc80007f1e0ff */
[----:B------:R-:W-:Y:S02]  /*c790*/  @!P3 LEA.HI.X.SX32 R3, R3, R16, 0x1, P0 ;  /* 0x000000100303b211 */ /* 0x000fe400000f0eff */
[----:B------:R-:W-:Y:S01]  /*c7a0*/  @!P3 LEA R4, P0, R0, c[0x0][0x200], 0x2 ;  /* 0x000080000004ba11 */ /* 0x000fe200078010ff */
[----:B-1----:R-:W-:-:S03]  /*c7b0*/  @!P4 IMAD.MOV.U32 R10, RZ, RZ, 0x7f800000 ;  /* 0x7f800000ff0ac424 */ /* 0x002fc600078e00ff */
        /* <DEDUP_REMOVED lines=13> */
[----:B--2---:R-:W-:-:S05]  /*c890*/  IMAD R0, R20, R15, RZ ;  /* 0x0000000f14007224 */ /* 0x004fca00078e02ff */
[----:B------:R-:W-:-:S04]  /*c8a0*/  IADD3 R3, P0, R0, R18, RZ ;  /* 0x0000001200037210 */ /* 0x000fc80007f1e0ff */
[----:B------:R-:W-:Y:S02]  /*c8b0*/  LEA.HI.X.SX32 R0, R0, R16, 0x1, P0 ;  /* 0x0000001000007211 */ /* 0x000fe400000f0eff */
[----:B------:R-:W-:-:S04]  /*c8c0*/  LEA R2, P0, R3, c[0x0][0x200], 0x2 ;  /* 0x0000800003027a11 */ /* 0x000fc800078010ff */
[----:B------:R-:W-:Y:S01]  /*c8d0*/  LEA.HI.X R3, R3, c[0x0][0x204], R0, 0x2, P0 ;  /* 0x0000810003037a11 */ /* 0x000fe200000f1400 */
[----:B------:R-:W-:-:S05]  /*c8e0*/  IMAD.MOV.U32 R0, RZ, RZ, 0x7f800000 ;  /* 0x7f800000ff007424 */ /* 0x000fca00078e00ff */
[----:B------:R-:W-:Y:S01]  /*c8f0*/  STG.E [R2.64], R0 ;  /* 0x0000000002007986 */ /* 0x000fe2000c101910 */
[----:B------:R-:W-:Y:S05]  /*c900*/  EXIT ;  /* 0x000000000000794d */ /* 0x000fea0003800000 */
.L_x_1114:
        /* <DEDUP_REMOVED lines=15> */
.L_x_2128:


//--------------------- .text._ZN5flash16flash_fwd_kernelI23Flash_fwd_kernel_traitsILi64ELi128ELi64ELi4ELb0ELb0EN7cutlass6half_tE19Flash_kernel_traitsILi64ELi128ELi64ELi4ES3_EELb1ELb0ELb1ELb0ELb0ELb0ELb0ELb0EEEvNS_16Flash_fwd_paramsE --------------------------
	.section	.text._ZN5flash16flash_fwd_kernelI23Flash_fwd_kernel_traitsILi64ELi128ELi64ELi4ELb0ELb0EN7cutlass6half_tE19Flash_kernel_traitsILi64ELi128ELi64ELi4ES3_EELb1ELb0ELb1ELb0ELb0ELb0ELb0ELb0EEEvNS_16Flash_fwd_paramsE,"ax",@progbits
	.sectioninfo	@"SHI_REGISTERS=255"
	.align	128
        .global         _ZN5flash16flash_fwd_kernelI23Flash_fwd_kernel_traitsILi64ELi128ELi64ELi4ELb0ELb0EN7cutlass6half_tE19Flash_kernel_traitsILi64ELi128ELi64ELi4ES3_EELb1ELb0ELb1ELb0ELb0ELb0ELb0ELb0EEEvNS_16Flash_fwd_paramsE
        .type           _ZN5flash16flash_fwd_kernelI23Flash_fwd_kernel_traitsILi64ELi128ELi64ELi4ELb0ELb0EN7cutlass6half_tE19Flash_kernel_traitsILi64ELi128ELi64ELi4ES3_EELb1ELb0ELb1ELb0ELb0ELb0ELb0ELb0EEEvNS_16Flash_fwd_paramsE,@function
        .size           _ZN5flash16flash_fwd_kernelI23Flash_fwd_kernel_traitsILi64ELi128ELi64ELi4ELb0ELb0EN7cutlass6half_tE19Flash_kernel_traitsILi64ELi128ELi64ELi4ES3_EELb1ELb0ELb1ELb0ELb0ELb0ELb0ELb0EEEvNS_16Flash_fwd_paramsE,(.L_x_2129 - _ZN5flash16flash_fwd_kernelI23Flash_fwd_kernel_traitsILi64ELi128ELi64ELi4ELb0ELb0EN7cutlass6half_tE19Flash_kernel_traitsILi64ELi128ELi64ELi4ES3_EELb1ELb0ELb1ELb0ELb0ELb0ELb0ELb0EEEvNS_16Flash_fwd_paramsE)
        .other          _ZN5flash16flash_fwd_kernelI23Flash_fwd_kernel_traitsILi64ELi128ELi64ELi4ELb0ELb0EN7cutlass6half_tE19Flash_kernel_traitsILi64ELi128ELi64ELi4ES3_EELb1ELb0ELb1ELb0ELb0ELb0ELb0ELb0EEEvNS_16Flash_fwd_paramsE,@"STO_CUDA_ENTRY STV_DEFAULT"
_ZN5flash16flash_fwd_kernelI23Flash_fwd_kernel_traitsILi64ELi128ELi64ELi4ELb0ELb0EN7cutlass6half_tE19Flash_kernel_traitsILi64ELi128ELi64ELi4ES3_EELb1ELb0ELb1ELb0ELb0ELb0ELb0ELb0EEEvNS_16Flash_fwd_paramsE:
.text._ZN5flash16flash_fwd_kernelI23Flash_fwd_kernel_traitsILi64ELi128ELi64ELi4ELb0ELb0EN7cutlass6half_tE19Flash_kernel_traitsILi64ELi128ELi64ELi4ES3_EELb1ELb0ELb1ELb0ELb0ELb0ELb0ELb0EEEvNS_16Flash_fwd_paramsE:
        /* <DEDUP_REMOVED lines=38> */
[----:B------:R1:W-:Y:S02]  /*0260*/  @!P0 STG.E.64 [R8.64], R2 ;  /* 0x0000000208008986 */ /* 0x0003e4000c101b16 */
[----:B-1----:R-:W-:-:S02]  /*0270*/  @!P0 IMAD.MOV.U32 R2, RZ, RZ, R6 ;  /* 0x000000ffff028224 */ /* 0x002fc400078e0006 */
[----:B------:R-:W-:-:S05]  /*0280*/  @!P0 IMAD.MOV.U32 R3, RZ, RZ, R7 ;  /* 0x000000ffff038224 */ /* 0x000fca00078e0007 */
[----:B------:R1:W-:Y:S01]  /*0290*/  @!P0 STG.E.64 [R8.64+0x8], R2 ;  /* 0x0000080208008986 */ /* 0x0003e2000c101b16 */
[----:B------:R-:W-:Y:S02]  /*02a0*/  SHF.R.S32.HI R22, RZ, 0x1f, R23 ;  /* 0x0000001fff167819 */ /* 0x000fe40000011417 */
[----:B------:R-:W-:Y:S01]  /*02b0*/  ISETP.EQ.OR.EX P0, PT, RZ, c[0x0][0x24c], !P4, P2 ;  /* 0x00009300ff007a0c */ /* 0x000fe20006702720 */
[----:B------:R2:W3:Y:S04]  /*02c0*/  @P3 LDG.E R30, [R4.64] ;  /* 0x00000016041e3981 */ /* 0x0004e8000c1e1900 */
[----:B--2---:R-:W2:Y:S01]  /*02d0*/  @P3 LDG.E R4, [R4.64+0x4] ;  /* 0x0000041604043981 */ /* 0x004ea2000c1e1900 */
[----:B-1----:R-:W-:Y:S02]  /*02e0*/  IMAD.MOV.U32 R8, RZ, RZ, RZ ;  /* 0x000000ffff087224 */ /* 0x002fe400078e00ff */
[----:B------:R-:W-:Y:S01]  /*02f0*/  @P1 IMAD.WIDE R2, R12, R24, c[0x0][0x250] ;  /* 0x000094000c021625 */ /* 0x000fe200078e0218 */
[----:B------:R-:W-:-:S03]  /*0300*/  LEA.HI R17, R22, R23, RZ, 0x5 ;  /* 0x0000001716117211 */ /* 0x000fc600078f28ff */
[C---:B------:R-:W-:Y:S01]  /*0310*/  IMAD R0, R12.reuse, c[0x0][0x1c0], R18 ;  /* 0x000070000c007a24 */ /* 0x040fe200078e0212 */
[----:B------:R1:W5:Y:S01]  /*0320*/  @P1 LDG.E R8, [R2.64] ;  /* 0x0000001602081981 */ /* 0x000362000c1e1900 */
[----:B------:R-:W-:Y:S02]  /*0330*/  IMAD.MOV.U32 R9, RZ, RZ, -0x1 ;  /* 0xffffffffff097424 */ /* 0x000fe400078e00ff */
[----:B------:R-:W-:Y:S01]  /*0340*/  IMAD.WIDE R10, R12, R24, c[0x0][0x248] ;  /* 0x000092000c0a7625 */ /* 0x000fe200078e0218 */
[----:B------:R-:W-:-:S04]  /*0350*/  SHF.L.U32 R0, R0, 0x5, RZ ;  /* 0x0000000500007819 */ /* 0x000fc800000006ff */
[----:B------:R4:W5:Y:S01]  /*0360*/  @!P0 LDG.E R9, [R10.64] ;  /* 0x000000160a098981 */ /* 0x000962000c1e1900 */
[----:B------:R-:W-:Y:S02]  /*0370*/  ISETP.NE.U32.AND P2, PT, RZ, c[0x0][0x248], PT ;  /* 0x00009200ff007a0c */ /* 0x000fe40003f45070 */
[----:B-1----:R-:W-:-:S05]  /*0380*/  LOP3.LUT R2, R17, 0xffffffe0, RZ, 0xc0, !PT ;  /* 0xffffffe011027812 */ /* 0x002fca00078ec0ff */
[----:B------:R-:W-:-:S05]  /*0390*/  IMAD.IADD R20, R23, 0x1, -R2 ;  /* 0x0000000117147824 */ /* 0x000fca00078e0a02 */
[----:B------:R-:W-:Y:S02]  /*03a0*/  IADD3 R245, P1, P0, R0, R6, R20 ;  /* 0x0000000600f57210 */ /* 0x000fe4000783e014 */
[----:B------:R-:W-:Y:S02]  /*03b0*/  ISETP.NE.AND.EX P2, PT, RZ, c[0x0][0x24c], PT, P2 ;  /* 0x00009300ff007a0c */ /* 0x000fe40003f45320 */
[----:B------:R-:W-:Y:S02]  /*03c0*/  SHF.R.S32.HI R0, RZ, 0x1f, R0 ;  /* 0x0000001fff007819 */ /* 0x000fe40000011400 */
[----:B------:R-:W-:-:S04]  /*03d0*/  SHF.R.S32.HI R2, RZ, 0x1f, R20 ;  /* 0x0000001fff027819 */ /* 0x000fc80000011414 */
[----:B------:R-:W-:Y:S01]  /*03e0*/  IADD3.X R250, R0, R7, R2, P1, P0 ;  /* 0x0000000700fa7210 */ /* 0x000fe20000fe0402 */
[----:B---3--:R4:W-:Y:S04]  /*03f0*/  STL [R1+0x58], R30 ;  /* 0x0000581e01007387 */ /* 0x0089e80000100800 */
[----:B------:R4:W-:Y:S01]  /*0400*/  STL [R1+0x18], R245 ;  /* 0x000018f501007387 */ /* 0x0009e20000100800 */
[----:B--2---:R-:W-:Y:S02]  /*0410*/  @P3 IMAD.IADD R16, R4, 0x1, -R30 ;  /* 0x0000000104103824 */ /* 0x004fe400078e0a1e */
[----:B------:R-:W-:Y:S01]  /*0420*/  @!P3 IMAD.MOV.U32 R16, RZ, RZ, c[0x0][0x214] ;  /* 0x00008500ff10b624 */ /* 0x000fe200078e00ff */
[----:B------:R-:W-:Y:S05]  /*0430*/  @!P2 BRA `(.L_x_1115) ;  /* 0x000000400000a947 */ /* 0x000fea0003800000 */
[----:B------:R-:W2:Y:S02]  /*0440*/  @P4 LDG.E R0, [R10.64+0x4] ;  /* 0x000004160a004981 */ /* 0x000ea4000c1e1900 */
[----:B--2--5:R-:W-:-:S06]  /*0450*/  @P4 IADD3 R0, R0, -R9, RZ ;  /* 0x8000000900004210 */ /* 0x024fcc0007ffe0ff */
[----:B------:R1:W5:Y:S01]  /*0460*/  @!P4 LDG.E R0, [R10.64] ;  /* 0x000000160a00c981 */ /* 0x000362000c1e1900 */
[----:B------:R-:W-:Y:S05]  /*0470*/  BRA `(.L_x_1116) ;  /* 0x0000001000007947 */ /* 0x000fea0003800000 */
.L_x_1115:
[----:B------:R-:W-:Y:S02]  /*0480*/  MOV R0, c[0x0][0x218] ;  /* 0x0000860000007a02 */ /* 0x000fe40000000f00 */
.L_x_1116:
[----:B------:R-:W-:-:S04]  /*0490*/  ISETP.NE.U32.AND P0, PT, RZ, c[0x0][0x258], PT ;  /* 0x00009600ff007a0c */ /* 0x000fc80003f05070 */
[----:B------:R-:W-:-:S13]  /*04a0*/  ISETP.NE.AND.EX P1, PT, RZ, c[0x0][0x25c], PT, P0 ;  /* 0x00009700ff007a0c */ /* 0x000fda0003f25300 */
[----:B------:R-:W-:-:S06]  /*04b0*/  @P1 IMAD.WIDE R2, R12, R24, c[0x0][0x258] ;  /* 0x000096000c021625 */ /* 0x000fcc00078e0218 */
[----:B------:R-:W2:Y:S01]  /*04c0*/  @P1 LDG.E R3, [R2.64] ;  /* 0x0000001602031981 */ /* 0x000ea2000c1e1900 */
[----:B------:R-:W-:Y:S01]  /*04d0*/  @!P1 ISETP.NE.U32.AND P0, PT, RZ, c[0x0][0x268], PT ;  /* 0x00009a00ff009a0c */ /* 0x000fe20003f05070 */
[----:B------:R-:W-:-:S03]  /*04e0*/  IMAD.SHL.U32 R74, R251, 0x80, RZ ;  /* 0x00000080fb4a7824 */ /* 0x000fc600078e00ff */
[----:B------:R-:W-:Y:S02]  /*04f0*/  @!P1 ISETP.NE.AND.EX P2, PT, RZ, c[0x0][0x26c], PT, P0 ;  /* 0x00009b00ff009a0c */ /* 0x000fe40003f45300 */
[----:B------:R-:W-:Y:S02]  /*0500*/  ISETP.GT.AND P0, PT, R16, R74, PT ;  /* 0x0000004a1000720c */ /* 0x000fe40003f04270 */
[----:B------:R-:W-:Y:S01]  /*0510*/  @!P1 SEL R2, RZ, c[0x0][0x21c], !P2 ;  /* 0x00008700ff029a07 */ /* 0x000fe20005000000 */
[----:B--2--5:R-:W-:-:S03]  /*0520*/  @P1 IMAD.IADD R41, R3, 0x1, -R8 ;  /* 0x0000000103291824 */ /* 0x024fc600078e0a08 */
[----:B------:R-:W-:-:S07]  /*0530*/  @!P1 IADD3 R41, R2, R0, -R8 ;  /* 0x0000000002299210 */ /* 0x000fce0007ffe808 */
[----:B------:R-:W-:Y:S05]  /*0540*/  @!P0 EXIT ;  /* 0x000000000000894d */ /* 0x000fea0003800000 */
[----:B------:R-:W-:-:S04]  /*0550*/  IADD3 R0, R41, R74, -R16 ;  /* 0x0000004a29007210 */ /* 0x000fc80007ffe810 */
[----:B------:R-:W-:-:S04]  /*0560*/  IADD3 R0, R0, -c[0x0][0x2e4], RZ ;  /* 0x8000b90000007a10 */ /* 0x000fc80007ffe0ff */
[----:B------:R-:W-:-:S04]  /*0570*/  SHF.R.S32.HI R2, RZ, 0x1f, R0 ;  /* 0x0000001fff027819 */ /* 0x000fc80000011400 */
[----:B------:R-:W-:Y:S02]  /*0580*/  LEA.HI R0, R2, R0, RZ, 0x6 ;  /* 0x0000000002007211 */ /* 0x000fe400078f30ff */
[----:B------:R-:W-:Y:S02]  /*0590*/  IADD3 R2, R41, 0x3f, RZ ;  /* 0x0000003f29027810 */ /* 0x000fe40007ffe0ff */
[----:B------:R2:W3:Y:S02]  /*05a0*/  R2UR UR18, R0 ;  /* 0x00000000001273c2 */ /* 0x0004e400000e0000 */
[----:B------:R-:W-:-:S04]  /*05b0*/  SHF.R.S32.HI R3, RZ, 0x1f, R2 ;  /* 0x0000001fff037819 */ /* 0x000fc80000011402 */
[----:B------:R-:W-:-:S04]  /*05c0*/  LEA.HI R2, R3, R2, RZ, 0x6 ;  /* 0x0000000203027211 */ /* 0x000fc800078f30ff */
[----:B------:R-:W-:Y:S02]  /*05d0*/  SHF.R.S32.HI R2, RZ, 0x6, R2 ;  /* 0x00000006ff027819 */ /* 0x000fe40000011402 */
[----:B--2---:R-:W-:Y:S01]  /*05e0*/  IADD3 R0, -R16, 0xbf, R74 ;  /* 0x000000bf10007810 */ /* 0x004fe20007ffe14a */
[----:B---3--:R-:W-:-:S03]  /*05f0*/  USHF.R.S32.HI UR18, URZ, 0x6, UR18 ;  /* 0x000000063f127899 */ /* 0x008fc60008011412 */
[----:B------:R-:W-:Y:S01]  /*0600*/  IADD3 R0, R0, c[0x0][0x2e8], R41 ;  /* 0x0000ba0000007a10 */ /* 0x000fe20007ffe029 */
[----:B------:R-:W-:-:S03]  /*0610*/  UISETP.LT.AND UP0, UPT, URZ, UR18, UPT ;  /* 0x000000123f00728c */ /* 0x000fc6000bf01270 */
[----:B------:R-:W-:Y:S01]  /*0620*/  SHF.R.S32.HI R4, RZ, 0x1f, R0 ;  /* 0x0000001fff047819 */ /* 0x000fe20000011400 */
[----:B------:R-:W-:-:S03]  /*0630*/  USEL UR18, URZ, UR18, !UP0 ;  /* 0x000000123f127287 */ /* 0x000fc6000c000000 */
[----:B------:R-:W-:-:S04]  /*0640*/  LEA.HI R0, R4, R0, RZ, 0x6 ;  /* 0x0000000004007211 */ /* 0x000fc800078f30ff */
[----:B------:R-:W-:-:S04]  /*0650*/  SHF.R.S32.HI R0, RZ, 0x6, R0 ;  /* 0x00000006ff007819 */ /* 0x000fc80000011400 */
[----:B------:R-:W-:-:S04]  /*0660*/  IMNMX R234, R2, R0, PT ;  /* 0x0000000002ea7217 */ /* 0x000fc80003800200 */
[----:B------:R-:W-:-:S13]  /*0670*/  ISETP.GT.AND P0, PT, R234, UR18, PT ;  /* 0x00000012ea007c0c */ /* 0x000fda000bf04270 */
[----:B------:R-:W-:Y:S05]  /*0680*/  @P0 BRA `(.L_x_1117) ;  /* 0x0000103000000947 */ /* 0x000fea0003800000 */
[----:B------:R-:W2:Y:S01]  /*0690*/  LDC.U8 R0, c[0x0][0x329] ;  /* 0x0000ca40ff007b82 */ /* 0x000ea20000000000 */
[----:B------:R-:W-:Y:S01]  /*06a0*/  ISETP.NE.AND P0, PT, R30, -0x1, PT ;  /* 0xffffffff1e00780c */ /* 0x000fe20003f05270 */
[----:B------:R-:W-:Y:S01]  /*06b0*/  BSSY B0, `(.L_x_1118) ;  /* 0x0000040000007945 */ /* 0x000fe20003800000 */
[----:B-1--4-:R-:W-:Y:S02]  /*06c0*/  LEA.HI R10, R22, R23, RZ, 0x3 ;  /* 0x00000017160a7211 */ /* 0x012fe400078f18ff */
[----:B------:R-:W-:Y:S02]  /*06d0*/  IADD3 R14, -R74, R16, RZ ;  /* 0x000000104a0e7210 */ /* 0x000fe40007ffe1ff */
[----:B------:R-:W-:Y:S01]  /*06e0*/  LOP3.LUT R5, R10, 0xfffffff8, RZ, 0xc0, !PT ;  /* 0xfffffff80a057812 */ /* 0x000fe200078ec0ff */
[----:B------:R-:W1:Y:S01]  /*06f0*/  LDC.U8 R6, c[0x0][0x328] ;  /* 0x0000ca00ff067b82 */ /* 0x000e620000000000 */
[----:B------:R-:W-:Y:S02]  /*0700*/  SHF.R.S32.HI R10, RZ, 0x3, R10 ;  /* 0x00000003ff0a7819 */ /* 0x000fe4000001140a */
[----:B------:R-:W-:Y:S01]  /*0710*/  SHF.R.S32.HI R11, RZ, 0x1f, R18 ;  /* 0x0000001fff0b7819 */ /* 0x000fe20000011412 */
[----:B------:R-:W-:-:S02]  /*0720*/  IMAD.IADD R19, R23, 0x1, -R5 ;  /* 0x0000000117137824 */ /* 0x000fc400078e0a05 */
[----:B------:R-:W-:-:S04]  /*0730*/  @P0 IMAD.WIDE.U32 R2, R30, c[0x0][0x1e8], RZ ;  /* 0x00007a001e020a25 */ /* 0x000fc800078e00ff */
[----:B------:R-:W-:Y:S02]  /*0740*/  @P0 IMAD R9, R30, c[0x0][0x1ec], R3 ;  /* 0x00007b001e090a24 */ /* 0x000fe400078e0203 */
[----:B------:R-:W-:Y:S02]  /*0750*/  @P0 IMAD.MOV.U32 R4, RZ, RZ, R2 ;  /* 0x000000ffff040224 */ /* 0x000fe400078e0002 */
[----:B------:R-:W-:Y:S01]  /*0760*/  @!P0 IMAD.WIDE.U32 R2, R12, c[0x0][0x1e0], RZ ;  /* 0x000078000c028a25 */ /* 0x000fe200078e00ff */
[----:B--2---:R-:W-:-:S04]  /*0770*/  ISETP.NE.AND P2, PT, R0, RZ, PT ;  /* 0x000000ff0000720c */ /* 0x004fc80003f45270 */
[----:B------:R-:W-:Y:S02]  /*0780*/  @!P0 MOV R4, R2 ;  /* 0x0000000200048202 */ /* 0x000fe40000000f00 */
[----:B-1----:R-:W-:-:S04]  /*0790*/  ISETP.NE.AND P1, PT, R6, RZ, PT ;  /* 0x000000ff0600720c */ /* 0x002fc80003f25270 */
[----:B------:R-:W-:-:S03]  /*07a0*/  ISETP.EQ.AND P1, PT, R0, RZ, P1 ;  /* 0x000000ff0000720c */ /* 0x000fc60000f22270 */
[----:B------:R-:W-:Y:S01]  /*07b0*/  @P2 IMAD.MOV.U32 R8, RZ, RZ, c[0x0][0x210] ;  /* 0x00008400ff082624 */ /* 0x000fe200078e00ff */
[----:B------:R-:W-:Y:S01]  /*07c0*/  @!P0 SHF.R.S32.HI R0, RZ, 0x1f, R12 ;  /* 0x0000001fff008819 */ /* 0x000fe2000001140c */
[----:B------:R-:W-:Y:S01]  /*07d0*/  @!P2 IMAD.MOV.U32 R5, RZ, RZ, c[0x0][0x214] ;  /* 0x00008500ff05a624 */ /* 0x000fe200078e00ff */
[----:B------:R-:W-:Y:S01]  /*07e0*/  @!P2 ISETP.NE.AND P3, PT, R6, RZ, PT ;  /* 0x000000ff0600a20c */ /* 0x000fe20003f65270 */
[----:B------:R-:W-:Y:S01]  /*07f0*/  @P2 IMAD R8, R8, c[0x0][0x214], RZ ;  /* 0x0000850008082a24 */ /* 0x000fe200078e02ff */
[----:B------:R-:W-:Y:S01]  /*0800*/  @P2 MOV R15, c[0x0][0x210] ;  /* 0x00008400000f2a02 */ /* 0x000fe20000000f00 */
[----:B------:R-:W-:Y:S01]  /*0810*/  @!P0 IMAD R0, R0, c[0x0][0x1e0], RZ ;  /* 0x0000780000008a24 */ /* 0x000fe200078e02ff */
[----:B------:R-:W-:Y:S01]  /*0820*/  @!P2 SEL R8, R5, c[0x0][0x234], !P3 ;  /* 0x00008d000508aa07 */ /* 0x000fe20005800000 */
[----:B------:R-:W-:Y:S02]  /*0830*/  @P2 IMAD.MOV.U32 R6, RZ, RZ, 0x1 ;  /* 0x00000001ff062424 */ /* 0x000fe400078e00ff */
[----:B------:R-:W-:-:S02]  /*0840*/  @!P0 IMAD R0, R12, c[0x0][0x1e4], R0 ;  /* 0x000079000c008a24 */ /* 0x000fc400078e0200 */
[----:B------:R-:W-:Y:S02]  /*0850*/  @P1 IMAD R7, R12, c[0x0][0x214], RZ ;  /* 0x000085000c071a24 */ /* 0x000fe400078e02ff */
[----:B------:R-:W-:Y:S02]  /*0860*/  @!P0 IMAD.IADD R9, R3, 0x1, R0 ;  /* 0x0000000103098824 */ /* 0x000fe400078e0200 */
[----:B------:R-:W-:Y:S01]  /*0870*/  IMAD.SHL.U32 R0, R19, 0x8, RZ ;  /* 0x0000000813007824 */ /* 0x000fe200078e00ff */
[----:B------:R-:W-:Y:S01]  /*0880*/  @P1 SEL R7, R7, R30, !P0 ;  /* 0x0000001e07071207 */ /* 0x000fe20004000000 */
[----:B------:R-:W-:Y:S01]  /*0890*/  @!P2 IMAD R6, R8, c[0x0][0x1c0], RZ ;  /* 0x000070000806aa24 */ /* 0x000fe200078e02ff */
[----:B------:R-:W-:Y:S01]  /*08a0*/  @!P1 CS2R R2, SRZ ;  /* 0x0000000000029805 */ /* 0x000fe2000001ff00 */
[----:B------:R-:W-:Y:S01]  /*08b0*/  @!P2 IMAD.MOV.U32 R15, RZ, RZ, 0x1 ;  /* 0x00000001ff0fa424 */ /* 0x000fe200078e00ff */
[----:B------:R-:W-:Y:S01]  /*08c0*/  IADD3 R4, P0, R0, R4, RZ ;  /* 0x0000000400047210 */ /* 0x000fe20007f1e0ff */
[----:B------:R-:W-:Y:S01]  /*08d0*/  IMAD R6, R12, R6, RZ ;  /* 0x000000060c067224 */ /* 0x000fe200078e02ff */
[C---:B------:R-:W-:Y:S01]  /*08e0*/  ISETP.GE.AND P3, PT, R0.reuse, c[0x0][0x220], PT ;  /* 0x0000880000007a0c */ /* 0x040fe20003f66270 */
[----:B------:R-:W-:Y:S01]  /*08f0*/  @P1 IMAD.MOV.U32 R2, RZ, RZ, R7 ;  /* 0x000000ffff021224 */ /* 0x000fe200078e0007 */
[----:B------:R-:W-:Y:S01]  /*0900*/  LEA.HI.X.SX32 R5, R0, R9, 0x1, P0 ;  /* 0x0000000900057211 */ /* 0x000fe200000f0eff */
[----:B------:R-:W-:Y:S01]  /*0910*/  IMAD R9, R11, c[0x0][0x1f0], RZ ;  /* 0x00007c000b097a24 */ /* 0x000fe200078e02ff */
[----:B------:R-:W-:Y:S01]  /*0920*/  SEL R0, R6, RZ, !P1 ;  /* 0x000000ff06007207 */ /* 0x000fe20004800000 */
[----:B------:R-:W-:Y:S01]  /*0930*/  IMAD R6, R74, R15, RZ ;  /* 0x0000000f4a067224 */ /* 0x000fe200078e02ff */
[-C--:B------:R-:W-:Y:S01]  /*0940*/  ISETP.GE.OR P2, PT, R10, R14.reuse, P3 ;  /* 0x0000000e0a00720c */ /* 0x080fe20001f46670 */
[----:B------:R-:W-:Y:S01]  /*0950*/  IMAD R9, R18, c[0x0][0x1f4], R9 ;  /* 0x00007d0012097a24 */ /* 0x000fe200078e0209 */
[----:B------:R-:W-:Y:S01]  /*0960*/  ISETP.GE.AND P0, PT, R10, R14, PT ;  /* 0x0000000e0a00720c */ /* 0x000fe20003f06270 */
[C---:B------:R-:W-:Y:S01]  /*0970*/  IMAD R0, R18.reuse, R8, R0 ;  /* 0x0000000812007224 */ /* 0x040fe200078e0200 */
[----:B------:R-:W-:Y:S01]  /*0980*/  @P1 SHF.R.S32.HI R3, RZ, 0x1f, R7 ;  /* 0x0000001fff031819 */ /* 0x000fe20000011407 */
[----:B------:R-:W-:Y:S01]  /*0990*/  IMAD.WIDE.U32 R12, R18, c[0x0][0x1f0], R4 ;  /* 0x00007c00120c7a25 */ /* 0x000fe200078e0004 */
[----:B------:R-:W-:-:S02]  /*09a0*/  P2R R29, PR, RZ, 0x1 ;  /* 0x00000001ff1d7803 */ /* 0x000fc40000000000 */
[----:B------:R-:W-:Y:S01]  /*09b0*/  SHF.R.S32.HI R11, RZ, 0x1f, R10 ;  /* 0x0000001fff0b7819 */ /* 0x000fe2000001140a */
[----:B------:R-:W-:Y:S01]  /*09c0*/  IMAD.IADD R9, R13, 0x1, R9 ;  /* 0x000000010d097824 */ /* 0x000fe200078e0209 */
[----:B------:R-:W-:Y:S02]  /*09d0*/  IADD3 R18, P1, P0, R6, R2, R0 ;  /* 0x0000000206127210 */ /* 0x000fe4000783e000 */
[----:B------:R-:W-:Y:S01]  /*09e0*/  SHF.R.S32.HI R4, RZ, 0x1f, R6 ;  /* 0x0000001fff047819 */ /* 0x000fe20000011406 */
        /* <DEDUP_REMOVED lines=12> */
.L_x_1119:
[----:B------:R-:W-:Y:S05]  /*0ab0*/  BSYNC B0 ;  /* 0x0000000000007941 */ /* 0x000fea0003800000 */
.L_x_1118:
        /* <DEDUP_REMOVED lines=16> */
.L_x_1121:
[----:B------:R-:W-:Y:S05]  /*0bc0*/  BSYNC B0 ;  /* 0x0000000000007941 */ /* 0x000fea0003800000 */
.L_x_1120:
        /* <DEDUP_REMOVED lines=16> */
.L_x_1123:
[----:B------:R-:W-:Y:S05]  /*0cd0*/  BSYNC B0 ;  /* 0x0000000000007941 */ /* 0x000fea0003800000 */
.L_x_1122:
        /* <DEDUP_REMOVED lines=17> */
.L_x_1125:
[----:B------:R-:W-:Y:S05]  /*0df0*/  BSYNC B0 ;  /* 0x0000000000007941 */ /* 0x000fea0003800000 */
.L_x_1124:
        /* <DEDUP_REMOVED lines=17> */
.L_x_1127:
[----:B------:R-:W-:Y:S05]  /*0f10*/  BSYNC B0 ;  /* 0x0000000000007941 */ /* 0x000fea0003800000 */
.L_x_1126:
        /* <DEDUP_REMOVED lines=17> */
.L_x_1129:
[----:B------:R-:W-:Y:S05]  /*1030*/  BSYNC B0 ;  /* 0x0000000000007941 */ /* 0x000fea0003800000 */
.L_x_1128:
        /* <DEDUP_REMOVED lines=16> */
.L_x_1131:
[----:B------:R-:W-:Y:S05]  /*1140*/  BSYNC B0 ;  /* 0x0000000000007941 */ /* 0x000fea0003800000 */
.L_x_1130:
        /* <DEDUP_REMOVED lines=16> */
.L_x_1133:
[----:B------:R-:W-:Y:S05]  /*1250*/  BSYNC B0 ;  /* 0x0000000000007941 */ /* 0x000fea0003800000 */
.L_x_1132:
[----:B------:R-:W-:Y:S02]  /*1260*/  ISETP.NE.AND P0, PT, R29, RZ, PT ;  /* 0x000000ff1d00720c */ /* 0x000fe40003f05270 */
[C---:B------:R-:W-:Y:S02]  /*1270*/  ISETP.NE.OR P4, PT, R19.reuse, RZ, P4 ;  /* 0x000000ff1300720c */ /* 0x040fe40002785670 */
[----:B------:R-:W-:Y:S02]  /*1280*/  ISETP.NE.OR P1, PT, R19, RZ, P0 ;  /* 0x000000ff1300720c */ /* 0x000fe40000725670 */
[----:B------:R-:W-:-:S04]  /*1290*/  ISETP.NE.AND P3, PT, R28, RZ, PT ;  /* 0x000000ff1c00720c */ /* 0x000fc80003f65270 */
[----:B------:R-:W-:-:S05]  /*12a0*/  ISETP.NE.OR P3, PT, R19, RZ, P3 ;  /* 0x000000ff1300720c */ /* 0x000fca0001f65670 */
[----:B------:R-:W-:Y:S02]  /*12b0*/  @!P4 IMAD.MOV.U32 R12, RZ, RZ, 0x7f800000 ;  /* 0x7f800000ff0cc424 */ /* 0x000fe400078e00ff */
[----:B------:R-:W-:-:S05]  /*12c0*/  @!P1 IMAD R0, R10, R15, RZ ;  /* 0x0000000f0a009224 */ /* 0x000fca00078e02ff */
[----:B-1----:R-:W-:-:S04]  /*12d0*/  @!P1 IADD3 R2, P0, R0, R18, RZ ;  /* 0x0000001200029210 */ /* 0x002fc80007f1e0ff */
        /* <DEDUP_REMOVED lines=16> */
[----:B------:R-:W-:-:S03]  /*13e0*/  @!P4 IMAD R4, R24, R15, RZ ;  /* 0x0000000f1804c224 */ /* 0x000fc600078e02ff */
[----:B------:R1:W-:Y:S02]  /*13f0*/  @!P0 STG.E [R2.64], R0 ;  /* 0x0000000002008986 */ /* 0x0003e4000c101916 */
        /* <DEDUP_REMOVED lines=12> */
[----:B------:R-:W-:Y:S02]  /*14c0*/  ISETP.NE.OR P0, PT, R19, RZ, P5 ;  /* 0x000000ff1300720c */ /* 0x000fe40002f05670 */
[----:B------:R-:W-:-:S04]  /*14d0*/  @!P2 IADD3 R0, P5, R2, R18, RZ ;  /* 0x000000120200a210 */ /* 0x000fc80007fbe0ff */
[----:B------:R-:W-:Y:S02]  /*14e0*/  @!P2 LEA.HI.X.SX32 R2, R2, R16, 0x1, P5 ;  /* 0x000000100202a211 */ /* 0x000fe400028f0eff */
[----:B------:R-:W-:-:S04]  /*14f0*/  @!P2 LEA R6, P5, R0, c[0x0][0x200], 0x2 ;  /* 0x000080000006aa11 */ /* 0x000fc800078a10ff */
[----:B------:R-:W-:Y:S01]  /*1500*/  @!P2 LEA.HI.X R7, R0, c[0x0][0x204], R2, 0x2, P5 ;  /* 0x000081000007aa11 */ /* 0x000fe200028f1402 */
[----:B------:R-:W-:Y:S01]  /*1510*/  @!P0 IMAD R2, R17, R15, RZ ;  /* 0x0000000f11028224 */ /* 0x000fe200078e02ff */
[----:B------:R-:W-:-:S04]  /*1520*/  @!P1 IADD3 R0, P5, R3, R18, RZ ;  /* 0x0000001203009210 */ /* 0x000fc80007fbe0ff */
[----:B------:R-:W-:Y:S01]  /*1530*/  @!P1 LEA.HI.X.SX32 R3, R3, R16, 0x1, P5 ;  /* 0x0000001003039211 */ /* 0x000fe200028f0eff */
[----:B-1----:R-:W-:Y:S01]  /*1540*/  @!P2 IMAD.MOV.U32 R10, RZ, RZ, 0x7f800000 ;  /* 0x7f800000ff0aa424 */ /* 0x002fe200078e00ff */
        /* <DEDUP_REMOVED lines=23> */
.L_x_1117:
        /* <DEDUP_REMOVED lines=8> */
[----:B-1--4-:R-:W-:Y:S02]  /*1740*/  @P1 IMAD R11, R30, c[0x0][0x194], R3 ;  /* 0x000065001e0b1a24 */ /* 0x012fe400078e0203 */
        /* <DEDUP_REMOVED lines=19> */
.L_x_1134:
[----:B--2---:R-:W-:Y:S02]  /*1880*/  IABS R4, c[0x0][0x1c8] ;  /* 0x0000720000047a13 */ /* 0x004fe40000000000 */
[----:B------:R-:W-:Y:S02]  /*1890*/  IABS R5, R18 ;  /* 0x0000001200057213 */ /* 0x000fe40000000000 */
[----:B------:R-:W1:Y:S01]  /*18a0*/  I2F.RP R2, R4 ;  /* 0x0000000400027306 */ /* 0x000e620000209400 */
[----:B------:R-:W-:-:S07]  /*18b0*/  SHF.R.S32.HI R6, RZ, 0x1f, R18 ;  /* 0x0000001fff067819 */ /* 0x000fce0000011412 */
[----:B-1----:R-:W1:Y:S02]  /*18c0*/  MUFU.RCP R2, R2 ;  /* 0x0000000200027308 */ /* 0x002e640000001000 */
[----:B-1----:R-:W-:-:S06]  /*18d0*/  IADD3 R2, R2, 0xffffffe, RZ ;  /* 0x0ffffffe02027810 */ /* 0x002fcc0007ffe0ff */
        /* <DEDUP_REMOVED lines=36> */
.L_x_1135:
[-C--:B------:R-:W-:Y:S01]  /*1b20*/  LEA.HI R0, R22, R23.reuse, RZ, 0x3 ;  /* 0x0000001716007211 */ /* 0x080fe200078f18ff */
        /* <DEDUP_REMOVED lines=11> */
[----:B------:R-:W-:Y:S01]  /*1be0*/  IMAD R6, R18, c[0x0][0x1ac], R6 ;  /* 0x00006b0012067a24 */ /* 0x000fe200078e0206 */
[----:B------:R-:W-:Y:S01]  /*1bf0*/  LOP3.LUT R2, R2, 0x1c0, RZ, 0xc0, !PT ;  /* 0x000001c002027812 */ /* 0x000fe200078ec0ff */
[----:B------:R-:W-:-:S03]  /*1c00*/  IMAD.SHL.U32 R182, R36, 0x8, RZ ;  /* 0x0000000824b67824 */ /* 0x000fc600078e00ff */
[----:B------:R-:W-:Y:S02]  /*1c10*/  SHF.R.U32.HI R3, RZ, 0x3, R2 ;  /* 0x00000003ff037819 */ /* 0x000fe40000011602 */
[--C-:B------:R-:W-:Y:S02]  /*1c20*/  LOP3.LUT R0, R2, 0x38, R182.reuse, 0xf8, !PT ;  /* 0x0000003802007812 */ /* 0x100fe400078ef8b6 */
[----:B------:R-:W-:Y:S02]  /*1c30*/  IADD3 R2, P0, R182, R7, RZ ;  /* 0x00000007b6027210 */ /* 0x000fe40007f1e0ff */
[----:B------:R-:W-:Y:S02]  /*1c40*/  SHF.R.S32.HI R183, RZ, 0x1f, R182 ;  /* 0x0000001fffb77819 */ /* 0x000fe400000114b6 */
[----:B------:R-:W-:-:S03]  /*1c50*/  LOP3.LUT R0, R0, R3, RZ, 0x3c, !PT ;  /* 0x0000000300007212 */ /* 0x000fc600078e3cff */
[----:B------:R-:W-:Y:S01]  /*1c60*/  IMAD.X R3, R183, 0x1, R11, P0 ;  /* 0x00000001b7037824 */ /* 0x000fe200000e060b */
[----:B------:R-:W-:Y:S01]  /*1c70*/  SHF.R.S32.HI R11, RZ, 0x1f, R10 ;  /* 0x0000001fff0b7819 */ /* 0x000fe2000001140a */
[----:B------:R1:W-:Y:S01]  /*1c80*/  STL.64 [R1+0x40], R182 ;  /* 0x000040b601007387 */ /* 0x0003e20000100a00 */
[----:B------:R-:W-:Y:S01]  /*1c90*/  ISETP.GE.AND P0, PT, R10, R25, PT ;  /* 0x000000190a00720c */ /* 0x000fe20003f06270 */
[----:B------:R-:W-:Y:S01]  /*1ca0*/  IMAD.WIDE.U32 R8, R18, c[0x0][0x1a8], R2 ;  /* 0x00006a0012087a25 */ /* 0x000fe200078e0002 */
[----:B------:R-:W-:Y:S01]  /*1cb0*/  LOP3.LUT R0, R0, 0xfffffe00, R4, 0xf8, !PT ;  /* 0xfffffe0000007812 */ /* 0x000fe200078ef804 */
[----:B------:R1:W-:Y:S02]  /*1cc0*/  STL [R1+0x2c], R25 ;  /* 0x00002c1901007387 */ /* 0x0003e40000100800 */
[----:B------:R-:W-:-:S04]  /*1cd0*/  IMAD.WIDE R28, R251, 0x80, R10 ;  /* 0x00000080fb1c7825 */ /* 0x000fc800078e020a */
[----:B------:R-:W-:Y:S01]  /*1ce0*/  IMAD.SHL.U32 R207, R0, 0x2, RZ ;  /* 0x0000000200cf7824 */ /* 0x000fe200078e00ff */
[----:B------:R1:W-:Y:S01]  /*1cf0*/  STL.64 [R1+0x38], R28 ;  /* 0x0000381c01007387 */ /* 0x0003e20000100a00 */
        /* <DEDUP_REMOVED lines=16> */
.L_x_1137:
[----:B------:R-:W-:Y:S05]  /*1e00*/  BSYNC B0 ;  /* 0x0000000000007941 */ /* 0x000fea0003800000 */
.L_x_1136:
[----:B------:R-:W-:Y:S01]  /*1e10*/  IADD3 R18, R10, 0x10, RZ ;  /* 0x000000100a127810 */ /* 0x000fe20007ffe0ff */
[----:B------:R-:W-:Y:S03]  /*1e20*/  BSSY B0, `(.L_x_1138) ;  /* 0x0000014000007945 */ /* 0x000fe60003800000 */
[----:B------:R-:W-:-:S13]  /*1e30*/  ISETP.GE.AND P0, PT, R18, R25, PT ;  /* 0x000000191200720c */ /* 0x000fda0003f06270 */
        /* <DEDUP_REMOVED lines=18> */
.L_x_1139:
[----:B------:R-:W-:Y:S05]  /*1f60*/  BSYNC B0 ;  /* 0x0000000000007941 */ /* 0x000fea0003800000 */
.L_x_1138:
        /* <DEDUP_REMOVED lines=21> */
.L_x_1141:
[----:B------:R-:W-:Y:S05]  /*20c0*/  BSYNC B0 ;  /* 0x0000000000007941 */ /* 0x000fea0003800000 */
.L_x_1140:
        /* <DEDUP_REMOVED lines=22> */
.L_x_1143:
[----:B------:R-:W-:Y:S05]  /*2230*/  BSYNC B0 ;  /* 0x0000000000007941 */ /* 0x000fea0003800000 */
.L_x_1142:
        /* <DEDUP_REMOVED lines=22> */
.L_x_1145:
[----:B------:R-:W-:Y:S05]  /*23a0*/  BSYNC B0 ;  /* 0x0000000000007941 */ /* 0x000fea0003800000 */
.L_x_1144:
        /* <DEDUP_REMOVED lines=22> */
.L_x_1147:
[----:B------:R-:W-:Y:S05]  /*2510*/  BSYNC B0 ;  /* 0x0000000000007941 */ /* 0x000fea0003800000 */
.L_x_1146:
        /* <DEDUP_REMOVED lines=22> */
.L_x_1149:
[----:B------:R-:W-:Y:S05]  /*2680*/  BSYNC B0 ;  /* 0x0000000000007941 */ /* 0x000fea0003800000 */
.L_x_1148:
[----:B-1----:R-:W-:Y:S01]  /*2690*/  IADD3 R0, R10, 0x70, RZ ;  /* 0x000000700a007810 */ /* 0x002fe20007ffe0ff */
[----:B------:R-:W-:Y:S01]  /*26a0*/  IMAD.MOV.U32 R147, RZ, RZ, c[0x0][0x198] ;  /* 0x00006600ff937624 */ /* 0x000fe200078e00ff */
[----:B------:R-:W-:Y:S02]  /*26b0*/  BSSY B0, `(.L_x_1150) ;  /* 0x0000018000007945 */ /* 0x000fe40003800000 */
[----:B------:R-:W-:Y:S01]  /*26c0*/  ISETP.GE.AND P0, PT, R0, R25, PT ;  /* 0x000000190000720c */ /* 0x000fe20003f06270 */
[----:B------:R1:W-:Y:S01]  /*26d0*/  STL [R1+0x6c], R0 ;  /* 0x00006c0001007387 */ /* 0x0003e20000100800 */
[----:B------:R-:W-:Y:S02]  /*26e0*/  IMAD.MOV.U32 R25, RZ, RZ, 0x6 ;  /* 0x00000006ff197424 */ /* 0x000fe400078e00ff */
[----:B------:R-:W-:-:S03]  /*26f0*/  IMAD.SHL.U32 R156, R147, 0x40, RZ ;  /* 0x00000040939c7824 */ /* 0x000fc600078e00ff */
[----:B------:R-:W-:-:S06]  /*2700*/  SHF.L.U64.HI R146, R147, R25, c[0x0][0x19c] ;  /* 0x0000670093927619 */ /* 0x000fcc0000010219 */
        /* <DEDUP_REMOVED lines=18> */
.L_x_1151:
[----:B------:R-:W-:Y:S05]  /*2830*/  BSYNC B0 ;  /* 0x0000000000007941 */ /* 0x000fea0003800000 */
.L_x_1150:
[C---:B------:R-:W-:Y:S01]  /*2840*/  IMAD R6, R11.reuse, c[0x0][0x198], RZ ;  /* 0x000066000b067a24 */ /* 0x040fe200078e02ff */
[----:B------:R-:W-:Y:S01]  /*2850*/  IADD3 R40, R234, -0x1, RZ ;  /* 0xffffffffea287810 */ /* 0x000fe20007ffe0ff */
[----:B-1----:R-:W-:Y:S01]  /*2860*/  IMAD R0, R11, c[0x0][0x1a0], RZ ;  /* 0x000068000b007a24 */ /* 0x002fe200078e02ff */
[----:B------:R-:W-:Y:S01]  /*2870*/  BSSY B0, `(.L_x_1152) ;  /* 0x0000031000007945 */ /* 0x000fe20003800000 */
[----:B---3--:R-:W-:-:S04]  /*2880*/  IMAD.WIDE.U32 R4, R10, c[0x0][0x198], R182 ;  /* 0x000066000a047a25 */ /* 0x008fc800078e00b6 */
[----:B------:R-:W-:Y:S01]  /*2890*/  IMAD.WIDE.U32 R2, R10, c[0x0][0x1a0], R182 ;  /* 0x000068000a027a25 */ /* 0x000fe200078e00b6 */
[----:B------:R-:W-:Y:S02]  /*28a0*/  IADD3 R4, P1, R15, R4, RZ ;  /* 0x000000040f047210 */ /* 0x000fe40007f3e0ff */
[----:B------:R-:W-:Y:S01]  /*28b0*/  LEA.HI R15, R22, R23, RZ, 0x4 ;  /* 0x00000017160f7211 */ /* 0x000fe200078f20ff */
[C---:B------:R-:W-:Y:S01]  /*28c0*/  IMAD R6, R10.reuse, c[0x0][0x19c], R6 ;  /* 0x000067000a067a24 */ /* 0x040fe200078e0206 */
[----:B------:R-:W-:Y:S01]  /*28d0*/  IADD3 R2, P0, R13, R2, RZ ;  /* 0x000000020d027210 */ /* 0x000fe20007f1e0ff */
[----:B------:R-:W-:Y:S01]  /*28e0*/  IMAD R0, R10, c[0x0][0x1a4], R0 ;  /* 0x000069000a007a24 */ /* 0x000fe200078e0200 */
[----:B------:R-:W-:Y:S01]  /*28f0*/  SHF.R.S32.HI R13, RZ, 0x1f, R40 ;  /* 0x0000001fff0d7819 */ /* 0x000fe20000011428 */
[----:B------:R-:W-:Y:S01]  /*2900*/  IMAD R7, R12, c[0x0][0x1b8], RZ ;  /* 0x00006e000c077a24 */ /* 0x000fe200078e02ff */
[----:B------:R-:W-:Y:S01]  /*2910*/  IADD3.X R5, R21, R5, R6, P1, !PT ;  /* 0x0000000515057210 */ /* 0x000fe20000ffe406 */
[----:B------:R-:W-:Y:S01]  /*2920*/  IMAD R8, R40, -0x40, R41 ;  /* 0xffffffc028087824 */ /* 0x000fe200078e0229 */
[----:B------:R-:W-:Y:S01]  /*2930*/  IADD3.X R3, R19, R3, R0, P0, !PT ;  /* 0x0000000313037210 */ /* 0x000fe200007fe400 */
[----:B------:R-:W-:Y:S01]  /*2940*/  IMAD R0, R12, c[0x0][0x1b0], RZ ;  /* 0x00006c000c007a24 */ /* 0x000fe200078e02ff */
[----:B------:R-:W-:Y:S01]  /*2950*/  LOP3.LUT R6, R15, 0xfffffff0, RZ, 0xc0, !PT ;  /* 0xfffffff00f067812 */ /* 0x000fe200078ec0ff */
[----:B------:R-:W-:Y:S01]  /*2960*/  IMAD.WIDE.U32 R32, R14, c[0x0][0x1b0], R4 ;  /* 0x00006c000e207a25 */ /* 0x000fe200078e0004 */
[----:B------:R-:W-:-:S02]  /*2970*/  ISETP.GE.AND P0, PT, R10, R8, PT ;  /* 0x000000080a00720c */ /* 0x000fc40003f06270 */
[----:B------:R-:W-:Y:S01]  /*2980*/  IADD3 R6, -R6, R23, RZ ;  /* 0x0000001706067210 */ /* 0x000fe20007ffe1ff */
[C---:B------:R-:W-:Y:S01]  /*2990*/  IMAD R9, R14.reuse, c[0x0][0x1b4], R0 ;  /* 0x00006d000e097a24 */ /* 0x040fe200078e0200 */
[----:B------:R1:W-:Y:S01]  /*29a0*/  STL.64 [R1+0x50], R32 ;  /* 0x0000502001007387 */ /* 0x0003e20000100a00 */
[C---:B------:R-:W-:Y:S01]  /*29b0*/  IMAD R12, R14.reuse, c[0x0][0x1bc], R7 ;  /* 0x00006f000e0c7a24 */ /* 0x040fe200078e0207 */
[----:B------:R-:W-:Y:S01]  /*29c0*/  SHF.R.S32.HI R0, RZ, 0x1f, R6 ;  /* 0x0000001fff007819 */ /* 0x000fe20000011406 */
[----:B------:R-:W-:Y:S01]  /*29d0*/  IMAD.WIDE.U32 R28, R14, c[0x0][0x1b8], R2 ;  /* 0x00006e000e1c7a25 */ /* 0x000fe200078e0002 */
[----:B------:R-:W-:Y:S02]  /*29e0*/  IADD3 R249, R33, R9, RZ ;  /* 0x0000000921f97210 */ /* 0x000fe40007ffe0ff */
[----:B------:R-:W-:Y:S01]  /*29f0*/  LEA.HI R0, R0, R6, RZ, 0x3 ;  /* 0x0000000600007211 */ /* 0x000fe200078f18ff */
[----:B------:R-:W-:Y:S01]  /*2a00*/  IMAD.MOV.U32 R248, RZ, RZ, R32 ;  /* 0x000000fffff87224 */ /* 0x000fe200078e0020 */
[----:B------:R-:W-:Y:S01]  /*2a10*/  IADD3 R31, R29, R12, RZ ;  /* 0x0000000c1d1f7210 */ /* 0x000fe20007ffe0ff */
[----:B------:R1:W-:Y:S01]  /*2a20*/  STL.64 [R1+0x30], R28 ;  /* 0x0000301c01007387 */ /* 0x0003e20000100a00 */
[----:B------:R-:W-:Y:S01]  /*2a30*/  IMAD R7, R146, R40, RZ ;  /* 0x0000002892077224 */ /* 0x000fe200078e02ff */
[----:B------:R-:W-:Y:S01]  /*2a40*/  LOP3.LUT R5, R0, 0xfffffff8, RZ, 0xc0, !PT ;  /* 0xfffffff800057812 */ /* 0x000fe200078ec0ff */
[----:B------:R-:W-:Y:S01]  /*2a50*/  IMAD.WIDE.U32 R2, R40, R156, R248 ;  /* 0x0000009c28027225 */ /* 0x000fe200078e00f8 */
[----:B------:R1:W-:Y:S01]  /*2a60*/  STL.64 [R1+0x48], R248 ;  /* 0x000048f801007387 */ /* 0x0003e20000100a00 */
[----:B------:R-:W-:-:S02]  /*2a70*/  SHF.L.U32 R0, R0, 0x6, RZ ;  /* 0x0000000600007819 */ /* 0x000fc400000006ff */
[----:B------:R-:W-:Y:S01]  /*2a80*/  IMAD R4, R13, R156, R7 ;  /* 0x0000009c0d047224 */ /* 0x000fe200078e0207 */
[----:B------:R1:W-:Y:S01]  /*2a90*/  STL [R1+0x14], R31 ;  /* 0x0000141f01007387 */ /* 0x0003e20000100800 */
[----:B------:R-:W-:Y:S01]  /*2aa0*/  IADD3 R9, R6, -R5, RZ ;  /* 0x8000000506097210 */ /* 0x000fe20007ffe0ff */
[----:B------:R-:W-:Y:S01]  /*2ab0*/  IMAD.MOV.U32 R75, RZ, RZ, R40 ;  /* 0x000000ffff4b7224 */ /* 0x000fe200078e0028 */
[----:B------:R-:W-:Y:S02]  /*2ac0*/  LOP3.LUT R145, R0, 0xfffffe00, RZ, 0xc0, !PT ;  /* 0xfffffe0000917812 */ /* 0x000fe400078ec0ff */
[----:B------:R-:W-:Y:S01]  /*2ad0*/  IADD3 R5, R3, R4, RZ ;  /* 0x0000000403057210 */ /* 0x000fe20007ffe0ff */
        /* <DEDUP_REMOVED lines=10> */
.L_x_1153:
[----:B------:R-:W-:Y:S05]  /*2b80*/  BSYNC B0 ;  /* 0x0000000000007941 */ /* 0x000fea0003800000 */
.L_x_1152:
[C---:B------:R-:W-:Y:S01]  /*2b90*/  SHF.L.U64.HI R247, R147.reuse, R24, c[0x0][0x19c] ;  /* 0x0000670093f77619 */ /* 0x040fe20000010218 */
[----:B------:R-:W-:Y:S01]  /*2ba0*/  BSSY B0, `(.L_x_1154) ;  /* 0x0000010000007945 */ /* 0x000fe20003800000 */
[----:B------:R-:W-:Y:S01]  /*2bb0*/  ISETP.GE.AND P0, PT, R18, R8, PT ;  /* 0x000000081200720c */ /* 0x000fe20003f06270 */
[----:B------:R-:W-:Y:S02]  /*2bc0*/  IMAD.SHL.U32 R157, R147, 0x10, RZ ;  /* 0x00000010939d7824 */ /* 0x000fe400078e00ff */
[----:B------:R1:W-:Y:S10]  /*2bd0*/  STL [R1+0x64], R247 ;  /* 0x000064f701007387 */ /* 0x0003f40000100800 */
[----:B------:R-:W-:Y:S05]  /*2be0*/  @P0 BRA `(.L_x_1155) ;  /* 0x000000b000000947 */ /* 0x000fea0003800000 */
[----:B------:R-:W-:-:S13]  /*2bf0*/  ISETP.GE.AND P0, PT, R182, c[0x0][0x220], PT ;  /* 0x00008800b6007a0c */ /* 0x000fda0003f06270 */
[----:B------:R1:W-:Y:S01]  /*2c00*/  @P0 STS.128 [R207+0x4800], RZ ;  /* 0x004800ffcf000388 */ /* 0x0003e20000000c00 */
[----:B------:R-:W-:Y:S05]  /*2c10*/  @P0 BRA `(.L_x_1155) ;  /* 0x0000008000000947 */ /* 0x000fea0003800000 */
[----:B------:R-:W-:-:S05]  /*2c20*/  IADD3 R0, P0, R157, R2, RZ ;  /* 0x000000029d007210 */ /* 0x000fca0007f1e0ff */
[----:B-1----:R-:W-:Y:S01]  /*2c30*/  IMAD.X R7, R247, 0x1, R5, P0 ;  /* 0x00000001f7077824 */ /* 0x002fe200000e0605 */
[----:B------:R-:W-:-:S04]  /*2c40*/  LEA R6, P0, R0, c[0x0][0x168], 0x1 ;  /* 0x00005a0000067a11 */ /* 0x000fc800078008ff */
[----:B------:R-:W-:-:S05]  /*2c50*/  LEA.HI.X R7, R0, c[0x0][0x16c], R7, 0x1, P0 ;  /* 0x00005b0000077a11 */ /* 0x000fca00000f0c07 */
[----:B------:R-:W-:Y:S01]  /*2c60*/  @!PT LDS RZ, [RZ] ;  /* 0x00000000fffff984 */ /* 0x000fe20000000800 */
[----:B------:R-:W-:Y:S01]  /*2c70*/  @!PT LDS RZ, [RZ] ;  /* 0x00000000fffff984 */ /* 0x000fe20000000800 */
[----:B------:R-:W-:Y:S01]  /*2c80*/  @!PT LDS RZ, [RZ] ;  /* 0x00000000fffff984 */ /* 0x000fe20000000800 */
[----:B------:R1:W-:Y:S04]  /*2c90*/  LDGSTS.E.BYPASS.LTC128B.128 [R207+0x4800], [R6.64] ;  /* 0x0480000006cf7fae */ /* 0x0003e8000b901d56 */
.L_x_1155:
[----:B------:R-:W-:Y:S05]  /*2ca0*/  BSYNC B0 ;  /* 0x0000000000007941 */ /* 0x000fea0003800000 */
.L_x_1154:
[----:B------:R-:W-:Y:S01]  /*2cb0*/  ISETP.GE.AND P0, PT, R17, R8, PT ;  /* 0x000000081100720c */ /* 0x000fe20003f06270 */
[----:B------:R-:W-:-:S12]  /*2cc0*/  BSSY B0, `(.L_x_1156) ;  /* 0x000000e000007945 */ /* 0x000fd80003800000 */
[----:B------:R-:W-:Y:S05]  /*2cd0*/  @P0 BRA `(.L_x_1157) ;  /* 0x000000c000000947 */ /* 0x000fea0003800000 */
[----:B------:R-:W-:-:S13]  /*2ce0*/  ISETP.GE.AND P0, PT, R182, c[0x0][0x220], PT ;  /* 0x00008800b6007a0c */ /* 0x000fda0003f06270 */
[----:B------:R1:W-:Y:S01]  /*2cf0*/  @P0 STS.128 [R207+0x5000], RZ ;  /* 0x005000ffcf000388 */ /* 0x0003e20000000c00 */
[----:B------:R-:W-:Y:S05]  /*2d00*/  @P0 BRA `(.L_x_1157) ;  /* 0x0000009000000947 */ /* 0x000fea0003800000 */
[----:B-1----:R-:W-:Y:S01]  /*2d10*/  IMAD.MOV.U32 R7, RZ, RZ, c[0x0][0x19c] ;  /* 0x00006700ff077624 */ /* 0x002fe200078e00ff */
        /* <DEDUP_REMOVED lines=8> */
.L_x_1157:
[----:B------:R-:W-:Y:S05]  /*2da0*/  BSYNC B0 ;  /* 0x0000000000007941 */ /* 0x000fea0003800000 */
.L_x_1156:
[----:B------:R-:W-:Y:S01]  /*2db0*/  IMAD.MOV.U32 R12, RZ, RZ, c[0x0][0x1a0] ;  /* 0x00006800ff0c7624 */ /* 0x000fe200078e00ff */
[----:B------:R-:W-:Y:S01]  /*2dc0*/  ISETP.GE.AND P0, PT, R26, R8, PT ;  /* 0x000000081a00720c */ /* 0x000fe20003f06270 */
[----:B------:R-:W-:Y:S02]  /*2dd0*/  BSSY B0, `(.L_x_1158) ;  /* 0x0000013000007945 */ /* 0x000fe40003800000 */
[C---:B-1----:R-:W-:Y:S01]  /*2de0*/  IMAD.SHL.U32 R7, R12.reuse, 0x40, RZ ;  /* 0x000000400c077824 */ /* 0x042fe200078e00ff */
[----:B------:R-:W-:-:S05]  /*2df0*/  SHF.L.U64.HI R14, R12, R25, c[0x0][0x1a4] ;  /* 0x000069000c0e7619 */ /* 0x000fca0000010219 */
[----:B------:R1:W-:Y:S04]  /*2e00*/  STL [R1+0x7c], R14 ;  /* 0x00007c0e01007387 */ /* 0x0003e80000100800 */
        /* <DEDUP_REMOVED lines=15> */
.L_x_1159:
[----:B------:R-:W-:Y:S05]  /*2f00*/  BSYNC B0 ;  /* 0x0000000000007941 */ /* 0x000fea0003800000 */
.L_x_1158:
[----:B------:R-:W0:Y:S01]  /*2f10*/  LDGDEPBAR ;  /* 0x00000000000079af */ /* 0x000e220000000000 */
[----:B------:R-:W-:Y:S01]  /*2f20*/  ISETP.GE.AND P0, PT, R10, R8, PT ;  /* 0x000000080a00720c */ /* 0x000fe20003f06270 */
[----:B-1----:R-:W-:Y:S01]  /*2f30*/  IMAD.MOV.U32 R2, RZ, RZ, R30 ;  /* 0x000000ffff027224 */ /* 0x002fe200078e001e */
[----:B------:R-:W-:Y:S01]  /*2f40*/  SHF.R.S32.HI R5, RZ, 0x1f, R20 ;  /* 0x0000001fff057819 */ /* 0x000fe20000011414 */
[----:B------:R-:W-:Y:S01]  /*2f50*/  IMAD.MOV.U32 R3, RZ, RZ, R31 ;  /* 0x000000ffff037224 */ /* 0x000fe200078e001f */
[----:B------:R-:W-:Y:S01]  /*2f60*/  IADD3 R4, R41, 0x1, -R16 ;  /* 0x0000000129047810 */ /* 0x000fe20007ffe810 */
[----:B------:R-:W-:Y:S01]  /*2f70*/  IMAD.MOV.U32 R2, RZ, RZ, R28 ;  /* 0x000000ffff027224 */ /* 0x000fe200078e001c */
[----:B------:R-:W-:Y:S01]  /*2f80*/  LEA.HI R5, R5, R20, RZ, 0x2 ;  /* 0x0000001405057211 */ /* 0x000fe200078f10ff */
[----:B------:R-:W-:Y:S01]  /*2f90*/  IMAD R0, R14, R40, RZ ;  /* 0x000000280e007224 */ /* 0x000fe200078e02ff */
[----:B------:R-:W-:Y:S01]  /*2fa0*/  UIADD3 UR17, UR26, -0x4ab325aa, URZ ;  /* 0xb54cda561a117890 */ /* 0x000fe2000fffe03f */
[----:B------:R-:W-:Y:S01]  /*2fb0*/  IMAD.SHL.U32 R23, R23, 0x2, RZ ;  /* 0x0000000217177824 */ /* 0x000fe200078e00ff */
[----:B------:R-:W-:Y:S01]  /*2fc0*/  SHF.R.S32.HI R149, RZ, 0x2, R5 ;  /* 0x00000002ff957819 */ /* 0x000fe20000011405 */
[----:B------:R1:W-:Y:S01]  /*2fd0*/  STL.64 [R1+0x10], R2 ;  /* 0x0000100201007387 */ /* 0x0003e20000100a00 */
[----:B------:R-:W-:Y:S01]  /*2fe0*/  IMAD R0, R13, R7, R0 ;  /* 0x000000070d007224 */ /* 0x000fe200078e0200 */
[----:B------:R-:W-:Y:S01]  /*2ff0*/  BSSY B0, `(.L_x_1160) ;  /* 0x0000015000007945 */ /* 0x000fe20003800000 */
[----:B------:R-:W-:Y:S01]  /*3000*/  LEA R251, R251, R72, 0x3 ;  /* 0x00000048fbfb7211 */ /* 0x000fe200078e18ff */
[----:B------:R2:W-:Y:S01]  /*3010*/  STL [R1+0x60], R149 ;  /* 0x0000609501007387 */ /* 0x0005e20000100800 */
[----:B------:R-:W-:-:S02]  /*3020*/  IADD3 R43, R41, -c[0x0][0x2e4], -R16 ;  /* 0x8000b900292b7a10 */ /* 0x000fc40007ffe810 */
[----:B------:R-:W-:Y:S02]  /*3030*/  LOP3.LUT R148, R23, 0x6, RZ, 0xc0, !PT ;  /* 0x0000000617947812 */ /* 0x000fe400078ec0ff */
[----:B------:R-:W-:Y:S01]  /*3040*/  IADD3 R42, R4, c[0x0][0x2e8], RZ ;  /* 0x0000ba00042a7a10 */ /* 0x000fe20007ffe0ff */
[----:B------:R-:W-:-:S04]  /*3050*/  DEPBAR.LE SB0, 0x0 ;  /* 0x000080000000791a */ /* 0x000fc80000000000 */
[----:B------:R-:W-:Y:S01]  /*3060*/  BAR.SYNC.DEFER_BLOCKING 0x0 ;  /* 0x0000000000007b1d */ /* 0x000fe20000010000 */
[----:B-1----:R-:W-:-:S05]  /*3070*/  IMAD.WIDE.U32 R2, R40, R7, R2 ;  /* 0x0000000728027225 */ /* 0x002fca00078e0002 */
[----:B------:R-:W-:Y:S01]  /*3080*/  IADD3 R7, R3, R0, RZ ;  /* 0x0000000003077210 */ /* 0x000fe20007ffe0ff */
        /* <DEDUP_REMOVED lines=11> */
.L_x_1161:
[----:B------:R-:W-:Y:S05]  /*3140*/  BSYNC B0 ;  /* 0x0000000000007941 */ /* 0x000fea0003800000 */
.L_x_1160:
[----:B------:R-:W-:Y:S01]  /*3150*/  ISETP.GE.AND P0, PT, R18, R8, PT ;  /* 0x000000081200720c */ /* 0x000fe20003f06270 */
[----:B------:R-:W-:Y:S01]  /*3160*/  BSSY B0, `(.L_x_1162) ;  /* 0x0000011000007945 */ /* 0x000fe20003800000 */
[C---:B-1----:R-:W-:Y:S01]  /*3170*/  SHF.L.U64.HI R4, R12.reuse, R24, c[0x0][0x1a4] ;  /* 0x000069000c047619 */ /* 0x042fe20000010218 */
[----:B------:R-:W-:-:S04]  /*3180*/  IMAD.SHL.U32 R0, R12, 0x10, RZ ;  /* 0x000000100c007824 */ /* 0x000fc800078e00ff */
[----:B------:R1:W-:Y:S06]  /*3190*/  STL [R1+0x68], R4 ;  /* 0x0000680401007387 */ /* 0x0003ec0000100800 */
[----:B------:R1:W-:Y:S01]  /*31a0*/  @P0 STS.128 [R207+0x6800], RZ ;  /* 0x006800ffcf000388 */ /* 0x0003e20000000c00 */
[----:B------:R-:W-:Y:S05]  /*31b0*/  @P0 BRA `(.L_x_1163) ;  /* 0x000000b000000947 */ /* 0x000fea0003800000 */
[----:B------:R-:W-:-:S13]  /*31c0*/  ISETP.GE.AND P0, PT, R182, c[0x0][0x220], PT ;  /* 0x00008800b6007a0c */ /* 0x000fda0003f06270 */
[----:B------:R1:W-:Y:S01]  /*31d0*/  @P0 STS.128 [R207+0x6800], RZ ;  /* 0x006800ffcf000388 */ /* 0x0003e20000000c00 */
[----:B------:R-:W-:Y:S05]  /*31e0*/  @P0 BRA `(.L_x_1163) ;  /* 0x0000008000000947 */ /* 0x000fea0003800000 */
[----:B------:R-:W-:-:S05]  /*31f0*/  IADD3 R0, P0, R0, R2, RZ ;  /* 0x0000000200007210 */ /* 0x000fca0007f1e0ff */
[----:B------:R-:W-:Y:S01]  /*3200*/  IMAD.X R5, R4, 0x1, R7, P0 ;  /* 0x0000000104057824 */ /* 0x000fe200000e0607 */
[----:B-1----:R-:W-:-:S04]  /*3210*/  LEA R4, P0, R0, c[0x0][0x170], 0x1 ;  /* 0x00005c0000047a11 */ /* 0x002fc800078008ff */
[----:B------:R-:W-:-:S05]  /*3220*/  LEA.HI.X R5, R0, c[0x0][0x174], R5, 0x1, P0 ;  /* 0x00005d0000057a11 */ /* 0x000fca00000f0c05 */
[----:B------:R-:W-:Y:S01]  /*3230*/  @!PT LDS RZ, [RZ] ;  /* 0x00000000fffff984 */ /* 0x000fe20000000800 */
[----:B------:R-:W-:Y:S01]  /*3240*/  @!PT LDS RZ, [RZ] ;  /* 0x00000000fffff984 */ /* 0x000fe20000000800 */
[----:B------:R-:W-:Y:S01]  /*3250*/  @!PT LDS RZ, [RZ] ;  /* 0x00000000fffff984 */ /* 0x000fe20000000800 */
[----:B------:R1:W-:Y:S04]  /*3260*/  LDGSTS.E.BYPASS.LTC128B.128 [R207+0x6800], [R4.64] ;  /* 0x0680000004cf7fae */ /* 0x0003e8000b901d56 */
.L_x_1163:
[----:B------:R-:W-:Y:S05]  /*3270*/  BSYNC B0 ;  /* 0x0000000000007941 */ /* 0x000fea0003800000 */
.L_x_1162:
        /* <DEDUP_REMOVED lines=16> */
.L_x_1165:
[----:B------:R-:W-:Y:S05]  /*3380*/  BSYNC B0 ;  /* 0x0000000000007941 */ /* 0x000fea0003800000 */
.L_x_1164:
[----:B------:R-:W-:Y:S01]  /*3390*/  ISETP.GE.AND P0, PT, R26, R8, PT ;  /* 0x000000081a00720c */ /* 0x000fe20003f06270 */
[----:B------:R-:W-:Y:S01]  /*33a0*/  IMAD.MOV.U32 R0, RZ, RZ, 0x10 ;  /* 0x00000010ff007424 */ /* 0x000fe200078e00ff */
[----:B------:R-:W-:Y:S01]  /*33b0*/  BSSY B0, `(.L_x_1166) ;  /* 0x0000015000007945 */ /* 0x000fe20003800000 */
[----:B------:R-:W-:Y:S01]  /*33c0*/  IMAD.MOV.U32 R244, RZ, RZ, 0x20 ;  /* 0x00000020fff47424 */ /* 0x000fe200078e00ff */
[----:B------:R-:W-:-:S05]  /*33d0*/  R2P PR, R9, 0x6 ;  /* 0x0000000609007804 */ /* 0x000fca0000000000 */
[----:B------:R-:W-:Y:S02]  /*33e0*/  SEL R0, R0, 0xfffffff0, !P1 ;  /* 0xfffffff000007807 */ /* 0x000fe40004800000 */
[----:B-1----:R-:W-:Y:S02]  /*33f0*/  SEL R4, R244, 0xffffffe0, !P2 ;  /* 0xffffffe0f4047807 */ /* 0x002fe40005000000 */
[----:B------:R1:W-:Y:S01]  /*3400*/  @P0 STS.128 [R207+0x7800], RZ ;  /* 0x007800ffcf000388 */ /* 0x0003e20000000c00 */
        /* <DEDUP_REMOVED lines=15> */
.L_x_1167:
[----:B------:R-:W-:Y:S05]  /*3500*/  BSYNC B0 ;  /* 0x0000000000007941 */ /* 0x000fea0003800000 */
.L_x_1166:
[----:B------:R-:W-:Y:S01]  /*3510*/  SHF.R.S32.HI R7, RZ, 0x4, R15 ;  /* 0x00000004ff077819 */ /* 0x000fe2000001140f */
[C---:B------:R-:W-:Y:S01]  /*3520*/  IMAD.SHL.U32 R5, R36.reuse, 0x40, RZ ;  /* 0x0000004024057824 */ /* 0x040fe200078e00ff */
[----:B------:R-:W-:Y:S01]  /*3530*/  R2P PR, R36, 0x6 ;  /* 0x0000000624007804 */ /* 0x000fe20000000000 */
[----:B-1----:R-:W-:Y:S01]  /*3540*/  IMAD.SHL.U32 R3, R9, 0x40, RZ ;  /* 0x0000004009037824 */ /* 0x002fe200078e00ff */
[----:B------:R-:W-:Y:S01]  /*3550*/  LEA.HI R2, R15, R7, RZ, 0x1 ;  /* 0x000000070f027211 */ /* 0x000fe200078f08ff */
[----:B------:R-:W-:Y:S01]  /*3560*/  IMAD.SHL.U32 R10, R10, 0x8, RZ ;  /* 0x000000080a0a7824 */ /* 0x000fe200078e00ff */
[----:B------:R-:W0:Y:S01]  /*3570*/  LDGDEPBAR ;  /* 0x00000000000079af */ /* 0x000e220000000000 */
[----:B------:R-:W-:Y:S01]  /*3580*/  UIADD3 UR16, UR27, 0x646e171e, URZ ;  /* 0x646e171e1b107890 */ /* 0x000fe2000fffe03f */
        /* <DEDUP_REMOVED lines=25> */
[----:B------:R-:W-:Y:S02]  /*3720*/  LDSM.16.M88.4 R20, [R184+0x4000] ;  /* 0x00400000b814783b */ /* 0x000fe40000000200 */
[----:B------:R-:W-:Y:S01]  /*3730*/  IMAD R193, R0, 0x2, R192 ;  /* 0x0000000200c17824 */ /* 0x000fe200078e02c0 */
[C---:B------:R-:W-:Y:S01]  /*3740*/  IADD3 R198, R195.reuse, 0x800, RZ ;  /* 0x00000800c3c67810 */ /* 0x040fe20007ffe0ff */
[----:B------:R-:W5:Y:S01]  /*3750*/  LDSM.16.M88.4 R12, [R191] ;  /* 0x00000000bf0c783b */ /* 0x000f620000000200 */
[----:B------:R-:W-:Y:S01]  /*3760*/  IMAD.IADD R189, R2, 0x1, R195 ;  /* 0x0000000102bd7824 */ /* 0x000fe200078e02c3 */
[C---:B------:R-:W-:Y:S01]  /*3770*/  IADD3 R197, R195.reuse, 0x1000, RZ ;  /* 0x00001000c3c57810 */ /* 0x040fe20007ffe0ff */
[----:B------:R-:W-:Y:S01]  /*3780*/  IMAD R2, R72, 0x10, R74 ;  /* 0x0000001048027824 */ /* 0x000fe200078e024a */
[----:B------:R-:W2:Y:S01]  /*3790*/  LDSM.16.M88.4 R24, [R184+0x5800] ;  /* 0x00580000b818783b */ /* 0x000ea20000000200 */
[----:B------:R-:W-:-:S02]  /*37a0*/  IADD3 R196, R195, 0x1800, RZ ;  /* 0x00001800c3c47810 */ /* 0x000fc40007ffe0ff */
[----:B------:R-:W-:Y:S01]  /*37b0*/  IMAD.IADD R2, R149, 0x1, R2 ;  /* 0x0000000195027824 */ /* 0x000fe200078e0202 */
[----:B------:R-:W3:Y:S03]  /*37c0*/  LDSM.16.M88.4 R28, [R184+0x5000] ;  /* 0x00500000b81c783b */ /* 0x000ee60000000200 */
[----:B------:R-:W-:Y:S01]  /*37d0*/  IMAD.IADD R7, R42, 0x1, R2 ;  /* 0x000000012a077824 */ /* 0x000fe200078e0202 */
[----:B------:R-:W-:Y:S01]  /*37e0*/  LDSM.16.M88.4 R16, [R194+0x2000] ;  /* 0x00200000c210783b */ /* 0x000fe20000000200 */
[C---:B------:R-:W-:Y:S02]  /*37f0*/  IADD3 R5, R2.reuse, 0x8, RZ ;  /* 0x0000000802057810 */ /* 0x040fe40007ffe0ff */
[----:B------:R-:W-:Y:S01]  /*3800*/  IADD3 R3, R2, 0x40, RZ ;  /* 0x0000004002037810 */ /* 0x000fe20007ffe0ff */
[----:B------:R-:W4:Y:S01]  /*3810*/  LDSM.16.M88.4 R48, [R190+0x4800] ;  /* 0x00480000be30783b */ /* 0x000f220000000200 */
[----:B------:R-:W-:Y:S01]  /*3820*/  IMNMX R205, R7, R41, PT ;  /* 0x0000002907cd7217 */ /* 0x000fe20003800200 */
[----:B------:R-:W-:-:S02]  /*3830*/  IMAD.IADD R6, R42, 0x1, R5 ;  /* 0x000000012a067824 */ /* 0x000fc400078e0205 */
[----:B------:R-:W2:Y:S03]  /*3840*/  LDSM.16.M88.4 R36, [R190+0x4000] ;  /* 0x00400000be24783b */ /* 0x000ea60000000200 */
[----:B------:R-:W-:Y:S01]  /*3850*/  IMNMX R204, R6, R41, PT ;  /* 0x0000002906cc7217 */ /* 0x000fe20003800200 */
[----:B------:R-:W2:Y:S04]  /*3860*/  LDSM.16.M88.4 R52, [R190+0x5800] ;  /* 0x00580000be34783b */ /* 0x000ea80000000200 */
[----:B------:R-:W2:Y:S01]  /*3870*/  LDSM.16.M88.4 R56, [R190+0x5000] ;  /* 0x00500000be38783b */ /* 0x000ea20000000200 */
[----:B-1----:R-:W-:Y:S08]  /*3880*/  HMMA.16816.F32 R88, R8, R32, RZ ;  /* 0x000000200858723c */ /* 0x002ff000000018ff */
[-C--:B-----5:R-:W-:Y:S08]  /*3890*/  HMMA.16816.F32 R96, R12, R20.reuse, RZ ;  /* 0x000000140c60723c */ /* 0x0a0ff000000018ff */
[C---:B------:R-:W-:Y:S08]  /*38a0*/  HMMA.16816.F32 R44, R8.reuse, R20, RZ ;  /* 0x00000014082c723c */ /* 0x040ff000000018ff */
[-C--:B------:R-:W-:Y:S08]  /*38b0*/  HMMA.16816.F32 R64, R8, R22.reuse, RZ ;  /* 0x000000160840723c */ /* 0x080ff000000018ff */
[----:B------:R-:W-:Y:S01]  /*38c0*/  HMMA.16816.F32 R92, R12, R22, RZ ;  /* 0x000000160c5c723c */ /* 0x000fe200000018ff */
[----:B------:R-:W1:Y:S07]  /*38d0*/  LDSM.16.M88.4 R20, [R194] ;  /* 0x00000000c214783b */ /* 0x000e6e0000000200 */
[C---:B------:R-:W-:Y:S08]  /*38e0*/  HMMA.16816.F32 R84, R8.reuse, R34, RZ ;  /* 0x000000220854723c */ /* 0x040ff000000018ff */
[C---:B--2---:R-:W-:Y:S08]  /*38f0*/  HMMA.16816.F32 R68, R8.reuse, R24, RZ ;  /* 0x000000180844723c */ /* 0x044ff000000018ff */
[C---:B---3--:R-:W-:Y:S08]  /*3900*/  HMMA.16816.F32 R80, R8.reuse, R28, RZ ;  /* 0x0000001c0850723c */ /* 0x048ff000000018ff */
[C---:B------:R-:W-:Y:S08]  /*3910*/  HMMA.16816.F32 R76, R8.reuse, R30, RZ ;  /* 0x0000001e084c723c */ /* 0x040ff000000018ff */
[----:B------:R-:W-:Y:S08]  /*3920*/  HMMA.16816.F32 R60, R8, R26, RZ ;  /* 0x0000001a083c723c */ /* 0x000ff000000018ff */
[C---:B------:R-:W-:Y:S08]  /*3930*/  HMMA.16816.F32 R8, R12.reuse, R32, RZ ;  /* 0x000000200c08723c */ /* 0x040ff000000018ff */
[C---:B------:R-:W-:Y:S01]  /*3940*/  HMMA.16816.F32 R100, R12.reuse, R34, RZ ;  /* 0x000000220c64723c */ /* 0x040fe200000018ff */
[----:B------:R-:W-:Y:S07]  /*3950*/  LDSM.16.M88.4 R32, [R195+0x1000] ;  /* 0x00100000c320783b */ /* 0x000fee0000000200 */
[C---:B------:R-:W-:Y:S08]  /*3960*/  HMMA.16816.F32 R112, R12.reuse, R24, RZ ;  /* 0x000000180c70723c */ /* 0x040ff000000018ff */
[C---:B------:R-:W-:Y:S08]  /*3970*/  HMMA.16816.F32 R116, R12.reuse, R28, RZ ;  /* 0x0000001c0c74723c */ /* 0x040ff000000018ff */
[----:B------:R-:W-:Y:S01]  /*3980*/  HMMA.16816.F32 R124, R12, R30, RZ ;  /* 0x0000001e0c7c723c */ /* 0x000fe200000018ff */
[----:B------:R-:W-:Y:S07]  /*3990*/  LDSM.16.M88.4 R28, [R195+0x1800] ;  /* 0x00180000c31c783b */ /* 0x000fee0000000200 */
[----:B----4-:R-:W-:Y:S08]  /*39a0*/  HMMA.16816.F32 R140, R16, R48, R88 ;  /* 0x00000030108c723c */ /* 0x010ff00000001858 */
[----:B------:R-:W-:Y:S01]  /*39b0*/  HMMA.16816.F32 R12, R12, R26, RZ ;  /* 0x0000001a0c0c723c */ /* 0x000fe200000018ff */
[----:B------:R-:W-:Y:S07]  /*39c0*/  LDSM.16.M88.4 R24, [R192+0x2000] ;  /* 0x00200000c018783b */ /* 0x000fee0000000200 */
[C---:B------:R-:W-:Y:S01]  /*39d0*/  HMMA.16816.F32 R128, R16.reuse, R36, R44 ;  /* 0x000000241080723c */ /* 0x040fe2000000182c */
[----:B------:R-:W-:Y:S07]  /*39e0*/  LDSM.16.M88.4 R44, [R195] ;  /* 0x00000000c32c783b */ /* 0x000fee0000000200 */
[C---:B------:R-:W-:Y:S08]  /*39f0*/  HMMA.16816.F32 R136, R16.reuse, R38, R64 ;  /* 0x000000261088723c */ /* 0x040ff00000001840 */
[C---:B------:R-:W-:Y:S08]  /*3a00*/  HMMA.16816.F32 R132, R16.reuse, R50, R84 ;  /* 0x000000321084723c */ /* 0x040ff00000001854 */
[C---:B------:R-:W-:Y:S08]  /*3a10*/  HMMA.16816.F32 R120, R16.reuse, R52, R68 ;  /* 0x000000341078723c */ /* 0x040ff00000001844 */
[C---:B------:R-:W-:Y:S08]  /*3a20*/  HMMA.16816.F32 R108, R16.reuse, R56, R80 ;  /* 0x00000038106c723c */ /* 0x040ff00000001850 */
[C---:B------:R-:W-:Y:S08]  /*3a30*/  HMMA.16816.F32 R104, R16.reuse, R58, R76 ;  /* 0x0000003a1068723c */ /* 0x040ff0000000184c */
[----:B------:R-:W-:Y:S01]  /*3a40*/  HMMA.16816.F32 R88, R16, R54, R60 ;  /* 0x000000361058723c */ /* 0x000fe2000000183c */
[----:B------:R-:W2:Y:S07]  /*3a50*/  LDSM.16.M88.4 R16, [R192] ;  /* 0x00000000c010783b */ /* 0x000eae0000000200 */
[C---:B-1----:R-:W-:Y:S08]  /*3a60*/  HMMA.16816.F32 R84, R20.reuse, R36, R96 ;  /* 0x000000241454723c */ /* 0x042ff00000001860 */
[C---:B------:R-:W-:Y:S01]  /*3a70*/  HMMA.16816.F32 R92, R20.reuse, R38, R92 ;  /* 0x00000026145c723c */ /* 0x040fe2000000185c */
[----:B------:R-:W1:Y:S07]  /*3a80*/  LDSM.16.M88.4 R36, [R195+0x800] ;  /* 0x00080000c324783b */ /* 0x000e6e0000000200 */
[C---:B------:R-:W-:Y:S01]  /*3a90*/  HMMA.16816.F32 R80, R20.reuse, R48, R8 ;  /* 0x000000301450723c */ /* 0x040fe20000001808 */
[----:B------:R-:W-:Y:S07]  /*3aa0*/  LDSM.16.M88.4 R8, [R193+0x2000] ;  /* 0x00200000c108783b */ /* 0x000fee0000000200 */
[C---:B------:R-:W-:Y:S01]  /*3ab0*/  HMMA.16816.F32 R76, R20.reuse, R50, R100 ;  /* 0x00000032144c723c */ /* 0x040fe20000001864 */
[----:B------:R-:W-:Y:S07]  /*3ac0*/  LDSM.16.M88.4 R48, [R189] ;  /* 0x00000000bd30783b */ /* 0x000fee0000000200 */
[C---:B------:R-:W-:Y:S08]  /*3ad0*/  HMMA.16816.F32 R68, R20.reuse, R52, R112 ;  /* 0x000000341444723c */ /* 0x040ff00000001870 */
[C---:B------:R-:W-:Y:S08]  /*3ae0*/  HMMA.16816.F32 R64, R20.reuse, R56, R116 ;  /* 0x000000381440723c */ /* 0x040ff00000001874 */
[C---:B------:R-:W-:Y:S08]  /*3af0*/  HMMA.16816.F32 R60, R20.reuse, R58, R124 ;  /* 0x0000003a143c723c */ /* 0x040ff0000000187c */
[----:B------:R-:W-:Y:S01]  /*3b00*/  HMMA.16816.F32 R20, R20, R54, R12 ;  /* 0x000000361414723c */ /* 0x000fe2000000180c */
[----:B------:R-:W3:Y:S07]  /*3b10*/  LDSM.16.M88.4 R12, [R193] ;  /* 0x00000000c10c783b */ /* 0x000eee0000000200 */
[C---:B--2---:R-:W-:Y:S08]  /*3b20*/  HMMA.16816.F32 R56, R16.reuse, R44, R84 ;  /* 0x0000002c1038723c */ /* 0x044ff00000001854 */
[----:B------:R-:W-:Y:S08]  /*3b30*/  HMMA.16816.F32 R92, R16, R46, R92 ;  /* 0x0000002e105c723c */ /* 0x000ff0000000185c */
[----:B------:R-:W-:Y:S08]  /*3b40*/  HMMA.16816.F32 R52, R24, R44, R128 ;  /* 0x0000002c1834723c */ /* 0x000ff00000001880 */
[C---:B-1----:R-:W-:Y:S08]  /*3b50*/  HMMA.16816.F32 R80, R16.reuse, R36, R80 ;  /* 0x000000241050723c */ /* 0x042ff00000001850 */
[C---:B------:R-:W-:Y:S08]  /*3b60*/  HMMA.16816.F32 R76, R16.reuse, R38, R76 ;  /* 0x00000026104c723c */ /* 0x040ff0000000184c */
[C---:B------:R-:W-:Y:S08]  /*3b70*/  HMMA.16816.F32 R64, R16.reuse, R32, R64 ;  /* 0x000000201040723c */ /* 0x040ff00000001840 */
[C---:B------:R-:W-:Y:S08]  /*3b80*/  HMMA.16816.F32 R60, R16.reuse, R34, R60 ;  /* 0x00000022103c723c */ /* 0x040ff0000000183c */
[C---:B------:R-:W-:Y:S08]  /*3b90*/  HMMA.16816.F32 R68, R16.reuse, R28, R68 ;  /* 0x0000001c1044723c */ /* 0x040ff00000001844 */
[----:B------:R-:W-:Y:S07]  /*3ba0*/  HMMA.16816.F32 R84, R16, R30, R20 ;  /* 0x0000001e1054723c */ /* 0x000fee0000001814 */
[C---:B------:R-:W-:Y:S01]  /*3bb0*/  IMAD.IADD R17, R43.reuse, 0x1, R2 ;  /* 0x000000012b117824 */ /* 0x040fe200078e0202 */
[----:B------:R-:W-:Y:S01]  /*3bc0*/  IADD3 R2, R2, 0x48, RZ ;  /* 0x0000004802027810 */ /* 0x000fe20007ffe0ff */
[C---:B------:R-:W-:Y:S01]  /*3bd0*/  IMAD.IADD R16, R43.reuse, 0x1, R5 ;  /* 0x000000012b107824 */ /* 0x040fe200078e0205 */
[C---:B------:R-:W-:Y:S01]  /*3be0*/  HMMA.16816.F32 R120, R24.reuse, R28, R120 ;  /* 0x0000001c1878723c */ /* 0x040fe20000001878 */
[--C-:B------:R-:W-:Y:S01]  /*3bf0*/  IMAD.IADD R20, R43, 0x1, R3.reuse ;  /* 0x000000012b147824 */ /* 0x100fe200078e0203 */
[----:B------:R-:W-:Y:S01]  /*3c00*/  IMNMX R202, RZ, R17, !PT ;  /* 0x00000011ffca7217 */ /* 0x000fe20007800200 */
[C---:B------:R-:W-:Y:S01]  /*3c10*/  IMAD.IADD R5, R42.reuse, 0x1, R3 ;  /* 0x000000012a057824 */ /* 0x040fe200078e0203 */
[----:B------:R-:W-:Y:S01]  /*3c20*/  IMNMX R201, RZ, R16, !PT ;  /* 0x00000010ffc97217 */ /* 0x000fe20007800200 */
[----:B------:R-:W-:Y:S01]  /*3c30*/  IMAD.IADD R3, R42, 0x1, R2 ;  /* 0x000000012a037824 */ /* 0x000fe200078e0202 */
[----:B------:R-:W1:Y:S01]  /*3c40*/  LDSM.16.M88.4 R16, [R189+0x800] ;  /* 0x00080000bd10783b */ /* 0x000e620000000200 */
[----:B------:R-:W-:Y:S01]  /*3c50*/  IMNMX R200, RZ, R20, !PT ;  /* 0x00000014ffc87217 */ /* 0x000fe20007800200 */
[----:B------:R-:W-:Y:S01]  /*3c60*/  HMMA.16816.F32 R100, R24, R30, R88 ;  /* 0x0000001e1864723c */ /* 0x000fe20000001858 */
[----:B------:R-:W-:-:S02]  /*3c70*/  IMNMX R203, R5, R41, PT ;  /* 0x0000002905cb7217 */ /* 0x000fc40003800200 */
[----:B------:R-:W-:-:S05]  /*3c80*/  IMNMX R206, R3, R41, PT ;  /* 0x0000002903ce7217 */ /* 0x000fca0003800200 */
[C---:B------:R-:W-:Y:S08]  /*3c90*/  HMMA.16816.F32 R96, R24.reuse, R46, R136 ;  /* 0x0000002e1860723c */ /* 0x040ff00000001888 */
[C---:B------:R-:W-:Y:S08]  /*3ca0*/  HMMA.16816.F32 R140, R24.reuse, R36, R140 ;  /* 0x00000024188c723c */ /* 0x040ff0000000188c */
[C---:B------:R-:W-:Y:S08]  /*3cb0*/  HMMA.16816.F32 R132, R24.reuse, R38, R132 ;  /* 0x000000261884723c */ /* 0x040ff00000001884 */
[C---:B------:R-:W-:Y:S08]  /*3cc0*/  HMMA.16816.F32 R108, R24.reuse, R32, R108 ;  /* 0x00000020186c723c */ /* 0x040ff0000000186c */
[----:B------:R-:W-:Y:S07]  /*3cd0*/  HMMA.16816.F32 R104, R24, R34, R104 ;  /* 0x000000221868723c */ /* 0x000fee0000001868 */
[----:B------:R-:W-:Y:S01]  /*3ce0*/  IMAD.IADD R24, R43, 0x1, R2 ;  /* 0x000000012b187824 */ /* 0x000fe200078e0202 */
[----:B---3--:R-:W-:Y:S01]  /*3cf0*/  HMMA.16816.F32 R28, R12, R48, R56 ;  /* 0x000000300c1c723c */ /* 0x008fe20000001838 */
[----:B------:R-:W-:-:S03]  /*3d00*/  IMAD R2, R40, 0x40, R148 ;  /* 0x0000004028027824 */ /* 0x000fc600078e0294 */
[----:B------:R-:W-:Y:S02]  /*3d10*/  IMNMX R199, RZ, R24, !PT ;  /* 0x00000018ffc77217 */ /* 0x000fe40007800200 */
[C---:B------:R-:W-:Y:S02]  /*3d20*/  IADD3 R3, R2.reuse, 0x1, RZ ;  /* 0x0000000102037810 */ /* 0x040fe40007ffe0ff */
[----:B------:R-:W-:Y:S01]  /*3d30*/  HMMA.16816.F32 R20, R12, R50, R92 ;  /* 0x000000320c14723c */ /* 0x000fe2000000185c */
[-C--:B------:R-:W-:Y:S02]  /*3d40*/  ISETP.GE.AND P4, PT, R2, R205.reuse, PT ;  /* 0x000000cd0200720c */ /* 0x080fe40003f86270 */
[C---:B------:R-:W-:Y:S02]  /*3d50*/  ISETP.GE.AND P0, PT, R3.reuse, R206, PT ;  /* 0x000000ce0300720c */ /* 0x040fe40003f06270 */
[C---:B------:R-:W-:Y:S02]  /*3d60*/  ISETP.GE.AND P3, PT, R3.reuse, R205, PT ;  /* 0x000000cd0300720c */ /* 0x040fe40003f66270 */
[C---:B------:R-:W-:Y:S01]  /*3d70*/  ISETP.LT.OR P0, PT, R3.reuse, R199, P0 ;  /* 0x000000c70300720c */ /* 0x040fe20000701670 */
[----:B------:R-:W-:Y:S01]  /*3d80*/  HMMA.16816.F32 R52, R8, R48, R52 ;  /* 0x000000300834723c */ /* 0x000fe20000001834 */
[----:B------:R-:W-:-:S02]  /*3d90*/  ISETP.GE.AND P2, PT, R3, R204, PT ;  /* 0x000000cc0300720c */ /* 0x000fc40003f46270 */
[----:B------:R-:W-:Y:S02]  /*3da0*/  P2R R6, PR, RZ, 0x1 ;  /* 0x00000001ff067803 */ /* 0x000fe40000000000 */
[-C--:B------:R-:W-:Y:S02]  /*3db0*/  ISETP.LT.OR P0, PT, R2, R202.reuse, P4 ;  /* 0x000000ca0200720c */ /* 0x080fe40002701670 */
[C---:B------:R-:W-:Y:S01]  /*3dc0*/  ISETP.GE.AND P1, PT, R3.reuse, R203, PT ;  /* 0x000000cb0300720c */ /* 0x040fe20003f26270 */
[----:B------:R-:W-:Y:S01]  /*3dd0*/  HMMA.16816.F32 R48, R8, R50, R96 ;  /* 0x000000320830723c */ /* 0x000fe20000001860 */
[----:B------:R-:W-:Y:S02]  /*3de0*/  FSEL R95, R28, -INF , !P0 ;  /* 0xff8000001c5f7808 */ /* 0x000fe40004000000 */
[C---:B------:R-:W-:Y:S02]  /*3df0*/  ISETP.LT.OR P3, PT, R3.reuse, R202, P3 ;  /* 0x000000ca0300720c */ /* 0x040fe40001f61670 */
[----:B------:R-:W-:-:S02]  /*3e00*/  ISETP.LT.OR P5, PT, R3, R201, P2 ;  /* 0x000000c90300720c */ /* 0x000fc400017a1670 */
[----:B------:R-:W-:Y:S01]  /*3e10*/  ISETP.LT.OR P6, PT, R3, R200, P1 ;  /* 0x000000c80300720c */ /* 0x000fe20000fc1670 */
[C---:B-1----:R-:W-:Y:S01]  /*3e20*/  HMMA.16816.F32 R32, R8.reuse, R16, R140 ;  /* 0x000000100820723c */ /* 0x042fe2000000188c */
[C---:B------:R-:W-:Y:S02]  /*3e30*/  ISETP.GE.AND P0, PT, R2.reuse, R204, PT ;  /* 0x000000cc0200720c */ /* 0x040fe40003f06270 */
[C---:B------:R-:W-:Y:S02]  /*3e40*/  IADD3 R3, R2.reuse, 0x9, RZ ;  /* 0x0000000902037810 */ /* 0x040fe40007ffe0ff */
[C---:B------:R-:W-:Y:S02]  /*3e50*/  ISETP.LT.OR P0, PT, R2.reuse, R201, P0 ;  /* 0x000000c90200720c */ /* 0x040fe40000701670 */
[----:B------:R-:W-:Y:S01]  /*3e60*/  IADD3 R5, R2, 0x8, RZ ;  /* 0x0000000802057810 */ /* 0x000fe20007ffe0ff */
[----:B------:R-:W-:Y:S01]  /*3e70*/  HMMA.16816.F32 R36, R8, R18, R132 ;  /* 0x000000120824723c */ /* 0x000fe20000001884 */
[----:B------:R-:W-:-:S02]  /*3e80*/  ISETP.GE.AND P1, PT, R3, R205, PT ;  /* 0x000000cd0300720c */ /* 0x000fc40003f26270 */
[----:B------:R-:W-:Y:S02]  /*3e90*/  FSEL R117, R30, -INF , !P0 ;  /* 0xff8000001e757808 */ /* 0x000fe40004000000 */
[----:B------:R-:W-:Y:S02]  /*3ea0*/  ISETP.GE.AND P2, PT, R5, R205, PT ;  /* 0x000000cd0500720c */ /* 0x000fe40003f46270 */
[-C--:B------:R-:W-:Y:S01]  /*3eb0*/  ISETP.LT.OR P1, PT, R3, R202.reuse, P1 ;  /* 0x000000ca0300720c */ /* 0x080fe20000f21670 */
[----:B------:R-:W-:Y:S01]  /*3ec0*/  HMMA.16816.F32 R24, R12, R18, R76 ;  /* 0x000000120c18723c */ /* 0x000fe2000000184c */
[----:B------:R-:W-:Y:S02]  /*3ed0*/  ISETP.GE.AND P0, PT, R2, R203, PT ;  /* 0x000000cb0200720c */ /* 0x000fe40003f06270 */
[----:B------:R-:W-:Y:S02]  /*3ee0*/  ISETP.LT.OR P2, PT, R5, R202, P2 ;  /* 0x000000ca0500720c */ /* 0x000fe40001741670 */
[----:B------:R-:W-:-:S02]  /*3ef0*/  FSEL R115, R21, -INF , !P1 ;  /* 0xff80000015737808 */ /* 0x000fc40004800000 */
[----:B------:R-:W-:Y:S02]  /*3f00*/  ISETP.LT.OR P0, PT, R2, R200, P0 ;  /* 0x000000c80200720c */ /* 0x000fe40000701670 */
[C---:B------:R-:W-:Y:S02]  /*3f10*/  ISETP.GE.AND P4, PT, R5.reuse, R204, PT ;  /* 0x000000cc0500720c */ /* 0x040fe40003f86270 */
[----:B------:R-:W-:Y:S02]  /*3f20*/  ISETP.GE.AND P1, PT, R5, R206, PT ;  /* 0x000000ce0500720c */ /* 0x000fe40003f26270 */
[----:B------:R-:W-:Y:S02]  /*3f30*/  FSEL R112, R29, -INF , !P3 ;  /* 0xff8000001d707808 */ /* 0x000fe40005800000 */
[----:B------:R-:W-:Y:S02]  /*3f40*/  FSEL R119, R31, -INF , !P5 ;  /* 0xff8000001f777808 */ /* 0x000fe40006800000 */
[----:B------:R-:W-:Y:S01]  /*3f50*/  HMMA.16816.F32 R28, R12, R16, R80 ;  /* 0x000000100c1c723c */ /* 0x000fe20000001850 */
[----:B------:R-:W-:Y:S01]  /*3f60*/  FSEL R114, R20, -INF , !P2 ;  /* 0xff80000014727808 */ /* 0x000fe20005000000 */
[----:B------:R-:W-:Y:S01]  /*3f70*/  LDSM.16.M88.4 R16, [R189+0x1800] ;  /* 0x00180000bd10783b */ /* 0x000fe20000000200 */
[----:B------:R-:W-:-:S02]  /*3f80*/  ISETP.GE.AND P3, PT, R5, R203, PT ;  /* 0x000000cb0500720c */ /* 0x000fc40003f66270 */
[----:B------:R-:W-:Y:S02]  /*3f90*/  FSEL R44, R52, -INF , !P0 ;  /* 0xff800000342c7808 */ /* 0x000fe40004000000 */
[C---:B------:R-:W-:Y:S02]  /*3fa0*/  ISETP.LT.OR P2, PT, R5.reuse, R201, P4 ;  /* 0x000000c90500720c */ /* 0x040fe40002741670 */
[----:B------:R-:W-:Y:S02]  /*3fb0*/  ISETP.LT.OR P1, PT, R5, R199, P1 ;  /* 0x000000c70500720c */ /* 0x000fe40000f21670 */
[----:B------:R-:W-:Y:S02]  /*3fc0*/  ISETP.GE.AND P0, PT, R3, R206, PT ;  /* 0x000000ce0300720c */ /* 0x000fe40003f06270 */
[----:B------:R-:W-:Y:S02]  /*3fd0*/  ISETP.LT.OR P4, PT, R5, R200, P3 ;  /* 0x000000c80500720c */ /* 0x000fe40001f81670 */
[----:B------:R-:W-:-:S02]  /*3fe0*/  P2R R5, PR, RZ, 0x2 ;  /* 0x00000002ff057803 */ /* 0x000fc40000000000 */
[C---:B------:R-:W-:Y:S02]  /*3ff0*/  ISETP.GE.AND P3, PT, R3.reuse, R204, PT ;  /* 0x000000cc0300720c */ /* 0x040fe40003f66270 */
[----:B------:R-:W-:Y:S02]  /*4000*/  FSEL R116, R22, -INF , !P2 ;  /* 0xff80000016747808 */ /* 0x000fe40005000000 */
[C---:B------:R-:W-:Y:S02]  /*4010*/  ISETP.LT.OR P0, PT, R3.reuse, R199, P0 ;  /* 0x000000c70300720c */ /* 0x040fe40000701670 */
[----:B------:R-:W-:Y:S02]  /*4020*/  ISETP.GE.AND P2, PT, R3, R203, PT ;  /* 0x000000cb0300720c */ /* 0x000fe40003f46270 */
[----:B------:R-:W-:Y:S02]  /*4030*/  ISETP.GE.AND P1, PT, R2, R206, PT ;  /* 0x000000ce0200720c */ /* 0x000fe40003f26270 */
[----:B------:R-:W-:-:S02]  /*4040*/  ISETP.NE.AND P5, PT, R6, RZ, PT ;  /* 0x000000ff0600720c */ /* 0x000fc40003fa5270 */
[----:B------:R-:W-:Y:S02]  /*4050*/  FSEL R45, R53, -INF , !P6 ;  /* 0xff800000352d7808 */ /* 0x000fe40007000000 */
[----:B------:R-:W-:Y:S02]  /*4060*/  ISETP.LT.OR P3, PT, R3, R201, P3 ;  /* 0x000000c90300720c */ /* 0x000fe40001f61670 */
[----:B------:R-:W-:Y:S02]  /*4070*/  P2R R6, PR, RZ, 0x1 ;  /* 0x00000001ff067803 */ /* 0x000fe40000000000 */
[----:B------:R-:W-:Y:S02]  /*4080*/  ISETP.NE.AND P6, PT, R5, RZ, PT ;  /* 0x000000ff0500720c */ /* 0x000fe40003fc5270 */
[----:B------:R-:W-:Y:S02]  /*4090*/  ISETP.LT.OR P2, PT, R3, R200, P2 ;  /* 0x000000c80300720c */ /* 0x000fe40001741670 */
[----:B------:R-:W-:-:S02]  /*40a0*/  ISETP.LT.OR P0, PT, R2, R199, P1 ;  /* 0x000000c70200720c */ /* 0x000fc40000f01670 */
[C---:B------:R-:W-:Y:S02]  /*40b0*/  IADD3 R5, R2.reuse, 0x10, RZ ;  /* 0x0000001002057810 */ /* 0x040fe40007ffe0ff */
[----:B------:R-:W-:Y:S02]  /*40c0*/  IADD3 R3, R2, 0x11, RZ ;  /* 0x0000001102037810 */ /* 0x000fe40007ffe0ff */
[----:B------:R-:W-:Y:S02]  /*40d0*/  FSEL R113, R23, -INF , !P3 ;  /* 0xff80000017717808 */ /* 0x000fe40005800000 */
[----:B------:R-:W-:Y:S01]  /*40e0*/  FSEL R56, R54, -INF , !P0 ;  /* 0xff80000036387808 */ /* 0x000fe20004000000 */
[----:B------:R-:W1:Y:S01]  /*40f0*/  LDSM.16.M88.4 R20, [R189+0x1000] ;  /* 0x00100000bd14783b */ /* 0x000e620000000200 */
[----:B------:R-:W-:Y:S01]  /*4100*/  ISETP.GE.AND P1, PT, R5, R205, PT ;  /* 0x000000cd0500720c */ /* 0x000fe20003f26270 */
[----:B------:R-:W-:-:S04]  /*4110*/  DEPBAR.LE SB0, 0x0 ;  /* 0x000080000000791a */ /* 0x000fc80000000000 */
[----:B------:R-:W-:Y:S02]  /*4120*/  ISETP.GE.AND P0, PT, R3, R205, PT ;  /* 0x000000cd0300720c */ /* 0x000fe40003f06270 */
[-C--:B------:R-:W-:Y:S02]  /*4130*/  ISETP.LT.OR P1, PT, R5, R202.reuse, P1 ;  /* 0x000000ca0500720c */ /* 0x080fe40000f21670 */
[----:B------:R-:W-:Y:S02]  /*4140*/  ISETP.LT.OR P0, PT, R3, R202, P0 ;  /* 0x000000ca0300720c */ /* 0x000fe40000701670 */
[----:B------:R-:W-:Y:S02]  /*4150*/  FSEL R47, R49, -INF , !P2 ;  /* 0xff800000312f7808 */ /* 0x000fe40005000000 */
[----:B------:R-:W-:Y:S02]  /*4160*/  FSEL R118, R28, -INF , !P1 ;  /* 0xff8000001c767808 */ /* 0x000fe40004800000 */
[----:B------:R-:W-:-:S02]  /*4170*/  FSEL R124, R29, -INF , !P0 ;  /* 0xff8000001d7c7808 */ /* 0x000fc40004000000 */
[----:B------:R-:W-:Y:S02]  /*4180*/  FSEL R74, R55, -INF , !P5 ;  /* 0xff800000374a7808 */ /* 0x000fe40006800000 */
[----:B------:R-:W-:Y:S02]  /*4190*/  FSEL R46, R48, -INF , !P4 ;  /* 0xff800000302e7808 */ /* 0x000fe40006000000 */
[----:B------:R-:W-:Y:S01]  /*41a0*/  ISETP.GE.AND P2, PT, R5, R206, PT ;  /* 0x000000ce0500720c */ /* 0x000fe20003f46270 */
[----:B------:R-:W-:Y:S01]  /*41b0*/  BAR.SYNC.DEFER_BLOCKING 0x0 ;  /* 0x0000000000007b1d */ /* 0x000fe20000010000 */
[C---:B------:R-:W-:Y:S02]  /*41c0*/  ISETP.GE.AND P0, PT, R3.reuse, R204, PT ;  /* 0x000000cc0300720c */ /* 0x040fe40003f06270 */
[C---:B------:R-:W-:Y:S02]  /*41d0*/  ISETP.GE.AND P3, PT, R3.reuse, R203, PT ;  /* 0x000000cb0300720c */ /* 0x040fe40003f66270 */
[----:B------:R-:W-:-:S02]  /*41e0*/  ISETP.GE.AND P1, PT, R3, R206, PT ;  /* 0x000000ce0300720c */ /* 0x000fc40003f26270 */
[C---:B------:R-:W-:Y:S02]  /*41f0*/  ISETP.GE.AND P5, PT, R5.reuse, R204, PT ;  /* 0x000000cc0500720c */ /* 0x040fe40003fa6270 */
[C---:B------:R-:W-:Y:S02]  /*4200*/  ISETP.GE.AND P4, PT, R5.reuse, R203, PT ;  /* 0x000000cb0500720c */ /* 0x040fe40003f86270 */
[----:B------:R-:W-:Y:S02]  /*4210*/  FSEL R50, R50, -INF , !P6 ;  /* 0xff80000032327808 */ /* 0x000fe40007000000 */
[----:B------:R-:W-:Y:S02]  /*4220*/  ISETP.LT.OR P6, PT, R5, R199, P2 ;  /* 0x000000c70500720c */ /* 0x000fe400017c1670 */
[C---:B------:R-:W-:Y:S02]  /*4230*/  ISETP.LT.OR P0, PT, R3.reuse, R201, P0 ;  /* 0x000000c90300720c */ /* 0x040fe40000701670 */
[C---:B------:R-:W-:Y:S01]  /*4240*/  ISETP.LT.OR P3, PT, R3.reuse, R200, P3 ;  /* 0x000000c80300720c */ /* 0x040fe20001f61670 */
[----:B-1----:R-:W-:Y:S01]  /*4250*/  HMMA.16816.F32 R40, R8, R20, R108 ;  /* 0x000000140828723c */ /* 0x002fe2000000186c */
[----:B------:R-:W-:-:S02]  /*4260*/  ISETP.LT.OR P1, PT, R3, R199, P1 ;  /* 0x000000c70300720c */ /* 0x000fc40000f21670 */
[C---:B------:R-:W-:Y:S02]  /*4270*/  ISETP.LT.OR P5, PT, R5.reuse, R201, P5 ;  /* 0x000000c90500720c */ /* 0x040fe40002fa1670 */
[----:B------:R-:W-:Y:S02]  /*4280*/  ISETP.LT.OR P4, PT, R5, R200, P4 ;  /* 0x000000c80500720c */ /* 0x000fe40002781670 */
[----:B------:R-:W-:Y:S02]  /*4290*/  ISETP.NE.AND P2, PT, R6, RZ, PT ;  /* 0x000000ff0600720c */ /* 0x000fe40003f45270 */
[C---:B------:R-:W-:Y:S02]  /*42a0*/  IADD3 R3, R2.reuse, 0x19, RZ ;  /* 0x0000001902037810 */ /* 0x040fe40007ffe0ff */
[----:B------:R-:W-:Y:S02]  /*42b0*/  IADD3 R5, R2, 0x18, RZ ;  /* 0x0000001802057810 */ /* 0x000fe40007ffe0ff */
[----:B------:R-:W-:-:S02]  /*42c0*/  FSEL R148, R31, -INF , !P0 ;  /* 0xff8000001f947808 */ /* 0x000fc40004000000 */
[----:B------:R-:W-:Y:S02]  /*42d0*/  FSEL R51, R51, -INF , !P2 ;  /* 0xff80000033337808 */ /* 0x000fe40005000000 */
[----:B------:R-:W-:Y:S02]  /*42e0*/  ISETP.GE.AND P0, PT, R3, R203, PT ;  /* 0x000000cb0300720c */ /* 0x000fe40003f06270 */
[----:B------:R-:W-:Y:S02]  /*42f0*/  P2R R6, PR, RZ, 0x2 ;  /* 0x00000002ff067803 */ /* 0x000fe40000000000 */
[C---:B------:R-:W-:Y:S02]  /*4300*/  ISETP.GE.AND P2, PT, R5.reuse, R205, PT ;  /* 0x000000cd0500720c */ /* 0x040fe40003f46270 */
[----:B------:R-:W-:Y:S02]  /*4310*/  ISETP.GE.AND P1, PT, R5, R203, PT ;  /* 0x000000cb0500720c */ /* 0x000fe40003f26270 */
[----:B------:R-:W-:-:S02]  /*4320*/  ISETP.LT.OR P0, PT, R3, R200, P0 ;  /* 0x000000c80300720c */ /* 0x000fc40000701670 */
[----:B------:R-:W-:Y:S02]  /*4330*/  FSEL R49, R33, -INF , !P3 ;  /* 0xff80000021317808 */ /* 0x000fe40005800000 */
[C---:B------:R-:W-:Y:S02]  /*4340*/  ISETP.LT.OR P2, PT, R5.reuse, R202, P2 ;  /* 0x000000ca0500720c */ /* 0x040fe40001741670 */
[C---:B------:R-:W-:Y:S02]  /*4350*/  ISETP.LT.OR P1, PT, R5.reuse, R200, P1 ;  /* 0x000000c80500720c */ /* 0x040fe40000f21670 */
[----:B------:R-:W-:Y:S02]  /*4360*/  ISETP.GE.AND P3, PT, R5, R204, PT ;  /* 0x000000cc0500720c */ /* 0x000fe40003f66270 */
[----:B------:R-:W-:Y:S02]  /*4370*/  FSEL R37, R37, -INF , !P0 ;  /* 0xff80000025257808 */ /* 0x000fe40004000000 */
[----:B------:R-:W-:-:S02]  /*4380*/  P2R R7, PR, RZ, 0x4 ;  /* 0x00000004ff077803 */ /* 0x000fc40000000000 */
[----:B------:R-:W-:Y:S02]  /*4390*/  ISETP.GE.AND P0, PT, R5, R206, PT ;  /* 0x000000ce0500720c */ /* 0x000fe40003f06270 */
[----:B------:R-:W-:Y:S02]  /*43a0*/  FSEL R48, R32, -INF , !P4 ;  /* 0xff80000020307808 */ /* 0x000fe40006000000 */
[----:B------:R-:W-:Y:S02]  /*43b0*/  FSEL R36, R36, -INF , !P1 ;  /* 0xff80000024247808 */ /* 0x000fe40004800000 */
[----:B------:R-:W-:Y:S02]  /*43c0*/  ISETP.GE.AND P2, PT, R3, R204, PT ;  /* 0x000000cc0300720c */ /* 0x000fe40003f46270 */
[----:B------:R-:W-:Y:S02]  /*43d0*/  ISETP.LT.OR P3, PT, R5, R201, P3 ;  /* 0x000000c90500720c */ /* 0x000fe40001f61670 */
[----:B------:R-:W-:-:S02]  /*43e0*/  ISETP.GE.AND P4, PT, R3, R205, PT ;  /* 0x000000cd0300720c */ /* 0x000fc40003f86270 */
[----:B------:R-:W-:Y:S02]  /*43f0*/  ISETP.GE.AND P1, PT, R3, R206, PT ;  /* 0x000000ce0300720c */ /* 0x000fe40003f26270 */
[----:B------:R-:W-:Y:S02]  /*4400*/  FSEL R125, R30, -INF , !P5 ;  /* 0xff8000001e7d7808 */ /* 0x000fe40006800000 */
[----:B------:R-:W-:Y:S01]  /*4410*/  FSEL R88, R34, -INF , !P6 ;  /* 0xff80000022587808 */ /* 0x000fe20007000000 */
[----:B------:R-:W-:Y:S01]  /*4420*/  HMMA.16816.F32 R28, R12, R20, R64 ;  /* 0x000000140c1c723c */ /* 0x000fe20000001840 */
[----:B------:R-:W-:Y:S02]  /*4430*/  ISETP.LT.OR P5, PT, R5, R199, P0 ;  /* 0x000000c70500720c */ /* 0x000fe400007a1670 */
[----:B------:R-:W-:Y:S02]  /*4440*/  P2R R5, PR, RZ, 0x8 ;  /* 0x00000008ff057803 */ /* 0x000fe40000000000 */
[----:B------:R-:W-:-:S02]  /*4450*/  ISETP.LT.OR P6, PT, R3, R201, P2 ;  /* 0x000000c90300720c */ /* 0x000fc400017c1670 */
[C---:B------:R-:W-:Y:S02]  /*4460*/  ISETP.LT.OR P0, PT, R3.reuse, R202, P4 ;  /* 0x000000ca0300720c */ /* 0x040fe40002701670 */
[----:B------:R-:W-:Y:S02]  /*4470*/  ISETP.NE.AND P2, PT, R6, RZ, PT ;  /* 0x000000ff0600720c */ /* 0x000fe40003f45270 */
[----:B------:R-:W-:Y:S02]  /*4480*/  ISETP.LT.OR P3, PT, R3, R199, P1 ;  /* 0x000000c70300720c */ /* 0x000fe40000f61670 */
[----:B------:R-:W-:Y:S02]  /*4490*/  IADD3 R3, R2, 0x20, RZ ;  /* 0x0000002002037810 */ /* 0x000fe40007ffe0ff */
[----:B------:R-:W-:Y:S02]  /*44a0*/  FSEL R94, R35, -INF , !P2 ;  /* 0xff800000235e7808 */ /* 0x000fe40005000000 */
[----:B------:R-:W-:Y:S01]  /*44b0*/  ISETP.GE.AND P2, PT, R3, R204, PT ;  /* 0x000000cc0300720c */ /* 0x000fe20003f46270 */
[----:B------:R-:W-:Y:S01]  /*44c0*/  HMMA.16816.F32 R32, R12, R16, R68 ;  /* 0x000000100c20723c */ /* 0x000fe20000001844 */
[----:B------:R-:W-:-:S02]  /*44d0*/  ISETP.NE.AND P4, PT, R7, RZ, PT ;  /* 0x000000ff0700720c */ /* 0x000fc40003f85270 */
[----:B------:R-:W-:Y:S02]  /*44e0*/  FSEL R38, R38, -INF , !P5 ;  /* 0xff80000026267808 */ /* 0x000fe40006800000 */
[----:B------:R-:W-:Y:S02]  /*44f0*/  ISETP.LT.OR P5, PT, R3, R201, P2 ;  /* 0x000000c90300720c */ /* 0x000fe400017a1670 */
[----:B------:R-:W-:Y:S02]  /*4500*/  ISETP.NE.AND P2, PT, R5, RZ, PT ;  /* 0x000000ff0500720c */ /* 0x000fe40003f45270 */
[----:B------:R-:W-:Y:S02]  /*4510*/  FSEL R108, R24, -INF , !P4 ;  /* 0xff800000186c7808 */ /* 0x000fe40006000000 */
[----:B------:R-:W-:Y:S02]  /*4520*/  FSEL R109, R25, -INF , !P0 ;  /* 0xff800000196d7808 */ /* 0x000fe40004000000 */
[----:B------:R-:W-:-:S02]  /*4530*/  ISETP.GE.AND P4, PT, R3, R205, PT ;  /* 0x000000cd0300720c */ /* 0x000fc40003f86270 */
[C---:B------:R-:W-:Y:S02]  /*4540*/  ISETP.GE.AND P1, PT, R3.reuse, R203, PT ;  /* 0x000000cb0300720c */ /* 0x040fe40003f26270 */
[----:B------:R-:W-:Y:S02]  /*4550*/  ISETP.GE.AND P0, PT, R3, R206, PT ;  /* 0x000000ce0300720c */ /* 0x000fe40003f06270 */
[----:B------:R-:W-:Y:S02]  /*4560*/  FSEL R110, R26, -INF , !P2 ;  /* 0xff8000001a6e7808 */ /* 0x000fe40005000000 */
[----:B------:R-:W-:Y:S02]  /*4570*/  FSEL R111, R27, -INF , !P6 ;  /* 0xff8000001b6f7808 */ /* 0x000fe40007000000 */
[----:B------:R-:W-:Y:S01]  /*4580*/  HMMA.16816.F32 R24, R8, R22, R104 ;  /* 0x000000160818723c */ /* 0x000fe20000001868 */
[C---:B------:R-:W-:Y:S02]  /*4590*/  ISETP.LT.OR P4, PT, R3.reuse, R202, P4 ;  /* 0x000000ca0300720c */ /* 0x040fe40002781670 */
[----:B------:R-:W-:-:S02]  /*45a0*/  ISETP.LT.OR P1, PT, R3, R200, P1 ;  /* 0x000000c80300720c */ /* 0x000fc40000f21670 */
[----:B------:R-:W-:Y:S02]  /*45b0*/  ISETP.LT.OR P0, PT, R3, R199, P0 ;  /* 0x000000c70300720c */ /* 0x000fe40000701670 */
[----:B------:R-:W-:Y:S01]  /*45c0*/  IADD3 R3, R2, 0x21, RZ ;  /* 0x0000002102037810 */ /* 0x000fe20007ffe0ff */
[C---:B------:R-:W-:Y:S01]  /*45d0*/  HMMA.16816.F32 R20, R12.reuse, R22, R60 ;  /* 0x000000160c14723c */ /* 0x040fe2000000183c */
[----:B------:R-:W-:Y:S02]  /*45e0*/  P2R R5, PR, RZ, 0x1 ;  /* 0x00000001ff057803 */ /* 0x000fe40000000000 */
[----:B------:R-:W-:Y:S02]  /*45f0*/  P2R R6, PR, RZ, 0x2 ;  /* 0x00000002ff067803 */ /* 0x000fe40000000000 */
[----:B------:R-:W-:Y:S02]  /*4600*/  ISETP.GE.AND P0, PT, R3, R204, PT ;  /* 0x000000cc0300720c */ /* 0x000fe40003f06270 */
[----:B------:R-:W-:Y:S01]  /*4610*/  FSEL R39, R39, -INF , !P3 ;  /* 0xff80000027277808 */ /* 0x000fe20005800000 */
[----:B------:R-:W-:Y:S01]  /*4620*/  HMMA.16816.F32 R12, R12, R18, R84 ;  /* 0x000000120c0c723c */ /* 0x000fe20000001854 */
[----:B------:R-:W-:-:S02]  /*4630*/  ISETP.GE.AND P1, PT, R3, R205, PT ;  /* 0x000000cd0300720c */ /* 0x000fc40003f26270 */
[C---:B------:R-:W-:Y:S02]  /*4640*/  ISETP.GE.AND P3, PT, R3.reuse, R203, PT ;  /* 0x000000cb0300720c */ /* 0x040fe40003f66270 */
[----:B------:R-:W-:Y:S02]  /*4650*/  ISETP.GE.AND P2, PT, R3, R206, PT ;  /* 0x000000ce0300720c */ /* 0x000fe40003f46270 */
[----:B------:R-:W-:Y:S02]  /*4660*/  ISETP.NE.AND P6, PT, R5, RZ, PT ;  /* 0x000000ff0500720c */ /* 0x000fe40003fc5270 */
[C---:B------:R-:W-:Y:S02]  /*4670*/  ISETP.LT.OR P0, PT, R3.reuse, R201, P0 ;  /* 0x000000c90300720c */ /* 0x040fe40000701670 */
[----:B------:R-:W-:Y:S02]  /*4680*/  ISETP.LT.OR P1, PT, R3, R202, P1 ;  /* 0x000000ca0300720c */ /* 0x000fe40000f21670 */
[----:B------:R-:W-:-:S02]  /*4690*/  IADD3 R5, R2, 0x28, RZ ;  /* 0x0000002802057810 */ /* 0x000fc40007ffe0ff */
[C---:B------:R-:W-:Y:S02]  /*46a0*/  ISETP.LT.OR P3, PT, R3.reuse, R200, P3 ;  /* 0x000000c80300720c */ /* 0x040fe40001f61670 */
[----:B------:R-:W-:Y:S02]  /*46b0*/  ISETP.LT.OR P2, PT, R3, R199, P2 ;  /* 0x000000c70300720c */ /* 0x000fe40001741670 */
[----:B------:R-:W-:Y:S02]  /*46c0*/  IADD3 R3, R2, 0x29, RZ ;  /* 0x0000002902037810 */ /* 0x000fe40007ffe0ff */
[----:B------:R-:W-:Y:S02]  /*46d0*/  FSEL R161, R28, -INF , !P4 ;  /* 0xff8000001ca17808 */ /* 0x000fe40006000000 */
[----:B------:R-:W-:Y:S02]  /*46e0*/  FSEL R170, R31, -INF , !P0 ;  /* 0xff8000001faa7808 */ /* 0x000fe40004000000 */
[----:B------:R-:W-:-:S02]  /*46f0*/  ISETP.NE.AND P4, PT, R6, RZ, PT ;  /* 0x000000ff0600720c */ /* 0x000fc40003f85270 */
[----:B------:R-:W-:Y:S02]  /*4700*/  FSEL R160, R29, -INF , !P1 ;  /* 0xff8000001da07808 */ /* 0x000fe40004800000 */
[C---:B------:R-:W-:Y:S02]  /*4710*/  ISETP.GE.AND P0, PT, R5.reuse, R203, PT ;  /* 0x000000cb0500720c */ /* 0x040fe40003f06270 */
[----:B------:R-:W-:Y:S02]  /*4720*/  P2R R6, PR, RZ, 0x4 ;  /* 0x00000004ff067803 */ /* 0x000fe40000000000 */
[----:B------:R-:W-:Y:S02]  /*4730*/  ISETP.GE.AND P1, PT, R5, R205, PT ;  /* 0x000000cd0500720c */ /* 0x000fe40003f26270 */
[----:B------:R-:W-:Y:S02]  /*4740*/  ISETP.GE.AND P2, PT, R3, R203, PT ;  /* 0x000000cb0300720c */ /* 0x000fe40003f46270 */
[----:B------:R-:W-:-:S02]  /*4750*/  FSEL R163, R30, -INF , !P5 ;  /* 0xff8000001ea37808 */ /* 0x000fc40006800000 */
[C---:B------:R-:W-:Y:S01]  /*4760*/  ISETP.LT.OR P0, PT, R5.reuse, R200, P0 ;  /* 0x000000c80500720c */ /* 0x040fe20000701670 */
[C---:B------:R-:W-:Y:S01]  /*4770*/  HMMA.16816.F32 R28, R8.reuse, R16, R120 ;  /* 0x00000010081c723c */ /* 0x040fe20000001878 */
[----:B------:R-:W-:Y:S02]  /*4780*/  ISETP.LT.OR P5, PT, R5, R202, P1 ;  /* 0x000000ca0500720c */ /* 0x000fe40000fa1670 */
[----:B------:R-:W-:Y:S02]  /*4790*/  FSEL R127, R41, -INF , !P3 ;  /* 0xff800000297f7808 */ /* 0x000fe40005800000 */
[----:B------:R-:W-:Y:S02]  /*47a0*/  ISETP.LT.OR P1, PT, R3, R200, P2 ;  /* 0x000000c80300720c */ /* 0x000fe40001721670 */
[----:B------:R-:W-:Y:S01]  /*47b0*/  ISETP.GE.AND P3, PT, R5, R204, PT ;  /* 0x000000cc0500720c */ /* 0x000fe20003f66270 */
[----:B------:R-:W-:Y:S01]  /*47c0*/  HMMA.16816.F32 R8, R8, R18, R100 ;  /* 0x000000120808723c */ /* 0x000fe20000001864 */
[----:B------:R-:W-:-:S02]  /*47d0*/  FSEL R149, R24, -INF , !P0 ;  /* 0xff80000018957808 */ /* 0x000fc40004000000 */
[----:B------:R-:W-:Y:S02]  /*47e0*/  ISETP.GE.AND P0, PT, R5, R206, PT ;  /* 0x000000ce0500720c */ /* 0x000fe40003f06270 */
[----:B------:R-:W-:Y:S02]  /*47f0*/  FSEL R126, R40, -INF , !P4 ;  /* 0xff800000287e7808 */ /* 0x000fe40006000000 */
[----:B------:R-:W-:Y:S02]  /*4800*/  FSEL R150, R25, -INF , !P1 ;  /* 0xff80000019967808 */ /* 0x000fe40004800000 */
[----:B------:R-:W-:Y:S02]  /*4810*/  ISETP.GE.AND P2, PT, R3, R204, PT ;  /* 0x000000cc0300720c */ /* 0x000fe40003f46270 */
[----:B------:R-:W-:Y:S02]  /*4820*/  ISETP.LT.OR P3, PT, R5, R201, P3 ;  /* 0x000000c90500720c */ /* 0x000fe40001f61670 */
[----:B------:R-:W-:-:S02]  /*4830*/  ISETP.GE.AND P4, PT, R3, R205, PT ;  /* 0x000000cd0300720c */ /* 0x000fc40003f86270 */
[----:B------:R-:W-:Y:S02]  /*4840*/  ISETP.GE.AND P1, PT, R3, R206, PT ;  /* 0x000000ce0300720c */ /* 0x000fe40003f26270 */
[----:B------:R-:W-:Y:S02]  /*4850*/  P2R R7, PR, RZ, 0x20 ;  /* 0x00000020ff077803 */ /* 0x000fe40000000000 */
[----:B------:R-:W-:Y:S02]  /*4860*/  FSEL R152, R42, -INF , !P6 ;  /* 0xff8000002a987808 */ /* 0x000fe40007000000 */
[----:B------:R-:W-:Y:S02]  /*4870*/  ISETP.LT.OR P5, PT, R5, R199, P0 ;  /* 0x000000c70500720c */ /* 0x000fe400007a1670 */
[----:B------:R-:W-:Y:S02]  /*4880*/  P2R R5, PR, RZ, 0x8 ;  /* 0x00000008ff057803 */ /* 0x000fe40000000000 */
[----:B------:R-:W-:-:S02]  /*4890*/  ISETP.LT.OR P6, PT, R3, R201, P2 ;  /* 0x000000c90300720c */ /* 0x000fc400017c1670 */
[C---:B------:R-:W-:Y:S02]  /*48a0*/  ISETP.LT.OR P0, PT, R3.reuse, R202, P4 ;  /* 0x000000ca0300720c */ /* 0x040fe40002701670 */
[----:B------:R-:W-:Y:S02]  /*48b0*/  ISETP.NE.AND P2, PT, R6, RZ, PT ;  /* 0x000000ff0600720c */ /* 0x000fe40003f45270 */
[----:B------:R-:W-:Y:S02]  /*48c0*/  ISETP.LT.OR P3, PT, R3, R199, P1 ;  /* 0x000000c70300720c */ /* 0x000fe40000f61670 */
[----:B------:R-:W-:Y:S02]  /*48d0*/  ISETP.NE.AND P4, PT, R7, RZ, PT ;  /* 0x000000ff0700720c */ /* 0x000fe40003f85270 */
[----:B------:R-:W-:Y:S02]  /*48e0*/  IADD3 R3, R2, 0x30, RZ ;  /* 0x0000003002037810 */ /* 0x000fe40007ffe0ff */
[----:B------:R-:W-:-:S02]  /*48f0*/  FSEL R151, R43, -INF , !P2 ;  /* 0xff8000002b977808 */ /* 0x000fc40005000000 */
        /* <DEDUP_REMOVED lines=8> */
[----:B------:R-:W-:Y:S02]  /*4980*/  ISETP.LT.OR P4, PT, R3, R202, P4 ;  /* 0x000000ca0300720c */ /* 0x000fe40002781670 */
[----:B------:R-:W-:Y:S02]  /*4990*/  ISETP.NE.AND P2, PT, R5, RZ, PT ;  /* 0x000000ff0500720c */ /* 0x000fe40003f45270 */
[C---:B------:R-:W-:Y:S02]  /*49a0*/  ISETP.LT.OR P1, PT, R3.reuse, R200, P1 ;  /* 0x000000c80300720c */ /* 0x040fe40000f21670 */
[----:B------:R-:W-:-:S02]  /*49b0*/  ISETP.LT.OR P0, PT, R3, R199, P0 ;  /* 0x000000c70300720c */ /* 0x000fc40000701670 */
[----:B------:R-:W-:Y:S02]  /*49c0*/  IADD3 R3, R2, 0x31, RZ ;  /* 0x0000003102037810 */ /* 0x000fe40007ffe0ff */
[----:B------:R-:W-:Y:S02]  /*49d0*/  P2R R6, PR, RZ, 0x2 ;  /* 0x00000002ff067803 */ /* 0x000fe40000000000 */
[----:B------:R-:W-:Y:S02]  /*49e0*/  P2R R5, PR, RZ, 0x1 ;  /* 0x00000001ff057803 */ /* 0x000fe40000000000 */
[----:B------:R-:W-:Y:S02]  /*49f0*/  FSEL R154, R27, -INF , !P3 ;  /* 0xff8000001b9a7808 */ /* 0x000fe40005800000 */
[----:B------:R-:W-:Y:S02]  /*4a00*/  FSEL R159, R22, -INF , !P2 ;  /* 0xff800000169f7808 */ /* 0x000fe40005000000 */
[----:B------:R-:W-:-:S02]  /*4a10*/  ISETP.GE.AND P1, PT, R3, R205, PT ;  /* 0x000000cd0300720c */ /* 0x000fc40003f26270 */
[C---:B------:R-:W-:Y:S02]  /*4a20*/  ISETP.GE.AND P0, PT, R3.reuse, R204, PT ;  /* 0x000000cc0300720c */ /* 0x040fe40003f06270 */
[C---:B------:R-:W-:Y:S02]  /*4a30*/  ISETP.GE.AND P3, PT, R3.reuse, R203, PT ;  /* 0x000000cb0300720c */ /* 0x040fe40003f66270 */
[----:B------:R-:W-:Y:S02]  /*4a40*/  ISETP.GE.AND P2, PT, R3, R206, PT ;  /* 0x000000ce0300720c */ /* 0x000fe40003f46270 */
[----:B------:R-:W-:Y:S02]  /*4a50*/  FSEL R162, R23, -INF , !P6 ;  /* 0xff80000017a27808 */ /* 0x000fe40007000000 */
[C---:B------:R-:W-:Y:S02]  /*4a60*/  ISETP.LT.OR P1, PT, R3.reuse, R202, P1 ;  /* 0x000000ca0300720c */ /* 0x040fe40000f21670 */
[----:B------:R-:W-:-:S02]  /*4a70*/  ISETP.LT.OR P0, PT, R3, R201, P0 ;  /* 0x000000c90300720c */ /* 0x000fc40000701670 */
[C---:B------:R-:W-:Y:S02]  /*4a80*/  ISETP.LT.OR P3, PT, R3.reuse, R200, P3 ;  /* 0x000000c80300720c */ /* 0x040fe40001f61670 */
[----:B------:R-:W-:Y:S02]  /*4a90*/  ISETP.LT.OR P2, PT, R3, R199, P2 ;  /* 0x000000c70300720c */ /* 0x000fe40001741670 */
[----:B------:R-:W-:Y:S02]  /*4aa0*/  ISETP.NE.AND P6, PT, R6, RZ, PT ;  /* 0x000000ff0600720c */ /* 0x000fe40003fc5270 */
[C---:B------:R-:W-:Y:S02]  /*4ab0*/  IADD3 R3, R2.reuse, 0x38, RZ ;  /* 0x0000003802037810 */ /* 0x040fe40007ffe0ff */
[----:B------:R-:W-:Y:S02]  /*4ac0*/  IADD3 R2, R2, 0x39, RZ ;  /* 0x0000003902027810 */ /* 0x000fe40007ffe0ff */
[----:B------:R-:W-:-:S02]  /*4ad0*/  FSEL R164, R28, -INF , !P6 ;  /* 0xff8000001ca47808 */ /* 0x000fc40007000000 */
[C---:B------:R-:W-:Y:S02]  /*4ae0*/  ISETP.GE.AND P6, PT, R2.reuse, R205, PT ;  /* 0x000000cd0200720c */ /* 0x040fe40003fc6270 */
[----:B------:R-:W-:Y:S02]  /*4af0*/  P2R R6, PR, RZ, 0x4 ;  /* 0x00000004ff067803 */ /* 0x000fe40000000000 */
[----:B------:R-:W-:Y:S02]  /*4b00*/  FSEL R166, R29, -INF , !P3 ;  /* 0xff8000001da67808 */ /* 0x000fe40005800000 */
[----:B------:R-:W-:Y:S02]  /*4b10*/  ISETP.LT.OR P3, PT, R2, R202, P6 ;  /* 0x000000ca0200720c */ /* 0x000fe40003761670 */
[----:B------:R-:W-:Y:S02]  /*4b20*/  FSEL R180, R35, -INF , !P0 ;  /* 0xff80000023b47808 */ /* 0x000fe40004000000 */
[----:B------:R-:W-:-:S02]  /*4b30*/  ISETP.NE.AND P6, PT, R6, RZ, PT ;  /* 0x000000ff0600720c */ /* 0x000fc40003fc5270 */
[----:B------:R-:W-:Y:S02]  /*4b40*/  FSEL R174, R33, -INF , !P1 ;  /* 0xff80000021ae7808 */ /* 0x000fe40004800000 */
[C---:B------:R-:W-:Y:S02]  /*4b50*/  ISETP.GE.AND P0, PT, R3.reuse, R203, PT ;  /* 0x000000cb0300720c */ /* 0x040fe40003f06270 */
[----:B------:R-:W-:Y:S02]  /*4b60*/  ISETP.GE.AND P1, PT, R3, R205, PT ;  /* 0x000000cd0300720c */ /* 0x000fe40003f26270 */
[----:B------:R-:W-:Y:S02]  /*4b70*/  ISETP.GE.AND P2, PT, R2, R203, PT ;  /* 0x000000cb0200720c */ /* 0x000fe40003f46270 */
[----:B------:R-:W-:Y:S02]  /*4b80*/  FSEL R169, R31, -INF , !P6 ;  /* 0xff8000001fa97808 */ /* 0x000fe40007000000 */
[----:B------:R-:W-:-:S02]  /*4b90*/  FSEL R176, R32, -INF , !P4 ;  /* 0xff80000020b07808 */ /* 0x000fc40006000000 */
[----:B------:R-:W-:Y:S02]  /*4ba0*/  FSEL R179, R34, -INF , !P5 ;  /* 0xff80000022b37808 */ /* 0x000fe40006800000 */
[----:B------:R-:W-:Y:S02]  /*4bb0*/  ISETP.LT.OR P0, PT, R3, R200, P0 ;  /* 0x000000c80300720c */ /* 0x000fe40000701670 */
[----:B------:R-:W-:Y:S02]  /*4bc0*/  ISETP.GT.AND P6, PT, R75, UR18, PT ;  /* 0x000000124b007c0c */ /* 0x000fe4000bfc4270 */
[----:B------:R-:W-:Y:S02]  /*4bd0*/  ISETP.NE.AND P4, PT, R5, RZ, PT ;  /* 0x000000ff0500720c */ /* 0x000fe40003f85270 */
[----:B------:R-:W-:Y:S02]  /*4be0*/  ISETP.LT.OR P5, PT, R3, R202, P1 ;  /* 0x000000ca0300720c */ /* 0x000fe40000fa1670 */
[----:B------:R-:W-:-:S02]  /*4bf0*/  ISETP.LT.OR P1, PT, R2, R200, P2 ;  /* 0x000000c80200720c */ /* 0x000fc40001721670 */
[C---:B------:R-:W-:Y:S02]  /*4c00*/  ISETP.GE.AND P2, PT, R3.reuse, R204, PT ;  /* 0x000000cc0300720c */ /* 0x040fe40003f46270 */
[----:B------:R-:W-:Y:S02]  /*4c10*/  FSEL R165, R8, -INF , !P0 ;  /* 0xff80000008a57808 */ /* 0x000fe40004000000 */
[-C--:B------:R-:W-:Y:S02]  /*4c20*/  ISETP.GE.AND P0, PT, R3, R206.reuse, PT ;  /* 0x000000ce0300720c */ /* 0x080fe40003f06270 */
[----:B------:R-:W-:Y:S02]  /*4c30*/  FSEL R168, R30, -INF , !P4 ;  /* 0xff8000001ea87808 */ /* 0x000fe40006000000 */
[----:B------:R-:W-:Y:S02]  /*4c40*/  FSEL R167, R9, -INF , !P1 ;  /* 0xff80000009a77808 */ /* 0x000fe40004800000 */
[----:B------:R-:W-:-:S02]  /*4c50*/  ISETP.GE.AND P4, PT, R2, R206, PT ;  /* 0x000000ce0200720c */ /* 0x000fc40003f86270 */
[----:B------:R-:W-:Y:S02]  /*4c60*/  P2R R5, PR, RZ, 0x20 ;  /* 0x00000020ff057803 */ /* 0x000fe40000000000 */
[C---:B------:R-:W-:Y:S02]  /*4c70*/  ISETP.GE.AND P1, PT, R2.reuse, R204, PT ;  /* 0x000000cc0200720c */ /* 0x040fe40003f26270 */
[C---:B------:R-:W-:Y:S02]  /*4c80*/  ISETP.LT.OR P5, PT, R3.reuse, R201, P2 ;  /* 0x000000c90300720c */ /* 0x040fe400017a1670 */
[-C--:B------:R-:W-:Y:S02]  /*4c90*/  ISETP.LT.OR P2, PT, R3, R199.reuse, P0 ;  /* 0x000000c70300720c */ /* 0x080fe40000741670 */
[C---:B------:R-:W-:Y:S02]  /*4ca0*/  ISETP.LT.OR P0, PT, R2.reuse, R199, P4 ;  /* 0x000000c70200720c */ /* 0x040fe40002701670 */
[----:B------:R-:W-:Y:S01]  /*4cb0*/  ISETP.LT.OR P1, PT, R2, R201, P1 ;  /* 0x000000c90200720c */ /* 0x000fe20000f21670 */
[----:B------:R-:W-:Y:S01]  /*4cc0*/  IMAD.IADD R2, R145, 0x1, R73 ;  /* 0x0000000191027824 */ /* 0x000fe200078e0249 */
[----:B------:R-:W-:-:S02]  /*4cd0*/  ISETP.NE.AND P4, PT, R5, RZ, PT ;  /* 0x000000ff0500720c */ /* 0x000fc40003f85270 */
[----:B------:R-:W-:Y:S02]  /*4ce0*/  FSEL R171, R10, -INF , !P2 ;  /* 0xff8000000aab7808 */ /* 0x000fe40005000000 */
[----:B------:R-:W-:Y:S02]  /*4cf0*/  FSEL R172, R11, -INF , !P0 ;  /* 0xff8000000bac7808 */ /* 0x000fe40004000000 */
[----:B------:R-:W-:Y:S02]  /*4d00*/  FSEL R173, R12, -INF , !P4 ;  /* 0xff8000000cad7808 */ /* 0x000fe40006000000 */
[----:B------:R-:W-:Y:S02]  /*4d10*/  FSEL R175, R13, -INF , !P3 ;  /* 0xff8000000daf7808 */ /* 0x000fe40005800000 */
[----:B------:R-:W-:Y:S02]  /*4d20*/  FSEL R177, R14, -INF , !P5 ;  /* 0xff8000000eb17808 */ /* 0x000fe40006800000 */
[----:B------:R-:W-:Y:S01]  /*4d30*/  FSEL R178, R15, -INF , !P1 ;  /* 0xff8000000fb27808 */ /* 0x000fe20004800000 */
[----:B------:R-:W-:Y:S05]  /*4d40*/  @!P6 BRA `(.L_x_1168) ;  /* 0x000003100000e947 */ /* 0x000fea0003800000 */
[----:B------:R-:W-:Y:S01]  /*4d50*/  ISETP.GE.AND P0, PT, R182, c[0x0][0x220], PT ;  /* 0x00008800b6007a0c */ /* 0x000fe20003f06270 */
[----:B------:R-:W-:Y:S01]  /*4d60*/  BSSY B0, `(.L_x_1169) ;  /* 0x000002e000007945 */ /* 0x000fe20003800000 */
[----:B------:R-:W-:-:S04]  /*4d70*/  IADD3 R8, R234, -0x2, RZ ;  /* 0xfffffffeea087810 */ /* 0x000fc80007ffe0ff */
        /* <DEDUP_REMOVED lines=44> */
.L_x_1170:
[----:B------:R-:W-:Y:S05]  /*5040*/  BSYNC B0 ;  /* 0x0000000000007941 */ /* 0x000fea0003800000 */
.L_x_1169:
[----:B------:R-:W0:Y:S02]  /*5050*/  LDGDEPBAR ;  /* 0x00000000000079af */ /* 0x000e240000000000 */
.L_x_1168:
[----:B------:R-:W-:Y:S01]  /*5060*/  FMNMX.FTZ R3, R44, R45, !PT ;  /* 0x0000002d2c037209 */ /* 0x000fe20007810000 */
[----:B------:R-:W-:Y:S01]  /*5070*/  UIADD3 UR14, UR27, -0x4498517b, URZ ;  /* 0xbb67ae851b0e7890 */ /* 0x000fe2000fffe03f */
[----:B------:R-:W-:Y:S01]  /*5080*/  FMNMX.FTZ R5, R56, R74, !PT ;  /* 0x0000004a38057209 */ /* 0x000fe20007810000 */
[----:B------:R-:W-:Y:S01]  /*5090*/  IMAD.WIDE.U32 R72, R245, -0x2daee0ad, RZ ;  /* 0xd2511f53f5487825 */ /* 0x000fe200078e00ff */
[----:B------:R-:W-:Y:S01]  /*50a0*/  FMNMX.FTZ R3, R46, R3, !PT ;  /* 0x000000032e037209 */ /* 0x000fe20007810000 */
[----:B------:R-:W-:Y:S01]  /*50b0*/  UIADD3 UR15, UR26, -0x61c88647, URZ ;  /* 0x9e3779b91a0f7890 */ /* 0x000fe2000fffe03f */
[----:B------:R-:W-:Y:S01]  /*50c0*/  FMNMX.FTZ R5, R50, R5, !PT ;  /* 0x0000000532057209 */ /* 0x000fe20007810000 */
[----:B------:R-:W-:Y:S01]  /*50d0*/  IMAD.SHL.U32 R68, R75, 0x2, RZ ;  /* 0x000000024b447824 */ /* 0x000fe200078e00ff */
        /* <DEDUP_REMOVED lines=17> */
[----:B------:R-:W-:Y:S01]  /*51f0*/  UIADD3 UR7, UR26, 0x1715609d, URZ ;  /* 0x1715609d1a077890 */ /* 0x000fe2000fffe03f */
[----:B------:R-:W-:Y:S01]  /*5200*/  IADD3 R246, R251, 0x4, RZ ;  /* 0x00000004fbf67810 */ /* 0x000fe20007ffe0ff */
[----:B------:R-:W-:Y:S01]  /*5210*/  IMAD.SHL.U32 R185, R2, 0x2, RZ ;  /* 0x0000000202b97824 */ /* 0x000fe200078e00ff */
[----:B------:R-:W-:-:S02]  /*5220*/  FMNMX.FTZ R3, R126, R3, !PT ;  /* 0x000000037e037209 */ /* 0x000fc40007810000 */
[----:B------:R-:W-:Y:S01]  /*5230*/  LOP3.LUT R250, R250, UR26, RZ, 0x3c, !PT ;  /* 0x0000001afafa7c12 */ /* 0x000fe2000f8e3cff */
[----:B------:R-:W-:Y:S01]  /*5240*/  IMAD.WIDE.U32 R54, R246, -0x326172a9, RZ ;  /* 0xcd9e8d57f6367825 */ /* 0x000fe200078e00ff */
[----:B------:R-:W-:Y:S01]  /*5250*/  FMNMX.FTZ R3, R127, R3, !PT ;  /* 0x000000037f037209 */ /* 0x000fe20007810000 */
[----:B------:R-:W-:Y:S01]  /*5260*/  LDSM.16.MT88.4 R80, [R185+0x6800] ;  /* 0x00680000b950783b */ /* 0x000fe20000004200 */
[-C--:B------:R-:W-:Y:S01]  /*5270*/  LOP3.LUT R8, R183, R250.reuse, RZ, 0x3c, !PT ;  /* 0x000000fab7087212 */ /* 0x080fe200078e3cff */
[--C-:B------:R-:W-:Y:S01]  /*5280*/  IMAD R186, R4, 0x2, R185.reuse ;  /* 0x0000000204ba7824 */ /* 0x100fe200078e02b9 */
[----:B------:R-:W-:Y:S01]  /*5290*/  FMNMX.FTZ R3, R149, R3, !PT ;  /* 0x0000000395037209 */ /* 0x000fe20007810000 */
[----:B------:R-:W-:Y:S01]  /*52a0*/  IMAD R188, R0, 0x2, R185 ;  /* 0x0000000200bc7824 */ /* 0x000fe200078e02b9 */
[----:B--2---:R-:W-:Y:S01]  /*52b0*/  LOP3.LUT R7, R55, R250, RZ, 0x3c, !PT ;  /* 0x000000fa37077212 */ /* 0x004fe200078e3cff */
[----:B------:R-:W-:Y:S01]  /*52c0*/  IMAD.WIDE.U32 R92, R8, -0x2daee0ad, RZ ;  /* 0xd2511f53085c7825 */ /* 0x000fe200078e00ff */
[----:B------:R-:W-:Y:S01]  /*52d0*/  FMNMX.FTZ R3, R150, R3, !PT ;  /* 0x0000000396037209 */ /* 0x000fe20007810000 */
[----:B------:R-:W-:Y:S02]  /*52e0*/  LDSM.16.MT88.4 R76, [R186+0x6000] ;  /* 0x00600000ba4c783b */ /* 0x000fe40000004200 */
[----:B------:R-:W-:Y:S01]  /*52f0*/  IMAD.WIDE.U32 R60, R7, -0x2daee0ad, RZ ;  /* 0xd2511f53073c7825 */ /* 0x000fe200078e00ff */
[----:B------:R-:W-:Y:S01]  /*5300*/  FMNMX.FTZ R3, R164, R3, !PT ;  /* 0x00000003a4037209 */ /* 0x000fe20007810000 */
[----:B------:R-:W-:Y:S01]  /*5310*/  LDSM.16.MT88.4 R64, [R188+0x6000] ;  /* 0x00600000bc40783b */ /* 0x000fe20000004200 */
[----:B-1----:R-:W-:Y:S01]  /*5320*/  LOP3.LUT R11, R93, UR14, R72, 0x96, !PT ;  /* 0x0000000e5d0b7c12 */ /* 0x002fe2000f8e9648 */
[----:B------:R-:W-:Y:S01]  /*5330*/  IMAD R187, R0, 0x2, R186 ;  /* 0x0000000200bb7824 */ /* 0x000fe200078e02ba */
[----:B------:R-:W-:Y:S01]  /*5340*/  FMNMX.FTZ R3, R166, R3, !PT ;  /* 0x00000003a6037209 */ /* 0x000fe20007810000 */
[----:B------:R-:W-:Y:S02]  /*5350*/  LDSM.16.MT88.4 R96, [R186+0x6800] ;  /* 0x00680000ba60783b */ /* 0x000fe40000004200 */
[----:B------:R-:W-:Y:S01]  /*5360*/  IMAD.WIDE.U32 R232, R11, -0x326172a9, RZ ;  /* 0xcd9e8d570be87825 */ /* 0x000fe200078e00ff */
[----:B------:R-:W-:Y:S01]  /*5370*/  FMNMX.FTZ R3, R165, R3, !PT ;  /* 0x00000003a5037209 */ /* 0x000fe20007810000 */
[----:B------:R-:W-:Y:S03]  /*5380*/  LDSM.16.MT88.4 R84, [R187+0x6000] ;  /* 0x00600000bb54783b */ /* 0x000fe60000004200 */
[----:B------:R-:W-:Y:S01]  /*5390*/  FMNMX.FTZ R3, R167, R3, !PT ;  /* 0x00000003a7037209 */ /* 0x000fe20007810000 */
[----:B------:R-:W-:Y:S04]  /*53a0*/  LDSM.16.MT88.4 R100, [R187+0x6800] ;  /* 0x00680000bb64783b */ /* 0x000fe80000004200 */
[----:B------:R-:W1:Y:S02]  /*53b0*/  SHFL.BFLY PT, R6, R3, 0x2, 0x1f ;  /* 0x0c401f0003067f89 */ /* 0x000e6400000e0000 */
        /* <DEDUP_REMOVED lines=13> */
[----:B------:R-:W-:-:S02]  /*5490*/  LOP3.LUT R5, R61, UR14, R72, 0x96, !PT ;  /* 0x0000000e3d057c12 */ /* 0x000fc4000f8e9648 */
[----:B------:R-:W-:Y:S02]  /*54a0*/  LOP3.LUT R6, R73, UR27, R68, 0x96, !PT ;  /* 0x0000001b49067c12 */ /* 0x000fe4000f8e9644 */
[----:B------:R-:W-:Y:S01]  /*54b0*/  FMNMX.FTZ R10, R108, R9, !PT ;  /* 0x000000096c0a7209 */ /* 0x000fe20007810000 */
[----:B------:R-:W-:Y:S01]  /*54c0*/  IMAD.WIDE.U32 R52, R5, -0x326172a9, RZ ;  /* 0xcd9e8d5705347825 */ /* 0x000fe200078e00ff */
[----:B------:R-:W-:Y:S02]  /*54d0*/  FMNMX.FTZ R3, R169, R3, !PT ;  /* 0x00000003a9037209 */ /* 0x000fe40007810000 */
[----:B------:R-:W-:Y:S01]  /*54e0*/  FMNMX.FTZ R5, R109, R10, !PT ;  /* 0x0000000a6d057209 */ /* 0x000fe20007810000 */
[----:B------:R-:W-:Y:S01]  /*54f0*/  IMAD.WIDE.U32 R6, R6, -0x326172a9, RZ ;  /* 0xcd9e8d5706067825 */ /* 0x000fe200078e00ff */
[----:B------:R-:W-:Y:S02]  /*5500*/  FMNMX.FTZ R3, R171, R3, !PT ;  /* 0x00000003ab037209 */ /* 0x000fe40007810000 */
[----:B------:R-:W-:-:S02]  /*5510*/  FMNMX.FTZ R5, R161, R5, !PT ;  /* 0x00000005a1057209 */ /* 0x000fc40007810000 */
[----:B------:R-:W-:Y:S02]  /*5520*/  LOP3.LUT R8, R7, UR15, R54, 0x96, !PT ;  /* 0x0000000f07087c12 */ /* 0x000fe4000f8e9636 */
[----:B------:R-:W-:Y:S02]  /*5530*/  FMNMX.FTZ R3, R172, R3, !PT ;  /* 0x00000003ac037209 */ /* 0x000fe40007810000 */
[----:B------:R-:W-:Y:S01]  /*5540*/  FMNMX.FTZ R5, R160, R5, !PT ;  /* 0x00000005a0057209 */ /* 0x000fe20007810000 */
[----:B------:R-:W-:Y:S01]  /*5550*/  IMAD.WIDE.U32 R8, R8, -0x2daee0ad, RZ ;  /* 0xd2511f5308087825 */ /* 0x000fe200078e00ff */
[----:B------:R-:W-:Y:S01]  /*5560*/  LOP3.LUT R12, R53, UR13, R6, 0x96, !PT ;  /* 0x0000000d350c7c12 */ /* 0x000fe2000f8e9606 */
[----:B------:R-:W2:Y:S01]  /*5570*/  SHFL.BFLY PT, R15, R3, 0x2, 0x1f ;  /* 0x0c401f00030f7f89 */ /* 0x000ea200000e0000 */
[----:B------:R-:W-:Y:S02]  /*5580*/  FMNMX.FTZ R5, R155, R5, !PT ;  /* 0x000000059b057209 */ /* 0x000fe40007810000 */
[----:B------:R-:W-:Y:S01]  /*5590*/  LOP3.LUT R10, R9, UR12, R60, 0x96, !PT ;  /* 0x0000000c090a7c12 */ /* 0x000fe2000f8e963c */
[----:B------:R-:W-:Y:S01]  /*55a0*/  IMAD.WIDE.U32 R12, R12, -0x2daee0ad, RZ ;  /* 0xd2511f530c0c7825 */ /* 0x000fe200078e00ff */
[----:B------:R-:W-:-:S02]  /*55b0*/  FMNMX.FTZ R5, R158, R5, !PT ;  /* 0x000000059e057209 */ /* 0x000fc40007810000 */
[----:B------:R-:W-:Y:S01]  /*55c0*/  LOP3.LUT R9, R233, UR13, R6, 0x96, !PT ;  /* 0x0000000de9097c12 */ /* 0x000fe2000f8e9606 */
[----:B------:R-:W-:Y:S01]  /*55d0*/  IMAD.WIDE.U32 R10, R10, -0x326172a9, RZ ;  /* 0xcd9e8d570a0a7825 */ /* 0x000fe200078e00ff */
[----:B------:R-:W-:Y:S02]  /*55e0*/  FMNMX.FTZ R5, R176, R5, !PT ;  /* 0x00000005b0057209 */ /* 0x000fe40007810000 */
[----:B------:R-:W-:Y:S01]  /*55f0*/  LOP3.LUT R8, R13, UR10, R8, 0x96, !PT ;  /* 0x0000000a0d087c12 */ /* 0x000fe2000f8e9608 */
[----:B------:R-:W-:Y:S01]  /*5600*/  IMAD.WIDE.U32 R104, R9, -0x2daee0ad, RZ ;  /* 0xd2511f5309687825 */ /* 0x000fe200078e00ff */
[----:B------:R-:W-:Y:S02]  /*5610*/  FMNMX.FTZ R5, R174, R5, !PT ;  /* 0x00000005ae057209 */ /* 0x000fe40007810000 */
[----:B------:R-:W-:Y:S01]  /*5620*/  LOP3.LUT R7, R7, UR15, R182, 0x96, !PT ;  /* 0x0000000f07077c12 */ /* 0x000fe2000f8e96b6 */
[----:B------:R-:W-:Y:S01]  /*5630*/  IMAD.WIDE.U32 R8, R8, -0x326172a9, RZ ;  /* 0xcd9e8d5708087825 */ /* 0x000fe200078e00ff */
[----:B------:R-:W-:-:S02]  /*5640*/  LOP3.LUT R18, R11, UR11, R52, 0x96, !PT ;  /* 0x0000000b0b127c12 */ /* 0x000fc4000f8e9634 */
[----:B------:R-:W-:Y:S01]  /*5650*/  FMNMX.FTZ R5, R173, R5, !PT ;  /* 0x00000005ad057209 */ /* 0x000fe20007810000 */
[----:B------:R-:W-:Y:S01]  /*5660*/  IMAD.WIDE.U32 R6, R7, -0x2daee0ad, RZ ;  /* 0xd2511f5307067825 */ /* 0x000fe200078e00ff */
[----:B------:R-:W-:Y:S02]  /*5670*/  LOP3.LUT R14, R9, UR9, R10, 0x96, !PT ;  /* 0x00000009090e7c12 */ /* 0x000fe4000f8e960a */
[----:B------:R-:W-:Y:S01]  /*5680*/  FMNMX.FTZ R9, R175, R5, !PT ;  /* 0x00000005af097209 */ /* 0x000fe20007810000 */
[----:B------:R-:W-:Y:S01]  /*5690*/  IMAD.WIDE.U32 R18, R18, -0x2daee0ad, RZ ;  /* 0xd2511f5312127825 */ /* 0x000fe200078e00ff */
[----:B-1----:R-:W-:Y:S02]  /*56a0*/  FMNMX.FTZ R70, R70, R17, !PT ;  /* 0x0000001146467209 */ /* 0x002fe40007810000 */
[----:B--2---:R-:W-:Y:S01]  /*56b0*/  FMNMX.FTZ R3, R3, R15, !PT ;  /* 0x0000000f03037209 */ /* 0x004fe20007810000 */
[----:B------:R-:W-:Y:S01]  /*56c0*/  IMAD.WIDE.U32 R14, R14, -0x2daee0ad, RZ ;  /* 0xd2511f530e0e7825 */ /* 0x000fe200078e00ff */
[----:B------:R-:W-:-:S02]  /*56d0*/  LOP3.LUT R11, R7, UR12, R92, 0x96, !PT ;  /* 0x0000000c070b7c12 */ /* 0x000fc4000f8e965c */
[----:B------:R-:W-:Y:S01]  /*56e0*/  LOP3.LUT R16, R19, UR8, R12, 0x96, !PT ;  /* 0x0000000813107c12 */ /* 0x000fe2000f8e960c */
[C---:B------:R-:W-:Y:S01]  /*56f0*/  FMUL.FTZ R5, R70.reuse, c[0x0][0x23c] ;  /* 0x00008f0046057a20 */ /* 0x040fe20000410000 */
[----:B------:R-:W1:Y:S01]  /*5700*/  SHFL.BFLY PT, R19, R9, 0x2, 0x1f ;  /* 0x0c401f0009137f89 */ /* 0x000e6200000e0000 */
[----:B------:R-:W-:Y:S01]  /*5710*/  FSETP.NEU.FTZ.AND P0, PT, R70, -INF , PT ;  /* 0xff8000004600780b */ /* 0x000fe20003f1d000 */
[----:B------:R-:W-:Y:S01]  /*5720*/  IMAD.WIDE.U32 R10, R11, -0x326172a9, RZ ;  /* 0xcd9e8d570b0a7825 */ /* 0x000fe200078e00ff */
[----:B------:R-:W-:Y:S01]  /*5730*/  LOP3.LUT R7, R105, UR10, R6, 0x96, !PT ;  /* 0x0000000a69077c12 */ /* 0x000fe2000f8e9606 */
[----:B------:R-:W2:Y:S01]  /*5740*/  SHFL.BFLY PT, R69, R3, 0x1, 0x1f ;  /* 0x0c201f0003457f89 */ /* 0x000ea200000e0000 */
[----:B------:R-:W-:Y:S01]  /*5750*/  FSEL R5, R5, RZ, P0 ;  /* 0x000000ff05057208 */ /* 0x000fe20000000000 */
[----:B------:R-:W-:Y:S01]  /*5760*/  IMAD.WIDE.U32 R16, R16, -0x326172a9, RZ ;  /* 0xcd9e8d5710107825 */ /* 0x000fe200078e00ff */
[----:B------:R-:W-:Y:S02]  /*5770*/  LOP3.LUT R6, R15, UR6, R18, 0x96, !PT ;  /* 0x000000060f067c12 */ /* 0x000fe4000f8e9612 */
[----:B------:R-:W-:Y:S01]  /*5780*/  LOP3.LUT R21, R11, UR11, R232, 0x96, !PT ;  /* 0x0000000b0b157c12 */ /* 0x000fe2000f8e96e8 */
[----:B------:R-:W-:Y:S01]  /*5790*/  IMAD.WIDE.U32 R156, R7, -0x326172a9, RZ ;  /* 0xcd9e8d57079c7825 */ /* 0x000fe200078e00ff */
[----:B------:R-:W-:-:S02]  /*57a0*/  LOP3.LUT R12, R17, UR7, R8, 0x96, !PT ;  /* 0x00000007110c7c12 */ /* 0x000fc4000f8e9608 */
[----:B------:R-:W-:Y:S01]  /*57b0*/  FMNMX.FTZ R11, R117, R119, !PT ;  /* 0x00000077750b7209 */ /* 0x000fe20007810000 */
[--C-:B------:R-:W-:Y:S01]  /*57c0*/  FFMA.FTZ R8, R44, c[0x0][0x23c], -R5.reuse ;  /* 0x00008f002c087a23 */ /* 0x100fe20000010805 */
[----:B------:R-:W-:Y:S01]  /*57d0*/  LOP3.LUT R62, R157, UR9, R10, 0x96, !PT ;  /* 0x000000099d3e7c12 */ /* 0x000fe2000f8e960a */
[----:B------:R-:W-:Y:S01]  /*57e0*/  IMAD.WIDE.U32 R6, R6, -0x326172a9, RZ ;  /* 0xcd9e8d5706067825 */ /* 0x000fe200078e00ff */
[----:B------:R-:W-:Y:S01]  /*57f0*/  FMNMX.FTZ R11, R116, R11, !PT ;  /* 0x0000000b740b7209 */ /* 0x000fe20007810000 */
[----:B------:R3:W-:Y:S02]  /*5800*/  MUFU.EX2 R243, R8 ;  /* 0x0000000800f37308 */ /* 0x0007e40000000800 */
[----:B------:R-:W-:Y:S01]  /*5810*/  FFMA.FTZ R10, R45, c[0x0][0x23c], -R5 ;  /* 0x00008f002d0a7a23 */ /* 0x000fe20000010805 */
[----:B------:R-:W-:Y:S01]  /*5820*/  LOP3.LUT R15, R6, 0xffff, RZ, 0xc0, !PT ;  /* 0x0000ffff060f7812 */ /* 0x000fe200078ec0ff */
[----:B------:R-:W-:Y:S01]  /*5830*/  IMAD R157, R144, 0x10000, R144 ;  /* 0x00010000909d7824 */ /* 0x000fe200078e0290 */
[----:B------:R-:W-:Y:S01]  /*5840*/  LOP3.LUT R18, R6, 0xff, RZ, 0xc0, !PT ;  /* 0x000000ff06127812 */ /* 0x000fe200078ec0ff */
[----:B------:R-:W-:Y:S01]  /*5850*/  IMAD.WIDE.U32 R12, R12, -0x2daee0ad, RZ ;  /* 0xd2511f530c0c7825 */ /* 0x000fe200078e00ff */
[----:B------:R-:W-:Y:S01]  /*5860*/  SHF.R.U32.HI R17, RZ, 0x18, R6 ;  /* 0x00000018ff117819 */ /* 0x000fe20000011606 */
[----:B------:R4:W-:Y:S01]  /*5870*/  MUFU.EX2 R242, R10 ;  /* 0x0000000a00f27308 */ /* 0x0009e20000000800 */
[----:B-1----:R-:W-:Y:S01]  /*5880*/  FMNMX.FTZ R20, R9, R19, !PT ;  /* 0x0000001309147209 */ /* 0x002fe20007810000 */
[----:B------:R-:W-:Y:S01]  /*5890*/  IMAD.WIDE.U32 R62, R62, -0x2daee0ad, RZ ;  /* 0xd2511f533e3e7825 */ /* 0x000fe200078e00ff */
[----:B--2---:R-:W-:-:S02]  /*58a0*/  FMNMX.FTZ R69, R3, R69, !PT ;  /* 0x0000004503457209 */ /* 0x004fc40007810000 */
[----:B------:R-:W-:Y:S01]  /*58b0*/  SHF.R.U32.HI R3, RZ, 0x8, R15 ;  /* 0x00000008ff037819 */ /* 0x000fe2000001160f */
[----:B------:R-:W1:Y:S01]  /*58c0*/  SHFL.BFLY PT, R19, R20, 0x1, 0x1f ;  /* 0x0c201f0014137f89 */ /* 0x000e6200000e0000 */
[----:B------:R-:W-:Y:S02]  /*58d0*/  FSETP.NEU.FTZ.AND P0, PT, R69, -INF , PT ;  /* 0xff8000004500780b */ /* 0x000fe40003f1d000 */
[----:B---3--:R-:W-:Y:S01]  /*58e0*/  LOP3.LUT R8, R7, UR17, R16, 0x96, !PT ;  /* 0x0000001107087c12 */ /* 0x008fe2000f8e9610 */
[--C-:B------:R-:W-:Y:S01]  /*58f0*/  FFMA.FTZ R7, R46, c[0x0][0x23c], -R5.reuse ;  /* 0x00008f002e077a23 */ /* 0x100fe20000010805 */
[----:B------:R-:W-:Y:S02]  /*5900*/  SHF.R.U32.HI R16, RZ, 0x10, R6 ;  /* 0x00000010ff107819 */ /* 0x000fe40000011606 */
[----:B------:R-:W-:Y:S01]  /*5910*/  FMNMX.FTZ R6, R113, R11, !PT ;  /* 0x0000000b71067209 */ /* 0x000fe20007810000 */
[----:B------:R2:W-:Y:S01]  /*5920*/  MUFU.EX2 R241, R7 ;  /* 0x0000000700f17308 */ /* 0x0005e20000000800 */
[----:B------:R-:W-:Y:S01]  /*5930*/  LOP3.LUT R9, R16, 0xff, RZ, 0xc0, !PT ;  /* 0x000000ff10097812 */ /* 0x000fe200078ec0ff */
[----:B----4-:R-:W-:Y:S01]  /*5940*/  FFMA.FTZ R10, R47, c[0x0][0x23c], -R5 ;  /* 0x00008f002f0a7a23 */ /* 0x010fe20000010805 */
[----:B------:R-:W-:-:S02]  /*5950*/  FMNMX.FTZ R6, R125, R6, !PT ;  /* 0x000000067d067209 */ /* 0x000fc40007810000 */
[----:B------:R-:W-:Y:S02]  /*5960*/  PRMT R17, R9, 0x5410, R17 ;  /* 0x0000541009117816 */ /* 0x000fe40000000011 */
[----:B------:R-:W-:Y:S01]  /*5970*/  FMNMX.FTZ R6, R148, R6, !PT ;  /* 0x0000000694067209 */ /* 0x000fe20007810000 */
[----:B------:R3:W4:Y:S01]  /*5980*/  MUFU.EX2 R240, R10 ;  /* 0x0000000a00f07308 */ /* 0x0007220000000800 */
[----:B------:R-:W-:Y:S02]  /*5990*/  PRMT R18, R18, 0x5410, R3 ;  /* 0x0000541012127816 */ /* 0x000fe40000000003 */
[----:B------:R-:W-:Y:S02]  /*59a0*/  FMNMX.FTZ R9, R110, R6, !PT ;  /* 0x000000066e097209 */ /* 0x000fe40007810000 */
[C---:B------:R-:W-:Y:S02]  /*59b0*/  LOP3.LUT R6, R8.reuse, 0xffff, RZ, 0xc0, !PT ;  /* 0x0000ffff08067812 */ /* 0x040fe400078ec0ff */
[----:B------:R-:W-:Y:S01]  /*59c0*/  FMNMX.FTZ R9, R111, R9, !PT ;  /* 0x000000096f097209 */ /* 0x000fe20007810000 */
[----:B--2---:R-:W-:Y:S01]  /*59d0*/  FMUL.FTZ R7, R69, c[0x0][0x23c] ;  /* 0x00008f0045077a20 */ /* 0x004fe20000410000 */
[----:B------:R-:W-:-:S02]  /*59e0*/  LOP3.LUT R15, R8, 0xff, RZ, 0xc0, !PT ;  /* 0x000000ff080f7812 */ /* 0x000fc400078ec0ff */
[----:B------:R-:W-:Y:S02]  /*59f0*/  FMNMX.FTZ R2, R163, R9, !PT ;  /* 0x00000009a3027209 */ /* 0x000fe40007810000 */
[----:B------:R-:W-:Y:S02]  /*5a00*/  FSEL R3, R7, RZ, P0 ;  /* 0x000000ff07037208 */ /* 0x000fe40000000000 */
[----:B------:R-:W-:Y:S02]  /*5a10*/  FMNMX.FTZ R4, R170, R2, !PT ;  /* 0x00000002aa047209 */ /* 0x000fe40007810000 */
[----:B---3--:R-:W-:Y:S01]  /*5a20*/  SHF.R.U32.HI R10, RZ, 0x10, R8 ;  /* 0x00000010ff0a7819 */ /* 0x008fe20000011608 */
[--C-:B------:R-:W-:Y:S01]  /*5a30*/  FFMA.FTZ R7, R50, c[0x0][0x23c], -R3.reuse ;  /* 0x00008f0032077a23 */ /* 0x100fe20000010803 */
[----:B------:R-:W-:Y:S01]  /*5a40*/  FMNMX.FTZ R4, R159, R4, !PT ;  /* 0x000000049f047209 */ /* 0x000fe20007810000 */
[--C-:B------:R-:W-:Y:S01]  /*5a50*/  FFMA.FTZ R2, R56, c[0x0][0x23c], -R3.reuse ;  /* 0x00008f0038027a23 */ /* 0x100fe20000010803 */
[----:B------:R-:W-:Y:S01]  /*5a60*/  SHF.R.U32.HI R11, RZ, 0x8, R6 ;  /* 0x00000008ff0b7819 */ /* 0x000fe20000011606 */
[----:B------:R2:W-:Y:S01]  /*5a70*/  MUFU.EX2 R239, R7 ;  /* 0x0000000700ef7308 */ /* 0x0005e20000000800 */
[----:B------:R-:W-:Y:S01]  /*5a80*/  SHF.R.U32.HI R8, RZ, 0x18, R8 ;  /* 0x00000018ff087819 */ /* 0x000fe20000011608 */
[----:B------:R-:W-:Y:S01]  /*5a90*/  FFMA.FTZ R0, R74, c[0x0][0x23c], -R3 ;  /* 0x00008f004a007a23 */ /* 0x000fe20000010803 */
[----:B------:R-:W-:Y:S01]  /*5aa0*/  LOP3.LUT R6, R10, 0xff, RZ, 0xc0, !PT ;  /* 0x000000ff0a067812 */ /* 0x000fe200078ec0ff */
[----:B------:R-:W3:Y:S01]  /*5ab0*/  LDSM.16.MT88.4 R56, [R185+0x6000] ;  /* 0x00600000b938783b */ /* 0x000ee20000004200 */
[----:B------:R-:W-:-:S02]  /*5ac0*/  PRMT R15, R15, 0x5410, R11 ;  /* 0x000054100f0f7816 */ /* 0x000fc4000000000b */
[----:B------:R-:W-:Y:S01]  /*5ad0*/  PRMT R9, R6, 0x5410, R8 ;  /* 0x0000541006097816 */ /* 0x000fe20000000008 */
[----:B------:R5:W-:Y:S01]  /*5ae0*/  MUFU.EX2 R230, R2 ;  /* 0x0000000200e67308 */ /* 0x000be20000000800 */
[----:B------:R-:W-:Y:S02]  /*5af0*/  LOP3.LUT R14, R13, UR16, R14, 0x96, !PT ;  /* 0x000000100d0e7c12 */ /* 0x000fe4000f8e960e */
[----:B-1----:R-:W-:-:S04]  /*5b00*/  FMNMX.FTZ R72, R20, R19, !PT ;  /* 0x0000001314487209 */ /* 0x002fc80007810000 */
[----:B------:R-:W-:Y:S01]  /*5b10*/  FSETP.NEU.FTZ.AND P0, PT, R72, -INF , PT ;  /* 0xff8000004800780b */ /* 0x000fe20003f1d000 */
[----:B--2---:R-:W-:Y:S01]  /*5b20*/  FFMA.FTZ R7, R51, c[0x0][0x23c], -R3 ;  /* 0x00008f0033077a23 */ /* 0x004fe20000010803 */
[----:B------:R1:W-:Y:S01]  /*5b30*/  MUFU.EX2 R228, R0 ;  /* 0x0000000000e47308 */ /* 0x0003e20000000800 */
[----:B-----5:R-:W-:-:S07]  /*5b40*/  FMNMX.FTZ R2, R162, R4, !PT ;  /* 0x00000004a2027209 */ /* 0x020fce0007810000 */
[----:B------:R2:W5:Y:S01]  /*5b50*/  MUFU.EX2 R238, R7 ;  /* 0x0000000700ee7308 */ /* 0x0005620000000800 */
[--C-:B------:R-:W-:Y:S01]  /*5b60*/  HSET2.LE.AND R4, R17, R157.reuse, PT ;  /* 0x0000009d11047233 */ /* 0x100fe20003803000 */
[----:B------:R-:W-:Y:S02]  /*5b70*/  FMNMX.FTZ R8, R179, R2, !PT ;  /* 0x00000002b3087209 */ /* 0x000fe40007810000 */
[----:B----4-:R-:W-:Y:S01]  /*5b80*/  F2FP.PACK_AB R2, R240, R241 ;  /* 0x000000f1f002723e */ /* 0x010fe200000000ff */
[----:B-1----:R-:W-:-:S05]  /*5b90*/  HSET2.LE.AND R0, R18, R157, PT ;  /* 0x0000009d12007233 */ /* 0x002fca0003803000 */
[----:B------:R-:W-:Y:S02]  /*5ba0*/  LOP3.LUT R10, R0, R2, RZ, 0xc0, !PT ;  /* 0x00000002000a7212 */ /* 0x000fe400078ec0ff */
[----:B------:R-:W-:Y:S01]  /*5bb0*/  FMNMX.FTZ R0, R180, R8, !PT ;  /* 0x00000008b4007209 */ /* 0x000fe20007810000 */
[--C-:B--2---:R-:W-:Y:S01]  /*5bc0*/  FFMA.FTZ R7, R48, c[0x0][0x23c], -R5.reuse ;  /* 0x00008f0030077a23 */ /* 0x104fe20000010805 */
[----:B-----5:R-:W-:Y:S02]  /*5bd0*/  F2FP.PACK_AB R6, R238, R239 ;  /* 0x000000efee06723e */ /* 0x020fe400000000ff */
[----:B------:R-:W-:Y:S01]  /*5be0*/  F2FP.PACK_AB R2, R242, R243 ;  /* 0x000000f3f202723e */ /* 0x000fe200000000ff */
[----:B------:R1:W-:Y:S01]  /*5bf0*/  MUFU.EX2 R237, R7 ;  /* 0x0000000700ed7308 */ /* 0x0003e20000000800 */
[----:B------:R-:W-:Y:S01]  /*5c00*/  LOP3.LUT R11, R4, R6, RZ, 0xc0, !PT ;  /* 0x00000006040b7212 */ /* 0x000fe200078ec0ff */
[----:B------:R-:W-:Y:S01]  /*5c10*/  FFMA.FTZ R6, R49, c[0x0][0x23c], -R5 ;  /* 0x00008f0031067a23 */ /* 0x000fe20000010805 */
[----:B------:R-:W-:-:S05]  /*5c20*/  HSET2.LE.AND R4, R9, R157, PT ;  /* 0x0000009d09047233 */ /* 0x000fca0003803000 */
[----:B------:R2:W-:Y:S01]  /*5c30*/  MUFU.EX2 R235, R6 ;  /* 0x0000000600eb7308 */ /* 0x0005e20000000800 */
[----:B-1----:R-:W-:Y:S01]  /*5c40*/  FMNMX.FTZ R7, R177, R0, !PT ;  /* 0x00000000b1077209 */ /* 0x002fe20007810000 */
[----:B------:R-:W-:Y:S01]  /*5c50*/  HSET2.LE.AND R0, R15, R157, PT ;  /* 0x0000009d0f007233 */ /* 0x000fe20003803000 */
[----:B------:R-:W-:Y:S02]  /*5c60*/  SHF.R.U32.HI R15, RZ, 0x18, R12 ;  /* 0x00000018ff0f7819 */ /* 0x000fe4000001160c */
[----:B------:R-:W-:Y:S02]  /*5c70*/  FMNMX.FTZ R7, R178, R7, !PT ;  /* 0x00000007b2077209 */ /* 0x000fe40007810000 */
[----:B------:R-:W-:Y:S01]  /*5c80*/  LOP3.LUT R8, R0, R2, RZ, 0xc0, !PT ;  /* 0x0000000200087212 */ /* 0x000fe200078ec0ff */
[----:B------:R-:W-:Y:S01]  /*5c90*/  FFMA.FTZ R2, R36, c[0x0][0x23c], -R5 ;  /* 0x00008f0024027a23 */ /* 0x000fe20000010805 */
[----:B--2---:R-:W-:Y:S01]  /*5ca0*/  F2FP.PACK_AB R6, R228, R230 ;  /* 0x000000e6e406723e */ /* 0x004fe200000000ff */
[----:B------:R-:W1:Y:S01]  /*5cb0*/  SHFL.BFLY PT, R17, R7, 0x2, 0x1f ;  /* 0x0c401f0007117f89 */ /* 0x000e6200000e0000 */
[----:B------:R-:W-:Y:S01]  /*5cc0*/  LOP3.LUT R0, R12, 0xffff, RZ, 0xc0, !PT ;  /* 0x0000ffff0c007812 */ /* 0x000fe200078ec0ff */
[----:B------:R2:W-:Y:S01]  /*5cd0*/  MUFU.EX2 R236, R2 ;  /* 0x0000000200ec7308 */ /* 0x0005e20000000800 */
[----:B------:R-:W-:-:S02]  /*5ce0*/  LOP3.LUT R9, R4, R6, RZ, 0xc0, !PT ;  /* 0x0000000604097212 */ /* 0x000fc400078ec0ff */
[----:B------:R-:W-:Y:S02]  /*5cf0*/  SHF.R.U32.HI R4, RZ, 0x10, R12 ;  /* 0x00000010ff047819 */ /* 0x000fe4000001160c */
[----:B------:R-:W-:Y:S02]  /*5d00*/  LOP3.LUT R6, R12, 0xff, RZ, 0xc0, !PT ;  /* 0x000000ff0c067812 */ /* 0x000fe400078ec0ff */
[----:B------:R-:W-:Y:S01]  /*5d10*/  SHF.R.U32.HI R0, RZ, 0x8, R0 ;  /* 0x00000008ff007819 */ /* 0x000fe20000011600 */
[C---:B---3--:R-:W-:Y:S01]  /*5d20*/  HMMA.16816.F32 R28, R8.reuse, R56, RZ ;  /* 0x00000038081c723c */ /* 0x048fe200000018ff */
[----:B------:R-:W-:Y:S01]  /*5d30*/  LOP3.LUT R12, R4, 0xff, RZ, 0xc0, !PT ;  /* 0x000000ff040c7812 */ /* 0x000fe200078ec0ff */
[----:B------:R-:W-:Y:S01]  /*5d40*/  FFMA.FTZ R4, R38, c[0x0][0x23c], -R3 ;  /* 0x00008f0026047a23 */ /* 0x000fe20000010803 */
[----:B------:R-:W-:Y:S02]  /*5d50*/  PRMT R18, R6, 0x5410, R0 ;  /* 0x0000541006127816 */ /* 0x000fe40000000000 */
[C---:B------:R-:W-:Y:S01]  /*5d60*/  LOP3.LUT R0, R14.reuse, 0xffff, RZ, 0xc0, !PT ;  /* 0x0000ffff0e007812 */ /* 0x040fe200078ec0ff */
[----:B------:R3:W-:Y:S01]  /*5d70*/  MUFU.EX2 R229, R4 ;  /* 0x0000000400e57308 */ /* 0x0007e20000000800 */
[----:B------:R-:W-:Y:S01]  /*5d80*/  SHF.R.U32.HI R6, RZ, 0x18, R14 ;  /* 0x00000018ff067819 */ /* 0x000fe2000001160e */
[----:B--2---:R-:W-:Y:S01]  /*5d90*/  FFMA.FTZ R2, R37, c[0x0][0x23c], -R5 ;  /* 0x00008f0025027a23 */ /* 0x004fe20000010805 */
[----:B------:R-:W-:Y:S01]  /*5da0*/  LOP3.LUT R13, R14, 0xff, RZ, 0xc0, !PT ;  /* 0x000000ff0e0d7812 */ /* 0x000fe200078ec0ff */
[----:B------:R-:W-:Y:S01]  /*5db0*/  HMMA.16816.F32 R32, R8, R64, RZ ;  /* 0x000000400820723c */ /* 0x000fe200000018ff */
[----:B------:R-:W-:-:S03]  /*5dc0*/  PRMT R12, R12, 0x5410, R15 ;  /* 0x000054100c0c7816 */ /* 0x000fc6000000000f */
[----:B------:R2:W-:Y:S01]  /*5dd0*/  MUFU.EX2 R231, R2 ;  /* 0x0000000200e77308 */ /* 0x0005e20000000800 */
[----:B-1----:R-:W-:-:S03]  /*5de0*/  FMNMX.FTZ R17, R7, R17, !PT ;  /* 0x0000001107117209 */ /* 0x002fc60007810000 */
[----:B------:R-:W-:Y:S01]  /*5df0*/  HMMA.16816.F32 R24, R8, R84, RZ ;  /* 0x000000540818723c */ /* 0x000fe200000018ff */
[----:B---3--:R-:W-:-:S04]  /*5e00*/  SHF.R.U32.HI R4, RZ, 0x8, R0 ;  /* 0x00000008ff047819 */ /* 0x008fc80000011600 */
[----:B------:R-:W-:Y:S01]  /*5e10*/  PRMT R13, R13, 0x5410, R4 ;  /* 0x000054100d0d7816 */ /* 0x000fe20000000004 */
[----:B------:R-:W-:Y:S02]  /*5e20*/  FMUL.FTZ R4, R72, c[0x0][0x23c] ;  /* 0x00008f0048047a20 */ /* 0x000fe40000410000 */
[----:B------:R-:W-:Y:S01]  /*5e30*/  HMMA.16816.F32 R40, R8, R58, RZ ;  /* 0x0000003a0828723c */ /* 0x000fe200000018ff */
[----:B--2---:R-:W-:-:S04]  /*5e40*/  SHF.R.U32.HI R2, RZ, 0x10, R14 ;  /* 0x00000010ff027819 */ /* 0x004fc8000001160e */
[----:B------:R-:W-:Y:S01]  /*5e50*/  LOP3.LUT R0, R2, 0xff, RZ, 0xc0, !PT ;  /* 0x000000ff02007812 */ /* 0x000fe200078ec0ff */
[--C-:B------:R-:W-:Y:S02]  /*5e60*/  FFMA.FTZ R2, R39, c[0x0][0x23c], -R3.reuse ;  /* 0x00008f0027027a23 */ /* 0x100fe40000010803 */
[C---:B------:R-:W-:Y:S01]  /*5e70*/  HMMA.16816.F32 R48, R8.reuse, R66, RZ ;  /* 0x000000420830723c */ /* 0x040fe200000018ff */
[----:B------:R-:W-:Y:S01]  /*5e80*/  PRMT R16, R0, 0x5410, R6 ;  /* 0x0000541000107816 */ /* 0x000fe20000000006 */
[----:B------:R1:W2:Y:S01]  /*5e90*/  MUFU.EX2 R227, R2 ;  /* 0x0000000200e37308 */ /* 0x0002a20000000800 */
[--C-:B------:R-:W-:Y:S01]  /*5ea0*/  FFMA.FTZ R0, R88, c[0x0][0x23c], -R3.reuse ;  /* 0x00008f0058007a23 */ /* 0x100fe20000010803 */
[--C-:B------:R-:W-:Y:S01]  /*5eb0*/  HSET2.LE.AND R6, R12, R157.reuse, PT ;  /* 0x0000009d0c067233 */ /* 0x100fe20003803000 */
[----:B------:R-:W-:Y:S03]  /*5ec0*/  LDSM.16.MT88.4 R88, [R188+0x6800] ;  /* 0x00680000bc58783b */ /* 0x000fe60000004200 */
[C---:B------:R-:W-:Y:S02]  /*5ed0*/  HMMA.16816.F32 R36, R8.reuse, R76, RZ ;  /* 0x0000004c0824723c */ /* 0x040fe400000018ff */
[----:B------:R3:W-:Y:S06]  /*5ee0*/  MUFU.EX2 R225, R0 ;  /* 0x0000000000e17308 */ /* 0x0007ec0000000800 */
[----:B------:R-:W-:Y:S01]  /*5ef0*/  HMMA.16816.F32 R44, R8, R78, RZ ;  /* 0x0000004e082c723c */ /* 0x000fe200000018ff */
[----:B-1----:R-:W-:Y:S01]  /*5f00*/  HSET2.LE.AND R2, R18, R157, PT ;  /* 0x0000009d12027233 */ /* 0x002fe20003803000 */
[----:B--2---:R-:W-:Y:S01]  /*5f10*/  F2FP.PACK_AB R7, R227, R229 ;  /* 0x000000e5e307723e */ /* 0x004fe200000000ff */
[----:B------:R-:W1:Y:S03]  /*5f20*/  SHFL.BFLY PT, R18, R17, 0x1, 0x1f ;  /* 0x0c201f0011127f89 */ /* 0x000e6600000e0000 */
[----:B------:R-:W-:Y:S01]  /*5f30*/  LOP3.LUT R15, R6, R7, RZ, 0xc0, !PT ;  /* 0x00000007060f7212 */ /* 0x000fe200078ec0ff */
[----:B---3--:R-:W-:-:S04]  /*5f40*/  FFMA.FTZ R0, R94, c[0x0][0x23c], -R3 ;  /* 0x00008f005e007a23 */ /* 0x008fc80000010803 */
[----:B------:R2:W3:Y:S01]  /*5f50*/  MUFU.EX2 R226, R0 ;  /* 0x0000000000e27308 */ /* 0x0004e20000000800 */
[----:B-1----:R-:W-:Y:S02]  /*5f60*/  FMNMX.FTZ R71, R17, R18, !PT ;  /* 0x0000001211477209 */ /* 0x002fe40007810000 */
[----:B--2---:R-:W-:Y:S02]  /*5f70*/  FSEL R0, R4, RZ, P0 ;  /* 0x000000ff04007208 */ /* 0x004fe40000000000 */
[----:B------:R-:W-:Y:S02]  /*5f80*/  F2FP.PACK_AB R4, R231, R236 ;  /* 0x000000ece704723e */ /* 0x000fe400000000ff */
[----:B------:R-:W-:Y:S01]  /*5f90*/  FSETP.NEU.FTZ.AND P0, PT, R71, -INF , PT ;  /* 0xff8000004700780b */ /* 0x000fe20003f1d000 */
[--C-:B------:R-:W-:Y:S01]  /*5fa0*/  FFMA.FTZ R6, R112, c[0x0][0x23c], -R0.reuse ;  /* 0x00008f0070067a23 */ /* 0x100fe20000010800 */
[----:B------:R-:W-:Y:S01]  /*5fb0*/  LOP3.LUT R14, R2, R4, RZ, 0xc0, !PT ;  /* 0x00000004020e7212 */ /* 0x000fe200078ec0ff */
[----:B------:R-:W-:Y:S01]  /*5fc0*/  FFMA.FTZ R12, R95, c[0x0][0x23c], -R0 ;  /* 0x00008f005f0c7a23 */ /* 0x000fe20000010800 */
[--C-:B------:R-:W-:Y:S01]  /*5fd0*/  HSET2.LE.AND R2, R13, R157.reuse, PT ;  /* 0x0000009d0d027233 */ /* 0x100fe20003803000 */
[----:B------:R-:W-:Y:S01]  /*5fe0*/  F2FP.PACK_AB R4, R235, R237 ;  /* 0x000000edeb04723e */ /* 0x000fe200000000ff */
[----:B------:R1:W-:Y:S01]  /*5ff0*/  MUFU.EX2 R223, R6 ;  /* 0x0000000600df7308 */ /* 0x0003e20000000800 */
[----:B------:R-:W-:Y:S01]  /*6000*/  HSET2.LE.AND R13, R16, R157, PT ;  /* 0x0000009d100d7233 */ /* 0x000fe20003803000 */
[----:B---3--:R-:W-:-:S04]  /*6010*/  F2FP.PACK_AB R16, R226, R225 ;  /* 0x000000e1e210723e */ /* 0x008fc800000000ff */
[----:B------:R-:W-:Y:S02]  /*6020*/  LOP3.LUT R13, R13, R16, RZ, 0xc0, !PT ;  /* 0x000000100d0d7212 */ /* 0x000fe400078ec0ff */
[----:B------:R2:W-:Y:S01]  /*6030*/  MUFU.EX2 R224, R12 ;  /* 0x0000000c00e07308 */ /* 0x0005e20000000800 */
[----:B-1----:R-:W-:Y:S02]  /*6040*/  IMAD.WIDE.U32 R6, R21, -0x2daee0ad, RZ ;  /* 0xd2511f5315067825 */ /* 0x002fe400078e00ff */
[----:B------:R-:W-:Y:S03]  /*6050*/  HMMA.16816.F32 R20, R8, R86, RZ ;  /* 0x000000560814723c */ /* 0x000fe600000018ff */
[----:B------:R-:W-:Y:S02]  /*6060*/  LOP3.LUT R7, R7, UR8, R104, 0x96, !PT ;  /* 0x0000000807077c12 */ /* 0x000fe4000f8e9668 */
[----:B------:R-:W-:-:S02]  /*6070*/  LOP3.LUT R6, R63, UR6, R6, 0x96, !PT ;  /* 0x000000063f067c12 */ /* 0x000fc4000f8e9606 */
[----:B--2---:R-:W-:Y:S01]  /*6080*/  LOP3.LUT R12, R2, R4, RZ, 0xc0, !PT ;  /* 0x00000004020c7212 */ /* 0x004fe200078ec0ff */
[--C-:B------:R-:W-:Y:S01]  /*6090*/  FFMA.FTZ R2, R114, c[0x0][0x23c], -R0.reuse ;  /* 0x00008f0072027a23 */ /* 0x100fe20000010800 */
[----:B------:R-:W-:Y:S01]  /*60a0*/  IADD3 R9, R68, 0x1, RZ ;  /* 0x0000000144097810 */ /* 0x000fe20007ffe0ff */
[----:B------:R-:W-:Y:S02]  /*60b0*/  IMAD.WIDE.U32 R16, R7, -0x326172a9, RZ ;  /* 0xcd9e8d5707107825 */ /* 0x000fe400078e00ff */
[----:B------:R1:W-:Y:S01]  /*60c0*/  MUFU.EX2 R222, R2 ;  /* 0x0000000200de7308 */ /* 0x0003e20000000800 */
[----:B------:R-:W-:Y:S01]  /*60d0*/  LOP3.LUT R18, R73, UR27, R9, 0x96, !PT ;  /* 0x0000001b49127c12 */ /* 0x000fe2000f8e9609 */
[----:B------:R-:W-:Y:S01]  /*60e0*/  FFMA.FTZ R4, R115, c[0x0][0x23c], -R0 ;  /* 0x00008f0073047a23 */ /* 0x000fe20000010800 */
[----:B------:R-:W-:Y:S01]  /*60f0*/  HMMA.16816.F32 R144, R12, R80, R28 ;  /* 0x000000500c90723c */ /* 0x000fe2000000181c */
[----:B------:R-:W-:-:S04]  /*6100*/  IMAD.WIDE.U32 R6, R6, -0x326172a9, RZ ;  /* 0xcd9e8d5706067825 */ /* 0x000fc800078e00ff */
[----:B------:R2:W3:Y:S01]  /*6110*/  MUFU.EX2 R221, R4 ;  /* 0x0000000400dd7308 */ /* 0x0004e20000000800 */
[C---:B------:R-:W-:Y:S02]  /*6120*/  LOP3.LUT R11, R6.reuse, 0xffff, RZ, 0xc0, !PT ;  /* 0x0000ffff060b7812 */ /* 0x040fe400078ec0ff */
[----:B------:R-:W-:Y:S01]  /*6130*/  LOP3.LUT R9, R6, 0xff, RZ, 0xc0, !PT ;  /* 0x000000ff06097812 */ /* 0x000fe200078ec0ff */
[----:B------:R-:W-:Y:S01]  /*6140*/  HMMA.16816.F32 R104, R12, R102, R20 ;  /* 0x000000660c68723c */ /* 0x000fe20000001814 */
[----:B------:R-:W-:Y:S01]  /*6150*/  SHF.R.U32.HI R11, RZ, 0x8, R11 ;  /* 0x00000008ff0b7819 */ /* 0x000fe2000001160b */
[----:B-1----:R-:W-:-:S03]  /*6160*/  FMUL.FTZ R2, R71, c[0x0][0x23c] ;  /* 0x00008f0047027a20 */ /* 0x002fc60000410000 */
[----:B------:R-:W-:Y:S02]  /*6170*/  PRMT R11, R9, 0x5410, R11 ;  /* 0x00005410090b7816 */ /* 0x000fe4000000000b */
[----:B------:R-:W-:Y:S01]  /*6180*/  IMAD.WIDE.U32 R20, R18, -0x326172a9, RZ ;  /* 0xcd9e8d5712147825 */ /* 0x000fe200078e00ff */
[----:B------:R-:W-:Y:S01]  /*6190*/  HMMA.16816.F32 R140, R12, R88, R32 ;  /* 0x000000580c8c723c */ /* 0x000fe20000001820 */
[----:B------:R-:W-:Y:S02]  /*61a0*/  FSEL R2, R2, RZ, P0 ;  /* 0x000000ff02027208 */ /* 0x000fe40000000000 */
[----:B--2---:R-:W-:-:S03]  /*61b0*/  LOP3.LUT R4, R7, UR17, R16, 0x96, !PT ;  /* 0x0000001107047c12 */ /* 0x004fc6000f8e9610 */
[----:B------:R-:W-:Y:S01]  /*61c0*/  FFMA.FTZ R7, R113, c[0x0][0x23c], -R2 ;  /* 0x00008f0071077a23 */ /* 0x000fe20000010802 */
[----:B------:R-:W-:Y:S01]  /*61d0*/  SHF.R.U32.HI R16, RZ, 0x18, R6 ;  /* 0x00000018ff107819 */ /* 0x000fe20000011606 */
[--C-:B------:R-:W-:Y:S01]  /*61e0*/  FFMA.FTZ R8, R116, c[0x0][0x23c], -R2.reuse ;  /* 0x00008f0074087a23 */ /* 0x100fe20000010802 */
[----:B------:R-:W-:Y:S01]  /*61f0*/  LOP3.LUT R10, R4, 0xff, RZ, 0xc0, !PT ;  /* 0x000000ff040a7812 */ /* 0x000fe200078ec0ff */
[----:B------:R1:W-:Y:S01]  /*6200*/  MUFU.EX2 R219, R7 ;  /* 0x0000000700db7308 */ /* 0x0003e20000000800 */
[C---:B------:R-:W-:Y:S07]  /*6210*/  HMMA.16816.F32 R136, R12.reuse, R96, R36 ;  /* 0x000000600c88723c */ /* 0x040fee0000001824 */
[----:B------:R2:W4:Y:S01]  /*6220*/  MUFU.EX2 R220, R8 ;  /* 0x0000000800dc7308 */ /* 0x0005220000000800 */
[----:B------:R-:W-:Y:S01]  /*6230*/  HMMA.16816.F32 R128, R12, R100, R24 ;  /* 0x000000640c80723c */ /* 0x000fe20000001818 */
[----:B-1----:R-:W-:-:S07]  /*6240*/  FFMA.FTZ R7, R117, c[0x0][0x23c], -R2 ;  /* 0x00008f0075077a23 */ /* 0x002fce0000010802 */
[----:B------:R-:W-:Y:S01]  /*6250*/  HMMA.16816.F32 R132, R12, R82, R40 ;  /* 0x000000520c84723c */ /* 0x000fe20000001828 */
[----:B------:R1:W-:Y:S01]  /*6260*/  MUFU.EX2 R218, R7 ;  /* 0x0000000700da7308 */ /* 0x0003e20000000800 */
[----:B--2---:R-:W-:-:S06]  /*6270*/  SHF.R.U32.HI R8, RZ, 0x10, R6 ;  /* 0x00000010ff087819 */ /* 0x004fcc0000011606 */
[----:B------:R-:W-:Y:S01]  /*6280*/  HMMA.16816.F32 R120, R12, R90, R48 ;  /* 0x0000005a0c78723c */ /* 0x000fe20000001830 */
[----:B------:R-:W-:Y:S02]  /*6290*/  LOP3.LUT R6, R4, 0xffff, RZ, 0xc0, !PT ;  /* 0x0000ffff04067812 */ /* 0x000fe400078ec0ff */
[----:B------:R-:W-:Y:S02]  /*62a0*/  LOP3.LUT R8, R8, 0xff, RZ, 0xc0, !PT ;  /* 0x000000ff08087812 */ /* 0x000fe400078ec0ff */
[----:B------:R-:W-:Y:S02]  /*62b0*/  SHF.R.U32.HI R9, RZ, 0x8, R6 ;  /* 0x00000008ff097819 */ /* 0x000fe40000011606 */
[----:B------:R-:W-:Y:S02]  /*62c0*/  SHF.R.U32.HI R6, RZ, 0x10, R4 ;  /* 0x00000010ff067819 */ /* 0x000fe40000011604 */
[----:B------:R-:W-:Y:S01]  /*62d0*/  PRMT R8, R8, 0x5410, R16 ;  /* 0x0000541008087816 */ /* 0x000fe20000000010 */
[----:B-1----:R-:W-:Y:S01]  /*62e0*/  FFMA.FTZ R7, R119, c[0x0][0x23c], -R2 ;  /* 0x00008f0077077a23 */ /* 0x002fe20000010802 */
[----:B------:R-:W-:-:S02]  /*62f0*/  PRMT R16, R10, 0x5410, R9 ;  /* 0x000054100a107816 */ /* 0x000fc40000000009 */
[----:B------:R-:W-:Y:S01]  /*6300*/  SHF.R.U32.HI R10, RZ, 0x18, R4 ;  /* 0x00000018ff0a7819 */ /* 0x000fe20000011604 */
[----:B------:R1:W2:Y:S01]  /*6310*/  MUFU.EX2 R216, R7 ;  /* 0x0000000700d87308 */ /* 0x0002a20000000800 */
[----:B------:R-:W-:Y:S01]  /*6320*/  LOP3.LUT R9, R6, 0xff, RZ, 0xc0, !PT ;  /* 0x000000ff06097812 */ /* 0x000fe200078ec0ff */
[--C-:B------:R-:W-:Y:S01]  /*6330*/  HSET2.LE.AND R4, R11, R157.reuse, PT ;  /* 0x0000009d0b047233 */ /* 0x100fe20003803000 */
[----:B---3--:R-:W-:Y:S02]  /*6340*/  F2FP.PACK_AB R6, R221, R222 ;  /* 0x000000dedd06723e */ /* 0x008fe400000000ff */
[----:B------:R-:W-:Y:S02]  /*6350*/  PRMT R9, R9, 0x5410, R10 ;  /* 0x0000541009097816 */ /* 0x000fe4000000000a */
[----:B------:R-:W-:Y:S01]  /*6360*/  LOP3.LUT R10, R4, R6, RZ, 0xc0, !PT ;  /* 0x00000006040a7212 */ /* 0x000fe200078ec0ff */
[----:B------:R-:W-:Y:S01]  /*6370*/  HSET2.LE.AND R4, R16, R157, PT ;  /* 0x0000009d10047233 */ /* 0x000fe20003803000 */
[----:B----4-:R-:W-:Y:S01]  /*6380*/  F2FP.PACK_AB R11, R219, R220 ;  /* 0x000000dcdb0b723e */ /* 0x010fe200000000ff */
[----:B------:R-:W-:Y:S01]  /*6390*/  FFMA.FTZ R16, R124, c[0x0][0x23c], -R0 ;  /* 0x00008f007c107a23 */ /* 0x000fe20000010800 */
[----:B------:R-:W-:-:S03]  /*63a0*/  F2FP.PACK_AB R6, R223, R224 ;  /* 0x000000e0df06723e */ /* 0x000fc600000000ff */
[----:B------:R-:W-:Y:S01]  /*63b0*/  MUFU.EX2 R215, R16 ;  /* 0x0000001000d77308 */ /* 0x000fe20000000800 */
[--C-:B-1----:R-:W-:Y:S01]  /*63c0*/  HSET2.LE.AND R7, R8, R157.reuse, PT ;  /* 0x0000009d08077233 */ /* 0x102fe20003803000 */
[----:B------:R-:W-:Y:S02]  /*63d0*/  FFMA.FTZ R8, R118, c[0x0][0x23c], -R0 ;  /* 0x00008f0076087a23 */ /* 0x000fe40000010800 */
[----:B------:R-:W-:Y:S02]  /*63e0*/  HMMA.16816.F32 R116, R12, R98, R44 ;  /* 0x000000620c74723c */ /* 0x000fe4000000182c */
[----:B------:R-:W-:Y:S02]  /*63f0*/  LOP3.LUT R11, R7, R11, RZ, 0xc0, !PT ;  /* 0x0000000b070b7212 */ /* 0x000fe400078ec0ff */
[----:B------:R1:W-:Y:S01]  /*6400*/  MUFU.EX2 R217, R8 ;  /* 0x0000000800d97308 */ /* 0x0003e20000000800 */
[----:B------:R-:W-:Y:S01]  /*6410*/  HSET2.LE.AND R7, R9, R157, PT ;  /* 0x0000009d09077233 */ /* 0x000fe20003803000 */
[----:B--2---:R-:W-:Y:S01]  /*6420*/  F2FP.PACK_AB R9, R216, R218 ;  /* 0x000000dad809723e */ /* 0x004fe200000000ff */
[----:B------:R-:W-:-:S03]  /*6430*/  FFMA.FTZ R13, R110, c[0x0][0x23c], -R2 ;  /* 0x00008f006e0d7a23 */ /* 0x000fc60000010802 */
[----:B------:R-:W-:Y:S01]  /*6440*/  LOP3.LUT R9, R7, R9, RZ, 0xc0, !PT ;  /* 0x0000000907097212 */ /* 0x000fe200078ec0ff */
[--C-:B------:R-:W-:Y:S01]  /*6450*/  FFMA.FTZ R7, R109, c[0x0][0x23c], -R0.reuse ;  /* 0x00008f006d077a23 */ /* 0x100fe20000010800 */
[----:B------:R-:W-:Y:S01]  /*6460*/  MUFU.EX2 R212, R13 ;  /* 0x0000000d00d47308 */ /* 0x000fe20000000800 */
[----:B-1----:R-:W-:Y:S01]  /*6470*/  LOP3.LUT R8, R4, R6, RZ, 0xc0, !PT ;  /* 0x0000000604087212 */ /* 0x002fe200078ec0ff */
[----:B------:R-:W-:Y:S01]  /*6480*/  FFMA.FTZ R4, R108, c[0x0][0x23c], -R0 ;  /* 0x00008f006c047a23 */ /* 0x000fe20000010800 */
[----:B------:R-:W-:-:S05]  /*6490*/  LOP3.LUT R6, R17, UR7, R156, 0x96, !PT ;  /* 0x0000000711067c12 */ /* 0x000fca000f8e969c */
[----:B------:R1:W-:Y:S01]  /*64a0*/  MUFU.EX2 R213, R7 ;  /* 0x0000000700d57308 */ /* 0x0003e20000000800 */
[C---:B------:R-:W-:Y:S07]  /*64b0*/  HMMA.16816.F32 R32, R8.reuse, R64, RZ ;  /* 0x000000400820723c */ /* 0x040fee00000018ff */
[----:B------:R2:W3:Y:S01]  /*64c0*/  MUFU.EX2 R214, R4 ;  /* 0x0000000400d67308 */ /* 0x0004e20000000800 */
[----:B------:R-:W-:Y:S01]  /*64d0*/  HMMA.16816.F32 R36, R8, R56, RZ ;  /* 0x000000380824723c */ /* 0x000fe200000018ff */
[----:B-1----:R-:W-:-:S07]  /*64e0*/  IMAD.WIDE.U32 R6, R6, -0x2daee0ad, RZ ;  /* 0xd2511f5306067825 */ /* 0x002fce00078e00ff */
[C---:B------:R-:W-:Y:S01]  /*64f0*/  HMMA.16816.F32 R56, R8.reuse, R58, RZ ;  /* 0x0000003a0838723c */ /* 0x040fe200000018ff */
[C---:B------:R-:W-:Y:S02]  /*6500*/  LOP3.LUT R12, R6.reuse, 0xffff, RZ, 0xc0, !PT ;  /* 0x0000ffff060c7812 */ /* 0x040fe400078ec0ff */
[----:B------:R-:W-:Y:S02]  /*6510*/  LOP3.LUT R14, R6, 0xff, RZ, 0xc0, !PT ;  /* 0x000000ff060e7812 */ /* 0x000fe400078ec0ff */
[----:B--2---:R-:W-:Y:S02]  /*6520*/  LOP3.LUT R4, R21, UR15, R54, 0x96, !PT ;  /* 0x0000000f15047c12 */ /* 0x004fe4000f8e9636 */
[----:B------:R-:W-:Y:S01]  /*6530*/  SHF.R.U32.HI R18, RZ, 0x18, R6 ;  /* 0x00000018ff127819 */ /* 0x000fe20000011606 */
[----:B------:R-:W-:Y:S01]  /*6540*/  HMMA.16816.F32 R48, R8, R66, RZ ;  /* 0x000000420830723c */ /* 0x000fe200000018ff */
[----:B------:R-:W-:Y:S01]  /*6550*/  SHF.R.U32.HI R12, RZ, 0x8, R12 ;  /* 0x00000008ff0c7819 */ /* 0x000fe2000001160c */
[----:B------:R-:W-:-:S03]  /*6560*/  IMAD.WIDE.U32 R22, R4, -0x2daee0ad, RZ ;  /* 0xd2511f5304167825 */ /* 0x000fc600078e00ff */
[----:B------:R-:W-:Y:S01]  /*6570*/  PRMT R14, R14, 0x5410, R12 ;  /* 0x000054100e0e7816 */ /* 0x000fe2000000000c */
[----:B------:R-:W-:Y:S01]  /*6580*/  FFMA.FTZ R4, R125, c[0x0][0x23c], -R2 ;  /* 0x00008f007d047a23 */ /* 0x000fe20000010802 */
[----:B------:R-:W-:Y:S01]  /*6590*/  LOP3.LUT R19, R23, UR12, R60, 0x96, !PT ;  /* 0x0000000c17137c12 */ /* 0x000fe2000f8e963c */
[----:B------:R-:W-:Y:S01]  /*65a0*/  FFMA.FTZ R12, R148, c[0x0][0x23c], -R2 ;  /* 0x00008f00940c7a23 */ /* 0x000fe20000010802 */
[C---:B------:R-:W-:Y:S01]  /*65b0*/  HMMA.16816.F32 R28, R8.reuse, R76, RZ ;  /* 0x0000004c081c723c */ /* 0x040fe200000018ff */
[----:B------:R1:W-:Y:S07]  /*65c0*/  MUFU.EX2 R211, R4 ;  /* 0x0000000400d37308 */ /* 0x0003ee0000000800 */
[C---:B------:R-:W-:Y:S01]  /*65d0*/  HMMA.16816.F32 R44, R8.reuse, R78, RZ ;  /* 0x0000004e082c723c */ /* 0x040fe200000018ff */
[----:B------:R2:W-:Y:S07]  /*65e0*/  MUFU.EX2 R209, R12 ;  /* 0x0000000c00d17308 */ /* 0x0005ee0000000800 */
[----:B------:R-:W-:Y:S01]  /*65f0*/  HMMA.16816.F32 R24, R8, R84, RZ ;  /* 0x000000540818723c */ /* 0x000fe200000018ff */
[----:B-1----:R-:W-:-:S02]  /*6600*/  LOP3.LUT R4, R7, UR16, R62, 0x96, !PT ;  /* 0x0000001007047c12 */ /* 0x002fc4000f8e963e */
[----:B------:R-:W-:Y:S01]  /*6610*/  SHF.R.U32.HI R7, RZ, 0x10, R6 ;  /* 0x00000010ff077819 */ /* 0x000fe20000011606 */
[----:B------:R-:W-:Y:S01]  /*6620*/  FFMA.FTZ R6, R111, c[0x0][0x23c], -R2 ;  /* 0x00008f006f067a23 */ /* 0x000fe20000010802 */
[C---:B------:R-:W-:Y:S02]  /*6630*/  LOP3.LUT R17, R4.reuse, 0xff, RZ, 0xc0, !PT ;  /* 0x000000ff04117812 */ /* 0x040fe400078ec0ff */
[----:B------:R-:W-:Y:S01]  /*6640*/  LOP3.LUT R15, R7, 0xff, RZ, 0xc0, !PT ;  /* 0x000000ff070f7812 */ /* 0x000fe200078ec0ff */
[----:B------:R1:W4:Y:S01]  /*6650*/  MUFU.EX2 R210, R6 ;  /* 0x0000000600d27308 */ /* 0x0003220000000800 */
[----:B------:R-:W-:Y:S01]  /*6660*/  LOP3.LUT R7, R4, 0xffff, RZ, 0xc0, !PT ;  /* 0x0000ffff04077812 */ /* 0x000fe200078ec0ff */
[----:B------:R-:W-:Y:S01]  /*6670*/  HMMA.16816.F32 R60, R8, R86, RZ ;  /* 0x00000056083c723c */ /* 0x000fe200000018ff */
[----:B------:R-:W-:Y:S02]  /*6680*/  SHF.R.U32.HI R16, RZ, 0x18, R4 ;  /* 0x00000018ff107819 */ /* 0x000fe40000011604 */
[----:B------:R-:W-:-:S02]  /*6690*/  SHF.R.U32.HI R13, RZ, 0x8, R7 ;  /* 0x00000008ff0d7819 */ /* 0x000fc40000011607 */
[----:B--2---:R-:W-:Y:S02]  /*66a0*/  PRMT R12, R15, 0x5410, R18 ;  /* 0x000054100f0c7816 */ /* 0x004fe40000000012 */
[----:B------:R-:W-:Y:S01]  /*66b0*/  PRMT R13, R17, 0x5410, R13 ;  /* 0x00005410110d7816 */ /* 0x000fe2000000000d */
[----:B------:R-:W-:Y:S01]  /*66c0*/  FFMA.FTZ R8, R126, c[0x0][0x23c], -R5 ;  /* 0x00008f007e087a23 */ /* 0x000fe20000010805 */
[--C-:B------:R-:W-:Y:S02]  /*66d0*/  LOP3.LUT R17, R53, UR13, R20.reuse, 0x96, !PT ;  /* 0x0000000d35117c12 */ /* 0x100fe4000f8e9614 */
[----:B------:R-:W-:Y:S01]  /*66e0*/  LOP3.LUT R10, R233, UR13, R20, 0x96, !PT ;  /* 0x0000000de90a7c12 */ /* 0x000fe2000f8e9614 */
[----:B------:R2:W-:Y:S01]  /*66f0*/  MUFU.EX2 R208, R8 ;  /* 0x0000000800d07308 */ /* 0x0005e20000000800 */
[----:B-1----:R-:W-:Y:S01]  /*6700*/  SHF.R.U32.HI R6, RZ, 0x10, R4 ;  /* 0x00000010ff067819 */ /* 0x002fe20000011604 */
[----:B------:R-:W-:Y:S02]  /*6710*/  HSET2.LE.AND R4, R14, R157, PT ;  /* 0x0000009d0e047233 */ /* 0x000fe40003803000 */
[----:B------:R-:W-:Y:S01]  /*6720*/  IMAD.WIDE.U32 R76, R10, -0x2daee0ad, RZ ;  /* 0xd2511f530a4c7825 */ /* 0x000fe200078e00ff */
[----:B------:R-:W-:-:S02]  /*6730*/  LOP3.LUT R7, R6, 0xff, RZ, 0xc0, !PT ;  /* 0x000000ff06077812 */ /* 0x000fc400078ec0ff */
[----:B---3--:R-:W-:Y:S02]  /*6740*/  F2FP.PACK_AB R6, R213, R214 ;  /* 0x000000d6d506723e */ /* 0x008fe400000000ff */
[----:B------:R-:W-:Y:S01]  /*6750*/  PRMT R16, R7, 0x5410, R16 ;  /* 0x0000541007107816 */ /* 0x000fe20000000010 */
[--C-:B------:R-:W-:Y:S01]  /*6760*/  HSET2.LE.AND R7, R13, R157.reuse, PT ;  /* 0x0000009d0d077233 */ /* 0x100fe20003803000 */
[----:B------:R-:W-:Y:S01]  /*6770*/  LOP3.LUT R14, R4, R6, RZ, 0xc0, !PT ;  /* 0x00000006040e7212 */ /* 0x000fe200078ec0ff */
[--C-:B------:R-:W-:Y:S01]  /*6780*/  HSET2.LE.AND R4, R12, R157.reuse, PT ;  /* 0x0000009d0c047233 */ /* 0x100fe20003803000 */
[----:B----4-:R-:W-:Y:S02]  /*6790*/  F2FP.PACK_AB R6, R210, R212 ;  /* 0x000000d4d206723e */ /* 0x010fe400000000ff */
[----:B------:R-:W-:Y:S01]  /*67a0*/  F2FP.PACK_AB R12, R215, R217 ;  /* 0x000000d9d70c723e */ /* 0x000fe200000000ff */
[----:B--2---:R-:W-:Y:S01]  /*67b0*/  FFMA.FTZ R8, R127, c[0x0][0x23c], -R5 ;  /* 0x00008f007f087a23 */ /* 0x004fe20000010805 */
[----:B------:R-:W-:Y:S01]  /*67c0*/  LOP3.LUT R15, R4, R6, RZ, 0xc0, !PT ;  /* 0x00000006040f7212 */ /* 0x000fe200078ec0ff */
[----:B------:R-:W-:Y:S01]  /*67d0*/  HSET2.LE.AND R4, R16, R157, PT ;  /* 0x0000009d10047233 */ /* 0x000fe20003803000 */
[----:B------:R-:W-:Y:S01]  /*67e0*/  F2FP.PACK_AB R6, R209, R211 ;  /* 0x000000d3d106723e */ /* 0x000fe200000000ff */
[----:B------:R-:W-:Y:S01]  /*67f0*/  IMAD.WIDE.U32 R16, R17, -0x2daee0ad, RZ ;  /* 0xd2511f5311107825 */ /* 0x000fe200078e00ff */
[----:B------:R-:W-:Y:S01]  /*6800*/  LOP3.LUT R12, R7, R12, RZ, 0xc0, !PT ;  /* 0x0000000c070c7212 */ /* 0x000fe200078ec0ff */
[----:B------:R1:W-:Y:S01]  /*6810*/  MUFU.EX2 R183, R8 ;  /* 0x0000000800b77308 */ /* 0x0003e20000000800 */
[----:B------:R-:W-:Y:S01]  /*6820*/  LOP3.LUT R13, R4, R6, RZ, 0xc0, !PT ;  /* 0x00000006040d7212 */ /* 0x000fe200078ec0ff */
[----:B------:R-:W-:Y:S01]  /*6830*/  IMAD.WIDE.U32 R6, R19, -0x326172a9, RZ ;  /* 0xcd9e8d5713067825 */ /* 0x000fe200078e00ff */
[----:B------:R-:W-:-:S04]  /*6840*/  LOP3.LUT R4, R17, UR10, R22, 0x96, !PT ;  /* 0x0000000a11047c12 */ /* 0x000fc8000f8e9616 */
[----:B------:R-:W-:Y:S01]  /*6850*/  LOP3.LUT R7, R7, UR11, R52, 0x96, !PT ;  /* 0x0000000b07077c12 */ /* 0x000fe2000f8e9634 */
[----:B------:R-:W-:Y:S01]  /*6860*/  IMAD.WIDE.U32 R42, R4, -0x326172a9, RZ ;  /* 0xcd9e8d57042a7825 */ /* 0x000fe200078e00ff */
[----:B------:R-:W-:Y:S04]  /*6870*/  HMMA.16816.F32 R52, R12, R88, R32 ;  /* 0x000000580c34723c */ /* 0x000fe80000001820 */
[----:B------:R-:W-:Y:S01]  /*6880*/  LOP3.LUT R4, R43, UR9, R6, 0x96, !PT ;  /* 0x000000092b047c12 */ /* 0x000fe2000f8e9606 */
[----:B------:R-:W-:-:S03]  /*6890*/  IMAD.WIDE.U32 R6, R7, -0x2daee0ad, RZ ;  /* 0xd2511f5307067825 */ /* 0x000fc600078e00ff */
[C---:B------:R-:W-:Y:S01]  /*68a0*/  HMMA.16816.F32 R64, R12.reuse, R80, R36 ;  /* 0x000000500c40723c */ /* 0x040fe20000001824 */
[----:B------:R-:W-:Y:S01]  /*68b0*/  IMAD.WIDE.U32 R40, R4, -0x2daee0ad, RZ ;  /* 0xd2511f5304287825 */ /* 0x000fe200078e00ff */
[----:B------:R-:W-:Y:S01]  /*68c0*/  LOP3.LUT R4, R21, UR15, R182, 0x96, !PT ;  /* 0x0000000f15047c12 */ /* 0x000fe2000f8e96b6 */
[----:B------:R-:W-:Y:S01]  /*68d0*/  LDSM.16.MT88.4 R36, [R187+0x7000] ;  /* 0x00700000bb24783b */ /* 0x000fe20000004200 */
[----:B------:R-:W-:Y:S01]  /*68e0*/  LOP3.LUT R7, R7, UR8, R16, 0x96, !PT ;  /* 0x0000000807077c12 */ /* 0x000fe2000f8e9610 */
[----:B-1----:R-:W-:Y:S01]  /*68f0*/  FFMA.FTZ R8, R149, c[0x0][0x23c], -R5 ;  /* 0x00008f0095087a23 */ /* 0x002fe20000010805 */
[----:B------:R-:W-:Y:S01]  /*6900*/  LOP3.LUT R6, R41, UR6, R6, 0x96, !PT ;  /* 0x0000000629067c12 */ /* 0x000fe2000f8e9606 */
[----:B------:R-:W-:Y:S01]  /*6910*/  LDSM.16.MT88.4 R20, [R188+0x7000] ;  /* 0x00700000bc14783b */ /* 0x000fe20000004200 */
[----:B------:R-:W-:Y:S01]  /*6920*/  HMMA.16816.F32 R108, R12, R96, R28 ;  /* 0x000000600c6c723c */ /* 0x000fe2000000181c */
[----:B------:R1:W-:Y:S01]  /*6930*/  MUFU.EX2 R182, R8 ;  /* 0x0000000800b67308 */ /* 0x0003e20000000800 */
[----:B------:R-:W-:Y:S01]  /*6940*/  IMAD.WIDE.U32 R32, R7, -0x326172a9, RZ ;  /* 0xcd9e8d5707207825 */ /* 0x000fe200078e00ff */
[----:B------:R-:W2:Y:S03]  /*6950*/  LDSM.16.MT88.4 R28, [R185+0x7000] ;  /* 0x00700000b91c783b */ /* 0x000ea60000004200 */
[----:B------:R-:W-:-:S02]  /*6960*/  IMAD.WIDE.U32 R6, R6, -0x326172a9, RZ ;  /* 0xcd9e8d5706067825 */ /* 0x000fc400078e00ff */
[C---:B------:R-:W-:Y:S01]  /*6970*/  HMMA.16816.F32 R124, R12.reuse, R100, R24 ;  /* 0x000000640c7c723c */ /* 0x040fe20000001818 */
[----:B------:R-:W3:Y:S02]  /*6980*/  LDSM.16.MT88.4 R24, [R186+0x7000] ;  /* 0x00700000ba18783b */ /* 0x000ee40000004200 */
[----:B------:R-:W-:Y:S02]  /*6990*/  LOP3.LUT R16, R6, 0xff, RZ, 0xc0, !PT ;  /* 0x000000ff06107812 */ /* 0x000fe400078ec0ff */
[--C-:B------:R-:W-:Y:S02]  /*69a0*/  SHF.R.U32.HI R17, RZ, 0x10, R6.reuse ;  /* 0x00000010ff117819 */ /* 0x100fe40000011606 */
[----:B------:R-:W-:Y:S01]  /*69b0*/  SHF.R.U32.HI R18, RZ, 0x18, R6 ;  /* 0x00000018ff127819 */ /* 0x000fe20000011606 */
[----:B------:R-:W-:Y:S01]  /*69c0*/  HMMA.16816.F32 R56, R12, R82, R56 ;  /* 0x000000520c38723c */ /* 0x000fe20000001838 */
[----:B-1----:R-:W-:-:S04]  /*69d0*/  IMAD.WIDE.U32 R8, R4, -0x2daee0ad, RZ ;  /* 0xd2511f5304087825 */ /* 0x002fc800078e00ff */
[----:B------:R-:W-:Y:S01]  /*69e0*/  FFMA.FTZ R4, R150, c[0x0][0x23c], -R5 ;  /* 0x00008f0096047a23 */ /* 0x000fe20000010805 */
[----:B------:R-:W-:Y:S01]  /*69f0*/  LOP3.LUT R19, R77, UR10, R8, 0x96, !PT ;  /* 0x0000000a4d137c12 */ /* 0x000fe2000f8e9608 */
[----:B------:R-:W-:Y:S01]  /*6a00*/  FFMA.FTZ R8, R152, c[0x0][0x23c], -R3 ;  /* 0x00008f0098087a23 */ /* 0x000fe20000010803 */
[----:B------:R-:W-:Y:S01]  /*6a10*/  LOP3.LUT R34, R9, UR12, R92, 0x96, !PT ;  /* 0x0000000c09227c12 */ /* 0x000fe2000f8e965c */
[----:B------:R1:W-:Y:S01]  /*6a20*/  MUFU.EX2 R181, R4 ;  /* 0x0000000400b57308 */ /* 0x0003e20000000800 */
[C---:B------:R-:W-:Y:S01]  /*6a30*/  HMMA.16816.F32 R48, R12.reuse, R90, R48 ;  /* 0x0000005a0c30723c */ /* 0x040fe20000001830 */
[----:B------:R-:W-:Y:S01]  /*6a40*/  IMAD.WIDE.U32 R92, R19, -0x326172a9, RZ ;  /* 0xcd9e8d57135c7825 */ /* 0x000fe200078e00ff */
[----:B------:R-:W4:Y:S05]  /*6a50*/  LDSM.16.MT88.4 R88, [R185+0x7800] ;  /* 0x00780000b958783b */ /* 0x000f2a0000004200 */
[----:B------:R5:W-:Y:S01]  /*6a60*/  MUFU.EX2 R156, R8 ;  /* 0x00000008009c7308 */ /* 0x000be20000000800 */
[----:B------:R-:W-:Y:S01]  /*6a70*/  HMMA.16816.F32 R44, R12, R98, R44 ;  /* 0x000000620c2c723c */ /* 0x000fe2000000182c */
[----:B-1----:R-:W-:-:S07]  /*6a80*/  LOP3.LUT R4, R7, UR17, R32, 0x96, !PT ;  /* 0x0000001107047c12 */ /* 0x002fce000f8e9620 */
[----:B------:R-:W-:Y:S01]  /*6a90*/  HMMA.16816.F32 R60, R12, R102, R60 ;  /* 0x000000660c3c723c */ /* 0x000fe2000000183c */
[----:B------:R-:W-:Y:S02]  /*6aa0*/  LOP3.LUT R7, R6, 0xffff, RZ, 0xc0, !PT ;  /* 0x0000ffff06077812 */ /* 0x000fe400078ec0ff */
[C---:B------:R-:W-:Y:S02]  /*6ab0*/  LOP3.LUT R6, R4.reuse, 0xffff, RZ, 0xc0, !PT ;  /* 0x0000ffff04067812 */ /* 0x040fe400078ec0ff */
[----:B------:R-:W-:Y:S02]  /*6ac0*/  LOP3.LUT R11, R4, 0xff, RZ, 0xc0, !PT ;  /* 0x000000ff040b7812 */ /* 0x000fe400078ec0ff */
[--C-:B-----5:R-:W-:Y:S02]  /*6ad0*/  SHF.R.U32.HI R8, RZ, 0x10, R4.reuse ;  /* 0x00000010ff087819 */ /* 0x120fe40000011604 */
[----:B------:R-:W-:Y:S02]  /*6ae0*/  SHF.R.U32.HI R9, RZ, 0x18, R4 ;  /* 0x00000018ff097819 */ /* 0x000fe40000011604 */
[----:B------:R-:W-:Y:S01]  /*6af0*/  SHF.R.U32.HI R10, RZ, 0x8, R7 ;  /* 0x00000008ff0a7819 */ /* 0x000fe20000011607 */
[--C-:B------:R-:W-:Y:S01]  /*6b00*/  FFMA.FTZ R7, R151, c[0x0][0x23c], -R3.reuse ;  /* 0x00008f0097077a23 */ /* 0x100fe20000010803 */
[----:B------:R-:W-:Y:S01]  /*6b10*/  SHF.R.U32.HI R4, RZ, 0x8, R6 ;  /* 0x00000008ff047819 */ /* 0x000fe20000011606 */
[----:B------:R-:W-:Y:S01]  /*6b20*/  FFMA.FTZ R6, R153, c[0x0][0x23c], -R3 ;  /* 0x00008f0099067a23 */ /* 0x000fe20000010803 */
[----:B------:R-:W-:Y:S01]  /*6b30*/  PRMT R10, R16, 0x5410, R10 ;  /* 0x00005410100a7816 */ /* 0x000fe2000000000a */
[----:B------:R1:W5:Y:S01]  /*6b40*/  MUFU.EX2 R152, R7 ;  /* 0x0000000700987308 */ /* 0x0003620000000800 */
[----:B------:R-:W-:-:S05]  /*6b50*/  PRMT R4, R11, 0x5410, R4 ;  /* 0x000054100b047816 */ /* 0x000fca0000000004 */
[----:B------:R-:W-:Y:S02]  /*6b60*/  HSET2.LE.AND R4, R4, R157, PT ;  /* 0x0000009d04047233 */ /* 0x000fe40003803000 */
[----:B------:R2:W-:Y:S01]  /*6b70*/  MUFU.EX2 R151, R6 ;  /* 0x0000000600977308 */ /* 0x0005e20000000800 */
[----:B-1----:R-:W-:Y:S02]  /*6b80*/  LOP3.LUT R7, R8, 0xff, RZ, 0xc0, !PT ;  /* 0x000000ff08077812 */ /* 0x002fe400078ec0ff */
[----:B------:R-:W-:Y:S02]  /*6b90*/  LOP3.LUT R8, R17, 0xff, RZ, 0xc0, !PT ;  /* 0x000000ff11087812 */ /* 0x000fe400078ec0ff */
[----:B------:R-:W-:Y:S02]  /*6ba0*/  PRMT R7, R7, 0x5410, R9 ;  /* 0x0000541007077816 */ /* 0x000fe40000000009 */
[----:B------:R-:W-:Y:S01]  /*6bb0*/  PRMT R11, R8, 0x5410, R18 ;  /* 0x00005410080b7816 */ /* 0x000fe20000000012 */
[----:B--2---:R-:W-:-:S02]  /*6bc0*/  FFMA.FTZ R6, R154, c[0x0][0x23c], -R3 ;  /* 0x00008f009a067a23 */ /* 0x004fc40000010803 */
[----:B------:R-:W-:Y:S01]  /*6bd0*/  HSET2.LE.AND R7, R7, R157, PT ;  /* 0x0000009d07077233 */ /* 0x000fe20003803000 */
[----:B-----5:R-:W-:Y:S01]  /*6be0*/  F2FP.PACK_AB R9, R152, R156 ;  /* 0x0000009c9809723e */ /* 0x020fe200000000ff */
[----:B------:R1:W2:Y:S03]  /*6bf0*/  MUFU.EX2 R150, R6 ;  /* 0x0000000600967308 */ /* 0x0002a60000000800 */
[----:B------:R-:W-:Y:S01]  /*6c00*/  LOP3.LUT R9, R7, R9, RZ, 0xc0, !PT ;  /* 0x0000000907097212 */ /* 0x000fe200078ec0ff */
[----:B------:R-:W-:-:S04]  /*6c10*/  FFMA.FTZ R7, R161, c[0x0][0x23c], -R0 ;  /* 0x00008f00a1077a23 */ /* 0x000fc80000010800 */
[----:B------:R5:W-:Y:S01]  /*6c20*/  MUFU.EX2 R149, R7 ;  /* 0x0000000700957308 */ /* 0x000be20000000800 */
[----:B-1----:R-:W-:-:S04]  /*6c30*/  F2FP.PACK_AB R6, R183, R208 ;  /* 0x000000d0b706723e */ /* 0x002fc800000000ff */
[----:B------:R-:W-:Y:S01]  /*6c40*/  LOP3.LUT R8, R4, R6, RZ, 0xc0, !PT ;  /* 0x0000000604087212 */ /* 0x000fe200078ec0ff */
[----:B------:R-:W-:Y:S01]  /*6c50*/  HSET2.LE.AND R4, R10, R157, PT ;  /* 0x0000009d0a047233 */ /* 0x000fe20003803000 */
[----:B------:R-:W-:-:S04]  /*6c60*/  F2FP.PACK_AB R6, R181, R182 ;  /* 0x000000b6b506723e */ /* 0x000fc800000000ff */
[----:B------:R-:W-:Y:S01]  /*6c70*/  LOP3.LUT R10, R4, R6, RZ, 0xc0, !PT ;  /* 0x00000006040a7212 */ /* 0x000fe200078ec0ff */
[----:B------:R-:W-:Y:S01]  /*6c80*/  HSET2.LE.AND R4, R11, R157, PT ;  /* 0x0000009d0b047233 */ /* 0x000fe20003803000 */
[----:B--2---:R-:W-:-:S04]  /*6c90*/  F2FP.PACK_AB R6, R150, R151 ;  /* 0x000000979606723e */ /* 0x004fc800000000ff */
[----:B------:R-:W-:Y:S01]  /*6ca0*/  LOP3.LUT R11, R4, R6, RZ, 0xc0, !PT ;  /* 0x00000006040b7212 */ /* 0x000fe200078ec0ff */
[----:B-----5:R-:W-:-:S04]  /*6cb0*/  IMAD.WIDE.U32 R6, R34, -0x326172a9, RZ ;  /* 0xcd9e8d5722067825 */ /* 0x020fc800078e00ff */
[----:B------:R-:W-:Y:S01]  /*6cc0*/  FFMA.FTZ R4, R160, c[0x0][0x23c], -R0 ;  /* 0x00008f00a0047a23 */ /* 0x000fe20000010800 */
[----:B------:R-:W-:Y:S01]  /*6cd0*/  LOP3.LUT R6, R93, UR9, R6, 0x96, !PT ;  /* 0x000000095d067c12 */ /* 0x000fe2000f8e9606 */
[----:B------:R-:W-:Y:S02]  /*6ce0*/  HMMA.16816.F32 R80, R8, R28, R144 ;  /* 0x0000001c0850723c */ /* 0x000fe40000001890 */
[----:B------:R1:W2:Y:S02]  /*6cf0*/  MUFU.EX2 R148, R4 ;  /* 0x0000000400947308 */ /* 0x0002a40000000800 */
[----:B------:R-:W-:-:S04]  /*6d00*/  IMAD.WIDE.U32 R34, R6, -0x2daee0ad, RZ ;  /* 0xd2511f5306227825 */ /* 0x000fc800078e00ff */
[C---:B------:R-:W-:Y:S08]  /*6d10*/  HMMA.16816.F32 R96, R8.reuse, R20, R140 ;  /* 0x000000140860723c */ /* 0x040ff0000000188c */
[----:B---3--:R-:W-:Y:S01]  /*6d20*/  HMMA.16816.F32 R112, R8, R24, R136 ;  /* 0x000000180870723c */ /* 0x008fe20000001888 */
[----:B-1----:R-:W-:Y:S01]  /*6d30*/  LOP3.LUT R4, R7, UR11, R232, 0x96, !PT ;  /* 0x0000000b07047c12 */ /* 0x002fe2000f8e96e8 */
[----:B------:R-:W-:-:S04]  /*6d40*/  FFMA.FTZ R7, R155, c[0x0][0x23c], -R0 ;  /* 0x00008f009b077a23 */ /* 0x000fc80000010800 */
[----:B------:R-:W-:Y:S01]  /*6d50*/  IMAD.WIDE.U32 R12, R4, -0x2daee0ad, RZ ;  /* 0xd2511f53040c7825 */ /* 0x000fe200078e00ff */
[----:B------:R1:W-:Y:S01]  /*6d60*/  MUFU.EX2 R74, R7 ;  /* 0x00000007004a7308 */ /* 0x0003e20000000800 */
[C---:B------:R-:W-:Y:S02]  /*6d70*/  HMMA.16816.F32 R128, R8.reuse, R36, R128 ;  /* 0x000000240880723c */ /* 0x040fe40000001880 */
[----:B------:R-:W-:Y:S01]  /*6d80*/  FFMA.FTZ R4, R158, c[0x0][0x23c], -R0 ;  /* 0x00008f009e047a23 */ /* 0x000fe20000010800 */
[----:B------:R-:W-:Y:S02]  /*6d90*/  LOP3.LUT R6, R35, UR6, R12, 0x96, !PT ;  /* 0x0000000623067c12 */ /* 0x000fe4000f8e960c */
[----:B------:R-:W-:Y:S01]  /*6da0*/  LOP3.LUT R14, R13, UR8, R76, 0x96, !PT ;  /* 0x000000080d0e7c12 */ /* 0x000fe2000f8e964c */
[----:B------:R-:W-:Y:S01]  /*6db0*/  FFMA.FTZ R13, R159, c[0x0][0x23c], -R2 ;  /* 0x00008f009f0d7a23 */ /* 0x000fe20000010802 */
[----:B------:R3:W-:Y:S01]  /*6dc0*/  MUFU.EX2 R73, R4 ;  /* 0x0000000400497308 */ /* 0x0007e20000000800 */
[----:B------:R-:W-:Y:S02]  /*6dd0*/  HMMA.16816.F32 R84, R8, R30, R132 ;  /* 0x0000001e0854723c */ /* 0x000fe40000001884 */
[----:B------:R-:W-:-:S04]  /*6de0*/  IMAD.WIDE.U32 R18, R14, -0x326172a9, RZ ;  /* 0xcd9e8d570e127825 */ /* 0x000fc800078e00ff */
[----:B-1----:R-:W-:Y:S01]  /*6df0*/  IMAD.WIDE.U32 R6, R6, -0x326172a9, RZ ;  /* 0xcd9e8d5706067825 */ /* 0x002fe200078e00ff */
[----:B------:R-:W-:Y:S01]  /*6e00*/  MUFU.EX2 R68, R13 ;  /* 0x0000000d00447308 */ /* 0x000fe20000000800 */
[C---:B------:R-:W-:Y:S01]  /*6e10*/  HMMA.16816.F32 R100, R8.reuse, R22, R120 ;  /* 0x000000160864723c */ /* 0x040fe20000001878 */
[----:B------:R-:W-:Y:S02]  /*6e20*/  LDSM.16.MT88.4 R120, [R186+0x7800] ;  /* 0x00780000ba78783b */ /* 0x000fe40000004200 */
[----:B------:R-:W-:Y:S02]  /*6e30*/  LOP3.LUT R12, R6, 0xff, RZ, 0xc0, !PT ;  /* 0x000000ff060c7812 */ /* 0x000fe400078ec0ff */
[----:B------:R-:W-:Y:S01]  /*6e40*/  SHF.R.U32.HI R16, RZ, 0x18, R6 ;  /* 0x00000018ff107819 */ /* 0x000fe20000011606 */
[----:B---3--:R-:W-:Y:S02]  /*6e50*/  FFMA.FTZ R4, R163, c[0x0][0x23c], -R2 ;  /* 0x00008f00a3047a23 */ /* 0x008fe40000010802 */
[C---:B------:R-:W-:Y:S02]  /*6e60*/  HMMA.16816.F32 R116, R8.reuse, R26, R116 ;  /* 0x0000001a0874723c */ /* 0x040fe40000001874 */
[----:B------:R1:W-:Y:S06]  /*6e70*/  MUFU.EX2 R43, R4 ;  /* 0x00000004002b7308 */ /* 0x0003ec0000000800 */
[----:B------:R-:W-:Y:S01]  /*6e80*/  HMMA.16816.F32 R76, R8, R38, R104 ;  /* 0x00000026084c723c */ /* 0x000fe20000001868 */
[----:B------:R-:W3:Y:S06]  /*6e90*/  LDSM.16.MT88.4 R104, [R188+0x7800] ;  /* 0x00780000bc68783b */ /* 0x000eec0000004200 */
[----:B--2---:R-:W-:-:S02]  /*6ea0*/  F2FP.PACK_AB R9, R148, R149 ;  /* 0x000000959409723e */ /* 0x004fc400000000ff */
[----:B-1----:R-:W-:-:S04]  /*6eb0*/  LOP3.LUT R4, R6, 0xffff, RZ, 0xc0, !PT ;  /* 0x0000ffff06047812 */ /* 0x002fc800078ec0ff */
[----:B------:R-:W-:-:S04]  /*6ec0*/  SHF.R.U32.HI R4, RZ, 0x8, R4 ;  /* 0x00000008ff047819 */ /* 0x000fc80000011604 */
[----:B------:R-:W-:Y:S01]  /*6ed0*/  PRMT R17, R12, 0x5410, R4 ;  /* 0x000054100c117816 */ /* 0x000fe20000000004 */
[----:B------:R-:W-:Y:S01]  /*6ee0*/  FFMA.FTZ R12, R162, c[0x0][0x23c], -R2 ;  /* 0x00008f00a20c7a23 */ /* 0x000fe20000010802 */
[----:B------:R-:W-:Y:S02]  /*6ef0*/  SHF.R.U32.HI R4, RZ, 0x10, R6 ;  /* 0x00000010ff047819 */ /* 0x000fe40000011606 */
[----:B------:R-:W-:Y:S01]  /*6f00*/  LOP3.LUT R6, R7, UR17, R18, 0x96, !PT ;  /* 0x0000001107067c12 */ /* 0x000fe2000f8e9612 */
[----:B------:R-:W-:Y:S01]  /*6f10*/  FFMA.FTZ R7, R170, c[0x0][0x23c], -R2 ;  /* 0x00008f00aa077a23 */ /* 0x000fe20000010802 */
[----:B------:R-:W-:Y:S01]  /*6f20*/  LOP3.LUT R13, R4, 0xff, RZ, 0xc0, !PT ;  /* 0x000000ff040d7812 */ /* 0x000fe200078ec0ff */
[----:B------:R1:W2:Y:S01]  /*6f30*/  MUFU.EX2 R41, R12 ;  /* 0x0000000c00297308 */ /* 0x0002a20000000800 */
[C---:B------:R-:W-:Y:S02]  /*6f40*/  LOP3.LUT R4, R6.reuse, 0xffff, RZ, 0xc0, !PT ;  /* 0x0000ffff06047812 */ /* 0x040fe400078ec0ff */
[----:B------:R-:W-:-:S02]  /*6f50*/  LOP3.LUT R15, R6, 0xff, RZ, 0xc0, !PT ;  /* 0x000000ff060f7812 */ /* 0x000fc400078ec0ff */
[----:B------:R-:W-:-:S03]  /*6f60*/  SHF.R.U32.HI R14, RZ, 0x18, R6 ;  /* 0x00000018ff0e7819 */ /* 0x000fc60000011606 */
[----:B------:R5:W2:Y:S01]  /*6f70*/  MUFU.EX2 R35, R7 ;  /* 0x0000000700237308 */ /* 0x000aa20000000800 */
[----:B-1----:R-:W-:Y:S02]  /*6f80*/  SHF.R.U32.HI R12, RZ, 0x10, R6 ;  /* 0x00000010ff0c7819 */ /* 0x002fe40000011606 */
[----:B------:R-:W-:Y:S02]  /*6f90*/  SHF.R.U32.HI R6, RZ, 0x8, R4 ;  /* 0x00000008ff067819 */ /* 0x000fe40000011604 */
[----:B------:R-:W-:Y:S02]  /*6fa0*/  LOP3.LUT R4, R12, 0xff, RZ, 0xc0, !PT ;  /* 0x000000ff0c047812 */ /* 0x000fe400078ec0ff */
[----:B------:R-:W-:Y:S02]  /*6fb0*/  PRMT R12, R15, 0x5410, R6 ;  /* 0x000054100f0c7816 */ /* 0x000fe40000000006 */
[----:B------:R-:W-:Y:S01]  /*6fc0*/  PRMT R6, R4, 0x5410, R14 ;  /* 0x0000541004067816 */ /* 0x000fe2000000000e */
[--C-:B------:R-:W-:Y:S01]  /*6fd0*/  HSET2.LE.AND R4, R17, R157.reuse, PT ;  /* 0x0000009d11047233 */ /* 0x100fe20003803000 */
[----:B-----5:R-:W-:Y:S01]  /*6fe0*/  PRMT R7, R13, 0x5410, R16 ;  /* 0x000054100d077816 */ /* 0x020fe20000000010 */
[--C-:B------:R-:W-:Y:S01]  /*6ff0*/  HSET2.LE.AND R8, R12, R157.reuse, PT ;  /* 0x0000009d0c087233 */ /* 0x100fe20003803000 */
[----:B--2---:R-:W-:Y:S01]  /*7000*/  F2FP.PACK_AB R11, R41, R68 ;  /* 0x00000044290b723e */ /* 0x004fe200000000ff */
[--C-:B------:R-:W-:Y:S01]  /*7010*/  HSET2.LE.AND R12, R6, R157.reuse, PT ;  /* 0x0000009d060c7233 */ /* 0x100fe20003803000 */
[----:B------:R-:W-:Y:S01]  /*7020*/  F2FP.PACK_AB R6, R73, R74 ;  /* 0x0000004a4906723e */ /* 0x000fe200000000ff */
[----:B------:R-:W-:Y:S01]  /*7030*/  HSET2.LE.AND R7, R7, R157, PT ;  /* 0x0000009d07077233 */ /* 0x000fe20003803000 */
[----:B------:R-:W-:-:S02]  /*7040*/  F2FP.PACK_AB R13, R35, R43 ;  /* 0x0000002b230d723e */ /* 0x000fc400000000ff */
[----:B------:R-:W-:Y:S01]  /*7050*/  LOP3.LUT R10, R4, R6, RZ, 0xc0, !PT ;  /* 0x00000006040a7212 */ /* 0x000fe200078ec0ff */
[----:B------:R-:W-:Y:S01]  /*7060*/  FFMA.FTZ R4, R164, c[0x0][0x23c], -R5 ;  /* 0x00008f00a4047a23 */ /* 0x000fe20000010805 */
[----:B------:R-:W-:Y:S02]  /*7070*/  LOP3.LUT R8, R8, R9, RZ, 0xc0, !PT ;  /* 0x0000000908087212 */ /* 0x000fe400078ec0ff */
[----:B------:R-:W-:Y:S01]  /*7080*/  LOP3.LUT R11, R7, R11, RZ, 0xc0, !PT ;  /* 0x0000000b070b7212 */ /* 0x000fe200078ec0ff */
[----:B------:R1:W-:Y:S01]  /*7090*/  MUFU.EX2 R32, R4 ;  /* 0x0000000400207308 */ /* 0x0003e20000000800 */
[----:B------:R-:W-:Y:S01]  /*70a0*/  LOP3.LUT R9, R12, R13, RZ, 0xc0, !PT ;  /* 0x0000000d0c097212 */ /* 0x000fe200078ec0ff */
[--C-:B------:R-:W-:Y:S02]  /*70b0*/  FFMA.FTZ R7, R168, c[0x0][0x23c], -R3.reuse ;  /* 0x00008f00a8077a23 */ /* 0x100fe40000010803 */
[----:B------:R-:W-:-:S04]  /*70c0*/  FFMA.FTZ R12, R171, c[0x0][0x23c], -R3 ;  /* 0x00008f00ab0c7a23 */ /* 0x000fc80000010803 */
[----:B------:R-:W-:Y:S01]  /*70d0*/  HMMA.16816.F32 R56, R8, R30, R56 ;  /* 0x0000001e0838723c */ /* 0x000fe20000001838 */
[----:B-1----:R-:W-:-:S07]  /*70e0*/  FFMA.FTZ R4, R166, c[0x0][0x23c], -R5 ;  /* 0x00008f00a6047a23 */ /* 0x002fce0000010805 */
[C---:B------:R-:W-:Y:S01]  /*70f0*/  HMMA.16816.F32 R64, R8.reuse, R28, R64 ;  /* 0x0000001c0840723c */ /* 0x040fe20000001840 */
[----:B------:R-:W-:Y:S07]  /*7100*/  MUFU.EX2 R28, R7 ;  /* 0x00000007001c7308 */ /* 0x000fee0000000800 */
[C---:B------:R-:W-:Y:S01]  /*7110*/  HMMA.16816.F32 R44, R8.reuse, R26, R44 ;  /* 0x0000001a082c723c */ /* 0x040fe2000000182c */
[----:B------:R1:W-:Y:S07]  /*7120*/  MUFU.EX2 R31, R4 ;  /* 0x00000004001f7308 */ /* 0x0003ee0000000800 */
[C---:B------:R-:W-:Y:S01]  /*7130*/  HMMA.16816.F32 R108, R8.reuse, R24, R108 ;  /* 0x00000018086c723c */ /* 0x040fe2000000186c */
[----:B------:R-:W-:Y:S07]  /*7140*/  MUFU.EX2 R25, R12 ;  /* 0x0000000c00197308 */ /* 0x000fee0000000800 */
[----:B------:R-:W-:Y:S01]  /*7150*/  HMMA.16816.F32 R52, R8, R20, R52 ;  /* 0x000000140834723c */ /* 0x000fe20000001834 */
[----:B-1----:R-:W-:-:S02]  /*7160*/  FFMA.FTZ R4, R165, c[0x0][0x23c], -R5 ;  /* 0x00008f00a5047a23 */ /* 0x002fc40000010805 */
[----:B------:R-:W-:Y:S02]  /*7170*/  FFMA.FTZ R5, R167, c[0x0][0x23c], -R5 ;  /* 0x00008f00a7057a23 */ /* 0x000fe40000010805 */
[----:B------:R1:W-:Y:S03]  /*7180*/  MUFU.EX2 R30, R4 ;  /* 0x00000004001e7308 */ /* 0x0003e60000000800 */
[C---:B------:R-:W-:Y:S05]  /*7190*/  HMMA.16816.F32 R48, R8.reuse, R22, R48 ;  /* 0x000000160830723c */ /* 0x040fea0000001830 */
[----:B------:R2:W5:Y:S03]  /*71a0*/  MUFU.EX2 R29, R5 ;  /* 0x00000005001d7308 */ /* 0x0005660000000800 */
[----:B------:R-:W-:Y:S01]  /*71b0*/  HMMA.16816.F32 R124, R8, R36, R124 ;  /* 0x00000024087c723c */ /* 0x000fe2000000187c */
[----:B-1----:R-:W-:-:S07]  /*71c0*/  LOP3.LUT R4, R33, UR7, R42, 0x96, !PT ;  /* 0x0000000721047c12 */ /* 0x002fce000f8e962a */
[----:B------:R-:W-:Y:S01]  /*71d0*/  HMMA.16816.F32 R60, R8, R38, R60 ;  /* 0x00000026083c723c */ /* 0x000fe2000000183c */
[----:B--2---:R-:W-:Y:S01]  /*71e0*/  IMAD.WIDE.U32 R4, R4, -0x2daee0ad, RZ ;  /* 0xd2511f5304047825 */ /* 0x004fe200078e00ff */
[----:B-----5:R-:W-:-:S04]  /*71f0*/  F2FP.PACK_AB R12, R29, R30 ;  /* 0x0000001e1d0c723e */ /* 0x020fc800000000ff */
[----:B------:R-:W-:Y:S02]  /*7200*/  LOP3.LUT R6, R5, UR16, R40, 0x96, !PT ;  /* 0x0000001005067c12 */ /* 0x000fe4000f8e9628 */
[C---:B------:R-:W-:Y:S01]  /*7210*/  LOP3.LUT R13, R4.reuse, 0xffff, RZ, 0xc0, !PT ;  /* 0x0000ffff040d7812 */ /* 0x040fe200078ec0ff */
[--C-:B------:R-:W-:Y:S01]  /*7220*/  FFMA.FTZ R5, R169, c[0x0][0x23c], -R3.reuse ;  /* 0x00008f00a9057a23 */ /* 0x100fe20000010803 */
[----:B------:R-:W-:Y:S01]  /*7230*/  LOP3.LUT R18, R4, 0xff, RZ, 0xc0, !PT ;  /* 0x000000ff04127812 */ /* 0x000fe200078ec0ff */
[----:B------:R-:W-:Y:S01]  /*7240*/  FFMA.FTZ R3, R172, c[0x0][0x23c], -R3 ;  /* 0x00008f00ac037a23 */ /* 0x000fe20000010803 */
[--C-:B------:R-:W-:Y:S01]  /*7250*/  SHF.R.U32.HI R14, RZ, 0x10, R4.reuse ;  /* 0x00000010ff0e7819 */ /* 0x100fe20000011604 */
[----:B------:R1:W2:Y:S01]  /*7260*/  MUFU.EX2 R26, R5 ;  /* 0x00000005001a7308 */ /* 0x0002a20000000800 */
[----:B------:R-:W-:Y:S02]  /*7270*/  SHF.R.U32.HI R17, RZ, 0x18, R4 ;  /* 0x00000018ff117819 */ /* 0x000fe40000011604 */
[----:B------:R-:W-:-:S02]  /*7280*/  LOP3.LUT R16, R6, 0xff, RZ, 0xc0, !PT ;  /* 0x000000ff06107812 */ /* 0x000fc400078ec0ff */
[----:B------:R-:W-:Y:S02]  /*7290*/  SHF.R.U32.HI R4, RZ, 0x8, R13 ;  /* 0x00000008ff047819 */ /* 0x000fe4000001160d */
[----:B------:R-:W-:Y:S01]  /*72a0*/  SHF.R.U32.HI R7, RZ, 0x10, R6 ;  /* 0x00000010ff077819 */ /* 0x000fe20000011606 */
[----:B------:R5:W2:Y:S01]  /*72b0*/  MUFU.EX2 R24, R3 ;  /* 0x0000000300187308 */ /* 0x000aa20000000800 */
[----:B------:R-:W-:Y:S02]  /*72c0*/  PRMT R4, R18, 0x5410, R4 ;  /* 0x0000541012047816 */ /* 0x000fe40000000004 */
[----:B------:R-:W-:Y:S02]  /*72d0*/  SHF.R.U32.HI R15, RZ, 0x18, R6 ;  /* 0x00000018ff0f7819 */ /* 0x000fe40000011606 */
[----:B------:R-:W-:Y:S02]  /*72e0*/  LOP3.LUT R13, R14, 0xff, RZ, 0xc0, !PT ;  /* 0x000000ff0e0d7812 */ /* 0x000fe400078ec0ff */
[----:B-1----:R-:W-:-:S02]  /*72f0*/  LOP3.LUT R5, R6, 0xffff, RZ, 0xc0, !PT ;  /* 0x0000ffff06057812 */ /* 0x002fc400078ec0ff */
[----:B------:R-:W-:Y:S01]  /*7300*/  LOP3.LUT R6, R7, 0xff, RZ, 0xc0, !PT ;  /* 0x000000ff07067812 */ /* 0x000fe200078ec0ff */
[--C-:B------:R-:W-:Y:S01]  /*7310*/  HSET2.LE.AND R7, R4, R157.reuse, PT ;  /* 0x0000009d04077233 */ /* 0x100fe20003803000 */
[----:B------:R-:W-:Y:S02]  /*7320*/  SHF.R.U32.HI R5, RZ, 0x8, R5 ;  /* 0x00000008ff057819 */ /* 0x000fe40000011605 */
[----:B------:R-:W-:Y:S01]  /*7330*/  PRMT R14, R13, 0x5410, R17 ;  /* 0x000054100d0e7816 */ /* 0x000fe20000000011 */
[----:B------:R-:W-:Y:S01]  /*7340*/  FFMA.FTZ R13, R176, c[0x0][0x23c], -R0 ;  /* 0x00008f00b00d7a23 */ /* 0x000fe20000010800 */
[----:B------:R-:W-:Y:S02]  /*7350*/  PRMT R5, R16, 0x5410, R5 ;  /* 0x0000541010057816 */ /* 0x000fe40000000005 */
[----:B------:R-:W-:Y:S01]  /*7360*/  PRMT R6, R6, 0x5410, R15 ;  /* 0x0000541006067816 */ /* 0x000fe2000000000f */
[----:B------:R1:W-:Y:S01]  /*7370*/  MUFU.EX2 R23, R13 ;  /* 0x0000000d00177308 */ /* 0x0003e20000000800 */
[----:B------:R-:W-:Y:S01]  /*7380*/  F2FP.PACK_AB R4, R31, R32 ;  /* 0x000000201f04723e */ /* 0x000fe200000000ff */
[--C-:B-----5:R-:W-:Y:S01]  /*7390*/  HSET2.LE.AND R3, R5, R157.reuse, PT ;  /* 0x0000009d05037233 */ /* 0x120fe20003803000 */
[----:B------:R-:W-:Y:S01]  /*73a0*/  LOP3.LUT R134, R7, R12, RZ, 0xc0, !PT ;  /* 0x0000000c07867212 */ /* 0x000fe200078ec0ff */
[----:B------:R-:W-:Y:S01]  /*73b0*/  HSET2.LE.AND R5, R6, R157, PT ;  /* 0x0000009d06057233 */ /* 0x000fe20003803000 */
[----:B--2---:R-:W-:-:S02]  /*73c0*/  F2FP.PACK_AB R6, R26, R28 ;  /* 0x0000001c1a06723e */ /* 0x004fc400000000ff */
[----:B------:R-:W-:Y:S01]  /*73d0*/  LOP3.LUT R132, R3, R4, RZ, 0xc0, !PT ;  /* 0x0000000403847212 */ /* 0x000fe200078ec0ff */
[----:B------:R-:W-:Y:S01]  /*73e0*/  HSET2.LE.AND R3, R14, R157, PT ;  /* 0x0000009d0e037233 */ /* 0x000fe20003803000 */
[----:B------:R-:W-:Y:S02]  /*73f0*/  F2FP.PACK_AB R4, R24, R25 ;  /* 0x000000191804723e */ /* 0x000fe400000000ff */
[----:B------:R-:W-:Y:S01]  /*7400*/  LOP3.LUT R133, R5, R6, RZ, 0xc0, !PT ;  /* 0x0000000605857212 */ /* 0x000fe200078ec0ff */
[--C-:B------:R-:W-:Y:S01]  /*7410*/  FFMA.FTZ R5, R174, c[0x0][0x23c], -R0.reuse ;  /* 0x00008f00ae057a23 */ /* 0x100fe20000010800 */
[----:B------:R-:W-:Y:S01]  /*7420*/  LOP3.LUT R135, R3, R4, RZ, 0xc0, !PT ;  /* 0x0000000403877212 */ /* 0x000fe200078ec0ff */
[--C-:B------:R-:W-:Y:S02]  /*7430*/  FFMA.FTZ R3, R173, c[0x0][0x23c], -R0.reuse ;  /* 0x00008f00ad037a23 */ /* 0x100fe40000010800 */
[----:B------:R-:W-:Y:S01]  /*7440*/  FFMA.FTZ R0, R175, c[0x0][0x23c], -R0 ;  /* 0x00008f00af007a23 */ /* 0x000fe20000010800 */
[----:B------:R-:W-:Y:S01]  /*7450*/  MUFU.EX2 R21, R5 ;  /* 0x0000000500157308 */ /* 0x000fe20000000800 */
[----:B-1----:R-:W1:Y:S02]  /*7460*/  LDSM.16.MT88.4 R12, [R187+0x7800] ;  /* 0x00780000bb0c783b */ /* 0x002e640000004200 */
[C---:B----4-:R-:W-:Y:S05]  /*7470*/  HMMA.16816.F32 R80, R132.reuse, R88, R80 ;  /* 0x000000588450723c */ /* 0x050fea0000001850 */
[----:B------:R2:W-:Y:S03]  /*7480*/  MUFU.EX2 R22, R3 ;  /* 0x0000000300167308 */ /* 0x0005e60000000800 */
[C---:B------:R-:W-:Y:S05]  /*7490*/  HMMA.16816.F32 R84, R132.reuse, R90, R84 ;  /* 0x0000005a8454723c */ /* 0x040fea0000001854 */
[----:B------:R4:W5:Y:S03]  /*74a0*/  MUFU.EX2 R20, R0 ;  /* 0x0000000000147308 */ /* 0x0009660000000800 */
[----:B---3--:R-:W-:Y:S01]  /*74b0*/  HMMA.16816.F32 R96, R132, R104, R96 ;  /* 0x000000688460723c */ /* 0x008fe20000001860 */
[----:B--2---:R-:W-:-:S07]  /*74c0*/  FFMA.FTZ R3, R179, c[0x0][0x23c], -R2 ;  /* 0x00008f00b3037a23 */ /* 0x004fce0000010802 */
[C---:B------:R-:W-:Y:S01]  /*74d0*/  HMMA.16816.F32 R100, R132.reuse, R106, R100 ;  /* 0x0000006a8464723c */ /* 0x040fe20000001864 */
[----:B----4-:R-:W-:Y:S02]  /*74e0*/  LOP3.LUT R0, R19, UR7, R92, 0x96, !PT ;  /* 0x0000000713007c12 */ /* 0x010fe4000f8e965c */
[----:B------:R2:W-:Y:S05]  /*74f0*/  MUFU.EX2 R19, R3 ;  /* 0x0000000300137308 */ /* 0x0005ea0000000800 */
[----:B------:R-:W-:Y:S01]  /*7500*/  HMMA.16816.F32 R112, R132, R120, R112 ;  /* 0x000000788470723c */ /* 0x000fe20000001870 */
[----:B------:R-:W-:-:S05]  /*7510*/  IMAD.WIDE.U32 R4, R0, -0x2daee0ad, RZ ;  /* 0xd2511f5300047825 */ /* 0x000fca00078e00ff */
[C---:B------:R-:W-:Y:S02]  /*7520*/  LOP3.LUT R6, R4.reuse, 0xffff, RZ, 0xc0, !PT ;  /* 0x0000ffff04067812 */ /* 0x040fe400078ec0ff */
[C---:B------:R-:W-:Y:S01]  /*7530*/  HMMA.16816.F32 R116, R132.reuse, R122, R116 ;  /* 0x0000007a8474723c */ /* 0x040fe20000001874 */
[----:B------:R-:W-:Y:S02]  /*7540*/  LOP3.LUT R8, R4, 0xff, RZ, 0xc0, !PT ;  /* 0x000000ff04087812 */ /* 0x000fe400078ec0ff */
[----:B------:R-:W-:Y:S02]  /*7550*/  SHF.R.U32.HI R11, RZ, 0x18, R4 ;  /* 0x00000018ff0b7819 */ /* 0x000fe40000011604 */
[----:B------:R-:W-:Y:S01]  /*7560*/  LOP3.LUT R0, R5, UR16, R34, 0x96, !PT ;  /* 0x0000001005007c12 */ /* 0x000fe2000f8e9622 */
[----:B------:R-:W-:Y:S01]  /*7570*/  FFMA.FTZ R5, R178, c[0x0][0x23c], -R2 ;  /* 0x00008f00b2057a23 */ /* 0x000fe20000010802 */
[----:B------:R-:W-:Y:S01]  /*7580*/  SHF.R.U32.HI R6, RZ, 0x8, R6 ;  /* 0x00000008ff067819 */ /* 0x000fe20000011606 */
[----:B--2---:R-:W-:Y:S01]  /*7590*/  FFMA.FTZ R3, R177, c[0x0][0x23c], -R2 ;  /* 0x00008f00b1037a23 */ /* 0x004fe20000010802 */
[----:B------:R-:W-:Y:S01]  /*75a0*/  LOP3.LUT R10, R0, 0xff, RZ, 0xc0, !PT ;  /* 0x000000ff000a7812 */ /* 0x000fe200078ec0ff */
[----:B------:R-:W-:Y:S01]  /*75b0*/  MUFU.EX2 R17, R5 ;  /* 0x0000000500117308 */ /* 0x000fe20000000800 */
[----:B------:R-:W-:Y:S01]  /*75c0*/  SHF.R.U32.HI R9, RZ, 0x18, R0 ;  /* 0x00000018ff097819 */ /* 0x000fe20000011600 */
[C---:B-1----:R-:W-:Y:S06]  /*75d0*/  HMMA.16816.F32 R128, R132.reuse, R12, R128 ;  /* 0x0000000c8480723c */ /* 0x042fec0000001880 */
[----:B------:R1:W-:Y:S02]  /*75e0*/  MUFU.EX2 R18, R3 ;  /* 0x0000000300127308 */ /* 0x0003e40000000800 */
[----:B------:R-:W-:Y:S01]  /*75f0*/  HMMA.16816.F32 R132, R132, R14, R76 ;  /* 0x0000000e8484723c */ /* 0x000fe2000000184c */
[----:B-1----:R-:W-:Y:S01]  /*7600*/  SHF.R.U32.HI R3, RZ, 0x10, R4 ;  /* 0x00000010ff037819 */ /* 0x002fe20000011604 */
[----:B------:R-:W-:Y:S01]  /*7610*/  FFMA.FTZ R4, R180, c[0x0][0x23c], -R2 ;  /* 0x00008f00b4047a23 */ /* 0x000fe20000010802 */
[----:B------:R-:W-:-:S02]  /*7620*/  LOP3.LUT R2, R0, 0xffff, RZ, 0xc0, !PT ;  /* 0x0000ffff00027812 */ /* 0x000fc400078ec0ff */
[----:B------:R-:W-:Y:S01]  /*7630*/  LOP3.LUT R7, R3, 0xff, RZ, 0xc0, !PT ;  /* 0x000000ff03077812 */ /* 0x000fe200078ec0ff */
[----:B------:R-:W1:Y:S01]  /*7640*/  MUFU.EX2 R16, R4 ;  /* 0x0000000400107308 */ /* 0x000e620000000800 */
[----:B------:R-:W-:Y:S02]  /*7650*/  SHF.R.U32.HI R3, RZ, 0x10, R0 ;  /* 0x00000010ff037819 */ /* 0x000fe40000011600 */
[----:B------:R-:W-:Y:S02]  /*7660*/  SHF.R.U32.HI R5, RZ, 0x8, R2 ;  /* 0x00000008ff057819 */ /* 0x000fe40000011602 */
[----:B------:R-:W-:Y:S02]  /*7670*/  PRMT R0, R8, 0x5410, R6 ;  /* 0x0000541008007816 */ /* 0x000fe40000000006 */
[----:B------:R-:W-:Y:S02]  /*7680*/  LOP3.LUT R2, R3, 0xff, RZ, 0xc0, !PT ;  /* 0x000000ff03027812 */ /* 0x000fe400078ec0ff */
[----:B------:R-:W-:Y:S01]  /*7690*/  PRMT R3, R7, 0x5410, R11 ;  /* 0x0000541007037816 */ /* 0x000fe2000000000b */
[----:B------:R-:W-:Y:S01]  /*76a0*/  HSET2.LE.AND R0, R0, R157, PT ;  /* 0x0000009d00007233 */ /* 0x000fe20003803000 */
[----:B------:R-:W-:-:S02]  /*76b0*/  PRMT R7, R2, 0x5410, R9 ;  /* 0x0000541002077816 */ /* 0x000fc40000000009 */
[----:B-----5:R-:W-:Y:S01]  /*76c0*/  F2FP.PACK_AB R2, R20, R22 ;  /* 0x000000161402723e */ /* 0x020fe200000000ff */
[--C-:B------:R-:W-:Y:S01]  /*76d0*/  HSET2.LE.AND R3, R3, R157.reuse, PT ;  /* 0x0000009d03037233 */ /* 0x100fe20003803000 */
[----:B------:R-:W-:Y:S01]  /*76e0*/  PRMT R5, R10, 0x5410, R5 ;  /* 0x000054100a057816 */ /* 0x000fe20000000005 */
[--C-:B------:R-:W-:Y:S01]  /*76f0*/  HSET2.LE.AND R7, R7, R157.reuse, PT ;  /* 0x0000009d07077233 */ /* 0x100fe20003803000 */
[----:B------:R-:W-:Y:S01]  /*7700*/  LOP3.LUT R138, R0, R2, RZ, 0xc0, !PT ;  /* 0x00000002008a7212 */ /* 0x000fe200078ec0ff */
[----:B------:R-:W-:Y:S01]  /*7710*/  FADD.FTZ R2, R243, R242 ;  /* 0x000000f2f3027221 */ /* 0x000fe20000010000 */
[----:B-1----:R-:W-:Y:S01]  /*7720*/  F2FP.PACK_AB R0, R16, R19 ;  /* 0x000000131000723e */ /* 0x002fe200000000ff */
[----:B------:R-:W-:Y:S01]  /*7730*/  HSET2.LE.AND R5, R5, R157, PT ;  /* 0x0000009d05057233 */ /* 0x000fe20003803000 */
[----:B------:R-:W-:Y:S01]  /*7740*/  F2FP.PACK_AB R4, R17, R18 ;  /* 0x000000121104723e */ /* 0x000fe200000000ff */
[----:B------:R-:W-:Y:S01]  /*7750*/  FADD.FTZ R2, R241, R2 ;  /* 0x00000002f1027221 */ /* 0x000fe20000010000 */
[----:B------:R-:W-:-:S02]  /*7760*/  F2FP.PACK_AB R6, R21, R23 ;  /* 0x000000171506723e */ /* 0x000fc400000000ff */
[----:B------:R-:W-:Y:S01]  /*7770*/  LOP3.LUT R137, R7, R0, RZ, 0xc0, !PT ;  /* 0x0000000007897212 */ /* 0x000fe200078ec0ff */
[----:B------:R-:W-:Y:S01]  /*7780*/  FADD.FTZ R0, R224, R223 ;  /* 0x000000dfe0007221 */ /* 0x000fe20000010000 */
[----:B------:R-:W-:Y:S01]  /*7790*/  LOP3.LUT R139, R3, R4, RZ, 0xc0, !PT ;  /* 0x00000004038b7212 */ /* 0x000fe200078ec0ff */
[----:B------:R-:W-:Y:S01]  /*77a0*/  FADD.FTZ R3, R218, R216 ;  /* 0x000000d8da037221 */ /* 0x000fe20000010000 */
[----:B------:R-:W-:Y:S01]  /*77b0*/  LOP3.LUT R136, R5, R6, RZ, 0xc0, !PT ;  /* 0x0000000605887212 */ /* 0x000fe200078ec0ff */
        /* <DEDUP_REMOVED lines=63> */
[----:B------:R1:W-:Y:S01]  /*7bb0*/  STL [R1+0x1c], R242 ;  /* 0x00001cf201007387 */ /* 0x0003e20000100800 */
[----:B------:R-:W-:-:S03]  /*7bc0*/  FADD.FTZ R241, R29, R2 ;  /* 0x000000021df17221 */ /* 0x000fc60000010000 */
[----:B------:R1:W-:Y:S04]  /*7bd0*/  STL [R1+0x28], R252 ;  /* 0x000028fc01007387 */ /* 0x0003e80000100800 */
[----:B------:R1:W-:Y:S04]  /*7be0*/  STL [R1+0x20], R239 ;  /* 0x000020ef01007387 */ /* 0x0003e80000100800 */
[----:B------:R1:W-:Y:S01]  /*7bf0*/  STL [R1+0x24], R241 ;  /* 0x000024f101007387 */ /* 0x0003e20000100800 */
[----:B------:R-:W-:Y:S05]  /*7c00*/  @!P6 BRA `(.L_x_1171) ;  /* 0x000099300000e947 */ /* 0x000fea0003800000 */
[----:B------:R-:W2:Y:S04]  /*7c10*/  LDL R154, [R1+0x7c] ;  /* 0x00007c00019a7983 */ /* 0x000ea80000100800 */
[----:B------:R-:W3:Y:S04]  /*7c20*/  LDL.64 R144, [R1+0x40] ;  /* 0x0000400001907983 */ /* 0x000ee80000100a00 */
[----:B------:R-:W4:Y:S04]  /*7c30*/  LDL.64 R160, [R1+0x10] ;  /* 0x0000100001a07983 */ /* 0x000f280000100a00 */
[----:B------:R-:W5:Y:S01]  /*7c40*/  LDL R153, [R1+0x68] ;  /* 0x0000680001997983 */ /* 0x000f620000100800 */
[----:B------:R-:W-:Y:S01]  /*7c50*/  IADD3 R2, R234, -0x2, RZ ;  /* 0xfffffffeea027810 */ /* 0x000fe20007ffe0ff */
[----:B------:R-:W-:-:S04]  /*7c60*/  DEPBAR.LE SB0, 0x0 ;  /* 0x000080000000791a */ /* 0x000fc80000000000 */
[----:B------:R-:W-:Y:S01]  /*7c70*/  SHF.R.S32.HI R4, RZ, 0x1f, R2 ;  /* 0x0000001fff047819 */ /* 0x000fe20000011402 */
[----:B------:R-:W-:-:S04]  /*7c80*/  IMAD.WIDE.U32 R12, R244, c[0x0][0x1a0], RZ ;  /* 0x00006800f40c7a25 */ /* 0x000fc800078e00ff */
[----:B------:R-:W-:-:S04]  /*7c90*/  IMAD.MOV.U32 R14, RZ, RZ, c[0x0][0x1a4] ;  /* 0x00006900ff0e7624 */ /* 0x000fc800078e00ff */
[----:B------:R-:W-:Y:S01]  /*7ca0*/  IMAD.SHL.U32 R6, R14, 0x20, RZ ;  /* 0x000000200e067824 */ /* 0x000fe200078e00ff */
[----:B------:R-:W1:Y:S02]  /*7cb0*/  S2R R243, SR_TID.X ;  /* 0x0000000000f37919 */ /* 0x000e640000002100 */
[----:B-1----:R-:W-:-:S05]  /*7cc0*/  IMAD.SHL.U32 R243, R243, 0x2, RZ ;  /* 0x00000002f3f37824 */ /* 0x002fca00078e00ff */
[----:B------:R-:W-:Y:S01]  /*7cd0*/  LOP3.LUT R243, R243, 0x6, RZ, 0xc0, !PT ;  /* 0x00000006f3f37812 */ /* 0x000fe200078ec0ff */
[----:B------:R-:W-:Y:S01]  /*7ce0*/  BAR.SYNC.DEFER_BLOCKING 0x0 ;  /* 0x0000000000007b1d */ /* 0x000fe20000010000 */
[----:B--2---:R-:W-:Y:S02]  /*7cf0*/  IMAD.MOV.U32 R147, RZ, RZ, R154 ;  /* 0x000000ffff937224 */ /* 0x004fe400078e009a */
[----:B------:R-:W-:Y:S02]  /*7d00*/  IMAD.MOV.U32 R154, RZ, RZ, c[0x0][0x1a0] ;  /* 0x00006800ff9a7624 */ /* 0x000fe400078e00ff */
[----:B------:R-:W-:Y:S01]  /*7d10*/  IMAD R0, R147, R2, RZ ;  /* 0x0000000293007224 */ /* 0x000fe200078e02ff */
[----:B---3--:R-:W-:Y:S01]  /*7d20*/  ISETP.GE.AND P0, PT, R144, c[0x0][0x220], PT ;  /* 0x0000880090007a0c */ /* 0x008fe20003f06270 */
[----:B------:R-:W-:-:S04]  /*7d30*/  IMAD.SHL.U32 R154, R154, 0x40, RZ ;  /* 0x000000409a9a7824 */ /* 0x000fc800078e00ff */
[----:B----4-:R-:W-:-:S04]  /*7d40*/  IMAD.WIDE.U32 R2, R2, R154, R160 ;  /* 0x0000009a02027225 */ /* 0x010fc800078e00a0 */
[----:B------:R-:W-:Y:S02]  /*7d50*/  IMAD R0, R4, R154, R0 ;  /* 0x0000009a04007224 */ /* 0x000fe400078e0200 */
[----:B------:R-:W-:-:S04]  /*7d60*/  IMAD.MOV.U32 R154, RZ, RZ, c[0x0][0x1a0] ;  /* 0x00006800ff9a7624 */ /* 0x000fc800078e00ff */
[----:B------:R-:W-:Y:S02]  /*7d70*/  IMAD.SHL.U32 R154, R154, 0x10, RZ ;  /* 0x000000109a9a7824 */ /* 0x000fe400078e00ff */
[----:B------:R-:W-:-:S03]  /*7d80*/  IMAD.IADD R3, R3, 0x1, R0 ;  /* 0x0000000103037824 */ /* 0x000fc600078e0200 */
[----:B------:R-:W-:Y:S01]  /*7d90*/  @!P0 IADD3 R0, P3, R154, R2, RZ ;  /* 0x000000029a008210 */ /* 0x000fe20007f7e0ff */
[----:B------:R-:W-:Y:S01]  /*7da0*/  @!P0 IMAD.MOV.U32 R5, RZ, RZ, 0x30 ;  /* 0x00000030ff058424 */ /* 0x000fe200078e00ff */
[C---:B------:R-:W-:Y:S02]  /*7db0*/  @!P0 IADD3 R4, P1, R2.reuse, R12, RZ ;  /* 0x0000000c02048210 */ /* 0x040fe40007f3e0ff */
[----:B------:R-:W-:Y:S01]  /*7dc0*/  @!P0 LEA R10, P4, R2, c[0x0][0x170], 0x1 ;  /* 0x00005c00020a8a11 */ /* 0x000fe200078808ff */
[--C-:B-----5:R-:W-:Y:S01]  /*7dd0*/  @!P0 IMAD.X R7, R153, 0x1, R3.reuse, P3 ;  /* 0x0000000199078824 */ /* 0x120fe200018e0603 */
[----:B------:R-:W-:Y:S02]  /*7de0*/  @!P0 LEA R8, P2, R0, c[0x0][0x170], 0x1 ;  /* 0x00005c0000088a11 */ /* 0x000fe400078408ff */
[----:B------:R-:W-:Y:S02]  /*7df0*/  @!P0 IADD3.X R12, R3, R13, R6, P1, !PT ;  /* 0x0000000d030c8210 */ /* 0x000fe40000ffe406 */
[--C-:B------:R-:W-:Y:S01]  /*7e00*/  @!P0 LEA.HI.X R11, R2, c[0x0][0x174], R3.reuse, 0x1, P4 ;  /* 0x00005d00020b8a11 */ /* 0x100fe200020f0c03 */
[----:B------:R-:W-:Y:S01]  /*7e10*/  @!P0 IMAD.WIDE.U32 R2, R5, c[0x0][0x1a0], R2 ;  /* 0x0000680005028a25 */ /* 0x000fe200078e0002 */
[----:B------:R-:W-:-:S02]  /*7e20*/  @!P0 LEA.HI.X R9, R0, c[0x0][0x174], R7, 0x1, P2 ;  /* 0x00005d0000098a11 */ /* 0x000fc400010f0c07 */
[----:B------:R-:W-:Y:S01]  /*7e30*/  @!P0 LEA R6, P1, R4, c[0x0][0x170], 0x1 ;  /* 0x00005c0004068a11 */ /* 0x000fe200078208ff */
[----:B------:R-:W-:-:S03]  /*7e40*/  @!P0 IMAD R0, R14, 0x30, RZ ;  /* 0x000000300e008824 */ /* 0x000fc600078e02ff */
[----:B------:R-:W-:Y:S01]  /*7e50*/  @!P0 LEA.HI.X R7, R4, c[0x0][0x174], R12, 0x1, P1 ;  /* 0x00005d0004078a11 */ /* 0x000fe200008f0c0c */
[----:B------:R-:W-:Y:S01]  /*7e60*/  @!P0 IMAD.IADD R0, R0, 0x1, R3 ;  /* 0x0000000100008824 */ /* 0x000fe200078e0203 */
[C---:B------:R-:W-:Y:S01]  /*7e70*/  @!P0 LEA R4, P1, R2.reuse, c[0x0][0x170], 0x1 ;  /* 0x00005c0002048a11 */ /* 0x040fe200078208ff */
[----:B------:R-:W-:Y:S03]  /*7e80*/  @P0 STS.128 [R207+0x6000], RZ ;  /* 0x006000ffcf000388 */ /* 0x000fe60000000c00 */
        /* <DEDUP_REMOVED lines=20> */
[----:B------:R-:W-:Y:S04]  /*7fd0*/  LDSM.16.M88.4 R12, [R191] ;  /* 0x00000000bf0c783b */ /* 0x000fe80000000200 */
[----:B------:R-:W3:Y:S04]  /*7fe0*/  LDSM.16.M88.4 R16, [R184+0x4000] ;  /* 0x00400000b810783b */ /* 0x000ee80000000200 */
[----:B-1----:R-:W1:Y:S04]  /*7ff0*/  LDSM.16.M88.4 R8, [R191+0x2000] ;  /* 0x00200000bf08783b */ /* 0x002e680000000200 */
[----:B------:R-:W4:Y:S04]  /*8000*/  LDSM.16.M88.4 R24, [R184+0x5800] ;  /* 0x00580000b818783b */ /* 0x000f280000000200 */
[----:B------:R-:W5:Y:S04]  /*8010*/  LDSM.16.M88.4 R32, [R184+0x4800] ;  /* 0x00480000b820783b */ /* 0x000f680000000200 */
[----:B------:R-:W4:Y:S04]  /*8020*/  LDSM.16.M88.4 R28, [R184+0x5000] ;  /* 0x00500000b81c783b */ /* 0x000f280000000200 */
[----:B--2---:R-:W-:Y:S04]  /*8030*/  LDSM.16.M88.4 R4, [R194+0x2000] ;  /* 0x00200000c204783b */ /* 0x004fe80000000200 */
[----:B------:R-:W2:Y:S04]  /*8040*/  LDSM.16.M88.4 R52, [R190+0x5800] ;  /* 0x00580000be34783b */ /* 0x000ea80000000200 */
[----:B------:R-:W2:Y:S04]  /*8050*/  LDSM.16.M88.4 R44, [R190+0x4000] ;  /* 0x00400000be2c783b */ /* 0x000ea80000000200 */
[----:B------:R-:W2:Y:S04]  /*8060*/  LDSM.16.M88.4 R36, [R190+0x4800] ;  /* 0x00480000be24783b */ /* 0x000ea80000000200 */
[----:B------:R-:W2:Y:S01]  /*8070*/  LDSM.16.M88.4 R48, [R190+0x5000] ;  /* 0x00500000be30783b */ /* 0x000ea20000000200 */
[----:B---3--:R-:W-:Y:S03]  /*8080*/  HMMA.16816.F32 R156, R12, R16, RZ ;  /* 0x000000100c9c723c */ /* 0x008fe600000018ff */
[----:B------:R-:W3:Y:S01]  /*8090*/  LDSM.16.M88.4 R20, [R194] ;  /* 0x00000000c214783b */ /* 0x000ee20000000200 */
[----:B------:R-:W-:-:S03]  /*80a0*/  P2R R68, PR, RZ, 0x1 ;  /* 0x00000001ff447803 */ /* 0x000fc60000000000 */
[----:B------:R-:W0:Y:S01]  /*80b0*/  LDGDEPBAR ;  /* 0x00000000000079af */ /* 0x000e220000000000 */
[C---:B-1----:R-:W-:Y:S08]  /*80c0*/  HMMA.16816.F32 R152, R8.reuse, R16, RZ ;  /* 0x000000100898723c */ /* 0x042ff000000018ff */
[-C--:B------:R-:W-:Y:S08]  /*80d0*/  HMMA.16816.F32 R148, R8, R18.reuse, RZ ;  /* 0x000000120894723c */ /* 0x080ff000000018ff */
[----:B------:R-:W-:Y:S08]  /*80e0*/  HMMA.16816.F32 R180, R12, R18, RZ ;  /* 0x000000120cb4723c */ /* 0x000ff000000018ff */
[C---:B----4-:R-:W-:Y:S08]  /*80f0*/  HMMA.16816.F32 R16, R8.reuse, R26, RZ ;  /* 0x0000001a0810723c */ /* 0x050ff000000018ff */
[C---:B-----5:R-:W-:Y:S08]  /*8100*/  HMMA.16816.F32 R144, R8.reuse, R32, RZ ;  /* 0x000000200890723c */ /* 0x060ff000000018ff */
        /* <DEDUP_REMOVED lines=9> */
[----:B------:R-:W-:Y:S07]  /*81a0*/  LDSM.16.M88.4 R32, [R195] ;  /* 0x00000000c320783b */ /* 0x000fee0000000200 */
[C---:B--2---:R-:W-:Y:S01]  /*81b0*/  HMMA.16816.F32 R160, R4.reuse, R54, R16 ;  /* 0x0000003604a0723c */ /* 0x044fe20000001810 */
[----:B------:R-:W1:Y:S07]  /*81c0*/  LDSM.16.M88.4 R16, [R192] ;  /* 0x00000000c010783b */ /* 0x000e6e0000000200 */
[C---:B------:R-:W-:Y:S08]  /*81d0*/  HMMA.16816.F32 R228, R4.reuse, R44, R152 ;  /* 0x0000002c04e4723c */ /* 0x040ff00000001898 */
[C---:B------:R-:W-:Y:S08]  /*81e0*/  HMMA.16816.F32 R224, R4.reuse, R36, R144 ;  /* 0x0000002404e0723c */ /* 0x040ff00000001890 */
[C---:B------:R-:W-:Y:S08]  /*81f0*/  HMMA.16816.F32 R220, R4.reuse, R48, R64 ;  /* 0x0000003004dc723c */ /* 0x040ff00000001840 */
[C---:B------:R-:W-:Y:S08]  /*8200*/  HMMA.16816.F32 R208, R4.reuse, R52, R56 ;  /* 0x0000003404d0723c */ /* 0x040ff00000001838 */
[C---:B------:R-:W-:Y:S08]  /*8210*/  HMMA.16816.F32 R172, R4.reuse, R46, R148 ;  /* 0x0000002e04ac723c */ /* 0x040ff00000001894 */
[C---:B------:R-:W-:Y:S08]  /*8220*/  HMMA.16816.F32 R168, R4.reuse, R38, R140 ;  /* 0x0000002604a8723c */ /* 0x040ff0000000188c */
[----:B------:R-:W-:Y:S01]  /*8230*/  HMMA.16816.F32 R164, R4, R50, R60 ;  /* 0x0000003204a4723c */ /* 0x000fe2000000183c */
[----:B------:R-:W2:Y:S07]  /*8240*/  LDSM.16.M88.4 R4, [R192+0x2000] ;  /* 0x00200000c004783b */ /* 0x000eae0000000200 */
[----:B------:R-:W-:Y:S01]  /*8250*/  HMMA.16816.F32 R212, R12, R26, RZ ;  /* 0x0000001a0cd4723c */ /* 0x000fe200000018ff */
[----:B------:R-:W-:Y:S04]  /*8260*/  LDSM.16.M88.4 R24, [R197] ;  /* 0x00000000c518783b */ /* 0x000fe80000000200 */
[----:B------:R-:W-:Y:S03]  /*8270*/  LDSM.16.M88.4 R12, [R193] ;  /* 0x00000000c10c783b */ /* 0x000fe60000000200 */
[C---:B---3--:R-:W-:Y:S08]  /*8280*/  HMMA.16816.F32 R144, R20.reuse, R44, R156 ;  /* 0x0000002c1490723c */ /* 0x048ff0000000189c */
[C---:B------:R-:W-:Y:S01]  /*8290*/  HMMA.16816.F32 R64, R20.reuse, R52, R28 ;  /* 0x000000341440723c */ /* 0x040fe2000000181c */
[----:B------:R-:W3:Y:S07]  /*82a0*/  LDSM.16.M88.4 R28, [R198] ;  /* 0x00000000c61c783b */ /* 0x000eee0000000200 */
[C---:B------:R-:W-:Y:S01]  /*82b0*/  HMMA.16816.F32 R152, R20.reuse, R36, R8 ;  /* 0x000000241498723c */ /* 0x040fe20000001808 */
[----:B------:R-:W-:Y:S07]  /*82c0*/  LDSM.16.M88.4 R8, [R193+0x2000] ;  /* 0x00200000c108783b */ /* 0x000fee0000000200 */
[C---:B------:R-:W-:Y:S01]  /*82d0*/  HMMA.16816.F32 R60, R20.reuse, R38, R176 ;  /* 0x00000026143c723c */ /* 0x040fe200000018b0 */
[----:B------:R-:W4:Y:S07]  /*82e0*/  LDSM.16.M88.4 R36, [R189] ;  /* 0x00000000bd24783b */ /* 0x000f2e0000000200 */
[C---:B------:R-:W-:Y:S01]  /*82f0*/  HMMA.16816.F32 R148, R20.reuse, R48, R40 ;  /* 0x000000301494723c */ /* 0x040fe20000001828 */
[----:B------:R-:W5:Y:S07]  /*8300*/  LDSM.16.M88.4 R40, [R196] ;  /* 0x00000000c428783b */ /* 0x000f6e0000000200 */
[C---:B------:R-:W-:Y:S08]  /*8310*/  HMMA.16816.F32 R56, R20.reuse, R46, R180 ;  /* 0x0000002e1438723c */ /* 0x040ff000000018b4 */
[C---:B------:R-:W-:Y:S08]  /*8320*/  HMMA.16816.F32 R48, R20.reuse, R50, R216 ;  /* 0x000000321430723c */ /* 0x040ff000000018d8 */
[----:B------:R-:W-:Y:S08]  /*8330*/  HMMA.16816.F32 R140, R20, R54, R212 ;  /* 0x00000036148c723c */ /* 0x000ff000000018d4 */
[-C--:B-1----:R-:W-:Y:S08]  /*8340*/  HMMA.16816.F32 R20, R16, R32.reuse, R144 ;  /* 0x000000201014723c */ /* 0x082ff00000001890 */
[----:B--2---:R-:W-:Y:S08]  /*8350*/  HMMA.16816.F32 R44, R4, R32, R228 ;  /* 0x00000020042c723c */ /* 0x004ff000000018e4 */
[----:B---3--:R-:W-:Y:S07]  /*8360*/  HMMA.16816.F32 R52, R16, R28, R152 ;  /* 0x0000001c1034723c */ /* 0x008fee0000001898 */
[----:B------:R-:W-:Y:S01]  /*8370*/  IADD3 R152, R234, -0x2, RZ ;  /* 0xfffffffeea987810 */ /* 0x000fe20007ffe0ff */
[----:B------:R-:W-:Y:S04]  /*8380*/  HMMA.16816.F32 R144, R4, R34, R172 ;  /* 0x000000220490723c */ /* 0x000fe800000018ac */
[----:B------:R-:W-:-:S04]  /*8390*/  IMAD R0, R152, 0x40, R243 ;  /* 0x0000004098007824 */ /* 0x000fc800078e02f3 */
[----:B------:R-:W-:Y:S08]  /*83a0*/  HMMA.16816.F32 R32, R16, R34, R56 ;  /* 0x000000221020723c */ /* 0x000ff00000001838 */
[C---:B------:R-:W-:Y:S08]  /*83b0*/  HMMA.16816.F32 R220, R4.reuse, R24, R220 ;  /* 0x0000001804dc723c */ /* 0x040ff000000018dc */
[----:B------:R-:W-:Y:S08]  /*83c0*/  HMMA.16816.F32 R164, R4, R26, R164 ;  /* 0x0000001a04a4723c */ /* 0x000ff000000018a4 */
[C---:B------:R-:W-:Y:S08]  /*83d0*/  HMMA.16816.F32 R148, R16.reuse, R24, R148 ;  /* 0x000000181094723c */ /* 0x040ff00000001894 */
[----:B------:R-:W-:Y:S01]  /*83e0*/  HMMA.16816.F32 R48, R16, R26, R48 ;  /* 0x0000001a1030723c */ /* 0x000fe20000001830 */
[----:B------:R-:W-:-:S07]  /*83f0*/  IADD3 R2, R0, 0x1, RZ ;  /* 0x0000000100027810 */ /* 0x000fce0007ffe0ff */
[----:B----4-:R-:W-:Y:S08]  /*8400*/  HMMA.16816.F32 R24, R12, R36, R20 ;  /* 0x000000240c18723c */ /* 0x010ff00000001814 */
[C---:B------:R-:W-:Y:S08]  /*8410*/  HMMA.16816.F32 R156, R4.reuse, R28, R224 ;  /* 0x0000001c049c723c */ /* 0x040ff000000018e0 */
[C---:B-----5:R-:W-:Y:S08]  /*8420*/  HMMA.16816.F32 R208, R4.reuse, R40, R208 ;  /* 0x0000002804d0723c */ /* 0x060ff000000018d0 */
[C---:B------:R-:W-:Y:S08]  /*8430*/  HMMA.16816.F32 R168, R4.reuse, R30, R168 ;  /* 0x0000001e04a8723c */ /* 0x040ff000000018a8 */
[----:B------:R-:W-:Y:S01]  /*8440*/  HMMA.16816.F32 R160, R4, R42, R160 ;  /* 0x0000002a04a0723c */ /* 0x000fe200000018a0 */
[----:B------:R-:W1:Y:S01]  /*8450*/  LDSM.16.M88.4 R4, [R189+0x800] ;  /* 0x00080000bd04783b */ /* 0x000e620000000200 */
[----:B------:R-:W-:-:S06]  /*8460*/  ISETP.GE.AND P1, PT, R0, R204, PT ;  /* 0x000000cc0000720c */ /* 0x000fcc0003f26270 */
[----:B------:R-:W-:Y:S01]  /*8470*/  HMMA.16816.F32 R20, R8, R36, R44 ;  /* 0x000000240814723c */ /* 0x000fe2000000182c */
[-C--:B------:R-:W-:Y:S02]  /*8480*/  ISETP.GE.AND P2, PT, R0, R205.reuse, PT ;  /* 0x000000cd0000720c */ /* 0x080fe40003f46270 */
[----:B------:R-:W-:Y:S02]  /*8490*/  ISETP.GE.AND P4, PT, R2, R205, PT ;  /* 0x000000cd0200720c */ /* 0x000fe40003f86270 */
[C---:B------:R-:W-:Y:S02]  /*84a0*/  ISETP.LT.OR P5, PT, R0.reuse, R201, P1 ;  /* 0x000000c90000720c */ /* 0x040fe40000fa1670 */
[----:B------:R-:W-:Y:S02]  /*84b0*/  ISETP.LT.OR P6, PT, R0, R202, P2 ;  /* 0x000000ca0000720c */ /* 0x000fe400017c1670 */
[C---:B------:R-:W-:Y:S02]  /*84c0*/  ISETP.GE.AND P1, PT, R2.reuse, R206, PT ;  /* 0x000000ce0200720c */ /* 0x040fe40003f26270 */
[----:B------:R-:W-:-:S02]  /*84d0*/  ISETP.LT.OR P0, PT, R2, R202, P4 ;  /* 0x000000ca0200720c */ /* 0x000fc40002701670 */
[C---:B------:R-:W-:Y:S02]  /*84e0*/  ISETP.GE.AND P2, PT, R2.reuse, R203, PT ;  /* 0x000000cb0200720c */ /* 0x040fe40003f46270 */
[----:B------:R-:W-:Y:S02]  /*84f0*/  P2R R3, PR, RZ, 0x1 ;  /* 0x00000001ff037803 */ /* 0x000fe40000000000 */
[C---:B------:R-:W-:Y:S01]  /*8500*/  ISETP.LT.OR P1, PT, R2.reuse, R199, P1 ;  /* 0x000000c70200720c */ /* 0x040fe20000f21670 */
[----:B------:R-:W-:Y:S01]  /*8510*/  HMMA.16816.F32 R60, R16, R30, R60 ;  /* 0x0000001e103c723c */ /* 0x000fe2000000183c */
[----:B------:R-:W-:Y:S02]  /*8520*/  ISETP.LT.OR P0, PT, R2, R200, P2 ;  /* 0x000000c80200720c */ /* 0x000fe40001701670 */
[----:B------:R-:W-:Y:S02]  /*8530*/  ISETP.GE.AND P2, PT, R0, R203, PT ;  /* 0x000000cb0000720c */ /* 0x000fe40003f46270 */
[----:B------:R-:W-:-:S03]  /*8540*/  ISETP.GE.AND P3, PT, R2, R204, PT ;  /* 0x000000cc0200720c */ /* 0x000fc60003f66270 */
[----:B------:R-:W-:Y:S01]  /*8550*/  HMMA.16816.F32 R64, R16, R40, R64 ;  /* 0x000000281040723c */ /* 0x000fe20000001840 */
[----:B------:R-:W-:Y:S02]  /*8560*/  FSEL R59, R26, -INF , !P5 ;  /* 0xff8000001a3b7808 */ /* 0x000fe40006800000 */
[----:B------:R-:W-:Y:S02]  /*8570*/  ISETP.NE.AND P5, PT, R3, RZ, PT ;  /* 0x000000ff0300720c */ /* 0x000fe40003fa5270 */
[----:B------:R-:W-:-:S03]  /*8580*/  ISETP.LT.OR P2, PT, R0, R200, P2 ;  /* 0x000000c80000720c */ /* 0x000fc60001741670 */
[----:B------:R-:W-:Y:S01]  /*8590*/  HMMA.16816.F32 R140, R16, R42, R140 ;  /* 0x0000002a108c723c */ /* 0x000fe2000000188c */
[----:B------:R-:W-:Y:S02]  /*85a0*/  ISETP.LT.OR P3, PT, R2, R201, P3 ;  /* 0x000000c90200720c */ /* 0x000fe40001f61670 */
[----:B------:R-:W-:-:S04]  /*85b0*/  IADD3 R3, R0, 0x8, RZ ;  /* 0x0000000800037810 */ /* 0x000fc80007ffe0ff */
[----:B------:R-:W-:Y:S01]  /*85c0*/  P2R R16, PR, RZ, 0x2 ;  /* 0x00000002ff107803 */ /* 0x000fe20000000000 */
[-C--:B------:R-:W-:Y:S01]  /*85d0*/  HMMA.16816.F32 R28, R12, R38.reuse, R32 ;  /* 0x000000260c1c723c */ /* 0x080fe20000001820 */
[----:B------:R-:W-:Y:S02]  /*85e0*/  ISETP.GE.AND P1, PT, R0, R206, PT ;  /* 0x000000ce0000720c */ /* 0x000fe40003f26270 */
[----:B------:R-:W-:Y:S02]  /*85f0*/  FSEL R41, R20, -INF , !P2 ;  /* 0xff80000014297808 */ /* 0x000fe40005000000 */
[----:B------:R-:W-:Y:S02]  /*8600*/  ISETP.LT.OR P1, PT, R0, R199, P1 ;  /* 0x000000c70000720c */ /* 0x000fe40000f21670 */
[----:B------:R-:W-:Y:S02]  /*8610*/  P2R R2, PR, RZ, 0x8 ;  /* 0x00000008ff027803 */ /* 0x000fe40000000000 */
[C---:B------:R-:W-:Y:S01]  /*8620*/  ISETP.GE.AND P2, PT, R3.reuse, R203, PT ;  /* 0x000000cb0300720c */ /* 0x040fe20003f46270 */
[----:B------:R-:W-:Y:S01]  /*8630*/  HMMA.16816.F32 R36, R8, R38, R144 ;  /* 0x000000260824723c */ /* 0x000fe20000001890 */
[----:B------:R-:W-:-:S02]  /*8640*/  ISETP.GE.AND P4, PT, R3, R205, PT ;  /* 0x000000cd0300720c */ /* 0x000fc40003f86270 */
[----:B------:R-:W-:Y:S02]  /*8650*/  FSEL R44, R22, -INF , !P1 ;  /* 0xff800000162c7808 */ /* 0x000fe40004800000 */
[----:B------:R-:W-:Y:S02]  /*8660*/  FSEL R56, R24, -INF , !P6 ;  /* 0xff80000018387808 */ /* 0x000fe40007000000 */
[C---:B------:R-:W-:Y:S02]  /*8670*/  ISETP.GE.AND P3, PT, R3.reuse, R204, PT ;  /* 0x000000cc0300720c */ /* 0x040fe40003f66270 */
[C---:B------:R-:W-:Y:S02]  /*8680*/  ISETP.GE.AND P1, PT, R3.reuse, R206, PT ;  /* 0x000000ce0300720c */ /* 0x040fe40003f26270 */
[----:B------:R-:W-:Y:S02]  /*8690*/  ISETP.NE.AND P6, PT, R2, RZ, PT ;  /* 0x000000ff0200720c */ /* 0x000fe40003fc5270 */
[----:B------:R-:W-:-:S02]  /*86a0*/  ISETP.LT.OR P2, PT, R3, R200, P2 ;  /* 0x000000c80300720c */ /* 0x000fc40001741670 */
[----:B------:R-:W-:Y:S02]  /*86b0*/  IADD3 R2, R0, 0x9, RZ ;  /* 0x0000000900027810 */ /* 0x000fe40007ffe0ff */
[----:B------:R-:W-:Y:S02]  /*86c0*/  FSEL R58, R25, -INF , !P5 ;  /* 0xff800000193a7808 */ /* 0x000fe40006800000 */
[----:B------:R-:W-:Y:S02]  /*86d0*/  FSEL R42, R21, -INF , !P0 ;  /* 0xff800000152a7808 */ /* 0x000fe40004000000 */
[C---:B------:R-:W-:Y:S02]  /*86e0*/  ISETP.LT.OR P5, PT, R3.reuse, R202, P4 ;  /* 0x000000ca0300720c */ /* 0x040fe400027a1670 */
[C---:B------:R-:W-:Y:S02]  /*86f0*/  ISETP.LT.OR P4, PT, R3.reuse, R201, P3 ;  /* 0x000000c90300720c */ /* 0x040fe40001f81670 */
[----:B------:R-:W-:-:S02]  /*8700*/  ISETP.LT.OR P0, PT, R3, R199, P1 ;  /* 0x000000c70300720c */ /* 0x000fc40000f01670 */
[----:B------:R-:W-:Y:S02]  /*8710*/  ISETP.NE.AND P3, PT, R16, RZ, PT ;  /* 0x000000ff1000720c */ /* 0x000fe40003f65270 */
[----:B------:R-:W-:Y:S02]  /*8720*/  P2R R3, PR, RZ, 0x4 ;  /* 0x00000004ff037803 */ /* 0x000fe40000000000 */
[C---:B------:R-:W-:Y:S02]  /*8730*/  ISETP.GE.AND P2, PT, R2.reuse, R204, PT ;  /* 0x000000cc0200720c */ /* 0x040fe40003f46270 */
[----:B------:R-:W-:Y:S02]  /*8740*/  FSEL R73, R27, -INF , !P6 ;  /* 0xff8000001b497808 */ /* 0x000fe40007000000 */
[----:B------:R-:W-:Y:S01]  /*8750*/  FSEL R45, R23, -INF , !P3 ;  /* 0xff800000172d7808 */ /* 0x000fe20005800000 */
[----:B-1----:R-:W-:Y:S01]  /*8760*/  HMMA.16816.F32 R24, R12, R4, R52 ;  /* 0x000000040c18723c */ /* 0x002fe20000001834 */
[----:B------:R-:W-:-:S02]  /*8770*/  ISETP.GE.AND P3, PT, R2, R205, PT ;  /* 0x000000cd0200720c */ /* 0x000fc40003f66270 */
[----:B------:R-:W-:Y:S02]  /*8780*/  ISETP.LT.OR P2, PT, R2, R201, P2 ;  /* 0x000000c90200720c */ /* 0x000fe40001741670 */
[----:B------:R-:W-:Y:S02]  /*8790*/  FSEL R57, R28, -INF , !P5 ;  /* 0xff8000001c397808 */ /* 0x000fe40006800000 */
[C---:B------:R-:W-:Y:S02]  /*87a0*/  ISETP.LT.OR P5, PT, R2.reuse, R202, P3 ;  /* 0x000000ca0200720c */ /* 0x040fe40001fa1670 */
[----:B------:R-:W-:Y:S02]  /*87b0*/  P2R R16, PR, RZ, 0x4 ;  /* 0x00000004ff107803 */ /* 0x000fe40000000000 */
[----:B------:R-:W-:Y:S02]  /*87c0*/  ISETP.GE.AND P1, PT, R2, R203, PT ;  /* 0x000000cb0200720c */ /* 0x000fe40003f26270 */
[----:B------:R-:W-:-:S02]  /*87d0*/  FSEL R52, R30, -INF , !P4 ;  /* 0xff8000001e347808 */ /* 0x000fc40006000000 */
[----:B------:R-:W-:Y:S02]  /*87e0*/  ISETP.GE.AND P4, PT, R2, R206, PT ;  /* 0x000000ce0200720c */ /* 0x000fe40003f86270 */
[----:B------:R-:W-:Y:S02]  /*87f0*/  ISETP.NE.AND P3, PT, R3, RZ, PT ;  /* 0x000000ff0300720c */ /* 0x000fe40003f65270 */
[----:B------:R-:W-:Y:S02]  /*8800*/  IADD3 R3, R0, 0x10, RZ ;  /* 0x0000001000037810 */ /* 0x000fe40007ffe0ff */
[----:B------:R-:W-:Y:S02]  /*8810*/  FSEL R46, R29, -INF , !P5 ;  /* 0xff8000001d2e7808 */ /* 0x000fe40006800000 */
[----:B------:R-:W-:Y:S02]  /*8820*/  ISETP.NE.AND P5, PT, R16, RZ, PT ;  /* 0x000000ff1000720c */ /* 0x000fe40003fa5270 */
[C---:B------:R-:W-:Y:S01]  /*8830*/  ISETP.LT.OR P1, PT, R2.reuse, R200, P1 ;  /* 0x000000c80200720c */ /* 0x040fe20000f21670 */
[----:B------:R-:W1:Y:S01]  /*8840*/  LDSM.16.M88.4 R16, [R189+0x1000] ;  /* 0x00100000bd10783b */ /* 0x000e620000000200 */
[----:B------:R-:W-:Y:S01]  /*8850*/  ISETP.LT.OR P6, PT, R2, R199, P4 ;  /* 0x000000c70200720c */ /* 0x000fe200027c1670 */
[----:B------:R-:W-:Y:S01]  /*8860*/  HMMA.16816.F32 R20, R8, R4, R156 ;  /* 0x000000040814723c */ /* 0x000fe2000000189c */
[----:B------:R-:W-:-:S02]  /*8870*/  ISETP.GE.AND P4, PT, R3, R203, PT ;  /* 0x000000cb0300720c */ /* 0x000fc40003f86270 */
[----:B------:R-:W-:Y:S02]  /*8880*/  FSEL R43, R38, -INF , !P0 ;  /* 0xff800000262b7808 */ /* 0x000fe40004000000 */
[----:B------:R-:W-:Y:S02]  /*8890*/  FSEL R40, R36, -INF , !P3 ;  /* 0xff80000024287808 */ /* 0x000fe40005800000 */
[----:B------:R-:W-:Y:S02]  /*88a0*/  FSEL R38, R37, -INF , !P1 ;  /* 0xff80000025267808 */ /* 0x000fe40004800000 */
[C---:B------:R-:W-:Y:S02]  /*88b0*/  ISETP.GE.AND P3, PT, R3.reuse, R205, PT ;  /* 0x000000cd0300720c */ /* 0x040fe40003f66270 */
[C---:B------:R-:W-:Y:S02]  /*88c0*/  ISETP.GE.AND P2, PT, R3.reuse, R204, PT ;  /* 0x000000cc0300720c */ /* 0x040fe40003f46270 */
[----:B------:R-:W-:-:S02]  /*88d0*/  ISETP.GE.AND P1, PT, R3, R206, PT ;  /* 0x000000ce0300720c */ /* 0x000fc40003f26270 */
[----:B------:R-:W-:Y:S02]  /*88e0*/  IADD3 R2, R0, 0x11, RZ ;  /* 0x0000001100027810 */ /* 0x000fe40007ffe0ff */
[C---:B------:R-:W-:Y:S02]  /*88f0*/  ISETP.LT.OR P4, PT, R3.reuse, R200, P4 ;  /* 0x000000c80300720c */ /* 0x040fe40002781670 */
[C---:B------:R-:W-:Y:S02]  /*8900*/  ISETP.LT.OR P3, PT, R3.reuse, R202, P3 ;  /* 0x000000ca0300720c */ /* 0x040fe40001f61670 */
[C---:B------:R-:W-:Y:S02]  /*8910*/  ISETP.LT.OR P2, PT, R3.reuse, R201, P2 ;  /* 0x000000c90300720c */ /* 0x040fe40001741670 */
[----:B------:R-:W-:Y:S02]  /*8920*/  ISETP.LT.OR P0, PT, R3, R199, P1 ;  /* 0x000000c70300720c */ /* 0x000fe40000f01670 */
[----:B------:R-:W-:-:S02]  /*8930*/  P2R R3, PR, RZ, 0x10 ;  /* 0x00000010ff037803 */ /* 0x000fc40000000000 */
[C---:B------:R-:W-:Y:S02]  /*8940*/  ISETP.GE.AND P1, PT, R2.reuse, R205, PT ;  /* 0x000000cd0200720c */ /* 0x040fe40003f26270 */
[----:B------:R-:W-:Y:S02]  /*8950*/  FSEL R47, R31, -INF , !P5 ;  /* 0xff8000001f2f7808 */ /* 0x000fe40006800000 */
[C---:B------:R-:W-:Y:S02]  /*8960*/  ISETP.GE.AND P4, PT, R2.reuse, R204, PT ;  /* 0x000000cc0200720c */ /* 0x040fe40003f86270 */
[----:B------:R-:W-:Y:S01]  /*8970*/  ISETP.GE.AND P5, PT, R2, R203, PT ;  /* 0x000000cb0200720c */ /* 0x000fe20003fa6270 */
[----:B------:R-:W-:Y:S01]  /*8980*/  HMMA.16816.F32 R32, R12, R6, R60 ;  /* 0x000000060c20723c */ /* 0x000fe2000000183c */
[----:B------:R-:W-:Y:S02]  /*8990*/  FSEL R157, R26, -INF , !P2 ;  /* 0xff8000001a9d7808 */ /* 0x000fe40005000000 */
[----:B------:R-:W-:-:S02]  /*89a0*/  ISETP.LT.OR P2, PT, R2, R202, P1 ;  /* 0x000000ca0200720c */ /* 0x000fc40000f41670 */
[C---:B------:R-:W-:Y:S02]  /*89b0*/  ISETP.LT.OR P1, PT, R2.reuse, R201, P4 ;  /* 0x000000c90200720c */ /* 0x040fe40002721670 */
[----:B------:R-:W-:Y:S02]  /*89c0*/  ISETP.LT.OR P4, PT, R2, R200, P5 ;  /* 0x000000c80200720c */ /* 0x000fe40002f81670 */
[----:B------:R-:W-:Y:S02]  /*89d0*/  ISETP.NE.AND P5, PT, R3, RZ, PT ;  /* 0x000000ff0300720c */ /* 0x000fe40003fa5270 */
[----:B------:R-:W-:Y:S02]  /*89e0*/  IADD3 R3, R0, 0x18, RZ ;  /* 0x0000001800037810 */ /* 0x000fe40007ffe0ff */
[----:B------:R-:W-:Y:S02]  /*89f0*/  FSEL R155, R24, -INF , !P3 ;  /* 0xff800000189b7808 */ /* 0x000fe40005800000 */
[----:B------:R-:W-:-:S02]  /*8a00*/  ISETP.GE.AND P3, PT, R2, R206, PT ;  /* 0x000000ce0200720c */ /* 0x000fc40003f66270 */
[----:B------:R-:W-:Y:S01]  /*8a10*/  FSEL R154, R25, -INF , !P2 ;  /* 0xff800000199a7808 */ /* 0x000fe20005000000 */
[----:B------:R-:W-:Y:S01]  /*8a20*/  HMMA.16816.F32 R28, R8, R6, R168 ;  /* 0x00000006081c723c */ /* 0x000fe200000018a8 */
[----:B------:R-:W-:Y:S02]  /*8a30*/  ISETP.GE.AND P2, PT, R3, R203, PT ;  /* 0x000000cb0300720c */ /* 0x000fe40003f46270 */
[----:B------:R-:W-:Y:S02]  /*8a40*/  FSEL R39, R39, -INF , !P6 ;  /* 0xff80000027277808 */ /* 0x000fe40007000000 */
[----:B------:R-:W-:Y:S02]  /*8a50*/  P2R R4, PR, RZ, 0x10 ;  /* 0x00000010ff047803 */ /* 0x000fe40000000000 */
[----:B------:R-:W-:Y:S02]  /*8a60*/  ISETP.LT.OR P6, PT, R2, R199, P3 ;  /* 0x000000c70200720c */ /* 0x000fe40001fc1670 */
[----:B------:R-:W-:-:S02]  /*8a70*/  FSEL R168, R27, -INF , !P1 ;  /* 0xff8000001ba87808 */ /* 0x000fc40004800000 */
[C---:B------:R-:W-:Y:S02]  /*8a80*/  ISETP.GE.AND P4, PT, R3.reuse, R205, PT ;  /* 0x000000cd0300720c */ /* 0x040fe40003f86270 */
[C---:B------:R-:W-:Y:S02]  /*8a90*/  ISETP.GE.AND P3, PT, R3.reuse, R204, PT ;  /* 0x000000cc0300720c */ /* 0x040fe40003f66270 */
[C---:B------:R-:W-:Y:S02]  /*8aa0*/  ISETP.GE.AND P1, PT, R3.reuse, R206, PT ;  /* 0x000000ce0300720c */ /* 0x040fe40003f26270 */
[----:B------:R-:W-:Y:S02]  /*8ab0*/  ISETP.LT.OR P2, PT, R3, R200, P2 ;  /* 0x000000c80300720c */ /* 0x000fe40001741670 */
[----:B------:R-:W-:Y:S02]  /*8ac0*/  IADD3 R2, R0, 0x19, RZ ;  /* 0x0000001900027810 */ /* 0x000fe40007ffe0ff */
[----:B------:R-:W-:-:S02]  /*8ad0*/  FSEL R75, R20, -INF , !P5 ;  /* 0xff800000144b7808 */ /* 0x000fc40006800000 */
[----:B------:R-:W-:Y:S02]  /*8ae0*/  FSEL R146, R22, -INF , !P0 ;  /* 0xff80000016927808 */ /* 0x000fe40004000000 */
[C---:B------:R-:W-:Y:S02]  /*8af0*/  ISETP.LT.OR P5, PT, R3.reuse, R202, P4 ;  /* 0x000000ca0300720c */ /* 0x040fe400027a1670 */
[C---:B------:R-:W-:Y:S02]  /*8b00*/  ISETP.LT.OR P4, PT, R3.reuse, R201, P3 ;  /* 0x000000c90300720c */ /* 0x040fe40001f81670 */
[----:B------:R-:W-:Y:S02]  /*8b10*/  ISETP.LT.OR P0, PT, R3, R199, P1 ;  /* 0x000000c70300720c */ /* 0x000fe40000f01670 */
[----:B------:R-:W-:Y:S02]  /*8b20*/  ISETP.NE.AND P3, PT, R4, RZ, PT ;  /* 0x000000ff0400720c */ /* 0x000fe40003f65270 */
[----:B------:R-:W-:-:S02]  /*8b30*/  P2R R3, PR, RZ, 0x4 ;  /* 0x00000004ff037803 */ /* 0x000fc40000000000 */
[C---:B------:R-:W-:Y:S02]  /*8b40*/  ISETP.GE.AND P2, PT, R2.reuse, R204, PT ;  /* 0x000000cc0200720c */ /* 0x040fe40003f46270 */
[----:B------:R-:W-:Y:S02]  /*8b50*/  FSEL R55, R21, -INF , !P3 ;  /* 0xff80000015377808 */ /* 0x000fe40005800000 */
[C---:B------:R-:W-:Y:S02]  /*8b60*/  ISETP.GE.AND P3, PT, R2.reuse, R205, PT ;  /* 0x000000cd0200720c */ /* 0x040fe40003f66270 */
[----:B------:R-:W-:Y:S02]  /*8b70*/  ISETP.LT.OR P2, PT, R2, R201, P2 ;  /* 0x000000c90200720c */ /* 0x000fe40001741670 */
[----:B------:R-:W-:Y:S01]  /*8b80*/  FSEL R153, R32, -INF , !P5 ;  /* 0xff80000020997808 */ /* 0x000fe20006800000 */
[----:B-1----:R-:W-:Y:S01]  /*8b90*/  HMMA.16816.F32 R24, R12, R16, R148 ;  /* 0x000000100c18723c */ /* 0x002fe20000001894 */
[----:B------:R-:W-:-:S02]  /*8ba0*/  ISETP.LT.OR P5, PT, R2, R202, P3 ;  /* 0x000000ca0200720c */ /* 0x000fc40001fa1670 */
[----:B------:R-:W-:-:S04]  /*8bb0*/  P2R R4, PR, RZ, 0x4 ;  /* 0x00000004ff047803 */ /* 0x000fc80000000000 */
[----:B------:R-:W-:Y:S02]  /*8bc0*/  FSEL R148, R33, -INF , !P5 ;  /* 0xff80000021947808 */ /* 0x000fe40006800000 */
[----:B------:R-:W-:Y:S02]  /*8bd0*/  ISETP.NE.AND P5, PT, R4, RZ, PT ;  /* 0x000000ff0400720c */ /* 0x000fe40003fa5270 */
[----:B------:R-:W1:Y:S01]  /*8be0*/  LDSM.16.M88.4 R4, [R189+0x1800] ;  /* 0x00180000bd04783b */ /* 0x000e620000000200 */
[----:B------:R-:W-:Y:S01]  /*8bf0*/  ISETP.GE.AND P1, PT, R2, R203, PT ;  /* 0x000000cb0200720c */ /* 0x000fe20003f26270 */
[----:B------:R-:W-:-:S04]  /*8c00*/  DEPBAR.LE SB0, 0x0 ;  /* 0x000080000000791a */ /* 0x000fc80000000000 */
[----:B------:R-:W-:Y:S01]  /*8c10*/  FSEL R150, R34, -INF , !P4 ;  /* 0xff80000022967808 */ /* 0x000fe20006000000 */
[----:B------:R-:W-:Y:S01]  /*8c20*/  BAR.SYNC.DEFER_BLOCKING 0x0 ;  /* 0x0000000000007b1d */ /* 0x000fe20000010000 */
[----:B------:R-:W-:Y:S02]  /*8c30*/  ISETP.GE.AND P4, PT, R2, R206, PT ;  /* 0x000000ce0200720c */ /* 0x000fe40003f86270 */
[----:B------:R-:W-:Y:S02]  /*8c40*/  ISETP.NE.AND P3, PT, R3, RZ, PT ;  /* 0x000000ff0300720c */ /* 0x000fe40003f65270 */
[----:B------:R-:W-:Y:S02]  /*8c50*/  IADD3 R3, R0, 0x20, RZ ;  /* 0x0000002000037810 */ /* 0x000fe40007ffe0ff */
[----:B------:R-:W-:Y:S02]  /*8c60*/  FSEL R147, R23, -INF , !P6 ;  /* 0xff80000017937808 */ /* 0x000fe40007000000 */
[C---:B------:R-:W-:Y:S01]  /*8c70*/  ISETP.LT.OR P1, PT, R2.reuse, R200, P1 ;  /* 0x000000c80200720c */ /* 0x040fe20000f21670 */
[----:B------:R-:W-:Y:S01]  /*8c80*/  HMMA.16816.F32 R20, R8, R16, R220 ;  /* 0x000000100814723c */ /* 0x000fe200000018dc */
[----:B------:R-:W-:-:S02]  /*8c90*/  ISETP.LT.OR P6, PT, R2, R199, P4 ;  /* 0x000000c70200720c */ /* 0x000fc400027c1670 */
[----:B------:R-:W-:Y:S02]  /*8ca0*/  FSEL R53, R28, -INF , !P3 ;  /* 0xff8000001c357808 */ /* 0x000fe40005800000 */
[C---:B------:R-:W-:Y:S02]  /*8cb0*/  ISETP.GE.AND P4, PT, R3.reuse, R203, PT ;  /* 0x000000cb0300720c */ /* 0x040fe40003f86270 */
[----:B------:R-:W-:Y:S02]  /*8cc0*/  ISETP.GE.AND P3, PT, R3, R205, PT ;  /* 0x000000cd0300720c */ /* 0x000fe40003f66270 */
[----:B------:R-:W-:Y:S02]  /*8cd0*/  FSEL R54, R29, -INF , !P1 ;  /* 0xff8000001d367808 */ /* 0x000fe40004800000 */
[C---:B------:R-:W-:Y:S02]  /*8ce0*/  ISETP.GE.AND P2, PT, R3.reuse, R204, PT ;  /* 0x000000cc0300720c */ /* 0x040fe40003f46270 */
[----:B------:R-:W-:-:S02]  /*8cf0*/  ISETP.GE.AND P1, PT, R3, R206, PT ;  /* 0x000000ce0300720c */ /* 0x000fc40003f26270 */
[----:B------:R-:W-:Y:S02]  /*8d00*/  IADD3 R2, R0, 0x21, RZ ;  /* 0x0000002100027810 */ /* 0x000fe40007ffe0ff */
[C---:B------:R-:W-:Y:S02]  /*8d10*/  ISETP.LT.OR P4, PT, R3.reuse, R200, P4 ;  /* 0x000000c80300720c */ /* 0x040fe40002781670 */
[C---:B------:R-:W-:Y:S02]  /*8d20*/  ISETP.LT.OR P3, PT, R3.reuse, R202, P3 ;  /* 0x000000ca0300720c */ /* 0x040fe40001f61670 */
[----:B------:R-:W-:Y:S02]  /*8d30*/  FSEL R145, R30, -INF , !P0 ;  /* 0xff8000001e917808 */ /* 0x000fe40004000000 */
[C---:B------:R-:W-:Y:S02]  /*8d40*/  ISETP.LT.OR P2, PT, R3.reuse, R201, P2 ;  /* 0x000000c90300720c */ /* 0x040fe40001741670 */
[----:B------:R-:W-:-:S02]  /*8d50*/  ISETP.LT.OR P0, PT, R3, R199, P1 ;  /* 0x000000c70300720c */ /* 0x000fc40000f01670 */
        /* <DEDUP_REMOVED lines=8> */
[C---:B------:R-:W-:Y:S01]  /*8de0*/  ISETP.LT.OR P2, PT, R2.reuse, R202, P1 ;  /* 0x000000ca0200720c */ /* 0x040fe20000f41670 */
[----:B------:R-:W-:Y:S01]  /*8df0*/  HMMA.16816.F32 R32, R12, R18, R48 ;  /* 0x000000120c20723c */ /* 0x000fe20000001830 */
[----:B------:R-:W-:Y:S02]  /*8e00*/  FSEL R144, R31, -INF , !P6 ;  /* 0xff8000001f907808 */ /* 0x000fe40007000000 */
[C---:B------:R-:W-:Y:S02]  /*8e10*/  ISETP.LT.OR P1, PT, R2.reuse, R201, P4 ;  /* 0x000000c90200720c */ /* 0x040fe40002721670 */
[----:B------:R-:W-:-:S02]  /*8e20*/  ISETP.LT.OR P4, PT, R2, R200, P5 ;  /* 0x000000c80200720c */ /* 0x000fc40002f81670 */
[----:B------:R-:W-:Y:S02]  /*8e30*/  ISETP.LT.OR P6, PT, R2, R199, P3 ;  /* 0x000000c70200720c */ /* 0x000fe40001fc1670 */
[----:B------:R-:W-:Y:S02]  /*8e40*/  IADD3 R2, R0, 0x28, RZ ;  /* 0x0000002800027810 */ /* 0x000fe40007ffe0ff */
[----:B------:R-:W-:Y:S02]  /*8e50*/  ISETP.NE.AND P5, PT, R3, RZ, PT ;  /* 0x000000ff0300720c */ /* 0x000fe40003fa5270 */
[----:B------:R-:W-:Y:S01]  /*8e60*/  P2R R3, PR, RZ, 0x10 ;  /* 0x00000010ff037803 */ /* 0x000fe20000000000 */
[----:B------:R-:W-:Y:S01]  /*8e70*/  HMMA.16816.F32 R28, R8, R18, R164 ;  /* 0x00000012081c723c */ /* 0x000fe200000018a4 */
[C---:B------:R-:W-:Y:S02]  /*8e80*/  ISETP.GE.AND P4, PT, R2.reuse, R205, PT ;  /* 0x000000cd0200720c */ /* 0x040fe40003f86270 */
[----:B------:R-:W-:-:S02]  /*8e90*/  ISETP.GE.AND P3, PT, R2, R204, PT ;  /* 0x000000cc0200720c */ /* 0x000fc40003f66270 */
[----:B------:R-:W-:Y:S02]  /*8ea0*/  FSEL R156, R20, -INF , !P5 ;  /* 0xff800000149c7808 */ /* 0x000fe40006800000 */
[C---:B------:R-:W-:Y:S02]  /*8eb0*/  ISETP.LT.OR P5, PT, R2.reuse, R202, P4 ;  /* 0x000000ca0200720c */ /* 0x040fe400027a1670 */
[C---:B------:R-:W-:Y:S02]  /*8ec0*/  ISETP.LT.OR P4, PT, R2.reuse, R201, P3 ;  /* 0x000000c90200720c */ /* 0x040fe40001f81670 */
[----:B------:R-:W-:Y:S02]  /*8ed0*/  ISETP.NE.AND P3, PT, R3, RZ, PT ;  /* 0x000000ff0300720c */ /* 0x000fe40003f65270 */
[----:B------:R-:W-:Y:S02]  /*8ee0*/  FSEL R171, R25, -INF , !P2 ;  /* 0xff80000019ab7808 */ /* 0x000fe40005000000 */
[----:B------:R-:W-:-:S02]  /*8ef0*/  ISETP.GE.AND P2, PT, R2, R203, PT ;  /* 0x000000cb0200720c */ /* 0x000fc40003f46270 */
[----:B------:R-:W-:Y:S02]  /*8f00*/  FSEL R164, R22, -INF , !P0 ;  /* 0xff80000016a47808 */ /* 0x000fe40004000000 */
[----:B------:R-:W-:Y:S02]  /*8f10*/  FSEL R159, R21, -INF , !P3 ;  /* 0xff800000159f7808 */ /* 0x000fe40005800000 */
[----:B------:R-:W-:Y:S02]  /*8f20*/  FSEL R165, R23, -INF , !P6 ;  /* 0xff80000017a57808 */ /* 0x000fe40007000000 */
[----:B------:R-:W-:Y:S01]  /*8f30*/  FSEL R175, R27, -INF , !P1 ;  /* 0xff8000001baf7808 */ /* 0x000fe20004800000 */
[----:B-1----:R-:W-:Y:S01]  /*8f40*/  HMMA.16816.F32 R20, R12, R4, R64 ;  /* 0x000000040c14723c */ /* 0x002fe20000001840 */
[C---:B------:R-:W-:Y:S02]  /*8f50*/  ISETP.GE.AND P1, PT, R2.reuse, R206, PT ;  /* 0x000000ce0200720c */ /* 0x040fe40003f26270 */
[----:B------:R-:W-:-:S02]  /*8f60*/  ISETP.LT.OR P2, PT, R2, R200, P2 ;  /* 0x000000c80200720c */ /* 0x000fc40001741670 */
[----:B------:R-:W-:Y:S02]  /*8f70*/  IADD3 R3, R0, 0x29, RZ ;  /* 0x0000002900037810 */ /* 0x000fe40007ffe0ff */
[----:B------:R-:W-:Y:S02]  /*8f80*/  ISETP.LT.OR P0, PT, R2, R199, P1 ;  /* 0x000000c70200720c */ /* 0x000fe40000f01670 */
[----:B------:R-:W-:Y:S02]  /*8f90*/  P2R R16, PR, RZ, 0x4 ;  /* 0x00000004ff107803 */ /* 0x000fe40000000000 */
[C---:B------:R-:W-:Y:S02]  /*8fa0*/  ISETP.GE.AND P3, PT, R3.reuse, R205, PT ;  /* 0x000000cd0300720c */ /* 0x040fe40003f66270 */
[C---:B------:R-:W-:Y:S02]  /*8fb0*/  ISETP.GE.AND P2, PT, R3.reuse, R204, PT ;  /* 0x000000cc0300720c */ /* 0x040fe40003f46270 */
[----:B------:R-:W-:-:S02]  /*8fc0*/  ISETP.GE.AND P1, PT, R3, R203, PT ;  /* 0x000000cb0300720c */ /* 0x000fc40003f26270 */
[----:B------:R-:W-:Y:S02]  /*8fd0*/  FSEL R169, R32, -INF , !P5 ;  /* 0xff80000020a97808 */ /* 0x000fe40006800000 */
[----:B------:R-:W-:Y:S02]  /*8fe0*/  FSEL R170, R34, -INF , !P4 ;  /* 0xff80000022aa7808 */ /* 0x000fe40006000000 */
[C---:B------:R-:W-:Y:S02]  /*8ff0*/  ISETP.GE.AND P4, PT, R3.reuse, R206, PT ;  /* 0x000000ce0300720c */ /* 0x040fe40003f86270 */
[C---:B------:R-:W-:Y:S02]  /*9000*/  ISETP.LT.OR P5, PT, R3.reuse, R202, P3 ;  /* 0x000000ca0300720c */ /* 0x040fe40001fa1670 */
[----:B------:R-:W-:Y:S02]  /*9010*/  ISETP.NE.AND P3, PT, R16, RZ, PT ;  /* 0x000000ff1000720c */ /* 0x000fe40003f65270 */
[C---:B------:R-:W-:Y:S01]  /*9020*/  ISETP.LT.OR P2, PT, R3.reuse, R201, P2 ;  /* 0x000000c90300720c */ /* 0x040fe20001741670 */
[----:B------:R-:W-:Y:S01]  /*9030*/  HMMA.16816.F32 R16, R8, R4, R208 ;  /* 0x000000040810723c */ /* 0x000fe200000018d0 */
[----:B------:R-:W-:-:S02]  /*9040*/  ISETP.LT.OR P1, PT, R3, R200, P1 ;  /* 0x000000c80300720c */ /* 0x000fc40000f21670 */
[----:B------:R-:W-:Y:S02]  /*9050*/  IADD3 R2, R0, 0x30, RZ ;  /* 0x0000003000027810 */ /* 0x000fe40007ffe0ff */
[----:B------:R-:W-:Y:S02]  /*9060*/  ISETP.LT.OR P6, PT, R3, R199, P4 ;  /* 0x000000c70300720c */ /* 0x000fe400027c1670 */
        /* <DEDUP_REMOVED lines=8> */
[----:B------:R-:W-:Y:S01]  /*90f0*/  FSEL R167, R33, -INF , !P5 ;  /* 0xff80000021a77808 */ /* 0x000fe20006800000 */
[----:B------:R-:W-:Y:S01]  /*9100*/  HMMA.16816.F32 R8, R8, R6, R160 ;  /* 0x000000060808723c */ /* 0x000fe200000018a0 */
[----:B------:R-:W-:-:S02]  /*9110*/  ISETP.NE.AND P5, PT, R3, RZ, PT ;  /* 0x000000ff0300720c */ /* 0x000fc40003fa5270 */
[C---:B------:R-:W-:Y:S02]  /*9120*/  ISETP.LT.OR P3, PT, R2.reuse, R202, P3 ;  /* 0x000000ca0200720c */ /* 0x040fe40001f61670 */
[C---:B------:R-:W-:Y:S02]  /*9130*/  ISETP.LT.OR P2, PT, R2.reuse, R201, P2 ;  /* 0x000000c90200720c */ /* 0x040fe40001741670 */
[C---:B------:R-:W-:Y:S02]  /*9140*/  ISETP.LT.OR P4, PT, R2.reuse, R200, P4 ;  /* 0x000000c80200720c */ /* 0x040fe40002781670 */
[----:B------:R-:W-:Y:S02]  /*9150*/  ISETP.LT.OR P0, PT, R2, R199, P1 ;  /* 0x000000c70200720c */ /* 0x000fe40000f01670 */
[----:B------:R-:W-:Y:S02]  /*9160*/  IADD3 R2, R0, 0x31, RZ ;  /* 0x0000003100027810 */ /* 0x000fe40007ffe0ff */
[----:B------:R-:W-:-:S02]  /*9170*/  FSEL R161, R35, -INF , !P5 ;  /* 0xff80000023a17808 */ /* 0x000fc40006800000 */
[----:B------:R-:W-:Y:S02]  /*9180*/  P2R R3, PR, RZ, 0x10 ;  /* 0x00000010ff037803 */ /* 0x000fe40000000000 */
[----:B------:R-:W-:Y:S02]  /*9190*/  ISETP.GE.AND P1, PT, R2, R205, PT ;  /* 0x000000cd0200720c */ /* 0x000fe40003f26270 */
[----:B------:R-:W-:Y:S02]  /*91a0*/  FSEL R182, R20, -INF , !P3 ;  /* 0xff80000014b67808 */ /* 0x000fe40005800000 */
[C---:B------:R-:W-:Y:S02]  /*91b0*/  ISETP.GE.AND P5, PT, R2.reuse, R203, PT ;  /* 0x000000cb0200720c */ /* 0x040fe40003fa6270 */
[C---:B------:R-:W-:Y:S02]  /*91c0*/  ISETP.GE.AND P4, PT, R2.reuse, R204, PT ;  /* 0x000000cc0200720c */ /* 0x040fe40003f86270 */
[----:B------:R-:W-:Y:S01]  /*91d0*/  ISETP.GE.AND P3, PT, R2, R206, PT ;  /* 0x000000ce0200720c */ /* 0x000fe20003f66270 */
[----:B------:R-:W-:Y:S01]  /*91e0*/  HMMA.16816.F32 R12, R12, R6, R140 ;  /* 0x000000060c0c723c */ /* 0x000fe2000000188c */
[----:B------:R-:W-:-:S02]  /*91f0*/  FSEL R160, R31, -INF , !P6 ;  /* 0xff8000001fa07808 */ /* 0x000fc40007000000 */
[----:B------:R-:W-:Y:S02]  /*9200*/  FSEL R210, R22, -INF , !P2 ;  /* 0xff80000016d27808 */ /* 0x000fe40005000000 */
[C---:B------:R-:W-:Y:S02]  /*9210*/  ISETP.LT.OR P2, PT, R2.reuse, R202, P1 ;  /* 0x000000ca0200720c */ /* 0x040fe40000f41670 */
[C---:B------:R-:W-:Y:S02]  /*9220*/  ISETP.LT.OR P6, PT, R2.reuse, R200, P5 ;  /* 0x000000c80200720c */ /* 0x040fe40002fc1670 */
[C---:B------:R-:W-:Y:S02]  /*9230*/  ISETP.LT.OR P1, PT, R2.reuse, R201, P4 ;  /* 0x000000c90200720c */ /* 0x040fe40002721670 */
[----:B------:R-:W-:Y:S02]  /*9240*/  ISETP.LT.OR P5, PT, R2, R199, P3 ;  /* 0x000000c70200720c */ /* 0x000fe40001fa1670 */
[----:B------:R-:W-:-:S02]  /*9250*/  IADD3 R2, R0, 0x38, RZ ;  /* 0x0000003800027810 */ /* 0x000fc40007ffe0ff */
[----:B------:R-:W-:Y:S02]  /*9260*/  ISETP.NE.AND P4, PT, R3, RZ, PT ;  /* 0x000000ff0300720c */ /* 0x000fe40003f85270 */
[----:B------:R-:W-:Y:S02]  /*9270*/  FSEL R181, R21, -INF , !P2 ;  /* 0xff80000015b57808 */ /* 0x000fe40005000000 */
[----:B------:R-:W-:Y:S02]  /*9280*/  FSEL R209, R23, -INF , !P1 ;  /* 0xff80000017d17808 */ /* 0x000fe40004800000 */
[C---:B------:R-:W-:Y:S02]  /*9290*/  ISETP.GE.AND P3, PT, R2.reuse, R205, PT ;  /* 0x000000cd0200720c */ /* 0x040fe40003f66270 */
[----:B------:R-:W-:Y:S02]  /*92a0*/  ISETP.GE.AND P2, PT, R2, R204, PT ;  /* 0x000000cc0200720c */ /* 0x000fe40003f46270 */
[----:B------:R-:W-:-:S02]  /*92b0*/  FSEL R142, R16, -INF , !P4 ;  /* 0xff800000108e7808 */ /* 0x000fc40006000000 */
[C---:B------:R-:W-:Y:S02]  /*92c0*/  ISETP.GE.AND P1, PT, R2.reuse, R203, PT ;  /* 0x000000cb0200720c */ /* 0x040fe40003f26270 */
[----:B------:R-:W-:Y:S02]  /*92d0*/  ISETP.GE.AND P4, PT, R2, R206, PT ;  /* 0x000000ce0200720c */ /* 0x000fe40003f86270 */
[----:B------:R-:W-:Y:S02]  /*92e0*/  FSEL R173, R18, -INF , !P0 ;  /* 0xff80000012ad7808 */ /* 0x000fe40004000000 */
[----:B------:R-:W-:Y:S02]  /*92f0*/  FSEL R162, R17, -INF , !P6 ;  /* 0xff80000011a27808 */ /* 0x000fe40007000000 */
[C---:B------:R-:W-:Y:S02]  /*9300*/  ISETP.LT.OR P3, PT, R2.reuse, R202, P3 ;  /* 0x000000ca0200720c */ /* 0x040fe40001f61670 */
[----:B------:R-:W-:-:S02]  /*9310*/  ISETP.LT.OR P0, PT, R2, R201, P2 ;  /* 0x000000c90200720c */ /* 0x000fc40001701670 */
[----:B------:R-:W-:Y:S02]  /*9320*/  ISETP.GT.AND P6, PT, R152, UR18, PT ;  /* 0x0000001298007c0c */ /* 0x000fe4000bfc4270 */
[----:B------:R-:W-:Y:S02]  /*9330*/  IADD3 R0, R0, 0x39, RZ ;  /* 0x0000003900007810 */ /* 0x000fe40007ffe0ff */
[C---:B------:R-:W-:Y:S02]  /*9340*/  ISETP.LT.OR P2, PT, R2.reuse, R200, P1 ;  /* 0x000000c80200720c */ /* 0x040fe40000f41670 */
[----:B------:R-:W-:Y:S02]  /*9350*/  ISETP.LT.OR P1, PT, R2, R199, P4 ;  /* 0x000000c70200720c */ /* 0x000fe40002721670 */
[----:B------:R-:W-:Y:S02]  /*9360*/  P2R R3, PR, RZ, 0x8 ;  /* 0x00000008ff037803 */ /* 0x000fe40000000000 */
[----:B------:R-:W-:-:S02]  /*9370*/  ISETP.GE.AND P3, PT, R0, R203, PT ;  /* 0x000000cb0000720c */ /* 0x000fc40003f66270 */
[----:B------:R-:W-:Y:S02]  /*9380*/  FSEL R174, R19, -INF , !P5 ;  /* 0xff80000013ae7808 */ /* 0x000fe40006800000 */
[----:B------:R-:W-:Y:S02]  /*9390*/  ISETP.GE.AND P4, PT, R0, R204, PT ;  /* 0x000000cc0000720c */ /* 0x000fe40003f86270 */
[----:B------:R-:W-:Y:S02]  /*93a0*/  FSEL R176, R10, -INF , !P1 ;  /* 0xff8000000ab07808 */ /* 0x000fe40004800000 */
[C---:B------:R-:W-:Y:S02]  /*93b0*/  ISETP.GE.AND P5, PT, R0.reuse, R205, PT ;  /* 0x000000cd0000720c */ /* 0x040fe40003fa6270 */
[----:B------:R-:W-:Y:S02]  /*93c0*/  ISETP.GE.AND P1, PT, R0, R206, PT ;  /* 0x000000ce0000720c */ /* 0x000fe40003f26270 */
[----:B------:R-:W-:-:S02]  /*93d0*/  FSEL R143, R8, -INF , !P2 ;  /* 0xff800000088f7808 */ /* 0x000fc40005000000 */
[C---:B------:R-:W-:Y:S02]  /*93e0*/  ISETP.LT.OR P2, PT, R0.reuse, R200, P3 ;  /* 0x000000c80000720c */ /* 0x040fe40001f41670 */
[C---:B------:R-:W-:Y:S02]  /*93f0*/  ISETP.LT.OR P3, PT, R0.reuse, R201, P4 ;  /* 0x000000c90000720c */ /* 0x040fe40002761670 */
[C---:B------:R-:W-:Y:S02]  /*9400*/  ISETP.LT.OR P5, PT, R0.reuse, R202, P5 ;  /* 0x000000ca0000720c */ /* 0x040fe40002fa1670 */
[----:B------:R-:W-:Y:S02]  /*9410*/  ISETP.NE.AND P4, PT, R3, RZ, PT ;  /* 0x000000ff0300720c */ /* 0x000fe40003f85270 */
[----:B------:R-:W-:Y:S02]  /*9420*/  ISETP.LT.OR P1, PT, R0, R199, P1 ;  /* 0x000000c70000720c */ /* 0x000fe40000f21670 */
[----:B------:R-:W-:-:S02]  /*9430*/  FSEL R183, R14, -INF , !P0 ;  /* 0xff8000000eb77808 */ /* 0x000fc40004000000 */
[----:B------:R-:W-:Y:S02]  /*9440*/  FSEL R163, R9, -INF , !P2 ;  /* 0xff80000009a37808 */ /* 0x000fe40005000000 */
[----:B------:R-:W-:Y:S02]  /*9450*/  FSEL R178, R11, -INF , !P1 ;  /* 0xff8000000bb27808 */ /* 0x000fe40004800000 */
[----:B------:R-:W-:Y:S02]  /*9460*/  FSEL R180, R12, -INF , !P4 ;  /* 0xff8000000cb47808 */ /* 0x000fe40006000000 */
[----:B------:R-:W-:Y:S02]  /*9470*/  ISETP.NE.AND P0, PT, R68, RZ, PT ;  /* 0x000000ff4400720c */ /* 0x000fe40003f05270 */
[----:B------:R-:W-:Y:S02]  /*9480*/  FSEL R179, R13, -INF , !P5 ;  /* 0xff8000000db37808 */ /* 0x000fe40006800000 */
[----:B------:R-:W-:Y:S01]  /*9490*/  FSEL R208, R15, -INF , !P3 ;  /* 0xff8000000fd07808 */ /* 0x000fe20005800000 */
[----:B------:R-:W-:Y:S05]  /*94a0*/  @!P6 BRA `(.L_x_1172) ;  /* 0x000003500000e947 */ /* 0x000fea0003800000 */
[----:B------:R-:W2:Y:S01]  /*94b0*/  LDL.64 R236, [R1+0x50] ;  /* 0x0000500001ec7983 */ /* 0x000ea20000100a00 */
[----:B------:R-:W-:Y:S01]  /*94c0*/  IADD3 R0, R234, -0x3, RZ ;  /* 0xfffffffdea007810 */ /* 0x000fe20007ffe0ff */
[----:B------:R-:W-:Y:S01]  /*94d0*/  IMAD.MOV.U32 R243, RZ, RZ, c[0x0][0x198] ;  /* 0x00006600fff37624 */ /* 0x000fe200078e00ff */
[----:B------:R-:W-:Y:S01]  /*94e0*/  BSSY B0, `(.L_x_1173) ;  /* 0x0000030000007945 */ /* 0x000fe20003800000 */
[----:B------:R-:W-:Y:S01]  /*94f0*/  IMAD.MOV.U32 R12, RZ, RZ, c[0x0][0x198] ;  /* 0x00006600ff0c7624 */ /* 0x000fe200078e00ff */
[----:B------:R-:W-:Y:S01]  /*9500*/  SHF.R.S32.HI R2, RZ, 0x1f, R0 ;  /* 0x0000001fff027819 */ /* 0x000fe20000011400 */
[----:B------:R-:W-:Y:S01]  /*9510*/  IMAD.WIDE.U32 R4, R0, c[0x0][0x198], RZ ;  /* 0x0000660000047a25 */ /* 0x000fe200078e00ff */
[----:B------:R1:W-:Y:S03]  /*9520*/  @P0 STS.128 [R207+0x4000], RZ ;  /* 0x004000ffcf000388 */ /* 0x0003e60000000c00 */
[----:B------:R-:W-:-:S02]  /*9530*/  IMAD R2, R2, c[0x0][0x198], RZ ;  /* 0x0000660002027a24 */ /* 0x000fc400078e02ff */
[----:B------:R-:W-:Y:S02]  /*9540*/  IMAD.SHL.U32 R243, R243, 0x10, RZ ;  /* 0x00000010f3f37824 */ /* 0x000fe400078e00ff */
[----:B------:R-:W-:Y:S02]  /*9550*/  IMAD R0, R0, c[0x0][0x19c], R2 ;  /* 0x0000670000007a24 */ /* 0x000fe400078e0202 */
[----:B------:R-:W-:Y:S02]  /*9560*/  @!P0 IMAD.MOV.U32 R7, RZ, RZ, c[0x0][0x19c] ;  /* 0x00006700ff078624 */ /* 0x000fe400078e00ff */
[----:B------:R-:W-:Y:S01]  /*9570*/  IMAD.IADD R3, R5, 0x1, R0 ;  /* 0x0000000105037824 */ /* 0x000fe200078e0200 */
[----:B--2---:R-:W-:-:S04]  /*9580*/  LEA R2, P1, R4, R236, 0x6 ;  /* 0x000000ec04027211 */ /* 0x004fc800078230ff */
[-C--:B------:R-:W-:Y:S02]  /*9590*/  @!P0 IADD3 R0, P5, R243, R2.reuse, RZ ;  /* 0x00000002f3008210 */ /* 0x080fe40007fbe0ff */
[----:B------:R-:W-:Y:S02]  /*95a0*/  LEA.HI.X R3, R4, R249, R3, 0x6, P1 ;  /* 0x000000f904037211 */ /* 0x000fe400008f3403 */
[----:B------:R-:W-:Y:S02]  /*95b0*/  @!P0 LEA R5, P4, R12, R2, 0x5 ;  /* 0x000000020c058211 */ /* 0x000fe400078828ff */
[----:B------:R-:W-:Y:S01]  /*95c0*/  @!P0 LEA R8, P3, R2, c[0x0][0x168], 0x1 ;  /* 0x00005a0002088a11 */ /* 0x000fe200078608ff */
[----:B------:R-:W-:Y:S01]  /*95d0*/  @!P0 IMAD.X R11, R247, 0x1, R3, P5 ;  /* 0x00000001f70b8824 */ /* 0x000fe200028e0603 */
[----:B------:R-:W-:Y:S02]  /*95e0*/  @!P0 LEA R6, P2, R0, c[0x0][0x168], 0x1 ;  /* 0x00005a0000068a11 */ /* 0x000fe400078408ff */
[----:B------:R-:W-:-:S02]  /*95f0*/  @!P0 LEA R4, P1, R5, c[0x0][0x168], 0x1 ;  /* 0x00005a0005048a11 */ /* 0x000fc400078208ff */
[----:B------:R-:W-:Y:S02]  /*9600*/  @!P0 LEA.HI.X R10, R12, R3, R7, 0x5, P4 ;  /* 0x000000030c0a8211 */ /* 0x000fe400020f2c07 */
        /* <DEDUP_REMOVED lines=19> */
[----:B------:R-:W-:Y:S01]  /*9740*/  ULDC UR4, c[0x0][0x19c] ;  /* 0x0000670000047ab9 */ /* 0x000fe20000000800 */
[----:B-1----:R-:W-:Y:S01]  /*9750*/  IMAD.WIDE.U32 R4, R12, 0x30, R2 ;  /* 0x000000300c047825 */ /* 0x002fe200078e0002 */
[----:B------:R-:W-:-:S04]  /*9760*/  UIMAD UR4, UR4, 0x30, URZ ;  /* 0x00000030040478a4 */ /* 0x000fc8000f8e023f */
[----:B------:R-:W-:Y:S02]  /*9770*/  LEA R2, P1, R4, c[0x0][0x168], 0x1 ;  /* 0x00005a0004027a11 */ /* 0x000fe400078208ff */
[----:B------:R-:W-:-:S04]  /*9780*/  IADD3 R0, R5, UR4, RZ ;  /* 0x0000000405007c10 */ /* 0x000fc8000fffe0ff */
[----:B------:R-:W-:-:S05]  /*9790*/  LEA.HI.X R3, R4, c[0x0][0x16c], R0, 0x1, P1 ;  /* 0x00005b0004037a11 */ /* 0x000fca00008f0c00 */
[----:B------:R-:W-:Y:S01]  /*97a0*/  @!PT LDS RZ, [RZ] ;  /* 0x00000000fffff984 */ /* 0x000fe20000000800 */
[----:B------:R-:W-:Y:S01]  /*97b0*/  @!PT LDS RZ, [RZ] ;  /* 0x00000000fffff984 */ /* 0x000fe20000000800 */
[----:B------:R-:W-:Y:S01]  /*97c0*/  @!PT LDS RZ, [RZ] ;  /* 0x00000000fffff984 */ /* 0x000fe20000000800 */
[----:B------:R1:W-:Y:S02]  /*97d0*/  LDGSTS.E.BYPASS.LTC128B.128 [R207+0x5800], [R2.64] ;  /* 0x0580000002cf7fae */ /* 0x0003e4000b901d56 */
.L_x_1174:
[----:B------:R-:W-:Y:S05]  /*97e0*/  BSYNC B0 ;  /* 0x0000000000007941 */ /* 0x000fea0003800000 */
.L_x_1173:
[----:B------:R-:W0:Y:S02]  /*97f0*/  LDGDEPBAR ;  /* 0x00000000000079af */ /* 0x000e240000000000 */
.L_x_1172:
[----:B------:R-:W-:Y:S01]  /*9800*/  FMNMX.FTZ R0, R70, R41, !PT ;  /* 0x0000002946007209 */ /* 0x000fe20007810000 */
[----:B------:R-:W-:Y:S01]  /*9810*/  IMAD.WIDE.U32 R220, R246, -0x326172a9, RZ ;  /* 0xcd9e8d57f6dc7825 */ /* 0x000fe200078e00ff */
[----:B------:R-:W-:Y:S02]  /*9820*/  LDSM.16.MT88.4 R28, [R185+0x6000] ;  /* 0x00600000b91c783b */ /* 0x000fe40000004200 */
[----:B------:R-:W-:Y:S01]  /*9830*/  FMNMX.FTZ R0, R42, R0, !PT ;  /* 0x000000002a007209 */ /* 0x000fe20007810000 */
[----:B------:R-:W-:Y:S01]  /*9840*/  IMAD.SHL.U32 R68, R152, 0x2, RZ ;  /* 0x0000000298447824 */ /* 0x000fe200078e00ff */
[----:B------:R-:W-:Y:S01]  /*9850*/  LDSM.16.MT88.4 R24, [R188+0x6000] ;  /* 0x00600000bc18783b */ /* 0x000fe20000004200 */
[----:B------:R-:W-:Y:S01]  /*9860*/  IMAD.WIDE.U32 R140, R245, -0x2daee0ad, RZ ;  /* 0xd2511f53f58c7825 */ /* 0x000fe200078e00ff */
[----:B------:R-:W-:Y:S02]  /*9870*/  FMNMX.FTZ R0, R40, R0, !PT ;  /* 0x0000000028007209 */ /* 0x000fe40007810000 */
[----:B------:R-:W-:Y:S02]  /*9880*/  LDSM.16.MT88.4 R20, [R186+0x6000] ;  /* 0x00600000ba14783b */ /* 0x000fe40000004200 */
[----:B------:R-:W-:-:S02]  /*9890*/  FMNMX.FTZ R0, R38, R0, !PT ;  /* 0x0000000026007209 */ /* 0x000fc40007810000 */
[----:B-1----:R-:W-:Y:S01]  /*98a0*/  LOP3.LUT R8, R141, UR27, R68, 0x96, !PT ;  /* 0x0000001b8d087c12 */ /* 0x002fe2000f8e9644 */
[----:B------:R-:W-:Y:S01]  /*98b0*/  LDSM.16.MT88.4 R32, [R187+0x6000] ;  /* 0x00600000bb20783b */ /* 0x000fe20000004200 */
[----:B------:R-:W-:-:S03]  /*98c0*/  FMNMX.FTZ R0, R75, R0, !PT ;  /* 0x000000004b007209 */ /* 0x000fc60007810000 */
[----:B------:R-:W-:Y:S01]  /*98d0*/  IMAD.WIDE.U32 R8, R8, -0x326172a9, RZ ;  /* 0xcd9e8d5708087825 */ /* 0x000fe200078e00ff */
        /* <DEDUP_REMOVED lines=20> */
[----:B------:R-:W-:-:S03]  /*9a20*/  FMNMX.FTZ R2, R165, R2, !PT ;  /* 0x00000002a5027209 */ /* 0x000fc60007810000 */
[----:B------:R-:W1:Y:S01]  /*9a30*/  SHFL.BFLY PT, R3, R0, 0x2, 0x1f ;  /* 0x0c401f0000037f89 */ /* 0x000e6200000e0000 */
[----:B------:R-:W-:-:S04]  /*9a40*/  FMNMX.FTZ R2, R166, R2, !PT ;  /* 0x00000002a6027209 */ /* 0x000fc80007810000 */
[----:B------:R-:W-:-:S04]  /*9a50*/  FMNMX.FTZ R2, R160, R2, !PT ;  /* 0x00000002a0027209 */ /* 0x000fc80007810000 */
[----:B------:R-:W-:-:S04]  /*9a60*/  FMNMX.FTZ R2, R173, R2, !PT ;  /* 0x00000002ad027209 */ /* 0x000fc80007810000 */
[----:B------:R-:W-:-:S04]  /*9a70*/  FMNMX.FTZ R2, R174, R2, !PT ;  /* 0x00000002ae027209 */ /* 0x000fc80007810000 */
[----:B------:R-:W-:-:S04]  /*9a80*/  FMNMX.FTZ R2, R176, R2, !PT ;  /* 0x00000002b0027209 */ /* 0x000fc80007810000 */
[----:B------:R-:W-:Y:S02]  /*9a90*/  FMNMX.FTZ R2, R178, R2, !PT ;  /* 0x00000002b2027209 */ /* 0x000fe40007810000 */
[----:B-1----:R-:W-:-:S03]  /*9aa0*/  FMNMX.FTZ R0, R0, R3, !PT ;  /* 0x0000000300007209 */ /* 0x002fc60007810000 */
[----:B------:R-:W1:Y:S01]  /*9ab0*/  SHFL.BFLY PT, R6, R2, 0x2, 0x1f ;  /* 0x0c401f0002067f89 */ /* 0x000e6200000e0000 */
[----:B------:R-:W-:-:S03]  /*9ac0*/  LOP3.LUT R3, R221, R250, RZ, 0x3c, !PT ;  /* 0x000000fadd037212 */ /* 0x000fc600078e3cff */
[----:B------:R-:W2:Y:S02]  /*9ad0*/  SHFL.BFLY PT, R4, R0, 0x1, 0x1f ;  /* 0x0c201f0000047f89 */ /* 0x000ea400000e0000 */
[----:B------:R-:W-:-:S05]  /*9ae0*/  IMAD.WIDE.U32 R48, R3, -0x2daee0ad, RZ ;  /* 0xd2511f5303307825 */ /* 0x000fca00078e00ff */
[----:B------:R-:W-:Y:S02]  /*9af0*/  LOP3.LUT R3, R49, UR14, R140, 0x96, !PT ;  /* 0x0000000e31037c12 */ /* 0x000fe4000f8e968c */
[----:B------:R-:W3:Y:S03]  /*9b00*/  LDC.U8 R140, c[0x0][0x2d8] ;  /* 0x0000b600ff8c7b82 */ /* 0x000ee60000000000 */
[----:B------:R-:W-:Y:S01]  /*9b10*/  IMAD.WIDE.U32 R36, R3, -0x326172a9, RZ ;  /* 0xcd9e8d5703247825 */ /* 0x000fe200078e00ff */
[----:B-1----:R-:W-:Y:S02]  /*9b20*/  FMNMX.FTZ R6, R2, R6, !PT ;  /* 0x0000000602067209 */ /* 0x002fe40007810000 */
[----:B------:R-:W-:Y:S02]  /*9b30*/  LOP3.LUT R2, R9, UR15, R220, 0x96, !PT ;  /* 0x0000000f09027c12 */ /* 0x000fe4000f8e96dc */
[----:B--2---:R-:W-:Y:S01]  /*9b40*/  FMNMX.FTZ R222, R0, R4, !PT ;  /* 0x0000000400de7209 */ /* 0x004fe20007810000 */
[----:B------:R-:W1:Y:S01]  /*9b50*/  SHFL.BFLY PT, R7, R6, 0x1, 0x1f ;  /* 0x0c201f0006077f89 */ /* 0x000e6200000e0000 */
[----:B------:R-:W-:Y:S01]  /*9b60*/  LOP3.LUT R4, R37, UR13, R8, 0x96, !PT ;  /* 0x0000000d25047c12 */ /* 0x000fe2000f8e9608 */
[----:B------:R-:W-:Y:S01]  /*9b70*/  IMAD.WIDE.U32 R2, R2, -0x2daee0ad, RZ ;  /* 0xd2511f5302027825 */ /* 0x000fe200078e00ff */
[----:B------:R-:W-:-:S03]  /*9b80*/  FSETP.NEU.FTZ.AND P2, PT, R222, -INF , PT ;  /* 0xff800000de00780b */ /* 0x000fc60003f5d000 */
[----:B------:R-:W-:Y:S01]  /*9b90*/  FMUL.FTZ R10, R222, c[0x0][0x23c] ;  /* 0x00008f00de0a7a20 */ /* 0x000fe20000410000 */
[----:B------:R-:W-:Y:S01]  /*9ba0*/  LOP3.LUT R3, R3, UR12, R48, 0x96, !PT ;  /* 0x0000000c03037c12 */ /* 0x000fe2000f8e9630 */
[----:B------:R-:W-:Y:S01]  /*9bb0*/  IMAD.WIDE.U32 R4, R4, -0x2daee0ad, RZ ;  /* 0xd2511f5304047825 */ /* 0x000fe200078e00ff */
[----:B---3--:R-:W-:Y:S02]  /*9bc0*/  PRMT R140, R140, 0x7054, R140 ;  /* 0x000070548c8c7816 */ /* 0x008fe4000000008c */
[----:B------:R-:W-:-:S05]  /*9bd0*/  FSEL R10, R10, RZ, P2 ;  /* 0x000000ff0a0a7208 */ /* 0x000fca0001000000 */
[----:B------:R-:W-:-:S04]  /*9be0*/  FFMA.FTZ R0, R41, c[0x0][0x23c], -R10 ;  /* 0x00008f0029007a23 */ /* 0x000fc8000001080a */
[----:B------:R2:W-:Y:S01]  /*9bf0*/  MUFU.EX2 R249, R0 ;  /* 0x0000000000f97308 */ /* 0x0005e20000000800 */
[----:B-1----:R-:W-:Y:S02]  /*9c00*/  FMNMX.FTZ R221, R6, R7, !PT ;  /* 0x0000000706dd7209 */ /* 0x002fe40007810000 */
[----:B------:R-:W-:Y:S02]  /*9c10*/  FSEL R6, R222, RZ, P2 ;  /* 0x000000ffde067208 */ /* 0x000fe40001000000 */
[C---:B------:R-:W-:Y:S01]  /*9c20*/  FSETP.NEU.FTZ.AND P1, PT, R221.reuse, -INF , PT ;  /* 0xff800000dd00780b */ /* 0x040fe20003f3d000 */
[----:B------:R-:W-:-:S05]  /*9c30*/  FMUL.FTZ R11, R221, c[0x0][0x23c] ;  /* 0x00008f00dd0b7a20 */ /* 0x000fca0000410000 */
[----:B------:R-:W-:Y:S02]  /*9c40*/  FSEL R11, R11, RZ, P1 ;  /* 0x000000ff0b0b7208 */ /* 0x000fe40000800000 */
[----:B--2---:R-:W-:Y:S01]  /*9c50*/  LOP3.LUT R0, R5, UR10, R2, 0x96, !PT ;  /* 0x0000000a05007c12 */ /* 0x004fe2000f8e9602 */
[----:B------:R-:W-:Y:S02]  /*9c60*/  FFMA.FTZ R5, R42, c[0x0][0x23c], -R10 ;  /* 0x00008f002a057a23 */ /* 0x000fe4000001080a */
[----:B------:R-:W-:Y:S02]  /*9c70*/  IMAD.WIDE.U32 R2, R3, -0x326172a9, RZ ;  /* 0xcd9e8d5703027825 */ /* 0x000fe400078e00ff */
[----:B------:R1:W-:Y:S02]  /*9c80*/  MUFU.EX2 R248, R5 ;  /* 0x0000000500f87308 */ /* 0x0003e40000000800 */
[----:B------:R-:W-:Y:S01]  /*9c90*/  IMAD.WIDE.U32 R16, R0, -0x326172a9, RZ ;  /* 0xcd9e8d5700107825 */ /* 0x000fe200078e00ff */
[----:B------:R-:W-:-:S03]  /*9ca0*/  LOP3.LUT R3, R3, UR11, R36, 0x96, !PT ;  /* 0x0000000b03037c12 */ /* 0x000fc6000f8e9624 */
[----:B------:R-:W-:-:S04]  /*9cb0*/  FFMA.FTZ R0, R40, c[0x0][0x23c], -R10 ;  /* 0x00008f0028007a23 */ /* 0x000fc8000001080a */
[----:B------:R2:W-:Y:S01]  /*9cc0*/  MUFU.EX2 R247, R0 ;  /* 0x0000000000f77308 */ /* 0x0005e20000000800 */
[----:B-1----:R-:W-:Y:S01]  /*9cd0*/  LOP3.LUT R5, R17, UR9, R2, 0x96, !PT ;  /* 0x0000000911057c12 */ /* 0x002fe2000f8e9602 */
[----:B------:R-:W-:-:S04]  /*9ce0*/  IMAD.WIDE.U32 R2, R3, -0x2daee0ad, RZ ;  /* 0xd2511f5303027825 */ /* 0x000fc800078e00ff */
[----:B------:R-:W-:Y:S01]  /*9cf0*/  IMAD.WIDE.U32 R40, R5, -0x2daee0ad, RZ ;  /* 0xd2511f5305287825 */ /* 0x000fe200078e00ff */
[----:B------:R-:W-:-:S03]  /*9d00*/  LOP3.LUT R4, R3, UR8, R4, 0x96, !PT ;  /* 0x0000000803047c12 */ /* 0x000fc6000f8e9604 */
[----:B------:R-:W-:Y:S01]  /*9d10*/  FFMA.FTZ R5, R43, c[0x0][0x23c], -R11 ;  /* 0x00008f002b057a23 */ /* 0x000fe2000001080b */
[----:B------:R-:W-:Y:S01]  /*9d20*/  LOP3.LUT R2, R41, UR6, R2, 0x96, !PT ;  /* 0x0000000629027c12 */ /* 0x000fe2000f8e9602 */
[----:B--2---:R-:W-:Y:S02]  /*9d30*/  FFMA.FTZ R0, R38, c[0x0][0x23c], -R10 ;  /* 0x00008f0026007a23 */ /* 0x004fe4000001080a */
[----:B------:R-:W-:Y:S01]  /*9d40*/  IMAD.WIDE.U32 R14, R4, -0x326172a9, RZ ;  /* 0xcd9e8d57040e7825 */ /* 0x000fe200078e00ff */
[----:B------:R1:W-:Y:S03]  /*9d50*/  MUFU.EX2 R245, R5 ;  /* 0x0000000500f57308 */ /* 0x0003e60000000800 */
[----:B------:R-:W-:-:S05]  /*9d60*/  IMAD.WIDE.U32 R2, R2, -0x326172a9, RZ ;  /* 0xcd9e8d5702027825 */ /* 0x000fca00078e00ff */
[----:B------:R2:W-:Y:S01]  /*9d70*/  MUFU.EX2 R246, R0 ;  /* 0x0000000000f67308 */ /* 0x0005e20000000800 */
[----:B------:R-:W-:Y:S02]  /*9d80*/  LOP3.LUT R4, R2, 0xff, RZ, 0xc0, !PT ;  /* 0x000000ff02047812 */ /* 0x000fe400078ec0ff */
[--C-:B------:R-:W-:Y:S02]  /*9d90*/  SHF.R.U32.HI R12, RZ, 0x10, R2.reuse ;  /* 0x00000010ff0c7819 */ /* 0x100fe40000011602 */
[----:B------:R-:W-:Y:S02]  /*9da0*/  SHF.R.U32.HI R13, RZ, 0x18, R2 ;  /* 0x00000018ff0d7819 */ /* 0x000fe40000011602 */
[----:B-1----:R-:W-:-:S05]  /*9db0*/  FSEL R5, R221, RZ, P1 ;  /* 0x000000ffdd057208 */ /* 0x002fca0000800000 */
[----:B------:R-:W-:Y:S02]  /*9dc0*/  FADD.FTZ R7, R69, -R5 ;  /* 0x8000000545077221 */ /* 0x000fe40000010000 */
[----:B------:R-:W-:Y:S02]  /*9dd0*/  IMAD.MOV.U32 R69, RZ, RZ, R242 ;  /* 0x000000ffff457224 */ /* 0x000fe400078e00f2 */
[--C-:B--2---:R-:W-:Y:S02]  /*9de0*/  FFMA.FTZ R0, R44, c[0x0][0x23c], -R11.reuse ;  /* 0x00008f002c007a23 */ /* 0x104fe4000001080b */
[----:B------:R-:W-:Y:S02]  /*9df0*/  FMUL.FTZ R7, R7, c[0x0][0x23c] ;  /* 0x00008f0007077a20 */ /* 0x000fe40000410000 */
[----:B------:R1:W-:Y:S02]  /*9e00*/  MUFU.EX2 R244, R0 ;  /* 0x0000000000f47308 */ /* 0x0003e40000000800 */
[----:B-1----:R-:W-:-:S06]  /*9e10*/  FFMA.FTZ R0, R45, c[0x0][0x23c], -R11 ;  /* 0x00008f002d007a23 */ /* 0x002fcc000001080b */
[----:B------:R1:W-:Y:S02]  /*9e20*/  MUFU.EX2 R243, R0 ;  /* 0x0000000000f37308 */ /* 0x0003e40000000800 */
[----:B-1----:R-:W-:Y:S02]  /*9e30*/  LOP3.LUT R0, R3, UR17, R14, 0x96, !PT ;  /* 0x0000001103007c12 */ /* 0x002fe4000f8e960e */
[----:B------:R-:W-:Y:S01]  /*9e40*/  LOP3.LUT R3, R2, 0xffff, RZ, 0xc0, !PT ;  /* 0x0000ffff02037812 */ /* 0x000fe200078ec0ff */
[----:B------:R-:W-:Y:S01]  /*9e50*/  FFMA.FTZ R2, R39, c[0x0][0x23c], -R11 ;  /* 0x00008f0027027a23 */ /* 0x000fe2000001080b */
[----:B------:R-:W-:Y:S02]  /*9e60*/  SHF.R.U32.HI R5, RZ, 0x18, R0 ;  /* 0x00000018ff057819 */ /* 0x000fe40000011600 */
[----:B------:R-:W-:Y:S01]  /*9e70*/  SHF.R.U32.HI R3, RZ, 0x8, R3 ;  /* 0x00000008ff037819 */ /* 0x000fe20000011603 */
[----:B------:R1:W2:Y:S03]  /*9e80*/  MUFU.EX2 R242, R2 ;  /* 0x0000000200f27308 */ /* 0x0002a60000000800 */
[----:B------:R-:W-:Y:S01]  /*9e90*/  PRMT R14, R4, 0x5410, R3 ;  /* 0x00005410040e7816 */ /* 0x000fe20000000003 */
[----:B------:R-:W-:Y:S01]  /*9ea0*/  FADD.FTZ R3, R70, -R6 ;  /* 0x8000000646037221 */ /* 0x000fe20000010000 */
[----:B------:R-:W-:-:S02]  /*9eb0*/  LOP3.LUT R4, R12, 0xff, RZ, 0xc0, !PT ;  /* 0x000000ff0c047812 */ /* 0x000fc400078ec0ff */
[C---:B------:R-:W-:Y:S01]  /*9ec0*/  LOP3.LUT R6, R0.reuse, 0xff, RZ, 0xc0, !PT ;  /* 0x000000ff00067812 */ /* 0x040fe200078ec0ff */
[----:B------:R-:W-:Y:S01]  /*9ed0*/  FMUL.FTZ R12, R3, c[0x0][0x23c] ;  /* 0x00008f00030c7a20 */ /* 0x000fe20000410000 */
[----:B------:R-:W-:Y:S01]  /*9ee0*/  SHF.R.U32.HI R3, RZ, 0x10, R0 ;  /* 0x00000010ff037819 */ /* 0x000fe20000011600 */
[----:B------:R2:W3:Y:S01]  /*9ef0*/  MUFU.EX2 R70, R7 ;  /* 0x0000000700467308 */ /* 0x0004e20000000800 */
[----:B-1----:R-:W-:Y:S02]  /*9f00*/  LOP3.LUT R2, R0, 0xffff, RZ, 0xc0, !PT ;  /* 0x0000ffff00027812 */ /* 0x002fe400078ec0ff */
[----:B------:R-:W-:-:S05]  /*9f10*/  LOP3.LUT R0, R3, 0xff, RZ, 0xc0, !PT ;  /* 0x000000ff03007812 */ /* 0x000fca00078ec0ff */
[----:B------:R1:W4:Y:S01]  /*9f20*/  MUFU.EX2 R74, R12 ;  /* 0x0000000c004a7308 */ /* 0x0003220000000800 */
[----:B------:R-:W-:Y:S02]  /*9f30*/  SHF.R.U32.HI R2, RZ, 0x8, R2 ;  /* 0x00000008ff027819 */ /* 0x000fe40000011602 */
[----:B------:R-:W-:Y:S02]  /*9f40*/  PRMT R3, R4, 0x5410, R13 ;  /* 0x0000541004037816 */ /* 0x000fe4000000000d */
[----:B------:R-:W-:Y:S02]  /*9f50*/  PRMT R4, R6, 0x5410, R2 ;  /* 0x0000541006047816 */ /* 0x000fe40000000002 */
[----:B------:R-:W-:Y:S01]  /*9f60*/  PRMT R2, R0, 0x5410, R5 ;  /* 0x0000541000027816 */ /* 0x000fe20000000005 */
[--C-:B------:R-:W-:Y:S01]  /*9f70*/  HSET2.LE.AND R0, R14, R140.reuse, PT ;  /* 0x0000008c0e007233 */ /* 0x100fe20003803000 */
[----:B--2---:R-:W-:Y:S01]  /*9f80*/  F2FP.PACK_AB R7, R242, R245 ;  /* 0x000000f5f207723e */ /* 0x004fe200000000ff */
[--C-:B------:R-:W-:Y:S01]  /*9f90*/  HSET2.LE.AND R3, R3, R140.reuse, PT ;  /* 0x0000008c03037233 */ /* 0x100fe20003803000 */
[----:B------:R-:W-:Y:S01]  /*9fa0*/  F2FP.PACK_AB R5, R248, R249 ;  /* 0x000000f9f805723e */ /* 0x000fe200000000ff */
[--C-:B------:R-:W-:Y:S01]  /*9fb0*/  HSET2.LE.AND R4, R4, R140.reuse, PT ;  /* 0x0000008c04047233 */ /* 0x100fe20003803000 */
[----:B------:R-:W-:Y:S01]  /*9fc0*/  F2FP.PACK_AB R13, R243, R244 ;  /* 0x000000f4f30d723e */ /* 0x000fe200000000ff */
[----:B---3--:R-:W-:Y:S01]  /*9fd0*/  FMUL.FTZ R82, R82, R70 ;  /* 0x0000004652527220 */ /* 0x008fe20000410000 */
[----:B------:R-:W-:Y:S01]  /*9fe0*/  LOP3.LUT R7, R3, R7, RZ, 0xc0, !PT ;  /* 0x0000000703077212 */ /* 0x000fe200078ec0ff */
[----:B-1----:R-:W-:Y:S01]  /*9ff0*/  HSET2.LE.AND R12, R2, R140, PT ;  /* 0x0000008c020c7233 */ /* 0x002fe20003803000 */
[----:B------:R-:W-:Y:S01]  /*a000*/  F2FP.PACK_AB R2, R246, R247 ;  /* 0x000000f7f602723e */ /* 0x000fe200000000ff */
[-C--:B----4-:R-:W-:Y:S01]  /*a010*/  FMUL.FTZ R80, R80, R74.reuse ;  /* 0x0000004a50507220 */ /* 0x090fe20000410000 */
[----:B------:R-:W-:Y:S01]  /*a020*/  LOP3.LUT R4, R4, R5, RZ, 0xc0, !PT ;  /* 0x0000000504047212 */ /* 0x000fe200078ec0ff */
[----:B------:R-:W-:Y:S01]  /*a030*/  FMUL.FTZ R81, R81, R74 ;  /* 0x0000004a51517220 */ /* 0x000fe20000410000 */
[----:B------:R-:W-:Y:S01]  /*a040*/  LOP3.LUT R6, R0, R2, RZ, 0xc0, !PT ;  /* 0x0000000200067212 */ /* 0x000fe200078ec0ff */
[----:B------:R-:W-:Y:S01]  /*a050*/  FMUL.FTZ R83, R83, R70 ;  /* 0x0000004653537220 */ /* 0x000fe20000410000 */
[----:B------:R-:W-:Y:S01]  /*a060*/  FMNMX.FTZ R0, R72, R56, !PT ;  /* 0x0000003848007209 */ /* 0x000fe20007810000 */
[-C--:B------:R-:W-:Y:S01]  /*a070*/  FMUL.FTZ R84, R84, R74.reuse ;  /* 0x0000004a54547220 */ /* 0x080fe20000410000 */
[----:B------:R-:W-:Y:S01]  /*a080*/  LOP3.LUT R5, R12, R13, RZ, 0xc0, !PT ;  /* 0x0000000d0c057212 */ /* 0x000fe200078ec0ff */
[----:B------:R-:W-:Y:S01]  /*a090*/  FMUL.FTZ R85, R85, R74 ;  /* 0x0000004a55557220 */ /* 0x000fe20000410000 */
[----:B------:R-:W-:Y:S01]  /*a0a0*/  FMNMX.FTZ R0, R58, R0, !PT ;  /* 0x000000003a007209 */ /* 0x000fe20007810000 */
[-C--:B------:R-:W-:Y:S01]  /*a0b0*/  FMUL.FTZ R86, R86, R70.reuse ;  /* 0x0000004656567220 */ /* 0x080fe20000410000 */
[----:B------:R-:W-:Y:S01]  /*a0c0*/  LOP3.LUT R14, R15, UR7, R16, 0x96, !PT ;  /* 0x000000070f0e7c12 */ /* 0x000fe2000f8e9610 */
[----:B------:R-:W-:Y:S01]  /*a0d0*/  FMUL.FTZ R87, R87, R70 ;  /* 0x0000004657577220 */ /* 0x000fe20000410000 */
[----:B------:R-:W-:Y:S01]  /*a0e0*/  FMNMX.FTZ R0, R57, R0, !PT ;  /* 0x0000000039007209 */ /* 0x000fe20007810000 */
[-C--:B------:R-:W-:Y:S01]  /*a0f0*/  FMUL.FTZ R96, R96, R74.reuse ;  /* 0x0000004a60607220 */ /* 0x080fe20000410000 */
[----:B------:R-:W-:Y:S01]  /*a100*/  HMMA.16816.F32 R80, R4, R28, R80 ;  /* 0x0000001c0450723c */ /* 0x000fe20000001850 */
[----:B------:R-:W-:Y:S01]  /*a110*/  FMUL.FTZ R97, R97, R74 ;  /* 0x0000004a61617220 */ /* 0x000fe20000410000 */
[----:B------:R-:W-:Y:S01]  /*a120*/  FMNMX.FTZ R0, R46, R0, !PT ;  /* 0x000000002e007209 */ /* 0x000fe20007810000 */
[----:B------:R-:W-:-:S02]  /*a130*/  FMUL.FTZ R98, R98, R70 ;  /* 0x0000004662627220 */ /* 0x000fc40000410000 */
[----:B------:R-:W-:Y:S01]  /*a140*/  FMUL.FTZ R99, R99, R70 ;  /* 0x0000004663637220 */ /* 0x000fe20000410000 */
[----:B------:R-:W-:Y:S01]  /*a150*/  FMNMX.FTZ R0, R155, R0, !PT ;  /* 0x000000009b007209 */ /* 0x000fe20007810000 */
[-C--:B------:R-:W-:Y:S01]  /*a160*/  FMUL.FTZ R100, R100, R74.reuse ;  /* 0x0000004a64647220 */ /* 0x080fe20000410000 */
[C---:B------:R-:W-:Y:S01]  /*a170*/  HMMA.16816.F32 R84, R4.reuse, R30, R84 ;  /* 0x0000001e0454723c */ /* 0x040fe20000001854 */
[----:B------:R-:W-:Y:S01]  /*a180*/  FMUL.FTZ R101, R101, R74 ;  /* 0x0000004a65657220 */ /* 0x000fe20000410000 */
[----:B------:R-:W-:Y:S01]  /*a190*/  FMNMX.FTZ R2, R154, R0, !PT ;  /* 0x000000009a027209 */ /* 0x000fe20007810000 */
[-C--:B------:R-:W-:Y:S01]  /*a1a0*/  FMUL.FTZ R102, R102, R70.reuse ;  /* 0x0000004666667220 */ /* 0x080fe20000410000 */
[----:B------:R-:W-:Y:S01]  /*a1b0*/  FMNMX.FTZ R0, R71, R59, !PT ;  /* 0x0000003b47007209 */ /* 0x000fe20007810000 */
[----:B------:R-:W-:Y:S01]  /*a1c0*/  FMUL.FTZ R103, R103, R70 ;  /* 0x0000004667677220 */ /* 0x000fe20000410000 */
        /* <DEDUP_REMOVED lines=33> */
[----:B------:R-:W-:Y:S01]  /*a3e0*/  HMMA.16816.F32 R96, R4, R24, R96 ;  /* 0x000000180460723c */ /* 0x000fe20000001860 */
[----:B------:R-:W-:-:S02]  /*a3f0*/  FMNMX.FTZ R2, R175, R0, !PT ;  /* 0x00000000af027209 */ /* 0x000fc40007810000 */
[----:B------:R-:W-:Y:S02]  /*a400*/  FMNMX.FTZ R0, R179, R3, !PT ;  /* 0x00000003b3007209 */ /* 0x000fe40007810000 */
[----:B------:R-:W-:-:S03]  /*a410*/  FMNMX.FTZ R2, R170, R2, !PT ;  /* 0x00000002aa027209 */ /* 0x000fc60007810000 */
[----:B------:R-:W-:Y:S01]  /*a420*/  HMMA.16816.F32 R100, R4, R26, R100 ;  /* 0x0000001a0464723c */ /* 0x000fe20000001864 */
[----:B------:R-:W-:-:S04]  /*a430*/  FMNMX.FTZ R2, R161, R2, !PT ;  /* 0x00000002a1027209 */ /* 0x000fc80007810000 */
[----:B------:R-:W-:-:S03]  /*a440*/  FMNMX.FTZ R2, R210, R2, !PT ;  /* 0x00000002d2027209 */ /* 0x000fc60007810000 */
[----:B------:R-:W-:Y:S01]  /*a450*/  HMMA.16816.F32 R112, R4, R20, R112 ;  /* 0x000000140470723c */ /* 0x000fe20000001870 */
[----:B------:R-:W-:-:S04]  /*a460*/  FMNMX.FTZ R2, R209, R2, !PT ;  /* 0x00000002d1027209 */ /* 0x000fc80007810000 */
[----:B------:R-:W-:-:S03]  /*a470*/  FMNMX.FTZ R2, R183, R2, !PT ;  /* 0x00000002b7027209 */ /* 0x000fc60007810000 */
[C---:B------:R-:W-:Y:S08]  /*a480*/  HMMA.16816.F32 R116, R4.reuse, R22, R116 ;  /* 0x000000160474723c */ /* 0x040ff00000001874 */
[C---:B------:R-:W-:Y:S07]  /*a490*/  HMMA.16816.F32 R64, R4.reuse, R32, R128 ;  /* 0x000000200440723c */ /* 0x040fee0000001880 */
[----:B------:R-:W-:Y:S01]  /*a4a0*/  IMAD.WIDE.U32 R128, R251, -0x326172a9, RZ ;  /* 0xcd9e8d57fb807825 */ /* 0x000fe200078e00ff */
[----:B------:R-:W-:Y:S01]  /*a4b0*/  HMMA.16816.F32 R60, R4, R34, R132 ;  /* 0x00000022043c723c */ /* 0x000fe20000001884 */
[----:B------:R-:W1:Y:S02]  /*a4c0*/  SHFL.BFLY PT, R6, R0, 0x2, 0x1f ;  /* 0x0c401f0000067f89 */ /* 0x000e6400000e0000 */
[----:B------:R-:W-:Y:S01]  /*a4d0*/  IMAD.MOV.U32 R130, RZ, RZ, R241 ;  /* 0x000000ffff827224 */ /* 0x000fe200078e00f1 */
[----:B------:R-:W-:Y:S01]  /*a4e0*/  LOP3.LUT R3, R9, UR15, R128, 0x96, !PT ;  /* 0x0000000f09037c12 */ /* 0x000fe2000f8e9680 */
[----:B------:R-:W-:-:S02]  /*a4f0*/  IMAD.MOV.U32 R131, RZ, RZ, R239 ;  /* 0x000000ffff837224 */ /* 0x000fc400078e00ef */
[----:B------:R-:W-:Y:S02]  /*a500*/  FMNMX.FTZ R4, R208, R2, !PT ;  /* 0x00000002d0047209 */ /* 0x000fe40007810000 */
[----:B------:R-:W-:Y:S02]  /*a510*/  LOP3.LUT R2, R129, R250, RZ, 0x3c, !PT ;  /* 0x000000fa81027212 */ /* 0x000fe400078e3cff */
[----:B------:R-:W-:-:S03]  /*a520*/  LOP3.LUT R5, R233, UR13, R8, 0x96, !PT ;  /* 0x0000000de9057c12 */ /* 0x000fc6000f8e9608 */
[----:B------:R-:W-:Y:S02]  /*a530*/  IMAD R51, R2, -0x2daee0ad, RZ ;  /* 0xd2511f5302337824 */ /* 0x000fe400078e02ff */
[----:B------:R-:W-:-:S04]  /*a540*/  IMAD.WIDE.U32 R2, R3, -0x2daee0ad, RZ ;  /* 0xd2511f5303027825 */ /* 0x000fc800078e00ff */
[----:B------:R-:W-:Y:S01]  /*a550*/  IMAD.WIDE.U32 R8, R5, -0x2daee0ad, RZ ;  /* 0xd2511f5305087825 */ /* 0x000fe200078e00ff */
[----:B------:R-:W-:Y:S02]  /*a560*/  LOP3.LUT R3, R3, UR12, R51, 0x96, !PT ;  /* 0x0000000c03037c12 */ /* 0x000fe4000f8e9633 */
[----:B-1----:R-:W-:Y:S02]  /*a570*/  FMNMX.FTZ R0, R0, R6, !PT ;  /* 0x0000000600007209 */ /* 0x002fe40007810000 */
[----:B------:R-:W1:Y:S01]  /*a580*/  SHFL.BFLY PT, R6, R4, 0x2, 0x1f ;  /* 0x0c401f0004067f89 */ /* 0x000e6200000e0000 */
[----:B------:R-:W-:Y:S01]  /*a590*/  LOP3.LUT R5, R9, UR10, R2, 0x96, !PT ;  /* 0x0000000a09057c12 */ /* 0x000fe2000f8e9602 */
[----:B------:R-:W-:Y:S02]  /*a5a0*/  IMAD.WIDE.U32 R2, R3, -0x326172a9, RZ ;  /* 0xcd9e8d5703027825 */ /* 0x000fe400078e00ff */
[----:B------:R-:W2:Y:S02]  /*a5b0*/  SHFL.BFLY PT, R7, R0, 0x1, 0x1f ;  /* 0x0c201f0000077f89 */ /* 0x000ea400000e0000 */
[----:B------:R-:W-:Y:S01]  /*a5c0*/  IMAD.WIDE.U32 R42, R5, -0x326172a9, RZ ;  /* 0xcd9e8d57052a7825 */ /* 0x000fe200078e00ff */
[----:B------:R-:W-:-:S04]  /*a5d0*/  LOP3.LUT R3, R3, UR11, R232, 0x96, !PT ;  /* 0x0000000b03037c12 */ /* 0x000fc8000f8e96e8 */
[----:B------:R-:W-:Y:S01]  /*a5e0*/  LOP3.LUT R5, R43, UR9, R2, 0x96, !PT ;  /* 0x000000092b057c12 */ /* 0x000fe2000f8e9602 */
[----:B------:R-:W-:-:S04]  /*a5f0*/  IMAD.WIDE.U32 R2, R3, -0x2daee0ad, RZ ;  /* 0xd2511f5303027825 */ /* 0x000fc800078e00ff */
[----:B------:R-:W-:-:S05]  /*a600*/  IMAD.WIDE.U32 R38, R5, -0x2daee0ad, RZ ;  /* 0xd2511f5305267825 */ /* 0x000fca00078e00ff */
[----:B------:R-:W-:Y:S02]  /*a610*/  LOP3.LUT R2, R39, UR6, R2, 0x96, !PT ;  /* 0x0000000627027c12 */ /* 0x000fe4000f8e9602 */
[----:B-1----:R-:W-:Y:S02]  /*a620*/  FMNMX.FTZ R4, R4, R6, !PT ;  /* 0x0000000604047209 */ /* 0x002fe40007810000 */
[----:B------:R-:W-:Y:S01]  /*a630*/  LOP3.LUT R6, R3, UR8, R8, 0x96, !PT ;  /* 0x0000000803067c12 */ /* 0x000fe2000f8e9608 */
[----:B------:R-:W-:Y:S01]  /*a640*/  IMAD.WIDE.U32 R2, R2, -0x326172a9, RZ ;  /* 0xcd9e8d5702027825 */ /* 0x000fe200078e00ff */
[----:B--2---:R-:W-:Y:S01]  /*a650*/  FMNMX.FTZ R224, R0, R7, !PT ;  /* 0x0000000700e07209 */ /* 0x004fe20007810000 */
[----:B------:R-:W1:Y:S02]  /*a660*/  SHFL.BFLY PT, R5, R4, 0x1, 0x1f ;  /* 0x0c201f0004057f89 */ /* 0x000e6400000e0000 */
[----:B------:R-:W-:Y:S01]  /*a670*/  IMAD.WIDE.U32 R18, R6, -0x326172a9, RZ ;  /* 0xcd9e8d5706127825 */ /* 0x000fe200078e00ff */
[----:B------:R-:W-:-:S02]  /*a680*/  FSETP.NEU.FTZ.AND P2, PT, R224, -INF , PT ;  /* 0xff800000e000780b */ /* 0x000fc40003f5d000 */
[----:B------:R-:W-:Y:S01]  /*a690*/  LOP3.LUT R7, R2, 0xffff, RZ, 0xc0, !PT ;  /* 0x0000ffff02077812 */ /* 0x000fe200078ec0ff */
[----:B------:R-:W-:Y:S01]  /*a6a0*/  FMUL.FTZ R0, R224, c[0x0][0x23c] ;  /* 0x00008f00e0007a20 */ /* 0x000fe20000410000 */
[----:B------:R-:W-:Y:S02]  /*a6b0*/  LOP3.LUT R8, R2, 0xff, RZ, 0xc0, !PT ;  /* 0x000000ff02087812 */ /* 0x000fe400078ec0ff */
[----:B------:R-:W-:Y:S02]  /*a6c0*/  SHF.R.U32.HI R7, RZ, 0x8, R7 ;  /* 0x00000008ff077819 */ /* 0x000fe40000011607 */
[----:B------:R-:W-:Y:S02]  /*a6d0*/  FSEL R0, R0, RZ, P2 ;  /* 0x000000ff00007208 */ /* 0x000fe40001000000 */
[----:B------:R-:W-:Y:S02]  /*a6e0*/  PRMT R12, R8, 0x5410, R7 ;  /* 0x00005410080c7816 */ /* 0x000fe40000000007 */
[----:B-1----:R-:W-:Y:S01]  /*a6f0*/  FMNMX.FTZ R223, R4, R5, !PT ;  /* 0x0000000504df7209 */ /* 0x002fe20007810000 */
[----:B------:R-:W-:Y:S01]  /*a700*/  FFMA.FTZ R4, R56, c[0x0][0x23c], -R0 ;  /* 0x00008f0038047a23 */ /* 0x000fe20000010800 */
[----:B------:R-:W-:-:S02]  /*a710*/  SHF.R.U32.HI R5, RZ, 0x10, R2 ;  /* 0x00000010ff057819 */ /* 0x000fc40000011602 */
[----:B------:R-:W-:Y:S01]  /*a720*/  SHF.R.U32.HI R2, RZ, 0x18, R2 ;  /* 0x00000018ff027819 */ /* 0x000fe20000011602 */
[----:B------:R1:W-:Y:S01]  /*a730*/  MUFU.EX2 R241, R4 ;  /* 0x0000000400f17308 */ /* 0x0003e20000000800 */
[----:B------:R-:W-:Y:S02]  /*a740*/  LOP3.LUT R5, R5, 0xff, RZ, 0xc0, !PT ;  /* 0x000000ff05057812 */ /* 0x000fe400078ec0ff */
[----:B------:R-:W-:Y:S02]  /*a750*/  FSETP.NEU.FTZ.AND P1, PT, R223, -INF , PT ;  /* 0xff800000df00780b */ /* 0x000fe40003f3d000 */
[----:B------:R-:W-:Y:S02]  /*a760*/  PRMT R7, R5, 0x5410, R2 ;  /* 0x0000541005077816 */ /* 0x000fe40000000002 */
[----:B------:R-:W-:Y:S01]  /*a770*/  LOP3.LUT R2, R3, UR17, R18, 0x96, !PT ;  /* 0x0000001103027c12 */ /* 0x000fe2000f8e9612 */
[----:B------:R-:W-:-:S05]  /*a780*/  FMUL.FTZ R3, R223, c[0x0][0x23c] ;  /* 0x00008f00df037a20 */ /* 0x000fca0000410000 */
[----:B------:R-:W-:Y:S02]  /*a790*/  FSEL R8, R3, RZ, P1 ;  /* 0x000000ff03087208 */ /* 0x000fe40000800000 */
[----:B------:R-:W-:Y:S01]  /*a7a0*/  LOP3.LUT R3, R2, 0xffff, RZ, 0xc0, !PT ;  /* 0x0000ffff02037812 */ /* 0x000fe200078ec0ff */
[----:B-1----:R-:W-:Y:S02]  /*a7b0*/  FFMA.FTZ R4, R58, c[0x0][0x23c], -R0 ;  /* 0x00008f003a047a23 */ /* 0x002fe40000010800 */
[----:B------:R-:W-:Y:S02]  /*a7c0*/  FFMA.FTZ R5, R59, c[0x0][0x23c], -R8 ;  /* 0x00008f003b057a23 */ /* 0x000fe40000010808 */
[----:B------:R1:W-:Y:S08]  /*a7d0*/  MUFU.EX2 R238, R4 ;  /* 0x0000000400ee7308 */ /* 0x0003f00000000800 */
[----:B------:R-:W-:Y:S01]  /*a7e0*/  MUFU.EX2 R235, R5 ;  /* 0x0000000500eb7308 */ /* 0x000fe20000000800 */
[----:B-1----:R-:W-:-:S07]  /*a7f0*/  FFMA.FTZ R4, R57, c[0x0][0x23c], -R0 ;  /* 0x00008f0039047a23 */ /* 0x002fce0000010800 */
[----:B------:R1:W-:Y:S02]  /*a800*/  MUFU.EX2 R239, R4 ;  /* 0x0000000400ef7308 */ /* 0x0003e40000000800 */
[----:B-1----:R-:W-:-:S06]  /*a810*/  FFMA.FTZ R4, R46, c[0x0][0x23c], -R0 ;  /* 0x00008f002e047a23 */ /* 0x002fcc0000010800 */
[----:B------:R1:W2:Y:S02]  /*a820*/  MUFU.EX2 R240, R4 ;  /* 0x0000000400f07308 */ /* 0x0002a40000000800 */
[----:B-1----:R-:W-:Y:S02]  /*a830*/  SHF.R.U32.HI R4, RZ, 0x8, R3 ;  /* 0x00000008ff047819 */ /* 0x002fe40000011603 */
[----:B------:R-:W-:-:S04]  /*a840*/  LOP3.LUT R3, R2, 0xff, RZ, 0xc0, !PT ;  /* 0x000000ff02037812 */ /* 0x000fc800078ec0ff */
[----:B------:R-:W-:Y:S01]  /*a850*/  PRMT R9, R3, 0x5410, R4 ;  /* 0x0000541003097816 */ /* 0x000fe20000000004 */
[----:B------:R-:W-:Y:S01]  /*a860*/  FFMA.FTZ R3, R52, c[0x0][0x23c], -R8 ;  /* 0x00008f0034037a23 */ /* 0x000fe20000010808 */
[----:B------:R-:W-:-:S03]  /*a870*/  SHF.R.U32.HI R4, RZ, 0x10, R2 ;  /* 0x00000010ff047819 */ /* 0x000fc60000011602 */
[----:B------:R1:W-:Y:S02]  /*a880*/  MUFU.EX2 R237, R3 ;  /* 0x0000000300ed7308 */ /* 0x0003e40000000800 */
[----:B-1----:R-:W-:Y:S02]  /*a890*/  SHF.R.U32.HI R3, RZ, 0x18, R2 ;  /* 0x00000018ff037819 */ /* 0x002fe40000011602 */
[----:B------:R-:W-:Y:S01]  /*a8a0*/  LOP3.LUT R2, R4, 0xff, RZ, 0xc0, !PT ;  /* 0x000000ff04027812 */ /* 0x000fe200078ec0ff */
[----:B------:R-:W-:-:S03]  /*a8b0*/  FFMA.FTZ R4, R47, c[0x0][0x23c], -R8 ;  /* 0x00008f002f047a23 */ /* 0x000fc60000010808 */
[----:B------:R-:W-:Y:S01]  /*a8c0*/  PRMT R5, R2, 0x5410, R3 ;  /* 0x0000541002057816 */ /* 0x000fe20000000003 */
[----:B------:R1:W3:Y:S01]  /*a8d0*/  MUFU.EX2 R236, R4 ;  /* 0x0000000400ec7308 */ /* 0x0002e20000000800 */
[----:B------:R-:W-:Y:S01]  /*a8e0*/  FSEL R3, R224, RZ, P2 ;  /* 0x000000ffe0037208 */ /* 0x000fe20001000000 */
[----:B------:R-:W-:-:S04]  /*a8f0*/  FFMA.FTZ R2, R73, c[0x0][0x23c], -R8 ;  /* 0x00008f0049027a23 */ /* 0x000fc80000010808 */
[----:B------:R-:W-:Y:S02]  /*a900*/  FADD.FTZ R3, R72, -R3 ;  /* 0x8000000348037221 */ /* 0x000fe40000010000 */
[----:B------:R4:W-:Y:S01]  /*a910*/  MUFU.EX2 R231, R2 ;  /* 0x0000000200e77308 */ /* 0x0009e20000000800 */
[----:B-1----:R-:W-:-:S05]  /*a920*/  FSEL R4, R223, RZ, P1 ;  /* 0x000000ffdf047208 */ /* 0x002fca0000800000 */
[----:B------:R-:W-:Y:S01]  /*a930*/  FADD.FTZ R4, R71, -R4 ;  /* 0x8000000447047221 */ /* 0x000fe20000010000 */
[--C-:B----4-:R-:W-:Y:S01]  /*a940*/  HSET2.LE.AND R2, R12, R140.reuse, PT ;  /* 0x0000008c0c027233 */ /* 0x110fe20003803000 */
[----:B------:R-:W-:Y:S01]  /*a950*/  FMUL.FTZ R12, R3, c[0x0][0x23c] ;  /* 0x00008f00030c7a20 */ /* 0x000fe20000410000 */
[----:B--2---:R-:W-:Y:S01]  /*a960*/  F2FP.PACK_AB R3, R240, R239 ;  /* 0x000000eff003723e */ /* 0x004fe200000000ff */
[----:B------:R-:W-:Y:S02]  /*a970*/  FMUL.FTZ R4, R4, c[0x0][0x23c] ;  /* 0x00008f0004047a20 */ /* 0x000fe40000410000 */
[----:B------:R1:W2:Y:S01]  /*a980*/  MUFU.EX2 R50, R12 ;  /* 0x0000000c00327308 */ /* 0x0002a20000000800 */
[----:B------:R-:W-:Y:S01]  /*a990*/  LOP3.LUT R6, R2, R3, RZ, 0xc0, !PT ;  /* 0x0000000302067212 */ /* 0x000fe200078ec0ff */
[----:B------:R-:W-:Y:S01]  /*a9a0*/  HSET2.LE.AND R2, R7, R140, PT ;  /* 0x0000008c07027233 */ /* 0x000fe20003803000 */
[----:B---3--:R-:W-:-:S04]  /*a9b0*/  F2FP.PACK_AB R3, R236, R237 ;  /* 0x000000edec03723e */ /* 0x008fc800000000ff */
[----:B------:R-:W-:Y:S01]  /*a9c0*/  LOP3.LUT R7, R2, R3, RZ, 0xc0, !PT ;  /* 0x0000000302077212 */ /* 0x000fe200078ec0ff */
[----:B------:R-:W-:Y:S01]  /*a9d0*/  HSET2.LE.AND R2, R9, R140, PT ;  /* 0x0000008c09027233 */ /* 0x000fe20003803000 */
[----:B------:R-:W-:Y:S01]  /*a9e0*/  F2FP.PACK_AB R3, R238, R241 ;  /* 0x000000f1ee03723e */ /* 0x000fe200000000ff */
[----:B------:R3:W4:Y:S01]  /*a9f0*/  MUFU.EX2 R49, R4 ;  /* 0x0000000400317308 */ /* 0x0007220000000800 */
[----:B-1----:R-:W-:Y:S02]  /*aa00*/  FFMA.FTZ R12, R53, c[0x0][0x23c], -R10 ;  /* 0x00008f00350c7a23 */ /* 0x002fe4000001080a */
[----:B--2---:R-:W-:-:S05]  /*aa10*/  FMUL.FTZ R76, R76, R50 ;  /* 0x000000324c4c7220 */ /* 0x004fca0000410000 */
[----:B------:R-:W-:Y:S01]  /*aa20*/  MUFU.EX2 R228, R12 ;  /* 0x0000000c00e47308 */ /* 0x000fe20000000800 */
[-C--:B------:R-:W-:Y:S02]  /*aa30*/  FMUL.FTZ R77, R77, R50.reuse ;  /* 0x000000324d4d7220 */ /* 0x080fe40000410000 */
[-C--:B------:R-:W-:Y:S02]  /*aa40*/  FMUL.FTZ R88, R88, R50.reuse ;  /* 0x0000003258587220 */ /* 0x080fe40000410000 */
[----:B------:R-:W-:Y:S01]  /*aa50*/  FMUL.FTZ R89, R89, R50 ;  /* 0x0000003259597220 */ /* 0x000fe20000410000 */
[----:B---3--:R-:W-:Y:S01]  /*aa60*/  LOP3.LUT R4, R2, R3, RZ, 0xc0, !PT ;  /* 0x0000000302047212 */ /* 0x008fe200078ec0ff */
[----:B------:R-:W-:Y:S01]  /*aa70*/  HSET2.LE.AND R2, R5, R140, PT ;  /* 0x0000008c05027233 */ /* 0x000fe20003803000 */
[----:B------:R-:W-:Y:S01]  /*aa80*/  F2FP.PACK_AB R3, R231, R235 ;  /* 0x000000ebe703723e */ /* 0x000fe200000000ff */
[-C--:B----4-:R-:W-:Y:S02]  /*aa90*/  FMUL.FTZ R78, R78, R49.reuse ;  /* 0x000000314e4e7220 */ /* 0x090fe40000410000 */
[----:B------:R-:W-:Y:S01]  /*aaa0*/  FMUL.FTZ R79, R79, R49 ;  /* 0x000000314f4f7220 */ /* 0x000fe20000410000 */
[----:B------:R-:W-:Y:S01]  /*aab0*/  LOP3.LUT R5, R2, R3, RZ, 0xc0, !PT ;  /* 0x0000000302057212 */ /* 0x000fe200078ec0ff */
[----:B------:R-:W-:-:S02]  /*aac0*/  FFMA.FTZ R2, R75, c[0x0][0x23c], -R10 ;  /* 0x00008f004b027a23 */ /* 0x000fc4000001080a */
[-C--:B------:R-:W-:Y:S02]  /*aad0*/  FMUL.FTZ R90, R90, R49.reuse ;  /* 0x000000315a5a7220 */ /* 0x080fe40000410000 */
[----:B------:R1:W-:Y:S01]  /*aae0*/  MUFU.EX2 R230, R2 ;  /* 0x0000000200e67308 */ /* 0x0003e20000000800 */
[-C--:B------:R-:W-:Y:S01]  /*aaf0*/  FMUL.FTZ R91, R91, R49.reuse ;  /* 0x000000315b5b7220 */ /* 0x080fe20000410000 */
[C---:B------:R-:W-:Y:S01]  /*ab00*/  HMMA.16816.F32 R76, R4.reuse, R28, R76 ;  /* 0x0000001c044c723c */ /* 0x040fe2000000184c */
[-C--:B------:R-:W-:Y:S02]  /*ab10*/  FMUL.FTZ R92, R92, R50.reuse ;  /* 0x000000325c5c7220 */ /* 0x080fe40000410000 */
[-C--:B------:R-:W-:Y:S02]  /*ab20*/  FMUL.FTZ R93, R93, R50.reuse ;  /* 0x000000325d5d7220 */ /* 0x080fe40000410000 */
[-C--:B------:R-:W-:Y:S02]  /*ab30*/  FMUL.FTZ R94, R94, R49.reuse ;  /* 0x000000315e5e7220 */ /* 0x080fe40000410000 */
[----:B------:R-:W-:Y:S01]  /*ab40*/  FMUL.FTZ R95, R95, R49 ;  /* 0x000000315f5f7220 */ /* 0x000fe20000410000 */
[----:B------:R-:W-:Y:S01]  /*ab50*/  HMMA.16816.F32 R88, R4, R30, R88 ;  /* 0x0000001e0458723c */ /* 0x000fe20000001858 */
[-C--:B------:R-:W-:Y:S01]  /*ab60*/  FMUL.FTZ R104, R104, R50.reuse ;  /* 0x0000003268687220 */ /* 0x080fe20000410000 */
[----:B------:R-:W-:Y:S01]  /*ab70*/  LDSM.16.MT88.4 R28, [R186+0x6800] ;  /* 0x00680000ba1c783b */ /* 0x000fe20000004200 */
[----:B------:R-:W-:-:S02]  /*ab80*/  FMUL.FTZ R105, R105, R50 ;  /* 0x0000003269697220 */ /* 0x000fc40000410000 */
[-C--:B------:R-:W-:Y:S02]  /*ab90*/  FMUL.FTZ R106, R106, R49.reuse ;  /* 0x000000316a6a7220 */ /* 0x080fe40000410000 */
[----:B-1----:R-:W-:Y:S01]  /*aba0*/  FFMA.FTZ R2, R55, c[0x0][0x23c], -R10 ;  /* 0x00008f0037027a23 */ /* 0x002fe2000001080a */
[C---:B------:R-:W-:Y:S01]  /*abb0*/  HMMA.16816.F32 R92, R4.reuse, R24, R92 ;  /* 0x00000018045c723c */ /* 0x040fe2000000185c */
[-C--:B------:R-:W-:Y:S02]  /*abc0*/  FMUL.FTZ R107, R107, R49.reuse ;  /* 0x000000316b6b7220 */ /* 0x080fe40000410000 */
[----:B------:R1:W-:Y:S01]  /*abd0*/  MUFU.EX2 R229, R2 ;  /* 0x0000000200e57308 */ /* 0x0003e20000000800 */
[-C--:B------:R-:W-:Y:S02]  /*abe0*/  FMUL.FTZ R108, R108, R50.reuse ;  /* 0x000000326c6c7220 */ /* 0x080fe40000410000 */
[-C--:B------:R-:W-:Y:S02]  /*abf0*/  FMUL.FTZ R109, R109, R50.reuse ;  /* 0x000000326d6d7220 */ /* 0x080fe40000410000 */
[-C--:B------:R-:W-:Y:S01]  /*ac00*/  FMUL.FTZ R110, R110, R49.reuse ;  /* 0x000000316e6e7220 */ /* 0x080fe20000410000 */
[----:B------:R-:W-:Y:S01]  /*ac10*/  HMMA.16816.F32 R104, R4, R26, R104 ;  /* 0x0000001a0468723c */ /* 0x000fe20000001868 */
[----:B------:R-:W-:Y:S01]  /*ac20*/  FMUL.FTZ R111, R111, R49 ;  /* 0x000000316f6f7220 */ /* 0x000fe20000410000 */
[----:B------:R-:W-:Y:S01]  /*ac30*/  LDSM.16.MT88.4 R24, [R188+0x6800] ;  /* 0x00680000bc18783b */ /* 0x000fe20000004200 */
[----:B------:R-:W-:-:S02]  /*ac40*/  FMUL.FTZ R120, R120, R50 ;  /* 0x0000003278787220 */ /* 0x000fc40000410000 */
[----:B------:R-:W-:Y:S02]  /*ac50*/  FMUL.FTZ R121, R121, R50 ;  /* 0x0000003279797220 */ /* 0x000fe40000410000 */
[-C--:B------:R-:W-:Y:S01]  /*ac60*/  FMUL.FTZ R122, R122, R49.reuse ;  /* 0x000000317a7a7220 */ /* 0x080fe20000410000 */
[----:B------:R-:W-:Y:S01]  /*ac70*/  HMMA.16816.F32 R108, R4, R20, R108 ;  /* 0x00000014046c723c */ /* 0x000fe2000000186c */
[----:B------:R-:W-:Y:S02]  /*ac80*/  FMUL.FTZ R123, R123, R49 ;  /* 0x000000317b7b7220 */ /* 0x000fe40000410000 */
[----:B-1----:R-:W-:-:S04]  /*ac90*/  IMAD.WIDE.U32 R2, R14, -0x2daee0ad, RZ ;  /* 0xd2511f530e027825 */ /* 0x002fc800078e00ff */
[-C--:B------:R-:W-:Y:S01]  /*aca0*/  FMUL.FTZ R124, R124, R50.reuse ;  /* 0x000000327c7c7220 */ /* 0x080fe20000410000 */
[C---:B------:R-:W-:Y:S01]  /*acb0*/  LOP3.LUT R9, R2.reuse, 0xffff, RZ, 0xc0, !PT ;  /* 0x0000ffff02097812 */ /* 0x040fe200078ec0ff */
[-C--:B------:R-:W-:Y:S01]  /*acc0*/  FMUL.FTZ R125, R125, R50.reuse ;  /* 0x000000327d7d7220 */ /* 0x080fe20000410000 */
[----:B------:R-:W-:Y:S01]  /*acd0*/  LOP3.LUT R13, R2, 0xff, RZ, 0xc0, !PT ;  /* 0x000000ff020d7812 */ /* 0x000fe200078ec0ff */
[-C--:B------:R-:W-:Y:S01]  /*ace0*/  FMUL.FTZ R126, R126, R49.reuse ;  /* 0x000000317e7e7220 */ /* 0x080fe20000410000 */
[----:B------:R-:W-:Y:S01]  /*acf0*/  SHF.R.U32.HI R12, RZ, 0x8, R9 ;  /* 0x00000008ff0c7819 */ /* 0x000fe20000011609 */
[----:B------:R-:W-:Y:S01]  /*ad00*/  FFMA.FTZ R9, R54, c[0x0][0x23c], -R10 ;  /* 0x00008f0036097a23 */ /* 0x000fe2000001080a */
[----:B------:R-:W-:Y:S01]  /*ad10*/  LOP3.LUT R3, R3, UR16, R40, 0x96, !PT ;  /* 0x0000001003037c12 */ /* 0x000fe2000f8e9628 */
[-C--:B------:R-:W-:Y:S01]  /*ad20*/  FMUL.FTZ R127, R127, R49.reuse ;  /* 0x000000317f7f7220 */ /* 0x080fe20000410000 */
[----:B------:R-:W-:Y:S01]  /*ad30*/  SHF.R.U32.HI R17, RZ, 0x18, R2 ;  /* 0x00000018ff117819 */ /* 0x000fe20000011602 */
[----:B------:R1:W2:Y:S01]  /*ad40*/  MUFU.EX2 R227, R9 ;  /* 0x0000000900e37308 */ /* 0x0002a20000000800 */
[----:B------:R-:W-:Y:S01]  /*ad50*/  PRMT R18, R13, 0x5410, R12 ;  /* 0x000054100d127816 */ /* 0x000fe2000000000c */
[-C--:B------:R-:W-:Y:S01]  /*ad60*/  FMUL.FTZ R136, R136, R50.reuse ;  /* 0x0000003288887220 */ /* 0x080fe20000410000 */
[----:B------:R-:W-:Y:S01]  /*ad70*/  LOP3.LUT R12, R3, 0xffff, RZ, 0xc0, !PT ;  /* 0x0000ffff030c7812 */ /* 0x000fe200078ec0ff */
[----:B------:R-:W-:Y:S01]  /*ad80*/  FMUL.FTZ R137, R137, R50 ;  /* 0x0000003289897220 */ /* 0x000fe20000410000 */
[----:B------:R-:W-:Y:S01]  /*ad90*/  LOP3.LUT R16, R3, 0xff, RZ, 0xc0, !PT ;  /* 0x000000ff03107812 */ /* 0x000fe200078ec0ff */
[-C--:B------:R-:W-:Y:S01]  /*ada0*/  FMUL.FTZ R138, R138, R49.reuse ;  /* 0x000000318a8a7220 */ /* 0x080fe20000410000 */
[----:B------:R-:W-:Y:S01]  /*adb0*/  SHF.R.U32.HI R13, RZ, 0x8, R12 ;  /* 0x00000008ff0d7819 */ /* 0x000fe2000001160c */
[----:B------:R-:W-:Y:S01]  /*adc0*/  FFMA.FTZ R12, R144, c[0x0][0x23c], -R11 ;  /* 0x00008f00900c7a23 */ /* 0x000fe2000001080b */
[----:B------:R-:W-:Y:S01]  /*add0*/  SHF.R.U32.HI R15, RZ, 0x18, R3 ;  /* 0x00000018ff0f7819 */ /* 0x000fe20000011603 */
[----:B------:R-:W-:Y:S01]  /*ade0*/  FMUL.FTZ R139, R139, R49 ;  /* 0x000000318b8b7220 */ /* 0x000fe20000410000 */
[----:B------:R-:W-:Y:S01]  /*adf0*/  HMMA.16816.F32 R120, R4, R22, R120 ;  /* 0x000000160478723c */ /* 0x000fe20000001878 */
[----:B------:R-:W-:Y:S01]  /*ae00*/  MUFU.EX2 R225, R12 ;  /* 0x0000000c00e17308 */ /* 0x000fe20000000800 */
[----:B------:R-:W3:Y:S01]  /*ae10*/  LDSM.16.MT88.4 R20, [R185+0x6800] ;  /* 0x00680000b914783b */ /* 0x000ee20000004200 */
[----:B------:R-:W-:-:S02]  /*ae20*/  PRMT R13, R16, 0x5410, R13 ;  /* 0x00005410100d7816 */ /* 0x000fc4000000000d */
[----:B-1----:R-:W-:Y:S01]  /*ae30*/  SHF.R.U32.HI R9, RZ, 0x10, R2 ;  /* 0x00000010ff097819 */ /* 0x002fe20000011602 */
[----:B------:R-:W-:Y:S02]  /*ae40*/  FFMA.FTZ R2, R146, c[0x0][0x23c], -R11 ;  /* 0x00008f0092027a23 */ /* 0x000fe4000001080b */
[----:B------:R-:W-:Y:S01]  /*ae50*/  HMMA.16816.F32 R124, R4, R32, R124 ;  /* 0x00000020047c723c */ /* 0x000fe2000000187c */
[----:B------:R-:W-:Y:S01]  /*ae60*/  LOP3.LUT R14, R9, 0xff, RZ, 0xc0, !PT ;  /* 0x000000ff090e7812 */ /* 0x000fe200078ec0ff */
[----:B------:R1:W-:Y:S01]  /*ae70*/  MUFU.EX2 R219, R2 ;  /* 0x0000000200db7308 */ /* 0x0003e20000000800 */
[----:B------:R-:W-:-:S04]  /*ae80*/  SHF.R.U32.HI R9, RZ, 0x10, R3 ;  /* 0x00000010ff097819 */ /* 0x000fc80000011603 */
[----:B------:R-:W-:Y:S01]  /*ae90*/  LOP3.LUT R3, R9, 0xff, RZ, 0xc0, !PT ;  /* 0x000000ff09037812 */ /* 0x000fe200078ec0ff */
[----:B------:R-:W-:Y:S01]  /*aea0*/  HMMA.16816.F32 R136, R4, R34, R136 ;  /* 0x000000220488723c */ /* 0x000fe20000001888 */
[----:B------:R-:W-:Y:S01]  /*aeb0*/  PRMT R9, R14, 0x5410, R17 ;  /* 0x000054100e097816 */ /* 0x000fe20000000011 */
[----:B------:R-:W4:Y:S01]  /*aec0*/  LDSM.16.MT88.4 R32, [R187+0x6800] ;  /* 0x00680000bb20783b */ /* 0x000f220000004200 */
[----:B------:R-:W-:Y:S02]  /*aed0*/  PRMT R14, R3, 0x5410, R15 ;  /* 0x00005410030e7816 */ /* 0x000fe4000000000f */
[----:B--2---:R-:W-:Y:S02]  /*aee0*/  F2FP.PACK_AB R3, R227, R228 ;  /* 0x000000e4e303723e */ /* 0x004fe400000000ff */
[--C-:B------:R-:W-:Y:S02]  /*aef0*/  FFMA.FTZ R4, R147, c[0x0][0x23c], -R11.reuse ;  /* 0x00008f0093047a23 */ /* 0x100fe4000001080b */
[----:B-1----:R-:W-:-:S02]  /*af00*/  FFMA.FTZ R2, R145, c[0x0][0x23c], -R11 ;  /* 0x00008f0091027a23 */ /* 0x002fc4000001080b */
[----:B------:R-:W-:Y:S08]  /*af10*/  MUFU.EX2 R218, R4 ;  /* 0x0000000400da7308 */ /* 0x000ff00000000800 */
[----:B------:R1:W2:Y:S02]  /*af20*/  MUFU.EX2 R226, R2 ;  /* 0x0000000200e27308 */ /* 0x0002a40000000800 */
[----:B-1----:R-:W-:-:S05]  /*af30*/  HSET2.LE.AND R2, R18, R140, PT ;  /* 0x0000008c12027233 */ /* 0x002fca0003803000 */
[----:B------:R-:W-:Y:S01]  /*af40*/  LOP3.LUT R6, R2, R3, RZ, 0xc0, !PT ;  /* 0x0000000302067212 */ /* 0x000fe200078ec0ff */
[----:B------:R-:W-:Y:S01]  /*af50*/  HSET2.LE.AND R2, R9, R140, PT ;  /* 0x0000008c09027233 */ /* 0x000fe20003803000 */
[----:B--2---:R-:W-:-:S04]  /*af60*/  F2FP.PACK_AB R3, R225, R226 ;  /* 0x000000e2e103723e */ /* 0x004fc800000000ff */
[----:B------:R-:W-:Y:S01]  /*af70*/  LOP3.LUT R7, R2, R3, RZ, 0xc0, !PT ;  /* 0x0000000302077212 */ /* 0x000fe200078ec0ff */
[----:B------:R-:W-:Y:S01]  /*af80*/  HSET2.LE.AND R2, R13, R140, PT ;  /* 0x0000008c0d027233 */ /* 0x000fe20003803000 */
[----:B------:R-:W-:-:S04]  /*af90*/  F2FP.PACK_AB R3, R229, R230 ;  /* 0x000000e6e503723e */ /* 0x000fc800000000ff */
[----:B------:R-:W-:Y:S01]  /*afa0*/  LOP3.LUT R4, R2, R3, RZ, 0xc0, !PT ;  /* 0x0000000302047212 */ /* 0x000fe200078ec0ff */
[----:B------:R-:W-:Y:S01]  /*afb0*/  HSET2.LE.AND R2, R14, R140, PT ;  /* 0x0000008c0e027233 */ /* 0x000fe20003803000 */
[----:B------:R-:W-:-:S04]  /*afc0*/  F2FP.PACK_AB R3, R218, R219 ;  /* 0x000000dbda03723e */ /* 0x000fc800000000ff */
[----:B------:R-:W-:Y:S01]  /*afd0*/  LOP3.LUT R5, R2, R3, RZ, 0xc0, !PT ;  /* 0x0000000302057212 */ /* 0x000fe200078ec0ff */
[----:B------:R-:W-:Y:S01]  /*afe0*/  FFMA.FTZ R2, R155, c[0x0][0x23c], -R0 ;  /* 0x00008f009b027a23 */ /* 0x000fe20000010800 */
[----:B------:R-:W-:Y:S02]  /*aff0*/  LOP3.LUT R3, R19, UR7, R42, 0x96, !PT ;  /* 0x0000000713037c12 */ /* 0x000fe4000f8e962a */
[----:B------:R-:W-:Y:S01]  /*b000*/  LDSM.16.MT88.4 R40, [R187+0x7000] ;  /* 0x00700000bb28783b */ /* 0x000fe20000004200 */
[----:B------:R1:W-:Y:S02]  /*b010*/  MUFU.EX2 R214, R2 ;  /* 0x0000000200d67308 */ /* 0x0003e40000000800 */
[C---:B---3--:R-:W-:Y:S08]  /*b020*/  HMMA.16816.F32 R80, R4.reuse, R20, R80 ;  /* 0x000000140450723c */ /* 0x048ff00000001850 */
[----:B------:R-:W-:Y:S01]  /*b030*/  HMMA.16816.F32 R84, R4, R22, R84 ;  /* 0x000000160454723c */ /* 0x000fe20000001854 */
[----:B-1----:R-:W-:-:S07]  /*b040*/  FFMA.FTZ R2, R154, c[0x0][0x23c], -R0 ;  /* 0x00008f009a027a23 */ /* 0x002fce0000010800 */
[C---:B------:R-:W-:Y:S01]  /*b050*/  HMMA.16816.F32 R96, R4.reuse, R24, R96 ;  /* 0x000000180460723c */ /* 0x040fe20000001860 */
[----:B------:R1:W-:Y:S07]  /*b060*/  MUFU.EX2 R215, R2 ;  /* 0x0000000200d77308 */ /* 0x0003ee0000000800 */
[C---:B------:R-:W-:Y:S08]  /*b070*/  HMMA.16816.F32 R44, R4.reuse, R26, R100 ;  /* 0x0000001a042c723c */ /* 0x040ff00000001864 */
[----:B------:R-:W-:Y:S01]  /*b080*/  HMMA.16816.F32 R52, R4, R28, R112 ;  /* 0x0000001c0434723c */ /* 0x000fe20000001870 */
[----:B-1----:R-:W-:-:S04]  /*b090*/  FFMA.FTZ R2, R153, c[0x0][0x23c], -R0 ;  /* 0x00008f0099027a23 */ /* 0x002fc80000010800 */
[----:B------:R1:W-:Y:S03]  /*b0a0*/  MUFU.EX2 R216, R2 ;  /* 0x0000000200d87308 */ /* 0x0003e60000000800 */
[C---:B------:R-:W-:Y:S08]  /*b0b0*/  HMMA.16816.F32 R56, R4.reuse, R30, R116 ;  /* 0x0000001e0438723c */ /* 0x040ff00000001874 */
[----:B----4-:R-:W-:Y:S01]  /*b0c0*/  HMMA.16816.F32 R64, R4, R32, R64 ;  /* 0x000000200440723c */ /* 0x010fe20000001840 */
[----:B-1----:R-:W-:-:S07]  /*b0d0*/  FFMA.FTZ R2, R148, c[0x0][0x23c], -R0 ;  /* 0x00008f0094027a23 */ /* 0x002fce0000010800 */
[----:B------:R-:W-:Y:S01]  /*b0e0*/  HMMA.16816.F32 R60, R4, R34, R60 ;  /* 0x00000022043c723c */ /* 0x000fe2000000183c */
[----:B------:R1:W2:Y:S06]  /*b0f0*/  MUFU.EX2 R217, R2 ;  /* 0x0000000200d97308 */ /* 0x0002ac0000000800 */
[----:B------:R-:W-:Y:S01]  /*b100*/  FFMA.FTZ R5, R157, c[0x0][0x23c], -R8 ;  /* 0x00008f009d057a23 */ /* 0x000fe20000010808 */
[----:B------:R-:W-:-:S03]  /*b110*/  IADD3 R4, R68, 0x1, RZ ;  /* 0x0000000144047810 */ /* 0x000fc60007ffe0ff */
[----:B------:R3:W-:Y:S01]  /*b120*/  MUFU.EX2 R211, R5 ;  /* 0x0000000500d37308 */ /* 0x0007e20000000800 */
[----:B------:R-:W-:-:S05]  /*b130*/  LOP3.LUT R14, R141, UR27, R4, 0x96, !PT ;  /* 0x0000001b8d0e7c12 */ /* 0x000fca000f8e9604 */
[----:B------:R-:W-:-:S04]  /*b140*/  IMAD.WIDE.U32 R16, R14, -0x326172a9, RZ ;  /* 0xcd9e8d570e107825 */ /* 0x000fc800078e00ff */
[----:B-1----:R-:W-:-:S04]  /*b150*/  IMAD.WIDE.U32 R2, R3, -0x2daee0ad, RZ ;  /* 0xd2511f5303027825 */ /* 0x002fc800078e00ff */
[----:B------:R-:W-:Y:S01]  /*b160*/  FFMA.FTZ R14, R156, c[0x0][0x23c], -R10 ;  /* 0x00008f009c0e7a23 */ /* 0x000fe2000001080a */
[----:B------:R-:W-:Y:S01]  /*b170*/  SHF.R.U32.HI R7, RZ, 0x10, R2 ;  /* 0x00000010ff077819 */ /* 0x000fe20000011602 */
[----:B---3--:R-:W-:Y:S01]  /*b180*/  FFMA.FTZ R5, R150, c[0x0][0x23c], -R8 ;  /* 0x00008f0096057a23 */ /* 0x008fe20000010808 */
[----:B------:R-:W-:Y:S01]  /*b190*/  LOP3.LUT R4, R3, UR16, R38, 0x96, !PT ;  /* 0x0000001003047c12 */ /* 0x000fe2000f8e9626 */
[----:B------:R-:W-:Y:S01]  /*b1a0*/  MUFU.EX2 R157, R14 ;  /* 0x0000000e009d7308 */ /* 0x000fe20000000800 */
[C---:B------:R-:W-:Y:S02]  /*b1b0*/  LOP3.LUT R3, R2.reuse, 0xffff, RZ, 0xc0, !PT ;  /* 0x0000ffff02037812 */ /* 0x040fe400078ec0ff */
[----:B------:R-:W-:Y:S02]  /*b1c0*/  LOP3.LUT R9, R2, 0xff, RZ, 0xc0, !PT ;  /* 0x000000ff02097812 */ /* 0x000fe400078ec0ff */
[----:B------:R-:W-:Y:S02]  /*b1d0*/  SHF.R.U32.HI R6, RZ, 0x18, R2 ;  /* 0x00000018ff067819 */ /* 0x000fe40000011602 */
[----:B------:R-:W-:Y:S01]  /*b1e0*/  LOP3.LUT R2, R7, 0xff, RZ, 0xc0, !PT ;  /* 0x000000ff07027812 */ /* 0x000fe200078ec0ff */
[----:B------:R1:W-:Y:S01]  /*b1f0*/  MUFU.EX2 R213, R5 ;  /* 0x0000000500d57308 */ /* 0x0003e20000000800 */
[----:B------:R-:W-:Y:S01]  /*b200*/  FFMA.FTZ R7, R168, c[0x0][0x23c], -R8 ;  /* 0x00008f00a8077a23 */ /* 0x000fe20000010808 */
[----:B------:R-:W-:-:S02]  /*b210*/  SHF.R.U32.HI R3, RZ, 0x8, R3 ;  /* 0x00000008ff037819 */ /* 0x000fc40000011603 */
[----:B------:R-:W-:Y:S02]  /*b220*/  PRMT R12, R2, 0x5410, R6 ;  /* 0x00005410020c7816 */ /* 0x000fe40000000006 */
[C---:B------:R-:W-:Y:S02]  /*b230*/  LOP3.LUT R2, R4.reuse, 0xffff, RZ, 0xc0, !PT ;  /* 0x0000ffff04027812 */ /* 0x040fe400078ec0ff */
[----:B------:R3:W-:Y:S01]  /*b240*/  MUFU.EX2 R168, R7 ;  /* 0x0000000700a87308 */ /* 0x0007e20000000800 */
[----:B------:R-:W-:Y:S02]  /*b250*/  PRMT R13, R9, 0x5410, R3 ;  /* 0x00005410090d7816 */ /* 0x000fe40000000003 */
[----:B------:R-:W-:Y:S02]  /*b260*/  LOP3.LUT R6, R4, 0xff, RZ, 0xc0, !PT ;  /* 0x000000ff04067812 */ /* 0x000fe400078ec0ff */
[----:B------:R-:W-:Y:S01]  /*b270*/  SHF.R.U32.HI R3, RZ, 0x8, R2 ;  /* 0x00000008ff037819 */ /* 0x000fe20000011602 */
[----:B-1----:R-:W-:-:S03]  /*b280*/  FFMA.FTZ R5, R149, c[0x0][0x23c], -R8 ;  /* 0x00008f0095057a23 */ /* 0x002fc60000010808 */
[----:B------:R-:W-:Y:S02]  /*b290*/  PRMT R9, R6, 0x5410, R3 ;  /* 0x0000541006097816 */ /* 0x000fe40000000003 */
[----:B--2---:R-:W-:Y:S01]  /*b2a0*/  F2FP.PACK_AB R3, R217, R216 ;  /* 0x000000d8d903723e */ /* 0x004fe200000000ff */
[----:B------:R1:W2:Y:S01]  /*b2b0*/  MUFU.EX2 R212, R5 ;  /* 0x0000000500d47308 */ /* 0x0002a20000000800 */
[----:B---3--:R-:W-:Y:S01]  /*b2c0*/  HSET2.LE.AND R7, R12, R140, PT ;  /* 0x0000008c0c077233 */ /* 0x008fe20003803000 */
[--C-:B-1----:R-:W-:Y:S02]  /*b2d0*/  SHF.R.U32.HI R5, RZ, 0x10, R4.reuse ;  /* 0x00000010ff057819 */ /* 0x102fe40000011604 */
[----:B------:R-:W-:Y:S02]  /*b2e0*/  SHF.R.U32.HI R4, RZ, 0x18, R4 ;  /* 0x00000018ff047819 */ /* 0x000fe40000011604 */
[----:B------:R-:W-:-:S04]  /*b2f0*/  LOP3.LUT R2, R5, 0xff, RZ, 0xc0, !PT ;  /* 0x000000ff05027812 */ /* 0x000fc800078ec0ff */
[----:B------:R-:W-:Y:S01]  /*b300*/  PRMT R5, R2, 0x5410, R4 ;  /* 0x0000541002057816 */ /* 0x000fe20000000004 */
[----:B------:R-:W-:Y:S01]  /*b310*/  HSET2.LE.AND R2, R13, R140, PT ;  /* 0x0000008c0d027233 */ /* 0x000fe20003803000 */
[----:B--2---:R-:W-:-:S03]  /*b320*/  F2FP.PACK_AB R4, R212, R213 ;  /* 0x000000d5d404723e */ /* 0x004fc600000000ff */
[--C-:B------:R-:W-:Y:S01]  /*b330*/  HSET2.LE.AND R5, R5, R140.reuse, PT ;  /* 0x0000008c05057233 */ /* 0x100fe20003803000 */
[----:B------:R-:W-:Y:S01]  /*b340*/  LOP3.LUT R6, R2, R3, RZ, 0xc0, !PT ;  /* 0x0000000302067212 */ /* 0x000fe200078ec0ff */
[----:B------:R-:W-:Y:S01]  /*b350*/  HSET2.LE.AND R2, R9, R140, PT ;  /* 0x0000008c09027233 */ /* 0x000fe20003803000 */
[----:B------:R-:W-:Y:S02]  /*b360*/  F2FP.PACK_AB R3, R215, R214 ;  /* 0x000000d6d703723e */ /* 0x000fe400000000ff */
[----:B------:R-:W-:Y:S02]  /*b370*/  F2FP.PACK_AB R9, R168, R211 ;  /* 0x000000d3a809723e */ /* 0x000fe400000000ff */
[----:B------:R-:W-:Y:S02]  /*b380*/  LOP3.LUT R7, R7, R4, RZ, 0xc0, !PT ;  /* 0x0000000407077212 */ /* 0x000fe400078ec0ff */
[----:B------:R-:W-:Y:S02]  /*b390*/  LOP3.LUT R4, R2, R3, RZ, 0xc0, !PT ;  /* 0x0000000302047212 */ /* 0x000fe400078ec0ff */
[----:B------:R-:W-:-:S02]  /*b3a0*/  LOP3.LUT R5, R5, R9, RZ, 0xc0, !PT ;  /* 0x0000000905057212 */ /* 0x000fc400078ec0ff */
[----:B------:R-:W-:Y:S01]  /*b3b0*/  LOP3.LUT R2, R17, UR15, R220, 0x96, !PT ;  /* 0x0000000f11027c12 */ /* 0x000fe2000f8e96dc */
[----:B------:R-:W-:Y:S01]  /*b3c0*/  IMAD.MOV.U32 R220, RZ, RZ, R130 ;  /* 0x000000ffffdc7224 */ /* 0x000fe200078e0082 */
[----:B------:R-:W-:-:S03]  /*b3d0*/  LOP3.LUT R9, R37, UR13, R16, 0x96, !PT ;  /* 0x0000000d25097c12 */ /* 0x000fc6000f8e9610 */
[----:B------:R-:W-:Y:S01]  /*b3e0*/  IMAD.WIDE.U32 R2, R2, -0x2daee0ad, RZ ;  /* 0xd2511f5302027825 */ /* 0x000fe200078e00ff */
[----:B------:R-:W-:Y:S03]  /*b3f0*/  HMMA.16816.F32 R108, R4, R28, R108 ;  /* 0x0000001c046c723c */ /* 0x000fe6000000186c */
[----:B------:R-:W-:Y:S01]  /*b400*/  IMAD.WIDE.U32 R12, R9, -0x2daee0ad, RZ ;  /* 0xd2511f53090c7825 */ /* 0x000fe200078e00ff */
[----:B------:R-:W-:-:S04]  /*b410*/  LOP3.LUT R3, R3, UR12, R48, 0x96, !PT ;  /* 0x0000000c03037c12 */ /* 0x000fc8000f8e9630 */
[----:B------:R-:W-:Y:S01]  /*b420*/  LOP3.LUT R9, R13, UR10, R2, 0x96, !PT ;  /* 0x0000000a0d097c12 */ /* 0x000fe2000f8e9602 */
[----:B------:R-:W-:Y:S01]  /*b430*/  IMAD.WIDE.U32 R2, R3, -0x326172a9, RZ ;  /* 0xcd9e8d5703027825 */ /* 0x000fe200078e00ff */
[----:B------:R-:W-:Y:S03]  /*b440*/  HMMA.16816.F32 R76, R4, R20, R76 ;  /* 0x00000014044c723c */ /* 0x000fe6000000184c */
[----:B------:R-:W-:Y:S01]  /*b450*/  IMAD.WIDE.U32 R38, R9, -0x326172a9, RZ ;  /* 0xcd9e8d5709267825 */ /* 0x000fe200078e00ff */
[----:B------:R-:W-:-:S03]  /*b460*/  LOP3.LUT R3, R3, UR11, R36, 0x96, !PT ;  /* 0x0000000b03037c12 */ /* 0x000fc6000f8e9624 */
[--C-:B------:R-:W-:Y:S01]  /*b470*/  FFMA.FTZ R9, R159, c[0x0][0x23c], -R10.reuse ;  /* 0x00008f009f097a23 */ /* 0x100fe2000001080a */
[----:B------:R-:W-:Y:S01]  /*b480*/  HMMA.16816.F32 R88, R4, R22, R88 ;  /* 0x000000160458723c */ /* 0x000fe20000001858 */
[----:B------:R-:W-:Y:S01]  /*b490*/  FFMA.FTZ R13, R151, c[0x0][0x23c], -R10 ;  /* 0x00008f00970d7a23 */ /* 0x000fe2000001080a */
[----:B------:R-:W1:Y:S01]  /*b4a0*/  LDSM.16.MT88.4 R20, [R185+0x7000] ;  /* 0x00700000b914783b */ /* 0x000e620000004200 */
[----:B------:R2:W-:Y:S01]  /*b4b0*/  MUFU.EX2 R156, R9 ;  /* 0x00000009009c7308 */ /* 0x0005e20000000800 */
[----:B------:R-:W-:-:S04]  /*b4c0*/  IMAD.MOV.U32 R159, RZ, RZ, R131 ;  /* 0x000000ffff9f7224 */ /* 0x000fc800078e0083 */
[C---:B------:R-:W-:Y:S03]  /*b4d0*/  HMMA.16816.F32 R92, R4.reuse, R24, R92 ;  /* 0x00000018045c723c */ /* 0x040fe6000000185c */
[----:B------:R3:W-:Y:S05]  /*b4e0*/  MUFU.EX2 R155, R13 ;  /* 0x0000000d009b7308 */ /* 0x0007ea0000000800 */
[----:B------:R-:W-:Y:S01]  /*b4f0*/  HMMA.16816.F32 R104, R4, R26, R104 ;  /* 0x0000001a0468723c */ /* 0x000fe20000001868 */
[----:B------:R-:W4:Y:S01]  /*b500*/  LDSM.16.MT88.4 R24, [R188+0x7000] ;  /* 0x00700000bc18783b */ /* 0x000f220000004200 */
[----:B--2---:R-:W-:Y:S01]  /*b510*/  LOP3.LUT R9, R39, UR9, R2, 0x96, !PT ;  /* 0x0000000927097c12 */ /* 0x004fe2000f8e9602 */
[----:B------:R-:W-:-:S04]  /*b520*/  IMAD.WIDE.U32 R2, R3, -0x2daee0ad, RZ ;  /* 0xd2511f5303027825 */ /* 0x000fc800078e00ff */
[----:B------:R-:W-:Y:S01]  /*b530*/  IMAD.WIDE.U32 R36, R9, -0x2daee0ad, RZ ;  /* 0xd2511f5309247825 */ /* 0x000fe200078e00ff */
[----:B------:R-:W-:Y:S01]  /*b540*/  LOP3.LUT R3, R3, UR8, R12, 0x96, !PT ;  /* 0x0000000803037c12 */ /* 0x000fe2000f8e960c */
[C---:B------:R-:W-:Y:S02]  /*b550*/  HMMA.16816.F32 R120, R4.reuse, R30, R120 ;  /* 0x0000001e0478723c */ /* 0x040fe40000001878 */
[----:B------:R-:W-:Y:S01]  /*b560*/  FFMA.FTZ R9, R158, c[0x0][0x23c], -R10 ;  /* 0x00008f009e097a23 */ /* 0x000fe2000001080a */
[----:B------:R-:W-:Y:S01]  /*b570*/  LOP3.LUT R2, R37, UR6, R2, 0x96, !PT ;  /* 0x0000000625027c12 */ /* 0x000fe2000f8e9602 */
[----:B------:R-:W-:Y:S02]  /*b580*/  IMAD.WIDE.U32 R28, R3, -0x326172a9, RZ ;  /* 0xcd9e8d57031c7825 */ /* 0x000fe400078e00ff */
[----:B------:R2:W-:Y:S02]  /*b590*/  MUFU.EX2 R154, R9 ;  /* 0x00000009009a7308 */ /* 0x0005e40000000800 */
[----:B------:R-:W-:Y:S01]  /*b5a0*/  IMAD.WIDE.U32 R2, R2, -0x326172a9, RZ ;  /* 0xcd9e8d5702027825 */ /* 0x000fe200078e00ff */
[----:B------:R-:W-:Y:S03]  /*b5b0*/  HMMA.16816.F32 R124, R4, R32, R124 ;  /* 0x00000020047c723c */ /* 0x000fe6000000187c */
[----:B------:R-:W-:Y:S01]  /*b5c0*/  IMAD.MOV.U32 R158, RZ, RZ, R69 ;  /* 0x000000ffff9e7224 */ /* 0x000fe200078e0045 */
[----:B---3--:R-:W-:-:S02]  /*b5d0*/  LOP3.LUT R13, R2, 0xffff, RZ, 0xc0, !PT ;  /* 0x0000ffff020d7812 */ /* 0x008fc400078ec0ff */
[----:B------:R-:W-:Y:S02]  /*b5e0*/  LOP3.LUT R18, R2, 0xff, RZ, 0xc0, !PT ;  /* 0x000000ff02127812 */ /* 0x000fe400078ec0ff */
[--C-:B------:R-:W-:Y:S01]  /*b5f0*/  SHF.R.U32.HI R14, RZ, 0x10, R2.reuse ;  /* 0x00000010ff0e7819 */ /* 0x100fe20000011602 */
[----:B------:R-:W-:Y:S01]  /*b600*/  HMMA.16816.F32 R136, R4, R34, R136 ;  /* 0x000000220488723c */ /* 0x000fe20000001888 */
[----:B------:R-:W-:Y:S01]  /*b610*/  SHF.R.U32.HI R15, RZ, 0x18, R2 ;  /* 0x00000018ff0f7819 */ /* 0x000fe20000011602 */
[--C-:B------:R-:W-:Y:S01]  /*b620*/  FFMA.FTZ R2, R166, c[0x0][0x23c], -R11.reuse ;  /* 0x00008f00a6027a23 */ /* 0x100fe2000001080b */
[----:B------:R-:W3:Y:S01]  /*b630*/  LDSM.16.MT88.4 R32, [R186+0x7000] ;  /* 0x00700000ba20783b */ /* 0x000ee20000004200 */
[--C-:B--2---:R-:W-:Y:S02]  /*b640*/  FFMA.FTZ R9, R164, c[0x0][0x23c], -R11.reuse ;  /* 0x00008f00a4097a23 */ /* 0x104fe4000001080b */
[----:B------:R2:W-:Y:S01]  /*b650*/  MUFU.EX2 R151, R2 ;  /* 0x0000000200977308 */ /* 0x0005e20000000800 */
[----:B------:R-:W-:-:S07]  /*b660*/  FFMA.FTZ R6, R160, c[0x0][0x23c], -R11 ;  /* 0x00008f00a0067a23 */ /* 0x000fce000001080b */
[----:B------:R5:W-:Y:S01]  /*b670*/  MUFU.EX2 R153, R9 ;  /* 0x0000000900997308 */ /* 0x000be20000000800 */
[----:B--2---:R-:W-:-:S07]  /*b680*/  LOP3.LUT R2, R14, 0xff, RZ, 0xc0, !PT ;  /* 0x000000ff0e027812 */ /* 0x004fce00078ec0ff */
[----:B------:R-:W-:Y:S01]  /*b690*/  MUFU.EX2 R150, R6 ;  /* 0x0000000600967308 */ /* 0x000fe20000000800 */
[----:B-----5:R-:W-:Y:S01]  /*b6a0*/  LOP3.LUT R9, R3, UR17, R28, 0x96, !PT ;  /* 0x0000001103097c12 */ /* 0x020fe2000f8e961c */
[----:B------:R-:W-:-:S03]  /*b6b0*/  FFMA.FTZ R3, R165, c[0x0][0x23c], -R11 ;  /* 0x00008f00a5037a23 */ /* 0x000fc6000001080b */
[----:B------:R-:W-:-:S03]  /*b6c0*/  LOP3.LUT R4, R9, 0xffff, RZ, 0xc0, !PT ;  /* 0x0000ffff09047812 */ /* 0x000fc600078ec0ff */
[----:B------:R2:W5:Y:S01]  /*b6d0*/  MUFU.EX2 R149, R3 ;  /* 0x0000000300957308 */ /* 0x0005620000000800 */
[--C-:B------:R-:W-:Y:S02]  /*b6e0*/  SHF.R.U32.HI R5, RZ, 0x10, R9.reuse ;  /* 0x00000010ff057819 */ /* 0x100fe40000011609 */
[----:B------:R-:W-:Y:S02]  /*b6f0*/  LOP3.LUT R12, R9, 0xff, RZ, 0xc0, !PT ;  /* 0x000000ff090c7812 */ /* 0x000fe400078ec0ff */
[----:B------:R-:W-:Y:S02]  /*b700*/  SHF.R.U32.HI R7, RZ, 0x18, R9 ;  /* 0x00000018ff077819 */ /* 0x000fe40000011609 */
[----:B------:R-:W-:Y:S02]  /*b710*/  SHF.R.U32.HI R4, RZ, 0x8, R4 ;  /* 0x00000008ff047819 */ /* 0x000fe40000011604 */
[----:B------:R-:W-:Y:S02]  /*b720*/  LOP3.LUT R5, R5, 0xff, RZ, 0xc0, !PT ;  /* 0x000000ff05057812 */ /* 0x000fe400078ec0ff */
[----:B------:R-:W-:-:S02]  /*b730*/  PRMT R9, R2, 0x5410, R15 ;  /* 0x0000541002097816 */ /* 0x000fc4000000000f */
[----:B------:R-:W-:Y:S02]  /*b740*/  PRMT R2, R12, 0x5410, R4 ;  /* 0x000054100c027816 */ /* 0x000fe40000000004 */
[----:B--2---:R-:W-:-:S03]  /*b750*/  SHF.R.U32.HI R3, RZ, 0x8, R13 ;  /* 0x00000008ff037819 */ /* 0x004fc6000001160d */
[--C-:B------:R-:W-:Y:S01]  /*b760*/  HSET2.LE.AND R2, R2, R140.reuse, PT ;  /* 0x0000008c02027233 */ /* 0x100fe20003803000 */
[----:B-----5:R-:W-:Y:S02]  /*b770*/  F2FP.PACK_AB R6, R149, R153 ;  /* 0x000000999506723e */ /* 0x020fe400000000ff */
[----:B------:R-:W-:Y:S02]  /*b780*/  PRMT R13, R18, 0x5410, R3 ;  /* 0x00005410120d7816 */ /* 0x000fe40000000003 */
[----:B------:R-:W-:Y:S01]  /*b790*/  PRMT R3, R5, 0x5410, R7 ;  /* 0x0000541005037816 */ /* 0x000fe20000000007 */
[----:B------:R-:W-:Y:S01]  /*b7a0*/  HSET2.LE.AND R7, R9, R140, PT ;  /* 0x0000008c09077233 */ /* 0x000fe20003803000 */
[----:B------:R-:W-:-:S03]  /*b7b0*/  F2FP.PACK_AB R9, R150, R151 ;  /* 0x000000979609723e */ /* 0x000fc600000000ff */
[--C-:B------:R-:W-:Y:S01]  /*b7c0*/  HSET2.LE.AND R5, R3, R140.reuse, PT ;  /* 0x0000008c03057233 */ /* 0x100fe20003803000 */
[----:B------:R-:W-:Y:S02]  /*b7d0*/  F2FP.PACK_AB R3, R156, R157 ;  /* 0x0000009d9c03723e */ /* 0x000fe400000000ff */
[----:B------:R-:W-:Y:S02]  /*b7e0*/  LOP3.LUT R7, R7, R9, RZ, 0xc0, !PT ;  /* 0x0000000907077212 */ /* 0x000fe400078ec0ff */
[----:B------:R-:W-:Y:S01]  /*b7f0*/  LOP3.LUT R4, R2, R3, RZ, 0xc0, !PT ;  /* 0x0000000302047212 */ /* 0x000fe200078ec0ff */
[----:B------:R-:W-:Y:S01]  /*b800*/  HSET2.LE.AND R2, R13, R140, PT ;  /* 0x0000008c0d027233 */ /* 0x000fe20003803000 */
[----:B------:R-:W-:Y:S02]  /*b810*/  F2FP.PACK_AB R3, R154, R155 ;  /* 0x0000009b9a03723e */ /* 0x000fe400000000ff */
[----:B------:R-:W-:Y:S02]  /*b820*/  LOP3.LUT R5, R5, R6, RZ, 0xc0, !PT ;  /* 0x0000000605057212 */ /* 0x000fe400078ec0ff */
[----:B------:R-:W-:-:S02]  /*b830*/  LOP3.LUT R6, R2, R3, RZ, 0xc0, !PT ;  /* 0x0000000302067212 */ /* 0x000fc400078ec0ff */
[----:B------:R-:W-:Y:S02]  /*b840*/  LOP3.LUT R2, R17, UR15, R128, 0x96, !PT ;  /* 0x0000000f11027c12 */ /* 0x000fe4000f8e9680 */
[----:B------:R-:W-:-:S03]  /*b850*/  LOP3.LUT R9, R233, UR13, R16, 0x96, !PT ;  /* 0x0000000de9097c12 */ /* 0x000fc6000f8e9610 */
[----:B------:R-:W-:Y:S01]  /*b860*/  IMAD.WIDE.U32 R2, R2, -0x2daee0ad, RZ ;  /* 0xd2511f5302027825 */ /* 0x000fe200078e00ff */
[----:B-1----:R-:W-:Y:S03]  /*b870*/  HMMA.16816.F32 R80, R4, R20, R80 ;  /* 0x000000140450723c */ /* 0x002fe60000001850 */
[----:B------:R-:W-:Y:S01]  /*b880*/  IMAD.WIDE.U32 R12, R9, -0x2daee0ad, RZ ;  /* 0xd2511f53090c7825 */ /* 0x000fe200078e00ff */
[----:B------:R-:W-:-:S04]  /*b890*/  LOP3.LUT R3, R3, UR12, R51, 0x96, !PT ;  /* 0x0000000c03037c12 */ /* 0x000fc8000f8e9633 */
[----:B------:R-:W-:Y:S01]  /*b8a0*/  LOP3.LUT R9, R13, UR10, R2, 0x96, !PT ;  /* 0x0000000a0d097c12 */ /* 0x000fe2000f8e9602 */
[----:B------:R-:W-:Y:S01]  /*b8b0*/  IMAD.WIDE.U32 R2, R3, -0x326172a9, RZ ;  /* 0xcd9e8d5703027825 */ /* 0x000fe200078e00ff */
[----:B------:R-:W-:Y:S03]  /*b8c0*/  HMMA.16816.F32 R84, R4, R22, R84 ;  /* 0x000000160454723c */ /* 0x000fe60000001854 */
[----:B------:R-:W-:Y:S01]  /*b8d0*/  IMAD.WIDE.U32 R68, R9, -0x326172a9, RZ ;  /* 0xcd9e8d5709447825 */ /* 0x000fe200078e00ff */
[----:B------:R-:W-:-:S04]  /*b8e0*/  LOP3.LUT R3, R3, UR11, R232, 0x96, !PT ;  /* 0x0000000b03037c12 */ /* 0x000fc8000f8e96e8 */
[----:B------:R-:W-:Y:S01]  /*b8f0*/  LOP3.LUT R9, R69, UR9, R2, 0x96, !PT ;  /* 0x0000000945097c12 */ /* 0x000fe2000f8e9602 */
[----:B----4-:R-:W-:Y:S01]  /*b900*/  HMMA.16816.F32 R96, R4, R24, R96 ;  /* 0x000000180460723c */ /* 0x010fe20000001860 */
[----:B------:R-:W-:-:S03]  /*b910*/  FFMA.FTZ R2, R172, c[0x0][0x23c], -R0 ;  /* 0x00008f00ac027a23 */ /* 0x000fc60000010800 */
[----:B------:R-:W-:Y:S01]  /*b920*/  IMAD.WIDE.U32 R30, R9, -0x2daee0ad, RZ ;  /* 0xd2511f53091e7825 */ /* 0x000fe200078e00ff */
[----:B------:R1:W-:Y:S03]  /*b930*/  MUFU.EX2 R145, R2 ;  /* 0x0000000200917308 */ /* 0x0003e60000000800 */
[C---:B------:R-:W-:Y:S08]  /*b940*/  HMMA.16816.F32 R44, R4.reuse, R26, R44 ;  /* 0x0000001a042c723c */ /* 0x040ff0000000182c */
[C---:B---3--:R-:W-:Y:S08]  /*b950*/  HMMA.16816.F32 R52, R4.reuse, R32, R52 ;  /* 0x000000200434723c */ /* 0x048ff00000001834 */
[C---:B------:R-:W-:Y:S08]  /*b960*/  HMMA.16816.F32 R56, R4.reuse, R34, R56 ;  /* 0x000000220438723c */ /* 0x040ff00000001838 */
[C---:B------:R-:W-:Y:S08]  /*b970*/  HMMA.16816.F32 R64, R4.reuse, R40, R64 ;  /* 0x000000280440723c */ /* 0x040ff00000001840 */
[----:B------:R-:W-:Y:S07]  /*b980*/  HMMA.16816.F32 R60, R4, R42, R60 ;  /* 0x0000002a043c723c */ /* 0x000fee000000183c */
[----:B------:R-:W-:-:S04]  /*b990*/  IMAD.WIDE.U32 R4, R3, -0x2daee0ad, RZ ;  /* 0xd2511f5303047825 */ /* 0x000fc800078e00ff */
[----:B------:R-:W-:Y:S01]  /*b9a0*/  FFMA.FTZ R3, R171, c[0x0][0x23c], -R0 ;  /* 0x00008f00ab037a23 */ /* 0x000fe20000010800 */
[----:B-1----:R-:W-:Y:S01]  /*b9b0*/  LOP3.LUT R2, R31, UR6, R4, 0x96, !PT ;  /* 0x000000061f027c12 */ /* 0x002fe2000f8e9604 */
[----:B------:R-:W-:Y:S01]  /*b9c0*/  FFMA.FTZ R4, R169, c[0x0][0x23c], -R0 ;  /* 0x00008f00a9047a23 */ /* 0x000fe20000010800 */
[----:B------:R-:W-:Y:S01]  /*b9d0*/  LOP3.LUT R7, R5, UR8, R12, 0x96, !PT ;  /* 0x0000000805077c12 */ /* 0x000fe2000f8e960c */
[----:B------:R1:W-:Y:S01]  /*b9e0*/  MUFU.EX2 R146, R3 ;  /* 0x0000000300927308 */ /* 0x0003e20000000800 */
[----:B------:R-:W-:-:S03]  /*b9f0*/  FFMA.FTZ R6, R167, c[0x0][0x23c], -R0 ;  /* 0x00008f00a7067a23 */ /* 0x000fc60000010800 */
[----:B------:R-:W-:-:S04]  /*ba00*/  IMAD.WIDE.U32 R18, R7, -0x326172a9, RZ ;  /* 0xcd9e8d5707127825 */ /* 0x000fc800078e00ff */
[----:B------:R2:W-:Y:S01]  /*ba10*/  MUFU.EX2 R147, R4 ;  /* 0x0000000400937308 */ /* 0x0005e20000000800 */
[----:B-1----:R-:W-:-:S07]  /*ba20*/  IMAD.WIDE.U32 R2, R2, -0x326172a9, RZ ;  /* 0xcd9e8d5702027825 */ /* 0x002fce00078e00ff */
[----:B------:R1:W3:Y:S01]  /*ba30*/  MUFU.EX2 R148, R6 ;  /* 0x0000000600947308 */ /* 0x0002e20000000800 */
[C---:B------:R-:W-:Y:S02]  /*ba40*/  LOP3.LUT R5, R2.reuse, 0xff, RZ, 0xc0, !PT ;  /* 0x000000ff02057812 */ /* 0x040fe400078ec0ff */
[----:B--2---:R-:W-:-:S04]  /*ba50*/  LOP3.LUT R4, R2, 0xffff, RZ, 0xc0, !PT ;  /* 0x0000ffff02047812 */ /* 0x004fc800078ec0ff */
[----:B------:R-:W-:-:S04]  /*ba60*/  SHF.R.U32.HI R4, RZ, 0x8, R4 ;  /* 0x00000008ff047819 */ /* 0x000fc80000011604 */
[----:B------:R-:W-:Y:S01]  /*ba70*/  PRMT R13, R5, 0x5410, R4 ;  /* 0x00005410050d7816 */ /* 0x000fe20000000004 */
[----:B------:R-:W-:Y:S01]  /*ba80*/  FFMA.FTZ R5, R170, c[0x0][0x23c], -R8 ;  /* 0x00008f00aa057a23 */ /* 0x000fe20000010808 */
[--C-:B------:R-:W-:Y:S02]  /*ba90*/  SHF.R.U32.HI R4, RZ, 0x10, R2.reuse ;  /* 0x00000010ff047819 */ /* 0x100fe40000011602 */
[----:B-1----:R-:W-:Y:S01]  /*baa0*/  SHF.R.U32.HI R6, RZ, 0x18, R2 ;  /* 0x00000018ff067819 */ /* 0x002fe20000011602 */
[----:B------:R1:W-:Y:S01]  /*bab0*/  MUFU.EX2 R141, R5 ;  /* 0x00000005008d7308 */ /* 0x0003e20000000800 */
[----:B------:R-:W-:Y:S02]  /*bac0*/  LOP3.LUT R2, R3, UR17, R18, 0x96, !PT ;  /* 0x0000001103027c12 */ /* 0x000fe4000f8e9612 */
[----:B------:R-:W-:Y:S01]  /*bad0*/  LOP3.LUT R3, R4, 0xff, RZ, 0xc0, !PT ;  /* 0x000000ff04037812 */ /* 0x000fe200078ec0ff */
[----:B------:R-:W-:Y:S01]  /*bae0*/  FFMA.FTZ R4, R161, c[0x0][0x23c], -R8 ;  /* 0x00008f00a1047a23 */ /* 0x000fe20000010808 */
[----:B------:R-:W-:-:S02]  /*baf0*/  LOP3.LUT R7, R2, 0xff, RZ, 0xc0, !PT ;  /* 0x000000ff02077812 */ /* 0x000fc400078ec0ff */
[----:B------:R-:W-:Y:S01]  /*bb00*/  PRMT R12, R3, 0x5410, R6 ;  /* 0x00005410030c7816 */ /* 0x000fe20000000006 */
[----:B------:R2:W4:Y:S01]  /*bb10*/  MUFU.EX2 R144, R4 ;  /* 0x0000000400907308 */ /* 0x0005220000000800 */
[----:B------:R-:W-:Y:S02]  /*bb20*/  LOP3.LUT R3, R2, 0xffff, RZ, 0xc0, !PT ;  /* 0x0000ffff02037812 */ /* 0x000fe400078ec0ff */
[----:B------:R-:W-:Y:S02]  /*bb30*/  SHF.R.U32.HI R6, RZ, 0x18, R2 ;  /* 0x00000018ff067819 */ /* 0x000fe40000011602 */
[----:B-1----:R-:W-:Y:S01]  /*bb40*/  SHF.R.U32.HI R5, RZ, 0x8, R3 ;  /* 0x00000008ff057819 */ /* 0x002fe20000011603 */
[----:B------:R-:W-:-:S03]  /*bb50*/  FFMA.FTZ R3, R177, c[0x0][0x23c], -R8 ;  /* 0x00008f00b1037a23 */ /* 0x000fc60000010808 */
[----:B------:R-:W-:Y:S01]  /*bb60*/  PRMT R9, R7, 0x5410, R5 ;  /* 0x0000541007097816 */ /* 0x000fe20000000005 */
[----:B------:R3:W-:Y:S01]  /*bb70*/  MUFU.EX2 R72, R3 ;  /* 0x0000000300487308 */ /* 0x0007e20000000800 */
[----:B--2---:R-:W-:-:S04]  /*bb80*/  SHF.R.U32.HI R4, RZ, 0x10, R2 ;  /* 0x00000010ff047819 */ /* 0x004fc80000011602 */
[----:B------:R-:W-:Y:S01]  /*bb90*/  LOP3.LUT R2, R4, 0xff, RZ, 0xc0, !PT ;  /* 0x000000ff04027812 */ /* 0x000fe200078ec0ff */
[----:B------:R-:W-:-:S03]  /*bba0*/  FFMA.FTZ R4, R175, c[0x0][0x23c], -R8 ;  /* 0x00008f00af047a23 */ /* 0x000fc60000010808 */
[----:B------:R-:W-:Y:S01]  /*bbb0*/  PRMT R5, R2, 0x5410, R6 ;  /* 0x0000541002057816 */ /* 0x000fe20000000006 */
[----:B------:R-:W-:Y:S01]  /*bbc0*/  HSET2.LE.AND R2, R13, R140, PT ;  /* 0x0000008c0d027233 */ /* 0x000fe20003803000 */
[----:B------:R1:W2:Y:S01]  /*bbd0*/  MUFU.EX2 R71, R4 ;  /* 0x0000000400477308 */ /* 0x0002a20000000800 */
[----:B---3--:R-:W-:-:S04]  /*bbe0*/  F2FP.PACK_AB R3, R148, R147 ;  /* 0x000000939403723e */ /* 0x008fc800000000ff */
[----:B------:R-:W-:Y:S01]  /*bbf0*/  LOP3.LUT R6, R2, R3, RZ, 0xc0, !PT ;  /* 0x0000000302067212 */ /* 0x000fe200078ec0ff */
[----:B------:R-:W-:Y:S01]  /*bc00*/  HSET2.LE.AND R2, R12, R140, PT ;  /* 0x0000008c0c027233 */ /* 0x000fe20003803000 */
[----:B----4-:R-:W-:Y:S01]  /*bc10*/  F2FP.PACK_AB R3, R144, R141 ;  /* 0x0000008d9003723e */ /* 0x010fe200000000ff */
[----:B------:R-:W-:-:S03]  /*bc20*/  FFMA.FTZ R12, R176, c[0x0][0x23c], -R11 ;  /* 0x00008f00b00c7a23 */ /* 0x000fc6000001080b */
[----:B------:R-:W-:Y:S01]  /*bc30*/  LOP3.LUT R7, R2, R3, RZ, 0xc0, !PT ;  /* 0x0000000302077212 */ /* 0x000fe200078ec0ff */
[----:B------:R-:W-:Y:S01]  /*bc40*/  HSET2.LE.AND R2, R9, R140, PT ;  /* 0x0000008c09027233 */ /* 0x000fe20003803000 */
[----:B------:R-:W-:-:S04]  /*bc50*/  F2FP.PACK_AB R3, R146, R145 ;  /* 0x000000919203723e */ /* 0x000fc800000000ff */
[----:B-1----:R-:W-:Y:S01]  /*bc60*/  LOP3.LUT R4, R2, R3, RZ, 0xc0, !PT ;  /* 0x0000000302047212 */ /* 0x002fe200078ec0ff */
[----:B------:R-:W-:Y:S01]  /*bc70*/  HSET2.LE.AND R2, R5, R140, PT ;  /* 0x0000008c05027233 */ /* 0x000fe20003803000 */
[----:B--2---:R-:W-:-:S04]  /*bc80*/  F2FP.PACK_AB R3, R71, R72 ;  /* 0x000000484703723e */ /* 0x004fc800000000ff */
[----:B------:R-:W-:Y:S01]  /*bc90*/  LOP3.LUT R5, R2, R3, RZ, 0xc0, !PT ;  /* 0x0000000302057212 */ /* 0x000fe200078ec0ff */
[----:B------:R-:W-:Y:S01]  /*bca0*/  FFMA.FTZ R2, R142, c[0x0][0x23c], -R10 ;  /* 0x00008f008e027a23 */ /* 0x000fe2000001080a */
[----:B------:R-:W-:Y:S02]  /*bcb0*/  LOP3.LUT R3, R29, UR7, R38, 0x96, !PT ;  /* 0x000000071d037c12 */ /* 0x000fe4000f8e9626 */
[----:B------:R-:W-:Y:S03]  /*bcc0*/  MUFU.EX2 R38, R12 ;  /* 0x0000000c00267308 */ /* 0x000fe60000000800 */
[C---:B------:R-:W-:Y:S05]  /*bcd0*/  HMMA.16816.F32 R76, R4.reuse, R20, R76 ;  /* 0x00000014044c723c */ /* 0x040fea000000184c */
[----:B------:R1:W-:Y:S03]  /*bce0*/  MUFU.EX2 R75, R2 ;  /* 0x00000002004b7308 */ /* 0x0003e60000000800 */
[C---:B------:R-:W-:Y:S08]  /*bcf0*/  HMMA.16816.F32 R92, R4.reuse, R24, R92 ;  /* 0x00000018045c723c */ /* 0x040ff0000000185c */
[----:B------:R-:W-:Y:S01]  /*bd00*/  HMMA.16816.F32 R108, R4, R32, R108 ;  /* 0x00000020046c723c */ /* 0x000fe2000000186c */
[----:B-1----:R-:W-:-:S07]  /*bd10*/  FFMA.FTZ R2, R162, c[0x0][0x23c], -R10 ;  /* 0x00008f00a2027a23 */ /* 0x002fce000001080a */
[C---:B------:R-:W-:Y:S01]  /*bd20*/  HMMA.16816.F32 R124, R4.reuse, R40, R124 ;  /* 0x00000028047c723c */ /* 0x040fe2000000187c */
[----:B------:R1:W-:Y:S07]  /*bd30*/  MUFU.EX2 R73, R2 ;  /* 0x0000000200497308 */ /* 0x0003ee0000000800 */
[C---:B------:R-:W-:Y:S01]  /*bd40*/  HMMA.16816.F32 R20, R4.reuse, R22, R88 ;  /* 0x000000160414723c */ /* 0x040fe20000001858 */
[----:B------:R-:W2:Y:S07]  /*bd50*/  LDSM.16.MT88.4 R88, [R185+0x7800] ;  /* 0x00780000b958783b */ /* 0x000eae0000004200 */
[C---:B------:R-:W-:Y:S01]  /*bd60*/  HMMA.16816.F32 R24, R4.reuse, R26, R104 ;  /* 0x0000001a0418723c */ /* 0x040fe20000001868 */
[--C-:B-1----:R-:W-:Y:S01]  /*bd70*/  FFMA.FTZ R2, R143, c[0x0][0x23c], -R10.reuse ;  /* 0x00008f008f027a23 */ /* 0x102fe2000001080a */
[----:B------:R-:W1:Y:S03]  /*bd80*/  LDSM.16.MT88.4 R104, [R188+0x7800] ;  /* 0x00780000bc68783b */ /* 0x000e660000004200 */
[----:B------:R3:W-:Y:S03]  /*bd90*/  MUFU.EX2 R69, R2 ;  /* 0x0000000200457308 */ /* 0x0007e60000000800 */
[C---:B------:R-:W-:Y:S01]  /*bda0*/  HMMA.16816.F32 R32, R4.reuse, R34, R120 ;  /* 0x000000220420723c */ /* 0x040fe20000001878 */
[----:B------:R-:W4:Y:S07]  /*bdb0*/  LDSM.16.MT88.4 R120, [R186+0x7800] ;  /* 0x00780000ba78783b */ /* 0x000f2e0000004200 */
[----:B------:R-:W-:Y:S01]  /*bdc0*/  HMMA.16816.F32 R40, R4, R42, R136 ;  /* 0x0000002a0428723c */ /* 0x000fe20000001888 */
[----:B---3--:R-:W-:-:S02]  /*bdd0*/  FFMA.FTZ R2, R163, c[0x0][0x23c], -R10 ;  /* 0x00008f00a3027a23 */ /* 0x008fc4000001080a */
[----:B------:R-:W-:Y:S02]  /*bde0*/  FFMA.FTZ R10, R173, c[0x0][0x23c], -R11 ;  /* 0x00008f00ad0a7a23 */ /* 0x000fe4000001080b */
[----:B------:R3:W5:Y:S02]  /*bdf0*/  MUFU.EX2 R51, R2 ;  /* 0x0000000200337308 */ /* 0x0007640000000800 */
[--C-:B------:R-:W-:Y:S02]  /*be00*/  FFMA.FTZ R4, R183, c[0x0][0x23c], -R8.reuse ;  /* 0x00008f00b7047a23 */ /* 0x100fe40000010808 */
[----:B------:R-:W-:-:S04]  /*be10*/  FFMA.FTZ R6, R209, c[0x0][0x23c], -R8 ;  /* 0x00008f00d1067a23 */ /* 0x000fc80000010808 */
[----:B------:R1:W-:Y:S01]  /*be20*/  MUFU.EX2 R48, R10 ;  /* 0x0000000a00307308 */ /* 0x0003e20000000800 */
[----:B---3--:R-:W-:Y:S01]  /*be30*/  IMAD.WIDE.U32 R2, R3, -0x2daee0ad, RZ ;  /* 0xd2511f5303027825 */ /* 0x008fe200078e00ff */
[----:B-----5:R-:W-:-:S04]  /*be40*/  F2FP.PACK_AB R12, R51, R69 ;  /* 0x00000045330c723e */ /* 0x020fc800000000ff */
[----:B------:R-:W-:Y:S02]  /*be50*/  LOP3.LUT R9, R3, UR16, R36, 0x96, !PT ;  /* 0x0000001003097c12 */ /* 0x000fe4000f8e9624 */
[----:B------:R-:W-:Y:S01]  /*be60*/  LOP3.LUT R13, R2, 0xffff, RZ, 0xc0, !PT ;  /* 0x0000ffff020d7812 */ /* 0x000fe200078ec0ff */
[----:B------:R-:W-:Y:S01]  /*be70*/  FFMA.FTZ R3, R174, c[0x0][0x23c], -R11 ;  /* 0x00008f00ae037a23 */ /* 0x000fe2000001080b */
[----:B------:R-:W-:Y:S02]  /*be80*/  LOP3.LUT R18, R2, 0xff, RZ, 0xc0, !PT ;  /* 0x000000ff02127812 */ /* 0x000fe400078ec0ff */
[--C-:B------:R-:W-:Y:S01]  /*be90*/  SHF.R.U32.HI R14, RZ, 0x10, R2.reuse ;  /* 0x00000010ff0e7819 */ /* 0x100fe20000011602 */
[----:B------:R3:W5:Y:S01]  /*bea0*/  MUFU.EX2 R39, R3 ;  /* 0x0000000300277308 */ /* 0x0007620000000800 */
[----:B------:R-:W-:Y:S02]  /*beb0*/  SHF.R.U32.HI R17, RZ, 0x18, R2 ;  /* 0x00000018ff117819 */ /* 0x000fe40000011602 */
[----:B------:R-:W-:-:S02]  /*bec0*/  SHF.R.U32.HI R2, RZ, 0x8, R13 ;  /* 0x00000008ff027819 */ /* 0x000fc4000001160d */
[----:B------:R-:W-:Y:S02]  /*bed0*/  LOP3.LUT R16, R9, 0xff, RZ, 0xc0, !PT ;  /* 0x000000ff09107812 */ /* 0x000fe400078ec0ff */
[--C-:B-1----:R-:W-:Y:S02]  /*bee0*/  SHF.R.U32.HI R10, RZ, 0x10, R9.reuse ;  /* 0x00000010ff0a7819 */ /* 0x102fe40000011609 */
[----:B------:R-:W-:Y:S02]  /*bef0*/  SHF.R.U32.HI R15, RZ, 0x18, R9 ;  /* 0x00000018ff0f7819 */ /* 0x000fe40000011609 */
[----:B------:R-:W-:Y:S02]  /*bf00*/  LOP3.LUT R13, R14, 0xff, RZ, 0xc0, !PT ;  /* 0x000000ff0e0d7812 */ /* 0x000fe400078ec0ff */
[----:B------:R-:W-:Y:S02]  /*bf10*/  LOP3.LUT R10, R10, 0xff, RZ, 0xc0, !PT ;  /* 0x000000ff0a0a7812 */ /* 0x000fe400078ec0ff */
[----:B------:R-:W-:Y:S01]  /*bf20*/  PRMT R14, R13, 0x5410, R17 ;  /* 0x000054100d0e7816 */ /* 0x000fe20000000011 */
[----:B------:R-:W-:Y:S01]  /*bf30*/  FFMA.FTZ R13, R182, c[0x0][0x23c], -R0 ;  /* 0x00008f00b60d7a23 */ /* 0x000fe20000010800 */
[----:B---3--:R-:W-:-:S02]  /*bf40*/  LOP3.LUT R3, R9, 0xffff, RZ, 0xc0, !PT ;  /* 0x0000ffff09037812 */ /* 0x008fc400078ec0ff */
[----:B------:R-:W-:Y:S01]  /*bf50*/  PRMT R10, R10, 0x5410, R15 ;  /* 0x000054100a0a7816 */ /* 0x000fe2000000000f */
[----:B------:R-:W-:Y:S01]  /*bf60*/  MUFU.EX2 R36, R13 ;  /* 0x0000000d00247308 */ /* 0x000fe20000000800 */
[----:B------:R-:W-:Y:S02]  /*bf70*/  SHF.R.U32.HI R9, RZ, 0x8, R3 ;  /* 0x00000008ff097819 */ /* 0x000fe40000011603 */
[----:B------:R-:W-:Y:S01]  /*bf80*/  PRMT R3, R18, 0x5410, R2 ;  /* 0x0000541012037816 */ /* 0x000fe20000000002 */
[----:B------:R-:W-:Y:S01]  /*bf90*/  FFMA.FTZ R2, R178, c[0x0][0x23c], -R11 ;  /* 0x00008f00b2027a23 */ /* 0x000fe2000001080b */
[----:B------:R-:W-:-:S03]  /*bfa0*/  PRMT R9, R16, 0x5410, R9 ;  /* 0x0000541010097816 */ /* 0x000fc60000000009 */
[----:B------:R1:W3:Y:S01]  /*bfb0*/  MUFU.EX2 R37, R2 ;  /* 0x0000000200257308 */ /* 0x0002e20000000800 */
[----:B------:R-:W-:Y:S01]  /*bfc0*/  HSET2.LE.AND R11, R3, R140, PT ;  /* 0x0000008c030b7233 */ /* 0x000fe20003803000 */
[----:B------:R-:W-:-:S04]  /*bfd0*/  F2FP.PACK_AB R3, R73, R75 ;  /* 0x0000004b4903723e */ /* 0x000fc800000000ff */
[----:B------:R-:W-:Y:S02]  /*bfe0*/  LOP3.LUT R134, R11, R12, RZ, 0xc0, !PT ;  /* 0x0000000c0b867212 */ /* 0x000fe400078ec0ff */
[----:B------:R-:W-:Y:S01]  /*bff0*/  MUFU.EX2 R16, R6 ;  /* 0x0000000600107308 */ /* 0x000fe20000000800 */
[--C-:B-1----:R-:W-:Y:S02]  /*c000*/  HSET2.LE.AND R2, R9, R140.reuse, PT ;  /* 0x0000008c09027233 */ /* 0x102fe40003803000 */
[--C-:B------:R-:W-:Y:S01]  /*c010*/  HSET2.LE.AND R9, R10, R140.reuse, PT ;  /* 0x0000008c0a097233 */ /* 0x100fe20003803000 */
[----:B-----5:R-:W-:Y:S02]  /*c020*/  F2FP.PACK_AB R10, R39, R48 ;  /* 0x00000030270a723e */ /* 0x020fe400000000ff */
[----:B------:R-:W-:Y:S01]  /*c030*/  LOP3.LUT R132, R2, R3, RZ, 0xc0, !PT ;  /* 0x0000000302847212 */ /* 0x000fe200078ec0ff */
[----:B------:R-:W-:Y:S01]  /*c040*/  HSET2.LE.AND R2, R14, R140, PT ;  /* 0x0000008c0e027233 */ /* 0x000fe20003803000 */
[----:B---3--:R-:W-:Y:S01]  /*c050*/  F2FP.PACK_AB R3, R37, R38 ;  /* 0x000000262503723e */ /* 0x008fe200000000ff */
[----:B------:R-:W1:Y:S01]  /*c060*/  LDSM.16.MT88.4 R12, [R187+0x7800] ;  /* 0x00780000bb0c783b */ /* 0x000e620000004200 */
[----:B------:R-:W-:Y:S01]  /*c070*/  LOP3.LUT R133, R9, R10, RZ, 0xc0, !PT ;  /* 0x0000000a09857212 */ /* 0x000fe200078ec0ff */
[--C-:B------:R-:W-:Y:S01]  /*c080*/  FFMA.FTZ R9, R181, c[0x0][0x23c], -R0.reuse ;  /* 0x00008f00b5097a23 */ /* 0x100fe20000010800 */
[----:B------:R-:W-:Y:S01]  /*c090*/  LOP3.LUT R135, R2, R3, RZ, 0xc0, !PT ;  /* 0x0000000302877212 */ /* 0x000fe200078ec0ff */
[----:B------:R-:W-:-:S02]  /*c0a0*/  FFMA.FTZ R2, R180, c[0x0][0x23c], -R0 ;  /* 0x00008f00b4027a23 */ /* 0x000fc40000010800 */
[----:B------:R-:W-:Y:S01]  /*c0b0*/  FFMA.FTZ R0, R179, c[0x0][0x23c], -R0 ;  /* 0x00008f00b3007a23 */ /* 0x000fe20000010800 */
[----:B------:R-:W3:Y:S03]  /*c0c0*/  MUFU.EX2 R29, R9 ;  /* 0x00000009001d7308 */ /* 0x000ee60000000800 */
[C---:B--2---:R-:W-:Y:S05]  /*c0d0*/  HMMA.16816.F32 R80, R132.reuse, R88, R80 ;  /* 0x000000588450723c */ /* 0x044fea0000001850 */
[----:B------:R2:W-:Y:S03]  /*c0e0*/  MUFU.EX2 R31, R2 ;  /* 0x00000002001f7308 */ /* 0x0005e60000000800 */
[----:B------:R-:W-:Y:S05]  /*c0f0*/  HMMA.16816.F32 R84, R132, R90, R84 ;  /* 0x0000005a8454723c */ /* 0x000fea0000001854 */
[----:B------:R5:W1:Y:S01]  /*c100*/  MUFU.EX2 R28, R0 ;  /* 0x00000000001c7308 */ /* 0x000a620000000800 */
[----:B---3--:R-:W-:-:S02]  /*c110*/  F2FP.PACK_AB R6, R29, R36 ;  /* 0x000000241d06723e */ /* 0x008fc400000000ff */
[----:B------:R-:W-:Y:S01]  /*c120*/  HMMA.16816.F32 R96, R132, R104, R96 ;  /* 0x000000688460723c */ /* 0x000fe20000001860 */
[----:B--2---:R-:W-:-:S04]  /*c130*/  LOP3.LUT R2, R19, UR7, R68, 0x96, !PT ;  /* 0x0000000713027c12 */ /* 0x004fc8000f8e9644 */
[----:B------:R2:W-:Y:S03]  /*c140*/  MUFU.EX2 R19, R4 ;  /* 0x0000000400137308 */ /* 0x0005e60000000800 */
[----:B------:R-:W-:Y:S01]  /*c150*/  HMMA.16816.F32 R100, R132, R106, R44 ;  /* 0x0000006a8464723c */ /* 0x000fe2000000182c */
[----:B------:R-:W-:-:S04]  /*c160*/  IMAD.WIDE.U32 R2, R2, -0x2daee0ad, RZ ;  /* 0xd2511f5302027825 */ /* 0x000fc800078e00ff */
[----:B-----5:R-:W-:Y:S01]  /*c170*/  FFMA.FTZ R0, R210, c[0x0][0x23c], -R8 ;  /* 0x00008f00d2007a23 */ /* 0x020fe20000010808 */
[C---:B------:R-:W-:Y:S02]  /*c180*/  LOP3.LUT R5, R2.reuse, 0xffff, RZ, 0xc0, !PT ;  /* 0x0000ffff02057812 */ /* 0x040fe400078ec0ff */
[C---:B----4-:R-:W-:Y:S01]  /*c190*/  HMMA.16816.F32 R112, R132.reuse, R120, R52 ;  /* 0x000000788470723c */ /* 0x050fe20000001834 */
[----:B------:R-:W-:Y:S01]  /*c1a0*/  LOP3.LUT R9, R2, 0xff, RZ, 0xc0, !PT ;  /* 0x000000ff02097812 */ /* 0x000fe200078ec0ff */
[----:B------:R3:W-:Y:S01]  /*c1b0*/  MUFU.EX2 R18, R0 ;  /* 0x0000000000127308 */ /* 0x0007e20000000800 */
[----:B------:R-:W-:Y:S02]  /*c1c0*/  SHF.R.U32.HI R11, RZ, 0x18, R2 ;  /* 0x00000018ff0b7819 */ /* 0x000fe40000011602 */
[----:B------:R-:W-:Y:S01]  /*c1d0*/  SHF.R.U32.HI R5, RZ, 0x8, R5 ;  /* 0x00000008ff057819 */ /* 0x000fe20000011605 */
[----:B--2---:R-:W-:Y:S02]  /*c1e0*/  FFMA.FTZ R4, R208, c[0x0][0x23c], -R8 ;  /* 0x00008f00d0047a23 */ /* 0x004fe40000010808 */
[C---:B------:R-:W-:Y:S02]  /*c1f0*/  HMMA.16816.F32 R116, R132.reuse, R122, R56 ;  /* 0x0000007a8474723c */ /* 0x040fe40000001838 */
[----:B------:R2:W4:Y:S06]  /*c200*/  MUFU.EX2 R17, R4 ;  /* 0x0000000400117308 */ /* 0x00052c0000000800 */
[----:B-1----:R-:W-:Y:S01]  /*c210*/  HMMA.16816.F32 R128, R132, R12, R64 ;  /* 0x0000000c8480723c */ /* 0x002fe20000001840 */
[----:B---3--:R-:W-:-:S02]  /*c220*/  LOP3.LUT R0, R3, UR16, R30, 0x96, !PT ;  /* 0x0000001003007c12 */ /* 0x008fc4000f8e961e */
[----:B------:R-:W-:Y:S02]  /*c230*/  SHF.R.U32.HI R3, RZ, 0x10, R2 ;  /* 0x00000010ff037819 */ /* 0x000fe40000011602 */
[C---:B------:R-:W-:Y:S02]  /*c240*/  LOP3.LUT R2, R0.reuse, 0xffff, RZ, 0xc0, !PT ;  /* 0x0000ffff00027812 */ /* 0x040fe400078ec0ff */
[----:B------:R-:W-:Y:S01]  /*c250*/  LOP3.LUT R7, R3, 0xff, RZ, 0xc0, !PT ;  /* 0x000000ff03077812 */ /* 0x000fe200078ec0ff */
[----:B------:R-:W-:Y:S01]  /*c260*/  HMMA.16816.F32 R132, R132, R14, R60 ;  /* 0x0000000e8484723c */ /* 0x000fe2000000183c */
[--C-:B------:R-:W-:Y:S02]  /*c270*/  SHF.R.U32.HI R3, RZ, 0x10, R0.reuse ;  /* 0x00000010ff037819 */ /* 0x100fe40000011600 */
[----:B------:R-:W-:Y:S02]  /*c280*/  LOP3.LUT R10, R0, 0xff, RZ, 0xc0, !PT ;  /* 0x000000ff000a7812 */ /* 0x000fe400078ec0ff */
[----:B------:R-:W-:-:S02]  /*c290*/  SHF.R.U32.HI R8, RZ, 0x18, R0 ;  /* 0x00000018ff087819 */ /* 0x000fc40000011600 */
[----:B--2---:R-:W-:Y:S02]  /*c2a0*/  SHF.R.U32.HI R4, RZ, 0x8, R2 ;  /* 0x00000008ff047819 */ /* 0x004fe40000011602 */
[----:B------:R-:W-:Y:S02]  /*c2b0*/  PRMT R0, R9, 0x5410, R5 ;  /* 0x0000541009007816 */ /* 0x000fe40000000005 */
[----:B------:R-:W-:Y:S02]  /*c2c0*/  LOP3.LUT R2, R3, 0xff, RZ, 0xc0, !PT ;  /* 0x000000ff03027812 */ /* 0x000fe400078ec0ff */
[----:B------:R-:W-:Y:S01]  /*c2d0*/  PRMT R3, R7, 0x5410, R11 ;  /* 0x0000541007037816 */ /* 0x000fe2000000000b */
[--C-:B------:R-:W-:Y:S01]  /*c2e0*/  HSET2.LE.AND R0, R0, R140.reuse, PT ;  /* 0x0000008c00007233 */ /* 0x100fe20003803000 */
[----:B------:R-:W-:Y:S02]  /*c2f0*/  PRMT R7, R2, 0x5410, R8 ;  /* 0x0000541002077816 */ /* 0x000fe40000000008 */
[----:B------:R-:W-:Y:S01]  /*c300*/  F2FP.PACK_AB R2, R28, R31 ;  /* 0x0000001f1c02723e */ /* 0x000fe200000000ff */
[--C-:B------:R-:W-:Y:S01]  /*c310*/  HSET2.LE.AND R3, R3, R140.reuse, PT ;  /* 0x0000008c03037233 */ /* 0x100fe20003803000 */
[----:B------:R-:W-:Y:S01]  /*c320*/  PRMT R5, R10, 0x5410, R4 ;  /* 0x000054100a057816 */ /* 0x000fe20000000004 */
[----:B------:R-:W-:Y:S01]  /*c330*/  HSET2.LE.AND R7, R7, R140, PT ;  /* 0x0000008c07077233 */ /* 0x000fe20003803000 */
[----:B----4-:R-:W-:-:S02]  /*c340*/  F2FP.PACK_AB R4, R17, R19 ;  /* 0x000000131104723e */ /* 0x010fc400000000ff */
[----:B------:R-:W-:Y:S01]  /*c350*/  LOP3.LUT R138, R0, R2, RZ, 0xc0, !PT ;  /* 0x00000002008a7212 */ /* 0x000fe200078ec0ff */
[----:B------:R-:W-:Y:S01]  /*c360*/  HSET2.LE.AND R5, R5, R140, PT ;  /* 0x0000008c05057233 */ /* 0x000fe20003803000 */
[----:B------:R-:W-:Y:S01]  /*c370*/  F2FP.PACK_AB R0, R16, R18 ;  /* 0x000000121000723e */ /* 0x000fe200000000ff */
[----:B------:R-:W-:Y:S01]  /*c380*/  FFMA.FTZ R2, R220, R74, R249 ;  /* 0x0000004adc027223 */ /* 0x000fe200000100f9 */
[----:B------:R-:W-:Y:S01]  /*c390*/  LOP3.LUT R139, R3, R4, RZ, 0xc0, !PT ;  /* 0x00000004038b7212 */ /* 0x000fe200078ec0ff */
[----:B------:R-:W-:Y:S01]  /*c3a0*/  FFMA.FTZ R4, R158, R50, R241 ;  /* 0x000000329e047223 */ /* 0x000fe200000100f1 */
[----:B------:R-:W-:Y:S01]  /*c3b0*/  LOP3.LUT R137, R7, R0, RZ, 0xc0, !PT ;  /* 0x0000000007897212 */ /* 0x000fe200078ec0ff */
[----:B------:R-:W-:Y:S01]  /*c3c0*/  FFMA.FTZ R3, R159, R49, R235 ;  /* 0x000000319f037223 */ /* 0x000fe200000100eb */
[----:B------:R-:W-:Y:S01]  /*c3d0*/  LOP3.LUT R136, R5, R6, RZ, 0xc0, !PT ;  /* 0x0000000605887212 */ /* 0x000fe200078ec0ff */
[----:B------:R-:W-:Y:S02]  /*c3e0*/  FFMA.FTZ R0, R252, R70, R244 ;  /* 0x00000046fc007223 */ /* 0x000fe400000100f4 */
        /* <DEDUP_REMOVED lines=69> */
[----:B------:R-:W-:Y:S01]  /*c840*/  IMAD.MOV.U32 R75, RZ, RZ, R152 ;  /* 0x000000ffff4b7224 */ /* 0x000fe200078e0098 */
[----:B------:R1:W-:Y:S01]  /*c850*/  STL [R1+0x20], R249 ;  /* 0x000020f901007387 */ /* 0x0003e20000100800 */
[----:B------:R-:W-:-:S02]  /*c860*/  IMAD.MOV.U32 R71, RZ, RZ, R223 ;  /* 0x000000ffff477224 */ /* 0x000fc400078e00df */
[----:B------:R-:W-:Y:S01]  /*c870*/  IMAD.MOV.U32 R72, RZ, RZ, R224 ;  /* 0x000000ffff487224 */ /* 0x000fe200078e00e0 */
[----:B------:R1:W-:Y:S01]  /*c880*/  STL [R1+0x24], R244 ;  /* 0x000024f401007387 */ /* 0x0003e20000100800 */
[----:B------:R-:W-:Y:S02]  /*c890*/  IMAD.MOV.U32 R69, RZ, RZ, R221 ;  /* 0x000000ffff457224 */ /* 0x000fe400078e00dd */
[----:B------:R-:W-:Y:S01]  /*c8a0*/  IMAD.MOV.U32 R70, RZ, RZ, R222 ;  /* 0x000000ffff467224 */ /* 0x000fe200078e00de */
[----:B------:R1:W-:Y:S01]  /*c8b0*/  STL [R1+0x28], R252 ;  /* 0x000028fc01007387 */ /* 0x0003e20000100800 */
[----:B------:R-:W-:Y:S05]  /*c8c0*/  @!P6 BRA `(.L_x_1171) ;  /* 0x00004c700000e947 */ /* 0x000fea0003800000 */
[----:B------:R-:W2:Y:S04]  /*c8d0*/  LDL.64 R166, [R1+0x30] ;  /* 0x0000300001a67983 */ /* 0x000ea80000100a00 */
[----:B------:R-:W3:Y:S04]  /*c8e0*/  LDL.64 R164, [R1+0x10] ;  /* 0x0000100001a47983 */ /* 0x000ee80000100a00 */
[----:B------:R-:W4:Y:S01]  /*c8f0*/  LDL R159, [R1+0x68] ;  /* 0x00006800019f7983 */ /* 0x000f220000100800 */
[----:B------:R-:W-:Y:S01]  /*c900*/  IADD3 R220, R234, -0x3, RZ ;  /* 0xfffffffdeadc7810 */ /* 0x000fe20007ffe0ff */
[----:B------:R-:W-:Y:S01]  /*c910*/  IMAD.MOV.U32 R158, RZ, RZ, c[0x0][0x1a0] ;  /* 0x00006800ff9e7624 */ /* 0x000fe200078e00ff */
[----:B------:R-:W-:-:S04]  /*c920*/  DEPBAR.LE SB0, 0x0 ;  /* 0x000080000000791a */ /* 0x000fc80000000000 */
[----:B------:R-:W-:Y:S01]  /*c930*/  SHF.R.S32.HI R0, RZ, 0x1f, R220 ;  /* 0x0000001fff007819 */ /* 0x000fe200000114dc */
[----:B------:R-:W-:Y:S01]  /*c940*/  IMAD.WIDE.U32 R4, R220, c[0x0][0x1a0], RZ ;  /* 0x00006800dc047a25 */ /* 0x000fe200078e00ff */
[----:B------:R-:W-:Y:S03]  /*c950*/  BAR.SYNC.DEFER_BLOCKING 0x0 ;  /* 0x0000000000007b1d */ /* 0x000fe60000010000 */
[----:B------:R-:W-:Y:S02]  /*c960*/  IMAD R0, R0, c[0x0][0x1a0], RZ ;  /* 0x0000680000007a24 */ /* 0x000fe400078e02ff */
[----:B------:R-:W-:Y:S02]  /*c970*/  IMAD.SHL.U32 R158, R158, 0x10, RZ ;  /* 0x000000109e9e7824 */ /* 0x000fe400078e00ff */
[----:B------:R-:W-:Y:S02]  /*c980*/  IMAD R0, R220, c[0x0][0x1a4], R0 ;  /* 0x00006900dc007a24 */ /* 0x000fe400078e0200 */
[----:B------:R-:W-:-:S02]  /*c990*/  IMAD.MOV.U32 R7, RZ, RZ, c[0x0][0x1a0] ;  /* 0x00006800ff077624 */ /* 0x000fc400078e00ff */
[----:B------:R-:W-:Y:S02]  /*c9a0*/  IMAD.IADD R3, R5, 0x1, R0 ;  /* 0x0000000105037824 */ /* 0x000fe400078e0200 */
[----:B------:R-:W-:Y:S01]  /*c9b0*/  IMAD.MOV.U32 R12, RZ, RZ, c[0x0][0x1a4] ;  /* 0x00006900ff0c7624 */ /* 0x000fe200078e00ff */
[----:B------:R-:W-:Y:S01]  /*c9c0*/  @P0 STS.128 [R207+0x6000], RZ ;  /* 0x006000ffcf000388 */ /* 0x000fe20000000c00 */
[----:B--2---:R-:W-:-:S04]  /*c9d0*/  LEA R2, P1, R4, R166, 0x6 ;  /* 0x000000a604027211 */ /* 0x004fc800078230ff */
[-C--:B------:R-:W-:Y:S02]  /*c9e0*/  @!P0 IADD3 R0, P2, R158, R2.reuse, RZ ;  /* 0x000000029e008210 */ /* 0x080fe40007f5e0ff */
[----:B---3--:R-:W-:Y:S02]  /*c9f0*/  LEA.HI.X R3, R4, R165, R3, 0x6, P1 ;  /* 0x000000a504037211 */ /* 0x008fe400008f3403 */
[----:B------:R-:W-:Y:S02]  /*ca00*/  @!P0 LEA R8, P1, R0, c[0x0][0x170], 0x1 ;  /* 0x00005c0000088a11 */ /* 0x000fe400078208ff */
[C---:B------:R-:W-:Y:S01]  /*ca10*/  @!P0 LEA R10, P3, R2.reuse, c[0x0][0x170], 0x1 ;  /* 0x00005c00020a8a11 */ /* 0x040fe200078608ff */
[--C-:B----4-:R-:W-:Y:S01]  /*ca20*/  @!P0 IMAD.X R5, R159, 0x1, R3.reuse, P2 ;  /* 0x000000019f058824 */ /* 0x110fe200010e0603 */
[----:B------:R-:W-:Y:S02]  /*ca30*/  @!P0 LEA R4, P2, R7, R2, 0x5 ;  /* 0x0000000207048211 */ /* 0x000fe400078428ff */
[----:B------:R-:W-:-:S02]  /*ca40*/  @!P0 LEA.HI.X R11, R2, c[0x0][0x174], R3, 0x1, P3 ;  /* 0x00005d00020b8a11 */ /* 0x000fc400018f0c03 */
[----:B------:R-:W-:Y:S02]  /*ca50*/  @!P0 LEA.HI.X R9, R0, c[0x0][0x174], R5, 0x1, P1 ;  /* 0x00005d0000098a11 */ /* 0x000fe400008f0c05 */
[C---:B------:R-:W-:Y:S01]  /*ca60*/  @!P0 LEA R6, P1, R4.reuse, c[0x0][0x170], 0x1 ;  /* 0x00005c0004068a11 */ /* 0x040fe200078208ff */
[----:B------:R-:W-:Y:S01]  /*ca70*/  @!PT LDS RZ, [RZ] ;  /* 0x00000000fffff984 */ /* 0x000fe20000000800 */
[----:B------:R-:W-:Y:S01]  /*ca80*/  @!PT LDS RZ, [RZ] ;  /* 0x00000000fffff984 */ /* 0x000fe20000000800 */
[----:B------:R-:W-:Y:S01]  /*ca90*/  @!PT LDS RZ, [RZ] ;  /* 0x00000000fffff984 */ /* 0x000fe20000000800 */
[----:B------:R2:W-:Y:S01]  /*caa0*/  @!P0 LDGSTS.E.BYPASS.LTC128B.128 [R207+0x6000], [R10.64] ;  /* 0x060000000acf8fae */ /* 0x0005e2000b901d56 */
[C---:B------:R-:W-:Y:S01]  /*cab0*/  @!P0 LEA.HI.X R0, R7.reuse, R3, R12, 0x5, P2 ;  /* 0x0000000307008211 */ /* 0x040fe200010f2c0c */
[----:B------:R-:W-:Y:S02]  /*cac0*/  @!P0 IMAD.WIDE.U32 R2, R7, 0x30, R2 ;  /* 0x0000003007028825 */ /* 0x000fe400078e0002 */
[----:B------:R-:W-:Y:S01]  /*cad0*/  @P0 STS.128 [R207+0x6800], RZ ;  /* 0x006800ffcf000388 */ /* 0x000fe20000000c00 */
[----:B------:R-:W-:Y:S01]  /*cae0*/  @!P0 LEA.HI.X R7, R4, c[0x0][0x174], R0, 0x1, P1 ;  /* 0x00005d0004078a11 */ /* 0x000fe200008f0c00 */
[----:B------:R-:W-:Y:S01]  /*caf0*/  @!P0 IMAD R0, R12, 0x30, RZ ;  /* 0x000000300c008824 */ /* 0x000fe200078e02ff */
[----:B------:R-:W-:Y:S01]  /*cb00*/  @!P0 LEA R4, P1, R2, c[0x0][0x170], 0x1 ;  /* 0x00005c0002048a11 */ /* 0x000fe200078208ff */
[----:B------:R-:W-:Y:S01]  /*cb10*/  @!PT LDS RZ, [RZ] ;  /* 0x00000000fffff984 */ /* 0x000fe20000000800 */
[----:B------:R-:W-:Y:S01]  /*cb20*/  @!PT LDS RZ, [RZ] ;  /* 0x00000000fffff984 */ /* 0x000fe20000000800 */
[----:B------:R-:W-:Y:S01]  /*cb30*/  @!PT LDS RZ, [RZ] ;  /* 0x00000000fffff984 */ /* 0x000fe20000000800 */
[----:B------:R2:W-:Y:S02]  /*cb40*/  @!P0 LDGSTS.E.BYPASS.LTC128B.128 [R207+0x6800], [R8.64] ;  /* 0x0680000008cf8fae */ /* 0x0005e4000b901d56 */
[----:B------:R-:W-:-:S02]  /*cb50*/  @!P0 IMAD.IADD R0, R0, 0x1, R3 ;  /* 0x0000000100008824 */ /* 0x000fc400078e0203 */
[----:B------:R-:W-:Y:S03]  /*cb60*/  @P0 STS.128 [R207+0x7000], RZ ;  /* 0x007000ffcf000388 */ /* 0x000fe60000000c00 */
[----:B------:R-:W-:Y:S01]  /*cb70*/  @!P0 LEA.HI.X R5, R2, c[0x0][0x174], R0, 0x1, P1 ;  /* 0x00005d0002058a11 */ /* 0x000fe200008f0c00 */
[----:B------:R-:W-:Y:S01]  /*cb80*/  @!PT LDS RZ, [RZ] ;  /* 0x00000000fffff984 */ /* 0x000fe20000000800 */
[----:B------:R-:W-:Y:S01]  /*cb90*/  @!PT LDS RZ, [RZ] ;  /* 0x00000000fffff984 */ /* 0x000fe20000000800 */
[----:B------:R-:W-:Y:S01]  /*cba0*/  @!PT LDS RZ, [RZ] ;  /* 0x00000000fffff984 */ /* 0x000fe20000000800 */
[----:B------:R3:W-:Y:S01]  /*cbb0*/  @!P0 LDGSTS.E.BYPASS.LTC128B.128 [R207+0x7000], [R6.64] ;  /* 0x0700000006cf8fae */ /* 0x0007e2000b901d56 */
[----:B------:R-:W-:-:S03]  /*cbc0*/  ISETP.GT.AND P1, PT, R220, UR18, PT ;  /* 0x00000012dc007c0c */ /* 0x000fc6000bf24270 */
[----:B------:R-:W-:Y:S04]  /*cbd0*/  @P0 STS.128 [R207+0x7800], RZ ;  /* 0x007800ffcf000388 */ /* 0x000fe80000000c00 */
[----:B------:R-:W-:Y:S01]  /*cbe0*/  @!PT LDS RZ, [RZ] ;  /* 0x00000000fffff984 */ /* 0x000fe20000000800 */
[----:B------:R-:W-:Y:S01]  /*cbf0*/  @!PT LDS RZ, [RZ] ;  /* 0x00000000fffff984 */ /* 0x000fe20000000800 */
[----:B------:R-:W-:Y:S01]  /*cc00*/  @!PT LDS RZ, [RZ] ;  /* 0x00000000fffff984 */ /* 0x000fe20000000800 */
[----:B------:R3:W-:Y:S04]  /*cc10*/  @!P0 LDGSTS.E.BYPASS.LTC128B.128 [R207+0x7800], [R4.64] ;  /* 0x0780000004cf8fae */ /* 0x0007e8000b901d56 */
[----:B------:R-:W-:Y:S04]  /*cc20*/  LDSM.16.M88.4 R12, [R184+0x4000] ;  /* 0x00400000b80c783b */ /* 0x000fe80000000200 */
[----:B------:R-:W-:Y:S04]  /*cc30*/  LDSM.16.M88.4 R20, [R184+0x4800] ;  /* 0x00480000b814783b */ /* 0x000fe80000000200 */
[----:B--2---:R-:W2:Y:S04]  /*cc40*/  LDSM.16.M88.4 R8, [R191] ;  /* 0x00000000bf08783b */ /* 0x004ea80000000200 */
[----:B------:R-:W-:Y:S04]  /*cc50*/  LDSM.16.M88.4 R16, [R184+0x5000] ;  /* 0x00500000b810783b */ /* 0x000fe80000000200 */
[----:B------:R-:W-:Y:S04]  /*cc60*/  LDSM.16.M88.4 R28, [R184+0x5800] ;  /* 0x00580000b81c783b */ /* 0x000fe80000000200 */
[----:B------:R-:W-:Y:S04]  /*cc70*/  LDSM.16.M88.4 R24, [R190+0x4800] ;  /* 0x00480000be18783b */ /* 0x000fe80000000200 */
[----:B---3--:R-:W3:Y:S04]  /*cc80*/  LDSM.16.M88.4 R4, [R191+0x2000] ;  /* 0x00200000bf04783b */ /* 0x008ee80000000200 */
[----:B------:R-:W-:Y:S04]  /*cc90*/  LDSM.16.M88.4 R32, [R190+0x4000] ;  /* 0x00400000be20783b */ /* 0x000fe80000000200 */
[----:B------:R-:W-:Y:S04]  /*cca0*/  LDSM.16.M88.4 R40, [R197] ;  /* 0x00000000c528783b */ /* 0x000fe80000000200 */
[----:B------:R-:W-:Y:S04]  /*ccb0*/  LDSM.16.M88.4 R48, [R195] ;  /* 0x00000000c330783b */ /* 0x000fe80000000200 */
[----:B------:R-:W-:Y:S04]  /*ccc0*/  LDSM.16.M88.4 R44, [R198] ;  /* 0x00000000c62c783b */ /* 0x000fe80000000200 */
[----:B------:R-:W-:Y:S01]  /*ccd0*/  LDSM.16.M88.4 R36, [R196] ;  /* 0x00000000c424783b */ /* 0x000fe20000000200 */
[C---:B--2---:R-:W-:Y:S03]  /*cce0*/  HMMA.16816.F32 R176, R8.reuse, R12, RZ ;  /* 0x0000000c08b0723c */ /* 0x044fe600000018ff */
[----:B------:R-:W0:Y:S05]  /*ccf0*/  LDGDEPBAR ;  /* 0x00000000000079af */ /* 0x000e2a0000000000 */
[----:B------:R-:W-:Y:S08]  /*cd00*/  HMMA.16816.F32 R172, R8, R14, RZ ;  /* 0x0000000e08ac723c */ /* 0x000ff000000018ff */
[C---:B---3--:R-:W-:Y:S08]  /*cd10*/  HMMA.16816.F32 R56, R4.reuse, R12, RZ ;  /* 0x0000000c0438723c */ /* 0x048ff000000018ff */
[C---:B------:R-:W-:Y:S01]  /*cd20*/  HMMA.16816.F32 R72, R4.reuse, R14, RZ ;  /* 0x0000000e0448723c */ /* 0x040fe200000018ff */
[----:B------:R-:W-:Y:S07]  /*cd30*/  LDSM.16.M88.4 R12, [R190+0x5800] ;  /* 0x00580000be0c783b */ /* 0x000fee0000000200 */
[C---:B------:R-:W-:Y:S08]  /*cd40*/  HMMA.16816.F32 R52, R4.reuse, R20, RZ ;  /* 0x000000140434723c */ /* 0x040ff000000018ff */
[C---:B------:R-:W-:Y:S08]  /*cd50*/  HMMA.16816.F32 R60, R4.reuse, R16, RZ ;  /* 0x00000010043c723c */ /* 0x040ff000000018ff */
[C---:B------:R-:W-:Y:S08]  /*cd60*/  HMMA.16816.F32 R68, R4.reuse, R28, RZ ;  /* 0x0000001c0444723c */ /* 0x040ff000000018ff */
[C---:B------:R-:W-:Y:S08]  /*cd70*/  HMMA.16816.F32 R140, R4.reuse, R22, RZ ;  /* 0x00000016048c723c */ /* 0x040ff000000018ff */
[C---:B------:R-:W-:Y:S08]  /*cd80*/  HMMA.16816.F32 R164, R4.reuse, R18, RZ ;  /* 0x0000001204a4723c */ /* 0x040ff000000018ff */
[----:B------:R-:W-:Y:S01]  /*cd90*/  HMMA.16816.F32 R156, R4, R30, RZ ;  /* 0x0000001e049c723c */ /* 0x000fe200000018ff */
[----:B------:R-:W2:Y:S07]  /*cda0*/  LDSM.16.M88.4 R4, [R194+0x2000] ;  /* 0x00200000c204783b */ /* 0x000eae0000000200 */
[C---:B------:R-:W-:Y:S08]  /*cdb0*/  HMMA.16816.F32 R152, R8.reuse, R20, RZ ;  /* 0x000000140898723c */ /* 0x040ff000000018ff */
[C---:B------:R-:W-:Y:S01]  /*cdc0*/  HMMA.16816.F32 R168, R8.reuse, R22, RZ ;  /* 0x0000001608a8723c */ /* 0x040fe200000018ff */
[----:B------:R-:W3:Y:S07]  /*cdd0*/  LDSM.16.M88.4 R20, [R190+0x5000] ;  /* 0x00500000be14783b */ /* 0x000eee0000000200 */
[C---:B------:R-:W-:Y:S08]  /*cde0*/  HMMA.16816.F32 R148, R8.reuse, R16, RZ ;  /* 0x000000100894723c */ /* 0x040ff000000018ff */
[C---:B------:R-:W-:Y:S01]  /*cdf0*/  HMMA.16816.F32 R160, R8.reuse, R18, RZ ;  /* 0x0000001208a0723c */ /* 0x040fe200000018ff */
[----:B------:R-:W-:Y:S07]  /*ce00*/  LDSM.16.M88.4 R16, [R192+0x2000] ;  /* 0x00200000c010783b */ /* 0x000fee0000000200 */
[C---:B------:R-:W-:Y:S08]  /*ce10*/  HMMA.16816.F32 R144, R8.reuse, R28, RZ ;  /* 0x0000001c0890723c */ /* 0x040ff000000018ff */
[----:B------:R-:W-:Y:S01]  /*ce20*/  HMMA.16816.F32 R64, R8, R30, RZ ;  /* 0x0000001e0840723c */ /* 0x000fe200000018ff */
[----:B------:R-:W4:Y:S07]  /*ce30*/  LDSM.16.M88.4 R8, [R194] ;  /* 0x00000000c208783b */ /* 0x000f2e0000000200 */
[C---:B--2---:R-:W-:Y:S08]  /*ce40*/  HMMA.16816.F32 R180, R4.reuse, R14, R156 ;  /* 0x0000000e04b4723c */ /* 0x044ff0000000189c */
[C---:B---3--:R-:W-:Y:S08]  /*ce50*/  HMMA.16816.F32 R28, R4.reuse, R20, R60 ;  /* 0x00000014041c723c */ /* 0x048ff0000000183c */
[C---:B------:R-:W-:Y:S08]  /*ce60*/  HMMA.16816.F32 R60, R4.reuse, R12, R68 ;  /* 0x0000000c043c723c */ /* 0x040ff00000001844 */
[C---:B------:R-:W-:Y:S08]  /*ce70*/  HMMA.16816.F32 R68, R4.reuse, R34, R72 ;  /* 0x000000220444723c */ /* 0x040ff00000001848 */
[----:B------:R-:W-:Y:S08]  /*ce80*/  HMMA.16816.F32 R56, R4, R32, R56 ;  /* 0x000000200438723c */ /* 0x000ff00000001838 */
[C---:B----4-:R-:W-:Y:S08]  /*ce90*/  HMMA.16816.F32 R208, R8.reuse, R24, R152 ;  /* 0x0000001808d0723c */ /* 0x050ff00000001898 */
[C---:B------:R-:W-:Y:S08]  /*cea0*/  HMMA.16816.F32 R216, R8.reuse, R12, R144 ;  /* 0x0000000c08d8723c */ /* 0x040ff00000001890 */
[----:B------:R-:W-:Y:S01]  /*ceb0*/  HMMA.16816.F32 R152, R8, R14, R64 ;  /* 0x0000000e0898723c */ /* 0x000fe20000001840 */
[----:B------:R-:W2:Y:S07]  /*cec0*/  LDSM.16.M88.4 R12, [R192] ;  /* 0x00000000c00c783b */ /* 0x000eae0000000200 */
[C---:B------:R-:W-:Y:S08]  /*ced0*/  HMMA.16816.F32 R52, R4.reuse, R24, R52 ;  /* 0x000000180434723c */ /* 0x040ff00000001834 */
[C---:B------:R-:W-:Y:S08]  /*cee0*/  HMMA.16816.F32 R140, R4.reuse, R26, R140 ;  /* 0x0000001a048c723c */ /* 0x040ff0000000188c */
[----:B------:R-:W-:Y:S01]  /*cef0*/  HMMA.16816.F32 R72, R4, R22, R164 ;  /* 0x000000160448723c */ /* 0x000fe200000018a4 */
[----:B------:R-:W-:Y:S07]  /*cf00*/  LDSM.16.M88.4 R4, [R193+0x2000] ;  /* 0x00200000c104783b */ /* 0x000fee0000000200 */
[C---:B------:R-:W-:Y:S08]  /*cf10*/  HMMA.16816.F32 R176, R8.reuse, R32, R176 ;  /* 0x0000002008b0723c */ /* 0x040ff000000018b0 */
[C---:B------:R-:W-:Y:S08]  /*cf20*/  HMMA.16816.F32 R32, R8.reuse, R34, R172 ;  /* 0x000000220820723c */ /* 0x040ff000000018ac */
[C---:B------:R-:W-:Y:S01]  /*cf30*/  HMMA.16816.F32 R144, R8.reuse, R26, R168 ;  /* 0x0000001a0890723c */ /* 0x040fe200000018a8 */
[----:B------:R-:W-:Y:S07]  /*cf40*/  LDSM.16.M88.4 R24, [R189+0x800] ;  /* 0x00080000bd18783b */ /* 0x000fee0000000200 */
[C---:B------:R-:W-:Y:S08]  /*cf50*/  HMMA.16816.F32 R212, R8.reuse, R20, R148 ;  /* 0x0000001408d4723c */ /* 0x040ff00000001894 */
[----:B------:R-:W-:Y:S01]  /*cf60*/  HMMA.16816.F32 R160, R8, R22, R160 ;  /* 0x0000001608a0723c */ /* 0x000fe200000018a0 */
[----:B------:R-:W-:Y:S04]  /*cf70*/  LDSM.16.M88.4 R20, [R189+0x1000] ;  /* 0x00100000bd14783b */ /* 0x000fe80000000200 */
[----:B------:R-:W-:Y:S03]  /*cf80*/  LDSM.16.M88.4 R8, [R193] ;  /* 0x00000000c108783b */ /* 0x000fe60000000200 */
[C---:B------:R-:W-:Y:S01]  /*cf90*/  HMMA.16816.F32 R164, R16.reuse, R40, R28 ;  /* 0x0000002810a4723c */ /* 0x040fe2000000181c */
[----:B------:R-:W3:Y:S07]  /*cfa0*/  LDSM.16.M88.4 R28, [R189] ;  /* 0x00000000bd1c783b */ /* 0x000eee0000000200 */
[C---:B------:R-:W-:Y:S08]  /*cfb0*/  HMMA.16816.F32 R148, R16.reuse, R48, R56 ;  /* 0x000000301094723c */ /* 0x040ff00000001838 */
[C---:B------:R-:W-:Y:S08]  /*cfc0*/  HMMA.16816.F32 R156, R16.reuse, R44, R52 ;  /* 0x0000002c109c723c */ /* 0x040ff00000001834 */
[C---:B------:R-:W-:Y:S08]  /*cfd0*/  HMMA.16816.F32 R168, R16.reuse, R36, R60 ;  /* 0x0000002410a8723c */ /* 0x040ff0000000183c */
[C---:B------:R-:W-:Y:S08]  /*cfe0*/  HMMA.16816.F32 R68, R16.reuse, R50, R68 ;  /* 0x000000321044723c */ /* 0x040ff00000001844 */
[C---:B------:R-:W-:Y:S08]  /*cff0*/  HMMA.16816.F32 R140, R16.reuse, R46, R140 ;  /* 0x0000002e108c723c */ /* 0x040ff0000000188c */
[C---:B------:R-:W-:Y:S08]  /*d000*/  HMMA.16816.F32 R72, R16.reuse, R42, R72 ;  /* 0x0000002a1048723c */ /* 0x040ff00000001848 */
[----:B------:R-:W-:Y:S01]  /*d010*/  HMMA.16816.F32 R64, R16, R38, R180 ;  /* 0x000000261040723c */ /* 0x000fe200000018b4 */
[----:B------:R-:W4:Y:S01]  /*d020*/  LDSM.16.M88.4 R16, [R189+0x1800] ;  /* 0x00180000bd10783b */ /* 0x000f220000000200 */
[----:B------:R-:W-:-:S06]  /*d030*/  DEPBAR.LE SB0, 0x0 ;  /* 0x000080000000791a */ /* 0x000fcc0000000000 */
[C---:B--2---:R-:W-:Y:S08]  /*d040*/  HMMA.16816.F32 R60, R12.reuse, R48, R176 ;  /* 0x000000300c3c723c */ /* 0x044ff000000018b0 */
[C---:B------:R-:W-:Y:S08]  /*d050*/  HMMA.16816.F32 R56, R12.reuse, R50, R32 ;  /* 0x000000320c38723c */ /* 0x040ff00000001820 */
[C---:B------:R-:W-:Y:S08]  /*d060*/  HMMA.16816.F32 R52, R12.reuse, R44, R208 ;  /* 0x0000002c0c34723c */ /* 0x040ff000000018d0 */
[C---:B------:R-:W-:Y:S08]  /*d070*/  HMMA.16816.F32 R48, R12.reuse, R46, R144 ;  /* 0x0000002e0c30723c */ /* 0x040ff00000001890 */
[C---:B------:R-:W-:Y:S08]  /*d080*/  HMMA.16816.F32 R44, R12.reuse, R40, R212 ;  /* 0x000000280c2c723c */ /* 0x040ff000000018d4 */
[C---:B------:R-:W-:Y:S08]  /*d090*/  HMMA.16816.F32 R40, R12.reuse, R42, R160 ;  /* 0x0000002a0c28723c */ /* 0x040ff000000018a0 */
[C---:B------:R-:W-:Y:S08]  /*d0a0*/  HMMA.16816.F32 R32, R12.reuse, R36, R216 ;  /* 0x000000240c20723c */ /* 0x040ff000000018d8 */
[----:B------:R-:W-:Y:S08]  /*d0b0*/  HMMA.16816.F32 R12, R12, R38, R152 ;  /* 0x000000260c0c723c */ /* 0x000ff00000001898 */
[C---:B---3--:R-:W-:Y:S08]  /*d0c0*/  HMMA.16816.F32 R36, R4.reuse, R28, R148 ;  /* 0x0000001c0424723c */ /* 0x048ff00000001894 */
[C---:B------:R-:W-:Y:S08]  /*d0d0*/  HMMA.16816.F32 R148, R4.reuse, R20, R164 ;  /* 0x000000140494723c */ /* 0x040ff000000018a4 */
[C---:B------:R-:W-:Y:S08]  /*d0e0*/  HMMA.16816.F32 R144, R4.reuse, R24, R156 ;  /* 0x000000180490723c */ /* 0x040ff0000000189c */
[----:B----4-:R-:W-:Y:S08]  /*d0f0*/  HMMA.16816.F32 R152, R4, R16, R168 ;  /* 0x000000100498723c */ /* 0x010ff000000018a8 */
[-C--:B------:R-:W-:Y:S08]  /*d100*/  HMMA.16816.F32 R164, R8, R30.reuse, R56 ;  /* 0x0000001e08a4723c */ /* 0x080ff00000001838 */
        /* <DEDUP_REMOVED lines=13> */
[----:B------:R-:W2:Y:S04]  /*d1e0*/  LDL.64 R246, [R1+0x50] ;  /* 0x0000500001f67983 */ /* 0x000ea80000100a00 */
[----:B------:R-:W3:Y:S04]  /*d1f0*/  LDL.64 R236, [R1+0x48] ;  /* 0x0000480001ec7983 */ /* 0x000ee80000100a00 */
[----:B------:R-:W4:Y:S01]  /*d200*/  LDL R241, [R1+0x64] ;  /* 0x0000640001f17983 */ /* 0x000f220000100800 */
        /* <DEDUP_REMOVED lines=14> */
[----:B---3--:R-:W-:Y:S02]  /*d2f0*/  LEA.HI.X R3, R4, R237, R3, 0x6, P1 ;  /* 0x000000ed04037211 */ /* 0x008fe400008f3403 */
[----:B------:R-:W-:Y:S02]  /*d300*/  @!P0 LEA R5, P4, R12, R2, 0x5 ;  /* 0x000000020c058211 */ /* 0x000fe400078828ff */
[----:B------:R-:W-:Y:S01]  /*d310*/  @!P0 LEA R8, P3, R2, c[0x0][0x168], 0x1 ;  /* 0x00005a0002088a11 */ /* 0x000fe200078608ff */
[----:B----4-:R-:W-:Y:S01]  /*d320*/  @!P0 IMAD.X R11, R241, 0x1, R3, P5 ;  /* 0x00000001f10b8824 */ /* 0x010fe200028e0603 */
        /* <DEDUP_REMOVED lines=32> */
.L_x_1177:
[----:B------:R-:W-:Y:S05]  /*d530*/  BSYNC B0 ;  /* 0x0000000000007941 */ /* 0x000fea0003800000 */
.L_x_1176:
[----:B------:R-:W0:Y:S02]  /*d540*/  LDGDEPBAR ;  /* 0x00000000000079af */ /* 0x000e240000000000 */
.L_x_1175:
[----:B-1----:R-:W2:Y:S01]  /*d550*/  LDL R3, [R1+0x18] ;  /* 0x0000180001037983 */ /* 0x002ea20000100800 */
[----:B------:R-:W-:Y:S01]  /*d560*/  IADD3 R9, R251, 0x4, RZ ;  /* 0x00000004fb097810 */ /* 0x000fe20007ffe0ff */
[----:B------:R-:W-:Y:S01]  /*d570*/  IMAD.MOV.U32 R212, RZ, RZ, R249 ;  /* 0x000000ffffd47224 */ /* 0x000fe200078e00f9 */
[----:B------:R-:W1:Y:S01]  /*d580*/  LDC.U8 R208, c[0x0][0x2d8] ;  /* 0x0000b600ffd07b82 */ /* 0x000e620000000000 */
[----:B------:R-:W3:Y:S01]  /*d590*/  S2R R2, SR_TID.X ;  /* 0x0000000000027919 */ /* 0x000ee20000002100 */
[----:B------:R-:W-:Y:S01]  /*d5a0*/  LOP3.LUT R0, R0, 0xfffffffe, RZ, 0xc0, !PT ;  /* 0xfffffffe00007812 */ /* 0x000fe200078ec0ff */
[----:B------:R-:W-:Y:S02]  /*d5b0*/  IMAD.WIDE.U32 R26, R9, -0x326172a9, RZ ;  /* 0xcd9e8d57091a7825 */ /* 0x000fe400078e00ff */
[----:B------:R-:W-:Y:S04]  /*d5c0*/  LDSM.16.MT88.4 R48, [R186+0x6000] ;  /* 0x00600000ba30783b */ /* 0x000fe80000004200 */
[----:B------:R-:W-:Y:S04]  /*d5d0*/  LDSM.16.MT88.4 R60, [R187+0x6000] ;  /* 0x00600000bb3c783b */ /* 0x000fe80000004200 */
[----:B------:R-:W-:Y:S01]  /*d5e0*/  LDSM.16.MT88.4 R44, [R185+0x6000] ;  /* 0x00600000b92c783b */ /* 0x000fe20000004200 */
[----:B-1----:R-:W-:Y:S01]  /*d5f0*/  PRMT R208, R208, 0x7054, R208 ;  /* 0x00007054d0d07816 */ /* 0x002fe200000000d0 */
[----:B---3--:R-:W-:-:S05]  /*d600*/  IMAD.SHL.U32 R2, R2, 0x2, RZ ;  /* 0x0000000202027824 */ /* 0x008fca00078e00ff */
[----:B------:R-:W-:-:S05]  /*d610*/  LOP3.LUT R2, R2, 0x6, RZ, 0xc0, !PT ;  /* 0x0000000602027812 */ /* 0x000fca00078ec0ff */
[----:B------:R-:W-:-:S05]  /*d620*/  IMAD R2, R220, 0x40, R2 ;  /* 0x00000040dc027824 */ /* 0x000fca00078e0202 */
[C---:B------:R-:W-:Y:S02]  /*d630*/  IADD3 R25, R2.reuse, 0x1, RZ ;  /* 0x0000000102197810 */ /* 0x040fe40007ffe0ff */
[CC--:B------:R-:W-:Y:S02]  /*d640*/  ISETP.GE.AND P1, PT, R2.reuse, R203.reuse, PT ;  /* 0x000000cb0200720c */ /* 0x0c0fe40003f26270 */
[CC--:B------:R-:W-:Y:S02]  /*d650*/  ISETP.GE.AND P0, PT, R2.reuse, R206.reuse, PT ;  /* 0x000000ce0200720c */ /* 0x0c0fe40003f06270 */
[C---:B------:R-:W-:Y:S02]  /*d660*/  ISETP.GE.AND P2, PT, R25.reuse, R203, PT ;  /* 0x000000cb1900720c */ /* 0x040fe40003f46270 */
[----:B------:R-:W-:Y:S02]  /*d670*/  ISETP.GE.AND P3, PT, R25, R206, PT ;  /* 0x000000ce1900720c */ /* 0x000fe40003f66270 */
[----:B------:R-:W-:-:S02]  /*d680*/  ISETP.LT.OR P4, PT, R2, R200, P1 ;  /* 0x000000c80200720c */ /* 0x000fc40000f81670 */
[CC--:B------:R-:W-:Y:S02]  /*d690*/  ISETP.LT.OR P1, PT, R2.reuse, R199.reuse, P0 ;  /* 0x000000c70200720c */ /* 0x0c0fe40000721670 */
[C---:B------:R-:W-:Y:S02]  /*d6a0*/  ISETP.LT.OR P2, PT, R25.reuse, R200, P2 ;  /* 0x000000c81900720c */ /* 0x040fe40001741670 */
[----:B------:R-:W-:Y:S02]  /*d6b0*/  ISETP.LT.OR P0, PT, R25, R199, P3 ;  /* 0x000000c71900720c */ /* 0x000fe40001f01670 */
[C---:B------:R-:W-:Y:S02]  /*d6c0*/  IADD3 R24, R2.reuse, 0x8, RZ ;  /* 0x0000000802187810 */ /* 0x040fe40007ffe0ff */
[----:B------:R-:W-:Y:S02]  /*d6d0*/  IADD3 R23, R2, 0x9, RZ ;  /* 0x0000000902177810 */ /* 0x000fe40007ffe0ff */
[----:B------:R-:W-:-:S02]  /*d6e0*/  FSEL R33, R38, -INF , !P1 ;  /* 0xff80000026217808 */ /* 0x000fc40004800000 */
[----:B------:R-:W-:Y:S02]  /*d6f0*/  FSEL R29, R37, -INF , !P2 ;  /* 0xff800000251d7808 */ /* 0x000fe40005000000 */
[----:B------:R-:W-:Y:S02]  /*d700*/  FSEL R37, R39, -INF , !P0 ;  /* 0xff80000027257808 */ /* 0x000fe40004000000 */
[C---:B------:R-:W-:Y:S02]  /*d710*/  ISETP.GE.AND P1, PT, R24.reuse, R203, PT ;  /* 0x000000cb1800720c */ /* 0x040fe40003f26270 */
[-C--:B------:R-:W-:Y:S02]  /*d720*/  ISETP.GE.AND P0, PT, R24, R206.reuse, PT ;  /* 0x000000ce1800720c */ /* 0x080fe40003f06270 */
[----:B------:R-:W-:Y:S02]  /*d730*/  ISETP.GE.AND P3, PT, R23, R206, PT ;  /* 0x000000ce1700720c */ /* 0x000fe40003f66270 */
[----:B------:R-:W-:-:S02]  /*d740*/  FSEL R28, R36, -INF , !P4 ;  /* 0xff800000241c7808 */ /* 0x000fc40006000000 */
[C---:B------:R-:W-:Y:S02]  /*d750*/  ISETP.LT.OR P4, PT, R24.reuse, R200, P1 ;  /* 0x000000c81800720c */ /* 0x040fe40000f81670 */
[-C--:B------:R-:W-:Y:S02]  /*d760*/  ISETP.LT.OR P1, PT, R24, R199.reuse, P0 ;  /* 0x000000c71800720c */ /* 0x080fe40000721670 */
[C---:B------:R-:W-:Y:S02]  /*d770*/  IADD3 R22, R2.reuse, 0x10, RZ ;  /* 0x0000001002167810 */ /* 0x040fe40007ffe0ff */
[C---:B------:R-:W-:Y:S02]  /*d780*/  ISETP.LT.OR P0, PT, R23.reuse, R199, P3 ;  /* 0x000000c71700720c */ /* 0x040fe40001f01670 */
[----:B------:R-:W-:Y:S02]  /*d790*/  IADD3 R21, R2, 0x11, RZ ;  /* 0x0000001102157810 */ /* 0x000fe40007ffe0ff */
[----:B------:R-:W-:-:S02]  /*d7a0*/  ISETP.GE.AND P2, PT, R23, R203, PT ;  /* 0x000000cb1700720c */ /* 0x000fc40003f46270 */
[----:B------:R-:W-:Y:S02]  /*d7b0*/  FSEL R32, R70, -INF , !P1 ;  /* 0xff80000046207808 */ /* 0x000fe40004800000 */
[----:B------:R-:W-:Y:S01]  /*d7c0*/  FSEL R34, R71, -INF , !P0 ;  /* 0xff80000047227808 */ /* 0x000fe20004000000 */
[----:B------:R-:W-:Y:S01]  /*d7d0*/  IMAD.MOV.U32 R71, RZ, RZ, R244 ;  /* 0x000000ffff477224 */ /* 0x000fe200078e00f4 */
[C---:B------:R-:W-:Y:S02]  /*d7e0*/  ISETP.GE.AND P1, PT, R22.reuse, R203, PT ;  /* 0x000000cb1600720c */ /* 0x040fe40003f26270 */
[-C--:B------:R-:W-:Y:S02]  /*d7f0*/  ISETP.GE.AND P0, PT, R22, R206.reuse, PT ;  /* 0x000000ce1600720c */ /* 0x080fe40003f06270 */
[----:B------:R-:W-:Y:S02]  /*d800*/  ISETP.GE.AND P3, PT, R21, R206, PT ;  /* 0x000000ce1500720c */ /* 0x000fe40003f66270 */
[----:B------:R-:W-:-:S02]  /*d810*/  ISETP.LT.OR P2, PT, R23, R200, P2 ;  /* 0x000000c81700720c */ /* 0x000fc40001741670 */
[----:B------:R-:W-:Y:S02]  /*d820*/  FSEL R31, R68, -INF , !P4 ;  /* 0xff800000441f7808 */ /* 0x000fe40006000000 */
[C---:B------:R-:W-:Y:S02]  /*d830*/  ISETP.LT.OR P4, PT, R22.reuse, R200, P1 ;  /* 0x000000c81600720c */ /* 0x040fe40000f81670 */
[-C--:B------:R-:W-:Y:S02]  /*d840*/  ISETP.LT.OR P1, PT, R22, R199.reuse, P0 ;  /* 0x000000c71600720c */ /* 0x080fe40000721670 */
[----:B------:R-:W-:Y:S02]  /*d850*/  ISETP.LT.OR P0, PT, R21, R199, P3 ;  /* 0x000000c71500720c */ /* 0x000fe40001f01670 */
[----:B------:R-:W-:Y:S02]  /*d860*/  IADD3 R20, R2, 0x18, RZ ;  /* 0x0000001802147810 */ /* 0x000fe40007ffe0ff */
[----:B------:R-:W-:-:S02]  /*d870*/  FSEL R30, R69, -INF , !P2 ;  /* 0xff800000451e7808 */ /* 0x000fc40005000000 */
[-C--:B------:R-:W-:Y:S02]  /*d880*/  ISETP.GE.AND P2, PT, R21, R203.reuse, PT ;  /* 0x000000cb1500720c */ /* 0x080fe40003f46270 */
[----:B------:R-:W-:Y:S02]  /*d890*/  IADD3 R19, R2, 0x19, RZ ;  /* 0x0000001902137810 */ /* 0x000fe40007ffe0ff */
[----:B------:R-:W-:Y:S02]  /*d8a0*/  FSEL R146, R146, -INF , !P1 ;  /* 0xff80000092927808 */ /* 0x000fe40004800000 */
[----:B------:R-:W-:Y:S02]  /*d8b0*/  FSEL R147, R147, -INF , !P0 ;  /* 0xff80000093937808 */ /* 0x000fe40004000000 */
[C---:B------:R-:W-:Y:S02]  /*d8c0*/  ISETP.GE.AND P1, PT, R20.reuse, R203, PT ;  /* 0x000000cb1400720c */ /* 0x040fe40003f26270 */
[----:B------:R-:W-:-:S02]  /*d8d0*/  ISETP.GE.AND P0, PT, R20, R206, PT ;  /* 0x000000ce1400720c */ /* 0x000fc40003f06270 */
[----:B------:R-:W-:Y:S02]  /*d8e0*/  ISETP.LT.OR P2, PT, R21, R200, P2 ;  /* 0x000000c81500720c */ /* 0x000fe40001741670 */
[----:B------:R-:W-:Y:S02]  /*d8f0*/  FSEL R54, R144, -INF , !P4 ;  /* 0xff80000090367808 */ /* 0x000fe40006000000 */
[----:B------:R-:W-:Y:S02]  /*d900*/  ISETP.GE.AND P3, PT, R19, R206, PT ;  /* 0x000000ce1300720c */ /* 0x000fe40003f66270 */
[C---:B------:R-:W-:Y:S02]  /*d910*/  ISETP.LT.OR P4, PT, R20.reuse, R200, P1 ;  /* 0x000000c81400720c */ /* 0x040fe40000f81670 */
[----:B------:R-:W-:Y:S02]  /*d920*/  ISETP.LT.OR P1, PT, R20, R199, P0 ;  /* 0x000000c71400720c */ /* 0x000fe40000721670 */
[----:B------:R-:W-:-:S02]  /*d930*/  FSEL R55, R145, -INF , !P2 ;  /* 0xff80000091377808 */ /* 0x000fc40005000000 */
[C---:B------:R-:W-:Y:S02]  /*d940*/  IADD3 R18, R2.reuse, 0x20, RZ ;  /* 0x0000002002127810 */ /* 0x040fe40007ffe0ff */
[C---:B------:R-:W-:Y:S02]  /*d950*/  ISETP.LT.OR P0, PT, R19.reuse, R199, P3 ;  /* 0x000000c71300720c */ /* 0x040fe40001f01670 */
[----:B------:R-:W-:Y:S02]  /*d960*/  IADD3 R17, R2, 0x21, RZ ;  /* 0x0000002102117810 */ /* 0x000fe40007ffe0ff */
[----:B------:R-:W-:Y:S02]  /*d970*/  ISETP.GE.AND P2, PT, R19, R203, PT ;  /* 0x000000cb1300720c */ /* 0x000fe40003f46270 */
[----:B------:R-:W-:Y:S02]  /*d980*/  FSEL R142, R142, -INF , !P1 ;  /* 0xff8000008e8e7808 */ /* 0x000fe40004800000 */
[----:B------:R-:W-:-:S02]  /*d990*/  FSEL R140, R140, -INF , !P4 ;  /* 0xff8000008c8c7808 */ /* 0x000fc40006000000 */
[----:B------:R-:W-:Y:S02]  /*d9a0*/  FSEL R143, R143, -INF , !P0 ;  /* 0xff8000008f8f7808 */ /* 0x000fe40004000000 */
[C---:B------:R-:W-:Y:S02]  /*d9b0*/  ISETP.GE.AND P1, PT, R18.reuse, R203, PT ;  /* 0x000000cb1200720c */ /* 0x040fe40003f26270 */
[CC--:B------:R-:W-:Y:S02]  /*d9c0*/  ISETP.GE.AND P0, PT, R18.reuse, R206.reuse, PT ;  /* 0x000000ce1200720c */ /* 0x0c0fe40003f06270 */
[----:B------:R-:W-:Y:S02]  /*d9d0*/  ISETP.GE.AND P3, PT, R17, R206, PT ;  /* 0x000000ce1100720c */ /* 0x000fe40003f66270 */
[-C--:B------:R-:W-:Y:S02]  /*d9e0*/  ISETP.LT.OR P2, PT, R19, R200.reuse, P2 ;  /* 0x000000c81300720c */ /* 0x080fe40001741670 */
[----:B------:R-:W-:-:S02]  /*d9f0*/  ISETP.LT.OR P4, PT, R18, R200, P1 ;  /* 0x000000c81200720c */ /* 0x000fc40000f81670 */
[-C--:B------:R-:W-:Y:S02]  /*da00*/  ISETP.LT.OR P1, PT, R18, R199.reuse, P0 ;  /* 0x000000c71200720c */ /* 0x080fe40000721670 */
[----:B------:R-:W-:Y:S02]  /*da10*/  ISETP.LT.OR P0, PT, R17, R199, P3 ;  /* 0x000000c71100720c */ /* 0x000fe40001f01670 */
[----:B------:R-:W-:Y:S02]  /*da20*/  FSEL R141, R141, -INF , !P2 ;  /* 0xff8000008d8d7808 */ /* 0x000fe40005000000 */
[----:B------:R-:W-:Y:S02]  /*da30*/  IADD3 R16, R2, 0x28, RZ ;  /* 0x0000002802107810 */ /* 0x000fe40007ffe0ff */
[----:B------:R-:W-:Y:S02]  /*da40*/  ISETP.GE.AND P2, PT, R17, R203, PT ;  /* 0x000000cb1100720c */ /* 0x000fe40003f46270 */
[----:B------:R-:W-:-:S02]  /*da50*/  FSEL R229, R151, -INF , !P0 ;  /* 0xff80000097e57808 */ /* 0x000fc40004000000 */
[----:B------:R-:W-:Y:S02]  /*da60*/  ISETP.GE.AND P0, PT, R16, R203, PT ;  /* 0x000000cb1000720c */ /* 0x000fe40003f06270 */
[----:B------:R-:W-:Y:S02]  /*da70*/  ISETP.LT.OR P2, PT, R17, R200, P2 ;  /* 0x000000c81100720c */ /* 0x000fe40001741670 */
[----:B------:R-:W-:Y:S02]  /*da80*/  FSEL R209, R148, -INF , !P4 ;  /* 0xff80000094d17808 */ /* 0x000fe40006000000 */
[----:B------:R-:W-:Y:S02]  /*da90*/  IADD3 R15, R2, 0x29, RZ ;  /* 0x00000029020f7810 */ /* 0x000fe40007ffe0ff */
[----:B------:R-:W-:Y:S02]  /*daa0*/  FSEL R228, R150, -INF , !P1 ;  /* 0xff80000096e47808 */ /* 0x000fe40004800000 */
[----:B------:R-:W-:-:S02]  /*dab0*/  IADD3 R14, R2, 0x30, RZ ;  /* 0x00000030020e7810 */ /* 0x000fc40007ffe0ff */
[----:B------:R-:W-:Y:S02]  /*dac0*/  ISETP.LT.OR P0, PT, R16, R200, P0 ;  /* 0x000000c81000720c */ /* 0x000fe40000701670 */
[----:B------:R-:W-:Y:S02]  /*dad0*/  FSEL R210, R149, -INF , !P2 ;  /* 0xff80000095d27808 */ /* 0x000fe40005000000 */
[-C--:B------:R-:W-:Y:S02]  /*dae0*/  ISETP.GE.AND P1, PT, R15, R203.reuse, PT ;  /* 0x000000cb0f00720c */ /* 0x080fe40003f26270 */
[----:B------:R-:W-:Y:S02]  /*daf0*/  ISETP.GE.AND P2, PT, R14, R203, PT ;  /* 0x000000cb0e00720c */ /* 0x000fe40003f46270 */
[----:B------:R-:W-:Y:S02]  /*db00*/  FSEL R211, R72, -INF , !P0 ;  /* 0xff80000048d37808 */ /* 0x000fe40004000000 */
[----:B------:R-:W-:-:S02]  /*db10*/  IADD3 R11, R2, 0x31, RZ ;  /* 0x00000031020b7810 */ /* 0x000fc40007ffe0ff */
[-C--:B------:R-:W-:Y:S02]  /*db20*/  ISETP.LT.OR P0, PT, R15, R200.reuse, P1 ;  /* 0x000000c80f00720c */ /* 0x080fe40000f01670 */
[----:B------:R-:W-:Y:S02]  /*db30*/  ISETP.LT.OR P2, PT, R14, R200, P2 ;  /* 0x000000c80e00720c */ /* 0x000fe40001741670 */
[----:B------:R-:W-:Y:S02]  /*db40*/  IADD3 R8, R2, 0x38, RZ ;  /* 0x0000003802087810 */ /* 0x000fe40007ffe0ff */
[----:B------:R-:W-:Y:S02]  /*db50*/  ISETP.GE.AND P3, PT, R11, R203, PT ;  /* 0x000000cb0b00720c */ /* 0x000fe40003f66270 */
[----:B------:R-:W-:Y:S01]  /*db60*/  FSEL R225, R73, -INF , !P0 ;  /* 0xff80000049e17808 */ /* 0x000fe20004000000 */
[----:B------:R-:W-:Y:S01]  /*db70*/  IMAD.SHL.U32 R73, R220, 0x2, RZ ;  /* 0x00000002dc497824 */ /* 0x000fe200078e00ff */
[----:B------:R-:W-:-:S02]  /*db80*/  FSEL R231, R152, -INF , !P2 ;  /* 0xff80000098e77808 */ /* 0x000fc40005000000 */
[----:B------:R-:W-:Y:S02]  /*db90*/  IADD3 R36, R2, 0x39, RZ ;  /* 0x0000003902247810 */ /* 0x000fe40007ffe0ff */
[-C--:B------:R-:W-:Y:S02]  /*dba0*/  ISETP.GE.AND P1, PT, R8, R203.reuse, PT ;  /* 0x000000cb0800720c */ /* 0x080fe40003f26270 */
[-C--:B------:R-:W-:Y:S02]  /*dbb0*/  ISETP.LT.OR P2, PT, R11, R200.reuse, P3 ;  /* 0x000000c80b00720c */ /* 0x080fe40001f41670 */
[----:B------:R-:W-:Y:S02]  /*dbc0*/  ISETP.GE.AND P0, PT, R36, R203, PT ;  /* 0x000000cb2400720c */ /* 0x000fe40003f06270 */
[----:B------:R-:W-:Y:S02]  /*dbd0*/  ISETP.LT.OR P1, PT, R8, R200, P1 ;  /* 0x000000c80800720c */ /* 0x000fe40000f21670 */
[----:B------:R-:W-:-:S02]  /*dbe0*/  FSEL R234, R153, -INF , !P2 ;  /* 0xff80000099ea7808 */ /* 0x000fc40005000000 */
[----:B------:R-:W-:Y:S02]  /*dbf0*/  ISETP.GE.AND P4, PT, R16, R206, PT ;  /* 0x000000ce1000720c */ /* 0x000fe40003f86270 */
[----:B------:R-:W-:Y:S02]  /*dc00*/  ISETP.LT.OR P0, PT, R36, R200, P0 ;  /* 0x000000c82400720c */ /* 0x000fe40000701670 */
[----:B------:R-:W-:Y:S02]  /*dc10*/  FSEL R230, R64, -INF , !P1 ;  /* 0xff80000040e67808 */ /* 0x000fe40004800000 */
[----:B------:R-:W-:Y:S02]  /*dc20*/  ISETP.LT.OR P1, PT, R16, R199, P4 ;  /* 0x000000c71000720c */ /* 0x000fe40002721670 */
[-C--:B------:R-:W-:Y:S02]  /*dc30*/  ISETP.GE.AND P3, PT, R15, R206.reuse, PT ;  /* 0x000000ce0f00720c */ /* 0x080fe40003f66270 */
[----:B------:R-:W-:-:S02]  /*dc40*/  ISETP.GE.AND P6, PT, R14, R206, PT ;  /* 0x000000ce0e00720c */ /* 0x000fc40003fc6270 */
[----:B------:R-:W-:Y:S02]  /*dc50*/  FSEL R240, R65, -INF , !P0 ;  /* 0xff80000041f07808 */ /* 0x000fe40004000000 */
[-C--:B------:R-:W-:Y:S02]  /*dc60*/  ISETP.LT.OR P0, PT, R15, R199.reuse, P3 ;  /* 0x000000c70f00720c */ /* 0x080fe40001f01670 */
[----:B------:R-:W-:Y:S02]  /*dc70*/  FSEL R226, R74, -INF , !P1 ;  /* 0xff8000004ae27808 */ /* 0x000fe40004800000 */
[----:B------:R-:W-:Y:S02]  /*dc80*/  ISETP.GE.AND P5, PT, R11, R206, PT ;  /* 0x000000ce0b00720c */ /* 0x000fe40003fa6270 */
[----:B------:R-:W-:Y:S02]  /*dc90*/  ISETP.LT.OR P1, PT, R14, R199, P6 ;  /* 0x000000c70e00720c */ /* 0x000fe40003721670 */
[----:B------:R-:W-:-:S02]  /*dca0*/  FSEL R227, R75, -INF , !P0 ;  /* 0xff8000004be37808 */ /* 0x000fc40004000000 */
[-C--:B------:R-:W-:Y:S02]  /*dcb0*/  ISETP.LT.OR P0, PT, R11, R199.reuse, P5 ;  /* 0x000000c70b00720c */ /* 0x080fe40002f01670 */
[----:B------:R-:W-:Y:S02]  /*dcc0*/  FSEL R235, R154, -INF , !P1 ;  /* 0xff8000009aeb7808 */ /* 0x000fe40004800000 */
[-C--:B------:R-:W-:Y:S02]  /*dcd0*/  ISETP.GE.AND P1, PT, R8, R206.reuse, PT ;  /* 0x000000ce0800720c */ /* 0x080fe40003f26270 */
[----:B------:R-:W-:Y:S02]  /*dce0*/  FSEL R241, R155, -INF , !P0 ;  /* 0xff8000009bf17808 */ /* 0x000fe40004000000 */
[----:B------:R-:W-:Y:S02]  /*dcf0*/  ISETP.GE.AND P0, PT, R36, R206, PT ;  /* 0x000000ce2400720c */ /* 0x000fe40003f06270 */
[----:B------:R-:W-:-:S02]  /*dd00*/  ISETP.LT.OR P1, PT, R8, R199, P1 ;  /* 0x000000c70800720c */ /* 0x000fc40000f21670 */
[----:B------:R-:W-:Y:S02]  /*dd10*/  ISETP.LT.OR P0, PT, R36, R199, P0 ;  /* 0x000000c72400720c */ /* 0x000fe40000701670 */
[----:B------:R-:W-:Y:S02]  /*dd20*/  FSEL R242, R66, -INF , !P1 ;  /* 0xff80000042f27808 */ /* 0x000fe40004800000 */
[----:B------:R-:W-:Y:S01]  /*dd30*/  FSEL R243, R67, -INF , !P0 ;  /* 0xff80000043f37808 */ /* 0x000fe20004000000 */
[----:B------:R-:W-:Y:S02]  /*dd40*/  IMAD.MOV.U32 R67, RZ, RZ, R238 ;  /* 0x000000ffff437224 */ /* 0x000fe400078e00ee */
[----:B--2---:R-:W-:Y:S01]  /*dd50*/  IMAD.MOV.U32 R6, RZ, RZ, R3 ;  /* 0x000000ffff067224 */ /* 0x004fe200078e0003 */
[----:B------:R-:W-:-:S03]  /*dd60*/  FMNMX.FTZ R3, R222, R28, !PT ;  /* 0x0000001cde037209 */ /* 0x000fc60007810000 */
[----:B------:R-:W-:Y:S01]  /*dd70*/  IMAD.WIDE.U32 R144, R6, -0x2daee0ad, RZ ;  /* 0xd2511f5306907825 */ /* 0x000fe200078e00ff */
        /* <DEDUP_REMOVED lines=25> */
[----:B------:R-:W-:Y:S01]  /*df10*/  LOP3.LUT R5, R27, R250, RZ, 0x3c, !PT ;  /* 0x000000fa1b057212 */ /* 0x000fe200078e3cff */
[----:B------:R-:W1:Y:S01]  /*df20*/  SHFL.BFLY PT, R7, R3, 0x2, 0x1f ;  /* 0x0c401f0003077f89 */ /* 0x000e6200000e0000 */
[----:B------:R-:W-:-:S03]  /*df30*/  FMNMX.FTZ R4, R226, R4, !PT ;  /* 0x00000004e2047209 */ /* 0x000fc60007810000 */
[----:B------:R-:W-:Y:S01]  /*df40*/  IMAD.WIDE.U32 R68, R5, -0x2daee0ad, RZ ;  /* 0xd2511f5305447825 */ /* 0x000fe200078e00ff */
[----:B------:R-:W-:-:S04]  /*df50*/  FMNMX.FTZ R4, R227, R4, !PT ;  /* 0x00000004e3047209 */ /* 0x000fc80007810000 */
[----:B------:R-:W-:Y:S02]  /*df60*/  FMNMX.FTZ R4, R235, R4, !PT ;  /* 0x00000004eb047209 */ /* 0x000fe40007810000 */
[----:B------:R-:W-:Y:S02]  /*df70*/  LOP3.LUT R5, R69, UR14, R144, 0x96, !PT ;  /* 0x0000000e45057c12 */ /* 0x000fe4000f8e9690 */
[----:B------:R-:W-:Y:S02]  /*df80*/  FMNMX.FTZ R6, R241, R4, !PT ;  /* 0x00000004f1067209 */ /* 0x000fe40007810000 */
[----:B------:R-:W-:Y:S01]  /*df90*/  LOP3.LUT R4, R145, UR27, R73, 0x96, !PT ;  /* 0x0000001b91047c12 */ /* 0x000fe2000f8e9649 */
[----:B------:R-:W-:Y:S01]  /*dfa0*/  IMAD.WIDE.U32 R42, R5, -0x326172a9, RZ ;  /* 0xcd9e8d57052a7825 */ /* 0x000fe200078e00ff */
[----:B------:R-:W-:-:S03]  /*dfb0*/  FMNMX.FTZ R6, R242, R6, !PT ;  /* 0x00000006f2067209 */ /* 0x000fc60007810000 */
[----:B------:R-:W-:Y:S01]  /*dfc0*/  IMAD.WIDE.U32 R12, R4, -0x326172a9, RZ ;  /* 0xcd9e8d57040c7825 */ /* 0x000fe200078e00ff */
[----:B------:R-:W-:Y:S02]  /*dfd0*/  FMNMX.FTZ R6, R243, R6, !PT ;  /* 0x00000006f3067209 */ /* 0x000fe40007810000 */
[----:B-1----:R-:W-:-:S03]  /*dfe0*/  FMNMX.FTZ R3, R3, R7, !PT ;  /* 0x0000000703037209 */ /* 0x002fc60007810000 */
[----:B------:R-:W1:Y:S01]  /*dff0*/  SHFL.BFLY PT, R10, R6, 0x2, 0x1f ;  /* 0x0c401f00060a7f89 */ /* 0x000e6200000e0000 */
[----:B------:R-:W-:Y:S02]  /*e000*/  LOP3.LUT R4, R13, UR15, R26, 0x96, !PT ;  /* 0x0000000f0d047c12 */ /* 0x000fe4000f8e961a */
[----:B------:R-:W-:Y:S01]  /*e010*/  LOP3.LUT R7, R43, UR13, R12, 0x96, !PT ;  /* 0x0000000d2b077c12 */ /* 0x000fe2000f8e960c */
[----:B------:R-:W2:Y:S02]  /*e020*/  SHFL.BFLY PT, R9, R3, 0x1, 0x1f ;  /* 0x0c201f0003097f89 */ /* 0x000ea400000e0000 */
[----:B------:R-:W-:-:S04]  /*e030*/  IMAD.WIDE.U32 R4, R4, -0x2daee0ad, RZ ;  /* 0xd2511f5304047825 */ /* 0x000fc800078e00ff */
[----:B------:R-:W-:Y:S01]  /*e040*/  IMAD.WIDE.U32 R26, R7, -0x2daee0ad, RZ ;  /* 0xd2511f53071a7825 */ /* 0x000fe200078e00ff */
[----:B------:R-:W-:-:S04]  /*e050*/  LOP3.LUT R5, R5, UR12, R68, 0x96, !PT ;  /* 0x0000000c05057c12 */ /* 0x000fc8000f8e9644 */
[----:B------:R-:W-:Y:S01]  /*e060*/  LOP3.LUT R7, R27, UR10, R4, 0x96, !PT ;  /* 0x0000000a1b077c12 */ /* 0x000fe2000f8e9604 */
[----:B------:R-:W-:-:S04]  /*e070*/  IMAD.WIDE.U32 R4, R5, -0x326172a9, RZ ;  /* 0xcd9e8d5705047825 */ /* 0x000fc800078e00ff */
[----:B------:R-:W-:Y:S01]  /*e080*/  IMAD.WIDE.U32 R40, R7, -0x326172a9, RZ ;  /* 0xcd9e8d5707287825 */ /* 0x000fe200078e00ff */
        /* <DEDUP_REMOVED lines=8> */
[----:B------:R-:W-:Y:S01]  /*e110*/  LOP3.LUT R7, R7, UR8, R26, 0x96, !PT ;  /* 0x0000000807077c12 */ /* 0x000fe2000f8e961a */
[----:B------:R-:W-:Y:S01]  /*e120*/  FMUL.FTZ R3, R70, c[0x0][0x23c] ;  /* 0x00008f0046037a20 */ /* 0x000fe20000410000 */
[----:B------:R-:W-:-:S03]  /*e130*/  LOP3.LUT R4, R53, UR6, R6, 0x96, !PT ;  /* 0x0000000635047c12 */ /* 0x000fc6000f8e9606 */
[----:B------:R-:W-:Y:S01]  /*e140*/  IMAD.WIDE.U32 R38, R7, -0x326172a9, RZ ;  /* 0xcd9e8d5707267825 */ /* 0x000fe200078e00ff */
[----:B------:R-:W-:-:S03]  /*e150*/  FSEL R9, R3, RZ, P1 ;  /* 0x000000ff03097208 */ /* 0x000fc60000800000 */
[----:B------:R-:W-:-:S04]  /*e160*/  IMAD.WIDE.U32 R4, R4, -0x326172a9, RZ ;  /* 0xcd9e8d5704047825 */ /* 0x000fc800078e00ff */
[--C-:B------:R-:W-:Y:S01]  /*e170*/  FFMA.FTZ R3, R28, c[0x0][0x23c], -R9.reuse ;  /* 0x00008f001c037a23 */ /* 0x100fe20000010809 */
[C---:B------:R-:W-:Y:S02]  /*e180*/  LOP3.LUT R6, R4.reuse, 0xffff, RZ, 0xc0, !PT ;  /* 0x0000ffff04067812 */ /* 0x040fe400078ec0ff */
[----:B------:R-:W-:Y:S01]  /*e190*/  LOP3.LUT R26, R4, 0xff, RZ, 0xc0, !PT ;  /* 0x000000ff041a7812 */ /* 0x000fe200078ec0ff */
[----:B------:R2:W-:Y:S01]  /*e1a0*/  MUFU.EX2 R249, R3 ;  /* 0x0000000300f97308 */ /* 0x0005e20000000800 */
[----:B------:R-:W-:Y:S02]  /*e1b0*/  SHF.R.U32.HI R7, RZ, 0x8, R6 ;  /* 0x00000008ff077819 */ /* 0x000fe40000011606 */
[----:B-1----:R-:W-:Y:S02]  /*e1c0*/  FMNMX.FTZ R69, R10, R35, !PT ;  /* 0x000000230a457209 */ /* 0x002fe40007810000 */
[--C-:B------:R-:W-:Y:S02]  /*e1d0*/  SHF.R.U32.HI R6, RZ, 0x10, R4.reuse ;  /* 0x00000010ff067819 */ /* 0x100fe40000011604 */
[----:B------:R-:W-:Y:S01]  /*e1e0*/  SHF.R.U32.HI R27, RZ, 0x18, R4 ;  /* 0x00000018ff1b7819 */ /* 0x000fe20000011604 */
[----:B------:R-:W-:Y:S01]  /*e1f0*/  FFMA.FTZ R4, R31, c[0x0][0x23c], -R9 ;  /* 0x00008f001f047a23 */ /* 0x000fe20000010809 */
[----:B------:R-:W-:-:S02]  /*e200*/  FSETP.NEU.FTZ.AND P0, PT, R69, -INF , PT ;  /* 0xff8000004500780b */ /* 0x000fc40003f1d000 */
[----:B------:R-:W-:Y:S01]  /*e210*/  PRMT R31, R26, 0x5410, R7 ;  /* 0x000054101a1f7816 */ /* 0x000fe20000000007 */
[----:B------:R1:W-:Y:S01]  /*e220*/  MUFU.EX2 R247, R4 ;  /* 0x0000000400f77308 */ /* 0x0003e20000000800 */
[----:B--2---:R-:W-:-:S07]  /*e230*/  FFMA.FTZ R3, R29, c[0x0][0x23c], -R9 ;  /* 0x00008f001d037a23 */ /* 0x004fce0000010809 */
[----:B------:R2:W-:Y:S01]  /*e240*/  MUFU.EX2 R248, R3 ;  /* 0x0000000300f87308 */ /* 0x0005e20000000800 */
[----:B-1----:R-:W-:Y:S01]  /*e250*/  LOP3.LUT R4, R6, 0xff, RZ, 0xc0, !PT ;  /* 0x000000ff06047812 */ /* 0x002fe200078ec0ff */
[----:B------:R-:W-:-:S03]  /*e260*/  FFMA.FTZ R6, R30, c[0x0][0x23c], -R9 ;  /* 0x00008f001e067a23 */ /* 0x000fc60000010809 */
[----:B------:R-:W-:-:S03]  /*e270*/  PRMT R29, R4, 0x5410, R27 ;  /* 0x00005410041d7816 */ /* 0x000fc6000000001b */
[----:B------:R1:W3:Y:S01]  /*e280*/  MUFU.EX2 R246, R6 ;  /* 0x0000000600f67308 */ /* 0x0002e20000000800 */
[----:B--2---:R-:W-:Y:S01]  /*e290*/  LOP3.LUT R3, R5, UR17, R38, 0x96, !PT ;  /* 0x0000001105037c12 */ /* 0x004fe2000f8e9626 */
[----:B------:R-:W-:-:S03]  /*e2a0*/  FMUL.FTZ R5, R69, c[0x0][0x23c] ;  /* 0x00008f0045057a20 */ /* 0x000fc60000410000 */
[----:B------:R-:W-:Y:S02]  /*e2b0*/  LOP3.LUT R4, R3, 0xffff, RZ, 0xc0, !PT ;  /* 0x0000ffff03047812 */ /* 0x000fe400078ec0ff */
[----:B------:R-:W-:Y:S02]  /*e2c0*/  FSEL R10, R5, RZ, P0 ;  /* 0x000000ff050a7208 */ /* 0x000fe40000000000 */
[--C-:B------:R-:W-:Y:S02]  /*e2d0*/  SHF.R.U32.HI R5, RZ, 0x10, R3.reuse ;  /* 0x00000010ff057819 */ /* 0x100fe40000011603 */
[----:B------:R-:W-:Y:S02]  /*e2e0*/  LOP3.LUT R26, R3, 0xff, RZ, 0xc0, !PT ;  /* 0x000000ff031a7812 */ /* 0x000fe400078ec0ff */
[----:B------:R-:W-:Y:S02]  /*e2f0*/  SHF.R.U32.HI R7, RZ, 0x18, R3 ;  /* 0x00000018ff077819 */ /* 0x000fe40000011603 */
[----:B------:R-:W-:-:S02]  /*e300*/  LOP3.LUT R3, R5, 0xff, RZ, 0xc0, !PT ;  /* 0x000000ff05037812 */ /* 0x000fc400078ec0ff */
[----:B------:R-:W-:Y:S02]  /*e310*/  FSEL R5, R70, RZ, P1 ;  /* 0x000000ff46057208 */ /* 0x000fe40000800000 */
[-C--:B------:R-:W-:Y:S02]  /*e320*/  ISETP.GE.AND P1, PT, R2, R205.reuse, PT ;  /* 0x000000cd0200720c */ /* 0x080fe40003f26270 */
[----:B-1----:R-:W-:Y:S01]  /*e330*/  SHF.R.U32.HI R6, RZ, 0x8, R4 ;  /* 0x00000008ff067819 */ /* 0x002fe20000011604 */
[--C-:B------:R-:W-:Y:S01]  /*e340*/  FFMA.FTZ R4, R32, c[0x0][0x23c], -R10.reuse ;  /* 0x00008f0020047a23 */ /* 0x100fe2000001080a */
[-C--:B------:R-:W-:Y:S02]  /*e350*/  ISETP.LT.OR P4, PT, R2, R202.reuse, P1 ;  /* 0x000000ca0200720c */ /* 0x080fe40000f81670 */
[----:B------:R-:W-:Y:S01]  /*e360*/  ISETP.GE.AND P1, PT, R25, R205, PT ;  /* 0x000000cd1900720c */ /* 0x000fe20003f26270 */
[----:B------:R1:W-:Y:S01]  /*e370*/  MUFU.EX2 R245, R4 ;  /* 0x0000000400f57308 */ /* 0x0003e20000000800 */
[----:B------:R-:W-:Y:S01]  /*e380*/  PRMT R27, R3, 0x5410, R7 ;  /* 0x00005410031b7816 */ /* 0x000fe20000000007 */
[----:B------:R-:W-:Y:S01]  /*e390*/  FFMA.FTZ R3, R34, c[0x0][0x23c], -R10 ;  /* 0x00008f0022037a23 */ /* 0x000fe2000001080a */
[----:B------:R-:W-:-:S02]  /*e3a0*/  ISETP.LT.OR P3, PT, R25, R202, P1 ;  /* 0x000000ca1900720c */ /* 0x000fc40000f61670 */
[----:B------:R-:W-:Y:S02]  /*e3b0*/  ISETP.GE.AND P1, PT, R24, R205, PT ;  /* 0x000000cd1800720c */ /* 0x000fe40003f26270 */
[----:B------:R-:W-:Y:S01]  /*e3c0*/  PRMT R28, R26, 0x5410, R6 ;  /* 0x000054101a1c7816 */ /* 0x000fe20000000006 */
[----:B------:R2:W4:Y:S01]  /*e3d0*/  MUFU.EX2 R244, R3 ;  /* 0x0000000300f47308 */ /* 0x0005220000000800 */
[----:B------:R-:W-:Y:S01]  /*e3e0*/  ISETP.LT.OR P6, PT, R24, R202, P1 ;  /* 0x000000ca1800720c */ /* 0x000fe20000fc1670 */
[----:B------:R-:W-:Y:S01]  /*e3f0*/  FADD.FTZ R26, R222, -R5 ;  /* 0x80000005de1a7221 */ /* 0x000fe20000010000 */
[----:B---3--:R-:W-:Y:S02]  /*e400*/  F2FP.PACK_AB R6, R246, R247 ;  /* 0x000000f7f606723e */ /* 0x008fe400000000ff */
[----:B------:R-:W-:Y:S02]  /*e410*/  ISETP.GE.AND P1, PT, R23, R205, PT ;  /* 0x000000cd1700720c */ /* 0x000fe40003f26270 */
[----:B-1----:R-:W-:-:S02]  /*e420*/  FSEL R4, R69, RZ, P0 ;  /* 0x000000ff45047208 */ /* 0x002fc40000000000 */
[----:B------:R-:W-:-:S03]  /*e430*/  ISETP.GE.AND P0, PT, R2, R204, PT ;  /* 0x000000cc0200720c */ /* 0x000fc60003f06270 */
[----:B------:R-:W-:Y:S01]  /*e440*/  FADD.FTZ R5, R221, -R4 ;  /* 0x80000004dd057221 */ /* 0x000fe20000010000 */
[-C--:B------:R-:W-:Y:S01]  /*e450*/  ISETP.LT.OR P2, PT, R2, R201.reuse, P0 ;  /* 0x000000c90200720c */ /* 0x080fe20000741670 */
[--C-:B------:R-:W-:Y:S01]  /*e460*/  FFMA.FTZ R4, R37, c[0x0][0x23c], -R10.reuse ;  /* 0x00008f0025047a23 */ /* 0x100fe2000001080a */
[-C--:B------:R-:W-:Y:S01]  /*e470*/  ISETP.GE.AND P0, PT, R25, R204.reuse, PT ;  /* 0x000000cc1900720c */ /* 0x080fe20003f06270 */
[----:B--2---:R-:W-:Y:S01]  /*e480*/  FFMA.FTZ R3, R33, c[0x0][0x23c], -R10 ;  /* 0x00008f0021037a23 */ /* 0x004fe2000001080a */
[----:B------:R-:W-:Y:S01]  /*e490*/  @P6 LOP3.LUT R0, R0, 0x1, RZ, 0xfc, !PT ;  /* 0x0000000100006812 */ /* 0x000fe200078efcff */
[----:B------:R1:W-:Y:S01]  /*e4a0*/  MUFU.EX2 R221, R4 ;  /* 0x0000000400dd7308 */ /* 0x0003e20000000800 */
[----:B------:R-:W-:Y:S02]  /*e4b0*/  ISETP.LT.OR P5, PT, R25, R201, P0 ;  /* 0x000000c91900720c */ /* 0x000fe400007a1670 */
[----:B------:R-:W-:Y:S02]  /*e4c0*/  ISETP.GE.AND P0, PT, R24, R204, PT ;  /* 0x000000cc1800720c */ /* 0x000fe40003f06270 */
[----:B------:R-:W-:-:S02]  /*e4d0*/  LOP3.LUT R0, R0, 0xfffffffd, RZ, 0xc0, !PT ;  /* 0xfffffffd00007812 */ /* 0x000fc400078ec0ff */
[----:B------:R-:W-:Y:S01]  /*e4e0*/  ISETP.LT.OR P0, PT, R24, R201, P0 ;  /* 0x000000c91800720c */ /* 0x000fe20000701670 */
[----:B------:R2:W-:Y:S01]  /*e4f0*/  MUFU.EX2 R222, R3 ;  /* 0x0000000300de7308 */ /* 0x0005e20000000800 */
[----:B------:R-:W-:Y:S02]  /*e500*/  FSEL R24, R168, -INF , !P4 ;  /* 0xff800000a8187808 */ /* 0x000fe40006000000 */
[----:B----4-:R-:W-:Y:S02]  /*e510*/  F2FP.PACK_AB R7, R244, R245 ;  /* 0x000000f5f407723e */ /* 0x010fe400000000ff */
[----:B------:R-:W-:Y:S02]  /*e520*/  ISETP.LT.OR P6, PT, R23, R202, P1 ;  /* 0x000000ca1700720c */ /* 0x000fe40000fc1670 */
[----:B------:R-:W-:Y:S01]  /*e530*/  ISETP.GE.AND P1, PT, R22, R205, PT ;  /* 0x000000cd1600720c */ /* 0x000fe20003f26270 */
[----:B-1----:R-:W-:Y:S01]  /*e540*/  FMUL.FTZ R4, R26, c[0x0][0x23c] ;  /* 0x00008f001a047a20 */ /* 0x002fe20000410000 */
[----:B------:R-:W-:-:S02]  /*e550*/  FSEL R25, R170, -INF , !P2 ;  /* 0xff800000aa197808 */ /* 0x000fc40005000000 */
[----:B------:R-:W-:Y:S01]  /*e560*/  ISETP.LT.OR P2, PT, R22, R202, P1 ;  /* 0x000000ca1600720c */ /* 0x000fe20000f41670 */
[----:B------:R1:W3:Y:S01]  /*e570*/  MUFU.EX2 R153, R4 ;  /* 0x0000000400997308 */ /* 0x0002e20000000800 */
[----:B------:R-:W-:Y:S02]  /*e580*/  @P0 LOP3.LUT R0, R0, 0x2, RZ, 0xfc, !PT ;  /* 0x0000000200000812 */ /* 0x000fe400078efcff */
[C---:B------:R-:W-:Y:S01]  /*e590*/  ISETP.GE.AND P0, PT, R23.reuse, R204, PT ;  /* 0x000000cc1700720c */ /* 0x040fe20003f06270 */
[--C-:B--2---:R-:W-:Y:S01]  /*e5a0*/  HSET2.LE.AND R3, R31, R208.reuse, PT ;  /* 0x000000d01f037233 */ /* 0x104fe20003803000 */
[C---:B------:R-:W-:Y:S02]  /*e5b0*/  LOP3.LUT P4, RZ, R0.reuse, 0x1, RZ, 0xc0, !PT ;  /* 0x0000000100ff7812 */ /* 0x040fe4000788c0ff */
[----:B------:R-:W-:Y:S02]  /*e5c0*/  ISETP.LT.OR P0, PT, R23, R201, P0 ;  /* 0x000000c91700720c */ /* 0x000fe40000701670 */
[----:B------:R-:W-:Y:S01]  /*e5d0*/  LOP3.LUT R6, R3, R6, RZ, 0xc0, !PT ;  /* 0x0000000603067212 */ /* 0x000fe200078ec0ff */
[----:B------:R-:W-:Y:S01]  /*e5e0*/  HSET2.LE.AND R3, R29, R208, PT ;  /* 0x000000d01d037233 */ /* 0x000fe20003803000 */
[----:B------:R-:W-:-:S02]  /*e5f0*/  LOP3.LUT R0, R0, 0xffffffef, RZ, 0xc0, !PT ;  /* 0xffffffef00007812 */ /* 0x000fc400078ec0ff */
[----:B------:R-:W-:Y:S02]  /*e600*/  FSEL R23, R169, -INF , !P3 ;  /* 0xff800000a9177808 */ /* 0x000fe40005800000 */
[----:B------:R-:W-:Y:S01]  /*e610*/  LOP3.LUT R7, R3, R7, RZ, 0xc0, !PT ;  /* 0x0000000703077212 */ /* 0x000fe200078ec0ff */
[----:B------:R-:W-:Y:S01]  /*e620*/  FMUL.FTZ R3, R5, c[0x0][0x23c] ;  /* 0x00008f0005037a20 */ /* 0x000fe20000410000 */
[----:B-1----:R-:W-:Y:S01]  /*e630*/  F2FP.PACK_AB R4, R248, R249 ;  /* 0x000000f9f804723e */ /* 0x002fe200000000ff */
[----:B---3--:R-:W-:Y:S01]  /*e640*/  FMUL.FTZ R112, R112, R153 ;  /* 0x0000009970707220 */ /* 0x008fe20000410000 */
[----:B------:R-:W-:Y:S01]  /*e650*/  ISETP.GE.AND P1, PT, R21, R205, PT ;  /* 0x000000cd1500720c */ /* 0x000fe20003f26270 */
[----:B------:R1:W2:Y:S01]  /*e660*/  MUFU.EX2 R152, R3 ;  /* 0x0000000300987308 */ /* 0x0002a20000000800 */
[----:B------:R-:W-:Y:S01]  /*e670*/  @P0 LOP3.LUT R0, R0, 0x10, RZ, 0xfc, !PT ;  /* 0x0000001000000812 */ /* 0x000fe200078efcff */
[-C--:B------:R-:W-:Y:S01]  /*e680*/  FMUL.FTZ R113, R113, R153.reuse ;  /* 0x0000009971717220 */ /* 0x080fe20000410000 */
[----:B------:R-:W-:Y:S01]  /*e690*/  ISETP.GE.AND P0, PT, R22, R204, PT ;  /* 0x000000cc1600720c */ /* 0x000fe20003f06270 */
[-C--:B------:R-:W-:Y:S01]  /*e6a0*/  FMUL.FTZ R128, R128, R153.reuse ;  /* 0x0000009980807220 */ /* 0x080fe20000410000 */
[----:B------:R-:W-:Y:S01]  /*e6b0*/  LOP3.LUT P3, RZ, R0, 0x10, RZ, 0xc0, !PT ;  /* 0x0000001000ff7812 */ /* 0x000fe2000786c0ff */
[----:B------:R-:W-:Y:S01]  /*e6c0*/  FMUL.FTZ R129, R129, R153 ;  /* 0x0000009981817220 */ /* 0x000fe20000410000 */
[----:B------:R-:W-:Y:S01]  /*e6d0*/  ISETP.LT.OR P0, PT, R22, R201, P0 ;  /* 0x000000c91600720c */ /* 0x000fe20000701670 */
[-C--:B------:R-:W-:Y:S01]  /*e6e0*/  FMUL.FTZ R132, R132, R153.reuse ;  /* 0x0000009984847220 */ /* 0x080fe20000410000 */
[----:B------:R-:W-:Y:S01]  /*e6f0*/  FSEL R22, R164, -INF , !P4 ;  /* 0xff800000a4167808 */ /* 0x000fe20006000000 */
[-C--:B------:R-:W-:Y:S01]  /*e700*/  FMUL.FTZ R133, R133, R153.reuse ;  /* 0x0000009985857220 */ /* 0x080fe20000410000 */
[----:B------:R-:W-:Y:S01]  /*e710*/  ISETP.LT.OR P4, PT, R21, R202, P1 ;  /* 0x000000ca1500720c */ /* 0x000fe20000f81670 */
[----:B------:R-:W-:Y:S01]  /*e720*/  FMUL.FTZ R80, R80, R153 ;  /* 0x0000009950507220 */ /* 0x000fe20000410000 */
[----:B------:R-:W-:Y:S01]  /*e730*/  ISETP.GE.AND P1, PT, R20, R205, PT ;  /* 0x000000cd1400720c */ /* 0x000fe20003f26270 */
[----:B------:R-:W-:Y:S01]  /*e740*/  FMUL.FTZ R81, R81, R153 ;  /* 0x0000009951517220 */ /* 0x000fe20000410000 */
[----:B------:R-:W-:Y:S01]  /*e750*/  FSEL R56, R56, -INF , !P2 ;  /* 0xff80000038387808 */ /* 0x000fe20005000000 */
[--C-:B-1----:R-:W-:Y:S01]  /*e760*/  HSET2.LE.AND R3, R28, R208.reuse, PT ;  /* 0x000000d01c037233 */ /* 0x102fe20003803000 */
[----:B------:R-:W-:Y:S01]  /*e770*/  F2FP.PACK_AB R5, R221, R222 ;  /* 0x000000dedd05723e */ /* 0x000fe200000000ff */
[-C--:B--2---:R-:W-:Y:S01]  /*e780*/  FMUL.FTZ R114, R114, R152.reuse ;  /* 0x0000009872727220 */ /* 0x084fe20000410000 */
[----:B------:R-:W-:Y:S01]  /*e790*/  FSEL R41, R57, -INF , !P4 ;  /* 0xff80000039297808 */ /* 0x000fe20006000000 */
[----:B------:R-:W-:Y:S01]  /*e7a0*/  FMUL.FTZ R115, R115, R152 ;  /* 0x0000009873737220 */ /* 0x000fe20000410000 */
[----:B------:R-:W-:Y:S01]  /*e7b0*/  LOP3.LUT R4, R3, R4, RZ, 0xc0, !PT ;  /* 0x0000000403047212 */ /* 0x000fe200078ec0ff */
[----:B------:R-:W-:Y:S01]  /*e7c0*/  HSET2.LE.AND R3, R27, R208, PT ;  /* 0x000000d01b037233 */ /* 0x000fe20003803000 */
[----:B------:R-:W-:Y:S01]  /*e7d0*/  FSEL R27, R171, -INF , !P5 ;  /* 0xff800000ab1b7808 */ /* 0x000fe20006800000 */
[-C--:B------:R-:W-:Y:S01]  /*e7e0*/  FMUL.FTZ R130, R130, R152.reuse ;  /* 0x0000009882827220 */ /* 0x080fe20000410000 */
[C---:B------:R-:W-:Y:S01]  /*e7f0*/  LOP3.LUT P5, RZ, R0.reuse, 0x2, RZ, 0xc0, !PT ;  /* 0x0000000200ff7812 */ /* 0x040fe200078ac0ff */
[-C--:B------:R-:W-:Y:S01]  /*e800*/  FMUL.FTZ R131, R131, R152.reuse ;  /* 0x0000009883837220 */ /* 0x080fe20000410000 */
[----:B------:R-:W-:Y:S01]  /*e810*/  LOP3.LUT R0, R0, 0xfffffff7, RZ, 0xc0, !PT ;  /* 0xfffffff700007812 */ /* 0x000fe200078ec0ff */
[----:B------:R-:W1:Y:S01]  /*e820*/  LDSM.16.MT88.4 R28, [R188+0x6000] ;  /* 0x00600000bc1c783b */ /* 0x000e620000004200 */
[----:B------:R-:W-:Y:S01]  /*e830*/  FSEL R26, R166, -INF , !P5 ;  /* 0xff800000a61a7808 */ /* 0x000fe20006800000 */
[-C--:B------:R-:W-:Y:S01]  /*e840*/  FMUL.FTZ R134, R134, R152.reuse ;  /* 0x0000009886867220 */ /* 0x080fe20000410000 */
[----:B------:R-:W-:Y:S01]  /*e850*/  @P0 LOP3.LUT R0, R0, 0x8, RZ, 0xfc, !PT ;  /* 0x0000000800000812 */ /* 0x000fe200078efcff */
[----:B------:R-:W-:Y:S01]  /*e860*/  FMUL.FTZ R135, R135, R152 ;  /* 0x0000009887877220 */ /* 0x000fe20000410000 */
[----:B------:R-:W-:Y:S01]  /*e870*/  ISETP.GE.AND P0, PT, R21, R204, PT ;  /* 0x000000cc1500720c */ /* 0x000fe20003f06270 */
[-C--:B------:R-:W-:Y:S01]  /*e880*/  FMUL.FTZ R82, R82, R152.reuse ;  /* 0x0000009852527220 */ /* 0x080fe20000410000 */
[----:B------:R-:W-:Y:S01]  /*e890*/  LOP3.LUT R0, R0, 0xfffffffb, RZ, 0xc0, !PT ;  /* 0xfffffffb00007812 */ /* 0x000fe200078ec0ff */
        /* <DEDUP_REMOVED lines=8> */
[-C--:B------:R-:W-:Y:S01]  /*e920*/  FMUL.FTZ R86, R86, R152.reuse ;  /* 0x0000009856567220 */ /* 0x080fe20000410000 */
[----:B------:R-:W-:Y:S01]  /*e930*/  LOP3.LUT R5, R3, R5, RZ, 0xc0, !PT ;  /* 0x0000000503057212 */ /* 0x000fe200078ec0ff */
[----:B------:R-:W-:Y:S01]  /*e940*/  FMUL.FTZ R87, R87, R152 ;  /* 0x0000009857577220 */ /* 0x000fe20000410000 */
[----:B------:R-:W-:Y:S01]  /*e950*/  FSEL R35, R160, -INF , !P5 ;  /* 0xff800000a0237808 */ /* 0x000fe20006800000 */
[----:B------:R-:W-:-:S02]  /*e960*/  FMUL.FTZ R97, R97, R153 ;  /* 0x0000009961617220 */ /* 0x000fc40000410000 */
[----:B------:R-:W-:Y:S01]  /*e970*/  @P0 LOP3.LUT R0, R0, 0x4, RZ, 0xfc, !PT ;  /* 0x0000000400000812 */ /* 0x000fe200078efcff */
[-C--:B------:R-:W-:Y:S01]  /*e980*/  FMUL.FTZ R100, R100, R153.reuse ;  /* 0x0000009964647220 */ /* 0x080fe20000410000 */
[----:B------:R-:W-:Y:S01]  /*e990*/  ISETP.GE.AND P0, PT, R20, R204, PT ;  /* 0x000000cc1400720c */ /* 0x000fe20003f06270 */
[C---:B------:R-:W-:Y:S01]  /*e9a0*/  HMMA.16816.F32 R216, R4.reuse, R48, R112 ;  /* 0x0000003004d8723c */ /* 0x040fe20000001870 */
[----:B------:R-:W-:Y:S01]  /*e9b0*/  LOP3.LUT P6, RZ, R0, 0x8, RZ, 0xc0, !PT ;  /* 0x0000000800ff7812 */ /* 0x000fe200078cc0ff */
[----:B------:R-:W-:Y:S01]  /*e9c0*/  FMUL.FTZ R101, R101, R153 ;  /* 0x0000009965657220 */ /* 0x000fe20000410000 */
[----:B------:R-:W-:Y:S01]  /*e9d0*/  ISETP.LT.OR P0, PT, R20, R201, P0 ;  /* 0x000000c91400720c */ /* 0x000fe20000701670 */
[-C--:B------:R-:W-:Y:S01]  /*e9e0*/  FMUL.FTZ R98, R98, R152.reuse ;  /* 0x0000009862627220 */ /* 0x080fe20000410000 */
[----:B------:R-:W-:Y:S01]  /*e9f0*/  LOP3.LUT R0, R0, 0xfffffffd, RZ, 0xc0, !PT ;  /* 0xfffffffd00007812 */ /* 0x000fe200078ec0ff */
[----:B------:R-:W-:Y:S01]  /*ea00*/  FMUL.FTZ R99, R99, R152 ;  /* 0x0000009863637220 */ /* 0x000fe20000410000 */
[----:B------:R-:W-:Y:S01]  /*ea10*/  FSEL R20, R167, -INF , !P3 ;  /* 0xff800000a7147808 */ /* 0x000fe20005800000 */
[----:B------:R-:W-:Y:S01]  /*ea20*/  IMAD.MOV.U32 R113, RZ, RZ, R212 ;  /* 0x000000ffff717224 */ /* 0x000fe200078e00d4 */
[----:B------:R-:W-:Y:S01]  /*ea30*/  ISETP.LT.OR P3, PT, R19, R202, P1 ;  /* 0x000000ca1300720c */ /* 0x000fe20000f61670 */
[C---:B------:R-:W-:Y:S01]  /*ea40*/  HMMA.16816.F32 R212, R4.reuse, R60, R128 ;  /* 0x0000003c04d4723c */ /* 0x040fe20000001880 */
[----:B------:R-:W-:Y:S01]  /*ea50*/  ISETP.GE.AND P1, PT, R18, R205, PT ;  /* 0x000000cd1200720c */ /* 0x000fe20003f26270 */
[-C--:B------:R-:W-:Y:S01]  /*ea60*/  FMUL.FTZ R102, R102, R152.reuse ;  /* 0x0000009866667220 */ /* 0x080fe20000410000 */
[----:B------:R-:W-:Y:S01]  /*ea70*/  FSEL R58, R58, -INF , !P6 ;  /* 0xff8000003a3a7808 */ /* 0x000fe20007000000 */
[----:B------:R-:W-:Y:S01]  /*ea80*/  FMUL.FTZ R103, R103, R152 ;  /* 0x0000009867677220 */ /* 0x000fe20000410000 */
[----:B------:R-:W-:Y:S01]  /*ea90*/  ISETP.LT.OR P2, PT, R18, R202, P1 ;  /* 0x000000ca1200720c */ /* 0x000fe20000f41670 */
[-C--:B------:R-:W-:Y:S01]  /*eaa0*/  FMUL.FTZ R116, R116, R153.reuse ;  /* 0x0000009974747220 */ /* 0x080fe20000410000 */
[----:B------:R-:W-:Y:S01]  /*eab0*/  @P0 LOP3.LUT R0, R0, 0x2, RZ, 0xfc, !PT ;  /* 0x0000000200000812 */ /* 0x000fe200078efcff */
[C---:B------:R-:W-:Y:S01]  /*eac0*/  HMMA.16816.F32 R148, R4.reuse, R62, R132 ;  /* 0x0000003e0494723c */ /* 0x040fe20000001884 */
[----:B------:R-:W-:Y:S01]  /*ead0*/  ISETP.GE.AND P0, PT, R19, R204, PT ;  /* 0x000000cc1300720c */ /* 0x000fe20003f06270 */
[----:B------:R-:W-:Y:S01]  /*eae0*/  FMUL.FTZ R117, R117, R153 ;  /* 0x0000009975757220 */ /* 0x000fe20000410000 */
[----:B------:R-:W-:Y:S01]  /*eaf0*/  LOP3.LUT R0, R0, 0xfffffffe, RZ, 0xc0, !PT ;  /* 0xfffffffe00007812 */ /* 0x000fe200078ec0ff */
[-C--:B------:R-:W-:Y:S01]  /*eb00*/  FMUL.FTZ R118, R118, R152.reuse ;  /* 0x0000009876767220 */ /* 0x080fe20000410000 */
[----:B------:R-:W-:Y:S01]  /*eb10*/  ISETP.LT.OR P0, PT, R19, R201, P0 ;  /* 0x000000c91300720c */ /* 0x000fe20000701670 */
[----:B------:R-:W-:Y:S01]  /*eb20*/  FMUL.FTZ R119, R119, R152 ;  /* 0x0000009877777220 */ /* 0x000fe20000410000 */
[----:B------:R-:W-:Y:S01]  /*eb30*/  FSEL R34, R161, -INF , !P3 ;  /* 0xff800000a1227808 */ /* 0x000fe20005800000 */
[----:B------:R-:W-:Y:S01]  /*eb40*/  HMMA.16816.F32 R236, R4, R44, R80 ;  /* 0x0000002c04ec723c */ /* 0x000fe20000001850 */
[----:B------:R-:W-:Y:S01]  /*eb50*/  FSEL R75, R156, -INF , !P2 ;  /* 0xff8000009c4b7808 */ /* 0x000fe20005000000 */
[C---:B------:R-:W-:Y:S01]  /*eb60*/  IMAD.WIDE.U32 R114, R251.reuse, -0x326172a9, RZ ;  /* 0xcd9e8d57fb727825 */ /* 0x040fe200078e00ff */
[----:B------:R-:W-:-:S03]  /*eb70*/  IADD3 R156, R251, 0x4, RZ ;  /* 0x00000004fb9c7810 */ /* 0x000fc60007ffe0ff */
[----:B------:R-:W-:Y:S02]  /*eb80*/  IMAD.MOV.U32 R131, RZ, RZ, R71 ;  /* 0x000000ffff837224 */ /* 0x000fe400078e0047 */
[C---:B------:R-:W-:Y:S01]  /*eb90*/  HMMA.16816.F32 R84, R4.reuse, R46, R84 ;  /* 0x0000002e0454723c */ /* 0x040fe20000001854 */
[----:B------:R-:W-:Y:S01]  /*eba0*/  IMAD.MOV.U32 R135, RZ, RZ, R252 ;  /* 0x000000ffff877224 */ /* 0x000fe200078e00fc */
[----:B------:R-:W-:Y:S02]  /*ebb0*/  @P0 LOP3.LUT R0, R0, 0x1, RZ, 0xfc, !PT ;  /* 0x0000000100000812 */ /* 0x000fe400078efcff */
[-C--:B------:R-:W-:Y:S02]  /*ebc0*/  ISETP.GE.AND P0, PT, R18, R204.reuse, PT ;  /* 0x000000cc1200720c */ /* 0x080fe40003f06270 */
[----:B------:R-:W-:Y:S02]  /*ebd0*/  LOP3.LUT P1, RZ, R0, 0x4, RZ, 0xc0, !PT ;  /* 0x0000000400ff7812 */ /* 0x000fe4000782c0ff */
[----:B------:R-:W-:Y:S01]  /*ebe0*/  ISETP.LT.OR P6, PT, R18, R201, P0 ;  /* 0x000000c91200720c */ /* 0x000fe200007c1670 */
[----:B-1----:R-:W-:Y:S01]  /*ebf0*/  HMMA.16816.F32 R96, R4, R28, R96 ;  /* 0x0000001c0460723c */ /* 0x002fe20000001860 */
[----:B------:R-:W-:-:S02]  /*ec00*/  ISETP.GE.AND P0, PT, R17, R204, PT ;  /* 0x000000cc1100720c */ /* 0x000fc40003f06270 */
[----:B------:R-:W-:Y:S02]  /*ec10*/  FSEL R64, R59, -INF , !P1 ;  /* 0xff8000003b407808 */ /* 0x000fe40004800000 */
[C---:B------:R-:W-:Y:S02]  /*ec20*/  ISETP.GE.AND P1, PT, R17.reuse, R205, PT ;  /* 0x000000cd1100720c */ /* 0x040fe40003f26270 */
[C---:B------:R-:W-:Y:S01]  /*ec30*/  ISETP.LT.OR P0, PT, R17.reuse, R201, P0 ;  /* 0x000000c91100720c */ /* 0x040fe20000701670 */
[----:B------:R-:W-:Y:S01]  /*ec40*/  HMMA.16816.F32 R80, R4, R30, R100 ;  /* 0x0000001e0450723c */ /* 0x000fe20000001864 */
[----:B------:R-:W-:Y:S02]  /*ec50*/  ISETP.LT.OR P5, PT, R17, R202, P1 ;  /* 0x000000ca1100720c */ /* 0x000fe40000fa1670 */
[C---:B------:R-:W-:Y:S02]  /*ec60*/  LOP3.LUT P4, RZ, R0.reuse, 0x1, RZ, 0xc0, !PT ;  /* 0x0000000100ff7812 */ /* 0x040fe4000788c0ff */
[----:B------:R-:W-:-:S02]  /*ec70*/  LOP3.LUT P1, RZ, R0, 0x2, RZ, 0xc0, !PT ;  /* 0x0000000200ff7812 */ /* 0x000fc4000782c0ff */
[----:B------:R-:W-:Y:S01]  /*ec80*/  P2R R0, PR, RZ, 0x1 ;  /* 0x00000001ff007803 */ /* 0x000fe20000000000 */
[----:B------:R-:W-:Y:S01]  /*ec90*/  HMMA.16816.F32 R116, R4, R50, R116 ;  /* 0x000000320474723c */ /* 0x000fe20000001874 */
[----:B------:R-:W-:Y:S02]  /*eca0*/  ISETP.GE.AND P0, PT, R16, R204, PT ;  /* 0x000000cc1000720c */ /* 0x000fe40003f06270 */
[----:B------:R-:W-:Y:S01]  /*ecb0*/  FSEL R112, R157, -INF , !P5 ;  /* 0xff8000009d707808 */ /* 0x000fe20006800000 */
[----:B------:R-:W-:Y:S01]  /*ecc0*/  IMAD.WIDE.U32 R156, R156, -0x326172a9, RZ ;  /* 0xcd9e8d579c9c7825 */ /* 0x000fe200078e00ff */
[----:B------:R-:W-:Y:S02]  /*ecd0*/  ISETP.NE.AND P5, PT, R0, RZ, PT ;  /* 0x000000ff0000720c */ /* 0x000fe40003fa5270 */
[----:B------:R-:W-:Y:S02]  /*ece0*/  FMNMX.FTZ R0, R224, R24, !PT ;  /* 0x00000018e0007209 */ /* 0x000fe40007810000 */
[----:B------:R-:W-:-:S02]  /*ecf0*/  ISETP.LT.OR P0, PT, R16, R201, P0 ;  /* 0x000000c91000720c */ /* 0x000fc40000701670 */
[----:B------:R-:W-:Y:S02]  /*ed00*/  FSEL R57, R162, -INF , !P1 ;  /* 0xff800000a2397808 */ /* 0x000fe40004800000 */
[----:B------:R-:W-:Y:S02]  /*ed10*/  FMNMX.FTZ R0, R23, R0, !PT ;  /* 0x0000000017007209 */ /* 0x000fe40007810000 */
[----:B------:R-:W-:Y:S02]  /*ed20*/  ISETP.GE.AND P1, PT, R16, R205, PT ;  /* 0x000000cd1000720c */ /* 0x000fe40003f26270 */
[----:B------:R-:W-:Y:S02]  /*ed30*/  P2R R3, PR, RZ, 0x1 ;  /* 0x00000001ff037803 */ /* 0x000fe40000000000 */
[----:B------:R-:W-:Y:S02]  /*ed40*/  ISETP.GE.AND P0, PT, R15, R204, PT ;  /* 0x000000cc0f00720c */ /* 0x000fe40003f06270 */
[----:B------:R-:W-:-:S02]  /*ed50*/  FMNMX.FTZ R0, R22, R0, !PT ;  /* 0x0000000016007209 */ /* 0x000fc40007810000 */
[----:B------:R-:W-:Y:S02]  /*ed60*/  ISETP.LT.OR P3, PT, R16, R202, P1 ;  /* 0x000000ca1000720c */ /* 0x000fe40000f61670 */
[C---:B------:R-:W-:Y:S02]  /*ed70*/  ISETP.GE.AND P1, PT, R15.reuse, R205, PT ;  /* 0x000000cd0f00720c */ /* 0x040fe40003f26270 */
[----:B------:R-:W-:Y:S02]  /*ed80*/  ISETP.LT.OR P0, PT, R15, R201, P0 ;  /* 0x000000c90f00720c */ /* 0x000fe40000701670 */
[----:B------:R-:W-:Y:S02]  /*ed90*/  FMNMX.FTZ R0, R21, R0, !PT ;  /* 0x0000000015007209 */ /* 0x000fe40007810000 */
[----:B------:R-:W-:Y:S02]  /*eda0*/  FSEL R59, R163, -INF , !P4 ;  /* 0xff800000a33b7808 */ /* 0x000fe40006000000 */
[----:B------:R-:W-:-:S02]  /*edb0*/  ISETP.LT.OR P4, PT, R15, R202, P1 ;  /* 0x000000ca0f00720c */ /* 0x000fc40000f81670 */
[----:B------:R-:W-:Y:S02]  /*edc0*/  P2R R2, PR, RZ, 0x1 ;  /* 0x00000001ff027803 */ /* 0x000fe40000000000 */
[----:B------:R-:W-:Y:S02]  /*edd0*/  FMNMX.FTZ R0, R56, R0, !PT ;  /* 0x0000000038007209 */ /* 0x000fe40007810000 */
[----:B------:R-:W-:Y:S02]  /*ede0*/  FSEL R129, R177, -INF , !P4 ;  /* 0xff800000b1817808 */ /* 0x000fe40006000000 */
[----:B------:R-:W-:Y:S02]  /*edf0*/  ISETP.NE.AND P4, PT, R2, RZ, PT ;  /* 0x000000ff0200720c */ /* 0x000fe40003f85270 */
        /* <DEDUP_REMOVED lines=8> */
[-C--:B------:R-:W-:Y:S02]  /*ee80*/  ISETP.GE.AND P1, PT, R14, R205.reuse, PT ;  /* 0x000000cd0e00720c */ /* 0x080fe40003f26270 */
[----:B------:R-:W-:Y:S02]  /*ee90*/  FSEL R128, R176, -INF , !P3 ;  /* 0xff800000b0807808 */ /* 0x000fe40005800000 */
[----:B------:R-:W-:Y:S02]  /*eea0*/  FMNMX.FTZ R2, R112, R2, !PT ;  /* 0x0000000270027209 */ /* 0x000fe40007810000 */
[----:B------:R-:W-:Y:S02]  /*eeb0*/  FMNMX.FTZ R0, R58, R0, !PT ;  /* 0x000000003a007209 */ /* 0x000fe40007810000 */
[----:B------:R-:W-:Y:S02]  /*eec0*/  ISETP.LT.OR P2, PT, R14, R202, P1 ;  /* 0x000000ca0e00720c */ /* 0x000fe40000f41670 */
[----:B------:R-:W-:-:S02]  /*eed0*/  ISETP.GE.AND P1, PT, R11, R205, PT ;  /* 0x000000cd0b00720c */ /* 0x000fc40003f26270 */
[----:B------:R-:W-:Y:S02]  /*eee0*/  ISETP.GE.AND P0, PT, R14, R204, PT ;  /* 0x000000cc0e00720c */ /* 0x000fe40003f06270 */
[----:B------:R-:W-:Y:S02]  /*eef0*/  FMNMX.FTZ R2, R128, R2, !PT ;  /* 0x0000000280027209 */ /* 0x000fe40007810000 */
[----:B------:R-:W-:Y:S02]  /*ef00*/  FMNMX.FTZ R0, R64, R0, !PT ;  /* 0x0000000040007209 */ /* 0x000fe40007810000 */
[----:B------:R-:W-:Y:S02]  /*ef10*/  FSEL R130, R158, -INF , !P6 ;  /* 0xff8000009e827808 */ /* 0x000fe40007000000 */
[----:B------:R-:W-:Y:S02]  /*ef20*/  ISETP.LT.OR P3, PT, R11, R202, P1 ;  /* 0x000000ca0b00720c */ /* 0x000fe40000f61670 */
[----:B------:R-:W-:-:S02]  /*ef30*/  ISETP.LT.OR P6, PT, R14, R201, P0 ;  /* 0x000000c90e00720c */ /* 0x000fc400007c1670 */
[----:B------:R-:W-:Y:S02]  /*ef40*/  ISETP.GE.AND P1, PT, R8, R205, PT ;  /* 0x000000cd0800720c */ /* 0x000fe40003f26270 */
[----:B------:R-:W-:Y:S02]  /*ef50*/  FSEL R180, R180, -INF , !P2 ;  /* 0xff800000b4b47808 */ /* 0x000fe40005000000 */
[----:B------:R-:W-:Y:S02]  /*ef60*/  FMNMX.FTZ R2, R129, R2, !PT ;  /* 0x0000000281027209 */ /* 0x000fe40007810000 */
[----:B------:R-:W-:Y:S02]  /*ef70*/  ISETP.GE.AND P0, PT, R11, R204, PT ;  /* 0x000000cc0b00720c */ /* 0x000fe40003f06270 */
[----:B------:R-:W-:Y:S02]  /*ef80*/  FMNMX.FTZ R0, R57, R0, !PT ;  /* 0x0000000039007209 */ /* 0x000fe40007810000 */
[----:B------:R-:W-:-:S02]  /*ef90*/  FSEL R134, R159, -INF , !P5 ;  /* 0xff8000009f867808 */ /* 0x000fc40006800000 */
[----:B------:R-:W-:Y:S02]  /*efa0*/  ISETP.LT.OR P1, PT, R8, R202, P1 ;  /* 0x000000ca0800720c */ /* 0x000fe40000f21670 */
[----:B------:R-:W-:Y:S02]  /*efb0*/  FSEL R181, R181, -INF , !P3 ;  /* 0xff800000b5b57808 */ /* 0x000fe40005800000 */
[----:B------:R-:W-:Y:S02]  /*efc0*/  FMNMX.FTZ R2, R180, R2, !PT ;  /* 0x00000002b4027209 */ /* 0x000fe40007810000 */
[----:B------:R-:W-:Y:S02]  /*efd0*/  ISETP.LT.OR P5, PT, R11, R201, P0 ;  /* 0x000000c90b00720c */ /* 0x000fe400007a1670 */
[----:B------:R-:W-:Y:S02]  /*efe0*/  FMNMX.FTZ R0, R59, R0, !PT ;  /* 0x000000003b007209 */ /* 0x000fe40007810000 */
[----:B------:R-:W-:-:S02]  /*eff0*/  ISETP.GE.AND P0, PT, R8, R204, PT ;  /* 0x000000cc0800720c */ /* 0x000fc40003f06270 */
[----:B------:R-:W-:Y:S02]  /*f000*/  ISETP.NE.AND P3, PT, R3, RZ, PT ;  /* 0x000000ff0300720c */ /* 0x000fe40003f65270 */
[----:B------:R-:W-:Y:S02]  /*f010*/  FSEL R172, R172, -INF , !P1 ;  /* 0xff800000acac7808 */ /* 0x000fe40004800000 */
[----:B------:R-:W-:Y:S02]  /*f020*/  FMNMX.FTZ R2, R181, R2, !PT ;  /* 0x00000002b5027209 */ /* 0x000fe40007810000 */
[----:B------:R-:W-:Y:S02]  /*f030*/  FMNMX.FTZ R3, R130, R0, !PT ;  /* 0x0000000082037209 */ /* 0x000fe40007810000 */
[----:B------:R-:W-:Y:S02]  /*f040*/  ISETP.LT.OR P2, PT, R8, R201, P0 ;  /* 0x000000c90800720c */ /* 0x000fe40000741670 */
[----:B------:R-:W-:-:S02]  /*f050*/  ISETP.GE.AND P0, PT, R36, R205, PT ;  /* 0x000000cd2400720c */ /* 0x000fc40003f06270 */
[----:B------:R-:W-:Y:S02]  /*f060*/  FMNMX.FTZ R0, R172, R2, !PT ;  /* 0x00000002ac007209 */ /* 0x000fe40007810000 */
[----:B------:R-:W-:Y:S02]  /*f070*/  FSEL R132, R178, -INF , !P3 ;  /* 0xff800000b2847808 */ /* 0x000fe40005800000 */
[----:B------:R-:W-:Y:S02]  /*f080*/  FMNMX.FTZ R2, R134, R3, !PT ;  /* 0x0000000386027209 */ /* 0x000fe40007810000 */
[----:B------:R-:W-:Y:S02]  /*f090*/  ISETP.LT.OR P0, PT, R36, R202, P0 ;  /* 0x000000ca2400720c */ /* 0x000fe40000701670 */
[----:B------:R-:W-:Y:S02]  /*f0a0*/  FSEL R133, R179, -INF , !P4 ;  /* 0xff800000b3857808 */ /* 0x000fe40006000000 */
[----:B------:R-:W-:-:S02]  /*f0b0*/  FMNMX.FTZ R2, R132, R2, !PT ;  /* 0x0000000284027209 */ /* 0x000fc40007810000 */
[----:B------:R-:W-:Y:S02]  /*f0c0*/  FSEL R173, R173, -INF , !P0 ;  /* 0xff800000adad7808 */ /* 0x000fe40004000000 */
[----:B------:R-:W-:Y:S02]  /*f0d0*/  FSEL R182, R182, -INF , !P6 ;  /* 0xff800000b6b67808 */ /* 0x000fe40007000000 */
[----:B------:R-:W-:Y:S02]  /*f0e0*/  FMNMX.FTZ R2, R133, R2, !PT ;  /* 0x0000000285027209 */ /* 0x000fe40007810000 */
[----:B------:R-:W-:Y:S02]  /*f0f0*/  FMNMX.FTZ R0, R173, R0, !PT ;  /* 0x00000000ad007209 */ /* 0x000fe40007810000 */
[----:B------:R-:W-:Y:S02]  /*f100*/  ISETP.GE.AND P0, PT, R36, R204, PT ;  /* 0x000000cc2400720c */ /* 0x000fe40003f06270 */
[----:B------:R-:W-:Y:S01]  /*f110*/  FSEL R183, R183, -INF , !P5 ;  /* 0xff800000b7b77808 */ /* 0x000fe20006800000 */
[----:B------:R-:W1:Y:S01]  /*f120*/  SHFL.BFLY PT, R6, R0, 0x2, 0x1f ;  /* 0x0c401f0000067f89 */ /* 0x000e6200000e0000 */
[----:B------:R-:W-:-:S02]  /*f130*/  FMNMX.FTZ R2, R182, R2, !PT ;  /* 0x00000002b6027209 */ /* 0x000fc40007810000 */
[----:B------:R-:W-:Y:S02]  /*f140*/  ISETP.LT.OR P0, PT, R36, R201, P0 ;  /* 0x000000c92400720c */ /* 0x000fe40000701670 */
[----:B------:R-:W-:Y:S02]  /*f150*/  FSEL R174, R174, -INF , !P2 ;  /* 0xff800000aeae7808 */ /* 0x000fe40005000000 */
[----:B------:R-:W-:Y:S02]  /*f160*/  FMNMX.FTZ R2, R183, R2, !PT ;  /* 0x00000002b7027209 */ /* 0x000fe40007810000 */
[----:B------:R-:W-:Y:S02]  /*f170*/  FSEL R175, R175, -INF , !P0 ;  /* 0xff800000afaf7808 */ /* 0x000fe40004000000 */
[----:B------:R-:W-:Y:S02]  /*f180*/  FMNMX.FTZ R2, R174, R2, !PT ;  /* 0x00000002ae027209 */ /* 0x000fe40007810000 */
[----:B------:R-:W-:-:S02]  /*f190*/  LOP3.LUT R3, R13, UR15, R114, 0x96, !PT ;  /* 0x0000000f0d037c12 */ /* 0x000fc4000f8e9672 */
[----:B------:R-:W-:Y:S02]  /*f1a0*/  FMNMX.FTZ R4, R175, R2, !PT ;  /* 0x00000002af047209 */ /* 0x000fe40007810000 */
[----:B------:R-:W-:Y:S02]  /*f1b0*/  LOP3.LUT R2, R115, R250, RZ, 0x3c, !PT ;  /* 0x000000fa73027212 */ /* 0x000fe400078e3cff */
[----:B------:R-:W-:Y:S01]  /*f1c0*/  LOP3.LUT R5, R233, UR13, R12, 0x96, !PT ;  /* 0x0000000de9057c12 */ /* 0x000fe2000f8e960c */
[----:B------:R-:W2:Y:S01]  /*f1d0*/  SHFL.BFLY PT, R7, R4, 0x2, 0x1f ;  /* 0x0c401f0004077f89 */ /* 0x000ea200000e0000 */
[----:B------:R-:W-:Y:S01]  /*f1e0*/  LOP3.LUT R16, R39, UR7, R40, 0x96, !PT ;  /* 0x0000000727107c12 */ /* 0x000fe2000f8e9628 */
[----:B------:R-:W-:Y:S02]  /*f1f0*/  IMAD R74, R2, -0x2daee0ad, RZ ;  /* 0xd2511f53024a7824 */ /* 0x000fe400078e02ff */
[----:B------:R-:W-:Y:S01]  /*f200*/  IMAD.WIDE.U32 R2, R3, -0x2daee0ad, RZ ;  /* 0xd2511f5303027825 */ /* 0x000fe200078e00ff */
[----:B-1----:R-:W-:Y:S01]  /*f210*/  FMNMX.FTZ R0, R0, R6, !PT ;  /* 0x0000000600007209 */ /* 0x002fe20007810000 */
[----:B------:R-:W-:Y:S02]  /*f220*/  LDSM.16.MT88.4 R36, [R187+0x6800] ;  /* 0x00680000bb24783b */ /* 0x000fe40000004200 */
[----:B------:R-:W-:Y:S01]  /*f230*/  IMAD.WIDE.U32 R12, R5, -0x2daee0ad, RZ ;  /* 0xd2511f53050c7825 */ /* 0x000fe200078e00ff */
[----:B------:R-:W-:Y:S01]  /*f240*/  LOP3.LUT R3, R3, UR12, R74, 0x96, !PT ;  /* 0x0000000c03037c12 */ /* 0x000fe2000f8e964a */
[----:B------:R-:W1:Y:S03]  /*f250*/  SHFL.BFLY PT, R6, R0, 0x1, 0x1f ;  /* 0x0c201f0000067f89 */ /* 0x000e6600000e0000 */
[----:B------:R-:W-:Y:S01]  /*f260*/  LOP3.LUT R5, R13, UR10, R2, 0x96, !PT ;  /* 0x0000000a0d057c12 */ /* 0x000fe2000f8e9602 */
[----:B------:R-:W-:-:S04]  /*f270*/  IMAD.WIDE.U32 R2, R3, -0x326172a9, RZ ;  /* 0xcd9e8d5703027825 */ /* 0x000fc800078e00ff */
[----:B------:R-:W-:Y:S01]  /*f280*/  IMAD.WIDE.U32 R102, R5, -0x326172a9, RZ ;  /* 0xcd9e8d5705667825 */ /* 0x000fe200078e00ff */
[----:B------:R-:W-:-:S04]  /*f290*/  LOP3.LUT R3, R3, UR11, R232, 0x96, !PT ;  /* 0x0000000b03037c12 */ /* 0x000fc8000f8e96e8 */
[----:B------:R-:W-:Y:S01]  /*f2a0*/  LOP3.LUT R5, R103, UR9, R2, 0x96, !PT ;  /* 0x0000000967057c12 */ /* 0x000fe2000f8e9602 */
[----:B------:R-:W-:Y:S01]  /*f2b0*/  IMAD.WIDE.U32 R2, R3, -0x2daee0ad, RZ ;  /* 0xd2511f5303027825 */ /* 0x000fe200078e00ff */
[----:B--2---:R-:W-:-:S03]  /*f2c0*/  FMNMX.FTZ R4, R4, R7, !PT ;  /* 0x0000000704047209 */ /* 0x004fc60007810000 */
[----:B------:R-:W-:Y:S01]  /*f2d0*/  IMAD.WIDE.U32 R100, R5, -0x2daee0ad, RZ ;  /* 0xd2511f5305647825 */ /* 0x000fe200078e00ff */
[----:B------:R-:W-:Y:S01]  /*f2e0*/  LOP3.LUT R7, R3, UR8, R12, 0x96, !PT ;  /* 0x0000000803077c12 */ /* 0x000fe2000f8e960c */
[----:B------:R-:W2:Y:S03]  /*f2f0*/  SHFL.BFLY PT, R5, R4, 0x1, 0x1f ;  /* 0x0c201f0004057f89 */ /* 0x000ea600000e0000 */
[----:B------:R-:W-:Y:S01]  /*f300*/  LOP3.LUT R2, R101, UR6, R2, 0x96, !PT ;  /* 0x0000000665027c12 */ /* 0x000fe2000f8e9602 */
[----:B------:R-:W-:Y:S01]  /*f310*/  IMAD.WIDE.U32 R32, R7, -0x326172a9, RZ ;  /* 0xcd9e8d5707207825 */ /* 0x000fe200078e00ff */
[----:B-1----:R-:W-:-:S03]  /*f320*/  FMNMX.FTZ R72, R0, R6, !PT ;  /* 0x0000000600487209 */ /* 0x002fc60007810000 */
[----:B------:R-:W-:Y:S01]  /*f330*/  IMAD.WIDE.U32 R2, R2, -0x326172a9, RZ ;  /* 0xcd9e8d5702027825 */ /* 0x000fe200078e00ff */
[----:B------:R-:W-:-:S03]  /*f340*/  FSETP.NEU.FTZ.AND P1, PT, R72, -INF , PT ;  /* 0xff8000004800780b */ /* 0x000fc60003f3d000 */
[----:B------:R-:W-:Y:S01]  /*f350*/  FMUL.FTZ R0, R72, c[0x0][0x23c] ;  /* 0x00008f0048007a20 */ /* 0x000fe20000410000 */
[C---:B------:R-:W-:Y:S02]  /*f360*/  LOP3.LUT R6, R2.reuse, 0xffff, RZ, 0xc0, !PT ;  /* 0x0000ffff02067812 */ /* 0x040fe400078ec0ff */
[----:B------:R-:W-:Y:S02]  /*f370*/  LOP3.LUT R8, R2, 0xff, RZ, 0xc0, !PT ;  /* 0x000000ff02087812 */ /* 0x000fe400078ec0ff */
[----:B------:R-:W-:Y:S02]  /*f380*/  FSEL R0, R0, RZ, P1 ;  /* 0x000000ff00007208 */ /* 0x000fe40000800000 */
[----:B------:R-:W-:-:S04]  /*f390*/  SHF.R.U32.HI R6, RZ, 0x8, R6 ;  /* 0x00000008ff067819 */ /* 0x000fc80000011606 */
[----:B------:R-:W-:Y:S02]  /*f3a0*/  PRMT R12, R8, 0x5410, R6 ;  /* 0x00005410080c7816 */ /* 0x000fe40000000006 */
[----:B--2---:R-:W-:Y:S01]  /*f3b0*/  FMNMX.FTZ R71, R4, R5, !PT ;  /* 0x0000000504477209 */ /* 0x004fe20007810000 */
[----:B------:R-:W-:Y:S01]  /*f3c0*/  FFMA.FTZ R4, R24, c[0x0][0x23c], -R0 ;  /* 0x00008f0018047a23 */ /* 0x000fe20000010800 */
[--C-:B------:R-:W-:Y:S02]  /*f3d0*/  SHF.R.U32.HI R5, RZ, 0x10, R2.reuse ;  /* 0x00000010ff057819 */ /* 0x100fe40000011602 */
[----:B------:R-:W-:Y:S01]  /*f3e0*/  SHF.R.U32.HI R2, RZ, 0x18, R2 ;  /* 0x00000018ff027819 */ /* 0x000fe20000011602 */
[----:B------:R1:W-:Y:S01]  /*f3f0*/  MUFU.EX2 R170, R4 ;  /* 0x0000000400aa7308 */ /* 0x0003e20000000800 */
[----:B------:R-:W-:Y:S02]  /*f400*/  LOP3.LUT R5, R5, 0xff, RZ, 0xc0, !PT ;  /* 0x000000ff05057812 */ /* 0x000fe400078ec0ff */
[----:B------:R-:W-:-:S02]  /*f410*/  FSETP.NEU.FTZ.AND P0, PT, R71, -INF , PT ;  /* 0xff8000004700780b */ /* 0x000fc40003f1d000 */
        /* <DEDUP_REMOVED lines=25> */
[----:B------:R-:W-:Y:S02]  /*f5b0*/  FFMA.FTZ R2, R27, c[0x0][0x23c], -R8 ;  /* 0x00008f001b027a23 */ /* 0x000fe40000010808 */
[----:B------:R-:W-:Y:S02]  /*f5c0*/  LDSM.16.MT88.4 R24, [R188+0x6800] ;  /* 0x00680000bc18783b */ /* 0x000fe40000004200 */
[----:B------:R-:W-:Y:S01]  /*f5d0*/  FADD.FTZ R5, R223, -R3 ;  /* 0x80000003df057221 */ /* 0x000fe20000010000 */
[----:B--2---:R-:W-:Y:S01]  /*f5e0*/  F2FP.PACK_AB R3, R169, R252 ;  /* 0x000000fca903723e */ /* 0x004fe200000000ff */
[----:B------:R2:W-:Y:S01]  /*f5f0*/  MUFU.EX2 R166, R2 ;  /* 0x0000000200a67308 */ /* 0x0005e20000000800 */
[----:B------:R-:W-:-:S02]  /*f600*/  IMAD.MOV.U32 R223, RZ, RZ, R131 ;  /* 0x000000ffffdf7224 */ /* 0x000fc400078e0083 */
[----:B------:R-:W-:Y:S01]  /*f610*/  FMUL.FTZ R5, R5, c[0x0][0x23c] ;  /* 0x00008f0005057a20 */ /* 0x000fe20000410000 */
[----:B-1----:R-:W-:-:S04]  /*f620*/  FSEL R4, R72, RZ, P1 ;  /* 0x000000ff48047208 */ /* 0x002fc80000800000 */
[----:B------:R1:W4:Y:S01]  /*f630*/  MUFU.EX2 R65, R5 ;  /* 0x0000000500417308 */ /* 0x0003220000000800 */
[----:B------:R-:W-:Y:S02]  /*f640*/  FADD.FTZ R4, R224, -R4 ;  /* 0x80000004e0047221 */ /* 0x000fe40000010000 */
[----:B------:R-:W-:Y:S01]  /*f650*/  IMAD.MOV.U32 R224, RZ, RZ, R135 ;  /* 0x000000ffffe07224 */ /* 0x000fe200078e0087 */
[----:B--2---:R-:W-:Y:S01]  /*f660*/  HSET2.LE.AND R2, R12, R208, PT ;  /* 0x000000d00c027233 */ /* 0x004fe20003803000 */
[----:B------:R-:W-:-:S04]  /*f670*/  FMUL.FTZ R4, R4, c[0x0][0x23c] ;  /* 0x00008f0004047a20 */ /* 0x000fc80000410000 */
[----:B------:R-:W-:Y:S01]  /*f680*/  LOP3.LUT R14, R2, R3, RZ, 0xc0, !PT ;  /* 0x00000003020e7212 */ /* 0x000fe200078ec0ff */
[--C-:B------:R-:W-:Y:S01]  /*f690*/  HSET2.LE.AND R2, R11, R208.reuse, PT ;  /* 0x000000d00b027233 */ /* 0x100fe20003803000 */
[----:B---3--:R-:W-:Y:S01]  /*f6a0*/  F2FP.PACK_AB R3, R178, R179 ;  /* 0x000000b3b203723e */ /* 0x008fe200000000ff */
[----:B------:R2:W3:Y:S01]  /*f6b0*/  MUFU.EX2 R66, R4 ;  /* 0x0000000400427308 */ /* 0x0004e20000000800 */
[----:B-1----:R-:W-:Y:S02]  /*f6c0*/  FFMA.FTZ R5, R140, c[0x0][0x23c], -R9 ;  /* 0x00008f008c057a23 */ /* 0x002fe40000010809 */
[----:B------:R-:W-:Y:S01]  /*f6d0*/  LOP3.LUT R15, R2, R3, RZ, 0xc0, !PT ;  /* 0x00000003020f7212 */ /* 0x000fe200078ec0ff */
[--C-:B------:R-:W-:Y:S01]  /*f6e0*/  HSET2.LE.AND R2, R7, R208.reuse, PT ;  /* 0x000000d007027233 */ /* 0x100fe20003803000 */
[----:B------:R-:W-:Y:S01]  /*f6f0*/  F2FP.PACK_AB R3, R168, R170 ;  /* 0x000000aaa803723e */ /* 0x000fe200000000ff */
[----:B----4-:R-:W-:Y:S02]  /*f700*/  FMUL.FTZ R94, R94, R65 ;  /* 0x000000415e5e7220 */ /* 0x010fe40000410000 */
[----:B------:R1:W-:Y:S01]  /*f710*/  MUFU.EX2 R163, R5 ;  /* 0x0000000500a37308 */ /* 0x0003e20000000800 */
[----:B------:R-:W-:Y:S01]  /*f720*/  LOP3.LUT R12, R2, R3, RZ, 0xc0, !PT ;  /* 0x00000003020c7212 */ /* 0x000fe200078ec0ff */
[----:B------:R-:W-:Y:S01]  /*f730*/  HSET2.LE.AND R2, R6, R208, PT ;  /* 0x000000d006027233 */ /* 0x000fe20003803000 */
[----:B------:R-:W-:Y:S01]  /*f740*/  F2FP.PACK_AB R3, R166, R167 ;  /* 0x000000a7a603723e */ /* 0x000fe200000000ff */
[----:B------:R-:W-:-:S02]  /*f750*/  FMUL.FTZ R95, R95, R65 ;  /* 0x000000415f5f7220 */ /* 0x000fc40000410000 */
[----:B------:R-:W-:Y:S01]  /*f760*/  FMUL.FTZ R106, R106, R65 ;  /* 0x000000416a6a7220 */ /* 0x000fe20000410000 */
[----:B------:R-:W-:Y:S01]  /*f770*/  LOP3.LUT R13, R2, R3, RZ, 0xc0, !PT ;  /* 0x00000003020d7212 */ /* 0x000fe200078ec0ff */
[--C-:B------:R-:W-:Y:S02]  /*f780*/  FFMA.FTZ R2, R54, c[0x0][0x23c], -R9.reuse ;  /* 0x00008f0036027a23 */ /* 0x100fe40000010809 */
[--C-:B--2---:R-:W-:Y:S02]  /*f790*/  FFMA.FTZ R4, R55, c[0x0][0x23c], -R9.reuse ;  /* 0x00008f0037047a23 */ /* 0x104fe40000010809 */
[----:B------:R2:W-:Y:S01]  /*f7a0*/  MUFU.EX2 R165, R2 ;  /* 0x0000000200a57308 */ /* 0x0005e20000000800 */
[-C--:B---3--:R-:W-:Y:S02]  /*f7b0*/  FMUL.FTZ R92, R92, R66.reuse ;  /* 0x000000425c5c7220 */ /* 0x088fe40000410000 */
[----:B------:R-:W-:Y:S02]  /*f7c0*/  FMUL.FTZ R93, R93, R66 ;  /* 0x000000425d5d7220 */ /* 0x000fe40000410000 */
[----:B-1----:R-:W-:-:S02]  /*f7d0*/  FFMA.FTZ R5, R141, c[0x0][0x23c], -R9 ;  /* 0x00008f008d057a23 */ /* 0x002fc40000010809 */
[-C--:B------:R-:W-:Y:S01]  /*f7e0*/  FMUL.FTZ R104, R104, R66.reuse ;  /* 0x0000004268687220 */ /* 0x080fe20000410000 */
[----:B------:R1:W-:Y:S01]  /*f7f0*/  MUFU.EX2 R164, R4 ;  /* 0x0000000400a47308 */ /* 0x0003e20000000800 */
[-C--:B------:R-:W-:Y:S01]  /*f800*/  FMUL.FTZ R105, R105, R66.reuse ;  /* 0x0000004269697220 */ /* 0x080fe20000410000 */
[C---:B------:R-:W-:Y:S01]  /*f810*/  HMMA.16816.F32 R92, R12.reuse, R28, R92 ;  /* 0x0000001c0c5c723c */ /* 0x040fe2000000185c */
[-C--:B------:R-:W-:Y:S02]  /*f820*/  FMUL.FTZ R107, R107, R65.reuse ;  /* 0x000000416b6b7220 */ /* 0x080fe40000410000 */
[-C--:B------:R-:W-:Y:S02]  /*f830*/  FMUL.FTZ R76, R76, R66.reuse ;  /* 0x000000424c4c7220 */ /* 0x080fe40000410000 */
[-C--:B------:R-:W-:Y:S01]  /*f840*/  FMUL.FTZ R77, R77, R66.reuse ;  /* 0x000000424d4d7220 */ /* 0x080fe20000410000 */
[----:B------:R3:W4:Y:S01]  /*f850*/  MUFU.EX2 R162, R5 ;  /* 0x0000000500a27308 */ /* 0x0007220000000800 */
[----:B--2---:R-:W-:Y:S01]  /*f860*/  IMAD.WIDE.U32 R2, R16, -0x2daee0ad, RZ ;  /* 0xd2511f5310027825 */ /* 0x004fe200078e00ff */
[C---:B------:R-:W-:Y:S01]  /*f870*/  HMMA.16816.F32 R104, R12.reuse, R30, R104 ;  /* 0x0000001e0c68723c */ /* 0x040fe20000001868 */
[----:B------:R-:W-:Y:S02]  /*f880*/  LDSM.16.MT88.4 R28, [R186+0x6800] ;  /* 0x00680000ba1c783b */ /* 0x000fe40000004200 */
[-C--:B------:R-:W-:Y:S01]  /*f890*/  FMUL.FTZ R78, R78, R65.reuse ;  /* 0x000000414e4e7220 */ /* 0x080fe20000410000 */
[----:B------:R-:W-:Y:S01]  /*f8a0*/  SHF.R.U32.HI R7, RZ, 0x10, R2 ;  /* 0x00000010ff077819 */ /* 0x000fe20000011602 */
[-C--:B------:R-:W-:Y:S01]  /*f8b0*/  FMUL.FTZ R79, R79, R65.reuse ;  /* 0x000000414f4f7220 */ /* 0x080fe20000410000 */
[----:B-1----:R-:W-:Y:S01]  /*f8c0*/  LOP3.LUT R4, R3, UR16, R52, 0x96, !PT ;  /* 0x0000001003047c12 */ /* 0x002fe2000f8e9634 */
[-C--:B------:R-:W-:Y:S01]  /*f8d0*/  FMUL.FTZ R88, R88, R66.reuse ;  /* 0x0000004258587220 */ /* 0x080fe20000410000 */
[C---:B------:R-:W-:Y:S01]  /*f8e0*/  LOP3.LUT R3, R2.reuse, 0xffff, RZ, 0xc0, !PT ;  /* 0x0000ffff02037812 */ /* 0x040fe200078ec0ff */
[-C--:B------:R-:W-:Y:S01]  /*f8f0*/  FMUL.FTZ R89, R89, R66.reuse ;  /* 0x0000004259597220 */ /* 0x080fe20000410000 */
[----:B------:R-:W-:Y:S01]  /*f900*/  LOP3.LUT R11, R2, 0xff, RZ, 0xc0, !PT ;  /* 0x000000ff020b7812 */ /* 0x000fe200078ec0ff */
[-C--:B------:R-:W-:Y:S01]  /*f910*/  FMUL.FTZ R90, R90, R65.reuse ;  /* 0x000000415a5a7220 */ /* 0x080fe20000410000 */
[----:B------:R-:W-:Y:S01]  /*f920*/  SHF.R.U32.HI R16, RZ, 0x18, R2 ;  /* 0x00000018ff107819 */ /* 0x000fe20000011602 */
[-C--:B------:R-:W-:Y:S01]  /*f930*/  FMUL.FTZ R91, R91, R65.reuse ;  /* 0x000000415b5b7220 */ /* 0x080fe20000410000 */
[----:B------:R-:W-:Y:S01]  /*f940*/  SHF.R.U32.HI R6, RZ, 0x8, R3 ;  /* 0x00000008ff067819 */ /* 0x000fe20000011603 */
[--C-:B------:R-:W-:Y:S01]  /*f950*/  FFMA.FTZ R3, R146, c[0x0][0x23c], -R10.reuse ;  /* 0x00008f0092037a23 */ /* 0x100fe2000001080a */
[----:B------:R-:W-:Y:S01]  /*f960*/  LOP3.LUT R2, R7, 0xff, RZ, 0xc0, !PT ;  /* 0x000000ff07027812 */ /* 0x000fe200078ec0ff */
[----:B---3--:R-:W-:Y:S01]  /*f970*/  FFMA.FTZ R5, R142, c[0x0][0x23c], -R10 ;  /* 0x00008f008e057a23 */ /* 0x008fe2000001080a */
[----:B------:R-:W-:Y:S01]  /*f980*/  LOP3.LUT R17, R4, 0xff, RZ, 0xc0, !PT ;  /* 0x000000ff04117812 */ /* 0x000fe200078ec0ff */
[----:B------:R1:W-:Y:S01]  /*f990*/  MUFU.EX2 R159, R3 ;  /* 0x00000003009f7308 */ /* 0x0003e20000000800 */
[----:B------:R-:W-:Y:S01]  /*f9a0*/  PRMT R20, R2, 0x5410, R16 ;  /* 0x0000541002147816 */ /* 0x000fe20000000010 */
[-C--:B------:R-:W-:Y:S01]  /*f9b0*/  FMUL.FTZ R108, R108, R66.reuse ;  /* 0x000000426c6c7220 */ /* 0x080fe20000410000 */
[----:B------:R-:W-:Y:S01]  /*f9c0*/  LOP3.LUT R2, R4, 0xffff, RZ, 0xc0, !PT ;  /* 0x0000ffff04027812 */ /* 0x000fe200078ec0ff */
[-C--:B------:R-:W-:Y:S01]  /*f9d0*/  FMUL.FTZ R109, R109, R66.reuse ;  /* 0x000000426d6d7220 */ /* 0x080fe20000410000 */
[----:B------:R-:W-:Y:S01]  /*f9e0*/  SHF.R.U32.HI R16, RZ, 0x18, R4 ;  /* 0x00000018ff107819 */ /* 0x000fe20000011604 */
[-C--:B------:R-:W-:Y:S01]  /*f9f0*/  FMUL.FTZ R110, R110, R65.reuse ;  /* 0x000000416e6e7220 */ /* 0x080fe20000410000 */
[----:B------:R-:W-:Y:S01]  /*fa00*/  PRMT R11, R11, 0x5410, R6 ;  /* 0x000054100b0b7816 */ /* 0x000fe20000000006 */
[----:B------:R2:W-:Y:S01]  /*fa10*/  MUFU.EX2 R161, R5 ;  /* 0x0000000500a17308 */ /* 0x0005e20000000800 */
[----:B------:R-:W-:Y:S01]  /*fa20*/  SHF.R.U32.HI R7, RZ, 0x8, R2 ;  /* 0x00000008ff077819 */ /* 0x000fe20000011602 */
[----:B------:R-:W-:Y:S01]  /*fa30*/  FMUL.FTZ R111, R111, R65 ;  /* 0x000000416f6f7220 */ /* 0x000fe20000410000 */
[----:B------:R-:W-:Y:S01]  /*fa40*/  HMMA.16816.F32 R76, R12, R44, R76 ;  /* 0x0000002c0c4c723c */ /* 0x000fe2000000184c */
[----:B------:R-:W-:Y:S01]  /*fa50*/  HSET2.LE.AND R2, R11, R208, PT ;  /* 0x000000d00b027233 */ /* 0x000fe20003803000 */
[----:B------:R-:W-:-:S02]  /*fa60*/  FMUL.FTZ R120, R120, R66 ;  /* 0x0000004278787220 */ /* 0x000fc40000410000 */
[----:B------:R-:W-:Y:S01]  /*fa70*/  FMUL.FTZ R121, R121, R66 ;  /* 0x0000004279797220 */ /* 0x000fe20000410000 */
[----:B-1----:R-:W-:Y:S01]  /*fa80*/  SHF.R.U32.HI R3, RZ, 0x10, R4 ;  /* 0x00000010ff037819 */ /* 0x002fe20000011604 */
[----:B------:R-:W-:Y:S02]  /*fa90*/  FFMA.FTZ R4, R143, c[0x0][0x23c], -R10 ;  /* 0x00008f008f047a23 */ /* 0x000fe4000001080a */
[----:B------:R-:W-:Y:S01]  /*faa0*/  FMUL.FTZ R122, R122, R65 ;  /* 0x000000417a7a7220 */ /* 0x000fe20000410000 */
[----:B------:R-:W-:Y:S01]  /*fab0*/  LOP3.LUT R6, R3, 0xff, RZ, 0xc0, !PT ;  /* 0x000000ff03067812 */ /* 0x000fe200078ec0ff */
[----:B------:R1:W3:Y:S01]  /*fac0*/  MUFU.EX2 R160, R4 ;  /* 0x0000000400a07308 */ /* 0x0002e20000000800 */
[----:B----4-:R-:W-:Y:S01]  /*fad0*/  F2FP.PACK_AB R3, R162, R163 ;  /* 0x000000a3a203723e */ /* 0x010fe200000000ff */
[----:B------:R-:W-:Y:S01]  /*fae0*/  FMUL.FTZ R123, R123, R65 ;  /* 0x000000417b7b7220 */ /* 0x000fe20000410000 */
[----:B--2---:R-:W-:Y:S01]  /*faf0*/  PRMT R5, R6, 0x5410, R16 ;  /* 0x0000541006057816 */ /* 0x004fe20000000010 */
[----:B------:R-:W-:Y:S01]  /*fb00*/  HMMA.16816.F32 R88, R12, R46, R88 ;  /* 0x0000002e0c58723c */ /* 0x000fe20000001858 */
[----:B------:R-:W-:Y:S01]  /*fb10*/  LOP3.LUT R6, R2, R3, RZ, 0xc0, !PT ;  /* 0x0000000302067212 */ /* 0x000fe200078ec0ff */
[----:B------:R-:W-:-:S02]  /*fb20*/  FFMA.FTZ R2, R147, c[0x0][0x23c], -R10 ;  /* 0x00008f0093027a23 */ /* 0x000fc4000001080a */
[-C--:B------:R-:W-:Y:S02]  /*fb30*/  FMUL.FTZ R124, R124, R66.reuse ;  /* 0x000000427c7c7220 */ /* 0x080fe40000410000 */
[----:B------:R2:W4:Y:S01]  /*fb40*/  MUFU.EX2 R158, R2 ;  /* 0x00000002009e7308 */ /* 0x0005220000000800 */
[-C--:B------:R-:W-:Y:S01]  /*fb50*/  FMUL.FTZ R125, R125, R66.reuse ;  /* 0x000000427d7d7220 */ /* 0x080fe20000410000 */
[C---:B------:R-:W-:Y:S01]  /*fb60*/  HMMA.16816.F32 R44, R12.reuse, R48, R108 ;  /* 0x000000300c2c723c */ /* 0x040fe2000000186c */
[-C--:B------:R-:W-:Y:S02]  /*fb70*/  FMUL.FTZ R126, R126, R65.reuse ;  /* 0x000000417e7e7220 */ /* 0x080fe40000410000 */
[----:B------:R-:W-:Y:S01]  /*fb80*/  FMUL.FTZ R127, R127, R65 ;  /* 0x000000417f7f7220 */ /* 0x000fe20000410000 */
[----:B-1----:R-:W-:Y:S01]  /*fb90*/  PRMT R4, R17, 0x5410, R7 ;  /* 0x0000541011047816 */ /* 0x002fe20000000007 */
[-C--:B------:R-:W-:Y:S01]  /*fba0*/  FMUL.FTZ R136, R136, R66.reuse ;  /* 0x0000004288887220 */ /* 0x080fe20000410000 */
[----:B------:R-:W1:Y:S01]  /*fbb0*/  LDSM.16.MT88.4 R16, [R185+0x6800] ;  /* 0x00680000b910783b */ /* 0x000e620000004200 */
[----:B---3--:R-:W-:Y:S01]  /*fbc0*/  F2FP.PACK_AB R3, R160, R161 ;  /* 0x000000a1a003723e */ /* 0x008fe200000000ff */
[----:B------:R-:W-:Y:S01]  /*fbd0*/  HMMA.16816.F32 R52, R12, R50, R120 ;  /* 0x000000320c34723c */ /* 0x000fe20000001878 */
[----:B------:R-:W-:-:S02]  /*fbe0*/  FMUL.FTZ R137, R137, R66 ;  /* 0x0000004289897220 */ /* 0x000fc40000410000 */
[-C--:B------:R-:W-:Y:S02]  /*fbf0*/  FMUL.FTZ R138, R138, R65.reuse ;  /* 0x000000418a8a7220 */ /* 0x080fe40000410000 */
[----:B------:R-:W-:Y:S01]  /*fc00*/  FMUL.FTZ R139, R139, R65 ;  /* 0x000000418b8b7220 */ /* 0x000fe20000410000 */
[--C-:B--2---:R-:W-:Y:S02]  /*fc10*/  HSET2.LE.AND R2, R20, R208.reuse, PT ;  /* 0x000000d014027233 */ /* 0x104fe40003803000 */
[----:B------:R-:W-:Y:S03]  /*fc20*/  HMMA.16816.F32 R124, R12, R60, R124 ;  /* 0x0000003c0c7c723c */ /* 0x000fe6000000187c */
[----:B------:R-:W-:Y:S01]  /*fc30*/  LOP3.LUT R7, R2, R3, RZ, 0xc0, !PT ;  /* 0x0000000302077212 */ /* 0x000fe200078ec0ff */
[----:B------:R-:W-:Y:S01]  /*fc40*/  HSET2.LE.AND R2, R4, R208, PT ;  /* 0x000000d004027233 */ /* 0x000fe20003803000 */
[----:B------:R-:W-:-:S03]  /*fc50*/  F2FP.PACK_AB R3, R164, R165 ;  /* 0x000000a5a403723e */ /* 0x000fc600000000ff */
[----:B------:R-:W-:Y:S01]  /*fc60*/  HMMA.16816.F32 R136, R12, R62, R136 ;  /* 0x0000003e0c88723c */ /* 0x000fe20000001888 */
[----:B------:R-:W-:Y:S01]  /*fc70*/  LOP3.LUT R4, R2, R3, RZ, 0xc0, !PT ;  /* 0x0000000302047212 */ /* 0x000fe200078ec0ff */
[----:B------:R-:W-:Y:S01]  /*fc80*/  HSET2.LE.AND R2, R5, R208, PT ;  /* 0x000000d005027233 */ /* 0x000fe20003803000 */
[----:B----4-:R-:W-:-:S04]  /*fc90*/  F2FP.PACK_AB R3, R158, R159 ;  /* 0x0000009f9e03723e */ /* 0x010fc800000000ff */
[----:B------:R-:W-:Y:S01]  /*fca0*/  LOP3.LUT R5, R2, R3, RZ, 0xc0, !PT ;  /* 0x0000000302057212 */ /* 0x000fe200078ec0ff */
[----:B------:R-:W-:Y:S01]  /*fcb0*/  FFMA.FTZ R2, R56, c[0x0][0x23c], -R0 ;  /* 0x00008f0038027a23 */ /* 0x000fe20000010800 */
[----:B------:R-:W-:-:S05]  /*fcc0*/  LOP3.LUT R3, R33, UR7, R102, 0x96, !PT ;  /* 0x0000000721037c12 */ /* 0x000fca000f8e9666 */
[C---:B------:R-:W-:Y:S01]  /*fcd0*/  HMMA.16816.F32 R140, R4.reuse, R38, R148 ;  /* 0x00000026048c723c */ /* 0x040fe20000001894 */
[----:B------:R2:W-:Y:S07]  /*fce0*/  MUFU.EX2 R150, R2 ;  /* 0x0000000200967308 */ /* 0x0005ee0000000800 */
[C---:B-1----:R-:W-:Y:S07]  /*fcf0*/  HMMA.16816.F32 R48, R4.reuse, R16, R236 ;  /* 0x000000100430723c */ /* 0x042fee00000018ec */
[----:B------:R-:W-:Y:S01]  /*fd00*/  IMAD.MOV.U32 R238, RZ, RZ, R67 ;  /* 0x000000ffffee7224 */ /* 0x000fe200078e0043 */
[----:B------:R-:W-:Y:S01]  /*fd10*/  HMMA.16816.F32 R84, R4, R18, R84 ;  /* 0x000000120454723c */ /* 0x000fe20000001854 */
[----:B--2---:R-:W-:-:S02]  /*fd20*/  FFMA.FTZ R2, R41, c[0x0][0x23c], -R0 ;  /* 0x00008f0029027a23 */ /* 0x004fc40000010800 */
[----:B------:R-:W-:Y:S02]  /*fd30*/  IMAD.MOV.U32 R239, RZ, RZ, R113 ;  /* 0x000000ffffef7224 */ /* 0x000fe400078e0071 */
[----:B------:R1:W-:Y:S03]  /*fd40*/  MUFU.EX2 R151, R2 ;  /* 0x0000000200977308 */ /* 0x0003e60000000800 */
[C---:B------:R-:W-:Y:S08]  /*fd50*/  HMMA.16816.F32 R96, R4.reuse, R24, R96 ;  /* 0x000000180460723c */ /* 0x040ff00000001860 */
[----:B------:R-:W-:Y:S01]  /*fd60*/  HMMA.16816.F32 R80, R4, R26, R80 ;  /* 0x0000001a0450723c */ /* 0x000fe20000001850 */
[----:B-1----:R-:W-:-:S07]  /*fd70*/  FFMA.FTZ R2, R35, c[0x0][0x23c], -R0 ;  /* 0x00008f0023027a23 */ /* 0x002fce0000010800 */
[C---:B------:R-:W-:Y:S01]  /*fd80*/  HMMA.16816.F32 R108, R4.reuse, R28, R216 ;  /* 0x0000001c046c723c */ /* 0x040fe200000018d8 */
[----:B------:R1:W-:Y:S07]  /*fd90*/  MUFU.EX2 R154, R2 ;  /* 0x00000002009a7308 */ /* 0x0003ee0000000800 */
[C---:B------:R-:W-:Y:S08]  /*fda0*/  HMMA.16816.F32 R116, R4.reuse, R30, R116 ;  /* 0x0000001e0474723c */ /* 0x040ff00000001874 */
[----:B------:R-:W-:Y:S01]  /*fdb0*/  HMMA.16816.F32 R120, R4, R36, R212 ;  /* 0x000000240478723c */ /* 0x000fe200000018d4 */
[----:B-1----:R-:W-:-:S04]  /*fdc0*/  FFMA.FTZ R2, R34, c[0x0][0x23c], -R0 ;  /* 0x00008f0022027a23 */ /* 0x002fc80000010800 */
[----:B------:R1:W2:Y:S02]  /*fdd0*/  MUFU.EX2 R155, R2 ;  /* 0x00000002009b7308 */ /* 0x0002a40000000800 */
[--C-:B------:R-:W-:Y:S02]  /*fde0*/  FFMA.FTZ R4, R58, c[0x0][0x23c], -R8.reuse ;  /* 0x00008f003a047a23 */ /* 0x100fe40000010808 */
[----:B------:R-:W-:-:S04]  /*fdf0*/  FFMA.FTZ R5, R59, c[0x0][0x23c], -R8 ;  /* 0x00008f003b057a23 */ /* 0x000fc80000010808 */
[----:B------:R3:W-:Y:S01]  /*fe00*/  MUFU.EX2 R148, R4 ;  /* 0x0000000400947308 */ /* 0x0007e20000000800 */
[----:B-1----:R-:W-:-:S07]  /*fe10*/  IMAD.WIDE.U32 R2, R3, -0x2daee0ad, RZ ;  /* 0xd2511f5303027825 */ /* 0x002fce00078e00ff */
[----:B------:R1:W-:Y:S01]  /*fe20*/  MUFU.EX2 R177, R5 ;  /* 0x0000000500b17308 */ /* 0x0003e20000000800 */
[C---:B------:R-:W-:Y:S02]  /*fe30*/  LOP3.LUT R6, R2.reuse, 0xffff, RZ, 0xc0, !PT ;  /* 0x0000ffff02067812 */ /* 0x040fe400078ec0ff */
[----:B------:R-:W-:Y:S02]  /*fe40*/  LOP3.LUT R12, R2, 0xff, RZ, 0xc0, !PT ;  /* 0x000000ff020c7812 */ /* 0x000fe400078ec0ff */
[----:B---3--:R-:W-:Y:S01]  /*fe50*/  LOP3.LUT R4, R3, UR16, R100, 0x96, !PT ;  /* 0x0000001003047c12 */ /* 0x008fe2000f8e9664 */
[----:B------:R-:W-:Y:S01]  /*fe60*/  FFMA.FTZ R3, R57, c[0x0][0x23c], -R8 ;  /* 0x00008f0039037a23 */ /* 0x000fe20000010808 */
[--C-:B------:R-:W-:Y:S02]  /*fe70*/  SHF.R.U32.HI R7, RZ, 0x10, R2.reuse ;  /* 0x00000010ff077819 */ /* 0x100fe40000011602 */
[----:B------:R-:W-:Y:S01]  /*fe80*/  SHF.R.U32.HI R11, RZ, 0x18, R2 ;  /* 0x00000018ff0b7819 */ /* 0x000fe20000011602 */
[----:B------:R3:W4:Y:S01]  /*fe90*/  MUFU.EX2 R149, R3 ;  /* 0x0000000300957308 */ /* 0x0007220000000800 */
[----:B------:R-:W-:Y:S01]  /*fea0*/  IADD3 R2, R73, 0x1, RZ ;  /* 0x0000000149027810 */ /* 0x000fe20007ffe0ff */
[----:B-1----:R-:W-:-:S03]  /*feb0*/  FFMA.FTZ R5, R64, c[0x0][0x23c], -R8 ;  /* 0x00008f0040057a23 */ /* 0x002fc60000010808 */
[----:B------:R-:W-:Y:S02]  /*fec0*/  LOP3.LUT R14, R145, UR27, R2, 0x96, !PT ;  /* 0x0000001b910e7c12 */ /* 0x000fe4000f8e9602 */
[----:B------:R-:W-:Y:S01]  /*fed0*/  LOP3.LUT R2, R4, 0xffff, RZ, 0xc0, !PT ;  /* 0x0000ffff04027812 */ /* 0x000fe200078ec0ff */
[----:B------:R1:W5:Y:S02]  /*fee0*/  MUFU.EX2 R176, R5 ;  /* 0x0000000500b07308 */ /* 0x0003640000000800 */
[----:B------:R-:W-:Y:S01]  /*fef0*/  IMAD.WIDE.U32 R14, R14, -0x326172a9, RZ ;  /* 0xcd9e8d570e0e7825 */ /* 0x000fe200078e00ff */
[----:B---3--:R-:W-:Y:S02]  /*ff00*/  SHF.R.U32.HI R3, RZ, 0x8, R6 ;  /* 0x00000008ff037819 */ /* 0x008fe40000011606 */
[----:B------:R-:W-:Y:S02]  /*ff10*/  LOP3.LUT R6, R7, 0xff, RZ, 0xc0, !PT ;  /* 0x000000ff07067812 */ /* 0x000fe400078ec0ff */
[----:B------:R-:W-:-:S02]  /*ff20*/  PRMT R7, R12, 0x5410, R3 ;  /* 0x000054100c077816 */ /* 0x000fc40000000003 */
[--C-:B------:R-:W-:Y:S02]  /*ff30*/  SHF.R.U32.HI R3, RZ, 0x10, R4.reuse ;  /* 0x00000010ff037819 */ /* 0x100fe40000011604 */
[----:B------:R-:W-:Y:S02]  /*ff40*/  PRMT R12, R6, 0x5410, R11 ;  /* 0x00005410060c7816 */ /* 0x000fe4000000000b */
[----:B------:R-:W-:Y:S02]  /*ff50*/  LOP3.LUT R11, R4, 0xff, RZ, 0xc0, !PT ;  /* 0x000000ff040b7812 */ /* 0x000fe400078ec0ff */
[----:B------:R-:W-:Y:S02]  /*ff60*/  SHF.R.U32.HI R6, RZ, 0x18, R4 ;  /* 0x00000018ff067819 */ /* 0x000fe40000011604 */
[----:B-1----:R-:W-:Y:S01]  /*ff70*/  SHF.R.U32.HI R5, RZ, 0x8, R2 ;  /* 0x00000008ff057819 */ /* 0x002fe20000011602 */
[----:B------:R-:W-:Y:S01]  /*ff80*/  HSET2.LE.AND R2, R7, R208, PT ;  /* 0x000000d007027233 */ /* 0x000fe20003803000 */
[----:B------:R-:W-:-:S02]  /*ff90*/  LOP3.LUT R4, R3, 0xff, RZ, 0xc0, !PT ;  /* 0x000000ff03047812 */ /* 0x000fc400078ec0ff */
[----:B------:R-:W-:Y:S02]  /*ffa0*/  PRMT R7, R11, 0x5410, R5 ;  /* 0x000054100b077816 */ /* 0x000fe40000000005 */
[----:B--2---:R-:W-:Y:S02]  /*ffb0*/  F2FP.PACK_AB R3, R155, R154 ;  /* 0x0000009a9b03723e */ /* 0x004fe400000000ff */
[----:B------:R-:W-:Y:S01]  /*ffc0*/  PRMT R5, R4, 0x5410, R6 ;  /* 0x0000541004057816 */ /* 0x000fe20000000006 */
[--C-:B------:R-:W-:Y:S01]  /*ffd0*/  HSET2.LE.AND R4, R7, R208.reuse, PT ;  /* 0x000000d007047233 */ /* 0x100fe20003803000 */
[----:B------:R-:W-:Y:S01]  /*ffe0*/  LOP3.LUT R6, R2, R3, RZ, 0xc0, !PT ;  /* 0x0000000302067212 */ /* 0x000fe200078ec0ff */
[--C-:B------:R-:W-:Y:S01]  /*fff0*/  HSET2.LE.AND R2, R12, R208.reuse, PT ;  /* 0x000000d00c027233 */ /* 0x100fe20003803000 */
[----:B----4-:R-:W-:Y:S01]  /*10000*/  F2FP.PACK_AB R3, R177, R149 ;  /* 0x00000095b103723e */ /* 0x010fe200000000ff */
[----:B------:R-:W-:Y:S01]  /*10010*/  HSET2.LE.AND R11, R5, R208, PT ;  /* 0x000000d0050b7233 */ /* 0x000fe20003803000 */
[----:B------:R-:W-:-:S02]  /*10020*/  F2FP.PACK_AB R5, R151, R150 ;  /* 0x000000969705723e */ /* 0x000fc400000000ff */
[----:B-----5:R-:W-:Y:S02]  /*10030*/  F2FP.PACK_AB R12, R176, R148 ;  /* 0x00000094b00c723e */ /* 0x020fe400000000ff */
[----:B------:R-:W-:Y:S02]  /*10040*/  LOP3.LUT R7, R2, R3, RZ, 0xc0, !PT ;  /* 0x0000000302077212 */ /* 0x000fe400078ec0ff */
[----:B------:R-:W-:Y:S02]  /*10050*/  LOP3.LUT R4, R4, R5, RZ, 0xc0, !PT ;  /* 0x0000000504047212 */ /* 0x000fe400078ec0ff */
[----:B------:R-:W-:Y:S02]  /*10060*/  LOP3.LUT R5, R11, R12, RZ, 0xc0, !PT ;  /* 0x0000000c0b057212 */ /* 0x000fe400078ec0ff */
[----:B------:R-:W-:Y:S02]  /*10070*/  LOP3.LUT R2, R15, UR15, R156, 0x96, !PT ;  /* 0x0000000f0f027c12 */ /* 0x000fe4000f8e969c */
[----:B------:R-:W-:-:S02]  /*10080*/  LOP3.LUT R11, R43, UR13, R14, 0x96, !PT ;  /* 0x0000000d2b0b7c12 */ /* 0x000fc4000f8e960e */
[----:B------:R-:W-:Y:S01]  /*10090*/  LOP3.LUT R14, R233, UR13, R14, 0x96, !PT ;  /* 0x0000000de90e7c12 */ /* 0x000fe2000f8e960e */
[----:B------:R-:W-:Y:S01]  /*100a0*/  IMAD.WIDE.U32 R2, R2, -0x2daee0ad, RZ ;  /* 0xd2511f5302027825 */ /* 0x000fe200078e00ff */
[----:B------:R-:W-:Y:S03]  /*100b0*/  HMMA.16816.F32 R76, R4, R16, R76 ;  /* 0x00000010044c723c */ /* 0x000fe6000000184c */
[----:B------:R-:W-:Y:S01]  /*100c0*/  IMAD.WIDE.U32 R12, R11, -0x2daee0ad, RZ ;  /* 0xd2511f530b0c7825 */ /* 0x000fe200078e00ff */
[----:B------:R-:W-:-:S03]  /*100d0*/  LOP3.LUT R3, R3, UR12, R68, 0x96, !PT ;  /* 0x0000000c03037c12 */ /* 0x000fc6000f8e9644 */
[----:B------:R-:W-:Y:S01]  /*100e0*/  FFMA.FTZ R16, R209, c[0x0][0x23c], -R9 ;  /* 0x00008f00d1107a23 */ /* 0x000fe20000010809 */
[----:B------:R-:W-:Y:S01]  /*100f0*/  LOP3.LUT R11, R13, UR10, R2, 0x96, !PT ;  /* 0x0000000a0d0b7c12 */ /* 0x000fe2000f8e9602 */
[----:B------:R-:W-:Y:S01]  /*10100*/  IMAD.WIDE.U32 R2, R3, -0x326172a9, RZ ;  /* 0xcd9e8d5703027825 */ /* 0x000fe200078e00ff */
[----:B------:R-:W-:Y:S01]  /*10110*/  HMMA.16816.F32 R88, R4, R18, R88 ;  /* 0x000000120458723c */ /* 0x000fe20000001858 */
[----:B------:R-:W-:Y:S02]  /*10120*/  MUFU.EX2 R147, R16 ;  /* 0x0000001000937308 */ /* 0x000fe40000000800 */
[----:B------:R-:W-:Y:S01]  /*10130*/  IMAD.WIDE.U32 R40, R11, -0x326172a9, RZ ;  /* 0xcd9e8d570b287825 */ /* 0x000fe200078e00ff */
[----:B------:R-:W-:-:S03]  /*10140*/  LOP3.LUT R3, R3, UR11, R42, 0x96, !PT ;  /* 0x0000000b03037c12 */ /* 0x000fc6000f8e962a */
[----:B------:R-:W-:Y:S01]  /*10150*/  FFMA.FTZ R13, R210, c[0x0][0x23c], -R9 ;  /* 0x00008f00d20d7a23 */ /* 0x000fe20000010809 */
[----:B------:R-:W-:Y:S01]  /*10160*/  LOP3.LUT R11, R41, UR9, R2, 0x96, !PT ;  /* 0x00000009290b7c12 */ /* 0x000fe2000f8e9602 */
[----:B------:R-:W-:Y:S01]  /*10170*/  IMAD.WIDE.U32 R2, R3, -0x2daee0ad, RZ ;  /* 0xd2511f5303027825 */ /* 0x000fe200078e00ff */
[----:B------:R-:W-:Y:S01]  /*10180*/  HMMA.16816.F32 R92, R4, R24, R92 ;  /* 0x00000018045c723c */ /* 0x000fe2000000185c */
[----:B------:R1:W-:Y:S02]  /*10190*/  MUFU.EX2 R145, R13 ;  /* 0x0000000d00917308 */ /* 0x0003e40000000800 */
[----:B------:R-:W-:Y:S01]  /*101a0*/  IMAD.WIDE.U32 R34, R11, -0x2daee0ad, RZ ;  /* 0xd2511f530b227825 */ /* 0x000fe200078e00ff */
[----:B------:R-:W-:-:S03]  /*101b0*/  LOP3.LUT R3, R3, UR8, R12, 0x96, !PT ;  /* 0x0000000803037c12 */ /* 0x000fc6000f8e960c */
[----:B------:R-:W-:Y:S01]  /*101c0*/  FFMA.FTZ R11, R225, c[0x0][0x23c], -R9 ;  /* 0x00008f00e10b7a23 */ /* 0x000fe20000010809 */
[----:B------:R-:W-:Y:S01]  /*101d0*/  LOP3.LUT R2, R35, UR6, R2, 0x96, !PT ;  /* 0x0000000623027c12 */ /* 0x000fe2000f8e9602 */
[----:B------:R-:W-:Y:S01]  /*101e0*/  IMAD.WIDE.U32 R32, R3, -0x326172a9, RZ ;  /* 0xcd9e8d5703207825 */ /* 0x000fe200078e00ff */
[----:B------:R-:W-:Y:S01]  /*101f0*/  HMMA.16816.F32 R60, R4, R26, R104 ;  /* 0x0000001a043c723c */ /* 0x000fe20000001868 */
[----:B------:R2:W-:Y:S01]  /*10200*/  MUFU.EX2 R144, R11 ;  /* 0x0000000b00907308 */ /* 0x0005e20000000800 */
[----:B------:R-:W3:Y:S01]  /*10210*/  LDSM.16.MT88.4 R24, [R185+0x7000] ;  /* 0x00700000b918783b */ /* 0x000ee20000004200 */
[----:B------:R-:W-:-:S03]  /*10220*/  IMAD.WIDE.U32 R2, R2, -0x326172a9, RZ ;  /* 0xcd9e8d5702027825 */ /* 0x000fc600078e00ff */
[----:B------:R-:W-:Y:S01]  /*10230*/  LDSM.16.MT88.4 R104, [R188+0x7800] ;  /* 0x00780000bc68783b */ /* 0x000fe20000004200 */
[----:B-1----:R-:W-:Y:S01]  /*10240*/  FFMA.FTZ R13, R211, c[0x0][0x23c], -R9 ;  /* 0x00008f00d30d7a23 */ /* 0x002fe20000010809 */
[----:B------:R-:W-:Y:S01]  /*10250*/  LOP3.LUT R20, R2, 0xff, RZ, 0xc0, !PT ;  /* 0x000000ff02147812 */ /* 0x000fe200078ec0ff */
[----:B------:R-:W-:Y:S01]  /*10260*/  FFMA.FTZ R12, R229, c[0x0][0x23c], -R10 ;  /* 0x00008f00e50c7a23 */ /* 0x000fe2000001080a */
[----:B------:R-:W-:Y:S01]  /*10270*/  SHF.R.U32.HI R17, RZ, 0x18, R2 ;  /* 0x00000018ff117819 */ /* 0x000fe20000011602 */
[----:B------:R1:W-:Y:S01]  /*10280*/  MUFU.EX2 R146, R13 ;  /* 0x0000000d00927308 */ /* 0x0003e20000000800 */
[----:B------:R-:W-:Y:S01]  /*10290*/  HMMA.16816.F32 R44, R4, R28, R44 ;  /* 0x0000001c042c723c */ /* 0x000fe2000000182c */
[----:B--2---:R-:W-:-:S06]  /*102a0*/  FFMA.FTZ R11, R228, c[0x0][0x23c], -R10 ;  /* 0x00008f00e40b7a23 */ /* 0x004fcc000001080a */
[----:B------:R-:W-:Y:S01]  /*102b0*/  MUFU.EX2 R68, R12 ;  /* 0x0000000c00447308 */ /* 0x000fe20000000800 */
[C---:B------:R-:W-:Y:S01]  /*102c0*/  HMMA.16816.F32 R52, R4.reuse, R30, R52 ;  /* 0x0000001e0434723c */ /* 0x040fe20000001834 */
[----:B------:R-:W2:Y:S06]  /*102d0*/  LDSM.16.MT88.4 R28, [R188+0x7000] ;  /* 0x00700000bc1c783b */ /* 0x000eac0000004200 */
[----:B------:R4:W5:Y:S01]  /*102e0*/  MUFU.EX2 R73, R11 ;  /* 0x0000000b00497308 */ /* 0x0009620000000800 */
[----:B-1----:R-:W-:Y:S01]  /*102f0*/  SHF.R.U32.HI R13, RZ, 0x10, R2 ;  /* 0x00000010ff0d7819 */ /* 0x002fe20000011602 */
[----:B------:R-:W-:Y:S03]  /*10300*/  HMMA.16816.F32 R124, R4, R36, R124 ;  /* 0x00000024047c723c */ /* 0x000fe6000000187c */
[----:B------:R-:W-:-:S05]  /*10310*/  LOP3.LUT R13, R13, 0xff, RZ, 0xc0, !PT ;  /* 0x000000ff0d0d7812 */ /* 0x000fca00078ec0ff */
[----:B------:R-:W-:Y:S01]  /*10320*/  HMMA.16816.F32 R136, R4, R38, R136 ;  /* 0x000000260488723c */ /* 0x000fe20000001888 */
[----:B------:R-:W-:Y:S01]  /*10330*/  LDSM.16.MT88.4 R36, [R187+0x7000] ;  /* 0x00700000bb24783b */ /* 0x000fe20000004200 */
[----:B----4-:R-:W-:Y:S02]  /*10340*/  LOP3.LUT R11, R3, UR17, R32, 0x96, !PT ;  /* 0x00000011030b7c12 */ /* 0x010fe4000f8e9620 */
[----:B------:R-:W-:Y:S01]  /*10350*/  LOP3.LUT R3, R2, 0xffff, RZ, 0xc0, !PT ;  /* 0x0000ffff02037812 */ /* 0x000fe200078ec0ff */
[----:B------:R-:W-:Y:S01]  /*10360*/  FFMA.FTZ R2, R226, c[0x0][0x23c], -R10 ;  /* 0x00008f00e2027a23 */ /* 0x000fe2000001080a */
[C---:B------:R-:W-:Y:S02]  /*10370*/  LOP3.LUT R16, R11.reuse, 0xffff, RZ, 0xc0, !PT ;  /* 0x0000ffff0b107812 */ /* 0x040fe400078ec0ff */
[----:B------:R-:W-:Y:S01]  /*10380*/  LOP3.LUT R19, R11, 0xff, RZ, 0xc0, !PT ;  /* 0x000000ff0b137812 */ /* 0x000fe200078ec0ff */
[----:B------:R1:W-:Y:S01]  /*10390*/  MUFU.EX2 R67, R2 ;  /* 0x0000000200437308 */ /* 0x0003e20000000800 */
[----:B------:R-:W-:-:S02]  /*103a0*/  SHF.R.U32.HI R12, RZ, 0x10, R11 ;  /* 0x00000010ff0c7819 */ /* 0x000fc4000001160b */
[----:B------:R-:W-:Y:S02]  /*103b0*/  SHF.R.U32.HI R16, RZ, 0x8, R16 ;  /* 0x00000008ff107819 */ /* 0x000fe40000011610 */
[----:B------:R-:W-:Y:S02]  /*103c0*/  SHF.R.U32.HI R18, RZ, 0x18, R11 ;  /* 0x00000018ff127819 */ /* 0x000fe4000001160b */
[----:B------:R-:W-:Y:S02]  /*103d0*/  LOP3.LUT R11, R12, 0xff, RZ, 0xc0, !PT ;  /* 0x000000ff0c0b7812 */ /* 0x000fe400078ec0ff */
[----:B-----5:R-:W-:Y:S02]  /*103e0*/  F2FP.PACK_AB R6, R68, R73 ;  /* 0x000000494406723e */ /* 0x020fe400000000ff */
[----:B------:R-:W-:Y:S02]  /*103f0*/  PRMT R11, R11, 0x5410, R18 ;  /* 0x000054100b0b7816 */ /* 0x000fe40000000012 */
[----:B-1----:R-:W-:Y:S01]  /*10400*/  SHF.R.U32.HI R2, RZ, 0x8, R3 ;  /* 0x00000008ff027819 */ /* 0x002fe20000011603 */
[----:B------:R-:W-:-:S02]  /*10410*/  FFMA.FTZ R3, R227, c[0x0][0x23c], -R10 ;  /* 0x00008f00e3037a23 */ /* 0x000fc4000001080a */
[--C-:B------:R-:W-:Y:S01]  /*10420*/  HSET2.LE.AND R5, R11, R208.reuse, PT ;  /* 0x000000d00b057233 */ /* 0x100fe20003803000 */
[----:B------:R-:W-:Y:S01]  /*10430*/  F2FP.PACK_AB R11, R144, R146 ;  /* 0x00000092900b723e */ /* 0x000fe200000000ff */
[----:B------:R1:W4:Y:S01]  /*10440*/  MUFU.EX2 R171, R3 ;  /* 0x0000000300ab7308 */ /* 0x0003220000000800 */
[----:B------:R-:W-:Y:S02]  /*10450*/  PRMT R2, R20, 0x5410, R2 ;  /* 0x0000541014027816 */ /* 0x000fe40000000002 */
[----:B------:R-:W5:Y:S01]  /*10460*/  LDSM.16.MT88.4 R20, [R186+0x7000] ;  /* 0x00700000ba14783b */ /* 0x000f620000004200 */
[----:B------:R-:W-:Y:S02]  /*10470*/  LOP3.LUT R5, R5, R6, RZ, 0xc0, !PT ;  /* 0x0000000605057212 */ /* 0x000fe400078ec0ff */
[----:B------:R-:W-:-:S05]  /*10480*/  HSET2.LE.AND R7, R2, R208, PT ;  /* 0x000000d002077233 */ /* 0x000fca0003803000 */
[----:B------:R-:W-:Y:S01]  /*10490*/  LOP3.LUT R6, R7, R11, RZ, 0xc0, !PT ;  /* 0x0000000b07067212 */ /* 0x000fe200078ec0ff */
[----:B------:R-:W-:Y:S01]  /*104a0*/  FFMA.FTZ R11, R75, c[0x0][0x23c], -R0 ;  /* 0x00008f004b0b7a23 */ /* 0x000fe20000010800 */
[----:B-1----:R-:W-:-:S03]  /*104b0*/  PRMT R3, R13, 0x5410, R17 ;  /* 0x000054100d037816 */ /* 0x002fc60000000011 */
[----:B------:R1:W-:Y:S01]  /*104c0*/  MUFU.EX2 R57, R11 ;  /* 0x0000000b00397308 */ /* 0x0003e20000000800 */
[----:B------:R-:W-:Y:S01]  /*104d0*/  PRMT R13, R19, 0x5410, R16 ;  /* 0x00005410130d7816 */ /* 0x000fe20000000010 */
[----:B------:R-:W-:Y:S01]  /*104e0*/  HSET2.LE.AND R12, R3, R208, PT ;  /* 0x000000d0030c7233 */ /* 0x000fe20003803000 */
[----:B------:R-:W-:-:S03]  /*104f0*/  F2FP.PACK_AB R3, R145, R147 ;  /* 0x000000939103723e */ /* 0x000fc600000000ff */
[----:B------:R-:W-:Y:S01]  /*10500*/  HSET2.LE.AND R2, R13, R208, PT ;  /* 0x000000d00d027233 */ /* 0x000fe20003803000 */
[----:B----4-:R-:W-:-:S04]  /*10510*/  F2FP.PACK_AB R13, R171, R67 ;  /* 0x00000043ab0d723e */ /* 0x010fc800000000ff */
[----:B------:R-:W-:Y:S02]  /*10520*/  LOP3.LUT R4, R2, R3, RZ, 0xc0, !PT ;  /* 0x0000000302047212 */ /* 0x000fe400078ec0ff */
[----:B------:R-:W-:Y:S01]  /*10530*/  LOP3.LUT R2, R15, UR15, R114, 0x96, !PT ;  /* 0x0000000f0f027c12 */ /* 0x000fe2000f8e9672 */
[----:B------:R-:W-:Y:S01]  /*10540*/  IMAD.WIDE.U32 R14, R14, -0x2daee0ad, RZ ;  /* 0xd2511f530e0e7825 */ /* 0x000fe200078e00ff */
[----:B------:R-:W-:-:S03]  /*10550*/  LOP3.LUT R7, R12, R13, RZ, 0xc0, !PT ;  /* 0x0000000d0c077212 */ /* 0x000fc600078ec0ff */
[----:B------:R-:W-:-:S04]  /*10560*/  IMAD.WIDE.U32 R2, R2, -0x2daee0ad, RZ ;  /* 0xd2511f5302027825 */ /* 0x000fc800078e00ff */
[----:B------:R-:W-:Y:S01]  /*10570*/  FFMA.FTZ R12, R112, c[0x0][0x23c], -R0 ;  /* 0x00008f00700c7a23 */ /* 0x000fe20000010800 */
[----:B-1----:R-:W-:Y:S01]  /*10580*/  LOP3.LUT R11, R15, UR10, R2, 0x96, !PT ;  /* 0x0000000a0f0b7c12 */ /* 0x002fe2000f8e9602 */
[----:B---3--:R-:W-:Y:S01]  /*10590*/  HMMA.16816.F32 R48, R4, R24, R48 ;  /* 0x000000180430723c */ /* 0x008fe20000001830 */
[----:B------:R-:W-:Y:S01]  /*105a0*/  LOP3.LUT R3, R3, UR12, R74, 0x96, !PT ;  /* 0x0000000c03037c12 */ /* 0x000fe2000f8e964a */
[----:B------:R1:W-:Y:S02]  /*105b0*/  MUFU.EX2 R58, R12 ;  /* 0x0000000c003a7308 */ /* 0x0003e40000000800 */
[----:B------:R-:W-:-:S04]  /*105c0*/  IMAD.WIDE.U32 R156, R11, -0x326172a9, RZ ;  /* 0xcd9e8d570b9c7825 */ /* 0x000fc800078e00ff */
[----:B------:R-:W-:Y:S01]  /*105d0*/  IMAD.WIDE.U32 R2, R3, -0x326172a9, RZ ;  /* 0xcd9e8d5703027825 */ /* 0x000fe200078e00ff */
[----:B------:R-:W-:Y:S03]  /*105e0*/  HMMA.16816.F32 R84, R4, R26, R84 ;  /* 0x0000001a0454723c */ /* 0x000fe60000001854 */
[----:B------:R-:W-:Y:S01]  /*105f0*/  FFMA.FTZ R11, R128, c[0x0][0x23c], -R0 ;  /* 0x00008f00800b7a23 */ /* 0x000fe20000010800 */
[----:B------:R-:W-:-:S03]  /*10600*/  LOP3.LUT R3, R3, UR11, R232, 0x96, !PT ;  /* 0x0000000b03037c12 */ /* 0x000fc6000f8e96e8 */
[----:B------:R3:W-:Y:S01]  /*10610*/  MUFU.EX2 R59, R11 ;  /* 0x0000000b003b7308 */ /* 0x0007e20000000800 */
[----:B--2---:R-:W-:Y:S01]  /*10620*/  HMMA.16816.F32 R96, R4, R28, R96 ;  /* 0x0000001c0460723c */ /* 0x004fe20000001860 */
[----:B-1----:R-:W-:-:S06]  /*10630*/  FFMA.FTZ R12, R129, c[0x0][0x23c], -R0 ;  /* 0x00008f00810c7a23 */ /* 0x002fcc0000010800 */
[----:B------:R1:W2:Y:S01]  /*10640*/  MUFU.EX2 R64, R12 ;  /* 0x0000000c00407308 */ /* 0x0002a20000000800 */
[----:B------:R-:W-:Y:S01]  /*10650*/  HMMA.16816.F32 R100, R4, R30, R80 ;  /* 0x0000001e0464723c */ /* 0x000fe20000001850 */
[----:B---3--:R-:W-:Y:S01]  /*10660*/  LOP3.LUT R11, R157, UR9, R2, 0x96, !PT ;  /* 0x000000099d0b7c12 */ /* 0x008fe2000f8e9602 */
[----:B------:R-:W-:-:S06]  /*10670*/  IMAD.WIDE.U32 R2, R3, -0x2daee0ad, RZ ;  /* 0xd2511f5303027825 */ /* 0x000fcc00078e00ff */
[----:B-----5:R-:W-:Y:S01]  /*10680*/  HMMA.16816.F32 R112, R4, R20, R108 ;  /* 0x000000140470723c */ /* 0x020fe2000000186c */
[----:B------:R-:W-:Y:S01]  /*10690*/  IMAD.WIDE.U32 R74, R11, -0x2daee0ad, RZ ;  /* 0xd2511f530b4a7825 */ /* 0x000fe200078e00ff */
[----:B-1----:R-:W-:-:S03]  /*106a0*/  LOP3.LUT R12, R3, UR8, R14, 0x96, !PT ;  /* 0x00000008030c7c12 */ /* 0x002fc6000f8e960e */
[----:B------:R-:W-:Y:S01]  /*106b0*/  FFMA.FTZ R11, R130, c[0x0][0x23c], -R8 ;  /* 0x00008f00820b7a23 */ /* 0x000fe20000010808 */
[----:B------:R-:W-:Y:S02]  /*106c0*/  LOP3.LUT R2, R75, UR6, R2, 0x96, !PT ;  /* 0x000000064b027c12 */ /* 0x000fe4000f8e9602 */
[----:B------:R-:W-:Y:S01]  /*106d0*/  HMMA.16816.F32 R116, R4, R22, R116 ;  /* 0x000000160474723c */ /* 0x000fe20000001874 */
[----:B------:R-:W-:Y:S01]  /*106e0*/  IMAD.MOV.U32 R75, RZ, RZ, R220 ;  /* 0x000000ffff4b7224 */ /* 0x000fe200078e00dc */
[----:B------:R1:W-:Y:S01]  /*106f0*/  MUFU.EX2 R42, R11 ;  /* 0x0000000b002a7308 */ /* 0x0003e20000000800 */
[----:B------:R-:W-:-:S04]  /*10700*/  IMAD.WIDE.U32 R18, R12, -0x326172a9, RZ ;  /* 0xcd9e8d570c127825 */ /* 0x000fc800078e00ff */
[----:B------:R-:W-:Y:S01]  /*10710*/  IMAD.WIDE.U32 R2, R2, -0x326172a9, RZ ;  /* 0xcd9e8d5702027825 */ /* 0x000fe200078e00ff */
[----:B------:R-:W-:Y:S01]  /*10720*/  HMMA.16816.F32 R128, R4, R36, R120 ;  /* 0x000000240480723c */ /* 0x000fe20000001878 */
[----:B------:R-:W-:Y:S03]  /*10730*/  LDSM.16.MT88.4 R120, [R186+0x7800] ;  /* 0x00780000ba78783b */ /* 0x000fe60000004200 */
[----:B------:R-:W-:-:S04]  /*10740*/  SHF.R.U32.HI R12, RZ, 0x18, R2 ;  /* 0x00000018ff0c7819 */ /* 0x000fc80000011602 */
[----:B------:R-:W-:Y:S01]  /*10750*/  HMMA.16816.F32 R140, R4, R38, R140 ;  /* 0x00000026048c723c */ /* 0x000fe2000000188c */
[----:B-1----:R-:W-:-:S04]  /*10760*/  FFMA.FTZ R11, R132, c[0x0][0x23c], -R8 ;  /* 0x00008f00840b7a23 */ /* 0x002fc80000010808 */
[----:B------:R1:W-:Y:S02]  /*10770*/  MUFU.EX2 R43, R11 ;  /* 0x0000000b002b7308 */ /* 0x0003e40000000800 */
[----:B------:R-:W-:Y:S01]  /*10780*/  LOP3.LUT R6, R2, 0xffff, RZ, 0xc0, !PT ;  /* 0x0000ffff02067812 */ /* 0x000fe200078ec0ff */
[----:B------:R-:W-:Y:S01]  /*10790*/  FFMA.FTZ R4, R133, c[0x0][0x23c], -R8 ;  /* 0x00008f0085047a23 */ /* 0x000fe20000010808 */
[----:B------:R-:W-:Y:S02]  /*107a0*/  SHF.R.U32.HI R5, RZ, 0x10, R2 ;  /* 0x00000010ff057819 */ /* 0x000fe40000011602 */
[----:B------:R-:W-:Y:S02]  /*107b0*/  SHF.R.U32.HI R6, RZ, 0x8, R6 ;  /* 0x00000008ff067819 */ /* 0x000fe40000011606 */
[----:B------:R-:W-:Y:S01]  /*107c0*/  LOP3.LUT R7, R5, 0xff, RZ, 0xc0, !PT ;  /* 0x000000ff05077812 */ /* 0x000fe200078ec0ff */
[----:B------:R3:W4:Y:S01]  /*107d0*/  MUFU.EX2 R56, R4 ;  /* 0x0000000400387308 */ /* 0x0007220000000800 */
[----:B------:R-:W-:-:S02]  /*107e0*/  FFMA.FTZ R5, R134, c[0x0][0x23c], -R8 ;  /* 0x00008f0086057a23 */ /* 0x000fc40000010808 */
[----:B------:R-:W-:Y:S02]  /*107f0*/  PRMT R12, R7, 0x5410, R12 ;  /* 0x00005410070c7816 */ /* 0x000fe4000000000c */
[----:B-1----:R-:W-:-:S03]  /*10800*/  LOP3.LUT R11, R2, 0xff, RZ, 0xc0, !PT ;  /* 0x000000ff020b7812 */ /* 0x002fc600078ec0ff */
[----:B------:R1:W5:Y:S01]  /*10810*/  MUFU.EX2 R41, R5 ;  /* 0x0000000500297308 */ /* 0x0003620000000800 */
[----:B------:R-:W-:Y:S02]  /*10820*/  LOP3.LUT R2, R3, UR17, R18, 0x96, !PT ;  /* 0x0000001103027c12 */ /* 0x000fe4000f8e9612 */
[----:B------:R-:W-:Y:S02]  /*10830*/  PRMT R6, R11, 0x5410, R6 ;  /* 0x000054100b067816 */ /* 0x000fe40000000006 */
[C---:B------:R-:W-:Y:S02]  /*10840*/  LOP3.LUT R3, R2.reuse, 0xffff, RZ, 0xc0, !PT ;  /* 0x0000ffff02037812 */ /* 0x040fe400078ec0ff */
[--C-:B---3--:R-:W-:Y:S02]  /*10850*/  SHF.R.U32.HI R4, RZ, 0x10, R2.reuse ;  /* 0x00000010ff047819 */ /* 0x108fe40000011602 */
[----:B------:R-:W-:Y:S02]  /*10860*/  LOP3.LUT R7, R2, 0xff, RZ, 0xc0, !PT ;  /* 0x000000ff02077812 */ /* 0x000fe400078ec0ff */
[----:B------:R-:W-:Y:S01]  /*10870*/  SHF.R.U32.HI R11, RZ, 0x18, R2 ;  /* 0x00000018ff0b7819 */ /* 0x000fe20000011602 */
[----:B------:R-:W-:Y:S01]  /*10880*/  HSET2.LE.AND R2, R6, R208, PT ;  /* 0x000000d006027233 */ /* 0x000fe20003803000 */
[----:B------:R-:W-:-:S02]  /*10890*/  LOP3.LUT R4, R4, 0xff, RZ, 0xc0, !PT ;  /* 0x000000ff04047812 */ /* 0x000fc400078ec0ff */
[----:B-1----:R-:W-:Y:S02]  /*108a0*/  SHF.R.U32.HI R5, RZ, 0x8, R3 ;  /* 0x00000008ff057819 */ /* 0x002fe40000011603 */
[----:B--2---:R-:W-:Y:S02]  /*108b0*/  F2FP.PACK_AB R3, R64, R59 ;  /* 0x0000003b4003723e */ /* 0x004fe400000000ff */
[----:B------:R-:W-:Y:S02]  /*108c0*/  PRMT R7, R7, 0x5410, R5 ;  /* 0x0000541007077816 */ /* 0x000fe40000000005 */
[----:B------:R-:W-:Y:S01]  /*108d0*/  LOP3.LUT R6, R2, R3, RZ, 0xc0, !PT ;  /* 0x0000000302067212 */ /* 0x000fe200078ec0ff */
[--C-:B------:R-:W-:Y:S01]  /*108e0*/  HSET2.LE.AND R2, R12, R208.reuse, PT ;  /* 0x000000d00c027233 */ /* 0x100fe20003803000 */
[----:B------:R-:W-:Y:S01]  /*108f0*/  PRMT R5, R4, 0x5410, R11 ;  /* 0x0000541004057816 */ /* 0x000fe2000000000b */
[----:B------:R-:W-:Y:S01]  /*10900*/  HSET2.LE.AND R4, R7, R208, PT ;  /* 0x000000d007047233 */ /* 0x000fe20003803000 */
[----:B----4-:R-:W-:-:S02]  /*10910*/  F2FP.PACK_AB R3, R56, R43 ;  /* 0x0000002b3803723e */ /* 0x010fc400000000ff */
[----:B-----5:R-:W-:Y:S01]  /*10920*/  F2FP.PACK_AB R12, R41, R42 ;  /* 0x0000002a290c723e */ /* 0x020fe200000000ff */
[----:B------:R-:W-:Y:S01]  /*10930*/  HSET2.LE.AND R11, R5, R208, PT ;  /* 0x000000d0050b7233 */ /* 0x000fe20003803000 */
[----:B------:R-:W-:Y:S01]  /*10940*/  LOP3.LUT R7, R2, R3, RZ, 0xc0, !PT ;  /* 0x0000000302077212 */ /* 0x000fe200078ec0ff */
[----:B------:R-:W-:Y:S01]  /*10950*/  FFMA.FTZ R2, R231, c[0x0][0x23c], -R9 ;  /* 0x00008f00e7027a23 */ /* 0x000fe20000010809 */
[----:B------:R-:W-:Y:S02]  /*10960*/  F2FP.PACK_AB R5, R58, R57 ;  /* 0x000000393a05723e */ /* 0x000fe400000000ff */
[----:B------:R-:W-:Y:S01]  /*10970*/  LOP3.LUT R3, R33, UR7, R40, 0x96, !PT ;  /* 0x0000000721037c12 */ /* 0x000fe2000f8e9628 */
[----:B------:R1:W-:Y:S01]  /*10980*/  MUFU.EX2 R32, R2 ;  /* 0x0000000200207308 */ /* 0x0003e20000000800 */
[----:B------:R-:W-:Y:S02]  /*10990*/  LOP3.LUT R4, R4, R5, RZ, 0xc0, !PT ;  /* 0x0000000504047212 */ /* 0x000fe400078ec0ff */
[----:B------:R-:W-:Y:S01]  /*109a0*/  LOP3.LUT R5, R11, R12, RZ, 0xc0, !PT ;  /* 0x0000000c0b057212 */ /* 0x000fe200078ec0ff */
[----:B------:R-:W-:-:S02]  /*109b0*/  FFMA.FTZ R11, R235, c[0x0][0x23c], -R10 ;  /* 0x00008f00eb0b7a23 */ /* 0x000fc4000001080a */
[----:B------:R-:W-:-:S04]  /*109c0*/  FFMA.FTZ R12, R242, c[0x0][0x23c], -R10 ;  /* 0x00008f00f20c7a23 */ /* 0x000fc8000001080a */
[----:B------:R-:W-:Y:S01]  /*109d0*/  HMMA.16816.F32 R92, R4, R28, R92 ;  /* 0x0000001c045c723c */ /* 0x000fe2000000185c */
[----:B-1----:R-:W-:-:S07]  /*109e0*/  FFMA.FTZ R2, R234, c[0x0][0x23c], -R9 ;  /* 0x00008f00ea027a23 */ /* 0x002fce0000010809 */
[C---:B------:R-:W-:Y:S01]  /*109f0*/  HMMA.16816.F32 R108, R4.reuse, R26, R88 ;  /* 0x0000001a046c723c */ /* 0x040fe20000001858 */
[----:B------:R-:W-:Y:S01]  /*10a00*/  MUFU.EX2 R27, R11 ;  /* 0x0000000b001b7308 */ /* 0x000fe20000000800 */
[----:B------:R-:W1:Y:S06]  /*10a10*/  LDSM.16.MT88.4 R88, [R185+0x7800] ;  /* 0x00780000b958783b */ /* 0x000e6c0000004200 */
[C---:B------:R-:W-:Y:S01]  /*10a20*/  HMMA.16816.F32 R76, R4.reuse, R24, R76 ;  /* 0x00000018044c723c */ /* 0x040fe2000000184c */
[----:B------:R2:W-:Y:S07]  /*10a30*/  MUFU.EX2 R35, R2 ;  /* 0x0000000200237308 */ /* 0x0005ee0000000800 */
[C---:B------:R-:W-:Y:S01]  /*10a40*/  HMMA.16816.F32 R44, R4.reuse, R20, R44 ;  /* 0x00000014042c723c */ /* 0x040fe2000000182c */
[----:B------:R-:W-:Y:S07]  /*10a50*/  MUFU.EX2 R25, R12 ;  /* 0x0000000c00197308 */ /* 0x000fee0000000800 */
[----:B------:R-:W-:Y:S01]  /*10a60*/  HMMA.16816.F32 R52, R4, R22, R52 ;  /* 0x000000160434723c */ /* 0x000fe20000001834 */
[----:B--2---:R-:W-:-:S04]  /*10a70*/  FFMA.FTZ R2, R230, c[0x0][0x23c], -R9 ;  /* 0x00008f00e6027a23 */ /* 0x004fc80000010809 */
[----:B------:R2:W-:Y:S03]  /*10a80*/  MUFU.EX2 R29, R2 ;  /* 0x00000002001d7308 */ /* 0x0005e60000000800 */
[C---:B------:R-:W-:Y:S08]  /*10a90*/  HMMA.16816.F32 R124, R4.reuse, R36, R124 ;  /* 0x00000024047c723c */ /* 0x040ff0000000187c */
[----:B------:R-:W-:Y:S01]  /*10aa0*/  HMMA.16816.F32 R60, R4, R30, R60 ;  /* 0x0000001e043c723c */ /* 0x000fe2000000183c */
[----:B--2---:R-:W-:-:S07]  /*10ab0*/  FFMA.FTZ R2, R240, c[0x0][0x23c], -R9 ;  /* 0x00008f00f0027a23 */ /* 0x004fce0000010809 */
[----:B------:R-:W-:Y:S01]  /*10ac0*/  HMMA.16816.F32 R36, R4, R38, R136 ;  /* 0x000000260424723c */ /* 0x000fe20000001888 */
[----:B------:R2:W3:Y:S06]  /*10ad0*/  MUFU.EX2 R28, R2 ;  /* 0x00000002001c7308 */ /* 0x0004ec0000000800 */
[--C-:B------:R-:W-:Y:S02]  /*10ae0*/  FFMA.FTZ R4, R174, c[0x0][0x23c], -R8.reuse ;  /* 0x00008f00ae047a23 */ /* 0x100fe40000010808 */
[----:B------:R-:W-:Y:S02]  /*10af0*/  FFMA.FTZ R6, R183, c[0x0][0x23c], -R8 ;  /* 0x00008f00b7067a23 */ /* 0x000fe40000010808 */
[----:B--2---:R-:W-:Y:S01]  /*10b00*/  IMAD.WIDE.U32 R2, R3, -0x2daee0ad, RZ ;  /* 0xd2511f5303027825 */ /* 0x004fe200078e00ff */
[----:B---3--:R-:W-:-:S04]  /*10b10*/  F2FP.PACK_AB R12, R28, R29 ;  /* 0x0000001d1c0c723e */ /* 0x008fc800000000ff */
[----:B------:R-:W-:Y:S02]  /*10b20*/  LOP3.LUT R9, R3, UR16, R34, 0x96, !PT ;  /* 0x0000001003097c12 */ /* 0x000fe4000f8e9622 */
[C---:B------:R-:W-:Y:S01]  /*10b30*/  LOP3.LUT R13, R2.reuse, 0xffff, RZ, 0xc0, !PT ;  /* 0x0000ffff020d7812 */ /* 0x040fe200078ec0ff */
[----:B------:R-:W-:Y:S01]  /*10b40*/  FFMA.FTZ R3, R241, c[0x0][0x23c], -R10 ;  /* 0x00008f00f1037a23 */ /* 0x000fe2000001080a */
[----:B------:R-:W-:Y:S02]  /*10b50*/  LOP3.LUT R18, R2, 0xff, RZ, 0xc0, !PT ;  /* 0x000000ff02127812 */ /* 0x000fe400078ec0ff */
[--C-:B------:R-:W-:Y:S01]  /*10b60*/  SHF.R.U32.HI R14, RZ, 0x10, R2.reuse ;  /* 0x00000010ff0e7819 */ /* 0x100fe20000011602 */
[----:B------:R2:W3:Y:S01]  /*10b70*/  MUFU.EX2 R26, R3 ;  /* 0x00000003001a7308 */ /* 0x0004e20000000800 */
[----:B------:R-:W-:Y:S02]  /*10b80*/  SHF.R.U32.HI R17, RZ, 0x18, R2 ;  /* 0x00000018ff117819 */ /* 0x000fe40000011602 */
[----:B------:R-:W-:-:S02]  /*10b90*/  SHF.R.U32.HI R2, RZ, 0x8, R13 ;  /* 0x00000008ff027819 */ /* 0x000fc4000001160d */
[----:B------:R-:W-:Y:S02]  /*10ba0*/  LOP3.LUT R16, R9, 0xff, RZ, 0xc0, !PT ;  /* 0x000000ff09107812 */ /* 0x000fe400078ec0ff */
[--C-:B------:R-:W-:Y:S02]  /*10bb0*/  SHF.R.U32.HI R11, RZ, 0x10, R9.reuse ;  /* 0x00000010ff0b7819 */ /* 0x100fe40000011609 */
[----:B------:R-:W-:Y:S02]  /*10bc0*/  SHF.R.U32.HI R15, RZ, 0x18, R9 ;  /* 0x00000018ff0f7819 */ /* 0x000fe40000011609 */
[----:B------:R-:W-:Y:S02]  /*10bd0*/  LOP3.LUT R11, R11, 0xff, RZ, 0xc0, !PT ;  /* 0x000000ff0b0b7812 */ /* 0x000fe400078ec0ff */
[----:B------:R-:W-:Y:S02]  /*10be0*/  LOP3.LUT R13, R14, 0xff, RZ, 0xc0, !PT ;  /* 0x000000ff0e0d7812 */ /* 0x000fe400078ec0ff */
[----:B--2---:R-:W-:-:S02]  /*10bf0*/  LOP3.LUT R3, R9, 0xffff, RZ, 0xc0, !PT ;  /* 0x0000ffff09037812 */ /* 0x004fc400078ec0ff */
[----:B------:R-:W-:Y:S01]  /*10c00*/  PRMT R14, R13, 0x5410, R17 ;  /* 0x000054100d0e7816 */ /* 0x000fe20000000011 */
[----:B------:R-:W-:Y:S01]  /*10c10*/  FFMA.FTZ R13, R180, c[0x0][0x23c], -R0 ;  /* 0x00008f00b40d7a23 */ /* 0x000fe20000010800 */
[----:B------:R-:W-:Y:S02]  /*10c20*/  SHF.R.U32.HI R9, RZ, 0x8, R3 ;  /* 0x00000008ff097819 */ /* 0x000fe40000011603 */
[----:B------:R-:W-:Y:S01]  /*10c30*/  PRMT R3, R18, 0x5410, R2 ;  /* 0x0000541012037816 */ /* 0x000fe20000000002 */
[----:B------:R-:W-:Y:S01]  /*10c40*/  FFMA.FTZ R2, R243, c[0x0][0x23c], -R10 ;  /* 0x00008f00f3027a23 */ /* 0x000fe2000001080a */
[----:B------:R-:W-:Y:S01]  /*10c50*/  PRMT R9, R16, 0x5410, R9 ;  /* 0x0000541010097816 */ /* 0x000fe20000000009 */
[----:B------:R-:W-:Y:S01]  /*10c60*/  MUFU.EX2 R23, R13 ;  /* 0x0000000d00177308 */ /* 0x000fe20000000800 */
[----:B------:R-:W-:Y:S01]  /*10c70*/  PRMT R10, R11, 0x5410, R15 ;  /* 0x000054100b0a7816 */ /* 0x000fe2000000000f */
[----:B------:R-:W-:Y:S01]  /*10c80*/  HSET2.LE.AND R11, R3, R208, PT ;  /* 0x000000d0030b7233 */ /* 0x000fe20003803000 */
[----:B------:R-:W-:-:S04]  /*10c90*/  F2FP.PACK_AB R3, R35, R32 ;  /* 0x000000202303723e */ /* 0x000fc800000000ff */
[----:B------:R-:W-:Y:S01]  /*10ca0*/  LOP3.LUT R134, R11, R12, RZ, 0xc0, !PT ;  /* 0x0000000c0b867212 */ /* 0x000fe200078ec0ff */
[----:B------:R2:W4:Y:S08]  /*10cb0*/  MUFU.EX2 R24, R2 ;  /* 0x0000000200187308 */ /* 0x0005300000000800 */
[----:B------:R-:W-:Y:S01]  /*10cc0*/  MUFU.EX2 R16, R6 ;  /* 0x0000000600107308 */ /* 0x000fe20000000800 */
[----:B--2---:R-:W-:-:S02]  /*10cd0*/  HSET2.LE.AND R2, R9, R208, PT ;  /* 0x000000d009027233 */ /* 0x004fc40003803000 */
[--C-:B------:R-:W-:Y:S01]  /*10ce0*/  HSET2.LE.AND R9, R10, R208.reuse, PT ;  /* 0x000000d00a097233 */ /* 0x100fe20003803000 */
[----:B---3--:R-:W-:Y:S02]  /*10cf0*/  F2FP.PACK_AB R10, R26, R27 ;  /* 0x0000001b1a0a723e */ /* 0x008fe400000000ff */
[----:B------:R-:W-:Y:S01]  /*10d00*/  LOP3.LUT R132, R2, R3, RZ, 0xc0, !PT ;  /* 0x0000000302847212 */ /* 0x000fe200078ec0ff */
[----:B------:R-:W-:Y:S01]  /*10d10*/  HSET2.LE.AND R2, R14, R208, PT ;  /* 0x000000d00e027233 */ /* 0x000fe20003803000 */
[----:B----4-:R-:W-:Y:S01]  /*10d20*/  F2FP.PACK_AB R3, R24, R25 ;  /* 0x000000191803723e */ /* 0x010fe200000000ff */
[----:B------:R-:W2:Y:S01]  /*10d30*/  LDSM.16.MT88.4 R12, [R187+0x7800] ;  /* 0x00780000bb0c783b */ /* 0x000ea20000004200 */
[----:B------:R-:W-:Y:S01]  /*10d40*/  LOP3.LUT R133, R9, R10, RZ, 0xc0, !PT ;  /* 0x0000000a09857212 */ /* 0x000fe200078ec0ff */
[--C-:B------:R-:W-:Y:S01]  /*10d50*/  FFMA.FTZ R9, R181, c[0x0][0x23c], -R0.reuse ;  /* 0x00008f00b5097a23 */ /* 0x100fe20000010800 */
[----:B------:R-:W-:Y:S01]  /*10d60*/  LOP3.LUT R135, R2, R3, RZ, 0xc0, !PT ;  /* 0x0000000302877212 */ /* 0x000fe200078ec0ff */
[----:B------:R-:W-:-:S02]  /*10d70*/  FFMA.FTZ R2, R172, c[0x0][0x23c], -R0 ;  /* 0x00008f00ac027a23 */ /* 0x000fc40000010800 */
[----:B------:R-:W-:Y:S01]  /*10d80*/  FFMA.FTZ R0, R173, c[0x0][0x23c], -R0 ;  /* 0x00008f00ad007a23 */ /* 0x000fe20000010800 */
[----:B------:R-:W3:Y:S03]  /*10d90*/  MUFU.EX2 R20, R9 ;  /* 0x0000000900147308 */ /* 0x000ee60000000800 */
[C---:B-1----:R-:W-:Y:S05]  /*10da0*/  HMMA.16816.F32 R80, R132.reuse, R88, R48 ;  /* 0x000000588450723c */ /* 0x042fea0000001830 */
[----:B------:R1:W-:Y:S03]  /*10db0*/  MUFU.EX2 R21, R2 ;  /* 0x0000000200157308 */ /* 0x0003e60000000800 */
[----:B------:R-:W-:Y:S05]  /*10dc0*/  HMMA.16816.F32 R84, R132, R90, R84 ;  /* 0x0000005a8454723c */ /* 0x000fea0000001854 */
[----:B------:R4:W5:Y:S01]  /*10dd0*/  MUFU.EX2 R22, R0 ;  /* 0x0000000000167308 */ /* 0x0009620000000800 */
[----:B---3--:R-:W-:-:S02]  /*10de0*/  F2FP.PACK_AB R6, R20, R23 ;  /* 0x000000171406723e */ /* 0x008fc400000000ff */
[----:B------:R-:W-:Y:S01]  /*10df0*/  HMMA.16816.F32 R96, R132, R104, R96 ;  /* 0x000000688460723c */ /* 0x000fe20000001860 */
[----:B-1----:R-:W-:-:S04]  /*10e00*/  LOP3.LUT R2, R19, UR7, R156, 0x96, !PT ;  /* 0x0000000713027c12 */ /* 0x002fc8000f8e969c */
[----:B------:R1:W-:Y:S03]  /*10e10*/  MUFU.EX2 R19, R4 ;  /* 0x0000000400137308 */ /* 0x0003e60000000800 */
[----:B------:R-:W-:Y:S01]  /*10e20*/  HMMA.16816.F32 R100, R132, R106, R100 ;  /* 0x0000006a8464723c */ /* 0x000fe20000001864 */
[----:B------:R-:W-:-:S04]  /*10e30*/  IMAD.WIDE.U32 R2, R2, -0x2daee0ad, RZ ;  /* 0xd2511f5302027825 */ /* 0x000fc800078e00ff */
[----:B----4-:R-:W-:Y:S01]  /*10e40*/  FFMA.FTZ R0, R182, c[0x0][0x23c], -R8 ;  /* 0x00008f00b6007a23 */ /* 0x010fe20000010808 */
[C---:B------:R-:W-:Y:S02]  /*10e50*/  LOP3.LUT R5, R2.reuse, 0xffff, RZ, 0xc0, !PT ;  /* 0x0000ffff02057812 */ /* 0x040fe400078ec0ff */
[C---:B------:R-:W-:Y:S01]  /*10e60*/  HMMA.16816.F32 R112, R132.reuse, R120, R112 ;  /* 0x000000788470723c */ /* 0x040fe20000001870 */
[----:B------:R-:W-:Y:S01]  /*10e70*/  LOP3.LUT R9, R2, 0xff, RZ, 0xc0, !PT ;  /* 0x000000ff02097812 */ /* 0x000fe200078ec0ff */
[----:B------:R3:W4:Y:S01]  /*10e80*/  MUFU.EX2 R17, R0 ;  /* 0x0000000000117308 */ /* 0x0007220000000800 */
[----:B------:R-:W-:Y:S02]  /*10e90*/  SHF.R.U32.HI R11, RZ, 0x18, R2 ;  /* 0x00000018ff0b7819 */ /* 0x000fe40000011602 */
[----:B------:R-:W-:Y:S01]  /*10ea0*/  SHF.R.U32.HI R5, RZ, 0x8, R5 ;  /* 0x00000008ff057819 */ /* 0x000fe20000011605 */
[----:B-1----:R-:W-:Y:S02]  /*10eb0*/  FFMA.FTZ R4, R175, c[0x0][0x23c], -R8 ;  /* 0x00008f00af047a23 */ /* 0x002fe40000010808 */
[C---:B------:R-:W-:Y:S02]  /*10ec0*/  HMMA.16816.F32 R116, R132.reuse, R122, R116 ;  /* 0x0000007a8474723c */ /* 0x040fe40000001874 */
[----:B------:R1:W1:Y:S06]  /*10ed0*/  MUFU.EX2 R18, R4 ;  /* 0x0000000400127308 */ /* 0x00026c0000000800 */
[----:B--2---:R-:W-:Y:S01]  /*10ee0*/  HMMA.16816.F32 R128, R132, R12, R128 ;  /* 0x0000000c8480723c */ /* 0x004fe20000001880 */
        /* <DEDUP_REMOVED lines=8> */
[----:B-1----:R-:W-:Y:S02]  /*10f70*/  SHF.R.U32.HI R4, RZ, 0x8, R2 ;  /* 0x00000008ff047819 */ /* 0x002fe40000011602 */
[----:B------:R-:W-:Y:S02]  /*10f80*/  PRMT R0, R9, 0x5410, R5 ;  /* 0x0000541009007816 */ /* 0x000fe40000000005 */
[----:B------:R-:W-:Y:S02]  /*10f90*/  LOP3.LUT R2, R3, 0xff, RZ, 0xc0, !PT ;  /* 0x000000ff03027812 */ /* 0x000fe400078ec0ff */
[----:B------:R-:W-:Y:S01]  /*10fa0*/  PRMT R3, R7, 0x5410, R11 ;  /* 0x0000541007037816 */ /* 0x000fe2000000000b */
[--C-:B------:R-:W-:Y:S01]  /*10fb0*/  HSET2.LE.AND R0, R0, R208.reuse, PT ;  /* 0x000000d000007233 */ /* 0x100fe20003803000 */
[----:B------:R-:W-:Y:S02]  /*10fc0*/  PRMT R7, R2, 0x5410, R8 ;  /* 0x0000541002077816 */ /* 0x000fe40000000008 */
[----:B-----5:R-:W-:Y:S01]  /*10fd0*/  F2FP.PACK_AB R2, R22, R21 ;  /* 0x000000151602723e */ /* 0x020fe200000000ff */
[--C-:B------:R-:W-:Y:S01]  /*10fe0*/  HSET2.LE.AND R3, R3, R208.reuse, PT ;  /* 0x000000d003037233 */ /* 0x100fe20003803000 */
[----:B------:R-:W-:Y:S01]  /*10ff0*/  PRMT R5, R10, 0x5410, R4 ;  /* 0x000054100a057816 */ /* 0x000fe20000000004 */
[--C-:B------:R-:W-:Y:S01]  /*11000*/  HSET2.LE.AND R7, R7, R208.reuse, PT ;  /* 0x000000d007077233 */ /* 0x100fe20003803000 */
[----:B------:R-:W-:Y:S01]  /*11010*/  LOP3.LUT R138, R0, R2, RZ, 0xc0, !PT ;  /* 0x00000002008a7212 */ /* 0x000fe200078ec0ff */
[----:B------:R-:W-:Y:S01]  /*11020*/  FFMA.FTZ R2, R238, R66, R170 ;  /* 0x00000042ee027223 */ /* 0x000fe200000100aa */
[----:B----4-:R-:W-:Y:S01]  /*11030*/  F2FP.PACK_AB R0, R16, R17 ;  /* 0x000000111000723e */ /* 0x010fe200000000ff */
[----:B------:R-:W-:Y:S01]  /*11040*/  HSET2.LE.AND R5, R5, R208, PT ;  /* 0x000000d005057233 */ /* 0x000fe20003803000 */
[----:B------:R-:W-:-:S02]  /*11050*/  F2FP.PACK_AB R4, R18, R19 ;  /* 0x000000131204723e */ /* 0x000fc400000000ff */
[----:B------:R-:W-:Y:S01]  /*11060*/  LOP3.LUT R137, R7, R0, RZ, 0xc0, !PT ;  /* 0x0000000007897212 */ /* 0x000fe200078ec0ff */
[----:B------:R-:W-:Y:S01]  /*11070*/  FFMA.FTZ R0, R239, R65, R167 ;  /* 0x00000041ef007223 */ /* 0x000fe200000100a7 */
[----:B------:R-:W-:Y:S01]  /*11080*/  LOP3.LUT R139, R3, R4, RZ, 0xc0, !PT ;  /* 0x00000004038b7212 */ /* 0x000fe200078ec0ff */
[----:B------:R-:W-:Y:S01]  /*11090*/  FFMA.FTZ R3, R223, R153, R249 ;  /* 0x00000099df037223 */ /* 0x000fe200000100f9 */
[----:B------:R-:W-:Y:S01]  /*110a0*/  LOP3.LUT R136, R5, R6, RZ, 0xc0, !PT ;  /* 0x0000000605887212 */ /* 0x000fe200078ec0ff */
[----:B------:R-:W-:Y:S02]  /*110b0*/  FFMA.FTZ R4, R224, R152, R222 ;  /* 0x00000098e0047223 */ /* 0x000fe400000100de */
        /* <DEDUP_REMOVED lines=67> */
[----:B------:R1:W-:Y:S01]  /*114f0*/  STL [R1+0x1c], R4 ;  /* 0x00001c0401007387 */ /* 0x0003e20000100800 */
[----:B------:R-:W-:-:S03]  /*11500*/  FADD.FTZ R0, R24, R0 ;  /* 0x0000000018007221 */ /* 0x000fc60000010000 */
[----:B------:R1:W-:Y:S04]  /*11510*/  STL [R1+0x20], R3 ;  /* 0x0000200301007387 */ /* 0x0003e80000100800 */
[----:B------:R1:W-:Y:S04]  /*11520*/  STL [R1+0x24], R2 ;  /* 0x0000240201007387 */ /* 0x0003e80000100800 */
[----:B------:R1:W-:Y:S02]  /*11530*/  STL [R1+0x28], R0 ;  /* 0x0000280001007387 */ /* 0x0003e40000100800 */
.L_x_1171:
[----:B------:R-:W-:-:S13]  /*11540*/  ISETP.GT.AND P0, PT, R75, UR18, PT ;  /* 0x000000124b007c0c */ /* 0x000fda000bf04270 */
[----:B------:R-:W-:Y:S05]  /*11550*/  @!P0 BRA `(.L_x_1178) ;  /* 0x00004e3000008947 */ /* 0x000fea0003800000 */
[----:B------:R-:W2:Y:S01]  /*11560*/  LDL.LU.64 R6, [R1+0x10] ;  /* 0x0000100001067983 */ /* 0x000ea20000300a00 */
[----:B------:R-:W3:Y:S01]  /*11570*/  LDC.U8 R243, c[0x0][0x2d8] ;  /* 0x0000b600fff37b82 */ /* 0x000ee20000000000 */
[----:B------:R-:W-:Y:S01]  /*11580*/  ULDC.64 UR4, c[0x0][0x1a0] ;  /* 0x0000680000047ab9 */ /* 0x000fe20000000a00 */
[----:B------:R-:W-:Y:S01]  /*11590*/  MOV R68, R71 ;  /* 0x0000004700447202 */ /* 0x000fe20000000f00 */
[----:B-1----:R-:W2:Y:S01]  /*115a0*/  LDL.LU.64 R4, [R1+0x30] ;  /* 0x0000300001047983 */ /* 0x002ea20000300a00 */
[C---:B------:R-:W-:Y:S01]  /*115b0*/  IADD3 R2, R251.reuse, 0x4, RZ ;  /* 0x00000004fb027810 */ /* 0x040fe20007ffe0ff */
[----:B------:R-:W-:Y:S01]  /*115c0*/  IMAD.WIDE.U32 R10, R251, -0x326172a9, RZ ;  /* 0xcd9e8d57fb0a7825 */ /* 0x000fe200078e00ff */
[----:B------:R-:W-:Y:S01]  /*115d0*/  USHF.L.U64.HI UR19, UR4, 0x5, UR5 ;  /* 0x0000000504137899 */ /* 0x000fe20008010205 */
[----:B------:R-:W4:Y:S01]  /*115e0*/  LDL.64 R12, [R1+0x40] ;  /* 0x00004000010c7983 */ /* 0x000f220000100a00 */
[----:B------:R-:W-:Y:S01]  /*115f0*/  USHF.L.U32 UR20, UR4, 0x5, URZ ;  /* 0x0000000504147899 */ /* 0x000fe2000800063f */
[----:B------:R-:W-:Y:S01]  /*11600*/  MOV R3, R72 ;  /* 0x0000004800037202 */ /* 0x000fe20000000f00 */
[----:B------:R-:W-:Y:S01]  /*11610*/  UIMAD.WIDE.U32 UR28, UR4, 0x30, URZ ;  /* 0x00000030041c78a5 */ /* 0x000fe2000f8e003f */
[----:B------:R-:W5:Y:S01]  /*11620*/  LDL.LU R0, [R1+0x18] ;  /* 0x0000180001007983 */ /* 0x000f620000300800 */
[----:B------:R-:W-:Y:S01]  /*11630*/  IMAD.WIDE.U32 R8, R2, -0x326172a9, RZ ;  /* 0xcd9e8d5702087825 */ /* 0x000fe200078e00ff */
[----:B------:R-:W-:Y:S01]  /*11640*/  UIMAD UR21, UR5, 0x30, URZ ;  /* 0x00000030051578a4 */ /* 0x000fe2000f8e023f */
[----:B------:R-:W-:Y:S01]  /*11650*/  MOV R73, R70 ;  /* 0x0000004600497202 */ /* 0x000fe20000000f00 */
[----:B------:R1:W-:Y:S01]  /*11660*/  STL.64 [R1+0x8], R10 ;  /* 0x0000080a01007387 */ /* 0x0003e20000100a00 */
[-C--:B------:R-:W-:Y:S01]  /*11670*/  LOP3.LUT R246, R11, R250.reuse, RZ, 0x3c, !PT ;  /* 0x000000fa0bf67212 */ /* 0x080fe200078e3cff */
[----:B------:R-:W-:Y:S01]  /*11680*/  ULDC.64 UR4, c[0x0][0x198] ;  /* 0x0000660000047ab9 */ /* 0x000fe20000000a00 */
[----:B------:R-:W-:Y:S01]  /*11690*/  IMAD.MOV.U32 R74, RZ, RZ, R69 ;  /* 0x000000ffff4a7224 */ /* 0x000fe200078e0045 */
[----:B------:R1:W-:Y:S01]  /*116a0*/  STL.64 [R1], R8 ;  /* 0x0000000801007387 */ /* 0x0003e20000100a00 */
[----:B------:R-:W-:Y:S01]  /*116b0*/  LOP3.LUT R248, R9, R250, RZ, 0x3c, !PT ;  /* 0x000000fa09f87212 */ /* 0x000fe200078e3cff */
[----:B------:R-:W-:Y:S01]  /*116c0*/  USHF.L.U64.HI UR24, UR4, 0x5, UR5 ;  /* 0x0000000504187899 */ /* 0x000fe20008010205 */
[----:B------:R-:W-:Y:S01]  /*116d0*/  IMAD.WIDE.U32 R246, R246, -0x2daee0ad, RZ ;  /* 0xd2511f53f6f67825 */ /* 0x000fe200078e00ff */
[----:B------:R-:W-:Y:S01]  /*116e0*/  UIMAD.WIDE.U32 UR30, UR4, 0x30, URZ ;  /* 0x00000030041e78a5 */ /* 0x000fe2000f8e003f */
[----:B---3--:R-:W-:Y:S01]  /*116f0*/  PRMT R243, R243, 0x7054, R243 ;  /* 0x00007054f3f37816 */ /* 0x008fe200000000f3 */
[----:B------:R-:W-:Y:S01]  /*11700*/  UIMAD UR5, UR5, 0x30, URZ ;  /* 0x00000030050578a4 */ /* 0x000fe2000f8e023f */
[----:B------:R-:W-:Y:S01]  /*11710*/  IMAD.WIDE.U32 R248, R248, -0x2daee0ad, RZ ;  /* 0xd2511f53f8f87825 */ /* 0x000fe200078e00ff */
[----:B------:R-:W-:-:S02]  /*11720*/  USHF.L.U32 UR4, UR4, 0x5, URZ ;  /* 0x0000000504047899 */ /* 0x000fc4000800063f */
[----:B------:R-:W-:Y:S02]  /*11730*/  UIADD3 UR21, UR21, UR29, URZ ;  /* 0x0000001d15157290 */ /* 0x000fe4000fffe03f */
[----:B------:R-:W-:Y:S01]  /*11740*/  UIADD3 UR5, UR5, UR31, URZ ;  /* 0x0000001f05057290 */ /* 0x000fe2000fffe03f */
[----:B--2---:R-:W-:-:S05]  /*11750*/  IMAD.MOV.U32 R5, RZ, RZ, R7 ;  /* 0x000000ffff057224 */ /* 0x004fca00078e0007 */
[----:B------:R1:W-:Y:S01]  /*11760*/  STL.64 [R1+0x30], R4 ;  /* 0x0000300401007387 */ /* 0x0003e20000100a00 */
[----:B----4-:R-:W-:Y:S01]  /*11770*/  ISETP.GE.AND P4, PT, R12, c[0x0][0x220], PT ;  /* 0x000088000c007a0c */ /* 0x010fe20003f86270 */
[----:B-----5:R-:W-:Y:S01]  /*11780*/  IMAD.WIDE.U32 R244, R0, -0x2daee0ad, RZ ;  /* 0xd2511f5300f47825 */ /* 0x020fe200078e00ff */
[----:B------:R-:W-:Y:S05]  /*11790*/  BRA `(.L_x_1179) ;  /* 0x0000035000007947 */ /* 0x000fea0003800000 */
.L_x_1181:
[----:B------:R-:W2:Y:S01]  /*117a0*/  LDL.64 R212, [R1+0x50] ;  /* 0x0000500001d47983 */ /* 0x000ea20000100a00 */
[----:B------:R-:W-:Y:S01]  /*117b0*/  IADD3 R0, R75, -0x2, RZ ;  /* 0xfffffffe4b007810 */ /* 0x000fe20007ffe0ff */
[----:B------:R-:W-:Y:S02]  /*117c0*/  IMAD.MOV.U32 R69, RZ, RZ, c[0x0][0x198] ;  /* 0x00006600ff457624 */ /* 0x000fe400078e00ff */
[----:B------:R-:W3:Y:S01]  /*117d0*/  LDL.64 R210, [R1+0x48] ;  /* 0x0000480001d27983 */ /* 0x000ee20000100a00 */
[----:B------:R-:W-:Y:S01]  /*117e0*/  SHF.R.S32.HI R2, RZ, 0x1f, R0 ;  /* 0x0000001fff027819 */ /* 0x000fe20000011400 */
[----:B------:R-:W-:Y:S02]  /*117f0*/  IMAD.WIDE.U32 R70, R0, c[0x0][0x198], RZ ;  /* 0x0000660000467a25 */ /* 0x000fe400078e00ff */
[----:B------:R1:W-:Y:S02]  /*11800*/  @P4 STS.128 [R207+0x4000], RZ ;  /* 0x004000ffcf004388 */ /* 0x0003e40000000c00 */
[----:B------:R-:W-:Y:S02]  /*11810*/  IMAD R2, R2, c[0x0][0x198], RZ ;  /* 0x0000660002027a24 */ /* 0x000fe400078e02ff */
[----:B------:R-:W-:Y:S02]  /*11820*/  IMAD.SHL.U32 R69, R69, 0x10, RZ ;  /* 0x0000001045457824 */ /* 0x000fe400078e00ff */
[----:B------:R-:W-:Y:S02]  /*11830*/  IMAD R2, R0, c[0x0][0x19c], R2 ;  /* 0x0000670000027a24 */ /* 0x000fe400078e0202 */
[----:B------:R-:W-:Y:S02]  /*11840*/  IMAD.MOV.U32 R209, RZ, RZ, c[0x0][0x198] ;  /* 0x00006600ffd17624 */ /* 0x000fe400078e00ff */
[----:B------:R-:W-:Y:S01]  /*11850*/  IMAD.IADD R2, R71, 0x1, R2 ;  /* 0x0000000147027824 */ /* 0x000fe200078e0202 */
[----:B--2---:R-:W-:Y:S04]  /*11860*/  LEA R0, P0, R70, R212, 0x6 ;  /* 0x000000d446007211 */ /* 0x004fe800078030ff */
[C---:B------:R-:W-:Y:S01]  /*11870*/  @!P4 IADD3 R72, P2, R0.reuse, UR4, RZ ;  /* 0x000000040048cc10 */ /* 0x040fe2000ff5e0ff */
[----:B---3--:R-:W-:Y:S01]  /*11880*/  IMAD.MOV.U32 R210, RZ, RZ, 0x4 ;  /* 0x00000004ffd27424 */ /* 0x008fe200078e00ff */
[----:B------:R-:W-:Y:S02]  /*11890*/  @!P4 LEA R144, P6, R0, c[0x0][0x168], 0x1 ;  /* 0x00005a000090ca11 */ /* 0x000fe400078c08ff */
[----:B------:R-:W-:Y:S02]  /*118a0*/  LEA.HI.X R2, R70, R211, R2, 0x6, P0 ;  /* 0x000000d346027211 */ /* 0x000fe400000f3402 */
[----:B------:R-:W-:Y:S02]  /*118b0*/  @!P4 IADD3 R71, P5, R69, R0, RZ ;  /* 0x000000004547c210 */ /* 0x000fe40007fbe0ff */
[----:B------:R-:W-:Y:S02]  /*118c0*/  SHF.L.U64.HI R209, R209, R210, c[0x0][0x19c] ;  /* 0x00006700d1d17619 */ /* 0x000fe400000102d2 */
[--C-:B------:R-:W-:Y:S02]  /*118d0*/  @!P4 LEA.HI.X R145, R0, c[0x0][0x16c], R2.reuse, 0x1, P6 ;  /* 0x00005b000091ca11 */ /* 0x100fe400030f0c02 */
[----:B------:R-:W-:Y:S01]  /*118e0*/  @!P4 LEA R142, P3, R71, c[0x0][0x168], 0x1 ;  /* 0x00005a00478eca11 */ /* 0x000fe200078608ff */
[----:B------:R-:W-:Y:S01]  /*118f0*/  @!P4 IMAD.X R141, R209, 0x1, R2, P5 ;  /* 0x00000001d18dc824 */ /* 0x000fe200028e0602 */
[----:B------:R-:W-:Y:S01]  /*11900*/  P2R R70, PR, RZ, 0x4 ;  /* 0x00000004ff467803 */ /* 0x000fe20000000000 */
[----:B------:R-:W-:Y:S01]  /*11910*/  @!PT LDS RZ, [RZ] ;  /* 0x00000000fffff984 */ /* 0x000fe20000000800 */
[----:B------:R-:W-:Y:S01]  /*11920*/  @!PT LDS RZ, [RZ] ;  /* 0x00000000fffff984 */ /* 0x000fe20000000800 */
[----:B------:R-:W-:Y:S01]  /*11930*/  @!PT LDS RZ, [RZ] ;  /* 0x00000000fffff984 */ /* 0x000fe20000000800 */
[----:B------:R1:W-:Y:S01]  /*11940*/  @!P4 LDGSTS.E.BYPASS.LTC128B.128 [R207+0x4000], [R144.64] ;  /* 0x0400000090cfcfae */ /* 0x0003e2000b901d56 */
[----:B------:R-:W-:Y:S02]  /*11950*/  @!P4 LEA R140, P2, R72, c[0x0][0x168], 0x1 ;  /* 0x00005a00488cca11 */ /* 0x000fe400078408ff */
[----:B------:R-:W-:Y:S01]  /*11960*/  @!P4 LEA.HI.X R143, R71, c[0x0][0x16c], R141, 0x1, P3 ;  /* 0x00005b00478fca11 */ /* 0x000fe200018f0c8d */
[----:B------:R1:W-:Y:S01]  /*11970*/  @P4 STS.128 [R207+0x4800], RZ ;  /* 0x004800ffcf004388 */ /* 0x0003e20000000c00 */
[----:B------:R-:W-:Y:S02]  /*11980*/  ISETP.NE.AND P5, PT, R70, RZ, PT ;  /* 0x000000ff4600720c */ /* 0x000fe40003fa5270 */
[----:B------:R-:W-:Y:S01]  /*11990*/  @!P4 IADD3 R69, P1, R0, UR30, RZ ;  /* 0x0000001e0045cc10 */ /* 0x000fe2000ff3e0ff */
[----:B------:R-:W-:Y:S01]  /*119a0*/  @!PT LDS RZ, [RZ] ;  /* 0x00000000fffff984 */ /* 0x000fe20000000800 */
[----:B------:R-:W-:Y:S01]  /*119b0*/  @!PT LDS RZ, [RZ] ;  /* 0x00000000fffff984 */ /* 0x000fe20000000800 */
[----:B------:R-:W-:Y:S01]  /*119c0*/  @!PT LDS RZ, [RZ] ;  /* 0x00000000fffff984 */ /* 0x000fe20000000800 */
[----:B------:R1:W-:Y:S01]  /*119d0*/  @!P4 LDGSTS.E.BYPASS.LTC128B.128 [R207+0x4800], [R142.64] ;  /* 0x048000008ecfcfae */ /* 0x0003e2000b901d56 */
[----:B------:R-:W-:Y:S02]  /*119e0*/  @!P4 IADD3.X R75, R2, UR24, RZ, P5, !PT ;  /* 0x00000018024bcc10 */ /* 0x000fe4000affe4ff */
[C---:B------:R-:W-:Y:S01]  /*119f0*/  @!P4 LEA R70, P0, R69.reuse, c[0x0][0x168], 0x1 ;  /* 0x00005a004546ca11 */ /* 0x040fe200078008ff */
[----:B------:R1:W-:Y:S01]  /*11a00*/  @P4 STS.128 [R207+0x5000], RZ ;  /* 0x005000ffcf004388 */ /* 0x0003e20000000c00 */
[----:B------:R-:W-:Y:S02]  /*11a10*/  @!P4 LEA.HI.X R141, R72, c[0x0][0x16c], R75, 0x1, P2 ;  /* 0x00005b00488dca11 */ /* 0x000fe400010f0c4b */
[----:B------:R-:W-:Y:S03]  /*11a20*/  @!P4 IADD3.X R146, R2, UR5, RZ, P1, !PT ;  /* 0x000000050292cc10 */ /* 0x000fe60008ffe4ff */
[----:B------:R-:W-:Y:S01]  /*11a30*/  @!PT LDS RZ, [RZ] ;  /* 0x00000000fffff984 */ /* 0x000fe20000000800 */
[----:B------:R-:W-:Y:S01]  /*11a40*/  @!PT LDS RZ, [RZ] ;  /* 0x00000000fffff984 */ /* 0x000fe20000000800 */
[----:B------:R-:W-:Y:S01]  /*11a50*/  @!PT LDS RZ, [RZ] ;  /* 0x00000000fffff984 */ /* 0x000fe20000000800 */
[----:B------:R1:W-:Y:S01]  /*11a60*/  @!P4 LDGSTS.E.BYPASS.LTC128B.128 [R207+0x5000], [R140.64] ;  /* 0x050000008ccfcfae */ /* 0x0003e2000b901d56 */
[----:B------:R-:W-:Y:S03]  /*11a70*/  @!P4 LEA.HI.X R71, R69, c[0x0][0x16c], R146, 0x1, P0 ;  /* 0x00005b004547ca11 */ /* 0x000fe600000f0c92 */
[----:B------:R1:W-:Y:S04]  /*11a80*/  @P4 STS.128 [R207+0x5800], RZ ;  /* 0x005800ffcf004388 */ /* 0x0003e80000000c00 */
[----:B------:R-:W-:Y:S01]  /*11a90*/  @!PT LDS RZ, [RZ] ;  /* 0x00000000fffff984 */ /* 0x000fe20000000800 */
[----:B------:R-:W-:Y:S01]  /*11aa0*/  @!PT LDS RZ, [RZ] ;  /* 0x00000000fffff984 */ /* 0x000fe20000000800 */
[----:B------:R-:W-:Y:S01]  /*11ab0*/  @!PT LDS RZ, [RZ] ;  /* 0x00000000fffff984 */ /* 0x000fe20000000800 */
[----:B------:R1:W-:Y:S04]  /*11ac0*/  @!P4 LDGSTS.E.BYPASS.LTC128B.128 [R207+0x5800], [R70.64] ;  /* 0x0580000046cfcfae */ /* 0x0003e8000b901d56 */
[----:B------:R-:W0:Y:S01]  /*11ad0*/  LDGDEPBAR ;  /* 0x00000000000079af */ /* 0x000e220000000000 */
[----:B------:R-:W-:-:S05]  /*11ae0*/  BRA `(.L_x_1180) ;  /* 0x0000092000007947 */ /* 0x000fca0003800000 */
.L_x_1179:
[----:B-1----:R-:W2:Y:S01]  /*11af0*/  LDL.64 R4, [R1+0x30] ;  /* 0x0000300001047983 */ /* 0x002ea20000100a00 */
[----:B------:R-:W-:Y:S04]  /*11b00*/  DEPBAR.LE SB0, 0x0 ;  /* 0x000080000000791a */ /* 0x000fe80000000000 */
[----:B------:R-:W-:Y:S01]  /*11b10*/  IMAD.MOV.U32 R8, RZ, RZ, 0x6 ;  /* 0x00000006ff087424 */ /* 0x000fe200078e00ff */
[----:B------:R-:W-:Y:S01]  /*11b20*/  BAR.SYNC.DEFER_BLOCKING 0x0 ;  /* 0x0000000000007b1d */ /* 0x000fe20000010000 */
[----:B------:R-:W-:Y:S01]  /*11b30*/  IMAD.MOV.U32 R0, RZ, RZ, c[0x0][0x1a0] ;  /* 0x00006800ff007624 */ /* 0x000fe200078e00ff */
[----:B------:R-:W-:Y:S01]  /*11b40*/  IADD3 R208, R75, -0x1, RZ ;  /* 0xffffffff4bd07810 */ /* 0x000fe20007ffe0ff */
[----:B------:R-:W-:Y:S02]  /*11b50*/  IMAD.MOV.U32 R7, RZ, RZ, c[0x0][0x1a0] ;  /* 0x00006800ff077624 */ /* 0x000fe400078e00ff */
[----:B------:R-:W-:Y:S01]  /*11b60*/  IMAD.MOV.U32 R6, RZ, RZ, c[0x0][0x1a0] ;  /* 0x00006800ff067624 */ /* 0x000fe200078e00ff */
[----:B------:R-:W-:Y:S01]  /*11b70*/  SHF.L.U64.HI R0, R0, R8, c[0x0][0x1a4] ;  /* 0x0000690000007619 */ /* 0x000fe20000010208 */
[----:B------:R-:W-:Y:S01]  /*11b80*/  IMAD.SHL.U32 R7, R7, 0x40, RZ ;  /* 0x0000004007077824 */ /* 0x000fe200078e00ff */
[----:B------:R-:W-:Y:S01]  /*11b90*/  SHF.R.S32.HI R2, RZ, 0x1f, R208 ;  /* 0x0000001fff027819 */ /* 0x000fe200000114d0 */
[----:B------:R-:W-:Y:S02]  /*11ba0*/  IMAD.SHL.U32 R6, R6, 0x10, RZ ;  /* 0x0000001006067824 */ /* 0x000fe400078e00ff */
[----:B------:R-:W-:Y:S02]  /*11bb0*/  IMAD R0, R0, R208, RZ ;  /* 0x000000d000007224 */ /* 0x000fe400078e02ff */
[----:B------:R-:W-:Y:S02]  /*11bc0*/  IMAD.MOV.U32 R15, RZ, RZ, 0x4 ;  /* 0x00000004ff0f7424 */ /* 0x000fe400078e00ff */
[-C--:B------:R-:W-:Y:S01]  /*11bd0*/  IMAD R0, R2, R7.reuse, R0 ;  /* 0x0000000702007224 */ /* 0x080fe200078e0200 */
[----:B------:R-:W-:Y:S01]  /*11be0*/  @P4 STS.128 [R207+0x6000], RZ ;  /* 0x006000ffcf004388 */ /* 0x000fe20000000c00 */
[----:B--2---:R-:W-:Y:S04]  /*11bf0*/  IMAD.WIDE.U32 R4, R208, R7, R4 ;  /* 0x00000007d0047225 */ /* 0x004fe800078e0004 */
[----:B------:R-:W-:Y:S01]  /*11c00*/  IMAD.IADD R0, R5, 0x1, R0 ;  /* 0x0000000105007824 */ /* 0x000fe200078e0200 */
[----:B------:R-:W-:Y:S02]  /*11c10*/  @!P4 LEA R12, P6, R4, c[0x0][0x170], 0x1 ;  /* 0x00005c00040cca11 */ /* 0x000fe400078c08ff */
[----:B------:R-:W-:Y:S01]  /*11c20*/  @!P4 IADD3 R2, P0, R6, R4, RZ ;  /* 0x000000040602c210 */ /* 0x000fe20007f1e0ff */
[----:B------:R-:W-:Y:S01]  /*11c30*/  IMAD.MOV.U32 R6, RZ, RZ, c[0x0][0x1a0] ;  /* 0x00006800ff067624 */ /* 0x000fe200078e00ff */
[--C-:B------:R-:W-:Y:S02]  /*11c40*/  @!P4 LEA.HI.X R13, R4, c[0x0][0x174], R0.reuse, 0x1, P6 ;  /* 0x00005d00040dca11 */ /* 0x100fe400030f0c00 */
[----:B------:R-:W-:Y:S02]  /*11c50*/  @!P4 LEA R10, P5, R2, c[0x0][0x170], 0x1 ;  /* 0x00005c00020aca11 */ /* 0x000fe400078a08ff */
[----:B------:R-:W-:Y:S01]  /*11c60*/  SHF.L.U64.HI R6, R6, R15, c[0x0][0x1a4] ;  /* 0x0000690006067619 */ /* 0x000fe2000001020f */
[----:B------:R-:W-:Y:S01]  /*11c70*/  @!PT LDS RZ, [RZ] ;  /* 0x00000000fffff984 */ /* 0x000fe20000000800 */
[----:B------:R-:W-:Y:S01]  /*11c80*/  @!PT LDS RZ, [RZ] ;  /* 0x00000000fffff984 */ /* 0x000fe20000000800 */
[----:B------:R-:W-:Y:S01]  /*11c90*/  @!PT LDS RZ, [RZ] ;  /* 0x00000000fffff984 */ /* 0x000fe20000000800 */
[----:B------:R1:W-:Y:S01]  /*11ca0*/  @!P4 LDGSTS.E.BYPASS.LTC128B.128 [R207+0x6000], [R12.64] ;  /* 0x060000000ccfcfae */ /* 0x0003e2000b901d56 */
[C---:B------:R-:W-:Y:S02]  /*11cb0*/  @!P4 IADD3 R7, P3, R4.reuse, UR20, RZ ;  /* 0x000000140407cc10 */ /* 0x040fe4000ff7e0ff */
[----:B------:R-:W-:Y:S01]  /*11cc0*/  @!P4 IADD3 R14, P1, R4, UR28, RZ ;  /* 0x0000001c040ecc10 */ /* 0x000fe2000ff3e0ff */
[----:B------:R-:W-:Y:S01]  /*11cd0*/  @!P4 IMAD.X R5, R6, 0x1, R0, P0 ;  /* 0x000000010605c824 */ /* 0x000fe200000e0600 */
[C---:B------:R-:W-:Y:S01]  /*11ce0*/  @!P4 LEA R8, P2, R7.reuse, c[0x0][0x170], 0x1 ;  /* 0x00005c000708ca11 */ /* 0x040fe200078408ff */
[----:B------:R-:W-:Y:S01]  /*11cf0*/  @P4 STS.128 [R207+0x6800], RZ ;  /* 0x006800ffcf004388 */ /* 0x000fe20000000c00 */
[----:B------:R-:W-:Y:S02]  /*11d00*/  @!P4 IADD3.X R9, R0, UR19, RZ, P3, !PT ;  /* 0x000000130009cc10 */ /* 0x000fe40009ffe4ff */
[----:B------:R-:W-:Y:S02]  /*11d10*/  @!P4 LEA.HI.X R11, R2, c[0x0][0x174], R5, 0x1, P5 ;  /* 0x00005d00020bca11 */ /* 0x000fe400028f0c05 */
[----:B------:R-:W-:Y:S02]  /*11d20*/  @!P4 LEA.HI.X R9, R7, c[0x0][0x174], R9, 0x1, P2 ;  /* 0x00005d000709ca11 */ /* 0x000fe400010f0c09 */
[----:B------:R-:W-:Y:S01]  /*11d30*/  @!P4 LEA R6, P0, R14, c[0x0][0x170], 0x1 ;  /* 0x00005c000e06ca11 */ /* 0x000fe200078008ff */
[----:B------:R-:W-:Y:S01]  /*11d40*/  @!PT LDS RZ, [RZ] ;  /* 0x00000000fffff984 */ /* 0x000fe20000000800 */
[----:B------:R-:W-:Y:S01]  /*11d50*/  @!PT LDS RZ, [RZ] ;  /* 0x00000000fffff984 */ /* 0x000fe20000000800 */
[----:B------:R-:W-:Y:S01]  /*11d60*/  @!PT LDS RZ, [RZ] ;  /* 0x00000000fffff984 */ /* 0x000fe20000000800 */
[----:B------:R2:W-:Y:S01]  /*11d70*/  @!P4 LDGSTS.E.BYPASS.LTC128B.128 [R207+0x6800], [R10.64] ;  /* 0x068000000acfcfae */ /* 0x0005e2000b901d56 */
[----:B------:R-:W-:Y:S04]  /*11d80*/  @!P4 IADD3.X R15, R0, UR21, RZ, P1, !PT ;  /* 0x00000015000fcc10 */ /* 0x000fe80008ffe4ff */
[----:B------:R-:W-:Y:S01]  /*11d90*/  @!P4 LEA.HI.X R7, R14, c[0x0][0x174], R15, 0x1, P0 ;  /* 0x00005d000e07ca11 */ /* 0x000fe200000f0c0f */
[----:B------:R-:W-:Y:S01]  /*11da0*/  @P4 STS.128 [R207+0x7000], RZ ;  /* 0x007000ffcf004388 */ /* 0x000fe20000000c00 */
[----:B------:R-:W-:Y:S05]  /*11db0*/  ISETP.GT.AND P0, PT, R208, UR18, PT ;  /* 0x00000012d0007c0c */ /* 0x000fea000bf04270 */
        /* <DEDUP_REMOVED lines=10> */
[----:B------:R-:W3:Y:S06]  /*11e60*/  LDSM.16.M88.4 R16, [R184+0x4000] ;  /* 0x00400000b810783b */ /* 0x000eec0000000200 */
[----:B------:R-:W2:Y:S06]  /*11e70*/  LDSM.16.M88.4 R60, [R191+0x2000] ;  /* 0x00200000bf3c783b */ /* 0x000eac0000000200 */
[----:B------:R-:W4:Y:S06]  /*11e80*/  LDSM.16.M88.4 R32, [R184+0x4800] ;  /* 0x00480000b820783b */ /* 0x000f2c0000000200 */
[----:B------:R-:W0:Y:S06]  /*11e90*/  LDGDEPBAR ;  /* 0x00000000000079af */ /* 0x000e2c0000000000 */
[----:B------:R-:W5:Y:S06]  /*11ea0*/  LDSM.16.M88.4 R48, [R184+0x5000] ;  /* 0x00500000b830783b */ /* 0x000f6c0000000200 */
[----:B------:R-:W4:Y:S06]  /*11eb0*/  LDSM.16.M88.4 R140, [R184+0x5800] ;  /* 0x00580000b88c783b */ /* 0x000f2c0000000200 */
[----:B------:R-:W-:Y:S01]  /*11ec0*/  LDSM.16.M88.4 R144, [R194] ;  /* 0x00000000c290783b */ /* 0x000fe20000000200 */
[-C--:B---3--:R-:W-:Y:S05]  /*11ed0*/  HMMA.16816.F32 R4, R64, R16.reuse, RZ ;  /* 0x000000104004723c */ /* 0x088fea00000018ff */
[----:B------:R-:W3:Y:S03]  /*11ee0*/  LDSM.16.M88.4 R148, [R190+0x4000] ;  /* 0x00400000be94783b */ /* 0x000ee60000000200 */
[C---:B--2---:R-:W-:Y:S03]  /*11ef0*/  HMMA.16816.F32 R8, R60.reuse, R16, RZ ;  /* 0x000000103c08723c */ /* 0x044fe600000018ff */
[----:B------:R-:W2:Y:S06]  /*11f00*/  LDSM.16.M88.4 R152, [R194+0x2000] ;  /* 0x00200000c298783b */ /* 0x000eac0000000200 */
[----:B------:R-:W2:Y:S01]  /*11f10*/  LDSM.16.M88.4 R156, [R190+0x4800] ;  /* 0x00480000be9c783b */ /* 0x000ea20000000200 */
[-C--:B-1----:R-:W-:Y:S05]  /*11f20*/  HMMA.16816.F32 R12, R60, R18.reuse, RZ ;  /* 0x000000123c0c723c */ /* 0x082fea00000018ff */
[----:B------:R-:W1:Y:S03]  /*11f30*/  LDSM.16.M88.4 R160, [R190+0x5000] ;  /* 0x00500000bea0783b */ /* 0x000e660000000200 */
[C---:B------:R-:W-:Y:S03]  /*11f40*/  HMMA.16816.F32 R16, R64.reuse, R18, RZ ;  /* 0x000000124010723c */ /* 0x040fe600000018ff */
[----:B------:R-:W1:Y:S05]  /*11f50*/  LDSM.16.M88.4 R164, [R190+0x5800] ;  /* 0x00580000bea4783b */ /* 0x000e6a0000000200 */
[-C--:B----4-:R-:W-:Y:S01]  /*11f60*/  HMMA.16816.F32 R20, R64, R32.reuse, RZ ;  /* 0x000000204014723c */ /* 0x090fe200000018ff */
[----:B------:R-:W-:Y:S06]  /*11f70*/  LDSM.16.M88.4 R168, [R192+0x2000] ;  /* 0x00200000c0a8783b */ /* 0x000fec0000000200 */
[----:B------:R-:W-:Y:S01]  /*11f80*/  LDSM.16.M88.4 R172, [R193+0x2000] ;  /* 0x00200000c1ac783b */ /* 0x000fe20000000200 */
[C---:B------:R-:W-:Y:S05]  /*11f90*/  HMMA.16816.F32 R24, R60.reuse, R32, RZ ;  /* 0x000000203c18723c */ /* 0x040fea00000018ff */
[----:B------:R-:W-:Y:S03]  /*11fa0*/  LDSM.16.M88.4 R176, [R189+0x800] ;  /* 0x00080000bdb0783b */ /* 0x000fe60000000200 */
[-C--:B------:R-:W-:Y:S03]  /*11fb0*/  HMMA.16816.F32 R28, R60, R34.reuse, RZ ;  /* 0x000000223c1c723c */ /* 0x080fe600000018ff */
[----:B------:R-:W-:Y:S05]  /*11fc0*/  LDSM.16.M88.4 R180, [R189+0x1000] ;  /* 0x00100000bdb4783b */ /* 0x000fea0000000200 */
        /* <DEDUP_REMOVED lines=8> */
[----:B------:R-:W-:Y:S01]  /*12050*/  HMMA.16816.F32 R64, R64, R142, RZ ;  /* 0x0000008e4040723c */ /* 0x000fe200000018ff */
[----:B------:R-:W-:Y:S07]  /*12060*/  LDSM.16.M88.4 R140, [R192] ;  /* 0x00000000c08c783b */ /* 0x000fee0000000200 */
[-C--:B---3--:R-:W-:Y:S08]  /*12070*/  HMMA.16816.F32 R4, R144, R148.reuse, R4 ;  /* 0x000000949004723c */ /* 0x088ff00000001804 */
[C---:B--2---:R-:W-:Y:S08]  /*12080*/  HMMA.16816.F32 R8, R152.reuse, R148, R8 ;  /* 0x000000949808723c */ /* 0x044ff00000001808 */
        /* <DEDUP_REMOVED lines=13> */
[-C--:B------:R-:W-:Y:S08]  /*12160*/  HMMA.16816.F32 R52, R144, R164.reuse, R52 ;  /* 0x000000a49034723c */ /* 0x080ff00000001834 */
[C---:B------:R-:W-:Y:S08]  /*12170*/  HMMA.16816.F32 R56, R152.reuse, R164, R56 ;  /* 0x000000a49838723c */ /* 0x040ff00000001838 */
[-C--:B------:R-:W-:Y:S01]  /*12180*/  HMMA.16816.F32 R60, R152, R166.reuse, R60 ;  /* 0x000000a6983c723c */ /* 0x080fe2000000183c */
[----:B------:R-:W1:Y:S07]  /*12190*/  LDSM.16.M88.4 R152, [R197] ;  /* 0x00000000c598783b */ /* 0x000e6e0000000200 */
[----:B------:R-:W-:Y:S01]  /*121a0*/  HMMA.16816.F32 R64, R144, R166, R64 ;  /* 0x000000a69040723c */ /* 0x000fe20000001840 */
[----:B------:R-:W-:Y:S06]  /*121b0*/  LDSM.16.M88.4 R144, [R193] ;  /* 0x00000000c190783b */ /* 0x000fec0000000200 */
[----:B------:R-:W4:Y:S01]  /*121c0*/  LDSM.16.M88.4 R164, [R189] ;  /* 0x00000000bda4783b */ /* 0x000f220000000200 */
[-C--:B--2---:R-:W-:Y:S08]  /*121d0*/  HMMA.16816.F32 R4, R140, R148.reuse, R4 ;  /* 0x000000948c04723c */ /* 0x084ff00000001804 */
[C---:B------:R-:W-:Y:S08]  /*121e0*/  HMMA.16816.F32 R8, R168.reuse, R148, R8 ;  /* 0x00000094a808723c */ /* 0x040ff00000001808 */
[-C--:B------:R-:W-:Y:S08]  /*121f0*/  HMMA.16816.F32 R12, R168, R150.reuse, R12 ;  /* 0x00000096a80c723c */ /* 0x080ff0000000180c */
[C---:B------:R-:W-:Y:S01]  /*12200*/  HMMA.16816.F32 R16, R140.reuse, R150, R16 ;  /* 0x000000968c10723c */ /* 0x040fe20000001810 */
[----:B------:R-:W2:Y:S01]  /*12210*/  LDSM.16.M88.4 R148, [R189+0x1800] ;  /* 0x00180000bd94783b */ /* 0x000ea20000000200 */
[----:B------:R-:W-:Y:S05]  /*12220*/  DEPBAR.LE SB0, 0x0 ;  /* 0x000080000000791a */ /* 0x000fea0000000000 */
[----:B------:R-:W-:Y:S01]  /*12230*/  BAR.SYNC.DEFER_BLOCKING 0x0 ;  /* 0x0000000000007b1d */ /* 0x000fe20000010000 */
[-C--:B---3--:R-:W-:Y:S08]  /*12240*/  HMMA.16816.F32 R20, R140, R156.reuse, R20 ;  /* 0x0000009c8c14723c */ /* 0x088ff00000001814 */
        /* <DEDUP_REMOVED lines=10> */
[----:B------:R-:W-:Y:S08]  /*122f0*/  HMMA.16816.F32 R64, R140, R162, R64 ;  /* 0x000000a28c40723c */ /* 0x000ff00000001840 */
[-C--:B----4-:R-:W-:Y:S08]  /*12300*/  HMMA.16816.F32 R4, R144, R164.reuse, R4 ;  /* 0x000000a49004723c */ /* 0x090ff00000001804 */
        /* <DEDUP_REMOVED lines=16> */
.L_x_1180:
[----:B-1----:R-:W-:Y:S01]  /*12410*/  P2R R144, PR, RZ, 0x10 ;  /* 0x00000010ff907803 */ /* 0x002fe20000000000 */
[----:B------:R-:W1:Y:S01]  /*12420*/  S2R R0, SR_TID.X ;  /* 0x0000000000007919 */ /* 0x000e620000002100 */
[----:B------:R-:W-:Y:S07]  /*12430*/  IMAD.SHL.U32 R159, R208, 0x2, RZ ;  /* 0x00000002d09f7824 */ /* 0x000fee00078e00ff */
[----:B------:R-:W2:Y:S01]  /*12440*/  LDL.64 R182, [R1+0x8] ;  /* 0x0000080001b67983 */ /* 0x000ea20000100a00 */
[----:B-1----:R-:W-:Y:S05]  /*12450*/  IMAD.SHL.U32 R0, R0, 0x2, RZ ;  /* 0x0000000200007824 */ /* 0x002fea00078e00ff */
[----:B------:R-:W-:Y:S05]  /*12460*/  LOP3.LUT R0, R0, 0x6, RZ, 0xc0, !PT ;  /* 0x0000000600007812 */ /* 0x000fea00078ec0ff */
[----:B------:R-:W-:Y:S05]  /*12470*/  IMAD R0, R208, 0x40, R0 ;  /* 0x00000040d0007824 */ /* 0x000fea00078e0200 */
[C---:B------:R-:W-:Y:S02]  /*12480*/  IADD3 R75, R0.reuse, 0x1, RZ ;  /* 0x00000001004b7810 */ /* 0x040fe40007ffe0ff */
[CC--:B------:R-:W-:Y:S02]  /*12490*/  ISETP.GE.AND P2, PT, R0.reuse, R202.reuse, PT ;  /* 0x000000ca0000720c */ /* 0x0c0fe40003f46270 */
[CC--:B------:R-:W-:Y:S02]  /*124a0*/  ISETP.GE.AND P0, PT, R0.reuse, R201.reuse, PT ;  /* 0x000000c90000720c */ /* 0x0c0fe40003f06270 */
[C---:B------:R-:W-:Y:S02]  /*124b0*/  ISETP.GE.AND P1, PT, R75.reuse, R202, PT ;  /* 0x000000ca4b00720c */ /* 0x040fe40003f26270 */
[C---:B------:R-:W-:Y:S02]  /*124c0*/  ISETP.GE.AND P3, PT, R75.reuse, R201, PT ;  /* 0x000000c94b00720c */ /* 0x040fe40003f66270 */
[C---:B------:R-:W-:Y:S02]  /*124d0*/  IADD3 R72, R0.reuse, 0x8, RZ ;  /* 0x0000000800487810 */ /* 0x040fe40007ffe0ff */
[C---:B------:R-:W-:Y:S02]  /*124e0*/  IADD3 R71, R0.reuse, 0x9, RZ ;  /* 0x0000000900477810 */ /* 0x040fe40007ffe0ff */
[CC--:B------:R-:W-:Y:S02]  /*124f0*/  ISETP.GE.OR P5, PT, R0.reuse, R205.reuse, !P2 ;  /* 0x000000cd0000720c */ /* 0x0c0fe400057a6670 */
[-C--:B------:R-:W-:Y:S02]  /*12500*/  ISETP.GE.OR P2, PT, R0, R204.reuse, !P0 ;  /* 0x000000cc0000720c */ /* 0x080fe40004746670 */
[C---:B------:R-:W-:Y:S02]  /*12510*/  ISETP.GE.OR P1, PT, R75.reuse, R205, !P1 ;  /* 0x000000cd4b00720c */ /* 0x040fe40004f26670 */
[----:B------:R-:W-:Y:S02]  /*12520*/  ISETP.GE.OR P0, PT, R75, R204, !P3 ;  /* 0x000000cc4b00720c */ /* 0x000fe40005f06670 */
[----:B------:R-:W-:Y:S02]  /*12530*/  FSEL R147, R6, -INF , !P2 ;  /* 0xff80000006937808 */ /* 0x000fe40005000000 */
[----:B------:R-:W-:Y:S02]  /*12540*/  FSEL R148, R5, -INF , !P1 ;  /* 0xff80000005947808 */ /* 0x000fe40004800000 */
[----:B------:R-:W-:Y:S02]  /*12550*/  FSEL R149, R7, -INF , !P0 ;  /* 0xff80000007957808 */ /* 0x000fe40004000000 */
[CC--:B------:R-:W-:Y:S02]  /*12560*/  ISETP.GE.AND P2, PT, R72.reuse, R202.reuse, PT ;  /* 0x000000ca4800720c */ /* 0x0c0fe40003f46270 */
[C---:B------:R-:W-:Y:S02]  /*12570*/  ISETP.GE.AND P1, PT, R71.reuse, R202, PT ;  /* 0x000000ca4700720c */ /* 0x040fe40003f26270 */
[-C--:B------:R-:W-:Y:S02]  /*12580*/  ISETP.GE.AND P0, PT, R72, R201.reuse, PT ;  /* 0x000000c94800720c */ /* 0x080fe40003f06270 */
        /* <DEDUP_REMOVED lines=16> */
[C---:B------:R-:W-:Y:S02]  /*12690*/  IADD3 R19, R0.reuse, 0x18, RZ ;  /* 0x0000001800137810 */ /* 0x040fe40007ffe0ff */
[----:B------:R-:W-:Y:S02]  /*126a0*/  IADD3 R18, R0, 0x19, RZ ;  /* 0x0000001900127810 */ /* 0x000fe40007ffe0ff */
[CC--:B------:R-:W-:Y:S02]  /*126b0*/  ISETP.GE.OR P5, PT, R70.reuse, R205.reuse, !P2 ;  /* 0x000000cd4600720c */ /* 0x0c0fe400057a6670 */
[C---:B------:R-:W-:Y:S02]  /*126c0*/  ISETP.GE.OR P2, PT, R69.reuse, R205, !P1 ;  /* 0x000000cd4500720c */ /* 0x040fe40004f46670 */
[-C--:B------:R-:W-:Y:S02]  /*126d0*/  ISETP.GE.OR P1, PT, R70, R204.reuse, !P0 ;  /* 0x000000cc4600720c */ /* 0x080fe40004726670 */
[----:B------:R-:W-:Y:S02]  /*126e0*/  ISETP.GE.OR P0, PT, R69, R204, !P3 ;  /* 0x000000cc4500720c */ /* 0x000fe40005f06670 */
[----:B------:R-:W-:Y:S02]  /*126f0*/  FSEL R156, R21, -INF , !P2 ;  /* 0xff800000159c7808 */ /* 0x000fe40005000000 */
[----:B------:R-:W-:Y:S02]  /*12700*/  FSEL R157, R22, -INF , !P1 ;  /* 0xff800000169d7808 */ /* 0x000fe40004800000 */
[----:B------:R-:W-:Y:S02]  /*12710*/  FSEL R158, R23, -INF , !P0 ;  /* 0xff800000179e7808 */ /* 0x000fe40004000000 */
[CC--:B------:R-:W-:Y:S02]  /*12720*/  ISETP.GE.AND P2, PT, R19.reuse, R202.reuse, PT ;  /* 0x000000ca1300720c */ /* 0x0c0fe40003f46270 */
[C---:B------:R-:W-:Y:S02]  /*12730*/  ISETP.GE.AND P1, PT, R18.reuse, R202, PT ;  /* 0x000000ca1200720c */ /* 0x040fe40003f26270 */
[CC--:B------:R-:W-:Y:S02]  /*12740*/  ISETP.GE.AND P0, PT, R19.reuse, R201.reuse, PT ;  /* 0x000000c91300720c */ /* 0x0c0fe40003f06270 */
        /* <DEDUP_REMOVED lines=26> */
[----:B------:R-:W-:Y:S02]  /*128f0*/  ISETP.GE.AND P1, PT, R6, R202, PT ;  /* 0x000000ca0600720c */ /* 0x000fe40003f26270 */
[CC--:B------:R-:W-:Y:S02]  /*12900*/  ISETP.GE.AND P0, PT, R7.reuse, R201.reuse, PT ;  /* 0x000000c90700720c */ /* 0x0c0fe40003f06270 */
[----:B------:R-:W-:Y:S02]  /*12910*/  FSEL R171, R36, -INF , !P5 ;  /* 0xff80000024ab7808 */ /* 0x000fe40006800000 */
[C---:B------:R-:W-:Y:S01]  /*12920*/  ISETP.GE.AND P3, PT, R6.reuse, R201, PT ;  /* 0x000000c90600720c */ /* 0x040fe20003f66270 */
[----:B------:R-:W-:Y:S01]  /*12930*/  LDSM.16.MT88.4 R36, [R188+0x6000] ;  /* 0x00600000bc24783b */ /* 0x000fe20000004200 */
[CC--:B------:R-:W-:Y:S02]  /*12940*/  ISETP.GE.OR P5, PT, R7.reuse, R205.reuse, !P2 ;  /* 0x000000cd0700720c */ /* 0x0c0fe400057a6670 */
[C---:B------:R-:W-:Y:S02]  /*12950*/  ISETP.GE.OR P2, PT, R6.reuse, R205, !P1 ;  /* 0x000000cd0600720c */ /* 0x040fe40004f46670 */
[-C--:B------:R-:W-:Y:S02]  /*12960*/  ISETP.GE.OR P1, PT, R7, R204.reuse, !P0 ;  /* 0x000000cc0700720c */ /* 0x080fe40004726670 */
[----:B------:R-:W-:Y:S02]  /*12970*/  ISETP.GE.OR P0, PT, R6, R204, !P3 ;  /* 0x000000cc0600720c */ /* 0x000fe40005f06670 */
[----:B------:R-:W-:Y:S02]  /*12980*/  FSEL R166, R50, -INF , !P1 ;  /* 0xff80000032a67808 */ /* 0x000fe40004800000 */
[C---:B------:R-:W-:Y:S02]  /*12990*/  ISETP.GE.AND P1, PT, R0.reuse, R200, PT ;  /* 0x000000c80000720c */ /* 0x040fe40003f26270 */
[C---:B------:R-:W-:Y:S02]  /*129a0*/  IADD3 R5, R0.reuse, 0x30, RZ ;  /* 0x0000003000057810 */ /* 0x040fe40007ffe0ff */
[C---:B------:R-:W-:Y:S02]  /*129b0*/  IADD3 R4, R0.reuse, 0x31, RZ ;  /* 0x0000003100047810 */ /* 0x040fe40007ffe0ff */
[----:B------:R-:W-:Y:S02]  /*129c0*/  FSEL R165, R49, -INF , !P2 ;  /* 0xff80000031a57808 */ /* 0x000fe40005000000 */
[----:B------:R-:W-:Y:S02]  /*129d0*/  FSEL R168, R51, -INF , !P0 ;  /* 0xff80000033a87808 */ /* 0x000fe40004000000 */
[C---:B------:R-:W-:Y:S02]  /*129e0*/  ISETP.GE.AND P0, PT, R0.reuse, R199, PT ;  /* 0x000000c70000720c */ /* 0x040fe40003f06270 */
[CC--:B------:R-:W-:Y:S02]  /*129f0*/  ISETP.GE.AND P2, PT, R5.reuse, R202.reuse, PT ;  /* 0x000000ca0500720c */ /* 0x0c0fe40003f46270 */
[----:B------:R-:W-:Y:S02]  /*12a00*/  ISETP.GE.OR P1, PT, R0, R203, !P1 ;  /* 0x000000cb0000720c */ /* 0x000fe40004f26670 */
[----:B------:R-:W-:Y:S02]  /*12a10*/  ISETP.GE.AND P3, PT, R4, R202, PT ;  /* 0x000000ca0400720c */ /* 0x000fe40003f66270 */
[C---:B------:R-:W-:Y:S02]  /*12a20*/  IADD3 R2, R0.reuse, 0x38, RZ ;  /* 0x0000003800027810 */ /* 0x040fe40007ffe0ff */
[----:B------:R-:W-:Y:S02]  /*12a30*/  ISETP.GE.OR P6, PT, R0, R206, !P0 ;  /* 0x000000ce0000720c */ /* 0x000fe400047c6670 */
[----:B------:R-:W-:Y:S02]  /*12a40*/  P2R R20, PR, RZ, 0x2 ;  /* 0x00000002ff147803 */ /* 0x000fe40000000000 */
[C---:B------:R-:W-:Y:S02]  /*12a50*/  ISETP.GE.OR P2, PT, R5.reuse, R205, !P2 ;  /* 0x000000cd0500720c */ /* 0x040fe40005746670 */
[CC--:B------:R-:W-:Y:S02]  /*12a60*/  ISETP.GE.AND P1, PT, R5.reuse, R201.reuse, PT ;  /* 0x000000c90500720c */ /* 0x0c0fe40003f26270 */
[----:B------:R-:W-:Y:S02]  /*12a70*/  ISETP.GE.AND P0, PT, R4, R201, PT ;  /* 0x000000c90400720c */ /* 0x000fe40003f06270 */
[----:B------:R-:W-:Y:S02]  /*12a80*/  FSEL R164, R48, -INF , !P5 ;  /* 0xff80000030a47808 */ /* 0x000fe40006800000 */
[-C--:B------:R-:W-:Y:S02]  /*12a90*/  ISETP.GE.OR P5, PT, R4, R205.reuse, !P3 ;  /* 0x000000cd0400720c */ /* 0x080fe40005fa6670 */
[----:B------:R-:W-:Y:S02]  /*12aa0*/  FSEL R229, R52, -INF , !P2 ;  /* 0xff80000034e57808 */ /* 0x000fe40005000000 */
[----:B------:R-:W-:Y:S02]  /*12ab0*/  ISETP.GE.AND P3, PT, R2, R202, PT ;  /* 0x000000ca0200720c */ /* 0x000fe40003f66270 */
[-C--:B------:R-:W-:Y:S02]  /*12ac0*/  ISETP.GE.OR P2, PT, R5, R204.reuse, !P1 ;  /* 0x000000cc0500720c */ /* 0x080fe40004f46670 */
[----:B------:R-:W-:Y:S02]  /*12ad0*/  ISETP.GE.OR P1, PT, R4, R204, !P0 ;  /* 0x000000cc0400720c */ /* 0x000fe40004726670 */
[----:B------:R-:W-:Y:S02]  /*12ae0*/  FSEL R231, R53, -INF , !P5 ;  /* 0xff80000035e77808 */ /* 0x000fe40006800000 */
[----:B------:R-:W-:Y:S01]  /*12af0*/  IADD3 R0, R0, 0x39, RZ ;  /* 0x0000003900007810 */ /* 0x000fe20007ffe0ff */
[----:B------:R-:W3:Y:S01]  /*12b00*/  LDL.64 R52, [R1] ;  /* 0x0000000001347983 */ /* 0x000ee20000100a00 */
[----:B------:R-:W-:Y:S02]  /*12b10*/  FSEL R236, R55, -INF , !P1 ;  /* 0xff80000037ec7808 */ /* 0x000fe40004800000 */
[----:B------:R-:W-:Y:S02]  /*12b20*/  ISETP.GE.OR P1, PT, R2, R205, !P3 ;  /* 0x000000cd0200720c */ /* 0x000fe40005f26670 */
[C---:B------:R-:W-:Y:S02]  /*12b30*/  ISETP.GE.AND P3, PT, R75.reuse, R200, PT ;  /* 0x000000c84b00720c */ /* 0x040fe40003f66270 */
[C---:B------:R-:W-:Y:S02]  /*12b40*/  ISETP.GE.AND P0, PT, R0.reuse, R202, PT ;  /* 0x000000ca0000720c */ /* 0x040fe40003f06270 */
[C---:B------:R-:W-:Y:S02]  /*12b50*/  ISETP.GE.AND P5, PT, R0.reuse, R201, PT ;  /* 0x000000c90000720c */ /* 0x040fe40003fa6270 */
[----:B------:R-:W-:Y:S02]  /*12b60*/  ISETP.GE.OR P3, PT, R75, R203, !P3 ;  /* 0x000000cb4b00720c */ /* 0x000fe40005f66670 */
[----:B------:R-:W-:Y:S02]  /*12b70*/  ISETP.GE.OR P0, PT, R0, R205, !P0 ;  /* 0x000000cd0000720c */ /* 0x000fe40004706670 */
[----:B------:R-:W-:Y:S02]  /*12b80*/  FSEL R220, R64, -INF , !P1 ;  /* 0xff80000040dc7808 */ /* 0x000fe40004800000 */
[----:B------:R-:W-:Y:S02]  /*12b90*/  ISETP.GE.OR P1, PT, R0, R204, !P5 ;  /* 0x000000cc0000720c */ /* 0x000fe40006f26670 */
[----:B------:R-:W-:Y:S02]  /*12ba0*/  ISETP.NE.AND P5, PT, R20, RZ, PT ;  /* 0x000000ff1400720c */ /* 0x000fe40003fa5270 */
[----:B------:R-:W-:Y:S02]  /*12bb0*/  P2R R20, PR, RZ, 0x8 ;  /* 0x00000008ff147803 */ /* 0x000fe40000000000 */
[----:B------:R-:W-:Y:S02]  /*12bc0*/  ISETP.GE.AND P3, PT, R72, R200, PT ;  /* 0x000000c84800720c */ /* 0x000fe40003f66270 */
[----:B------:R-:W-:Y:S02]  /*12bd0*/  FSEL R233, R54, -INF , !P2 ;  /* 0xff80000036e97808 */ /* 0x000fe40005000000 */
[----:B------:R-:W-:Y:S02]  /*12be0*/  ISETP.GE.AND P2, PT, R2, R201, PT ;  /* 0x000000c90200720c */ /* 0x000fe40003f46270 */
[----:B------:R-:W-:Y:S02]  /*12bf0*/  FSEL R223, R65, -INF , !P0 ;  /* 0xff80000041df7808 */ /* 0x000fe40004000000 */
[-C--:B------:R-:W-:Y:S02]  /*12c00*/  ISETP.GE.AND P0, PT, R75, R199.reuse, PT ;  /* 0x000000c74b00720c */ /* 0x080fe40003f06270 */
[----:B------:R-:W-:Y:S02]  /*12c10*/  FSEL R228, R67, -INF , !P1 ;  /* 0xff80000043e47808 */ /* 0x000fe40004800000 */
[----:B------:R-:W-:Y:S02]  /*12c20*/  ISETP.GE.AND P1, PT, R72, R199, PT ;  /* 0x000000c74800720c */ /* 0x000fe40003f26270 */
[----:B------:R-:W-:Y:S02]  /*12c30*/  FSEL R23, R10, -INF , !P6 ;  /* 0xff8000000a177808 */ /* 0x000fe40007000000 */
[----:B------:R-:W-:Y:S02]  /*12c40*/  ISETP.GE.OR P6, PT, R72, R203, !P3 ;  /* 0x000000cb4800720c */ /* 0x000fe40005fc6670 */
[----:B------:R-:W-:Y:S02]  /*12c50*/  ISETP.NE.AND P3, PT, R20, RZ, PT ;  /* 0x000000ff1400720c */ /* 0x000fe40003f65270 */
[----:B------:R-:W-:Y:S02]  /*12c60*/  ISETP.GE.OR P2, PT, R2, R204, !P2 ;  /* 0x000000cc0200720c */ /* 0x000fe40005746670 */
[-C--:B------:R-:W-:Y:S02]  /*12c70*/  ISETP.GE.OR P4, PT, R75, R206.reuse, !P0 ;  /* 0x000000ce4b00720c */ /* 0x080fe40004786670 */
[----:B------:R-:W-:Y:S02]  /*12c80*/  ISETP.GE.AND P0, PT, R71, R199, PT ;  /* 0x000000c74700720c */ /* 0x000fe40003f06270 */
[----:B------:R-:W-:Y:S02]  /*12c90*/  ISETP.GE.OR P1, PT, R72, R206, !P1 ;  /* 0x000000ce4800720c */ /* 0x000fe40004f26670 */
[----:B------:R-:W-:Y:S02]  /*12ca0*/  FSEL R22, R9, -INF , !P3 ;  /* 0xff80000009167808 */ /* 0x000fe40005800000 */
[----:B------:R-:W-:Y:S02]  /*12cb0*/  FMNMX.FTZ R9, R146, R3, !PT ;  /* 0x0000000392097209 */ /* 0x000fe40007810000 */
[----:B------:R-:W-:Y:S02]  /*12cc0*/  FSEL R225, R66, -INF , !P2 ;  /* 0xff80000042e17808 */ /* 0x000fe40005000000 */
[C---:B------:R-:W-:Y:S02]  /*12cd0*/  ISETP.GE.AND P2, PT, R71.reuse, R200, PT ;  /* 0x000000c84700720c */ /* 0x040fe40003f46270 */
[C---:B------:R-:W-:Y:S02]  /*12ce0*/  ISETP.GE.OR P0, PT, R71.reuse, R206, !P0 ;  /* 0x000000ce4700720c */ /* 0x040fe40004706670 */
[----:B------:R-:W-:Y:S02]  /*12cf0*/  P2R R10, PR, RZ, 0x2 ;  /* 0x00000002ff0a7803 */ /* 0x000fe40000000000 */
[----:B------:R-:W-:Y:S02]  /*12d00*/  ISETP.GE.AND P1, PT, R70, R199, PT ;  /* 0x000000c74600720c */ /* 0x000fe40003f26270 */
[----:B------:R-:W-:Y:S02]  /*12d10*/  FMNMX.FTZ R9, R148, R9, !PT ;  /* 0x0000000994097209 */ /* 0x000fe40007810000 */
[----:B------:R-:W-:Y:S02]  /*12d20*/  FSEL R21, R8, -INF , !P5 ;  /* 0xff80000008157808 */ /* 0x000fe40006800000 */
[----:B------:R-:W-:Y:S02]  /*12d30*/  ISETP.GE.OR P5, PT, R71, R203, !P2 ;  /* 0x000000cb4700720c */ /* 0x000fe400057a6670 */
[----:B------:R-:W-:Y:S02]  /*12d40*/  FSEL R32, R11, -INF , !P4 ;  /* 0xff8000000b207808 */ /* 0x000fe40006000000 */
[----:B------:R-:W-:Y:S02]  /*12d50*/  P2R R8, PR, RZ, 0x1 ;  /* 0x00000001ff087803 */ /* 0x000fe40000000000 */
[CC--:B------:R-:W-:Y:S02]  /*12d60*/  ISETP.GE.AND P3, PT, R70.reuse, R200.reuse, PT ;  /* 0x000000c84600720c */ /* 0x0c0fe40003f66270 */
[----:B------:R-:W-:Y:S02]  /*12d70*/  ISETP.GE.AND P2, PT, R69, R200, PT ;  /* 0x000000c84500720c */ /* 0x000fe40003f46270 */
[----:B------:R-:W-:Y:S02]  /*12d80*/  ISETP.GE.OR P4, PT, R70, R206, !P1 ;  /* 0x000000ce4600720c */ /* 0x000fe40004f86670 */
[----:B------:R-:W-:Y:S02]  /*12d90*/  FMNMX.FTZ R9, R140, R9, !PT ;  /* 0x000000098c097209 */ /* 0x000fe40007810000 */
[----:B------:R-:W-:Y:S02]  /*12da0*/  FSEL R11, R12, -INF , !P6 ;  /* 0xff8000000c0b7808 */ /* 0x000fe40007000000 */
[----:B------:R-:W-:Y:S02]  /*12db0*/  FSEL R20, R13, -INF , !P5 ;  /* 0xff8000000d147808 */ /* 0x000fe40006800000 */
[-C--:B------:R-:W-:Y:S02]  /*12dc0*/  ISETP.GE.OR P6, PT, R70, R203.reuse, !P3 ;  /* 0x000000cb4600720c */ /* 0x080fe40005fc6670 */
[----:B------:R-:W-:Y:S02]  /*12dd0*/  ISETP.NE.AND P3, PT, R8, RZ, PT ;  /* 0x000000ff0800720c */ /* 0x000fe40003f65270 */
[----:B------:R-:W-:Y:S02]  /*12de0*/  ISETP.GE.OR P5, PT, R69, R203, !P2 ;  /* 0x000000cb4500720c */ /* 0x000fe400057a6670 */
[----:B------:R-:W-:Y:S02]  /*12df0*/  P2R R8, PR, RZ, 0x10 ;  /* 0x00000010ff087803 */ /* 0x000fe40000000000 */
[----:B------:R-:W-:Y:S02]  /*12e00*/  FMNMX.FTZ R9, R141, R9, !PT ;  /* 0x000000098d097209 */ /* 0x000fe40007810000 */
[----:B------:R-:W-:Y:S02]  /*12e10*/  FSEL R162, R25, -INF , !P5 ;  /* 0xff80000019a27808 */ /* 0x000fe40006800000 */
[----:B------:R-:W-:Y:S02]  /*12e20*/  ISETP.NE.AND P5, PT, R8, RZ, PT ;  /* 0x000000ff0800720c */ /* 0x000fe40003fa5270 */
[----:B------:R-:W-:Y:S02]  /*12e30*/  FMNMX.FTZ R8, R147, R68, !PT ;  /* 0x0000004493087209 */ /* 0x000fe40007810000 */
[----:B------:R-:W-:Y:S02]  /*12e40*/  FMNMX.FTZ R9, R155, R9, !PT ;  /* 0x000000099b097209 */ /* 0x000fe40007810000 */
[----:B------:R-:W-:Y:S02]  /*12e50*/  ISETP.NE.AND P1, PT, R10, RZ, PT ;  /* 0x000000ff0a00720c */ /* 0x000fe40003f25270 */
[----:B------:R-:W-:Y:S02]  /*12e60*/  FMNMX.FTZ R8, R149, R8, !PT ;  /* 0x0000000895087209 */ /* 0x000fe40007810000 */
[----:B------:R-:W-:Y:S02]  /*12e70*/  FMNMX.FTZ R9, R156, R9, !PT ;  /* 0x000000099c097209 */ /* 0x000fe40007810000 */
[----:B------:R-:W-:Y:S02]  /*12e80*/  FSEL R14, R14, -INF , !P1 ;  /* 0xff8000000e0e7808 */ /* 0x000fe40004800000 */
[C---:B------:R-:W-:Y:S02]  /*12e90*/  ISETP.GE.AND P1, PT, R19.reuse, R199, PT ;  /* 0x000000c71300720c */ /* 0x040fe40003f26270 */
[----:B------:R-:W-:Y:S02]  /*12ea0*/  FMNMX.FTZ R8, R142, R8, !PT ;  /* 0x000000088e087209 */ /* 0x000fe40007810000 */
[----:B------:R-:W-:Y:S02]  /*12eb0*/  FMNMX.FTZ R72, R152, R9, !PT ;  /* 0x0000000998487209 */ /* 0x000fe40007810000 */
[----:B------:R-:W-:Y:S02]  /*12ec0*/  ISETP.GE.OR P1, PT, R19, R206, !P1 ;  /* 0x000000ce1300720c */ /* 0x000fe40004f26670 */
[----:B------:R-:W-:Y:S02]  /*12ed0*/  FMNMX.FTZ R8, R143, R8, !PT ;  /* 0x000000088f087209 */ /* 0x000fe40007810000 */
[----:B------:R-:W-:Y:S02]  /*12ee0*/  FMNMX.FTZ R72, R33, R72, !PT ;  /* 0x0000004821487209 */ /* 0x000fe40007810000 */
[-C--:B------:R-:W-:Y:S02]  /*12ef0*/  ISETP.GE.AND P0, PT, R69, R199.reuse, PT ;  /* 0x000000c74500720c */ /* 0x080fe40003f06270 */
[----:B------:R-:W-:Y:S02]  /*12f00*/  P2R R10, PR, RZ, 0x2 ;  /* 0x00000002ff0a7803 */ /* 0x000fe40000000000 */
[----:B------:R-:W-:Y:S02]  /*12f10*/  ISETP.GE.AND P1, PT, R17, R200, PT ;  /* 0x000000c81100720c */ /* 0x000fe40003f26270 */
[----:B------:R-:W-:Y:S02]  /*12f20*/  FMNMX.FTZ R8, R157, R8, !PT ;  /* 0x000000089d087209 */ /* 0x000fe40007810000 */
[----:B------:R-:W-:Y:S02]  /*12f30*/  FMNMX.FTZ R72, R171, R72, !PT ;  /* 0x00000048ab487209 */ /* 0x000fe40007810000 */
[----:B------:R-:W-:Y:S02]  /*12f40*/  ISETP.GE.OR P4, PT, R69, R206, !P0 ;  /* 0x000000ce4500720c */ /* 0x000fe40004786670 */
[C---:B------:R-:W-:Y:S02]  /*12f50*/  ISETP.GE.AND P2, PT, R18.reuse, R200, PT ;  /* 0x000000c81200720c */ /* 0x040fe40003f46270 */
[----:B------:R-:W-:Y:S02]  /*12f60*/  ISETP.GE.AND P0, PT, R18, R199, PT ;  /* 0x000000c71200720c */ /* 0x000fe40003f06270 */
[-C--:B------:R-:W-:Y:S02]  /*12f70*/  ISETP.GE.OR P1, PT, R17, R203.reuse, !P1 ;  /* 0x000000cb1100720c */ /* 0x080fe40004f26670 */
[----:B------:R-:W-:Y:S02]  /*12f80*/  FMNMX.FTZ R8, R158, R8, !PT ;  /* 0x000000089e087209 */ /* 0x000fe40007810000 */
[----:B------:R-:W-:Y:S02]  /*12f90*/  FMNMX.FTZ R72, R173, R72, !PT ;  /* 0x00000048ad487209 */ /* 0x000fe40007810000 */
[----:B------:R-:W-:Y:S02]  /*12fa0*/  FSEL R160, R24, -INF , !P6 ;  /* 0xff80000018a07808 */ /* 0x000fe40007000000 */
[C---:B------:R-:W-:Y:S02]  /*12fb0*/  ISETP.GE.OR P2, PT, R18.reuse, R203, !P2 ;  /* 0x000000cb1200720c */ /* 0x040fe40005746670 */
[----:B------:R-:W-:Y:S02]  /*12fc0*/  ISETP.GE.OR P6, PT, R18, R206, !P0 ;  /* 0x000000ce1200720c */ /* 0x000fe400047c6670 */
[-C--:B------:R-:W-:Y:S02]  /*12fd0*/  ISETP.GE.AND P0, PT, R17, R199.reuse, PT ;  /* 0x000000c71100720c */ /* 0x080fe40003f06270 */
[----:B------:R-:W-:Y:S02]  /*12fe0*/  P2R R9, PR, RZ, 0x2 ;  /* 0x00000002ff097803 */ /* 0x000fe40000000000 */
[----:B------:R-:W-:Y:S02]  /*12ff0*/  ISETP.GE.AND P1, PT, R16, R200, PT ;  /* 0x000000c81000720c */ /* 0x000fe40003f26270 */
[----:B------:R-:W-:Y:S02]  /*13000*/  FMNMX.FTZ R8, R153, R8, !PT ;  /* 0x0000000899087209 */ /* 0x000fe40007810000 */
[----:B------:R-:W-:Y:S02]  /*13010*/  FMNMX.FTZ R72, R164, R72, !PT ;  /* 0x00000048a4487209 */ /* 0x000fe40007810000 */
[----:B------:R-:W-:Y:S02]  /*13020*/  FSEL R163, R27, -INF , !P4 ;  /* 0xff8000001ba37808 */ /* 0x000fe40006000000 */
[----:B------:R-:W-:Y:S02]  /*13030*/  ISETP.GE.OR P4, PT, R17, R206, !P0 ;  /* 0x000000ce1100720c */ /* 0x000fe40004786670 */
[----:B------:R-:W-:Y:S02]  /*13040*/  FSEL R49, R29, -INF , !P2 ;  /* 0xff8000001d317808 */ /* 0x000fe40005000000 */
[C---:B------:R-:W-:Y:S02]  /*13050*/  ISETP.GE.AND P0, PT, R16.reuse, R199, PT ;  /* 0x000000c71000720c */ /* 0x040fe40003f06270 */
[----:B------:R-:W-:Y:S02]  /*13060*/  ISETP.GE.OR P2, PT, R16, R203, !P1 ;  /* 0x000000cb1000720c */ /* 0x000fe40004f46670 */
[----:B------:R-:W-:Y:S02]  /*13070*/  ISETP.NE.AND P1, PT, R10, RZ, PT ;  /* 0x000000ff0a00720c */ /* 0x000fe40003f25270 */
[----:B------:R-:W-:Y:S02]  /*13080*/  FMNMX.FTZ R8, R154, R8, !PT ;  /* 0x000000089a087209 */ /* 0x000fe40007810000 */
[----:B------:R-:W-:Y:S02]  /*13090*/  FMNMX.FTZ R72, R165, R72, !PT ;  /* 0x00000048a5487209 */ /* 0x000fe40007810000 */
[----:B------:R-:W-:Y:S02]  /*130a0*/  FSEL R161, R26, -INF , !P5 ;  /* 0xff8000001aa17808 */ /* 0x000fe40006800000 */
[----:B------:R-:W-:Y:S02]  /*130b0*/  ISETP.GE.OR P5, PT, R16, R206, !P0 ;  /* 0x000000ce1000720c */ /* 0x000fe400047a6670 */
[----:B------:R-:W-:Y:S02]  /*130c0*/  FSEL R50, R30, -INF , !P1 ;  /* 0xff8000001e327808 */ /* 0x000fe40004800000 */
[C---:B------:R-:W-:Y:S02]  /*130d0*/  ISETP.GE.AND P1, PT, R7.reuse, R200, PT ;  /* 0x000000c80700720c */ /* 0x040fe40003f26270 */
[----:B------:R-:W-:Y:S02]  /*130e0*/  ISETP.GE.AND P0, PT, R7, R199, PT ;  /* 0x000000c70700720c */ /* 0x000fe40003f06270 */
[----:B------:R-:W-:Y:S02]  /*130f0*/  FMNMX.FTZ R8, R174, R8, !PT ;  /* 0x00000008ae087209 */ /* 0x000fe40007810000 */
[----:B------:R-:W-:Y:S02]  /*13100*/  FMNMX.FTZ R72, R229, R72, !PT ;  /* 0x00000048e5487209 */ /* 0x000fe40007810000 */
[----:B------:R-:W-:Y:S02]  /*13110*/  FSEL R51, R31, -INF , !P6 ;  /* 0xff8000001f337808 */ /* 0x000fe40007000000 */
        /* <DEDUP_REMOVED lines=8> */
[----:B------:R-:W-:Y:S02]  /*131a0*/  FSEL R15, R15, -INF , !P3 ;  /* 0xff8000000f0f7808 */ /* 0x000fe40005800000 */
[-C--:B------:R-:W-:Y:S01]  /*131b0*/  ISETP.GE.AND P3, PT, R19, R200.reuse, PT ;  /* 0x000000c81300720c */ /* 0x080fe20003f66270 */
[----:B------:R-:W1:Y:S01]  /*131c0*/  SHFL.BFLY PT, R8, R72, 0x2, 0x1f ;  /* 0x0c401f0048087f89 */ /* 0x000e6200000e0000 */
[----:B------:R-:W-:Y:S02]  /*131d0*/  FMNMX.FTZ R71, R233, R7, !PT ;  /* 0x00000007e9477209 */ /* 0x000fe40007810000 */
[----:B------:R-:W-:Y:S02]  /*131e0*/  ISETP.GE.OR P3, PT, R19, R203, !P3 ;  /* 0x000000cb1300720c */ /* 0x000fe40005f66670 */
[----:B------:R-:W-:Y:S02]  /*131f0*/  FMNMX.FTZ R71, R236, R71, !PT ;  /* 0x00000047ec477209 */ /* 0x000fe40007810000 */
[-C--:B------:R-:W-:Y:S02]  /*13200*/  ISETP.GE.AND P1, PT, R6, R200.reuse, PT ;  /* 0x000000c80600720c */ /* 0x080fe40003f26270 */
[----:B------:R-:W-:Y:S02]  /*13210*/  FSEL R48, R28, -INF , !P3 ;  /* 0xff8000001c307808 */ /* 0x000fe40005800000 */
[----:B------:R-:W-:Y:S02]  /*13220*/  ISETP.NE.AND P3, PT, R9, RZ, PT ;  /* 0x000000ff0900720c */ /* 0x000fe40003f65270 */
[----:B------:R-:W-:Y:S02]  /*13230*/  FMNMX.FTZ R71, R225, R71, !PT ;  /* 0x00000047e1477209 */ /* 0x000fe40007810000 */
[----:B------:R-:W-:Y:S02]  /*13240*/  P2R R9, PR, RZ, 0x1 ;  /* 0x00000001ff097803 */ /* 0x000fe40000000000 */
[----:B------:R-:W-:Y:S02]  /*13250*/  ISETP.GE.AND P0, PT, R6, R199, PT ;  /* 0x000000c70600720c */ /* 0x000fe40003f06270 */
[----:B------:R-:W-:Y:S02]  /*13260*/  FSEL R167, R40, -INF , !P3 ;  /* 0xff80000028a77808 */ /* 0x000fe40005800000 */
[----:B------:R-:W-:Y:S02]  /*13270*/  ISETP.GE.OR P3, PT, R6, R203, !P1 ;  /* 0x000000cb0600720c */ /* 0x000fe40004f66670 */
[----:B------:R-:W-:Y:S02]  /*13280*/  ISETP.GE.AND P1, PT, R5, R200, PT ;  /* 0x000000c80500720c */ /* 0x000fe40003f26270 */
[----:B------:R-:W-:Y:S02]  /*13290*/  FMNMX.FTZ R71, R228, R71, !PT ;  /* 0x00000047e4477209 */ /* 0x000fe40007810000 */
[----:B------:R-:W-:Y:S02]  /*132a0*/  FSEL R169, R41, -INF , !P2 ;  /* 0xff80000029a97808 */ /* 0x000fe40005000000 */
[-C--:B------:R-:W-:Y:S01]  /*132b0*/  ISETP.GE.OR P2, PT, R6, R206.reuse, !P0 ;  /* 0x000000ce0600720c */ /* 0x080fe20004746670 */
[----:B------:R-:W4:Y:S01]  /*132c0*/  SHFL.BFLY PT, R7, R71, 0x2, 0x1f ;  /* 0x0c401f0047077f89 */ /* 0x000f2200000e0000 */
[C---:B------:R-:W-:Y:S02]  /*132d0*/  ISETP.GE.AND P0, PT, R5.reuse, R199, PT ;  /* 0x000000c70500720c */ /* 0x040fe40003f06270 */
[C---:B------:R-:W-:Y:S02]  /*132e0*/  ISETP.GE.OR P1, PT, R5.reuse, R203, !P1 ;  /* 0x000000cb0500720c */ /* 0x040fe40004f26670 */
[----:B------:R-:W-:Y:S02]  /*132f0*/  FSEL R172, R42, -INF , !P4 ;  /* 0xff8000002aac7808 */ /* 0x000fe40006000000 */
[----:B------:R-:W-:Y:S02]  /*13300*/  ISETP.GE.OR P4, PT, R5, R206, !P0 ;  /* 0x000000ce0500720c */ /* 0x000fe40004786670 */
[----:B------:R-:W-:Y:S02]  /*13310*/  P2R R5, PR, RZ, 0x2 ;  /* 0x00000002ff057803 */ /* 0x000fe40000000000 */
[----:B------:R-:W-:Y:S02]  /*13320*/  FSEL R176, R44, -INF , !P6 ;  /* 0xff8000002cb07808 */ /* 0x000fe40007000000 */
[----:B------:R-:W-:Y:S02]  /*13330*/  ISETP.NE.AND P6, PT, R5, RZ, PT ;  /* 0x000000ff0500720c */ /* 0x000fe40003fc5270 */
[----:B------:R-:W-:Y:S02]  /*13340*/  FMNMX.FTZ R5, R23, R74, !PT ;  /* 0x0000004a17057209 */ /* 0x000fe40007810000 */
[C---:B------:R-:W-:Y:S02]  /*13350*/  ISETP.GE.AND P1, PT, R4.reuse, R200, PT ;  /* 0x000000c80400720c */ /* 0x040fe40003f26270 */
[----:B------:R-:W-:Y:S02]  /*13360*/  ISETP.GE.AND P0, PT, R4, R199, PT ;  /* 0x000000c70400720c */ /* 0x000fe40003f06270 */
[----:B-1----:R-:W-:Y:S02]  /*13370*/  FMNMX.FTZ R72, R72, R8, !PT ;  /* 0x0000000848487209 */ /* 0x002fe40007810000 */
[----:B------:R-:W-:Y:S02]  /*13380*/  FSEL R175, R43, -INF , !P5 ;  /* 0xff8000002baf7808 */ /* 0x000fe40006800000 */
[C---:B------:R-:W-:Y:S02]  /*13390*/  ISETP.GE.OR P5, PT, R4.reuse, R203, !P1 ;  /* 0x000000cb0400720c */ /* 0x040fe40004fa6670 */
[----:B------:R-:W-:Y:S02]  /*133a0*/  FSEL R179, R45, -INF , !P3 ;  /* 0xff8000002db37808 */ /* 0x000fe40005800000 */
[----:B------:R-:W-:Y:S02]  /*133b0*/  ISETP.GE.OR P3, PT, R4, R206, !P0 ;  /* 0x000000ce0400720c */ /* 0x000fe40004766670 */
[----:B------:R-:W-:Y:S02]  /*133c0*/  FMNMX.FTZ R4, R32, R5, !PT ;  /* 0x0000000520047209 */ /* 0x000fe40007810000 */
[----:B------:R-:W1:Y:S01]  /*133d0*/  SHFL.BFLY PT, R5, R72, 0x1, 0x1f ;  /* 0x0c201f0048057f89 */ /* 0x000e6200000e0000 */
[----:B------:R-:W-:Y:S02]  /*133e0*/  ISETP.NE.AND P1, PT, R9, RZ, PT ;  /* 0x000000ff0900720c */ /* 0x000fe40003f25270 */
[----:B------:R-:W-:Y:S02]  /*133f0*/  FMNMX.FTZ R4, R14, R4, !PT ;  /* 0x000000040e047209 */ /* 0x000fe40007810000 */
[----:B------:R-:W-:Y:S02]  /*13400*/  FSEL R180, R46, -INF , !P1 ;  /* 0xff8000002eb47808 */ /* 0x000fe40004800000 */
[----:B------:R-:W-:Y:S02]  /*13410*/  FMNMX.FTZ R4, R15, R4, !PT ;  /* 0x000000040f047209 */ /* 0x000fe40007810000 */
[C---:B------:R-:W-:Y:S02]  /*13420*/  ISETP.GE.AND P1, PT, R2.reuse, R200, PT ;  /* 0x000000c80200720c */ /* 0x040fe40003f26270 */
[C---:B------:R-:W-:Y:S02]  /*13430*/  ISETP.GE.AND P0, PT, R2.reuse, R199, PT ;  /* 0x000000c70200720c */ /* 0x040fe40003f06270 */
[----:B------:R-:W-:Y:S02]  /*13440*/  FMNMX.FTZ R4, R161, R4, !PT ;  /* 0x00000004a1047209 */ /* 0x000fe40007810000 */
[----:B----4-:R-:W-:Y:S02]  /*13450*/  FMNMX.FTZ R71, R71, R7, !PT ;  /* 0x0000000747477209 */ /* 0x010fe40007810000 */
[----:B------:R-:W-:Y:S02]  /*13460*/  FSEL R181, R47, -INF , !P2 ;  /* 0xff8000002fb57808 */ /* 0x000fe40005000000 */
[C---:B------:R-:W-:Y:S02]  /*13470*/  ISETP.GE.OR P1, PT, R2.reuse, R203, !P1 ;  /* 0x000000cb0200720c */ /* 0x040fe40004f26670 */
[----:B------:R-:W-:Y:S02]  /*13480*/  ISETP.GE.OR P2, PT, R2, R206, !P0 ;  /* 0x000000ce0200720c */ /* 0x000fe40004746670 */
[----:B------:R-:W-:Y:S02]  /*13490*/  FMNMX.FTZ R2, R163, R4, !PT ;  /* 0x00000004a3027209 */ /* 0x000fe40007810000 */
[----:B------:R-:W4:Y:S01]  /*134a0*/  SHFL.BFLY PT, R4, R71, 0x1, 0x1f ;  /* 0x0c201f0047047f89 */ /* 0x000f2200000e0000 */
[----:B-1----:R-:W-:Y:S02]  /*134b0*/  FMNMX.FTZ R72, R72, R5, !PT ;  /* 0x0000000548487209 */ /* 0x002fe40007810000 */
[----:B------:R-:W-:Y:S02]  /*134c0*/  FSEL R219, R58, -INF , !P4 ;  /* 0xff8000003adb7808 */ /* 0x000fe40006000000 */
[----:B------:R-:W-:Y:S01]  /*134d0*/  ISETP.NE.AND P4, PT, R144, RZ, PT ;  /* 0x000000ff9000720c */ /* 0x000fe20003f85270 */
[C---:B------:R-:W-:Y:S01]  /*134e0*/  FMUL.FTZ R144, R72.reuse, c[0x0][0x23c] ;  /* 0x00008f0048907a20 */ /* 0x040fe20000410000 */
[----:B------:R-:W-:Y:S02]  /*134f0*/  FSEL R221, R59, -INF , !P3 ;  /* 0xff8000003bdd7808 */ /* 0x000fe40005800000 */
[----:B------:R-:W-:Y:S02]  /*13500*/  FSETP.NEU.FTZ.AND P3, PT, R72, -INF , PT ;  /* 0xff8000004800780b */ /* 0x000fe40003f7d000 */
[----:B------:R-:W-:Y:S02]  /*13510*/  FMNMX.FTZ R6, R21, R73, !PT ;  /* 0x0000004915067209 */ /* 0x000fe40007810000 */
[----:B------:R-:W-:Y:S02]  /*13520*/  FSEL R144, R144, RZ, P3 ;  /* 0x000000ff90907208 */ /* 0x000fe40001800000 */
[----:B------:R-:W-:Y:S02]  /*13530*/  FMNMX.FTZ R6, R22, R6, !PT ;  /* 0x0000000616067209 */ /* 0x000fe40007810000 */
[----:B------:R-:W-:Y:S01]  /*13540*/  FSEL R227, R62, -INF , !P2 ;  /* 0xff8000003ee37808 */ /* 0x000fe20005000000 */
[----:B------:R-:W-:Y:S01]  /*13550*/  FFMA.FTZ R24, R156, c[0x0][0x23c], -R144 ;  /* 0x00008f009c187a23 */ /* 0x000fe20000010890 */
[----:B------:R-:W-:Y:S01]  /*13560*/  FMNMX.FTZ R6, R11, R6, !PT ;  /* 0x000000060b067209 */ /* 0x000fe20007810000 */
[----:B---3--:R-:W-:Y:S01]  /*13570*/  IMAD.MOV.U32 R156, RZ, RZ, R52 ;  /* 0x000000ffff9c7224 */ /* 0x008fe200078e0034 */
[----:B------:R-:W-:Y:S01]  /*13580*/  FMNMX.FTZ R2, R50, R2, !PT ;  /* 0x0000000232027209 */ /* 0x000fe20007810000 */
[----:B------:R-:W-:Y:S01]  /*13590*/  MUFU.EX2 R211, R24 ;  /* 0x0000001800d37308 */ /* 0x000fe20000000800 */
[----:B------:R-:W-:Y:S02]  /*135a0*/  FMNMX.FTZ R6, R20, R6, !PT ;  /* 0x0000000614067209 */ /* 0x000fe40007810000 */
[----:B----4-:R-:W-:Y:S01]  /*135b0*/  FMNMX.FTZ R71, R71, R4, !PT ;  /* 0x0000000447477209 */ /* 0x010fe20007810000 */
[--C-:B------:R-:W-:Y:S01]  /*135c0*/  FFMA.FTZ R4, R141, c[0x0][0x23c], -R144.reuse ;  /* 0x00008f008d047a23 */ /* 0x100fe20000010890 */
[----:B------:R-:W-:Y:S02]  /*135d0*/  FMNMX.FTZ R2, R51, R2, !PT ;  /* 0x0000000233027209 */ /* 0x000fe40007810000 */
[C---:B------:R-:W-:Y:S01]  /*135e0*/  FSETP.NEU.FTZ.AND P2, PT, R71.reuse, -INF , PT ;  /* 0xff8000004700780b */ /* 0x040fe20003f5d000 */
[----:B------:R-:W-:Y:S01]  /*135f0*/  FMUL.FTZ R145, R71, c[0x0][0x23c] ;  /* 0x00008f0047917a20 */ /* 0x000fe20000410000 */
[----:B------:R-:W-:Y:S01]  /*13600*/  FMNMX.FTZ R6, R160, R6, !PT ;  /* 0x00000006a0067209 */ /* 0x000fe20007810000 */
[----:B------:R1:W-:Y:S01]  /*13610*/  MUFU.EX2 R242, R4 ;  /* 0x0000000400f27308 */ /* 0x0003e20000000800 */
[----:B------:R-:W-:Y:S02]  /*13620*/  FMNMX.FTZ R2, R172, R2, !PT ;  /* 0x00000002ac027209 */ /* 0x000fe40007810000 */
[----:B------:R-:W-:Y:S02]  /*13630*/  FSEL R145, R145, RZ, P2 ;  /* 0x000000ff91917208 */ /* 0x000fe40001000000 */
[----:B------:R-:W-:Y:S02]  /*13640*/  FMNMX.FTZ R6, R162, R6, !PT ;  /* 0x00000006a2067209 */ /* 0x000fe40007810000 */
[----:B------:R-:W-:Y:S01]  /*13650*/  FMNMX.FTZ R2, R175, R2, !PT ;  /* 0x00000002af027209 */ /* 0x000fe20007810000 */
[--C-:B------:R-:W-:Y:S01]  /*13660*/  FFMA.FTZ R16, R154, c[0x0][0x23c], -R145.reuse ;  /* 0x00008f009a107a23 */ /* 0x100fe20000010891 */
[----:B------:R-:W-:Y:S01]  /*13670*/  FMNMX.FTZ R70, R48, R6, !PT ;  /* 0x0000000630467209 */ /* 0x000fe20007810000 */
[--C-:B------:R-:W-:Y:S01]  /*13680*/  FFMA.FTZ R6, R147, c[0x0][0x23c], -R145.reuse ;  /* 0x00008f0093067a23 */ /* 0x100fe20000010891 */
[----:B------:R-:W-:Y:S01]  /*13690*/  ISETP.GE.AND P0, PT, R0, R200, PT ;  /* 0x000000c80000720c */ /* 0x000fe20003f06270 */
[----:B------:R-:W-:Y:S01]  /*136a0*/  MUFU.EX2 R213, R16 ;  /* 0x0000001000d57308 */ /* 0x000fe20000000800 */
[----:B------:R-:W-:Y:S01]  /*136b0*/  FMNMX.FTZ R70, R49, R70, !PT ;  /* 0x0000004631467209 */ /* 0x000fe20007810000 */
[----:B------:R-:W-:Y:S01]  /*136c0*/  FFMA.FTZ R28, R157, c[0x0][0x23c], -R145 ;  /* 0x00008f009d1c7a23 */ /* 0x000fe20000010891 */
[----:B------:R-:W-:Y:S01]  /*136d0*/  FMNMX.FTZ R2, R180, R2, !PT ;  /* 0x00000002b4027209 */ /* 0x000fe20007810000 */
[----:B------:R-:W-:Y:S01]  /*136e0*/  IMAD.MOV.U32 R157, RZ, RZ, R53 ;  /* 0x000000ffff9d7224 */ /* 0x000fe200078e0035 */
[----:B------:R-:W-:Y:S02]  /*136f0*/  FMNMX.FTZ R70, R167, R70, !PT ;  /* 0x00000046a7467209 */ /* 0x000fe40007810000 */
[----:B------:R-:W-:Y:S02]  /*13700*/  FSEL R217, R56, -INF , !P6 ;  /* 0xff80000038d97808 */ /* 0x000fe40007000000 */
[----:B------:R-:W-:Y:S01]  /*13710*/  FMNMX.FTZ R70, R169, R70, !PT ;  /* 0x00000046a9467209 */ /* 0x000fe20007810000 */
[----:B------:R3:W-:Y:S01]  /*13720*/  MUFU.EX2 R235, R6 ;  /* 0x0000000600eb7308 */ /* 0x0007e20000000800 */
[----:B------:R-:W-:Y:S01]  /*13730*/  ISETP.GE.OR P0, PT, R0, R203, !P0 ;  /* 0x000000cb0000720c */ /* 0x000fe20004706670 */
[--C-:B-1----:R-:W-:Y:S01]  /*13740*/  FFMA.FTZ R4, R142, c[0x0][0x23c], -R145.reuse ;  /* 0x00008f008e047a23 */ /* 0x102fe20000010891 */
[----:B------:R-:W-:Y:S02]  /*13750*/  FSEL R218, R57, -INF , !P5 ;  /* 0xff80000039da7808 */ /* 0x000fe40006800000 */
[----:B------:R-:W-:Y:S02]  /*13760*/  FSEL R224, R61, -INF , !P0 ;  /* 0xff8000003de07808 */ /* 0x000fe40004000000 */
[----:B------:R-:W-:Y:S02]  /*13770*/  FSEL R226, R60, -INF , !P1 ;  /* 0xff8000003ce27808 */ /* 0x000fe40004800000 */
[----:B------:R-:W-:Y:S01]  /*13780*/  ISETP.GE.AND P0, PT, R0, R199, PT ;  /* 0x000000c70000720c */ /* 0x000fe20003f06270 */
[----:B------:R1:W-:Y:S01]  /*13790*/  MUFU.EX2 R239, R4 ;  /* 0x0000000400ef7308 */ /* 0x0003e20000000800 */
[----:B------:R-:W-:Y:S02]  /*137a0*/  FMNMX.FTZ R70, R176, R70, !PT ;  /* 0x00000046b0467209 */ /* 0x000fe40007810000 */
[----:B------:R-:W-:Y:S02]  /*137b0*/  FMNMX.FTZ R2, R181, R2, !PT ;  /* 0x00000002b5027209 */ /* 0x000fe40007810000 */
[----:B------:R-:W-:Y:S02]  /*137c0*/  FMNMX.FTZ R70, R179, R70, !PT ;  /* 0x00000046b3467209 */ /* 0x000fe40007810000 */
[----:B------:R-:W-:Y:S02]  /*137d0*/  FMNMX.FTZ R2, R219, R2, !PT ;  /* 0x00000002db027209 */ /* 0x000fe40007810000 */
[----:B------:R-:W-:Y:S01]  /*137e0*/  FMNMX.FTZ R70, R217, R70, !PT ;  /* 0x00000046d9467209 */ /* 0x000fe20007810000 */
[----:B------:R-:W-:Y:S01]  /*137f0*/  MUFU.EX2 R210, R28 ;  /* 0x0000001c00d27308 */ /* 0x000fe20000000800 */
[----:B------:R-:W-:Y:S02]  /*13800*/  ISETP.GE.OR P0, PT, R0, R206, !P0 ;  /* 0x000000ce0000720c */ /* 0x000fe40004706670 */
[----:B------:R-:W-:Y:S01]  /*13810*/  FMNMX.FTZ R0, R221, R2, !PT ;  /* 0x00000002dd007209 */ /* 0x000fe20007810000 */
[--C-:B------:R-:W-:Y:S01]  /*13820*/  FFMA.FTZ R2, R140, c[0x0][0x23c], -R144.reuse ;  /* 0x00008f008c027a23 */ /* 0x100fe20000010890 */
[----:B------:R-:W-:Y:S01]  /*13830*/  FMNMX.FTZ R70, R218, R70, !PT ;  /* 0x00000046da467209 */ /* 0x000fe20007810000 */
[--C-:B---3--:R-:W-:Y:S01]  /*13840*/  FFMA.FTZ R6, R149, c[0x0][0x23c], -R145.reuse ;  /* 0x00008f0095067a23 */ /* 0x108fe20000010891 */
[----:B------:R-:W-:Y:S02]  /*13850*/  FSEL R75, R63, -INF , !P0 ;  /* 0xff8000003f4b7808 */ /* 0x000fe40004000000 */
[----:B------:R-:W-:Y:S01]  /*13860*/  FMNMX.FTZ R0, R227, R0, !PT ;  /* 0x00000000e3007209 */ /* 0x000fe20007810000 */
[----:B------:R3:W-:Y:S01]  /*13870*/  MUFU.EX2 R241, R2 ;  /* 0x0000000200f17308 */ /* 0x0007e20000000800 */
[----:B------:R-:W-:Y:S02]  /*13880*/  FMNMX.FTZ R70, R226, R70, !PT ;  /* 0x00000046e2467209 */ /* 0x000fe40007810000 */
[----:B------:R-:W-:Y:S01]  /*13890*/  FMNMX.FTZ R0, R75, R0, !PT ;  /* 0x000000004b007209 */ /* 0x000fe20007810000 */
[----:B-1----:R-:W-:Y:S01]  /*138a0*/  FFMA.FTZ R4, R143, c[0x0][0x23c], -R145 ;  /* 0x00008f008f047a23 */ /* 0x002fe20000010891 */
[----:B------:R-:W-:Y:S05]  /*138b0*/  FMNMX.FTZ R70, R224, R70, !PT ;  /* 0x00000046e0467209 */ /* 0x000fea0007810000 */
[----:B------:R1:W4:Y:S01]  /*138c0*/  MUFU.EX2 R240, R4 ;  /* 0x0000000400f07308 */ /* 0x0003220000000800 */
[----:B------:R-:W5:Y:S09]  /*138d0*/  SHFL.BFLY PT, R5, R70, 0x2, 0x1f ;  /* 0x0c401f0046057f89 */ /* 0x000f7200000e0000 */
[----:B------:R-:W-:Y:S01]  /*138e0*/  MUFU.EX2 R234, R6 ;  /* 0x0000000600ea7308 */ /* 0x000fe20000000800 */
[----:B---3--:R-:W3:Y:S01]  /*138f0*/  SHFL.BFLY PT, R2, R0, 0x2, 0x1f ;  /* 0x0c401f0000027f89 */ /* 0x008ee200000e0000 */
[--C-:B-1----:R-:W-:Y:S01]  /*13900*/  FFMA.FTZ R4, R146, c[0x0][0x23c], -R144.reuse ;  /* 0x00008f0092047a23 */ /* 0x102fe20000010890 */
[----:B----4-:R-:W-:Y:S02]  /*13910*/  F2FP.PACK_AB R143, R240, R239 ;  /* 0x000000eff08f723e */ /* 0x010fe400000000ff */
[----:B-----5:R-:W-:Y:S05]  /*13920*/  FMNMX.FTZ R70, R70, R5, !PT ;  /* 0x0000000546467209 */ /* 0x020fea0007810000 */
[----:B------:R1:W-:Y:S01]  /*13930*/  MUFU.EX2 R238, R4 ;  /* 0x0000000400ee7308 */ /* 0x0003e20000000800 */
[----:B------:R-:W-:Y:S01]  /*13940*/  LOP3.LUT R5, R245, UR27, R159, 0x96, !PT ;  /* 0x0000001bf5057c12 */ /* 0x000fe2000f8e969f */
[----:B------:R-:W4:Y:S01]  /*13950*/  SHFL.BFLY PT, R7, R70, 0x1, 0x1f ;  /* 0x0c201f0046077f89 */ /* 0x000f2200000e0000 */
[----:B---3--:R-:W-:Y:S07]  /*13960*/  FMNMX.FTZ R0, R0, R2, !PT ;  /* 0x0000000200007209 */ /* 0x008fee0007810000 */
[----:B------:R-:W3:Y:S01]  /*13970*/  SHFL.BFLY PT, R2, R0, 0x1, 0x1f ;  /* 0x0c201f0000027f89 */ /* 0x000ee200000e0000 */
[----:B-1----:R-:W-:Y:S04]  /*13980*/  FFMA.FTZ R4, R148, c[0x0][0x23c], -R144 ;  /* 0x00008f0094047a23 */ /* 0x002fe80000010890 */
[----:B------:R1:W-:Y:S01]  /*13990*/  MUFU.EX2 R237, R4 ;  /* 0x0000000400ed7308 */ /* 0x0003e20000000800 */
[----:B----4-:R-:W-:Y:S02]  /*139a0*/  FMNMX.FTZ R70, R70, R7, !PT ;  /* 0x0000000746467209 */ /* 0x010fe40007810000 */
[----:B------:R-:W-:Y:S02]  /*139b0*/  LOP3.LUT R7, R249, UR14, R244, 0x96, !PT ;  /* 0x0000000ef9077c12 */ /* 0x000fe4000f8e96f4 */
[C---:B------:R-:W-:Y:S01]  /*139c0*/  FSETP.NEU.FTZ.AND P1, PT, R70.reuse, -INF , PT ;  /* 0xff8000004600780b */ /* 0x040fe20003f3d000 */
[----:B------:R-:W-:Y:S02]  /*139d0*/  FMUL.FTZ R146, R70, c[0x0][0x23c] ;  /* 0x00008f0046927a20 */ /* 0x000fe40000410000 */
[----:B------:R-:W-:Y:S03]  /*139e0*/  IMAD.WIDE.U32 R148, R7, -0x326172a9, RZ ;  /* 0xcd9e8d5707947825 */ /* 0x000fe600078e00ff */
[----:B------:R-:W-:Y:S02]  /*139f0*/  FSEL R146, R146, RZ, P1 ;  /* 0x000000ff92927208 */ /* 0x000fe40000800000 */
[----:B---3--:R-:W-:Y:S03]  /*13a00*/  FMNMX.FTZ R69, R0, R2, !PT ;  /* 0x0000000200457209 */ /* 0x008fe60007810000 */
[----:B------:R-:W-:Y:S01]  /*13a10*/  FFMA.FTZ R0, R20, c[0x0][0x23c], -R146 ;  /* 0x00008f0014007a23 */ /* 0x000fe20000010892 */
[C---:B------:R-:W-:Y:S01]  /*13a20*/  FSETP.NEU.FTZ.AND P0, PT, R69.reuse, -INF , PT ;  /* 0xff8000004500780b */ /* 0x040fe20003f1d000 */
[----:B------:R-:W-:Y:S02]  /*13a30*/  FMUL.FTZ R147, R69, c[0x0][0x23c] ;  /* 0x00008f0045937a20 */ /* 0x000fe40000410000 */
[----:B------:R3:W-:Y:S03]  /*13a40*/  MUFU.EX2 R230, R0 ;  /* 0x0000000000e67308 */ /* 0x0007e60000000800 */
[----:B------:R-:W-:Y:S02]  /*13a50*/  FSEL R147, R147, RZ, P0 ;  /* 0x000000ff93937208 */ /* 0x000fe40000000000 */
[----:B-1----:R-:W-:Y:S05]  /*13a60*/  LOP3.LUT R4, R247, UR14, R244, 0x96, !PT ;  /* 0x0000000ef7047c12 */ /* 0x002fea000f8e96f4 */
[----:B------:R-:W-:Y:S04]  /*13a70*/  IMAD.WIDE.U32 R150, R4, -0x326172a9, RZ ;  /* 0xcd9e8d5704967825 */ /* 0x000fe800078e00ff */
[----:B------:R-:W-:Y:S05]  /*13a80*/  IMAD.WIDE.U32 R4, R5, -0x326172a9, RZ ;  /* 0xcd9e8d5705047825 */ /* 0x000fea00078e00ff */
[C---:B------:R-:W-:Y:S02]  /*13a90*/  LOP3.LUT R9, R5.reuse, UR15, R52, 0x96, !PT ;  /* 0x0000000f05097c12 */ /* 0x040fe4000f8e9634 */
[----:B--2---:R-:W-:Y:S01]  /*13aa0*/  LOP3.LUT R8, R5, UR15, R182, 0x96, !PT ;  /* 0x0000000f05087c12 */ /* 0x004fe2000f8e96b6 */
[----:B------:R-:W-:Y:S01]  /*13ab0*/  FFMA.FTZ R5, R11, c[0x0][0x23c], -R146 ;  /* 0x00008f000b057a23 */ /* 0x000fe20000010892 */
[----:B------:R-:W-:Y:S01]  /*13ac0*/  LDSM.16.MT88.4 R52, [R186+0x6000] ;  /* 0x00600000ba34783b */ /* 0x000fe20000004200 */
[--C-:B------:R-:W-:Y:S01]  /*13ad0*/  LOP3.LUT R12, R151, UR13, R4.reuse, 0x96, !PT ;  /* 0x0000000d970c7c12 */ /* 0x100fe2000f8e9604 */
[--C-:B---3--:R-:W-:Y:S01]  /*13ae0*/  FFMA.FTZ R0, R14, c[0x0][0x23c], -R147.reuse ;  /* 0x00008f000e007a23 */ /* 0x108fe20000010893 */
[----:B------:R1:W-:Y:S01]  /*13af0*/  MUFU.EX2 R232, R5 ;  /* 0x0000000500e87308 */ /* 0x0003e20000000800 */
[----:B------:R-:W-:Y:S01]  /*13b00*/  LOP3.LUT R10, R149, UR13, R4, 0x96, !PT ;  /* 0x0000000d950a7c12 */ /* 0x000fe2000f8e9604 */
[----:B------:R-:W-:Y:S04]  /*13b10*/  IMAD.WIDE.U32 R6, R8, -0x2daee0ad, RZ ;  /* 0xd2511f5308067825 */ /* 0x000fe800078e00ff */
[----:B------:R-:W-:Y:S01]  /*13b20*/  IMAD.WIDE.U32 R12, R12, -0x2daee0ad, RZ ;  /* 0xd2511f530c0c7825 */ /* 0x000fe200078e00ff */
[----:B------:R-:W-:Y:S03]  /*13b30*/  LOP3.LUT R7, R7, UR12, R246, 0x96, !PT ;  /* 0x0000000c07077c12 */ /* 0x000fe6000f8e96f6 */
[----:B------:R2:W-:Y:S01]  /*13b40*/  MUFU.EX2 R178, R0 ;  /* 0x0000000000b27308 */ /* 0x0005e20000000800 */
[----:B------:R-:W-:Y:S01]  /*13b50*/  IMAD.WIDE.U32 R10, R10, -0x2daee0ad, RZ ;  /* 0xd2511f530a0a7825 */ /* 0x000fe200078e00ff */
[----:B------:R-:W-:Y:S03]  /*13b60*/  LOP3.LUT R8, R13, UR10, R6, 0x96, !PT ;  /* 0x0000000a0d087c12 */ /* 0x000fe6000f8e9606 */
[----:B------:R-:W-:Y:S04]  /*13b70*/  IMAD.WIDE.U32 R6, R7, -0x326172a9, RZ ;  /* 0xcd9e8d5707067825 */ /* 0x000fe800078e00ff */
[----:B------:R-:W-:Y:S04]  /*13b80*/  IMAD.WIDE.U32 R34, R8, -0x326172a9, RZ ;  /* 0xcd9e8d5708227825 */ /* 0x000fe800078e00ff */
[----:B-1----:R-:W-:Y:S01]  /*13b90*/  IMAD.WIDE.U32 R4, R9, -0x2daee0ad, RZ ;  /* 0xd2511f5309047825 */ /* 0x002fe200078e00ff */
[----:B------:R-:W-:Y:S04]  /*13ba0*/  LOP3.LUT R6, R35, UR9, R6, 0x96, !PT ;  /* 0x0000000923067c12 */ /* 0x000fe8000f8e9606 */
[----:B------:R-:W-:Y:S01]  /*13bb0*/  LOP3.LUT R5, R5, UR12, R248, 0x96, !PT ;  /* 0x0000000c05057c12 */ /* 0x000fe2000f8e96f8 */
[----:B------:R-:W-:Y:S01]  /*13bc0*/  IMAD.WIDE.U32 R56, R6, -0x2daee0ad, RZ ;  /* 0xd2511f5306387825 */ /* 0x000fe200078e00ff */
[----:B------:R-:W-:Y:S03]  /*13bd0*/  LOP3.LUT R2, R11, UR10, R4, 0x96, !PT ;  /* 0x0000000a0b027c12 */ /* 0x000fe6000f8e9604 */
[----:B------:R-:W-:Y:S04]  /*13be0*/  IMAD.WIDE.U32 R4, R5, -0x326172a9, RZ ;  /* 0xcd9e8d5705047825 */ /* 0x000fe800078e00ff */
[----:B------:R-:W-:Y:S01]  /*13bf0*/  IMAD.WIDE.U32 R42, R2, -0x326172a9, RZ ;  /* 0xcd9e8d57022a7825 */ /* 0x000fe200078e00ff */
[----:B------:R-:W-:Y:S02]  /*13c00*/  LOP3.LUT R2, R7, UR11, R150, 0x96, !PT ;  /* 0x0000000b07027c12 */ /* 0x000fe4000f8e9696 */
[----:B------:R-:W-:Y:S02]  /*13c10*/  LOP3.LUT R8, R5, UR11, R148, 0x96, !PT ;  /* 0x0000000b05087c12 */ /* 0x000fe4000f8e9694 */
[----:B--2---:R-:W-:Y:S01]  /*13c20*/  LOP3.LUT R0, R43, UR9, R4, 0x96, !PT ;  /* 0x000000092b007c12 */ /* 0x004fe2000f8e9604 */
[----:B------:R-:W-:Y:S04]  /*13c30*/  IMAD.WIDE.U32 R4, R2, -0x2daee0ad, RZ ;  /* 0xd2511f5302047825 */ /* 0x000fe800078e00ff */
[----:B------:R-:W-:Y:S01]  /*13c40*/  IMAD.WIDE.U32 R60, R0, -0x2daee0ad, RZ ;  /* 0xd2511f53003c7825 */ /* 0x000fe200078e00ff */
[----:B------:R-:W-:Y:S02]  /*13c50*/  LOP3.LUT R6, R57, UR6, R4, 0x96, !PT ;  /* 0x0000000639067c12 */ /* 0x000fe4000f8e9604 */
[----:B------:R-:W-:Y:S01]  /*13c60*/  LOP3.LUT R5, R5, UR8, R12, 0x96, !PT ;  /* 0x0000000805057c12 */ /* 0x000fe2000f8e960c */
[----:B------:R-:W-:Y:S02]  /*13c70*/  FFMA.FTZ R0, R21, c[0x0][0x23c], -R146 ;  /* 0x00008f0015007a23 */ /* 0x000fe40000010892 */
[----:B------:R-:W-:Y:S02]  /*13c80*/  FFMA.FTZ R2, R15, c[0x0][0x23c], -R147 ;  /* 0x00008f000f027a23 */ /* 0x000fe40000010893 */
[----:B------:R1:W-:Y:S01]  /*13c90*/  MUFU.EX2 R209, R0 ;  /* 0x0000000000d17308 */ /* 0x0003e20000000800 */
[----:B------:R-:W-:Y:S04]  /*13ca0*/  IMAD.WIDE.U32 R6, R6, -0x326172a9, RZ ;  /* 0xcd9e8d5706067825 */ /* 0x000fe800078e00ff */
[----:B------:R-:W-:Y:S01]  /*13cb0*/  IMAD.WIDE.U32 R40, R5, -0x326172a9, RZ ;  /* 0xcd9e8d5705287825 */ /* 0x000fe200078e00ff */
[----:B------:R-:W-:Y:S02]  /*13cc0*/  LOP3.LUT R14, R6, 0xff, RZ, 0xc0, !PT ;  /* 0x000000ff060e7812 */ /* 0x000fe400078ec0ff */
[----:B------:R-:W-:Y:S01]  /*13cd0*/  SHF.R.U32.HI R13, RZ, 0x18, R6 ;  /* 0x00000018ff0d7819 */ /* 0x000fe20000011606 */
[----:B------:R-:W-:Y:S01]  /*13ce0*/  IMAD.WIDE.U32 R8, R8, -0x2daee0ad, RZ ;  /* 0xd2511f5308087825 */ /* 0x000fe200078e00ff */
[----:B------:R2:W3:Y:S04]  /*13cf0*/  MUFU.EX2 R170, R2 ;  /* 0x0000000200aa7308 */ /* 0x0004e80000000800 */
[----:B------:R-:W-:Y:S02]  /*13d00*/  LOP3.LUT R4, R61, UR6, R8, 0x96, !PT ;  /* 0x000000063d047c12 */ /* 0x000fe4000f8e9608 */
[----:B------:R-:W-:Y:S02]  /*13d10*/  LOP3.LUT R8, R9, UR8, R10, 0x96, !PT ;  /* 0x0000000809087c12 */ /* 0x000fe4000f8e960a */
[----:B------:R-:W-:Y:S01]  /*13d20*/  SHF.R.U32.HI R10, RZ, 0x10, R6 ;  /* 0x00000010ff0a7819 */ /* 0x000fe20000011606 */
[----:B------:R-:W-:Y:S04]  /*13d30*/  IMAD.WIDE.U32 R4, R4, -0x326172a9, RZ ;  /* 0xcd9e8d5704047825 */ /* 0x000fe800078e00ff */
[----:B------:R-:W-:Y:S01]  /*13d40*/  IMAD.WIDE.U32 R44, R8, -0x326172a9, RZ ;  /* 0xcd9e8d57082c7825 */ /* 0x000fe200078e00ff */
[----:B------:R-:W-:Y:S02]  /*13d50*/  LOP3.LUT R9, R4, 0xffff, RZ, 0xc0, !PT ;  /* 0x0000ffff04097812 */ /* 0x000fe400078ec0ff */
[----:B------:R-:W-:Y:S01]  /*13d60*/  SHF.R.U32.HI R15, RZ, 0x18, R4 ;  /* 0x00000018ff0f7819 */ /* 0x000fe20000011604 */
[----:B-1----:R-:W-:Y:S01]  /*13d70*/  FFMA.FTZ R0, R22, c[0x0][0x23c], -R146 ;  /* 0x00008f0016007a23 */ /* 0x002fe20000010892 */
[----:B------:R-:W-:Y:S02]  /*13d80*/  LOP3.LUT R12, R4, 0xff, RZ, 0xc0, !PT ;  /* 0x000000ff040c7812 */ /* 0x000fe400078ec0ff */
[----:B------:R-:W-:Y:S01]  /*13d90*/  SHF.R.U32.HI R11, RZ, 0x10, R4 ;  /* 0x00000010ff0b7819 */ /* 0x000fe20000011604 */
[----:B------:R1:W-:Y:S01]  /*13da0*/  MUFU.EX2 R252, R0 ;  /* 0x0000000000fc7308 */ /* 0x0003e20000000800 */
[----:B------:R-:W-:Y:S02]  /*13db0*/  LOP3.LUT R4, R5, UR17, R44, 0x96, !PT ;  /* 0x0000001105047c12 */ /* 0x000fe4000f8e962c */
[----:B--2---:R-:W-:Y:S01]  /*13dc0*/  LOP3.LUT R2, R6, 0xffff, RZ, 0xc0, !PT ;  /* 0x0000ffff06027812 */ /* 0x004fe200078ec0ff */
[----:B---3--:R-:W-:Y:S01]  /*13dd0*/  IMAD.MOV.U32 R154, RZ, RZ, R170 ;  /* 0x000000ffff9a7224 */ /* 0x008fe200078e00aa */
[----:B------:R-:W-:Y:S02]  /*13de0*/  LOP3.LUT R6, R7, UR17, R40, 0x96, !PT ;  /* 0x0000001107067c12 */ /* 0x000fe4000f8e9628 */
[----:B------:R-:W-:Y:S02]  /*13df0*/  SHF.R.U32.HI R8, RZ, 0x8, R2 ;  /* 0x00000008ff087819 */ /* 0x000fe40000011602 */
[----:B------:R-:W-:Y:S02]  /*13e00*/  SHF.R.U32.HI R2, RZ, 0x8, R9 ;  /* 0x00000008ff027819 */ /* 0x000fe40000011609 */
[----:B------:R-:W-:Y:S02]  /*13e10*/  LOP3.LUT R9, R6, 0xff, RZ, 0xc0, !PT ;  /* 0x000000ff06097812 */ /* 0x000fe400078ec0ff */
[----:B------:R-:W-:Y:S02]  /*13e20*/  PRMT R12, R12, 0x5410, R2 ;  /* 0x000054100c0c7816 */ /* 0x000fe40000000002 */
[----:B------:R-:W-:Y:S02]  /*13e30*/  FSEL R2, R71, RZ, P2 ;  /* 0x000000ff47027208 */ /* 0x000fe40001000000 */
[----:B------:R-:W-:Y:S01]  /*13e40*/  PRMT R14, R14, 0x5410, R8 ;  /* 0x000054100e0e7816 */ /* 0x000fe20000000008 */
[--C-:B------:R-:W-:Y:S01]  /*13e50*/  HSET2.LE.AND R66, R12, R243.reuse, PT ;  /* 0x000000f30c427233 */ /* 0x100fe20003803000 */
[----:B------:R-:W-:Y:S01]  /*13e60*/  LOP3.LUT R8, R11, 0xff, RZ, 0xc0, !PT ;  /* 0x000000ff0b087812 */ /* 0x000fe200078ec0ff */
[----:B------:R-:W-:Y:S01]  /*13e70*/  FADD.FTZ R2, -R2, R68 ;  /* 0x0000004402027221 */ /* 0x000fe20000010100 */
[----:B------:R-:W-:Y:S01]  /*13e80*/  LOP3.LUT R7, R10, 0xff, RZ, 0xc0, !PT ;  /* 0x000000ff0a077812 */ /* 0x000fe200078ec0ff */
[--C-:B------:R-:W-:Y:S01]  /*13e90*/  HSET2.LE.AND R142, R14, R243.reuse, PT ;  /* 0x000000f30e8e7233 */ /* 0x100fe20003803000 */
[----:B------:R-:W-:Y:S01]  /*13ea0*/  PRMT R15, R8, 0x5410, R15 ;  /* 0x00005410080f7816 */ /* 0x000fe2000000000f */
[----:B-1----:R-:W-:Y:S01]  /*13eb0*/  FFMA.FTZ R0, R23, c[0x0][0x23c], -R147 ;  /* 0x00008f0017007a23 */ /* 0x002fe20000010893 */
[----:B------:R-:W-:Y:S01]  /*13ec0*/  SHF.R.U32.HI R8, RZ, 0x18, R4 ;  /* 0x00000018ff087819 */ /* 0x000fe20000011604 */
[----:B------:R-:W-:Y:S01]  /*13ed0*/  FMUL.FTZ R2, R2, c[0x0][0x23c] ;  /* 0x00008f0002027a20 */ /* 0x000fe20000410000 */
[----:B------:R-:W-:Y:S01]  /*13ee0*/  PRMT R13, R7, 0x5410, R13 ;  /* 0x00005410070d7816 */ /* 0x000fe2000000000d */
[----:B------:R1:W-:Y:S01]  /*13ef0*/  MUFU.EX2 R222, R0 ;  /* 0x0000000000de7308 */ /* 0x0003e20000000800 */
[----:B------:R-:W-:Y:S01]  /*13f00*/  FFMA.FTZ R7, R32, c[0x0][0x23c], -R147 ;  /* 0x00008f0020077a23 */ /* 0x000fe20000010893 */
[----:B------:R-:W2:Y:S01]  /*13f10*/  LDSM.16.MT88.4 R20, [R185+0x6000] ;  /* 0x00600000b914783b */ /* 0x000ea20000004200 */
[----:B------:R-:W-:Y:S01]  /*13f20*/  SHF.R.U32.HI R10, RZ, 0x18, R6 ;  /* 0x00000018ff0a7819 */ /* 0x000fe20000011606 */
[--C-:B------:R-:W-:Y:S01]  /*13f30*/  HSET2.LE.AND R67, R15, R243.reuse, PT ;  /* 0x000000f30f437233 */ /* 0x100fe20003803000 */
[--C-:B------:R-:W-:Y:S01]  /*13f40*/  FFMA.FTZ R12, R153, c[0x0][0x23c], -R145.reuse ;  /* 0x00008f00990c7a23 */ /* 0x100fe20000010891 */
[----:B------:R-:W-:Y:S01]  /*13f50*/  LOP3.LUT R40, R41, UR7, R34, 0x96, !PT ;  /* 0x0000000729287c12 */ /* 0x000fe2000f8e9622 */
[----:B------:R-:W-:Y:S01]  /*13f60*/  FFMA.FTZ R32, R158, c[0x0][0x23c], -R145 ;  /* 0x00008f009e207a23 */ /* 0x000fe20000010891 */
[----:B------:R-:W-:Y:S01]  /*13f70*/  LOP3.LUT R44, R45, UR7, R42, 0x96, !PT ;  /* 0x000000072d2c7c12 */ /* 0x000fe2000f8e962a */
[----:B------:R-:W-:Y:S01]  /*13f80*/  IMAD.MOV.U32 R153, RZ, RZ, R178 ;  /* 0x000000ffff997224 */ /* 0x000fe200078e00b2 */
[----:B------:R3:W-:Y:S01]  /*13f90*/  MUFU.EX2 R251, R7 ;  /* 0x0000000700fb7308 */ /* 0x0007e20000000800 */
[----:B------:R-:W-:Y:S04]  /*13fa0*/  IMAD.WIDE.U32 R40, R40, -0x2daee0ad, RZ ;  /* 0xd2511f5328287825 */ /* 0x000fe800078e00ff */
[----:B------:R-:W-:Y:S01]  /*13fb0*/  IMAD.WIDE.U32 R44, R44, -0x2daee0ad, RZ ;  /* 0xd2511f532c2c7825 */ /* 0x000fe200078e00ff */
[----:B------:R-:W-:Y:S02]  /*13fc0*/  LOP3.LUT R56, R41, UR16, R56, 0x96, !PT ;  /* 0x0000001029387c12 */ /* 0x000fe4000f8e9638 */
[----:B------:R-:W-:Y:S01]  /*13fd0*/  LOP3.LUT R59, R40, 0xffff, RZ, 0xc0, !PT ;  /* 0x0000ffff283b7812 */ /* 0x000fe200078ec0ff */
[----:B------:R-:W-:Y:S01]  /*13fe0*/  FFMA.FTZ R41, R49, c[0x0][0x23c], -R146 ;  /* 0x00008f0031297a23 */ /* 0x000fe20000010892 */
[----:B------:R-:W-:Y:S01]  /*13ff0*/  MUFU.EX2 R214, R12 ;  /* 0x0000000c00d67308 */ /* 0x000fe20000000800 */
[----:B------:R-:W-:Y:S02]  /*14000*/  SHF.R.U32.HI R58, RZ, 0x10, R40 ;  /* 0x00000010ff3a7819 */ /* 0x000fe40000011628 */
[----:B------:R-:W-:Y:S02]  /*14010*/  LOP3.LUT R57, R44, 0xffff, RZ, 0xc0, !PT ;  /* 0x0000ffff2c397812 */ /* 0x000fe400078ec0ff */
[----:B-1----:R-:W-:Y:S02]  /*14020*/  LOP3.LUT R0, R6, 0xffff, RZ, 0xc0, !PT ;  /* 0x0000ffff06007812 */ /* 0x002fe400078ec0ff */
[----:B------:R-:W-:Y:S02]  /*14030*/  SHF.R.U32.HI R61, RZ, 0x18, R44 ;  /* 0x00000018ff3d7819 */ /* 0x000fe4000001162c */
[----:B------:R-:W-:Y:S02]  /*14040*/  SHF.R.U32.HI R5, RZ, 0x8, R0 ;  /* 0x00000008ff057819 */ /* 0x000fe40000011600 */
[----:B------:R-:W-:Y:S02]  /*14050*/  FSEL R0, R72, RZ, P3 ;  /* 0x000000ff48007208 */ /* 0x000fe40001800000 */
[----:B------:R-:W-:Y:S02]  /*14060*/  PRMT R140, R9, 0x5410, R5 ;  /* 0x00005410098c7816 */ /* 0x000fe40000000005 */
[----:B------:R-:W-:Y:S01]  /*14070*/  SHF.R.U32.HI R5, RZ, 0x10, R4 ;  /* 0x00000010ff057819 */ /* 0x000fe20000011604 */
[----:B------:R-:W-:Y:S01]  /*14080*/  FADD.FTZ R0, -R0, R3 ;  /* 0x0000000300007221 */ /* 0x000fe20000010100 */
[C---:B------:R-:W-:Y:S01]  /*14090*/  LOP3.LUT R3, R4.reuse, 0xffff, RZ, 0xc0, !PT ;  /* 0x0000ffff04037812 */ /* 0x040fe200078ec0ff */
[--C-:B------:R-:W-:Y:S01]  /*140a0*/  HSET2.LE.AND R140, R140, R243.reuse, PT ;  /* 0x000000f38c8c7233 */ /* 0x100fe20003803000 */
[----:B------:R-:W-:Y:S01]  /*140b0*/  LOP3.LUT R9, R4, 0xff, RZ, 0xc0, !PT ;  /* 0x000000ff04097812 */ /* 0x000fe200078ec0ff */
[----:B------:R-:W-:Y:S01]  /*140c0*/  FMUL.FTZ R0, R0, c[0x0][0x23c] ;  /* 0x00008f0000007a20 */ /* 0x000fe20000410000 */
[----:B------:R-:W-:Y:S02]  /*140d0*/  SHF.R.U32.HI R4, RZ, 0x8, R3 ;  /* 0x00000008ff047819 */ /* 0x000fe40000011603 */
[----:B------:R-:W-:Y:S01]  /*140e0*/  LOP3.LUT R3, R5, 0xff, RZ, 0xc0, !PT ;  /* 0x000000ff05037812 */ /* 0x000fe200078ec0ff */
[----:B------:R-:W1:Y:S01]  /*140f0*/  MUFU.EX2 R68, R0 ;  /* 0x0000000000447308 */ /* 0x000e620000000800 */
[----:B---3--:R-:W-:Y:S02]  /*14100*/  SHF.R.U32.HI R7, RZ, 0x10, R6 ;  /* 0x00000010ff077819 */ /* 0x008fe40000011606 */
[----:B------:R-:W-:Y:S02]  /*14110*/  PRMT R8, R3, 0x5410, R8 ;  /* 0x0000541003087816 */ /* 0x000fe40000000008 */
[----:B------:R-:W-:Y:S01]  /*14120*/  LOP3.LUT R6, R7, 0xff, RZ, 0xc0, !PT ;  /* 0x000000ff07067812 */ /* 0x000fe200078ec0ff */
[----:B------:R-:W-:Y:S01]  /*14130*/  FFMA.FTZ R7, R152, c[0x0][0x23c], -R144 ;  /* 0x00008f0098077a23 */ /* 0x000fe20000010890 */
[----:B------:R-:W-:Y:S01]  /*14140*/  PRMT R9, R9, 0x5410, R4 ;  /* 0x0000541009097816 */ /* 0x000fe20000000004 */
[--C-:B------:R-:W-:Y:S01]  /*14150*/  HSET2.LE.AND R65, R8, R243.reuse, PT ;  /* 0x000000f308417233 */ /* 0x100fe20003803000 */
[----:B------:R-:W-:Y:S01]  /*14160*/  PRMT R6, R6, 0x5410, R10 ;  /* 0x0000541006067816 */ /* 0x000fe2000000000a */
[----:B------:R3:W4:Y:S01]  /*14170*/  MUFU.EX2 R3, R2 ;  /* 0x0000000200037308 */ /* 0x0007220000000800 */
[----:B------:R-:W-:Y:S01]  /*14180*/  F2FP.PACK_AB R4, R242, R241 ;  /* 0x000000f1f204723e */ /* 0x000fe200000000ff */
[--C-:B------:R-:W-:Y:S01]  /*14190*/  HSET2.LE.AND R64, R9, R243.reuse, PT ;  /* 0x000000f309407233 */ /* 0x100fe20003803000 */
[----:B------:R-:W-:Y:S01]  /*141a0*/  FFMA.FTZ R9, R33, c[0x0][0x23c], -R144 ;  /* 0x00008f0021097a23 */ /* 0x000fe20000010890 */
[--C-:B------:R-:W-:Y:S01]  /*141b0*/  HSET2.LE.AND R141, R6, R243.reuse, PT ;  /* 0x000000f3068d7233 */ /* 0x100fe20003803000 */
[----:B------:R-:W-:Y:S01]  /*141c0*/  LOP3.LUT R142, R142, R4, RZ, 0xc0, !PT ;  /* 0x000000048e8e7212 */ /* 0x000fe200078ec0ff */
[--C-:B------:R-:W-:Y:S01]  /*141d0*/  HSET2.LE.AND R4, R13, R243.reuse, PT ;  /* 0x000000f30d047233 */ /* 0x100fe20003803000 */
[----:B------:R-:W-:Y:S01]  /*141e0*/  F2FP.PACK_AB R5, R237, R238 ;  /* 0x000000eeed05723e */ /* 0x000fe200000000ff */
[----:B------:R-:W-:Y:S01]  /*141f0*/  IMAD.MOV.U32 R152, RZ, RZ, R209 ;  /* 0x000000ffff987224 */ /* 0x000fe200078e00d1 */
[----:B------:R-:W-:Y:S01]  /*14200*/  F2FP.PACK_AB R6, R234, R235 ;  /* 0x000000ebea06723e */ /* 0x000fe200000000ff */
[----:B------:R5:W-:Y:S01]  /*14210*/  MUFU.EX2 R216, R7 ;  /* 0x0000000700d87308 */ /* 0x000be20000000800 */
[----:B------:R-:W-:Y:S02]  /*14220*/  LOP3.LUT R143, R4, R143, RZ, 0xc0, !PT ;  /* 0x0000008f048f7212 */ /* 0x000fe400078ec0ff */
[----:B------:R-:W-:Y:S01]  /*14230*/  LOP3.LUT R140, R140, R5, RZ, 0xc0, !PT ;  /* 0x000000058c8c7212 */ /* 0x000fe200078ec0ff */
[----:B-1----:R-:W-:Y:S01]  /*14240*/  FMUL.FTZ R16, R68, R88 ;  /* 0x0000005844107220 */ /* 0x002fe20000410000 */
[----:B------:R-:W-:Y:S01]  /*14250*/  FSEL R0, R70, RZ, P1 ;  /* 0x000000ff46007208 */ /* 0x000fe20000800000 */
[C---:B------:R-:W-:Y:S01]  /*14260*/  FMUL.FTZ R17, R68.reuse, R89 ;  /* 0x0000005944117220 */ /* 0x040fe20000410000 */
[----:B------:R-:W-:Y:S01]  /*14270*/  LOP3.LUT R141, R141, R6, RZ, 0xc0, !PT ;  /* 0x000000068d8d7212 */ /* 0x000fe200078ec0ff */
[----:B------:R-:W-:Y:S01]  /*14280*/  FMUL.FTZ R33, R68, R105 ;  /* 0x0000006944217220 */ /* 0x000fe20000410000 */
[----:B------:R-:W-:Y:S01]  /*14290*/  F2FP.PACK_AB R4, R230, R232 ;  /* 0x000000e8e604723e */ /* 0x000fe200000000ff */
[----:B------:R-:W-:Y:S01]  /*142a0*/  MUFU.EX2 R215, R9 ;  /* 0x0000000900d77308 */ /* 0x000fe20000000800 */
[----:B------:R-:W-:Y:S01]  /*142b0*/  F2FP.PACK_AB R5, R170, R178 ;  /* 0x000000b2aa05723e */ /* 0x000fe200000000ff */
[----:B------:R-:W-:Y:S01]  /*142c0*/  FMUL.FTZ R49, R68, R121 ;  /* 0x0000007944317220 */ /* 0x000fe20000410000 */
[----:B------:R-:W-:Y:S01]  /*142d0*/  F2FP.PACK_AB R6, R252, R209 ;  /* 0x000000d1fc06723e */ /* 0x000fe200000000ff */
[----:B---3--:R-:W-:Y:S01]  /*142e0*/  FADD.FTZ R2, -R0, R73 ;  /* 0x0000004900027221 */ /* 0x008fe20000010100 */
[----:B------:R-:W-:Y:S01]  /*142f0*/  FSEL R0, R69, RZ, P0 ;  /* 0x000000ff45007208 */ /* 0x000fe20000000000 */
[----:B----4-:R-:W-:Y:S01]  /*14300*/  FMUL.FTZ R18, R3, R90 ;  /* 0x0000005a03127220 */ /* 0x010fe20000410000 */
[----:B------:R-:W-:Y:S01]  /*14310*/  LOP3.LUT R66, R66, R4, RZ, 0xc0, !PT ;  /* 0x0000000442427212 */ /* 0x000fe200078ec0ff */
[----:B------:R-:W-:Y:S01]  /*14320*/  FMUL.FTZ R2, R2, c[0x0][0x23c] ;  /* 0x00008f0002027a20 */ /* 0x000fe20000410000 */
[----:B------:R-:W-:Y:S01]  /*14330*/  LOP3.LUT R67, R67, R5, RZ, 0xc0, !PT ;  /* 0x0000000543437212 */ /* 0x000fe200078ec0ff */
[----:B------:R-:W-:Y:S01]  /*14340*/  FADD.FTZ R0, -R0, R74 ;  /* 0x0000004a00007221 */ /* 0x000fe20000010100 */
[----:B------:R-:W-:Y:S01]  /*14350*/  LOP3.LUT R64, R64, R6, RZ, 0xc0, !PT ;  /* 0x0000000640407212 */ /* 0x000fe200078ec0ff */
[----:B------:R-:W-:Y:S01]  /*14360*/  FMUL.FTZ R4, R68, R76 ;  /* 0x0000004c44047220 */ /* 0x000fe20000410000 */
[----:B------:R-:W-:Y:S01]  /*14370*/  F2FP.PACK_AB R8, R251, R222 ;  /* 0x000000defb08723e */ /* 0x000fe200000000ff */
[----:B------:R-:W-:Y:S01]  /*14380*/  FMUL.FTZ R0, R0, c[0x0][0x23c] ;  /* 0x00008f0000007a20 */ /* 0x000fe20000410000 */
[----:B------:R-:W1:Y:S01]  /*14390*/  MUFU.EX2 R2, R2 ;  /* 0x0000000200027308 */ /* 0x000e620000000800 */
[----:B------:R-:W-:Y:S01]  /*143a0*/  FMUL.FTZ R5, R68, R77 ;  /* 0x0000004d44057220 */ /* 0x000fe20000410000 */
[----:B------:R-:W-:Y:S01]  /*143b0*/  LOP3.LUT R65, R65, R8, RZ, 0xc0, !PT ;  /* 0x0000000841417212 */ /* 0x000fe200078ec0ff */
[C---:B------:R-:W-:Y:S01]  /*143c0*/  FMUL.FTZ R6, R3.reuse, R78 ;  /* 0x0000004e03067220 */ /* 0x040fe20000410000 */
[----:B------:R-:W-:Y:S01]  /*143d0*/  SHF.R.U32.HI R73, RZ, 0x18, R40 ;  /* 0x00000018ff497819 */ /* 0x000fe20000011628 */
[----:B-----5:R-:W-:Y:S01]  /*143e0*/  FMUL.FTZ R7, R3, R79 ;  /* 0x0000004f03077220 */ /* 0x020fe20000410000 */
[----:B------:R-:W-:Y:S01]  /*143f0*/  LOP3.LUT R60, R45, UR16, R60, 0x96, !PT ;  /* 0x000000102d3c7c12 */ /* 0x000fe2000f8e963c */
[----:B------:R-:W3:Y:S01]  /*14400*/  LDSM.16.MT88.4 R76, [R187+0x6000] ;  /* 0x00600000bb4c783b */ /* 0x000ee20000004200 */
[C---:B------:R-:W-:Y:S01]  /*14410*/  FMUL.FTZ R34, R3.reuse, R106 ;  /* 0x0000006a03227220 */ /* 0x040fe20000410000 */
[----:B------:R-:W-:Y:S01]  /*14420*/  SHF.R.U32.HI R62, RZ, 0x10, R44 ;  /* 0x00000010ff3e7819 */ /* 0x000fe2000001162c */
[----:B------:R-:W4:Y:S01]  /*14430*/  MUFU.EX2 R0, R0 ;  /* 0x0000000000007308 */ /* 0x000f220000000800 */
[C---:B------:R-:W-:Y:S01]  /*14440*/  FMUL.FTZ R35, R3.reuse, R107 ;  /* 0x0000006b03237220 */ /* 0x040fe20000410000 */
[-C--:B--2---:R-:W-:Y:S01]  /*14450*/  HMMA.16816.F32 R4, R140, R20.reuse, R4 ;  /* 0x000000148c04723c */ /* 0x084fe20000001804 */
[C---:B------:R-:W-:Y:S01]  /*14460*/  FMUL.FTZ R19, R3.reuse, R91 ;  /* 0x0000005b03137220 */ /* 0x040fe20000410000 */
[----:B------:R-:W-:Y:S01]  /*14470*/  LOP3.LUT R63, R44, 0xff, RZ, 0xc0, !PT ;  /* 0x000000ff2c3f7812 */ /* 0x000fe200078ec0ff */
[----:B------:R-:W-:Y:S01]  /*14480*/  FFMA.FTZ R45, R50, c[0x0][0x23c], -R147 ;  /* 0x00008f00322d7a23 */ /* 0x000fe20000010893 */
[----:B------:R-:W-:Y:S01]  /*14490*/  LOP3.LUT R58, R58, 0xff, RZ, 0xc0, !PT ;  /* 0x000000ff3a3a7812 */ /* 0x000fe200078ec0ff */
[----:B------:R-:W-:Y:S01]  /*144a0*/  FMUL.FTZ R50, R3, R122 ;  /* 0x0000007a03327220 */ /* 0x000fe20000410000 */
[----:B------:R-:W-:Y:S02]  /*144b0*/  SHF.R.U32.HI R57, RZ, 0x8, R57 ;  /* 0x00000008ff397819 */ /* 0x000fe40000011639 */
[----:B------:R2:W-:Y:S01]  /*144c0*/  MUFU.EX2 R209, R32 ;  /* 0x0000002000d17308 */ /* 0x0005e20000000800 */
[----:B------:R-:W-:Y:S02]  /*144d0*/  SHF.R.U32.HI R59, RZ, 0x8, R59 ;  /* 0x00000008ff3b7819 */ /* 0x000fe4000001163b */
[----:B------:R-:W-:Y:S01]  /*144e0*/  ISETP.GT.AND P0, PT, R208, UR18, PT ;  /* 0x00000012d0007c0c */ /* 0x000fe2000bf04270 */
[C---:B-1----:R-:W-:Y:S01]  /*144f0*/  FMUL.FTZ R8, R2.reuse, R80 ;  /* 0x0000005002087220 */ /* 0x042fe20000410000 */
[--C-:B------:R-:W-:Y:S01]  /*14500*/  SHF.R.U32.HI R80, RZ, 0x18, R56.reuse ;  /* 0x00000018ff507819 */ /* 0x100fe20000011638 */
[----:B------:R-:W-:Y:S01]  /*14510*/  FMUL.FTZ R9, R2, R81 ;  /* 0x0000005102097220 */ /* 0x000fe20000410000 */
[----:B------:R-:W-:Y:S01]  /*14520*/  LOP3.LUT R81, R56, 0xff, RZ, 0xc0, !PT ;  /* 0x000000ff38517812 */ /* 0x000fe200078ec0ff */
[C---:B------:R-:W-:Y:S01]  /*14530*/  FMUL.FTZ R12, R2.reuse, R84 ;  /* 0x00000054020c7220 */ /* 0x040fe20000410000 */
[----:B------:R-:W-:Y:S01]  /*14540*/  PRMT R91, R63, 0x5410, R57 ;  /* 0x000054103f5b7816 */ /* 0x000fe20000000039 */
[C---:B------:R-:W-:Y:S01]  /*14550*/  FMUL.FTZ R13, R2.reuse, R85 ;  /* 0x00000055020d7220 */ /* 0x040fe20000410000 */
[----:B------:R-:W-:Y:S01]  /*14560*/  MUFU.EX2 R250, R45 ;  /* 0x0000002d00fa7308 */ /* 0x000fe20000000800 */
[----:B------:R-:W-:Y:S01]  /*14570*/  FMUL.FTZ R24, R2, R96 ;  /* 0x0000006002187220 */ /* 0x000fe20000410000 */
[----:B------:R-:W-:Y:S01]  /*14580*/  LOP3.LUT R57, R60, 0xffff, RZ, 0xc0, !PT ;  /* 0x0000ffff3c397812 */ /* 0x000fe200078ec0ff */
[----:B----4-:R-:W-:Y:S01]  /*14590*/  FMUL.FTZ R10, R0, R82 ;  /* 0x00000052000a7220 */ /* 0x010fe20000410000 */
[----:B------:R-:W-:Y:S01]  /*145a0*/  LOP3.LUT R82, R40, 0xff, RZ, 0xc0, !PT ;  /* 0x000000ff28527812 */ /* 0x000fe200078ec0ff */
[----:B------:R-:W-:Y:S01]  /*145b0*/  FMUL.FTZ R11, R0, R83 ;  /* 0x00000053000b7220 */ /* 0x000fe20000410000 */
[----:B------:R-:W-:Y:S01]  /*145c0*/  PRMT R83, R58, 0x5410, R73 ;  /* 0x000054103a537816 */ /* 0x000fe20000000049 */
[----:B------:R-:W-:Y:S01]  /*145d0*/  FMUL.FTZ R14, R0, R86 ;  /* 0x00000056000e7220 */ /* 0x000fe20000410000 */
[----:B------:R-:W-:Y:S01]  /*145e0*/  PRMT R82, R82, 0x5410, R59 ;  /* 0x0000541052527816 */ /* 0x000fe2000000003b */
[----:B------:R-:W-:Y:S01]  /*145f0*/  FMUL.FTZ R15, R0, R87 ;  /* 0x00000057000f7220 */ /* 0x000fe20000410000 */
[----:B------:R-:W-:Y:S01]  /*14600*/  LOP3.LUT R74, R60, 0xff, RZ, 0xc0, !PT ;  /* 0x000000ff3c4a7812 */ /* 0x000fe200078ec0ff */
[----:B------:R-:W1:Y:S01]  /*14610*/  LDSM.16.MT88.4 R84, [R185+0x6800] ;  /* 0x00680000b954783b */ /* 0x000e620000004200 */
[C---:B------:R-:W-:Y:S01]  /*14620*/  HMMA.16816.F32 R8, R64.reuse, R20, R8 ;  /* 0x000000144008723c */ /* 0x040fe20000001808 */
[----:B------:R-:W-:Y:S01]  /*14630*/  FMUL.FTZ R47, R0, R119 ;  /* 0x00000077002f7220 */ /* 0x000fe20000410000 */
[--C-:B------:R-:W-:Y:S01]  /*14640*/  HSET2.LE.AND R82, R82, R243.reuse, PT ;  /* 0x000000f352527233 */ /* 0x100fe20003803000 */
[----:B--2---:R-:W-:Y:S01]  /*14650*/  FMUL.FTZ R32, R68, R104 ;  /* 0x0000006844207220 */ /* 0x004fe20000410000 */
[--C-:B------:R-:W-:Y:S01]  /*14660*/  HSET2.LE.AND R83, R83, R243.reuse, PT ;  /* 0x000000f353537233 */ /* 0x100fe20003803000 */
[----:B------:R-:W-:Y:S01]  /*14670*/  FMUL.FTZ R25, R2, R97 ;  /* 0x0000006102197220 */ /* 0x000fe20000410000 */
[----:B------:R-:W-:Y:S01]  /*14680*/  SHF.R.U32.HI R58, RZ, 0x10, R56 ;  /* 0x00000010ff3a7819 */ /* 0x000fe20000011638 */
[----:B------:R-:W-:Y:S01]  /*14690*/  FFMA.FTZ R20, R155, c[0x0][0x23c], -R144 ;  /* 0x00008f009b147a23 */ /* 0x000fe20000010890 */
[-C--:B------:R-:W-:Y:S01]  /*146a0*/  HMMA.16816.F32 R12, R64, R22.reuse, R12 ;  /* 0x00000016400c723c */ /* 0x080fe2000000180c */
[----:B------:R-:W-:Y:S02]  /*146b0*/  FMUL.FTZ R21, R68, R93 ;  /* 0x0000005d44157220 */ /* 0x000fe40000410000 */
[----:B------:R-:W2:Y:S01]  /*146c0*/  MUFU.EX2 R212, R20 ;  /* 0x0000001400d47308 */ /* 0x000ea20000000800 */
[----:B------:R-:W-:Y:S01]  /*146d0*/  FMUL.FTZ R26, R0, R98 ;  /* 0x00000062001a7220 */ /* 0x000fe20000410000 */
[----:B------:R-:W-:Y:S01]  /*146e0*/  LOP3.LUT R63, R58, 0xff, RZ, 0xc0, !PT ;  /* 0x000000ff3a3f7812 */ /* 0x000fe200078ec0ff */
[----:B------:R-:W-:Y:S02]  /*146f0*/  FMUL.FTZ R27, R0, R99 ;  /* 0x00000063001b7220 */ /* 0x000fe40000410000 */
[C---:B------:R-:W-:Y:S01]  /*14700*/  HMMA.16816.F32 R16, R140.reuse, R22, R16 ;  /* 0x000000168c10723c */ /* 0x040fe20000001810 */
[C---:B------:R-:W-:Y:S03]  /*14710*/  FMUL.FTZ R28, R2.reuse, R100 ;  /* 0x00000064021c7220 */ /* 0x040fe60000410000 */
[----:B------:R-:W-:Y:S01]  /*14720*/  FMUL.FTZ R29, R2, R101 ;  /* 0x00000065021d7220 */ /* 0x000fe20000410000 */
[----:B------:R-:W-:Y:S01]  /*14730*/  PRMT R88, R63, 0x5410, R80 ;  /* 0x000054103f587816 */ /* 0x000fe20000000050 */
[C---:B------:R-:W-:Y:S02]  /*14740*/  FMUL.FTZ R30, R0.reuse, R102 ;  /* 0x00000066001e7220 */ /* 0x040fe40000410000 */
[C---:B------:R-:W-:Y:S04]  /*14750*/  FMUL.FTZ R22, R3.reuse, R94 ;  /* 0x0000005e03167220 */ /* 0x040fe80000410000 */
[----:B------:R-:W-:Y:S02]  /*14760*/  FMUL.FTZ R23, R3, R95 ;  /* 0x0000005f03177220 */ /* 0x000fe40000410000 */
[----:B------:R-:W-:Y:S02]  /*14770*/  IMAD.MOV.U32 R95, RZ, RZ, R183 ;  /* 0x000000ffff5f7224 */ /* 0x000fe400078e00b7 */
[----:B------:R-:W-:Y:S02]  /*14780*/  FMUL.FTZ R31, R0, R103 ;  /* 0x00000067001f7220 */ /* 0x000fe40000410000 */
[----:B------:R-:W-:Y:S01]  /*14790*/  IMAD.MOV.U32 R94, RZ, RZ, R182 ;  /* 0x000000ffff5e7224 */ /* 0x000fe200078e00b6 */
[----:B--2---:R-:W-:Y:S01]  /*147a0*/  F2FP.PACK_AB R80, R211, R212 ;  /* 0x000000d4d350723e */ /* 0x004fe200000000ff */
[----:B------:R-:W-:Y:S01]  /*147b0*/  FMUL.FTZ R20, R68, R92 ;  /* 0x0000005c44147220 */ /* 0x000fe20000410000 */
[----:B------:R2:W-:Y:S01]  /*147c0*/  MUFU.EX2 R182, R41 ;  /* 0x0000002900b67308 */ /* 0x0005e20000000800 */
[----:B------:R-:W-:Y:S02]  /*147d0*/  FMUL.FTZ R63, R0, R135 ;  /* 0x00000087003f7220 */ /* 0x000fe40000410000 */
[----:B------:R-:W-:Y:S02]  /*147e0*/  FMUL.FTZ R40, R2, R112 ;  /* 0x0000007002287220 */ /* 0x000fe40000410000 */
[C---:B------:R-:W-:Y:S01]  /*147f0*/  FMUL.FTZ R42, R0.reuse, R114 ;  /* 0x00000072002a7220 */ /* 0x040fe20000410000 */
[-C--:B------:R-:W-:Y:S01]  /*14800*/  HMMA.16816.F32 R20, R140, R36.reuse, R20 ;  /* 0x000000248c14723c */ /* 0x080fe20000001814 */
[----:B------:R-:W-:Y:S02]  /*14810*/  FMUL.FTZ R43, R0, R115 ;  /* 0x00000073002b7220 */ /* 0x000fe40000410000 */
[C---:B------:R-:W-:Y:S02]  /*14820*/  FMUL.FTZ R44, R2.reuse, R116 ;  /* 0x00000074022c7220 */ /* 0x040fe40000410000 */
[----:B------:R-:W-:Y:S02]  /*14830*/  FMUL.FTZ R45, R2, R117 ;  /* 0x00000075022d7220 */ /* 0x000fe40000410000 */
[C---:B------:R-:W-:Y:S01]  /*14840*/  FMUL.FTZ R46, R0.reuse, R118 ;  /* 0x00000076002e7220 */ /* 0x040fe20000410000 */
[C---:B------:R-:W-:Y:S01]  /*14850*/  HMMA.16816.F32 R24, R64.reuse, R36, R24 ;  /* 0x000000244018723c */ /* 0x040fe20000001818 */
[C---:B------:R-:W-:Y:S03]  /*14860*/  FMUL.FTZ R58, R0.reuse, R130 ;  /* 0x00000082003a7220 */ /* 0x040fe60000410000 */
[----:B------:R-:W-:Y:S02]  /*14870*/  FMUL.FTZ R59, R0, R131 ;  /* 0x00000083003b7220 */ /* 0x000fe40000410000 */
[----:B------:R-:W-:Y:S02]  /*14880*/  IMAD.MOV.U32 R118, RZ, RZ, R153 ;  /* 0x000000ffff767224 */ /* 0x000fe400078e0099 */
[-C--:B------:R-:W-:Y:S01]  /*14890*/  HMMA.16816.F32 R28, R64, R38.reuse, R28 ;  /* 0x00000026401c723c */ /* 0x080fe2000000181c */
[----:B------:R-:W-:Y:S03]  /*148a0*/  FFMA.FTZ R36, R48, c[0x0][0x23c], -R146 ;  /* 0x00008f0030247a23 */ /* 0x000fe60000010892 */
[----:B------:R-:W-:Y:S01]  /*148b0*/  FFMA.FTZ R48, R51, c[0x0][0x23c], -R147 ;  /* 0x00008f0033307a23 */ /* 0x000fe20000010893 */
[----:B------:R4:W-:Y:S01]  /*148c0*/  MUFU.EX2 R183, R36 ;  /* 0x0000002400b77308 */ /* 0x0009e20000000800 */
[C---:B------:R-:W-:Y:S02]  /*148d0*/  FMUL.FTZ R51, R3.reuse, R123 ;  /* 0x0000007b03337220 */ /* 0x040fe40000410000 */
[C---:B------:R-:W-:Y:S01]  /*148e0*/  HMMA.16816.F32 R32, R140.reuse, R38, R32 ;  /* 0x000000268c20723c */ /* 0x040fe20000001820 */
[----:B------:R-:W-:Y:S03]  /*148f0*/  FMUL.FTZ R37, R68, R109 ;  /* 0x0000006d44257220 */ /* 0x000fe60000410000 */
[----:B--2---:R-:W-:Y:S02]  /*14900*/  FMUL.FTZ R41, R2, R113 ;  /* 0x0000007102297220 */ /* 0x004fe40000410000 */
[----:B------:R-:W-:Y:S01]  /*14910*/  IMAD.MOV.U32 R117, RZ, RZ, R154 ;  /* 0x000000ffff757224 */ /* 0x000fe200078e009a */
[----:B------:R2:W5:Y:S01]  /*14920*/  MUFU.EX2 R178, R48 ;  /* 0x0000003000b27308 */ /* 0x0005620000000800 */
[C---:B------:R-:W-:Y:S04]  /*14930*/  FMUL.FTZ R38, R3.reuse, R110 ;  /* 0x0000006e03267220 */ /* 0x040fe80000410000 */
[----:B------:R-:W-:Y:S02]  /*14940*/  FMUL.FTZ R39, R3, R111 ;  /* 0x0000006f03277220 */ /* 0x000fe40000410000 */
[C---:B----4-:R-:W-:Y:S07]  /*14950*/  FMUL.FTZ R36, R68.reuse, R108 ;  /* 0x0000006c44247220 */ /* 0x050fee0000410000 */
[-C--:B------:R-:W-:Y:S01]  /*14960*/  HMMA.16816.F32 R36, R140, R52.reuse, R36 ;  /* 0x000000348c24723c */ /* 0x080fe20000001824 */
[----:B--2---:R-:W-:Y:S02]  /*14970*/  FMUL.FTZ R48, R68, R120 ;  /* 0x0000007844307220 */ /* 0x004fe40000410000 */
[----:B------:R-:W-:Y:S05]  /*14980*/  LDSM.16.MT88.4 R120, [R186+0x7800] ;  /* 0x00780000ba78783b */ /* 0x000fea0000004200 */
[C---:B------:R-:W-:Y:S07]  /*14990*/  HMMA.16816.F32 R40, R64.reuse, R52, R40 ;  /* 0x000000344028723c */ /* 0x040fee0000001828 */
[----:B------:R-:W-:Y:S01]  /*149a0*/  FFMA.FTZ R53, R160, c[0x0][0x23c], -R146 ;  /* 0x00008f00a0357a23 */ /* 0x000fe20000010892 */
[-C--:B------:R-:W-:Y:S01]  /*149b0*/  HMMA.16816.F32 R44, R64, R54.reuse, R44 ;  /* 0x00000036402c723c */ /* 0x080fe2000000182c */
[----:B------:R-:W-:Y:S02]  /*149c0*/  LOP3.LUT R52, R62, 0xff, RZ, 0xc0, !PT ;  /* 0x000000ff3e347812 */ /* 0x000fe400078ec0ff */
[----:B------:R2:W-:Y:S01]  /*149d0*/  MUFU.EX2 R116, R53 ;  /* 0x0000003500747308 */ /* 0x0005e20000000800 */
[----:B------:R-:W-:Y:S01]  /*149e0*/  SHF.R.U32.HI R62, RZ, 0x8, R57 ;  /* 0x00000008ff3e7819 */ /* 0x000fe20000011639 */
[----:B------:R-:W-:Y:S01]  /*149f0*/  FMUL.FTZ R57, R2, R129 ;  /* 0x0000008102397220 */ /* 0x000fe20000410000 */
[----:B------:R-:W-:Y:S01]  /*14a00*/  PRMT R90, R52, 0x5410, R61 ;  /* 0x00005410345a7816 */ /* 0x000fe2000000003d */
[--C-:B------:R-:W-:Y:S01]  /*14a10*/  FFMA.FTZ R61, R163, c[0x0][0x23c], -R147.reuse ;  /* 0x00008f00a33d7a23 */ /* 0x100fe20000010893 */
[C---:B------:R-:W-:Y:S01]  /*14a20*/  HMMA.16816.F32 R48, R140.reuse, R54, R48 ;  /* 0x000000368c30723c */ /* 0x040fe20000001830 */
[----:B------:R-:W-:Y:S03]  /*14a30*/  LOP3.LUT R52, R56, 0xffff, RZ, 0xc0, !PT ;  /* 0x0000ffff38347812 */ /* 0x000fe600078ec0ff */
[----:B------:R-:W-:Y:S01]  /*14a40*/  FFMA.FTZ R56, R161, c[0x0][0x23c], -R147 ;  /* 0x00008f00a1387a23 */ /* 0x000fe20000010893 */
[----:B------:R-:W-:Y:S01]  /*14a50*/  SHF.R.U32.HI R73, RZ, 0x8, R52 ;  /* 0x00000008ff497819 */ /* 0x000fe20000011634 */
[----:B------:R-:W-:Y:S01]  /*14a60*/  FMUL.FTZ R52, R68, R124 ;  /* 0x0000007c44347220 */ /* 0x000fe20000410000 */
[----:B------:R-:W-:Y:S01]  /*14a70*/  PRMT R92, R74, 0x5410, R62 ;  /* 0x000054104a5c7816 */ /* 0x000fe2000000003e */
[----:B------:R-:W-:Y:S01]  /*14a80*/  FMUL.FTZ R55, R3, R127 ;  /* 0x0000007f03377220 */ /* 0x000fe20000410000 */
[----:B------:R-:W-:Y:S03]  /*14a90*/  PRMT R73, R81, 0x5410, R73 ;  /* 0x0000541051497816 */ /* 0x000fe60000000049 */
[----:B------:R-:W-:Y:S01]  /*14aa0*/  FMUL.FTZ R54, R3, R126 ;  /* 0x0000007e03367220 */ /* 0x000fe20000410000 */
[----:B------:R-:W-:Y:S01]  /*14ab0*/  SHF.R.U32.HI R81, RZ, 0x18, R60 ;  /* 0x00000018ff517819 */ /* 0x000fe2000001163c */
[----:B------:R4:W-:Y:S01]  /*14ac0*/  MUFU.EX2 R126, R61 ;  /* 0x0000003d007e7308 */ /* 0x0009e20000000800 */
[----:B------:R-:W-:Y:S01]  /*14ad0*/  F2FP.PACK_AB R74, R213, R214 ;  /* 0x000000d6d54a723e */ /* 0x000fe200000000ff */
[----:B------:R-:W-:Y:S02]  /*14ae0*/  FMUL.FTZ R62, R0, R134 ;  /* 0x00000086003e7220 */ /* 0x000fe40000410000 */
[----:B--2---:R-:W-:Y:S01]  /*14af0*/  FFMA.FTZ R53, R162, c[0x0][0x23c], -R146 ;  /* 0x00008f00a2357a23 */ /* 0x004fe20000010892 */
[----:B------:R-:W-:Y:S01]  /*14b00*/  LOP3.LUT R83, R83, R74, RZ, 0xc0, !PT ;  /* 0x0000004a53537212 */ /* 0x000fe200078ec0ff */
[--C-:B------:R-:W-:Y:S01]  /*14b10*/  HSET2.LE.AND R74, R91, R243.reuse, PT ;  /* 0x000000f35b4a7233 */ /* 0x100fe20003803000 */
[----:B-----5:R-:W-:Y:S03]  /*14b20*/  F2FP.PACK_AB R91, R178, R250 ;  /* 0x000000fab25b723e */ /* 0x020fe600000000ff */
[----:B------:R2:W5:Y:S01]  /*14b30*/  MUFU.EX2 R170, R53 ;  /* 0x0000003500aa7308 */ /* 0x0005620000000800 */
[----:B----4-:R-:W-:Y:S01]  /*14b40*/  SHF.R.U32.HI R61, RZ, 0x10, R60 ;  /* 0x00000010ff3d7819 */ /* 0x010fe2000001163c */
[--C-:B------:R-:W-:Y:S08]  /*14b50*/  FFMA.FTZ R60, R164, c[0x0][0x23c], -R144.reuse ;  /* 0x00008f00a43c7a23 */ /* 0x100ff00000010890 */
[----:B------:R4:W-:Y:S01]  /*14b60*/  MUFU.EX2 R164, R60 ;  /* 0x0000003c00a47308 */ /* 0x0009e20000000800 */
[----:B--2---:R-:W-:Y:S09]  /*14b70*/  FMUL.FTZ R53, R68, R125 ;  /* 0x0000007d44357220 */ /* 0x004ff20000410000 */
[----:B------:R2:W1:Y:S01]  /*14b80*/  MUFU.EX2 R125, R56 ;  /* 0x00000038007d7308 */ /* 0x0004620000000800 */
[-C--:B---3--:R-:W-:Y:S01]  /*14b90*/  HMMA.16816.F32 R52, R140, R76.reuse, R52 ;  /* 0x0000004c8c34723c */ /* 0x088fe20000001834 */
[C---:B----4-:R-:W-:Y:S02]  /*14ba0*/  FMUL.FTZ R60, R2.reuse, R132 ;  /* 0x00000084023c7220 */ /* 0x050fe40000410000 */
[----:B--2---:R-:W-:Y:S07]  /*14bb0*/  FMUL.FTZ R56, R2, R128 ;  /* 0x0000008002387220 */ /* 0x004fee0000410000 */
[C---:B------:R-:W-:Y:S07]  /*14bc0*/  HMMA.16816.F32 R56, R64.reuse, R76, R56 ;  /* 0x0000004c4038723c */ /* 0x040fee0000001838 */
[--C-:B------:R-:W-:Y:S01]  /*14bd0*/  HSET2.LE.AND R76, R73, R243.reuse, PT ;  /* 0x000000f3494c7233 */ /* 0x100fe20003803000 */
[----:B------:R-:W-:Y:S04]  /*14be0*/  F2FP.PACK_AB R73, R215, R216 ;  /* 0x000000d8d749723e */ /* 0x000fe800000000ff */
[----:B------:R-:W-:Y:S01]  /*14bf0*/  LOP3.LUT R82, R82, R73, RZ, 0xc0, !PT ;  /* 0x0000004952527212 */ /* 0x000fe200078ec0ff */
[----:B------:R-:W-:Y:S01]  /*14c00*/  FFMA.FTZ R73, R165, c[0x0][0x23c], -R144 ;  /* 0x00008f00a5497a23 */ /* 0x000fe20000010890 */
[----:B------:R-:W-:Y:S01]  /*14c10*/  LOP3.LUT R77, R61, 0xff, RZ, 0xc0, !PT ;  /* 0x000000ff3d4d7812 */ /* 0x000fe200078ec0ff */
[----:B------:R-:W-:Y:S01]  /*14c20*/  FMUL.FTZ R61, R2, R133 ;  /* 0x00000085023d7220 */ /* 0x000fe20000410000 */
[----:B------:R-:W-:Y:S01]  /*14c30*/  LOP3.LUT R80, R76, R80, RZ, 0xc0, !PT ;  /* 0x000000504c507212 */ /* 0x000fe200078ec0ff */
[----:B------:R2:W-:Y:S01]  /*14c40*/  MUFU.EX2 R163, R73 ;  /* 0x0000004900a37308 */ /* 0x0005e20000000800 */
[----:B------:R-:W-:Y:S01]  /*14c50*/  PRMT R89, R77, 0x5410, R81 ;  /* 0x000054104d597816 */ /* 0x000fe20000000051 */
[--C-:B------:R-:W-:Y:S01]  /*14c60*/  HSET2.LE.AND R81, R88, R243.reuse, PT ;  /* 0x000000f358517233 */ /* 0x100fe20003803000 */
[--C-:B------:R-:W-:Y:S01]  /*14c70*/  FFMA.FTZ R77, R166, c[0x0][0x23c], -R145.reuse ;  /* 0x00008f00a64d7a23 */ /* 0x100fe20000010891 */
[--C-:B------:R-:W-:Y:S01]  /*14c80*/  HSET2.LE.AND R88, R92, R243.reuse, PT ;  /* 0x000000f35c587233 */ /* 0x100fe20003803000 */
[-C--:B------:R-:W-:Y:S01]  /*14c90*/  HMMA.16816.F32 R60, R64, R78.reuse, R60 ;  /* 0x0000004e403c723c */ /* 0x080fe2000000183c */
[--C-:B------:R-:W-:Y:S01]  /*14ca0*/  HSET2.LE.AND R76, R90, R243.reuse, PT ;  /* 0x000000f35a4c7233 */ /* 0x100fe20003803000 */
[----:B------:R-:W-:Y:S01]  /*14cb0*/  F2FP.PACK_AB R90, R182, R183 ;  /* 0x000000b7b65a723e */ /* 0x000fe200000000ff */
[--C-:B------:R-:W-:Y:S01]  /*14cc0*/  HSET2.LE.AND R89, R89, R243.reuse, PT ;  /* 0x000000f359597233 */ /* 0x100fe20003803000 */
[----:B------:R-:W-:Y:S01]  /*14cd0*/  IADD3 R92, R159, 0x1, RZ ;  /* 0x000000019f5c7810 */ /* 0x000fe20007ffe0ff */
[----:B------:R3:W-:Y:S01]  /*14ce0*/  MUFU.EX2 R162, R77 ;  /* 0x0000004d00a27308 */ /* 0x0007e20000000800 */
[----:B------:R-:W-:Y:S01]  /*14cf0*/  LOP3.LUT R90, R74, R90, RZ, 0xc0, !PT ;  /* 0x0000005a4a5a7212 */ /* 0x000fe200078ec0ff */
[--C-:B------:R-:W-:Y:S01]  /*14d00*/  FFMA.FTZ R74, R168, c[0x0][0x23c], -R145.reuse ;  /* 0x00008f00a84a7a23 */ /* 0x100fe20000010891 */
[----:B------:R-:W-:Y:S01]  /*14d10*/  LOP3.LUT R91, R76, R91, RZ, 0xc0, !PT ;  /* 0x0000005b4c5b7212 */ /* 0x000fe200078ec0ff */
[C---:B------:R-:W-:Y:S03]  /*14d20*/  FMUL.FTZ R64, R68.reuse, R136 ;  /* 0x0000008844407220 */ /* 0x040fe60000410000 */
[----:B------:R-:W-:Y:S02]  /*14d30*/  FMUL.FTZ R65, R68, R137 ;  /* 0x0000008944417220 */ /* 0x000fe40000410000 */
[C---:B------:R-:W-:Y:S01]  /*14d40*/  FMUL.FTZ R66, R3.reuse, R138 ;  /* 0x0000008a03427220 */ /* 0x040fe20000410000 */
[----:B------:R4:W-:Y:S01]  /*14d50*/  MUFU.EX2 R161, R74 ;  /* 0x0000004a00a17308 */ /* 0x0009e20000000800 */
[----:B------:R-:W-:Y:S02]  /*14d60*/  FMUL.FTZ R67, R3, R139 ;  /* 0x0000008b03437220 */ /* 0x000fe40000410000 */
[----:B------:R-:W-:Y:S01]  /*14d70*/  IMAD.MOV.U32 R168, RZ, RZ, R152 ;  /* 0x000000ffffa87224 */ /* 0x000fe200078e0098 */
[----:B--2---:R-:W-:Y:S04]  /*14d80*/  F2FP.PACK_AB R73, R209, R210 ;  /* 0x000000d2d149723e */ /* 0x004fe800000000ff */
[----:B------:R-:W-:Y:S01]  /*14d90*/  HMMA.16816.F32 R64, R140, R78, R64 ;  /* 0x0000004e8c40723c */ /* 0x000fe20000001840 */
[----:B------:R-:W-:Y:S02]  /*14da0*/  LOP3.LUT R81, R81, R73, RZ, 0xc0, !PT ;  /* 0x0000004951517212 */ /* 0x000fe400078ec0ff */
[----:B-----5:R-:W-:Y:S01]  /*14db0*/  F2FP.PACK_AB R73, R170, R116 ;  /* 0x00000074aa49723e */ /* 0x020fe200000000ff */
[----:B---3--:R-:W2:Y:S03]  /*14dc0*/  LDSM.16.MT88.4 R76, [R188+0x6800] ;  /* 0x00680000bc4c783b */ /* 0x008ea60000004200 */
[----:B------:R-:W-:Y:S01]  /*14dd0*/  LOP3.LUT R88, R88, R73, RZ, 0xc0, !PT ;  /* 0x0000004958587212 */ /* 0x000fe200078ec0ff */
[-C--:B-1----:R-:W-:Y:S01]  /*14de0*/  HMMA.16816.F32 R4, R80, R84.reuse, R4 ;  /* 0x000000545004723c */ /* 0x082fe20000001804 */
[----:B------:R-:W-:Y:S04]  /*14df0*/  FFMA.FTZ R73, R171, c[0x0][0x23c], -R144 ;  /* 0x00008f00ab497a23 */ /* 0x000fe80000010890 */
[----:B------:R1:W-:Y:S01]  /*14e00*/  MUFU.EX2 R124, R73 ;  /* 0x00000049007c7308 */ /* 0x0003e20000000800 */
[----:B----4-:R-:W-:Y:S06]  /*14e10*/  F2FP.PACK_AB R74, R126, R125 ;  /* 0x0000007d7e4a723e */ /* 0x010fec00000000ff */
[----:B------:R-:W-:Y:S02]  /*14e20*/  LOP3.LUT R89, R89, R74, RZ, 0xc0, !PT ;  /* 0x0000004a59597212 */ /* 0x000fe400078ec0ff */
[----:B------:R-:W-:Y:S05]  /*14e30*/  LOP3.LUT R74, R245, UR27, R92, 0x96, !PT ;  /* 0x0000001bf54a7c12 */ /* 0x000fea000f8e965c */
[C---:B------:R-:W-:Y:S01]  /*14e40*/  HMMA.16816.F32 R8, R88.reuse, R84, R8 ;  /* 0x000000545808723c */ /* 0x040fe20000001808 */
[----:B------:R-:W-:Y:S05]  /*14e50*/  IMAD.WIDE.U32 R98, R74, -0x326172a9, RZ ;  /* 0xcd9e8d574a627825 */ /* 0x000fea00078e00ff */
[----:B------:R-:W-:Y:S02]  /*14e60*/  LOP3.LUT R74, R99, UR15, R156, 0x96, !PT ;  /* 0x0000000f634a7c12 */ /* 0x000fe4000f8e969c */
[-C--:B------:R-:W-:Y:S01]  /*14e70*/  HMMA.16816.F32 R12, R88, R86.reuse, R12 ;  /* 0x00000056580c723c */ /* 0x080fe2000000180c */
[----:B------:R-:W-:Y:S03]  /*14e80*/  LOP3.LUT R96, R151, UR13, R98, 0x96, !PT ;  /* 0x0000000d97607c12 */ /* 0x000fe6000f8e9662 */
[----:B-1----:R-:W-:Y:S01]  /*14e90*/  FFMA.FTZ R73, R173, c[0x0][0x23c], -R144 ;  /* 0x00008f00ad497a23 */ /* 0x002fe20000010890 */
[----:B------:R-:W-:Y:S01]  /*14ea0*/  LOP3.LUT R98, R149, UR13, R98, 0x96, !PT ;  /* 0x0000000d95627c12 */ /* 0x000fe2000f8e9662 */
[----:B------:R-:W-:Y:S01]  /*14eb0*/  IMAD.WIDE.U32 R100, R74, -0x2daee0ad, RZ ;  /* 0xd2511f534a647825 */ /* 0x000fe200078e00ff */
[----:B------:R-:W-:Y:S01]  /*14ec0*/  LOP3.LUT R94, R99, UR15, R94, 0x96, !PT ;  /* 0x0000000f635e7c12 */ /* 0x000fe2000f8e965e */
[C---:B------:R-:W-:Y:S01]  /*14ed0*/  HMMA.16816.F32 R16, R80.reuse, R86, R16 ;  /* 0x000000565010723c */ /* 0x040fe20000001810 */
[----:B------:R1:W3:Y:S01]  /*14ee0*/  MUFU.EX2 R160, R73 ;  /* 0x0000004900a07308 */ /* 0x0002e20000000800 */
[----:B------:R-:W4:Y:S02]  /*14ef0*/  LDSM.16.MT88.4 R84, [R186+0x6800] ;  /* 0x00680000ba54783b */ /* 0x000f240000004200 */
[----:B------:R-:W-:Y:S04]  /*14f00*/  IMAD.WIDE.U32 R98, R98, -0x2daee0ad, RZ ;  /* 0xd2511f5362627825 */ /* 0x000fe800078e00ff */
[-C--:B--2---:R-:W-:Y:S01]  /*14f10*/  HMMA.16816.F32 R20, R80, R76.reuse, R20 ;  /* 0x0000004c5014723c */ /* 0x084fe20000001814 */
[----:B------:R-:W-:Y:S01]  /*14f20*/  LOP3.LUT R74, R99, UR10, R100, 0x96, !PT ;  /* 0x0000000a634a7c12 */ /* 0x000fe2000f8e9664 */
[----:B------:R-:W2:Y:S02]  /*14f30*/  LDL.LU R173, [R1+0x1c] ;  /* 0x00001c0001ad7983 */ /* 0x000ea40000300800 */
[----:B------:R-:W-:Y:S02]  /*14f40*/  IMAD.WIDE.U32 R94, R94, -0x2daee0ad, RZ ;  /* 0xd2511f535e5e7825 */ /* 0x000fe400078e00ff */
[----:B------:R-:W5:Y:S02]  /*14f50*/  LDL.LU R171, [R1+0x20] ;  /* 0x0000200001ab7983 */ /* 0x000f640000300800 */
[C---:B------:R-:W-:Y:S01]  /*14f60*/  HMMA.16816.F32 R24, R88.reuse, R76, R24 ;  /* 0x0000004c5818723c */ /* 0x040fe20000001818 */
[----:B------:R-:W-:Y:S01]  /*14f70*/  LOP3.LUT R92, R95, UR12, R246, 0x96, !PT ;  /* 0x0000000c5f5c7c12 */ /* 0x000fe2000f8e96f6 */
[----:B------:R-:W5:Y:S02]  /*14f80*/  LDL.LU R127, [R1+0x24] ;  /* 0x00002400017f7983 */ /* 0x000f640000300800 */
[----:B------:R-:W-:Y:S02]  /*14f90*/  IMAD.WIDE.U32 R96, R96, -0x2daee0ad, RZ ;  /* 0xd2511f5360607825 */ /* 0x000fe400078e00ff */
[----:B------:R-:W5:Y:S02]  /*14fa0*/  LDL.LU R119, [R1+0x28] ;  /* 0x0000280001777983 */ /* 0x000f640000300800 */
[-C--:B------:R-:W-:Y:S01]  /*14fb0*/  HMMA.16816.F32 R28, R88, R78.reuse, R28 ;  /* 0x0000004e581c723c */ /* 0x080fe2000000181c */
[--C-:B-1----:R-:W-:Y:S03]  /*14fc0*/  FFMA.FTZ R73, R174, c[0x0][0x23c], -R145.reuse ;  /* 0x00008f00ae497a23 */ /* 0x102fe60000010891 */
[----:B------:R-:W-:Y:S01]  /*14fd0*/  IMAD.WIDE.U32 R92, R92, -0x326172a9, RZ ;  /* 0xcd9e8d575c5c7825 */ /* 0x000fe200078e00ff */
[----:B------:R1:W-:Y:S01]  /*14fe0*/  MUFU.EX2 R159, R73 ;  /* 0x00000049009f7308 */ /* 0x0003e20000000800 */
[----:B------:R-:W-:Y:S02]  /*14ff0*/  LOP3.LUT R94, R97, UR10, R94, 0x96, !PT ;  /* 0x0000000a615e7c12 */ /* 0x000fe4000f8e965e */
[C---:B------:R-:W-:Y:S01]  /*15000*/  HMMA.16816.F32 R32, R80.reuse, R78, R32 ;  /* 0x0000004e5020723c */ /* 0x040fe20000001820 */
[----:B------:R-:W-:Y:S03]  /*15010*/  LOP3.LUT R95, R93, UR11, R150, 0x96, !PT ;  /* 0x0000000b5d5f7c12 */ /* 0x000fe6000f8e9696 */
[----:B------:R-:W-:Y:S02]  /*15020*/  FFMA.FTZ R93, R167, c[0x0][0x23c], -R146 ;  /* 0x00008f00a75d7a23 */ /* 0x000fe40000010892 */
[----:B------:R-:W-:Y:S02]  /*15030*/  IMAD.WIDE.U32 R108, R94, -0x326172a9, RZ ;  /* 0xcd9e8d575e6c7825 */ /* 0x000fe400078e00ff */
[----:B------:R3:W-:Y:S01]  /*15040*/  MUFU.EX2 R130, R93 ;  /* 0x0000005d00827308 */ /* 0x0007e20000000800 */
[-C--:B----4-:R-:W-:Y:S03]  /*15050*/  HMMA.16816.F32 R36, R80, R84.reuse, R36 ;  /* 0x000000545024723c */ /* 0x090fe60000001824 */
[----:B------:R-:W-:Y:S04]  /*15060*/  IMAD.WIDE.U32 R110, R74, -0x326172a9, RZ ;  /* 0xcd9e8d574a6e7825 */ /* 0x000fe800078e00ff */
[----:B------:R-:W-:Y:S01]  /*15070*/  IMAD.WIDE.U32 R76, R95, -0x2daee0ad, RZ ;  /* 0xd2511f535f4c7825 */ /* 0x000fe200078e00ff */
[C---:B------:R-:W-:Y:S04]  /*15080*/  HMMA.16816.F32 R40, R88.reuse, R84, R40 ;  /* 0x000000545828723c */ /* 0x040fe80000001828 */
[----:B-1----:R-:W-:Y:S01]  /*15090*/  FFMA.FTZ R73, R177, c[0x0][0x23c], -R145 ;  /* 0x00008f00b1497a23 */ /* 0x002fe20000010891 */
[----:B------:R-:W-:Y:S03]  /*150a0*/  LOP3.LUT R96, R77, UR8, R96, 0x96, !PT ;  /* 0x000000084d607c12 */ /* 0x000fe6000f8e9660 */
[-C--:B------:R-:W-:Y:S01]  /*150b0*/  HMMA.16816.F32 R44, R88, R86.reuse, R44 ;  /* 0x00000056582c723c */ /* 0x080fe2000000182c */
[----:B------:R1:W-:Y:S03]  /*150c0*/  MUFU.EX2 R131, R73 ;  /* 0x0000004900837308 */ /* 0x0003e60000000800 */
[----:B------:R-:W-:Y:S01]  /*150d0*/  IMAD.WIDE.U32 R104, R96, -0x326172a9, RZ ;  /* 0xcd9e8d5760687825 */ /* 0x000fe200078e00ff */
[----:B---3--:R-:W-:Y:S03]  /*150e0*/  LOP3.LUT R93, R109, UR9, R92, 0x96, !PT ;  /* 0x000000096d5d7c12 */ /* 0x008fe6000f8e965c */
[C---:B------:R-:W-:Y:S04]  /*150f0*/  HMMA.16816.F32 R48, R80.reuse, R86, R48 ;  /* 0x000000565030723c */ /* 0x040fe80000001830 */
[----:B------:R-:W-:Y:S01]  /*15100*/  IMAD.WIDE.U32 R106, R93, -0x2daee0ad, RZ ;  /* 0xd2511f535d6a7825 */ /* 0x000fe200078e00ff */
[----:B-1----:R-:W-:Y:S07]  /*15110*/  LOP3.LUT R73, R101, UR12, R248, 0x96, !PT ;  /* 0x0000000c65497c12 */ /* 0x002fee000f8e96f8 */
[----:B------:R-:W-:Y:S04]  /*15120*/  IMAD.WIDE.U32 R100, R73, -0x326172a9, RZ ;  /* 0xcd9e8d5749647825 */ /* 0x000fe800078e00ff */
[----:B------:R-:W-:Y:S01]  /*15130*/  FFMA.FTZ R73, R169, c[0x0][0x23c], -R146 ;  /* 0x00008f00a9497a23 */ /* 0x000fe20000010892 */
[----:B------:R-:W-:Y:S02]  /*15140*/  LOP3.LUT R74, R111, UR9, R100, 0x96, !PT ;  /* 0x000000096f4a7c12 */ /* 0x000fe4000f8e9664 */
[----:B------:R-:W-:Y:S01]  /*15150*/  LOP3.LUT R92, R101, UR11, R148, 0x96, !PT ;  /* 0x0000000b655c7c12 */ /* 0x000fe2000f8e9694 */
[----:B------:R1:W3:Y:S02]  /*15160*/  MUFU.EX2 R129, R73 ;  /* 0x0000004900817308 */ /* 0x0002e40000000800 */
[----:B------:R-:W-:Y:S01]  /*15170*/  IMAD.WIDE.U32 R112, R74, -0x2daee0ad, RZ ;  /* 0xd2511f534a707825 */ /* 0x000fe200078e00ff */
[----:B------:R-:W-:Y:S02]  /*15180*/  LOP3.LUT R74, R107, UR6, R76, 0x96, !PT ;  /* 0x000000066b4a7c12 */ /* 0x000fe4000f8e964c */
[----:B------:R-:W4:Y:S01]  /*15190*/  LDSM.16.MT88.4 R76, [R187+0x6800] ;  /* 0x00680000bb4c783b */ /* 0x000f220000004200 */
[----:B------:R-:W-:Y:S05]  /*151a0*/  IMAD.WIDE.U32 R92, R92, -0x2daee0ad, RZ ;  /* 0xd2511f535c5c7825 */ /* 0x000fea00078e00ff */
[----:B------:R-:W-:Y:S02]  /*151b0*/  LOP3.LUT R94, R113, UR6, R92, 0x96, !PT ;  /* 0x00000006715e7c12 */ /* 0x000fe4000f8e965c */
[----:B------:R-:W-:Y:S01]  /*151c0*/  LOP3.LUT R98, R93, UR8, R98, 0x96, !PT ;  /* 0x000000085d627c12 */ /* 0x000fe2000f8e9662 */
[----:B------:R-:W-:Y:S04]  /*151d0*/  IMAD.WIDE.U32 R92, R74, -0x326172a9, RZ ;  /* 0xcd9e8d574a5c7825 */ /* 0x000fe800078e00ff */
[----:B------:R-:W-:Y:S01]  /*151e0*/  IMAD.WIDE.U32 R94, R94, -0x326172a9, RZ ;  /* 0xcd9e8d575e5e7825 */ /* 0x000fe200078e00ff */
[----:B------:R-:W-:Y:S02]  /*151f0*/  SHF.R.U32.HI R100, RZ, 0x10, R92 ;  /* 0x00000010ff647819 */ /* 0x000fe4000001165c */
[----:B------:R-:W-:Y:S01]  /*15200*/  LOP3.LUT R97, R92, 0xffff, RZ, 0xc0, !PT ;  /* 0x0000ffff5c617812 */ /* 0x000fe200078ec0ff */
[----:B------:R-:W-:Y:S01]  /*15210*/  IMAD.WIDE.U32 R114, R98, -0x326172a9, RZ ;  /* 0xcd9e8d5762727825 */ /* 0x000fe200078e00ff */
[----:B------:R-:W-:Y:S02]  /*15220*/  LOP3.LUT R74, R94, 0xffff, RZ, 0xc0, !PT ;  /* 0x0000ffff5e4a7812 */ /* 0x000fe400078ec0ff */
[----:B------:R-:W-:Y:S01]  /*15230*/  SHF.R.U32.HI R96, RZ, 0x10, R94 ;  /* 0x00000010ff607819 */ /* 0x000fe2000001165e */
[----:B-1----:R-:W-:Y:S01]  /*15240*/  FFMA.FTZ R73, R172, c[0x0][0x23c], -R147 ;  /* 0x00008f00ac497a23 */ /* 0x002fe20000010893 */
[----:B------:R-:W-:Y:S01]  /*15250*/  SHF.R.U32.HI R84, RZ, 0x8, R74 ;  /* 0x00000008ff547819 */ /* 0x000fe2000001164a */
[----:B------:R-:W-:Y:S01]  /*15260*/  FFMA.FTZ R74, R179, c[0x0][0x23c], -R146 ;  /* 0x00008f00b34a7a23 */ /* 0x000fe20000010892 */
[----:B------:R-:W-:Y:S01]  /*15270*/  LOP3.LUT R102, R92, 0xff, RZ, 0xc0, !PT ;  /* 0x000000ff5c667812 */ /* 0x000fe200078ec0ff */
[----:B------:R1:W-:Y:S01]  /*15280*/  MUFU.EX2 R166, R73 ;  /* 0x0000004900a67308 */ /* 0x0003e20000000800 */
[----:B------:R-:W-:Y:S02]  /*15290*/  SHF.R.U32.HI R101, RZ, 0x18, R92 ;  /* 0x00000018ff657819 */ /* 0x000fe4000001165c */
[----:B------:R-:W-:Y:S02]  /*152a0*/  LOP3.LUT R92, R93, UR17, R104, 0x96, !PT ;  /* 0x000000115d5c7c12 */ /* 0x000fe4000f8e9668 */
[----:B------:R-:W-:Y:S02]  /*152b0*/  LOP3.LUT R99, R94, 0xff, RZ, 0xc0, !PT ;  /* 0x000000ff5e637812 */ /* 0x000fe400078ec0ff */
[----:B------:R-:W-:Y:S02]  /*152c0*/  SHF.R.U32.HI R98, RZ, 0x18, R94 ;  /* 0x00000018ff627819 */ /* 0x000fe4000001165e */
[----:B------:R-:W-:Y:S01]  /*152d0*/  LOP3.LUT R94, R95, UR17, R114, 0x96, !PT ;  /* 0x000000115f5e7c12 */ /* 0x000fe2000f8e9672 */
[----:B------:R3:W-:Y:S01]  /*152e0*/  MUFU.EX2 R157, R74 ;  /* 0x0000004a009d7308 */ /* 0x0007e20000000800 */
[----:B------:R-:W-:Y:S02]  /*152f0*/  LOP3.LUT R85, R100, 0xff, RZ, 0xc0, !PT ;  /* 0x000000ff64557812 */ /* 0x000fe400078ec0ff */
[----:B------:R-:W-:Y:S01]  /*15300*/  PRMT R99, R99, 0x5410, R84 ;  /* 0x0000541063637816 */ /* 0x000fe20000000054 */
[-C--:B----4-:R-:W-:Y:S01]  /*15310*/  HMMA.16816.F32 R52, R80, R76.reuse, R52 ;  /* 0x0000004c5034723c */ /* 0x090fe20000001834 */
[----:B------:R-:W-:Y:S02]  /*15320*/  PRMT R101, R85, 0x5410, R101 ;  /* 0x0000541055657816 */ /* 0x000fe40000000065 */
[--C-:B------:R-:W-:Y:S02]  /*15330*/  SHF.R.U32.HI R85, RZ, 0x10, R92.reuse ;  /* 0x00000010ff557819 */ /* 0x100fe4000001165c */
[----:B------:R-:W-:Y:S02]  /*15340*/  LOP3.LUT R84, R92, 0xffff, RZ, 0xc0, !PT ;  /* 0x0000ffff5c547812 */ /* 0x000fe400078ec0ff */
[----:B------:R-:W-:Y:S01]  /*15350*/  SHF.R.U32.HI R93, RZ, 0x8, R97 ;  /* 0x00000008ff5d7819 */ /* 0x000fe20000011661 */
[C---:B------:R-:W-:Y:S01]  /*15360*/  HMMA.16816.F32 R56, R88.reuse, R76, R56 ;  /* 0x0000004c5838723c */ /* 0x040fe20000001838 */
[--C-:B-1----:R-:W-:Y:S03]  /*15370*/  FFMA.FTZ R73, R175, c[0x0][0x23c], -R147.reuse ;  /* 0x00008f00af497a23 */ /* 0x102fe60000010893 */
[----:B------:R-:W-:Y:S01]  /*15380*/  SHF.R.U32.HI R97, RZ, 0x18, R92 ;  /* 0x00000018ff617819 */ /* 0x000fe2000001165c */
[----:B------:R1:W4:Y:S01]  /*15390*/  MUFU.EX2 R128, R73 ;  /* 0x0000004900807308 */ /* 0x0003220000000800 */
[----:B------:R-:W-:Y:S02]  /*153a0*/  LOP3.LUT R85, R85, 0xff, RZ, 0xc0, !PT ;  /* 0x000000ff55557812 */ /* 0x000fe400078ec0ff */
[-C--:B------:R-:W-:Y:S01]  /*153b0*/  HMMA.16816.F32 R60, R88, R78.reuse, R60 ;  /* 0x0000004e583c723c */ /* 0x080fe2000000183c */
[----:B------:R-:W-:Y:S01]  /*153c0*/  SHF.R.U32.HI R86, RZ, 0x8, R84 ;  /* 0x00000008ff567819 */ /* 0x000fe20000011654 */
[----:B------:R-:W-:Y:S02]  /*153d0*/  LDSM.16.MT88.4 R88, [R188+0x7000] ;  /* 0x00700000bc58783b */ /* 0x000fe40000004200 */
[----:B------:R-:W-:Y:S01]  /*153e0*/  FFMA.FTZ R84, R181, c[0x0][0x23c], -R147 ;  /* 0x00008f00b5547a23 */ /* 0x000fe20000010893 */
[----:B------:R-:W-:Y:S01]  /*153f0*/  PRMT R85, R85, 0x5410, R97 ;  /* 0x0000541055557816 */ /* 0x000fe20000000061 */
[----:B---3--:R-:W-:Y:S01]  /*15400*/  FFMA.FTZ R74, R180, c[0x0][0x23c], -R147 ;  /* 0x00008f00b44a7a23 */ /* 0x008fe20000010893 */
[----:B------:R-:W-:Y:S01]  /*15410*/  PRMT R102, R102, 0x5410, R93 ;  /* 0x0000541066667816 */ /* 0x000fe2000000005d */
[----:B------:R-:W-:Y:S01]  /*15420*/  HMMA.16816.F32 R64, R80, R78, R64 ;  /* 0x0000004e5040723c */ /* 0x000fe20000001840 */
[----:B------:R-:W-:Y:S03]  /*15430*/  MUFU.EX2 R155, R84 ;  /* 0x00000054009b7308 */ /* 0x000fe60000000800 */
[----:B------:R-:W-:Y:S01]  /*15440*/  SHF.R.U32.HI R87, RZ, 0x18, R94 ;  /* 0x00000018ff577819 */ /* 0x000fe2000001165e */
[--C-:B------:R-:W-:Y:S01]  /*15450*/  HSET2.LE.AND R85, R85, R243.reuse, PT ;  /* 0x000000f355557233 */ /* 0x100fe20003803000 */
[----:B------:R-:W-:Y:S01]  /*15460*/  F2FP.PACK_AB R76, R160, R124 ;  /* 0x0000007ca04c723e */ /* 0x000fe200000000ff */
[----:B------:R-:W-:Y:S01]  /*15470*/  FFMA.FTZ R80, R228, c[0x0][0x23c], -R145 ;  /* 0x00008f00e4507a23 */ /* 0x000fe20000010891 */
[--C-:B------:R-:W-:Y:S03]  /*15480*/  HSET2.LE.AND R78, R99, R243.reuse, PT ;  /* 0x000000f3634e7233 */ /* 0x100fe60003803000 */
[----:B------:R3:W3:Y:S01]  /*15490*/  MUFU.EX2 R156, R74 ;  /* 0x0000004a009c7308 */ /* 0x0006e20000000800 */
[----:B-1----:R-:W-:Y:S09]  /*154a0*/  FFMA.FTZ R73, R176, c[0x0][0x23c], -R146 ;  /* 0x00008f00b0497a23 */ /* 0x002ff20000010892 */
[----:B------:R1:W1:Y:S10]  /*154b0*/  MUFU.EX2 R158, R73 ;  /* 0x00000049009e7308 */ /* 0x0002740000000800 */
[----:B------:R4:W-:Y:S01]  /*154c0*/  MUFU.EX2 R151, R80 ;  /* 0x0000005000977308 */ /* 0x0009e20000000800 */
[----:B---3--:R-:W-:Y:S04]  /*154d0*/  SHF.R.U32.HI R74, RZ, 0x10, R94 ;  /* 0x00000010ff4a7819 */ /* 0x008fe8000001165e */
[----:B------:R-:W-:Y:S02]  /*154e0*/  LOP3.LUT R74, R74, 0xff, RZ, 0xc0, !PT ;  /* 0x000000ff4a4a7812 */ /* 0x000fe400078ec0ff */
[----:B-1----:R-:W-:Y:S02]  /*154f0*/  LOP3.LUT R73, R96, 0xff, RZ, 0xc0, !PT ;  /* 0x000000ff60497812 */ /* 0x002fe400078ec0ff */
[C---:B------:R-:W-:Y:S02]  /*15500*/  LOP3.LUT R96, R94.reuse, 0xff, RZ, 0xc0, !PT ;  /* 0x000000ff5e607812 */ /* 0x040fe400078ec0ff */
[----:B------:R-:W-:Y:S02]  /*15510*/  PRMT R100, R73, 0x5410, R98 ;  /* 0x0000541049647816 */ /* 0x000fe40000000062 */
[----:B------:R-:W-:Y:S02]  /*15520*/  LOP3.LUT R73, R94, 0xffff, RZ, 0xc0, !PT ;  /* 0x0000ffff5e497812 */ /* 0x000fe400078ec0ff */
[----:B------:R-:W-:Y:S01]  /*15530*/  LOP3.LUT R98, R92, 0xff, RZ, 0xc0, !PT ;  /* 0x000000ff5c627812 */ /* 0x000fe200078ec0ff */
[--C-:B------:R-:W-:Y:S01]  /*15540*/  HSET2.LE.AND R79, R100, R243.reuse, PT ;  /* 0x000000f3644f7233 */ /* 0x100fe20003803000 */
[----:B------:R-:W-:Y:S01]  /*15550*/  SHF.R.U32.HI R73, RZ, 0x8, R73 ;  /* 0x00000008ff497819 */ /* 0x000fe20000011649 */
[----:B------:R-:W1:Y:S01]  /*15560*/  LDSM.16.MT88.4 R92, [R185+0x7000] ;  /* 0x00700000b95c783b */ /* 0x000e620000004200 */
[----:B------:R-:W-:Y:S01]  /*15570*/  PRMT R84, R98, 0x5410, R86 ;  /* 0x0000541062547816 */ /* 0x000fe20000000056 */
[--C-:B------:R-:W-:Y:S01]  /*15580*/  HSET2.LE.AND R86, R102, R243.reuse, PT ;  /* 0x000000f366567233 */ /* 0x100fe20003803000 */
[----:B------:R-:W-:Y:S01]  /*15590*/  PRMT R97, R96, 0x5410, R73 ;  /* 0x0000541060617816 */ /* 0x000fe20000000049 */
[--C-:B------:R-:W-:Y:S01]  /*155a0*/  FFMA.FTZ R73, R220, c[0x0][0x23c], -R144.reuse ;  /* 0x00008f00dc497a23 */ /* 0x100fe20000010890 */
[----:B------:R-:W-:Y:S01]  /*155b0*/  PRMT R96, R74, 0x5410, R87 ;  /* 0x000054104a607816 */ /* 0x000fe20000000057 */
[--C-:B------:R-:W-:Y:S01]  /*155c0*/  HSET2.LE.AND R84, R84, R243.reuse, PT ;  /* 0x000000f354547233 */ /* 0x100fe20003803000 */
[----:B------:R-:W-:Y:S01]  /*155d0*/  F2FP.PACK_AB R74, R161, R162 ;  /* 0x000000a2a14a723e */ /* 0x000fe200000000ff */
[----:B------:R3:W-:Y:S01]  /*155e0*/  MUFU.EX2 R154, R73 ;  /* 0x00000049009a7308 */ /* 0x0007e20000000800 */
[--C-:B------:R-:W-:Y:S01]  /*155f0*/  HSET2.LE.AND R87, R101, R243.reuse, PT ;  /* 0x000000f365577233 */ /* 0x100fe20003803000 */
[----:B----4-:R-:W4:Y:S01]  /*15600*/  LDSM.16.MT88.4 R80, [R186+0x7000] ;  /* 0x00700000ba50783b */ /* 0x010f220000004200 */
[----:B------:R-:W-:Y:S01]  /*15610*/  LOP3.LUT R84, R84, R76, RZ, 0xc0, !PT ;  /* 0x0000004c54547212 */ /* 0x000fe200078ec0ff */
[--C-:B------:R-:W-:Y:S01]  /*15620*/  HSET2.LE.AND R76, R97, R243.reuse, PT ;  /* 0x000000f3614c7233 */ /* 0x100fe20003803000 */
[----:B------:R-:W-:Y:S01]  /*15630*/  FFMA.FTZ R97, R225, c[0x0][0x23c], -R145 ;  /* 0x00008f00e1617a23 */ /* 0x000fe20000010891 */
[----:B------:R-:W-:Y:S01]  /*15640*/  LOP3.LUT R87, R87, R74, RZ, 0xc0, !PT ;  /* 0x0000004a57577212 */ /* 0x000fe200078ec0ff */
[--C-:B------:R-:W-:Y:S01]  /*15650*/  HSET2.LE.AND R77, R96, R243.reuse, PT ;  /* 0x000000f3604d7233 */ /* 0x100fe20003803000 */
[----:B------:R-:W-:Y:S02]  /*15660*/  F2FP.PACK_AB R74, R129, R130 ;  /* 0x00000082814a723e */ /* 0x000fe400000000ff */
[----:B------:R-:W-:Y:S01]  /*15670*/  F2FP.PACK_AB R96, R128, R166 ;  /* 0x000000a68060723e */ /* 0x000fe200000000ff */
[----:B------:R-:W-:Y:S01]  /*15680*/  MUFU.EX2 R152, R97 ;  /* 0x0000006100987308 */ /* 0x000fe20000000800 */
[----:B------:R-:W-:Y:S02]  /*15690*/  LOP3.LUT R76, R76, R74, RZ, 0xc0, !PT ;  /* 0x0000004a4c4c7212 */ /* 0x000fe400078ec0ff */
[----:B------:R-:W-:Y:S02]  /*156a0*/  F2FP.PACK_AB R74, R155, R156 ;  /* 0x0000009c9b4a723e */ /* 0x000fe400000000ff */
[----:B------:R-:W-:Y:S02]  /*156b0*/  LOP3.LUT R77, R77, R96, RZ, 0xc0, !PT ;  /* 0x000000604d4d7212 */ /* 0x000fe400078ec0ff */
[----:B------:R-:W-:Y:S01]  /*156c0*/  LOP3.LUT R79, R79, R74, RZ, 0xc0, !PT ;  /* 0x0000004a4f4f7212 */ /* 0x000fe200078ec0ff */
[----:B------:R-:W-:Y:S04]  /*156d0*/  FFMA.FTZ R74, R219, c[0x0][0x23c], -R147 ;  /* 0x00008f00db4a7a23 */ /* 0x000fe80000010893 */
[----:B------:R-:W-:Y:S01]  /*156e0*/  MUFU.EX2 R165, R74 ;  /* 0x0000004a00a57308 */ /* 0x000fe20000000800 */
[----:B---3--:R-:W-:Y:S04]  /*156f0*/  F2FP.PACK_AB R73, R163, R164 ;  /* 0x000000a4a349723e */ /* 0x008fe800000000ff */
[----:B------:R-:W-:Y:S01]  /*15700*/  LOP3.LUT R86, R86, R73, RZ, 0xc0, !PT ;  /* 0x0000004956567212 */ /* 0x000fe200078ec0ff */
[--C-:B------:R-:W-:Y:S04]  /*15710*/  FFMA.FTZ R73, R223, c[0x0][0x23c], -R144.reuse ;  /* 0x00008f00df497a23 */ /* 0x100fe80000010890 */
[----:B------:R3:W-:Y:S02]  /*15720*/  MUFU.EX2 R153, R73 ;  /* 0x0000004900997308 */ /* 0x0007e40000000800 */
[----:B---3--:R-:W-:Y:S04]  /*15730*/  F2FP.PACK_AB R73, R131, R159 ;  /* 0x0000009f8349723e */ /* 0x008fe800000000ff */
[----:B------:R-:W-:Y:S02]  /*15740*/  LOP3.LUT R85, R85, R73, RZ, 0xc0, !PT ;  /* 0x0000004955557212 */ /* 0x000fe400078ec0ff */
[----:B------:R-:W-:Y:S04]  /*15750*/  F2FP.PACK_AB R73, R157, R158 ;  /* 0x0000009e9d49723e */ /* 0x000fe800000000ff */
[----:B------:R-:W-:Y:S01]  /*15760*/  LOP3.LUT R78, R78, R73, RZ, 0xc0, !PT ;  /* 0x000000494e4e7212 */ /* 0x000fe200078ec0ff */
[-C--:B-1----:R-:W-:Y:S01]  /*15770*/  HMMA.16816.F32 R4, R84, R92.reuse, R4 ;  /* 0x0000005c5404723c */ /* 0x082fe20000001804 */
[--C-:B------:R-:W-:Y:S02]  /*15780*/  FFMA.FTZ R73, R229, c[0x0][0x23c], -R144.reuse ;  /* 0x00008f00e5497a23 */ /* 0x100fe40000010890 */
[----:B------:R-:W-:Y:S02]  /*15790*/  FFMA.FTZ R144, R231, c[0x0][0x23c], -R144 ;  /* 0x00008f00e7907a23 */ /* 0x000fe40000010890 */
[----:B------:R1:W-:Y:S03]  /*157a0*/  MUFU.EX2 R150, R73 ;  /* 0x0000004900967308 */ /* 0x0003e60000000800 */
[C---:B------:R-:W-:Y:S01]  /*157b0*/  HMMA.16816.F32 R8, R76.reuse, R92, R8 ;  /* 0x0000005c4c08723c */ /* 0x040fe20000001808 */
[----:B--2---:R-:W-:Y:S06]  /*157c0*/  FFMA.FTZ R68, R68, R173, R238 ;  /* 0x000000ad44447223 */ /* 0x004fec00000100ee */
[----:B------:R-:W-:Y:S01]  /*157d0*/  LOP3.LUT R92, R105, UR7, R108, 0x96, !PT ;  /* 0x00000007695c7c12 */ /* 0x000fe2000f8e966c */
[-C--:B------:R-:W-:Y:S01]  /*157e0*/  HMMA.16816.F32 R12, R76, R94.reuse, R12 ;  /* 0x0000005e4c0c723c */ /* 0x080fe2000000180c */
[----:B------:R-:W-:Y:S03]  /*157f0*/  MUFU.EX2 R149, R144 ;  /* 0x0000009000957308 */ /* 0x000fe60000000800 */
[----:B------:R-:W-:Y:S04]  /*15800*/  IMAD.WIDE.U32 R92, R92, -0x2daee0ad, RZ ;  /* 0xd2511f535c5c7825 */ /* 0x000fe800078e00ff */
[C---:B------:R-:W-:Y:S01]  /*15810*/  HMMA.16816.F32 R16, R84.reuse, R94, R16 ;  /* 0x0000005e5410723c */ /* 0x040fe20000001810 */
[--C-:B------:R-:W-:Y:S03]  /*15820*/  SHF.R.U32.HI R96, RZ, 0x10, R92.reuse ;  /* 0x00000010ff607819 */ /* 0x100fe6000001165c */
[----:B------:R-:W-:Y:S01]  /*15830*/  SHF.R.U32.HI R97, RZ, 0x18, R92 ;  /* 0x00000018ff617819 */ /* 0x000fe2000001165c */
[--C-:B-1----:R-:W-:Y:S01]  /*15840*/  FFMA.FTZ R73, R233, c[0x0][0x23c], -R145.reuse ;  /* 0x00008f00e9497a23 */ /* 0x102fe20000010891 */
[----:B------:R-:W-:Y:S01]  /*15850*/  LOP3.LUT R98, R92, 0xff, RZ, 0xc0, !PT ;  /* 0x000000ff5c627812 */ /* 0x000fe200078ec0ff */
[----:B------:R-:W-:Y:S01]  /*15860*/  FFMA.FTZ R145, R236, c[0x0][0x23c], -R145 ;  /* 0x00008f00ec917a23 */ /* 0x000fe20000010891 */
[-C--:B------:R-:W-:Y:S01]  /*15870*/  HMMA.16816.F32 R20, R84, R88.reuse, R20 ;  /* 0x000000585414723c */ /* 0x080fe20000001814 */
[----:B------:R-:W-:Y:S01]  /*15880*/  LOP3.LUT R94, R115, UR7, R110, 0x96, !PT ;  /* 0x00000007735e7c12 */ /* 0x000fe2000f8e966e */
[----:B------:R1:W-:Y:S02]  /*15890*/  MUFU.EX2 R148, R73 ;  /* 0x0000004900947308 */ /* 0x0003e40000000800 */
[----:B-----5:R-:W-:Y:S02]  /*158a0*/  FFMA.FTZ R2, R2, R127, R168 ;  /* 0x0000007f02027223 */ /* 0x020fe400000100a8 */
[----:B------:R-:W-:Y:S02]  /*158b0*/  IMAD.WIDE.U32 R94, R94, -0x2daee0ad, RZ ;  /* 0xd2511f535e5e7825 */ /* 0x000fe400078e00ff */
[C---:B------:R-:W-:Y:S04]  /*158c0*/  HMMA.16816.F32 R24, R76.reuse, R88, R24 ;  /* 0x000000584c18723c */ /* 0x040fe80000001818 */
[----:B------:R-:W-:Y:S01]  /*158d0*/  LOP3.LUT R74, R95, UR16, R112, 0x96, !PT ;  /* 0x000000105f4a7c12 */ /* 0x000fe2000f8e9670 */
[----:B------:R-:W-:Y:S01]  /*158e0*/  MUFU.EX2 R145, R145 ;  /* 0x0000009100917308 */ /* 0x000fe20000000800 */
[----:B------:R-:W-:Y:S01]  /*158f0*/  LOP3.LUT R95, R94, 0xffff, RZ, 0xc0, !PT ;  /* 0x0000ffff5e5f7812 */ /* 0x000fe200078ec0ff */
[----:B------:R-:W-:Y:S01]  /*15900*/  FFMA.FTZ R0, R0, R119, R222 ;  /* 0x0000007700007223 */ /* 0x000fe200000100de */
[-C--:B------:R-:W-:Y:S01]  /*15910*/  HMMA.16816.F32 R28, R76, R90.reuse, R28 ;  /* 0x0000005a4c1c723c */ /* 0x080fe2000000181c */
[----:B------:R-:W-:Y:S03]  /*15920*/  SHF.R.U32.HI R99, RZ, 0x10, R94 ;  /* 0x00000010ff637819 */ /* 0x000fe6000001165e */
[----:B------:R-:W-:Y:S02]  /*15930*/  FADD.FTZ R2, R252, R2 ;  /* 0x00000002fc027221 */ /* 0x000fe40000010000 */
[----:B------:R-:W-:Y:S02]  /*15940*/  FADD.FTZ R0, R251, R0 ;  /* 0x00000000fb007221 */ /* 0x000fe40000010000 */
[C---:B------:R-:W-:Y:S01]  /*15950*/  HMMA.16816.F32 R32, R84.reuse, R90, R32 ;  /* 0x0000005a5420723c */ /* 0x040fe20000001820 */
[----:B------:R-:W2:Y:S03]  /*15960*/  LDSM.16.MT88.4 R88, [R187+0x7000] ;  /* 0x00700000bb58783b */ /* 0x000ea60000004200 */
[--C-:B-1----:R-:W-:Y:S02]  /*15970*/  FFMA.FTZ R73, R217, c[0x0][0x23c], -R146.reuse ;  /* 0x00008f00d9497a23 */ /* 0x102fe40000010892 */
[----:B------:R-:W-:Y:S02]  /*15980*/  FFMA.FTZ R3, R3, R171, R235 ;  /* 0x000000ab03037223 */ /* 0x000fe400000100eb */
[-C--:B----4-:R-:W-:Y:S01]  /*15990*/  HMMA.16816.F32 R36, R84, R80.reuse, R36 ;  /* 0x000000505424723c */ /* 0x090fe20000001824 */
[----:B------:R1:W-:Y:S03]  /*159a0*/  MUFU.EX2 R144, R73 ;  /* 0x0000004900907308 */ /* 0x0003e60000000800 */
[----:B------:R-:W-:Y:S04]  /*159b0*/  FADD.FTZ R3, R234, R3 ;  /* 0x00000003ea037221 */ /* 0x000fe80000010000 */
[C---:B------:R-:W-:Y:S07]  /*159c0*/  HMMA.16816.F32 R40, R76.reuse, R80, R40 ;  /* 0x000000504c28723c */ /* 0x040fee0000001828 */
[----:B------:R-:W-:Y:S01]  /*159d0*/  FFMA.FTZ R80, R221, c[0x0][0x23c], -R147 ;  /* 0x00008f00dd507a23 */ /* 0x000fe20000010893 */
[-C--:B------:R-:W-:Y:S01]  /*159e0*/  HMMA.16816.F32 R44, R76, R82.reuse, R44 ;  /* 0x000000524c2c723c */ /* 0x080fe2000000182c */
[----:B------:R-:W-:Y:S02]  /*159f0*/  LOP3.LUT R81, R96, 0xff, RZ, 0xc0, !PT ;  /* 0x000000ff60517812 */ /* 0x000fe400078ec0ff */
[----:B------:R3:W-:Y:S02]  /*15a00*/  MUFU.EX2 R142, R80 ;  /* 0x00000050008e7308 */ /* 0x0007e40000000800 */
[----:B------:R-:W-:Y:S03]  /*15a10*/  PRMT R97, R81, 0x5410, R97 ;  /* 0x0000541051617816 */ /* 0x000fe60000000061 */
[C---:B------:R-:W-:Y:S01]  /*15a20*/  HMMA.16816.F32 R48, R84.reuse, R82, R48 ;  /* 0x000000525430723c */ /* 0x040fe20000001830 */
[--C-:B-1----:R-:W-:Y:S03]  /*15a30*/  FFMA.FTZ R73, R218, c[0x0][0x23c], -R146.reuse ;  /* 0x00008f00da497a23 */ /* 0x102fe60000010892 */
[--C-:B------:R-:W-:Y:S01]  /*15a40*/  HSET2.LE.AND R139, R97, R243.reuse, PT ;  /* 0x000000f3618b7233 */ /* 0x100fe20003803000 */
[----:B------:R1:W4:Y:S02]  /*15a50*/  MUFU.EX2 R143, R73 ;  /* 0x00000049008f7308 */ /* 0x0003240000000800 */
[----:B------:R-:W-:Y:S01]  /*15a60*/  LOP3.LUT R83, R99, 0xff, RZ, 0xc0, !PT ;  /* 0x000000ff63537812 */ /* 0x000fe200078ec0ff */
[-C--:B--2---:R-:W-:Y:S08]  /*15a70*/  HMMA.16816.F32 R52, R84, R88.reuse, R52 ;  /* 0x000000585434723c */ /* 0x084ff00000001834 */
[C---:B------:R-:W-:Y:S01]  /*15a80*/  HMMA.16816.F32 R56, R76.reuse, R88, R56 ;  /* 0x000000584c38723c */ /* 0x040fe20000001838 */
[--C-:B---3--:R-:W-:Y:S03]  /*15a90*/  FFMA.FTZ R80, R226, c[0x0][0x23c], -R146.reuse ;  /* 0x00008f00e2507a23 */ /* 0x108fe60000010892 */
[----:B------:R-:W-:Y:S04]  /*15aa0*/  FFMA.FTZ R146, R224, c[0x0][0x23c], -R146 ;  /* 0x00008f00e0927a23 */ /* 0x000fe80000010892 */
[-C--:B------:R-:W-:Y:S01]  /*15ab0*/  HMMA.16816.F32 R60, R76, R90.reuse, R60 ;  /* 0x0000005a4c3c723c */ /* 0x080fe2000000183c */
[----:B------:R2:W-:Y:S03]  /*15ac0*/  MUFU.EX2 R141, R80 ;  /* 0x00000050008d7308 */ /* 0x0005e60000000800 */
[----:B-1----:R-:W-:Y:S02]  /*15ad0*/  LOP3.LUT R73, R93, UR16, R106, 0x96, !PT ;  /* 0x000000105d497c12 */ /* 0x002fe4000f8e966a */
[----:B------:R-:W-:Y:S01]  /*15ae0*/  LOP3.LUT R93, R92, 0xffff, RZ, 0xc0, !PT ;  /* 0x0000ffff5c5d7812 */ /* 0x000fe200078ec0ff */
[----:B------:R-:W-:Y:S01]  /*15af0*/  LDSM.16.MT88.4 R104, [R188+0x7800] ;  /* 0x00780000bc68783b */ /* 0x000fe20000004200 */
[----:B------:R-:W-:Y:S01]  /*15b00*/  HMMA.16816.F32 R64, R84, R90, R64 ;  /* 0x0000005a5440723c */ /* 0x000fe20000001840 */
[----:B------:R-:W-:Y:S02]  /*15b10*/  SHF.R.U32.HI R81, RZ, 0x10, R73 ;  /* 0x00000010ff517819 */ /* 0x000fe40000011649 */
[----:B------:R-:W1:Y:S01]  /*15b20*/  MUFU.EX2 R146, R146 ;  /* 0x0000009200927308 */ /* 0x000e620000000800 */
[----:B------:R-:W-:Y:S02]  /*15b30*/  LOP3.LUT R82, R73, 0xff, RZ, 0xc0, !PT ;  /* 0x000000ff49527812 */ /* 0x000fe400078ec0ff */
[----:B------:R-:W-:Y:S02]  /*15b40*/  LOP3.LUT R81, R81, 0xff, RZ, 0xc0, !PT ;  /* 0x000000ff51517812 */ /* 0x000fe400078ec0ff */
[----:B------:R-:W-:Y:S04]  /*15b50*/  SHF.R.U32.HI R92, RZ, 0x8, R93 ;  /* 0x00000008ff5c7819 */ /* 0x000fe8000001165d */
[----:B------:R-:W-:Y:S02]  /*15b60*/  LOP3.LUT R93, R94, 0xff, RZ, 0xc0, !PT ;  /* 0x000000ff5e5d7812 */ /* 0x000fe400078ec0ff */
[----:B------:R-:W-:Y:S02]  /*15b70*/  SHF.R.U32.HI R94, RZ, 0x18, R94 ;  /* 0x00000018ff5e7819 */ /* 0x000fe4000001165e */
[----:B------:R-:W-:Y:S02]  /*15b80*/  PRMT R98, R98, 0x5410, R92 ;  /* 0x0000541062627816 */ /* 0x000fe4000000005c */
[----:B--2---:R-:W-:Y:S02]  /*15b90*/  LOP3.LUT R80, R73, 0xffff, RZ, 0xc0, !PT ;  /* 0x0000ffff49507812 */ /* 0x004fe400078ec0ff */
[----:B------:R-:W-:Y:S01]  /*15ba0*/  SHF.R.U32.HI R73, RZ, 0x18, R73 ;  /* 0x00000018ff497819 */ /* 0x000fe20000011649 */
[--C-:B------:R-:W-:Y:S01]  /*15bb0*/  HSET2.LE.AND R138, R98, R243.reuse, PT ;  /* 0x000000f3628a7233 */ /* 0x100fe20003803000 */
[----:B------:R-:W-:Y:S02]  /*15bc0*/  SHF.R.U32.HI R92, RZ, 0x8, R95 ;  /* 0x00000008ff5c7819 */ /* 0x000fe4000001165f */
[----:B------:R-:W-:Y:S01]  /*15bd0*/  PRMT R137, R81, 0x5410, R73 ;  /* 0x0000541051897816 */ /* 0x000fe20000000049 */
[--C-:B------:R-:W-:Y:S01]  /*15be0*/  FFMA.FTZ R73, R227, c[0x0][0x23c], -R147.reuse ;  /* 0x00008f00e3497a23 */ /* 0x100fe20000010893 */
[----:B------:R-:W-:Y:S01]  /*15bf0*/  PRMT R134, R93, 0x5410, R92 ;  /* 0x000054105d867816 */ /* 0x000fe2000000005c */
[----:B------:R-:W-:Y:S01]  /*15c00*/  FFMA.FTZ R147, R75, c[0x0][0x23c], -R147 ;  /* 0x00008f004b937a23 */ /* 0x000fe20000010893 */
[----:B------:R-:W-:Y:S01]  /*15c10*/  PRMT R83, R83, 0x5410, R94 ;  /* 0x0000541053537816 */ /* 0x000fe2000000005e */
[----:B------:R2:W-:Y:S01]  /*15c20*/  MUFU.EX2 R140, R73 ;  /* 0x00000049008c7308 */ /* 0x0005e20000000800 */
[----:B------:R-:W3:Y:S01]  /*15c30*/  LDSM.16.MT88.4 R92, [R185+0x7800] ;  /* 0x00780000b95c783b */ /* 0x000ee20000004200 */
[----:B------:R-:W-:Y:S01]  /*15c40*/  SHF.R.U32.HI R80, RZ, 0x8, R80 ;  /* 0x00000008ff507819 */ /* 0x000fe20000011650 */
[--C-:B------:R-:W-:Y:S01]  /*15c50*/  HSET2.LE.AND R137, R137, R243.reuse, PT ;  /* 0x000000f389897233 */ /* 0x100fe20003803000 */
[----:B------:R-:W-:Y:S01]  /*15c60*/  SHF.R.U32.HI R75, RZ, 0x10, R74 ;  /* 0x00000010ff4b7819 */ /* 0x000fe2000001164a */
[--C-:B------:R-:W-:Y:S01]  /*15c70*/  HSET2.LE.AND R134, R134, R243.reuse, PT ;  /* 0x000000f386867233 */ /* 0x100fe20003803000 */
[----:B------:R-:W-:Y:S01]  /*15c80*/  PRMT R136, R82, 0x5410, R80 ;  /* 0x0000541052887816 */ /* 0x000fe20000000050 */
[--C-:B------:R-:W-:Y:S01]  /*15c90*/  HSET2.LE.AND R135, R83, R243.reuse, PT ;  /* 0x000000f353877233 */ /* 0x100fe20003803000 */
[C---:B------:R-:W-:Y:S02]  /*15ca0*/  LOP3.LUT R82, R74.reuse, 0xff, RZ, 0xc0, !PT ;  /* 0x000000ff4a527812 */ /* 0x040fe400078ec0ff */
[----:B------:R-:W5:Y:S01]  /*15cb0*/  MUFU.EX2 R147, R147 ;  /* 0x0000009300937308 */ /* 0x000f620000000800 */
[----:B------:R-:W-:Y:S01]  /*15cc0*/  SHF.R.U32.HI R81, RZ, 0x18, R74 ;  /* 0x00000018ff517819 */ /* 0x000fe2000001164a */
[--C-:B------:R-:W-:Y:S01]  /*15cd0*/  HSET2.LE.AND R136, R136, R243.reuse, PT ;  /* 0x000000f388887233 */ /* 0x100fe20003803000 */
[----:B----4-:R-:W-:Y:S02]  /*15ce0*/  F2FP.PACK_AB R76, R143, R144 ;  /* 0x000000908f4c723e */ /* 0x010fe400000000ff */
[----:B--2---:R-:W-:Y:S02]  /*15cf0*/  LOP3.LUT R73, R74, 0xffff, RZ, 0xc0, !PT ;  /* 0x0000ffff4a497812 */ /* 0x004fe400078ec0ff */
[----:B------:R-:W-:Y:S02]  /*15d00*/  LOP3.LUT R74, R75, 0xff, RZ, 0xc0, !PT ;  /* 0x000000ff4b4a7812 */ /* 0x000fe400078ec0ff */
[----:B------:R-:W-:Y:S02]  /*15d10*/  SHF.R.U32.HI R80, RZ, 0x8, R73 ;  /* 0x00000008ff507819 */ /* 0x000fe40000011649 */
[----:B------:R-:W-:Y:S02]  /*15d20*/  F2FP.PACK_AB R73, R153, R154 ;  /* 0x0000009a9949723e */ /* 0x000fe400000000ff */
[----:B------:R-:W-:Y:S02]  /*15d30*/  PRMT R80, R82, 0x5410, R80 ;  /* 0x0000541052507816 */ /* 0x000fe40000000050 */
[----:B------:R-:W-:Y:S02]  /*15d40*/  LOP3.LUT R138, R138, R73, RZ, 0xc0, !PT ;  /* 0x000000498a8a7212 */ /* 0x000fe400078ec0ff */
[----:B------:R-:W-:Y:S01]  /*15d50*/  F2FP.PACK_AB R73, R151, R152 ;  /* 0x000000989749723e */ /* 0x000fe200000000ff */
[--C-:B------:R-:W-:Y:S01]  /*15d60*/  HSET2.LE.AND R132, R80, R243.reuse, PT ;  /* 0x000000f350847233 */ /* 0x100fe20003803000 */
[----:B------:R-:W-:Y:S02]  /*15d70*/  F2FP.PACK_AB R75, R145, R148 ;  /* 0x00000094914b723e */ /* 0x000fe400000000ff */
[----:B------:R-:W-:Y:S02]  /*15d80*/  PRMT R81, R74, 0x5410, R81 ;  /* 0x000054104a517816 */ /* 0x000fe40000000051 */
[----:B------:R-:W-:Y:S02]  /*15d90*/  F2FP.PACK_AB R74, R149, R150 ;  /* 0x00000096954a723e */ /* 0x000fe400000000ff */
[----:B------:R-:W-:Y:S01]  /*15da0*/  LOP3.LUT R139, R139, R73, RZ, 0xc0, !PT ;  /* 0x000000498b8b7212 */ /* 0x000fe200078ec0ff */
[----:B------:R-:W-:Y:S01]  /*15db0*/  HSET2.LE.AND R133, R81, R243, PT ;  /* 0x000000f351857233 */ /* 0x000fe20003803000 */
[----:B------:R-:W-:Y:S02]  /*15dc0*/  LOP3.LUT R136, R136, R74, RZ, 0xc0, !PT ;  /* 0x0000004a88887212 */ /* 0x000fe400078ec0ff */
[----:B------:R-:W-:Y:S02]  /*15dd0*/  LOP3.LUT R137, R137, R75, RZ, 0xc0, !PT ;  /* 0x0000004b89897212 */ /* 0x000fe400078ec0ff */
[----:B------:R-:W-:Y:S02]  /*15de0*/  F2FP.PACK_AB R73, R142, R165 ;  /* 0x000000a58e49723e */ /* 0x000fe400000000ff */
[----:B-1----:R-:W-:Y:S02]  /*15df0*/  F2FP.PACK_AB R74, R146, R141 ;  /* 0x0000008d924a723e */ /* 0x002fe400000000ff */
[----:B-----5:R-:W-:Y:S02]  /*15e00*/  F2FP.PACK_AB R75, R147, R140 ;  /* 0x0000008c934b723e */ /* 0x020fe400000000ff */
[----:B------:R-:W-:Y:S02]  /*15e10*/  LOP3.LUT R132, R132, R76, RZ, 0xc0, !PT ;  /* 0x0000004c84847212 */ /* 0x000fe400078ec0ff */
[-C--:B---3--:R-:W-:Y:S01]  /*15e20*/  HMMA.16816.F32 R76, R136, R92.reuse, R4 ;  /* 0x0000005c884c723c */ /* 0x088fe20000001804 */
[----:B------:R-:W-:Y:S01]  /*15e30*/  LOP3.LUT R133, R133, R73, RZ, 0xc0, !PT ;  /* 0x0000004985857212 */ /* 0x000fe200078ec0ff */
[----:B------:R-:W-:Y:S01]  /*15e40*/  IMAD.MOV.U32 R73, RZ, RZ, R70 ;  /* 0x000000ffff497224 */ /* 0x000fe200078e0046 */
[----:B------:R-:W-:Y:S01]  /*15e50*/  LOP3.LUT R134, R134, R74, RZ, 0xc0, !PT ;  /* 0x0000004a86867212 */ /* 0x000fe200078ec0ff */
[----:B------:R-:W-:Y:S01]  /*15e60*/  IMAD.MOV.U32 R74, RZ, RZ, R69 ;  /* 0x000000ffff4a7224 */ /* 0x000fe200078e0045 */
[----:B------:R-:W-:Y:S01]  /*15e70*/  LOP3.LUT R135, R135, R75, RZ, 0xc0, !PT ;  /* 0x0000004b87877212 */ /* 0x000fe200078ec0ff */
[----:B------:R-:W1:Y:S01]  /*15e80*/  LDSM.16.MT88.4 R4, [R187+0x7800] ;  /* 0x00780000bb04783b */ /* 0x000e620000004200 */
[----:B------:R-:W-:Y:S05]  /*15e90*/  IMAD.MOV.U32 R75, RZ, RZ, R208 ;  /* 0x000000ffff4b7224 */ /* 0x000fea00078e00d0 */
        /* <DEDUP_REMOVED lines=53> */
[----:B------:R-:W-:Y:S04]  /*161f0*/  IMAD.MOV.U32 R68, RZ, RZ, R71 ;  /* 0x000000ffff447224 */ /* 0x000fe800078e0047 */
        /* <DEDUP_REMOVED lines=19> */
[----:B------:R-:W-:Y:S03]  /*16330*/  FADD.FTZ R0, R140, R0 ;  /* 0x000000008c007221 */ /* 0x000fe60000010000 */
[----:B------:R2:W-:Y:S01]  /*16340*/  STL [R1+0x24], R2 ;  /* 0x0000240201007387 */ /* 0x0005e20000100800 */
[----:B------:R-:W-:Y:S05]  /*16350*/  FADD.FTZ R0, R147, R0 ;  /* 0x0000000093007221 */ /* 0x000fea0000010000 */
[----:B------:R2:W-:Y:S01]  /*16360*/  STL [R1+0x28], R0 ;  /* 0x0000280001007387 */ /* 0x0005e20000100800 */
[----:B-1----:R-:W-:Y:S01]  /*16370*/  IMAD.MOV.U32 R3, RZ, RZ, R72 ;  /* 0x000000ffff037224 */ /* 0x002fe200078e0048 */
[----:B--2---:R-:W-:-:S05]  /*16380*/  @P0 BRA `(.L_x_1179) ;  /* 0xffffb76000000947 */ /* 0x004fca000383ffff */
.L_x_1178:
[----:B------:R-:W2:Y:S04]  /*16390*/  LDL.LU R6, [R1+0x1c] ;  /* 0x00001c0001067983 */ /* 0x000ea80000300800 */
[----:B-1----:R-:W3:Y:S04]  /*163a0*/  LDL.LU R4, [R1+0x20] ;  /* 0x0000200001047983 */ /* 0x002ee80000300800 */
[----:B------:R-:W4:Y:S04]  /*163b0*/  LDL.LU R7, [R1+0x24] ;  /* 0x0000240001077983 */ /* 0x000f280000300800 */
[----:B------:R-:W4:Y:S04]  /*163c0*/  LDL.LU R8, [R1+0x28] ;  /* 0x0000280001087983 */ /* 0x000f280000300800 */
[----:B------:R-:W4:Y:S04]  /*163d0*/  LDL.LU R64, [R1+0x58] ;  /* 0x0000580001407983 */ /* 0x000f280000300800 */
[----:B------:R-:W1:Y:S04]  /*163e0*/  S2R R62, SR_CTAID.Y ;  /* 0x00000000003e7919 */ /* 0x000e680000002600 */
[----:B------:R-:W1:Y:S04]  /*163f0*/  S2R R61, SR_TID.X ;  /* 0x00000000003d7919 */ /* 0x000e680000002100 */
[----:B------:R2:W5:Y:S01]  /*16400*/  LDL R63, [R1+0x2c] ;  /* 0x00002c00013f7983 */ /* 0x0005620000100800 */
[----:B-1----:R-:W-:-:S04]  /*16410*/  SHF.R.S32.HI R38, RZ, 0x1f, R61 ;  /* 0x0000001fff267819 */ /* 0x002fc8000001143d */
[CC--:B------:R-:W-:Y:S02]  /*16420*/  LEA.HI R33, R38.reuse, R61.reuse, RZ, 0x2 ;  /* 0x0000003d26217211 */ /* 0x0c0fe400078f10ff */
[----:B------:R-:W-:Y:S01]  /*16430*/  LEA.HI R38, R38, R61, RZ, 0x5 ;  /* 0x0000003d26267211 */ /* 0x000fe200078f28ff */
[----:B------:R-:W-:Y:S01]  /*16440*/  BSSY B0, `(.L_x_1182) ;  /* 0x000012b000007945 */ /* 0x000fe20003800000 */
[----:B--2---:R-:W1:Y:S04]  /*16450*/  SHFL.BFLY PT, R2, R6, 0x2, 0x1f ;  /* 0x0c401f0006027f89 */ /* 0x004e6800000e0000 */
[----:B---3--:R-:W2:Y:S04]  /*16460*/  SHFL.BFLY PT, R0, R4, 0x2, 0x1f ;  /* 0x0c401f0004007f89 */ /* 0x008ea800000e0000 */
[----:B----4-:R-:W3:Y:S01]  /*16470*/  SHFL.BFLY PT, R5, R7, 0x2, 0x1f ;  /* 0x0c401f0007057f89 */ /* 0x010ee200000e0000 */
[----:B------:R-:W-:Y:S01]  /*16480*/  ISETP.NE.AND P0, PT, R64, -0x1, PT ;  /* 0xffffffff4000780c */ /* 0x000fe20003f05270 */
[----:B-1----:R-:W-:-:S02]  /*16490*/  FADD.FTZ R2, R2, R6 ;  /* 0x0000000602027221 */ /* 0x002fc40000010000 */
[----:B--2---:R-:W-:-:S03]  /*164a0*/  FADD.FTZ R0, R0, R4 ;  /* 0x0000000400007221 */ /* 0x004fc60000010000 */
[----:B------:R-:W1:Y:S01]  /*164b0*/  SHFL.BFLY PT, R6, R2, 0x1, 0x1f ;  /* 0x0c201f0002067f89 */ /* 0x000e6200000e0000 */
[----:B---3--:R-:W-:-:S03]  /*164c0*/  FADD.FTZ R5, R5, R7 ;  /* 0x0000000705057221 */ /* 0x008fc60000010000 */
[----:B------:R-:W2:Y:S04]  /*164d0*/  SHFL.BFLY PT, R4, R8, 0x2, 0x1f ;  /* 0x0c401f0008047f89 */ /* 0x000ea800000e0000 */
[----:B------:R-:W3:Y:S04]  /*164e0*/  SHFL.BFLY PT, R3, R0, 0x1, 0x1f ;  /* 0x0c201f0000037f89 */ /* 0x000ee800000e0000 */
[----:B------:R-:W4:Y:S01]  /*164f0*/  SHFL.BFLY PT, R7, R5, 0x1, 0x1f ;  /* 0x0c201f0005077f89 */ /* 0x000f2200000e0000 */
[----:B-1----:R-:W-:Y:S02]  /*16500*/  FADD.FTZ R35, R2, R6 ;  /* 0x0000000602237221 */ /* 0x002fe40000010000 */
[----:B--2---:R-:W-:-:S05]  /*16510*/  FADD.FTZ R4, R4, R8 ;  /* 0x0000000804047221 */ /* 0x004fca0000010000 */
[----:B------:R-:W1:Y:S01]  /*16520*/  SHFL.BFLY PT, R6, R4, 0x1, 0x1f ;  /* 0x0c201f0004067f89 */ /* 0x000e6200000e0000 */
[----:B---3--:R-:W-:Y:S02]  /*16530*/  FADD.FTZ R34, R0, R3 ;  /* 0x0000000300227221 */ /* 0x008fe40000010000 */
[----:B------:R-:W-:Y:S01]  /*16540*/  @P0 IMAD.WIDE.U32 R2, R64, c[0x0][0x1e8], RZ ;  /* 0x00007a0040020a25 */ /* 0x000fe200078e00ff */
[----:B------:R-:W-:-:S04]  /*16550*/  FSETP.NE.FTZ.AND P3, PT, R35, RZ, PT ;  /* 0x000000ff2300720b */ /* 0x000fc80003f75000 */
[----:B------:R-:W-:Y:S02]  /*16560*/  @P0 MOV R39, R2 ;  /* 0x0000000200270202 */ /* 0x000fe40000000f00 */
[----:B------:R-:W-:Y:S01]  /*16570*/  @!P0 SHF.R.S32.HI R2, RZ, 0x1f, R62 ;  /* 0x0000001fff028819 */ /* 0x000fe2000001143e */
[----:B----4-:R-:W-:Y:S01]  /*16580*/  FADD.FTZ R36, R5, R7 ;  /* 0x0000000705247221 */ /* 0x010fe20000010000 */
[----:B------:R-:W-:-:S03]  /*16590*/  MOV R0, 0x3f800000 ;  /* 0x3f80000000007802 */ /* 0x000fc60000000f00 */
[----:B------:R-:W-:Y:S02]  /*165a0*/  @!P0 IMAD R2, R2, c[0x0][0x1e0], RZ ;  /* 0x0000780002028a24 */ /* 0x000fe400078e02ff */
[----:B-1----:R-:W-:-:S05]  /*165b0*/  FADD.FTZ R37, R4, R6 ;  /* 0x0000000604257221 */ /* 0x002fca0000010000 */
[----:B------:R-:W-:Y:S01]  /*165c0*/  FSETP.NE.FTZ.AND P4, PT, R37, RZ, PT ;  /* 0x000000ff2500720b */ /* 0x000fe20003f95000 */
[----:B------:R-:W1:Y:S01]  /*165d0*/  @P3 MUFU.RCP R0, R35 ;  /* 0x0000002300003308 */ /* 0x000e620000001000 */
[----:B------:R-:W-:Y:S01]  /*165e0*/  FSETP.NE.FTZ.AND P5, PT, R36, RZ, PT ;  /* 0x000000ff2400720b */ /* 0x000fe20003fb5000 */
[----:B------:R-:W-:Y:S01]  /*165f0*/  @!P0 IMAD.WIDE.U32 R8, R62, c[0x0][0x1e0], RZ ;  /* 0x000078003e088a25 */ /* 0x000fe200078e00ff */
[----:B------:R-:W-:-:S03]  /*16600*/  MOV R4, 0x3f800000 ;  /* 0x3f80000000047802 */ /* 0x000fc60000000f00 */
[----:B------:R-:W-:Y:S02]  /*16610*/  @!P0 IMAD R2, R62, c[0x0][0x1e4], R2 ;  /* 0x000079003e028a24 */ /* 0x000fe400078e0202 */
[----:B------:R-:W-:-:S03]  /*16620*/  @P0 IMAD R60, R64, c[0x0][0x1ec], R3 ;  /* 0x00007b00403c0a24 */ /* 0x000fc600078e0203 */
[----:B------:R-:W-:Y:S01]  /*16630*/  @!P0 IADD3 R60, R9, R2, RZ ;  /* 0x00000002093c8210 */ /* 0x000fe20007ffe0ff */
[----:B------:R-:W2:Y:S01]  /*16640*/  @P4 MUFU.RCP R4, R37 ;  /* 0x0000002500044308 */ /* 0x000ea20000001000 */
[----:B------:R-:W-:Y:S02]  /*16650*/  MOV R2, 0x3f800000 ;  /* 0x3f80000000027802 */ /* 0x000fe40000000f00 */
[--C-:B------:R-:W-:Y:S02]  /*16660*/  SHF.R.S32.HI R5, RZ, 0x2, R33.reuse ;  /* 0x00000002ff057819 */ /* 0x100fe40000011421 */
[----:B------:R-:W-:Y:S02]  /*16670*/  SHF.R.S32.HI R7, RZ, 0x1f, R33 ;  /* 0x0000001fff077819 */ /* 0x000fe40000011421 */
[----:B------:R-:W-:Y:S01]  /*16680*/  FSETP.NE.FTZ.AND P6, PT, R34, RZ, PT ;  /* 0x000000ff2200720b */ /* 0x000fe20003fd5000 */
[----:B------:R-:W3:Y:S01]  /*16690*/  @P5 MUFU.RCP R2, R36 ;  /* 0x0000002400025308 */ /* 0x000ee20000001000 */
[----:B------:R-:W-:Y:S01]  /*166a0*/  LEA.HI R7, R7, R5, RZ, 0x3 ;  /* 0x0000000507077211 */ /* 0x000fe200078f18ff */
[----:B-1----:R-:W-:Y:S01]  /*166b0*/  FMUL.FTZ R0, R0, c[0x0][0x2dc] ;  /* 0x0000b70000007a20 */ /* 0x002fe20000410000 */
[----:B------:R-:W-:-:S02]  /*166c0*/  MOV R3, 0x3f800000 ;  /* 0x3f80000000037802 */ /* 0x000fc40000000f00 */
[----:B------:R-:W-:Y:S01]  /*166d0*/  LOP3.LUT R7, R7, 0xfffffff8, RZ, 0xc0, !PT ;  /* 0xfffffff807077812 */ /* 0x000fe200078ec0ff */
[C---:B------:R-:W-:Y:S02]  /*166e0*/  FMUL.FTZ R76, R0.reuse, R76 ;  /* 0x0000004c004c7220 */ /* 0x040fe40000410000 */
[C---:B------:R-:W-:Y:S02]  /*166f0*/  FMUL.FTZ R28, R0.reuse, R77 ;  /* 0x0000004d001c7220 */ /* 0x040fe40000410000 */
[C---:B------:R-:W-:Y:S02]  /*16700*/  FMUL.FTZ R88, R0.reuse, R88 ;  /* 0x0000005800587220 */ /* 0x040fe40000410000 */
[C---:B------:R-:W-:Y:S02]  /*16710*/  FMUL.FTZ R89, R0.reuse, R89 ;  /* 0x0000005900597220 */ /* 0x040fe40000410000 */
[C---:B------:R-:W-:Y:S02]  /*16720*/  FMUL.FTZ R92, R0.reuse, R92 ;  /* 0x0000005c005c7220 */ /* 0x040fe40000410000 */
[----:B------:R-:W-:-:S02]  /*16730*/  FMUL.FTZ R27, R0, R93 ;  /* 0x0000005d001b7220 */ /* 0x000fc40000410000 */
        /* <DEDUP_REMOVED lines=9> */
[----:B------:R-:W-:Y:S02]  /*167d0*/  FMUL.FTZ R9, R0, R137 ;  /* 0x0000008900097220 */ /* 0x000fe40000410000 */
[----:B------:R-:W-:Y:S02]  /*167e0*/  IMAD.IADD R7, R5, 0x1, -R7 ;  /* 0x0000000105077824 */ /* 0x000fe400078e0a07 */
[----:B--2---:R-:W-:Y:S01]  /*167f0*/  FMUL.FTZ R0, R4, c[0x0][0x2dc] ;  /* 0x0000b70004007a20 */ /* 0x004fe20000410000 */
[----:B------:R-:W1:Y:S03]  /*16800*/  @P6 MUFU.RCP R3, R34 ;  /* 0x0000002200036308 */ /* 0x000e660000001000 */
        /* <DEDUP_REMOVED lines=15> */
[----:B------:R-:W-:Y:S01]  /*16900*/  FMUL.FTZ R10, R0, R135 ;  /* 0x00000087000a7220 */ /* 0x000fe20000410000 */
[----:B------:R-:W-:Y:S01]  /*16910*/  LOP3.LUT R0, R7, 0x1, RZ, 0xc0, !PT ;  /* 0x0000000107007812 */ /* 0x000fe200078ec0ff */
[----:B---3--:R-:W-:Y:S01]  /*16920*/  FMUL.FTZ R2, R2, c[0x0][0x2dc] ;  /* 0x0000b70002027a20 */ /* 0x008fe20000410000 */
[----:B------:R-:W-:Y:S02]  /*16930*/  @!P0 MOV R39, R8 ;  /* 0x0000000800278202 */ /* 0x000fe40000000f00 */
[----:B------:R-:W-:Y:S01]  /*16940*/  ISETP.NE.U32.AND P0, PT, R0, 0x1, PT ;  /* 0x000000010000780c */ /* 0x000fe20003f05070 */
[C---:B------:R-:W-:Y:S01]  /*16950*/  FMUL.FTZ R80, R2.reuse, R80 ;  /* 0x0000005002507220 */ /* 0x040fe20000410000 */
[----:B------:R-:W-:Y:S01]  /*16960*/  LOP3.LUT R0, R33, 0x3ffffffc, RZ, 0xc0, !PT ;  /* 0x3ffffffc21007812 */ /* 0x000fe200078ec0ff */
        /* <DEDUP_REMOVED lines=14> */
[----:B------:R-:W-:Y:S01]  /*16a50*/  FMUL.FTZ R133, R2, R133 ;  /* 0x0000008502857220 */ /* 0x000fe20000410000 */
[----:B------:R-:W-:Y:S01]  /*16a60*/  SHF.L.U32 R2, R7, 0x6, RZ ;  /* 0x0000000607027819 */ /* 0x000fe200000006ff */
[----:B------:R-:W-:Y:S01]  /*16a70*/  IMAD.IADD R0, R61, 0x1, -R0 ;  /* 0x000000013d007824 */ /* 0x000fe200078e0a00 */
[----:B------:R-:W-:Y:S02]  /*16a80*/  SHF.R.S32.HI R33, RZ, 0x5, R38 ;  /* 0x00000005ff217819 */ /* 0x000fe40000011426 */
[----:B------:R-:W-:Y:S01]  /*16a90*/  LOP3.LUT R2, R2, 0x1c0, RZ, 0xc0, !PT ;  /* 0x000001c002027812 */ /* 0x000fe200078ec0ff */
[----:B-1----:R-:W-:Y:S01]  /*16aa0*/  FMUL.FTZ R3, R3, c[0x0][0x2dc] ;  /* 0x0000b70003037a20 */ /* 0x002fe20000410000 */
[----:B------:R-:W-:Y:S02]  /*16ab0*/  LEA R0, R33, R0, 0x9 ;  /* 0x0000000021007211 */ /* 0x000fe400078e48ff */
[----:B------:R-:W-:Y:S01]  /*16ac0*/  LEA.HI R2, R2, R2, RZ, 0x1d ;  /* 0x0000000202027211 */ /* 0x000fe200078fe8ff */
[----:B------:R-:W-:-:S02]  /*16ad0*/  FMUL.FTZ R78, R3, R78 ;  /* 0x0000004e034e7220 */ /* 0x000fc40000410000 */
[----:B------:R-:W-:Y:S01]  /*16ae0*/  FMUL.FTZ R14, R3, R79 ;  /* 0x0000004f030e7220 */ /* 0x000fe20000410000 */
[----:B------:R-:W-:Y:S02]  /*16af0*/  LEA R0, R0, R2, 0x1 ;  /* 0x0000000200007211 */ /* 0x000fe400078e08ff */
[----:B------:R-:W-:Y:S02]  /*16b00*/  MOV R6, 0xfffffff0 ;  /* 0xfffffff000067802 */ /* 0x000fe40000000f00 */
[----:B------:R-:W-:Y:S01]  /*16b10*/  R2P PR, R7, 0x6 ;  /* 0x0000000607007804 */ /* 0x000fe20000000000 */
[C---:B------:R-:W-:Y:S01]  /*16b20*/  FMUL.FTZ R90, R3.reuse, R90 ;  /* 0x0000005a035a7220 */ /* 0x040fe20000410000 */
[----:B------:R-:W-:Y:S01]  /*16b30*/  F2FP.PACK_AB R14, R14, R78 ;  /* 0x0000004e0e0e723e */ /* 0x000fe200000000ff */
[----:B------:R-:W-:Y:S01]  /*16b40*/  FMUL.FTZ R5, R3, R91 ;  /* 0x0000005b03057220 */ /* 0x000fe20000410000 */
[----:B------:R-:W-:Y:S02]  /*16b50*/  SHF.L.U32 R2, R0, 0x1, RZ ;  /* 0x0000000100027819 */ /* 0x000fe400000006ff */
[----:B------:R-:W-:-:S02]  /*16b60*/  SEL R6, R6, 0x10, !P0 ;  /* 0x0000001006067807 */ /* 0x000fc40004000000 */
[----:B------:R-:W-:Y:S01]  /*16b70*/  MOV R0, 0x20 ;  /* 0x0000002000007802 */ /* 0x000fe20000000f00 */
[C---:B------:R-:W-:Y:S01]  /*16b80*/  FMUL.FTZ R94, R3.reuse, R94 ;  /* 0x0000005e035e7220 */ /* 0x040fe20000410000 */
[----:B------:R-:W-:Y:S01]  /*16b90*/  F2FP.PACK_AB R28, R28, R76 ;  /* 0x0000004c1c1c723e */ /* 0x000fe200000000ff */
[----:B------:R-:W-:Y:S01]  /*16ba0*/  FMUL.FTZ R26, R3, R95 ;  /* 0x0000005f031a7220 */ /* 0x000fe20000410000 */
[----:B------:R-:W-:Y:S01]  /*16bb0*/  F2FP.PACK_AB R5, R5, R90 ;  /* 0x0000005a0505723e */ /* 0x000fe200000000ff */
[C---:B------:R-:W-:Y:S01]  /*16bc0*/  FMUL.FTZ R106, R3.reuse, R106 ;  /* 0x0000006a036a7220 */ /* 0x040fe20000410000 */
[----:B------:R1:W-:Y:S01]  /*16bd0*/  STS [R2+0x400], R14 ;  /* 0x0004000e02007388 */ /* 0x0003e20000000800 */
        /* <DEDUP_REMOVED lines=8> */
[----:B------:R-:W-:Y:S01]  /*16c60*/  FMUL.FTZ R8, R3, R139 ;  /* 0x0000008b03087220 */ /* 0x000fe20000410000 */
[----:B------:R-:W-:-:S02]  /*16c70*/  IADD3 R3, R2, R6, RZ ;  /* 0x0000000602037210 */ /* 0x000fc40007ffe0ff */
[----:B------:R-:W-:Y:S01]  /*16c80*/  F2FP.PACK_AB R4, R89, R88 ;  /* 0x000000585904723e */ /* 0x000fe200000000ff */
[----:B------:R-:W-:Y:S01]  /*16c90*/  STS [R2], R28 ;  /* 0x0000001c02007388 */ /* 0x000fe20000000800 */
[----:B------:R-:W-:Y:S02]  /*16ca0*/  F2FP.PACK_AB R32, R32, R80 ;  /* 0x000000502020723e */ /* 0x000fe400000000ff */
[----:B-1----:R-:W-:Y:S01]  /*16cb0*/  SEL R14, R0, 0xffffffe0, !P1 ;  /* 0xffffffe0000e7807 */ /* 0x002fe20004800000 */
[----:B------:R1:W-:Y:S01]  /*16cc0*/  STS [R3+0x400], R5 ;  /* 0x0004000503007388 */ /* 0x0003e20000000800 */
[----:B------:R-:W-:Y:S02]  /*16cd0*/  F2FP.PACK_AB R82, R83, R82 ;  /* 0x000000525352723e */ /* 0x000fe400000000ff */
[----:B------:R-:W-:Y:S01]  /*16ce0*/  F2FP.PACK_AB R31, R31, R84 ;  /* 0x000000541f1f723e */ /* 0x000fe200000000ff */
[----:B------:R2:W-:Y:S01]  /*16cf0*/  STS [R3], R4 ;  /* 0x0000000403007388 */ /* 0x0005e20000000800 */
[----:B------:R-:W-:-:S02]  /*16d00*/  F2FP.PACK_AB R86, R87, R86 ;  /* 0x000000565756723e */ /* 0x000fc400000000ff */
[----:B------:R-:W-:Y:S02]  /*16d10*/  IADD3 R0, R2, 0x40, RZ ;  /* 0x0000004002007810 */ /* 0x000fe40007ffe0ff */
[----:B------:R-:W-:Y:S02]  /*16d20*/  F2FP.PACK_AB R27, R27, R92 ;  /* 0x0000005c1b1b723e */ /* 0x000fe400000000ff */
[----:B------:R-:W-:Y:S02]  /*16d30*/  F2FP.PACK_AB R26, R26, R94 ;  /* 0x0000005e1a1a723e */ /* 0x000fe400000000ff */
[----:B------:R-:W-:Y:S02]  /*16d40*/  @P2 IADD3 R0, R2, -0x40, RZ ;  /* 0xffffffc002002810 */ /* 0x000fe40007ffe0ff */
[----:B------:R-:W-:Y:S02]  /*16d50*/  F2FP.PACK_AB R21, R21, R104 ;  /* 0x000000681515723e */ /* 0x000fe400000000ff */
[----:B------:R-:W-:Y:S01]  /*16d60*/  F2FP.PACK_AB R20, R20, R106 ;  /* 0x0000006a1414723e */ /* 0x000fe200000000ff */
[----:B------:R-:W-:Y:S01]  /*16d70*/  STS [R2+0x2000], R32 ;  /* 0x0020002002007388 */ /* 0x000fe20000000800 */
[----:B------:R-:W-:-:S02]  /*16d80*/  F2FP.PACK_AB R30, R30, R96 ;  /* 0x000000601e1e723e */ /* 0x000fc400000000ff */
[----:B------:R-:W-:Y:S01]  /*16d90*/  F2FP.PACK_AB R98, R99, R98 ;  /* 0x000000626362723e */ /* 0x000fe200000000ff */
[----:B------:R3:W-:Y:S01]  /*16da0*/  STS [R2+0x2400], R82 ;  /* 0x0024005202007388 */ /* 0x0007e20000000800 */
[----:B-1----:R-:W-:-:S03]  /*16db0*/  IMAD.IADD R5, R2, 0x1, R14 ;  /* 0x0000000102057824 */ /* 0x002fc600078e020e */
[----:B------:R-:W-:Y:S01]  /*16dc0*/  STS [R3+0x2000], R31 ;  /* 0x0020001f03007388 */ /* 0x000fe20000000800 */
[----:B--2---:R-:W-:-:S03]  /*16dd0*/  IADD3 R4, R3, R14, RZ ;  /* 0x0000000e03047210 */ /* 0x004fc60007ffe0ff */
[----:B------:R-:W-:Y:S01]  /*16de0*/  STS [R3+0x2400], R86 ;  /* 0x0024005603007388 */ /* 0x000fe20000000800 */
[----:B------:R-:W-:-:S03]  /*16df0*/  F2FP.PACK_AB R29, R29, R100 ;  /* 0x000000641d1d723e */ /* 0x000fc600000000ff */
[----:B------:R-:W-:Y:S01]  /*16e00*/  STS [R5], R27 ;  /* 0x0000001b05007388 */ /* 0x000fe20000000800 */
[----:B------:R-:W-:-:S03]  /*16e10*/  F2FP.PACK_AB R103, R103, R102 ;  /* 0x000000666767723e */ /* 0x000fc600000000ff */
[----:B------:R-:W-:Y:S01]  /*16e20*/  STS [R5+0x400], R26 ;  /* 0x0004001a05007388 */ /* 0x000fe20000000800 */
[----:B------:R-:W-:-:S03]  /*16e30*/  F2FP.PACK_AB R25, R25, R108 ;  /* 0x0000006c1919723e */ /* 0x000fc600000000ff */
[----:B------:R-:W-:Y:S01]  /*16e40*/  STS [R4], R21 ;  /* 0x0000001504007388 */ /* 0x000fe20000000800 */
[----:B------:R-:W-:Y:S02]  /*16e50*/  F2FP.PACK_AB R24, R24, R110 ;  /* 0x0000006e1818723e */ /* 0x000fe400000000ff */
[----:B---3--:R-:W-:Y:S01]  /*16e60*/  IADD3 R2, R14, 0x400, R0 ;  /* 0x000004000e027810 */ /* 0x008fe20007ffe000 */
[----:B------:R-:W-:Y:S01]  /*16e70*/  STS [R4+0x400], R20 ;  /* 0x0004001404007388 */ /* 0x000fe20000000800 */
[----:B------:R-:W-:Y:S01]  /*16e80*/  F2FP.PACK_AB R19, R19, R120 ;  /* 0x000000781313723e */ /* 0x000fe200000000ff */
[----:B------:R-:W1:Y:S02]  /*16e90*/  LDC.U8 R28, c[0x0][0x329] ;  /* 0x0000ca40ff1c7b82 */ /* 0x000e640000000000 */
[----:B------:R-:W-:Y:S01]  /*16ea0*/  STS [R5+0x2000], R30 ;  /* 0x0020001e05007388 */ /* 0x000fe20000000800 */
[----:B------:R-:W-:-:S03]  /*16eb0*/  F2FP.PACK_AB R18, R18, R122 ;  /* 0x0000007a1212723e */ /* 0x000fc600000000ff */
[----:B------:R2:W-:Y:S01]  /*16ec0*/  STS [R5+0x2400], R98 ;  /* 0x0024006205007388 */ /* 0x0005e20000000800 */
[----:B------:R-:W-:Y:S02]  /*16ed0*/  F2FP.PACK_AB R22, R22, R112 ;  /* 0x000000701616723e */ /* 0x000fe400000000ff */
[----:B------:R-:W-:Y:S01]  /*16ee0*/  F2FP.PACK_AB R23, R23, R114 ;  /* 0x000000721717723e */ /* 0x000fe200000000ff */
[----:B------:R-:W-:Y:S01]  /*16ef0*/  STS [R4+0x2000], R29 ;  /* 0x0020001d04007388 */ /* 0x000fe20000000800 */
[----:B------:R-:W-:-:S03]  /*16f00*/  F2FP.PACK_AB R17, R17, R116 ;  /* 0x000000741111723e */ /* 0x000fc600000000ff */
[----:B------:R-:W-:Y:S01]  /*16f10*/  STS [R4+0x2400], R103 ;  /* 0x0024006704007388 */ /* 0x000fe20000000800 */
[----:B------:R-:W-:-:S03]  /*16f20*/  F2FP.PACK_AB R16, R16, R118 ;  /* 0x000000761010723e */ /* 0x000fc600000000ff */
[----:B------:R-:W-:Y:S01]  /*16f30*/  STS [R0], R25 ;  /* 0x0000001900007388 */ /* 0x000fe20000000800 */
[----:B------:R-:W-:-:S03]  /*16f40*/  F2FP.PACK_AB R15, R15, R124 ;  /* 0x0000007c0f0f723e */ /* 0x000fc600000000ff */
[----:B------:R-:W-:Y:S01]  /*16f50*/  STS [R0+0x400], R24 ;  /* 0x0004001800007388 */ /* 0x000fe20000000800 */
[----:B------:R-:W-:Y:S02]  /*16f60*/  F2FP.PACK_AB R13, R13, R126 ;  /* 0x0000007e0d0d723e */ /* 0x000fe400000000ff */
[C---:B--2---:R-:W-:Y:S02]  /*16f70*/  IADD3 R5, R6.reuse, R2, RZ ;  /* 0x0000000206057210 */ /* 0x044fe40007ffe0ff */
[-C--:B------:R-:W-:Y:S02]  /*16f80*/  IADD3 R2, R6, R0.reuse, RZ ;  /* 0x0000000006027210 */ /* 0x080fe40007ffe0ff */
[----:B------:R-:W-:-:S03]  /*16f90*/  IADD3 R3, R14, R0, RZ ;  /* 0x000000000e037210 */ /* 0x000fc60007ffe0ff */
[----:B------:R-:W-:Y:S01]  /*16fa0*/  STS [R2], R19 ;  /* 0x0000001302007388 */ /* 0x000fe20000000800 */
[----:B------:R-:W-:-:S03]  /*16fb0*/  F2FP.PACK_AB R9, R9, R136 ;  /* 0x000000880909723e */ /* 0x000fc600000000ff */
[----:B------:R-:W-:Y:S01]  /*16fc0*/  STS [R2+0x400], R18 ;  /* 0x0004001202007388 */ /* 0x000fe20000000800 */
[----:B------:R-:W-:-:S03]  /*16fd0*/  F2FP.PACK_AB R8, R8, R138 ;  /* 0x0000008a0808723e */ /* 0x000fc600000000ff */
[----:B------:R-:W-:Y:S01]  /*16fe0*/  STS [R0+0x2000], R22 ;  /* 0x0020001600007388 */ /* 0x000fe20000000800 */
[----:B------:R-:W-:-:S03]  /*16ff0*/  F2FP.PACK_AB R12, R12, R128 ;  /* 0x000000800c0c723e */ /* 0x000fc600000000ff */
[----:B------:R2:W-:Y:S01]  /*17000*/  STS [R0+0x2400], R23 ;  /* 0x0024001700007388 */ /* 0x0005e20000000800 */
[----:B------:R-:W-:Y:S01]  /*17010*/  F2FP.PACK_AB R11, R11, R130 ;  /* 0x000000820b0b723e */ /* 0x000fe200000000ff */
[----:B------:R-:W3:Y:S01]  /*17020*/  LDC.U8 R20, c[0x0][0x328] ;  /* 0x0000ca00ff147b82 */ /* 0x000ee20000000000 */
[----:B------:R-:W-:Y:S01]  /*17030*/  F2FP.PACK_AB R7, R133, R132 ;  /* 0x000000848507723e */ /* 0x000fe200000000ff */
[----:B------:R-:W-:Y:S01]  /*17040*/  STS [R2+0x2000], R17 ;  /* 0x0020001102007388 */ /* 0x000fe20000000800 */
[----:B------:R-:W-:-:S03]  /*17050*/  F2FP.PACK_AB R10, R10, R134 ;  /* 0x000000860a0a723e */ /* 0x000fc600000000ff */
[----:B------:R-:W-:Y:S04]  /*17060*/  STS [R2+0x2400], R16 ;  /* 0x0024001002007388 */ /* 0x000fe80000000800 */
[----:B------:R-:W-:Y:S04]  /*17070*/  STS [R3], R15 ;  /* 0x0000000f03007388 */ /* 0x000fe80000000800 */
[----:B------:R-:W-:Y:S01]  /*17080*/  STS [R3+0x400], R13 ;  /* 0x0004000d03007388 */ /* 0x000fe20000000800 */
[----:B--2---:R-:W-:-:S05]  /*17090*/  IADD3 R0, R14, R2, RZ ;  /* 0x000000020e007210 */ /* 0x004fca0007ffe0ff */
[----:B------:R-:W-:Y:S04]  /*170a0*/  STS [R0], R9 ;  /* 0x0000000900007388 */ /* 0x000fe80000000800 */
[----:B------:R2:W-:Y:S04]  /*170b0*/  STS [R5], R8 ;  /* 0x0000000805007388 */ /* 0x0005e80000000800 */
[----:B------:R-:W-:Y:S04]  /*170c0*/  STS [R3+0x2000], R12 ;  /* 0x0020000c03007388 */ /* 0x000fe80000000800 */
[----:B------:R-:W-:Y:S04]  /*170d0*/  STS [R3+0x2400], R11 ;  /* 0x0024000b03007388 */ /* 0x000fe80000000800 */
[----:B------:R4:W-:Y:S04]  /*170e0*/  STS [R0+0x2000], R7 ;  /* 0x0020000700007388 */ /* 0x0009e80000000800 */
[----:B------:R4:W-:Y:S04]  /*170f0*/  STS [R5+0x2000], R10 ;  /* 0x0020000a05007388 */ /* 0x0009e80000000800 */
[----:B------:R-:W-:Y:S01]  /*17100*/  BAR.SYNC.DEFER_BLOCKING 0x0 ;  /* 0x0000000000007b1d */ /* 0x000fe20000010000 */
[----:B-1----:R-:W-:-:S02]  /*17110*/  ISETP.NE.AND P1, PT, R28, RZ, PT ;  /* 0x000000ff1c00720c */ /* 0x002fc40003f25270 */
[----:B---3--:R-:W-:-:S03]  /*17120*/  ISETP.NE.AND P0, PT, R20, RZ, PT ;  /* 0x000000ff1400720c */ /* 0x008fc60003f05270 */
[----:B--2---:R-:W1:Y:S01]  /*17130*/  S2R R8, SR_CTAID.X ;  /* 0x0000000000087919 */ /* 0x004e620000002500 */
[----:B------:R-:W-:Y:S01]  /*17140*/  ISETP.EQ.AND P0, PT, R28, RZ, P0 ;  /* 0x000000ff1c00720c */ /* 0x000fe20000702270 */
[----:B------:R-:W2:Y:S06]  /*17150*/  @P3 MUFU.LG2 R6, R35 ;  /* 0x0000002300063308 */ /* 0x000eac0000000c00 */
[----:B------:R-:W-:Y:S01]  /*17160*/  @P1 IMAD.MOV.U32 R4, RZ, RZ, c[0x0][0x210] ;  /* 0x00008400ff041624 */ /* 0x000fe200078e00ff */
[----:B------:R-:W-:Y:S02]  /*17170*/  @!P1 ISETP.NE.AND P2, PT, R20, RZ, PT ;  /* 0x000000ff1400920c */ /* 0x000fe40003f45270 */
[----:B----4-:R-:W-:Y:S01]  /*17180*/  @!P1 MOV R0, c[0x0][0x214] ;  /* 0x0000850000009a02 */ /* 0x010fe20000000f00 */
[----:B------:R-:W-:Y:S01]  /*17190*/  @P1 IMAD R4, R4, c[0x0][0x214], RZ ;  /* 0x0000850004041a24 */ /* 0x000fe200078e02ff */
[----:B------:R-:W3:Y:S02]  /*171a0*/  S2R R17, SR_CTAID.Z ;  /* 0x0000000000117919 */ /* 0x000ee40000002700 */
[----:B------:R-:W-:-:S02]  /*171b0*/  @!P1 SEL R4, R0, c[0x0][0x234], !P2 ;  /* 0x00008d0000049a07 */ /* 0x000fc40005000000 */
[----:B------:R4:W1:Y:S01]  /*171c0*/  LDS.128 R20, [R207] ;  /* 0x00000000cf147984 */ /* 0x0008620000000c00 */
[----:B------:R-:W-:-:S03]  /*171d0*/  ISETP.NE.OR P2, PT, R64, -0x1, !P0 ;  /* 0xffffffff4000780c */ /* 0x000fc60004745670 */
[----:B------:R4:W1:Y:S04]  /*171e0*/  LDS.128 R24, [R207+0x800] ;  /* 0x00080000cf187984 */ /* 0x0008680000000c00 */
[----:B------:R4:W1:Y:S04]  /*171f0*/  LDS.128 R28, [R207+0x1000] ;  /* 0x00100000cf1c7984 */ /* 0x0008680000000c00 */
[----:B------:R4:W1:Y:S04]  /*17200*/  LDS.128 R40, [R207+0x1800] ;  /* 0x00180000cf287984 */ /* 0x0008680000000c00 */
[----:B------:R4:W4:Y:S04]  /*17210*/  LDS.128 R44, [R207+0x2000] ;  /* 0x00200000cf2c7984 */ /* 0x0009280000000c00 */
[----:B------:R1:W4:Y:S04]  /*17220*/  LDS.128 R48, [R207+0x2800] ;  /* 0x00280000cf307984 */ /* 0x0003280000000c00 */
[----:B------:R1:W4:Y:S04]  /*17230*/  LDS.128 R52, [R207+0x3000] ;  /* 0x00300000cf347984 */ /* 0x0003280000000c00 */
[----:B------:R1:W4:Y:S01]  /*17240*/  LDS.128 R56, [R207+0x3800] ;  /* 0x00380000cf387984 */ /* 0x0003220000000c00 */
[----:B------:R-:W-:Y:S01]  /*17250*/  @P1 MOV R0, 0x1 ;  /* 0x0000000100001802 */ /* 0x000fe20000000f00 */
[----:B------:R-:W-:Y:S01]  /*17260*/  @!P1 IMAD R0, R4, c[0x0][0x1c0], RZ ;  /* 0x0000700004009a24 */ /* 0x000fe200078e02ff */
[----:B------:R-:W-:Y:S01]  /*17270*/  LOP3.LUT R2, R38, 0xffffffe0, RZ, 0xc0, !PT ;  /* 0xffffffe026027812 */ /* 0x000fe200078ec0ff */
[----:B------:R-:W1:Y:S01]  /*17280*/  @P5 MUFU.LG2 R10, R36 ;  /* 0x00000024000a5308 */ /* 0x000e620000000c00 */
[C---:B------:R-:W-:Y:S01]  /*17290*/  @!P2 IMAD R64, R62.reuse, c[0x0][0x214], RZ ;  /* 0x000085003e40aa24 */ /* 0x040fe200078e02ff */
[----:B------:R-:W-:Y:S01]  /*172a0*/  @P1 MOV R5, c[0x0][0x210] ;  /* 0x0000840000051a02 */ /* 0x000fe20000000f00 */
[----:B------:R-:W-:Y:S01]  /*172b0*/  IMAD R0, R62, R0, RZ ;  /* 0x000000003e007224 */ /* 0x000fe200078e02ff */
[----:B------:R-:W-:Y:S01]  /*172c0*/  IADD3 R7, -R2, R61, RZ ;  /* 0x0000003d02077210 */ /* 0x000fe20007ffe1ff */
[----:B--2---:R-:W-:-:S03]  /*172d0*/  @P3 FMUL.FTZ R6, R6, 0.69314718246459960938 ;  /* 0x3f31721806063820 */ /* 0x004fc60000410000 */
[----:B------:R-:W2:Y:S01]  /*172e0*/  @P6 MUFU.LG2 R11, R34 ;  /* 0x00000022000b6308 */ /* 0x000ea20000000c00 */
[----:B------:R-:W-:Y:S01]  /*172f0*/  @!P1 IMAD.MOV.U32 R5, RZ, RZ, 0x1 ;  /* 0x00000001ff059424 */ /* 0x000fe200078e00ff */
[----:B------:R-:W-:Y:S01]  /*17300*/  MOV R16, 0x7f800000 ;  /* 0x7f80000000107802 */ /* 0x000fe20000000f00 */
[----:B------:R4:W-:Y:S05]  /*17310*/  @!P2 STL [R1+0x58], R64 ;  /* 0x000058400100a387 */ /* 0x0009ea0000100800 */
[----:B------:R-:W2:Y:S01]  /*17320*/  @P4 MUFU.LG2 R9, R37 ;  /* 0x0000002500094308 */ /* 0x000ea20000000c00 */
[----:B------:R-:W-:Y:S01]  /*17330*/  SEL R0, R0, RZ, !P0 ;  /* 0x000000ff00007207 */ /* 0x000fe20004000000 */
[----:B------:R-:W-:Y:S01]  /*17340*/  @P3 FFMA.FTZ R16, R72, c[0x0][0x238], R6 ;  /* 0x00008e0048103a23 */ /* 0x000fe20000010006 */
[----:B------:R-:W-:Y:S01]  /*17350*/  LOP3.LUT P2, RZ, R7, 0x3, RZ, 0xc0, !PT ;  /* 0x0000000307ff7812 */ /* 0x000fe2000784c0ff */
[----:B-1----:R-:W-:Y:S01]  /*17360*/  IMAD R6, R8, R5, RZ ;  /* 0x0000000508067224 */ /* 0x002fe200078e02ff */
[----:B------:R-:W-:Y:S01]  /*17370*/  @!P0 CS2R R2, SRZ ;  /* 0x0000000000028805 */ /* 0x000fe2000001ff00 */
[----:B---3--:R-:W-:Y:S01]  /*17380*/  IMAD R0, R17, R4, R0 ;  /* 0x0000000411007224 */ /* 0x008fe200078e0200 */
[----:B------:R-:W-:-:S02]  /*17390*/  @P0 MOV R2, R64 ;  /* 0x0000004000020202 */ /* 0x000fc40000000f00 */
[----:B------:R-:W-:Y:S01]  /*173a0*/  SHF.L.U32 R8, R6, 0x7, RZ ;  /* 0x0000000706087819 */ /* 0x000fe200000006ff */
[----:B------:R-:W-:Y:S01]  /*173b0*/  @P5 FMUL.FTZ R6, R10, 0.69314718246459960938 ;  /* 0x3f3172180a065820 */ /* 0x000fe20000410000 */
[----:B------:R-:W-:Y:S01]  /*173c0*/  @P0 SHF.R.S32.HI R3, RZ, 0x1f, R64 ;  /* 0x0000001fff030819 */ /* 0x000fe20000011440 */
[----:B--2---:R-:W-:Y:S01]  /*173d0*/  @P6 FMUL.FTZ R7, R11, 0.69314718246459960938 ;  /* 0x3f3172180b076820 */ /* 0x004fe20000410000 */
[----:B------:R-:W-:Y:S02]  /*173e0*/  IADD3 R10, P1, P0, R8, R2, R0 ;  /* 0x00000002080a7210 */ /* 0x000fe4000783e000 */
[----:B------:R-:W-:Y:S01]  /*173f0*/  SHF.R.S32.HI R2, RZ, 0x1f, R8 ;  /* 0x0000001fff027819 */ /* 0x000fe20000011408 */
[----:B------:R-:W-:Y:S01]  /*17400*/  @P4 FMUL.FTZ R4, R9, 0.69314718246459960938 ;  /* 0x3f31721809044820 */ /* 0x000fe20000410000 */
[----:B------:R-:W-:Y:S02]  /*17410*/  SHF.R.S32.HI R0, RZ, 0x1f, R0 ;  /* 0x0000001fff007819 */ /* 0x000fe40000011400 */
        /* <DEDUP_REMOVED lines=8> */
[----:B----4-:R-:W2:Y:S01]  /*174a0*/  LDL.LU R64, [R1+0x60] ;  /* 0x0000600001407983 */ /* 0x010ea20000300800 */
[----:B------:R-:W-:-:S04]  /*174b0*/  SHF.R.S32.HI R0, RZ, 0x1f, R33 ;  /* 0x0000001fff007819 */ /* 0x000fc80000011421 */
[----:B------:R-:W-:-:S04]  /*174c0*/  LEA.HI R0, R0, R33, RZ, 0x2 ;  /* 0x0000002100007211 */ /* 0x000fc800078f10ff */
[----:B------:R-:W-:-:S05]  /*174d0*/  LOP3.LUT R0, R0, 0xffffffc, RZ, 0xc0, !PT ;  /* 0x0ffffffc00007812 */ /* 0x000fca00078ec0ff */
[----:B------:R-:W-:-:S04]  /*174e0*/  IMAD.IADD R0, R33, 0x1, -R0 ;  /* 0x0000000121007824 */ /* 0x000fc800078e0a00 */
[----:B--2---:R-:W-:-:S05]  /*174f0*/  IMAD R0, R0, 0x10, R64 ;  /* 0x0000001000007824 */ /* 0x004fca00078e0240 */
        /* <DEDUP_REMOVED lines=31> */
.L_x_1183:
[----:B----4-:R-:W-:Y:S05]  /*176f0*/  BSYNC B0 ;  /* 0x0000000000007941 */ /* 0x010fea0003800000 */
.L_x_1182:
[----:B-1----:R-:W2:Y:S04]  /*17700*/  LDL.LU.64 R8, [R1+0x40] ;  /* 0x0000400001087983 */ /* 0x002ea80000300a00 */
[----:B------:R1:W5:Y:S01]  /*17710*/  LDL.64 R12, [R1+0x38] ;  /* 0x00003800010c7983 */ /* 0x0003620000100a00 */
[----:B------:R-:W-:Y:S01]  /*17720*/  SHF.R.S32.HI R4, RZ, 0x1f, R17 ;  /* 0x0000001fff047819 */ /* 0x000fe20000011411 */
[----:B------:R-:W-:Y:S02]  /*17730*/  BSSY B0, `(.L_x_1184) ;  /* 0x0000016000007945 */ /* 0x000fe40003800000 */
[----:B------:R-:W3:Y:S02]  /*17740*/  S2R R3, SR_TID.X ;  /* 0x0000000000037919 */ /* 0x000ee40000002100 */
[----:B------:R-:W-:Y:S01]  /*17750*/  IMAD R4, R4, c[0x0][0x1f0], RZ ;  /* 0x00007c0004047a24 */ /* 0x000fe200078e02ff */
[----:B---3--:R-:W-:-:S04]  /*17760*/  SHF.R.S32.HI R0, RZ, 0x1f, R3 ;  /* 0x0000001fff007819 */ /* 0x008fc80000011403 */
[----:B------:R-:W-:-:S04]  /*17770*/  LEA.HI R0, R0, R3, RZ, 0x3 ;  /* 0x0000000300007211 */ /* 0x000fc800078f18ff */
[----:B------:R-:W-:Y:S01]  /*17780*/  SHF.R.S32.HI R10, RZ, 0x3, R0 ;  /* 0x00000003ff0a7819 */ /* 0x000fe20000011400 */
[----:B------:R-:W-:Y:S01]  /*17790*/  IMAD R0, R17, c[0x0][0x1f4], R4 ;  /* 0x00007d0011007a24 */ /* 0x000fe200078e0204 */
[C---:B--2---:R-:W-:Y:S02]  /*177a0*/  IADD3 R2, P0, R8.reuse, R39, RZ ;  /* 0x0000002708027210 */ /* 0x044fe40007f1e0ff */
[----:B------:R-:W-:-:S03]  /*177b0*/  ISETP.GE.AND P1, PT, R8, c[0x0][0x220], PT ;  /* 0x0000880008007a0c */ /* 0x000fc60003f26270 */
[----:B------:R-:W-:Y:S01]  /*177c0*/  IMAD.X R3, R9, 0x1, R60, P0 ;  /* 0x0000000109037824 */ /* 0x000fe200000e063c */
[----:B-----5:R-:W-:-:S03]  /*177d0*/  ISETP.GE.OR P0, PT, R10, R63, P1 ;  /* 0x0000003f0a00720c */ /* 0x020fc60000f06670 */
[----:B------:R-:W-:-:S04]  /*177e0*/  IMAD.WIDE.U32 R8, R17, c[0x0][0x1f0], R2 ;  /* 0x00007c0011087a25 */ /* 0x000fc800078e0002 */
[----:B------:R-:W-:-:S06]  /*177f0*/  IMAD.IADD R7, R0, 0x1, R9 ;  /* 0x0000000100077824 */ /* 0x000fcc00078e0209 */
        /* <DEDUP_REMOVED lines=9> */
.L_x_1185:
[----:B-1----:R-:W-:Y:S05]  /*17890*/  BSYNC B0 ;  /* 0x0000000000007941 */ /* 0x002fea0003800000 */
.L_x_1184:
[----:B------:R-:W-:Y:S01]  /*178a0*/  IADD3 R0, R10, 0x10, RZ ;  /* 0x000000100a007810 */ /* 0x000fe20007ffe0ff */
[----:B------:R-:W-:Y:S03]  /*178b0*/  BSSY B0, `(.L_x_1186) ;  /* 0x000000e000007945 */ /* 0x000fe60003800000 */
[----:B------:R-:W-:-:S13]  /*178c0*/  ISETP.GE.OR P0, PT, R0, R63, P1 ;  /* 0x0000003f0000720c */ /* 0x000fda0000f06670 */
        /* <DEDUP_REMOVED lines=12> */
.L_x_1187:
[----:B------:R-:W-:Y:S05]  /*17990*/  BSYNC B0 ;  /* 0x0000000000007941 */ /* 0x000fea0003800000 */
.L_x_1186:
[----:B------:R-:W-:Y:S01]  /*179a0*/  IADD3 R0, R10, 0x20, RZ ;  /* 0x000000200a007810 */ /* 0x000fe20007ffe0ff */
[----:B------:R-:W-:Y:S03]  /*179b0*/  BSSY B0, `(.L_x_1188) ;  /* 0x000000e000007945 */ /* 0x000fe60003800000 */
[----:B------:R-:W-:-:S13]  /*179c0*/  ISETP.GE.OR P0, PT, R0, R63, P1 ;  /* 0x0000003f0000720c */ /* 0x000fda0000f06670 */
        /* <DEDUP_REMOVED lines=12> */
.L_x_1189:
[----:B------:R-:W-:Y:S05]  /*17a90*/  BSYNC B0 ;  /* 0x0000000000007941 */ /* 0x000fea0003800000 */
.L_x_1188:
[----:B------:R-:W2:Y:S01]  /*17aa0*/  LDL.LU R0, [R1+0x5c] ;  /* 0x00005c0001007983 */ /* 0x000ea20000300800 */
[----:B------:R-:W-:Y:S01]  /*17ab0*/  BSSY B0, `(.L_x_1190) ;  /* 0x000000e000007945 */ /* 0x000fe20003800000 */
[----:B--2---:R-:W-:-:S13]  /*17ac0*/  ISETP.GE.OR P0, PT, R0, R63, P1 ;  /* 0x0000003f0000720c */ /* 0x004fda0000f06670 */
        /* <DEDUP_REMOVED lines=12> */
.L_x_1191:
[----:B------:R-:W-:Y:S05]  /*17b90*/  BSYNC B0 ;  /* 0x0000000000007941 */ /* 0x000fea0003800000 */
.L_x_1190:
        /* <DEDUP_REMOVED lines=15> */
.L_x_1193:
[----:B------:R-:W-:Y:S05]  /*17c90*/  BSYNC B0 ;  /* 0x0000000000007941 */ /* 0x000fea0003800000 */
.L_x_1192:
        /* <DEDUP_REMOVED lines=15> */
.L_x_1195:
[----:B------:R-:W-:Y:S05]  /*17d90*/  BSYNC B0 ;  /* 0x0000000000007941 */ /* 0x000fea0003800000 */
.L_x_1194:
        /* <DEDUP_REMOVED lines=15> */
.L_x_1197:
[----:B------:R-:W-:Y:S05]  /*17e90*/  BSYNC B0 ;  /* 0x0000000000007941 */ /* 0x000fea0003800000 */
.L_x_1196:
[----:B------:R-:W2:Y:S02]  /*17ea0*/  LDL.LU R0, [R1+0x6c] ;  /* 0x00006c0001007983 */ /* 0x000ea40000300800 */
[----:B--2---:R-:W-:-:S13]  /*17eb0*/  ISETP.GE.OR P0, PT, R0, R63, P1 ;  /* 0x0000003f0000720c */ /* 0x004fda0000f06670 */
[----:B------:R-:W-:Y:S05]  /*17ec0*/  @P0 EXIT ;  /* 0x000000000000094d */ /* 0x000fea0003800000 */
        /* <DEDUP_REMOVED lines=12> */
.L_x_1198:
        /* <DEDUP_REMOVED lines=15> */
.L_x_2129:


//--------------------- .text._ZN5flash16flash_fwd_kernelI23Flash_fwd_kernel_traitsILi64ELi128ELi64ELi4ELb0ELb0EN7cutlass6half_tE19Flash_kernel_traitsILi64ELi128ELi64ELi4ES3_EELb1ELb0ELb0ELb0ELb1ELb1ELb0ELb0EEEvNS_16Flash_fwd_paramsE --------------------------
	.section	.text._ZN5flash16flash_fwd_kernelI23Flash_fwd_kernel_traitsILi64ELi128ELi64ELi4ELb0ELb0EN7cutlass6half_tE19Flash_kernel_traitsILi64ELi128ELi64ELi4ES3_EELb1ELb0ELb0ELb0ELb1ELb1ELb0ELb0EEEvNS_16Flash_fwd_paramsE,"ax",@progbits
	.sectioninfo	@"SHI_REGISTERS=255"
	.align	128
        .global         _ZN5flash16flash_fwd_kernelI23Flash_fwd_kernel_traitsILi64ELi128ELi64ELi4ELb0ELb0EN7cutlass6half_tE19Flash_kernel_traitsILi64ELi128ELi64ELi4ES3_EELb1ELb0ELb0ELb0ELb1ELb1ELb0ELb0EEEvNS_16Flash_fwd_paramsE
        .type           _ZN5flash16flash_fwd_kernelI23Flash_fwd_kernel_traitsILi64ELi128ELi64ELi4ELb0ELb0EN7cutlass6half_tE19Flash_kernel_traitsILi64ELi128ELi64ELi4ES3_EELb1ELb0ELb0ELb0ELb1ELb1ELb0ELb0EEEvNS_16Flash_fwd_paramsE,@function
        .size           _ZN5flash16flash_fwd_kernelI23Flash_fwd_kernel_traitsILi64ELi128ELi64ELi4ELb0ELb0EN7cutlass6half_tE19Flash_kernel_traitsILi64ELi128ELi64ELi4ES3_EELb1ELb0ELb0ELb0ELb1ELb1ELb0ELb0EEEvNS_16Flash_fwd_paramsE,(.L_x_2130 - _ZN5flash16flash_fwd_kernelI23Flash_fwd_kernel_traitsILi64ELi128ELi64ELi4ELb0ELb0EN7cutlass6half_tE19Flash_kernel_traitsILi64ELi128ELi64ELi4ES3_EELb1ELb0ELb0ELb0ELb1ELb1ELb0ELb0EEEvNS_16Flash_fwd_paramsE)
        .other          _ZN5flash16flash_fwd_kernelI23Flash_fwd_kernel_traitsILi64ELi128ELi64ELi4ELb0ELb0EN7cutlass6half_tE19Flash_kernel_traitsILi64ELi128ELi64ELi4ES3_EELb1ELb0ELb0ELb0ELb1ELb1ELb0ELb0EEEvNS_16Flash_fwd_paramsE,@"STO_CUDA_ENTRY STV_DEFAULT"
_ZN5flash16flash_fwd_kernelI23Flash_fwd_kernel_traitsILi64ELi128ELi64ELi4ELb0ELb0EN7cutlass6half_tE19Flash_kernel_traitsILi64ELi128ELi64ELi4ES3_EELb1ELb0ELb0ELb0ELb1ELb1ELb0ELb0EEEvNS_16Flash_fwd_paramsE:
.text._ZN5flash16flash_fwd_kernelI23Flash_fwd_kernel_traitsILi64ELi128ELi64ELi4ELb0ELb0EN7cutlass6half_tE19Flash_kernel_traitsILi64ELi128ELi64ELi4ES3_EELb1ELb0ELb0ELb0ELb1ELb1ELb0ELb0EEEvNS_16Flash_fwd_paramsE:
[----:B------:R-:W-:Y:S02]  /*0000*/  MOV R1, c[0x0][0x28] ;  /* 0x00000a0000017a02 */ /* 0x000fe40000000f00 */
[----:B------:R-:W-:Y:S01]  /*0010*/  ULDC.U8 UR4, c[0x0][0x304] ;  /* 0x0000c10000047ab9 */ /* 0x000fe20000000000 */
[----:B------:R-:W-:Y:S01]  /*0020*/  IMAD.MOV.U32 R0, RZ, RZ, c[0x0][0x2f8] ;  /* 0x0000be00ff007624 */ /* 0x000fe200078e00ff */
[----:B------:R-:W-:Y:S01]  /*0030*/  ISETP.NE.AND P2, PT, RZ, UR4, PT ;  /* 0x00000004ff007c0c */ /* 0x000fe2000bf45270 */
[----:B------:R-:W-:Y:S01]  /*0040*/  IMAD.MOV.U32 R7, RZ, RZ, c[0x0][0x2fc] ;  /* 0x0000bf00ff077624 */ /* 0x000fe200078e00ff */
[----:B------:R-:W-:-:S11]  /*0050*/  ULDC.64 UR8, c[0x0][0x118] ;  /* 0x0000460000087ab9 */ /* 0x000fd60000000a00 */
[----:B------:R-:W-:-:S05]  /*0060*/  @P2 IMAD.MOV.U32 R6, RZ, RZ, R0 ;  /* 0x000000ffff062224 */ /* 0x000fca00078e0000 */
[----:B------:R-:W2:Y:S01]  /*0070*/  @P2 LDG.E.64 R8, [R6.64] ;  /* 0x0000000806082981 */ /* 0x000ea2000c1e1b00 */
[----:B------:R-:W-:Y:S02]  /*0080*/  IMAD.MOV.U32 R214, RZ, RZ, c[0x0][0x2f0] ;  /* 0x0000bc00ffd67624 */ /* 0x000fe400078e00ff */
[----:B------:R-:W-:-:S06]  /*0090*/  IMAD.MOV.U32 R215, RZ, RZ, c[0x0][0x2f4] ;  /* 0x0000bd00ffd77624 */ /* 0x000fcc00078e00ff */
[----:B------:R-:W3:Y:S01]  /*00a0*/  @P2 LDG.E.64 R214, [R214.64] ;  /* 0x00000008d6d62981 */ /* 0x000ee2000c1e1b00 */
[----:B------:R-:W-:Y:S01]  /*00b0*/  ISETP.NE.U32.AND P1, PT, RZ, c[0x0][0x250], PT ;  /* 0x00009400ff007a0c */ /* 0x000fe20003f25070 */
[----:B------:R-:W-:Y:S01]  /*00c0*/  IMAD.MOV.U32 R17, RZ, RZ, RZ ;  /* 0x000000ffff117224 */ /* 0x000fe200078e00ff */
[----:B------:R-:W-:Y:S01]  /*00d0*/  ISETP.NE.U32.AND P4, PT, RZ, c[0x0][0x258], PT ;  /* 0x00009600ff007a0c */ /* 0x000fe20003f85070 */
[----:B------:R-:W1:Y:S01]  /*00e0*/  S2R R120, SR_CTAID.X ;  /* 0x0000000000787919 */ /* 0x000e620000002500 */
[----:B------:R-:W-:Y:S02]  /*00f0*/  ISETP.NE.AND.EX P1, PT, RZ, c[0x0][0x254], PT, P1 ;  /* 0x00009500ff007a0c */ /* 0x000fe40003f25310 */
[----:B------:R-:W-:Y:S01]  /*0100*/  ISETP.NE.AND.EX P4, PT, RZ, c[0x0][0x25c], PT, P4 ;  /* 0x00009700ff007a0c */ /* 0x000fe20003f85340 */
[----:B------:R-:W4:Y:S04]  /*0110*/  S2R R14, SR_CTAID.Y ;  /* 0x00000000000e7919 */ /* 0x000f280000002600 */
[----:B------:R-:W1:Y:S04]  /*0120*/  S2R R15, SR_CTAID.Z ;  /* 0x00000000000f7919 */ /* 0x000e680000002700 */
[----:B------:R-:W5:Y:S02]  /*0130*/  S2R R19, SR_TID.X ;  /* 0x0000000000137919 */ /* 0x000f640000002100 */
[----:B------:R-:W-:-:S02]  /*0140*/  @P1 IMAD.MOV.U32 R5, RZ, RZ, 0x4 ;  /* 0x00000004ff051424 */ /* 0x000fc400078e00ff */
[----:B------:R-:W-:Y:S02]  /*0150*/  @P4 IMAD.MOV.U32 R3, RZ, RZ, 0x4 ;  /* 0x00000004ff034424 */ /* 0x000fe400078e00ff */
[----:B----4-:R-:W-:Y:S01]  /*0160*/  @P1 IMAD.WIDE R12, R14, R5, c[0x0][0x250] ;  /* 0x000094000e0c1625 */ /* 0x010fe200078e0205 */
[----:B-1----:R-:W-:-:S03]  /*0170*/  LOP3.LUT R2, R15, R120, R14, 0xfe, !PT ;  /* 0x000000780f027212 */ /* 0x002fc600078efe0e */
[----:B------:R-:W-:Y:S01]  /*0180*/  @P4 IMAD.WIDE R22, R14, R3, c[0x0][0x258] ;  /* 0x000096000e164625 */ /* 0x000fe200078e0203 */
[----:B-----5:R-:W-:-:S13]  /*0190*/  LOP3.LUT P3, RZ, R2, R19, RZ, 0xfc, !PT ;  /* 0x0000001302ff7212 */ /* 0x020fda000786fcff */
[----:B------:R-:W-:Y:S02]  /*01a0*/  @!P3 IMAD.MOV.U32 R10, RZ, RZ, c[0x0][0x308] ;  /* 0x0000c200ff0ab624 */ /* 0x000fe400078e00ff */
[----:B------:R-:W-:Y:S01]  /*01b0*/  @!P3 IMAD.MOV.U32 R11, RZ, RZ, c[0x0][0x30c] ;  /* 0x0000c300ff0bb624 */ /* 0x000fe200078e00ff */
[----:B--2---:R-:W-:-:S05]  /*01c0*/  @P2 IADD3 R0, P0, R8, c[0x0][0x300], RZ ;  /* 0x0000c00008002a10 */ /* 0x004fca0007f1e0ff */
[----:B------:R-:W-:Y:S02]  /*01d0*/  @P2 IMAD.X R7, RZ, RZ, R9, P0 ;  /* 0x000000ffff072224 */ /* 0x000fe400000e0609 */
[----:B------:R-:W-:Y:S02]  /*01e0*/  @!P3 IMAD.MOV.U32 R20, RZ, RZ, R0 ;  /* 0x000000ffff14b224 */ /* 0x000fe400078e0000 */
[----:B------:R-:W-:Y:S01]  /*01f0*/  @!P3 IMAD.MOV.U32 R21, RZ, RZ, R7 ;  /* 0x000000ffff15b224 */ /* 0x000fe200078e0007 */
[----:B---3--:R1:W-:Y:S04]  /*0200*/  @!P3 STG.E.64 [R10.64], R214 ;  /* 0x000000d60a00b986 */ /* 0x0083e8000c101b08 */
[----:B------:R1:W-:Y:S04]  /*0210*/  @!P3 STG.E.64 [R10.64+0x8], R20 ;  /* 0x000008140a00b986 */ /* 0x0003e8000c101b08 */
[----:B------:R-:W2:Y:S04]  /*0220*/  @P1 LDG.E R17, [R12.64] ;  /* 0x000000080c111981 */ /* 0x000ea8000c1e1900 */
[----:B------:R-:W2:Y:S01]  /*0230*/  @P4 LDG.E R6, [R22.64] ;  /* 0x0000000816064981 */ /* 0x000ea2000c1e1900 */
[----:B------:R-:W-:Y:S01]  /*0240*/  SHF.R.S32.HI R2, RZ, 0x1f, R19 ;  /* 0x0000001fff027819 */ /* 0x000fe20000011413 */
[----:B------:R-:W-:Y:S01]  /*0250*/  IMAD.SHL.U32 R3, R120, 0x80, RZ ;  /* 0x0000008078037824 */ /* 0x000fe200078e00ff */
[----:B------:R-:W-:Y:S01]  /*0260*/  @!P4 ISETP.NE.U32.AND P3, PT, RZ, c[0x0][0x268], PT ;  /* 0x00009a00ff00ca0c */ /* 0x000fe20003f65070 */
[----:B------:R-:W-:Y:S01]  /*0270*/  IMAD R4, R14, c[0x0][0x1c0], R15 ;  /* 0x000070000e047a24 */ /* 0x000fe200078e020f */
[----:B------:R-:W-:-:S02]  /*0280*/  LEA.HI R121, R2, R19, RZ, 0x5 ;  /* 0x0000001302797211 */ /* 0x000fc400078f28ff */
[----:B------:R-:W-:Y:S01]  /*0290*/  ISETP.GE.AND P2, PT, R3, c[0x0][0x214], PT ;  /* 0x0000850003007a0c */ /* 0x000fe20003f46270 */
[----:B------:R-:W-:Y:S01]  /*02a0*/  IMAD.SHL.U32 R4, R4, 0x20, RZ ;  /* 0x0000002004047824 */ /* 0x000fe200078e00ff */
[----:B------:R-:W-:Y:S02]  /*02b0*/  LOP3.LUT R8, R121, 0xffffffe0, RZ, 0xc0, !PT ;  /* 0xffffffe079087812 */ /* 0x000fe400078ec0ff */
[----:B------:R-:W-:-:S03]  /*02c0*/  @!P4 ISETP.NE.AND.EX P3, PT, RZ, c[0x0][0x26c], PT, P3 ;  /* 0x00009b00ff00ca0c */ /* 0x000fc60003f65330 */
[----:B------:R-:W-:-:S05]  /*02d0*/  IMAD.IADD R197, R19, 0x1, -R8 ;  /* 0x0000000113c57824 */ /* 0x000fca00078e0a08 */
[--C-:B------:R-:W-:Y:S02]  /*02e0*/  IADD3 R5, P1, P0, R4, R0, R197.reuse ;  /* 0x0000000004057210 */ /* 0x100fe4000783e0c5 */
[----:B------:R-:W-:Y:S02]  /*02f0*/  SHF.R.S32.HI R4, RZ, 0x1f, R4 ;  /* 0x0000001fff047819 */ /* 0x000fe40000011404 */
[----:B------:R-:W-:Y:S02]  /*0300*/  @!P4 SEL R0, RZ, c[0x0][0x21c], !P3 ;  /* 0x00008700ff00ca07 */ /* 0x000fe40005800000 */
[----:B------:R-:W-:-:S04]  /*0310*/  SHF.R.S32.HI R3, RZ, 0x1f, R197 ;  /* 0x0000001fff037819 */ /* 0x000fc800000114c5 */
[----:B------:R-:W-:Y:S01]  /*0320*/  IADD3.X R7, R4, R7, R3, P1, P0 ;  /* 0x0000000704077210 */ /* 0x000fe20000fe0403 */
[--C-:B--2---:R-:W-:Y:S01]  /*0330*/  @P4 IMAD.IADD R123, R6, 0x1, -R17.reuse ;  /* 0x00000001067b4824 */ /* 0x104fe200078e0a11 */
[----:B------:R-:W-:Y:S01]  /*0340*/  @!P4 IADD3 R123, R0, c[0x0][0x218], -R17 ;  /* 0x00008600007bca10 */ /* 0x000fe20007ffe811 */
[----:B------:R-:W-:Y:S06]  /*0350*/  @P2 EXIT ;  /* 0x000000000000294d */ /* 0x000fec0003800000 */
[----:B-1----:R-:W-:Y:S01]  /*0360*/  IABS R9, c[0x0][0x1c8] ;  /* 0x0000720000097a13 */ /* 0x002fe20000000000 */
[----:B------:R-:W-:Y:S01]  /*0370*/  ULDC.64 UR4, c[0x0][0x190] ;  /* 0x0000640000047ab9 */ /* 0x000fe20000000a00 */
[CC--:B------:R-:W-:Y:S01]  /*0380*/  LEA.HI R4, R2.reuse, R19.reuse, RZ, 0x3 ;  /* 0x0000001302047211 */ /* 0x0c0fe200078f18ff */
[----:B------:R-:W-:Y:S01]  /*0390*/  USHF.L.U32 UR7, UR4, 0x5, URZ ;  /* 0x0000000504077899 */ /* 0x000fe2000800063f */
[----:B------:R-:W1:Y:S01]  /*03a0*/  I2F.RP R28, R9 ;  /* 0x00000009001c7306 */ /* 0x000e620000209400 */
[----:B------:R-:W-:Y:S01]  /*03b0*/  LEA.HI R11, R2, R19, RZ, 0x6 ;  /* 0x00000013020b7211 */ /* 0x000fe200078f30ff */
[----:B------:R-:W-:Y:S01]  /*03c0*/  UMOV UR6, 0x5 ;  /* 0x0000000500067882 */ /* 0x000fe20000000000 */
[----:B------:R-:W-:Y:S01]  /*03d0*/  SHF.R.S32.HI R26, RZ, 0x3, R4 ;  /* 0x00000003ff1a7819 */ /* 0x000fe20000011404 */
[----:B------:R-:W-:Y:S01]  /*03e0*/  USHF.L.U64.HI UR12, UR4, UR6, UR5 ;  /* 0x00000006040c7299 */ /* 0x000fe20008010205 */
[----:B------:R-:W-:Y:S01]  /*03f0*/  LOP3.LUT R96, R4, 0xfffffff8, RZ, 0xc0, !PT ;  /* 0xfffffff804607812 */ /* 0x000fe200078ec0ff */
[----:B------:R-:W-:Y:S01]  /*0400*/  IMAD.SHL.U32 R11, R11, 0x8, RZ ;  /* 0x000000080b0b7824 */ /* 0x000fe200078e00ff */
[----:B------:R-:W-:Y:S01]  /*0410*/  SHF.R.S32.HI R27, RZ, 0x1f, R26 ;  /* 0x0000001fff1b7819 */ /* 0x000fe2000001141a */
[C---:B------:R-:W-:Y:S01]  /*0420*/  IMAD.SHL.U32 R13, R26.reuse, 0x40, RZ ;  /* 0x000000401a0d7824 */ /* 0x040fe200078e00ff */
[----:B------:R-:W-:Y:S01]  /*0430*/  IADD3 R20, P0, R26, R17, RZ ;  /* 0x000000111a147210 */ /* 0x000fe20007f1e0ff */
[----:B------:R-:W-:Y:S01]  /*0440*/  IMAD.IADD R96, R19, 0x1, -R96 ;  /* 0x0000000113607824 */ /* 0x000fe200078e0a60 */
[----:B------:R-:W-:Y:S01]  /*0450*/  LOP3.LUT R0, R15, c[0x0][0x1c8], RZ, 0x3c, !PT ;  /* 0x000072000f007a12 */ /* 0x000fe200078e3cff */
[----:B------:R-:W-:Y:S01]  /*0460*/  UMOV UR10, 0x6 ;  /* 0x00000006000a7882 */ /* 0x000fe20000000000 */
[----:B------:R-:W-:Y:S01]  /*0470*/  LOP3.LUT R13, R13, 0x1c0, RZ, 0xc0, !PT ;  /* 0x000001c00d0d7812 */ /* 0x000fe200078ec0ff */
[----:B------:R-:W-:Y:S01]  /*0480*/  IMAD.SHL.U32 R24, R96, 0x8, RZ ;  /* 0x0000000860187824 */ /* 0x000fe200078e00ff */
[----:B------:R-:W-:Y:S01]  /*0490*/  LEA.HI.X.SX32 R17, R17, R27, 0x1, P0 ;  /* 0x0000001b11117211 */ /* 0x000fe200000f0eff */
[----:B-1----:R-:W1:Y:S01]  /*04a0*/  MUFU.RCP R28, R28 ;  /* 0x0000001c001c7308 */ /* 0x002e620000001000 */
[----:B------:R-:W-:Y:S01]  /*04b0*/  SHF.R.U32.HI R196, RZ, 0x3, R13 ;  /* 0x00000003ffc47819 */ /* 0x000fe2000001160d */
[----:B------:R-:W-:Y:S01]  /*04c0*/  IMAD.WIDE R26, R120, 0x80, R26 ;  /* 0x00000080781a7825 */ /* 0x000fe200078e021a */
[--C-:B------:R-:W-:Y:S01]  /*04d0*/  LOP3.LUT R13, R13, 0x38, R24.reuse, 0xf8, !PT ;  /* 0x000000380d0d7812 */ /* 0x100fe200078ef818 */
[----:B------:R-:W-:Y:S01]  /*04e0*/  ULDC.64 UR4, c[0x0][0x198] ;  /* 0x0000660000047ab9 */ /* 0x000fe20000000a00 */
[----:B------:R-:W-:Y:S01]  /*04f0*/  IADD3 R3, R123, 0x3f, RZ ;  /* 0x0000003f7b037810 */ /* 0x000fe20007ffe0ff */
[----:B------:R-:W-:Y:S01]  /*0500*/  USHF.L.U64.HI UR10, UR4, UR10, UR5 ;  /* 0x0000000a040a7299 */ /* 0x000fe20008010205 */
[----:B------:R-:W-:Y:S01]  /*0510*/  LOP3.LUT R196, R13, R196, RZ, 0x3c, !PT ;  /* 0x000000c40dc47212 */ /* 0x000fe200078e3cff */
[----:B------:R-:W-:Y:S01]  /*0520*/  USHF.L.U32 UR11, UR4, 0x6, URZ ;  /* 0x00000006040b7899 */ /* 0x000fe2000800063f */
[----:B------:R-:W-:Y:S01]  /*0530*/  SHF.R.S32.HI R6, RZ, 0x1f, R3 ;  /* 0x0000001fff067819 */ /* 0x000fe20000011403 */
[----:B------:R-:W-:Y:S01]  /*0540*/  USHF.L.U64.HI UR13, UR4, UR6, UR5 ;  /* 0x00000006040d7299 */ /* 0x000fe20008010205 */
[----:B------:R-:W-:Y:S01]  /*0550*/  LOP3.LUT R196, R196, 0x7ffffe00, R11, 0xf8, !PT ;  /* 0x7ffffe00c4c47812 */ /* 0x000fe200078ef80b */
[C---:B------:R-:W-:Y:S01]  /*0560*/  IMAD R11, R17.reuse, c[0x0][0x198], RZ ;  /* 0x00006600110b7a24 */ /* 0x040fe200078e02ff */
[----:B------:R-:W-:Y:S01]  /*0570*/  ISETP.GE.AND P1, PT, R0, RZ, PT ;  /* 0x000000ff0000720c */ /* 0x000fe20003f26270 */
[----:B------:R-:W-:Y:S01]  /*0580*/  IMAD R17, R17, c[0x0][0x1a0], RZ ;  /* 0x0000680011117a24 */ /* 0x000fe200078e02ff */
[----:B------:R-:W-:Y:S01]  /*0590*/  LEA.HI R0, R2, R19, RZ, 0x4 ;  /* 0x0000001302007211 */ /* 0x000fe200078f20ff */
[----:B------:R-:W-:Y:S01]  /*05a0*/  IMAD R11, R20, c[0x0][0x19c], R11 ;  /* 0x00006700140b7a24 */ /* 0x000fe200078e020b */
[----:B-1----:R-:W-:Y:S01]  /*05b0*/  IADD3 R28, R28, 0xffffffe, RZ ;  /* 0x0ffffffe1c1c7810 */ /* 0x002fe20007ffe0ff */
[----:B------:R-:W-:Y:S01]  /*05c0*/  IMAD R10, R20, c[0x0][0x1a4], R17 ;  /* 0x00006900140a7a24 */ /* 0x000fe200078e0211 */
[----:B------:R-:W-:Y:S01]  /*05d0*/  LEA.HI R6, R6, R3, RZ, 0x6 ;  /* 0x0000000306067211 */ /* 0x000fe200078f30ff */
[----:B------:R-:W-:Y:S01]  /*05e0*/  IMAD.SHL.U32 R196, R196, 0x2, RZ ;  /* 0x00000002c4c47824 */ /* 0x000fe200078e00ff */
[----:B------:R-:W1:Y:S01]  /*05f0*/  F2I.FTZ.U32.TRUNC.NTZ R29, R28 ;  /* 0x0000001c001d7305 */ /* 0x000e62000021f000 */
[----:B------:R-:W-:Y:S01]  /*0600*/  SHF.R.S32.HI R25, RZ, 0x1f, R24 ;  /* 0x0000001fff197819 */ /* 0x000fe20000011418 */
[----:B------:R-:W2:Y:S01]  /*0610*/  LDC.U8 R217, c[0x0][0x2d8] ;  /* 0x0000b600ffd97b82 */ /* 0x000ea20000000000 */
[----:B------:R-:W-:-:S02]  /*0620*/  SHF.R.S32.HI R3, RZ, 0x4, R0 ;  /* 0x00000004ff037819 */ /* 0x000fc40000011400 */
[----:B------:R-:W-:Y:S01]  /*0630*/  IABS R8, R15 ;  /* 0x0000000f00087213 */ /* 0x000fe20000000000 */
[--C-:B------:R-:W-:Y:S01]  /*0640*/  IMAD.WIDE.U32 R22, R20, c[0x0][0x198], R24.reuse ;  /* 0x0000660014167a25 */ /* 0x100fe200078e0018 */
[C---:B------:R-:W-:Y:S02]  /*0650*/  LOP3.LUT R2, R0.reuse, 0xfffffff0, RZ, 0xc0, !PT ;  /* 0xfffffff000027812 */ /* 0x040fe400078ec0ff */
[----:B------:R-:W-:Y:S01]  /*0660*/  LEA.HI R0, R0, R3, RZ, 0x1 ;  /* 0x0000000300007211 */ /* 0x000fe200078f08ff */
[----:B------:R-:W-:Y:S01]  /*0670*/  IMAD.WIDE.U32 R20, R20, c[0x0][0x1a0], R24 ;  /* 0x0000680014147a25 */ /* 0x000fe200078e0018 */
[----:B------:R-:W-:Y:S02]  /*0680*/  SHF.R.S32.HI R13, RZ, 0x1f, R14 ;  /* 0x0000001fff0d7819 */ /* 0x000fe4000001140e */
[----:B------:R-:W-:Y:S01]  /*0690*/  LOP3.LUT R0, R0, 0xfffffffe, RZ, 0xc0, !PT ;  /* 0xfffffffe00007812 */ /* 0x000fe200078ec0ff */
[----:B------:R-:W-:Y:S01]  /*06a0*/  IMAD.IADD R21, R21, 0x1, R10 ;  /* 0x0000000115157824 */ /* 0x000fe200078e020a */
[----:B------:R-:W-:Y:S01]  /*06b0*/  SHF.R.S32.HI R6, RZ, 0x6, R6 ;  /* 0x00000006ff067819 */ /* 0x000fe20000011406 */
[----:B-1----:R-:W-:Y:S01]  /*06c0*/  IMAD.MOV R16, RZ, RZ, -R29 ;  /* 0x000000ffff107224 */ /* 0x002fe200078e0a1d */
[----:B------:R-:W-:Y:S01]  /*06d0*/  SHF.R.S32.HI R121, RZ, 0x5, R121 ;  /* 0x00000005ff797819 */ /* 0x000fe20000011479 */
[----:B------:R-:W-:-:S02]  /*06e0*/  IMAD.MOV.U32 R28, RZ, RZ, RZ ;  /* 0x000000ffff1c7224 */ /* 0x000fc400078e00ff */
[----:B------:R-:W-:Y:S02]  /*06f0*/  IMAD R17, R16, R9, RZ ;  /* 0x0000000910117224 */ /* 0x000fe400078e02ff */
[----:B------:R-:W-:Y:S02]  /*0700*/  IMAD.IADD R0, R3, 0x1, -R0 ;  /* 0x0000000103007824 */ /* 0x000fe400078e0a00 */
[----:B------:R-:W-:-:S04]  /*0710*/  IMAD.HI.U32 R17, R29, R17, R28 ;  /* 0x000000111d117227 */ /* 0x000fc800078e001c */
[----:B------:R-:W-:Y:S02]  /*0720*/  IMAD R3, R13, c[0x0][0x178], RZ ;  /* 0x00005e000d037a24 */ /* 0x000fe400078e02ff */
[----:B------:R-:W-:-:S04]  /*0730*/  IMAD.HI.U32 R17, R17, R8, RZ ;  /* 0x0000000811117227 */ /* 0x000fc800078e00ff */
[----:B------:R-:W-:Y:S02]  /*0740*/  IMAD.MOV R10, RZ, RZ, -R17 ;  /* 0x000000ffff0a7224 */ /* 0x000fe400078e0a11 */
[----:B------:R-:W-:Y:S01]  /*0750*/  IMAD.IADD R23, R23, 0x1, R11 ;  /* 0x0000000117177824 */ /* 0x000fe200078e020b */
[----:B------:R-:W-:Y:S01]  /*0760*/  SHF.R.S32.HI R11, RZ, 0x1f, R15 ;  /* 0x0000001fff0b7819 */ /* 0x000fe2000001140f */
[C---:B------:R-:W-:Y:S02]  /*0770*/  IMAD R8, R9.reuse, R10, R8 ;  /* 0x0000000a09087224 */ /* 0x040fe400078e0208 */
[C---:B------:R-:W-:Y:S02]  /*0780*/  IMAD R12, R14.reuse, c[0x0][0x17c], R3 ;  /* 0x00005f000e0c7a24 */ /* 0x040fe400078e0203 */
[----:B------:R-:W-:Y:S01]  /*0790*/  IMAD.WIDE.U32 R24, R14, c[0x0][0x178], R24 ;  /* 0x00005e000e187a25 */ /* 0x000fe200078e0018 */
[----:B------:R-:W-:-:S03]  /*07a0*/  ISETP.GT.U32.AND P2, PT, R9, R8, PT ;  /* 0x000000080900720c */ /* 0x000fc60003f44070 */
[----:B------:R-:W-:Y:S02]  /*07b0*/  IMAD.IADD R25, R25, 0x1, R12 ;  /* 0x0000000119197824 */ /* 0x000fe400078e020c */
[----:B------:R-:W-:Y:S02]  /*07c0*/  IMAD R12, R11, c[0x0][0x1a8], RZ ;  /* 0x00006a000b0c7a24 */ /* 0x000fe400078e02ff */
[----:B------:R-:W-:-:S04]  /*07d0*/  IMAD.WIDE.U32 R24, R15, c[0x0][0x1a8], R24 ;  /* 0x00006a000f187a25 */ /* 0x000fc800078e0018 */
[----:B------:R-:W-:Y:S02]  /*07e0*/  IMAD R12, R15, c[0x0][0x1ac], R12 ;  /* 0x00006b000f0c7a24 */ /* 0x000fe400078e020c */
[----:B------:R-:W-:Y:S01]  /*07f0*/  IMAD R10, R27, c[0x0][0x190], RZ ;  /* 0x000064001b0a7a24 */ /* 0x000fe200078e02ff */
[----:B------:R-:W-:Y:S01]  /*0800*/  @!P2 IADD3 R17, R17, 0x1, RZ ;  /* 0x000000011111a810 */ /* 0x000fe20007ffe0ff */
[----:B------:R-:W-:Y:S02]  /*0810*/  IMAD.IADD R25, R25, 0x1, R12 ;  /* 0x0000000119197824 */ /* 0x000fe400078e020c */
[----:B------:R-:W-:Y:S01]  /*0820*/  @!P2 IMAD.IADD R8, R8, 0x1, -R9 ;  /* 0x000000010808a824 */ /* 0x000fe200078e0a09 */
[----:B------:R-:W-:Y:S01]  /*0830*/  ISETP.NE.AND P2, PT, RZ, c[0x0][0x1c8], PT ;  /* 0x00007200ff007a0c */ /* 0x000fe20003f45270 */
[C---:B------:R-:W-:Y:S02]  /*0840*/  IMAD R11, R13.reuse, c[0x0][0x180], RZ ;  /* 0x000060000d0b7a24 */ /* 0x040fe400078e02ff */
[----:B------:R-:W-:Y:S01]  /*0850*/  IMAD R13, R13, c[0x0][0x188], RZ ;  /* 0x000062000d0d7a24 */ /* 0x000fe200078e02ff */
[----:B------:R-:W-:Y:S01]  /*0860*/  ISETP.GE.U32.AND P3, PT, R8, R9, PT ;  /* 0x000000090800720c */ /* 0x000fe20003f66070 */
[----:B------:R-:W-:-:S02]  /*0870*/  IMAD R10, R26, c[0x0][0x194], R10 ;  /* 0x000065001a0a7a24 */ /* 0x000fc400078e020a */
[----:B------:R-:W-:-:S04]  /*0880*/  IMAD.WIDE.U32 R24, R26, c[0x0][0x190], R24 ;  /* 0x000064001a187a25 */ /* 0x000fc800078e0018 */
[----:B------:R-:W-:Y:S01]  /*0890*/  IMAD R13, R14, c[0x0][0x18c], R13 ;  /* 0x000063000e0d7a24 */ /* 0x000fe200078e020d */
[----:B------:R-:W-:Y:S01]  /*08a0*/  LEA R12, P0, R24, c[0x0][0x160], 0x1 ;  /* 0x00005800180c7a11 */ /* 0x000fe200078008ff */
[----:B------:R-:W-:-:S04]  /*08b0*/  IMAD.WIDE.U32 R198, R14, c[0x0][0x188], R20 ;  /* 0x000062000ec67a25 */ /* 0x000fc800078e0014 */
[----:B------:R-:W-:Y:S01]  /*08c0*/  IMAD.IADD R10, R25, 0x1, R10 ;  /* 0x00000001190a7824 */ /* 0x000fe200078e020a */
[----:B------:R-:W-:Y:S01]  /*08d0*/  @P3 IADD3 R17, R17, 0x1, RZ ;  /* 0x0000000111113810 */ /* 0x000fe20007ffe0ff */
[----:B------:R-:W-:Y:S02]  /*08e0*/  IMAD.IADD R199, R199, 0x1, R13 ;  /* 0x00000001c7c77824 */ /* 0x000fe400078e020d */
[----:B------:R-:W-:Y:S01]  /*08f0*/  IMAD R11, R14, c[0x0][0x184], R11 ;  /* 0x000061000e0b7a24 */ /* 0x000fe200078e020b */
[----:B------:R-:W-:Y:S01]  /*0900*/  LEA.HI.X R13, R24, c[0x0][0x164], R10, 0x1, P0 ;  /* 0x00005900180d7a11 */ /* 0x000fe200000f0c0a */
[----:B------:R-:W-:Y:S01]  /*0910*/  IMAD.WIDE.U32 R200, R14, c[0x0][0x180], R22 ;  /* 0x000060000ec87a25 */ /* 0x000fe200078e0016 */
[----:B------:R-:W-:-:S03]  /*0920*/  IADD3 R10, P0, R12, UR7, RZ ;  /* 0x000000070c0a7c10 */ /* 0x000fc6000ff1e0ff */
[----:B------:R-:W-:Y:S01]  /*0930*/  IMAD.IADD R201, R201, 0x1, R11 ;  /* 0x00000001c9c97824 */ /* 0x000fe200078e020b */
[----:B------:R-:W-:Y:S01]  /*0940*/  IADD3.X R11, R13, UR12, RZ, P0, !PT ;  /* 0x0000000c0d0b7c10 */ /* 0x000fe200087fe4ff */
[----:B------:R-:W-:Y:S01]  /*0950*/  @!P1 IMAD.MOV R17, RZ, RZ, -R17 ;  /* 0x000000ffff119224 */ /* 0x000fe200078e0a11 */
[----:B------:R-:W-:Y:S01]  /*0960*/  IADD3 R8, P0, R10, UR7, RZ ;  /* 0x000000070a087c10 */ /* 0x000fe2000ff1e0ff */
[----:B------:R-:W-:Y:S01]  /*0970*/  IMAD.IADD R19, R19, 0x1, -R2 ;  /* 0x0000000113137824 */ /* 0x000fe200078e0a02 */
[----:B------:R-:W-:Y:S01]  /*0980*/  @!P2 LOP3.LUT R17, RZ, c[0x0][0x1c8], RZ, 0x33, !PT ;  /* 0x00007200ff11aa12 */ /* 0x000fe200078e33ff */
[----:B------:R1:W-:Y:S01]  /*0990*/  LDGSTS.E.BYPASS.LTC128B.128 [R196], [R12.64] ;  /* 0x000000000cc47fae */ /* 0x0003e2000b901d48 */
[----:B------:R-:W-:Y:S02]  /*09a0*/  IADD3.X R9, R11, UR12, RZ, P0, !PT ;  /* 0x0000000c0b097c10 */ /* 0x000fe400087fe4ff */
[----:B------:R-:W-:Y:S01]  /*09b0*/  IADD3 R14, P0, R8, UR7, RZ ;  /* 0x00000007080e7c10 */ /* 0x000fe2000ff1e0ff */
[----:B------:R3:W-:Y:S01]  /*09c0*/  LDGSTS.E.BYPASS.LTC128B.128 [R196+0x800], [R10.64] ;  /* 0x008000000ac47fae */ /* 0x0007e2000b901d48 */
[----:B------:R-:W-:Y:S01]  /*09d0*/  SHF.R.S32.HI R2, RZ, 0x1f, R19 ;  /* 0x0000001fff027819 */ /* 0x000fe20000011413 */
[----:B------:R-:W-:Y:S01]  /*09e0*/  IMAD.WIDE.U32 R200, R17, c[0x0][0x1b0], R200 ;  /* 0x00006c0011c87a25 */ /* 0x000fe200078e00c8 */
[----:B------:R-:W-:Y:S01]  /*09f0*/  IADD3.X R15, R9, UR12, RZ, P0, !PT ;  /* 0x0000000c090f7c10 */ /* 0x000fe200087fe4ff */
[----:B------:R4:W-:Y:S01]  /*0a00*/  LDGSTS.E.BYPASS.LTC128B.128 [R196+0x1000], [R8.64] ;  /* 0x0100000008c47fae */ /* 0x0009e2000b901d48 */
[----:B------:R-:W-:Y:S01]  /*0a10*/  IADD3 R20, P0, R14, UR7, RZ ;  /* 0x000000070e147c10 */ /* 0x000fe2000ff1e0ff */
[----:B------:R-:W-:Y:S01]  /*0a20*/  IMAD.MOV.U32 R212, RZ, RZ, R200 ;  /* 0x000000ffffd47224 */ /* 0x000fe200078e00c8 */
[----:B------:R-:W-:Y:S01]  /*0a30*/  LEA.HI R3, R2, R19, RZ, 0x3 ;  /* 0x0000001302037211 */ /* 0x000fe200078f18ff */
[----:B------:R5:W-:Y:S01]  /*0a40*/  LDGSTS.E.BYPASS.LTC128B.128 [R196+0x1800], [R14.64] ;  /* 0x018000000ec47fae */ /* 0x000be2000b901d48 */
[----:B------:R-:W-:Y:S01]  /*0a50*/  IADD3.X R21, R15, UR12, RZ, P0, !PT ;  /* 0x0000000c0f157c10 */ /* 0x000fe200087fe4ff */
[----:B------:R-:W-:Y:S01]  /*0a60*/  IMAD.WIDE.U32 R198, R17, c[0x0][0x1b8], R198 ;  /* 0x00006e0011c67a25 */ /* 0x000fe200078e00c6 */
[----:B------:R-:W-:-:S02]  /*0a70*/  LOP3.LUT R2, R3, 0xfffffff8, RZ, 0xc0, !PT ;  /* 0xfffffff803027812 */ /* 0x000fc400078ec0ff */
[----:B------:R-:W-:Y:S01]  /*0a80*/  IADD3 R18, P0, R20, UR7, RZ ;  /* 0x0000000714127c10 */ /* 0x000fe2000ff1e0ff */
[----:B------:R2:W-:Y:S01]  /*0a90*/  LDGSTS.E.BYPASS.LTC128B.128 [R196+0x2000], [R20.64] ;  /* 0x0200000014c47fae */ /* 0x0005e2000b901d48 */
[----:B------:R-:W-:Y:S02]  /*0aa0*/  IMAD.SHL.U32 R122, R3, 0x40, RZ ;  /* 0x00000040037a7824 */ /* 0x000fe400078e00ff */
[----:B------:R-:W-:Y:S01]  /*0ab0*/  IMAD.IADD R2, R19, 0x1, -R2 ;  /* 0x0000000113027824 */ /* 0x000fe200078e0a02 */
[----:B------:R-:W-:Y:S02]  /*0ac0*/  IADD3.X R19, R21, UR12, RZ, P0, !PT ;  /* 0x0000000c15137c10 */ /* 0x000fe400087fe4ff */
[----:B------:R-:W-:Y:S02]  /*0ad0*/  LOP3.LUT R122, R122, 0xfffffe00, RZ, 0xc0, !PT ;  /* 0xfffffe007a7a7812 */ /* 0x000fe400078ec0ff */
[----:B-1----:R-:W-:Y:S01]  /*0ae0*/  IADD3 R12, P0, R18, UR7, RZ ;  /* 0x00000007120c7c10 */ /* 0x002fe2000ff1e0ff */
[----:B------:R1:W-:Y:S02]  /*0af0*/  LDGSTS.E.BYPASS.LTC128B.128 [R196+0x2800], [R18.64] ;  /* 0x0280000012c47fae */ /* 0x0003e4000b901d48 */
[----:B------:R-:W-:Y:S01]  /*0b00*/  IMAD R194, R121, 0x400, R122 ;  /* 0x0000040079c27824 */ /* 0x000fe200078e027a */
[----:B---3--:R-:W-:-:S02]  /*0b10*/  SHF.R.S32.HI R10, RZ, 0x1f, R17 ;  /* 0x0000001fff0a7819 */ /* 0x008fc40000011411 */
[----:B------:R-:W-:Y:S02]  /*0b20*/  IADD3 R11, R6, -0x1, RZ ;  /* 0xffffffff060b7810 */ /* 0x000fe40007ffe0ff */
[----:B------:R-:W-:Y:S02]  /*0b30*/  IADD3.X R13, R19, UR12, RZ, P0, !PT ;  /* 0x0000000c130d7c10 */ /* 0x000fe400087fe4ff */
[----:B----4-:R-:W-:Y:S01]  /*0b40*/  SHF.R.S32.HI R8, RZ, 0x1f, R11 ;  /* 0x0000001fff087819 */ /* 0x010fe2000001140b */
[----:B------:R-:W-:Y:S02]  /*0b50*/  IMAD R9, R11, UR10, RZ ;  /* 0x0000000a0b097c24 */ /* 0x000fe4000f8e02ff */
[----:B-----5:R-:W-:Y:S01]  /*0b60*/  IMAD R14, R10, c[0x0][0x1b0], RZ ;  /* 0x00006c000a0e7a24 */ /* 0x020fe200078e02ff */
[----:B------:R3:W-:Y:S01]  /*0b70*/  LDGSTS.E.BYPASS.LTC128B.128 [R196+0x3000], [R12.64] ;  /* 0x030000000cc47fae */ /* 0x0007e2000b901d48 */
[----:B------:R-:W-:Y:S02]  /*0b80*/  IMAD R9, R8, UR11, R9 ;  /* 0x0000000b08097c24 */ /* 0x000fe4000f8e0209 */
[----:B------:R-:W-:Y:S01]  /*0b90*/  IMAD R213, R17, c[0x0][0x1b4], R14 ;  /* 0x00006d0011d57a24 */ /* 0x000fe200078e020e */
[----:B--2---:R-:W-:Y:S01]  /*0ba0*/  IADD3 R20, P1, R12, UR7, RZ ;  /* 0x000000070c147c10 */ /* 0x004fe2000ff3e0ff */
[----:B------:R-:W-:Y:S01]  /*0bb0*/  IMAD R8, R8, c[0x0][0x1a0], RZ ;  /* 0x0000680008087a24 */ /* 0x000fe200078e02ff */
[----:B------:R-:W-:Y:S01]  /*0bc0*/  USHF.L.U32 UR7, UR4, 0x5, URZ ;  /* 0x0000000504077899 */ /* 0x000fe2000800063f */
[----:B------:R-:W-:Y:S01]  /*0bd0*/  IMAD.IADD R213, R201, 0x1, R213 ;  /* 0x00000001c9d57824 */ /* 0x000fe200078e02d5 */
[----:B------:R-:W-:Y:S01]  /*0be0*/  IADD3.X R21, R13, UR12, RZ, P1, !PT ;  /* 0x0000000c0d157c10 */ /* 0x000fe20008ffe4ff */
[----:B------:R-:W-:Y:S01]  /*0bf0*/  IMAD R10, R10, c[0x0][0x1b8], RZ ;  /* 0x00006e000a0a7a24 */ /* 0x000fe200078e02ff */
[----:B------:R-:W-:Y:S01]  /*0c00*/  ULDC.64 UR4, c[0x0][0x1a0] ;  /* 0x0000680000047ab9 */ /* 0x000fe20000000a00 */
[----:B------:R-:W-:Y:S01]  /*0c10*/  IMAD.WIDE.U32 R14, R11, UR11, R212 ;  /* 0x0000000b0b0e7c25 */ /* 0x000fe2000f8e00d4 */
[----:B------:R-:W-:Y:S01]  /*0c20*/  USHF.L.U64.HI UR5, UR4, UR6, UR5 ;  /* 0x0000000604057299 */ /* 0x000fe20008010205 */
[----:B------:R2:W-:Y:S01]  /*0c30*/  LDGSTS.E.BYPASS.LTC128B.128 [R196+0x3800], [R20.64] ;  /* 0x0380000014c47fae */ /* 0x0005e2000b901d48 */
[----:B------:R-:W-:Y:S01]  /*0c40*/  USHF.L.U32 UR4, UR4, 0x5, URZ ;  /* 0x0000000504047899 */ /* 0x000fe2000800063f */
[----:B------:R-:W-:Y:S01]  /*0c50*/  IMAD.IADD R9, R15, 0x1, R9 ;  /* 0x000000010f097824 */ /* 0x000fe200078e0209 */
[----:B------:R-:W-:Y:S01]  /*0c60*/  LEA R16, P0, R14, c[0x0][0x168], 0x1 ;  /* 0x00005a000e107a11 */ /* 0x000fe200078008ff */
[----:B------:R-:W-:-:S02]  /*0c70*/  IMAD R195, R17, c[0x0][0x1bc], R10 ;  /* 0x00006f0011c37a24 */ /* 0x000fc400078e020a */
[C---:B------:R-:W-:Y:S01]  /*0c80*/  IMAD R8, R11.reuse, c[0x0][0x1a4], R8 ;  /* 0x000069000b087a24 */ /* 0x040fe200078e0208 */
[----:B------:R-:W-:Y:S01]  /*0c90*/  LEA.HI.X R17, R14, c[0x0][0x16c], R9, 0x1, P0 ;  /* 0x00005b000e117a11 */ /* 0x000fe200000f0c09 */
[----:B-1----:R-:W-:-:S04]  /*0ca0*/  IMAD.WIDE.U32 R18, R11, c[0x0][0x1a0], RZ ;  /* 0x000068000b127a25 */ /* 0x002fc800078e00ff */
[----:B------:R-:W-:Y:S01]  /*0cb0*/  IMAD.IADD R10, R19, 0x1, R8 ;  /* 0x00000001130a7824 */ /* 0x000fe200078e0208 */
[----:B------:R-:W-:Y:S01]  /*0cc0*/  LEA R8, P0, R18, R198, 0x6 ;  /* 0x000000c612087211 */ /* 0x000fe200078030ff */
[----:B------:R-:W-:Y:S01]  /*0cd0*/  IMAD.IADD R195, R199, 0x1, R195 ;  /* 0x00000001c7c37824 */ /* 0x000fe200078e02c3 */
[----:B---3--:R-:W-:Y:S01]  /*0ce0*/  IADD3 R12, P1, R16, UR7, RZ ;  /* 0x00000007100c7c10 */ /* 0x008fe2000ff3e0ff */
[----:B------:R1:W-:Y:S01]  /*0cf0*/  LDGSTS.E.BYPASS.LTC128B.128 [R196+0x4000], [R16.64] ;  /* 0x0400000010c47fae */ /* 0x0003e2000b901d48 */
[----:B------:R-:W-:Y:S02]  /*0d00*/  IMAD.SHL.U32 R9, R96, 0x40, RZ ;  /* 0x0000004060097824 */ /* 0x000fe400078e00ff */
[----:B------:R-:W-:Y:S02]  /*0d10*/  LEA.HI.X R11, R18, R195, R10, 0x6, P0 ;  /* 0x000000c3120b7211 */ /* 0x000fe400000f340a */
[----:B------:R-:W-:Y:S02]  /*0d20*/  IADD3.X R13, R17, UR13, RZ, P1, !PT ;  /* 0x0000000d110d7c10 */ /* 0x000fe40008ffe4ff */
[----:B------:R-:W-:-:S02]  /*0d30*/  IADD3 R18, P0, R12, UR7, RZ ;  /* 0x000000070c127c10 */ /* 0x000fc4000ff1e0ff */
[----:B------:R-:W-:Y:S01]  /*0d40*/  LOP3.LUT R9, R9, 0x1c0, RZ, 0xc0, !PT ;  /* 0x000001c009097812 */ /* 0x000fe200078ec0ff */
[----:B------:R3:W-:Y:S01]  /*0d50*/  LDGSTS.E.BYPASS.LTC128B.128 [R196+0x4800], [R12.64] ;  /* 0x048000000cc47fae */ /* 0x0007e2000b901d48 */
[----:B------:R-:W-:Y:S02]  /*0d60*/  IADD3.X R19, R13, UR13, RZ, P0, !PT ;  /* 0x0000000d0d137c10 */ /* 0x000fe400087fe4ff */
[----:B------:R-:W-:Y:S02]  /*0d70*/  IADD3 R14, P0, R18, UR7, RZ ;  /* 0x00000007120e7c10 */ /* 0x000fe4000ff1e0ff */
[----:B------:R-:W-:Y:S01]  /*0d80*/  LOP3.LUT R4, R9, 0x8, R4, 0xf8, !PT ;  /* 0x0000000809047812 */ /* 0x000fe200078ef804 */
[----:B------:R1:W-:Y:S01]  /*0d90*/  LDGSTS.E.BYPASS.LTC128B.128 [R196+0x5000], [R18.64] ;  /* 0x0500000012c47fae */ /* 0x0003e2000b901d48 */
[----:B------:R-:W-:Y:S02]  /*0da0*/  IADD3.X R15, R19, UR13, RZ, P0, !PT ;  /* 0x0000000d130f7c10 */ /* 0x000fe400087fe4ff */
[----:B------:R-:W-:-:S02]  /*0db0*/  SHF.R.U32.HI R9, RZ, 0x3, R9 ;  /* 0x00000003ff097819 */ /* 0x000fc40000011609 */
[----:B------:R-:W-:Y:S01]  /*0dc0*/  LEA R10, P0, R8, c[0x0][0x170], 0x1 ;  /* 0x00005c00080a7a11 */ /* 0x000fe200078008ff */
[----:B------:R4:W-:Y:S01]  /*0dd0*/  LDGSTS.E.BYPASS.LTC128B.128 [R196+0x5800], [R14.64] ;  /* 0x058000000ec47fae */ /* 0x0009e2000b901d48 */
[----:B------:R-:W-:Y:S01]  /*0de0*/  LOP3.LUT R9, R4, R9, RZ, 0x3c, !PT ;  /* 0x0000000904097212 */ /* 0x000fe200078e3cff */
[----:B------:R-:W-:Y:S01]  /*0df0*/  IMAD.SHL.U32 R4, R2, 0x40, RZ ;  /* 0x0000004002047824 */ /* 0x000fe200078e00ff */
[----:B------:R-:W-:Y:S01]  /*0e00*/  LEA.HI.X R11, R8, c[0x0][0x174], R11, 0x1, P0 ;  /* 0x00005d00080b7a11 */ /* 0x000fe200000f0c0b */
[----:B------:R-:W0:Y:S03]  /*0e10*/  LDGDEPBAR ;  /* 0x00000000000079af */ /* 0x000e260000000000 */
[----:B------:R-:W-:-:S04]  /*0e20*/  LOP3.LUT R8, R4, 0x1c0, RZ, 0xc0, !PT ;  /* 0x000001c004087812 */ /* 0x000fc800078ec0ff */
[----:B------:R-:W-:Y:S01]  /*0e30*/  SHF.R.U32.HI R3, RZ, 0x3, R8 ;  /* 0x00000003ff037819 */ /* 0x000fe20000011608 */
[C---:B---3--:R-:W-:Y:S02]  /*0e40*/  IMAD.SHL.U32 R13, R0.reuse, 0x8, RZ ;  /* 0x00000008000d7824 */ /* 0x048fe400078e00ff */
[----:B------:R-:W-:Y:S02]  /*0e50*/  IMAD R0, R0, 0x200, R9 ;  /* 0x0000020000007824 */ /* 0x000fe400078e0209 */
[----:B------:R-:W-:Y:S01]  /*0e60*/  IMAD.MOV.U32 R12, RZ, RZ, 0x20 ;  /* 0x00000020ff0c7424 */ /* 0x000fe200078e00ff */
[----:B------:R-:W-:Y:S01]  /*0e70*/  LOP3.LUT R4, R8, 0x8, R13, 0xf8, !PT ;  /* 0x0000000808047812 */ /* 0x000fe200078ef80d */
[C---:B------:R-:W-:Y:S01]  /*0e80*/  IMAD.SHL.U32 R13, R0.reuse, 0x2, RZ ;  /* 0x00000002000d7824 */ /* 0x040fe200078e00ff */
[----:B------:R-:W-:Y:S02]  /*0e90*/  LEA R193, R0, 0x4000, 0x1 ;  /* 0x0000400000c17811 */ /* 0x000fe400078e08ff */
[----:B------:R-:W-:-:S02]  /*0ea0*/  LOP3.LUT R3, R4, R3, RZ, 0x3c, !PT ;  /* 0x0000000304037212 */ /* 0x000fc400078e3cff */
[----:B------:R-:W-:Y:S01]  /*0eb0*/  IADD3 R189, R193, 0x40, RZ ;  /* 0x00000040c1bd7810 */ /* 0x000fe20007ffe0ff */
[----:B------:R-:W-:-:S04]  /*0ec0*/  DEPBAR.LE SB0, 0x0 ;  /* 0x000080000000791a */ /* 0x000fc80000000000 */
[----:B------:R-:W-:Y:S01]  /*0ed0*/  BAR.SYNC.DEFER_BLOCKING 0x0 ;  /* 0x0000000000007b1d */ /* 0x000fe20000010000 */
[----:B----4-:R-:W-:Y:S01]  /*0ee0*/  IADD3 R14, P0, R10, UR4, RZ ;  /* 0x000000040a0e7c10 */ /* 0x010fe2000ff1e0ff */
[----:B------:R-:W-:Y:S01]  /*0ef0*/  IMAD.IADD R194, R194, 0x1, R3 ;  /* 0x00000001c2c27824 */ /* 0x000fe200078e0203 */
[----:B------:R-:W-:Y:S02]  /*0f00*/  LOP3.LUT R3, R3, R122, RZ, 0xfc, !PT ;  /* 0x0000007a03037212 */ /* 0x000fe400078efcff */
[----:B--2---:R-:W-:Y:S01]  /*0f10*/  IADD3 R20, P1, R14, UR4, RZ ;  /* 0x000000040e147c10 */ /* 0x004fe2000ff3e0ff */
[----:B------:R-:W-:Y:S01]  /*0f20*/  IMAD.SHL.U32 R194, R194, 0x2, RZ ;  /* 0x00000002c2c27824 */ /* 0x000fe200078e00ff */
[----:B------:R-:W-:Y:S02]  /*0f30*/  IADD3.X R15, R11, UR5, RZ, P0, !PT ;  /* 0x000000050b0f7c10 */ /* 0x000fe400087fe4ff */
[----:B------:R-:W-:Y:S02]  /*0f40*/  IADD3 R22, P0, R20, UR4, RZ ;  /* 0x0000000414167c10 */ /* 0x000fe4000ff1e0ff */
[----:B------:R-:W-:-:S02]  /*0f50*/  IADD3.X R21, R15, UR5, RZ, P1, !PT ;  /* 0x000000050f157c10 */ /* 0x000fc40008ffe4ff */
[----:B------:R-:W-:Y:S02]  /*0f60*/  LOP3.LUT P1, RZ, R2, 0x2, RZ, 0xc0, !PT ;  /* 0x0000000202ff7812 */ /* 0x000fe4000782c0ff */
[----:B------:R-:W-:Y:S02]  /*0f70*/  IADD3.X R23, R21, UR5, RZ, P0, !PT ;  /* 0x0000000515177c10 */ /* 0x000fe400087fe4ff */
[----:B------:R-:W-:Y:S02]  /*0f80*/  LOP3.LUT P0, RZ, R96, 0x2, RZ, 0xc0, !PT ;  /* 0x0000000260ff7812 */ /* 0x000fe4000780c0ff */
[C---:B------:R-:W-:Y:S02]  /*0f90*/  SEL R0, R12.reuse, 0xffffffe0, !P1 ;  /* 0xffffffe00c007807 */ /* 0x040fe40004800000 */
[----:B------:R-:W-:Y:S02]  /*0fa0*/  SEL R4, R12, 0xffffffe0, !P0 ;  /* 0xffffffe00c047807 */ /* 0x000fe40004000000 */
[----:B------:R-:W-:Y:S01]  /*0fb0*/  LOP3.LUT P0, RZ, R96, 0x4, RZ, 0xc0, !PT ;  /* 0x0000000460ff7812 */ /* 0x000fe2000780c0ff */
[----:B------:R-:W-:Y:S01]  /*0fc0*/  @!PT LDS RZ, [RZ] ;  /* 0x00000000fffff984 */ /* 0x000fe20000000800 */
[----:B------:R-:W-:Y:S01]  /*0fd0*/  @!PT LDS RZ, [RZ] ;  /* 0x00000000fffff984 */ /* 0x000fe20000000800 */
[----:B------:R-:W-:Y:S01]  /*0fe0*/  @!PT LDS RZ, [RZ] ;  /* 0x00000000fffff984 */ /* 0x000fe20000000800 */
[----:B------:R2:W-:Y:S01]  /*0ff0*/  LDGSTS.E.BYPASS.LTC128B.128 [R196+0x6000], [R10.64] ;  /* 0x060000000ac47fae */ /* 0x0005e2000b901d48 */
[----:B------:R-:W-:Y:S01]  /*1000*/  IMAD.IADD R192, R194, 0x1, R0 ;  /* 0x00000001c2c07824 */ /* 0x000fe200078e0200 */
[----:B------:R-:W-:Y:S01]  /*1010*/  LOP3.LUT P1, RZ, R2, 0x4, RZ, 0xc0, !PT ;  /* 0x0000000402ff7812 */ /* 0x000fe2000782c0ff */
[----:B------:R-:W-:Y:S01]  /*1020*/  IMAD.IADD R191, R193, 0x1, R4 ;  /* 0x00000001c1bf7824 */ /* 0x000fe200078e0204 */
[----:B------:R3:W-:Y:S01]  /*1030*/  LDGSTS.E.BYPASS.LTC128B.128 [R196+0x6800], [R14.64] ;  /* 0x068000000ec47fae */ /* 0x0007e2000b901d48 */
[----:B------:R-:W-:-:S03]  /*1040*/  IMAD.MOV.U32 R2, RZ, RZ, 0x40 ;  /* 0x00000040ff027424 */ /* 0x000fc600078e00ff */
[----:B------:R4:W-:Y:S02]  /*1050*/  LDGSTS.E.BYPASS.LTC128B.128 [R196+0x7000], [R20.64] ;  /* 0x0700000014c47fae */ /* 0x0009e4000b901d48 */
[----:B------:R-:W-:Y:S02]  /*1060*/  SEL R2, R2, 0xffffffc0, !P1 ;  /* 0xffffffc002027807 */ /* 0x000fe40004800000 */
[----:B------:R4:W-:Y:S01]  /*1070*/  LDGSTS.E.BYPASS.LTC128B.128 [R196+0x7800], [R22.64] ;  /* 0x0780000016c47fae */ /* 0x0009e2000b901d48 */
[----:B------:R-:W-:Y:S02]  /*1080*/  @P0 IADD3 R189, R193, -0x40, RZ ;  /* 0xffffffc0c1bd0810 */ /* 0x000fe40007ffe0ff */
[----:B------:R-:W-:Y:S01]  /*1090*/  IMAD.IADD R190, R194, 0x1, R2 ;  /* 0x00000001c2be7824 */ /* 0x000fe200078e0202 */
[----:B------:R-:W-:Y:S01]  /*10a0*/  LDSM.16.M88.4 R28, [R194] ;  /* 0x00000000c21c783b */ /* 0x000fe20000000200 */
[----:B------:R-:W-:Y:S01]  /*10b0*/  ISETP.GE.AND P0, PT, R123, 0x41, PT ;  /* 0x000000417b00780c */ /* 0x000fe20003f06270 */
[----:B------:R-:W-:Y:S01]  /*10c0*/  IMAD.IADD R180, R4, 0x1, R189 ;  /* 0x0000000104b47824 */ /* 0x000fe200078e02bd */
[C---:B------:R-:W-:Y:S01]  /*10d0*/  IADD3 R183, R189.reuse, 0x800, RZ ;  /* 0x00000800bdb77810 */ /* 0x040fe20007ffe0ff */
[----:B------:R-:W5:Y:S01]  /*10e0*/  LDSM.16.M88.4 R56, [R13+0x4000] ;  /* 0x004000000d38783b */ /* 0x000f620000000200 */
[----:B------:R-:W-:Y:S01]  /*10f0*/  IMAD.IADD R188, R0, 0x1, R190 ;  /* 0x0000000100bc7824 */ /* 0x000fe200078e02be */
[----:B------:R-:W-:-:S02]  /*1100*/  IADD3 R182, R189, 0x1000, RZ ;  /* 0x00001000bdb67810 */ /* 0x000fc40007ffe0ff */
[----:B-1----:R-:W1:Y:S01]  /*1110*/  LDSM.16.M88.4 R16, [R194+0x2000] ;  /* 0x00200000c210783b */ /* 0x002e620000000200 */
[----:B------:R-:W-:-:S03]  /*1120*/  IADD3 R181, R189, 0x1800, RZ ;  /* 0x00001800bdb57810 */ /* 0x000fc60007ffe0ff */
[----:B------:R-:W1:Y:S04]  /*1130*/  LDSM.16.M88.4 R52, [R13+0x4800] ;  /* 0x004800000d34783b */ /* 0x000e680000000200 */
[----:B--2---:R-:W2:Y:S04]  /*1140*/  LDSM.16.M88.4 R8, [R13+0x5000] ;  /* 0x005000000d08783b */ /* 0x004ea80000000200 */
[----:B------:R3:W2:Y:S04]  /*1150*/  LDSM.16.M88.4 R72, [R13+0x5800] ;  /* 0x005800000d48783b */ /* 0x0006a80000000200 */
[----:B------:R-:W-:Y:S04]  /*1160*/  LDSM.16.M88.4 R88, [R191] ;  /* 0x00000000bf58783b */ /* 0x000fe80000000200 */
[----:B------:R-:W2:Y:S04]  /*1170*/  LDSM.16.M88.4 R92, [R192+0x2000] ;  /* 0x00200000c05c783b */ /* 0x000ea80000000200 */
[----:B------:R-:W3:Y:S04]  /*1180*/  LDSM.16.M88.4 R84, [R191+0x800] ;  /* 0x00080000bf54783b */ /* 0x000ee80000000200 */
[----:B------:R-:W3:Y:S04]  /*1190*/  LDSM.16.M88.4 R80, [R191+0x1000] ;  /* 0x00100000bf50783b */ /* 0x000ee80000000200 */
[----:B------:R-:W3:Y:S01]  /*11a0*/  LDSM.16.M88.4 R76, [R191+0x1800] ;  /* 0x00180000bf4c783b */ /* 0x000ee20000000200 */
[-C--:B-----5:R-:W-:Y:S03]  /*11b0*/  HMMA.16816.F32 R40, R28, R56.reuse, RZ ;  /* 0x000000381c28723c */ /* 0x0a0fe600000018ff */
[----:B------:R-:W-:Y:S04]  /*11c0*/  LDSM.16.M88.4 R116, [R190+0x2000] ;  /* 0x00200000be74783b */ /* 0x000fe80000000200 */
[----:B------:R-:W-:Y:S01]  /*11d0*/  LDSM.16.M88.4 R112, [R189] ;  /* 0x00000000bd70783b */ /* 0x000fe20000000200 */
[C---:B-1----:R-:W-:Y:S03]  /*11e0*/  HMMA.16816.F32 R60, R16.reuse, R56, RZ ;  /* 0x00000038103c723c */ /* 0x042fe600000018ff */
[----:B------:R-:W-:Y:S04]  /*11f0*/  LDSM.16.M88.4 R108, [R189+0x800] ;  /* 0x00080000bd6c783b */ /* 0x000fe80000000200 */
[----:B------:R-:W-:Y:S01]  /*1200*/  LDSM.16.M88.4 R104, [R189+0x1000] ;  /* 0x00100000bd68783b */ /* 0x000fe20000000200 */
[C---:B------:R-:W-:Y:S03]  /*1210*/  HMMA.16816.F32 R44, R16.reuse, R52, RZ ;  /* 0x00000034102c723c */ /* 0x040fe600000018ff */
[----:B------:R-:W-:Y:S04]  /*1220*/  LDSM.16.M88.4 R100, [R189+0x1800] ;  /* 0x00180000bd64783b */ /* 0x000fe80000000200 */
[----:B------:R-:W-:Y:S01]  /*1230*/  LDSM.16.M88.4 R96, [R190] ;  /* 0x00000000be60783b */ /* 0x000fe20000000200 */
[C---:B--2---:R-:W-:Y:S03]  /*1240*/  HMMA.16816.F32 R36, R16.reuse, R8, RZ ;  /* 0x000000081024723c */ /* 0x044fe600000018ff */
[----:B------:R-:W0:Y:S05]  /*1250*/  LDGDEPBAR ;  /* 0x00000000000079af */ /* 0x000e2a0000000000 */
[C---:B------:R-:W-:Y:S08]  /*1260*/  HMMA.16816.F32 R68, R16.reuse, R58, RZ ;  /* 0x0000003a1044723c */ /* 0x040ff000000018ff */
[C---:B---3--:R-:W-:Y:S08]  /*1270*/  HMMA.16816.F32 R12, R16.reuse, R54, RZ ;  /* 0x00000036100c723c */ /* 0x048ff000000018ff */
[----:B----4-:R-:W-:Y:S08]  /*1280*/  HMMA.16816.F32 R20, R16, R10, RZ ;  /* 0x0000000a1014723c */ /* 0x010ff000000018ff */
[C---:B------:R-:W-:Y:S08]  /*1290*/  HMMA.16816.F32 R64, R28.reuse, R52, RZ ;  /* 0x000000341c40723c */ /* 0x040ff000000018ff */
[----:B------:R-:W-:Y:S08]  /*12a0*/  HMMA.16816.F32 R48, R28, R8, RZ ;  /* 0x000000081c30723c */ /* 0x000ff000000018ff */
[----:B------:R-:W-:Y:S08]  /*12b0*/  HMMA.16816.F32 R24, R16, R72, RZ ;  /* 0x000000481018723c */ /* 0x000ff000000018ff */
[C---:B------:R-:W-:Y:S08]  /*12c0*/  HMMA.16816.F32 R56, R28.reuse, R58, RZ ;  /* 0x0000003a1c38723c */ /* 0x040ff000000018ff */
[C---:B------:R-:W-:Y:S08]  /*12d0*/  HMMA.16816.F32 R52, R28.reuse, R54, RZ ;  /* 0x000000361c34723c */ /* 0x040ff000000018ff */
[C---:B------:R-:W-:Y:S08]  /*12e0*/  HMMA.16816.F32 R8, R28.reuse, R10, RZ ;  /* 0x0000000a1c08723c */ /* 0x040ff000000018ff */
[----:B------:R-:W-:Y:S08]  /*12f0*/  HMMA.16816.F32 R32, R28, R72, RZ ;  /* 0x000000481c20723c */ /* 0x000ff000000018ff */
[-C--:B------:R-:W-:Y:S08]  /*1300*/  HMMA.16816.F32 R16, R16, R74.reuse, RZ ;  /* 0x0000004a1010723c */ /* 0x080ff000000018ff */
[----:B------:R-:W-:Y:S01]  /*1310*/  HMMA.16816.F32 R28, R28, R74, RZ ;  /* 0x0000004a1c1c723c */ /* 0x000fe200000018ff */
[----:B------:R-:W1:Y:S07]  /*1320*/  LDSM.16.M88.4 R72, [R192] ;  /* 0x00000000c048783b */ /* 0x000e6e0000000200 */
        /* <DEDUP_REMOVED lines=9> */
[C---:B-1----:R-:W-:Y:S08]  /*13c0*/  HMMA.16816.F32 R40, R72.reuse, R88, R40 ;  /* 0x000000584828723c */ /* 0x042ff00000001828 */
[C---:B------:R-:W-:Y:S08]  /*13d0*/  HMMA.16816.F32 R64, R72.reuse, R84, R64 ;  /* 0x000000544840723c */ /* 0x040ff00000001840 */
[C---:B------:R-:W-:Y:S08]  /*13e0*/  HMMA.16816.F32 R48, R72.reuse, R80, R48 ;  /* 0x000000504830723c */ /* 0x040ff00000001830 */
[C---:B------:R-:W-:Y:S08]  /*13f0*/  HMMA.16816.F32 R32, R72.reuse, R76, R32 ;  /* 0x0000004c4820723c */ /* 0x040ff00000001820 */
[C---:B------:R-:W-:Y:S01]  /*1400*/  HMMA.16816.F32 R56, R72.reuse, R90, R56 ;  /* 0x0000005a4838723c */ /* 0x040fe20000001838 */
[----:B------:R-:W1:Y:S07]  /*1410*/  LDSM.16.M88.4 R88, [R180] ;  /* 0x00000000b458783b */ /* 0x000e6e0000000200 */
[C---:B------:R-:W-:Y:S01]  /*1420*/  HMMA.16816.F32 R52, R72.reuse, R86, R52 ;  /* 0x000000564834723c */ /* 0x040fe20000001834 */
[----:B------:R-:W2:Y:S07]  /*1430*/  LDSM.16.M88.4 R84, [R180+0x800] ;  /* 0x00080000b454783b */ /* 0x000eae0000000200 */
[C---:B------:R-:W-:Y:S01]  /*1440*/  HMMA.16816.F32 R8, R72.reuse, R82, R8 ;  /* 0x000000524808723c */ /* 0x040fe20000001808 */
[----:B------:R-:W3:Y:S07]  /*1450*/  LDSM.16.M88.4 R80, [R180+0x1000] ;  /* 0x00100000b450783b */ /* 0x000eee0000000200 */
[----:B------:R-:W-:Y:S01]  /*1460*/  HMMA.16816.F32 R28, R72, R78, R28 ;  /* 0x0000004e481c723c */ /* 0x000fe2000000181c */
[----:B------:R-:W4:Y:S04]  /*1470*/  LDSM.16.M88.4 R76, [R180+0x1800] ;  /* 0x00180000b44c783b */ /* 0x000f280000000200 */
[----:B------:R-:W5:Y:S01]  /*1480*/  LDSM.16.M88.4 R72, [R188] ;  /* 0x00000000bc48783b */ /* 0x000f620000000200 */
[----:B------:R-:W-:-:S04]  /*1490*/  DEPBAR.LE SB0, 0x0 ;  /* 0x000080000000791a */ /* 0x000fc80000000000 */
        /* <DEDUP_REMOVED lines=18> */
[C---:B--2---:R-:W-:Y:S08]  /*15c0*/  HMMA.16816.F32 R44, R92.reuse, R84, R44 ;  /* 0x000000545c2c723c */ /* 0x044ff0000000182c */
[C---:B------:R-:W-:Y:S08]  /*15d0*/  HMMA.16816.F32 R12, R92.reuse, R86, R12 ;  /* 0x000000565c0c723c */ /* 0x040ff0000000180c */
[C---:B---3--:R-:W-:Y:S08]  /*15e0*/  HMMA.16816.F32 R36, R92.reuse, R80, R36 ;  /* 0x000000505c24723c */ /* 0x048ff00000001824 */
[C---:B------:R-:W-:Y:S08]  /*15f0*/  HMMA.16816.F32 R20, R92.reuse, R82, R20 ;  /* 0x000000525c14723c */ /* 0x040ff00000001814 */
[C---:B----4-:R-:W-:Y:S08]  /*1600*/  HMMA.16816.F32 R24, R92.reuse, R76, R24 ;  /* 0x0000004c5c18723c */ /* 0x050ff00000001818 */
[----:B------:R-:W-:Y:S08]  /*1610*/  HMMA.16816.F32 R16, R92, R78, R16 ;  /* 0x0000004e5c10723c */ /* 0x000ff00000001810 */
[C---:B-----5:R-:W-:Y:S08]  /*1620*/  HMMA.16816.F32 R40, R72.reuse, R88, R40 ;  /* 0x000000584828723c */ /* 0x060ff00000001828 */
        /* <DEDUP_REMOVED lines=9> */
[----:B------:R-:W-:-:S04]  /*16c0*/  IADD3 R75, R6, -0x2, RZ ;  /* 0xfffffffe064b7810 */ /* 0x000fc80007ffe0ff */
        /* <DEDUP_REMOVED lines=20> */
[----:B------:R-:W0:Y:S02]  /*1810*/  LDGDEPBAR ;  /* 0x00000000000079af */ /* 0x000e240000000000 */
.L_x_1199:
[----:B-1----:R-:W-:Y:S01]  /*1820*/  FMNMX.FTZ R73, R60, R61, !PT ;  /* 0x0000003d3c497209 */ /* 0x002fe20007810000 */
[----:B------:R-:W-:Y:S01]  /*1830*/  IMAD R234, R120, 0x8, R121 ;  /* 0x0000000878ea7824 */ /* 0x000fe200078e0279 */
[----:B------:R-:W-:Y:S01]  /*1840*/  LOP3.LUT R143, R7, R214, RZ, 0x3c, !PT ;  /* 0x000000d6078f7212 */ /* 0x000fe200078e3cff */
[----:B------:R-:W-:Y:S01]  /*1850*/  IMAD.WIDE.U32 R218, R5, -0x2daee0ad, RZ ;  /* 0xd2511f5305da7825 */ /* 0x000fe200078e00ff */
[----:B------:R-:W-:-:S02]  /*1860*/  FMNMX.FTZ R4, R68, R73, !PT ;  /* 0x0000004944047209 */ /* 0x000fc40007810000 */
[----:B------:R-:W-:Y:S01]  /*1870*/  FMNMX.FTZ R7, R42, R43, !PT ;  /* 0x0000002b2a077209 */ /* 0x000fe20007810000 */
[----:B------:R-:W-:Y:S01]  /*1880*/  IMAD.WIDE.U32 R174, R234, -0x326172a9, RZ ;  /* 0xcd9e8d57eaae7825 */ /* 0x000fe200078e00ff */
[----:B------:R-:W-:Y:S02]  /*1890*/  FMNMX.FTZ R73, R69, R4, !PT ;  /* 0x0000000445497209 */ /* 0x000fe40007810000 */
[----:B------:R-:W-:Y:S01]  /*18a0*/  FMNMX.FTZ R78, R58, R7, !PT ;  /* 0x000000073a4e7209 */ /* 0x000fe20007810000 */
[----:B------:R-:W-:Y:S01]  /*18b0*/  IMAD.SHL.U32 R187, R3, 0x2, RZ ;  /* 0x0000000203bb7824 */ /* 0x000fe200078e00ff */
[----:B------:R-:W-:Y:S01]  /*18c0*/  FMNMX.FTZ R4, R44, R73, !PT ;  /* 0x000000492c047209 */ /* 0x000fe20007810000 */
[----:B------:R-:W-:Y:S01]  /*18d0*/  IMAD R156, R217, 0x10000, R217 ;  /* 0x00010000d99c7824 */ /* 0x000fe200078e02d9 */
[----:B------:R-:W-:Y:S01]  /*18e0*/  IADD3 R228, R234, 0x4, RZ ;  /* 0x00000004eae47810 */ /* 0x000fe20007ffe0ff */
[--C-:B------:R-:W-:Y:S01]  /*18f0*/  IMAD.IADD R185, R2, 0x1, R187.reuse ;  /* 0x0000000102b97824 */ /* 0x100fe200078e02bb */
[----:B------:R-:W-:Y:S01]  /*1900*/  FMNMX.FTZ R73, R45, R4, !PT ;  /* 0x000000042d497209 */ /* 0x000fe20007810000 */
[----:B------:R-:W-:Y:S01]  /*1910*/  IMAD.IADD R186, R0, 0x1, R187 ;  /* 0x0000000100ba7824 */ /* 0x000fe200078e02bb */
[----:B------:R-:W-:Y:S01]  /*1920*/  LOP3.LUT R166, R175, R143, RZ, 0x3c, !PT ;  /* 0x0000008fafa67212 */ /* 0x000fe200078e3cff */
[----:B------:R-:W-:Y:S01]  /*1930*/  IMAD.WIDE.U32 R176, R228, -0x326172a9, RZ ;  /* 0xcd9e8d57e4b07825 */ /* 0x000fe200078e00ff */
[----:B------:R-:W-:Y:S01]  /*1940*/  FMNMX.FTZ R4, R12, R73, !PT ;  /* 0x000000490c047209 */ /* 0x000fe20007810000 */
[----:B------:R-:W-:Y:S01]  /*1950*/  LDSM.16.MT88.4 R92, [R185+0x6000] ;  /* 0x00600000b95c783b */ /* 0x000fe20000004200 */
[----:B------:R-:W-:Y:S01]  /*1960*/  FMNMX.FTZ R73, R62, R63, !PT ;  /* 0x0000003f3e497209 */ /* 0x000fe20007810000 */
[----:B------:R-:W-:Y:S01]  /*1970*/  IMAD.WIDE.U32 R166, R166, -0x2daee0ad, RZ ;  /* 0xd2511f53a6a67825 */ /* 0x000fe200078e00ff */
[----:B------:R-:W-:-:S02]  /*1980*/  FMNMX.FTZ R75, R13, R4, !PT ;  /* 0x000000040d4b7209 */ /* 0x000fc40007810000 */
[----:B------:R-:W-:Y:S01]  /*1990*/  FMNMX.FTZ R72, R70, R73, !PT ;  /* 0x0000004946487209 */ /* 0x000fe20007810000 */
[----:B------:R-:W-:Y:S01]  /*19a0*/  IMAD.IADD R184, R0, 0x1, R185 ;  /* 0x0000000100b87824 */ /* 0x000fe200078e02b9 */
[----:B------:R-:W-:Y:S02]  /*19b0*/  FMNMX.FTZ R4, R36, R75, !PT ;  /* 0x0000004b24047209 */ /* 0x000fe40007810000 */
[----:B------:R-:W-:Y:S02]  /*19c0*/  FMNMX.FTZ R73, R71, R72, !PT ;  /* 0x0000004847497209 */ /* 0x000fe40007810000 */
[----:B------:R-:W-:Y:S01]  /*19d0*/  FMNMX.FTZ R77, R37, R4, !PT ;  /* 0x00000004254d7209 */ /* 0x000fe20007810000 */
[----:B------:R-:W-:Y:S01]  /*19e0*/  LDSM.16.MT88.4 R136, [R184+0x6000] ;  /* 0x00600000b888783b */ /* 0x000fe20000004200 */
        /* <DEDUP_REMOVED lines=22> */
[----:B------:R-:W-:Y:S02]  /*1b50*/  LOP3.LUT R172, R177, R143, RZ, 0x3c, !PT ;  /* 0x0000008fb1ac7212 */ /* 0x000fe400078e3cff */
[----:B------:R-:W-:Y:S02]  /*1b60*/  FMNMX.FTZ R74, R52, R73, !PT ;  /* 0x00000049344a7209 */ /* 0x000fe40007810000 */
[----:B------:R-:W-:Y:S01]  /*1b70*/  LEA R179, R6, 0xfffffffe, 0x1 ;  /* 0xfffffffe06b37811 */ /* 0x000fe200078e08ff */
[----:B------:R-:W-:Y:S01]  /*1b80*/  IMAD.WIDE.U32 R172, R172, -0x2daee0ad, RZ ;  /* 0xd2511f53acac7825 */ /* 0x000fe200078e00ff */
[----:B------:R-:W-:Y:S02]  /*1b90*/  FMNMX.FTZ R4, R18, R7, !PT ;  /* 0x0000000712047209 */ /* 0x000fe40007810000 */
[----:B------:R-:W-:Y:S02]  /*1ba0*/  FMNMX.FTZ R75, R59, R78, !PT ;  /* 0x0000004e3b4b7209 */ /* 0x000fe40007810000 */
[----:B------:R-:W-:-:S02]  /*1bb0*/  FMNMX.FTZ R7, R53, R74, !PT ;  /* 0x0000004a35077209 */ /* 0x000fc40007810000 */
[----:B------:R-:W-:Y:S02]  /*1bc0*/  IADD3 R141, R215, -0x4498517b, RZ ;  /* 0xbb67ae85d78d7810 */ /* 0x000fe40007ffe0ff */
[----:B------:R-:W-:Y:S02]  /*1bd0*/  LOP3.LUT R80, R219, R179, R215, 0x96, !PT ;  /* 0x000000b3db507212 */ /* 0x000fe400078e96d7 */
[----:B------:R-:W-:Y:S02]  /*1be0*/  FMNMX.FTZ R73, R19, R4, !PT ;  /* 0x0000000413497209 */ /* 0x000fe40007810000 */
[----:B------:R-:W-:Y:S01]  /*1bf0*/  FMNMX.FTZ R78, R66, R75, !PT ;  /* 0x0000004b424e7209 */ /* 0x000fe20007810000 */
[----:B------:R-:W-:Y:S01]  /*1c00*/  IMAD.WIDE.U32 R80, R80, -0x326172a9, RZ ;  /* 0xcd9e8d5750507825 */ /* 0x000fe200078e00ff */
[----:B------:R-:W-:Y:S01]  /*1c10*/  FMNMX.FTZ R74, R48, R7, !PT ;  /* 0x00000007304a7209 */ /* 0x000fe20007810000 */
[----:B------:R-:W2:Y:S01]  /*1c20*/  SHFL.BFLY PT, R4, R73, 0x2, 0x1f ;  /* 0x0c401f0049047f89 */ /* 0x000ea200000e0000 */
[----:B------:R-:W-:-:S02]  /*1c30*/  LOP3.LUT R168, R167, R218, R141, 0x96, !PT ;  /* 0x000000daa7a87212 */ /* 0x000fc400078e968d */
[----:B------:R-:W-:Y:S02]  /*1c40*/  LOP3.LUT R170, R173, R218, R141, 0x96, !PT ;  /* 0x000000daadaa7212 */ /* 0x000fe400078e968d */
[----:B------:R-:W-:Y:S01]  /*1c50*/  FMNMX.FTZ R7, R67, R78, !PT ;  /* 0x0000004e43077209 */ /* 0x000fe20007810000 */
[----:B------:R-:W-:Y:S01]  /*1c60*/  IMAD.WIDE.U32 R168, R168, -0x326172a9, RZ ;  /* 0xcd9e8d57a8a87825 */ /* 0x000fe200078e00ff */
[----:B------:R-:W-:Y:S02]  /*1c70*/  IADD3 R209, R214, -0x61c88647, RZ ;  /* 0x9e3779b9d6d17810 */ /* 0x000fe40007ffe0ff */
[----:B------:R-:W-:Y:S01]  /*1c80*/  FMNMX.FTZ R75, R49, R74, !PT ;  /* 0x0000004a314b7209 */ /* 0x000fe20007810000 */
[----:B------:R-:W-:Y:S01]  /*1c90*/  IMAD.WIDE.U32 R170, R170, -0x326172a9, RZ ;  /* 0xcd9e8d57aaaa7825 */ /* 0x000fe200078e00ff */
[----:B------:R-:W-:Y:S02]  /*1ca0*/  FMNMX.FTZ R74, R54, R7, !PT ;  /* 0x00000007364a7209 */ /* 0x000fe40007810000 */
[----:B------:R-:W-:-:S02]  /*1cb0*/  IADD3 R208, R214, 0x3c6ef372, RZ ;  /* 0x3c6ef372d6d07810 */ /* 0x000fc40007ffe0ff */
[--C-:B------:R-:W-:Y:S02]  /*1cc0*/  LOP3.LUT R72, R81, R176, R209.reuse, 0x96, !PT ;  /* 0x000000b051487212 */ /* 0x100fe400078e96d1 */
[----:B------:R-:W-:Y:S02]  /*1cd0*/  FMNMX.FTZ R78, R8, R75, !PT ;  /* 0x0000004b084e7209 */ /* 0x000fe40007810000 */
[----:B------:R-:W-:Y:S02]  /*1ce0*/  FMNMX.FTZ R7, R55, R74, !PT ;  /* 0x0000004a37077209 */ /* 0x000fe40007810000 */
[----:B------:R-:W-:Y:S02]  /*1cf0*/  LOP3.LUT R220, R81, R174, R209, 0x96, !PT ;  /* 0x000000ae51dc7212 */ /* 0x000fe400078e96d1 */
[-CC-:B------:R-:W-:Y:S02]  /*1d00*/  LOP3.LUT R224, R169, R80.reuse, R208.reuse, 0x96, !PT ;  /* 0x00000050a9e07212 */ /* 0x180fe400078e96d0 */
[----:B------:R-:W-:Y:S01]  /*1d10*/  LOP3.LUT R76, R171, R80, R208, 0x96, !PT ;  /* 0x00000050ab4c7212 */ /* 0x000fe200078e96d0 */
[----:B------:R-:W-:Y:S01]  /*1d20*/  IMAD.WIDE.U32 R80, R72, -0x2daee0ad, RZ ;  /* 0xd2511f5348507825 */ /* 0x000fe200078e00ff */
[----:B------:R-:W-:-:S02]  /*1d30*/  FMNMX.FTZ R75, R9, R78, !PT ;  /* 0x0000004e094b7209 */ /* 0x000fc40007810000 */
[----:B------:R-:W-:Y:S01]  /*1d40*/  IADD3 R207, R215, 0x76cf5d0a, RZ ;  /* 0x76cf5d0ad7cf7810 */ /* 0x000fe20007ffe0ff */
[----:B------:R-:W-:Y:S01]  /*1d50*/  IMAD.WIDE.U32 R220, R220, -0x2daee0ad, RZ ;  /* 0xd2511f53dcdc7825 */ /* 0x000fe200078e00ff */
[----:B------:R-:W-:Y:S02]  /*1d60*/  FMNMX.FTZ R74, R50, R7, !PT ;  /* 0x00000007324a7209 */ /* 0x000fe40007810000 */
[----:B------:R-:W-:Y:S01]  /*1d70*/  FMNMX.FTZ R78, R32, R75, !PT ;  /* 0x0000004b204e7209 */ /* 0x000fe20007810000 */
[----:B------:R-:W-:Y:S01]  /*1d80*/  IMAD.WIDE.U32 R224, R224, -0x2daee0ad, RZ ;  /* 0xd2511f53e0e07825 */ /* 0x000fe200078e00ff */
[----:B-1----:R-:W-:Y:S02]  /*1d90*/  FMNMX.FTZ R84, R77, R84, !PT ;  /* 0x000000544d547209 */ /* 0x002fe40007810000 */
[----:B------:R-:W-:Y:S01]  /*1da0*/  LOP3.LUT R96, R81, R172, R207, 0x96, !PT ;  /* 0x000000ac51607212 */ /* 0x000fe200078e96cf */
[----:B------:R-:W-:Y:S01]  /*1db0*/  IMAD.WIDE.U32 R76, R76, -0x2daee0ad, RZ ;  /* 0xd2511f534c4c7825 */ /* 0x000fe200078e00ff */
[----:B------:R-:W-:Y:S01]  /*1dc0*/  FMNMX.FTZ R7, R51, R74, !PT ;  /* 0x0000004a33077209 */ /* 0x000fe20007810000 */
[----:B------:R-:W1:Y:S01]  /*1dd0*/  SHFL.BFLY PT, R133, R84, 0x1, 0x1f ;  /* 0x0c201f0054857f89 */ /* 0x000e6200000e0000 */
[----:B------:R-:W-:Y:S01]  /*1de0*/  FMNMX.FTZ R75, R33, R78, !PT ;  /* 0x0000004e214b7209 */ /* 0x000fe20007810000 */
[----:B------:R-:W-:Y:S01]  /*1df0*/  IMAD.WIDE.U32 R96, R96, -0x326172a9, RZ ;  /* 0xcd9e8d5760607825 */ /* 0x000fe200078e00ff */
[----:B------:R-:W-:-:S02]  /*1e00*/  FMNMX.FTZ R74, R10, R7, !PT ;  /* 0x000000070a4a7209 */ /* 0x000fc40007810000 */
[----:B------:R-:W-:Y:S02]  /*1e10*/  IADD3 R206, R214, -0x255992d5, RZ ;  /* 0xdaa66d2bd6ce7810 */ /* 0x000fe40007ffe0ff */
[----:B------:R-:W-:Y:S02]  /*1e20*/  FMNMX.FTZ R78, R28, R75, !PT ;  /* 0x0000004b1c4e7209 */ /* 0x000fe40007810000 */
[----:B------:R-:W-:Y:S02]  /*1e30*/  FMNMX.FTZ R7, R11, R74, !PT ;  /* 0x0000004a0b077209 */ /* 0x000fe40007810000 */
[----:B--2---:R-:W-:Y:S02]  /*1e40*/  FMNMX.FTZ R4, R73, R4, !PT ;  /* 0x0000000449047209 */ /* 0x004fe40007810000 */
[----:B------:R-:W-:Y:S02]  /*1e50*/  LOP3.LUT R82, R97, R170, R206, 0x96, !PT ;  /* 0x000000aa61527212 */ /* 0x000fe400078e96ce */
[----:B------:R-:W-:-:S02]  /*1e60*/  FMNMX.FTZ R78, R29, R78, !PT ;  /* 0x0000004e1d4e7209 */ /* 0x000fc40007810000 */
[----:B------:R-:W-:Y:S01]  /*1e70*/  FMNMX.FTZ R74, R34, R7, !PT ;  /* 0x00000007224a7209 */ /* 0x000fe20007810000 */
[----:B------:R-:W-:Y:S01]  /*1e80*/  IMAD.WIDE.U32 R82, R82, -0x2daee0ad, RZ ;  /* 0xd2511f5352527825 */ /* 0x000fe200078e00ff */
[----:B------:R-:W2:Y:S01]  /*1e90*/  SHFL.BFLY PT, R7, R4, 0x1, 0x1f ;  /* 0x0c201f0004077f89 */ /* 0x000ea200000e0000 */
[----:B------:R-:W-:Y:S02]  /*1ea0*/  IADD3 R203, R215, -0x126145ec, RZ ;  /* 0xed9eba14d7cb7810 */ /* 0x000fe40007ffe0ff */
[----:B------:R-:W-:Y:S01]  /*1eb0*/  FMNMX.FTZ R73, R35, R74, !PT ;  /* 0x0000004a23497209 */ /* 0x000fe20007810000 */
[----:B------:R-:W3:Y:S01]  /*1ec0*/  SHFL.BFLY PT, R135, R78, 0x2, 0x1f ;  /* 0x0c401f004e877f89 */ /* 0x000ee200000e0000 */
[----:B------:R-:W-:Y:S02]  /*1ed0*/  LOP3.LUT R74, R83, R76, R203, 0x96, !PT ;  /* 0x0000004c534a7212 */ /* 0x000fe400078e96cb */
[----:B------:R-:W-:Y:S02]  /*1ee0*/  FMNMX.FTZ R76, R30, R73, !PT ;  /* 0x000000491e4c7209 */ /* 0x000fe40007810000 */
[----:B------:R-:W-:-:S02]  /*1ef0*/  IADD3 R205, R215, 0x32370b8f, RZ ;  /* 0x32370b8fd7cd7810 */ /* 0x000fc40007ffe0ff */
[----:B------:R-:W-:Y:S02]  /*1f00*/  FMNMX.FTZ R73, R31, R76, !PT ;  /* 0x0000004c1f497209 */ /* 0x000fe40007810000 */
[----:B-1----:R-:W-:Y:S02]  /*1f10*/  FMNMX.FTZ R133, R84, R133, !PT ;  /* 0x0000008554857209 */ /* 0x002fe40007810000 */
[----:B------:R-:W-:Y:S01]  /*1f20*/  LOP3.LUT R80, R77, R80, R205, 0x96, !PT ;  /* 0x000000504d507212 */ /* 0x000fe200078e96cd */
[----:B------:R-:W1:Y:S01]  /*1f30*/  SHFL.BFLY PT, R134, R73, 0x2, 0x1f ;  /* 0x0c401f0049867f89 */ /* 0x000e6200000e0000 */
[C---:B------:R-:W-:Y:S01]  /*1f40*/  FSETP.NEU.FTZ.AND P1, PT, R133.reuse, -INF , PT ;  /* 0xff8000008500780b */ /* 0x040fe20003f3d000 */
[----:B------:R-:W-:Y:S01]  /*1f50*/  FMUL.FTZ R164, R133, c[0x0][0x23c] ;  /* 0x00008f0085a47a20 */ /* 0x000fe20000410000 */
[----:B------:R-:W-:Y:S01]  /*1f60*/  IADD3 R204, R214, 0x78dde6e4, RZ ;  /* 0x78dde6e4d6cc7810 */ /* 0x000fe20007ffe0ff */
[----:B------:R-:W-:Y:S01]  /*1f70*/  IMAD.WIDE.U32 R80, R80, -0x326172a9, RZ ;  /* 0xcd9e8d5750507825 */ /* 0x000fe200078e00ff */
[----:B------:R-:W-:Y:S01]  /*1f80*/  LOP3.LUT R72, R221, R166, R207, 0x96, !PT ;  /* 0x000000a6dd487212 */ /* 0x000fe200078e96cf */
[----:B------:R-:W-:Y:S01]  /*1f90*/  LDSM.16.MT88.4 R84, [R186+0x6000] ;  /* 0x00600000ba54783b */ /* 0x000fe20000004200 */
[----:B------:R-:W-:-:S02]  /*1fa0*/  FSEL R164, R164, RZ, P1 ;  /* 0x000000ffa4a47208 */ /* 0x000fc40000800000 */
[----:B--2---:R-:W-:Y:S01]  /*1fb0*/  FMNMX.FTZ R7, R4, R7, !PT ;  /* 0x0000000704077209 */ /* 0x004fe20007810000 */
[----:B------:R-:W-:Y:S01]  /*1fc0*/  IMAD.WIDE.U32 R222, R72, -0x326172a9, RZ ;  /* 0xcd9e8d5748de7825 */ /* 0x000fe200078e00ff */
[----:B------:R-:W-:Y:S02]  /*1fd0*/  LOP3.LUT R96, R81, R96, R204, 0x96, !PT ;  /* 0x0000006051607212 */ /* 0x000fe400078e96cc */
[----:B---3--:R-:W-:Y:S01]  /*1fe0*/  FMNMX.FTZ R135, R78, R135, !PT ;  /* 0x000000874e877209 */ /* 0x008fe20007810000 */
[C---:B------:R-:W-:Y:S01]  /*1ff0*/  FMUL.FTZ R162, R7.reuse, c[0x0][0x23c] ;  /* 0x00008f0007a27a20 */ /* 0x040fe20000410000 */
[----:B------:R-:W-:Y:S01]  /*2000*/  FSETP.NEU.FTZ.AND P1, PT, R7, -INF , PT ;  /* 0xff8000000700780b */ /* 0x000fe20003f3d000 */
[----:B------:R-:W-:Y:S01]  /*2010*/  FFMA.FTZ R4, R68, c[0x0][0x23c], -R164 ;  /* 0x00008f0044047a23 */ /* 0x000fe200000108a4 */
[----:B------:R-:W-:Y:S01]  /*2020*/  IADD3 R202, R215, -0x56f99767, RZ ;  /* 0xa9066899d7ca7810 */ /* 0x000fe20007ffe0ff */
[----:B------:R-:W2:Y:S01]  /*2030*/  SHFL.BFLY PT, R68, R135, 0x1, 0x1f ;  /* 0x0c201f0087447f89 */ /* 0x000ea200000e0000 */
[----:B------:R-:W-:Y:S01]  /*2040*/  IMAD.WIDE.U32 R96, R96, -0x2daee0ad, RZ ;  /* 0xd2511f5360607825 */ /* 0x000fe200078e00ff */
[----:B------:R-:W-:-:S02]  /*2050*/  FSEL R162, R162, RZ, P1 ;  /* 0x000000ffa2a27208 */ /* 0x000fc40000800000 */
[----:B------:R-:W-:Y:S01]  /*2060*/  LOP3.LUT R220, R225, R220, R205, 0x96, !PT ;  /* 0x000000dce1dc7212 */ /* 0x000fe200078e96cd */
[----:B------:R-:W-:Y:S01]  /*2070*/  FFMA.FTZ R140, R60, c[0x0][0x23c], -R164 ;  /* 0x00008f003c8c7a23 */ /* 0x000fe200000108a4 */
[----:B------:R-:W-:Y:S01]  /*2080*/  LOP3.LUT R72, R97, R82, R202, 0x96, !PT ;  /* 0x0000005261487212 */ /* 0x000fe200078e96ca */
[--C-:B------:R-:W-:Y:S01]  /*2090*/  FFMA.FTZ R132, R70, c[0x0][0x23c], -R162.reuse ;  /* 0x00008f0046847a23 */ /* 0x100fe200000108a2 */
[----:B-1----:R-:W-:Y:S01]  /*20a0*/  FMNMX.FTZ R134, R73, R134, !PT ;  /* 0x0000008649867209 */ /* 0x002fe20007810000 */
[----:B------:R-:W-:Y:S01]  /*20b0*/  FFMA.FTZ R3, R71, c[0x0][0x23c], -R162 ;  /* 0x00008f0047037a23 */ /* 0x000fe200000108a2 */
[----:B------:R-:W-:Y:S01]  /*20c0*/  LOP3.LUT R76, R223, R168, R206, 0x96, !PT ;  /* 0x000000a8df4c7212 */ /* 0x000fe200078e96ce */
[----:B------:R-:W-:Y:S01]  /*20d0*/  IMAD.WIDE.U32 R78, R72, -0x326172a9, RZ ;  /* 0xcd9e8d57484e7825 */ /* 0x000fe200078e00ff */
[C---:B------:R-:W-:Y:S01]  /*20e0*/  IADD3 R210, R214.reuse, -0x4ab325aa, RZ ;  /* 0xb54cda56d6d27810 */ /* 0x040fe20007ffe0ff */
[----:B------:R-:W-:Y:S01]  /*20f0*/  MUFU.EX2 R132, R132 ;  /* 0x0000008400847308 */ /* 0x000fe20000000800 */
[----:B------:R-:W-:Y:S01]  /*2100*/  IADD3 R211, R214, 0x1715609d, RZ ;  /* 0x1715609dd6d37810 */ /* 0x000fe20007ffe0ff */
[----:B------:R-:W-:Y:S01]  /*2110*/  FFMA.FTZ R149, R62, c[0x0][0x23c], -R162 ;  /* 0x00008f003e957a23 */ /* 0x000fe200000108a2 */
[----:B------:R-:W-:Y:S01]  /*2120*/  SHF.R.U32.HI R77, RZ, 0x10, R78 ;  /* 0x00000010ff4d7819 */ /* 0x000fe2000001164e */
[----:B------:R-:W-:Y:S01]  /*2130*/  FFMA.FTZ R62, R63, c[0x0][0x23c], -R162 ;  /* 0x00008f003f3e7a23 */ /* 0x000fe200000108a2 */
[----:B------:R-:W-:Y:S01]  /*2140*/  SHF.R.U32.HI R72, RZ, 0x18, R78 ;  /* 0x00000018ff487819 */ /* 0x000fe2000001164e */
[----:B------:R-:W1:Y:S01]  /*2150*/  SHFL.BFLY PT, R63, R134, 0x1, 0x1f ;  /* 0x0c201f00863f7f89 */ /* 0x000e6200000e0000 */
[----:B------:R-:W-:Y:S01]  /*2160*/  LOP3.LUT R77, R77, 0xff, RZ, 0xc0, !PT ;  /* 0x000000ff4d4d7812 */ /* 0x000fe200078ec0ff */
[----:B------:R-:W3:Y:S01]  /*2170*/  MUFU.EX2 R3, R3 ;  /* 0x0000000300037308 */ /* 0x000ee20000000800 */
[----:B------:R-:W-:Y:S01]  /*2180*/  IMAD.WIDE.U32 R220, R220, -0x326172a9, RZ ;  /* 0xcd9e8d57dcdc7825 */ /* 0x000fe200078e00ff */
[----:B------:R-:W-:-:S02]  /*2190*/  IADD3 R216, R215, 0x646e171e, RZ ;  /* 0x646e171ed7d87810 */ /* 0x000fc40007ffe0ff */
[----:B------:R-:W-:Y:S01]  /*21a0*/  PRMT R77, R77, 0x5410, R72 ;  /* 0x000054104d4d7816 */ /* 0x000fe20000000048 */
[----:B------:R-:W-:Y:S01]  /*21b0*/  FFMA.FTZ R147, R61, c[0x0][0x23c], -R164 ;  /* 0x00008f003d937a23 */ /* 0x000fe200000108a4 */
[----:B--2---:R-:W-:Y:S01]  /*21c0*/  FMNMX.FTZ R135, R135, R68, !PT ;  /* 0x0000004487877209 */ /* 0x004fe20007810000 */
[----:B------:R-:W-:Y:S01]  /*21d0*/  IMAD.WIDE.U32 R60, R74, -0x326172a9, RZ ;  /* 0xcd9e8d574a3c7825 */ /* 0x000fe200078e00ff */
[----:B------:R-:W-:Y:S01]  /*21e0*/  LOP3.LUT R222, R221, R222, R204, 0x96, !PT ;  /* 0x000000deddde7212 */ /* 0x000fe200078e96cc */
[----:B------:R-:W-:Y:S01]  /*21f0*/  HSET2.LE.AND R77, R77, R156, PT ;  /* 0x0000009c4d4d7233 */ /* 0x000fe20003803000 */
[C---:B------:R-:W-:Y:S01]  /*2200*/  FSETP.NEU.FTZ.AND P1, PT, R135.reuse, -INF , PT ;  /* 0xff8000008700780b */ /* 0x040fe20003f3d000 */
[----:B------:R-:W-:Y:S01]  /*2210*/  FMUL.FTZ R160, R135, c[0x0][0x23c] ;  /* 0x00008f0087a07a20 */ /* 0x000fe20000410000 */
[----:B------:R2:W-:Y:S01]  /*2220*/  MUFU.EX2 R0, R62 ;  /* 0x0000003e00007308 */ /* 0x0005e20000000800 */
[----:B------:R-:W-:Y:S01]  /*2230*/  IMAD.WIDE.U32 R222, R222, -0x2daee0ad, RZ ;  /* 0xd2511f53dede7825 */ /* 0x000fe200078e00ff */
[----:B------:R-:W-:-:S02]  /*2240*/  LOP3.LUT R60, R79, R60, R210, 0x96, !PT ;  /* 0x0000003c4f3c7212 */ /* 0x000fc400078e96d2 */
[----:B---3--:R-:W-:Y:S01]  /*2250*/  F2FP.PACK_AB R2, R3, R132 ;  /* 0x000000840302723e */ /* 0x008fe200000000ff */
[----:B------:R-:W-:Y:S01]  /*2260*/  FFMA.FTZ R145, R69, c[0x0][0x23c], -R164 ;  /* 0x00008f0045917a23 */ /* 0x000fe200000108a4 */
[----:B------:R-:W-:Y:S01]  /*2270*/  FSEL R160, R160, RZ, P1 ;  /* 0x000000ffa0a07208 */ /* 0x000fe20000800000 */
[----:B------:R-:W-:Y:S01]  /*2280*/  FFMA.FTZ R152, R14, c[0x0][0x23c], -R162 ;  /* 0x00008f000e987a23 */ /* 0x000fe200000108a2 */
[----:B------:R-:W-:Y:S01]  /*2290*/  LOP3.LUT R111, R77, R2, RZ, 0xc0, !PT ;  /* 0x000000024d6f7212 */ /* 0x000fe200078ec0ff */
[----:B------:R-:W-:Y:S01]  /*22a0*/  IMAD.WIDE.U32 R76, R76, -0x2daee0ad, RZ ;  /* 0xd2511f534c4c7825 */ /* 0x000fe200078e00ff */
[----:B-1----:R-:W-:Y:S01]  /*22b0*/  FMNMX.FTZ R134, R134, R63, !PT ;  /* 0x0000003f86867209 */ /* 0x002fe20007810000 */
[----:B------:R-:W1:Y:S01]  /*22c0*/  MUFU.EX2 R149, R149 ;  /* 0x0000009500957308 */ /* 0x000e620000000800 */
[----:B------:R-:W-:Y:S01]  /*22d0*/  SHF.R.U32.HI R109, RZ, 0x10, R60 ;  /* 0x00000010ff6d7819 */ /* 0x000fe2000001163c */
[----:B------:R-:W-:Y:S01]  /*22e0*/  FFMA.FTZ R144, R40, c[0x0][0x23c], -R160 ;  /* 0x00008f0028907a23 */ /* 0x000fe200000108a0 */
[----:B------:R-:W-:Y:S01]  /*22f0*/  LOP3.LUT R224, R77, R224, R203, 0x96, !PT ;  /* 0x000000e04de07212 */ /* 0x000fe200078e96cb */
[C---:B------:R-:W-:Y:S01]  /*2300*/  FMUL.FTZ R158, R134.reuse, c[0x0][0x23c] ;  /* 0x00008f00869e7a20 */ /* 0x040fe20000410000 */
[----:B------:R-:W-:Y:S01]  /*2310*/  LOP3.LUT R40, R223, R76, R202, 0x96, !PT ;  /* 0x0000004cdf287212 */ /* 0x000fe200078e96ca */
[----:B------:R-:W-:Y:S01]  /*2320*/  FFMA.FTZ R153, R41, c[0x0][0x23c], -R160 ;  /* 0x00008f0029997a23 */ /* 0x000fe200000108a0 */
[----:B------:R-:W-:Y:S01]  /*2330*/  FSETP.NEU.FTZ.AND P1, PT, R134, -INF , PT ;  /* 0xff8000008600780b */ /* 0x000fe20003f3d000 */
[----:B------:R-:W-:Y:S01]  /*2340*/  IMAD.WIDE.U32 R224, R224, -0x326172a9, RZ ;  /* 0xcd9e8d57e0e07825 */ /* 0x000fe200078e00ff */
[----:B------:R-:W-:Y:S01]  /*2350*/  LOP3.LUT R70, R60, 0xffff, RZ, 0xc0, !PT ;  /* 0x0000ffff3c467812 */ /* 0x000fe200078ec0ff */
[----:B------:R-:W-:Y:S01]  /*2360*/  MUFU.EX2 R144, R144 ;  /* 0x0000009000907308 */ /* 0x000fe20000000800 */
[----:B------:R-:W-:Y:S01]  /*2370*/  FSEL R158, R158, RZ, P1 ;  /* 0x000000ff9e9e7208 */ /* 0x000fe20000800000 */
[----:B--2---:R-:W-:Y:S01]  /*2380*/  IMAD.WIDE.U32 R62, R40, -0x326172a9, RZ ;  /* 0xcd9e8d57283e7825 */ /* 0x004fe200078e00ff */
[----:B------:R-:W-:-:S02]  /*2390*/  LOP3.LUT R69, R60, 0xff, RZ, 0xc0, !PT ;  /* 0x000000ff3c457812 */ /* 0x000fc400078ec0ff */
[----:B------:R-:W-:Y:S01]  /*23a0*/  SHF.R.U32.HI R60, RZ, 0x18, R60 ;  /* 0x00000018ff3c7819 */ /* 0x000fe2000001163c */
[----:B------:R-:W-:Y:S01]  /*23b0*/  FFMA.FTZ R155, R56, c[0x0][0x23c], -R160 ;  /* 0x00008f00389b7a23 */ /* 0x000fe200000108a0 */
[----:B------:R-:W-:Y:S01]  /*23c0*/  LOP3.LUT R56, R63, R224, R210, 0x96, !PT ;  /* 0x000000e03f387212 */ /* 0x000fe200078e96d2 */
[----:B------:R-:W2:Y:S01]  /*23d0*/  MUFU.EX2 R153, R153 ;  /* 0x0000009900997308 */ /* 0x000ea20000000800 */
[----:B------:R-:W-:Y:S01]  /*23e0*/  LOP3.LUT R109, R109, 0xff, RZ, 0xc0, !PT ;  /* 0x000000ff6d6d7812 */ /* 0x000fe200078ec0ff */
[--C-:B------:R-:W-:Y:S01]  /*23f0*/  FFMA.FTZ R146, R59, c[0x0][0x23c], -R158.reuse ;  /* 0x00008f003b927a23 */ /* 0x100fe2000001089e */
[----:B------:R-:W-:Y:S01]  /*2400*/  LOP3.LUT R59, R56, 0xffff, RZ, 0xc0, !PT ;  /* 0x0000ffff383b7812 */ /* 0x000fe200078ec0ff */
[----:B------:R-:W-:Y:S01]  /*2410*/  FFMA.FTZ R150, R42, c[0x0][0x23c], -R158 ;  /* 0x00008f002a967a23 */ /* 0x000fe2000001089e */
[----:B------:R-:W-:Y:S01]  /*2420*/  PRMT R109, R109, 0x5410, R60 ;  /* 0x000054106d6d7816 */ /* 0x000fe2000000003c */
[--C-:B------:R-:W-:Y:S01]  /*2430*/  FFMA.FTZ R159, R58, c[0x0][0x23c], -R158.reuse ;  /* 0x00008f003a9f7a23 */ /* 0x100fe2000001089e */
[----:B------:R-:W-:Y:S01]  /*2440*/  LOP3.LUT R41, R56, 0xff, RZ, 0xc0, !PT ;  /* 0x000000ff38297812 */ /* 0x000fe200078ec0ff */
[----:B------:R-:W-:Y:S01]  /*2450*/  FFMA.FTZ R161, R43, c[0x0][0x23c], -R158 ;  /* 0x00008f002ba17a23 */ /* 0x000fe2000001089e */
[----:B------:R-:W-:Y:S01]  /*2460*/  SHF.R.U32.HI R42, RZ, 0x8, R59 ;  /* 0x00000008ff2a7819 */ /* 0x000fe2000001163b */
[--C-:B------:R-:W-:Y:S01]  /*2470*/  HSET2.LE.AND R109, R109, R156.reuse, PT ;  /* 0x0000009c6d6d7233 */ /* 0x100fe20003803000 */
[----:B------:R-:W-:Y:S01]  /*2480*/  LOP3.LUT R74, R78, 0xffff, RZ, 0xc0, !PT ;  /* 0x0000ffff4e4a7812 */ /* 0x000fe200078ec0ff */
[----:B------:R-:W-:Y:S01]  /*2490*/  MUFU.EX2 R159, R159 ;  /* 0x0000009f009f7308 */ /* 0x000fe20000000800 */
[----:B------:R-:W-:Y:S01]  /*24a0*/  PRMT R41, R41, 0x5410, R42 ;  /* 0x0000541029297816 */ /* 0x000fe2000000002a */
[----:B------:R-:W-:Y:S01]  /*24b0*/  FFMA.FTZ R163, R15, c[0x0][0x23c], -R162 ;  /* 0x00008f000fa37a23 */ /* 0x000fe200000108a2 */
[----:B-1----:R-:W-:Y:S01]  /*24c0*/  F2FP.PACK_AB R2, R0, R149 ;  /* 0x000000950002723e */ /* 0x002fe200000000ff */
[----:B------:R-:W-:Y:S01]  /*24d0*/  FFMA.FTZ R148, R12, c[0x0][0x23c], -R164 ;  /* 0x00008f000c947a23 */ /* 0x000fe200000108a4 */
[----:B------:R-:W-:Y:S01]  /*24e0*/  SHF.R.U32.HI R74, RZ, 0x8, R74 ;  /* 0x00000008ff4a7819 */ /* 0x000fe2000001164a */
[--C-:B------:R-:W-:Y:S01]  /*24f0*/  HSET2.LE.AND R104, R41, R156.reuse, PT ;  /* 0x0000009c29687233 */ /* 0x100fe20003803000 */
[----:B------:R-:W-:Y:S01]  /*2500*/  LOP3.LUT R79, R78, 0xff, RZ, 0xc0, !PT ;  /* 0x000000ff4e4f7812 */ /* 0x000fe200078ec0ff */
[----:B------:R-:W1:Y:S01]  /*2510*/  MUFU.EX2 R146, R146 ;  /* 0x0000009200927308 */ /* 0x000e620000000800 */
[----:B------:R-:W-:Y:S01]  /*2520*/  LOP3.LUT R109, R109, R2, RZ, 0xc0, !PT ;  /* 0x000000026d6d7212 */ /* 0x000fe200078ec0ff */
[----:B------:R-:W-:Y:S01]  /*2530*/  FFMA.FTZ R2, R57, c[0x0][0x23c], -R160 ;  /* 0x00008f0039027a23 */ /* 0x000fe200000108a0 */
[----:B------:R-:W-:Y:S01]  /*2540*/  LOP3.LUT R40, R61, R80, R211, 0x96, !PT ;  /* 0x000000503d287212 */ /* 0x000fe200078e96d3 */
[----:B------:R-:W-:Y:S01]  /*2550*/  FFMA.FTZ R157, R13, c[0x0][0x23c], -R164 ;  /* 0x00008f000d9d7a23 */ /* 0x000fe200000108a4 */
[----:B------:R-:W-:Y:S01]  /*2560*/  LOP3.LUT R60, R62, 0xffff, RZ, 0xc0, !PT ;  /* 0x0000ffff3e3c7812 */ /* 0x000fe200078ec0ff */
[----:B------:R-:W-:Y:S01]  /*2570*/  FFMA.FTZ R154, R46, c[0x0][0x23c], -R162 ;  /* 0x00008f002e9a7a23 */ /* 0x000fe200000108a2 */
[----:B--2---:R-:W-:Y:S01]  /*2580*/  F2FP.PACK_AB R41, R153, R144 ;  /* 0x000000909929723e */ /* 0x004fe200000000ff */
[----:B------:R-:W-:Y:S01]  /*2590*/  MUFU.EX2 R140, R140 ;  /* 0x0000008c008c7308 */ /* 0x000fe20000000800 */
[----:B------:R-:W-:Y:S01]  /*25a0*/  PRMT R79, R79, 0x5410, R74 ;  /* 0x000054104f4f7816 */ /* 0x000fe2000000004a */
[----:B------:R-:W-:Y:S01]  /*25b0*/  FFMA.FTZ R165, R47, c[0x0][0x23c], -R162 ;  /* 0x00008f002fa57a23 */ /* 0x000fe200000108a2 */
[----:B------:R-:W2:Y:S01]  /*25c0*/  LDSM.16.MT88.4 R72, [R187+0x6000] ;  /* 0x00600000bb48783b */ /* 0x000ea20000004200 */
[----:B------:R-:W-:Y:S01]  /*25d0*/  SHF.R.U32.HI R107, RZ, 0x10, R62 ;  /* 0x00000010ff6b7819 */ /* 0x000fe2000001163e */
[--C-:B------:R-:W-:Y:S01]  /*25e0*/  FFMA.FTZ R142, R44, c[0x0][0x23c], -R164.reuse ;  /* 0x00008f002c8e7a23 */ /* 0x100fe200000108a4 */
[----:B------:R-:W-:Y:S01]  /*25f0*/  LOP3.LUT R57, R62, 0xff, RZ, 0xc0, !PT ;  /* 0x000000ff3e397812 */ /* 0x000fe200078ec0ff */
[----:B------:R-:W-:Y:S01]  /*2600*/  FFMA.FTZ R151, R45, c[0x0][0x23c], -R164 ;  /* 0x00008f002d977a23 */ /* 0x000fe200000108a4 */
[----:B------:R-:W-:Y:S01]  /*2610*/  SHF.R.U32.HI R60, RZ, 0x8, R60 ;  /* 0x00000008ff3c7819 */ /* 0x000fe2000001163c */
[----:B------:R-:W-:Y:S01]  /*2620*/  MUFU.EX2 R147, R147 ;  /* 0x0000009300937308 */ /* 0x000fe20000000800 */
[----:B------:R-:W-:Y:S01]  /*2630*/  LOP3.LUT R104, R104, R41, RZ, 0xc0, !PT ;  /* 0x0000002968687212 */ /* 0x000fe200078ec0ff */
[----:B------:R-:W-:Y:S01]  /*2640*/  IMAD.WIDE.U32 R40, R40, -0x2daee0ad, RZ ;  /* 0xd2511f5328287825 */ /* 0x000fe200078e00ff */
[----:B------:R-:W-:Y:S01]  /*2650*/  SHF.R.U32.HI R105, RZ, 0x10, R56 ;  /* 0x00000010ff697819 */ /* 0x000fe20000011638 */
[--C-:B------:R-:W-:Y:S01]  /*2660*/  HSET2.LE.AND R79, R79, R156.reuse, PT ;  /* 0x0000009c4f4f7233 */ /* 0x100fe20003803000 */
[----:B------:R-:W-:Y:S01]  /*2670*/  SHF.R.U32.HI R58, RZ, 0x18, R62 ;  /* 0x00000018ff3a7819 */ /* 0x000fe2000001163e */
[----:B------:R-:W-:Y:S01]  /*2680*/  LDSM.16.MT88.4 R44, [R186+0x6800] ;  /* 0x00680000ba2c783b */ /* 0x000fe20000004200 */
[----:B------:R-:W-:Y:S01]  /*2690*/  LOP3.LUT R107, R107, 0xff, RZ, 0xc0, !PT ;  /* 0x000000ff6b6b7812 */ /* 0x000fe200078ec0ff */
[----:B------:R-:W-:Y:S01]  /*26a0*/  MUFU.EX2 R4, R4 ;  /* 0x0000000400047308 */ /* 0x000fe20000000800 */
[----:B------:R-:W-:Y:S01]  /*26b0*/  PRMT R57, R57, 0x5410, R60 ;  /* 0x0000541039397816 */ /* 0x000fe2000000003c */
[----:B------:R-:W-:Y:S01]  /*26c0*/  FFMA.FTZ R167, R64, c[0x0][0x23c], -R160 ;  /* 0x00008f0040a77a23 */ /* 0x000fe200000108a0 */
[----:B------:R-:W-:Y:S01]  /*26d0*/  SHF.R.U32.HI R56, RZ, 0x18, R56 ;  /* 0x00000018ff387819 */ /* 0x000fe20000011638 */
[----:B------:R-:W-:Y:S01]  /*26e0*/  FFMA.FTZ R64, R65, c[0x0][0x23c], -R160 ;  /* 0x00008f0041407a23 */ /* 0x000fe200000108a0 */
[----:B------:R-:W-:Y:S01]  /*26f0*/  LOP3.LUT R105, R105, 0xff, RZ, 0xc0, !PT ;  /* 0x000000ff69697812 */ /* 0x000fe200078ec0ff */
[--C-:B------:R-:W-:Y:S01]  /*2700*/  HSET2.LE.AND R106, R57, R156.reuse, PT ;  /* 0x0000009c396a7233 */ /* 0x100fe20003803000 */
[----:B------:R-:W-:Y:S01]  /*2710*/  LOP3.LUT R12, R40, 0xffff, RZ, 0xc0, !PT ;  /* 0x0000ffff280c7812 */ /* 0x000fe200078ec0ff */
[----:B------:R-:W3:Y:S01]  /*2720*/  MUFU.EX2 R145, R145 ;  /* 0x0000009100917308 */ /* 0x000ee20000000800 */
[----:B------:R-:W-:Y:S01]  /*2730*/  PRMT R107, R107, 0x5410, R58 ;  /* 0x000054106b6b7816 */ /* 0x000fe2000000003a */
[----:B------:R-:W-:Y:S01]  /*2740*/  FFMA.FTZ R65, R52, c[0x0][0x23c], -R160 ;  /* 0x00008f0034417a23 */ /* 0x000fe200000108a0 */
[----:B------:R-:W-:Y:S01]  /*2750*/  SHF.R.U32.HI R70, RZ, 0x8, R70 ;  /* 0x00000008ff467819 */ /* 0x000fe20000011646 */
[----:B------:R-:W-:Y:S01]  /*2760*/  FFMA.FTZ R66, R66, c[0x0][0x23c], -R158 ;  /* 0x00008f0042427a23 */ /* 0x000fe2000001089e */
[----:B------:R-:W-:Y:S01]  /*2770*/  PRMT R105, R105, 0x5410, R56 ;  /* 0x0000541069697816 */ /* 0x000fe20000000038 */
[--C-:B------:R-:W-:Y:S01]  /*2780*/  HSET2.LE.AND R107, R107, R156.reuse, PT ;  /* 0x0000009c6b6b7233 */ /* 0x100fe20003803000 */
[----:B------:R-:W-:Y:S01]  /*2790*/  LOP3.LUT R57, R40, 0xff, RZ, 0xc0, !PT ;  /* 0x000000ff28397812 */ /* 0x000fe200078ec0ff */
[----:B------:R-:W-:Y:S01]  /*27a0*/  MUFU.EX2 R155, R155 ;  /* 0x0000009b009b7308 */ /* 0x000fe20000000800 */
[----:B------:R-:W-:Y:S01]  /*27b0*/  SHF.R.U32.HI R12, RZ, 0x8, R12 ;  /* 0x00000008ff0c7819 */ /* 0x000fe2000001160c */
[--C-:B------:R-:W-:Y:S01]  /*27c0*/  HSET2.LE.AND R105, R105, R156.reuse, PT ;  /* 0x0000009c69697233 */ /* 0x100fe20003803000 */
[----:B------:R-:W-:Y:S01]  /*27d0*/  LOP3.LUT R56, R41, R96, R216, 0x96, !PT ;  /* 0x0000006029387212 */ /* 0x000fe200078e96d8 */
[----:B------:R-:W-:Y:S01]  /*27e0*/  FFMA.FTZ R48, R48, c[0x0][0x23c], -R160 ;  /* 0x00008f0030307a23 */ /* 0x000fe200000108a0 */
[----:B------:R-:W-:Y:S01]  /*27f0*/  SHF.R.U32.HI R14, RZ, 0x10, R40 ;  /* 0x00000010ff0e7819 */ /* 0x000fe20000011628 */
[----:B------:R-:W-:Y:S01]  /*2800*/  FFMA.FTZ R49, R49, c[0x0][0x23c], -R160 ;  /* 0x00008f0031317a23 */ /* 0x000fe200000108a0 */
[----:B------:R-:W-:Y:S01]  /*2810*/  PRMT R69, R69, 0x5410, R70 ;  /* 0x0000541045457816 */ /* 0x000fe20000000046 */
[----:B------:R-:W4:Y:S01]  /*2820*/  MUFU.EX2 R2, R2 ;  /* 0x0000000200027308 */ /* 0x000f220000000800 */
[----:B-1----:R-:W-:Y:S01]  /*2830*/  F2FP.PACK_AB R42, R146, R159 ;  /* 0x0000009f922a723e */ /* 0x002fe200000000ff */
[----:B------:R-:W-:Y:S01]  /*2840*/  FFMA.FTZ R50, R50, c[0x0][0x23c], -R158 ;  /* 0x00008f0032327a23 */ /* 0x000fe2000001089e */
[----:B------:R-:W-:Y:S01]  /*2850*/  PRMT R57, R57, 0x5410, R12 ;  /* 0x0000541039397816 */ /* 0x000fe2000000000c */
[--C-:B------:R-:W-:Y:S01]  /*2860*/  HSET2.LE.AND R69, R69, R156.reuse, PT ;  /* 0x0000009c45457233 */ /* 0x100fe20003803000 */
[----:B------:R-:W-:Y:S01]  /*2870*/  SHF.R.U32.HI R63, RZ, 0x18, R40 ;  /* 0x00000018ff3f7819 */ /* 0x000fe20000011628 */
[----:B------:R-:W-:Y:S01]  /*2880*/  FFMA.FTZ R51, R51, c[0x0][0x23c], -R158 ;  /* 0x00008f0033337a23 */ /* 0x000fe2000001089e */
[----:B------:R-:W-:Y:S01]  /*2890*/  LOP3.LUT R12, R56, 0xffff, RZ, 0xc0, !PT ;  /* 0x0000ffff380c7812 */ /* 0x000fe200078ec0ff */
[----:B------:R-:W-:Y:S01]  /*28a0*/  MUFU.EX2 R150, R150 ;  /* 0x0000009600967308 */ /* 0x000fe20000000800 */
[----:B------:R-:W-:Y:S01]  /*28b0*/  LOP3.LUT R14, R14, 0xff, RZ, 0xc0, !PT ;  /* 0x000000ff0e0e7812 */ /* 0x000fe200078ec0ff */
[--C-:B------:R-:W-:Y:S01]  /*28c0*/  HSET2.LE.AND R57, R57, R156.reuse, PT ;  /* 0x0000009c39397233 */ /* 0x100fe20003803000 */
[----:B------:R-:W-:Y:S01]  /*28d0*/  SHF.R.U32.HI R173, RZ, 0x10, R56 ;  /* 0x00000010ffad7819 */ /* 0x000fe20000011638 */
[----:B------:R-:W-:Y:S01]  /*28e0*/  FFMA.FTZ R16, R16, c[0x0][0x23c], -R164 ;  /* 0x00008f0010107a23 */ /* 0x000fe200000108a4 */
[----:B------:R-:W-:Y:S01]  /*28f0*/  LOP3.LUT R107, R107, R42, RZ, 0xc0, !PT ;  /* 0x0000002a6b6b7212 */ /* 0x000fe200078ec0ff */
[----:B------:R-:W-:Y:S01]  /*2900*/  FADD.FTZ R144, R144, R153 ;  /* 0x0000009990907221 */ /* 0x000fe20000010000 */
[----:B---3--:R-:W-:Y:S01]  /*2910*/  F2FP.PACK_AB R110, R145, R4 ;  /* 0x00000004916e723e */ /* 0x008fe200000000ff */
[----:B------:R-:W1:Y:S01]  /*2920*/  MUFU.EX2 R161, R161 ;  /* 0x000000a100a17308 */ /* 0x000e620000000800 */
[----:B------:R-:W-:Y:S01]  /*2930*/  F2FP.PACK_AB R108, R147, R140 ;  /* 0x0000008c936c723e */ /* 0x000fe200000000ff */
[----:B------:R-:W-:Y:S01]  /*2940*/  FADD.FTZ R147, R140, R147 ;  /* 0x000000938c937221 */ /* 0x000fe20000010000 */
[----:B----4-:R-:W-:Y:S01]  /*2950*/  F2FP.PACK_AB R43, R2, R155 ;  /* 0x0000009b022b723e */ /* 0x010fe200000000ff */
[----:B------:R-:W-:Y:S01]  /*2960*/  FADD.FTZ R149, R149, R0 ;  /* 0x0000000095957221 */ /* 0x000fe20000010000 */
[----:B------:R-:W-:Y:S01]  /*2970*/  LOP3.LUT R61, R56, 0xff, RZ, 0xc0, !PT ;  /* 0x000000ff383d7812 */ /* 0x000fe200078ec0ff */
[----:B------:R-:W-:Y:S01]  /*2980*/  FADD.FTZ R155, R155, R144 ;  /* 0x000000909b9b7221 */ /* 0x000fe20000010000 */
[----:B------:R-:W-:Y:S01]  /*2990*/  SHF.R.U32.HI R12, RZ, 0x8, R12 ;  /* 0x00000008ff0c7819 */ /* 0x000fe2000001160c */
[----:B------:R-:W-:Y:S01]  /*29a0*/  MUFU.EX2 R152, R152 ;  /* 0x0000009800987308 */ /* 0x000fe20000000800 */
[----:B------:R-:W-:Y:S01]  /*29b0*/  PRMT R63, R14, 0x5410, R63 ;  /* 0x000054100e3f7816 */ /* 0x000fe2000000003f */
[----:B------:R-:W-:Y:S01]  /*29c0*/  FADD.FTZ R4, R4, R147 ;  /* 0x0000009304047221 */ /* 0x000fe20000010000 */
[----:B------:R-:W-:Y:S01]  /*29d0*/  SHF.R.U32.HI R56, RZ, 0x18, R56 ;  /* 0x00000018ff387819 */ /* 0x000fe20000011638 */
[----:B------:R-:W-:Y:S01]  /*29e0*/  FADD.FTZ R132, R132, R149 ;  /* 0x0000009584847221 */ /* 0x000fe20000010000 */
[----:B------:R-:W-:Y:S01]  /*29f0*/  LOP3.LUT R173, R173, 0xff, RZ, 0xc0, !PT ;  /* 0x000000ffadad7812 */ /* 0x000fe200078ec0ff */
[--C-:B------:R-:W-:Y:S01]  /*2a00*/  HSET2.LE.AND R63, R63, R156.reuse, PT ;  /* 0x0000009c3f3f7233 */ /* 0x100fe20003803000 */
[----:B------:R-:W-:Y:S01]  /*2a10*/  LOP3.LUT R110, R79, R110, RZ, 0xc0, !PT ;  /* 0x0000006e4f6e7212 */ /* 0x000fe200078ec0ff */
[----:B------:R-:W3:Y:S01]  /*2a20*/  MUFU.EX2 R163, R163 ;  /* 0x000000a300a37308 */ /* 0x000ee20000000800 */
[----:B-1----:R-:W-:Y:S01]  /*2a30*/  F2FP.PACK_AB R42, R161, R150 ;  /* 0x00000096a12a723e */ /* 0x002fe200000000ff */
[----:B------:R-:W-:Y:S01]  /*2a40*/  FADD.FTZ R150, R150, R161 ;  /* 0x000000a196967221 */ /* 0x000fe20000010000 */
[----:B------:R-:W-:Y:S01]  /*2a50*/  LOP3.LUT R108, R69, R108, RZ, 0xc0, !PT ;  /* 0x0000006c456c7212 */ /* 0x000fe200078ec0ff */
[----:B------:R-:W-:Y:S01]  /*2a60*/  FADD.FTZ R2, R2, R155 ;  /* 0x0000009b02027221 */ /* 0x000fe20000010000 */
[----:B------:R-:W-:Y:S01]  /*2a70*/  LOP3.LUT R106, R106, R43, RZ, 0xc0, !PT ;  /* 0x0000002b6a6a7212 */ /* 0x000fe200078ec0ff */
[----:B------:R-:W-:Y:S01]  /*2a80*/  FADD.FTZ R159, R159, R150 ;  /* 0x000000969f9f7221 */ /* 0x000fe20000010000 */
[----:B------:R-:W-:Y:S01]  /*2a90*/  LOP3.LUT R105, R105, R42, RZ, 0xc0, !PT ;  /* 0x0000002a69697212 */ /* 0x000fe200078ec0ff */
[----:B------:R-:W-:Y:S01]  /*2aa0*/  MUFU.EX2 R148, R148 ;  /* 0x0000009400947308 */ /* 0x000fe20000000800 */
[----:B------:R-:W-:Y:S01]  /*2ab0*/  PRMT R61, R61, 0x5410, R12 ;  /* 0x000054103d3d7816 */ /* 0x000fe2000000000c */
[-C--:B------:R-:W-:Y:S01]  /*2ac0*/  HMMA.16816.F32 R100, R108, R136.reuse, RZ ;  /* 0x000000886c64723c */ /* 0x080fe200000018ff */
[----:B------:R-:W-:Y:S01]  /*2ad0*/  PRMT R173, R173, 0x5410, R56 ;  /* 0x00005410adad7816 */ /* 0x000fe20000000038 */
[----:B------:R-:W1:Y:S01]  /*2ae0*/  LDSM.16.MT88.4 R40, [R187+0x6800] ;  /* 0x00680000bb28783b */ /* 0x000e620000004200 */
[----:B------:R-:W-:Y:S01]  /*2af0*/  LOP3.LUT R220, R225, R220, R211, 0x96, !PT ;  /* 0x000000dce1dc7212 */ /* 0x000fe200078e96d3 */
[--C-:B------:R-:W-:Y:S01]  /*2b00*/  HSET2.LE.AND R60, R61, R156.reuse, PT ;  /* 0x0000009c3d3c7233 */ /* 0x100fe20003803000 */
[----:B------:R-:W-:Y:S01]  /*2b10*/  IADD3 R179, R179, 0x1, RZ ;  /* 0x00000001b3b37810 */ /* 0x000fe20007ffe0ff */
[----:B------:R-:W4:Y:S01]  /*2b20*/  MUFU.EX2 R157, R157 ;  /* 0x0000009d009d7308 */ /* 0x000f220000000800 */
[----:B---3--:R-:W-:Y:S01]  /*2b30*/  F2FP.PACK_AB R58, R163, R152 ;  /* 0x00000098a33a723e */ /* 0x008fe200000000ff */
[----:B------:R-:W-:Y:S01]  /*2b40*/  HMMA.16816.F32 R96, R104, R136, RZ ;  /* 0x000000886860723c */ /* 0x000fe200000018ff */
[----:B------:R-:W-:Y:S01]  /*2b50*/  HSET2.LE.AND R61, R173, R156, PT ;  /* 0x0000009cad3d7233 */ /* 0x000fe20003803000 */
[----:B------:R-:W3:Y:S01]  /*2b60*/  LDSM.16.MT88.4 R12, [R185+0x6800] ;  /* 0x00680000b90c783b */ /* 0x000ee20000004200 */
[----:B------:R-:W-:Y:S01]  /*2b70*/  LOP3.LUT R63, R63, R58, RZ, 0xc0, !PT ;  /* 0x0000003a3f3f7212 */ /* 0x000fe200078ec0ff */
[----:B------:R-:W-:Y:S01]  /*2b80*/  IMAD.WIDE.U32 R220, R220, -0x2daee0ad, RZ ;  /* 0xd2511f53dcdc7825 */ /* 0x000fe200078e00ff */
[----:B------:R-:W-:Y:S01]  /*2b90*/  LOP3.LUT R218, R219, R179, R215, 0x96, !PT ;  /* 0x000000b3dbda7212 */ /* 0x000fe200078e96d7 */
[----:B------:R-:W-:Y:S02]  /*2ba0*/  MUFU.EX2 R154, R154 ;  /* 0x0000009a009a7308 */ /* 0x000fe40000000800 */
[----:B--2---:R-:W-:Y:S01]  /*2bb0*/  HMMA.16816.F32 R124, R108, R72, RZ ;  /* 0x000000486c7c723c */ /* 0x004fe200000018ff */
[----:B------:R-:W-:Y:S01]  /*2bc0*/  LOP3.LUT R222, R221, R222, R216, 0x96, !PT ;  /* 0x000000deddde7212 */ /* 0x000fe200078e96d8 */
[----:B------:R-:W-:Y:S01]  /*2bd0*/  IMAD.WIDE.U32 R218, R218, -0x326172a9, RZ ;  /* 0xcd9e8d57dada7825 */ /* 0x000fe200078e00ff */
[----:B------:R-:W-:-:S02]  /*2be0*/  SHF.R.U32.HI R173, RZ, 0x10, R220 ;  /* 0x00000010ffad7819 */ /* 0x000fc400000116dc */
[----:B------:R-:W-:Y:S01]  /*2bf0*/  SHF.R.U32.HI R175, RZ, 0x10, R222 ;  /* 0x00000010ffaf7819 */ /* 0x000fe200000116de */
[----:B------:R-:W2:Y:S01]  /*2c00*/  MUFU.EX2 R165, R165 ;  /* 0x000000a500a57308 */ /* 0x000ea20000000800 */
[----:B----4-:R-:W-:Y:S01]  /*2c10*/  F2FP.PACK_AB R62, R157, R148 ;  /* 0x000000949d3e723e */ /* 0x010fe200000000ff */
[C---:B------:R-:W-:Y:S01]  /*2c20*/  HMMA.16816.F32 R76, R108.reuse, R84, RZ ;  /* 0x000000546c4c723c */ /* 0x040fe200000018ff */
[----:B------:R-:W-:Y:S01]  /*2c30*/  SHF.R.U32.HI R52, RZ, 0x18, R220 ;  /* 0x00000018ff347819 */ /* 0x000fe200000116dc */
[----:B------:R-:W-:Y:S01]  /*2c40*/  FADD.FTZ R159, R146, R159 ;  /* 0x0000009f929f7221 */ /* 0x000fe20000010000 */
[----:B------:R-:W-:Y:S01]  /*2c50*/  LOP3.LUT R62, R57, R62, RZ, 0xc0, !PT ;  /* 0x0000003e393e7212 */ /* 0x000fe200078ec0ff */
[----:B------:R-:W-:Y:S01]  /*2c60*/  FADD.FTZ R145, R145, R4 ;  /* 0x0000000491917221 */ /* 0x000fe20000010000 */
[----:B------:R-:W4:Y:S01]  /*2c70*/  LDSM.16.MT88.4 R56, [R184+0x6800] ;  /* 0x00680000b838783b */ /* 0x000f220000004200 */
[----:B------:R-:W-:Y:S01]  /*2c80*/  MUFU.EX2 R142, R142 ;  /* 0x0000008e008e7308 */ /* 0x000fe20000000800 */
[----:B------:R-:W-:Y:S01]  /*2c90*/  LOP3.LUT R175, R175, 0xff, RZ, 0xc0, !PT ;  /* 0x000000ffafaf7812 */ /* 0x000fe200078ec0ff */
[----:B------:R-:W-:Y:S01]  /*2ca0*/  HMMA.16816.F32 R88, R108, R92, RZ ;  /* 0x0000005c6c58723c */ /* 0x000fe200000018ff */
[----:B------:R-:W-:Y:S01]  /*2cb0*/  LOP3.LUT R176, R219, R176, R209, 0x96, !PT ;  /* 0x000000b0dbb07212 */ /* 0x000fe200078e96d1 */
[----:B------:R-:W-:-:S02]  /*2cc0*/  FADD.FTZ R3, R3, R132 ;  /* 0x0000008403037221 */ /* 0x000fc40000010000 */
[----:B------:R-:W-:Y:S02]  /*2cd0*/  FFMA.FTZ R34, R34, c[0x0][0x23c], -R158 ;  /* 0x00008f0022227a23 */ /* 0x000fe4000001089e */
[----:B------:R-:W5:Y:S01]  /*2ce0*/  MUFU.EX2 R151, R151 ;  /* 0x0000009700977308 */ /* 0x000f620000000800 */
[----:B--2---:R-:W-:Y:S01]  /*2cf0*/  F2FP.PACK_AB R136, R165, R154 ;  /* 0x0000009aa588723e */ /* 0x004fe200000000ff */
[C---:B------:R-:W-:Y:S01]  /*2d00*/  HMMA.16816.F32 R68, R108.reuse, R74, RZ ;  /* 0x0000004a6c44723c */ /* 0x040fe200000018ff */
[----:B------:R-:W-:Y:S02]  /*2d10*/  IMAD.WIDE.U32 R176, R176, -0x2daee0ad, RZ ;  /* 0xd2511f53b0b07825 */ /* 0x000fe400078e00ff */
[----:B------:R-:W-:Y:S02]  /*2d20*/  LOP3.LUT R61, R61, R136, RZ, 0xc0, !PT ;  /* 0x000000883d3d7212 */ /* 0x000fe400078ec0ff */
[----:B------:R-:W-:Y:S01]  /*2d30*/  FFMA.FTZ R136, R53, c[0x0][0x23c], -R160 ;  /* 0x00008f0035887a23 */ /* 0x000fe200000108a0 */
[----:B------:R-:W-:Y:S01]  /*2d40*/  MUFU.EX2 R65, R65 ;  /* 0x0000004100417308 */ /* 0x000fe20000000800 */
[----:B------:R-:W-:Y:S01]  /*2d50*/  LOP3.LUT R53, R220, 0xff, RZ, 0xc0, !PT ;  /* 0x000000ffdc357812 */ /* 0x000fe200078ec0ff */
[----:B------:R-:W-:Y:S01]  /*2d60*/  HMMA.16816.F32 R80, R108, R86, RZ ;  /* 0x000000566c50723c */ /* 0x000fe200000018ff */
[----:B------:R-:W-:-:S02]  /*2d70*/  FADD.FTZ R154, R154, R3 ;  /* 0x000000039a9a7221 */ /* 0x000fc40000010000 */
[----:B------:R-:W-:Y:S02]  /*2d80*/  FFMA.FTZ R32, R32, c[0x0][0x23c], -R160 ;  /* 0x00008f0020207a23 */ /* 0x000fe400000108a0 */
[----:B------:R-:W-:Y:S01]  /*2d90*/  FADD.FTZ R165, R165, R154 ;  /* 0x0000009aa5a57221 */ /* 0x000fe20000010000 */
[----:B-----5:R-:W-:Y:S01]  /*2da0*/  F2FP.PACK_AB R137, R151, R142 ;  /* 0x0000008e9789723e */ /* 0x020fe200000000ff */
[----:B------:R-:W2:Y:S01]  /*2db0*/  MUFU.EX2 R136, R136 ;  /* 0x0000008800887308 */ /* 0x000ea20000000800 */
[----:B------:R-:W-:Y:S01]  /*2dc0*/  HMMA.16816.F32 R112, R108, R94, RZ ;  /* 0x0000005e6c70723c */ /* 0x000fe200000018ff */
[----:B------:R-:W-:Y:S01]  /*2dd0*/  FADD.FTZ R142, R142, R145 ;  /* 0x000000918e8e7221 */ /* 0x000fe20000010000 */
[----:B------:R-:W-:Y:S01]  /*2de0*/  LOP3.LUT R60, R60, R137, RZ, 0xc0, !PT ;  /* 0x000000893c3c7212 */ /* 0x000fe200078ec0ff */
[----:B------:R-:W-:Y:S01]  /*2df0*/  FFMA.FTZ R137, R54, c[0x0][0x23c], -R158 ;  /* 0x00008f0036897a23 */ /* 0x000fe2000001089e */
[----:B------:R-:W-:Y:S01]  /*2e00*/  LOP3.LUT R54, R220, 0xffff, RZ, 0xc0, !PT ;  /* 0x0000ffffdc367812 */ /* 0x000fe200078ec0ff */
[----:B------:R-:W-:-:S02]  /*2e10*/  FFMA.FTZ R221, R17, c[0x0][0x23c], -R164 ;  /* 0x00008f0011dd7a23 */ /* 0x000fc400000108a4 */
[----:B------:R-:W-:Y:S01]  /*2e20*/  MUFU.EX2 R167, R167 ;  /* 0x000000a700a77308 */ /* 0x000fe20000000800 */
[C---:B------:R-:W-:Y:S01]  /*2e30*/  HMMA.16816.F32 R128, R104.reuse, R72, RZ ;  /* 0x000000486880723c */ /* 0x040fe200000018ff */
[----:B------:R-:W-:Y:S01]  /*2e40*/  SHF.R.U32.HI R54, RZ, 0x8, R54 ;  /* 0x00000008ff367819 */ /* 0x000fe20000011636 */
[----:B------:R-:W-:Y:S02]  /*2e50*/  FADD.FTZ R151, R151, R142 ;  /* 0x0000008e97977221 */ /* 0x000fe40000010000 */
[----:B------:R-:W-:Y:S02]  /*2e60*/  FFMA.FTZ R33, R33, c[0x0][0x23c], -R160 ;  /* 0x00008f0021217a23 */ /* 0x000fe400000108a0 */
[----:B------:R-:W-:Y:S01]  /*2e70*/  FADD.FTZ R148, R148, R151 ;  /* 0x0000009794947221 */ /* 0x000fe20000010000 */
[----:B------:R-:W-:Y:S01]  /*2e80*/  MUFU.EX2 R137, R137 ;  /* 0x0000008900897308 */ /* 0x000fe20000000800 */
[----:B------:R-:W-:Y:S01]  /*2e90*/  HMMA.16816.F32 R120, R104, R84, RZ ;  /* 0x000000546878723c */ /* 0x000fe200000018ff */
[----:B--2---:R-:W-:Y:S01]  /*2ea0*/  F2FP.PACK_AB R178, R136, R65 ;  /* 0x0000004188b2723e */ /* 0x004fe200000000ff */
[----:B------:R-:W-:-:S02]  /*2eb0*/  FADD.FTZ R152, R152, R165 ;  /* 0x000000a598987221 */ /* 0x000fc40000010000 */
[----:B------:R-:W-:Y:S02]  /*2ec0*/  FADD.FTZ R157, R157, R148 ;  /* 0x000000949d9d7221 */ /* 0x000fe40000010000 */
[----:B------:R-:W-:Y:S01]  /*2ed0*/  FADD.FTZ R152, R163, R152 ;  /* 0x00000098a3987221 */ /* 0x000fe20000010000 */
[----:B------:R-:W2:Y:S01]  /*2ee0*/  MUFU.EX2 R64, R64 ;  /* 0x0000004000407308 */ /* 0x000ea20000000800 */
[C---:B------:R-:W-:Y:S07]  /*2ef0*/  HMMA.16816.F32 R116, R104.reuse, R92, RZ ;  /* 0x0000005c6874723c */ /* 0x040fee00000018ff */
[----:B------:R-:W-:Y:S01]  /*2f00*/  MUFU.EX2 R66, R66 ;  /* 0x0000004200427308 */ /* 0x000fe20000000800 */
[----:B------:R-:W-:Y:S01]  /*2f10*/  HMMA.16816.F32 R72, R104, R74, RZ ;  /* 0x0000004a6848723c */ /* 0x000fe200000018ff */
[----:B--2---:R-:W-:-:S07]  /*2f20*/  F2FP.PACK_AB R220, R64, R167 ;  /* 0x000000a740dc723e */ /* 0x004fce00000000ff */
[----:B------:R-:W-:Y:S01]  /*2f30*/  HMMA.16816.F32 R84, R104, R86, RZ ;  /* 0x000000566854723c */ /* 0x000fe200000018ff */
[----:B------:R-:W-:Y:S01]  /*2f40*/  MUFU.EX2 R48, R48 ;  /* 0x0000003000307308 */ /* 0x000fe20000000800 */
[----:B------:R-:W-:-:S04]  /*2f50*/  FADD.FTZ R167, R167, R2 ;  /* 0x00000002a7a77221 */ /* 0x000fc80000010000 */
[----:B------:R-:W-:Y:S02]  /*2f60*/  FADD.FTZ R64, R64, R167 ;  /* 0x000000a740407221 */ /* 0x000fe40000010000 */
[----:B------:R-:W-:Y:S01]  /*2f70*/  HMMA.16816.F32 R92, R104, R94, RZ ;  /* 0x0000005e685c723c */ /* 0x000fe200000018ff */
[----:B------:R-:W-:Y:S01]  /*2f80*/  MUFU.EX2 R49, R49 ;  /* 0x0000003100317308 */ /* 0x000fe20000000800 */
[----:B------:R-:W-:-:S04]  /*2f90*/  FADD.FTZ R65, R65, R64 ;  /* 0x0000004041417221 */ /* 0x000fc80000010000 */
[----:B------:R-:W-:Y:S02]  /*2fa0*/  FADD.FTZ R65, R136, R65 ;  /* 0x0000004188417221 */ /* 0x000fe40000010000 */
[-C--:B------:R-:W-:Y:S01]  /*2fb0*/  HMMA.16816.F32 R108, R108, R138.reuse, RZ ;  /* 0x0000008a6c6c723c */ /* 0x080fe200000018ff */
[----:B------:R-:W-:Y:S07]  /*2fc0*/  MUFU.EX2 R50, R50 ;  /* 0x0000003200327308 */ /* 0x000fee0000000800 */
[----:B------:R-:W-:Y:S01]  /*2fd0*/  HMMA.16816.F32 R104, R104, R138, RZ ;  /* 0x0000008a6868723c */ /* 0x000fe200000018ff */
[----:B------:R-:W-:Y:S06]  /*2fe0*/  MUFU.EX2 R51, R51 ;  /* 0x0000003300337308 */ /* 0x000fec0000000800 */
[----:B------:R-:W-:Y:S01]  /*2ff0*/  FFMA.FTZ R138, R55, c[0x0][0x23c], -R158 ;  /* 0x00008f00378a7a23 */ /* 0x000fe2000001089e */
[----:B------:R-:W-:Y:S01]  /*3000*/  PRMT R55, R53, 0x5410, R54 ;  /* 0x0000541035377816 */ /* 0x000fe20000000036 */
[----:B------:R-:W-:Y:S01]  /*3010*/  FFMA.FTZ R139, R67, c[0x0][0x23c], -R158 ;  /* 0x00008f00438b7a23 */ /* 0x000fe2000001089e */
[C---:B------:R-:W-:Y:S01]  /*3020*/  LOP3.LUT R67, R222.reuse, 0xffff, RZ, 0xc0, !PT ;  /* 0x0000ffffde437812 */ /* 0x040fe200078ec0ff */
[----:B-1----:R-:W-:Y:S01]  /*3030*/  HMMA.16816.F32 R124, R60, R40, R124 ;  /* 0x000000283c7c723c */ /* 0x002fe2000000187c */
[----:B------:R-:W-:Y:S01]  /*3040*/  LOP3.LUT R53, R173, 0xff, RZ, 0xc0, !PT ;  /* 0x000000ffad357812 */ /* 0x000fe200078ec0ff */
[----:B------:R-:W1:Y:S01]  /*3050*/  MUFU.EX2 R138, R138 ;  /* 0x0000008a008a7308 */ /* 0x000e620000000800 */
[----:B------:R-:W-:Y:S01]  /*3060*/  SHF.R.U32.HI R173, RZ, 0x8, R67 ;  /* 0x00000008ffad7819 */ /* 0x000fe20000011643 */
[----:B------:R-:W-:Y:S01]  /*3070*/  HSET2.LE.AND R55, R55, R156, PT ;  /* 0x0000009c37377233 */ /* 0x000fe20003803000 */
[----:B------:R-:W-:-:S02]  /*3080*/  LOP3.LUT R54, R222, 0xff, RZ, 0xc0, !PT ;  /* 0x000000ffde367812 */ /* 0x000fc400078ec0ff */
[----:B------:R-:W-:Y:S01]  /*3090*/  SHF.R.U32.HI R222, RZ, 0x18, R222 ;  /* 0x00000018ffde7819 */ /* 0x000fe200000116de */
[----:B------:R-:W-:Y:S01]  /*30a0*/  HMMA.16816.F32 R76, R60, R44, R76 ;  /* 0x0000002c3c4c723c */ /* 0x000fe2000000184c */
[----:B------:R-:W-:Y:S01]  /*30b0*/  PRMT R173, R54, 0x5410, R173 ;  /* 0x0000541036ad7816 */ /* 0x000fe200000000ad */
[----:B------:R2:W5:Y:S01]  /*30c0*/  MUFU.EX2 R67, R139 ;  /* 0x0000008b00437308 */ /* 0x0005620000000800 */
[----:B------:R-:W-:-:S03]  /*30d0*/  LOP3.LUT R54, R55, R178, RZ, 0xc0, !PT ;  /* 0x000000b237367212 */ /* 0x000fc600078ec0ff */
[----:B------:R-:W-:Y:S02]  /*30e0*/  HSET2.LE.AND R173, R173, R156, PT ;  /* 0x0000009cadad7233 */ /* 0x000fe40003803000 */
[C---:B---3--:R-:W-:Y:S02]  /*30f0*/  HMMA.16816.F32 R88, R60.reuse, R12, R88 ;  /* 0x0000000c3c58723c */ /* 0x048fe40000001858 */
[----:B------:R-:W-:Y:S06]  /*3100*/  MUFU.EX2 R221, R221 ;  /* 0x000000dd00dd7308 */ /* 0x000fec0000000800 */
[----:B----4-:R-:W-:Y:S01]  /*3110*/  HMMA.16816.F32 R100, R60, R56, R100 ;  /* 0x000000383c64723c */ /* 0x010fe20000001864 */
[----:B--2---:R-:W-:Y:S01]  /*3120*/  PRMT R139, R53, 0x5410, R52 ;  /* 0x00005410358b7816 */ /* 0x004fe20000000034 */
[----:B------:R-:W-:Y:S01]  /*3130*/  MUFU.EX2 R32, R32 ;  /* 0x0000002000207308 */ /* 0x000fe20000000800 */
[----:B------:R-:W-:-:S02]  /*3140*/  PRMT R53, R175, 0x5410, R222 ;  /* 0x00005410af357816 */ /* 0x000fc400000000de */
[----:B-1----:R-:W-:Y:S01]  /*3150*/  F2FP.PACK_AB R52, R138, R137 ;  /* 0x000000898a34723e */ /* 0x002fe200000000ff */
[--C-:B------:R-:W-:Y:S01]  /*3160*/  HSET2.LE.AND R55, R139, R156.reuse, PT ;  /* 0x0000009c8b377233 */ /* 0x100fe20003803000 */
[----:B-----5:R-:W-:Y:S01]  /*3170*/  F2FP.PACK_AB R178, R67, R66 ;  /* 0x0000004243b2723e */ /* 0x020fe200000000ff */
[----:B------:R-:W-:Y:S01]  /*3180*/  HSET2.LE.AND R53, R53, R156, PT ;  /* 0x0000009c35357233 */ /* 0x000fe20003803000 */
[C---:B------:R-:W-:Y:S01]  /*3190*/  HMMA.16816.F32 R68, R60.reuse, R42, R68 ;  /* 0x0000002a3c44723c */ /* 0x040fe20000001844 */
[----:B------:R-:W-:Y:S01]  /*31a0*/  FFMA.FTZ R139, R23, c[0x0][0x23c], -R162 ;  /* 0x00008f00178b7a23 */ /* 0x000fe200000108a2 */
[----:B------:R-:W-:Y:S01]  /*31b0*/  LOP3.LUT R55, R55, R52, RZ, 0xc0, !PT ;  /* 0x0000003437377212 */ /* 0x000fe200078ec0ff */
[----:B------:R-:W-:Y:S01]  /*31c0*/  FADD.FTZ R66, R66, R159 ;  /* 0x0000009f42427221 */ /* 0x000fe20000010000 */
[----:B------:R-:W-:Y:S01]  /*31d0*/  LOP3.LUT R52, R173, R220, RZ, 0xc0, !PT ;  /* 0x000000dcad347212 */ /* 0x000fe200078ec0ff */
[----:B------:R-:W-:Y:S01]  /*31e0*/  FFMA.FTZ R220, R31, c[0x0][0x23c], -R158 ;  /* 0x00008f001fdc7a23 */ /* 0x000fe2000001089e */
[----:B------:R-:W-:Y:S01]  /*31f0*/  LOP3.LUT R53, R53, R178, RZ, 0xc0, !PT ;  /* 0x000000b235357212 */ /* 0x000fe200078ec0ff */
[----:B------:R-:W-:Y:S01]  /*3200*/  MUFU.EX2 R139, R139 ;  /* 0x0000008b008b7308 */ /* 0x000fe20000000800 */
[----:B------:R-:W-:Y:S01]  /*3210*/  HMMA.16816.F32 R80, R60, R46, R80 ;  /* 0x0000002e3c50723c */ /* 0x000fe20000001850 */
[----:B------:R-:W-:Y:S01]  /*3220*/  LOP3.LUT R173, R177, R172, R207, 0x96, !PT ;  /* 0x000000acb1ad7212 */ /* 0x000fe200078e96cf */
[----:B------:R-:W-:-:S04]  /*3230*/  FADD.FTZ R66, R67, R66 ;  /* 0x0000004243427221 */ /* 0x000fc80000010000 */
[----:B------:R-:W-:Y:S01]  /*3240*/  FADD.FTZ R137, R137, R66 ;  /* 0x0000004289897221 */ /* 0x000fe20000010000 */
[----:B------:R-:W-:Y:S01]  /*3250*/  MUFU.EX2 R33, R33 ;  /* 0x0000002100217308 */ /* 0x000fe20000000800 */
[----:B------:R-:W-:Y:S02]  /*3260*/  HMMA.16816.F32 R112, R60, R14, R112 ;  /* 0x0000000e3c70723c */ /* 0x000fe40000001870 */
[----:B------:R-:W-:-:S05]  /*3270*/  FADD.FTZ R137, R138, R137 ;  /* 0x000000898a897221 */ /* 0x000fca0000010000 */
[----:B------:R-:W-:Y:S01]  /*3280*/  MUFU.EX2 R34, R34 ;  /* 0x0000002200227308 */ /* 0x000fe20000000800 */
[----:B------:R-:W-:Y:S07]  /*3290*/  HMMA.16816.F32 R108, R60, R58, R108 ;  /* 0x0000003a3c6c723c */ /* 0x000fee000000186c */
[----:B------:R-:W-:Y:S01]  /*32a0*/  LOP3.LUT R60, R171, R218, R208, 0x96, !PT ;  /* 0x000000daab3c7212 */ /* 0x000fe200078e96d0 */
[----:B------:R-:W-:Y:S01]  /*32b0*/  HMMA.16816.F32 R128, R52, R40, R128 ;  /* 0x000000283480723c */ /* 0x000fe20000001880 */
[----:B------:R-:W-:Y:S01]  /*32c0*/  FFMA.FTZ R62, R20, c[0x0][0x23c], -R164 ;  /* 0x00008f00143e7a23 */ /* 0x000fe200000108a4 */
[----:B------:R-:W-:Y:S01]  /*32d0*/  MUFU.EX2 R220, R220 ;  /* 0x000000dc00dc7308 */ /* 0x000fe20000000800 */
[----:B------:R-:W-:-:S02]  /*32e0*/  FFMA.FTZ R63, R38, c[0x0][0x23c], -R162 ;  /* 0x00008f00263f7a23 */ /* 0x000fc400000108a2 */
[--C-:B------:R-:W-:Y:S02]  /*32f0*/  FFMA.FTZ R61, R37, c[0x0][0x23c], -R164.reuse ;  /* 0x00008f00253d7a23 */ /* 0x100fe400000108a4 */
[----:B------:R-:W-:Y:S01]  /*3300*/  IMAD.WIDE.U32 R40, R60, -0x2daee0ad, RZ ;  /* 0xd2511f533c287825 */ /* 0x000fe200078e00ff */
[C---:B------:R-:W-:Y:S02]  /*3310*/  HMMA.16816.F32 R120, R52.reuse, R44, R120 ;  /* 0x0000002c3478723c */ /* 0x040fe40000001878 */
[----:B------:R-:W-:Y:S01]  /*3320*/  MUFU.EX2 R63, R63 ;  /* 0x0000003f003f7308 */ /* 0x000fe20000000800 */
[----:B------:R-:W-:Y:S01]  /*3330*/  FFMA.FTZ R60, R36, c[0x0][0x23c], -R164 ;  /* 0x00008f00243c7a23 */ /* 0x000fe200000108a4 */
[----:B------:R-:W-:Y:S02]  /*3340*/  LOP3.LUT R172, R41, R176, R205, 0x96, !PT ;  /* 0x000000b029ac7212 */ /* 0x000fe400078e96cd */
[----:B------:R-:W-:Y:S01]  /*3350*/  LOP3.LUT R36, R219, R174, R209, 0x96, !PT ;  /* 0x000000aedb247212 */ /* 0x000fe200078e96d1 */
[----:B------:R-:W-:Y:S01]  /*3360*/  IMAD.WIDE.U32 R44, R173, -0x326172a9, RZ ;  /* 0xcd9e8d57ad2c7825 */ /* 0x000fe200078e00ff */
[----:B------:R-:W-:Y:S01]  /*3370*/  HMMA.16816.F32 R116, R52, R12, R116 ;  /* 0x0000000c3474723c */ /* 0x000fe20000001874 */
[----:B------:R-:W-:Y:S01]  /*3380*/  LOP3.LUT R176, R169, R218, R208, 0x96, !PT ;  /* 0x000000daa9b07212 */ /* 0x000fe200078e96d0 */
[----:B------:R-:W-:Y:S01]  /*3390*/  MUFU.EX2 R60, R60 ;  /* 0x0000003c003c7308 */ /* 0x000fe20000000800 */
[----:B------:R-:W-:Y:S01]  /*33a0*/  IMAD.WIDE.U32 R172, R172, -0x326172a9, RZ ;  /* 0xcd9e8d57acac7825 */ /* 0x000fe200078e00ff */
[----:B------:R-:W-:-:S03]  /*33b0*/  LOP3.LUT R171, R45, R170, R206, 0x96, !PT ;  /* 0x000000aa2dab7212 */ /* 0x000fc600078e96ce */
[----:B------:R-:W-:Y:S01]  /*33c0*/  IMAD.WIDE.U32 R36, R36, -0x2daee0ad, RZ ;  /* 0xd2511f5324247825 */ /* 0x000fe200078e00ff */
[----:B------:R-:W-:Y:S01]  /*33d0*/  LOP3.LUT R170, R173, R44, R204, 0x96, !PT ;  /* 0x0000002cadaa7212 */ /* 0x000fe200078e96cc */
[----:B------:R-:W-:Y:S01]  /*33e0*/  HMMA.16816.F32 R96, R52, R56, R96 ;  /* 0x000000383460723c */ /* 0x000fe20000001860 */
[----:B------:R-:W-:Y:S01]  /*33f0*/  MUFU.EX2 R61, R61 ;  /* 0x0000003d003d7308 */ /* 0x000fe20000000800 */
[----:B------:R-:W-:Y:S01]  /*3400*/  IMAD.WIDE.U32 R12, R171, -0x2daee0ad, RZ ;  /* 0xd2511f53ab0c7825 */ /* 0x000fe200078e00ff */
[----:B------:R-:W-:-:S03]  /*3410*/  LOP3.LUT R178, R37, R166, R207, 0x96, !PT ;  /* 0x000000a625b27212 */ /* 0x000fc600078e96cf */
[----:B------:R-:W-:Y:S01]  /*3420*/  IMAD.WIDE.U32 R170, R170, -0x2daee0ad, RZ ;  /* 0xd2511f53aaaa7825 */ /* 0x000fe200078e00ff */
[----:B------:R-:W-:Y:S01]  /*3430*/  LOP3.LUT R174, R13, R40, R203, 0x96, !PT ;  /* 0x000000280dae7212 */ /* 0x000fe200078e96cb */
[----:B------:R-:W-:Y:S01]  /*3440*/  HMMA.16816.F32 R104, R52, R58, R104 ;  /* 0x0000003a3468723c */ /* 0x000fe20000001868 */
[----:B------:R-:W-:Y:S01]  /*3450*/  MUFU.EX2 R62, R62 ;  /* 0x0000003e003e7308 */ /* 0x000fe20000000800 */
[----:B------:R-:W-:Y:S01]  /*3460*/  FFMA.FTZ R57, R21, c[0x0][0x23c], -R164 ;  /* 0x00008f0015397a23 */ /* 0x000fe200000108a4 */
[----:B------:R-:W-:Y:S01]  /*3470*/  LOP3.LUT R12, R171, R12, R202, 0x96, !PT ;  /* 0x0000000cab0c7212 */ /* 0x000fe200078e96ca */
[----:B------:R-:W-:-:S04]  /*3480*/  IMAD.WIDE.U32 R174, R174, -0x326172a9, RZ ;  /* 0xcd9e8d57aeae7825 */ /* 0x000fc800078e00ff */
[----:B------:R-:W-:Y:S01]  /*3490*/  IMAD.WIDE.U32 R20, R12, -0x326172a9, RZ ;  /* 0xcd9e8d570c147825 */ /* 0x000fe200078e00ff */
[C---:B------:R-:W-:Y:S01]  /*34a0*/  HMMA.16816.F32 R72, R52.reuse, R42, R72 ;  /* 0x0000002a3448723c */ /* 0x040fe20000001848 */
[----:B------:R-:W1:Y:S01]  /*34b0*/  LDSM.16.MT88.4 R40, [R187+0x7000] ;  /* 0x00700000bb28783b */ /* 0x000e620000004200 */
[----:B------:R-:W-:Y:S01]  /*34c0*/  MUFU.EX2 R57, R57 ;  /* 0x0000003900397308 */ /* 0x000fe20000000800 */
[----:B------:R-:W-:Y:S01]  /*34d0*/  FFMA.FTZ R56, R39, c[0x0][0x23c], -R162 ;  /* 0x00008f0027387a23 */ /* 0x000fe200000108a2 */
[----:B------:R-:W-:Y:S01]  /*34e0*/  LOP3.LUT R12, R21, R174, R210, 0x96, !PT ;  /* 0x000000ae150c7212 */ /* 0x000fe200078e96d2 */
[----:B------:R-:W-:Y:S01]  /*34f0*/  IMAD.WIDE.U32 R176, R176, -0x2daee0ad, RZ ;  /* 0xd2511f53b0b07825 */ /* 0x000fe200078e00ff */
[----:B------:R-:W-:Y:S02]  /*3500*/  LOP3.LUT R38, R20, 0xffff, RZ, 0xc0, !PT ;  /* 0x0000ffff14267812 */ /* 0x000fe400078ec0ff */
[----:B------:R-:W-:Y:S01]  /*3510*/  SHF.R.U32.HI R45, RZ, 0x10, R12 ;  /* 0x00000010ff2d7819 */ /* 0x000fe2000001160c */
[----:B------:R-:W-:Y:S01]  /*3520*/  IMAD.WIDE.U32 R178, R178, -0x326172a9, RZ ;  /* 0xcd9e8d57b2b27825 */ /* 0x000fe200078e00ff */
[----:B------:R-:W2:Y:S01]  /*3530*/  MUFU.EX2 R56, R56 ;  /* 0x0000003800387308 */ /* 0x000ea20000000800 */
[----:B------:R-:W-:Y:S01]  /*3540*/  LOP3.LUT R169, R177, R36, R205, 0x96, !PT ;  /* 0x00000024b1a97212 */ /* 0x000fe200078e96cd */
[----:B------:R-:W-:Y:S01]  /*3550*/  HMMA.16816.F32 R84, R52, R46, R84 ;  /* 0x0000002e3454723c */ /* 0x000fe20000001854 */
[----:B------:R-:W-:Y:S01]  /*3560*/  LOP3.LUT R36, R12, 0xffff, RZ, 0xc0, !PT ;  /* 0x0000ffff0c247812 */ /* 0x000fe200078ec0ff */
[--C-:B------:R-:W-:Y:S01]  /*3570*/  FFMA.FTZ R166, R22, c[0x0][0x23c], -R162.reuse ;  /* 0x00008f0016a67a23 */ /* 0x100fe200000108a2 */
[----:B------:R-:W-:Y:S01]  /*3580*/  LOP3.LUT R21, R12, 0xff, RZ, 0xc0, !PT ;  /* 0x000000ff0c157812 */ /* 0x000fe200078ec0ff */
[----:B------:R-:W-:Y:S01]  /*3590*/  FFMA.FTZ R219, R19, c[0x0][0x23c], -R162 ;  /* 0x00008f0013db7a23 */ /* 0x000fe200000108a2 */
[----:B------:R-:W-:-:S02]  /*35a0*/  SHF.R.U32.HI R12, RZ, 0x18, R12 ;  /* 0x00000018ff0c7819 */ /* 0x000fc4000001160c */
[----:B------:R-:W-:Y:S01]  /*35b0*/  LOP3.LUT R45, R45, 0xff, RZ, 0xc0, !PT ;  /* 0x000000ff2d2d7812 */ /* 0x000fe200078ec0ff */
[----:B------:R-:W-:Y:S01]  /*35c0*/  HMMA.16816.F32 R92, R52, R14, R92 ;  /* 0x0000000e345c723c */ /* 0x000fe2000000185c */
[----:B------:R-:W-:Y:S01]  /*35d0*/  LOP3.LUT R171, R179, R168, R206, 0x96, !PT ;  /* 0x000000a8b3ab7212 */ /* 0x000fe200078e96ce */
[----:B------:R-:W3:Y:S01]  /*35e0*/  MUFU.EX2 R166, R166 ;  /* 0x000000a600a67308 */ /* 0x000ee20000000800 */
[----:B------:R-:W-:Y:S02]  /*35f0*/  PRMT R45, R45, 0x5410, R12 ;  /* 0x000054102d2d7816 */ /* 0x000fe4000000000c */
[----:B------:R-:W-:Y:S02]  /*3600*/  SHF.R.U32.HI R44, RZ, 0x10, R20 ;  /* 0x00000010ff2c7819 */ /* 0x000fe40000011614 */
[----:B--2---:R-:W-:Y:S01]  /*3610*/  F2FP.PACK_AB R168, R56, R63 ;  /* 0x0000003f38a8723e */ /* 0x004fe200000000ff */
[----:B------:R-:W-:Y:S01]  /*3620*/  HSET2.LE.AND R45, R45, R156, PT ;  /* 0x0000009c2d2d7233 */ /* 0x000fe20003803000 */
[----:B------:R-:W-:Y:S01]  /*3630*/  IMAD.WIDE.U32 R54, R171, -0x2daee0ad, RZ ;  /* 0xd2511f53ab367825 */ /* 0x000fe200078e00ff */
[----:B------:R-:W-:Y:S01]  /*3640*/  LOP3.LUT R13, R20, 0xff, RZ, 0xc0, !PT ;  /* 0x000000ff140d7812 */ /* 0x000fe200078ec0ff */
[----:B------:R-:W-:Y:S01]  /*3650*/  MUFU.EX2 R219, R219 ;  /* 0x000000db00db7308 */ /* 0x000fe20000000800 */
[----:B------:R-:W-:Y:S01]  /*3660*/  SHF.R.U32.HI R38, RZ, 0x8, R38 ;  /* 0x00000008ff267819 */ /* 0x000fe20000011626 */
[----:B------:R-:W-:Y:S01]  /*3670*/  FFMA.FTZ R52, R8, c[0x0][0x23c], -R160 ;  /* 0x00008f0008347a23 */ /* 0x000fe200000108a0 */
[----:B------:R-:W-:Y:S01]  /*3680*/  LOP3.LUT R45, R45, R168, RZ, 0xc0, !PT ;  /* 0x000000a82d2d7212 */ /* 0x000fe200078ec0ff */
[----:B------:R-:W-:Y:S01]  /*3690*/  IMAD.WIDE.U32 R168, R169, -0x326172a9, RZ ;  /* 0xcd9e8d57a9a87825 */ /* 0x000fe200078e00ff */
[----:B------:R-:W-:-:S02]  /*36a0*/  SHF.R.U32.HI R36, RZ, 0x8, R36 ;  /* 0x00000008ff247819 */ /* 0x000fc40000011624 */
[----:B------:R-:W-:Y:S01]  /*36b0*/  SHF.R.U32.HI R20, RZ, 0x18, R20 ;  /* 0x00000018ff147819 */ /* 0x000fe20000011614 */
[----:B------:R-:W-:Y:S01]  /*36c0*/  FFMA.FTZ R53, R9, c[0x0][0x23c], -R160 ;  /* 0x00008f0009357a23 */ /* 0x000fe200000108a0 */
[----:B------:R-:W-:Y:S01]  /*36d0*/  LOP3.LUT R58, R169, R178, R204, 0x96, !PT ;  /* 0x000000b2a93a7212 */ /* 0x000fe200078e96cc */
[----:B------:R-:W-:Y:S01]  /*36e0*/  MUFU.EX2 R52, R52 ;  /* 0x0000003400347308 */ /* 0x000fe20000000800 */
[----:B------:R-:W-:Y:S01]  /*36f0*/  LOP3.LUT R47, R44, 0xff, RZ, 0xc0, !PT ;  /* 0x000000ff2c2f7812 */ /* 0x000fe200078ec0ff */
[----:B------:R-:W-:Y:S01]  /*3700*/  FADD.FTZ R63, R63, R152 ;  /* 0x000000983f3f7221 */ /* 0x000fe20000010000 */
[----:B------:R-:W-:Y:S01]  /*3710*/  LOP3.LUT R176, R55, R176, R203, 0x96, !PT ;  /* 0x000000b037b07212 */ /* 0x000fe200078e96cb */
[----:B------:R-:W-:Y:S01]  /*3720*/  IMAD.WIDE.U32 R58, R58, -0x2daee0ad, RZ ;  /* 0xd2511f533a3a7825 */ /* 0x000fe200078e00ff */
[----:B------:R-:W-:Y:S02]  /*3730*/  PRMT R47, R47, 0x5410, R20 ;  /* 0x000054102f2f7816 */ /* 0x000fe40000000014 */
[----:B------:R-:W-:Y:S01]  /*3740*/  PRMT R13, R13, 0x5410, R38 ;  /* 0x000054100d0d7816 */ /* 0x000fe20000000026 */
[----:B------:R-:W-:Y:S01]  /*3750*/  IMAD.WIDE.U32 R176, R176, -0x326172a9, RZ ;  /* 0xcd9e8d57b0b07825 */ /* 0x000fe200078e00ff */
[----:B------:R-:W-:Y:S01]  /*3760*/  LOP3.LUT R178, R59, R54, R202, 0x96, !PT ;  /* 0x000000363bb27212 */ /* 0x000fe200078e96ca */
[----:B------:R-:W2:Y:S01]  /*3770*/  MUFU.EX2 R53, R53 ;  /* 0x0000003500357308 */ /* 0x000ea20000000800 */
[----:B------:R-:W-:Y:S01]  /*3780*/  PRMT R21, R21, 0x5410, R36 ;  /* 0x0000541015157816 */ /* 0x000fe20000000024 */
[--C-:B------:R-:W-:Y:S01]  /*3790*/  FFMA.FTZ R54, R10, c[0x0][0x23c], -R158.reuse ;  /* 0x00008f000a367a23 */ /* 0x100fe2000001089e */
[----:B------:R-:W4:Y:S01]  /*37a0*/  LDSM.16.MT88.4 R36, [R186+0x7000] ;  /* 0x00700000ba24783b */ /* 0x000f220000004200 */
[----:B------:R-:W-:Y:S01]  /*37b0*/  IMAD.WIDE.U32 R178, R178, -0x326172a9, RZ ;  /* 0xcd9e8d57b2b27825 */ /* 0x000fe200078e00ff */
[--C-:B------:R-:W-:Y:S01]  /*37c0*/  HSET2.LE.AND R47, R47, R156.reuse, PT ;  /* 0x0000009c2f2f7233 */ /* 0x100fe20003803000 */
[----:B---3--:R-:W-:Y:S01]  /*37d0*/  F2FP.PACK_AB R174, R139, R166 ;  /* 0x000000a68bae723e */ /* 0x008fe200000000ff */
[--C-:B------:R-:W-:Y:S01]  /*37e0*/  HSET2.LE.AND R21, R21, R156.reuse, PT ;  /* 0x0000009c15157233 */ /* 0x100fe20003803000 */
[----:B------:R-:W-:Y:S01]  /*37f0*/  FFMA.FTZ R55, R11, c[0x0][0x23c], -R158 ;  /* 0x00008f000b377a23 */ /* 0x000fe2000001089e */
[C---:B------:R-:W-:Y:S01]  /*3800*/  LOP3.LUT R10, R178.reuse, 0xffff, RZ, 0xc0, !PT ;  /* 0x0000ffffb20a7812 */ /* 0x040fe200078ec0ff */
[----:B------:R-:W-:Y:S01]  /*3810*/  MUFU.EX2 R54, R54 ;  /* 0x0000003600367308 */ /* 0x000fe20000000800 */
[----:B------:R-:W-:Y:S01]  /*3820*/  LOP3.LUT R9, R178, 0xff, RZ, 0xc0, !PT ;  /* 0x000000ffb2097812 */ /* 0x000fe200078ec0ff */
[----:B------:R-:W-:Y:S01]  /*3830*/  HSET2.LE.AND R46, R13, R156, PT ;  /* 0x0000009c0d2e7233 */ /* 0x000fe20003803000 */
[----:B------:R-:W-:Y:S01]  /*3840*/  SHF.R.U32.HI R10, RZ, 0x8, R10 ;  /* 0x00000008ff0a7819 */ /* 0x000fe2000001160a */
[----:B------:R-:W-:Y:S01]  /*3850*/  LDSM.16.MT88.4 R12, [R184+0x7000] ;  /* 0x00700000b80c783b */ /* 0x000fe20000004200 */
[----:B------:R-:W-:Y:S01]  /*3860*/  LOP3.LUT R59, R179, R176, R210, 0x96, !PT ;  /* 0x000000b0b33b7212 */ /* 0x000fe200078e96d2 */
[----:B------:R-:W-:Y:S01]  /*3870*/  FADD.FTZ R63, R56, R63 ;  /* 0x0000003f383f7221 */ /* 0x000fe20000010000 */
[----:B------:R-:W-:Y:S01]  /*3880*/  LOP3.LUT R47, R47, R174, RZ, 0xc0, !PT ;  /* 0x000000ae2f2f7212 */ /* 0x000fe200078ec0ff */
[----:B------:R-:W3:Y:S01]  /*3890*/  MUFU.EX2 R55, R55 ;  /* 0x0000003700377308 */ /* 0x000ee20000000800 */
[----:B------:R-:W-:Y:S01]  /*38a0*/  PRMT R9, R9, 0x5410, R10 ;  /* 0x0000541009097816 */ /* 0x000fe2000000000a */
[----:B------:R-:W-:Y:S01]  /*38b0*/  FADD.FTZ R166, R166, R63 ;  /* 0x0000003fa6a67221 */ /* 0x000fe20000010000 */
[----:B------:R-:W-:-:S02]  /*38c0*/  SHF.R.U32.HI R11, RZ, 0x10, R178 ;  /* 0x00000010ff0b7819 */ /* 0x000fc400000116b2 */
[----:B------:R-:W-:Y:S01]  /*38d0*/  LOP3.LUT R174, R59, 0xffff, RZ, 0xc0, !PT ;  /* 0x0000ffff3bae7812 */ /* 0x000fe200078ec0ff */
[----:B------:R-:W-:Y:S01]  /*38e0*/  HSET2.LE.AND R9, R9, R156, PT ;  /* 0x0000009c09097233 */ /* 0x000fe20003803000 */
[--C-:B------:R-:W-:Y:S01]  /*38f0*/  SHF.R.U32.HI R10, RZ, 0x10, R59.reuse ;  /* 0x00000010ff0a7819 */ /* 0x100fe2000001163b */
[----:B------:R-:W-:Y:S01]  /*3900*/  FADD.FTZ R166, R139, R166 ;  /* 0x000000a68ba67221 */ /* 0x000fe20000010000 */
[----:B------:R-:W-:Y:S02]  /*3910*/  LOP3.LUT R169, R59, 0xff, RZ, 0xc0, !PT ;  /* 0x000000ff3ba97812 */ /* 0x000fe400078ec0ff */
[----:B------:R-:W-:Y:S02]  /*3920*/  SHF.R.U32.HI R8, RZ, 0x18, R178 ;  /* 0x00000018ff087819 */ /* 0x000fe400000116b2 */
[----:B------:R-:W-:Y:S02]  /*3930*/  LOP3.LUT R11, R11, 0xff, RZ, 0xc0, !PT ;  /* 0x000000ff0b0b7812 */ /* 0x000fe400078ec0ff */
[----:B------:R-:W-:-:S02]  /*3940*/  SHF.R.U32.HI R59, RZ, 0x18, R59 ;  /* 0x00000018ff3b7819 */ /* 0x000fc4000001163b */
[----:B------:R-:W-:Y:S02]  /*3950*/  SHF.R.U32.HI R174, RZ, 0x8, R174 ;  /* 0x00000008ffae7819 */ /* 0x000fe400000116ae */
[----:B------:R-:W-:Y:S02]  /*3960*/  LOP3.LUT R10, R10, 0xff, RZ, 0xc0, !PT ;  /* 0x000000ff0a0a7812 */ /* 0x000fe400078ec0ff */
[----:B------:R-:W-:Y:S01]  /*3970*/  F2FP.PACK_AB R44, R61, R60 ;  /* 0x0000003c3d2c723e */ /* 0x000fe200000000ff */
[----:B------:R-:W-:Y:S01]  /*3980*/  FADD.FTZ R60, R60, R157 ;  /* 0x0000009d3c3c7221 */ /* 0x000fe20000010000 */
[----:B--2---:R-:W-:Y:S02]  /*3990*/  F2FP.PACK_AB R176, R53, R52 ;  /* 0x0000003435b0723e */ /* 0x004fe400000000ff */
[----:B------:R-:W-:Y:S01]  /*39a0*/  PRMT R11, R11, 0x5410, R8 ;  /* 0x000054100b0b7816 */ /* 0x000fe20000000008 */
[----:B------:R-:W-:Y:S01]  /*39b0*/  FADD.FTZ R61, R61, R60 ;  /* 0x0000003c3d3d7221 */ /* 0x000fe20000010000 */
[----:B------:R-:W-:-:S02]  /*39c0*/  PRMT R169, R169, 0x5410, R174 ;  /* 0x00005410a9a97816 */ /* 0x000fc400000000ae */
[----:B------:R-:W-:Y:S01]  /*39d0*/  PRMT R59, R10, 0x5410, R59 ;  /* 0x000054100a3b7816 */ /* 0x000fe2000000003b */
[--C-:B------:R-:W-:Y:S01]  /*39e0*/  HSET2.LE.AND R11, R11, R156.reuse, PT ;  /* 0x0000009c0b0b7233 */ /* 0x100fe20003803000 */
[----:B------:R-:W-:Y:S01]  /*39f0*/  LOP3.LUT R44, R21, R44, RZ, 0xc0, !PT ;  /* 0x0000002c152c7212 */ /* 0x000fe200078ec0ff */
[--C-:B------:R-:W-:Y:S01]  /*3a00*/  HSET2.LE.AND R8, R169, R156.reuse, PT ;  /* 0x0000009ca9087233 */ /* 0x100fe20003803000 */
[----:B------:R-:W2:Y:S01]  /*3a10*/  LDSM.16.MT88.4 R20, [R185+0x7000] ;  /* 0x00700000b914783b */ /* 0x000ea20000004200 */
[----:B------:R-:W-:Y:S01]  /*3a20*/  LOP3.LUT R10, R9, R176, RZ, 0xc0, !PT ;  /* 0x000000b0090a7212 */ /* 0x000fe200078ec0ff */
[----:B------:R-:W-:Y:S01]  /*3a30*/  HSET2.LE.AND R9, R59, R156, PT ;  /* 0x0000009c3b097233 */ /* 0x000fe20003803000 */
[----:B------:R-:W-:Y:S01]  /*3a40*/  F2FP.PACK_AB R173, R57, R62 ;  /* 0x0000003e39ad723e */ /* 0x000fe200000000ff */
[----:B------:R-:W-:Y:S01]  /*3a50*/  FADD.FTZ R62, R62, R61 ;  /* 0x0000003d3e3e7221 */ /* 0x000fe20000010000 */
[----:B---3--:R-:W-:Y:S02]  /*3a60*/  F2FP.PACK_AB R176, R55, R54 ;  /* 0x0000003637b0723e */ /* 0x008fe400000000ff */
[----:B------:R-:W-:Y:S01]  /*3a70*/  F2FP.PACK_AB R169, R49, R48 ;  /* 0x0000003031a9723e */ /* 0x000fe200000000ff */
[----:B------:R-:W-:Y:S01]  /*3a80*/  FADD.FTZ R48, R48, R65 ;  /* 0x0000004130307221 */ /* 0x000fe20000010000 */
[----:B------:R-:W-:Y:S01]  /*3a90*/  F2FP.PACK_AB R174, R51, R50 ;  /* 0x0000003233ae723e */ /* 0x000fe200000000ff */
        /* <DEDUP_REMOVED lines=8> */
[----:B-1----:R-:W-:Y:S01]  /*3b20*/  HMMA.16816.F32 R124, R44, R40, R124 ;  /* 0x000000282c7c723c */ /* 0x002fe2000000187c */
[----:B------:R-:W-:Y:S01]  /*3b30*/  LOP3.LUT R172, R175, R172, R211, 0x96, !PT ;  /* 0x000000acafac7212 */ /* 0x000fe200078e96d3 */
[----:B------:R-:W-:-:S02]  /*3b40*/  FADD.FTZ R54, R54, R51 ;  /* 0x0000003336367221 */ /* 0x000fc40000010000 */
[----:B------:R-:W-:Y:S02]  /*3b50*/  FADD.FTZ R53, R53, R52 ;  /* 0x0000003435357221 */ /* 0x000fe40000010000 */
[----:B------:R-:W-:Y:S02]  /*3b60*/  IMAD.WIDE.U32 R172, R172, -0x2daee0ad, RZ ;  /* 0xd2511f53acac7825 */ /* 0x000fe400078e00ff */
[----:B------:R-:W-:Y:S02]  /*3b70*/  HMMA.16816.F32 R128, R8, R40, R128 ;  /* 0x000000280880723c */ /* 0x000fe40000001880 */
[----:B------:R-:W-:Y:S01]  /*3b80*/  FADD.FTZ R55, R55, R54 ;  /* 0x0000003637377221 */ /* 0x000fe20000010000 */
[----:B------:R-:W-:Y:S01]  /*3b90*/  LOP3.LUT R170, R173, R170, R216, 0x96, !PT ;  /* 0x000000aaadaa7212 */ /* 0x000fe200078e96d8 */
[----:B------:R-:W-:Y:S01]  /*3ba0*/  FADD.FTZ R57, R57, R62 ;  /* 0x0000003e39397221 */ /* 0x000fe20000010000 */
[----:B------:R-:W-:Y:S02]  /*3bb0*/  SHF.R.U32.HI R17, RZ, 0x10, R172 ;  /* 0x00000010ff117819 */ /* 0x000fe400000116ac */
[--C-:B------:R-:W-:Y:S01]  /*3bc0*/  FFMA.FTZ R40, R24, c[0x0][0x23c], -R164.reuse ;  /* 0x00008f0018287a23 */ /* 0x100fe200000108a4 */
[----:B------:R-:W-:Y:S01]  /*3bd0*/  HMMA.16816.F32 R68, R44, R42, R68 ;  /* 0x0000002a2c44723c */ /* 0x000fe20000001844 */
[----:B------:R-:W-:Y:S01]  /*3be0*/  FFMA.FTZ R41, R25, c[0x0][0x23c], -R164 ;  /* 0x00008f0019297a23 */ /* 0x000fe200000108a4 */
[----:B------:R-:W-:-:S02]  /*3bf0*/  LOP3.LUT R24, R170, 0xffff, RZ, 0xc0, !PT ;  /* 0x0000ffffaa187812 */ /* 0x000fc400078ec0ff */
[----:B------:R-:W-:Y:S01]  /*3c00*/  LOP3.LUT R25, R172, 0xff, RZ, 0xc0, !PT ;  /* 0x000000ffac197812 */ /* 0x000fe200078ec0ff */
[----:B------:R-:W-:Y:S01]  /*3c10*/  MUFU.EX2 R40, R40 ;  /* 0x0000002800287308 */ /* 0x000fe20000000800 */
[----:B------:R-:W-:Y:S02]  /*3c20*/  SHF.R.U32.HI R24, RZ, 0x8, R24 ;  /* 0x00000008ff187819 */ /* 0x000fe40000011618 */
[----:B------:R-:W-:Y:S05]  /*3c30*/  HMMA.16816.F32 R72, R8, R42, R72 ;  /* 0x0000002a0848723c */ /* 0x000fea0000001848 */
[----:B------:R-:W1:Y:S02]  /*3c40*/  MUFU.EX2 R41, R41 ;  /* 0x0000002900297308 */ /* 0x000e640000000800 */
[----:B------:R-:W-:Y:S01]  /*3c50*/  FFMA.FTZ R42, R18, c[0x0][0x23c], -R162 ;  /* 0x00008f00122a7a23 */ /* 0x000fe200000108a2 */
[----:B----4-:R-:W-:Y:S01]  /*3c60*/  HMMA.16816.F32 R76, R44, R36, R76 ;  /* 0x000000242c4c723c */ /* 0x010fe2000000184c */
[----:B------:R-:W-:-:S04]  /*3c70*/  LOP3.LUT R43, R170, 0xff, RZ, 0xc0, !PT ;  /* 0x000000ffaa2b7812 */ /* 0x000fc800078ec0ff */
[----:B------:R-:W3:Y:S01]  /*3c80*/  MUFU.EX2 R42, R42 ;  /* 0x0000002a002a7308 */ /* 0x000ee20000000800 */
[----:B------:R-:W-:Y:S02]  /*3c90*/  PRMT R43, R43, 0x5410, R24 ;  /* 0x000054102b2b7816 */ /* 0x000fe40000000018 */
[----:B------:R-:W-:Y:S03]  /*3ca0*/  HMMA.16816.F32 R120, R8, R36, R120 ;  /* 0x000000240878723c */ /* 0x000fe60000001878 */
[----:B------:R-:W-:Y:S01]  /*3cb0*/  HSET2.LE.AND R24, R43, R156, PT ;  /* 0x0000009c2b187233 */ /* 0x000fe20003803000 */
[--C-:B------:R-:W-:Y:S01]  /*3cc0*/  FFMA.FTZ R43, R30, c[0x0][0x23c], -R158.reuse ;  /* 0x00008f001e2b7a23 */ /* 0x100fe2000001089e */
[----:B------:R4:W-:Y:S01]  /*3cd0*/  MUFU.EX2 R36, R16 ;  /* 0x0000001000247308 */ /* 0x0009e20000000800 */
[----:B------:R-:W-:Y:S02]  /*3ce0*/  FFMA.FTZ R158, R35, c[0x0][0x23c], -R158 ;  /* 0x00008f00239e7a23 */ /* 0x000fe4000001089e */
[----:B------:R-:W-:Y:S01]  /*3cf0*/  HMMA.16816.F32 R80, R44, R38, R80 ;  /* 0x000000262c50723c */ /* 0x000fe20000001850 */
[----:B------:R-:W-:Y:S01]  /*3d00*/  FFMA.FTZ R37, R26, c[0x0][0x23c], -R162 ;  /* 0x00008f001a257a23 */ /* 0x000fe200000108a2 */
[----:B------:R-:W-:-:S03]  /*3d10*/  SHF.R.U32.HI R26, RZ, 0x10, R170 ;  /* 0x00000010ff1a7819 */ /* 0x000fc600000116aa */
[----:B------:R-:W-:Y:S01]  /*3d20*/  MUFU.EX2 R43, R43 ;  /* 0x0000002b002b7308 */ /* 0x000fe20000000800 */
[----:B------:R-:W-:Y:S02]  /*3d30*/  LOP3.LUT R26, R26, 0xff, RZ, 0xc0, !PT ;  /* 0x000000ff1a1a7812 */ /* 0x000fe400078ec0ff */
[----:B------:R-:W-:Y:S01]  /*3d40*/  HMMA.16816.F32 R84, R8, R38, R84 ;  /* 0x000000260854723c */ /* 0x000fe20000001854 */
[----:B----4-:R-:W-:-:S04]  /*3d50*/  LOP3.LUT R16, R172, 0xffff, RZ, 0xc0, !PT ;  /* 0x0000ffffac107812 */ /* 0x010fc800078ec0ff */
[----:B------:R-:W-:Y:S02]  /*3d60*/  MUFU.EX2 R37, R37 ;  /* 0x0000002500257308 */ /* 0x000fe40000000800 */
[----:B------:R-:W-:Y:S01]  /*3d70*/  FFMA.FTZ R38, R27, c[0x0][0x23c], -R162 ;  /* 0x00008f001b267a23 */ /* 0x000fe200000108a2 */
[----:B------:R-:W-:Y:S01]  /*3d80*/  SHF.R.U32.HI R39, RZ, 0x18, R170 ;  /* 0x00000018ff277819 */ /* 0x000fe200000116aa */
[C---:B--2---:R-:W-:Y:S01]  /*3d90*/  HMMA.16816.F32 R88, R44.reuse, R20, R88 ;  /* 0x000000142c58723c */ /* 0x044fe20000001858 */
[----:B------:R-:W-:Y:S02]  /*3da0*/  SHF.R.U32.HI R18, RZ, 0x8, R16 ;  /* 0x00000008ff127819 */ /* 0x000fe40000011610 */
[----:B------:R-:W-:Y:S01]  /*3db0*/  PRMT R39, R26, 0x5410, R39 ;  /* 0x000054101a277816 */ /* 0x000fe20000000027 */
[----:B------:R-:W2:Y:S01]  /*3dc0*/  MUFU.EX2 R38, R38 ;  /* 0x0000002600267308 */ /* 0x000ea20000000800 */
[----:B------:R-:W-:Y:S02]  /*3dd0*/  PRMT R25, R25, 0x5410, R18 ;  /* 0x0000541019197816 */ /* 0x000fe40000000012 */
[----:B------:R-:W-:Y:S01]  /*3de0*/  SHF.R.U32.HI R27, RZ, 0x18, R172 ;  /* 0x00000018ff1b7819 */ /* 0x000fe200000116ac */
[----:B------:R-:W-:Y:S01]  /*3df0*/  HMMA.16816.F32 R100, R44, R12, R100 ;  /* 0x0000000c2c64723c */ /* 0x000fe20000001864 */
[----:B------:R-:W-:Y:S01]  /*3e00*/  LOP3.LUT R16, R17, 0xff, RZ, 0xc0, !PT ;  /* 0x000000ff11107812 */ /* 0x000fe200078ec0ff */
[----:B------:R-:W-:-:S02]  /*3e10*/  HSET2.LE.AND R26, R25, R156, PT ;  /* 0x0000009c191a7233 */ /* 0x000fc40003803000 */
[--C-:B------:R-:W-:Y:S01]  /*3e20*/  HSET2.LE.AND R25, R39, R156.reuse, PT ;  /* 0x0000009c27197233 */ /* 0x100fe20003803000 */
[----:B------:R-:W-:Y:S02]  /*3e30*/  PRMT R27, R16, 0x5410, R27 ;  /* 0x00005410101b7816 */ /* 0x000fe4000000001b */
[----:B-1----:R-:W-:Y:S01]  /*3e40*/  F2FP.PACK_AB R39, R41, R40 ;  /* 0x000000282927723e */ /* 0x002fe200000000ff */
[----:B------:R-:W-:Y:S01]  /*3e50*/  HMMA.16816.F32 R112, R44, R22, R112 ;  /* 0x000000162c70723c */ /* 0x000fe20000001870 */
[----:B------:R-:W1:Y:S01]  /*3e60*/  LDSM.16.MT88.4 R16, [R186+0x7800] ;  /* 0x00780000ba10783b */ /* 0x000e620000004200 */
[----:B------:R-:W-:Y:S01]  /*3e70*/  HSET2.LE.AND R27, R27, R156, PT ;  /* 0x0000009c1b1b7233 */ /* 0x000fe20003803000 */
[----:B------:R-:W-:Y:S01]  /*3e80*/  LOP3.LUT R24, R24, R39, RZ, 0xc0, !PT ;  /* 0x0000002718187212 */ /* 0x000fe200078ec0ff */
[----:B------:R-:W-:Y:S01]  /*3e90*/  FFMA.FTZ R39, R28, c[0x0][0x23c], -R160 ;  /* 0x00008f001c277a23 */ /* 0x000fe200000108a0 */
[----:B------:R-:W-:Y:S01]  /*3ea0*/  LOP3.LUT R28, R177, R168, R211, 0x96, !PT ;  /* 0x000000a8b11c7212 */ /* 0x000fe200078e96d3 */
[----:B------:R-:W-:-:S02]  /*3eb0*/  FADD.FTZ R40, R40, R57 ;  /* 0x0000003928287221 */ /* 0x000fc40000010000 */
[----:B------:R-:W-:Y:S02]  /*3ec0*/  HMMA.16816.F32 R108, R44, R14, R108 ;  /* 0x0000000e2c6c723c */ /* 0x000fe4000000186c */
[----:B------:R-:W-:Y:S01]  /*3ed0*/  MUFU.EX2 R39, R39 ;  /* 0x0000002700277308 */ /* 0x000fe20000000800 */
[----:B------:R-:W-:-:S04]  /*3ee0*/  FADD.FTZ R41, R41, R40 ;  /* 0x0000002829297221 */ /* 0x000fc80000010000 */
[----:B---3--:R-:W-:Y:S01]  /*3ef0*/  F2FP.PACK_AB R44, R219, R42 ;  /* 0x0000002adb2c723e */ /* 0x008fe200000000ff */
[C---:B------:R-:W-:Y:S03]  /*3f00*/  HMMA.16816.F32 R96, R8.reuse, R12, R96 ;  /* 0x0000000c0860723c */ /* 0x040fe60000001860 */
[----:B------:R-:W-:Y:S01]  /*3f10*/  LOP3.LUT R27, R27, R44, RZ, 0xc0, !PT ;  /* 0x0000002c1b1b7212 */ /* 0x000fe200078ec0ff */
[----:B------:R-:W-:Y:S02]  /*3f20*/  FFMA.FTZ R44, R29, c[0x0][0x23c], -R160 ;  /* 0x00008f001d2c7a23 */ /* 0x000fe400000108a0 */
[----:B------:R-:W-:Y:S01]  /*3f30*/  IMAD.WIDE.U32 R28, R28, -0x2daee0ad, RZ ;  /* 0xd2511f531c1c7825 */ /* 0x000fe200078e00ff */
[----:B--2---:R-:W-:Y:S01]  /*3f40*/  F2FP.PACK_AB R12, R38, R37 ;  /* 0x00000025260c723e */ /* 0x004fe200000000ff */
[C---:B------:R-:W-:Y:S01]  /*3f50*/  HMMA.16816.F32 R116, R8.reuse, R20, R116 ;  /* 0x000000140874723c */ /* 0x040fe20000001874 */
[----:B------:R-:W-:Y:S01]  /*3f60*/  F2FP.PACK_AB R13, R221, R36 ;  /* 0x00000024dd0d723e */ /* 0x000fe200000000ff */
[----:B------:R-:W2:Y:S01]  /*3f70*/  MUFU.EX2 R44, R44 ;  /* 0x0000002c002c7308 */ /* 0x000ea20000000800 */
[----:B------:R-:W-:Y:S01]  /*3f80*/  LOP3.LUT R25, R25, R12, RZ, 0xc0, !PT ;  /* 0x0000000c19197212 */ /* 0x000fe200078ec0ff */
[----:B------:R-:W-:Y:S01]  /*3f90*/  FADD.FTZ R37, R37, R166 ;  /* 0x000000a625257221 */ /* 0x000fe20000010000 */
[----:B------:R-:W-:Y:S01]  /*3fa0*/  LOP3.LUT R26, R26, R13, RZ, 0xc0, !PT ;  /* 0x0000000d1a1a7212 */ /* 0x000fe200078ec0ff */
[----:B------:R-:W-:Y:S01]  /*3fb0*/  FADD.FTZ R36, R36, R41 ;  /* 0x0000002924247221 */ /* 0x000fe20000010000 */
[----:B------:R-:W-:Y:S01]  /*3fc0*/  LOP3.LUT R58, R29, R58, R216, 0x96, !PT ;  /* 0x0000003a1d3a7212 */ /* 0x000fe200078e96d8 */
[C---:B------:R-:W-:Y:S01]  /*3fd0*/  HMMA.16816.F32 R92, R8.reuse, R22, R92 ;  /* 0x00000016085c723c */ /* 0x040fe2000000185c */
[----:B------:R-:W3:Y:S01]  /*3fe0*/  LDSM.16.MT88.4 R20, [R187+0x7800] ;  /* 0x00780000bb14783b */ /* 0x000ee20000004200 */
[----:B------:R-:W-:Y:S01]  /*3ff0*/  LOP3.LUT R30, R28, 0xffff, RZ, 0xc0, !PT ;  /* 0x0000ffff1c1e7812 */ /* 0x000fe200078ec0ff */
[----:B------:R-:W-:Y:S01]  /*4000*/  FADD.FTZ R37, R38, R37 ;  /* 0x0000002526257221 */ /* 0x000fe20000010000 */
[----:B------:R-:W-:Y:S01]  /*4010*/  LOP3.LUT R35, R58, 0xffff, RZ, 0xc0, !PT ;  /* 0x0000ffff3a237812 */ /* 0x000fe200078ec0ff */
[----:B------:R-:W-:Y:S01]  /*4020*/  FADD.FTZ R221, R221, R36 ;  /* 0x00000024dddd7221 */ /* 0x000fe20000010000 */
[----:B------:R-:W-:Y:S01]  /*4030*/  SHF.R.U32.HI R31, RZ, 0x10, R28 ;  /* 0x00000010ff1f7819 */ /* 0x000fe2000001161c */
[----:B------:R-:W-:Y:S01]  /*4040*/  FADD.FTZ R42, R42, R37 ;  /* 0x000000252a2a7221 */ /* 0x000fe20000010000 */
[----:B------:R-:W-:Y:S01]  /*4050*/  HMMA.16816.F32 R104, R8, R14, R104 ;  /* 0x0000000e0868723c */ /* 0x000fe20000001868 */
[----:B------:R-:W4:Y:S01]  /*4060*/  LDSM.16.MT88.4 R12, [R185+0x7800] ;  /* 0x00780000b90c783b */ /* 0x000f220000004200 */
[----:B------:R-:W-:Y:S01]  /*4070*/  SHF.R.U32.HI R46, RZ, 0x8, R35 ;  /* 0x00000008ff2e7819 */ /* 0x000fe20000011623 */
[----:B------:R-:W-:Y:S01]  /*4080*/  FADD.FTZ R219, R219, R42 ;  /* 0x0000002adbdb7221 */ /* 0x000fe20000010000 */
[----:B------:R-:W5:Y:S01]  /*4090*/  MUFU.EX2 R35, R158 ;  /* 0x0000009e00237308 */ /* 0x000f620000000800 */
[----:B------:R-:W3:Y:S01]  /*40a0*/  LDSM.16.MT88.4 R8, [R184+0x7800] ;  /* 0x00780000b808783b */ /* 0x000ee20000004200 */
[----:B------:R-:W-:-:S02]  /*40b0*/  SHF.R.U32.HI R47, RZ, 0x10, R58 ;  /* 0x00000010ff2f7819 */ /* 0x000fc4000001163a */
[----:B------:R-:W-:Y:S01]  /*40c0*/  LOP3.LUT R29, R28, 0xff, RZ, 0xc0, !PT ;  /* 0x000000ff1c1d7812 */ /* 0x000fe200078ec0ff */
[C---:B-1----:R-:W-:Y:S01]  /*40d0*/  HMMA.16816.F32 R76, R24.reuse, R16, R76 ;  /* 0x00000010184c723c */ /* 0x042fe2000000184c */
[----:B------:R-:W-:Y:S02]  /*40e0*/  SHF.R.U32.HI R30, RZ, 0x8, R30 ;  /* 0x00000008ff1e7819 */ /* 0x000fe4000001161e */
[----:B------:R-:W-:Y:S02]  /*40f0*/  LOP3.LUT R45, R58, 0xff, RZ, 0xc0, !PT ;  /* 0x000000ff3a2d7812 */ /* 0x000fe400078ec0ff */
[----:B------:R-:W-:Y:S02]  /*4100*/  SHF.R.U32.HI R28, RZ, 0x18, R28 ;  /* 0x00000018ff1c7819 */ /* 0x000fe4000001161c */
[----:B------:R-:W-:Y:S01]  /*4110*/  LOP3.LUT R31, R31, 0xff, RZ, 0xc0, !PT ;  /* 0x000000ff1f1f7812 */ /* 0x000fe200078ec0ff */
[----:B------:R-:W-:Y:S01]  /*4120*/  HMMA.16816.F32 R80, R24, R18, R80 ;  /* 0x000000121850723c */ /* 0x000fe20000001850 */
[----:B------:R-:W-:-:S02]  /*4130*/  SHF.R.U32.HI R58, RZ, 0x18, R58 ;  /* 0x00000018ff3a7819 */ /* 0x000fc4000001163a */
[----:B------:R-:W-:Y:S02]  /*4140*/  LOP3.LUT R47, R47, 0xff, RZ, 0xc0, !PT ;  /* 0x000000ff2f2f7812 */ /* 0x000fe400078ec0ff */
[----:B------:R-:W-:Y:S02]  /*4150*/  PRMT R29, R29, 0x5410, R30 ;  /* 0x000054101d1d7816 */ /* 0x000fe4000000001e */
[----:B------:R-:W-:Y:S02]  /*4160*/  PRMT R31, R31, 0x5410, R28 ;  /* 0x000054101f1f7816 */ /* 0x000fe4000000001c */
[----:B------:R-:W-:Y:S01]  /*4170*/  PRMT R45, R45, 0x5410, R46 ;  /* 0x000054102d2d7816 */ /* 0x000fe2000000002e */
[--C-:B------:R-:W-:Y:S01]  /*4180*/  HSET2.LE.AND R30, R29, R156.reuse, PT ;  /* 0x0000009c1d1e7233 */ /* 0x100fe20003803000 */
[----:B------:R-:W-:Y:S01]  /*4190*/  PRMT R47, R47, 0x5410, R58 ;  /* 0x000054102f2f7816 */ /* 0x000fe2000000003a */
[--C-:B------:R-:W-:Y:S01]  /*41a0*/  HSET2.LE.AND R31, R31, R156.reuse, PT ;  /* 0x0000009c1f1f7233 */ /* 0x100fe20003803000 */
[----:B------:R-:W-:Y:S01]  /*41b0*/  F2FP.PACK_AB R58, R220, R43 ;  /* 0x0000002bdc3a723e */ /* 0x000fe200000000ff */
[--C-:B------:R-:W-:Y:S01]  /*41c0*/  HSET2.LE.AND R28, R45, R156.reuse, PT ;  /* 0x0000009c2d1c7233 */ /* 0x100fe20003803000 */
[----:B--2---:R-:W-:Y:S01]  /*41d0*/  F2FP.PACK_AB R45, R44, R39 ;  /* 0x000000272c2d723e */ /* 0x004fe200000000ff */
[----:B------:R-:W-:Y:S01]  /*41e0*/  HSET2.LE.AND R29, R47, R156, PT ;  /* 0x0000009c2f1d7233 */ /* 0x000fe20003803000 */
[----:B------:R-:W-:Y:S01]  /*41f0*/  F2FP.PACK_AB R47, R33, R32 ;  /* 0x00000020212f723e */ /* 0x000fe200000000ff */
[----:B------:R-:W-:Y:S01]  /*4200*/  FADD.FTZ R32, R32, R53 ;  /* 0x0000003520207221 */ /* 0x000fe20000010000 */
[----:B-----5:R-:W-:Y:S01]  /*4210*/  F2FP.PACK_AB R46, R35, R34 ;  /* 0x00000022232e723e */ /* 0x020fe200000000ff */
        /* <DEDUP_REMOVED lines=27> */
[----:B------:R-:W-:-:S02]  /*43d0*/  IADD3 R218, R6, -0x2, RZ ;  /* 0xfffffffe06da7810 */ /* 0x000fc40007ffe0ff */
[----:B------:R-:W-:Y:S01]  /*43e0*/  MOV R3, R134 ;  /* 0x0000008600037202 */ /* 0x000fe20000000f00 */
[----:B------:R-:W-:Y:S01]  /*43f0*/  IMAD.WIDE.U32 R228, R228, -0x326172a9, RZ ;  /* 0xcd9e8d57e4e47825 */ /* 0x000fe200078e00ff */
[----:B------:R-:W-:Y:S02]  /*4400*/  LOP3.LUT R232, R235, R143, RZ, 0x3c, !PT ;  /* 0x0000008febe87212 */ /* 0x000fe400078e3cff */
[----:B------:R-:W-:Y:S01]  /*4410*/  MOV R132, R135 ;  /* 0x0000008700847202 */ /* 0x000fe20000000f00 */
[----:B------:R-:W-:Y:S01]  /*4420*/  IMAD.WIDE.U32 R236, R5, -0x2daee0ad, RZ ;  /* 0xd2511f5305ec7825 */ /* 0x000fe200078e00ff */
[----:B------:R-:W-:Y:S02]  /*4430*/  LOP3.LUT R226, R229, R143, RZ, 0x3c, !PT ;  /* 0x0000008fe5e27212 */ /* 0x000fe400078e3cff */
[----:B------:R-:W-:Y:S01]  /*4440*/  MOV R0, R7 ;  /* 0x0000000700007202 */ /* 0x000fe20000000f00 */
[----:B------:R-:W-:Y:S01]  /*4450*/  IMAD.WIDE.U32 R232, R232, -0x2daee0ad, RZ ;  /* 0xd2511f53e8e87825 */ /* 0x000fe200078e00ff */
[----:B------:R-:W-:-:S02]  /*4460*/  MOV R2, R133 ;  /* 0x0000008500027202 */ /* 0x000fc40000000f00 */
[----:B------:R-:W-:Y:S01]  /*4470*/  PRMT R217, R217, 0x7054, R217 ;  /* 0x00007054d9d97816 */ /* 0x000fe200000000d9 */
[----:B------:R-:W-:Y:S01]  /*4480*/  IMAD.WIDE.U32 R226, R226, -0x2daee0ad, RZ ;  /* 0xd2511f53e2e27825 */ /* 0x000fe200078e00ff */
[----:B------:R-:W-:-:S04]  /*4490*/  LOP3.LUT R230, R233, R236, R141, 0x96, !PT ;  /* 0x000000ece9e67212 */ /* 0x000fc800078e968d */
[----:B------:R-:W-:Y:S01]  /*44a0*/  LOP3.LUT R224, R227, R236, R141, 0x96, !PT ;  /* 0x000000ece3e07212 */ /* 0x000fe200078e968d */
[----:B------:R-:W-:-:S04]  /*44b0*/  IMAD.WIDE.U32 R230, R230, -0x326172a9, RZ ;  /* 0xcd9e8d57e6e67825 */ /* 0x000fc800078e00ff */
[----:B------:R-:W-:Y:S01]  /*44c0*/  IMAD.WIDE.U32 R224, R224, -0x326172a9, RZ ;  /* 0xcd9e8d57e0e07825 */ /* 0x000fe200078e00ff */
[----:B------:R-:W-:Y:S05]  /*44d0*/  BRA `(.L_x_1201) ;  /* 0x0000019000007947 */ /* 0x000fea0003800000 */
.L_x_1203:
[----:B------:R-:W-:Y:S04]  /*44e0*/  IADD3 R134, R218, -0x1, RZ ;  /* 0xffffffffda867810 */ /* 0x000fe80007ffe0ff */
[----:B------:R-:W-:Y:S01]  /*44f0*/  SHF.R.S32.HI R133, RZ, 0x1f, R134 ;  /* 0x0000001fff857819 */ /* 0x000fe20000011486 */
[C---:B------:R-:W-:Y:S04]  /*4500*/  IMAD.WIDE.U32 R136, R134.reuse, c[0x0][0x198], RZ ;  /* 0x0000660086887a25 */ /* 0x040fe800078e00ff */
        /* <DEDUP_REMOVED lines=22> */
.L_x_1201:
        /* <DEDUP_REMOVED lines=26> */
[----:B------:R-:W2:Y:S07]  /*4810*/  LDSM.16.M88.4 R140, [R193] ;  /* 0x00000000c18c783b */ /* 0x000eae0000000200 */
        /* <DEDUP_REMOVED lines=8> */
[----:B------:R-:W2:Y:S03]  /*48a0*/  LDSM.16.M88.4 R164, [R191] ;  /* 0x00000000bfa4783b */ /* 0x000ea60000000200 */
        /* <DEDUP_REMOVED lines=81> */
.L_x_1202:
        /* <DEDUP_REMOVED lines=52> */
[----:B------:R-:W-:Y:S05]  /*5100*/  IADD3 R218, R218, -0x1, RZ ;  /* 0xffffffffdada7810 */ /* 0x000fea0007ffe0ff */
[----:B------:R-:W1:Y:S02]  /*5110*/  SHFL.BFLY PT, R136, R141, 0x2, 0x1f ;  /* 0x0c401f008d887f89 */ /* 0x000e6400000e0000 */
[----:B-1----:R-:W-:Y:S02]  /*5120*/  FMNMX.FTZ R138, R141, R136, !PT ;  /* 0x000000888d8a7209 */ /* 0x002fe40007810000 */
[----:B------:R-:W-:Y:S02]  /*5130*/  FMNMX.FTZ R140, R137, R134, !PT ;  /* 0x00000086898c7209 */ /* 0x000fe40007810000 */
[----:B------:R-:W-:Y:S02]  /*5140*/  FMNMX.FTZ R139, R144, R133, !PT ;  /* 0x00000085908b7209 */ /* 0x000fe40007810000 */
[----:B------:R-:W-:Y:S01]  /*5150*/  SHFL.BFLY PT, R137, R138, 0x1, 0x1f ;  /* 0x0c201f008a897f89 */ /* 0x000fe200000e0000 */
[----:B------:R-:W-:Y:S04]  /*5160*/  FMNMX.FTZ R133, R11, R142, !PT ;  /* 0x0000008e0b857209 */ /* 0x000fe80007810000 */
[----:B------:R-:W-:Y:S03]  /*5170*/  FMNMX.FTZ R136, R14, R133, !PT ;  /* 0x000000850e887209 */ /* 0x000fe60007810000 */
[----:B------:R-:W1:Y:S01]  /*5180*/  SHFL.BFLY PT, R135, R140, 0x1, 0x1f ;  /* 0x0c201f008c877f89 */ /* 0x000e6200000e0000 */
[----:B------:R-:W-:Y:S04]  /*5190*/  FMNMX.FTZ R133, R15, R136, !PT ;  /* 0x000000880f857209 */ /* 0x000fe80007810000 */
[----:B------:R-:W-:Y:S03]  /*51a0*/  FMNMX.FTZ R136, R26, R133, !PT ;  /* 0x000000851a887209 */ /* 0x000fe60007810000 */
[----:B------:R-:W2:Y:S01]  /*51b0*/  SHFL.BFLY PT, R134, R139, 0x1, 0x1f ;  /* 0x0c201f008b867f89 */ /* 0x000ea200000e0000 */
[----:B------:R-:W-:Y:S04]  /*51c0*/  FMNMX.FTZ R141, R27, R136, !PT ;  /* 0x000000881b8d7209 */ /* 0x000fe80007810000 */
[----:B------:R-:W-:Y:S02]  /*51d0*/  FMNMX.FTZ R136, R30, R141, !PT ;  /* 0x0000008d1e887209 */ /* 0x000fe40007810000 */
        /* <DEDUP_REMOVED lines=8> */
[----:B------:R-:W-:Y:S01]  /*5260*/  FADD.FTZ R136, -R134, R3 ;  /* 0x0000000386887221 */ /* 0x000fe20000010100 */
[----:B------:R-:W-:Y:S01]  /*5270*/  FMNMX.FTZ R140, R42, R133, !PT ;  /* 0x000000852a8c7209 */ /* 0x000fe20007810000 */
[----:B------:R-:W1:Y:S01]  /*5280*/  MUFU.EX2 R132, R132 ;  /* 0x0000008400847308 */ /* 0x000e620000000800 */
[----:B------:R-:W-:Y:S01]  /*5290*/  FMNMX.FTZ R133, R138, R137, !PT ;  /* 0x000000898a857209 */ /* 0x000fe20007810000 */
[----:B------:R-:W-:Y:S01]  /*52a0*/  FMUL.FTZ R3, R136, c[0x0][0x23c] ;  /* 0x00008f0088037a20 */ /* 0x000fe20000410000 */
[----:B------:R-:W-:Y:S01]  /*52b0*/  FMNMX.FTZ R137, R43, R140, !PT ;  /* 0x0000008c2b897209 */ /* 0x000fe20007810000 */
[----:B------:R-:W-:Y:S01]  /*52c0*/  FFMA.FTZ R149, R17, c[0x0][0x23c], -R172 ;  /* 0x00008f0011957a23 */ /* 0x000fe200000108ac */
[----:B------:R-:W-:Y:S01]  /*52d0*/  FSETP.NEU.FTZ.AND P1, PT, R134, -INF , PT ;  /* 0xff8000008600780b */ /* 0x000fe20003f3d000 */
[----:B------:R-:W-:Y:S01]  /*52e0*/  FADD.FTZ R136, -R133, R2 ;  /* 0x0000000285887221 */ /* 0x000fe20000010100 */
[----:B------:R-:W-:Y:S01]  /*52f0*/  FMNMX.FTZ R138, R46, R137, !PT ;  /* 0x000000892e8a7209 */ /* 0x000fe20007810000 */
[----:B------:R-:W-:Y:S02]  /*5300*/  FMUL.FTZ R171, R134, c[0x0][0x23c] ;  /* 0x00008f0086ab7a20 */ /* 0x000fe40000410000 */
[----:B------:R-:W-:Y:S01]  /*5310*/  MUFU.EX2 R149, R149 ;  /* 0x0000009500957308 */ /* 0x000fe20000000800 */
[----:B------:R-:W-:Y:S01]  /*5320*/  FMNMX.FTZ R137, R47, R138, !PT ;  /* 0x0000008a2f897209 */ /* 0x000fe20007810000 */
[----:B------:R-:W-:Y:S01]  /*5330*/  FMUL.FTZ R2, R136, c[0x0][0x23c] ;  /* 0x00008f0088027a20 */ /* 0x000fe20000410000 */
[----:B------:R-:W-:Y:S01]  /*5340*/  FSEL R171, R171, RZ, P1 ;  /* 0x000000ffabab7208 */ /* 0x000fe20000800000 */
[--C-:B------:R-:W-:Y:S01]  /*5350*/  FFMA.FTZ R153, R5, c[0x0][0x23c], -R172.reuse ;  /* 0x00008f0005997a23 */ /* 0x100fe200000108ac */
[----:B------:R-:W-:Y:S01]  /*5360*/  FMNMX.FTZ R136, R58, R137, !PT ;  /* 0x000000893a887209 */ /* 0x000fe20007810000 */
[----:B------:R-:W-:Y:S01]  /*5370*/  FFMA.FTZ R167, R21, c[0x0][0x23c], -R172 ;  /* 0x00008f0015a77a23 */ /* 0x000fe200000108ac */
[----:B------:R-:W-:Y:S01]  /*5380*/  FSETP.NEU.FTZ.AND P1, PT, R133, -INF , PT ;  /* 0xff8000008500780b */ /* 0x000fe20003f3d000 */
[--C-:B------:R-:W-:Y:S01]  /*5390*/  FFMA.FTZ R150, R18, c[0x0][0x23c], -R171.reuse ;  /* 0x00008f0012967a23 */ /* 0x100fe200000108ab */
[----:B------:R-:W-:Y:S01]  /*53a0*/  FMNMX.FTZ R137, R59, R136, !PT ;  /* 0x000000883b897209 */ /* 0x000fe20007810000 */
[----:B------:R-:W-:Y:S01]  /*53b0*/  MUFU.EX2 R153, R153 ;  /* 0x0000009900997308 */ /* 0x000fe20000000800 */
[----:B------:R-:W-:Y:S01]  /*53c0*/  FFMA.FTZ R151, R19, c[0x0][0x23c], -R171 ;  /* 0x00008f0013977a23 */ /* 0x000fe200000108ab */
[----:B------:R-:W-:Y:S01]  /*53d0*/  LOP3.LUT R19, R237, R241, R215, 0x96, !PT ;  /* 0x000000f1ed137212 */ /* 0x000fe200078e96d7 */
[----:B------:R-:W-:Y:S01]  /*53e0*/  FFMA.FTZ R154, R6, c[0x0][0x23c], -R171 ;  /* 0x00008f00069a7a23 */ /* 0x000fe200000108ab */
[----:B------:R-:W-:Y:S01]  /*53f0*/  FMNMX.FTZ R138, R62, R137, !PT ;  /* 0x000000893e8a7209 */ /* 0x000fe20007810000 */
[C---:B-1----:R-:W-:Y:S02]  /*5400*/  FMUL.FTZ R21, R132.reuse, R117 ;  /* 0x0000007584157220 */ /* 0x042fe40000410000 */
[----:B------:R-:W-:Y:S01]  /*5410*/  IMAD.WIDE.U32 R168, R19, -0x326172a9, RZ ;  /* 0xcd9e8d5713a87825 */ /* 0x000fe200078e00ff */
[----:B------:R-:W-:Y:S02]  /*5420*/  FMNMX.FTZ R136, R63, R138, !PT ;  /* 0x0000008a3f887209 */ /* 0x000fe40007810000 */
[----:B------:R-:W-:Y:S01]  /*5430*/  MUFU.EX2 R150, R150 ;  /* 0x0000009600967308 */ /* 0x000fe20000000800 */
[C---:B------:R-:W-:Y:S01]  /*5440*/  FMUL.FTZ R96, R132.reuse, R96 ;  /* 0x0000006084607220 */ /* 0x040fe20000410000 */
[--C-:B------:R-:W-:Y:S01]  /*5450*/  LOP3.LUT R238, R231, R168, R208.reuse, 0x96, !PT ;  /* 0x000000a8e7ee7212 */ /* 0x100fe200078e96d0 */
[----:B------:R-:W1:Y:S01]  /*5460*/  SHFL.BFLY PT, R17, R136, 0x2, 0x1f ;  /* 0x0c401f0088117f89 */ /* 0x000e6200000e0000 */
[----:B------:R-:W-:Y:S01]  /*5470*/  LOP3.LUT R19, R169, R228, R209, 0x96, !PT ;  /* 0x000000e4a9137212 */ /* 0x000fe200078e96d1 */
[----:B------:R-:W-:Y:S01]  /*5480*/  FMUL.FTZ R97, R132, R97 ;  /* 0x0000006184617220 */ /* 0x000fe20000410000 */
[----:B------:R-:W-:Y:S01]  /*5490*/  LOP3.LUT R168, R225, R168, R208, 0x96, !PT ;  /* 0x000000a8e1a87212 */ /* 0x000fe200078e96d0 */
[----:B------:R-:W-:Y:S03]  /*54a0*/  IMAD.WIDE.U32 R238, R238, -0x2daee0ad, RZ ;  /* 0xd2511f53eeee7825 */ /* 0x000fe600078e00ff */
[----:B------:R-:W-:Y:S01]  /*54b0*/  MUFU.EX2 R151, R151 ;  /* 0x0000009700977308 */ /* 0x000fe20000000800 */
[----:B------:R-:W-:Y:S04]  /*54c0*/  IMAD.WIDE.U32 R174, R19, -0x2daee0ad, RZ ;  /* 0xd2511f5313ae7825 */ /* 0x000fe800078e00ff */
[----:B------:R-:W-:Y:S01]  /*54d0*/  FMUL.FTZ R166, R133, c[0x0][0x23c] ;  /* 0x00008f0085a67a20 */ /* 0x000fe20000410000 */
[----:B------:R-:W-:Y:S01]  /*54e0*/  LOP3.LUT R19, R175, R226, R207, 0x96, !PT ;  /* 0x000000e2af137212 */ /* 0x000fe200078e96cf */
[----:B------:R-:W-:Y:S02]  /*54f0*/  FFMA.FTZ R155, R7, c[0x0][0x23c], -R171 ;  /* 0x00008f00079b7a23 */ /* 0x000fe400000108ab */
[--C-:B------:R-:W-:Y:S01]  /*5500*/  FFMA.FTZ R248, R52, c[0x0][0x23c], -R172.reuse ;  /* 0x00008f0034f87a23 */ /* 0x100fe200000108ac */
[----:B------:R-:W-:Y:S01]  /*5510*/  MUFU.EX2 R154, R154 ;  /* 0x0000009a009a7308 */ /* 0x000fe20000000800 */
[----:B------:R-:W-:Y:S01]  /*5520*/  FSEL R166, R166, RZ, P1 ;  /* 0x000000ffa6a67208 */ /* 0x000fe20000800000 */
[--C-:B------:R-:W-:Y:S02]  /*5530*/  FFMA.FTZ R148, R16, c[0x0][0x23c], -R172.reuse ;  /* 0x00008f0010947a23 */ /* 0x100fe400000108ac */
[----:B------:R-:W-:Y:S02]  /*5540*/  FFMA.FTZ R152, R4, c[0x0][0x23c], -R172 ;  /* 0x00008f0004987a23 */ /* 0x000fe400000108ac */
[--C-:B------:R-:W-:Y:S01]  /*5550*/  FFMA.FTZ R156, R8, c[0x0][0x23c], -R166.reuse ;  /* 0x00008f00089c7a23 */ /* 0x100fe200000108a6 */
[----:B-1----:R-:W-:Y:S01]  /*5560*/  FMNMX.FTZ R18, R136, R17, !PT ;  /* 0x0000001188127209 */ /* 0x002fe20007810000 */
[--C-:B------:R-:W-:Y:S01]  /*5570*/  FFMA.FTZ R157, R9, c[0x0][0x23c], -R166.reuse ;  /* 0x00008f00099d7a23 */ /* 0x100fe200000108a6 */
[----:B------:R-:W-:Y:S01]  /*5580*/  LOP3.LUT R136, R169, R234, R209, 0x96, !PT ;  /* 0x000000eaa9887212 */ /* 0x000fe200078e96d1 */
[----:B------:R-:W-:Y:S01]  /*5590*/  MUFU.EX2 R148, R148 ;  /* 0x0000009400947308 */ /* 0x000fe20000000800 */
[----:B------:R-:W-:Y:S01]  /*55a0*/  IMAD.WIDE.U32 R168, R168, -0x2daee0ad, RZ ;  /* 0xd2511f53a8a87825 */ /* 0x000fe200078e00ff */
[----:B------:R-:W1:Y:S03]  /*55b0*/  SHFL.BFLY PT, R17, R18, 0x1, 0x1f ;  /* 0x0c201f0012117f89 */ /* 0x000e6600000e0000 */
[----:B------:R-:W-:Y:S01]  /*55c0*/  IMAD.WIDE.U32 R178, R136, -0x2daee0ad, RZ ;  /* 0xd2511f5388b27825 */ /* 0x000fe200078e00ff */
[--C-:B------:R-:W-:Y:S03]  /*55d0*/  LOP3.LUT R174, R169, R174, R205.reuse, 0x96, !PT ;  /* 0x000000aea9ae7212 */ /* 0x100fe600078e96cd */
[--C-:B------:R-:W-:Y:S01]  /*55e0*/  FFMA.FTZ R240, R40, c[0x0][0x23c], -R166.reuse ;  /* 0x00008f0028f07a23 */ /* 0x100fe200000108a6 */
[----:B------:R-:W-:Y:S01]  /*55f0*/  MUFU.EX2 R152, R152 ;  /* 0x0000009800987308 */ /* 0x000fe20000000800 */
[----:B------:R-:W-:Y:S01]  /*5600*/  LOP3.LUT R178, R239, R178, R205, 0x96, !PT ;  /* 0x000000b2efb27212 */ /* 0x000fe200078e96cd */
[----:B------:R-:W-:Y:S01]  /*5610*/  IMAD.WIDE.U32 R174, R174, -0x326172a9, RZ ;  /* 0xcd9e8d57aeae7825 */ /* 0x000fe200078e00ff */
[----:B------:R-:W-:Y:S03]  /*5620*/  LOP3.LUT R136, R179, R232, R207, 0x96, !PT ;  /* 0x000000e8b3887212 */ /* 0x000fe600078e96cf */
[----:B------:R-:W-:Y:S04]  /*5630*/  IMAD.WIDE.U32 R178, R178, -0x326172a9, RZ ;  /* 0xcd9e8d57b2b27825 */ /* 0x000fe800078e00ff */
[----:B------:R-:W-:Y:S01]  /*5640*/  MUFU.EX2 R155, R155 ;  /* 0x0000009b009b7308 */ /* 0x000fe20000000800 */
[----:B------:R-:W-:Y:S04]  /*5650*/  IMAD.WIDE.U32 R136, R136, -0x326172a9, RZ ;  /* 0xcd9e8d5788887825 */ /* 0x000fe800078e00ff */
[----:B------:R-:W-:Y:S01]  /*5660*/  FFMA.FTZ R243, R41, c[0x0][0x23c], -R166 ;  /* 0x00008f0029f37a23 */ /* 0x000fe200000108a6 */
[----:B-1----:R-:W-:Y:S01]  /*5670*/  FMNMX.FTZ R7, R18, R17, !PT ;  /* 0x0000001112077209 */ /* 0x002fe20007810000 */
[----:B------:R-:W-:Y:S01]  /*5680*/  IMAD.WIDE.U32 R18, R19, -0x326172a9, RZ ;  /* 0xcd9e8d5713127825 */ /* 0x000fe200078e00ff */
[----:B------:R-:W-:Y:S02]  /*5690*/  LOP3.LUT R17, R137, R230, R206, 0x96, !PT ;  /* 0x000000e689117212 */ /* 0x000fe400078e96ce */
[----:B------:R-:W-:Y:S01]  /*56a0*/  MUFU.EX2 R156, R156 ;  /* 0x0000009c009c7308 */ /* 0x000fe20000000800 */
[----:B------:R-:W-:Y:S01]  /*56b0*/  LOP3.LUT R176, R179, R136, R204, 0x96, !PT ;  /* 0x00000088b3b07212 */ /* 0x000fe200078e96cc */
[----:B------:R-:W-:Y:S01]  /*56c0*/  FMUL.FTZ R165, R7, c[0x0][0x23c] ;  /* 0x00008f0007a57a20 */ /* 0x000fe20000410000 */
[----:B------:R-:W-:Y:S01]  /*56d0*/  LOP3.LUT R8, R19, R224, R206, 0x96, !PT ;  /* 0x000000e013087212 */ /* 0x000fe200078e96ce */
[----:B------:R-:W-:Y:S01]  /*56e0*/  IMAD.WIDE.U32 R136, R17, -0x2daee0ad, RZ ;  /* 0xd2511f5311887825 */ /* 0x000fe200078e00ff */
[----:B------:R-:W-:Y:S02]  /*56f0*/  LOP3.LUT R18, R175, R18, R204, 0x96, !PT ;  /* 0x00000012af127212 */ /* 0x000fe400078e96cc */
[----:B------:R-:W-:Y:S01]  /*5700*/  FSETP.NEU.FTZ.AND P1, PT, R7, -INF , PT ;  /* 0xff8000000700780b */ /* 0x000fe20003f3d000 */
[----:B------:R-:W-:Y:S01]  /*5710*/  IMAD.WIDE.U32 R176, R176, -0x2daee0ad, RZ ;  /* 0xd2511f53b0b07825 */ /* 0x000fe200078e00ff */
[--C-:B------:R-:W-:Y:S01]  /*5720*/  LOP3.LUT R238, R137, R238, R203.reuse, 0x96, !PT ;  /* 0x000000ee89ee7212 */ /* 0x100fe200078e96cb */
[----:B------:R-:W-:Y:S01]  /*5730*/  MUFU.EX2 R157, R157 ;  /* 0x0000009d009d7308 */ /* 0x000fe20000000800 */
[----:B------:R-:W-:Y:S01]  /*5740*/  FSEL R165, R165, RZ, P1 ;  /* 0x000000ffa5a57208 */ /* 0x000fe20000800000 */
[----:B------:R-:W-:Y:S01]  /*5750*/  IMAD.WIDE.U32 R138, R8, -0x2daee0ad, RZ ;  /* 0xd2511f53088a7825 */ /* 0x000fe200078e00ff */
[--C-:B------:R-:W-:Y:S03]  /*5760*/  LOP3.LUT R9, R177, R136, R202.reuse, 0x96, !PT ;  /* 0x00000088b1097212 */ /* 0x100fe600078e96ca */
[----:B------:R-:W-:Y:S01]  /*5770*/  IMAD.WIDE.U32 R18, R18, -0x2daee0ad, RZ ;  /* 0xd2511f5312127825 */ /* 0x000fe200078e00ff */
[----:B------:R-:W-:Y:S03]  /*5780*/  LOP3.LUT R168, R139, R168, R203, 0x96, !PT ;  /* 0x000000a88ba87212 */ /* 0x000fe600078e96cb */
[----:B------:R-:W-:Y:S01]  /*5790*/  MUFU.EX2 R3, R3 ;  /* 0x0000000300037308 */ /* 0x000fe20000000800 */
[----:B------:R-:W-:Y:S01]  /*57a0*/  LOP3.LUT R8, R19, R138, R202, 0x96, !PT ;  /* 0x0000008a13087212 */ /* 0x000fe200078e96ca */
[----:B------:R-:W-:Y:S04]  /*57b0*/  IMAD.WIDE.U32 R142, R9, -0x326172a9, RZ ;  /* 0xcd9e8d57098e7825 */ /* 0x000fe800078e00ff */
[----:B------:R-:W-:Y:S01]  /*57c0*/  IMAD.WIDE.U32 R140, R8, -0x326172a9, RZ ;  /* 0xcd9e8d57088c7825 */ /* 0x000fe200078e00ff */
[--C-:B------:R-:W-:Y:S02]  /*57d0*/  SHF.R.U32.HI R137, RZ, 0x10, R142.reuse ;  /* 0x00000010ff897819 */ /* 0x100fe4000001168e */
[----:B------:R-:W-:Y:S01]  /*57e0*/  LOP3.LUT R139, R142, 0xffff, RZ, 0xc0, !PT ;  /* 0x0000ffff8e8b7812 */ /* 0x000fe200078ec0ff */
[----:B------:R-:W1:Y:S01]  /*57f0*/  MUFU.EX2 R2, R2 ;  /* 0x0000000200027308 */ /* 0x000e620000000800 */
[----:B------:R-:W-:Y:S01]  /*5800*/  IMAD.WIDE.U32 R238, R238, -0x326172a9, RZ ;  /* 0xcd9e8d57eeee7825 */ /* 0x000fe200078e00ff */
[----:B------:R-:W-:Y:S02]  /*5810*/  LOP3.LUT R138, R142, 0xff, RZ, 0xc0, !PT ;  /* 0x000000ff8e8a7812 */ /* 0x000fe400078ec0ff */
[----:B------:R-:W-:Y:S01]  /*5820*/  SHF.R.U32.HI R8, RZ, 0x18, R142 ;  /* 0x00000018ff087819 */ /* 0x000fe2000001168e */
[----:B------:R-:W-:Y:S01]  /*5830*/  IMAD.WIDE.U32 R168, R168, -0x326172a9, RZ ;  /* 0xcd9e8d57a8a87825 */ /* 0x000fe200078e00ff */
[----:B------:R-:W-:Y:S02]  /*5840*/  LOP3.LUT R9, R143, R238, R210, 0x96, !PT ;  /* 0x000000ee8f097212 */ /* 0x000fe400078e96d2 */
[----:B------:R-:W-:Y:S01]  /*5850*/  LOP3.LUT R19, R140, 0xffff, RZ, 0xc0, !PT ;  /* 0x0000ffff8c137812 */ /* 0x000fe200078ec0ff */
[--C-:B------:R-:W-:Y:S01]  /*5860*/  FFMA.FTZ R158, R10, c[0x0][0x23c], -R165.reuse ;  /* 0x00008f000a9e7a23 */ /* 0x100fe200000108a5 */
[----:B------:R-:W-:Y:S01]  /*5870*/  MUFU.EX2 R167, R167 ;  /* 0x000000a700a77308 */ /* 0x000fe20000000800 */
[--C-:B------:R-:W-:Y:S01]  /*5880*/  FFMA.FTZ R159, R11, c[0x0][0x23c], -R165.reuse ;  /* 0x00008f000b9f7a23 */ /* 0x100fe200000108a5 */
[----:B------:R-:W-:Y:S01]  /*5890*/  LOP3.LUT R146, R140, 0xff, RZ, 0xc0, !PT ;  /* 0x000000ff8c927812 */ /* 0x000fe200078ec0ff */
[--C-:B------:R-:W-:Y:S01]  /*58a0*/  FFMA.FTZ R238, R46, c[0x0][0x23c], -R165.reuse ;  /* 0x00008f002eee7a23 */ /* 0x100fe200000108a5 */
[----:B------:R-:W-:Y:S01]  /*58b0*/  SHF.R.U32.HI R10, RZ, 0x10, R140 ;  /* 0x00000010ff0a7819 */ /* 0x000fe2000001168c */
[--C-:B------:R-:W-:Y:S01]  /*58c0*/  FFMA.FTZ R244, R42, c[0x0][0x23c], -R165.reuse ;  /* 0x00008f002af47a23 */ /* 0x100fe200000108a5 */
[----:B------:R-:W-:Y:S01]  /*58d0*/  LOP3.LUT R11, R141, R168, R210, 0x96, !PT ;  /* 0x000000a88d0b7212 */ /* 0x000fe200078e96d2 */
[----:B------:R-:W-:Y:S01]  /*58e0*/  FFMA.FTZ R245, R43, c[0x0][0x23c], -R165 ;  /* 0x00008f002bf57a23 */ /* 0x000fe200000108a5 */
[----:B------:R-:W-:Y:S01]  /*58f0*/  SHF.R.U32.HI R17, RZ, 0x18, R140 ;  /* 0x00000018ff117819 */ /* 0x000fe2000001168c */
[----:B------:R-:W-:Y:S01]  /*5900*/  LDSM.16.MT88.4 R40, [R187+0x7000] ;  /* 0x00700000bb28783b */ /* 0x000fe20000004200 */
[----:B------:R-:W-:Y:S01]  /*5910*/  MUFU.EX2 R158, R158 ;  /* 0x0000009e009e7308 */ /* 0x000fe20000000800 */
[----:B------:R-:W-:Y:S01]  /*5920*/  LOP3.LUT R137, R137, 0xff, RZ, 0xc0, !PT ;  /* 0x000000ff89897812 */ /* 0x000fe200078ec0ff */
[----:B------:R-:W-:Y:S01]  /*5930*/  FFMA.FTZ R252, R56, c[0x0][0x23c], -R166 ;  /* 0x00008f0038fc7a23 */ /* 0x000fe200000108a6 */
[----:B------:R-:W-:Y:S01]  /*5940*/  SHF.R.U32.HI R139, RZ, 0x8, R139 ;  /* 0x00000008ff8b7819 */ /* 0x000fe2000001168b */
[--C-:B------:R-:W-:Y:S01]  /*5950*/  FFMA.FTZ R58, R58, c[0x0][0x23c], -R165.reuse ;  /* 0x00008f003a3a7a23 */ /* 0x100fe200000108a5 */
[----:B------:R-:W-:Y:S01]  /*5960*/  PRMT R8, R137, 0x5410, R8 ;  /* 0x0000541089087816 */ /* 0x000fe20000000008 */
[----:B------:R-:W-:Y:S01]  /*5970*/  FFMA.FTZ R59, R59, c[0x0][0x23c], -R165 ;  /* 0x00008f003b3b7a23 */ /* 0x000fe200000108a5 */
[----:B------:R-:W2:Y:S01]  /*5980*/  LDSM.16.MT88.4 R140, [R187+0x6000] ;  /* 0x00600000bb8c783b */ /* 0x000ea20000004200 */
[----:B------:R-:W-:Y:S01]  /*5990*/  FFMA.FTZ R168, R22, c[0x0][0x23c], -R171 ;  /* 0x00008f0016a87a23 */ /* 0x000fe200000108ab */
[----:B------:R-:W-:Y:S01]  /*59a0*/  PRMT R138, R138, 0x5410, R139 ;  /* 0x000054108a8a7816 */ /* 0x000fe2000000008b */
[----:B------:R-:W3:Y:S01]  /*59b0*/  MUFU.EX2 R159, R159 ;  /* 0x0000009f009f7308 */ /* 0x000ee20000000800 */
[--C-:B------:R-:W-:Y:S01]  /*59c0*/  HSET2.LE.AND R139, R8, R217.reuse, PT ;  /* 0x000000d9088b7233 */ /* 0x100fe20003803000 */
[----:B------:R-:W-:Y:S01]  /*59d0*/  FADD.FTZ R8, -R7, R0 ;  /* 0x0000000007087221 */ /* 0x000fe20000010100 */
[----:B------:R-:W-:Y:S01]  /*59e0*/  SHF.R.U32.HI R19, RZ, 0x8, R19 ;  /* 0x00000008ff137819 */ /* 0x000fe20000011613 */
[----:B------:R-:W-:Y:S01]  /*59f0*/  FFMA.FTZ R163, R15, c[0x0][0x23c], -R165 ;  /* 0x00008f000fa37a23 */ /* 0x000fe200000108a5 */
[----:B------:R-:W-:Y:S01]  /*5a00*/  LOP3.LUT R136, R9, 0xff, RZ, 0xc0, !PT ;  /* 0x000000ff09887812 */ /* 0x000fe200078ec0ff */
[--C-:B------:R-:W-:Y:S01]  /*5a10*/  FFMA.FTZ R160, R12, c[0x0][0x23c], -R166.reuse ;  /* 0x00008f000ca07a23 */ /* 0x100fe200000108a6 */
[----:B------:R-:W-:Y:S01]  /*5a20*/  PRMT R146, R146, 0x5410, R19 ;  /* 0x0000541092927816 */ /* 0x000fe20000000013 */
[----:B------:R-:W-:Y:S01]  /*5a30*/  FFMA.FTZ R161, R13, c[0x0][0x23c], -R166 ;  /* 0x00008f000da17a23 */ /* 0x000fe200000108a6 */
[----:B------:R-:W-:Y:S01]  /*5a40*/  LOP3.LUT R19, R9, 0xffff, RZ, 0xc0, !PT ;  /* 0x0000ffff09137812 */ /* 0x000fe200078ec0ff */
[----:B------:R-:W-:Y:S01]  /*5a50*/  MUFU.EX2 R163, R163 ;  /* 0x000000a300a37308 */ /* 0x000fe20000000800 */
[----:B------:R-:W-:Y:S01]  /*5a60*/  FFMA.FTZ R162, R14, c[0x0][0x23c], -R165 ;  /* 0x00008f000ea27a23 */ /* 0x000fe200000108a5 */
[----:B------:R-:W-:Y:S01]  /*5a70*/  SHF.R.U32.HI R13, RZ, 0x18, R9 ;  /* 0x00000018ff0d7819 */ /* 0x000fe20000011609 */
[----:B------:R-:W-:Y:S01]  /*5a80*/  FMUL.FTZ R0, R8, c[0x0][0x23c] ;  /* 0x00008f0008007a20 */ /* 0x000fe20000410000 */
[----:B------:R-:W-:Y:S01]  /*5a90*/  SHF.R.U32.HI R14, RZ, 0x10, R11 ;  /* 0x00000010ff0e7819 */ /* 0x000fe2000001160b */
[--C-:B------:R-:W-:Y:S01]  /*5aa0*/  HSET2.LE.AND R138, R138, R217.reuse, PT ;  /* 0x000000d98a8a7233 */ /* 0x100fe20003803000 */
[----:B------:R-:W-:Y:S01]  /*5ab0*/  SHF.R.U32.HI R164, RZ, 0x10, R9 ;  /* 0x00000010ffa47819 */ /* 0x000fe20000011609 */
[--C-:B------:R-:W-:Y:S01]  /*5ac0*/  HSET2.LE.AND R146, R146, R217.reuse, PT ;  /* 0x000000d992927233 */ /* 0x100fe20003803000 */
[C---:B------:R-:W-:Y:S01]  /*5ad0*/  LOP3.LUT R9, R11.reuse, 0xffff, RZ, 0xc0, !PT ;  /* 0x0000ffff0b097812 */ /* 0x040fe200078ec0ff */
[C---:B-1----:R-:W-:Y:S01]  /*5ae0*/  FMUL.FTZ R68, R2.reuse, R68 ;  /* 0x0000004402447220 */ /* 0x042fe20000410000 */
[----:B------:R-:W-:Y:S01]  /*5af0*/  MUFU.EX2 R160, R160 ;  /* 0x000000a000a07308 */ /* 0x000fe20000000800 */
[----:B------:R-:W-:Y:S01]  /*5b00*/  SHF.R.U32.HI R19, RZ, 0x8, R19 ;  /* 0x00000008ff137819 */ /* 0x000fe20000011613 */
[----:B------:R-:W-:Y:S01]  /*5b10*/  FMUL.FTZ R69, R2, R69 ;  /* 0x0000004502457220 */ /* 0x000fe20000410000 */
[----:B------:R-:W-:Y:S01]  /*5b20*/  LOP3.LUT R144, R11, 0xff, RZ, 0xc0, !PT ;  /* 0x000000ff0b907812 */ /* 0x000fe200078ec0ff */
[C---:B------:R-:W-:Y:S01]  /*5b30*/  FMUL.FTZ R72, R132.reuse, R72 ;  /* 0x0000004884487220 */ /* 0x040fe20000410000 */
[----:B------:R-:W-:Y:S01]  /*5b40*/  SHF.R.U32.HI R11, RZ, 0x18, R11 ;  /* 0x00000018ff0b7819 */ /* 0x000fe2000001160b */
[----:B------:R-:W-:Y:S01]  /*5b50*/  FMUL.FTZ R73, R132, R73 ;  /* 0x0000004984497220 */ /* 0x000fe20000410000 */
[----:B------:R-:W-:Y:S01]  /*5b60*/  LOP3.LUT R164, R164, 0xff, RZ, 0xc0, !PT ;  /* 0x000000ffa4a47812 */ /* 0x000fe200078ec0ff */
[C---:B------:R-:W-:Y:S01]  /*5b70*/  FMUL.FTZ R74, R3.reuse, R74 ;  /* 0x0000004a034a7220 */ /* 0x040fe20000410000 */
[----:B------:R-:W-:Y:S01]  /*5b80*/  SHF.R.U32.HI R9, RZ, 0x8, R9 ;  /* 0x00000008ff097819 */ /* 0x000fe20000011609 */
[----:B------:R-:W1:Y:S01]  /*5b90*/  MUFU.EX2 R161, R161 ;  /* 0x000000a100a17308 */ /* 0x000e620000000800 */
[----:B------:R-:W-:Y:S01]  /*5ba0*/  LOP3.LUT R14, R14, 0xff, RZ, 0xc0, !PT ;  /* 0x000000ff0e0e7812 */ /* 0x000fe200078ec0ff */
[----:B------:R-:W-:Y:S01]  /*5bb0*/  FMUL.FTZ R75, R3, R75 ;  /* 0x0000004b034b7220 */ /* 0x000fe20000410000 */
[----:B------:R-:W-:Y:S01]  /*5bc0*/  PRMT R136, R136, 0x5410, R19 ;  /* 0x0000541088887816 */ /* 0x000fe20000000013 */
[----:B------:R-:W-:Y:S01]  /*5bd0*/  FMUL.FTZ R76, R2, R76 ;  /* 0x0000004c024c7220 */ /* 0x000fe20000410000 */
[----:B------:R-:W-:Y:S01]  /*5be0*/  PRMT R164, R164, 0x5410, R13 ;  /* 0x00005410a4a47816 */ /* 0x000fe2000000000d */
[----:B------:R-:W-:Y:S01]  /*5bf0*/  FMUL.FTZ R77, R2, R77 ;  /* 0x0000004d024d7220 */ /* 0x000fe20000410000 */
[----:B------:R-:W-:Y:S01]  /*5c00*/  PRMT R14, R14, 0x5410, R11 ;  /* 0x000054100e0e7816 */ /* 0x000fe2000000000b */
[--C-:B------:R-:W-:Y:S01]  /*5c10*/  HSET2.LE.AND R136, R136, R217.reuse, PT ;  /* 0x000000d988887233 */ /* 0x100fe20003803000 */
[----:B------:R-:W-:Y:S01]  /*5c20*/  PRMT R144, R144, 0x5410, R9 ;  /* 0x0000541090907816 */ /* 0x000fe20000000009 */
[----:B------:R-:W4:Y:S01]  /*5c30*/  MUFU.EX2 R162, R162 ;  /* 0x000000a200a27308 */ /* 0x000f220000000800 */
[----:B------:R-:W-:Y:S01]  /*5c40*/  F2FP.PACK_AB R9, R149, R148 ;  /* 0x000000949509723e */ /* 0x000fe200000000ff */
[--C-:B------:R-:W-:Y:S01]  /*5c50*/  HSET2.LE.AND R137, R164, R217.reuse, PT ;  /* 0x000000d9a4897233 */ /* 0x100fe20003803000 */
[----:B------:R-:W-:Y:S01]  /*5c60*/  LOP3.LUT R12, R10, 0xff, RZ, 0xc0, !PT ;  /* 0x000000ff0a0c7812 */ /* 0x000fe200078ec0ff */
[--C-:B------:R-:W-:Y:S01]  /*5c70*/  HSET2.LE.AND R144, R144, R217.reuse, PT ;  /* 0x000000d990907233 */ /* 0x100fe20003803000 */
[----:B------:R-:W-:Y:S01]  /*5c80*/  F2FP.PACK_AB R10, R151, R150 ;  /* 0x00000096970a723e */ /* 0x000fe200000000ff */
[--C-:B------:R-:W-:Y:S01]  /*5c90*/  HSET2.LE.AND R145, R14, R217.reuse, PT ;  /* 0x000000d90e917233 */ /* 0x100fe20003803000 */
[----:B------:R-:W-:Y:S01]  /*5ca0*/  LOP3.LUT R138, R138, R9, RZ, 0xc0, !PT ;  /* 0x000000098a8a7212 */ /* 0x000fe200078ec0ff */
[--C-:B------:R-:W-:Y:S01]  /*5cb0*/  FFMA.FTZ R164, R32, c[0x0][0x23c], -R172.reuse ;  /* 0x00008f0020a47a23 */ /* 0x100fe200000108ac */
[----:B------:R-:W-:Y:S01]  /*5cc0*/  LOP3.LUT R139, R139, R10, RZ, 0xc0, !PT ;  /* 0x0000000a8b8b7212 */ /* 0x000fe200078ec0ff */
[----:B------:R-:W5:Y:S01]  /*5cd0*/  MUFU.EX2 R0, R0 ;  /* 0x0000000000007308 */ /* 0x000f620000000800 */
[----:B------:R-:W-:Y:S01]  /*5ce0*/  F2FP.PACK_AB R11, R153, R152 ;  /* 0x00000098990b723e */ /* 0x000fe200000000ff */
[----:B------:R-:W-:Y:S01]  /*5cf0*/  FMUL.FTZ R32, R132, R120 ;  /* 0x0000007884207220 */ /* 0x000fe20000410000 */
[----:B------:R-:W-:Y:S01]  /*5d00*/  F2FP.PACK_AB R10, R155, R154 ;  /* 0x0000009a9b0a723e */ /* 0x000fe200000000ff */
[C---:B------:R-:W-:Y:S01]  /*5d10*/  FMUL.FTZ R80, R2.reuse, R80 ;  /* 0x0000005002507220 */ /* 0x040fe20000410000 */
[----:B------:R-:W-:Y:S01]  /*5d20*/  F2FP.PACK_AB R9, R157, R156 ;  /* 0x0000009c9d09723e */ /* 0x000fe200000000ff */
[----:B------:R-:W-:Y:S01]  /*5d30*/  FMUL.FTZ R81, R2, R81 ;  /* 0x0000005102517220 */ /* 0x000fe20000410000 */
[----:B---3--:R-:W-:Y:S01]  /*5d40*/  F2FP.PACK_AB R8, R159, R158 ;  /* 0x0000009e9f08723e */ /* 0x008fe200000000ff */
        /* <DEDUP_REMOVED lines=9> */
[----:B------:R-:W-:Y:S01]  /*5de0*/  PRMT R12, R12, 0x5410, R17 ;  /* 0x000054100c0c7816 */ /* 0x000fe20000000011 */
[----:B------:R-:W3:Y:S01]  /*5df0*/  LDSM.16.MT88.4 R128, [R186+0x6000] ;  /* 0x00600000ba80783b */ /* 0x000ee20000004200 */
[----:B-1----:R-:W-:Y:S01]  /*5e00*/  F2FP.PACK_AB R13, R161, R160 ;  /* 0x000000a0a10d723e */ /* 0x002fe200000000ff */
[----:B------:R-:W-:Y:S01]  /*5e10*/  FMUL.FTZ R22, R3, R118 ;  /* 0x0000007603167220 */ /* 0x000fe20000410000 */
[----:B------:R-:W-:Y:S01]  /*5e20*/  MUFU.EX2 R5, R58 ;  /* 0x0000003a00057308 */ /* 0x000fe20000000800 */
[--C-:B------:R-:W-:Y:S01]  /*5e30*/  HSET2.LE.AND R147, R12, R217.reuse, PT ;  /* 0x000000d90c937233 */ /* 0x100fe20003803000 */
[-C--:B--2---:R-:W-:Y:S01]  /*5e40*/  HMMA.16816.F32 R8, R136, R140.reuse, R8 ;  /* 0x0000008c8808723c */ /* 0x084fe20000001808 */
[----:B----4-:R-:W-:Y:S01]  /*5e50*/  F2FP.PACK_AB R12, R163, R162 ;  /* 0x000000a2a30c723e */ /* 0x010fe200000000ff */
[----:B-----5:R-:W-:Y:S01]  /*5e60*/  FMUL.FTZ R14, R0, R126 ;  /* 0x0000007e000e7220 */ /* 0x020fe20000410000 */
[----:B------:R-:W-:Y:S01]  /*5e70*/  LOP3.LUT R146, R146, R13, RZ, 0xc0, !PT ;  /* 0x0000000d92927212 */ /* 0x000fe200078ec0ff */
[C---:B------:R-:W-:Y:S01]  /*5e80*/  FMUL.FTZ R13, R2.reuse, R125 ;  /* 0x0000007d020d7220 */ /* 0x040fe20000410000 */
[----:B------:R-:W-:Y:S01]  /*5e90*/  LOP3.LUT R147, R147, R12, RZ, 0xc0, !PT ;  /* 0x0000000c93937212 */ /* 0x000fe200078ec0ff */
[----:B------:R-:W-:Y:S01]  /*5ea0*/  FMUL.FTZ R12, R2, R124 ;  /* 0x0000007c020c7220 */ /* 0x000fe20000410000 */
[----:B------:R-:W-:Y:S01]  /*5eb0*/  LOP3.LUT R126, R169, R174, R211, 0x96, !PT ;  /* 0x000000aea97e7212 */ /* 0x000fe200078e96d3 */
[C---:B------:R-:W-:Y:S01]  /*5ec0*/  FMUL.FTZ R15, R0.reuse, R127 ;  /* 0x0000007f000f7220 */ /* 0x040fe20000410000 */
[----:B------:R-:W-:Y:S03]  /*5ed0*/  MUFU.EX2 R6, R59 ;  /* 0x0000003b00067308 */ /* 0x000fe60000000800 */
[----:B------:R-:W-:Y:S01]  /*5ee0*/  FFMA.FTZ R17, R35, c[0x0][0x23c], -R171 ;  /* 0x00008f0023117a23 */ /* 0x000fe200000108ab */
[----:B------:R-:W-:Y:S01]  /*5ef0*/  LOP3.LUT R124, R239, R178, R211, 0x96, !PT ;  /* 0x000000b2ef7c7212 */ /* 0x000fe200078e96d3 */
[----:B------:R-:W-:Y:S01]  /*5f00*/  FMUL.FTZ R35, R3, R123 ;  /* 0x0000007b03237220 */ /* 0x000fe20000410000 */
[C---:B------:R-:W-:Y:S01]  /*5f10*/  HMMA.16816.F32 R12, R144.reuse, R140, R12 ;  /* 0x0000008c900c723c */ /* 0x040fe2000000180c */
[C---:B------:R-:W-:Y:S02]  /*5f20*/  FMUL.FTZ R70, R0.reuse, R70 ;  /* 0x0000004600467220 */ /* 0x040fe40000410000 */
[----:B------:R-:W-:Y:S01]  /*5f30*/  FMUL.FTZ R71, R0, R71 ;  /* 0x0000004700477220 */ /* 0x000fe20000410000 */
[----:B------:R-:W-:Y:S01]  /*5f40*/  MUFU.EX2 R168, R168 ;  /* 0x000000a800a87308 */ /* 0x000fe20000000800 */
[--C-:B------:R-:W-:Y:S02]  /*5f50*/  FFMA.FTZ R169, R23, c[0x0][0x23c], -R171.reuse ;  /* 0x00008f0017a97a23 */ /* 0x100fe400000108ab */
[----:B------:R-:W-:Y:S02]  /*5f60*/  FMUL.FTZ R23, R3, R119 ;  /* 0x0000007703177220 */ /* 0x000fe40000410000 */
[--C-:B------:R-:W-:Y:S01]  /*5f70*/  FFMA.FTZ R141, R33, c[0x0][0x23c], -R172.reuse ;  /* 0x00008f00218d7a23 */ /* 0x100fe200000108ac */
[-C--:B------:R-:W-:Y:S02]  /*5f80*/  HMMA.16816.F32 R68, R144, R142.reuse, R68 ;  /* 0x0000008e9044723c */ /* 0x080fe40000001844 */
[----:B------:R-:W-:Y:S02]  /*5f90*/  FMUL.FTZ R33, R132, R121 ;  /* 0x0000007984217220 */ /* 0x000fe40000410000 */
[----:B------:R-:W-:Y:S01]  /*5fa0*/  FFMA.FTZ R140, R34, c[0x0][0x23c], -R171 ;  /* 0x00008f00228c7a23 */ /* 0x000fe200000108ab */
[----:B------:R-:W1:Y:S01]  /*5fb0*/  MUFU.EX2 R169, R169 ;  /* 0x000000a900a97308 */ /* 0x000e620000000800 */
[C---:B------:R-:W-:Y:S02]  /*5fc0*/  FMUL.FTZ R34, R3.reuse, R122 ;  /* 0x0000007a03227220 */ /* 0x040fe40000410000 */
[C---:B------:R-:W-:Y:S01]  /*5fd0*/  HMMA.16816.F32 R72, R136.reuse, R142, R72 ;  /* 0x0000008e8848723c */ /* 0x040fe20000001848 */
[----:B------:R-:W2:Y:S03]  /*5fe0*/  LDSM.16.MT88.4 R120, [R185+0x6000] ;  /* 0x00600000b978783b */ /* 0x000ea60000004200 */
[C---:B------:R-:W-:Y:S02]  /*5ff0*/  FMUL.FTZ R98, R3.reuse, R98 ;  /* 0x0000006203627220 */ /* 0x040fe40000410000 */
[C---:B------:R-:W-:Y:S01]  /*6000*/  FMUL.FTZ R99, R3.reuse, R99 ;  /* 0x0000006303637220 */ /* 0x040fe20000410000 */
[----:B------:R-:W-:Y:S01]  /*6010*/  MUFU.EX2 R240, R240 ;  /* 0x000000f000f07308 */ /* 0x000fe20000000800 */
[-C--:B---3--:R-:W-:Y:S01]  /*6020*/  HMMA.16816.F32 R32, R136, R128.reuse, R32 ;  /* 0x000000808820723c */ /* 0x088fe20000001820 */
[C---:B------:R-:W-:Y:S03]  /*6030*/  FMUL.FTZ R78, R0.reuse, R78 ;  /* 0x0000004e004e7220 */ /* 0x040fe60000410000 */
[----:B------:R-:W-:Y:S02]  /*6040*/  FMUL.FTZ R79, R0, R79 ;  /* 0x0000004f004f7220 */ /* 0x000fe40000410000 */
[----:B------:R-:W-:Y:S02]  /*6050*/  FFMA.FTZ R142, R20, c[0x0][0x23c], -R172 ;  /* 0x00008f00148e7a23 */ /* 0x000fe400000108ac */
[----:B------:R-:W-:Y:S01]  /*6060*/  FMUL.FTZ R20, R132, R116 ;  /* 0x0000007484147220 */ /* 0x000fe20000410000 */
[----:B------:R-:W-:Y:S01]  /*6070*/  MUFU.EX2 R243, R243 ;  /* 0x000000f300f37308 */ /* 0x000fe20000000800 */
[----:B------:R-:W3:Y:S01]  /*6080*/  LDSM.16.MT88.4 R116, [R184+0x6000] ;  /* 0x00600000b874783b */ /* 0x000ee20000004200 */
[C---:B------:R-:W-:Y:S01]  /*6090*/  HMMA.16816.F32 R76, R144.reuse, R128, R76 ;  /* 0x00000080904c723c */ /* 0x040fe2000000184c */
[C---:B------:R-:W-:Y:S02]  /*60a0*/  FMUL.FTZ R82, R0.reuse, R82 ;  /* 0x0000005200527220 */ /* 0x040fe40000410000 */
[----:B------:R-:W-:Y:S02]  /*60b0*/  FMUL.FTZ R83, R0, R83 ;  /* 0x0000005300537220 */ /* 0x000fe40000410000 */
[C---:B------:R-:W-:Y:S02]  /*60c0*/  FMUL.FTZ R100, R2.reuse, R100 ;  /* 0x0000006402647220 */ /* 0x040fe40000410000 */
[----:B------:R-:W-:Y:S01]  /*60d0*/  FMUL.FTZ R101, R2, R101 ;  /* 0x0000006502657220 */ /* 0x000fe20000410000 */
[----:B------:R4:W-:Y:S01]  /*60e0*/  MUFU.EX2 R143, R17 ;  /* 0x00000011008f7308 */ /* 0x0009e20000000800 */
[----:B------:R-:W-:Y:S01]  /*60f0*/  FMUL.FTZ R102, R0, R102 ;  /* 0x0000006600667220 */ /* 0x000fe20000410000 */
[-C--:B------:R-:W-:Y:S02]  /*6100*/  HMMA.16816.F32 R80, R144, R130.reuse, R80 ;  /* 0x000000829050723c */ /* 0x080fe40000001850 */
[----:B------:R-:W-:Y:S02]  /*6110*/  FMUL.FTZ R85, R132, R85 ;  /* 0x0000005584557220 */ /* 0x000fe40000410000 */
[C---:B------:R-:W-:Y:S02]  /*6120*/  FMUL.FTZ R86, R3.reuse, R86 ;  /* 0x0000005603567220 */ /* 0x040fe40000410000 */
[----:B------:R-:W-:Y:S02]  /*6130*/  FMUL.FTZ R87, R3, R87 ;  /* 0x0000005703577220 */ /* 0x000fe40000410000 */
[----:B------:R-:W-:Y:S01]  /*6140*/  FMUL.FTZ R103, R0, R103 ;  /* 0x0000006700677220 */ /* 0x000fe20000410000 */
[----:B------:R-:W-:Y:S03]  /*6150*/  MUFU.EX2 R142, R142 ;  /* 0x0000008e008e7308 */ /* 0x000fe60000000800 */
[--C-:B------:R-:W-:Y:S01]  /*6160*/  FFMA.FTZ R222, R45, c[0x0][0x23c], -R166.reuse ;  /* 0x00008f002dde7a23 */ /* 0x100fe200000108a6 */
[C---:B------:R-:W-:Y:S01]  /*6170*/  HMMA.16816.F32 R84, R136.reuse, R130, R84 ;  /* 0x000000828854723c */ /* 0x040fe20000001854 */
[C---:B------:R-:W-:Y:S02]  /*6180*/  FMUL.FTZ R88, R2.reuse, R88 ;  /* 0x0000005802587220 */ /* 0x040fe40000410000 */
[----:B------:R-:W-:Y:S02]  /*6190*/  FMUL.FTZ R89, R2, R89 ;  /* 0x0000005902597220 */ /* 0x000fe40000410000 */
[C---:B------:R-:W-:Y:S01]  /*61a0*/  FMUL.FTZ R90, R0.reuse, R90 ;  /* 0x0000005a005a7220 */ /* 0x040fe20000410000 */
[----:B------:R-:W-:Y:S01]  /*61b0*/  MUFU.EX2 R140, R140 ;  /* 0x0000008c008c7308 */ /* 0x000fe20000000800 */
[----:B------:R-:W-:Y:S01]  /*61c0*/  FMUL.FTZ R91, R0, R91 ;  /* 0x0000005b005b7220 */ /* 0x000fe20000410000 */
[-C--:B--2---:R-:W-:Y:S01]  /*61d0*/  HMMA.16816.F32 R20, R136, R120.reuse, R20 ;  /* 0x000000788814723c */ /* 0x084fe20000001814 */
[--C-:B------:R-:W-:Y:S03]  /*61e0*/  FFMA.FTZ R173, R30, c[0x0][0x23c], -R165.reuse ;  /* 0x00008f001ead7a23 */ /* 0x100fe600000108a5 */
[----:B------:R-:W-:Y:S02]  /*61f0*/  FMUL.FTZ R30, R0, R114 ;  /* 0x00000072001e7220 */ /* 0x000fe40000410000 */
[----:B------:R-:W-:Y:S02]  /*6200*/  FMUL.FTZ R92, R132, R92 ;  /* 0x0000005c845c7220 */ /* 0x000fe40000410000 */
[C---:B------:R-:W-:Y:S01]  /*6210*/  HMMA.16816.F32 R88, R144.reuse, R120, R88 ;  /* 0x000000789058723c */ /* 0x040fe20000001858 */
[--C-:B------:R-:W-:Y:S01]  /*6220*/  FFMA.FTZ R170, R28, c[0x0][0x23c], -R166.reuse ;  /* 0x00008f001caa7a23 */ /* 0x100fe200000108a6 */
[----:B------:R-:W-:Y:S02]  /*6230*/  MUFU.EX2 R164, R164 ;  /* 0x000000a400a47308 */ /* 0x000fe40000000800 */
[C---:B------:R-:W-:Y:S02]  /*6240*/  FMUL.FTZ R28, R2.reuse, R112 ;  /* 0x00000070021c7220 */ /* 0x040fe40000410000 */
[----:B------:R-:W-:Y:S02]  /*6250*/  FFMA.FTZ R175, R29, c[0x0][0x23c], -R166 ;  /* 0x00008f001daf7a23 */ /* 0x000fe400000108a6 */
[----:B------:R-:W-:Y:S04]  /*6260*/  FMUL.FTZ R29, R2, R113 ;  /* 0x00000071021d7220 */ /* 0x000fe80000410000 */
[--C-:B------:R-:W-:Y:S01]  /*6270*/  FFMA.FTZ R174, R31, c[0x0][0x23c], -R165.reuse ;  /* 0x00008f001fae7a23 */ /* 0x100fe200000108a5 */
[----:B------:R-:W-:Y:S01]  /*6280*/  MUFU.EX2 R141, R141 ;  /* 0x0000008d008d7308 */ /* 0x000fe20000000800 */
[----:B------:R-:W-:Y:S02]  /*6290*/  FMUL.FTZ R31, R0, R115 ;  /* 0x00000073001f7220 */ /* 0x000fe40000410000 */
[----:B------:R-:W-:Y:S02]  /*62a0*/  FMUL.FTZ R93, R132, R93 ;  /* 0x0000005d845d7220 */ /* 0x000fe40000410000 */
[C---:B------:R-:W-:Y:S02]  /*62b0*/  FMUL.FTZ R94, R3.reuse, R94 ;  /* 0x0000005e035e7220 */ /* 0x040fe40000410000 */
[----:B------:R-:W-:Y:S01]  /*62c0*/  FMUL.FTZ R95, R3, R95 ;  /* 0x0000005f035f7220 */ /* 0x000fe20000410000 */
[-C--:B------:R-:W-:Y:S01]  /*62d0*/  HMMA.16816.F32 R28, R144, R122.reuse, R28 ;  /* 0x0000007a901c723c */ /* 0x080fe2000000181c */
[----:B------:R-:W-:Y:S01]  /*62e0*/  IMAD.WIDE.U32 R124, R124, -0x2daee0ad, RZ ;  /* 0xd2511f537c7c7825 */ /* 0x000fe200078e00ff */
[----:B------:R-:W-:Y:S03]  /*62f0*/  MUFU.EX2 R173, R173 ;  /* 0x000000ad00ad7308 */ /* 0x000fe60000000800 */
[----:B------:R-:W-:Y:S01]  /*6300*/  IMAD.WIDE.U32 R126, R126, -0x2daee0ad, RZ ;  /* 0xd2511f537e7e7825 */ /* 0x000fe200078e00ff */
[--C-:B------:R-:W-:Y:S02]  /*6310*/  LOP3.LUT R176, R125, R176, R216.reuse, 0x96, !PT ;  /* 0x000000b07db07212 */ /* 0x100fe400078e96d8 */
[C---:B------:R-:W-:Y:S01]  /*6320*/  HMMA.16816.F32 R92, R136.reuse, R122, R92 ;  /* 0x0000007a885c723c */ /* 0x040fe2000000185c */
[----:B----4-:R-:W-:Y:S03]  /*6330*/  LOP3.LUT R17, R124, 0xffff, RZ, 0xc0, !PT ;  /* 0x0000ffff7c117812 */ /* 0x010fe600078ec0ff */
[----:B------:R-:W-:Y:S01]  /*6340*/  LOP3.LUT R19, R127, R18, R216, 0x96, !PT ;  /* 0x000000127f137212 */ /* 0x000fe200078e96d8 */
[----:B------:R-:W-:Y:S01]  /*6350*/  FFMA.FTZ R177, R24, c[0x0][0x23c], -R166 ;  /* 0x00008f0018b17a23 */ /* 0x000fe200000108a6 */
[----:B------:R-:W-:Y:S01]  /*6360*/  LOP3.LUT R18, R126, 0xffff, RZ, 0xc0, !PT ;  /* 0x0000ffff7e127812 */ /* 0x000fe200078ec0ff */
[--C-:B------:R-:W-:Y:S01]  /*6370*/  FFMA.FTZ R178, R26, c[0x0][0x23c], -R165.reuse ;  /* 0x00008f001ab27a23 */ /* 0x100fe200000108a5 */
[-C--:B---3--:R-:W-:Y:S01]  /*6380*/  HMMA.16816.F32 R96, R136, R116.reuse, R96 ;  /* 0x000000748860723c */ /* 0x088fe20000001860 */
[----:B------:R-:W-:Y:S01]  /*6390*/  SHF.R.U32.HI R125, RZ, 0x10, R124 ;  /* 0x00000010ff7d7819 */ /* 0x000fe2000001167c */
[----:B------:R-:W2:Y:S02]  /*63a0*/  MUFU.EX2 R174, R174 ;  /* 0x000000ae00ae7308 */ /* 0x000ea40000000800 */
[----:B------:R-:W-:Y:S01]  /*63b0*/  LOP3.LUT R115, R176, 0xffff, RZ, 0xc0, !PT ;  /* 0x0000ffffb0737812 */ /* 0x000fe200078ec0ff */
[----:B------:R-:W-:Y:S01]  /*63c0*/  FMUL.FTZ R26, R0, R110 ;  /* 0x0000006e001a7220 */ /* 0x000fe20000410000 */
[----:B------:R-:W-:Y:S01]  /*63d0*/  SHF.R.U32.HI R112, RZ, 0x8, R18 ;  /* 0x00000008ff707819 */ /* 0x000fe20000011612 */
[----:B------:R-:W-:Y:S01]  /*63e0*/  FFMA.FTZ R239, R27, c[0x0][0x23c], -R165 ;  /* 0x00008f001bef7a23 */ /* 0x000fe200000108a5 */
[C---:B------:R-:W-:Y:S01]  /*63f0*/  HMMA.16816.F32 R100, R144.reuse, R116, R100 ;  /* 0x000000749064723c */ /* 0x040fe20000001864 */
[----:B------:R-:W-:Y:S03]  /*6400*/  LOP3.LUT R121, R126, 0xff, RZ, 0xc0, !PT ;  /* 0x000000ff7e797812 */ /* 0x000fe600078ec0ff */
[----:B------:R-:W-:Y:S01]  /*6410*/  LOP3.LUT R128, R124, 0xff, RZ, 0xc0, !PT ;  /* 0x000000ff7c807812 */ /* 0x000fe200078ec0ff */
[----:B------:R-:W-:Y:S01]  /*6420*/  FMUL.FTZ R27, R0, R111 ;  /* 0x0000006f001b7220 */ /* 0x000fe20000410000 */
[----:B------:R-:W-:Y:S01]  /*6430*/  SHF.R.U32.HI R124, RZ, 0x18, R124 ;  /* 0x00000018ff7c7819 */ /* 0x000fe2000001167c */
[----:B------:R-:W-:Y:S01]  /*6440*/  FFMA.FTZ R116, R49, c[0x0][0x23c], -R172 ;  /* 0x00008f0031747a23 */ /* 0x000fe200000108ac */
[----:B------:R-:W-:Y:S01]  /*6450*/  LOP3.LUT R125, R125, 0xff, RZ, 0xc0, !PT ;  /* 0x000000ff7d7d7812 */ /* 0x000fe200078ec0ff */
[----:B------:R-:W-:Y:S03]  /*6460*/  MUFU.EX2 R170, R170 ;  /* 0x000000aa00aa7308 */ /* 0x000fe60000000800 */
[----:B------:R-:W-:Y:S01]  /*6470*/  SHF.R.U32.HI R113, RZ, 0x10, R176 ;  /* 0x00000010ff717819 */ /* 0x000fe200000116b0 */
[----:B------:R-:W-:Y:S01]  /*6480*/  FMUL.FTZ R49, R132, R105 ;  /* 0x0000006984317220 */ /* 0x000fe20000410000 */
[----:B------:R-:W-:Y:S01]  /*6490*/  SHF.R.U32.HI R115, RZ, 0x8, R115 ;  /* 0x00000008ff737819 */ /* 0x000fe20000011673 */
[----:B------:R-:W-:Y:S01]  /*64a0*/  FFMA.FTZ R179, R48, c[0x0][0x23c], -R172 ;  /* 0x00008f0030b37a23 */ /* 0x000fe200000108ac */
[----:B------:R-:W-:Y:S01]  /*64b0*/  LOP3.LUT R24, R176, 0xff, RZ, 0xc0, !PT ;  /* 0x000000ffb0187812 */ /* 0x000fe200078ec0ff */
[----:B------:R-:W-:Y:S01]  /*64c0*/  FMUL.FTZ R48, R132, R104 ;  /* 0x0000006884307220 */ /* 0x000fe20000410000 */
[----:B------:R-:W-:Y:S01]  /*64d0*/  SHF.R.U32.HI R120, RZ, 0x10, R126 ;  /* 0x00000010ff787819 */ /* 0x000fe2000001167e */
[----:B------:R-:W3:Y:S01]  /*64e0*/  MUFU.EX2 R175, R175 ;  /* 0x000000af00af7308 */ /* 0x000ee20000000800 */
[----:B------:R-:W-:Y:S01]  /*64f0*/  PRMT R18, R125, 0x5410, R124 ;  /* 0x000054107d127816 */ /* 0x000fe2000000007c */
[----:B------:R-:W-:Y:S01]  /*6500*/  FFMA.FTZ R123, R50, c[0x0][0x23c], -R171 ;  /* 0x00008f00327b7a23 */ /* 0x000fe200000108ab */
[----:B------:R-:W-:Y:S01]  /*6510*/  PRMT R124, R121, 0x5410, R112 ;  /* 0x00005410797c7816 */ /* 0x000fe20000000070 */
[----:B------:R-:W-:Y:S01]  /*6520*/  FMUL.FTZ R50, R3, R106 ;  /* 0x0000006a03327220 */ /* 0x000fe20000410000 */
[----:B------:R-:W-:Y:S01]  /*6530*/  SHF.R.U32.HI R112, RZ, 0x10, R19 ;  /* 0x00000010ff707819 */ /* 0x000fe20000011613 */
[----:B------:R-:W-:Y:S01]  /*6540*/  FFMA.FTZ R121, R51, c[0x0][0x23c], -R171 ;  /* 0x00008f0033797a23 */ /* 0x000fe200000108ab */
[----:B------:R-:W-:Y:S01]  /*6550*/  SHF.R.U32.HI R17, RZ, 0x8, R17 ;  /* 0x00000008ff117819 */ /* 0x000fe20000011611 */
[----:B------:R-:W-:Y:S01]  /*6560*/  FMUL.FTZ R51, R3, R107 ;  /* 0x0000006b03337220 */ /* 0x000fe20000410000 */
[----:B------:R-:W-:Y:S01]  /*6570*/  LOP3.LUT R114, R19, 0xffff, RZ, 0xc0, !PT ;  /* 0x0000ffff13727812 */ /* 0x000fe200078ec0ff */
[----:B------:R-:W-:Y:S01]  /*6580*/  MUFU.EX2 R177, R177 ;  /* 0x000000b100b17308 */ /* 0x000fe20000000800 */
[----:B------:R-:W-:Y:S01]  /*6590*/  LOP3.LUT R113, R113, 0xff, RZ, 0xc0, !PT ;  /* 0x000000ff71717812 */ /* 0x000fe200078ec0ff */
[--C-:B------:R-:W-:Y:S01]  /*65a0*/  HSET2.LE.AND R18, R18, R217.reuse, PT ;  /* 0x000000d912127233 */ /* 0x100fe20003803000 */
[----:B------:R-:W-:Y:S01]  /*65b0*/  SHF.R.U32.HI R130, RZ, 0x18, R126 ;  /* 0x00000018ff827819 */ /* 0x000fe2000001167e */
[----:B------:R-:W-:Y:S01]  /*65c0*/  FFMA.FTZ R246, R66, c[0x0][0x23c], -R171 ;  /* 0x00008f0042f67a23 */ /* 0x000fe200000108ab */
[----:B------:R-:W-:Y:S01]  /*65d0*/  SHF.R.U32.HI R126, RZ, 0x18, R176 ;  /* 0x00000018ff7e7819 */ /* 0x000fe200000116b0 */
[----:B------:R-:W-:Y:S01]  /*65e0*/  FFMA.FTZ R176, R25, c[0x0][0x23c], -R166 ;  /* 0x00008f0019b07a23 */ /* 0x000fe200000108a6 */
[----:B------:R-:W-:Y:S01]  /*65f0*/  PRMT R24, R24, 0x5410, R115 ;  /* 0x0000541018187816 */ /* 0x000fe20000000073 */
[----:B------:R-:W-:Y:S01]  /*6600*/  FFMA.FTZ R249, R67, c[0x0][0x23c], -R171 ;  /* 0x00008f0043f97a23 */ /* 0x000fe200000108ab */
[----:B------:R-:W-:Y:S01]  /*6610*/  LOP3.LUT R25, R112, 0xff, RZ, 0xc0, !PT ;  /* 0x000000ff70197812 */ /* 0x000fe200078ec0ff */
[----:B------:R-:W-:Y:S01]  /*6620*/  MUFU.EX2 R178, R178 ;  /* 0x000000b200b27308 */ /* 0x000fe20000000800 */
[----:B------:R-:W-:Y:S01]  /*6630*/  PRMT R128, R128, 0x5410, R17 ;  /* 0x0000541080807816 */ /* 0x000fe20000000011 */
[--C-:B------:R-:W-:Y:S01]  /*6640*/  FFMA.FTZ R242, R64, c[0x0][0x23c], -R172.reuse ;  /* 0x00008f0040f27a23 */ /* 0x100fe200000108ac */
[----:B------:R-:W-:Y:S01]  /*6650*/  LOP3.LUT R17, R120, 0xff, RZ, 0xc0, !PT ;  /* 0x000000ff78117812 */ /* 0x000fe200078ec0ff */
[----:B------:R-:W-:Y:S01]  /*6660*/  FFMA.FTZ R247, R65, c[0x0][0x23c], -R172 ;  /* 0x00008f0041f77a23 */ /* 0x000fe200000108ac */
[----:B------:R-:W-:Y:S01]  /*6670*/  SHF.R.U32.HI R120, RZ, 0x18, R19 ;  /* 0x00000018ff787819 */ /* 0x000fe20000011613 */
[----:B------:R-:W-:Y:S01]  /*6680*/  FFMA.FTZ R250, R54, c[0x0][0x23c], -R171 ;  /* 0x00008f0036fa7a23 */ /* 0x000fe200000108ab */
[----:B------:R-:W-:Y:S01]  /*6690*/  PRMT R126, R113, 0x5410, R126 ;  /* 0x00005410717e7816 */ /* 0x000fe2000000007e */
[----:B------:R-:W-:Y:S01]  /*66a0*/  FFMA.FTZ R60, R60, c[0x0][0x23c], -R166 ;  /* 0x00008f003c3c7a23 */ /* 0x000fe200000108a6 */
[----:B------:R-:W-:Y:S01]  /*66b0*/  LOP3.LUT R122, R19, 0xff, RZ, 0xc0, !PT ;  /* 0x000000ff137a7812 */ /* 0x000fe200078ec0ff */
[----:B------:R-:W4:Y:S01]  /*66c0*/  MUFU.EX2 R176, R176 ;  /* 0x000000b000b07308 */ /* 0x000f220000000800 */
[----:B------:R-:W-:Y:S01]  /*66d0*/  SHF.R.U32.HI R19, RZ, 0x8, R114 ;  /* 0x00000008ff137819 */ /* 0x000fe20000011672 */
[----:B------:R-:W-:Y:S01]  /*66e0*/  FFMA.FTZ R62, R62, c[0x0][0x23c], -R165 ;  /* 0x00008f003e3e7a23 */ /* 0x000fe200000108a5 */
[----:B------:R-:W5:Y:S01]  /*66f0*/  LDSM.16.MT88.4 R112, [R187+0x6800] ;  /* 0x00680000bb70783b */ /* 0x000f620000004200 */
[----:B------:R-:W-:Y:S01]  /*6700*/  PRMT R130, R17, 0x5410, R130 ;  /* 0x0000541011827816 */ /* 0x000fe20000000082 */
[--C-:B------:R-:W-:Y:S01]  /*6710*/  HSET2.LE.AND R17, R24, R217.reuse, PT ;  /* 0x000000d918117233 */ /* 0x100fe20003803000 */
[C---:B------:R-:W-:Y:S01]  /*6720*/  FMUL.FTZ R24, R2.reuse, R108 ;  /* 0x0000006c02187220 */ /* 0x040fe20000410000 */
[----:B------:R-:W-:Y:S01]  /*6730*/  PRMT R120, R25, 0x5410, R120 ;  /* 0x0000541019787816 */ /* 0x000fe20000000078 */
[----:B------:R-:W-:Y:S01]  /*6740*/  FMUL.FTZ R25, R2, R109 ;  /* 0x0000006d02197220 */ /* 0x000fe20000410000 */
[----:B-1----:R-:W-:Y:S01]  /*6750*/  F2FP.PACK_AB R106, R169, R168 ;  /* 0x000000a8a96a723e */ /* 0x002fe200000000ff */
[----:B------:R-:W1:Y:S01]  /*6760*/  MUFU.EX2 R239, R239 ;  /* 0x000000ef00ef7308 */ /* 0x000e620000000800 */
[----:B--2---:R-:W-:Y:S01]  /*6770*/  F2FP.PACK_AB R104, R174, R173 ;  /* 0x000000adae68723e */ /* 0x004fe200000000ff */
[--C-:B------:R-:W-:Y:S01]  /*6780*/  HSET2.LE.AND R105, R120, R217.reuse, PT ;  /* 0x000000d978697233 */ /* 0x100fe20003803000 */
[----:B------:R-:W-:Y:S01]  /*6790*/  F2FP.PACK_AB R108, R167, R142 ;  /* 0x0000008ea76c723e */ /* 0x000fe200000000ff */
[--C-:B------:R-:W-:Y:S01]  /*67a0*/  HSET2.LE.AND R109, R126, R217.reuse, PT ;  /* 0x000000d97e6d7233 */ /* 0x100fe20003803000 */
[-C--:B------:R-:W-:Y:S01]  /*67b0*/  HMMA.16816.F32 R24, R144, R118.reuse, R24 ;  /* 0x000000769018723c */ /* 0x080fe20000001818 */
[----:B------:R-:W-:Y:S01]  /*67c0*/  PRMT R122, R122, 0x5410, R19 ;  /* 0x000054107a7a7816 */ /* 0x000fe20000000013 */
[--C-:B------:R-:W-:Y:S01]  /*67d0*/  HSET2.LE.AND R19, R128, R217.reuse, PT ;  /* 0x000000d980137233 */ /* 0x100fe20003803000 */
[----:B------:R-:W-:Y:S01]  /*67e0*/  F2FP.PACK_AB R111, R143, R140 ;  /* 0x0000008c8f6f723e */ /* 0x000fe200000000ff */
[----:B------:R-:W-:Y:S01]  /*67f0*/  FFMA.FTZ R152, R132, R223, R152 ;  /* 0x000000df84987223 */ /* 0x000fe20000010098 */
[----:B------:R2:W-:Y:S01]  /*6800*/  MUFU.EX2 R144, R116 ;  /* 0x0000007400907308 */ /* 0x0005e20000000800 */
[----:B------:R-:W-:Y:S01]  /*6810*/  F2FP.PACK_AB R110, R141, R164 ;  /* 0x000000a48d6e723e */ /* 0x000fe200000000ff */
[--C-:B------:R-:W-:Y:S01]  /*6820*/  FFMA.FTZ R146, R39, c[0x0][0x23c], -R171.reuse ;  /* 0x00008f0027927a23 */ /* 0x100fe200000108ab */
[----:B------:R-:W-:Y:S01]  /*6830*/  HMMA.16816.F32 R48, R136, R118, R48 ;  /* 0x000000768830723c */ /* 0x000fe20000001830 */
[----:B------:R-:W-:Y:S03]  /*6840*/  LOP3.LUT R108, R17, R108, RZ, 0xc0, !PT ;  /* 0x0000006c116c7212 */ /* 0x000fe600078ec0ff */
[--C-:B------:R-:W-:Y:S01]  /*6850*/  HSET2.LE.AND R17, R130, R217.reuse, PT ;  /* 0x000000d982117233 */ /* 0x100fe20003803000 */
[----:B------:R-:W-:Y:S01]  /*6860*/  LOP3.LUT R111, R18, R111, RZ, 0xc0, !PT ;  /* 0x0000006f126f7212 */ /* 0x000fe200078ec0ff */
[--C-:B------:R-:W-:Y:S01]  /*6870*/  HSET2.LE.AND R18, R124, R217.reuse, PT ;  /* 0x000000d97c127233 */ /* 0x100fe20003803000 */
[----:B------:R-:W-:Y:S01]  /*6880*/  LOP3.LUT R110, R19, R110, RZ, 0xc0, !PT ;  /* 0x0000006e136e7212 */ /* 0x000fe200078ec0ff */
[----:B------:R1:W-:Y:S01]  /*6890*/  MUFU.EX2 R145, R123 ;  /* 0x0000007b00917308 */ /* 0x0003e20000000800 */
[----:B---3--:R-:W-:Y:S03]  /*68a0*/  F2FP.PACK_AB R19, R175, R170 ;  /* 0x000000aaaf13723e */ /* 0x008fe600000000ff */
[----:B------:R-:W-:Y:S01]  /*68b0*/  LOP3.LUT R109, R109, R106, RZ, 0xc0, !PT ;  /* 0x0000006a6d6d7212 */ /* 0x000fe200078ec0ff */
[--C-:B------:R-:W-:Y:S01]  /*68c0*/  FFMA.FTZ R137, R36, c[0x0][0x23c], -R172.reuse ;  /* 0x00008f0024897a23 */ /* 0x100fe200000108ac */
[----:B------:R-:W-:Y:S01]  /*68d0*/  LOP3.LUT R107, R17, R104, RZ, 0xc0, !PT ;  /* 0x00000068116b7212 */ /* 0x000fe200078ec0ff */
[--C-:B------:R-:W-:Y:S01]  /*68e0*/  HSET2.LE.AND R104, R122, R217.reuse, PT ;  /* 0x000000d97a687233 */ /* 0x100fe20003803000 */
[----:B------:R-:W-:Y:S01]  /*68f0*/  LOP3.LUT R106, R18, R19, RZ, 0xc0, !PT ;  /* 0x00000013126a7212 */ /* 0x000fe200078ec0ff */
[----:B------:R-:W-:Y:S01]  /*6900*/  FFMA.FTZ R138, R37, c[0x0][0x23c], -R172 ;  /* 0x00008f00258a7a23 */ /* 0x000fe200000108ac */
[----:B----4-:R-:W-:Y:S01]  /*6910*/  F2FP.PACK_AB R17, R176, R177 ;  /* 0x000000b1b011723e */ /* 0x010fe200000000ff */
[----:B------:R-:W-:Y:S01]  /*6920*/  FFMA.FTZ R139, R38, c[0x0][0x23c], -R171 ;  /* 0x00008f00268b7a23 */ /* 0x000fe200000108ab */
[-C--:B-----5:R-:W-:Y:S01]  /*6930*/  HMMA.16816.F32 R8, R108, R112.reuse, R8 ;  /* 0x000000706c08723c */ /* 0x0a0fe20000001808 */
[----:B--2---:R-:W2:Y:S01]  /*6940*/  LDSM.16.MT88.4 R116, [R186+0x6800] ;  /* 0x00680000ba74783b */ /* 0x004ea20000004200 */
[----:B-1----:R-:W-:Y:S01]  /*6950*/  F2FP.PACK_AB R18, R239, R178 ;  /* 0x000000b2ef12723e */ /* 0x002fe200000000ff */
[----:B------:R1:W3:Y:S01]  /*6960*/  MUFU.EX2 R136, R121 ;  /* 0x0000007900887308 */ /* 0x0002e20000000800 */
[----:B------:R-:W-:Y:S01]  /*6970*/  LOP3.LUT R104, R104, R17, RZ, 0xc0, !PT ;  /* 0x0000001168687212 */ /* 0x000fe200078ec0ff */
[----:B------:R-:W-:Y:S01]  /*6980*/  FFMA.FTZ R147, R44, c[0x0][0x23c], -R166 ;  /* 0x00008f002c937a23 */ /* 0x000fe200000108a6 */
[----:B------:R-:W-:Y:S01]  /*6990*/  LOP3.LUT R105, R105, R18, RZ, 0xc0, !PT ;  /* 0x0000001269697212 */ /* 0x000fe200078ec0ff */
[----:B------:R-:W-:Y:S01]  /*69a0*/  FFMA.FTZ R172, R53, c[0x0][0x23c], -R172 ;  /* 0x00008f0035ac7a23 */ /* 0x000fe200000108ac */
[----:B------:R-:W-:Y:S01]  /*69b0*/  IADD3 R17, R241, 0x1, RZ ;  /* 0x00000001f1117810 */ /* 0x000fe20007ffe0ff */
[----:B------:R-:W4:Y:S03]  /*69c0*/  LDSM.16.MT88.4 R36, [R185+0x6800] ;  /* 0x00680000b924783b */ /* 0x000f260000004200 */
[----:B------:R-:W-:Y:S01]  /*69d0*/  FFMA.FTZ R241, R47, c[0x0][0x23c], -R165 ;  /* 0x00008f002ff17a23 */ /* 0x000fe200000108a5 */
[C---:B------:R-:W-:Y:S01]  /*69e0*/  HMMA.16816.F32 R12, R104.reuse, R112, R12 ;  /* 0x00000070680c723c */ /* 0x040fe2000000180c */
[----:B------:R5:W-:Y:S01]  /*69f0*/  MUFU.EX2 R251, R172 ;  /* 0x000000ac00fb7308 */ /* 0x000be20000000800 */
[----:B------:R-:W-:Y:S01]  /*6a00*/  FFMA.FTZ R171, R55, c[0x0][0x23c], -R171 ;  /* 0x00008f0037ab7a23 */ /* 0x000fe200000108ab */
[----:B------:R-:W-:Y:S01]  /*6a10*/  LOP3.LUT R17, R237, R17, R215, 0x96, !PT ;  /* 0x00000011ed117212 */ /* 0x000fe200078e96d7 */
[----:B------:R-:W-:Y:S02]  /*6a20*/  FFMA.FTZ R165, R63, c[0x0][0x23c], -R165 ;  /* 0x00008f003fa57a23 */ /* 0x000fe400000108a5 */
[----:B------:R-:W-:Y:S02]  /*6a30*/  FFMA.FTZ R154, R3, R220, R154 ;  /* 0x000000dc039a7223 */ /* 0x000fe4000001009a */
[-C--:B------:R-:W-:Y:S01]  /*6a40*/  HMMA.16816.F32 R68, R104, R114.reuse, R68 ;  /* 0x000000726844723c */ /* 0x080fe20000001844 */
[----:B------:R-:W-:Y:S02]  /*6a50*/  IMAD.WIDE.U32 R122, R17, -0x326172a9, RZ ;  /* 0xcd9e8d57117a7825 */ /* 0x000fe400078e00ff */
[----:B------:R-:W-:Y:S02]  /*6a60*/  MUFU.EX2 R137, R137 ;  /* 0x0000008900897308 */ /* 0x000fe40000000800 */
[----:B------:R-:W-:Y:S01]  /*6a70*/  FFMA.FTZ R156, R2, R221, R156 ;  /* 0x000000dd029c7223 */ /* 0x000fe2000001009c */
[C-C-:B------:R-:W-:Y:S01]  /*6a80*/  LOP3.LUT R18, R123.reuse, R234, R209.reuse, 0x96, !PT ;  /* 0x000000ea7b127212 */ /* 0x140fe200078e96d1 */
[----:B------:R-:W-:Y:S01]  /*6a90*/  FFMA.FTZ R158, R0, R219, R158 ;  /* 0x000000db009e7223 */ /* 0x000fe2000001009e */
[C---:B------:R-:W-:Y:S01]  /*6aa0*/  HMMA.16816.F32 R72, R108.reuse, R114, R72 ;  /* 0x000000726c48723c */ /* 0x040fe20000001848 */
[----:B------:R-:W-:Y:S03]  /*6ab0*/  LOP3.LUT R17, R123, R228, R209, 0x96, !PT ;  /* 0x000000e47b117212 */ /* 0x000fe600078e96d1 */
[-CC-:B------:R-:W-:Y:S01]  /*6ac0*/  LOP3.LUT R124, R231, R122.reuse, R208.reuse, 0x96, !PT ;  /* 0x0000007ae77c7212 */ /* 0x180fe200078e96d0 */
[----:B------:R-:W3:Y:S01]  /*6ad0*/  MUFU.EX2 R138, R138 ;  /* 0x0000008a008a7308 */ /* 0x000ee20000000800 */
[----:B------:R-:W-:Y:S01]  /*6ae0*/  LOP3.LUT R122, R225, R122, R208, 0x96, !PT ;  /* 0x0000007ae17a7212 */ /* 0x000fe200078e96d0 */
[----:B------:R-:W-:Y:S01]  /*6af0*/  IMAD.WIDE.U32 R114, R17, -0x2daee0ad, RZ ;  /* 0xd2511f5311727825 */ /* 0x000fe200078e00ff */
[-C--:B--2---:R-:W-:Y:S04]  /*6b00*/  HMMA.16816.F32 R32, R108, R116.reuse, R32 ;  /* 0x000000746c20723c */ /* 0x084fe80000001820 */
[----:B------:R-:W-:Y:S01]  /*6b10*/  IMAD.WIDE.U32 R122, R122, -0x2daee0ad, RZ ;  /* 0xd2511f537a7a7825 */ /* 0x000fe200078e00ff */
[----:B------:R-:W-:Y:S02]  /*6b20*/  LOP3.LUT R17, R115, R226, R207, 0x96, !PT ;  /* 0x000000e273117212 */ /* 0x000fe400078e96cf */
[----:B------:R-:W-:Y:S01]  /*6b30*/  MUFU.EX2 R179, R179 ;  /* 0x000000b300b37308 */ /* 0x000fe20000000800 */
[----:B-1----:R-:W-:Y:S01]  /*6b40*/  IMAD.WIDE.U32 R120, R18, -0x2daee0ad, RZ ;  /* 0xd2511f5312787825 */ /* 0x002fe200078e00ff */
[----:B------:R-:W-:Y:S01]  /*6b50*/  LOP3.LUT R114, R123, R114, R205, 0x96, !PT ;  /* 0x000000727b727212 */ /* 0x000fe200078e96cd */
[C---:B------:R-:W-:Y:S02]  /*6b60*/  HMMA.16816.F32 R76, R104.reuse, R116, R76 ;  /* 0x00000074684c723c */ /* 0x040fe4000000184c */
[----:B------:R-:W-:Y:S01]  /*6b70*/  IMAD.WIDE.U32 R124, R124, -0x2daee0ad, RZ ;  /* 0xd2511f537c7c7825 */ /* 0x000fe200078e00ff */
[----:B------:R-:W-:Y:S03]  /*6b80*/  LOP3.LUT R18, R121, R232, R207, 0x96, !PT ;  /* 0x000000e879127212 */ /* 0x000fe600078e96cf */
[----:B------:R-:W-:Y:S01]  /*6b90*/  IMAD.WIDE.U32 R112, R17, -0x326172a9, RZ ;  /* 0xcd9e8d5711707825 */ /* 0x000fe200078e00ff */
[----:B------:R-:W-:Y:S01]  /*6ba0*/  LOP3.LUT R120, R125, R120, R205, 0x96, !PT ;  /* 0x000000787d787212 */ /* 0x000fe200078e96cd */
[----:B------:R-:W-:Y:S01]  /*6bb0*/  MUFU.EX2 R139, R139 ;  /* 0x0000008b008b7308 */ /* 0x000fe20000000800 */
[-C--:B------:R-:W-:Y:S03]  /*6bc0*/  HMMA.16816.F32 R80, R104, R118.reuse, R80 ;  /* 0x000000766850723c */ /* 0x080fe60000001850 */
[----:B------:R-:W-:Y:S04]  /*6bd0*/  IMAD.WIDE.U32 R18, R18, -0x326172a9, RZ ;  /* 0xcd9e8d5712127825 */ /* 0x000fe800078e00ff */
[----:B------:R-:W-:Y:S01]  /*6be0*/  IMAD.WIDE.U32 R114, R114, -0x326172a9, RZ ;  /* 0xcd9e8d5772727825 */ /* 0x000fe200078e00ff */
[----:B------:R-:W-:Y:S01]  /*6bf0*/  LOP3.LUT R17, R19, R230, R206, 0x96, !PT ;  /* 0x000000e613117212 */ /* 0x000fe200078e96ce */
[C---:B------:R-:W-:Y:S03]  /*6c00*/  HMMA.16816.F32 R84, R108.reuse, R118, R84 ;  /* 0x000000766c54723c */ /* 0x040fe60000001854 */
[----:B------:R-:W-:Y:S01]  /*6c10*/  IMAD.WIDE.U32 R120, R120, -0x326172a9, RZ ;  /* 0xcd9e8d5778787825 */ /* 0x000fe200078e00ff */
[----:B------:R-:W1:Y:S01]  /*6c20*/  MUFU.EX2 R146, R146 ;  /* 0x0000009200927308 */ /* 0x000e620000000800 */
[----:B------:R-:W-:Y:S02]  /*6c30*/  LOP3.LUT R112, R115, R112, R204, 0x96, !PT ;  /* 0x0000007073707212 */ /* 0x000fe400078e96cc */
[----:B-----5:R-:W-:Y:S01]  /*6c40*/  FFMA.FTZ R172, R57, c[0x0][0x23c], -R166 ;  /* 0x00008f0039ac7a23 */ /* 0x020fe200000108a6 */
[----:B------:R-:W-:Y:S01]  /*6c50*/  LOP3.LUT R116, R121, R18, R204, 0x96, !PT ;  /* 0x0000001279747212 */ /* 0x000fe200078e96cc */
[----:B------:R-:W-:Y:S01]  /*6c60*/  LDSM.16.MT88.4 R56, [R185+0x7800] ;  /* 0x00780000b938783b */ /* 0x000fe20000004200 */
[-C--:B----4-:R-:W-:Y:S02]  /*6c70*/  HMMA.16816.F32 R20, R108, R36.reuse, R20 ;  /* 0x000000246c14723c */ /* 0x090fe40000001814 */
[----:B------:R-:W-:Y:S01]  /*6c80*/  LOP3.LUT R18, R113, R224, R206, 0x96, !PT ;  /* 0x000000e071127212 */ /* 0x000fe200078e96ce */
[----:B------:R-:W-:Y:S01]  /*6c90*/  IMAD.WIDE.U32 R112, R112, -0x2daee0ad, RZ ;  /* 0xd2511f5370707825 */ /* 0x000fe200078e00ff */
[----:B------:R-:W-:Y:S04]  /*6ca0*/  MUFU.EX2 R147, R147 ;  /* 0x0000009300937308 */ /* 0x000fe80000000800 */
[C---:B------:R-:W-:Y:S01]  /*6cb0*/  HMMA.16816.F32 R88, R104.reuse, R36, R88 ;  /* 0x000000246858723c */ /* 0x040fe20000001858 */
[----:B------:R-:W-:Y:S04]  /*6cc0*/  IMAD.WIDE.U32 R44, R18, -0x2daee0ad, RZ ;  /* 0xd2511f53122c7825 */ /* 0x000fe800078e00ff */
[----:B------:R-:W-:Y:S01]  /*6cd0*/  IMAD.WIDE.U32 R116, R116, -0x2daee0ad, RZ ;  /* 0xd2511f5374747825 */ /* 0x000fe200078e00ff */
[--C-:B------:R-:W-:Y:S01]  /*6ce0*/  LOP3.LUT R122, R45, R122, R203.reuse, 0x96, !PT ;  /* 0x0000007a2d7a7212 */ /* 0x100fe200078e96cb */
[----:B------:R-:W2:Y:S01]  /*6cf0*/  MUFU.EX2 R222, R222 ;  /* 0x000000de00de7308 */ /* 0x000ea20000000800 */
[-C--:B------:R-:W-:Y:S01]  /*6d00*/  HMMA.16816.F32 R28, R104, R38.reuse, R28 ;  /* 0x00000026681c723c */ /* 0x080fe2000000181c */
[--C-:B------:R-:W-:Y:S02]  /*6d10*/  LOP3.LUT R18, R113, R44, R202.reuse, 0x96, !PT ;  /* 0x0000002c71127212 */ /* 0x100fe400078e96ca */
[----:B------:R-:W4:Y:S01]  /*6d20*/  LDSM.16.MT88.4 R44, [R184+0x6800] ;  /* 0x00680000b82c783b */ /* 0x000f220000004200 */
[----:B------:R-:W-:Y:S04]  /*6d30*/  IMAD.WIDE.U32 R126, R17, -0x2daee0ad, RZ ;  /* 0xd2511f53117e7825 */ /* 0x000fe800078e00ff */
[C---:B------:R-:W-:Y:S01]  /*6d40*/  HMMA.16816.F32 R92, R108.reuse, R38, R92 ;  /* 0x000000266c5c723c */ /* 0x040fe2000000185c */
[----:B------:R-:W-:Y:S01]  /*6d50*/  LOP3.LUT R17, R127, R124, R203, 0x96, !PT ;  /* 0x0000007c7f117212 */ /* 0x000fe200078e96cb */
[----:B------:R-:W-:Y:S02]  /*6d60*/  MUFU.EX2 R238, R238 ;  /* 0x000000ee00ee7308 */ /* 0x000fe40000000800 */
[----:B------:R-:W-:Y:S01]  /*6d70*/  LOP3.LUT R19, R117, R126, R202, 0x96, !PT ;  /* 0x0000007e75137212 */ /* 0x000fe200078e96ca */
[----:B------:R-:W-:Y:S04]  /*6d80*/  IMAD.WIDE.U32 R124, R18, -0x326172a9, RZ ;  /* 0xcd9e8d57127c7825 */ /* 0x000fe800078e00ff */
[----:B------:R-:W-:Y:S03]  /*6d90*/  IMAD.WIDE.U32 R118, R17, -0x326172a9, RZ ;  /* 0xcd9e8d5711767825 */ /* 0x000fe600078e00ff */
[C---:B------:R-:W-:Y:S01]  /*6da0*/  LOP3.LUT R113, R124.reuse, 0xffff, RZ, 0xc0, !PT ;  /* 0x0000ffff7c717812 */ /* 0x040fe200078ec0ff */
[----:B------:R-:W-:Y:S01]  /*6db0*/  IMAD.WIDE.U32 R126, R19, -0x326172a9, RZ ;  /* 0xcd9e8d57137e7825 */ /* 0x000fe200078e00ff */
[----:B------:R-:W-:Y:S01]  /*6dc0*/  LOP3.LUT R36, R124, 0xff, RZ, 0xc0, !PT ;  /* 0x000000ff7c247812 */ /* 0x000fe200078ec0ff */
[----:B------:R-:W5:Y:S01]  /*6dd0*/  MUFU.EX2 R241, R241 ;  /* 0x000000f100f17308 */ /* 0x000f620000000800 */
[----:B------:R-:W-:Y:S01]  /*6de0*/  SHF.R.U32.HI R113, RZ, 0x8, R113 ;  /* 0x00000008ff717819 */ /* 0x000fe20000011671 */
[----:B------:R-:W-:Y:S01]  /*6df0*/  IMAD.WIDE.U32 R122, R122, -0x326172a9, RZ ;  /* 0xcd9e8d577a7a7825 */ /* 0x000fe200078e00ff */
[----:B------:R-:W-:Y:S02]  /*6e00*/  LOP3.LUT R17, R127, R118, R210, 0x96, !PT ;  /* 0x000000767f117212 */ /* 0x000fe400078e96d2 */
[----:B------:R-:W-:Y:S01]  /*6e10*/  SHF.R.U32.HI R118, RZ, 0x10, R124 ;  /* 0x00000010ff767819 */ /* 0x000fe2000001167c */
[----:B------:R-:W-:Y:S01]  /*6e20*/  FFMA.FTZ R166, R61, c[0x0][0x23c], -R166 ;  /* 0x00008f003da67a23 */ /* 0x000fe200000108a6 */
[----:B------:R-:W-:Y:S01]  /*6e30*/  PRMT R36, R36, 0x5410, R113 ;  /* 0x0000541024247816 */ /* 0x000fe20000000071 */
[----:B------:R-:W-:Y:S01]  /*6e40*/  FADD.FTZ R153, R153, R152 ;  /* 0x0000009899997221 */ /* 0x000fe20000010000 */
[----:B------:R-:W-:Y:S01]  /*6e50*/  LOP3.LUT R54, R123, R114, R211, 0x96, !PT ;  /* 0x000000727b367212 */ /* 0x000fe200078e96d3 */
[----:B------:R-:W-:Y:S01]  /*6e60*/  MUFU.EX2 R244, R244 ;  /* 0x000000f400f47308 */ /* 0x000fe20000000800 */
[----:B------:R-:W-:Y:S01]  /*6e70*/  LOP3.LUT R130, R126, 0xff, RZ, 0xc0, !PT ;  /* 0x000000ff7e827812 */ /* 0x000fe200078ec0ff */
[--C-:B------:R-:W-:Y:S01]  /*6e80*/  HSET2.LE.AND R66, R36, R217.reuse, PT ;  /* 0x000000d924427233 */ /* 0x100fe20003803000 */
[C---:B------:R-:W-:Y:S01]  /*6e90*/  LOP3.LUT R128, R17.reuse, 0xff, RZ, 0xc0, !PT ;  /* 0x000000ff11807812 */ /* 0x040fe200078ec0ff */
[----:B------:R-:W-:Y:S01]  /*6ea0*/  IMAD.WIDE.U32 R54, R54, -0x2daee0ad, RZ ;  /* 0xd2511f5336367825 */ /* 0x000fe200078e00ff */
[----:B------:R-:W-:Y:S02]  /*6eb0*/  LOP3.LUT R117, R126, 0xffff, RZ, 0xc0, !PT ;  /* 0x0000ffff7e757812 */ /* 0x000fe400078ec0ff */
[----:B------:R-:W-:Y:S01]  /*6ec0*/  LOP3.LUT R39, R17, 0xffff, RZ, 0xc0, !PT ;  /* 0x0000ffff11277812 */ /* 0x000fe200078ec0ff */
[----:B------:R-:W-:Y:S01]  /*6ed0*/  FADD.FTZ R155, R155, R154 ;  /* 0x0000009a9b9b7221 */ /* 0x000fe20000010000 */
[----:B------:R-:W-:Y:S01]  /*6ee0*/  LOP3.LUT R113, R55, R112, R216, 0x96, !PT ;  /* 0x0000007037717212 */ /* 0x000fe200078e96d8 */
[-C--:B----4-:R-:W-:Y:S01]  /*6ef0*/  HMMA.16816.F32 R96, R108, R44.reuse, R96 ;  /* 0x0000002c6c60723c */ /* 0x090fe20000001860 */
[----:B------:R-:W-:Y:S01]  /*6f00*/  SHF.R.U32.HI R37, RZ, 0x18, R124 ;  /* 0x00000018ff257819 */ /* 0x000fe2000001167c */
[----:B------:R-:W4:Y:S01]  /*6f10*/  MUFU.EX2 R245, R245 ;  /* 0x000000f500f57308 */ /* 0x000f220000000800 */
[----:B------:R-:W-:Y:S01]  /*6f20*/  LOP3.LUT R118, R118, 0xff, RZ, 0xc0, !PT ;  /* 0x000000ff76767812 */ /* 0x000fe200078ec0ff */
[----:B------:R-:W-:Y:S01]  /*6f30*/  FADD.FTZ R157, R157, R156 ;  /* 0x0000009c9d9d7221 */ /* 0x000fe20000010000 */
[----:B------:R-:W-:Y:S01]  /*6f40*/  SHF.R.U32.HI R115, RZ, 0x10, R126 ;  /* 0x00000010ff737819 */ /* 0x000fe2000001167e */
[----:B------:R-:W-:Y:S01]  /*6f50*/  FADD.FTZ R159, R159, R158 ;  /* 0x0000009e9f9f7221 */ /* 0x000fe20000010000 */
[----:B------:R-:W-:Y:S01]  /*6f60*/  PRMT R118, R118, 0x5410, R37 ;  /* 0x0000541076767816 */ /* 0x000fe20000000025 */
[C---:B------:R-:W-:Y:S01]  /*6f70*/  HMMA.16816.F32 R100, R104.reuse, R44, R100 ;  /* 0x0000002c6864723c */ /* 0x040fe20000001864 */
[----:B------:R-:W-:Y:S03]  /*6f80*/  SHF.R.U32.HI R18, RZ, 0x18, R126 ;  /* 0x00000018ff127819 */ /* 0x000fe6000001167e */
[----:B------:R-:W-:Y:S01]  /*6f90*/  LOP3.LUT R115, R115, 0xff, RZ, 0xc0, !PT ;  /* 0x000000ff73737812 */ /* 0x000fe200078ec0ff */
[--C-:B------:R-:W-:Y:S01]  /*6fa0*/  HSET2.LE.AND R67, R118, R217.reuse, PT ;  /* 0x000000d976437233 */ /* 0x100fe20003803000 */
[----:B------:R-:W-:Y:S01]  /*6fb0*/  SHF.R.U32.HI R37, RZ, 0x10, R17 ;  /* 0x00000010ff257819 */ /* 0x000fe20000011611 */
[----:B------:R-:W-:Y:S01]  /*6fc0*/  MUFU.EX2 R242, R242 ;  /* 0x000000f200f27308 */ /* 0x000fe20000000800 */
[-C--:B------:R-:W-:Y:S01]  /*6fd0*/  HMMA.16816.F32 R24, R104, R46.reuse, R24 ;  /* 0x0000002e6818723c */ /* 0x080fe20000001818 */
[----:B------:R-:W-:Y:S01]  /*6fe0*/  LOP3.LUT R19, R125, R122, R210, 0x96, !PT ;  /* 0x0000007a7d137212 */ /* 0x000fe200078e96d2 */
[----:B------:R-:W1:Y:S02]  /*6ff0*/  LDSM.16.MT88.4 R104, [R186+0x7000] ;  /* 0x00700000ba68783b */ /* 0x000e640000004200 */
[----:B------:R-:W-:Y:S01]  /*7000*/  SHF.R.U32.HI R117, RZ, 0x8, R117 ;  /* 0x00000008ff757819 */ /* 0x000fe20000011675 */
[----:B------:R-:W-:Y:S01]  /*7010*/  FADD.FTZ R148, R148, R153 ;  /* 0x0000009994947221 */ /* 0x000fe20000010000 */
[----:B------:R-:W-:Y:S01]  /*7020*/  SHF.R.U32.HI R39, RZ, 0x8, R39 ;  /* 0x00000008ff277819 */ /* 0x000fe20000011627 */
[----:B------:R-:W-:Y:S01]  /*7030*/  FADD.FTZ R150, R150, R155 ;  /* 0x0000009b96967221 */ /* 0x000fe20000010000 */
[----:B------:R-:W-:Y:S01]  /*7040*/  HMMA.16816.F32 R48, R108, R46, R48 ;  /* 0x0000002e6c30723c */ /* 0x000fe20000001830 */
[----:B------:R-:W-:Y:S01]  /*7050*/  PRMT R18, R115, 0x5410, R18 ;  /* 0x0000541073127816 */ /* 0x000fe20000000012 */
[----:B------:R-:W2:Y:S01]  /*7060*/  LDSM.16.MT88.4 R44, [R185+0x7000] ;  /* 0x00700000b92c783b */ /* 0x000ea20000004200 */
[----:B------:R-:W-:Y:S01]  /*7070*/  MUFU.EX2 R247, R247 ;  /* 0x000000f700f77308 */ /* 0x000fe20000000800 */
[----:B------:R-:W-:Y:S01]  /*7080*/  LOP3.LUT R37, R37, 0xff, RZ, 0xc0, !PT ;  /* 0x000000ff25257812 */ /* 0x000fe200078ec0ff */
[----:B------:R-:W-:Y:S01]  /*7090*/  FADD.FTZ R160, R160, R157 ;  /* 0x0000009da0a07221 */ /* 0x000fe20000010000 */
[----:B------:R-:W-:Y:S01]  /*70a0*/  SHF.R.U32.HI R126, RZ, 0x18, R17 ;  /* 0x00000018ff7e7819 */ /* 0x000fe20000011611 */
[----:B------:R-:W-:Y:S01]  /*70b0*/  FADD.FTZ R162, R162, R159 ;  /* 0x0000009fa2a27221 */ /* 0x000fe20000010000 */
[----:B------:R-:W-:Y:S01]  /*70c0*/  LOP3.LUT R17, R19, 0xffff, RZ, 0xc0, !PT ;  /* 0x0000ffff13117812 */ /* 0x000fe200078ec0ff */
[----:B------:R-:W-:Y:S03]  /*70d0*/  FADD.FTZ R149, R149, R148 ;  /* 0x0000009495957221 */ /* 0x000fe60000010000 */
[----:B------:R-:W-:Y:S01]  /*70e0*/  SHF.R.U32.HI R122, RZ, 0x10, R19 ;  /* 0x00000010ff7a7819 */ /* 0x000fe20000011613 */
[----:B------:R-:W-:Y:S01]  /*70f0*/  MUFU.EX2 R246, R246 ;  /* 0x000000f600f67308 */ /* 0x000fe20000000800 */
[----:B------:R-:W-:Y:S01]  /*7100*/  PRMT R130, R130, 0x5410, R117 ;  /* 0x0000541082827816 */ /* 0x000fe20000000075 */
[----:B------:R-:W-:Y:S01]  /*7110*/  FADD.FTZ R151, R151, R150 ;  /* 0x0000009697977221 */ /* 0x000fe20000010000 */
[----:B------:R-:W-:Y:S01]  /*7120*/  PRMT R128, R128, 0x5410, R39 ;  /* 0x0000541080807816 */ /* 0x000fe20000000027 */
[--C-:B------:R-:W-:Y:S01]  /*7130*/  HSET2.LE.AND R39, R18, R217.reuse, PT ;  /* 0x000000d912277233 */ /* 0x100fe20003803000 */
[----:B------:R-:W-:Y:S01]  /*7140*/  PRMT R126, R37, 0x5410, R126 ;  /* 0x00005410257e7816 */ /* 0x000fe2000000007e */
[--C-:B------:R-:W-:Y:S01]  /*7150*/  HSET2.LE.AND R38, R130, R217.reuse, PT ;  /* 0x000000d982267233 */ /* 0x100fe20003803000 */
[----:B---3--:R-:W-:Y:S01]  /*7160*/  F2FP.PACK_AB R18, R136, R145 ;  /* 0x000000918812723e */ /* 0x008fe200000000ff */
[--C-:B------:R-:W-:Y:S01]  /*7170*/  HSET2.LE.AND R36, R128, R217.reuse, PT ;  /* 0x000000d980247233 */ /* 0x100fe20003803000 */
[----:B------:R-:W-:Y:S01]  /*7180*/  LOP3.LUT R124, R19, 0xff, RZ, 0xc0, !PT ;  /* 0x000000ff137c7812 */ /* 0x000fe200078ec0ff */
[--C-:B------:R-:W-:Y:S01]  /*7190*/  HSET2.LE.AND R37, R126, R217.reuse, PT ;  /* 0x000000d97e257233 */ /* 0x100fe20003803000 */
[----:B------:R-:W-:Y:S01]  /*71a0*/  SHF.R.U32.HI R19, RZ, 0x18, R19 ;  /* 0x00000018ff137819 */ /* 0x000fe20000011613 */
[----:B------:R-:W-:Y:S01]  /*71b0*/  MUFU.EX2 R249, R249 ;  /* 0x000000f900f97308 */ /* 0x000fe20000000800 */
[----:B------:R-:W-:Y:S01]  /*71c0*/  SHF.R.U32.HI R17, RZ, 0x8, R17 ;  /* 0x00000008ff117819 */ /* 0x000fe20000011611 */
[----:B------:R-:W-:Y:S01]  /*71d0*/  FADD.FTZ R160, R161, R160 ;  /* 0x000000a0a1a07221 */ /* 0x000fe20000010000 */
[----:B------:R-:W-:Y:S01]  /*71e0*/  LOP3.LUT R122, R122, 0xff, RZ, 0xc0, !PT ;  /* 0x000000ff7a7a7812 */ /* 0x000fe200078ec0ff */
[----:B------:R-:W-:Y:S01]  /*71f0*/  FADD.FTZ R163, R163, R162 ;  /* 0x000000a2a3a37221 */ /* 0x000fe20000010000 */
[----:B------:R-:W-:Y:S01]  /*7200*/  LOP3.LUT R39, R39, R18, RZ, 0xc0, !PT ;  /* 0x0000001227277212 */ /* 0x000fe200078ec0ff */
[----:B------:R-:W-:Y:S01]  /*7210*/  FADD.FTZ R142, R142, R149 ;  /* 0x000000958e8e7221 */ /* 0x000fe20000010000 */
[----:B------:R-:W-:Y:S01]  /*7220*/  PRMT R122, R122, 0x5410, R19 ;  /* 0x000054107a7a7816 */ /* 0x000fe20000000013 */
[----:B------:R-:W-:Y:S01]  /*7230*/  FADD.FTZ R168, R168, R151 ;  /* 0x00000097a8a87221 */ /* 0x000fe20000010000 */
[----:B------:R-:W-:Y:S01]  /*7240*/  F2FP.PACK_AB R19, R138, R137 ;  /* 0x000000898a13723e */ /* 0x000fe200000000ff */
[----:B------:R-:W-:Y:S01]  /*7250*/  MUFU.EX2 R248, R248 ;  /* 0x000000f800f87308 */ /* 0x000fe20000000800 */
[----:B-1----:R-:W-:Y:S01]  /*7260*/  F2FP.PACK_AB R18, R146, R139 ;  /* 0x0000008b9212723e */ /* 0x002fe200000000ff */
[--C-:B------:R-:W-:Y:S01]  /*7270*/  HSET2.LE.AND R65, R122, R217.reuse, PT ;  /* 0x000000d97a417233 */ /* 0x100fe20003803000 */
[----:B------:R-:W-:Y:S01]  /*7280*/  PRMT R124, R124, 0x5410, R17 ;  /* 0x000054107c7c7816 */ /* 0x000fe20000000011 */
[----:B------:R-:W-:Y:S01]  /*7290*/  FADD.FTZ R177, R177, R160 ;  /* 0x000000a0b1b17221 */ /* 0x000fe20000010000 */
[----:B------:R-:W-:Y:S01]  /*72a0*/  F2FP.PACK_AB R17, R144, R179 ;  /* 0x000000b39011723e */ /* 0x000fe200000000ff */
[----:B------:R-:W-:Y:S01]  /*72b0*/  FADD.FTZ R178, R178, R163 ;  /* 0x000000a3b2b27221 */ /* 0x000fe20000010000 */
[----:B------:R-:W-:Y:S01]  /*72c0*/  LOP3.LUT R36, R36, R19, RZ, 0xc0, !PT ;  /* 0x0000001324247212 */ /* 0x000fe200078ec0ff */
[--C-:B------:R-:W-:Y:S01]  /*72d0*/  HSET2.LE.AND R64, R124, R217.reuse, PT ;  /* 0x000000d97c407233 */ /* 0x100fe20003803000 */
[----:B------:R-:W-:Y:S01]  /*72e0*/  LOP3.LUT R38, R38, R17, RZ, 0xc0, !PT ;  /* 0x0000001126267212 */ /* 0x000fe200078ec0ff */
[----:B------:R-:W-:Y:S01]  /*72f0*/  MUFU.EX2 R250, R250 ;  /* 0x000000fa00fa7308 */ /* 0x000fe20000000800 */
[----:B------:R-:W-:Y:S01]  /*7300*/  LOP3.LUT R37, R37, R18, RZ, 0xc0, !PT ;  /* 0x0000001225257212 */ /* 0x000fe200078ec0ff */
[----:B------:R-:W-:Y:S01]  /*7310*/  FADD.FTZ R167, R167, R142 ;  /* 0x0000008ea7a77221 */ /* 0x000fe20000010000 */
[----:B--2---:R-:W-:Y:S01]  /*7320*/  F2FP.PACK_AB R17, R222, R147 ;  /* 0x00000093de11723e */ /* 0x004fe200000000ff */
[----:B------:R-:W-:Y:S01]  /*7330*/  FADD.FTZ R169, R169, R168 ;  /* 0x000000a8a9a97221 */ /* 0x000fe20000010000 */
[----:B-----5:R-:W-:Y:S01]  /*7340*/  F2FP.PACK_AB R18, R241, R238 ;  /* 0x000000eef112723e */ /* 0x020fe200000000ff */
[----:B------:R-:W-:Y:S01]  /*7350*/  FADD.FTZ R177, R176, R177 ;  /* 0x000000b1b0b17221 */ /* 0x000fe20000010000 */
[----:B------:R-:W-:Y:S01]  /*7360*/  LOP3.LUT R66, R66, R17, RZ, 0xc0, !PT ;  /* 0x0000001142427212 */ /* 0x000fe200078ec0ff */
[-C--:B------:R-:W-:Y:S01]  /*7370*/  HMMA.16816.F32 R8, R36, R40.reuse, R8 ;  /* 0x000000282408723c */ /* 0x080fe20000001808 */
[----:B------:R-:W-:Y:S01]  /*7380*/  F2FP.PACK_AB R17, R243, R240 ;  /* 0x000000f0f311723e */ /* 0x000fe200000000ff */
[----:B------:R-:W1:Y:S01]  /*7390*/  MUFU.EX2 R171, R171 ;  /* 0x000000ab00ab7308 */ /* 0x000e620000000800 */
[----:B------:R-:W-:Y:S01]  /*73a0*/  LOP3.LUT R67, R67, R18, RZ, 0xc0, !PT ;  /* 0x0000001243437212 */ /* 0x000fe200078ec0ff */
[----:B------:R-:W-:Y:S01]  /*73b0*/  FADD.FTZ R178, R239, R178 ;  /* 0x000000b2efb27221 */ /* 0x000fe20000010000 */
[----:B----4-:R-:W-:Y:S01]  /*73c0*/  F2FP.PACK_AB R18, R245, R244 ;  /* 0x000000f4f512723e */ /* 0x010fe200000000ff */
[----:B------:R-:W-:Y:S01]  /*73d0*/  FADD.FTZ R164, R164, R167 ;  /* 0x000000a7a4a47221 */ /* 0x000fe20000010000 */
[----:B------:R-:W-:Y:S01]  /*73e0*/  LOP3.LUT R64, R64, R17, RZ, 0xc0, !PT ;  /* 0x0000001140407212 */ /* 0x000fe200078ec0ff */
[----:B------:R-:W-:Y:S01]  /*73f0*/  FADD.FTZ R140, R140, R169 ;  /* 0x000000a98c8c7221 */ /* 0x000fe20000010000 */
[----:B------:R-:W-:Y:S03]  /*7400*/  LOP3.LUT R65, R65, R18, RZ, 0xc0, !PT ;  /* 0x0000001241417212 */ /* 0x000fe600078ec0ff */
[C---:B------:R-:W-:Y:S01]  /*7410*/  LOP3.LUT R17, R54.reuse, 0xffff, RZ, 0xc0, !PT ;  /* 0x0000ffff36117812 */ /* 0x040fe200078ec0ff */
[----:B------:R-:W2:Y:S01]  /*7420*/  MUFU.EX2 R252, R252 ;  /* 0x000000fc00fc7308 */ /* 0x000ea20000000800 */
[----:B------:R-:W-:Y:S01]  /*7430*/  LOP3.LUT R110, R54, 0xff, RZ, 0xc0, !PT ;  /* 0x000000ff366e7812 */ /* 0x000fe200078ec0ff */
[----:B------:R-:W-:Y:S01]  /*7440*/  FADD.FTZ R170, R170, R177 ;  /* 0x000000b1aaaa7221 */ /* 0x000fe20000010000 */
[C---:B------:R-:W-:Y:S01]  /*7450*/  HMMA.16816.F32 R12, R64.reuse, R40, R12 ;  /* 0x00000028400c723c */ /* 0x040fe2000000180c */
[----:B------:R-:W-:Y:S01]  /*7460*/  SHF.R.U32.HI R19, RZ, 0x10, R54 ;  /* 0x00000010ff137819 */ /* 0x000fe20000011636 */
[----:B------:R-:W-:Y:S01]  /*7470*/  FADD.FTZ R173, R173, R178 ;  /* 0x000000b2adad7221 */ /* 0x000fe20000010000 */
[----:B------:R-:W-:Y:S01]  /*7480*/  SHF.R.U32.HI R112, RZ, 0x18, R54 ;  /* 0x00000018ff707819 */ /* 0x000fe20000011636 */
[----:B------:R-:W-:Y:S01]  /*7490*/  FADD.FTZ R164, R141, R164 ;  /* 0x000000a48da47221 */ /* 0x000fe20000010000 */
[----:B------:R-:W-:Y:S01]  /*74a0*/  LOP3.LUT R118, R119, R120, R211, 0x96, !PT ;  /* 0x0000007877767212 */ /* 0x000fe200078e96d3 */
[----:B------:R-:W-:Y:S01]  /*74b0*/  FADD.FTZ R140, R143, R140 ;  /* 0x0000008c8f8c7221 */ /* 0x000fe20000010000 */
[----:B------:R-:W-:Y:S01]  /*74c0*/  LOP3.LUT R19, R19, 0xff, RZ, 0xc0, !PT ;  /* 0x000000ff13137812 */ /* 0x000fe200078ec0ff */
[-C--:B------:R-:W-:Y:S01]  /*74d0*/  HMMA.16816.F32 R68, R64, R42.reuse, R68 ;  /* 0x0000002a4044723c */ /* 0x080fe20000001844 */
[----:B------:R-:W-:Y:S01]  /*74e0*/  SHF.R.U32.HI R114, RZ, 0x10, R113 ;  /* 0x00000010ff727819 */ /* 0x000fe20000011671 */
[----:B------:R-:W3:Y:S02]  /*74f0*/  MUFU.EX2 R172, R172 ;  /* 0x000000ac00ac7308 */ /* 0x000ee40000000800 */
[----:B------:R-:W-:Y:S01]  /*7500*/  IMAD.WIDE.U32 R118, R118, -0x2daee0ad, RZ ;  /* 0xd2511f5376767825 */ /* 0x000fe200078e00ff */
[----:B------:R-:W-:Y:S02]  /*7510*/  PRMT R112, R19, 0x5410, R112 ;  /* 0x0000541013707816 */ /* 0x000fe40000000070 */
[----:B------:R-:W-:Y:S01]  /*7520*/  LOP3.LUT R19, R113, 0xffff, RZ, 0xc0, !PT ;  /* 0x0000ffff71137812 */ /* 0x000fe200078ec0ff */
[C---:B------:R-:W-:Y:S01]  /*7530*/  HMMA.16816.F32 R72, R36.reuse, R42, R72 ;  /* 0x0000002a2448723c */ /* 0x040fe20000001848 */
[----:B------:R-:W4:Y:S03]  /*7540*/  LDSM.16.MT88.4 R40, [R184+0x7000] ;  /* 0x00700000b828783b */ /* 0x000f260000004200 */
[----:B------:R-:W-:Y:S01]  /*7550*/  LOP3.LUT R52, R118, 0xffff, RZ, 0xc0, !PT ;  /* 0x0000ffff76347812 */ /* 0x000fe200078ec0ff */
[--C-:B------:R-:W-:Y:S01]  /*7560*/  HSET2.LE.AND R111, R112, R217.reuse, PT ;  /* 0x000000d9706f7233 */ /* 0x100fe20003803000 */
[----:B------:R-:W-:Y:S01]  /*7570*/  SHF.R.U32.HI R53, RZ, 0x10, R118 ;  /* 0x00000010ff357819 */ /* 0x000fe20000011676 */
[----:B------:R-:W-:Y:S01]  /*7580*/  FADD.FTZ R175, R175, R170 ;  /* 0x000000aaafaf7221 */ /* 0x000fe20000010000 */
[-C--:B------:R-:W-:Y:S01]  /*7590*/  HMMA.16816.F32 R32, R36, R104.reuse, R32 ;  /* 0x000000682420723c */ /* 0x080fe20000001820 */
[----:B------:R-:W-:Y:S01]  /*75a0*/  SHF.R.U32.HI R18, RZ, 0x18, R118 ;  /* 0x00000018ff127819 */ /* 0x000fe20000011676 */
[----:B------:R-:W-:Y:S02]  /*75b0*/  MUFU.EX2 R60, R60 ;  /* 0x0000003c003c7308 */ /* 0x000fe40000000800 */
[----:B------:R-:W-:Y:S01]  /*75c0*/  LOP3.LUT R53, R53, 0xff, RZ, 0xc0, !PT ;  /* 0x000000ff35357812 */ /* 0x000fe200078ec0ff */
[----:B------:R-:W-:Y:S01]  /*75d0*/  FADD.FTZ R173, R174, R173 ;  /* 0x000000adaead7221 */ /* 0x000fe20000010000 */
[----:B------:R-:W-:Y:S01]  /*75e0*/  LOP3.LUT R116, R119, R116, R216, 0x96, !PT ;  /* 0x0000007477747212 */ /* 0x000fe200078e96d8 */
[----:B------:R-:W-:Y:S01]  /*75f0*/  FADD.FTZ R137, R137, R164 ;  /* 0x000000a489897221 */ /* 0x000fe20000010000 */
[C---:B------:R-:W-:Y:S01]  /*7600*/  HMMA.16816.F32 R76, R64.reuse, R104, R76 ;  /* 0x00000068404c723c */ /* 0x040fe2000000184c */
[----:B------:R-:W-:Y:S03]  /*7610*/  PRMT R18, R53, 0x5410, R18 ;  /* 0x0000541035127816 */ /* 0x000fe60000000012 */
[----:B------:R-:W-:Y:S01]  /*7620*/  SHF.R.U32.HI R19, RZ, 0x8, R19 ;  /* 0x00000008ff137819 */ /* 0x000fe20000011613 */
[----:B------:R-:W5:Y:S01]  /*7630*/  MUFU.EX2 R61, R166 ;  /* 0x000000a6003d7308 */ /* 0x000f620000000800 */
[----:B------:R-:W-:Y:S01]  /*7640*/  SHF.R.U32.HI R108, RZ, 0x10, R116 ;  /* 0x00000010ff6c7819 */ /* 0x000fe20000011674 */
[----:B------:R-:W-:Y:S01]  /*7650*/  FADD.FTZ R139, R139, R140 ;  /* 0x0000008c8b8b7221 */ /* 0x000fe20000010000 */
[-C--:B------:R-:W-:Y:S01]  /*7660*/  HMMA.16816.F32 R80, R64, R106.reuse, R80 ;  /* 0x0000006a4050723c */ /* 0x080fe20000001850 */
[----:B------:R-:W-:Y:S03]  /*7670*/  LOP3.LUT R104, R116, 0xff, RZ, 0xc0, !PT ;  /* 0x000000ff74687812 */ /* 0x000fe600078ec0ff */
[----:B------:R-:W-:Y:S01]  /*7680*/  LOP3.LUT R108, R108, 0xff, RZ, 0xc0, !PT ;  /* 0x000000ff6c6c7812 */ /* 0x000fe200078ec0ff */
[----:B------:R-:W-:Y:S01]  /*7690*/  FADD.FTZ R240, R240, R175 ;  /* 0x000000aff0f07221 */ /* 0x000fe20000010000 */
[----:B------:R-:W-:Y:S01]  /*76a0*/  LOP3.LUT R114, R114, 0xff, RZ, 0xc0, !PT ;  /* 0x000000ff72727812 */ /* 0x000fe200078ec0ff */
[----:B------:R-:W-:Y:S01]  /*76b0*/  MUFU.EX2 R62, R62 ;  /* 0x0000003e003e7308 */ /* 0x000fe20000000800 */
[C---:B------:R-:W-:Y:S01]  /*76c0*/  HMMA.16816.F32 R84, R36.reuse, R106, R84 ;  /* 0x0000006a2454723c */ /* 0x040fe20000001854 */
[----:B------:R-:W-:Y:S03]  /*76d0*/  FADD.FTZ R244, R244, R173 ;  /* 0x000000adf4f47221 */ /* 0x000fe60000010000 */
[----:B------:R-:W-:Y:S02]  /*76e0*/  FADD.FTZ R138, R138, R137 ;  /* 0x000000898a8a7221 */ /* 0x000fe40000010000 */
[----:B------:R-:W-:Y:S01]  /*76f0*/  FADD.FTZ R146, R146, R139 ;  /* 0x0000008b92927221 */ /* 0x000fe20000010000 */
[----:B------:R-:W-:Y:S01]  /*7700*/  LOP3.LUT R106, R118, 0xff, RZ, 0xc0, !PT ;  /* 0x000000ff766a7812 */ /* 0x000fe200078ec0ff */
[-C--:B------:R-:W-:Y:S01]  /*7710*/  HMMA.16816.F32 R20, R36, R44.reuse, R20 ;  /* 0x0000002c2414723c */ /* 0x080fe20000001814 */
[--C-:B------:R-:W-:Y:S01]  /*7720*/  HSET2.LE.AND R107, R18, R217.reuse, PT ;  /* 0x000000d9126b7233 */ /* 0x100fe20003803000 */
[----:B------:R-:W2:Y:S02]  /*7730*/  MUFU.EX2 R165, R165 ;  /* 0x000000a500a57308 */ /* 0x000ea40000000800 */
[----:B-1----:R-:W-:Y:S01]  /*7740*/  F2FP.PACK_AB R18, R171, R250 ;  /* 0x000000faab12723e */ /* 0x002fe200000000ff */
[----:B------:R-:W-:Y:S02]  /*7750*/  FADD.FTZ R240, R243, R240 ;  /* 0x000000f0f3f07221 */ /* 0x000fe40000010000 */
[----:B------:R-:W-:Y:S01]  /*7760*/  FADD.FTZ R245, R245, R244 ;  /* 0x000000f4f5f57221 */ /* 0x000fe20000010000 */
[C---:B------:R-:W-:Y:S01]  /*7770*/  HMMA.16816.F32 R88, R64.reuse, R44, R88 ;  /* 0x0000002c4058723c */ /* 0x040fe20000001858 */
[----:B------:R-:W-:Y:S03]  /*7780*/  FADD.FTZ R179, R179, R138 ;  /* 0x0000008ab3b37221 */ /* 0x000fe60000010000 */
[----:B------:R-:W-:Y:S02]  /*7790*/  FADD.FTZ R145, R145, R146 ;  /* 0x0000009291917221 */ /* 0x000fe40000010000 */
[----:B------:R-:W-:Y:S01]  /*77a0*/  FADD.FTZ R147, R147, R240 ;  /* 0x000000f093937221 */ /* 0x000fe20000010000 */
[----:B------:R-:W-:Y:S01]  /*77b0*/  SHF.R.U32.HI R45, RZ, 0x8, R52 ;  /* 0x00000008ff2d7819 */ /* 0x000fe20000011634 */
[-C--:B------:R-:W-:Y:S01]  /*77c0*/  HMMA.16816.F32 R28, R64, R46.reuse, R28 ;  /* 0x0000002e401c723c */ /* 0x080fe2000000181c */
[----:B------:R-:W-:Y:S03]  /*77d0*/  LDSM.16.MT88.4 R52, [R186+0x7800] ;  /* 0x00780000ba34783b */ /* 0x000fe60000004200 */
[----:B------:R-:W-:Y:S01]  /*77e0*/  PRMT R106, R106, 0x5410, R45 ;  /* 0x000054106a6a7816 */ /* 0x000fe2000000002d */
[----:B------:R-:W-:Y:S01]  /*77f0*/  FADD.FTZ R238, R238, R245 ;  /* 0x000000f5eeee7221 */ /* 0x000fe20000010000 */
[----:B------:R-:W-:Y:S01]  /*7800*/  SHF.R.U32.HI R45, RZ, 0x8, R17 ;  /* 0x00000008ff2d7819 */ /* 0x000fe20000011611 */
[----:B------:R-:W-:Y:S01]  /*7810*/  FADD.FTZ R179, R144, R179 ;  /* 0x000000b390b37221 */ /* 0x000fe20000010000 */
[C---:B------:R-:W-:Y:S01]  /*7820*/  HMMA.16816.F32 R92, R36.reuse, R46, R92 ;  /* 0x0000002e245c723c */ /* 0x040fe2000000185c */
[--C-:B------:R-:W-:Y:S03]  /*7830*/  HSET2.LE.AND R106, R106, R217.reuse, PT ;  /* 0x000000d96a6a7233 */ /* 0x100fe60003803000 */
[----:B------:R-:W-:Y:S01]  /*7840*/  PRMT R110, R110, 0x5410, R45 ;  /* 0x000054106e6e7816 */ /* 0x000fe2000000002d */
[----:B------:R-:W-:Y:S01]  /*7850*/  FADD.FTZ R145, R136, R145 ;  /* 0x0000009188917221 */ /* 0x000fe20000010000 */
[----:B------:R-:W-:Y:S01]  /*7860*/  SHF.R.U32.HI R17, RZ, 0x18, R116 ;  /* 0x00000018ff117819 */ /* 0x000fe20000011674 */
[----:B------:R-:W-:Y:S01]  /*7870*/  FADD.FTZ R147, R222, R147 ;  /* 0x00000093de937221 */ /* 0x000fe20000010000 */
[-C--:B----4-:R-:W-:Y:S01]  /*7880*/  HMMA.16816.F32 R96, R36, R40.reuse, R96 ;  /* 0x000000282460723c */ /* 0x090fe20000001860 */
[----:B------:R-:W-:Y:S03]  /*7890*/  LOP3.LUT R47, R116, 0xffff, RZ, 0xc0, !PT ;  /* 0x0000ffff742f7812 */ /* 0x000fe600078ec0ff */
[----:B------:R-:W-:Y:S01]  /*78a0*/  PRMT R108, R108, 0x5410, R17 ;  /* 0x000054106c6c7816 */ /* 0x000fe20000000011 */
[--C-:B------:R-:W-:Y:S01]  /*78b0*/  HSET2.LE.AND R110, R110, R217.reuse, PT ;  /* 0x000000d96e6e7233 */ /* 0x100fe20003803000 */
[----:B------:R-:W-:Y:S01]  /*78c0*/  SHF.R.U32.HI R47, RZ, 0x8, R47 ;  /* 0x00000008ff2f7819 */ /* 0x000fe2000001162f */
[----:B------:R-:W-:Y:S01]  /*78d0*/  FADD.FTZ R238, R241, R238 ;  /* 0x000000eef1ee7221 */ /* 0x000fe20000010000 */
[C---:B------:R-:W-:Y:S01]  /*78e0*/  HMMA.16816.F32 R100, R64.reuse, R40, R100 ;  /* 0x000000284064723c */ /* 0x040fe20000001864 */
[--C-:B------:R-:W-:Y:S03]  /*78f0*/  HSET2.LE.AND R105, R108, R217.reuse, PT ;  /* 0x000000d96c697233 */ /* 0x100fe60003803000 */
[----:B------:R-:W-:Y:S01]  /*7900*/  PRMT R104, R104, 0x5410, R47 ;  /* 0x0000541068687816 */ /* 0x000fe2000000002f */
[----:B------:R-:W-:Y:S01]  /*7910*/  FADD.FTZ R250, R250, R145 ;  /* 0x00000091fafa7221 */ /* 0x000fe20000010000 */
[----:B------:R-:W1:Y:S01]  /*7920*/  LDSM.16.MT88.4 R44, [R187+0x7800] ;  /* 0x00780000bb2c783b */ /* 0x000e620000004200 */
[----:B------:R-:W-:Y:S01]  /*7930*/  LOP3.LUT R40, R113, 0xff, RZ, 0xc0, !PT ;  /* 0x000000ff71287812 */ /* 0x000fe200078ec0ff */
[-C--:B------:R-:W-:Y:S01]  /*7940*/  HMMA.16816.F32 R24, R64, R42.reuse, R24 ;  /* 0x0000002a4018723c */ /* 0x080fe20000001818 */
[----:B------:R-:W-:Y:S03]  /*7950*/  SHF.R.U32.HI R113, RZ, 0x18, R113 ;  /* 0x00000018ff717819 */ /* 0x000fe60000011671 */
[----:B------:R-:W-:Y:S01]  /*7960*/  PRMT R40, R40, 0x5410, R19 ;  /* 0x0000541028287816 */ /* 0x000fe20000000013 */
[--C-:B------:R-:W-:Y:S01]  /*7970*/  HSET2.LE.AND R104, R104, R217.reuse, PT ;  /* 0x000000d968687233 */ /* 0x100fe20003803000 */
[----:B------:R-:W-:Y:S01]  /*7980*/  F2FP.PACK_AB R17, R247, R242 ;  /* 0x000000f2f711723e */ /* 0x000fe200000000ff */
[----:B--2---:R-:W-:Y:S01]  /*7990*/  FADD.FTZ R147, R252, R147 ;  /* 0x00000093fc937221 */ /* 0x004fe20000010000 */
[----:B------:R-:W-:Y:S01]  /*79a0*/  HMMA.16816.F32 R48, R36, R42, R48 ;  /* 0x0000002a2430723c */ /* 0x000fe20000001830 */
[----:B------:R-:W-:Y:S03]  /*79b0*/  F2FP.PACK_AB R19, R251, R248 ;  /* 0x000000f8fb13723e */ /* 0x000fe600000000ff */
[--C-:B------:R-:W-:Y:S01]  /*79c0*/  HSET2.LE.AND R108, R40, R217.reuse, PT ;  /* 0x000000d9286c7233 */ /* 0x100fe20003803000 */
[----:B------:R-:W-:Y:S01]  /*79d0*/  F2FP.PACK_AB R40, R249, R246 ;  /* 0x000000f6f928723e */ /* 0x000fe200000000ff */
[----:B------:R-:W-:Y:S01]  /*79e0*/  FADD.FTZ R248, R248, R179 ;  /* 0x000000b3f8f87221 */ /* 0x000fe20000010000 */
[----:B------:R-:W-:Y:S01]  /*79f0*/  PRMT R114, R114, 0x5410, R113 ;  /* 0x0000541072727816 */ /* 0x000fe20000000071 */
[----:B------:R-:W-:Y:S01]  /*7a00*/  FADD.FTZ R171, R171, R250 ;  /* 0x000000faabab7221 */ /* 0x000fe20000010000 */
[----:B------:R-:W-:Y:S03]  /*7a10*/  LOP3.LUT R106, R106, R17, RZ, 0xc0, !PT ;  /* 0x000000116a6a7212 */ /* 0x000fe600078ec0ff */
[----:B------:R-:W-:Y:S01]  /*7a20*/  LOP3.LUT R107, R107, R40, RZ, 0xc0, !PT ;  /* 0x000000286b6b7212 */ /* 0x000fe200078ec0ff */
[----:B------:R-:W-:Y:S01]  /*7a30*/  HSET2.LE.AND R109, R114, R217, PT ;  /* 0x000000d9726d7233 */ /* 0x000fe20003803000 */
[----:B------:R-:W-:Y:S01]  /*7a40*/  LOP3.LUT R104, R104, R19, RZ, 0xc0, !PT ;  /* 0x0000001368687212 */ /* 0x000fe200078ec0ff */
[----:B------:R-:W-:Y:S01]  /*7a50*/  FADD.FTZ R251, R251, R248 ;  /* 0x000000f8fbfb7221 */ /* 0x000fe20000010000 */
[----:B------:R-:W-:Y:S01]  /*7a60*/  LOP3.LUT R105, R105, R18, RZ, 0xc0, !PT ;  /* 0x0000001269697212 */ /* 0x000fe200078ec0ff */
[C---:B---3--:R-:W-:Y:S01]  /*7a70*/  FADD.FTZ R147, R172.reuse, R147 ;  /* 0x00000093ac937221 */ /* 0x048fe20000010000 */
[----:B------:R-:W-:Y:S01]  /*7a80*/  F2FP.PACK_AB R17, R172, R252 ;  /* 0x000000fcac11723e */ /* 0x000fe200000000ff */
[----:B------:R-:W-:Y:S01]  /*7a90*/  FADD.FTZ R242, R242, R251 ;  /* 0x000000fbf2f27221 */ /* 0x000fe20000010000 */
[----:B------:R-:W-:Y:S01]  /*7aa0*/  F2FP.PACK_AB R36, R6, R5 ;  /* 0x000000050624723e */ /* 0x000fe200000000ff */
[----:B------:R-:W-:Y:S01]  /*7ab0*/  FADD.FTZ R220, R246, R171 ;  /* 0x000000abf6dc7221 */ /* 0x000fe20000010000 */
[----:B------:R-:W-:Y:S01]  /*7ac0*/  LOP3.LUT R108, R108, R17, RZ, 0xc0, !PT ;  /* 0x000000116c6c7212 */ /* 0x000fe200078ec0ff */
[----:B------:R-:W-:Y:S01]  /*7ad0*/  FADD.FTZ R223, R247, R242 ;  /* 0x000000f2f7df7221 */ /* 0x000fe20000010000 */
[----:B-----5:R-:W-:Y:S01]  /*7ae0*/  F2FP.PACK_AB R17, R61, R60 ;  /* 0x0000003c3d11723e */ /* 0x020fe200000000ff */
[----:B------:R-:W-:Y:S01]  /*7af0*/  FADD.FTZ R60, R60, R147 ;  /* 0x000000933c3c7221 */ /* 0x000fe20000010000 */
[----:B------:R-:W-:Y:S01]  /*7b00*/  F2FP.PACK_AB R18, R165, R62 ;  /* 0x0000003ea512723e */ /* 0x000fe200000000ff */
[----:B------:R-:W-:Y:S01]  /*7b10*/  FADD.FTZ R220, R249, R220 ;  /* 0x000000dcf9dc7221 */ /* 0x000fe20000010000 */
[----:B------:R-:W-:Y:S01]  /*7b20*/  LOP3.LUT R109, R109, R36, RZ, 0xc0, !PT ;  /* 0x000000246d6d7212 */ /* 0x000fe200078ec0ff */
[----:B------:R-:W-:Y:S01]  /*7b30*/  FADD.FTZ R221, R61, R60 ;  /* 0x0000003c3ddd7221 */ /* 0x000fe20000010000 */
[-C--:B-1----:R-:W-:Y:S01]  /*7b40*/  HMMA.16816.F32 R128, R104, R44.reuse, R8 ;  /* 0x0000002c6880723c */ /* 0x082fe20000001808 */
[----:B------:R-:W-:Y:S01]  /*7b50*/  LOP3.LUT R110, R110, R17, RZ, 0xc0, !PT ;  /* 0x000000116e6e7212 */ /* 0x000fe200078ec0ff */
[----:B------:R-:W1:Y:S01]  /*7b60*/  LDSM.16.MT88.4 R8, [R184+0x7800] ;  /* 0x00780000b808783b */ /* 0x000e620000004200 */
[----:B------:R-:W-:Y:S01]  /*7b70*/  LOP3.LUT R111, R111, R18, RZ, 0xc0, !PT ;  /* 0x000000126f6f7212 */ /* 0x000fe200078ec0ff */
[----:B------:R-:W-:Y:S02]  /*7b80*/  IMAD.MOV.U32 R0, RZ, RZ, R7 ;  /* 0x000000ffff007224 */ /* 0x000fe400078e0007 */
[----:B------:R-:W-:Y:S02]  /*7b90*/  IMAD.MOV.U32 R3, RZ, RZ, R134 ;  /* 0x000000ffff037224 */ /* 0x000fe400078e0086 */
[----:B------:R-:W-:Y:S02]  /*7ba0*/  IMAD.MOV.U32 R132, RZ, RZ, R135 ;  /* 0x000000ffff847224 */ /* 0x000fe400078e0087 */
[C---:B------:R-:W-:Y:S02]  /*7bb0*/  HMMA.16816.F32 R124, R108.reuse, R44, R12 ;  /* 0x0000002c6c7c723c */ /* 0x040fe4000000180c */
[----:B------:R-:W-:Y:S06]  /*7bc0*/  IMAD.MOV.U32 R2, RZ, RZ, R133 ;  /* 0x000000ffff027224 */ /* 0x000fec00078e0085 */
        /* <DEDUP_REMOVED lines=11> */
[C---:B------:R-:W-:Y:S07]  /*7c80*/  HMMA.16816.F32 R100, R108.reuse, R8, R100 ;  /* 0x000000086c64723c */ /* 0x040fee0000001864 */
[----:B------:R-:W-:Y:S01]  /*7c90*/  FADD.FTZ R9, R5, R238 ;  /* 0x000000ee05097221 */ /* 0x000fe20000010000 */
[-C--:B------:R-:W-:Y:S04]  /*7ca0*/  HMMA.16816.F32 R108, R108, R10.reuse, R24 ;  /* 0x0000000a6c6c723c */ /* 0x080fe80000001818 */
[----:B------:R-:W-:Y:S04]  /*7cb0*/  FADD.FTZ R9, R6, R9 ;  /* 0x0000000906097221 */ /* 0x000fe80000010000 */
[----:B------:R-:W-:Y:S01]  /*7cc0*/  HMMA.16816.F32 R104, R104, R10, R48 ;  /* 0x0000000a6868723c */ /* 0x000fe20000001830 */
[----:B------:R-:W-:Y:S04]  /*7cd0*/  FADD.FTZ R62, R62, R9 ;  /* 0x000000093e3e7221 */ /* 0x000fe80000010000 */
[----:B------:R-:W-:Y:S01]  /*7ce0*/  FADD.FTZ R219, R165, R62 ;  /* 0x0000003ea5db7221 */ /* 0x000fe20000010000 */
[----:B------:R-:W-:-:S05]  /*7cf0*/  @P0 BRA `(.L_x_1201) ;  /* 0xffffc97000000947 */ /* 0x000fca000383ffff */
.L_x_1200:
[----:B------:R-:W1:Y:S01]  /*7d00*/  SHFL.BFLY PT, R2, R223, 0x2, 0x1f ;  /* 0x0c401f00df027f89 */ /* 0x000e6200000e0000 */
[----:B------:R-:W-:Y:S01]  /*7d10*/  ULDC.U8 UR4, c[0x0][0x329] ;  /* 0x0000ca4000047ab9 */ /* 0x000fe20000000000 */
[----:B------:R-:W-:Y:S01]  /*7d20*/  MOV R14, 0x3f800000 ;  /* 0x3f800000000e7802 */ /* 0x000fe20000000f00 */
[----:B------:R-:W-:Y:S01]  /*7d30*/  ULDC.U8 UR5, c[0x0][0x328] ;  /* 0x0000ca0000057ab9 */ /* 0x000fe20000000000 */
[----:B------:R-:W2:Y:S01]  /*7d40*/  SHFL.BFLY PT, R4, R221, 0x2, 0x1f ;  /* 0x0c401f00dd047f89 */ /* 0x000ea200000e0000 */
[----:B------:R-:W-:Y:S01]  /*7d50*/  ISETP.NE.AND P0, PT, RZ, UR4, PT ;  /* 0x00000004ff007c0c */ /* 0x000fe2000bf05270 */
[----:B------:R-:W-:Y:S01]  /*7d60*/  CS2R R52, SRZ ;  /* 0x0000000000347805 */ /* 0x000fe2000001ff00 */
[----:B------:R-:W-:Y:S01]  /*7d70*/  ISETP.NE.AND P3, PT, RZ, UR5, PT ;  /* 0x00000005ff007c0c */ /* 0x000fe2000bf65270 */
[----:B------:R-:W3:Y:S01]  /*7d80*/  SHFL.BFLY PT, R3, R220, 0x2, 0x1f ;  /* 0x0c401f00dc037f89 */ /* 0x000ee200000e0000 */
[----:B------:R-:W-:Y:S01]  /*7d90*/  MOV R15, 0x3f800000 ;  /* 0x3f800000000f7802 */ /* 0x000fe20000000f00 */
[----:B------:R-:W-:Y:S01]  /*7da0*/  BSSY B0, `(.L_x_1204) ;  /* 0x000011b000007945 */ /* 0x000fe20003800000 */
[----:B------:R-:W-:Y:S01]  /*7db0*/  MOV R16, 0x3f800000 ;  /* 0x3f80000000107802 */ /* 0x000fe20000000f00 */
[----:B------:R-:W4:Y:S01]  /*7dc0*/  S2R R0, SR_TID.X ;  /* 0x0000000000007919 */ /* 0x000f220000002100 */
[----:B------:R-:W-:-:S02]  /*7dd0*/  MOV R46, 0x7f800000 ;  /* 0x7f800000002e7802 */ /* 0x000fc40000000f00 */
[----:B------:R-:W-:Y:S01]  /*7de0*/  MOV R49, 0x7f800000 ;  /* 0x7f80000000317802 */ /* 0x000fe20000000f00 */
[----:B------:R-:W5:Y:S02]  /*7df0*/  SHFL.BFLY PT, R6, R219, 0x2, 0x1f ;  /* 0x0c401f00db067f89 */ /* 0x000f6400000e0000 */
[----:B------:R-:W-:Y:S02]  /*7e00*/  @P0 MOV R44, 0x1 ;  /* 0x00000001002c0802 */ /* 0x000fe40000000f00 */
[----:B------:R-:W5:Y:S01]  /*7e10*/  S2R R45, SR_CTAID.Z ;  /* 0x00000000002d7919 */ /* 0x000f620000002700 */
[----:B-1----:R-:W-:Y:S02]  /*7e20*/  FADD.FTZ R11, R2, R223 ;  /* 0x000000df020b7221 */ /* 0x002fe40000010000 */
[----:B--2---:R-:W-:-:S03]  /*7e30*/  FADD.FTZ R5, R4, R221 ;  /* 0x000000dd04057221 */ /* 0x004fc60000010000 */
[----:B------:R-:W1:Y:S01]  /*7e40*/  SHFL.BFLY PT, R2, R11, 0x1, 0x1f ;  /* 0x0c201f000b027f89 */ /* 0x000e6200000e0000 */
[----:B---3--:R-:W-:-:S03]  /*7e50*/  FADD.FTZ R10, R3, R220 ;  /* 0x000000dc030a7221 */ /* 0x008fc60000010000 */
[----:B------:R-:W2:Y:S01]  /*7e60*/  SHFL.BFLY PT, R8, R5, 0x1, 0x1f ;  /* 0x0c201f0005087f89 */ /* 0x000ea200000e0000 */
[----:B----4-:R-:W-:-:S03]  /*7e70*/  SHF.R.S32.HI R3, RZ, 0x1f, R0 ;  /* 0x0000001fff037819 */ /* 0x010fc60000011400 */
[----:B------:R-:W3:Y:S01]  /*7e80*/  SHFL.BFLY PT, R9, R10, 0x1, 0x1f ;  /* 0x0c201f000a097f89 */ /* 0x000ee200000e0000 */
[----:B------:R-:W-:Y:S01]  /*7e90*/  LEA.HI R4, R3, R0, RZ, 0x2 ;  /* 0x0000000003047211 */ /* 0x000fe200078f10ff */
[----:B-----5:R-:W-:-:S03]  /*7ea0*/  FADD.FTZ R13, R6, R219 ;  /* 0x000000db060d7221 */ /* 0x020fc60000010000 */
[----:B------:R-:W-:Y:S02]  /*7eb0*/  SHF.R.S32.HI R12, RZ, 0x2, R4 ;  /* 0x00000002ff0c7819 */ /* 0x000fe40000011404 */
[----:B------:R-:W4:Y:S01]  /*7ec0*/  SHFL.BFLY PT, R6, R13, 0x1, 0x1f ;  /* 0x0c201f000d067f89 */ /* 0x000f2200000e0000 */
[----:B------:R-:W-:-:S04]  /*7ed0*/  LOP3.LUT R17, R4, 0x3ffffffc, RZ, 0xc0, !PT ;  /* 0x3ffffffc04117812 */ /* 0x000fc800078ec0ff */
[----:B------:R-:W-:Y:S01]  /*7ee0*/  IADD3 R17, -R17, R0, RZ ;  /* 0x0000000011117210 */ /* 0x000fe20007ffe1ff */
[----:B-1----:R-:W-:Y:S01]  /*7ef0*/  FADD.FTZ R2, R11, R2 ;  /* 0x000000020b027221 */ /* 0x002fe20000010000 */
[----:B------:R-:W-:Y:S01]  /*7f00*/  SHF.R.S32.HI R11, RZ, 0x1f, R4 ;  /* 0x0000001fff0b7819 */ /* 0x000fe20000011404 */
[----:B--2---:R-:W-:-:S03]  /*7f10*/  FADD.FTZ R8, R5, R8 ;  /* 0x0000000805087221 */ /* 0x004fc60000010000 */
[----:B------:R-:W-:Y:S02]  /*7f20*/  LEA.HI R11, R11, R12, RZ, 0x3 ;  /* 0x0000000c0b0b7211 */ /* 0x000fe400078f18ff */
[----:B------:R-:W-:Y:S01]  /*7f30*/  FSETP.NE.FTZ.AND P6, PT, R2, RZ, PT ;  /* 0x000000ff0200720b */ /* 0x000fe20003fd5000 */
[----:B---3--:R-:W-:Y:S01]  /*7f40*/  FADD.FTZ R9, R10, R9 ;  /* 0x000000090a097221 */ /* 0x008fe20000010000 */
[----:B------:R-:W-:Y:S02]  /*7f50*/  LOP3.LUT R11, R11, 0xfffffff8, RZ, 0xc0, !PT ;  /* 0xfffffff80b0b7812 */ /* 0x000fe400078ec0ff */
[----:B------:R-:W-:Y:S02]  /*7f60*/  @P0 MOV R10, c[0x0][0x210] ;  /* 0x00008400000a0a02 */ /* 0x000fe40000000f00 */
[----:B------:R-:W-:Y:S02]  /*7f70*/  IADD3 R12, R12, -R11, RZ ;  /* 0x8000000b0c0c7210 */ /* 0x000fe40007ffe0ff */
[----:B------:R-:W-:Y:S01]  /*7f80*/  MOV R11, 0xfffffff0 ;  /* 0xfffffff0000b7802 */ /* 0x000fe20000000f00 */
[----:B------:R-:W-:Y:S01]  /*7f90*/  @P0 IMAD R10, R10, c[0x0][0x214], RZ ;  /* 0x000085000a0a0a24 */ /* 0x000fe200078e02ff */
[----:B------:R-:W-:Y:S01]  /*7fa0*/  LOP3.LUT R5, R12, 0x1, RZ, 0xc0, !PT ;  /* 0x000000010c057812 */ /* 0x000fe200078ec0ff */
[----:B----4-:R-:W-:Y:S01]  /*7fb0*/  FADD.FTZ R6, R13, R6 ;  /* 0x000000060d067221 */ /* 0x010fe20000010000 */
[----:B------:R-:W-:Y:S01]  /*7fc0*/  FSETP.NE.FTZ.AND P5, PT, R9, RZ, PT ;  /* 0x000000ff0900720b */ /* 0x000fe20003fb5000 */
[----:B------:R-:W1:Y:S01]  /*7fd0*/  @P6 MUFU.RCP R15, R2 ;  /* 0x00000002000f6308 */ /* 0x000e620000001000 */
[----:B------:R-:W-:-:S02]  /*7fe0*/  ISETP.NE.U32.AND P1, PT, R5, 0x1, PT ;  /* 0x000000010500780c */ /* 0x000fc40003f25070 */
[----:B------:R-:W-:Y:S02]  /*7ff0*/  @!P0 MOV R5, c[0x0][0x214] ;  /* 0x0000850000058a02 */ /* 0x000fe40000000f00 */
[----:B------:R-:W-:Y:S02]  /*8000*/  FSETP.NE.FTZ.AND P4, PT, R8, RZ, PT ;  /* 0x000000ff0800720b */ /* 0x000fe40003f95000 */
[----:B------:R-:W-:Y:S01]  /*8010*/  SEL R11, R11, 0x10, !P1 ;  /* 0x000000100b0b7807 */ /* 0x000fe20004800000 */
[----:B------:R-:W-:Y:S01]  /*8020*/  @P6 MUFU.LG2 R2, R2 ;  /* 0x0000000200026308 */ /* 0x000fe20000000c00 */
[----:B------:R-:W-:Y:S02]  /*8030*/  @!P0 SEL R10, R5, c[0x0][0x234], !P3 ;  /* 0x00008d00050a8a07 */ /* 0x000fe40005800000 */
[C---:B------:R-:W-:Y:S01]  /*8040*/  R2P PR, R12.reuse, 0x6 ;  /* 0x000000060c007804 */ /* 0x040fe20000000000 */
[----:B------:R-:W-:Y:S01]  /*8050*/  IMAD.SHL.U32 R12, R12, 0x40, RZ ;  /* 0x000000400c0c7824 */ /* 0x000fe200078e00ff */
[----:B------:R-:W-:Y:S01]  /*8060*/  MOV R5, 0x20 ;  /* 0x0000002000057802 */ /* 0x000fe20000000f00 */
[----:B------:R-:W-:Y:S01]  /*8070*/  @!P0 IMAD R44, R10, c[0x0][0x1c0], RZ ;  /* 0x000070000a2c8a24 */ /* 0x000fe200078e02ff */
[----:B------:R-:W-:Y:S01]  /*8080*/  MOV R13, 0x3f800000 ;  /* 0x3f800000000d7802 */ /* 0x000fe20000000f00 */
[----:B------:R-:W2:Y:S01]  /*8090*/  @P5 MUFU.RCP R16, R9 ;  /* 0x0000000900105308 */ /* 0x000ea20000001000 */
[----:B------:R-:W-:Y:S01]  /*80a0*/  SEL R5, R5, 0xffffffe0, !P1 ;  /* 0xffffffe005057807 */ /* 0x000fe20004800000 */
[----:B-1----:R-:W-:Y:S01]  /*80b0*/  FMUL.FTZ R15, R15, c[0x0][0x2dc] ;  /* 0x0000b7000f0f7a20 */ /* 0x002fe20000410000 */
[----:B------:R-:W-:-:S02]  /*80c0*/  FSETP.NE.FTZ.AND P1, PT, R6, RZ, PT ;  /* 0x000000ff0600720b */ /* 0x000fc40003f35000 */
[----:B------:R-:W-:Y:S01]  /*80d0*/  LOP3.LUT R12, R12, 0x1c0, RZ, 0xc0, !PT ;  /* 0x000001c00c0c7812 */ /* 0x000fe200078ec0ff */
[C---:B------:R-:W-:Y:S01]  /*80e0*/  FMUL.FTZ R128, R15.reuse, R128 ;  /* 0x000000800f807220 */ /* 0x040fe20000410000 */
[----:B------:R-:W-:Y:S01]  /*80f0*/  ISETP.NE.OR P3, PT, RZ, UR4, !P3 ;  /* 0x00000004ff007c0c */ /* 0x000fe2000df65670 */
[----:B------:R-:W1:Y:S01]  /*8100*/  @P4 MUFU.RCP R13, R8 ;  /* 0x00000008000d4308 */ /* 0x000e620000001000 */
[----:B------:R-:W-:Y:S01]  /*8110*/  LEA.HI R12, R12, R12, RZ, 0x1d ;  /* 0x0000000c0c0c7211 */ /* 0x000fe200078fe8ff */
[C---:B------:R-:W-:Y:S02]  /*8120*/  FMUL.FTZ R129, R15.reuse, R129 ;  /* 0x000000810f817220 */ /* 0x040fe40000410000 */
[C---:B------:R-:W-:Y:S02]  /*8130*/  FMUL.FTZ R72, R15.reuse, R72 ;  /* 0x000000480f487220 */ /* 0x040fe40000410000 */
[----:B------:R-:W-:Y:S01]  /*8140*/  FMUL.FTZ R73, R15, R73 ;  /* 0x000000490f497220 */ /* 0x000fe20000410000 */
[----:B------:R-:W-:Y:S01]  /*8150*/  F2FP.PACK_AB R128, R129, R128 ;  /* 0x000000808180723e */ /* 0x000fe200000000ff */
[----:B------:R-:W3:Y:S01]  /*8160*/  @P1 MUFU.RCP R14, R6 ;  /* 0x00000006000e1308 */ /* 0x000ee20000001000 */
[----:B--2---:R-:W-:-:S02]  /*8170*/  FMUL.FTZ R16, R16, c[0x0][0x2dc] ;  /* 0x0000b70010107a20 */ /* 0x004fc40000410000 */
[----:B------:R-:W-:Y:S01]  /*8180*/  FMUL.FTZ R120, R15, R120 ;  /* 0x000000780f787220 */ /* 0x000fe20000410000 */
[----:B------:R-:W-:Y:S01]  /*8190*/  F2FP.PACK_AB R72, R73, R72 ;  /* 0x000000484948723e */ /* 0x000fe200000000ff */
[C---:B------:R-:W-:Y:S02]  /*81a0*/  FMUL.FTZ R130, R16.reuse, R130 ;  /* 0x0000008210827220 */ /* 0x040fe40000410000 */
[C---:B------:R-:W-:Y:S01]  /*81b0*/  FMUL.FTZ R131, R16.reuse, R131 ;  /* 0x0000008310837220 */ /* 0x040fe20000410000 */
[----:B------:R-:W2:Y:S01]  /*81c0*/  @P1 MUFU.LG2 R6, R6 ;  /* 0x0000000600061308 */ /* 0x000ea20000000c00 */
[----:B-1----:R-:W-:Y:S02]  /*81d0*/  FMUL.FTZ R13, R13, c[0x0][0x2dc] ;  /* 0x0000b7000d0d7a20 */ /* 0x002fe40000410000 */
[C---:B------:R-:W-:Y:S01]  /*81e0*/  FMUL.FTZ R74, R16.reuse, R74 ;  /* 0x0000004a104a7220 */ /* 0x040fe20000410000 */
[----:B------:R-:W-:Y:S01]  /*81f0*/  F2FP.PACK_AB R130, R131, R130 ;  /* 0x000000828382723e */ /* 0x000fe200000000ff */
[----:B------:R-:W-:-:S02]  /*8200*/  FMUL.FTZ R75, R16, R75 ;  /* 0x0000004b104b7220 */ /* 0x000fc40000410000 */
[----:B------:R-:W-:Y:S01]  /*8210*/  FMUL.FTZ R124, R13, R124 ;  /* 0x0000007c0d7c7220 */ /* 0x000fe20000410000 */
[----:B------:R-:W1:Y:S01]  /*8220*/  @P5 MUFU.LG2 R9, R9 ;  /* 0x0000000900095308 */ /* 0x000e620000000c00 */
[----:B---3--:R-:W-:Y:S01]  /*8230*/  FMUL.FTZ R14, R14, c[0x0][0x2dc] ;  /* 0x0000b7000e0e7a20 */ /* 0x008fe20000410000 */
[----:B------:R-:W-:Y:S01]  /*8240*/  F2FP.PACK_AB R74, R75, R74 ;  /* 0x0000004a4b4a723e */ /* 0x000fe200000000ff */
[----:B------:R-:W-:Y:S02]  /*8250*/  FMUL.FTZ R125, R13, R125 ;  /* 0x0000007d0d7d7220 */ /* 0x000fe40000410000 */
        /* <DEDUP_REMOVED lines=25> */
[----:B------:R-:W-:Y:S01]  /*83f0*/  FMUL.FTZ R68, R13, R68 ;  /* 0x000000440d447220 */ /* 0x000fe20000410000 */
[----:B------:R-:W-:Y:S01]  /*8400*/  F2FP.PACK_AB R102, R103, R102 ;  /* 0x000000666766723e */ /* 0x000fe200000000ff */
[----:B------:R-:W-:Y:S01]  /*8410*/  FMUL.FTZ R69, R13, R69 ;  /* 0x000000450d457220 */ /* 0x000fe20000410000 */
[----:B------:R-:W-:Y:S01]  /*8420*/  SHF.R.S32.HI R4, RZ, 0x5, R14 ;  /* 0x00000005ff047819 */ /* 0x000fe2000001140e */
[----:B------:R-:W-:Y:S01]  /*8430*/  FMUL.FTZ R121, R15, R121 ;  /* 0x000000790f797220 */ /* 0x000fe20000410000 */
[----:B------:R-:W-:Y:S01]  /*8440*/  F2FP.PACK_AB R110, R111, R110 ;  /* 0x0000006e6f6e723e */ /* 0x000fe200000000ff */
[----:B------:R-:W-:Y:S01]  /*8450*/  FMUL.FTZ R122, R16, R122 ;  /* 0x0000007a107a7220 */ /* 0x000fe20000410000 */
[----:B------:R-:W-:Y:S01]  /*8460*/  LEA R17, R4, R17, 0x9 ;  /* 0x0000001104117211 */ /* 0x000fe200078e48ff */
[C---:B------:R-:W-:Y:S01]  /*8470*/  FMUL.FTZ R123, R16.reuse, R123 ;  /* 0x0000007b107b7220 */ /* 0x040fe20000410000 */
[----:B------:R-:W-:Y:S01]  /*8480*/  F2FP.PACK_AB R68, R69, R68 ;  /* 0x000000444544723e */ /* 0x000fe200000000ff */
[----:B------:R-:W-:Y:S01]  /*8490*/  FMUL.FTZ R84, R15, R84 ;  /* 0x000000540f547220 */ /* 0x000fe20000410000 */
[----:B------:R-:W-:Y:S01]  /*84a0*/  LEA R12, R17, R12, 0x1 ;  /* 0x0000000c110c7211 */ /* 0x000fe200078e08ff */
[----:B------:R-:W-:Y:S01]  /*84b0*/  FMUL.FTZ R85, R15, R85 ;  /* 0x000000550f557220 */ /* 0x000fe20000410000 */
[----:B------:R-:W-:Y:S01]  /*84c0*/  F2FP.PACK_AB R120, R121, R120 ;  /* 0x000000787978723e */ /* 0x000fe200000000ff */
[----:B------:R-:W-:Y:S01]  /*84d0*/  FMUL.FTZ R86, R16, R86 ;  /* 0x0000005610567220 */ /* 0x000fe20000410000 */
[----:B------:R-:W-:Y:S01]  /*84e0*/  SHF.L.U32 R17, R12, 0x1, RZ ;  /* 0x000000010c117819 */ /* 0x000fe200000006ff */
[C---:B------:R-:W-:Y:S01]  /*84f0*/  FMUL.FTZ R87, R16.reuse, R87 ;  /* 0x0000005710577220 */ /* 0x040fe20000410000 */
[----:B------:R-:W-:Y:S01]  /*8500*/  F2FP.PACK_AB R122, R123, R122 ;  /* 0x0000007a7b7a723e */ /* 0x000fe200000000ff */
[----:B------:R-:W-:Y:S01]  /*8510*/  FMUL.FTZ R76, R13, R76 ;  /* 0x0000004c0d4c7220 */ /* 0x000fe20000410000 */
[----:B------:R-:W-:Y:S01]  /*8520*/  IADD3 R21, R17, 0x40, RZ ;  /* 0x0000004011157810 */ /* 0x000fe20007ffe0ff */
[----:B------:R-:W-:Y:S01]  /*8530*/  FMUL.FTZ R77, R13, R77 ;  /* 0x0000004d0d4d7220 */ /* 0x000fe20000410000 */
[----:B------:R-:W-:Y:S01]  /*8540*/  IADD3 R19, R17, R11, RZ ;  /* 0x0000000b11137210 */ /* 0x000fe20007ffe0ff */
[----:B------:R-:W-:Y:S01]  /*8550*/  FMUL.FTZ R80, R13, R80 ;  /* 0x000000500d507220 */ /* 0x000fe20000410000 */
[----:B------:R-:W-:Y:S01]  /*8560*/  @P2 IADD3 R21, R17, -0x40, RZ ;  /* 0xffffffc011152810 */ /* 0x000fe20007ffe0ff */
[----:B------:R-:W-:Y:S01]  /*8570*/  FMUL.FTZ R81, R13, R81 ;  /* 0x000000510d517220 */ /* 0x000fe20000410000 */
[----:B------:R-:W-:Y:S01]  /*8580*/  IADD3 R23, R17, R5, RZ ;  /* 0x0000000511177210 */ /* 0x000fe20007ffe0ff */
[----:B------:R-:W-:Y:S01]  /*8590*/  FMUL.FTZ R116, R15, R116 ;  /* 0x000000740f747220 */ /* 0x000fe20000410000 */
[----:B------:R-:W-:Y:S01]  /*85a0*/  IADD3 R12, R5, 0x400, R21 ;  /* 0x00000400050c7810 */ /* 0x000fe20007ffe015 */
[----:B------:R-:W-:Y:S01]  /*85b0*/  FMUL.FTZ R117, R15, R117 ;  /* 0x000000750f757220 */ /* 0x000fe20000410000 */
[----:B------:R-:W-:Y:S01]  /*85c0*/  F2FP.PACK_AB R84, R85, R84 ;  /* 0x000000545554723e */ /* 0x000fe200000000ff */
[C---:B------:R-:W-:Y:S01]  /*85d0*/  FMUL.FTZ R118, R16.reuse, R118 ;  /* 0x0000007610767220 */ /* 0x040fe20000410000 */
[----:B------:R-:W-:Y:S01]  /*85e0*/  F2FP.PACK_AB R86, R87, R86 ;  /* 0x000000565756723e */ /* 0x000fe200000000ff */
[C---:B------:R-:W-:Y:S01]  /*85f0*/  FMUL.FTZ R119, R16.reuse, R119 ;  /* 0x0000007710777220 */ /* 0x040fe20000410000 */
[----:B------:R-:W-:Y:S01]  /*8600*/  STS [R17], R128 ;  /* 0x0000008011007388 */ /* 0x000fe20000000800 */
[----:B------:R-:W-:Y:S01]  /*8610*/  FMUL.FTZ R92, R15, R92 ;  /* 0x0000005c0f5c7220 */ /* 0x000fe20000410000 */
[----:B------:R-:W-:Y:S01]  /*8620*/  F2FP.PACK_AB R76, R77, R76 ;  /* 0x0000004c4d4c723e */ /* 0x000fe200000000ff */
[----:B------:R-:W-:Y:S01]  /*8630*/  FMUL.FTZ R93, R15, R93 ;  /* 0x0000005d0f5d7220 */ /* 0x000fe20000410000 */
[----:B------:R-:W-:Y:S01]  /*8640*/  STS [R17+0x400], R130 ;  /* 0x0004008211007388 */ /* 0x000fe20000000800 */
        /* <DEDUP_REMOVED lines=8> */
[----:B------:R-:W-:Y:S01]  /*86d0*/  IMAD.IADD R25, R19, 0x1, R5 ;  /* 0x0000000113197824 */ /* 0x000fe200078e0205 */
[----:B------:R-:W-:Y:S01]  /*86e0*/  F2FP.PACK_AB R118, R119, R118 ;  /* 0x000000767776723e */ /* 0x000fe200000000ff */
[C---:B------:R-:W-:Y:S01]  /*86f0*/  FMUL.FTZ R112, R13.reuse, R112 ;  /* 0x000000700d707220 */ /* 0x040fe20000410000 */
[----:B------:R-:W-:Y:S01]  /*8700*/  STS [R17+0x2000], R124 ;  /* 0x0020007c11007388 */ /* 0x000fe20000000800 */
[----:B------:R-:W-:Y:S01]  /*8710*/  FMUL.FTZ R113, R13, R113 ;  /* 0x000000710d717220 */ /* 0x000fe20000410000 */
[----:B------:R-:W-:Y:S01]  /*8720*/  F2FP.PACK_AB R92, R93, R92 ;  /* 0x0000005c5d5c723e */ /* 0x000fe200000000ff */
[C---:B------:R-:W-:Y:S01]  /*8730*/  FMUL.FTZ R96, R15.reuse, R96 ;  /* 0x000000600f607220 */ /* 0x040fe20000410000 */
[----:B------:R4:W-:Y:S01]  /*8740*/  STS [R17+0x2400], R126 ;  /* 0x0024007e11007388 */ /* 0x0009e20000000800 */
[----:B------:R-:W-:Y:S01]  /*8750*/  FMUL.FTZ R97, R15, R97 ;  /* 0x000000610f617220 */ /* 0x000fe20000410000 */
[----:B------:R-:W-:Y:S01]  /*8760*/  F2FP.PACK_AB R94, R95, R94 ;  /* 0x0000005e5f5e723e */ /* 0x000fe200000000ff */
[----:B------:R-:W-:Y:S01]  /*8770*/  FMUL.FTZ R104, R15, R104 ;  /* 0x000000680f687220 */ /* 0x000fe20000410000 */
[----:B------:R-:W-:Y:S01]  /*8780*/  STS [R19+0x2000], R68 ;  /* 0x0020004413007388 */ /* 0x000fe20000000800 */
[C---:B------:R-:W-:Y:S01]  /*8790*/  FMUL.FTZ R98, R16.reuse, R98 ;  /* 0x0000006210627220 */ /* 0x040fe20000410000 */
[----:B------:R-:W-:Y:S01]  /*87a0*/  F2FP.PACK_AB R88, R89, R88 ;  /* 0x000000585958723e */ /* 0x000fe200000000ff */
[C---:B------:R-:W-:Y:S01]  /*87b0*/  FMUL.FTZ R99, R16.reuse, R99 ;  /* 0x0000006310637220 */ /* 0x040fe20000410000 */
        /* <DEDUP_REMOVED lines=11> */
[C---:B------:R-:W-:Y:S01]  /*8870*/  FMUL.FTZ R108, R13.reuse, R108 ;  /* 0x0000006c0d6c7220 */ /* 0x040fe20000410000 */
[----:B------:R-:W-:Y:S01]  /*8880*/  STS [R25], R84 ;  /* 0x0000005419007388 */ /* 0x000fe20000000800 */
[----:B------:R-:W-:Y:S01]  /*8890*/  FMUL.FTZ R13, R13, R109 ;  /* 0x0000006d0d0d7220 */ /* 0x000fe20000410000 */
[----:B------:R-:W-:Y:S01]  /*88a0*/  F2FP.PACK_AB R15, R15, R104 ;  /* 0x000000680f0f723e */ /* 0x000fe200000000ff */
[----:B------:R-:W-:Y:S01]  /*88b0*/  @P6 FMUL.FTZ R2, R2, 0.69314718246459960938 ;  /* 0x3f31721802026820 */ /* 0x000fe20000410000 */
[----:B------:R-:W-:Y:S01]  /*88c0*/  STS [R25+0x400], R86 ;  /* 0x0004005619007388 */ /* 0x000fe20000000800 */
[C---:B----4-:R-:W-:Y:S01]  /*88d0*/  IADD3 R17, R11.reuse, R12, RZ ;  /* 0x0000000c0b117210 */ /* 0x050fe20007ffe0ff */
[----:B--2---:R-:W-:Y:S01]  /*88e0*/  @P1 FMUL.FTZ R50, R6, 0.69314718246459960938 ;  /* 0x3f31721806321820 */ /* 0x004fe20000410000 */
[----:B------:R-:W-:Y:S01]  /*88f0*/  IADD3 R11, R11, R21, RZ ;  /* 0x000000150b0b7210 */ /* 0x000fe20007ffe0ff */
[----:B------:R-:W-:Y:S01]  /*8900*/  STS [R23+0x2000], R76 ;  /* 0x0020004c17007388 */ /* 0x000fe20000000800 */
[----:B------:R-:W-:Y:S01]  /*8910*/  F2FP.PACK_AB R106, R107, R106 ;  /* 0x0000006a6b6a723e */ /* 0x000fe200000000ff */
[----:B------:R-:W-:Y:S01]  /*8920*/  @P6 FFMA.FTZ R46, R135, c[0x0][0x238], R2 ;  /* 0x00008e00872e6a23 */ /* 0x000fe20000010002 */
[C---:B------:R-:W-:Y:S01]  /*8930*/  IADD3 R12, R5.reuse, R11, RZ ;  /* 0x0000000b050c7210 */ /* 0x040fe20007ffe0ff */
[----:B------:R-:W-:Y:S01]  /*8940*/  STS [R23+0x2400], R78 ;  /* 0x0024004e17007388 */ /* 0x000fe20000000800 */
[----:B-----5:R-:W-:Y:S01]  /*8950*/  IADD3 R19, R5, R21, RZ ;  /* 0x0000001505137210 */ /* 0x020fe20007ffe0ff */
[----:B-1----:R-:W-:Y:S01]  /*8960*/  @P5 FMUL.FTZ R9, R9, 0.69314718246459960938 ;  /* 0x3f31721809095820 */ /* 0x002fe20000410000 */
[----:B------:R-:W-:Y:S01]  /*8970*/  F2FP.PACK_AB R100, R101, R100 ;  /* 0x000000646564723e */ /* 0x000fe200000000ff */
[----:B------:R-:W-:Y:S01]  /*8980*/  STS [R25+0x2000], R80 ;  /* 0x0020005019007388 */ /* 0x000fe20000000800 */
[----:B------:R-:W-:Y:S01]  /*8990*/  F2FP.PACK_AB R13, R13, R108 ;  /* 0x0000006c0d0d723e */ /* 0x000fe200000000ff */
[----:B---3--:R-:W-:-:S02]  /*89a0*/  @P4 FMUL.FTZ R8, R8, 0.69314718246459960938 ;  /* 0x3f31721808084820 */ /* 0x008fc40000410000 */
[----:B------:R-:W-:Y:S01]  /*89b0*/  STS [R25+0x2400], R82 ;  /* 0x0024005219007388 */ /* 0x000fe20000000800 */
[----:B------:R-:W-:-:S03]  /*89c0*/  @P5 FFMA.FTZ R49, R134, c[0x0][0x238], R9 ;  /* 0x00008e0086315a23 */ /* 0x000fc60000010009 */
[----:B------:R-:W-:Y:S04]  /*89d0*/  STS [R21], R116 ;  /* 0x0000007415007388 */ /* 0x000fe80000000800 */
[----:B------:R-:W-:Y:S04]  /*89e0*/  STS [R21+0x400], R118 ;  /* 0x0004007615007388 */ /* 0x000fe80000000800 */
[----:B------:R-:W-:Y:S04]  /*89f0*/  STS [R11], R92 ;  /* 0x0000005c0b007388 */ /* 0x000fe80000000800 */
[----:B------:R-:W-:Y:S04]  /*8a00*/  STS [R11+0x400], R94 ;  /* 0x0004005e0b007388 */ /* 0x000fe80000000800 */
[----:B------:R-:W-:Y:S04]  /*8a10*/  STS [R21+0x2000], R88 ;  /* 0x0020005815007388 */ /* 0x000fe80000000800 */
[----:B------:R-:W-:Y:S04]  /*8a20*/  STS [R21+0x2400], R90 ;  /* 0x0024005a15007388 */ /* 0x000fe80000000800 */
[----:B------:R-:W-:Y:S04]  /*8a30*/  STS [R11+0x2000], R112 ;  /* 0x002000700b007388 */ /* 0x000fe80000000800 */
[----:B------:R1:W-:Y:S04]  /*8a40*/  STS [R11+0x2400], R114 ;  /* 0x002400720b007388 */ /* 0x0003e80000000800 */
[----:B------:R2:W-:Y:S04]  /*8a50*/  STS [R19], R96 ;  /* 0x0000006013007388 */ /* 0x0005e80000000800 */
[----:B------:R2:W-:Y:S04]  /*8a60*/  STS [R19+0x400], R98 ;  /* 0x0004006213007388 */ /* 0x0005e80000000800 */
[----:B------:R2:W-:Y:S04]  /*8a70*/  STS [R12], R15 ;  /* 0x0000000f0c007388 */ /* 0x0005e80000000800 */
[----:B------:R2:W-:Y:S04]  /*8a80*/  STS [R17], R106 ;  /* 0x0000006a11007388 */ /* 0x0005e80000000800 */
[----:B------:R2:W-:Y:S04]  /*8a90*/  STS [R19+0x2000], R100 ;  /* 0x0020006413007388 */ /* 0x0005e80000000800 */
[----:B------:R2:W-:Y:S04]  /*8aa0*/  STS [R19+0x2400], R102 ;  /* 0x0024006613007388 */ /* 0x0005e80000000800 */
[----:B------:R2:W-:Y:S04]  /*8ab0*/  STS [R12+0x2000], R13 ;  /* 0x0020000d0c007388 */ /* 0x0005e80000000800 */
[----:B------:R2:W-:Y:S04]  /*8ac0*/  STS [R17+0x2000], R110 ;  /* 0x0020006e11007388 */ /* 0x0005e80000000800 */
[----:B------:R-:W-:Y:S06]  /*8ad0*/  BAR.SYNC.DEFER_BLOCKING 0x0 ;  /* 0x0000000000007b1d */ /* 0x000fec0000010000 */
[----:B------:R-:W3:Y:S04]  /*8ae0*/  S2R R5, SR_CTAID.Y ;  /* 0x0000000000057919 */ /* 0x000ee80000002600 */
[----:B-1----:R-:W1:Y:S04]  /*8af0*/  S2R R11, SR_CTAID.X ;  /* 0x00000000000b7919 */ /* 0x002e680000002500 */
[----:B------:R2:W4:Y:S04]  /*8b00*/  LDS.128 R36, [R196] ;  /* 0x00000000c4247984 */ /* 0x0005280000000c00 */
[----:B------:R2:W2:Y:S01]  /*8b10*/  LDS.128 R32, [R196+0x800] ;  /* 0x00080000c4207984 */ /* 0x0004a20000000c00 */
[----:B---3--:R-:W-:-:S03]  /*8b20*/  @!P3 IMAD R47, R5, c[0x0][0x214], RZ ;  /* 0x00008500052fba24 */ /* 0x008fc600078e02ff */
[----:B------:R3:W2:Y:S01]  /*8b30*/  LDS.128 R28, [R196+0x1000] ;  /* 0x00100000c41c7984 */ /* 0x0006a20000000c00 */
[----:B------:R-:W-:Y:S02]  /*8b40*/  IMAD R48, R5, R44, RZ ;  /* 0x0000002c05307224 */ /* 0x000fe400078e02ff */
[----:B------:R-:W-:Y:S01]  /*8b50*/  @P0 IMAD.MOV.U32 R44, RZ, RZ, c[0x0][0x210] ;  /* 0x00008400ff2c0624 */ /* 0x000fe200078e00ff */
[----:B------:R3:W2:Y:S01]  /*8b60*/  LDS.128 R24, [R196+0x1800] ;  /* 0x00180000c4187984 */ /* 0x0006a20000000c00 */
[----:B------:R-:W-:Y:S02]  /*8b70*/  @!P0 MOV R44, 0x1 ;  /* 0x00000001002c8802 */ /* 0x000fe40000000f00 */
[----:B------:R-:W-:Y:S01]  /*8b80*/  @!P3 SHF.R.S32.HI R53, RZ, 0x1f, R47 ;  /* 0x0000001fff35b819 */ /* 0x000fe2000001142f */
[----:B------:R3:W2:Y:S01]  /*8b90*/  LDS.128 R20, [R196+0x2000] ;  /* 0x00200000c4147984 */ /* 0x0006a20000000c00 */
[----:B------:R-:W-:Y:S01]  /*8ba0*/  SEL R48, R48, RZ, P3 ;  /* 0x000000ff30307207 */ /* 0x000fe20001800000 */
[----:B-1----:R-:W-:Y:S01]  /*8bb0*/  IMAD R2, R11, R44, RZ ;  /* 0x0000002c0b027224 */ /* 0x002fe200078e02ff */
[----:B------:R-:W-:Y:S01]  /*8bc0*/  @!P3 MOV R52, R47 ;  /* 0x0000002f0034b202 */ /* 0x000fe20000000f00 */
[----:B------:R3:W1:Y:S01]  /*8bd0*/  LDS.128 R16, [R196+0x2800] ;  /* 0x00280000c4107984 */ /* 0x0006620000000c00 */
[----:B------:R-:W-:Y:S01]  /*8be0*/  LOP3.LUT P3, RZ, R197, 0x3, RZ, 0xc0, !PT ;  /* 0x00000003c5ff7812 */ /* 0x000fe2000786c0ff */
[----:B------:R-:W-:Y:S01]  /*8bf0*/  IMAD R47, R45, R10, R48 ;  /* 0x0000000a2d2f7224 */ /* 0x000fe200078e0230 */
[----:B------:R-:W-:Y:S01]  /*8c00*/  SHF.L.U32 R2, R2, 0x7, RZ ;  /* 0x0000000702027819 */ /* 0x000fe200000006ff */
[----:B------:R3:W1:Y:S01]  /*8c10*/  LDS.128 R12, [R196+0x3000] ;  /* 0x00300000c40c7984 */ /* 0x0006620000000c00 */
[----:B------:R-:W-:Y:S01]  /*8c20*/  MOV R10, 0x7f800000 ;  /* 0x7f800000000a7802 */ /* 0x000fe20000000f00 */
[----:B------:R-:W-:Y:S01]  /*8c30*/  @P4 FFMA.FTZ R10, R133, c[0x0][0x238], R8 ;  /* 0x00008e00850a4a23 */ /* 0x000fe20000010008 */
[----:B------:R-:W-:Y:S01]  /*8c40*/  IADD3 R6, P2, P0, R2, R52, R47 ;  /* 0x0000003402067210 */ /* 0x000fe2000785e02f */
[----:B------:R3:W1:Y:S01]  /*8c50*/  LDS.128 R40, [R196+0x3800] ;  /* 0x00380000c4287984 */ /* 0x0006620000000c00 */
[----:B------:R-:W-:-:S02]  /*8c60*/  SHF.R.S32.HI R2, RZ, 0x1f, R2 ;  /* 0x0000001fff027819 */ /* 0x000fc40000011402 */
[----:B------:R-:W-:Y:S02]  /*8c70*/  SHF.R.S32.HI R47, RZ, 0x1f, R47 ;  /* 0x0000001fff2f7819 */ /* 0x000fe4000001142f */
[----:B------:R-:W-:Y:S01]  /*8c80*/  MOV R48, 0x7f800000 ;  /* 0x7f80000000307802 */ /* 0x000fe20000000f00 */
[----:B------:R-:W-:Y:S01]  /*8c90*/  @P1 FFMA.FTZ R48, R7, c[0x0][0x238], R50 ;  /* 0x00008e0007301a23 */ /* 0x000fe20000010032 */
[----:B------:R-:W-:Y:S01]  /*8ca0*/  IADD3.X R2, R2, R53, R47, P2, P0 ;  /* 0x0000003502027210 */ /* 0x000fe200017e042f */
[----:B------:R-:W-:Y:S05]  /*8cb0*/  @P3 BRA `(.L_x_1205) ;  /* 0x0000029000003947 */ /* 0x000fea0003800000 */
[----:B------:R-:W-:Y:S02]  /*8cc0*/  SHF.R.S32.HI R7, RZ, 0x1f, R4 ;  /* 0x0000001fff077819 */ /* 0x000fe40000011404 */
[----:B------:R-:W-:Y:S02]  /*8cd0*/  SHF.R.S32.HI R8, RZ, 0x1f, R197 ;  /* 0x0000001fff087819 */ /* 0x000fe400000114c5 */
[----:B------:R-:W-:Y:S02]  /*8ce0*/  LEA.HI R7, R7, R4, RZ, 0x2 ;  /* 0x0000000407077211 */ /* 0x000fe400078f10ff */
[----:B------:R-:W-:Y:S01]  /*8cf0*/  LEA.HI R53, R8, R197, RZ, 0x2 ;  /* 0x000000c508357211 */ /* 0x000fe200078f10ff */
[----:B------:R-:W-:Y:S01]  /*8d00*/  IMAD.MOV.U32 R8, RZ, RZ, c[0x0][0x214] ;  /* 0x00008500ff087624 */ /* 0x000fe200078e00ff */
[----:B------:R-:W-:-:S02]  /*8d10*/  LOP3.LUT R7, R7, 0xffffffc, RZ, 0xc0, !PT ;  /* 0x0ffffffc07077812 */ /* 0x000fc400078ec0ff */
[----:B------:R-:W-:-:S03]  /*8d20*/  SHF.R.S32.HI R53, RZ, 0x2, R53 ;  /* 0x00000002ff357819 */ /* 0x000fc60000011435 */
[----:B------:R-:W-:Y:S02]  /*8d30*/  IMAD.IADD R50, R4, 0x1, -R7 ;  /* 0x0000000104327824 */ /* 0x000fe400078e0a07 */
[----:B------:R-:W-:Y:S02]  /*8d40*/  IMAD R4, R11, -0x80, R8 ;  /* 0xffffff800b047824 */ /* 0x000fe400078e0208 */
[----:B------:R-:W-:-:S05]  /*8d50*/  IMAD R53, R50, 0x10, R53 ;  /* 0x0000001032357824 */ /* 0x000fca00078e0235 */
[CC--:B------:R-:W-:Y:S02]  /*8d60*/  ISETP.GE.AND P6, PT, R53.reuse, R4.reuse, PT ;  /* 0x000000043500720c */ /* 0x0c0fe40003fc6270 */
[C---:B------:R-:W-:Y:S02]  /*8d70*/  IADD3 R47, R53.reuse, 0x8, RZ ;  /* 0x00000008352f7810 */ /* 0x040fe40007ffe0ff */
[----:B------:R-:W-:Y:S02]  /*8d80*/  IADD3 R9, R53, 0x40, RZ ;  /* 0x0000004035097810 */ /* 0x000fe40007ffe0ff */
[-C--:B------:R-:W-:Y:S02]  /*8d90*/  ISETP.GE.AND P5, PT, R47, R4.reuse, PT ;  /* 0x000000042f00720c */ /* 0x080fe40003fa6270 */
[----:B------:R-:W-:Y:S02]  /*8da0*/  IADD3 R51, R53, 0x48, RZ ;  /* 0x0000004835337810 */ /* 0x000fe40007ffe0ff */
[----:B------:R-:W-:-:S02]  /*8db0*/  ISETP.GE.AND P4, PT, R9, R4, PT ;  /* 0x000000040900720c */ /* 0x000fc40003f86270 */
[----:B------:R-:W-:Y:S01]  /*8dc0*/  ISETP.GE.AND P3, PT, R51, R4, PT ;  /* 0x000000043300720c */ /* 0x000fe20003f66270 */
[----:B------:R-:W-:-:S05]  /*8dd0*/  @!P6 IMAD R53, R53, R44, RZ ;  /* 0x0000002c3535e224 */ /* 0x000fca00078e02ff */
[----:B------:R-:W-:Y:S01]  /*8de0*/  @!P6 IADD3 R7, P0, R53, R6, RZ ;  /* 0x000000063507e210 */ /* 0x000fe20007f1e0ff */
[----:B------:R-:W-:-:S03]  /*8df0*/  @!P5 IMAD R47, R47, R44, RZ ;  /* 0x0000002c2f2fd224 */ /* 0x000fc600078e02ff */
[----:B------:R-:W-:Y:S01]  /*8e00*/  @!P6 LEA.HI.X.SX32 R4, R53, R2, 0x1, P0 ;  /* 0x000000023504e211 */ /* 0x000fe200000f0eff */
[-C--:B------:R-:W-:Y:S01]  /*8e10*/  @!P4 IMAD R9, R9, R44.reuse, RZ ;  /* 0x0000002c0909c224 */ /* 0x080fe200078e02ff */
[----:B------:R-:W-:Y:S01]  /*8e20*/  @!P6 LEA R52, P0, R7, c[0x0][0x200], 0x2 ;  /* 0x000080000734ea11 */ /* 0x000fe200078010ff */
[----:B------:R-:W-:Y:S01]  /*8e30*/  @!P3 IMAD R51, R51, R44, RZ ;  /* 0x0000002c3333b224 */ /* 0x000fe200078e02ff */
[-C--:B------:R-:W-:Y:S02]  /*8e40*/  @!P5 IADD3 R8, P2, R47, R6.reuse, RZ ;  /* 0x000000062f08d210 */ /* 0x080fe40007f5e0ff */
[----:B------:R-:W-:Y:S02]  /*8e50*/  @!P6 LEA.HI.X R53, R7, c[0x0][0x204], R4, 0x2, P0 ;  /* 0x000081000735ea11 */ /* 0x000fe400000f1404 */
[----:B------:R-:W-:Y:S02]  /*8e60*/  @!P4 IADD3 R4, P1, R9, R6, RZ ;  /* 0x000000060904c210 */ /* 0x000fe40007f3e0ff */
[----:B------:R-:W-:Y:S01]  /*8e70*/  @!P5 LEA.HI.X.SX32 R47, R47, R2, 0x1, P2 ;  /* 0x000000022f2fd211 */ /* 0x000fe200010f0eff */
[----:B------:R3:W-:Y:S01]  /*8e80*/  @!P6 STG.E [R52.64], R46 ;  /* 0x0000002e3400e986 */ /* 0x0007e2000c101908 */
[----:B------:R-:W-:-:S02]  /*8e90*/  @!P3 IADD3 R6, P0, R51, R6, RZ ;  /* 0x000000063306b210 */ /* 0x000fc40007f1e0ff */
[C---:B------:R-:W-:Y:S02]  /*8ea0*/  @!P5 LEA R54, P2, R8.reuse, c[0x0][0x200], 0x2 ;  /* 0x000080000836da11 */ /* 0x040fe400078410ff */
[-C--:B------:R-:W-:Y:S02]  /*8eb0*/  @!P4 LEA.HI.X.SX32 R9, R9, R2.reuse, 0x1, P1 ;  /* 0x000000020909c211 */ /* 0x080fe400008f0eff */
[----:B------:R-:W-:Y:S02]  /*8ec0*/  @!P3 LEA.HI.X.SX32 R51, R51, R2, 0x1, P0 ;  /* 0x000000023333b211 */ /* 0x000fe400000f0eff */
[----:B------:R-:W-:Y:S02]  /*8ed0*/  @!P5 LEA.HI.X R55, R8, c[0x0][0x204], R47, 0x2, P2 ;  /* 0x000081000837da11 */ /* 0x000fe400010f142f */
[----:B------:R-:W-:Y:S02]  /*8ee0*/  @!P4 LEA R56, P1, R4, c[0x0][0x200], 0x2 ;  /* 0x000080000438ca11 */ /* 0x000fe400078210ff */
[----:B------:R-:W-:Y:S01]  /*8ef0*/  @!P3 LEA R8, P0, R6, c[0x0][0x200], 0x2 ;  /* 0x000080000608ba11 */ /* 0x000fe200078010ff */
[----:B------:R3:W-:Y:S01]  /*8f00*/  @!P5 STG.E [R54.64], R49 ;  /* 0x000000313600d986 */ /* 0x0007e2000c101908 */
[----:B------:R-:W-:-:S02]  /*8f10*/  @!P4 LEA.HI.X R57, R4, c[0x0][0x204], R9, 0x2, P1 ;  /* 0x000081000439ca11 */ /* 0x000fc400008f1409 */
[----:B------:R-:W-:-:S03]  /*8f20*/  @!P3 LEA.HI.X R9, R6, c[0x0][0x204], R51, 0x2, P0 ;  /* 0x000081000609ba11 */ /* 0x000fc600000f1433 */
[----:B------:R3:W-:Y:S04]  /*8f30*/  @!P4 STG.E [R56.64], R10 ;  /* 0x0000000a3800c986 */ /* 0x0007e8000c101908 */
[----:B------:R3:W-:Y:S02]  /*8f40*/  @!P3 STG.E [R8.64], R48 ;  /* 0x000000300800b986 */ /* 0x0007e4000c101908 */
.L_x_1205:
[----:B------:R-:W-:Y:S05]  /*8f50*/  BSYNC B0 ;  /* 0x0000000000007941 */ /* 0x000fea0003800000 */
.L_x_1204:
[----:B------:R-:W-:Y:S01]  /*8f60*/  LEA.HI R3, R3, R0, RZ, 0x3 ;  /* 0x0000000003037211 */ /* 0x000fe200078f18ff */
[----:B------:R-:W-:Y:S02]  /*8f70*/  ULDC.64 UR4, c[0x0][0x1e8] ;  /* 0x00007a0000047ab9 */ /* 0x000fe40000000a00 */
[----:B------:R-:W-:Y:S01]  /*8f80*/  USHF.L.U32 UR7, UR4, 0x5, URZ ;  /* 0x0000000504077899 */ /* 0x000fe2000800063f */
[----:B------:R-:W-:Y:S01]  /*8f90*/  LOP3.LUT R7, R3, 0xfffffff8, RZ, 0xc0, !PT ;  /* 0xfffffff803077812 */ /* 0x000fe200078ec0ff */
[----:B------:R-:W-:Y:S01]  /*8fa0*/  UMOV UR6, 0x5 ;  /* 0x0000000500067882 */ /* 0x000fe20000000000 */
[----:B------:R-:W-:Y:S01]  /*8fb0*/  SHF.R.S32.HI R4, RZ, 0x3, R3 ;  /* 0x00000003ff047819 */ /* 0x000fe20000011403 */
[----:B------:R-:W-:-:S02]  /*8fc0*/  USHF.L.U64.HI UR5, UR4, UR6, UR5 ;  /* 0x0000000604057299 */ /* 0x000fc40008010205 */
[----:B------:R-:W-:Y:S01]  /*8fd0*/  IMAD.IADD R2, R0, 0x1, -R7 ;  /* 0x0000000100027824 */ /* 0x000fe200078e0a07 */
[----:B------:R-:W-:-:S03]  /*8fe0*/  SHF.R.S32.HI R0, RZ, 0x1f, R5 ;  /* 0x0000001fff007819 */ /* 0x000fc60000011405 */
[----:B------:R-:W-:Y:S02]  /*8ff0*/  IMAD.SHL.U32 R6, R2, 0x8, RZ ;  /* 0x0000000802067824 */ /* 0x000fe400078e00ff */
[----:B------:R-:W-:Y:S01]  /*9000*/  IMAD R2, R0, c[0x0][0x1e0], RZ ;  /* 0x0000780000027a24 */ /* 0x000fe200078e02ff */
[----:B------:R-:W-:Y:S02]  /*9010*/  SHF.R.S32.HI R0, RZ, 0x1f, R45 ;  /* 0x0000001fff007819 */ /* 0x000fe4000001142d */
[----:B------:R-:W-:Y:S01]  /*9020*/  SHF.R.S32.HI R7, RZ, 0x1f, R6 ;  /* 0x0000001fff077819 */ /* 0x000fe20000011406 */
[C---:B------:R-:W-:Y:S02]  /*9030*/  IMAD R2, R5.reuse, c[0x0][0x1e4], R2 ;  /* 0x0000790005027a24 */ /* 0x040fe400078e0202 */
[----:B------:R-:W-:Y:S02]  /*9040*/  IMAD R0, R0, c[0x0][0x1f0], RZ ;  /* 0x00007c0000007a24 */ /* 0x000fe400078e02ff */
[----:B------:R-:W-:Y:S01]  /*9050*/  IMAD.WIDE.U32 R6, R5, c[0x0][0x1e0], R6 ;  /* 0x0000780005067a25 */ /* 0x000fe200078e0006 */
[----:B------:R-:W-:-:S03]  /*9060*/  SHF.R.S32.HI R5, RZ, 0x1f, R4 ;  /* 0x0000001fff057819 */ /* 0x000fc60000011404 */
[----:B------:R-:W-:Y:S02]  /*9070*/  IMAD.IADD R7, R7, 0x1, R2 ;  /* 0x0000000107077824 */ /* 0x000fe400078e0202 */
[----:B------:R-:W-:Y:S02]  /*9080*/  IMAD R0, R45, c[0x0][0x1f4], R0 ;  /* 0x00007d002d007a24 */ /* 0x000fe400078e0200 */
[----:B------:R-:W-:-:S04]  /*9090*/  IMAD.WIDE R4, R11, 0x80, R4 ;  /* 0x000000800b047825 */ /* 0x000fc800078e0204 */
[----:B------:R-:W-:-:S04]  /*90a0*/  IMAD.WIDE.U32 R6, R45, c[0x0][0x1f0], R6 ;  /* 0x00007c002d067a25 */ /* 0x000fc800078e0006 */
[----:B------:R-:W-:Y:S02]  /*90b0*/  IMAD R2, R5, c[0x0][0x1e8], RZ ;  /* 0x00007a0005027a24 */ /* 0x000fe400078e02ff */
[----:B------:R-:W-:Y:S02]  /*90c0*/  IMAD.IADD R7, R7, 0x1, R0 ;  /* 0x0000000107077824 */ /* 0x000fe400078e0200 */
[C---:B------:R-:W-:Y:S02]  /*90d0*/  IMAD R2, R4.reuse, c[0x0][0x1ec], R2 ;  /* 0x00007b0004027a24 */ /* 0x040fe400078e0202 */
[----:B------:R-:W-:-:S04]  /*90e0*/  IMAD.WIDE.U32 R6, R4, c[0x0][0x1e8], R6 ;  /* 0x00007a0004067a25 */ /* 0x000fc800078e0006 */
[----:B------:R-:W-:Y:S01]  /*90f0*/  IMAD.IADD R2, R7, 0x1, R2 ;  /* 0x0000000107027824 */ /* 0x000fe200078e0202 */
[----:B------:R-:W-:-:S04]  /*9100*/  LEA R4, P0, R6, c[0x0][0x1d0], 0x1 ;  /* 0x0000740006047a11 */ /* 0x000fc800078008ff */
[----:B------:R-:W-:Y:S02]  /*9110*/  LEA.HI.X R5, R6, c[0x0][0x1d4], R2, 0x1, P0 ;  /* 0x0000750006057a11 */ /* 0x000fe400000f0c02 */
[----:B------:R-:W-:-:S03]  /*9120*/  IADD3 R44, P0, R4, UR7, RZ ;  /* 0x00000007042c7c10 */ /* 0x000fc6000ff1e0ff */
[----:B----4-:R-:W-:Y:S01]  /*9130*/  STG.E.128 [R4.64], R36 ;  /* 0x0000002404007986 */ /* 0x010fe2000c101d08 */
[----:B------:R-:W-:Y:S02]  /*9140*/  IADD3.X R45, R5, UR5, RZ, P0, !PT ;  /* 0x00000005052d7c10 */ /* 0x000fe400087fe4ff */
[----:B---3--:R-:W-:-:S03]  /*9150*/  IADD3 R10, P0, R44, UR7, RZ ;  /* 0x000000072c0a7c10 */ /* 0x008fc6000ff1e0ff */
[----:B--2---:R-:W-:Y:S01]  /*9160*/  STG.E.128 [R44.64], R32 ;  /* 0x000000202c007986 */ /* 0x004fe2000c101d08 */
[----:B------:R-:W-:Y:S02]  /*9170*/  IADD3.X R11, R45, UR5, RZ, P0, !PT ;  /* 0x000000052d0b7c10 */ /* 0x000fe400087fe4ff */
[----:B------:R-:W-:-:S03]  /*9180*/  IADD3 R8, P0, R10, UR7, RZ ;  /* 0x000000070a087c10 */ /* 0x000fc6000ff1e0ff */
[----:B------:R-:W-:Y:S01]  /*9190*/  STG.E.128 [R10.64], R28 ;  /* 0x0000001c0a007986 */ /* 0x000fe2000c101d08 */
        /* <DEDUP_REMOVED lines=8> */
[----:B-1----:R-:W-:Y:S01]  /*9220*/  STG.E.128 [R2.64], R16 ;  /* 0x0000001002007986 */ /* 0x002fe2000c101d08 */
[----:B------:R-:W-:Y:S02]  /*9230*/  IADD3.X R47, R3, UR5, RZ, P0, !PT ;  /* 0x00000005032f7c10 */ /* 0x000fe400087fe4ff */
[----:B------:R-:W-:-:S03]  /*9240*/  IADD3 R48, P0, R46, UR7, RZ ;  /* 0x000000072e307c10 */ /* 0x000fc6000ff1e0ff */
[----:B------:R-:W-:Y:S01]  /*9250*/  STG.E.128 [R46.64], R12 ;  /* 0x0000000c2e007986 */ /* 0x000fe2000c101d08 */
[----:B------:R-:W-:-:S05]  /*9260*/  IADD3.X R49, R47, UR5, RZ, P0, !PT ;  /* 0x000000052f317c10 */ /* 0x000fca00087fe4ff */
[----:B------:R-:W-:Y:S01]  /*9270*/  STG.E.128 [R48.64], R40 ;  /* 0x0000002830007986 */ /* 0x000fe2000c101d08 */
[----:B------:R-:W-:Y:S05]  /*9280*/  EXIT ;  /* 0x000000000000794d */ /* 0x000fea0003800000 */
.L_x_1206:
        /* <DEDUP_REMOVED lines=15> */
.L_x_2130:


//--------------------- .text._ZN5flash16flash_fwd_kernelI23Flash_fwd_kernel_traitsILi64ELi128ELi64ELi4ELb0ELb0EN7cutlass6half_tE19Flash_kernel_traitsILi64ELi128ELi64ELi4ES3_EELb0ELb0ELb0ELb0ELb1ELb1ELb1ELb0EEEvNS_16Flash_fwd_paramsE --------------------------
	.section	.text._ZN5flash16flash_fwd_kernelI23Flash_fwd_kernel_traitsILi64ELi128ELi64ELi4ELb0ELb0EN7cutlass6half_tE19Flash_kernel_traitsILi64ELi128ELi64ELi4ES3_EELb0ELb0ELb0ELb0ELb1ELb1ELb1ELb0EEEvNS_16Flash_fwd_paramsE,"ax",@progbits
	.sectioninfo	@"SHI_REGISTERS=255"
	.align	128
        .global         _ZN5flash16flash_fwd_kernelI23Flash_fwd_kernel_traitsILi64ELi128ELi64ELi4ELb0ELb0EN7cutlass6half_tE19Flash_kernel_traitsILi64ELi128ELi64ELi4ES3_EELb0ELb0ELb0ELb0ELb1ELb1ELb1ELb0EEEvNS_16Flash_fwd_paramsE
        .type           _ZN5flash16flash_fwd_kernelI23Flash_fwd_kernel_traitsILi64ELi128ELi64ELi4ELb0ELb0EN7cutlass6half_tE19Flash_kernel_traitsILi64ELi128ELi64ELi4ES3_EELb0ELb0ELb0ELb0ELb1ELb1ELb1ELb0EEEvNS_16Flash_fwd_paramsE,@function
        .size           _ZN5flash16flash_fwd_kernelI23Flash_fwd_kernel_traitsILi64ELi128ELi64ELi4ELb0ELb0EN7cutlass6half_tE19Flash_kernel_traitsILi64ELi128ELi64ELi4ES3_EELb0ELb0ELb0ELb0ELb1ELb1ELb1ELb0EEEvNS_16Flash_fwd_paramsE,(.L_x_2131 - _ZN5flash16flash_fwd_kernelI23Flash_fwd_kernel_traitsILi64ELi128ELi64ELi4ELb0ELb0EN7cutlass6half_tE19Flash_kernel_traitsILi64ELi128ELi64ELi4ES3_EELb0ELb0ELb0ELb0ELb1ELb1ELb1ELb0EEEvNS_16Flash_fwd_paramsE)
        .other          _ZN5flash16flash_fwd_kernelI23Flash_fwd_kernel_traitsILi64ELi128ELi64ELi4ELb0ELb0EN7cutlass6half_tE19Flash_kernel_traitsILi64ELi128ELi64ELi4ES3_EELb0ELb0ELb0ELb0ELb1ELb1ELb1ELb0EEEvNS_16Flash_fwd_paramsE,@"STO_CUDA_ENTRY STV_DEFAULT"
_ZN5flash16flash_fwd_kernelI23Flash_fwd_kernel_traitsILi64ELi128ELi64ELi4ELb0ELb0EN7cutlass6half_tE19Flash_kernel_traitsILi64ELi128ELi64ELi4ES3_EELb0ELb0ELb0ELb0ELb1ELb1ELb1ELb0EEEvNS_16Flash_fwd_paramsE:
.text._ZN5flash16flash_fwd_kernelI23Flash_fwd_kernel_traitsILi64ELi128ELi64ELi4ELb0ELb0EN7cutlass6half_tE19Flash_kernel_traitsILi64ELi128ELi64ELi4ES3_EELb0ELb0ELb0ELb0ELb1ELb1ELb1ELb0EEEvNS_16Flash_fwd_paramsE:
[----:B------:R-:W-:Y:S02]  /*0000*/  MOV R1, c[0x0][0x28] ;  /* 0x00000a0000017a02 */ /* 0x000fe40000000f00 */
[----:B------:R-:W1:Y:S01]  /*0010*/  S2R R15, SR_CTAID.Y ;  /* 0x00000000000f7919 */ /* 0x000e620000002600 */
[----:B------:R-:W-:Y:S01]  /*0020*/  ISETP.NE.U32.AND P0, PT, RZ, c[0x0][0x250], PT ;  /* 0x00009400ff007a0c */ /* 0x000fe20003f05070 */
[----:B------:R-:W-:Y:S01]  /*0030*/  IMAD.MOV.U32 R11, RZ, RZ, RZ ;  /* 0x000000ffff0b7224 */ /* 0x000fe200078e00ff */
[----:B------:R-:W-:Y:S01]  /*0040*/  ISETP.NE.U32.AND P2, PT, RZ, c[0x0][0x258], PT ;  /* 0x00009600ff007a0c */ /* 0x000fe20003f45070 */
[----:B------:R-:W-:Y:S01]  /*0050*/  ULDC.64 UR8, c[0x0][0x118] ;  /* 0x0000460000087ab9 */ /* 0x000fe20000000a00 */
[----:B------:R-:W-:Y:S02]  /*0060*/  ISETP.NE.AND.EX P0, PT, RZ, c[0x0][0x254], PT, P0 ;  /* 0x00009500ff007a0c */ /* 0x000fe40003f05300 */
[----:B------:R-:W-:-:S11]  /*0070*/  ISETP.NE.AND.EX P2, PT, RZ, c[0x0][0x25c], PT, P2 ;  /* 0x00009700ff007a0c */ /* 0x000fd60003f45320 */
[----:B------:R-:W-:Y:S02]  /*0080*/  @P0 IMAD.MOV.U32 R2, RZ, RZ, 0x4 ;  /* 0x00000004ff020424 */ /* 0x000fe400078e00ff */
[----:B------:R-:W-:Y:S02]  /*0090*/  @P2 IMAD.MOV.U32 R0, RZ, RZ, 0x4 ;  /* 0x00000004ff002424 */ /* 0x000fe400078e00ff */
[----:B-1----:R-:W-:-:S04]  /*00a0*/  @P0 IMAD.WIDE R2, R15, R2, c[0x0][0x250] ;  /* 0x000094000f020625 */ /* 0x002fc800078e0202 */
[----:B------:R-:W-:Y:S01]  /*00b0*/  @P2 IMAD.WIDE R4, R15, R0, c[0x0][0x258] ;  /* 0x000096000f042625 */ /* 0x000fe200078e0200 */
[----:B------:R-:W2:Y:S04]  /*00c0*/  @P0 LDG.E R11, [R2.64] ;  /* 0x00000008020b0981 */ /* 0x000ea8000c1e1900 */
[----:B------:R-:W2:Y:S01]  /*00d0*/  @P2 LDG.E R86, [R4.64] ;  /* 0x0000000804562981 */ /* 0x000ea2000c1e1900 */
[----:B------:R-:W-:-:S03]  /*00e0*/  @!P2 ISETP.NE.U32.AND P1, PT, RZ, c[0x0][0x268], PT ;  /* 0x00009a00ff00aa0c */ /* 0x000fc60003f25070 */
[----:B------:R-:W1:Y:S01]  /*00f0*/  S2R R24, SR_CTAID.X ;  /* 0x0000000000187919 */ /* 0x000e620000002500 */
        /* <DEDUP_REMOVED lines=9> */
[----:B------:R-:W-:Y:S01]  /*0190*/  IADD3 R0, R86, 0x3f, RZ ;  /* 0x0000003f56007810 */ /* 0x000fe20007ffe0ff */
[----:B------:R-:W-:Y:S01]  /*01a0*/  ULDC.64 UR4, c[0x0][0x190] ;  /* 0x0000640000047ab9 */ /* 0x000fe20000000a00 */
[----:B------:R-:W2:Y:S01]  /*01b0*/  I2F.RP R4, R10 ;  /* 0x0000000a00047306 */ /* 0x000ea20000209400 */
[----:B------:R-:W3:Y:S01]  /*01c0*/  S2R R14, SR_CTAID.Z ;  /* 0x00000000000e7919 */ /* 0x000ee20000002700 */
[----:B------:R-:W-:Y:S01]  /*01d0*/  SHF.R.S32.HI R3, RZ, 0x1f, R0 ;  /* 0x0000001fff037819 */ /* 0x000fe20000011400 */
[----:B------:R-:W-:Y:S02]  /*01e0*/  USHF.L.U32 UR7, UR4, 0x5, URZ ;  /* 0x0000000504077899 */ /* 0x000fe4000800063f */
[----:B------:R-:W-:Y:S01]  /*01f0*/  UMOV UR6, 0x5 ;  /* 0x0000000500067882 */ /* 0x000fe20000000000 */
[----:B------:R-:W-:Y:S01]  /*0200*/  LEA.HI R3, R3, R0, RZ, 0x6 ;  /* 0x0000000003037211 */ /* 0x000fe200078f30ff */
[----:B------:R-:W-:-:S02]  /*0210*/  USHF.L.U64.HI UR13, UR4, UR6, UR5 ;  /* 0x00000006040d7299 */ /* 0x000fc40008010205 */
[----:B------:R-:W-:Y:S02]  /*0220*/  UMOV UR10, 0x6 ;  /* 0x00000006000a7882 */ /* 0x000fe40000000000 */
[----:B------:R-:W-:Y:S02]  /*0230*/  ULDC.64 UR4, c[0x0][0x198] ;  /* 0x0000660000047ab9 */ /* 0x000fe40000000a00 */
[----:B------:R-:W-:Y:S02]  /*0240*/  USHF.L.U64.HI UR10, UR4, UR10, UR5 ;  /* 0x0000000a040a7299 */ /* 0x000fe40008010205 */
[----:B------:R-:W-:Y:S01]  /*0250*/  USHF.L.U32 UR11, UR4, 0x6, URZ ;  /* 0x00000006040b7899 */ /* 0x000fe2000800063f */
[----:B--2---:R-:W2:Y:S01]  /*0260*/  MUFU.RCP R20, R4 ;  /* 0x0000000400147308 */ /* 0x004ea20000001000 */
[----:B------:R-:W-:Y:S02]  /*0270*/  USHF.L.U32 UR12, UR4, 0x5, URZ ;  /* 0x00000005040c7899 */ /* 0x000fe4000800063f */
[----:B------:R-:W-:Y:S01]  /*0280*/  USHF.L.U64.HI UR14, UR4, UR6, UR5 ;  /* 0x00000006040e7299 */ /* 0x000fe20008010205 */
[----:B-1----:R-:W-:-:S02]  /*0290*/  SHF.R.S32.HI R85, RZ, 0x1f, R84 ;  /* 0x0000001fff557819 */ /* 0x002fc40000011454 */
[----:B------:R-:W-:Y:S02]  /*02a0*/  ULDC.64 UR4, c[0x0][0x1a0] ;  /* 0x0000680000047ab9 */ /* 0x000fe40000000a00 */
[----:B------:R-:W-:Y:S01]  /*02b0*/  USHF.L.U64.HI UR5, UR4, UR6, UR5 ;  /* 0x0000000604057299 */ /* 0x000fe20008010205 */
[CC--:B------:R-:W-:Y:S01]  /*02c0*/  LEA.HI R19, R85.reuse, R84.reuse, RZ, 0x3 ;  /* 0x0000005455137211 */ /* 0x0c0fe200078f18ff */
[----:B------:R-:W-:Y:S01]  /*02d0*/  USHF.L.U32 UR4, UR4, 0x5, URZ ;  /* 0x0000000504047899 */ /* 0x000fe2000800063f */
[----:B------:R-:W-:Y:S02]  /*02e0*/  LEA.HI R5, R85, R84, RZ, 0x4 ;  /* 0x0000005455057211 */ /* 0x000fe400078f20ff */
[----:B------:R-:W-:Y:S02]  /*02f0*/  LOP3.LUT R7, R19, 0xfffffff8, RZ, 0xc0, !PT ;  /* 0xfffffff813077812 */ /* 0x000fe400078ec0ff */
[----:B------:R-:W-:Y:S02]  /*0300*/  SHF.R.S32.HI R8, RZ, 0x3, R19 ;  /* 0x00000003ff087819 */ /* 0x000fe40000011413 */
[----:B--2---:R-:W-:-:S02]  /*0310*/  IADD3 R20, R20, 0xffffffe, RZ ;  /* 0x0ffffffe14147810 */ /* 0x004fc40007ffe0ff */
[----:B------:R-:W-:Y:S02]  /*0320*/  IADD3 R6, -R7, R84, RZ ;  /* 0x0000005407067210 */ /* 0x000fe40007ffe1ff */
[----:B------:R-:W1:Y:S01]  /*0330*/  F2I.FTZ.U32.TRUNC.NTZ R21, R20 ;  /* 0x0000001400157305 */ /* 0x000e62000021f000 */
[----:B------:R-:W-:Y:S02]  /*0340*/  SHF.L.U32 R13, R8, 0x6, RZ ;  /* 0x00000006080d7819 */ /* 0x000fe400000006ff */
[--C-:B------:R-:W-:Y:S01]  /*0350*/  SHF.R.S32.HI R9, RZ, 0x1f, R8.reuse ;  /* 0x0000001fff097819 */ /* 0x100fe20000011408 */
[----:B------:R-:W-:Y:S01]  /*0360*/  IMAD.SHL.U32 R22, R6, 0x8, RZ ;  /* 0x0000000806167824 */ /* 0x000fe200078e00ff */
[----:B------:R-:W-:Y:S02]  /*0370*/  IADD3 R16, P0, R8, R11, RZ ;  /* 0x0000000b08107210 */ /* 0x000fe40007f1e0ff */
[----:B------:R-:W-:Y:S01]  /*0380*/  SHF.R.S32.HI R0, RZ, 0x4, R5 ;  /* 0x00000004ff007819 */ /* 0x000fe20000011405 */
[----:B------:R-:W-:Y:S01]  /*0390*/  IMAD.WIDE R24, R24, 0x80, R8 ;  /* 0x0000008018187825 */ /* 0x000fe200078e0208 */
[----:B------:R-:W-:-:S02]  /*03a0*/  LOP3.LUT R13, R13, 0x1c0, RZ, 0xc0, !PT ;  /* 0x000001c00d0d7812 */ /* 0x000fc400078ec0ff */
[----:B------:R-:W-:Y:S02]  /*03b0*/  LEA.HI.X.SX32 R11, R11, R9, 0x1, P0 ;  /* 0x000000090b0b7211 */ /* 0x000fe400000f0eff */
[----:B------:R-:W-:Y:S02]  /*03c0*/  LEA.HI R7, R5, R0, RZ, 0x1 ;  /* 0x0000000005077211 */ /* 0x000fe400078f08ff */
[----:B------:R-:W-:Y:S02]  /*03d0*/  LEA.HI R9, R85, R84, RZ, 0x6 ;  /* 0x0000005455097211 */ /* 0x000fe400078f30ff */
[----:B------:R-:W-:Y:S02]  /*03e0*/  LOP3.LUT R5, R5, 0xfffffff0, RZ, 0xc0, !PT ;  /* 0xfffffff005057812 */ /* 0x000fe400078ec0ff */
[----:B------:R-:W-:Y:S01]  /*03f0*/  SHF.R.U32.HI R200, RZ, 0x3, R13 ;  /* 0x00000003ffc87819 */ /* 0x000fe2000001160d */
[----:B------:R-:W-:Y:S01]  /*0400*/  IMAD.SHL.U32 R9, R9, 0x8, RZ ;  /* 0x0000000809097824 */ /* 0x000fe200078e00ff */
[----:B-1----:R-:W-:Y:S01]  /*0410*/  IADD3 R17, RZ, -R21, RZ ;  /* 0x80000015ff117210 */ /* 0x002fe20007ffe0ff */
[----:B------:R-:W-:Y:S01]  /*0420*/  IMAD.IADD R18, R84, 0x1, -R5 ;  /* 0x0000000154127824 */ /* 0x000fe200078e0a05 */
[----:B------:R-:W-:Y:S01]  /*0430*/  LOP3.LUT R13, R13, 0x38, R22, 0xf8, !PT ;  /* 0x000000380d0d7812 */ /* 0x000fe200078ef816 */
[----:B------:R-:W-:Y:S01]  /*0440*/  IMAD R5, R11, c[0x0][0x198], RZ ;  /* 0x000066000b057a24 */ /* 0x000fe200078e02ff */
[----:B------:R-:W-:Y:S01]  /*0450*/  MOV R20, RZ ;  /* 0x000000ff00147202 */ /* 0x000fe20000000f00 */
[----:B------:R-:W-:Y:S01]  /*0460*/  IMAD R4, R17, R10, RZ ;  /* 0x0000000a11047224 */ /* 0x000fe200078e02ff */
[----:B------:R-:W-:Y:S01]  /*0470*/  LOP3.LUT R200, R13, R200, RZ, 0x3c, !PT ;  /* 0x000000c80dc87212 */ /* 0x000fe200078e3cff */
[----:B------:R-:W-:Y:S01]  /*0480*/  IMAD R11, R11, c[0x0][0x1a0], RZ ;  /* 0x000068000b0b7a24 */ /* 0x000fe200078e02ff */
[----:B------:R-:W-:Y:S01]  /*0490*/  SHF.R.S32.HI R13, RZ, 0x1f, R15 ;  /* 0x0000001fff0d7819 */ /* 0x000fe2000001140f */
[----:B------:R-:W-:Y:S01]  /*04a0*/  IMAD.HI.U32 R4, R21, R4, R20 ;  /* 0x0000000415047227 */ /* 0x000fe200078e0014 */
[----:B------:R-:W-:-:S02]  /*04b0*/  LOP3.LUT R7, R7, 0xfffffffe, RZ, 0xc0, !PT ;  /* 0xfffffffe07077812 */ /* 0x000fc400078ec0ff */
[----:B------:R-:W-:Y:S01]  /*04c0*/  SHF.R.S32.HI R23, RZ, 0x1f, R22 ;  /* 0x0000001fff177819 */ /* 0x000fe20000011416 */
[----:B------:R-:W-:Y:S01]  /*04d0*/  IMAD R8, R13, c[0x0][0x178], RZ ;  /* 0x00005e000d087a24 */ /* 0x000fe200078e02ff */
[----:B------:R-:W-:Y:S01]  /*04e0*/  LOP3.LUT R200, R200, 0x7ffffe00, R9, 0xf8, !PT ;  /* 0x7ffffe00c8c87812 */ /* 0x000fe200078ef809 */
[C---:B------:R-:W-:Y:S01]  /*04f0*/  IMAD R12, R16.reuse, c[0x0][0x19c], R5 ;  /* 0x00006700100c7a24 */ /* 0x040fe200078e0205 */
[----:B------:R-:W-:Y:S01]  /*0500*/  SHF.R.S32.HI R17, RZ, 0x1f, R18 ;  /* 0x0000001fff117819 */ /* 0x000fe20000011412 */
[C---:B------:R-:W-:Y:S01]  /*0510*/  IMAD R11, R16.reuse, c[0x0][0x1a4], R11 ;  /* 0x00006900100b7a24 */ /* 0x040fe200078e020b */
[----:B---3--:R-:W-:Y:S01]  /*0520*/  IABS R9, R14 ;  /* 0x0000000e00097213 */ /* 0x008fe20000000000 */
[--C-:B------:R-:W-:Y:S01]  /*0530*/  IMAD.WIDE.U32 R20, R16, c[0x0][0x198], R22.reuse ;  /* 0x0000660010147a25 */ /* 0x100fe200078e0016 */
[----:B------:R-:W-:Y:S02]  /*0540*/  IADD3 R7, R0, -R7, RZ ;  /* 0x8000000700077210 */ /* 0x000fe40007ffe0ff */
[----:B------:R-:W-:Y:S01]  /*0550*/  LEA.HI R0, R17, R18, RZ, 0x3 ;  /* 0x0000001211007211 */ /* 0x000fe200078f18ff */
[----:B------:R-:W-:Y:S01]  /*0560*/  IMAD.WIDE.U32 R16, R16, c[0x0][0x1a0], R22 ;  /* 0x0000680010107a25 */ /* 0x000fe200078e0016 */
[----:B------:R-:W-:-:S02]  /*0570*/  LOP3.LUT R2, R14, c[0x0][0x1c8], RZ, 0x3c, !PT ;  /* 0x000072000e027a12 */ /* 0x000fc400078e3cff */
[----:B------:R-:W-:Y:S01]  /*0580*/  SHF.L.U32 R200, R200, 0x1, RZ ;  /* 0x00000001c8c87819 */ /* 0x000fe200000006ff */
[C---:B------:R-:W-:Y:S01]  /*0590*/  IMAD R8, R15.reuse, c[0x0][0x17c], R8 ;  /* 0x00005f000f087a24 */ /* 0x040fe200078e0208 */
[----:B------:R-:W-:Y:S01]  /*05a0*/  ISETP.GE.AND P1, PT, R2, RZ, PT ;  /* 0x000000ff0200720c */ /* 0x000fe20003f26270 */
[----:B------:R-:W-:Y:S01]  /*05b0*/  IMAD.WIDE.U32 R22, R15, c[0x0][0x178], R22 ;  /* 0x00005e000f167a25 */ /* 0x000fe200078e0016 */
[----:B------:R-:W-:Y:S02]  /*05c0*/  IADD3 R17, R17, R11, RZ ;  /* 0x0000000b11117210 */ /* 0x000fe40007ffe0ff */
[----:B------:R-:W-:Y:S01]  /*05d0*/  LOP3.LUT R5, R0, 0xfffffff8, RZ, 0xc0, !PT ;  /* 0xfffffff800057812 */ /* 0x000fe200078ec0ff */
[----:B------:R-:W-:Y:S01]  /*05e0*/  IMAD.HI.U32 R4, R4, R9, RZ ;  /* 0x0000000904047227 */ /* 0x000fe200078e00ff */
[----:B------:R-:W-:Y:S02]  /*05f0*/  LEA.HI R85, R85, R84, RZ, 0x5 ;  /* 0x0000005455557211 */ /* 0x000fe400078f28ff */
[----:B------:R-:W-:Y:S01]  /*0600*/  IADD3 R5, R18, -R5, RZ ;  /* 0x8000000512057210 */ /* 0x000fe20007ffe0ff */
[----:B------:R-:W-:Y:S01]  /*0610*/  IMAD.IADD R23, R23, 0x1, R8 ;  /* 0x0000000117177824 */ /* 0x000fe200078e0208 */
[----:B------:R-:W-:Y:S01]  /*0620*/  IADD3 R8, -R4, RZ, RZ ;  /* 0x000000ff04087210 */ /* 0x000fe20007ffe1ff */
[----:B------:R-:W-:Y:S01]  /*0630*/  IMAD.SHL.U32 R2, R6, 0x40, RZ ;  /* 0x0000004006027824 */ /* 0x000fe200078e00ff */
[----:B------:R-:W-:Y:S01]  /*0640*/  SHF.L.U32 R82, R5, 0x6, RZ ;  /* 0x0000000605527819 */ /* 0x000fe200000006ff */
[----:B------:R-:W-:Y:S01]  /*0650*/  IMAD.IADD R21, R21, 0x1, R12 ;  /* 0x0000000115157824 */ /* 0x000fe200078e020c */
[----:B------:R-:W-:Y:S01]  /*0660*/  SHF.R.S32.HI R12, RZ, 0x1f, R14 ;  /* 0x0000001fff0c7819 */ /* 0x000fe2000001140e */
[----:B------:R-:W-:Y:S01]  /*0670*/  IMAD R9, R10, R8, R9 ;  /* 0x000000080a097224 */ /* 0x000fe200078e0209 */
[----:B------:R-:W-:Y:S01]  /*0680*/  LOP3.LUT R2, R2, 0x1c0, RZ, 0xc0, !PT ;  /* 0x000001c002027812 */ /* 0x000fe200078ec0ff */
[----:B------:R-:W-:Y:S01]  /*0690*/  IMAD.WIDE.U32 R22, R14, c[0x0][0x1a8], R22 ;  /* 0x00006a000e167a25 */ /* 0x000fe200078e0016 */
[----:B------:R-:W-:-:S02]  /*06a0*/  LOP3.LUT R82, R82, 0x1c0, RZ, 0xc0, !PT ;  /* 0x000001c052527812 */ /* 0x000fc400078ec0ff */
[----:B------:R-:W-:Y:S01]  /*06b0*/  ISETP.GT.U32.AND P2, PT, R10, R9, PT ;  /* 0x000000090a00720c */ /* 0x000fe20003f44070 */
[----:B------:R-:W-:Y:S01]  /*06c0*/  IMAD R8, R13, c[0x0][0x180], RZ ;  /* 0x000060000d087a24 */ /* 0x000fe200078e02ff */
[----:B------:R-:W-:Y:S01]  /*06d0*/  LOP3.LUT R19, R2, 0x8, R19, 0xf8, !PT ;  /* 0x0000000802137812 */ /* 0x000fe200078ef813 */
[----:B------:R-:W-:Y:S01]  /*06e0*/  IMAD R11, R25, c[0x0][0x190], RZ ;  /* 0x00006400190b7a24 */ /* 0x000fe200078e02ff */
[----:B------:R-:W-:Y:S01]  /*06f0*/  SHF.R.U32.HI R2, RZ, 0x3, R2 ;  /* 0x00000003ff027819 */ /* 0x000fe20000011602 */
[C---:B------:R-:W-:Y:S01]  /*0700*/  IMAD R8, R15.reuse, c[0x0][0x184], R8 ;  /* 0x000061000f087a24 */ /* 0x040fe200078e0208 */
[----:B------:R-:W-:Y:S01]  /*0710*/  SHF.L.U32 R83, R0, 0x6, RZ ;  /* 0x0000000600537819 */ /* 0x000fe200000006ff */
[----:B------:R-:W-:Y:S01]  /*0720*/  IMAD.WIDE.U32 R204, R15, c[0x0][0x180], R20 ;  /* 0x000060000fcc7a25 */ /* 0x000fe200078e0014 */
[----:B------:R-:W-:Y:S02]  /*0730*/  LOP3.LUT R2, R19, R2, RZ, 0x3c, !PT ;  /* 0x0000000213027212 */ /* 0x000fe400078e3cff */
[----:B------:R-:W-:Y:S01]  /*0740*/  SHF.R.S32.HI R0, RZ, 0x5, R85 ;  /* 0x00000005ff007819 */ /* 0x000fe20000011455 */
[----:B------:R-:W-:Y:S01]  /*0750*/  IMAD R19, R12, c[0x0][0x1a8], RZ ;  /* 0x00006a000c137a24 */ /* 0x000fe200078e02ff */
[----:B------:R-:W-:Y:S01]  /*0760*/  IADD3 R205, R205, R8, RZ ;  /* 0x00000008cdcd7210 */ /* 0x000fe20007ffe0ff */
[----:B------:R-:W-:Y:S01]  /*0770*/  @!P2 IMAD.IADD R9, R9, 0x1, -R10 ;  /* 0x000000010909a824 */ /* 0x000fe200078e0a0a */
[----:B------:R-:W-:Y:S01]  /*0780*/  @!P2 IADD3 R4, R4, 0x1, RZ ;  /* 0x000000010404a810 */ /* 0x000fe20007ffe0ff */
[----:B------:R-:W-:Y:S01]  /*0790*/  IMAD R19, R14, c[0x0][0x1ac], R19 ;  /* 0x00006b000e137a24 */ /* 0x000fe200078e0213 */
[----:B------:R-:W-:Y:S01]  /*07a0*/  ISETP.NE.AND P2, PT, RZ, c[0x0][0x1c8], PT ;  /* 0x00007200ff007a0c */ /* 0x000fe20003f45270 */
[C---:B------:R-:W-:Y:S01]  /*07b0*/  IMAD R11, R24.reuse, c[0x0][0x194], R11 ;  /* 0x00006500180b7a24 */ /* 0x040fe200078e020b */
[----:B------:R-:W-:Y:S01]  /*07c0*/  ISETP.GE.U32.AND P3, PT, R9, R10, PT ;  /* 0x0000000a0900720c */ /* 0x000fe20003f66070 */
[----:B------:R-:W-:Y:S01]  /*07d0*/  IMAD.IADD R23, R23, 0x1, R19 ;  /* 0x0000000117177824 */ /* 0x000fe200078e0213 */
[----:B------:R-:W-:Y:S01]  /*07e0*/  LOP3.LUT R83, R83, 0xfffffe00, RZ, 0xc0, !PT ;  /* 0xfffffe0053537812 */ /* 0x000fe200078ec0ff */
[----:B------:R-:W-:Y:S01]  /*07f0*/  IMAD R12, R13, c[0x0][0x188], RZ ;  /* 0x000062000d0c7a24 */ /* 0x000fe200078e02ff */
[----:B------:R-:W-:Y:S01]  /*0800*/  LOP3.LUT R201, R85, 0xffffffe0, RZ, 0xc0, !PT ;  /* 0xffffffe055c97812 */ /* 0x000fe200078ec0ff */
[----:B------:R-:W-:-:S04]  /*0810*/  IMAD.WIDE.U32 R22, R24, c[0x0][0x190], R22 ;  /* 0x0000640018167a25 */ /* 0x000fc800078e0016 */
[----:B------:R-:W-:Y:S01]  /*0820*/  IMAD.IADD R11, R23, 0x1, R11 ;  /* 0x00000001170b7824 */ /* 0x000fe200078e020b */
[----:B------:R-:W-:Y:S01]  /*0830*/  LEA R8, P0, R22, c[0x0][0x160], 0x1 ;  /* 0x0000580016087a11 */ /* 0x000fe200078008ff */
[C---:B------:R-:W-:Y:S02]  /*0840*/  IMAD.WIDE.U32 R202, R15.reuse, c[0x0][0x188], R16 ;  /* 0x000062000fca7a25 */ /* 0x040fe400078e0010 */
[----:B------:R-:W-:Y:S02]  /*0850*/  @P3 IADD3 R4, R4, 0x1, RZ ;  /* 0x0000000104043810 */ /* 0x000fe40007ffe0ff */
[----:B------:R-:W-:Y:S01]  /*0860*/  LEA.HI.X R9, R22, c[0x0][0x164], R11, 0x1, P0 ;  /* 0x0000590016097a11 */ /* 0x000fe200000f0c0b */
[----:B------:R-:W-:Y:S01]  /*0870*/  IMAD R12, R15, c[0x0][0x18c], R12 ;  /* 0x000063000f0c7a24 */ /* 0x000fe200078e020c */
[----:B------:R-:W-:Y:S01]  /*0880*/  IADD3 R10, P0, R8, UR7, RZ ;  /* 0x00000007080a7c10 */ /* 0x000fe2000ff1e0ff */
[----:B------:R-:W-:Y:S02]  /*0890*/  IMAD.MOV.U32 R13, RZ, RZ, R4 ;  /* 0x000000ffff0d7224 */ /* 0x000fe400078e0004 */
[----:B------:R1:W-:Y:S01]  /*08a0*/  LDGSTS.E.BYPASS.LTC128B.128 [R200], [R8.64] ;  /* 0x0000000008c87fae */ /* 0x0003e2000b901d48 */
[----:B------:R-:W-:Y:S01]  /*08b0*/  IADD3.X R11, R9, UR13, RZ, P0, !PT ;  /* 0x0000000d090b7c10 */ /* 0x000fe200087fe4ff */
[----:B------:R-:W-:Y:S01]  /*08c0*/  IMAD R2, R7, 0x200, R2 ;  /* 0x0000020007027824 */ /* 0x000fe200078e0202 */
[----:B------:R-:W-:Y:S01]  /*08d0*/  @!P1 IADD3 R13, -R13, RZ, RZ ;  /* 0x000000ff0d0d9210 */ /* 0x000fe20007ffe1ff */
[----:B------:R-:W-:Y:S01]  /*08e0*/  IMAD.IADD R201, R84, 0x1, -R201 ;  /* 0x0000000154c97824 */ /* 0x000fe200078e0ac9 */
[----:B------:R-:W-:Y:S01]  /*08f0*/  @!P2 LOP3.LUT R13, RZ, c[0x0][0x1c8], RZ, 0x33, !PT ;  /* 0x00007200ff0daa12 */ /* 0x000fe200078e33ff */
[----:B------:R2:W-:Y:S01]  /*0900*/  LDGSTS.E.BYPASS.LTC128B.128 [R200+0x800], [R10.64] ;  /* 0x008000000ac87fae */ /* 0x0005e2000b901d48 */
[----:B------:R-:W-:-:S02]  /*0910*/  IADD3 R16, P0, R10, UR7, RZ ;  /* 0x000000070a107c10 */ /* 0x000fc4000ff1e0ff */
[----:B------:R-:W-:Y:S01]  /*0920*/  IADD3 R203, R203, R12, RZ ;  /* 0x0000000ccbcb7210 */ /* 0x000fe20007ffe0ff */
[----:B------:R-:W-:Y:S01]  /*0930*/  IMAD.WIDE.U32 R204, R13, c[0x0][0x1b0], R204 ;  /* 0x00006c000dcc7a25 */ /* 0x000fe200078e00cc */
[----:B------:R-:W-:Y:S02]  /*0940*/  IADD3.X R17, R11, UR13, RZ, P0, !PT ;  /* 0x0000000d0b117c10 */ /* 0x000fe400087fe4ff */
[----:B------:R-:W-:Y:S01]  /*0950*/  IADD3 R14, P0, R16, UR7, RZ ;  /* 0x00000007100e7c10 */ /* 0x000fe2000ff1e0ff */
[----:B------:R-:W-:Y:S01]  /*0960*/  IMAD.WIDE.U32 R202, R13, c[0x0][0x1b8], R202 ;  /* 0x00006e000dca7a25 */ /* 0x000fe200078e00ca */
[----:B------:R-:W-:Y:S01]  /*0970*/  MOV R206, R204 ;  /* 0x000000cc00ce7202 */ /* 0x000fe20000000f00 */
[----:B------:R3:W-:Y:S01]  /*0980*/  LDGSTS.E.BYPASS.LTC128B.128 [R200+0x1000], [R16.64] ;  /* 0x0100000010c87fae */ /* 0x0007e2000b901d48 */
[----:B------:R-:W-:Y:S02]  /*0990*/  IADD3.X R15, R17, UR13, RZ, P0, !PT ;  /* 0x0000000d110f7c10 */ /* 0x000fe400087fe4ff */
[----:B------:R-:W-:-:S02]  /*09a0*/  IADD3 R18, P0, R14, UR7, RZ ;  /* 0x000000070e127c10 */ /* 0x000fc4000ff1e0ff */
[C---:B------:R-:W-:Y:S01]  /*09b0*/  SHF.L.U32 R96, R2.reuse, 0x1, RZ ;  /* 0x0000000102607819 */ /* 0x040fe200000006ff */
[----:B------:R4:W-:Y:S01]  /*09c0*/  LDGSTS.E.BYPASS.LTC128B.128 [R200+0x1800], [R14.64] ;  /* 0x018000000ec87fae */ /* 0x0009e2000b901d48 */
[----:B------:R-:W-:Y:S02]  /*09d0*/  IADD3.X R19, R15, UR13, RZ, P0, !PT ;  /* 0x0000000d0f137c10 */ /* 0x000fe400087fe4ff */
[----:B------:R-:W-:Y:S01]  /*09e0*/  LEA R197, R2, 0x4000, 0x1 ;  /* 0x0000400002c57811 */ /* 0x000fe200078e08ff */
[----:B------:R-:W-:Y:S01]  /*09f0*/  IMAD.MOV.U32 R2, RZ, RZ, 0x40 ;  /* 0x00000040ff027424 */ /* 0x000fe200078e00ff */
[----:B-1----:R-:W-:Y:S01]  /*0a00*/  SHF.R.S32.HI R8, RZ, 0x1f, R13 ;  /* 0x0000001fff087819 */ /* 0x002fe2000001140d */
[----:B------:R1:W-:Y:S01]  /*0a10*/  LDGSTS.E.BYPASS.LTC128B.128 [R200+0x2000], [R18.64] ;  /* 0x0200000012c87fae */ /* 0x0003e2000b901d48 */
[----:B------:R-:W-:-:S03]  /*0a20*/  IADD3 R193, R197, 0x40, RZ ;  /* 0x00000040c5c17810 */ /* 0x000fc60007ffe0ff */
[C---:B------:R-:W-:Y:S01]  /*0a30*/  IMAD R4, R8.reuse, c[0x0][0x1b0], RZ ;  /* 0x00006c0008047a24 */ /* 0x040fe200078e02ff */
[----:B--2---:R-:W-:Y:S01]  /*0a40*/  LEA.HI.SX32 R11, R3, 0xffffffff, 0x1a ;  /* 0xffffffff030b7811 */ /* 0x004fe200078fd2ff */
[----:B------:R-:W-:Y:S02]  /*0a50*/  IMAD R8, R8, c[0x0][0x1b8], RZ ;  /* 0x00006e0008087a24 */ /* 0x000fe400078e02ff */
[----:B------:R-:W-:Y:S01]  /*0a60*/  IMAD R207, R13, c[0x0][0x1b4], R4 ;  /* 0x00006d000dcf7a24 */ /* 0x000fe200078e0204 */
[----:B------:R-:W-:Y:S01]  /*0a70*/  SHF.R.S32.HI R9, RZ, 0x1f, R11 ;  /* 0x0000001fff097819 */ /* 0x000fe2000001140b */
[----:B------:R-:W-:Y:S02]  /*0a80*/  IMAD R4, R11, UR10, RZ ;  /* 0x0000000a0b047c24 */ /* 0x000fe4000f8e02ff */
[----:B------:R-:W-:Y:S02]  /*0a90*/  IMAD.IADD R207, R205, 0x1, R207 ;  /* 0x00000001cdcf7824 */ /* 0x000fe400078e02cf */
[----:B------:R-:W-:Y:S01]  /*0aa0*/  IMAD R4, R9, UR11, R4 ;  /* 0x0000000b09047c24 */ /* 0x000fe2000f8e0204 */
[----:B---3--:R-:W-:Y:S01]  /*0ab0*/  IADD3 R16, P0, R18, UR7, RZ ;  /* 0x0000000712107c10 */ /* 0x008fe2000ff1e0ff */
[----:B------:R-:W-:-:S02]  /*0ac0*/  IMAD R199, R13, c[0x0][0x1bc], R8 ;  /* 0x00006f000dc77a24 */ /* 0x000fc400078e0208 */
[----:B------:R-:W-:Y:S01]  /*0ad0*/  IMAD R8, R9, c[0x0][0x1a0], RZ ;  /* 0x0000680009087a24 */ /* 0x000fe200078e02ff */
[----:B------:R-:W-:Y:S01]  /*0ae0*/  IADD3.X R17, R19, UR13, RZ, P0, !PT ;  /* 0x0000000d13117c10 */ /* 0x000fe200087fe4ff */
[----:B------:R-:W-:-:S04]  /*0af0*/  IMAD.WIDE.U32 R12, R11, c[0x0][0x1a0], RZ ;  /* 0x000068000b0c7a25 */ /* 0x000fc800078e00ff */
[----:B----4-:R-:W-:Y:S01]  /*0b00*/  IMAD.WIDE.U32 R14, R11, UR11, R206 ;  /* 0x0000000b0b0e7c25 */ /* 0x010fe2000f8e00ce */
[----:B------:R2:W-:Y:S01]  /*0b10*/  LDGSTS.E.BYPASS.LTC128B.128 [R200+0x2800], [R16.64] ;  /* 0x0280000010c87fae */ /* 0x0005e2000b901d48 */
[----:B-1----:R-:W-:Y:S02]  /*0b20*/  IADD3 R18, P1, R16, UR7, RZ ;  /* 0x0000000710127c10 */ /* 0x002fe4000ff3e0ff */
[----:B------:R-:W-:Y:S01]  /*0b30*/  IMAD.IADD R9, R15, 0x1, R4 ;  /* 0x000000010f097824 */ /* 0x000fe200078e0204 */
[C---:B------:R-:W-:Y:S01]  /*0b40*/  LEA R10, P0, R14.reuse, c[0x0][0x168], 0x1 ;  /* 0x00005a000e0a7a11 */ /* 0x040fe200078008ff */
[----:B------:R-:W-:Y:S01]  /*0b50*/  IMAD R8, R11, c[0x0][0x1a4], R8 ;  /* 0x000069000b087a24 */ /* 0x000fe200078e0208 */
[----:B------:R-:W-:Y:S01]  /*0b60*/  IADD3.X R19, R17, UR13, RZ, P1, !PT ;  /* 0x0000000d11137c10 */ /* 0x000fe20008ffe4ff */
[----:B------:R-:W-:Y:S01]  /*0b70*/  IMAD.IADD R199, R203, 0x1, R199 ;  /* 0x00000001cbc77824 */ /* 0x000fe200078e02c7 */
[----:B------:R-:W-:Y:S02]  /*0b80*/  LEA.HI.X R11, R14, c[0x0][0x16c], R9, 0x1, P0 ;  /* 0x00005b000e0b7a11 */ /* 0x000fe400000f0c09 */
[----:B------:R-:W-:Y:S01]  /*0b90*/  IADD3 R14, P1, R10, UR12, RZ ;  /* 0x0000000c0a0e7c10 */ /* 0x000fe2000ff3e0ff */
[----:B------:R1:W-:Y:S01]  /*0ba0*/  LDGSTS.E.BYPASS.LTC128B.128 [R200+0x3000], [R18.64] ;  /* 0x0300000012c87fae */ /* 0x0003e2000b901d48 */
[----:B------:R-:W-:-:S02]  /*0bb0*/  IADD3 R8, R13, R8, RZ ;  /* 0x000000080d087210 */ /* 0x000fc40007ffe0ff */
[----:B------:R-:W-:Y:S02]  /*0bc0*/  LEA R4, P0, R12, R202, 0x6 ;  /* 0x000000ca0c047211 */ /* 0x000fe400078030ff */
[----:B------:R-:W-:Y:S02]  /*0bd0*/  IADD3.X R15, R11, UR14, RZ, P1, !PT ;  /* 0x0000000e0b0f7c10 */ /* 0x000fe40008ffe4ff */
[----:B------:R-:W-:Y:S02]  /*0be0*/  IADD3 R20, P1, R14, UR12, RZ ;  /* 0x0000000c0e147c10 */ /* 0x000fe4000ff3e0ff */
[----:B------:R-:W-:Y:S02]  /*0bf0*/  LEA.HI.X R13, R12, R199, R8, 0x6, P0 ;  /* 0x000000c70c0d7211 */ /* 0x000fe400000f3408 */
[----:B------:R-:W-:Y:S02]  /*0c00*/  IADD3.X R21, R15, UR14, RZ, P1, !PT ;  /* 0x0000000e0f157c10 */ /* 0x000fe40008ffe4ff */
[----:B------:R-:W-:-:S02]  /*0c10*/  IADD3 R22, P0, R20, UR12, RZ ;  /* 0x0000000c14167c10 */ /* 0x000fc4000ff1e0ff */
[----:B--2---:R-:W-:Y:S02]  /*0c20*/  IADD3 R16, P2, R18, UR7, RZ ;  /* 0x0000000712107c10 */ /* 0x004fe4000ff5e0ff */
[----:B------:R-:W-:Y:S02]  /*0c30*/  IADD3.X R23, R21, UR14, RZ, P0, !PT ;  /* 0x0000000e15177c10 */ /* 0x000fe400087fe4ff */
[----:B------:R-:W-:Y:S02]  /*0c40*/  IADD3.X R17, R19, UR13, RZ, P2, !PT ;  /* 0x0000000d13117c10 */ /* 0x000fe400097fe4ff */
[----:B------:R-:W-:-:S03]  /*0c50*/  LEA R8, P0, R4, c[0x0][0x170], 0x1 ;  /* 0x00005c0004087a11 */ /* 0x000fc600078008ff */
[----:B------:R1:W-:Y:S01]  /*0c60*/  LDGSTS.E.BYPASS.LTC128B.128 [R200+0x3800], [R16.64] ;  /* 0x0380000010c87fae */ /* 0x0003e2000b901d48 */
[----:B------:R-:W-:-:S03]  /*0c70*/  LEA.HI.X R9, R4, c[0x0][0x174], R13, 0x1, P0 ;  /* 0x00005d0004097a11 */ /* 0x000fc600000f0c0d */
[----:B------:R2:W-:Y:S04]  /*0c80*/  LDGSTS.E.BYPASS.LTC128B.128 [R200+0x4000], [R10.64] ;  /* 0x040000000ac87fae */ /* 0x0005e8000b901d48 */
[----:B------:R3:W-:Y:S04]  /*0c90*/  LDGSTS.E.BYPASS.LTC128B.128 [R200+0x4800], [R14.64] ;  /* 0x048000000ec87fae */ /* 0x0007e8000b901d48 */
[----:B------:R4:W-:Y:S04]  /*0ca0*/  LDGSTS.E.BYPASS.LTC128B.128 [R200+0x5000], [R20.64] ;  /* 0x0500000014c87fae */ /* 0x0009e8000b901d48 */
[----:B------:R4:W-:Y:S04]  /*0cb0*/  LDGSTS.E.BYPASS.LTC128B.128 [R200+0x5800], [R22.64] ;  /* 0x0580000016c87fae */ /* 0x0009e8000b901d48 */
[----:B------:R-:W0:Y:S01]  /*0cc0*/  LDGDEPBAR ;  /* 0x00000000000079af */ /* 0x000e220000000000 */
[----:B--2---:R-:W-:Y:S01]  /*0cd0*/  IMAD.SHL.U32 R11, R7, 0x8, RZ ;  /* 0x00000008070b7824 */ /* 0x004fe200078e00ff */
[----:B------:R-:W-:-:S02]  /*0ce0*/  IADD3 R10, P0, R8, UR4, RZ ;  /* 0x00000004080a7c10 */ /* 0x000fc4000ff1e0ff */
[----:B------:R-:W-:Y:S02]  /*0cf0*/  LEA R7, R0, R83, 0xa ;  /* 0x0000005300077211 */ /* 0x000fe400078e50ff */
[----:B------:R-:W-:Y:S02]  /*0d00*/  LOP3.LUT R11, R82, 0x8, R11, 0xf8, !PT ;  /* 0x00000008520b7812 */ /* 0x000fe400078ef80b */
[----:B------:R-:W-:Y:S02]  /*0d10*/  SHF.R.U32.HI R82, RZ, 0x3, R82 ;  /* 0x00000003ff527819 */ /* 0x000fe40000011652 */
[----:B------:R-:W-:Y:S02]  /*0d20*/  IADD3 R12, P1, R10, UR4, RZ ;  /* 0x000000040a0c7c10 */ /* 0x000fe4000ff3e0ff */
[----:B------:R-:W-:Y:S01]  /*0d30*/  LOP3.LUT R82, R11, R82, RZ, 0x3c, !PT ;  /* 0x000000520b527212 */ /* 0x000fe200078e3cff */
[----:B------:R-:W-:-:S04]  /*0d40*/  DEPBAR.LE SB0, 0x0 ;  /* 0x000080000000791a */ /* 0x000fc80000000000 */
[----:B------:R-:W-:Y:S01]  /*0d50*/  BAR.SYNC.DEFER_BLOCKING 0x0 ;  /* 0x0000000000007b1d */ /* 0x000fe20000010000 */
[----:B------:R-:W-:Y:S01]  /*0d60*/  IADD3.X R11, R9, UR5, RZ, P0, !PT ;  /* 0x00000005090b7c10 */ /* 0x000fe200087fe4ff */
[----:B------:R-:W-:Y:S01]  /*0d70*/  IMAD.IADD R198, R7, 0x1, R82 ;  /* 0x0000000107c67824 */ /* 0x000fe200078e0252 */
[----:B---3--:R-:W-:Y:S02]  /*0d80*/  IADD3 R14, P0, R12, UR4, RZ ;  /* 0x000000040c0e7c10 */ /* 0x008fe4000ff1e0ff */
[----:B------:R-:W-:Y:S01]  /*0d90*/  IADD3.X R13, R11, UR5, RZ, P1, !PT ;  /* 0x000000050b0d7c10 */ /* 0x000fe20008ffe4ff */
[----:B------:R-:W-:Y:S01]  /*0da0*/  IMAD.SHL.U32 R198, R198, 0x2, RZ ;  /* 0x00000002c6c67824 */ /* 0x000fe200078e00ff */
[----:B------:R-:W-:Y:S02]  /*0db0*/  MOV R0, 0x20 ;  /* 0x0000002000007802 */ /* 0x000fe40000000f00 */
[----:B------:R-:W-:Y:S02]  /*0dc0*/  IADD3.X R15, R13, UR5, RZ, P0, !PT ;  /* 0x000000050d0f7c10 */ /* 0x000fe400087fe4ff */
[----:B------:R-:W-:-:S02]  /*0dd0*/  LOP3.LUT P0, RZ, R6, 0x2, RZ, 0xc0, !PT ;  /* 0x0000000206ff7812 */ /* 0x000fc4000780c0ff */
[----:B------:R-:W-:Y:S02]  /*0de0*/  LOP3.LUT P1, RZ, R5, 0x2, RZ, 0xc0, !PT ;  /* 0x0000000205ff7812 */ /* 0x000fe4000782c0ff */
[C---:B------:R-:W-:Y:S02]  /*0df0*/  SEL R4, R0.reuse, 0xffffffe0, !P0 ;  /* 0xffffffe000047807 */ /* 0x040fe40004000000 */
[----:B------:R-:W-:Y:S02]  /*0e00*/  SEL R0, R0, 0xffffffe0, !P1 ;  /* 0xffffffe000007807 */ /* 0x000fe40004800000 */
[----:B------:R-:W-:Y:S02]  /*0e10*/  IADD3 R195, R197, R4, RZ ;  /* 0x00000004c5c37210 */ /* 0x000fe40007ffe0ff */
[----:B------:R-:W-:Y:S01]  /*0e20*/  LOP3.LUT P0, RZ, R6, 0x4, RZ, 0xc0, !PT ;  /* 0x0000000406ff7812 */ /* 0x000fe2000780c0ff */
[----:B------:R-:W-:Y:S01]  /*0e30*/  IMAD.IADD R196, R198, 0x1, R0 ;  /* 0x00000001c6c47824 */ /* 0x000fe200078e0200 */
[----:B------:R-:W-:Y:S01]  /*0e40*/  LOP3.LUT P1, RZ, R5, 0x4, RZ, 0xc0, !PT ;  /* 0x0000000405ff7812 */ /* 0x000fe2000782c0ff */
[----:B------:R-:W-:Y:S01]  /*0e50*/  @!PT LDS RZ, [RZ] ;  /* 0x00000000fffff984 */ /* 0x000fe20000000800 */
[----:B------:R-:W-:Y:S01]  /*0e60*/  @!PT LDS RZ, [RZ] ;  /* 0x00000000fffff984 */ /* 0x000fe20000000800 */
[----:B------:R-:W-:Y:S01]  /*0e70*/  @!PT LDS RZ, [RZ] ;  /* 0x00000000fffff984 */ /* 0x000fe20000000800 */
[----:B------:R2:W-:Y:S01]  /*0e80*/  LDGSTS.E.BYPASS.LTC128B.128 [R200+0x6000], [R8.64] ;  /* 0x0600000008c87fae */ /* 0x0005e2000b901d48 */
[----:B------:R-:W-:-:S02]  /*0e90*/  LOP3.LUT R191, R82, R83, RZ, 0xfc, !PT ;  /* 0x0000005352bf7212 */ /* 0x000fc400078efcff */
[----:B------:R-:W-:Y:S01]  /*0ea0*/  SEL R2, R2, 0xffffffc0, !P1 ;  /* 0xffffffc002027807 */ /* 0x000fe20004800000 */
[----:B------:R2:W-:Y:S03]  /*0eb0*/  LDGSTS.E.BYPASS.LTC128B.128 [R200+0x6800], [R10.64] ;  /* 0x068000000ac87fae */ /* 0x0005e6000b901d48 */
[----:B------:R-:W-:Y:S01]  /*0ec0*/  IADD3 R194, R198, R2, RZ ;  /* 0x00000002c6c27210 */ /* 0x000fe20007ffe0ff */
[----:B------:R3:W-:Y:S02]  /*0ed0*/  LDGSTS.E.BYPASS.LTC128B.128 [R200+0x7000], [R12.64] ;  /* 0x070000000cc87fae */ /* 0x0007e4000b901d48 */
[----:B------:R-:W-:Y:S02]  /*0ee0*/  @P0 IADD3 R193, R197, -0x40, RZ ;  /* 0xffffffc0c5c10810 */ /* 0x000fe40007ffe0ff */
[----:B------:R3:W-:Y:S01]  /*0ef0*/  LDGSTS.E.BYPASS.LTC128B.128 [R200+0x7800], [R14.64] ;  /* 0x078000000ec87fae */ /* 0x0007e2000b901d48 */
[----:B------:R-:W-:-:S02]  /*0f00*/  IADD3 R192, R0, R194, RZ ;  /* 0x000000c200c07210 */ /* 0x000fc40007ffe0ff */
[----:B------:R-:W-:Y:S01]  /*0f10*/  IMAD.IADD R184, R4, 0x1, R193 ;  /* 0x0000000104b87824 */ /* 0x000fe200078e02c1 */
[----:B-1----:R-:W-:Y:S01]  /*0f20*/  LDSM.16.M88.4 R16, [R198] ;  /* 0x00000000c610783b */ /* 0x002fe20000000200 */
[----:B------:R-:W-:Y:S02]  /*0f30*/  ISETP.GE.AND P0, PT, R86, 0x41, PT ;  /* 0x000000415600780c */ /* 0x000fe40003f06270 */
[C---:B------:R-:W-:Y:S01]  /*0f40*/  IADD3 R187, R193.reuse, 0x800, RZ ;  /* 0x00000800c1bb7810 */ /* 0x040fe20007ffe0ff */
[----:B------:R-:W1:Y:S01]  /*0f50*/  LDSM.16.M88.4 R44, [R96+0x4000] ;  /* 0x00400000602c783b */ /* 0x000e620000000200 */
[C---:B------:R-:W-:Y:S02]  /*0f60*/  IADD3 R186, R193.reuse, 0x1000, RZ ;  /* 0x00001000c1ba7810 */ /* 0x040fe40007ffe0ff */
[----:B------:R-:W-:Y:S01]  /*0f70*/  IADD3 R185, R193, 0x1800, RZ ;  /* 0x00001800c1b97810 */ /* 0x000fe20007ffe0ff */
[----:B------:R-:W5:Y:S04]  /*0f80*/  LDSM.16.M88.4 R32, [R198+0x2000] ;  /* 0x00200000c620783b */ /* 0x000f680000000200 */
[----:B------:R-:W-:Y:S04]  /*0f90*/  LDSM.16.M88.4 R28, [R196] ;  /* 0x00000000c41c783b */ /* 0x000fe80000000200 */
[----:B------:R-:W5:Y:S04]  /*0fa0*/  LDSM.16.M88.4 R48, [R195] ;  /* 0x00000000c330783b */ /* 0x000f680000000200 */
[----:B------:R-:W5:Y:S04]  /*0fb0*/  LDSM.16.M88.4 R24, [R196+0x2000] ;  /* 0x00200000c418783b */ /* 0x000f680000000200 */
[----:B------:R-:W-:Y:S04]  /*0fc0*/  LDSM.16.M88.4 R76, [R193] ;  /* 0x00000000c14c783b */ /* 0x000fe80000000200 */
[----:B----4-:R-:W4:Y:S04]  /*0fd0*/  LDSM.16.M88.4 R20, [R194] ;  /* 0x00000000c214783b */ /* 0x010f280000000200 */
[----:B---3--:R-:W3:Y:S04]  /*0fe0*/  LDSM.16.M88.4 R12, [R194+0x2000] ;  /* 0x00200000c20c783b */ /* 0x008ee80000000200 */
[----:B------:R-:W3:Y:S04]  /*0ff0*/  LDSM.16.M88.4 R68, [R96+0x4800] ;  /* 0x004800006044783b */ /* 0x000ee80000000200 */
[----:B------:R-:W-:Y:S01]  /*1000*/  LDSM.16.M88.4 R72, [R184] ;  /* 0x00000000b848783b */ /* 0x000fe20000000200 */
[-C--:B-1----:R-:W-:Y:S03]  /*1010*/  HMMA.16816.F32 R64, R16, R44.reuse, RZ ;  /* 0x0000002c1040723c */ /* 0x082fe600000018ff */
[----:B--2---:R-:W1:Y:S04]  /*1020*/  LDSM.16.M88.4 R8, [R192] ;  /* 0x00000000c008783b */ /* 0x004e680000000200 */
[----:B------:R-:W2:Y:S01]  /*1030*/  LDSM.16.M88.4 R4, [R192+0x2000] ;  /* 0x00200000c004783b */ /* 0x000ea20000000200 */
[----:B-----5:R-:W-:Y:S03]  /*1040*/  HMMA.16816.F32 R36, R32, R44, RZ ;  /* 0x0000002c2024723c */ /* 0x020fe600000018ff */
[----:B------:R-:W5:Y:S04]  /*1050*/  LDSM.16.M88.4 R60, [R195+0x800] ;  /* 0x00080000c33c783b */ /* 0x000f680000000200 */
[----:B------:R-:W0:Y:S01]  /*1060*/  LDGDEPBAR ;  /* 0x00000000000079af */ /* 0x000e220000000000 */
[----:B------:R-:W-:Y:S08]  /*1070*/  HMMA.16816.F32 R40, R16, R46, RZ ;  /* 0x0000002e1028723c */ /* 0x000ff000000018ff */
[-C--:B------:R-:W-:Y:S08]  /*1080*/  HMMA.16816.F32 R64, R28, R48.reuse, R64 ;  /* 0x000000301c40723c */ /* 0x080ff00000001840 */
[----:B------:R-:W-:Y:S08]  /*1090*/  HMMA.16816.F32 R36, R24, R48, R36 ;  /* 0x000000301824723c */ /* 0x000ff00000001824 */
[----:B------:R-:W-:Y:S08]  /*10a0*/  HMMA.16816.F32 R44, R32, R46, RZ ;  /* 0x0000002e202c723c */ /* 0x000ff000000018ff */
[-C--:B----4-:R-:W-:Y:S08]  /*10b0*/  HMMA.16816.F32 R64, R20, R76.reuse, R64 ;  /* 0x0000004c1440723c */ /* 0x090ff00000001840 */
[----:B---3--:R-:W-:Y:S08]  /*10c0*/  HMMA.16816.F32 R36, R12, R76, R36 ;  /* 0x0000004c0c24723c */ /* 0x008ff00000001824 */
[-C--:B------:R-:W-:Y:S08]  /*10d0*/  HMMA.16816.F32 R40, R28, R50.reuse, R40 ;  /* 0x000000321c28723c */ /* 0x080ff00000001828 */
[----:B------:R-:W-:Y:S01]  /*10e0*/  HMMA.16816.F32 R44, R24, R50, R44 ;  /* 0x00000032182c723c */ /* 0x000fe2000000182c */
[----:B------:R-:W3:Y:S07]  /*10f0*/  LDSM.16.M88.4 R48, [R193+0x800] ;  /* 0x00080000c130783b */ /* 0x000eee0000000200 */
[----:B------:R-:W-:Y:S08]  /*1100*/  HMMA.16816.F32 R52, R32, R68, RZ ;  /* 0x000000442034723c */ /* 0x000ff000000018ff */
[-C--:B-1----:R-:W-:Y:S08]  /*1110*/  HMMA.16816.F32 R64, R8, R72.reuse, R64 ;  /* 0x000000480840723c */ /* 0x082ff00000001840 */
[----:B--2---:R-:W-:Y:S08]  /*1120*/  HMMA.16816.F32 R36, R4, R72, R36 ;  /* 0x000000480424723c */ /* 0x004ff00000001824 */
[----:B------:R-:W-:Y:S08]  /*1130*/  HMMA.16816.F32 R40, R20, R78, R40 ;  /* 0x0000004e1428723c */ /* 0x000ff00000001828 */
[----:B------:R-:W-:Y:S01]  /*1140*/  HMMA.16816.F32 R56, R16, R68, RZ ;  /* 0x000000441038723c */ /* 0x000fe200000018ff */
[----:B------:R-:W-:-:S02]  /*1150*/  FMUL.FTZ R64, R64, c[0x0][0x2ec] ;  /* 0x0000bb0040407a20 */ /* 0x000fc40000410000 */
[----:B------:R-:W-:Y:S02]  /*1160*/  FMUL.FTZ R65, R65, c[0x0][0x2ec] ;  /* 0x0000bb0041417a20 */ /* 0x000fe40000410000 */
[----:B------:R-:W1:Y:S01]  /*1170*/  MUFU.TANH R87, R64 ;  /* 0x0000004000577308 */ /* 0x000e620000002400 */
[----:B------:R-:W-:Y:S02]  /*1180*/  FMUL.FTZ R81, R66, c[0x0][0x2ec] ;  /* 0x0000bb0042517a20 */ /* 0x000fe40000410000 */
[----:B------:R-:W-:Y:S01]  /*1190*/  HMMA.16816.F32 R44, R12, R78, R44 ;  /* 0x0000004e0c2c723c */ /* 0x000fe2000000182c */
[----:B------:R-:W-:Y:S01]  /*11a0*/  FMUL.FTZ R36, R36, c[0x0][0x2ec] ;  /* 0x0000bb0024247a20 */ /* 0x000fe20000410000 */
[----:B------:R-:W-:Y:S01]  /*11b0*/  LDSM.16.M88.4 R76, [R193+0x1000] ;  /* 0x00100000c14c783b */ /* 0x000fe20000000200 */
[----:B------:R-:W-:Y:S02]  /*11c0*/  FMUL.FTZ R80, R67, c[0x0][0x2ec] ;  /* 0x0000bb0043507a20 */ /* 0x000fe40000410000 */
[----:B------:R2:W4:Y:S01]  /*11d0*/  MUFU.TANH R92, R65 ;  /* 0x00000041005c7308 */ /* 0x0005220000002400 */
[----:B------:R-:W-:-:S02]  /*11e0*/  FMUL.FTZ R93, R37, c[0x0][0x2ec] ;  /* 0x0000bb00255d7a20 */ /* 0x000fc40000410000 */
[----:B-----5:R-:W-:Y:S01]  /*11f0*/  HMMA.16816.F32 R52, R24, R60, R52 ;  /* 0x0000003c1834723c */ /* 0x020fe20000001834 */
[----:B------:R-:W-:Y:S02]  /*1200*/  FMUL.FTZ R94, R38, c[0x0][0x2ec] ;  /* 0x0000bb00265e7a20 */ /* 0x000fe40000410000 */
[----:B------:R-:W-:Y:S02]  /*1210*/  FMUL.FTZ R95, R39, c[0x0][0x2ec] ;  /* 0x0000bb00275f7a20 */ /* 0x000fe40000410000 */
[----:B------:R5:W1:Y:S03]  /*1220*/  MUFU.TANH R91, R36 ;  /* 0x00000024005b7308 */ /* 0x000a660000002400 */
[----:B------:R-:W-:Y:S01]  /*1230*/  HMMA.16816.F32 R40, R8, R74, R40 ;  /* 0x0000004a0828723c */ /* 0x000fe20000001828 */
[----:B--2---:R-:W2:Y:S04]  /*1240*/  LDSM.16.M88.4 R64, [R184+0x800] ;  /* 0x00080000b840783b */ /* 0x004ea80000000200 */
[----:B------:R-:W1:Y:S03]  /*1250*/  MUFU.TANH R81, R81 ;  /* 0x0000005100517308 */ /* 0x000e660000002400 */
[----:B------:R-:W-:Y:S01]  /*1260*/  HMMA.16816.F32 R56, R28, R60, R56 ;  /* 0x0000003c1c38723c */ /* 0x000fe20000001838 */
[----:B-----5:R-:W5:Y:S04]  /*1270*/  LDSM.16.M88.4 R36, [R96+0x5000] ;  /* 0x005000006024783b */ /* 0x020f680000000200 */
[----:B------:R-:W1:Y:S03]  /*1280*/  MUFU.TANH R80, R80 ;  /* 0x0000005000507308 */ /* 0x000e660000002400 */
[----:B------:R-:W-:Y:S05]  /*1290*/  HMMA.16816.F32 R44, R4, R74, R44 ;  /* 0x0000004a042c723c */ /* 0x000fea000000182c */
[----:B------:R-:W1:Y:S03]  /*12a0*/  MUFU.TANH R93, R93 ;  /* 0x0000005d005d7308 */ /* 0x000e660000002400 */
[----:B------:R-:W-:Y:S01]  /*12b0*/  HMMA.16816.F32 R72, R16, R70, RZ ;  /* 0x000000461048723c */ /* 0x000fe200000018ff */
[----:B------:R-:W-:-:S02]  /*12c0*/  FMUL.FTZ R40, R40, c[0x0][0x2ec] ;  /* 0x0000bb0028287a20 */ /* 0x000fc40000410000 */
[----:B------:R-:W-:Y:S02]  /*12d0*/  FMUL.FTZ R89, R41, c[0x0][0x2ec] ;  /* 0x0000bb0029597a20 */ /* 0x000fe40000410000 */
[----:B------:R-:W-:Y:S01]  /*12e0*/  FMUL.FTZ R90, R42, c[0x0][0x2ec] ;  /* 0x0000bb002a5a7a20 */ /* 0x000fe20000410000 */
[----:B------:R1:W1:Y:S01]  /*12f0*/  MUFU.TANH R101, R40 ;  /* 0x0000002800657308 */ /* 0x0002620000002400 */
[----:B------:R-:W-:Y:S01]  /*1300*/  FMUL.FTZ R88, R43, c[0x0][0x2ec] ;  /* 0x0000bb002b587a20 */ /* 0x000fe20000410000 */
[----:B------:R-:W-:Y:S06]  /*1310*/  HMMA.16816.F32 R68, R32, R70, RZ ;  /* 0x000000462044723c */ /* 0x000fec00000018ff */
[----:B------:R-:W2:Y:S02]  /*1320*/  MUFU.TANH R94, R94 ;  /* 0x0000005e005e7308 */ /* 0x000ea40000002400 */
[----:B---3--:R-:W-:Y:S01]  /*1330*/  HMMA.16816.F32 R52, R12, R48, R52 ;  /* 0x000000300c34723c */ /* 0x008fe20000001834 */
[----:B------:R-:W-:-:S02]  /*1340*/  FMUL.FTZ R44, R44, c[0x0][0x2ec] ;  /* 0x0000bb002c2c7a20 */ /* 0x000fc40000410000 */
[----:B------:R-:W-:Y:S02]  /*1350*/  FMUL.FTZ R117, R45, c[0x0][0x2ec] ;  /* 0x0000bb002d757a20 */ /* 0x000fe40000410000 */
[----:B------:R-:W-:Y:S01]  /*1360*/  FMUL.FTZ R121, R46, c[0x0][0x2ec] ;  /* 0x0000bb002e797a20 */ /* 0x000fe20000410000 */
[----:B-1----:R-:W1:Y:S01]  /*1370*/  LDSM.16.M88.4 R40, [R195+0x1000] ;  /* 0x00100000c328783b */ /* 0x002e620000000200 */
[----:B------:R-:W3:Y:S01]  /*1380*/  MUFU.TANH R103, R44 ;  /* 0x0000002c00677308 */ /* 0x000ee20000002400 */
[----:B------:R-:W-:Y:S01]  /*1390*/  HMMA.16816.F32 R56, R20, R48, R56 ;  /* 0x000000301438723c */ /* 0x000fe20000001838 */
[----:B------:R-:W-:-:S06]  /*13a0*/  FMUL.FTZ R111, R47, c[0x0][0x2ec] ;  /* 0x0000bb002f6f7a20 */ /* 0x000fcc0000410000 */
[----:B------:R-:W1:Y:S01]  /*13b0*/  MUFU.TANH R95, R95 ;  /* 0x0000005f005f7308 */ /* 0x000e620000002400 */
[-C--:B------:R-:W-:Y:S07]  /*13c0*/  HMMA.16816.F32 R68, R24, R62.reuse, R68 ;  /* 0x0000003e1844723c */ /* 0x080fee0000001844 */
[----:B------:R-:W1:Y:S01]  /*13d0*/  MUFU.TANH R89, R89 ;  /* 0x0000005900597308 */ /* 0x000e620000002400 */
[----:B------:R-:W-:Y:S07]  /*13e0*/  HMMA.16816.F32 R72, R28, R62, R72 ;  /* 0x0000003e1c48723c */ /* 0x000fee0000001848 */
[----:B------:R-:W1:Y:S01]  /*13f0*/  MUFU.TANH R90, R90 ;  /* 0x0000005a005a7308 */ /* 0x000e620000002400 */
[----:B--2---:R-:W-:Y:S07]  /*1400*/  HMMA.16816.F32 R52, R4, R64, R52 ;  /* 0x000000400434723c */ /* 0x004fee0000001834 */
[----:B------:R-:W2:Y:S01]  /*1410*/  MUFU.TANH R88, R88 ;  /* 0x0000005800587308 */ /* 0x000ea20000002400 */
[----:B-----5:R-:W-:Y:S07]  /*1420*/  HMMA.16816.F32 R60, R16, R36, RZ ;  /* 0x00000024103c723c */ /* 0x020fee00000018ff */
[----:B------:R-:W1:Y:S01]  /*1430*/  MUFU.TANH R117, R117 ;  /* 0x0000007500757308 */ /* 0x000e620000002400 */
[----:B------:R-:W-:Y:S07]  /*1440*/  HMMA.16816.F32 R56, R8, R64, R56 ;  /* 0x000000400838723c */ /* 0x000fee0000001838 */
[----:B------:R-:W1:Y:S01]  /*1450*/  MUFU.TANH R121, R121 ;  /* 0x0000007900797308 */ /* 0x000e620000002400 */
[----:B------:R-:W-:Y:S01]  /*1460*/  HMMA.16816.F32 R68, R12, R50, R68 ;  /* 0x000000320c44723c */ /* 0x000fe20000001844 */
[----:B------:R-:W-:-:S02]  /*1470*/  FMUL.FTZ R52, R52, c[0x0][0x2ec] ;  /* 0x0000bb0034347a20 */ /* 0x000fc40000410000 */
[----:B------:R-:W-:Y:S02]  /*1480*/  FMUL.FTZ R113, R53, c[0x0][0x2ec] ;  /* 0x0000bb0035717a20 */ /* 0x000fe40000410000 */
[----:B------:R-:W-:Y:S02]  /*1490*/  FMUL.FTZ R99, R54, c[0x0][0x2ec] ;  /* 0x0000bb0036637a20 */ /* 0x000fe40000410000 */
[----:B------:R5:W2:Y:S01]  /*14a0*/  MUFU.TANH R105, R52 ;  /* 0x0000003400697308 */ /* 0x000aa20000002400 */
[----:B------:R-:W-:Y:S01]  /*14b0*/  HMMA.16816.F32 R72, R20, R50, R72 ;  /* 0x000000321448723c */ /* 0x000fe20000001848 */
[----:B------:R-:W-:Y:S01]  /*14c0*/  FMUL.FTZ R97, R55, c[0x0][0x2ec] ;  /* 0x0000bb0037617a20 */ /* 0x000fe20000410000 */
[----:B------:R-:W-:Y:S05]  /*14d0*/  LDSM.16.M88.4 R48, [R184+0x1000] ;  /* 0x00100000b830783b */ /* 0x000fea0000000200 */
[----:B------:R-:W2:Y:S01]  /*14e0*/  MUFU.TANH R111, R111 ;  /* 0x0000006f006f7308 */ /* 0x000ea20000002400 */
[----:B-1----:R-:W-:Y:S01]  /*14f0*/  HMMA.16816.F32 R60, R28, R40, R60 ;  /* 0x000000281c3c723c */ /* 0x002fe2000000183c */
[----:B------:R-:W-:-:S02]  /*1500*/  FMUL.FTZ R56, R56, c[0x0][0x2ec] ;  /* 0x0000bb0038387a20 */ /* 0x000fc40000410000 */
[----:B------:R-:W-:Y:S02]  /*1510*/  FMUL.FTZ R57, R57, c[0x0][0x2ec] ;  /* 0x0000bb0039397a20 */ /* 0x000fe40000410000 */
[----:B------:R-:W-:Y:S01]  /*1520*/  FMUL.FTZ R58, R58, c[0x0][0x2ec] ;  /* 0x0000bb003a3a7a20 */ /* 0x000fe20000410000 */
[----:B-----5:R-:W1:Y:S01]  /*1530*/  LDSM.16.M88.4 R52, [R96+0x5800] ;  /* 0x005800006034783b */ /* 0x020e620000000200 */
[----:B------:R-:W-:Y:S01]  /*1540*/  FMUL.FTZ R59, R59, c[0x0][0x2ec] ;  /* 0x0000bb003b3b7a20 */ /* 0x000fe20000410000 */
[----:B------:R-:W-:Y:S01]  /*1550*/  HMMA.16816.F32 R68, R4, R66, R68 ;  /* 0x000000420444723c */ /* 0x000fe20000001844 */
[----:B------:R-:W1:Y:S07]  /*1560*/  MUFU.TANH R109, R56 ;  /* 0x00000038006d7308 */ /* 0x000e6e0000002400 */
[----:B------:R-:W-:Y:S01]  /*1570*/  HMMA.16816.F32 R44, R32, R36, RZ ;  /* 0x00000024202c723c */ /* 0x000fe200000018ff */
[----:B------:R-:W1:Y:S07]  /*1580*/  MUFU.TANH R107, R57 ;  /* 0x00000039006b7308 */ /* 0x000e6e0000002400 */
[----:B------:R-:W-:Y:S01]  /*1590*/  HMMA.16816.F32 R72, R8, R66, R72 ;  /* 0x000000420848723c */ /* 0x000fe20000001848 */
[----:B------:R-:W1:Y:S01]  /*15a0*/  MUFU.TANH R148, R58 ;  /* 0x0000003a00947308 */ /* 0x000e620000002400 */
[----:B------:R-:W5:Y:S06]  /*15b0*/  LDSM.16.M88.4 R64, [R195+0x1800] ;  /* 0x00180000c340783b */ /* 0x000f6c0000000200 */
[----:B------:R-:W-:Y:S01]  /*15c0*/  HMMA.16816.F32 R60, R20, R76, R60 ;  /* 0x0000004c143c723c */ /* 0x000fe2000000183c */
[----:B------:R1:W1:Y:S01]  /*15d0*/  MUFU.TANH R138, R59 ;  /* 0x0000003b008a7308 */ /* 0x0002620000002400 */
[----:B------:R-:W-:-:S02]  /*15e0*/  FMUL.FTZ R68, R68, c[0x0][0x2ec] ;  /* 0x0000bb0044447a20 */ /* 0x000fc40000410000 */
[----:B------:R-:W-:Y:S02]  /*15f0*/  FMUL.FTZ R211, R69, c[0x0][0x2ec] ;  /* 0x0000bb0045d37a20 */ /* 0x000fe40000410000 */
[----:B------:R-:W-:Y:S02]  /*1600*/  FMUL.FTZ R183, R70, c[0x0][0x2ec] ;  /* 0x0000bb0046b77a20 */ /* 0x000fe40000410000 */
[----:B------:R-:W-:Y:S01]  /*1610*/  HMMA.16816.F32 R44, R24, R40, R44 ;  /* 0x00000028182c723c */ /* 0x000fe2000000182c */
[----:B------:R2:W2:Y:S01]  /*1620*/  MUFU.TANH R115, R68 ;  /* 0x0000004400737308 */ /* 0x0004a20000002400 */
[----:B------:R-:W-:-:S06]  /*1630*/  FMUL.FTZ R177, R71, c[0x0][0x2ec] ;  /* 0x0000bb0047b17a20 */ /* 0x000fcc0000410000 */
[----:B------:R-:W-:Y:S01]  /*1640*/  FMUL.FTZ R72, R72, c[0x0][0x2ec] ;  /* 0x0000bb0048487a20 */ /* 0x000fe20000410000 */
[----:B-1----:R-:W-:Y:S01]  /*1650*/  HMMA.16816.F32 R56, R16, R38, RZ ;  /* 0x000000261038723c */ /* 0x002fe200000018ff */
[----:B------:R-:W-:Y:S01]  /*1660*/  FMUL.FTZ R73, R73, c[0x0][0x2ec] ;  /* 0x0000bb0049497a20 */ /* 0x000fe20000410000 */
[----:B------:R-:W1:Y:S01]  /*1670*/  MUFU.TANH R113, R113 ;  /* 0x0000007100717308 */ /* 0x000e620000002400 */
[----:B------:R-:W-:Y:S02]  /*1680*/  FMUL.FTZ R74, R74, c[0x0][0x2ec] ;  /* 0x0000bb004a4a7a20 */ /* 0x000fe40000410000 */
[----:B------:R-:W-:-:S03]  /*1690*/  FMUL.FTZ R75, R75, c[0x0][0x2ec] ;  /* 0x0000bb004b4b7a20 */ /* 0x000fc60000410000 */
[C---:B------:R-:W-:Y:S02]  /*16a0*/  HMMA.16816.F32 R36, R32.reuse, R38, RZ ;  /* 0x000000262024723c */ /* 0x040fe400000018ff */
[----:B------:R-:W1:Y:S06]  /*16b0*/  MUFU.TANH R157, R72 ;  /* 0x00000048009d7308 */ /* 0x000e6c0000002400 */
[----:B--2---:R-:W-:Y:S02]  /*16c0*/  HMMA.16816.F32 R68, R32, R52, RZ ;  /* 0x000000342044723c */ /* 0x004fe400000018ff */
[----:B------:R-:W2:Y:S06]  /*16d0*/  MUFU.TANH R139, R73 ;  /* 0x00000049008b7308 */ /* 0x000eac0000002400 */
[-C--:B------:R-:W-:Y:S02]  /*16e0*/  HMMA.16816.F32 R56, R28, R42.reuse, R56 ;  /* 0x0000002a1c38723c */ /* 0x080fe40000001838 */
[----:B------:R-:W1:Y:S06]  /*16f0*/  MUFU.TANH R158, R74 ;  /* 0x0000004a009e7308 */ /* 0x000e6c0000002400 */
[----:B------:R-:W-:Y:S02]  /*1700*/  HMMA.16816.F32 R36, R24, R42, R36 ;  /* 0x0000002a1824723c */ /* 0x000fe40000001824 */
[----:B------:R1:W1:Y:S06]  /*1710*/  MUFU.TANH R156, R75 ;  /* 0x0000004b009c7308 */ /* 0x00026c0000002400 */
[C---:B------:R-:W-:Y:S02]  /*1720*/  HMMA.16816.F32 R40, R16.reuse, R52, RZ ;  /* 0x000000341028723c */ /* 0x040fe400000018ff */
[----:B------:R-:W2:Y:S06]  /*1730*/  MUFU.TANH R99, R99 ;  /* 0x0000006300637308 */ /* 0x000eac0000002400 */
[-C--:B------:R-:W-:Y:S01]  /*1740*/  HMMA.16816.F32 R16, R16, R54.reuse, RZ ;  /* 0x000000361010723c */ /* 0x080fe200000018ff */
[----:B-1----:R-:W1:Y:S01]  /*1750*/  LDSM.16.M88.4 R72, [R193+0x1800] ;  /* 0x00180000c148783b */ /* 0x002e620000000200 */
[----:B------:R-:W1:Y:S06]  /*1760*/  MUFU.TANH R97, R97 ;  /* 0x0000006100617308 */ /* 0x000e6c0000002400 */
[----:B------:R-:W-:Y:S02]  /*1770*/  HMMA.16816.F32 R32, R32, R54, RZ ;  /* 0x000000362020723c */ /* 0x000fe400000018ff */
[----:B------:R-:W1:Y:S06]  /*1780*/  MUFU.TANH R211, R211 ;  /* 0x000000d300d37308 */ /* 0x000e6c0000002400 */
[----:B------:R-:W-:Y:S02]  /*1790*/  HMMA.16816.F32 R60, R8, R48, R60 ;  /* 0x00000030083c723c */ /* 0x000fe4000000183c */
[----:B------:R-:W1:Y:S06]  /*17a0*/  MUFU.TANH R183, R183 ;  /* 0x000000b700b77308 */ /* 0x000e6c0000002400 */
[-C--:B-----5:R-:W-:Y:S02]  /*17b0*/  HMMA.16816.F32 R40, R28, R64.reuse, R40 ;  /* 0x000000401c28723c */ /* 0x0a0fe40000001828 */
[----:B------:R-:W1:Y:S06]  /*17c0*/  MUFU.TANH R177, R177 ;  /* 0x000000b100b17308 */ /* 0x000e6c0000002400 */
[----:B------:R-:W-:Y:S08]  /*17d0*/  HMMA.16816.F32 R68, R24, R64, R68 ;  /* 0x000000401844723c */ /* 0x000ff00000001844 */
[----:B------:R-:W-:Y:S01]  /*17e0*/  HMMA.16816.F32 R16, R28, R66, R16 ;  /* 0x000000421c10723c */ /* 0x000fe20000001810 */
[----:B------:R-:W-:-:S02]  /*17f0*/  FMUL.FTZ R60, R60, c[0x0][0x2ec] ;  /* 0x0000bb003c3c7a20 */ /* 0x000fc40000410000 */
[----:B------:R-:W-:Y:S02]  /*1800*/  FMUL.FTZ R61, R61, c[0x0][0x2ec] ;  /* 0x0000bb003d3d7a20 */ /* 0x000fe40000410000 */
[----:B------:R-:W1:Y:S01]  /*1810*/  MUFU.TANH R167, R60 ;  /* 0x0000003c00a77308 */ /* 0x000e620000002400 */
[----:B------:R-:W-:Y:S02]  /*1820*/  FMUL.FTZ R144, R62, c[0x0][0x2ec] ;  /* 0x0000bb003e907a20 */ /* 0x000fe40000410000 */
[----:B------:R-:W-:Y:S01]  /*1830*/  HMMA.16816.F32 R32, R24, R66, R32 ;  /* 0x000000421820723c */ /* 0x000fe20000001820 */
[----:B------:R-:W-:-:S04]  /*1840*/  FMUL.FTZ R146, R63, c[0x0][0x2ec] ;  /* 0x0000bb003f927a20 */ /* 0x000fc80000410000 */
[----:B------:R5:W1:Y:S03]  /*1850*/  MUFU.TANH R166, R61 ;  /* 0x0000003d00a67308 */ /* 0x000a660000002400 */
[----:B------:R-:W-:Y:S05]  /*1860*/  HMMA.16816.F32 R44, R12, R76, R44 ;  /* 0x0000004c0c2c723c */ /* 0x000fea000000182c */
[----:B------:R-:W1:Y:S03]  /*1870*/  MUFU.TANH R144, R144 ;  /* 0x0000009000907308 */ /* 0x000e660000002400 */
[----:B------:R-:W-:Y:S01]  /*1880*/  HMMA.16816.F32 R56, R20, R78, R56 ;  /* 0x0000004e1438723c */ /* 0x000fe20000001838 */
[----:B-----5:R-:W5:Y:S04]  /*1890*/  LDSM.16.M88.4 R60, [R184+0x1800] ;  /* 0x00180000b83c783b */ /* 0x020f680000000200 */
[----:B------:R-:W2:Y:S01]  /*18a0*/  MUFU.TANH R146, R146 ;  /* 0x0000009200927308 */ /* 0x000ea20000002400 */
[----:B------:R-:W-:-:S04]  /*18b0*/  DEPBAR.LE SB0, 0x0 ;  /* 0x000080000000791a */ /* 0x000fc80000000000 */
[----:B------:R-:W-:Y:S08]  /*18c0*/  HMMA.16816.F32 R36, R12, R78, R36 ;  /* 0x0000004e0c24723c */ /* 0x000ff00000001824 */
[-C--:B-1----:R-:W-:Y:S08]  /*18d0*/  HMMA.16816.F32 R40, R20, R72.reuse, R40 ;  /* 0x000000481428723c */ /* 0x082ff00000001828 */
[----:B------:R-:W-:Y:S08]  /*18e0*/  HMMA.16816.F32 R68, R12, R72, R68 ;  /* 0x000000480c44723c */ /* 0x000ff00000001844 */
[-C--:B------:R-:W-:Y:S08]  /*18f0*/  HMMA.16816.F32 R16, R20, R74.reuse, R16 ;  /* 0x0000004a1410723c */ /* 0x080ff00000001810 */
[----:B------:R-:W-:Y:S08]  /*1900*/  HMMA.16816.F32 R32, R12, R74, R32 ;  /* 0x0000004a0c20723c */ /* 0x000ff00000001820 */
[----:B------:R-:W-:Y:S08]  /*1910*/  HMMA.16816.F32 R44, R4, R48, R44 ;  /* 0x00000030042c723c */ /* 0x000ff0000000182c */
[-C--:B------:R-:W-:Y:S08]  /*1920*/  HMMA.16816.F32 R56, R8, R50.reuse, R56 ;  /* 0x000000320838723c */ /* 0x080ff00000001838 */
[----:B------:R-:W-:Y:S08]  /*1930*/  HMMA.16816.F32 R36, R4, R50, R36 ;  /* 0x000000320424723c */ /* 0x000ff00000001824 */
[----:B-----5:R-:W-:Y:S01]  /*1940*/  HMMA.16816.F32 R40, R8, R60, R40 ;  /* 0x0000003c0828723c */ /* 0x020fe20000001828 */
[----:B------:R-:W-:-:S02]  /*1950*/  FMUL.FTZ R44, R44, c[0x0][0x2ec] ;  /* 0x0000bb002c2c7a20 */ /* 0x000fc40000410000 */
[----:B------:R-:W-:Y:S02]  /*1960*/  FMUL.FTZ R45, R45, c[0x0][0x2ec] ;  /* 0x0000bb002d2d7a20 */ /* 0x000fe40000410000 */
[----:B------:R-:W-:Y:S01]  /*1970*/  FMUL.FTZ R46, R46, c[0x0][0x2ec] ;  /* 0x0000bb002e2e7a20 */ /* 0x000fe20000410000 */
[----:B------:R1:W1:Y:S01]  /*1980*/  MUFU.TANH R165, R44 ;  /* 0x0000002c00a57308 */ /* 0x0002620000002400 */
[----:B------:R-:W-:Y:S01]  /*1990*/  FMUL.FTZ R47, R47, c[0x0][0x2ec] ;  /* 0x0000bb002f2f7a20 */ /* 0x000fe20000410000 */
[----:B------:R-:W-:Y:S01]  /*19a0*/  HMMA.16816.F32 R68, R4, R60, R68 ;  /* 0x0000003c0444723c */ /* 0x000fe20000001844 */
[----:B------:R-:W-:Y:S02]  /*19b0*/  FMUL.FTZ R56, R56, c[0x0][0x2ec] ;  /* 0x0000bb0038387a20 */ /* 0x000fe40000410000 */
[----:B------:R-:W-:Y:S02]  /*19c0*/  FMUL.FTZ R57, R57, c[0x0][0x2ec] ;  /* 0x0000bb0039397a20 */ /* 0x000fe40000410000 */
[----:B------:R-:W-:Y:S01]  /*19d0*/  FMUL.FTZ R58, R58, c[0x0][0x2ec] ;  /* 0x0000bb003a3a7a20 */ /* 0x000fe20000410000 */
[----:B------:R1:W1:Y:S01]  /*19e0*/  MUFU.TANH R163, R45 ;  /* 0x0000002d00a37308 */ /* 0x0002620000002400 */
[----:B------:R-:W-:Y:S01]  /*19f0*/  FMUL.FTZ R59, R59, c[0x0][0x2ec] ;  /* 0x0000bb003b3b7a20 */ /* 0x000fe20000410000 */
[----:B------:R-:W-:Y:S01]  /*1a00*/  HMMA.16816.F32 R16, R8, R62, R16 ;  /* 0x0000003e0810723c */ /* 0x000fe20000001810 */
        /* <DEDUP_REMOVED lines=10> */
[----:B------:R-:W-:-:S02]  /*1ab0*/  FMUL.FTZ R43, R43, c[0x0][0x2ec] ;  /* 0x0000bb002b2b7a20 */ /* 0x000fc40000410000 */
[----:B------:R-:W-:Y:S02]  /*1ac0*/  FMUL.FTZ R68, R68, c[0x0][0x2ec] ;  /* 0x0000bb0044447a20 */ /* 0x000fe40000410000 */
[----:B------:R-:W-:Y:S02]  /*1ad0*/  FMUL.FTZ R69, R69, c[0x0][0x2ec] ;  /* 0x0000bb0045457a20 */ /* 0x000fe40000410000 */
[----:B------:R-:W-:Y:S01]  /*1ae0*/  FMUL.FTZ R70, R70, c[0x0][0x2ec] ;  /* 0x0000bb0046467a20 */ /* 0x000fe20000410000 */
[----:B------:R1:W1:Y:S01]  /*1af0*/  MUFU.TANH R175, R56 ;  /* 0x0000003800af7308 */ /* 0x0002620000002400 */
[----:B------:R-:W-:Y:S02]  /*1b00*/  FMUL.FTZ R71, R71, c[0x0][0x2ec] ;  /* 0x0000bb0047477a20 */ /* 0x000fe40000410000 */
[----:B------:R-:W-:Y:S02]  /*1b10*/  FMUL.FTZ R16, R16, c[0x0][0x2ec] ;  /* 0x0000bb0010107a20 */ /* 0x000fe40000410000 */
[----:B------:R-:W-:-:S02]  /*1b20*/  FMUL.FTZ R17, R17, c[0x0][0x2ec] ;  /* 0x0000bb0011117a20 */ /* 0x000fc40000410000 */
[----:B------:R-:W-:Y:S01]  /*1b30*/  FMUL.FTZ R18, R18, c[0x0][0x2ec] ;  /* 0x0000bb0012127a20 */ /* 0x000fe20000410000 */
[----:B------:R1:W1:Y:S01]  /*1b40*/  MUFU.TANH R151, R57 ;  /* 0x0000003900977308 */ /* 0x0002620000002400 */
[----:B------:R-:W-:Y:S02]  /*1b50*/  FMUL.FTZ R19, R19, c[0x0][0x2ec] ;  /* 0x0000bb0013137a20 */ /* 0x000fe40000410000 */
[----:B------:R-:W-:Y:S02]  /*1b60*/  FMUL.FTZ R32, R32, c[0x0][0x2ec] ;  /* 0x0000bb0020207a20 */ /* 0x000fe40000410000 */
[----:B------:R-:W-:Y:S02]  /*1b70*/  FMUL.FTZ R33, R33, c[0x0][0x2ec] ;  /* 0x0000bb0021217a20 */ /* 0x000fe40000410000 */
[----:B------:R-:W-:Y:S01]  /*1b80*/  FMUL.FTZ R34, R34, c[0x0][0x2ec] ;  /* 0x0000bb0022227a20 */ /* 0x000fe20000410000 */
[----:B------:R1:W1:Y:S01]  /*1b90*/  MUFU.TANH R152, R58 ;  /* 0x0000003a00987308 */ /* 0x0002620000002400 */
[----:B------:R-:W-:-:S07]  /*1ba0*/  FMUL.FTZ R35, R35, c[0x0][0x2ec] ;  /* 0x0000bb0023237a20 */ /* 0x000fce0000410000 */
[----:B------:R1:W1:Y:S08]  /*1bb0*/  MUFU.TANH R154, R59 ;  /* 0x0000003b009a7308 */ /* 0x0002700000002400 */
        /* <DEDUP_REMOVED lines=19> */
[----:B------:R1:W1:Y:S01]  /*1cf0*/  MUFU.TANH R141, R35 ;  /* 0x00000023008d7308 */ /* 0x0002620000002400 */
[----:B------:R-:W-:Y:S06]  /*1d00*/  BAR.SYNC.DEFER_BLOCKING 0x0 ;  /* 0x0000000000007b1d */ /* 0x000fec0000010000 */
[----:B------:R-:W-:Y:S05]  /*1d10*/  @!P0 BRA `(.L_x_1207) ;  /* 0x0000016000008947 */ /* 0x000fea0003800000 */
[----:B--234-:R-:W-:-:S04]  /*1d20*/  LEA.HI.SX32 R7, R3, 0xfffffffe, 0x1a ;  /* 0xfffffffe03077811 */ /* 0x01cfc800078fd2ff */
        /* <DEDUP_REMOVED lines=21> */
.L_x_1207:
[----:B--234-:R-:W-:Y:S02]  /*1e80*/  FMNMX.FTZ R4, R87, R92, !PT ;  /* 0x0000005c57047209 */ /* 0x01cfe40007810000 */
        /* <DEDUP_REMOVED lines=52> */
[----:B------:R-:W-:Y:S01]  /*21d0*/  FMNMX.FTZ R7, R146, R7, !PT ;  /* 0x0000000792077209 */ /* 0x000fe20007810000 */
[----:B------:R-:W2:Y:S01]  /*21e0*/  SHFL.BFLY PT, R133, R4, 0x2, 0x1f ;  /* 0x0c401f0004857f89 */ /* 0x000ea200000e0000 */
[----:B------:R-:W-:Y:S02]  /*21f0*/  FMNMX.FTZ R6, R153, R6, !PT ;  /* 0x0000000699067209 */ /* 0x000fe40007810000 */
[----:B------:R-:W-:Y:S02]  /*2200*/  FMNMX.FTZ R7, R152, R7, !PT ;  /* 0x0000000798077209 */ /* 0x000fe40007810000 */
[----:B------:R-:W-:Y:S01]  /*2210*/  SHF.L.U32 R191, R191, 0x1, RZ ;  /* 0x00000001bfbf7819 */ /* 0x000fe200000006ff */
[----:B------:R-:W3:Y:S01]  /*2220*/  SHFL.BFLY PT, R5, R6, 0x2, 0x1f ;  /* 0x0c401f0006057f89 */ /* 0x000ee200000e0000 */
[----:B------:R-:W-:-:S02]  /*2230*/  FMNMX.FTZ R7, R154, R7, !PT ;  /* 0x000000079a077209 */ /* 0x000fc40007810000 */
[----:B------:R-:W-:Y:S01]  /*2240*/  IADD3 R189, R2, R191, RZ ;  /* 0x000000bf02bd7210 */ /* 0x000fe20007ffe0ff */
[----:B------:R-:W-:Y:S01]  /*2250*/  LDSM.16.MT88.4 R16, [R191+0x7000] ;  /* 0x00700000bf10783b */ /* 0x000fe20000004200 */
[----:B------:R-:W-:Y:S02]  /*2260*/  FMNMX.FTZ R7, R142, R7, !PT ;  /* 0x000000078e077209 */ /* 0x000fe40007810000 */
[----:B------:R-:W-:Y:S01]  /*2270*/  IADD3 R190, R0, R191, RZ ;  /* 0x000000bf00be7210 */ /* 0x000fe20007ffe0ff */
[----:B------:R-:W-:Y:S01]  /*2280*/  LDSM.16.MT88.4 R28, [R189+0x6800] ;  /* 0x00680000bd1c783b */ /* 0x000fe20000004200 */
[----:B------:R-:W-:Y:S02]  /*2290*/  FMNMX.FTZ R135, R140, R7, !PT ;  /* 0x000000078c877209 */ /* 0x000fe40007810000 */
[----:B-1----:R-:W-:Y:S01]  /*22a0*/  FMNMX.FTZ R9, R8, R9, !PT ;  /* 0x0000000908097209 */ /* 0x002fe20007810000 */
[----:B------:R-:W-:Y:S01]  /*22b0*/  LDSM.16.MT88.4 R24, [R190+0x6800] ;  /* 0x00680000be18783b */ /* 0x000fe20000004200 */
[----:B------:R-:W-:-:S02]  /*22c0*/  FMNMX.FTZ R135, R132, R135, !PT ;  /* 0x0000008784877209 */ /* 0x000fc40007810000 */
[----:B------:R-:W-:Y:S01]  /*22d0*/  IADD3 R188, R0, R189, RZ ;  /* 0x000000bd00bc7210 */ /* 0x000fe20007ffe0ff */
[----:B------:R-:W1:Y:S01]  /*22e0*/  SHFL.BFLY PT, R136, R9, 0x1, 0x1f ;  /* 0x0c201f0009887f89 */ /* 0x000e6200000e0000 */
[----:B------:R-:W-:Y:S02]  /*22f0*/  FMNMX.FTZ R135, R66, R135, !PT ;  /* 0x0000008742877209 */ /* 0x000fe40007810000 */
[----:B--2---:R-:W-:Y:S01]  /*2300*/  FMNMX.FTZ R133, R4, R133, !PT ;  /* 0x0000008504857209 */ /* 0x004fe20007810000 */
[----:B------:R-:W-:Y:S04]  /*2310*/  LDSM.16.MT88.4 R20, [R188+0x6800] ;  /* 0x00680000bc14783b */ /* 0x000fe80000004200 */
[----:B------:R-:W2:Y:S01]  /*2320*/  SHFL.BFLY PT, R4, R135, 0x2, 0x1f ;  /* 0x0c401f0087047f89 */ /* 0x000ea200000e0000 */
[----:B---3--:R-:W-:-:S03]  /*2330*/  FMNMX.FTZ R5, R6, R5, !PT ;  /* 0x0000000506057209 */ /* 0x008fc60007810000 */
[----:B------:R-:W3:Y:S04]  /*2340*/  SHFL.BFLY PT, R6, R133, 0x1, 0x1f ;  /* 0x0c201f0085067f89 */ /* 0x000ee800000e0000 */
[----:B------:R-:W4:Y:S04]  /*2350*/  SHFL.BFLY PT, R134, R5, 0x1, 0x1f ;  /* 0x0c201f0005867f89 */ /* 0x000f2800000e0000 */
[----:B------:R-:W-:Y:S01]  /*2360*/  LDSM.16.MT88.4 R12, [R190+0x7000] ;  /* 0x00700000be0c783b */ /* 0x000fe20000004200 */
[----:B-1----:R-:W-:-:S04]  /*2370*/  FMNMX.FTZ R136, R9, R136, !PT ;  /* 0x0000008809887209 */ /* 0x002fc80007810000 */
[C---:B------:R-:W-:Y:S01]  /*2380*/  FSETP.NEU.FTZ.AND P1, PT, R136.reuse, -INF , PT ;  /* 0xff8000008800780b */ /* 0x040fe20003f3d000 */
[----:B------:R-:W-:Y:S01]  /*2390*/  FMUL.FTZ R170, R136, c[0x0][0x23c] ;  /* 0x00008f0088aa7a20 */ /* 0x000fe20000410000 */
[----:B--2---:R-:W-:-:S04]  /*23a0*/  FMNMX.FTZ R135, R135, R4, !PT ;  /* 0x0000000487877209 */ /* 0x004fc80007810000 */
[----:B------:R-:W-:Y:S02]  /*23b0*/  FSEL R170, R170, RZ, P1 ;  /* 0x000000ffaaaa7208 */ /* 0x000fe40000800000 */
[----:B---3--:R-:W-:Y:S01]  /*23c0*/  FMNMX.FTZ R133, R133, R6, !PT ;  /* 0x0000000685857209 */ /* 0x008fe20007810000 */
[----:B------:R-:W1:Y:S02]  /*23d0*/  SHFL.BFLY PT, R8, R135, 0x1, 0x1f ;  /* 0x0c201f0087087f89 */ /* 0x000e6400000e0000 */
[--C-:B------:R-:W-:Y:S01]  /*23e0*/  FFMA.FTZ R51, R87, c[0x0][0x23c], -R170.reuse ;  /* 0x00008f0057337a23 */ /* 0x100fe200000108aa */
[----:B----4-:R-:W-:Y:S01]  /*23f0*/  FMNMX.FTZ R134, R5, R134, !PT ;  /* 0x0000008605867209 */ /* 0x010fe20007810000 */
[--C-:B------:R-:W-:Y:S01]  /*2400*/  FFMA.FTZ R42, R101, c[0x0][0x23c], -R170.reuse ;  /* 0x00008f00652a7a23 */ /* 0x100fe200000108aa */
[----:B------:R-:W-:Y:S01]  /*2410*/  LDSM.16.MT88.4 R84, [R189+0x6000] ;  /* 0x00600000bd54783b */ /* 0x000fe20000004200 */
[----:B------:R-:W-:Y:S01]  /*2420*/  FMUL.FTZ R150, R133, c[0x0][0x23c] ;  /* 0x00008f0085967a20 */ /* 0x000fe20000410000 */
[C---:B------:R-:W-:Y:S01]  /*2430*/  FSETP.NEU.FTZ.AND P1, PT, R134.reuse, -INF , PT ;  /* 0xff8000008600780b */ /* 0x040fe20003f3d000 */
[----:B------:R-:W-:Y:S01]  /*2440*/  FMUL.FTZ R162, R134, c[0x0][0x23c] ;  /* 0x00008f0086a27a20 */ /* 0x000fe20000410000 */
[----:B------:R-:W-:Y:S01]  /*2450*/  LDSM.16.MT88.4 R4, [R188+0x6000] ;  /* 0x00600000bc04783b */ /* 0x000fe20000004200 */
[--C-:B------:R-:W-:Y:S01]  /*2460*/  FFMA.FTZ R46, R92, c[0x0][0x23c], -R170.reuse ;  /* 0x00008f005c2e7a23 */ /* 0x100fe200000108aa */
[----:B------:R-:W-:Y:S01]  /*2470*/  MUFU.EX2 R51, R51 ;  /* 0x0000003300337308 */ /* 0x000fe20000000800 */
[--C-:B------:R-:W-:Y:S01]  /*2480*/  FFMA.FTZ R49, R89, c[0x0][0x23c], -R170.reuse ;  /* 0x00008f0059317a23 */ /* 0x100fe200000108aa */
[----:B------:R-:W-:Y:S01]  /*2490*/  FSEL R162, R162, RZ, P1 ;  /* 0x000000ffa2a27208 */ /* 0x000fe20000800000 */
[--C-:B------:R-:W-:Y:S01]  /*24a0*/  FFMA.FTZ R39, R109, c[0x0][0x23c], -R170.reuse ;  /* 0x00008f006d277a23 */ /* 0x100fe200000108aa */
[----:B------:R-:W-:Y:S01]  /*24b0*/  FSETP.NEU.FTZ.AND P1, PT, R133, -INF , PT ;  /* 0xff8000008500780b */ /* 0x000fe20003f3d000 */
[----:B------:R-:W-:-:S02]  /*24c0*/  FFMA.FTZ R32, R107, c[0x0][0x23c], -R170 ;  /* 0x00008f006b207a23 */ /* 0x000fc400000108aa */
[--C-:B------:R-:W-:Y:S01]  /*24d0*/  FFMA.FTZ R41, R103, c[0x0][0x23c], -R162.reuse ;  /* 0x00008f0067297a23 */ /* 0x100fe200000108a2 */
[----:B------:R-:W-:Y:S01]  /*24e0*/  FSEL R150, R150, RZ, P1 ;  /* 0x000000ff96967208 */ /* 0x000fe20000800000 */
[--C-:B------:R-:W-:Y:S01]  /*24f0*/  FFMA.FTZ R34, R117, c[0x0][0x23c], -R162.reuse ;  /* 0x00008f0075227a23 */ /* 0x100fe200000108a2 */
[----:B------:R-:W-:Y:S01]  /*2500*/  LDSM.16.MT88.4 R100, [R190+0x6000] ;  /* 0x00600000be64783b */ /* 0x000fe20000004200 */
[--C-:B------:R-:W-:Y:S01]  /*2510*/  FFMA.FTZ R43, R91, c[0x0][0x23c], -R162.reuse ;  /* 0x00008f005b2b7a23 */ /* 0x100fe200000108a2 */
[----:B------:R-:W2:Y:S01]  /*2520*/  MUFU.EX2 R46, R46 ;  /* 0x0000002e002e7308 */ /* 0x000ea20000000800 */
[----:B-1----:R-:W-:Y:S01]  /*2530*/  FMNMX.FTZ R135, R135, R8, !PT ;  /* 0x0000000887877209 */ /* 0x002fe20007810000 */
[----:B------:R-:W1:Y:S01]  /*2540*/  LDSM.16.MT88.4 R116, [R191+0x6000] ;  /* 0x00600000bf74783b */ /* 0x000e620000004200 */
[----:B------:R-:W-:Y:S02]  /*2550*/  FFMA.FTZ R40, R93, c[0x0][0x23c], -R162 ;  /* 0x00008f005d287a23 */ /* 0x000fe400000108a2 */
[C---:B------:R-:W-:Y:S01]  /*2560*/  FSETP.NEU.FTZ.AND P1, PT, R135.reuse, -INF , PT ;  /* 0xff8000008700780b */ /* 0x040fe20003f3d000 */
[----:B------:R-:W-:Y:S01]  /*2570*/  FMUL.FTZ R137, R135, c[0x0][0x23c] ;  /* 0x00008f0087897a20 */ /* 0x000fe20000410000 */
[----:B------:R-:W3:Y:S01]  /*2580*/  LDSM.16.MT88.4 R8, [R191+0x6800] ;  /* 0x00680000bf08783b */ /* 0x000ee20000004200 */
[--C-:B------:R-:W-:Y:S01]  /*2590*/  FFMA.FTZ R38, R94, c[0x0][0x23c], -R150.reuse ;  /* 0x00008f005e267a23 */ /* 0x100fe20000010896 */
[----:B------:R-:W-:Y:S01]  /*25a0*/  MUFU.EX2 R43, R43 ;  /* 0x0000002b002b7308 */ /* 0x000fe20000000800 */
[--C-:B------:R-:W-:Y:S01]  /*25b0*/  FFMA.FTZ R45, R95, c[0x0][0x23c], -R150.reuse ;  /* 0x00008f005f2d7a23 */ /* 0x100fe20000010896 */
[----:B------:R-:W-:Y:S01]  /*25c0*/  FSEL R137, R137, RZ, P1 ;  /* 0x000000ff89897208 */ /* 0x000fe20000800000 */
[----:B------:R-:W-:-:S02]  /*25d0*/  FFMA.FTZ R44, R121, c[0x0][0x23c], -R150 ;  /* 0x00008f00792c7a23 */ /* 0x000fc40000010896 */
[----:B------:R-:W-:Y:S02]  /*25e0*/  FFMA.FTZ R35, R111, c[0x0][0x23c], -R150 ;  /* 0x00008f006f237a23 */ /* 0x000fe40000010896 */
[--C-:B------:R-:W-:Y:S01]  /*25f0*/  FFMA.FTZ R53, R81, c[0x0][0x23c], -R137.reuse ;  /* 0x00008f0051357a23 */ /* 0x100fe20000010889 */
[----:B------:R-:W4:Y:S01]  /*2600*/  MUFU.EX2 R40, R40 ;  /* 0x0000002800287308 */ /* 0x000f220000000800 */
[--C-:B------:R-:W-:Y:S01]  /*2610*/  FFMA.FTZ R50, R80, c[0x0][0x23c], -R137.reuse ;  /* 0x00008f0050327a23 */ /* 0x100fe20000010889 */
[----:B--2---:R-:W-:Y:S01]  /*2620*/  F2FP.PACK_AB R68, R46, R51 ;  /* 0x000000332e44723e */ /* 0x004fe200000000ff */
[--C-:B------:R-:W-:Y:S02]  /*2630*/  FFMA.FTZ R47, R90, c[0x0][0x23c], -R137.reuse ;  /* 0x00008f005a2f7a23 */ /* 0x100fe40000010889 */
[----:B------:R-:W-:Y:S02]  /*2640*/  FFMA.FTZ R36, R88, c[0x0][0x23c], -R137 ;  /* 0x00008f0058247a23 */ /* 0x000fe40000010889 */
[--C-:B------:R-:W-:Y:S01]  /*2650*/  FFMA.FTZ R37, R105, c[0x0][0x23c], -R162.reuse ;  /* 0x00008f0069257a23 */ /* 0x100fe200000108a2 */
[----:B------:R-:W-:Y:S01]  /*2660*/  MUFU.EX2 R41, R41 ;  /* 0x0000002900297308 */ /* 0x000fe20000000800 */
[----:B------:R-:W-:-:S02]  /*2670*/  FFMA.FTZ R2, R113, c[0x0][0x23c], -R162 ;  /* 0x00008f0071027a23 */ /* 0x000fc400000108a2 */
[--C-:B------:R-:W-:Y:S02]  /*2680*/  FFMA.FTZ R33, R115, c[0x0][0x23c], -R162.reuse ;  /* 0x00008f0073217a23 */ /* 0x100fe400000108a2 */
[----:B------:R-:W-:Y:S02]  /*2690*/  FFMA.FTZ R0, R211, c[0x0][0x23c], -R162 ;  /* 0x00008f00d3007a23 */ /* 0x000fe400000108a2 */
[--C-:B------:R-:W-:Y:S01]  /*26a0*/  FFMA.FTZ R55, R99, c[0x0][0x23c], -R150.reuse ;  /* 0x00008f0063377a23 */ /* 0x100fe20000010896 */
[----:B------:R-:W2:Y:S01]  /*26b0*/  MUFU.EX2 R34, R34 ;  /* 0x0000002200227308 */ /* 0x000ea20000000800 */
[----:B----4-:R-:W-:Y:S01]  /*26c0*/  F2FP.PACK_AB R72, R40, R43 ;  /* 0x0000002b2848723e */ /* 0x010fe200000000ff */
[--C-:B------:R-:W-:Y:S02]  /*26d0*/  FFMA.FTZ R48, R97, c[0x0][0x23c], -R150.reuse ;  /* 0x00008f0061307a23 */ /* 0x100fe40000010896 */
[--C-:B------:R-:W-:Y:S02]  /*26e0*/  FFMA.FTZ R52, R183, c[0x0][0x23c], -R150.reuse ;  /* 0x00008f00b7347a23 */ /* 0x100fe40000010896 */
[----:B------:R-:W-:-:S02]  /*26f0*/  FFMA.FTZ R57, R177, c[0x0][0x23c], -R150 ;  /* 0x00008f00b1397a23 */ /* 0x000fc40000010896 */
[----:B------:R-:W-:Y:S01]  /*2700*/  MUFU.EX2 R38, R38 ;  /* 0x0000002600267308 */ /* 0x000fe20000000800 */
[--C-:B------:R-:W-:Y:S02]  /*2710*/  FFMA.FTZ R54, R157, c[0x0][0x23c], -R170.reuse ;  /* 0x00008f009d367a23 */ /* 0x100fe400000108aa */
[----:B------:R-:W-:Y:S02]  /*2720*/  FFMA.FTZ R59, R139, c[0x0][0x23c], -R170 ;  /* 0x00008f008b3b7a23 */ /* 0x000fe400000108aa */
[--C-:B------:R-:W-:Y:S02]  /*2730*/  FFMA.FTZ R63, R148, c[0x0][0x23c], -R137.reuse ;  /* 0x00008f00943f7a23 */ /* 0x100fe40000010889 */
[--C-:B------:R-:W-:Y:S01]  /*2740*/  FFMA.FTZ R58, R138, c[0x0][0x23c], -R137.reuse ;  /* 0x00008f008a3a7a23 */ /* 0x100fe20000010889 */
[----:B------:R-:W4:Y:S01]  /*2750*/  MUFU.EX2 R45, R45 ;  /* 0x0000002d002d7308 */ /* 0x000f220000000800 */
[----:B--2---:R-:W-:Y:S01]  /*2760*/  F2FP.PACK_AB R74, R34, R41 ;  /* 0x00000029224a723e */ /* 0x004fe200000000ff */
[----:B------:R-:W-:-:S02]  /*2770*/  FFMA.FTZ R60, R158, c[0x0][0x23c], -R137 ;  /* 0x00008f009e3c7a23 */ /* 0x000fc40000010889 */
[--C-:B------:R-:W-:Y:S02]  /*2780*/  FFMA.FTZ R65, R156, c[0x0][0x23c], -R137.reuse ;  /* 0x00008f009c417a23 */ /* 0x100fe40000010889 */
[--C-:B------:R-:W-:Y:S02]  /*2790*/  FFMA.FTZ R67, R165, c[0x0][0x23c], -R162.reuse ;  /* 0x00008f00a5437a23 */ /* 0x100fe400000108a2 */
[----:B------:R-:W-:Y:S01]  /*27a0*/  MUFU.EX2 R44, R44 ;  /* 0x0000002c002c7308 */ /* 0x000fe20000000800 */
[--C-:B------:R-:W-:Y:S02]  /*27b0*/  FFMA.FTZ R64, R163, c[0x0][0x23c], -R162.reuse ;  /* 0x00008f00a3407a23 */ /* 0x100fe400000108a2 */
[--C-:B------:R-:W-:Y:S02]  /*27c0*/  FFMA.FTZ R138, R181, c[0x0][0x23c], -R162.reuse ;  /* 0x00008f00b58a7a23 */ /* 0x100fe400000108a2 */
[----:B------:R-:W-:Y:S02]  /*27d0*/  FFMA.FTZ R139, R179, c[0x0][0x23c], -R162 ;  /* 0x00008f00b38b7a23 */ /* 0x000fe400000108a2 */
[----:B------:R-:W-:Y:S01]  /*27e0*/  FFMA.FTZ R148, R171, c[0x0][0x23c], -R150 ;  /* 0x00008f00ab947a23 */ /* 0x000fe20000010896 */
[----:B------:R-:W2:Y:S01]  /*27f0*/  MUFU.EX2 R35, R35 ;  /* 0x0000002300237308 */ /* 0x000ea20000000800 */
[----:B----4-:R-:W-:Y:S01]  /*2800*/  F2FP.PACK_AB R73, R45, R38 ;  /* 0x000000262d49723e */ /* 0x010fe200000000ff */
[----:B------:R-:W-:-:S02]  /*2810*/  FFMA.FTZ R157, R146, c[0x0][0x23c], -R137 ;  /* 0x00008f00929d7a23 */ /* 0x000fc40000010889 */
[--C-:B------:R-:W-:Y:S02]  /*2820*/  FFMA.FTZ R56, R167, c[0x0][0x23c], -R170.reuse ;  /* 0x00008f00a7387a23 */ /* 0x100fe400000108aa */
[--C-:B------:R-:W-:Y:S02]  /*2830*/  FFMA.FTZ R61, R166, c[0x0][0x23c], -R170.reuse ;  /* 0x00008f00a63d7a23 */ /* 0x100fe400000108aa */
[----:B------:R-:W-:Y:S01]  /*2840*/  MUFU.EX2 R42, R42 ;  /* 0x0000002a002a7308 */ /* 0x000fe20000000800 */
[----:B------:R-:W-:Y:S02]  /*2850*/  FFMA.FTZ R62, R175, c[0x0][0x23c], -R170 ;  /* 0x00008f00af3e7a23 */ /* 0x000fe400000108aa */
[--C-:B------:R-:W-:Y:S02]  /*2860*/  FFMA.FTZ R144, R144, c[0x0][0x23c], -R137.reuse ;  /* 0x00008f0090907a23 */ /* 0x100fe40000010889 */
[----:B------:R-:W-:Y:S02]  /*2870*/  FFMA.FTZ R146, R152, c[0x0][0x23c], -R137 ;  /* 0x00008f0098927a23 */ /* 0x000fe40000010889 */
[----:B------:R-:W-:Y:S01]  /*2880*/  FADD.FTZ R51, R51, R46 ;  /* 0x0000002e33337221 */ /* 0x000fe20000010000 */
[----:B------:R-:W4:Y:S01]  /*2890*/  MUFU.EX2 R49, R49 ;  /* 0x0000003100317308 */ /* 0x000f220000000800 */
[----:B--2---:R-:W-:Y:S01]  /*28a0*/  F2FP.PACK_AB R75, R35, R44 ;  /* 0x0000002c234b723e */ /* 0x004fe200000000ff */
[----:B------:R-:W-:-:S02]  /*28b0*/  FADD.FTZ R40, R43, R40 ;  /* 0x000000282b287221 */ /* 0x000fc40000010000 */
[----:B------:R-:W-:Y:S02]  /*28c0*/  FADD.FTZ R45, R38, R45 ;  /* 0x0000002d262d7221 */ /* 0x000fe40000010000 */
[----:B------:R-:W-:Y:S02]  /*28d0*/  FADD.FTZ R41, R41, R40 ;  /* 0x0000002829297221 */ /* 0x000fe40000010000 */
[----:B------:R-:W-:Y:S01]  /*28e0*/  MUFU.EX2 R53, R53 ;  /* 0x0000003500357308 */ /* 0x000fe20000000800 */
[----:B-1----:R-:W-:Y:S01]  /*28f0*/  HMMA.16816.F32 R124, R72, R116, RZ ;  /* 0x00000074487c723c */ /* 0x002fe200000018ff */
[----:B------:R-:W-:Y:S02]  /*2900*/  FADD.FTZ R44, R44, R45 ;  /* 0x0000002d2c2c7221 */ /* 0x000fe40000010000 */
[----:B------:R-:W-:Y:S02]  /*2910*/  FADD.FTZ R34, R34, R41 ;  /* 0x0000002922227221 */ /* 0x000fe40000010000 */
[----:B------:R-:W-:-:S02]  /*2920*/  FADD.FTZ R44, R35, R44 ;  /* 0x0000002c232c7221 */ /* 0x000fc40000010000 */
[----:B------:R-:W1:Y:S01]  /*2930*/  MUFU.EX2 R50, R50 ;  /* 0x0000003200327308 */ /* 0x000e620000000800 */
[C---:B------:R-:W-:Y:S01]  /*2940*/  HMMA.16816.F32 R108, R72.reuse, R100, RZ ;  /* 0x00000064486c723c */ /* 0x040fe200000018ff */
[----:B----4-:R-:W-:Y:S01]  /*2950*/  F2FP.PACK_AB R70, R49, R42 ;  /* 0x0000002a3146723e */ /* 0x010fe200000000ff */
[----:B------:R-:W-:Y:S02]  /*2960*/  FADD.FTZ R42, R42, R51 ;  /* 0x000000332a2a7221 */ /* 0x000fe40000010000 */
[----:B------:R-:W-:Y:S02]  /*2970*/  FFMA.FTZ R158, R143, c[0x0][0x23c], -R150 ;  /* 0x00008f008f9e7a23 */ /* 0x000fe40000010896 */
[----:B------:R-:W-:Y:S01]  /*2980*/  FADD.FTZ R42, R49, R42 ;  /* 0x0000002a312a7221 */ /* 0x000fe20000010000 */
[----:B------:R-:W-:Y:S01]  /*2990*/  MUFU.EX2 R47, R47 ;  /* 0x0000002f002f7308 */ /* 0x000fe20000000800 */
[----:B------:R-:W-:Y:S01]  /*29a0*/  HMMA.16816.F32 R92, R72, R84, RZ ;  /* 0x00000054485c723c */ /* 0x000fe200000018ff */
[----:B------:R-:W-:-:S02]  /*29b0*/  FFMA.FTZ R149, R149, c[0x0][0x23c], -R150 ;  /* 0x00008f0095957a23 */ /* 0x000fc40000010896 */
[----:B------:R-:W-:Y:S02]  /*29c0*/  FFMA.FTZ R143, R147, c[0x0][0x23c], -R150 ;  /* 0x00008f00938f7a23 */ /* 0x000fe40000010896 */
[----:B------:R-:W-:Y:S02]  /*29d0*/  FFMA.FTZ R152, R161, c[0x0][0x23c], -R162 ;  /* 0x00008f00a1987a23 */ /* 0x000fe400000108a2 */
[----:B------:R-:W2:Y:S01]  /*29e0*/  MUFU.EX2 R36, R36 ;  /* 0x0000002400247308 */ /* 0x000ea20000000800 */
[C---:B------:R-:W-:Y:S01]  /*29f0*/  HMMA.16816.F32 R76, R72.reuse, R4, RZ ;  /* 0x00000004484c723c */ /* 0x040fe200000018ff */
[----:B-1----:R-:W-:Y:S01]  /*2a00*/  F2FP.PACK_AB R69, R50, R53 ;  /* 0x000000353245723e */ /* 0x002fe200000000ff */
[----:B------:R-:W-:Y:S02]  /*2a10*/  FADD.FTZ R50, R53, R50 ;  /* 0x0000003235327221 */ /* 0x000fe40000010000 */
[--C-:B------:R-:W-:Y:S02]  /*2a20*/  FFMA.FTZ R155, R155, c[0x0][0x23c], -R162.reuse ;  /* 0x00008f009b9b7a23 */ /* 0x100fe400000108a2 */
[----:B------:R-:W-:Y:S01]  /*2a30*/  FFMA.FTZ R211, R153, c[0x0][0x23c], -R162 ;  /* 0x00008f0099d37a23 */ /* 0x000fe200000108a2 */
[----:B------:R-:W-:Y:S01]  /*2a40*/  MUFU.EX2 R37, R37 ;  /* 0x0000002500257308 */ /* 0x000fe20000000800 */
[----:B------:R-:W-:Y:S01]  /*2a50*/  HMMA.16816.F32 R120, R72, R118, RZ ;  /* 0x000000764878723c */ /* 0x000fe200000018ff */
[----:B------:R-:W-:-:S02]  /*2a60*/  FFMA.FTZ R156, R209, c[0x0][0x23c], -R170 ;  /* 0x00008f00d19c7a23 */ /* 0x000fc400000108aa */
[----:B------:R-:W-:Y:S01]  /*2a70*/  FFMA.FTZ R213, R168, c[0x0][0x23c], -R170 ;  /* 0x00008f00a8d57a23 */ /* 0x000fe200000108aa */
[----:B--2---:R-:W-:-:S04]  /*2a80*/  F2FP.PACK_AB R71, R36, R47 ;  /* 0x0000002f2447723e */ /* 0x004fc800000000ff */
[----:B------:R-:W-:Y:S01]  /*2a90*/  HMMA.16816.F32 R104, R72, R102, RZ ;  /* 0x000000664868723c */ /* 0x000fe200000018ff */
[----:B------:R-:W1:Y:S01]  /*2aa0*/  MUFU.EX2 R2, R2 ;  /* 0x0000000200027308 */ /* 0x000e620000000800 */
[----:B------:R-:W-:-:S04]  /*2ab0*/  FADD.FTZ R47, R47, R50 ;  /* 0x000000322f2f7221 */ /* 0x000fc80000010000 */
[----:B------:R-:W-:Y:S02]  /*2ac0*/  FADD.FTZ R36, R36, R47 ;  /* 0x0000002f24247221 */ /* 0x000fe40000010000 */
[C---:B------:R-:W-:Y:S01]  /*2ad0*/  HMMA.16816.F32 R88, R72.reuse, R86, RZ ;  /* 0x000000564858723c */ /* 0x040fe200000018ff */
[----:B------:R-:W-:Y:S07]  /*2ae0*/  MUFU.EX2 R33, R33 ;  /* 0x0000002100217308 */ /* 0x000fee0000000800 */
[----:B------:R-:W-:Y:S01]  /*2af0*/  HMMA.16816.F32 R72, R72, R6, RZ ;  /* 0x000000064848723c */ /* 0x000fe200000018ff */
[----:B------:R-:W-:Y:S07]  /*2b00*/  MUFU.EX2 R0, R0 ;  /* 0x0000000000007308 */ /* 0x000fee0000000800 */
[C---:B------:R-:W-:Y:S01]  /*2b10*/  HMMA.16816.F32 R128, R68.reuse, R116, RZ ;  /* 0x000000744480723c */ /* 0x040fe200000018ff */
[----:B------:R-:W-:Y:S07]  /*2b20*/  MUFU.EX2 R55, R55 ;  /* 0x0000003700377308 */ /* 0x000fee0000000800 */
[C---:B------:R-:W-:Y:S01]  /*2b30*/  HMMA.16816.F32 R112, R68.reuse, R100, RZ ;  /* 0x000000644470723c */ /* 0x040fe200000018ff */
[----:B------:R-:W2:Y:S07]  /*2b40*/  MUFU.EX2 R48, R48 ;  /* 0x0000003000307308 */ /* 0x000eae0000000800 */
[C---:B------:R-:W-:Y:S01]  /*2b50*/  HMMA.16816.F32 R116, R68.reuse, R118, RZ ;  /* 0x000000764474723c */ /* 0x040fe200000018ff */
[----:B------:R-:W-:Y:S07]  /*2b60*/  MUFU.EX2 R52, R52 ;  /* 0x0000003400347308 */ /* 0x000fee0000000800 */
[C---:B------:R-:W-:Y:S01]  /*2b70*/  HMMA.16816.F32 R100, R68.reuse, R102, RZ ;  /* 0x000000664464723c */ /* 0x040fe200000018ff */
[----:B------:R-:W4:Y:S07]  /*2b80*/  MUFU.EX2 R57, R57 ;  /* 0x0000003900397308 */ /* 0x000f2e0000000800 */
[C---:B------:R-:W-:Y:S01]  /*2b90*/  HMMA.16816.F32 R96, R68.reuse, R84, RZ ;  /* 0x000000544460723c */ /* 0x040fe200000018ff */
[----:B------:R-:W-:Y:S07]  /*2ba0*/  MUFU.EX2 R39, R39 ;  /* 0x0000002700277308 */ /* 0x000fee0000000800 */
[C---:B------:R-:W-:Y:S01]  /*2bb0*/  HMMA.16816.F32 R84, R68.reuse, R86, RZ ;  /* 0x000000564454723c */ /* 0x040fe200000018ff */
[----:B------:R-:W5:Y:S07]  /*2bc0*/  MUFU.EX2 R32, R32 ;  /* 0x0000002000207308 */ /* 0x000f6e0000000800 */
[C---:B------:R-:W-:Y:S01]  /*2bd0*/  HMMA.16816.F32 R80, R68.reuse, R4, RZ ;  /* 0x000000044450723c */ /* 0x040fe200000018ff */
[----:B------:R-:W-:Y:S06]  /*2be0*/  MUFU.EX2 R54, R54 ;  /* 0x0000003600367308 */ /* 0x000fec0000000800 */
[----:B-1----:R-:W-:Y:S01]  /*2bf0*/  F2FP.PACK_AB R4, R2, R37 ;  /* 0x000000250204723e */ /* 0x002fe200000000ff */
[----:B------:R-:W-:Y:S01]  /*2c00*/  HMMA.16816.F32 R68, R68, R6, RZ ;  /* 0x000000064444723c */ /* 0x000fe200000018ff */
[----:B------:R-:W-:Y:S01]  /*2c10*/  MUFU.EX2 R59, R59 ;  /* 0x0000003b003b7308 */ /* 0x000fe20000000800 */
[----:B--2---:R-:W-:Y:S01]  /*2c20*/  F2FP.PACK_AB R5, R48, R55 ;  /* 0x000000373005723e */ /* 0x004fe200000000ff */
[----:B------:R-:W-:-:S02]  /*2c30*/  FADD.FTZ R37, R37, R34 ;  /* 0x0000002225257221 */ /* 0x000fc40000010000 */
[----:B------:R-:W-:Y:S02]  /*2c40*/  FADD.FTZ R55, R55, R44 ;  /* 0x0000002c37377221 */ /* 0x000fe40000010000 */
[----:B------:R-:W-:Y:S01]  /*2c50*/  F2FP.PACK_AB R6, R0, R33 ;  /* 0x000000210006723e */ /* 0x000fe200000000ff */
[----:B------:R-:W-:Y:S01]  /*2c60*/  FADD.FTZ R2, R2, R37 ;  /* 0x0000002502027221 */ /* 0x000fe20000010000 */
[----:B------:R-:W-:Y:S01]  /*2c70*/  MUFU.EX2 R63, R63 ;  /* 0x0000003f003f7308 */ /* 0x000fe20000000800 */
[----:B----4-:R-:W-:Y:S01]  /*2c80*/  F2FP.PACK_AB R7, R57, R52 ;  /* 0x000000343907723e */ /* 0x010fe200000000ff */
[----:B------:R-:W-:Y:S02]  /*2c90*/  FADD.FTZ R55, R48, R55 ;  /* 0x0000003730377221 */ /* 0x000fe40000010000 */
[----:B------:R-:W-:Y:S02]  /*2ca0*/  FADD.FTZ R33, R33, R2 ;  /* 0x0000000221217221 */ /* 0x000fe40000010000 */
[----:B------:R-:W-:-:S02]  /*2cb0*/  FADD.FTZ R52, R52, R55 ;  /* 0x0000003734347221 */ /* 0x000fc40000010000 */
[----:B------:R-:W1:Y:S01]  /*2cc0*/  MUFU.EX2 R58, R58 ;  /* 0x0000003a003a7308 */ /* 0x000e620000000800 */
[----:B---3--:R-:W-:Y:S01]  /*2cd0*/  HMMA.16816.F32 R124, R4, R8, R124 ;  /* 0x00000008047c723c */ /* 0x008fe2000000187c */
[----:B------:R-:W-:Y:S02]  /*2ce0*/  FADD.FTZ R0, R0, R33 ;  /* 0x0000002100007221 */ /* 0x000fe40000010000 */
[----:B------:R-:W-:-:S04]  /*2cf0*/  FADD.FTZ R57, R57, R52 ;  /* 0x0000003439397221 */ /* 0x000fc80000010000 */
[----:B------:R-:W-:Y:S01]  /*2d00*/  MUFU.EX2 R60, R60 ;  /* 0x0000003c003c7308 */ /* 0x000fe20000000800 */
[C---:B------:R-:W-:Y:S07]  /*2d10*/  HMMA.16816.F32 R108, R4.reuse, R24, R108 ;  /* 0x00000018046c723c */ /* 0x040fee000000186c */
[----:B------:R-:W2:Y:S01]  /*2d20*/  MUFU.EX2 R65, R65 ;  /* 0x0000004100417308 */ /* 0x000ea20000000800 */
[C---:B------:R-:W-:Y:S07]  /*2d30*/  HMMA.16816.F32 R92, R4.reuse, R28, R92 ;  /* 0x0000001c045c723c */ /* 0x040fee000000185c */
[----:B------:R-:W-:Y:S01]  /*2d40*/  MUFU.EX2 R67, R67 ;  /* 0x0000004300437308 */ /* 0x000fe20000000800 */
[C---:B------:R-:W-:Y:S07]  /*2d50*/  HMMA.16816.F32 R76, R4.reuse, R20, R76 ;  /* 0x00000014044c723c */ /* 0x040fee000000184c */
[----:B------:R-:W3:Y:S01]  /*2d60*/  MUFU.EX2 R64, R64 ;  /* 0x0000004000407308 */ /* 0x000ee20000000800 */
[C---:B------:R-:W-:Y:S07]  /*2d70*/  HMMA.16816.F32 R120, R4.reuse, R10, R120 ;  /* 0x0000000a0478723c */ /* 0x040fee0000001878 */
[----:B------:R-:W-:Y:S01]  /*2d80*/  MUFU.EX2 R138, R138 ;  /* 0x0000008a008a7308 */ /* 0x000fe20000000800 */
[C---:B------:R-:W-:Y:S07]  /*2d90*/  HMMA.16816.F32 R104, R4.reuse, R26, R104 ;  /* 0x0000001a0468723c */ /* 0x040fee0000001868 */
[----:B------:R-:W4:Y:S01]  /*2da0*/  MUFU.EX2 R139, R139 ;  /* 0x0000008b008b7308 */ /* 0x000f220000000800 */
[C---:B------:R-:W-:Y:S07]  /*2db0*/  HMMA.16816.F32 R88, R4.reuse, R30, R88 ;  /* 0x0000001e0458723c */ /* 0x040fee0000001858 */
[----:B------:R-:W-:Y:S01]  /*2dc0*/  MUFU.EX2 R148, R148 ;  /* 0x0000009400947308 */ /* 0x000fe20000000800 */
[----:B------:R-:W-:Y:S07]  /*2dd0*/  HMMA.16816.F32 R72, R4, R22, R72 ;  /* 0x000000160448723c */ /* 0x000fee0000001848 */
[----:B-----5:R-:W-:Y:S01]  /*2de0*/  F2FP.PACK_AB R4, R32, R39 ;  /* 0x000000272004723e */ /* 0x020fe200000000ff */
[----:B------:R-:W-:Y:S01]  /*2df0*/  MUFU.EX2 R56, R56 ;  /* 0x0000003800387308 */ /* 0x000fe20000000800 */
[----:B-1----:R-:W-:Y:S01]  /*2e00*/  F2FP.PACK_AB R5, R58, R63 ;  /* 0x0000003f3a05723e */ /* 0x002fe200000000ff */
[----:B------:R-:W-:Y:S01]  /*2e10*/  FADD.FTZ R39, R39, R42 ;  /* 0x0000002a27277221 */ /* 0x000fe20000010000 */
[----:B------:R-:W-:Y:S01]  /*2e20*/  F2FP.PACK_AB R6, R59, R54 ;  /* 0x000000363b06723e */ /* 0x000fe200000000ff */
[----:B------:R-:W-:Y:S01]  /*2e30*/  FADD.FTZ R63, R63, R36 ;  /* 0x000000243f3f7221 */ /* 0x000fe20000010000 */
[----:B--2---:R-:W-:Y:S01]  /*2e40*/  F2FP.PACK_AB R7, R65, R60 ;  /* 0x0000003c4107723e */ /* 0x004fe200000000ff */
[----:B------:R-:W-:-:S02]  /*2e50*/  FADD.FTZ R39, R32, R39 ;  /* 0x0000002720277221 */ /* 0x000fc40000010000 */
[----:B------:R-:W-:Y:S01]  /*2e60*/  MUFU.EX2 R61, R61 ;  /* 0x0000003d003d7308 */ /* 0x000fe20000000800 */
[----:B------:R-:W-:Y:S02]  /*2e70*/  FADD.FTZ R63, R58, R63 ;  /* 0x0000003f3a3f7221 */ /* 0x000fe40000010000 */
[----:B------:R-:W-:Y:S01]  /*2e80*/  FADD.FTZ R54, R54, R39 ;  /* 0x0000002736367221 */ /* 0x000fe20000010000 */
[----:B------:R-:W-:Y:S01]  /*2e90*/  HMMA.16816.F32 R128, R4, R8, R128 ;  /* 0x000000080480723c */ /* 0x000fe20000001880 */
[----:B------:R-:W-:Y:S02]  /*2ea0*/  FADD.FTZ R60, R60, R63 ;  /* 0x0000003f3c3c7221 */ /* 0x000fe40000010000 */
[----:B------:R-:W-:Y:S01]  /*2eb0*/  FADD.FTZ R59, R59, R54 ;  /* 0x000000363b3b7221 */ /* 0x000fe20000010000 */
[----:B------:R-:W-:Y:S01]  /*2ec0*/  MUFU.EX2 R62, R62 ;  /* 0x0000003e003e7308 */ /* 0x000fe20000000800 */
[----:B------:R-:W-:-:S03]  /*2ed0*/  FADD.FTZ R65, R65, R60 ;  /* 0x0000003c41417221 */ /* 0x000fc60000010000 */
[C---:B------:R-:W-:Y:S04]  /*2ee0*/  HMMA.16816.F32 R112, R4.reuse, R24, R112 ;  /* 0x000000180470723c */ /* 0x040fe80000001870 */
[----:B------:R-:W-:Y:S04]  /*2ef0*/  MUFU.EX2 R144, R144 ;  /* 0x0000009000907308 */ /* 0x000fe80000000800 */
[C---:B------:R-:W-:Y:S01]  /*2f00*/  HMMA.16816.F32 R116, R4.reuse, R10, R116 ;  /* 0x0000000a0474723c */ /* 0x040fe20000001874 */
[----:B------:R-:W1:Y:S03]  /*2f10*/  LDSM.16.MT88.4 R8, [R189+0x7000] ;  /* 0x00700000bd08783b */ /* 0x000e660000004200 */
[----:B------:R-:W-:Y:S04]  /*2f20*/  MUFU.EX2 R157, R157 ;  /* 0x0000009d009d7308 */ /* 0x000fe80000000800 */
[C---:B------:R-:W-:Y:S01]  /*2f30*/  HMMA.16816.F32 R100, R4.reuse, R26, R100 ;  /* 0x0000001a0464723c */ /* 0x040fe20000001864 */
[----:B------:R-:W2:Y:S03]  /*2f40*/  LDSM.16.MT88.4 R24, [R188+0x7000] ;  /* 0x00700000bc18783b */ /* 0x000ea60000004200 */
[----:B------:R-:W-:Y:S04]  /*2f50*/  MUFU.EX2 R146, R146 ;  /* 0x0000009200927308 */ /* 0x000fe80000000800 */
[C---:B------:R-:W-:Y:S04]  /*2f60*/  HMMA.16816.F32 R96, R4.reuse, R28, R96 ;  /* 0x0000001c0460723c */ /* 0x040fe80000001860 */
[----:B------:R-:W-:Y:S03]  /*2f70*/  MUFU.EX2 R152, R152 ;  /* 0x0000009800987308 */ /* 0x000fe60000000800 */
[--C-:B------:R-:W-:Y:S01]  /*2f80*/  FFMA.FTZ R28, R145, c[0x0][0x23c], -R150.reuse ;  /* 0x00008f00911c7a23 */ /* 0x100fe20000010896 */
[----:B------:R-:W-:Y:S01]  /*2f90*/  HMMA.16816.F32 R84, R4, R30, R84 ;  /* 0x0000001e0454723c */ /* 0x000fe20000001854 */
[----:B------:R-:W-:-:S02]  /*2fa0*/  FFMA.FTZ R29, R159, c[0x0][0x23c], -R150 ;  /* 0x00008f009f1d7a23 */ /* 0x000fc40000010896 */
[----:B------:R-:W-:Y:S01]  /*2fb0*/  FFMA.FTZ R145, R173, c[0x0][0x23c], -R150 ;  /* 0x00008f00ad917a23 */ /* 0x000fe20000010896 */
[----:B------:R-:W-:Y:S01]  /*2fc0*/  MUFU.EX2 R155, R155 ;  /* 0x0000009b009b7308 */ /* 0x000fe20000000800 */
[----:B------:R-:W-:Y:S02]  /*2fd0*/  FFMA.FTZ R159, R154, c[0x0][0x23c], -R137 ;  /* 0x00008f009a9f7a23 */ /* 0x000fe40000010889 */
[----:B------:R-:W-:Y:S01]  /*2fe0*/  FFMA.FTZ R31, R151, c[0x0][0x23c], -R170 ;  /* 0x00008f00971f7a23 */ /* 0x000fe200000108aa */
[----:B------:R-:W-:Y:S01]  /*2ff0*/  HMMA.16816.F32 R80, R4, R20, R80 ;  /* 0x000000140450723c */ /* 0x000fe20000001850 */
[----:B------:R-:W-:Y:S02]  /*3000*/  FFMA.FTZ R154, R160, c[0x0][0x23c], -R162 ;  /* 0x00008f00a09a7a23 */ /* 0x000fe400000108a2 */
[----:B------:R-:W-:Y:S01]  /*3010*/  FFMA.FTZ R150, R141, c[0x0][0x23c], -R150 ;  /* 0x00008f008d967a23 */ /* 0x000fe20000010896 */
[----:B------:R-:W-:Y:S01]  /*3020*/  MUFU.EX2 R28, R28 ;  /* 0x0000001c001c7308 */ /* 0x000fe20000000800 */
[----:B------:R-:W-:-:S02]  /*3030*/  FFMA.FTZ R30, R169, c[0x0][0x23c], -R170 ;  /* 0x00008f00a91e7a23 */ /* 0x000fc400000108aa */
[----:B------:R-:W-:Y:S01]  /*3040*/  FFMA.FTZ R151, R164, c[0x0][0x23c], -R170 ;  /* 0x00008f00a4977a23 */ /* 0x000fe200000108aa */
[----:B------:R-:W-:Y:S01]  /*3050*/  HMMA.16816.F32 R68, R4, R22, R68 ;  /* 0x000000160444723c */ /* 0x000fe20000001844 */
[----:B------:R-:W5:Y:S03]  /*3060*/  LDSM.16.MT88.4 R20, [R191+0x7800] ;  /* 0x00780000bf14783b */ /* 0x000f660000004200 */
[----:B------:R-:W1:Y:S03]  /*3070*/  MUFU.EX2 R29, R29 ;  /* 0x0000001d001d7308 */ /* 0x000e660000000800 */
[----:B---3--:R-:W-:Y:S01]  /*3080*/  F2FP.PACK_AB R4, R64, R67 ;  /* 0x000000434004723e */ /* 0x008fe200000000ff */
[----:B------:R-:W-:Y:S01]  /*3090*/  FADD.FTZ R67, R67, R0 ;  /* 0x0000000043437221 */ /* 0x000fe20000010000 */
[----:B----4-:R-:W-:-:S03]  /*30a0*/  F2FP.PACK_AB R6, R139, R138 ;  /* 0x0000008a8b06723e */ /* 0x010fc600000000ff */
[----:B------:R-:W3:Y:S01]  /*30b0*/  MUFU.EX2 R145, R145 ;  /* 0x0000009100917308 */ /* 0x000ee20000000800 */
[----:B------:R-:W-:-:S04]  /*30c0*/  FADD.FTZ R67, R64, R67 ;  /* 0x0000004340437221 */ /* 0x000fc80000010000 */
[----:B------:R-:W-:-:S03]  /*30d0*/  FADD.FTZ R138, R138, R67 ;  /* 0x000000438a8a7221 */ /* 0x000fc60000010000 */
[----:B------:R-:W4:Y:S01]  /*30e0*/  MUFU.EX2 R31, R31 ;  /* 0x0000001f001f7308 */ /* 0x000f220000000800 */
[----:B-1----:R-:W-:Y:S01]  /*30f0*/  F2FP.PACK_AB R5, R29, R28 ;  /* 0x0000001c1d05723e */ /* 0x002fe200000000ff */
[----:B------:R-:W-:Y:S02]  /*3100*/  FADD.FTZ R28, R28, R57 ;  /* 0x000000391c1c7221 */ /* 0x000fe40000010000 */
[----:B------:R-:W-:Y:S02]  /*3110*/  FADD.FTZ R139, R139, R138 ;  /* 0x0000008a8b8b7221 */ /* 0x000fe40000010000 */
[----:B------:R-:W-:Y:S02]  /*3120*/  FADD.FTZ R28, R29, R28 ;  /* 0x0000001c1d1c7221 */ /* 0x000fe40000010000 */
[----:B------:R-:W1:Y:S01]  /*3130*/  MUFU.EX2 R159, R159 ;  /* 0x0000009f009f7308 */ /* 0x000e620000000800 */
[----:B---3--:R-:W-:Y:S01]  /*3140*/  F2FP.PACK_AB R7, R148, R145 ;  /* 0x000000919407723e */ /* 0x008fe200000000ff */
[----:B------:R-:W-:-:S04]  /*3150*/  FADD.FTZ R145, R145, R28 ;  /* 0x0000001c91917221 */ /* 0x000fc80000010000 */
[----:B------:R-:W-:Y:S02]  /*3160*/  FADD.FTZ R148, R148, R145 ;  /* 0x0000009194947221 */ /* 0x000fe40000010000 */
[C---:B------:R-:W-:Y:S01]  /*3170*/  HMMA.16816.F32 R124, R4.reuse, R16, R124 ;  /* 0x00000010047c723c */ /* 0x040fe2000000187c */
[----:B------:R-:W-:Y:S07]  /*3180*/  MUFU.EX2 R154, R154 ;  /* 0x0000009a009a7308 */ /* 0x000fee0000000800 */
[C---:B------:R-:W-:Y:S01]  /*3190*/  HMMA.16816.F32 R108, R4.reuse, R12, R108 ;  /* 0x0000000c046c723c */ /* 0x040fe2000000186c */
[----:B------:R-:W-:Y:S07]  /*31a0*/  MUFU.EX2 R211, R211 ;  /* 0x000000d300d37308 */ /* 0x000fee0000000800 */
[C---:B------:R-:W-:Y:S01]  /*31b0*/  HMMA.16816.F32 R92, R4.reuse, R8, R92 ;  /* 0x00000008045c723c */ /* 0x040fe2000000185c */
[----:B------:R-:W-:Y:S07]  /*31c0*/  MUFU.EX2 R149, R149 ;  /* 0x0000009500957308 */ /* 0x000fee0000000800 */
[C---:B--2---:R-:W-:Y:S01]  /*31d0*/  HMMA.16816.F32 R76, R4.reuse, R24, R76 ;  /* 0x00000018044c723c */ /* 0x044fe2000000184c */
[----:B------:R-:W2:Y:S07]  /*31e0*/  MUFU.EX2 R158, R158 ;  /* 0x0000009e009e7308 */ /* 0x000eae0000000800 */
[C---:B------:R-:W-:Y:S01]  /*31f0*/  HMMA.16816.F32 R120, R4.reuse, R18, R120 ;  /* 0x000000120478723c */ /* 0x040fe20000001878 */
[----:B------:R-:W-:Y:S07]  /*3200*/  MUFU.EX2 R143, R143 ;  /* 0x0000008f008f7308 */ /* 0x000fee0000000800 */
[C---:B------:R-:W-:Y:S01]  /*3210*/  HMMA.16816.F32 R104, R4.reuse, R14, R104 ;  /* 0x0000000e0468723c */ /* 0x040fe20000001868 */
[----:B------:R-:W3:Y:S07]  /*3220*/  MUFU.EX2 R150, R150 ;  /* 0x0000009600967308 */ /* 0x000eee0000000800 */
[C---:B------:R-:W-:Y:S01]  /*3230*/  HMMA.16816.F32 R88, R4.reuse, R10, R88 ;  /* 0x0000000a0458723c */ /* 0x040fe20000001858 */
[----:B------:R-:W-:Y:S07]  /*3240*/  MUFU.EX2 R30, R30 ;  /* 0x0000001e001e7308 */ /* 0x000fee0000000800 */
[----:B------:R-:W-:Y:S01]  /*3250*/  HMMA.16816.F32 R72, R4, R26, R72 ;  /* 0x0000001a0448723c */ /* 0x000fe20000001848 */
[----:B------:R-:W2:Y:S06]  /*3260*/  MUFU.EX2 R151, R151 ;  /* 0x0000009700977308 */ /* 0x000eac0000000800 */
[----:B------:R-:W-:Y:S01]  /*3270*/  F2FP.PACK_AB R4, R61, R56 ;  /* 0x000000383d04723e */ /* 0x000fe200000000ff */
[----:B------:R-:W-:Y:S01]  /*3280*/  FADD.FTZ R56, R56, R59 ;  /* 0x0000003b38387221 */ /* 0x000fe20000010000 */
[----:B------:R-:W-:Y:S01]  /*3290*/  F2FP.PACK_AB R5, R157, R144 ;  /* 0x000000909d05723e */ /* 0x000fe200000000ff */
[----:B------:R-:W-:Y:S01]  /*32a0*/  FADD.FTZ R144, R144, R65 ;  /* 0x0000004190907221 */ /* 0x000fe20000010000 */
[----:B----4-:R-:W-:Y:S01]  /*32b0*/  F2FP.PACK_AB R6, R31, R62 ;  /* 0x0000003e1f06723e */ /* 0x010fe200000000ff */
[----:B------:R-:W-:Y:S01]  /*32c0*/  MUFU.EX2 R156, R156 ;  /* 0x0000009c009c7308 */ /* 0x000fe20000000800 */
[----:B-1----:R-:W-:Y:S01]  /*32d0*/  F2FP.PACK_AB R7, R159, R146 ;  /* 0x000000929f07723e */ /* 0x002fe200000000ff */
[----:B------:R-:W-:-:S02]  /*32e0*/  FADD.FTZ R61, R61, R56 ;  /* 0x000000383d3d7221 */ /* 0x000fc40000010000 */
[----:B------:R-:W-:Y:S02]  /*32f0*/  FADD.FTZ R157, R157, R144 ;  /* 0x000000909d9d7221 */ /* 0x000fe40000010000 */
[----:B------:R-:W-:Y:S02]  /*3300*/  FADD.FTZ R62, R62, R61 ;  /* 0x0000003d3e3e7221 */ /* 0x000fe40000010000 */
[----:B------:R-:W-:Y:S01]  /*3310*/  HMMA.16816.F32 R128, R4, R16, R128 ;  /* 0x000000100480723c */ /* 0x000fe20000001880 */
[----:B------:R-:W-:Y:S01]  /*3320*/  MUFU.EX2 R213, R213 ;  /* 0x000000d500d57308 */ /* 0x000fe20000000800 */
[----:B------:R-:W-:Y:S02]  /*3330*/  FADD.FTZ R146, R146, R157 ;  /* 0x0000009d92927221 */ /* 0x000fe40000010000 */
[----:B------:R-:W-:Y:S02]  /*3340*/  FADD.FTZ R31, R31, R62 ;  /* 0x0000003e1f1f7221 */ /* 0x000fe40000010000 */
[----:B------:R-:W-:-:S02]  /*3350*/  FADD.FTZ R159, R159, R146 ;  /* 0x000000929f9f7221 */ /* 0x000fc40000010000 */
[C---:B------:R-:W-:Y:S01]  /*3360*/  HMMA.16816.F32 R116, R4.reuse, R18, R116 ;  /* 0x000000120474723c */ /* 0x040fe20000001874 */
[----:B------:R-:W1:Y:S07]  /*3370*/  LDSM.16.MT88.4 R16, [R190+0x7800] ;  /* 0x00780000be10783b */ /* 0x000e6e0000004200 */
[C---:B------:R-:W-:Y:S08]  /*3380*/  HMMA.16816.F32 R112, R4.reuse, R12, R112 ;  /* 0x0000000c0470723c */ /* 0x040ff00000001870 */
[C---:B------:R-:W-:Y:S01]  /*3390*/  HMMA.16816.F32 R100, R4.reuse, R14, R100 ;  /* 0x0000000e0464723c */ /* 0x040fe20000001864 */
[----:B------:R-:W4:Y:S07]  /*33a0*/  LDSM.16.MT88.4 R12, [R189+0x7800] ;  /* 0x00780000bd0c783b */ /* 0x000f2e0000004200 */
[C---:B------:R-:W-:Y:S08]  /*33b0*/  HMMA.16816.F32 R96, R4.reuse, R8, R96 ;  /* 0x000000080460723c */ /* 0x040ff00000001860 */
[C---:B------:R-:W-:Y:S01]  /*33c0*/  HMMA.16816.F32 R84, R4.reuse, R10, R84 ;  /* 0x0000000a0454723c */ /* 0x040fe20000001854 */
[----:B------:R-:W1:Y:S07]  /*33d0*/  LDSM.16.MT88.4 R8, [R188+0x7800] ;  /* 0x00780000bc08783b */ /* 0x000e6e0000004200 */
[C---:B------:R-:W-:Y:S07]  /*33e0*/  HMMA.16816.F32 R80, R4.reuse, R24, R80 ;  /* 0x000000180450723c */ /* 0x040fee0000001850 */
[--C-:B------:R-:W-:Y:S01]  /*33f0*/  FFMA.FTZ R24, R142, c[0x0][0x23c], -R137.reuse ;  /* 0x00008f008e187a23 */ /* 0x100fe20000010889 */
[----:B------:R-:W-:Y:S01]  /*3400*/  HMMA.16816.F32 R68, R4, R26, R68 ;  /* 0x0000001a0444723c */ /* 0x000fe20000001844 */
[----:B------:R-:W-:-:S04]  /*3410*/  FFMA.FTZ R25, R140, c[0x0][0x23c], -R137 ;  /* 0x00008f008c197a23 */ /* 0x000fc80000010889 */
[----:B------:R-:W-:Y:S02]  /*3420*/  MUFU.EX2 R24, R24 ;  /* 0x0000001800187308 */ /* 0x000fe40000000800 */
[--C-:B------:R-:W-:Y:S01]  /*3430*/  FFMA.FTZ R26, R132, c[0x0][0x23c], -R137.reuse ;  /* 0x00008f00841a7a23 */ /* 0x100fe20000010889 */
[----:B------:R-:W-:Y:S01]  /*3440*/  F2FP.PACK_AB R4, R155, R152 ;  /* 0x000000989b04723e */ /* 0x000fe200000000ff */
[----:B------:R-:W-:Y:S01]  /*3450*/  FFMA.FTZ R27, R66, c[0x0][0x23c], -R137 ;  /* 0x00008f00421b7a23 */ /* 0x000fe20000010889 */
[----:B--2---:R-:W-:Y:S01]  /*3460*/  F2FP.PACK_AB R5, R158, R149 ;  /* 0x000000959e05723e */ /* 0x004fe200000000ff */
[----:B------:R-:W-:Y:S01]  /*3470*/  FADD.FTZ R152, R152, R139 ;  /* 0x0000008b98987221 */ /* 0x000fe20000010000 */
[----:B------:R-:W-:Y:S01]  /*3480*/  F2FP.PACK_AB R6, R211, R154 ;  /* 0x0000009ad306723e */ /* 0x000fe200000000ff */
[----:B------:R-:W2:Y:S01]  /*3490*/  MUFU.EX2 R25, R25 ;  /* 0x0000001900197308 */ /* 0x000ea20000000800 */
[----:B---3--:R-:W-:Y:S01]  /*34a0*/  F2FP.PACK_AB R7, R150, R143 ;  /* 0x0000008f9607723e */ /* 0x008fe200000000ff */
[----:B------:R-:W-:-:S02]  /*34b0*/  FADD.FTZ R149, R149, R148 ;  /* 0x0000009495957221 */ /* 0x000fc40000010000 */
[----:B------:R-:W-:Y:S02]  /*34c0*/  FADD.FTZ R155, R155, R152 ;  /* 0x000000989b9b7221 */ /* 0x000fe40000010000 */
[----:B------:R-:W-:Y:S02]  /*34d0*/  FADD.FTZ R158, R158, R149 ;  /* 0x000000959e9e7221 */ /* 0x000fe40000010000 */
[----:B------:R-:W-:Y:S01]  /*34e0*/  MUFU.EX2 R26, R26 ;  /* 0x0000001a001a7308 */ /* 0x000fe20000000800 */
[----:B-----5:R-:W-:Y:S01]  /*34f0*/  HMMA.16816.F32 R124, R4, R20, R124 ;  /* 0x00000014047c723c */ /* 0x020fe2000000187c */
[----:B------:R-:W-:Y:S02]  /*3500*/  FADD.FTZ R154, R154, R155 ;  /* 0x0000009b9a9a7221 */ /* 0x000fe40000010000 */
[----:B------:R-:W-:Y:S02]  /*3510*/  FADD.FTZ R143, R143, R158 ;  /* 0x0000009e8f8f7221 */ /* 0x000fe40000010000 */
[----:B------:R-:W-:-:S02]  /*3520*/  FADD.FTZ R211, R211, R154 ;  /* 0x0000009ad3d37221 */ /* 0x000fc40000010000 */
[----:B------:R-:W3:Y:S01]  /*3530*/  MUFU.EX2 R27, R27 ;  /* 0x0000001b001b7308 */ /* 0x000ee20000000800 */
[----:B------:R-:W-:Y:S01]  /*3540*/  HMMA.16816.F32 R120, R4, R22, R120 ;  /* 0x000000160478723c */ /* 0x000fe20000001878 */
[----:B------:R-:W-:-:S07]  /*3550*/  FADD.FTZ R209, R150, R143 ;  /* 0x0000008f96d17221 */ /* 0x000fce0000010000 */
[C---:B-1----:R-:W-:Y:S08]  /*3560*/  HMMA.16816.F32 R108, R4.reuse, R16, R108 ;  /* 0x00000010046c723c */ /* 0x042ff0000000186c */
[C---:B------:R-:W-:Y:S08]  /*3570*/  HMMA.16816.F32 R104, R4.reuse, R18, R104 ;  /* 0x000000120468723c */ /* 0x040ff00000001868 */
[C---:B----4-:R-:W-:Y:S08]  /*3580*/  HMMA.16816.F32 R92, R4.reuse, R12, R92 ;  /* 0x0000000c045c723c */ /* 0x050ff0000000185c */
[C---:B------:R-:W-:Y:S08]  /*3590*/  HMMA.16816.F32 R88, R4.reuse, R14, R88 ;  /* 0x0000000e0458723c */ /* 0x040ff00000001858 */
[C---:B------:R-:W-:Y:S08]  /*35a0*/  HMMA.16816.F32 R76, R4.reuse, R8, R76 ;  /* 0x00000008044c723c */ /* 0x040ff0000000184c */
[----:B------:R-:W-:Y:S07]  /*35b0*/  HMMA.16816.F32 R72, R4, R10, R72 ;  /* 0x0000000a0448723c */ /* 0x000fee0000001848 */
[----:B------:R-:W-:Y:S01]  /*35c0*/  F2FP.PACK_AB R4, R151, R30 ;  /* 0x0000001e9704723e */ /* 0x000fe200000000ff */
[----:B------:R-:W-:Y:S01]  /*35d0*/  FADD.FTZ R30, R30, R31 ;  /* 0x0000001f1e1e7221 */ /* 0x000fe20000010000 */
[----:B--2---:R-:W-:Y:S01]  /*35e0*/  F2FP.PACK_AB R5, R25, R24 ;  /* 0x000000181905723e */ /* 0x004fe200000000ff */
[----:B------:R-:W-:Y:S01]  /*35f0*/  FADD.FTZ R24, R24, R159 ;  /* 0x0000009f18187221 */ /* 0x000fe20000010000 */
[----:B------:R-:W-:Y:S01]  /*3600*/  F2FP.PACK_AB R6, R213, R156 ;  /* 0x0000009cd506723e */ /* 0x000fe200000000ff */
[----:B------:R-:W-:Y:S01]  /*3610*/  FADD.FTZ R151, R151, R30 ;  /* 0x0000001e97977221 */ /* 0x000fe20000010000 */
[----:B---3--:R-:W-:Y:S01]  /*3620*/  F2FP.PACK_AB R7, R27, R26 ;  /* 0x0000001a1b07723e */ /* 0x008fe200000000ff */
[----:B------:R-:W-:-:S02]  /*3630*/  FADD.FTZ R25, R25, R24 ;  /* 0x0000001819197221 */ /* 0x000fc40000010000 */
[----:B------:R-:W-:Y:S02]  /*3640*/  FADD.FTZ R156, R156, R151 ;  /* 0x000000979c9c7221 */ /* 0x000fe40000010000 */
[----:B------:R-:W-:Y:S02]  /*3650*/  FADD.FTZ R26, R26, R25 ;  /* 0x000000191a1a7221 */ /* 0x000fe40000010000 */
[----:B------:R-:W-:Y:S01]  /*3660*/  HMMA.16816.F32 R128, R4, R20, R128 ;  /* 0x000000140480723c */ /* 0x000fe20000001880 */
[----:B------:R-:W-:Y:S02]  /*3670*/  FADD.FTZ R213, R213, R156 ;  /* 0x0000009cd5d57221 */ /* 0x000fe40000010000 */
[----:B------:R-:W-:-:S05]  /*3680*/  FADD.FTZ R210, R27, R26 ;  /* 0x0000001a1bd27221 */ /* 0x000fca0000010000 */
[C---:B------:R-:W-:Y:S08]  /*3690*/  HMMA.16816.F32 R116, R4.reuse, R22, R116 ;  /* 0x000000160474723c */ /* 0x040ff00000001874 */
[C---:B------:R-:W-:Y:S08]  /*36a0*/  HMMA.16816.F32 R112, R4.reuse, R16, R112 ;  /* 0x000000100470723c */ /* 0x040ff00000001870 */
[C---:B------:R-:W-:Y:S08]  /*36b0*/  HMMA.16816.F32 R100, R4.reuse, R18, R100 ;  /* 0x000000120464723c */ /* 0x040ff00000001864 */
[C---:B------:R-:W-:Y:S08]  /*36c0*/  HMMA.16816.F32 R96, R4.reuse, R12, R96 ;  /* 0x0000000c0460723c */ /* 0x040ff00000001860 */
[C---:B------:R-:W-:Y:S08]  /*36d0*/  HMMA.16816.F32 R84, R4.reuse, R14, R84 ;  /* 0x0000000e0454723c */ /* 0x040ff00000001854 */
[C---:B------:R-:W-:Y:S08]  /*36e0*/  HMMA.16816.F32 R80, R4.reuse, R8, R80 ;  /* 0x000000080450723c */ /* 0x040ff00000001850 */
[----:B------:R-:W-:Y:S01]  /*36f0*/  HMMA.16816.F32 R68, R4, R10, R68 ;  /* 0x0000000a0444723c */ /* 0x000fe20000001844 */
[----:B------:R-:W-:Y:S01]  /*3700*/  @!UPT UIADD3 URZ, URZ, URZ, URZ ;  /* 0x0000003f3f3ff290 */ /* 0x000fe2000fffe03f */
[----:B------:R-:W-:Y:S11]  /*3710*/  @!P0 BRA `(.L_x_1208) ;  /* 0x00002f2000008947 */ /* 0x000ff60003800000 */
[----:B------:R-:W-:Y:S01]  /*3720*/  LEA.HI.SX32 R208, R3, 0xfffffffe, 0x1a ;  /* 0xfffffffe03d07811 */ /* 0x000fe200078fd2ff */
[----:B------:R-:W-:Y:S01]  /*3730*/  IMAD.MOV.U32 R2, RZ, RZ, R135 ;  /* 0x000000ffff027224 */ /* 0x000fe200078e0087 */
[----:B------:R-:W-:Y:S01]  /*3740*/  MOV R0, R133 ;  /* 0x0000008500007202 */ /* 0x000fe20000000f00 */
[----:B------:R-:W-:Y:S01]  /*3750*/  IMAD.MOV.U32 R3, RZ, RZ, R136 ;  /* 0x000000ffff037224 */ /* 0x000fe200078e0088 */
[----:B------:R-:W-:Y:S01]  /*3760*/  MOV R139, R134 ;  /* 0x00000086008b7202 */ /* 0x000fe20000000f00 */
[----:B------:R-:W-:Y:S06]  /*3770*/  BRA `(.L_x_1209) ;  /* 0x0000019000007947 */ /* 0x000fec0003800000 */
.L_x_1211:
[----:B------:R-:W-:Y:S04]  /*3780*/  IADD3 R5, R208, -0x1, RZ ;  /* 0xffffffffd0057810 */ /* 0x000fe80007ffe0ff */
[----:B------:R-:W-:Y:S01]  /*3790*/  SHF.R.S32.HI R4, RZ, 0x1f, R5 ;  /* 0x0000001fff047819 */ /* 0x000fe20000011405 */
[C---:B------:R-:W-:Y:S04]  /*37a0*/  IMAD.WIDE.U32 R20, R5.reuse, c[0x0][0x198], RZ ;  /* 0x0000660005147a25 */ /* 0x040fe800078e00ff */
        /* <DEDUP_REMOVED lines=22> */
.L_x_1209:
        /* <DEDUP_REMOVED lines=20> */
[----:B------:R-:W-:Y:S01]  /*3a50*/  IADD3.X R137, R181, UR5, RZ, P0, !PT ;  /* 0x00000005b5897c10 */ /* 0x000fe200087fe4ff */
[----:B------:R1:W-:Y:S01]  /*3a60*/  LDGSTS.E.BYPASS.LTC128B.128 [R200+0x6800], [R176.64] ;  /* 0x06800000b0c87fae */ /* 0x0003e2000b901d48 */
[----:B------:R-:W-:Y:S07]  /*3a70*/  ISETP.GT.AND P0, PT, R208, RZ, PT ;  /* 0x000000ffd000720c */ /* 0x000fee0003f04270 */
[----:B------:R2:W-:Y:S08]  /*3a80*/  LDGSTS.E.BYPASS.LTC128B.128 [R200+0x7000], [R180.64] ;  /* 0x07000000b4c87fae */ /* 0x0005f0000b901d48 */
[----:B------:R3:W-:Y:S08]  /*3a90*/  LDGSTS.E.BYPASS.LTC128B.128 [R200+0x7800], [R136.64] ;  /* 0x0780000088c87fae */ /* 0x0007f0000b901d48 */
[----:B------:R-:W-:Y:S08]  /*3aa0*/  LDSM.16.M88.4 R132, [R198] ;  /* 0x00000000c684783b */ /* 0x000ff00000000200 */
[----:B------:R-:W0:Y:S08]  /*3ab0*/  LDGDEPBAR ;  /* 0x00000000000079af */ /* 0x000e300000000000 */
[----:B------:R-:W4:Y:S08]  /*3ac0*/  LDSM.16.M88.4 R140, [R197] ;  /* 0x00000000c58c783b */ /* 0x000f300000000200 */
[----:B------:R-:W5:Y:S08]  /*3ad0*/  LDSM.16.M88.4 R144, [R198+0x2000] ;  /* 0x00200000c690783b */ /* 0x000f700000000200 */
[----:B------:R-:W1:Y:S08]  /*3ae0*/  LDSM.16.M88.4 R148, [R197+0x800] ;  /* 0x00080000c594783b */ /* 0x000e700000000200 */
[----:B------:R-:W1:Y:S08]  /*3af0*/  LDSM.16.M88.4 R152, [R197+0x1000] ;  /* 0x00100000c598783b */ /* 0x000e700000000200 */
[----:B------:R-:W1:Y:S08]  /*3b00*/  LDSM.16.M88.4 R156, [R197+0x1800] ;  /* 0x00180000c59c783b */ /* 0x000e700000000200 */
[----:B------:R-:W-:Y:S08]  /*3b10*/  LDSM.16.M88.4 R160, [R196] ;  /* 0x00000000c4a0783b */ /* 0x000ff00000000200 */
[----:B------:R-:W3:Y:S08]  /*3b20*/  LDSM.16.M88.4 R164, [R195] ;  /* 0x00000000c3a4783b */ /* 0x000ef00000000200 */
[----:B------:R-:W3:Y:S08]  /*3b30*/  LDSM.16.M88.4 R168, [R196+0x2000] ;  /* 0x00200000c4a8783b */ /* 0x000ef00000000200 */
[----:B------:R-:W3:Y:S08]  /*3b40*/  LDSM.16.M88.4 R172, [R195+0x800] ;  /* 0x00080000c3ac783b */ /* 0x000ef00000000200 */
[----:B-1----:R-:W-:Y:S08]  /*3b50*/  LDSM.16.M88.4 R176, [R185] ;  /* 0x00000000b9b0783b */ /* 0x002ff00000000200 */
[----:B--2---:R-:W-:Y:S01]  /*3b60*/  LDSM.16.M88.4 R180, [R184] ;  /* 0x00000000b8b4783b */ /* 0x004fe20000000200 */
[-C--:B----4-:R-:W-:Y:S08]  /*3b70*/  HMMA.16816.F32 R4, R132, R140.reuse, RZ ;  /* 0x0000008c8404723c */ /* 0x090ff000000018ff */
[C---:B-----5:R-:W-:Y:S08]  /*3b80*/  HMMA.16816.F32 R8, R144.reuse, R140, RZ ;  /* 0x0000008c9008723c */ /* 0x060ff000000018ff */
[-C--:B------:R-:W-:Y:S08]  /*3b90*/  HMMA.16816.F32 R12, R144, R142.reuse, RZ ;  /* 0x0000008e900c723c */ /* 0x080ff000000018ff */
[C---:B------:R-:W-:Y:S01]  /*3ba0*/  HMMA.16816.F32 R16, R132.reuse, R142, RZ ;  /* 0x0000008e8410723c */ /* 0x040fe200000018ff */
[----:B------:R-:W-:Y:S07]  /*3bb0*/  LDSM.16.M88.4 R140, [R195+0x1800] ;  /* 0x00180000c38c783b */ /* 0x000fee0000000200 */
[-C--:B------:R-:W-:Y:S08]  /*3bc0*/  HMMA.16816.F32 R20, R132, R148.reuse, RZ ;  /* 0x000000948414723c */ /* 0x080ff000000018ff */
[C---:B------:R-:W-:Y:S08]  /*3bd0*/  HMMA.16816.F32 R24, R144.reuse, R148, RZ ;  /* 0x000000949018723c */ /* 0x040ff000000018ff */
[-C--:B------:R-:W-:Y:S08]  /*3be0*/  HMMA.16816.F32 R28, R144, R150.reuse, RZ ;  /* 0x00000096901c723c */ /* 0x080ff000000018ff */
[C---:B------:R-:W-:Y:S01]  /*3bf0*/  HMMA.16816.F32 R32, R132.reuse, R150, RZ ;  /* 0x000000968420723c */ /* 0x040fe200000018ff */
[----:B------:R-:W-:Y:S07]  /*3c00*/  LDSM.16.M88.4 R148, [R193] ;  /* 0x00000000c194783b */ /* 0x000fee0000000200 */
[-C--:B------:R-:W-:Y:S08]  /*3c10*/  HMMA.16816.F32 R36, R132, R152.reuse, RZ ;  /* 0x000000988424723c */ /* 0x080ff000000018ff */
[C---:B------:R-:W-:Y:S08]  /*3c20*/  HMMA.16816.F32 R40, R144.reuse, R152, RZ ;  /* 0x000000989028723c */ /* 0x040ff000000018ff */
[-C--:B------:R-:W-:Y:S08]  /*3c30*/  HMMA.16816.F32 R44, R144, R154.reuse, RZ ;  /* 0x0000009a902c723c */ /* 0x080ff000000018ff */
[C---:B------:R-:W-:Y:S01]  /*3c40*/  HMMA.16816.F32 R48, R132.reuse, R154, RZ ;  /* 0x0000009a8430723c */ /* 0x040fe200000018ff */
[----:B------:R-:W-:Y:S07]  /*3c50*/  LDSM.16.M88.4 R152, [R194+0x2000] ;  /* 0x00200000c298783b */ /* 0x000fee0000000200 */
[-C--:B------:R-:W-:Y:S08]  /*3c60*/  HMMA.16816.F32 R52, R132, R156.reuse, RZ ;  /* 0x0000009c8434723c */ /* 0x080ff000000018ff */
[C---:B------:R-:W-:Y:S08]  /*3c70*/  HMMA.16816.F32 R56, R144.reuse, R156, RZ ;  /* 0x0000009c9038723c */ /* 0x040ff000000018ff */
[-C--:B------:R-:W-:Y:S01]  /*3c80*/  HMMA.16816.F32 R60, R144, R158.reuse, RZ ;  /* 0x0000009e903c723c */ /* 0x080fe200000018ff */
[----:B------:R-:W-:Y:S07]  /*3c90*/  LDSM.16.M88.4 R144, [R194] ;  /* 0x00000000c290783b */ /* 0x000fee0000000200 */
[----:B------:R-:W-:Y:S01]  /*3ca0*/  HMMA.16816.F32 R64, R132, R158, RZ ;  /* 0x0000009e8440723c */ /* 0x000fe200000018ff */
[----:B------:R-:W1:Y:S07]  /*3cb0*/  LDSM.16.M88.4 R132, [R195+0x1000] ;  /* 0x00100000c384783b */ /* 0x000e6e0000000200 */
[-C--:B---3--:R-:W-:Y:S01]  /*3cc0*/  HMMA.16816.F32 R4, R160, R164.reuse, R4 ;  /* 0x000000a4a004723c */ /* 0x088fe20000001804 */
[----:B------:R-:W2:Y:S07]  /*3cd0*/  LDSM.16.M88.4 R156, [R187] ;  /* 0x00000000bb9c783b */ /* 0x000eae0000000200 */
[C---:B------:R-:W-:Y:S08]  /*3ce0*/  HMMA.16816.F32 R8, R168.reuse, R164, R8 ;  /* 0x000000a4a808723c */ /* 0x040ff00000001808 */
[-C--:B------:R-:W-:Y:S08]  /*3cf0*/  HMMA.16816.F32 R12, R168, R166.reuse, R12 ;  /* 0x000000a6a80c723c */ /* 0x080ff0000000180c */
[C---:B------:R-:W-:Y:S01]  /*3d00*/  HMMA.16816.F32 R16, R160.reuse, R166, R16 ;  /* 0x000000a6a010723c */ /* 0x040fe20000001810 */
[----:B------:R-:W3:Y:S07]  /*3d10*/  LDSM.16.M88.4 R164, [R186] ;  /* 0x00000000baa4783b */ /* 0x000eee0000000200 */
[-C--:B------:R-:W-:Y:S08]  /*3d20*/  HMMA.16816.F32 R20, R160, R172.reuse, R20 ;  /* 0x000000aca014723c */ /* 0x080ff00000001814 */
[C---:B------:R-:W-:Y:S08]  /*3d30*/  HMMA.16816.F32 R24, R168.reuse, R172, R24 ;  /* 0x000000aca818723c */ /* 0x040ff00000001818 */
[-C--:B------:R-:W-:Y:S08]  /*3d40*/  HMMA.16816.F32 R28, R168, R174.reuse, R28 ;  /* 0x000000aea81c723c */ /* 0x080ff0000000181c */
[C---:B------:R-:W-:Y:S01]  /*3d50*/  HMMA.16816.F32 R32, R160.reuse, R174, R32 ;  /* 0x000000aea020723c */ /* 0x040fe20000001820 */
[----:B------:R-:W4:Y:S07]  /*3d60*/  LDSM.16.M88.4 R172, [R192] ;  /* 0x00000000c0ac783b */ /* 0x000f2e0000000200 */
        /* <DEDUP_REMOVED lines=8> */
[----:B------:R-:W-:Y:S01]  /*3df0*/  HMMA.16816.F32 R64, R160, R142, R64 ;  /* 0x0000008ea040723c */ /* 0x000fe20000001840 */
[----:B------:R-:W5:Y:S07]  /*3e00*/  LDSM.16.M88.4 R140, [R184+0x800] ;  /* 0x00080000b88c783b */ /* 0x000f6e0000000200 */
        /* <DEDUP_REMOVED lines=15> */
[----:B------:R-:W-:Y:S01]  /*3f00*/  HMMA.16816.F32 R64, R144, R178, R64 ;  /* 0x000000b29040723c */ /* 0x000fe20000001840 */
[----:B------:R-:W2:Y:S07]  /*3f10*/  LDSM.16.M88.4 R144, [R184+0x1000] ;  /* 0x00100000b890783b */ /* 0x000eae0000000200 */
[-C--:B----4-:R-:W-:Y:S08]  /*3f20*/  HMMA.16816.F32 R4, R172, R180.reuse, R4 ;  /* 0x000000b4ac04723c */ /* 0x090ff00000001804 */
[C---:B-1----:R-:W-:Y:S08]  /*3f30*/  HMMA.16816.F32 R8, R132.reuse, R180, R8 ;  /* 0x000000b48408723c */ /* 0x042ff00000001808 */
[-C--:B------:R-:W-:Y:S08]  /*3f40*/  HMMA.16816.F32 R12, R132, R182.reuse, R12 ;  /* 0x000000b6840c723c */ /* 0x080ff0000000180c */
[C---:B------:R-:W-:Y:S04]  /*3f50*/  HMMA.16816.F32 R16, R172.reuse, R182, R16 ;  /* 0x000000b6ac10723c */ /* 0x040fe80000001810 */
[----:B------:R-:W-:Y:S02]  /*3f60*/  FMUL.FTZ R250, R7, c[0x0][0x2ec] ;  /* 0x0000bb0007fa7a20 */ /* 0x000fe40000410000 */
[----:B------:R-:W-:Y:S02]  /*3f70*/  FMUL.FTZ R252, R4, c[0x0][0x2ec] ;  /* 0x0000bb0004fc7a20 */ /* 0x000fe40000410000 */
[-C--:B-----5:R-:W-:Y:S02]  /*3f80*/  HMMA.16816.F32 R20, R172, R140.reuse, R20 ;  /* 0x0000008cac14723c */ /* 0x0a0fe40000001814 */
[----:B------:R-:W1:Y:S02]  /*3f90*/  MUFU.TANH R250, R250 ;  /* 0x000000fa00fa7308 */ /* 0x000e640000002400 */
[----:B------:R-:W-:Y:S02]  /*3fa0*/  FMUL.FTZ R249, R9, c[0x0][0x2ec] ;  /* 0x0000bb0009f97a20 */ /* 0x000fe40000410000 */
[----:B------:R-:W-:Y:S02]  /*3fb0*/  FMUL.FTZ R247, R10, c[0x0][0x2ec] ;  /* 0x0000bb000af77a20 */ /* 0x000fe40000410000 */
[C---:B------:R-:W-:Y:S04]  /*3fc0*/  HMMA.16816.F32 R24, R132.reuse, R140, R24 ;  /* 0x0000008c8418723c */ /* 0x040fe80000001818 */
[----:B------:R-:W3:Y:S01]  /*3fd0*/  MUFU.TANH R252, R252 ;  /* 0x000000fc00fc7308 */ /* 0x000ee20000002400 */
[----:B------:R-:W-:Y:S02]  /*3fe0*/  FMUL.FTZ R138, R13, c[0x0][0x2ec] ;  /* 0x0000bb000d8a7a20 */ /* 0x000fe40000410000 */
[----:B------:R-:W-:Y:S01]  /*3ff0*/  FMUL.FTZ R176, R12, c[0x0][0x2ec] ;  /* 0x0000bb000cb07a20 */ /* 0x000fe20000410000 */
[-C--:B------:R-:W-:Y:S04]  /*4000*/  HMMA.16816.F32 R28, R132, R142.reuse, R28 ;  /* 0x0000008e841c723c */ /* 0x080fe8000000181c */
[----:B------:R-:W-:Y:S02]  /*4010*/  FMUL.FTZ R137, R14, c[0x0][0x2ec] ;  /* 0x0000bb000e897a20 */ /* 0x000fe40000410000 */
[----:B------:R4:W1:Y:S01]  /*4020*/  MUFU.TANH R7, R138 ;  /* 0x0000008a00077308 */ /* 0x0008620000002400 */
[----:B------:R-:W-:Y:S01]  /*4030*/  FMUL.FTZ R178, R16, c[0x0][0x2ec] ;  /* 0x0000bb0010b27a20 */ /* 0x000fe20000410000 */
[C---:B------:R-:W-:Y:S01]  /*4040*/  HMMA.16816.F32 R32, R172.reuse, R142, R32 ;  /* 0x0000008eac20723c */ /* 0x040fe20000001820 */
[----:B------:R-:W5:Y:S01]  /*4050*/  LDSM.16.M88.4 R140, [R184+0x1800] ;  /* 0x00180000b88c783b */ /* 0x000f620000000200 */
[----:B------:R-:W-:Y:S04]  /*4060*/  DEPBAR.LE SB0, 0x0 ;  /* 0x000080000000791a */ /* 0x000fe80000000000 */
[----:B------:R-:W-:Y:S02]  /*4070*/  FMUL.FTZ R136, R15, c[0x0][0x2ec] ;  /* 0x0000bb000f887a20 */ /* 0x000fe40000410000 */
[----:B------:R1:W1:Y:S01]  /*4080*/  MUFU.TANH R9, R176 ;  /* 0x000000b000097308 */ /* 0x0002620000002400 */
[----:B------:R-:W-:Y:S01]  /*4090*/  BAR.SYNC.DEFER_BLOCKING 0x0 ;  /* 0x0000000000007b1d */ /* 0x000fe20000010000 */
[-C--:B--2---:R-:W-:Y:S05]  /*40a0*/  HMMA.16816.F32 R36, R172, R144.reuse, R36 ;  /* 0x00000090ac24723c */ /* 0x084fea0000001824 */
[----:B------:R-:W-:Y:S02]  /*40b0*/  FMUL.FTZ R177, R17, c[0x0][0x2ec] ;  /* 0x0000bb0011b17a20 */ /* 0x000fe40000410000 */
[----:B------:R-:W-:Y:S01]  /*40c0*/  FMUL.FTZ R179, R20, c[0x0][0x2ec] ;  /* 0x0000bb0014b37a20 */ /* 0x000fe20000410000 */
[----:B------:R2:W2:Y:S01]  /*40d0*/  MUFU.TANH R14, R137 ;  /* 0x00000089000e7308 */ /* 0x0004a20000002400 */
[C---:B------:R-:W-:Y:S04]  /*40e0*/  HMMA.16816.F32 R40, R132.reuse, R144, R40 ;  /* 0x000000908428723c */ /* 0x040fe80000001828 */
[----:B----4-:R-:W-:Y:S02]  /*40f0*/  FMUL.FTZ R138, R19, c[0x0][0x2ec] ;  /* 0x0000bb00138a7a20 */ /* 0x010fe40000410000 */
[----:B------:R-:W-:Y:S02]  /*4100*/  FMUL.FTZ R248, R11, c[0x0][0x2ec] ;  /* 0x0000bb000bf87a20 */ /* 0x000fe40000410000 */
[-C--:B------:R-:W-:Y:S01]  /*4110*/  HMMA.16816.F32 R44, R132, R146.reuse, R44 ;  /* 0x00000092842c723c */ /* 0x080fe2000000182c */
[----:B------:R4:W3:Y:S03]  /*4120*/  MUFU.TANH R15, R178 ;  /* 0x000000b2000f7308 */ /* 0x0008e60000002400 */
[----:B------:R-:W-:Y:S02]  /*4130*/  FMUL.FTZ R223, R5, c[0x0][0x2ec] ;  /* 0x0000bb0005df7a20 */ /* 0x000fe40000410000 */
[----:B-1----:R-:W-:Y:S02]  /*4140*/  FMUL.FTZ R176, R18, c[0x0][0x2ec] ;  /* 0x0000bb0012b07a20 */ /* 0x002fe40000410000 */
[C---:B------:R-:W-:Y:S03]  /*4150*/  HMMA.16816.F32 R48, R172.reuse, R146, R48 ;  /* 0x00000092ac30723c */ /* 0x040fe60000001830 */
[----:B------:R1:W1:Y:S01]  /*4160*/  MUFU.TANH R17, R138 ;  /* 0x0000008a00117308 */ /* 0x0002620000002400 */
[----:B------:R-:W-:Y:S02]  /*4170*/  FMUL.FTZ R251, R6, c[0x0][0x2ec] ;  /* 0x0000bb0006fb7a20 */ /* 0x000fe40000410000 */
[----:B------:R-:W-:Y:S02]  /*4180*/  FMUL.FTZ R244, R8, c[0x0][0x2ec] ;  /* 0x0000bb0008f47a20 */ /* 0x000fe40000410000 */
[-C--:B-----5:R-:W-:Y:S04]  /*4190*/  HMMA.16816.F32 R52, R172, R140.reuse, R52 ;  /* 0x0000008cac34723c */ /* 0x0a0fe80000001834 */
[----:B--2---:R-:W-:Y:S01]  /*41a0*/  FMUL.FTZ R137, R22, c[0x0][0x2ec] ;  /* 0x0000bb0016897a20 */ /* 0x004fe20000410000 */
[----:B------:R2:W2:Y:S01]  /*41b0*/  MUFU.TANH R10, R136 ;  /* 0x00000088000a7308 */ /* 0x0004a20000002400 */
[----:B------:R-:W-:Y:S02]  /*41c0*/  FMUL.FTZ R245, R24, c[0x0][0x2ec] ;  /* 0x0000bb0018f57a20 */ /* 0x000fe40000410000 */
[C---:B------:R-:W-:Y:S04]  /*41d0*/  HMMA.16816.F32 R56, R132.reuse, R140, R56 ;  /* 0x0000008c8438723c */ /* 0x040fe80000001838 */
[----:B----4-:R-:W-:Y:S02]  /*41e0*/  FMUL.FTZ R178, R21, c[0x0][0x2ec] ;  /* 0x0000bb0015b27a20 */ /* 0x010fe40000410000 */
[----:B------:R-:W-:Y:S01]  /*41f0*/  FMUL.FTZ R243, R25, c[0x0][0x2ec] ;  /* 0x0000bb0019f37a20 */ /* 0x000fe20000410000 */
[----:B------:R-:W4:Y:S01]  /*4200*/  MUFU.TANH R167, R177 ;  /* 0x000000b100a77308 */ /* 0x000f220000002400 */
[-C--:B------:R-:W-:Y:S04]  /*4210*/  HMMA.16816.F32 R60, R132, R142.reuse, R60 ;  /* 0x0000008e843c723c */ /* 0x080fe8000000183c */
[----:B-1----:R-:W-:Y:S02]  /*4220*/  FMUL.FTZ R138, R32, c[0x0][0x2ec] ;  /* 0x0000bb00208a7a20 */ /* 0x002fe40000410000 */
[----:B------:R-:W-:Y:S02]  /*4230*/  FMUL.FTZ R242, R26, c[0x0][0x2ec] ;  /* 0x0000bb001af27a20 */ /* 0x000fe40000410000 */
[----:B------:R-:W-:Y:S01]  /*4240*/  HMMA.16816.F32 R64, R172, R142, R64 ;  /* 0x0000008eac40723c */ /* 0x000fe20000001840 */
[----:B------:R-:W1:Y:S03]  /*4250*/  MUFU.TANH R165, R176 ;  /* 0x000000b000a57308 */ /* 0x000e660000002400 */
[----:B------:R-:W-:Y:S02]  /*4260*/  FMUL.FTZ R240, R27, c[0x0][0x2ec] ;  /* 0x0000bb001bf07a20 */ /* 0x000fe40000410000 */
[----:B--2---:R-:W-:Y:S02]  /*4270*/  FMUL.FTZ R136, R23, c[0x0][0x2ec] ;  /* 0x0000bb0017887a20 */ /* 0x004fe40000410000 */
[----:B------:R-:W-:Y:S03]  /*4280*/  FMUL.FTZ R241, R28, c[0x0][0x2ec] ;  /* 0x0000bb001cf17a20 */ /* 0x000fe60000410000 */
[----:B------:R-:W2:Y:S01]  /*4290*/  MUFU.TANH R13, R179 ;  /* 0x000000b3000d7308 */ /* 0x000ea20000002400 */
        /* <DEDUP_REMOVED lines=26> */
[----:B-----5:R-:W-:Y:S02]  /*4440*/  FMUL.FTZ R137, R33, c[0x0][0x2ec] ;  /* 0x0000bb0021897a20 */ /* 0x020fe40000410000 */
[----:B------:R-:W-:Y:S02]  /*4450*/  FMUL.FTZ R214, R54, c[0x0][0x2ec] ;  /* 0x0000bb0036d67a20 */ /* 0x000fe40000410000 */
[----:B------:R-:W-:Y:S01]  /*4460*/  FMUL.FTZ R212, R55, c[0x0][0x2ec] ;  /* 0x0000bb0037d47a20 */ /* 0x000fe20000410000 */
[----:B------:R-:W3:Y:S01]  /*4470*/  MUFU.TANH R223, R223 ;  /* 0x000000df00df7308 */ /* 0x000ee20000002400 */
[----:B------:R-:W-:Y:S02]  /*4480*/  FMUL.FTZ R181, R56, c[0x0][0x2ec] ;  /* 0x0000bb0038b57a20 */ /* 0x000fe40000410000 */
[----:B------:R-:W-:Y:S02]  /*4490*/  FMUL.FTZ R180, R57, c[0x0][0x2ec] ;  /* 0x0000bb0039b47a20 */ /* 0x000fe40000410000 */
[----:B------:R-:W-:Y:S02]  /*44a0*/  FMUL.FTZ R178, R58, c[0x0][0x2ec] ;  /* 0x0000bb003ab27a20 */ /* 0x000fe40000410000 */
[----:B------:R-:W-:Y:S02]  /*44b0*/  FMUL.FTZ R177, R59, c[0x0][0x2ec] ;  /* 0x0000bb003bb17a20 */ /* 0x000fe40000410000 */
[----:B------:R-:W-:Y:S01]  /*44c0*/  FMUL.FTZ R176, R60, c[0x0][0x2ec] ;  /* 0x0000bb003cb07a20 */ /* 0x000fe20000410000 */
[----:B------:R-:W3:Y:S01]  /*44d0*/  MUFU.TANH R251, R251 ;  /* 0x000000fb00fb7308 */ /* 0x000ee20000002400 */
[----:B------:R-:W-:Y:S02]  /*44e0*/  FMUL.FTZ R179, R61, c[0x0][0x2ec] ;  /* 0x0000bb003db37a20 */ /* 0x000fe40000410000 */
[----:B-1----:R-:W-:Y:S02]  /*44f0*/  FMUL.FTZ R138, R62, c[0x0][0x2ec] ;  /* 0x0000bb003e8a7a20 */ /* 0x002fe40000410000 */
[----:B------:R-:W-:Y:S02]  /*4500*/  FMUL.FTZ R225, R64, c[0x0][0x2ec] ;  /* 0x0000bb0040e17a20 */ /* 0x000fe40000410000 */
[----:B------:R-:W-:Y:S02]  /*4510*/  FMUL.FTZ R217, R65, c[0x0][0x2ec] ;  /* 0x0000bb0041d97a20 */ /* 0x000fe40000410000 */
[----:B------:R-:W-:Y:S01]  /*4520*/  FMUL.FTZ R183, R66, c[0x0][0x2ec] ;  /* 0x0000bb0042b77a20 */ /* 0x000fe20000410000 */
[----:B------:R-:W1:Y:S01]  /*4530*/  MUFU.TANH R244, R244 ;  /* 0x000000f400f47308 */ /* 0x000e620000002400 */
[----:B------:R-:W-:Y:S02]  /*4540*/  FMUL.FTZ R182, R67, c[0x0][0x2ec] ;  /* 0x0000bb0043b67a20 */ /* 0x000fe40000410000 */
[----:B--2---:R-:W-:Y:S02]  /*4550*/  FMUL.FTZ R136, R34, c[0x0][0x2ec] ;  /* 0x0000bb0022887a20 */ /* 0x004fe40000410000 */
[----:B------:R-:W-:Y:S05]  /*4560*/  FMUL.FTZ R63, R63, c[0x0][0x2ec] ;  /* 0x0000bb003f3f7a20 */ /* 0x000fea0000410000 */
        /* <DEDUP_REMOVED lines=47> */
.L_x_1210:
        /* <DEDUP_REMOVED lines=66> */
[----:B------:R-:W-:Y:S02]  /*4c80*/  IADD3 R208, R208, -0x1, RZ ;  /* 0xffffffffd0d07810 */ /* 0x000fe40007ffe0ff */
[----:B------:R-:W-:Y:S03]  /*4c90*/  FMNMX.FTZ R6, R137, R4, !PT ;  /* 0x0000000489067209 */ /* 0x000fe60007810000 */
[----:B------:R-:W-:Y:S08]  /*4ca0*/  SHFL.BFLY PT, R23, R8, 0x2, 0x1f ;  /* 0x0c401f0008177f89 */ /* 0x000ff000000e0000 */
        /* <DEDUP_REMOVED lines=10> */
[----:B-1----:R-:W-:Y:S05]  /*4d50*/  FMNMX.FTZ R133, R4, R133, !PT ;  /* 0x0000008504857209 */ /* 0x002fea0007810000 */
[----:B------:R-:W-:Y:S01]  /*4d60*/  FADD.FTZ R4, -R133, R0 ;  /* 0x0000000085047221 */ /* 0x000fe20000010100 */
[----:B--2---:R-:W-:Y:S03]  /*4d70*/  FMNMX.FTZ R136, R23, R136, !PT ;  /* 0x0000008817887209 */ /* 0x004fe60007810000 */
[----:B------:R-:W-:Y:S01]  /*4d80*/  FMUL.FTZ R0, R4, c[0x0][0x23c] ;  /* 0x00008f0004007a20 */ /* 0x000fe20000410000 */
[C---:B------:R-:W-:Y:S01]  /*4d90*/  FSETP.NEU.FTZ.AND P1, PT, R136.reuse, -INF , PT ;  /* 0xff8000008800780b */ /* 0x040fe20003f3d000 */
[C---:B------:R-:W-:Y:S02]  /*4da0*/  FMUL.FTZ R230, R136.reuse, c[0x0][0x23c] ;  /* 0x00008f0088e67a20 */ /* 0x040fe40000410000 */
[----:B------:R-:W-:Y:S02]  /*4db0*/  FADD.FTZ R5, -R136, R3 ;  /* 0x0000000388057221 */ /* 0x000fe40000010100 */
[----:B------:R-:W1:Y:S01]  /*4dc0*/  MUFU.EX2 R0, R0 ;  /* 0x0000000000007308 */ /* 0x000e620000000800 */
[----:B---3--:R-:W-:Y:S02]  /*4dd0*/  FMNMX.FTZ R134, R21, R134, !PT ;  /* 0x0000008615867209 */ /* 0x008fe40007810000 */
[----:B------:R-:W2:Y:S01]  /*4de0*/  LDSM.16.MT88.4 R20, [R191+0x6000] ;  /* 0x00600000bf14783b */ /* 0x000ea20000004200 */
[----:B------:R-:W-:Y:S01]  /*4df0*/  FSEL R230, R230, RZ, P1 ;  /* 0x000000ffe6e67208 */ /* 0x000fe20000800000 */
[----:B------:R-:W-:Y:S02]  /*4e00*/  FMUL.FTZ R132, R5, c[0x0][0x23c] ;  /* 0x00008f0005847a20 */ /* 0x000fe40000410000 */
[----:B------:R-:W-:Y:S01]  /*4e10*/  FMUL.FTZ R170, R134, c[0x0][0x23c] ;  /* 0x00008f0086aa7a20 */ /* 0x000fe20000410000 */
[----:B----4-:R-:W-:Y:S01]  /*4e20*/  FMNMX.FTZ R135, R8, R135, !PT ;  /* 0x0000008708877209 */ /* 0x010fe20007810000 */
[--C-:B------:R-:W-:Y:S02]  /*4e30*/  FFMA.FTZ R153, R19, c[0x0][0x23c], -R230.reuse ;  /* 0x00008f0013997a23 */ /* 0x100fe400000108e6 */
[----:B------:R-:W3:Y:S01]  /*4e40*/  MUFU.EX2 R132, R132 ;  /* 0x0000008400847308 */ /* 0x000ee20000000800 */
[--C-:B------:R-:W-:Y:S01]  /*4e50*/  FFMA.FTZ R160, R33, c[0x0][0x23c], -R230.reuse ;  /* 0x00008f0021a07a23 */ /* 0x100fe200000108e6 */
[C---:B------:R-:W-:Y:S01]  /*4e60*/  FSETP.NEU.FTZ.AND P1, PT, R135.reuse, -INF , PT ;  /* 0xff8000008700780b */ /* 0x040fe20003f3d000 */
[----:B------:R-:W-:Y:S02]  /*4e70*/  FMUL.FTZ R4, R135, c[0x0][0x23c] ;  /* 0x00008f0087047a20 */ /* 0x000fe40000410000 */
[----:B------:R-:W-:Y:S02]  /*4e80*/  FFMA.FTZ R158, R223, c[0x0][0x23c], -R230 ;  /* 0x00008f00df9e7a23 */ /* 0x000fe400000108e6 */
[----:B------:R-:W-:Y:S01]  /*4e90*/  FADD.FTZ R2, -R135, R2 ;  /* 0x0000000287027221 */ /* 0x000fe20000010100 */
[----:B------:R-:W-:Y:S01]  /*4ea0*/  FSEL R223, R4, RZ, P1 ;  /* 0x000000ff04df7208 */ /* 0x000fe20000800000 */
[--C-:B------:R-:W-:Y:S01]  /*4eb0*/  FFMA.FTZ R159, R252, c[0x0][0x23c], -R230.reuse ;  /* 0x00008f00fc9f7a23 */ /* 0x100fe200000108e6 */
[----:B------:R-:W-:Y:S01]  /*4ec0*/  MUFU.EX2 R153, R153 ;  /* 0x0000009900997308 */ /* 0x000fe20000000800 */
[----:B------:R-:W-:Y:S01]  /*4ed0*/  FMUL.FTZ R3, R2, c[0x0][0x23c] ;  /* 0x00008f0002037a20 */ /* 0x000fe20000410000 */
[----:B------:R-:W-:Y:S01]  /*4ee0*/  FSETP.NEU.FTZ.AND P1, PT, R134, -INF , PT ;  /* 0xff8000008600780b */ /* 0x000fe20003f3d000 */
[C---:B-1----:R-:W-:Y:S02]  /*4ef0*/  FMUL.FTZ R58, R0.reuse, R78 ;  /* 0x0000004e003a7220 */ /* 0x042fe40000410000 */
[----:B------:R-:W-:Y:S01]  /*4f00*/  FMUL.FTZ R59, R0, R79 ;  /* 0x0000004f003b7220 */ /* 0x000fe20000410000 */
[----:B------:R-:W-:Y:S01]  /*4f10*/  FSEL R170, R170, RZ, P1 ;  /* 0x000000ffaaaa7208 */ /* 0x000fe20000800000 */
[--C-:B------:R-:W-:Y:S01]  /*4f20*/  FFMA.FTZ R149, R17, c[0x0][0x23c], -R223.reuse ;  /* 0x00008f0011957a23 */ /* 0x100fe200000108df */
[----:B------:R-:W-:Y:S01]  /*4f30*/  FSETP.NEU.FTZ.AND P1, PT, R133, -INF , PT ;  /* 0xff8000008500780b */ /* 0x000fe20003f3d000 */
        /* <DEDUP_REMOVED lines=8> */
[C---:B------:R-:W-:Y:S02]  /*4fc0*/  FMUL.FTZ R33, R132.reuse, R101 ;  /* 0x0000006584217220 */ /* 0x040fe40000410000 */
[C---:B------:R-:W-:Y:S02]  /*4fd0*/  FMUL.FTZ R48, R132.reuse, R84 ;  /* 0x0000005484307220 */ /* 0x040fe40000410000 */
[----:B------:R-:W-:Y:S02]  /*4fe0*/  FMUL.FTZ R49, R132, R85 ;  /* 0x0000005584317220 */ /* 0x000fe40000410000 */
[----:B------:R-:W-:Y:S02]  /*4ff0*/  FMUL.FTZ R5, R2, c[0x0][0x23c] ;  /* 0x00008f0002057a20 */ /* 0x000fe40000410000 */
[----:B------:R-:W-:Y:S01]  /*5000*/  FMUL.FTZ R4, R132, R128 ;  /* 0x0000008084047220 */ /* 0x000fe20000410000 */
[----:B------:R-:W3:Y:S01]  /*5010*/  MUFU.EX2 R158, R158 ;  /* 0x0000009e009e7308 */ /* 0x000ee20000000800 */
[C---:B------:R-:W-:Y:S02]  /*5020*/  FMUL.FTZ R26, R0.reuse, R110 ;  /* 0x0000006e001a7220 */ /* 0x040fe40000410000 */
[----:B------:R-:W-:Y:S02]  /*5030*/  FMUL.FTZ R27, R0, R111 ;  /* 0x0000006f001b7220 */ /* 0x000fe40000410000 */
[C---:B-1----:R-:W-:Y:S02]  /*5040*/  FMUL.FTZ R18, R3.reuse, R118 ;  /* 0x0000007603127220 */ /* 0x042fe40000410000 */
[C---:B------:R-:W-:Y:S02]  /*5050*/  FMUL.FTZ R19, R3.reuse, R119 ;  /* 0x0000007703137220 */ /* 0x040fe40000410000 */
[----:B------:R-:W-:Y:S01]  /*5060*/  LDSM.16.MT88.4 R116, [R191+0x7800] ;  /* 0x00780000bf74783b */ /* 0x000fe20000004200 */
[----:B------:R-:W1:Y:S01]  /*5070*/  MUFU.EX2 R2, R5 ;  /* 0x0000000500027308 */ /* 0x000e620000000800 */
[C---:B------:R-:W-:Y:S02]  /*5080*/  FMUL.FTZ R34, R3.reuse, R102 ;  /* 0x0000006603227220 */ /* 0x040fe40000410000 */
[C---:B------:R-:W-:Y:S02]  /*5090*/  FMUL.FTZ R35, R3.reuse, R103 ;  /* 0x0000006703237220 */ /* 0x040fe40000410000 */
[C---:B------:R-:W-:Y:S02]  /*50a0*/  FMUL.FTZ R50, R3.reuse, R86 ;  /* 0x0000005603327220 */ /* 0x040fe40000410000 */
[----:B------:R-:W-:Y:S01]  /*50b0*/  LDSM.16.MT88.4 R100, [R190+0x7800] ;  /* 0x00780000be64783b */ /* 0x000fe20000004200 */
[----:B------:R-:W-:Y:S02]  /*50c0*/  FMUL.FTZ R51, R3, R87 ;  /* 0x0000005703337220 */ /* 0x000fe40000410000 */
[----:B------:R-:W-:Y:S01]  /*50d0*/  MUFU.EX2 R149, R149 ;  /* 0x0000009500957308 */ /* 0x000fe20000000800 */
[--C-:B------:R-:W-:Y:S02]  /*50e0*/  FFMA.FTZ R150, R165, c[0x0][0x23c], -R223.reuse ;  /* 0x00008f00a5967a23 */ /* 0x100fe400000108df */
[----:B------:R-:W-:Y:S01]  /*50f0*/  FMUL.FTZ R165, R133, c[0x0][0x23c] ;  /* 0x00008f0085a57a20 */ /* 0x000fe20000410000 */
[----:B---3--:R-:W-:Y:S01]  /*5100*/  F2FP.PACK_AB R128, R158, R159 ;  /* 0x0000009f9e80723e */ /* 0x008fe200000000ff */
[----:B------:R-:W-:Y:S01]  /*5110*/  LDSM.16.MT88.4 R84, [R189+0x6800] ;  /* 0x00680000bd54783b */ /* 0x000fe20000004200 */
[----:B------:R-:W-:Y:S02]  /*5120*/  FMUL.FTZ R6, R3, R130 ;  /* 0x0000008203067220 */ /* 0x000fe40000410000 */
[----:B------:R-:W-:Y:S01]  /*5130*/  FMUL.FTZ R30, R0, R106 ;  /* 0x0000006a001e7220 */ /* 0x000fe20000410000 */
[----:B------:R-:W-:Y:S01]  /*5140*/  FSEL R165, R165, RZ, P1 ;  /* 0x000000ffa5a57208 */ /* 0x000fe20000800000 */
[----:B------:R-:W-:Y:S01]  /*5150*/  MUFU.EX2 R150, R150 ;  /* 0x0000009600967308 */ /* 0x000fe20000000800 */
[--C-:B------:R-:W-:Y:S02]  /*5160*/  FFMA.FTZ R152, R251, c[0x0][0x23c], -R223.reuse ;  /* 0x00008f00fb987a23 */ /* 0x100fe400000108df */
[----:B------:R-:W-:Y:S02]  /*5170*/  FFMA.FTZ R151, R250, c[0x0][0x23c], -R223 ;  /* 0x00008f00fa977a23 */ /* 0x000fe400000108df */
[--C-:B------:R-:W-:Y:S02]  /*5180*/  FFMA.FTZ R157, R15, c[0x0][0x23c], -R230.reuse ;  /* 0x00008f000f9d7a23 */ /* 0x100fe400000108e6 */
[----:B------:R-:W-:Y:S02]  /*5190*/  FFMA.FTZ R156, R167, c[0x0][0x23c], -R230 ;  /* 0x00008f00a79c7a23 */ /* 0x000fe400000108e6 */
[C---:B-1----:R-:W-:Y:S01]  /*51a0*/  FMUL.FTZ R56, R2.reuse, R76 ;  /* 0x0000004c02387220 */ /* 0x042fe20000410000 */
[----:B------:R-:W-:Y:S01]  /*51b0*/  MUFU.EX2 R152, R152 ;  /* 0x0000009800987308 */ /* 0x000fe20000000800 */
[----:B------:R-:W-:Y:S02]  /*51c0*/  FMUL.FTZ R57, R2, R77 ;  /* 0x0000004d02397220 */ /* 0x000fe40000410000 */
[----:B------:R-:W-:Y:S01]  /*51d0*/  LDSM.16.MT88.4 R76, [R191+0x6800] ;  /* 0x00680000bf4c783b */ /* 0x000fe20000004200 */
[----:B------:R-:W-:Y:S02]  /*51e0*/  FMUL.FTZ R5, R132, R129 ;  /* 0x0000008184057220 */ /* 0x000fe40000410000 */
[C---:B------:R-:W-:Y:S02]  /*51f0*/  FMUL.FTZ R8, R2.reuse, R124 ;  /* 0x0000007c02087220 */ /* 0x040fe40000410000 */
[----:B------:R-:W-:Y:S02]  /*5200*/  FMUL.FTZ R12, R2, R120 ;  /* 0x00000078020c7220 */ /* 0x000fe40000410000 */
[----:B------:R-:W1:Y:S01]  /*5210*/  MUFU.EX2 R151, R151 ;  /* 0x0000009700977308 */ /* 0x000e620000000800 */
[----:B------:R-:W-:Y:S02]  /*5220*/  FMUL.FTZ R15, R0, R123 ;  /* 0x0000007b000f7220 */ /* 0x000fe40000410000 */
[C---:B------:R-:W-:Y:S02]  /*5230*/  FMUL.FTZ R24, R2.reuse, R108 ;  /* 0x0000006c02187220 */ /* 0x040fe40000410000 */
[C---:B------:R-:W-:Y:S02]  /*5240*/  FMUL.FTZ R25, R2.reuse, R109 ;  /* 0x0000006d02197220 */ /* 0x040fe40000410000 */
[C---:B------:R-:W-:Y:S02]  /*5250*/  FMUL.FTZ R28, R2.reuse, R104 ;  /* 0x00000068021c7220 */ /* 0x040fe40000410000 */
[----:B------:R-:W-:Y:S01]  /*5260*/  FMUL.FTZ R29, R2, R105 ;  /* 0x00000069021d7220 */ /* 0x000fe20000410000 */
[----:B------:R-:W-:Y:S01]  /*5270*/  MUFU.EX2 R157, R157 ;  /* 0x0000009d009d7308 */ /* 0x000fe20000000800 */
[----:B------:R-:W-:Y:S02]  /*5280*/  FMUL.FTZ R31, R0, R107 ;  /* 0x0000006b001f7220 */ /* 0x000fe40000410000 */
[C---:B------:R-:W-:Y:S02]  /*5290*/  FMUL.FTZ R40, R2.reuse, R92 ;  /* 0x0000005c02287220 */ /* 0x040fe40000410000 */
[----:B------:R-:W-:Y:S02]  /*52a0*/  FMUL.FTZ R41, R2, R93 ;  /* 0x0000005d02297220 */ /* 0x000fe40000410000 */
[C---:B------:R-:W-:Y:S02]  /*52b0*/  FMUL.FTZ R42, R0.reuse, R94 ;  /* 0x0000005e002a7220 */ /* 0x040fe40000410000 */
[----:B------:R-:W-:Y:S01]  /*52c0*/  FMUL.FTZ R43, R0, R95 ;  /* 0x0000005f002b7220 */ /* 0x000fe20000410000 */
[----:B------:R-:W3:Y:S01]  /*52d0*/  MUFU.EX2 R156, R156 ;  /* 0x0000009c009c7308 */ /* 0x000ee20000000800 */
[--C-:B------:R-:W-:Y:S02]  /*52e0*/  FFMA.FTZ R144, R9, c[0x0][0x23c], -R170.reuse ;  /* 0x00008f0009907a23 */ /* 0x100fe400000108aa */
[--C-:B------:R-:W-:Y:S01]  /*52f0*/  FFMA.FTZ R143, R7, c[0x0][0x23c], -R170.reuse ;  /* 0x00008f00078f7a23 */ /* 0x100fe200000108aa */
[----:B-1----:R-:W-:Y:S01]  /*5300*/  F2FP.PACK_AB R129, R151, R152 ;  /* 0x000000989781723e */ /* 0x002fe200000000ff */
[--C-:B------:R-:W-:Y:S02]  /*5310*/  FFMA.FTZ R140, R14, c[0x0][0x23c], -R165.reuse ;  /* 0x00008f000e8c7a23 */ /* 0x100fe400000108a5 */
[--C-:B------:R-:W-:Y:S02]  /*5320*/  FFMA.FTZ R139, R10, c[0x0][0x23c], -R165.reuse ;  /* 0x00008f000a8b7a23 */ /* 0x100fe400000108a5 */
[--C-:B------:R-:W-:Y:S01]  /*5330*/  FFMA.FTZ R146, R244, c[0x0][0x23c], -R170.reuse ;  /* 0x00008f00f4927a23 */ /* 0x100fe200000108aa */
[----:B------:R-:W-:Y:S01]  /*5340*/  MUFU.EX2 R144, R144 ;  /* 0x0000009000907308 */ /* 0x000fe20000000800 */
[----:B------:R-:W-:Y:S02]  /*5350*/  FFMA.FTZ R145, R249, c[0x0][0x23c], -R170 ;  /* 0x00008f00f9917a23 */ /* 0x000fe400000108aa */
[--C-:B------:R-:W-:Y:S02]  /*5360*/  FFMA.FTZ R142, R247, c[0x0][0x23c], -R165.reuse ;  /* 0x00008f00f78e7a23 */ /* 0x100fe400000108a5 */
[----:B------:R-:W-:Y:S02]  /*5370*/  FFMA.FTZ R141, R248, c[0x0][0x23c], -R165 ;  /* 0x00008f00f88d7a23 */ /* 0x000fe400000108a5 */
[----:B------:R-:W-:Y:S01]  /*5380*/  FMUL.FTZ R7, R3, R131 ;  /* 0x0000008303077220 */ /* 0x000fe20000410000 */
[----:B------:R-:W-:Y:S01]  /*5390*/  F2FP.PACK_AB R131, R149, R150 ;  /* 0x000000969583723e */ /* 0x000fe200000000ff */
[----:B------:R-:W-:Y:S01]  /*53a0*/  FMUL.FTZ R9, R2, R125 ;  /* 0x0000007d02097220 */ /* 0x000fe20000410000 */
[----:B------:R-:W-:Y:S01]  /*53b0*/  MUFU.EX2 R146, R146 ;  /* 0x0000009200927308 */ /* 0x000fe20000000800 */
[C---:B------:R-:W-:Y:S02]  /*53c0*/  FMUL.FTZ R10, R0.reuse, R126 ;  /* 0x0000007e000a7220 */ /* 0x040fe40000410000 */
[----:B------:R-:W-:Y:S01]  /*53d0*/  FMUL.FTZ R14, R0, R122 ;  /* 0x0000007a000e7220 */ /* 0x000fe20000410000 */
[----:B---3--:R-:W-:Y:S01]  /*53e0*/  F2FP.PACK_AB R130, R156, R157 ;  /* 0x0000009d9c82723e */ /* 0x008fe200000000ff */
[C---:B------:R-:W-:Y:S02]  /*53f0*/  FMUL.FTZ R44, R2.reuse, R88 ;  /* 0x00000058022c7220 */ /* 0x040fe40000410000 */
[----:B------:R-:W-:Y:S02]  /*5400*/  FMUL.FTZ R45, R2, R89 ;  /* 0x00000059022d7220 */ /* 0x000fe40000410000 */
[C---:B------:R-:W-:Y:S01]  /*5410*/  FMUL.FTZ R46, R0.reuse, R90 ;  /* 0x0000005a002e7220 */ /* 0x040fe20000410000 */
[----:B------:R-:W1:Y:S01]  /*5420*/  MUFU.EX2 R145, R145 ;  /* 0x0000009100917308 */ /* 0x000e620000000800 */
[-C--:B--2---:R-:W-:Y:S05]  /*5430*/  HMMA.16816.F32 R4, R128, R20.reuse, R4 ;  /* 0x000000148004723c */ /* 0x084fea0000001804 */
[----:B------:R-:W-:Y:S02]  /*5440*/  FMUL.FTZ R47, R0, R91 ;  /* 0x0000005b002f7220 */ /* 0x000fe40000410000 */
[C---:B------:R-:W-:Y:S02]  /*5450*/  FMUL.FTZ R60, R2.reuse, R72 ;  /* 0x00000048023c7220 */ /* 0x040fe40000410000 */
[----:B------:R-:W-:Y:S03]  /*5460*/  MUFU.EX2 R142, R142 ;  /* 0x0000008e008e7308 */ /* 0x000fe60000000800 */
[----:B------:R-:W-:Y:S02]  /*5470*/  FMUL.FTZ R61, R2, R73 ;  /* 0x00000049023d7220 */ /* 0x000fe40000410000 */
[C---:B------:R-:W-:Y:S02]  /*5480*/  FMUL.FTZ R62, R0.reuse, R74 ;  /* 0x0000004a003e7220 */ /* 0x040fe40000410000 */
[C---:B------:R-:W-:Y:S02]  /*5490*/  FMUL.FTZ R63, R0.reuse, R75 ;  /* 0x0000004b003f7220 */ /* 0x040fe40000410000 */
[--C-:B------:R-:W-:Y:S01]  /*54a0*/  FFMA.FTZ R154, R11, c[0x0][0x23c], -R230.reuse ;  /* 0x00008f000b9a7a23 */ /* 0x100fe200000108e6 */
[----:B------:R-:W2:Y:S01]  /*54b0*/  MUFU.EX2 R141, R141 ;  /* 0x0000008d008d7308 */ /* 0x000ea20000000800 */
[----:B------:R-:W-:Y:S02]  /*54c0*/  FMUL.FTZ R11, R0, R127 ;  /* 0x0000007f000b7220 */ /* 0x000fe40000410000 */
[----:B------:R-:W-:Y:S01]  /*54d0*/  FFMA.FTZ R155, R13, c[0x0][0x23c], -R230 ;  /* 0x00008f000d9b7a23 */ /* 0x000fe200000108e6 */
[----:B-1----:R-:W-:Y:S01]  /*54e0*/  F2FP.PACK_AB R64, R145, R146 ;  /* 0x000000929140723e */ /* 0x002fe200000000ff */
[----:B------:R-:W-:Y:S02]  /*54f0*/  FMUL.FTZ R13, R2, R121 ;  /* 0x00000079020d7220 */ /* 0x000fe40000410000 */
[--C-:B------:R-:W-:Y:S02]  /*5500*/  FFMA.FTZ R148, R166, c[0x0][0x23c], -R223.reuse ;  /* 0x00008f00a6947a23 */ /* 0x100fe400000108df */
[----:B------:R-:W-:Y:S01]  /*5510*/  FFMA.FTZ R162, R246, c[0x0][0x23c], -R223 ;  /* 0x00008f00f6a27a23 */ /* 0x000fe200000108df */
[----:B------:R-:W1:Y:S01]  /*5520*/  MUFU.EX2 R143, R143 ;  /* 0x0000008f008f7308 */ /* 0x000e620000000800 */
[--C-:B------:R-:W-:Y:S02]  /*5530*/  FFMA.FTZ R163, R245, c[0x0][0x23c], -R170.reuse ;  /* 0x00008f00f5a37a23 */ /* 0x100fe400000108aa */
[--C-:B------:R-:W-:Y:S02]  /*5540*/  FFMA.FTZ R164, R243, c[0x0][0x23c], -R170.reuse ;  /* 0x00008f00f3a47a23 */ /* 0x100fe400000108aa */
[--C-:B------:R-:W-:Y:S02]  /*5550*/  FFMA.FTZ R166, R242, c[0x0][0x23c], -R165.reuse ;  /* 0x00008f00f2a67a23 */ /* 0x100fe400000108a5 */
[--C-:B------:R-:W-:Y:S02]  /*5560*/  FFMA.FTZ R167, R240, c[0x0][0x23c], -R165.reuse ;  /* 0x00008f00f0a77a23 */ /* 0x100fe400000108a5 */
[--C-:B------:R-:W-:Y:S01]  /*5570*/  FFMA.FTZ R168, R241, c[0x0][0x23c], -R170.reuse ;  /* 0x00008f00f1a87a23 */ /* 0x100fe200000108aa */
[----:B------:R-:W-:Y:S01]  /*5580*/  MUFU.EX2 R140, R140 ;  /* 0x0000008c008c7308 */ /* 0x000fe20000000800 */
[----:B------:R-:W-:Y:S02]  /*5590*/  FFMA.FTZ R169, R239, c[0x0][0x23c], -R170 ;  /* 0x00008f00efa97a23 */ /* 0x000fe400000108aa */
[--C-:B------:R-:W-:Y:S01]  /*55a0*/  FFMA.FTZ R171, R238, c[0x0][0x23c], -R165.reuse ;  /* 0x00008f00eeab7a23 */ /* 0x100fe200000108a5 */
[----:B--2---:R-:W-:Y:S01]  /*55b0*/  F2FP.PACK_AB R65, R141, R142 ;  /* 0x0000008e8d41723e */ /* 0x004fe200000000ff */
[----:B------:R-:W-:Y:S02]  /*55c0*/  FFMA.FTZ R172, R236, c[0x0][0x23c], -R165 ;  /* 0x00008f00ecac7a23 */ /* 0x000fe400000108a5 */
[--C-:B------:R-:W-:Y:S02]  /*55d0*/  FFMA.FTZ R173, R237, c[0x0][0x23c], -R230.reuse ;  /* 0x00008f00edad7a23 */ /* 0x100fe400000108e6 */
[--C-:B------:R-:W-:Y:S01]  /*55e0*/  FFMA.FTZ R174, R235, c[0x0][0x23c], -R230.reuse ;  /* 0x00008f00ebae7a23 */ /* 0x100fe200000108e6 */
[----:B------:R-:W2:Y:S01]  /*55f0*/  MUFU.EX2 R139, R139 ;  /* 0x0000008b008b7308 */ /* 0x000ea20000000800 */
[--C-:B------:R-:W-:Y:S02]  /*5600*/  FFMA.FTZ R175, R228, c[0x0][0x23c], -R223.reuse ;  /* 0x00008f00e4af7a23 */ /* 0x100fe400000108df */
[--C-:B------:R-:W-:Y:S01]  /*5610*/  FFMA.FTZ R226, R226, c[0x0][0x23c], -R223.reuse ;  /* 0x00008f00e2e27a23 */ /* 0x100fe200000108df */
[----:B-1----:R-:W-:Y:S01]  /*5620*/  F2FP.PACK_AB R66, R143, R144 ;  /* 0x000000908f42723e */ /* 0x002fe200000000ff */
[--C-:B------:R-:W-:Y:S02]  /*5630*/  FFMA.FTZ R228, R233, c[0x0][0x23c], -R230.reuse ;  /* 0x00008f00e9e47a23 */ /* 0x100fe400000108e6 */
[----:B------:R-:W-:Y:S02]  /*5640*/  FFMA.FTZ R231, R231, c[0x0][0x23c], -R230 ;  /* 0x00008f00e7e77a23 */ /* 0x000fe400000108e6 */
[--C-:B------:R-:W-:Y:S01]  /*5650*/  FFMA.FTZ R232, R232, c[0x0][0x23c], -R223.reuse ;  /* 0x00008f00e8e87a23 */ /* 0x100fe200000108df */
        /* <DEDUP_REMOVED lines=8> */
[----:B------:R-:W-:Y:S01]  /*56e0*/  FFMA.FTZ R222, R221, c[0x0][0x23c], -R170 ;  /* 0x00008f00ddde7a23 */ /* 0x000fe200000108aa */
[----:B--2---:R-:W-:Y:S01]  /*56f0*/  F2FP.PACK_AB R67, R139, R140 ;  /* 0x0000008c8b43723e */ /* 0x004fe200000000ff */
[--C-:B------:R-:W-:Y:S02]  /*5700*/  FFMA.FTZ R220, R220, c[0x0][0x23c], -R165.reuse ;  /* 0x00008f00dcdc7a23 */ /* 0x100fe400000108a5 */
[----:B------:R-:W-:Y:S02]  /*5710*/  FFMA.FTZ R221, R218, c[0x0][0x23c], -R165 ;  /* 0x00008f00dadd7a23 */ /* 0x000fe400000108a5 */
[--C-:B------:R-:W-:Y:S01]  /*5720*/  FFMA.FTZ R215, R215, c[0x0][0x23c], -R230.reuse ;  /* 0x00008f00d7d77a23 */ /* 0x100fe200000108e6 */
[----:B------:R-:W-:Y:S01]  /*5730*/  MUFU.EX2 R148, R148 ;  /* 0x0000009400947308 */ /* 0x000fe20000000800 */
[C---:B------:R-:W-:Y:S04]  /*5740*/  HMMA.16816.F32 R8, R64.reuse, R20, R8 ;  /* 0x000000144008723c */ /* 0x040fe80000001808 */
[--C-:B------:R-:W-:Y:S02]  /*5750*/  FFMA.FTZ R216, R216, c[0x0][0x23c], -R230.reuse ;  /* 0x00008f00d8d87a23 */ /* 0x100fe400000108e6 */
[--C-:B------:R-:W-:Y:S02]  /*5760*/  FFMA.FTZ R214, R214, c[0x0][0x23c], -R223.reuse ;  /* 0x00008f00d6d67a23 */ /* 0x100fe400000108df */
[-C--:B------:R-:W-:Y:S01]  /*5770*/  HMMA.16816.F32 R12, R64, R22.reuse, R12 ;  /* 0x00000016400c723c */ /* 0x080fe2000000180c */
[----:B------:R-:W-:Y:S03]  /*5780*/  MUFU.EX2 R147, R147 ;  /* 0x0000009300937308 */ /* 0x000fe60000000800 */
[C---:B------:R-:W-:Y:S02]  /*5790*/  FMUL.FTZ R20, R132.reuse, R112 ;  /* 0x0000007084147220 */ /* 0x040fe40000410000 */
[----:B------:R-:W-:Y:S02]  /*57a0*/  FMUL.FTZ R21, R132, R113 ;  /* 0x0000007184157220 */ /* 0x000fe40000410000 */
[C---:B------:R-:W-:Y:S03]  /*57b0*/  HMMA.16816.F32 R16, R128.reuse, R22, R16 ;  /* 0x000000168010723c */ /* 0x040fe60000001810 */
[----:B------:R-:W-:Y:S01]  /*57c0*/  MUFU.EX2 R160, R160 ;  /* 0x000000a000a07308 */ /* 0x000fe20000000800 */
[--C-:B------:R-:W-:Y:S02]  /*57d0*/  FFMA.FTZ R235, R212, c[0x0][0x23c], -R223.reuse ;  /* 0x00008f00d4eb7a23 */ /* 0x100fe400000108df */
[--C-:B------:R-:W-:Y:S02]  /*57e0*/  FFMA.FTZ R212, R225, c[0x0][0x23c], -R230.reuse ;  /* 0x00008f00e1d47a23 */ /* 0x100fe400000108e6 */
[C---:B------:R-:W-:Y:S04]  /*57f0*/  FMUL.FTZ R22, R3.reuse, R114 ;  /* 0x0000007203167220 */ /* 0x040fe80000410000 */
[----:B------:R-:W-:Y:S01]  /*5800*/  FMUL.FTZ R23, R3, R115 ;  /* 0x0000007303177220 */ /* 0x000fe20000410000 */
[----:B------:R-:W-:Y:S01]  /*5810*/  MUFU.EX2 R161, R161 ;  /* 0x000000a100a17308 */ /* 0x000fe20000000800 */
[--C-:B------:R-:W-:Y:S02]  /*5820*/  FFMA.FTZ R183, R183, c[0x0][0x23c], -R223.reuse ;  /* 0x00008f00b7b77a23 */ /* 0x100fe400000108df */
[----:B------:R-:W-:Y:S02]  /*5830*/  FFMA.FTZ R230, R217, c[0x0][0x23c], -R230 ;  /* 0x00008f00d9e67a23 */ /* 0x000fe400000108e6 */
[----:B------:R-:W-:Y:S01]  /*5840*/  FFMA.FTZ R223, R182, c[0x0][0x23c], -R223 ;  /* 0x00008f00b6df7a23 */ /* 0x000fe200000108df */
[-C--:B------:R-:W-:Y:S03]  /*5850*/  HMMA.16816.F32 R20, R128, R36.reuse, R20 ;  /* 0x000000248014723c */ /* 0x080fe60000001814 */
[--C-:B------:R-:W-:Y:S01]  /*5860*/  FFMA.FTZ R181, R181, c[0x0][0x23c], -R170.reuse ;  /* 0x00008f00b5b57a23 */ /* 0x100fe200000108aa */
[----:B------:R-:W-:Y:S01]  /*5870*/  MUFU.EX2 R162, R162 ;  /* 0x000000a200a27308 */ /* 0x000fe20000000800 */
[--C-:B------:R-:W-:Y:S02]  /*5880*/  FFMA.FTZ R180, R180, c[0x0][0x23c], -R170.reuse ;  /* 0x00008f00b4b47a23 */ /* 0x100fe400000108aa */
[--C-:B------:R-:W-:Y:S01]  /*5890*/  FFMA.FTZ R178, R178, c[0x0][0x23c], -R165.reuse ;  /* 0x00008f00b2b27a23 */ /* 0x100fe200000108a5 */
[C---:B------:R-:W-:Y:S04]  /*58a0*/  HMMA.16816.F32 R24, R64.reuse, R36, R24 ;  /* 0x000000244018723c */ /* 0x040fe80000001818 */
[--C-:B------:R-:W-:Y:S02]  /*58b0*/  FFMA.FTZ R177, R177, c[0x0][0x23c], -R165.reuse ;  /* 0x00008f00b1b17a23 */ /* 0x100fe400000108a5 */
[----:B------:R-:W-:Y:S01]  /*58c0*/  MUFU.EX2 R163, R163 ;  /* 0x000000a300a37308 */ /* 0x000fe20000000800 */
[C---:B------:R-:W-:Y:S01]  /*58d0*/  FMUL.FTZ R36, R132.reuse, R96 ;  /* 0x0000006084247220 */ /* 0x040fe20000410000 */
[-C--:B------:R-:W-:Y:S04]  /*58e0*/  HMMA.16816.F32 R28, R64, R38.reuse, R28 ;  /* 0x00000026401c723c */ /* 0x080fe8000000181c */
[----:B------:R-:W-:Y:S02]  /*58f0*/  FMUL.FTZ R37, R132, R97 ;  /* 0x0000006184257220 */ /* 0x000fe40000410000 */
[--C-:B------:R-:W-:Y:S02]  /*5900*/  FFMA.FTZ R176, R176, c[0x0][0x23c], -R170.reuse ;  /* 0x00008f00b0b07a23 */ /* 0x100fe400000108aa */
[C---:B------:R-:W-:Y:S01]  /*5910*/  HMMA.16816.F32 R32, R128.reuse, R38, R32 ;  /* 0x000000268020723c */ /* 0x040fe20000001820 */
[----:B------:R-:W1:Y:S03]  /*5920*/  MUFU.EX2 R164, R164 ;  /* 0x000000a400a47308 */ /* 0x000e660000000800 */
[--C-:B------:R-:W-:Y:S02]  /*5930*/  FFMA.FTZ R138, R138, c[0x0][0x23c], -R165.reuse ;  /* 0x00008f008a8a7a23 */ /* 0x100fe400000108a5 */
[----:B------:R-:W-:Y:S02]  /*5940*/  FFMA.FTZ R165, R137, c[0x0][0x23c], -R165 ;  /* 0x00008f0089a57a23 */ /* 0x000fe400000108a5 */
[C---:B------:R-:W-:Y:S03]  /*5950*/  FMUL.FTZ R38, R3.reuse, R98 ;  /* 0x0000006203267220 */ /* 0x040fe60000410000 */
[----:B------:R-:W-:Y:S01]  /*5960*/  MUFU.EX2 R166, R166 ;  /* 0x000000a600a67308 */ /* 0x000fe20000000800 */
[----:B------:R-:W-:Y:S02]  /*5970*/  FMUL.FTZ R39, R3, R99 ;  /* 0x0000006303277220 */ /* 0x000fe40000410000 */
[----:B------:R-:W2:Y:S01]  /*5980*/  LDSM.16.MT88.4 R96, [R188+0x6000] ;  /* 0x00600000bc60783b */ /* 0x000ea20000004200 */
[----:B------:R-:W-:Y:S02]  /*5990*/  FFMA.FTZ R170, R179, c[0x0][0x23c], -R170 ;  /* 0x00008f00b3aa7a23 */ /* 0x000fe400000108aa */
[----:B------:R-:W-:Y:S02]  /*59a0*/  FFMA.FTZ R159, R132, R213, R159 ;  /* 0x000000d5849f7223 */ /* 0x000fe4000001009f */
[-C--:B------:R-:W-:Y:S02]  /*59b0*/  HMMA.16816.F32 R36, R128, R52.reuse, R36 ;  /* 0x000000348024723c */ /* 0x080fe40000001824 */
[----:B------:R-:W3:Y:S01]  /*59c0*/  MUFU.EX2 R167, R167 ;  /* 0x000000a700a77308 */ /* 0x000ee20000000800 */
[----:B------:R-:W-:Y:S02]  /*59d0*/  FFMA.FTZ R152, R3, R210, R152 ;  /* 0x000000d203987223 */ /* 0x000fe40000010098 */
[----:B------:R-:W-:Y:S01]  /*59e0*/  FFMA.FTZ R146, R2, R211, R146 ;  /* 0x000000d302927223 */ /* 0x000fe20000010092 */
[----:B-1----:R-:W-:Y:S01]  /*59f0*/  F2FP.PACK_AB R72, R164, R163 ;  /* 0x000000a3a448723e */ /* 0x002fe200000000ff */
[----:B------:R-:W-:Y:S01]  /*5a00*/  FFMA.FTZ R142, R0, R209, R142 ;  /* 0x000000d1008e7223 */ /* 0x000fe2000001008e */
[C---:B------:R-:W-:Y:S04]  /*5a10*/  HMMA.16816.F32 R40, R64.reuse, R52, R40 ;  /* 0x000000344028723c */ /* 0x040fe80000001828 */
[----:B------:R-:W-:Y:S01]  /*5a20*/  MUFU.EX2 R168, R168 ;  /* 0x000000a800a87308 */ /* 0x000fe20000000800 */
[----:B------:R-:W-:Y:S01]  /*5a30*/  MOV R0, R133 ;  /* 0x0000008500007202 */ /* 0x000fe20000000f00 */
[----:B------:R-:W-:Y:S01]  /*5a40*/  FADD.FTZ R158, R158, R159 ;  /* 0x0000009f9e9e7221 */ /* 0x000fe20000010000 */
[----:B------:R-:W-:Y:S01]  /*5a50*/  MOV R2, R135 ;  /* 0x0000008700027202 */ /* 0x000fe20000000f00 */
[-C--:B------:R-:W-:Y:S04]  /*5a60*/  HMMA.16816.F32 R44, R64, R54.reuse, R44 ;  /* 0x00000036402c723c */ /* 0x080fe8000000182c */
[C---:B------:R-:W-:Y:S02]  /*5a70*/  FMUL.FTZ R52, R132.reuse, R80 ;  /* 0x0000005084347220 */ /* 0x040fe40000410000 */
[----:B------:R-:W-:Y:S01]  /*5a80*/  FMUL.FTZ R53, R132, R81 ;  /* 0x0000005184357220 */ /* 0x000fe20000410000 */
[----:B------:R-:W1:Y:S01]  /*5a90*/  MUFU.EX2 R169, R169 ;  /* 0x000000a900a97308 */ /* 0x000e620000000800 */
[C---:B------:R-:W-:Y:S04]  /*5aa0*/  HMMA.16816.F32 R48, R128.reuse, R54, R48 ;  /* 0x000000368030723c */ /* 0x040fe80000001830 */
[----:B---3--:R-:W-:Y:S01]  /*5ab0*/  F2FP.PACK_AB R73, R167, R166 ;  /* 0x000000a6a749723e */ /* 0x008fe200000000ff */
[----:B------:R-:W-:Y:S02]  /*5ac0*/  FADD.FTZ R151, R151, R152 ;  /* 0x0000009897977221 */ /* 0x000fe40000010000 */
[C---:B------:R-:W-:Y:S02]  /*5ad0*/  FMUL.FTZ R54, R3.reuse, R82 ;  /* 0x0000005203367220 */ /* 0x040fe40000410000 */
[----:B------:R-:W-:Y:S01]  /*5ae0*/  FMUL.FTZ R55, R3, R83 ;  /* 0x0000005303377220 */ /* 0x000fe20000410000 */
[----:B------:R-:W-:Y:S01]  /*5af0*/  MUFU.EX2 R171, R171 ;  /* 0x000000ab00ab7308 */ /* 0x000fe20000000800 */
[----:B------:R-:W3:Y:S01]  /*5b00*/  LDSM.16.MT88.4 R80, [R190+0x6800] ;  /* 0x00680000be50783b */ /* 0x000ee20000004200 */
[----:B------:R-:W-:Y:S02]  /*5b10*/  FADD.FTZ R145, R145, R146 ;  /* 0x0000009291917221 */ /* 0x000fe40000010000 */
[----:B------:R-:W-:Y:S02]  /*5b20*/  FADD.FTZ R141, R141, R142 ;  /* 0x0000008e8d8d7221 */ /* 0x000fe40000010000 */
[-C--:B--2---:R-:W-:Y:S03]  /*5b30*/  HMMA.16816.F32 R52, R128, R96.reuse, R52 ;  /* 0x000000608034723c */ /* 0x084fe60000001834 */
[----:B------:R-:W-:Y:S01]  /*5b40*/  FADD.FTZ R157, R157, R158 ;  /* 0x0000009e9d9d7221 */ /* 0x000fe20000010000 */
[----:B------:R-:W2:Y:S01]  /*5b50*/  MUFU.EX2 R172, R172 ;  /* 0x000000ac00ac7308 */ /* 0x000ea20000000800 */
[----:B------:R-:W-:Y:S01]  /*5b60*/  FADD.FTZ R150, R150, R151 ;  /* 0x0000009796967221 */ /* 0x000fe20000010000 */
[----:B-1----:R-:W-:Y:S02]  /*5b70*/  F2FP.PACK_AB R74, R169, R168 ;  /* 0x000000a8a94a723e */ /* 0x002fe400000000ff */
[C---:B------:R-:W-:Y:S04]  /*5b80*/  HMMA.16816.F32 R56, R64.reuse, R96, R56 ;  /* 0x000000604038723c */ /* 0x040fe80000001838 */
[----:B------:R-:W-:Y:S02]  /*5b90*/  FADD.FTZ R144, R144, R145 ;  /* 0x0000009190907221 */ /* 0x000fe40000010000 */
[----:B------:R-:W-:Y:S01]  /*5ba0*/  MUFU.EX2 R173, R173 ;  /* 0x000000ad00ad7308 */ /* 0x000fe20000000800 */
[----:B------:R-:W-:Y:S01]  /*5bb0*/  FADD.FTZ R140, R140, R141 ;  /* 0x0000008d8c8c7221 */ /* 0x000fe20000010000 */
[-C--:B------:R-:W-:Y:S04]  /*5bc0*/  HMMA.16816.F32 R60, R64, R98.reuse, R60 ;  /* 0x00000062403c723c */ /* 0x080fe8000000183c */
[----:B------:R-:W-:Y:S02]  /*5bd0*/  FADD.FTZ R156, R156, R157 ;  /* 0x0000009d9c9c7221 */ /* 0x000fe40000010000 */
[----:B------:R-:W-:Y:S02]  /*5be0*/  FADD.FTZ R149, R149, R150 ;  /* 0x0000009695957221 */ /* 0x000fe40000010000 */
[----:B------:R-:W-:Y:S01]  /*5bf0*/  FMUL.FTZ R64, R132, R68 ;  /* 0x0000004484407220 */ /* 0x000fe20000410000 */
[----:B------:R-:W-:Y:S01]  /*5c00*/  F2FP.PACK_AB R68, R154, R155 ;  /* 0x0000009b9a44723e */ /* 0x000fe200000000ff */
[----:B------:R-:W-:Y:S02]  /*5c10*/  MUFU.EX2 R174, R174 ;  /* 0x000000ae00ae7308 */ /* 0x000fe40000000800 */
[----:B------:R-:W-:Y:S01]  /*5c20*/  FMUL.FTZ R65, R132, R69 ;  /* 0x0000004584417220 */ /* 0x000fe20000410000 */
[----:B------:R-:W-:Y:S01]  /*5c30*/  F2FP.PACK_AB R69, R147, R148 ;  /* 0x000000949345723e */ /* 0x000fe200000000ff */
[C---:B------:R-:W-:Y:S01]  /*5c40*/  FMUL.FTZ R66, R3.reuse, R70 ;  /* 0x0000004603427220 */ /* 0x040fe20000410000 */
[----:B------:R-:W-:Y:S01]  /*5c50*/  F2FP.PACK_AB R70, R160, R153 ;  /* 0x00000099a046723e */ /* 0x000fe200000000ff */
[----:B------:R-:W-:Y:S01]  /*5c60*/  FMUL.FTZ R67, R3, R71 ;  /* 0x0000004703437220 */ /* 0x000fe20000410000 */
[----:B------:R-:W-:Y:S01]  /*5c70*/  F2FP.PACK_AB R71, R162, R161 ;  /* 0x000000a1a247723e */ /* 0x000fe200000000ff */
[----:B------:R-:W-:Y:S01]  /*5c80*/  FADD.FTZ R144, R143, R144 ;  /* 0x000000908f907221 */ /* 0x000fe20000010000 */
[----:B--2---:R-:W-:Y:S01]  /*5c90*/  F2FP.PACK_AB R75, R172, R171 ;  /* 0x000000abac4b723e */ /* 0x004fe200000000ff */
[----:B------:R-:W-:Y:S01]  /*5ca0*/  MUFU.EX2 R175, R175 ;  /* 0x000000af00af7308 */ /* 0x000fe20000000800 */
[----:B------:R-:W-:Y:S01]  /*5cb0*/  MOV R3, R136 ;  /* 0x0000008800037202 */ /* 0x000fe20000000f00 */
[----:B------:R-:W-:Y:S01]  /*5cc0*/  FADD.FTZ R139, R139, R140 ;  /* 0x0000008c8b8b7221 */ /* 0x000fe20000010000 */
[----:B------:R-:W-:Y:S04]  /*5cd0*/  HMMA.16816.F32 R64, R128, R98, R64 ;  /* 0x000000628040723c */ /* 0x000fe80000001840 */
[----:B------:R-:W-:Y:S02]  /*5ce0*/  FADD.FTZ R155, R155, R156 ;  /* 0x0000009c9b9b7221 */ /* 0x000fe40000010000 */
[----:B------:R-:W-:Y:S01]  /*5cf0*/  FADD.FTZ R148, R148, R149 ;  /* 0x0000009594947221 */ /* 0x000fe20000010000 */
[----:B------:R-:W-:Y:S01]  /*5d00*/  MUFU.EX2 R226, R226 ;  /* 0x000000e200e27308 */ /* 0x000fe20000000800 */
[-C--:B------:R-:W-:Y:S05]  /*5d10*/  HMMA.16816.F32 R4, R68, R76.reuse, R4 ;  /* 0x0000004c4404723c */ /* 0x080fea0000001804 */
[----:B------:R-:W-:Y:S02]  /*5d20*/  FADD.FTZ R163, R163, R144 ;  /* 0x00000090a3a37221 */ /* 0x000fe40000010000 */
[----:B------:R-:W-:Y:S01]  /*5d30*/  FADD.FTZ R166, R166, R139 ;  /* 0x0000008ba6a67221 */ /* 0x000fe20000010000 */
[C---:B------:R-:W-:Y:S01]  /*5d40*/  HMMA.16816.F32 R8, R72.reuse, R76, R8 ;  /* 0x0000004c4808723c */ /* 0x040fe20000001808 */
[----:B------:R-:W-:Y:S03]  /*5d50*/  MUFU.EX2 R228, R228 ;  /* 0x000000e400e47308 */ /* 0x000fe60000000800 */
[----:B------:R-:W-:Y:S01]  /*5d60*/  FADD.FTZ R154, R154, R155 ;  /* 0x0000009b9a9a7221 */ /* 0x000fe20000010000 */
[----:B------:R-:W-:Y:S01]  /*5d70*/  MOV R139, R134 ;  /* 0x00000086008b7202 */ /* 0x000fe20000000f00 */
[----:B------:R-:W-:Y:S02]  /*5d80*/  FADD.FTZ R148, R147, R148 ;  /* 0x0000009493947221 */ /* 0x000fe40000010000 */
[-C--:B------:R-:W-:Y:S03]  /*5d90*/  HMMA.16816.F32 R12, R72, R78.reuse, R12 ;  /* 0x0000004e480c723c */ /* 0x080fe6000000180c */
[----:B------:R-:W-:Y:S01]  /*5da0*/  MUFU.EX2 R231, R231 ;  /* 0x000000e700e77308 */ /* 0x000fe20000000800 */
[----:B------:R-:W-:Y:S02]  /*5db0*/  FADD.FTZ R163, R164, R163 ;  /* 0x000000a3a4a37221 */ /* 0x000fe40000010000 */
[----:B------:R-:W-:Y:S02]  /*5dc0*/  FADD.FTZ R166, R167, R166 ;  /* 0x000000a6a7a67221 */ /* 0x000fe40000010000 */
[C---:B------:R-:W-:Y:S01]  /*5dd0*/  HMMA.16816.F32 R16, R68.reuse, R78, R16 ;  /* 0x0000004e4410723c */ /* 0x040fe20000001810 */
[----:B------:R-:W1:Y:S03]  /*5de0*/  LDSM.16.MT88.4 R76, [R188+0x6800] ;  /* 0x00680000bc4c783b */ /* 0x000e660000004200 */
[----:B------:R-:W-:Y:S01]  /*5df0*/  FADD.FTZ R153, R153, R154 ;  /* 0x0000009a99997221 */ /* 0x000fe20000010000 */
[----:B------:R-:W-:Y:S01]  /*5e00*/  MUFU.EX2 R232, R232 ;  /* 0x000000e800e87308 */ /* 0x000fe20000000800 */
[----:B------:R-:W-:Y:S02]  /*5e10*/  FADD.FTZ R161, R161, R148 ;  /* 0x00000094a1a17221 */ /* 0x000fe40000010000 */
[-C--:B---3--:R-:W-:Y:S04]  /*5e20*/  HMMA.16816.F32 R20, R68, R80.reuse, R20 ;  /* 0x000000504414723c */ /* 0x088fe80000001814 */
[----:B------:R-:W-:Y:S02]  /*5e30*/  FADD.FTZ R168, R168, R163 ;  /* 0x000000a3a8a87221 */ /* 0x000fe40000010000 */
[----:B------:R-:W-:Y:S01]  /*5e40*/  FADD.FTZ R171, R171, R166 ;  /* 0x000000a6abab7221 */ /* 0x000fe20000010000 */
[----:B------:R-:W-:Y:S01]  /*5e50*/  MUFU.EX2 R233, R233 ;  /* 0x000000e900e97308 */ /* 0x000fe20000000800 */
        /* <DEDUP_REMOVED lines=8> */
[----:B------:R-:W2:Y:S02]  /*5ee0*/  LDSM.16.MT88.4 R80, [R191+0x7000] ;  /* 0x00700000bf50783b */ /* 0x000ea40000004200 */
[----:B------:R-:W3:Y:S05]  /*5ef0*/  MUFU.EX2 R234, R234 ;  /* 0x000000ea00ea7308 */ /* 0x000eea0000000800 */
[-C--:B------:R-:W-:Y:S05]  /*5f00*/  HMMA.16816.F32 R36, R68, R84.reuse, R36 ;  /* 0x000000544424723c */ /* 0x080fea0000001824 */
[----:B------:R-:W-:Y:S03]  /*5f10*/  MUFU.EX2 R224, R224 ;  /* 0x000000e000e07308 */ /* 0x000fe60000000800 */
[C---:B------:R-:W-:Y:S07]  /*5f20*/  HMMA.16816.F32 R40, R72.reuse, R84, R40 ;  /* 0x000000544828723c */ /* 0x040fee0000001828 */
[----:B------:R-:W4:Y:S01]  /*5f30*/  MUFU.EX2 R229, R229 ;  /* 0x000000e500e57308 */ /* 0x000f220000000800 */
[-C--:B------:R-:W-:Y:S08]  /*5f40*/  HMMA.16816.F32 R44, R72, R86.reuse, R44 ;  /* 0x00000056482c723c */ /* 0x080ff0000000182c */
[C---:B------:R-:W-:Y:S01]  /*5f50*/  HMMA.16816.F32 R48, R68.reuse, R86, R48 ;  /* 0x000000564430723c */ /* 0x040fe20000001830 */
[----:B------:R-:W5:Y:S01]  /*5f60*/  LDSM.16.MT88.4 R84, [R190+0x7000] ;  /* 0x00700000be54783b */ /* 0x000f620000004200 */
[----:B------:R-:W-:Y:S06]  /*5f70*/  MUFU.EX2 R219, R219 ;  /* 0x000000db00db7308 */ /* 0x000fec0000000800 */
[-C--:B-1----:R-:W-:Y:S04]  /*5f80*/  HMMA.16816.F32 R52, R68, R76.reuse, R52 ;  /* 0x0000004c4434723c */ /* 0x082fe80000001834 */
[----:B------:R-:W1:Y:S04]  /*5f90*/  MUFU.EX2 R222, R222 ;  /* 0x000000de00de7308 */ /* 0x000e680000000800 */
[C---:B------:R-:W-:Y:S06]  /*5fa0*/  HMMA.16816.F32 R56, R72.reuse, R76, R56 ;  /* 0x0000004c4838723c */ /* 0x040fec0000001838 */
[----:B------:R-:W-:Y:S02]  /*5fb0*/  MUFU.EX2 R220, R220 ;  /* 0x000000dc00dc7308 */ /* 0x000fe40000000800 */
[-C--:B------:R-:W-:Y:S07]  /*5fc0*/  HMMA.16816.F32 R60, R72, R78.reuse, R60 ;  /* 0x0000004e483c723c */ /* 0x080fee000000183c */
[----:B---3--:R-:W-:Y:S01]  /*5fd0*/  F2FP.PACK_AB R72, R234, R227 ;  /* 0x000000e3ea48723e */ /* 0x008fe200000000ff */
[----:B------:R-:W-:Y:S01]  /*5fe0*/  HMMA.16816.F32 R64, R68, R78, R64 ;  /* 0x0000004e4440723c */ /* 0x000fe20000001840 */
[----:B------:R-:W3:Y:S01]  /*5ff0*/  MUFU.EX2 R221, R221 ;  /* 0x000000dd00dd7308 */ /* 0x000ee20000000800 */
[----:B------:R-:W5:Y:S02]  /*6000*/  LDSM.16.MT88.4 R76, [R189+0x7000] ;  /* 0x00700000bd4c783b */ /* 0x000f640000004200 */
[----:B----4-:R-:W-:Y:S01]  /*6010*/  F2FP.PACK_AB R73, R229, R224 ;  /* 0x000000e0e549723e */ /* 0x010fe200000000ff */
[----:B------:R-:W-:Y:S01]  /*6020*/  FADD.FTZ R227, R227, R168 ;  /* 0x000000a8e3e37221 */ /* 0x000fe20000010000 */
[----:B-1----:R-:W-:Y:S01]  /*6030*/  F2FP.PACK_AB R74, R222, R219 ;  /* 0x000000dbde4a723e */ /* 0x002fe200000000ff */
[----:B------:R-:W-:Y:S01]  /*6040*/  FADD.FTZ R224, R224, R171 ;  /* 0x000000abe0e07221 */ /* 0x000fe20000010000 */
[----:B------:R-:W-:Y:S01]  /*6050*/  F2FP.PACK_AB R68, R174, R173 ;  /* 0x000000adae44723e */ /* 0x000fe200000000ff */
[----:B------:R-:W-:Y:S02]  /*6060*/  FADD.FTZ R173, R173, R160 ;  /* 0x000000a0adad7221 */ /* 0x000fe40000010000 */
[----:B------:R-:W-:Y:S01]  /*6070*/  MUFU.EX2 R215, R215 ;  /* 0x000000d700d77308 */ /* 0x000fe20000000800 */
[----:B------:R-:W-:Y:S01]  /*6080*/  F2FP.PACK_AB R69, R226, R175 ;  /* 0x000000afe245723e */ /* 0x000fe200000000ff */
[----:B------:R-:W-:Y:S01]  /*6090*/  FADD.FTZ R175, R175, R162 ;  /* 0x000000a2afaf7221 */ /* 0x000fe20000010000 */
[----:B------:R-:W-:Y:S01]  /*60a0*/  F2FP.PACK_AB R70, R231, R228 ;  /* 0x000000e4e746723e */ /* 0x000fe200000000ff */
[----:B------:R-:W-:Y:S01]  /*60b0*/  FADD.FTZ R173, R174, R173 ;  /* 0x000000adaead7221 */ /* 0x000fe20000010000 */
[----:B------:R-:W-:Y:S01]  /*60c0*/  F2FP.PACK_AB R71, R233, R232 ;  /* 0x000000e8e947723e */ /* 0x000fe200000000ff */
[----:B------:R-:W-:Y:S02]  /*60d0*/  FADD.FTZ R175, R226, R175 ;  /* 0x000000afe2af7221 */ /* 0x000fe40000010000 */
[----:B------:R-:W-:Y:S02]  /*60e0*/  FADD.FTZ R234, R234, R227 ;  /* 0x000000e3eaea7221 */ /* 0x000fe40000010000 */
[----:B------:R-:W-:Y:S01]  /*60f0*/  MUFU.EX2 R216, R216 ;  /* 0x000000d800d87308 */ /* 0x000fe20000000800 */
[----:B------:R-:W-:Y:S01]  /*6100*/  FADD.FTZ R229, R229, R224 ;  /* 0x000000e0e5e57221 */ /* 0x000fe20000010000 */
[-C--:B--2---:R-:W-:Y:S03]  /*6110*/  HMMA.16816.F32 R4, R68, R80.reuse, R4 ;  /* 0x000000504404723c */ /* 0x084fe60000001804 */
[----:B---3--:R-:W-:Y:S01]  /*6120*/  F2FP.PACK_AB R75, R221, R220 ;  /* 0x000000dcdd4b723e */ /* 0x008fe200000000ff */
[----:B------:R-:W-:Y:S02]  /*6130*/  FADD.FTZ R228, R228, R173 ;  /* 0x000000ade4e47221 */ /* 0x000fe40000010000 */
[----:B------:R-:W-:Y:S02]  /*6140*/  FADD.FTZ R232, R232, R175 ;  /* 0x000000afe8e87221 */ /* 0x000fe40000010000 */
[----:B------:R-:W-:Y:S01]  /*6150*/  MUFU.EX2 R214, R214 ;  /* 0x000000d600d67308 */ /* 0x000fe20000000800 */
[----:B------:R-:W-:Y:S01]  /*6160*/  FADD.FTZ R219, R219, R234 ;  /* 0x000000eadbdb7221 */ /* 0x000fe20000010000 */
        /* <DEDUP_REMOVED lines=8> */
[----:B------:R-:W1:Y:S02]  /*61f0*/  LDSM.16.MT88.4 R80, [R188+0x7000] ;  /* 0x00700000bc50783b */ /* 0x000e640000004200 */
[----:B------:R-:W-:Y:S01]  /*6200*/  MUFU.EX2 R212, R212 ;  /* 0x000000d400d47308 */ /* 0x000fe20000000800 */
[----:B------:R-:W-:Y:S04]  /*6210*/  FADD.FTZ R221, R221, R220 ;  /* 0x000000dcdddd7221 */ /* 0x000fe80000010000 */
[-C--:B-----5:R-:W-:Y:S05]  /*6220*/  HMMA.16816.F32 R20, R68, R84.reuse, R20 ;  /* 0x000000544414723c */ /* 0x0a0fea0000001814 */
[----:B------:R-:W-:Y:S03]  /*6230*/  MUFU.EX2 R217, R230 ;  /* 0x000000e600d97308 */ /* 0x000fe60000000800 */
[C---:B------:R-:W-:Y:S07]  /*6240*/  HMMA.16816.F32 R24, R72.reuse, R84, R24 ;  /* 0x000000544818723c */ /* 0x040fee0000001818 */
[----:B------:R-:W-:Y:S01]  /*6250*/  MUFU.EX2 R183, R183 ;  /* 0x000000b700b77308 */ /* 0x000fe20000000800 */
[-C--:B------:R-:W-:Y:S08]  /*6260*/  HMMA.16816.F32 R28, R72, R86.reuse, R28 ;  /* 0x00000056481c723c */ /* 0x080ff0000000181c */
[C---:B------:R-:W-:Y:S01]  /*6270*/  HMMA.16816.F32 R32, R68.reuse, R86, R32 ;  /* 0x000000564420723c */ /* 0x040fe20000001820 */
[----:B------:R-:W2:Y:S01]  /*6280*/  LDSM.16.MT88.4 R84, [R189+0x7800] ;  /* 0x00780000bd54783b */ /* 0x000ea20000004200 */
[----:B------:R-:W-:Y:S06]  /*6290*/  MUFU.EX2 R182, R223 ;  /* 0x000000df00b67308 */ /* 0x000fec0000000800 */
[-C--:B------:R-:W-:Y:S04]  /*62a0*/  HMMA.16816.F32 R36, R68, R76.reuse, R36 ;  /* 0x0000004c4424723c */ /* 0x080fe80000001824 */
[----:B------:R-:W-:Y:S04]  /*62b0*/  MUFU.EX2 R181, R181 ;  /* 0x000000b500b57308 */ /* 0x000fe80000000800 */
[C---:B------:R-:W-:Y:S06]  /*62c0*/  HMMA.16816.F32 R40, R72.reuse, R76, R40 ;  /* 0x0000004c4828723c */ /* 0x040fec0000001828 */
[----:B------:R-:W3:Y:S02]  /*62d0*/  MUFU.EX2 R180, R180 ;  /* 0x000000b400b47308 */ /* 0x000ee40000000800 */
[-C--:B------:R-:W-:Y:S08]  /*62e0*/  HMMA.16816.F32 R44, R72, R78.reuse, R44 ;  /* 0x0000004e482c723c */ /* 0x080ff0000000182c */
[C---:B------:R-:W-:Y:S01]  /*62f0*/  HMMA.16816.F32 R48, R68.reuse, R78, R48 ;  /* 0x0000004e4430723c */ /* 0x040fe20000001830 */
[----:B------:R-:W-:Y:S07]  /*6300*/  MUFU.EX2 R178, R178 ;  /* 0x000000b200b27308 */ /* 0x000fee0000000800 */
[-C--:B-1----:R-:W-:Y:S03]  /*6310*/  HMMA.16816.F32 R52, R68, R80.reuse, R52 ;  /* 0x000000504434723c */ /* 0x082fe60000001834 */
[----:B------:R-:W1:Y:S05]  /*6320*/  MUFU.EX2 R177, R177 ;  /* 0x000000b100b17308 */ /* 0x000e6a0000000800 */
[C---:B------:R-:W-:Y:S05]  /*6330*/  HMMA.16816.F32 R56, R72.reuse, R80, R56 ;  /* 0x000000504838723c */ /* 0x040fea0000001838 */
[----:B------:R-:W-:Y:S03]  /*6340*/  MUFU.EX2 R176, R176 ;  /* 0x000000b000b07308 */ /* 0x000fe60000000800 */
[-C--:B------:R-:W-:Y:S07]  /*6350*/  HMMA.16816.F32 R60, R72, R82.reuse, R60 ;  /* 0x00000052483c723c */ /* 0x080fee000000183c */
[----:B------:R-:W4:Y:S01]  /*6360*/  MUFU.EX2 R179, R170 ;  /* 0x000000aa00b37308 */ /* 0x000f220000000800 */
[----:B------:R-:W-:Y:S04]  /*6370*/  HMMA.16816.F32 R64, R68, R82, R64 ;  /* 0x000000524440723c */ /* 0x000fe80000001840 */
[----:B---3--:R-:W-:Y:S01]  /*6380*/  F2FP.PACK_AB R72, R180, R181 ;  /* 0x000000b5b448723e */ /* 0x008fe200000000ff */
[----:B------:R-:W-:Y:S01]  /*6390*/  FADD.FTZ R181, R181, R222 ;  /* 0x000000deb5b57221 */ /* 0x000fe20000010000 */
[----:B-1----:R-:W-:Y:S01]  /*63a0*/  F2FP.PACK_AB R73, R177, R178 ;  /* 0x000000b2b149723e */ /* 0x002fe200000000ff */
[----:B------:R-:W-:Y:S01]  /*63b0*/  FADD.FTZ R178, R178, R221 ;  /* 0x000000ddb2b27221 */ /* 0x000fe20000010000 */
[----:B------:R-:W-:Y:S01]  /*63c0*/  F2FP.PACK_AB R68, R216, R215 ;  /* 0x000000d7d844723e */ /* 0x000fe200000000ff */
[----:B------:R-:W-:Y:S03]  /*63d0*/  MUFU.EX2 R138, R138 ;  /* 0x0000008a008a7308 */ /* 0x000fe60000000800 */
[----:B------:R-:W-:Y:S01]  /*63e0*/  F2FP.PACK_AB R69, R235, R214 ;  /* 0x000000d6eb45723e */ /* 0x000fe200000000ff */
[----:B------:R-:W-:Y:S01]  /*63f0*/  FADD.FTZ R215, R215, R228 ;  /* 0x000000e4d7d77221 */ /* 0x000fe20000010000 */
[----:B------:R-:W-:Y:S01]  /*6400*/  F2FP.PACK_AB R70, R217, R212 ;  /* 0x000000d4d946723e */ /* 0x000fe200000000ff */
[----:B------:R-:W-:Y:S01]  /*6410*/  FADD.FTZ R214, R214, R233 ;  /* 0x000000e9d6d67221 */ /* 0x000fe20000010000 */
[----:B------:R-:W-:Y:S01]  /*6420*/  F2FP.PACK_AB R71, R182, R183 ;  /* 0x000000b7b647723e */ /* 0x000fe200000000ff */
[----:B------:R-:W-:Y:S02]  /*6430*/  FADD.FTZ R215, R216, R215 ;  /* 0x000000d7d8d77221 */ /* 0x000fe40000010000 */
[----:B------:R-:W1:Y:S01]  /*6440*/  MUFU.EX2 R165, R165 ;  /* 0x000000a500a57308 */ /* 0x000e620000000800 */
[----:B------:R-:W-:Y:S02]  /*6450*/  FADD.FTZ R214, R235, R214 ;  /* 0x000000d6ebd67221 */ /* 0x000fe40000010000 */
[----:B------:R-:W-:Y:S01]  /*6460*/  FADD.FTZ R181, R180, R181 ;  /* 0x000000b5b4b57221 */ /* 0x000fe20000010000 */
[-C--:B------:R-:W-:Y:S01]  /*6470*/  HMMA.16816.F32 R128, R68, R116.reuse, R4 ;  /* 0x000000744480723c */ /* 0x080fe20000001804 */
[----:B------:R-:W3:Y:S02]  /*6480*/  LDSM.16.MT88.4 R4, [R188+0x7800] ;  /* 0x00780000bc04783b */ /* 0x000ee40000004200 */
[----:B----4-:R-:W-:Y:S01]  /*6490*/  F2FP.PACK_AB R74, R179, R176 ;  /* 0x000000b0b34a723e */ /* 0x010fe200000000ff */
[----:B------:R-:W-:Y:S02]  /*64a0*/  FADD.FTZ R177, R177, R178 ;  /* 0x000000b2b1b17221 */ /* 0x000fe40000010000 */
[----:B------:R-:W-:Y:S02]  /*64b0*/  FADD.FTZ R212, R212, R215 ;  /* 0x000000d7d4d47221 */ /* 0x000fe40000010000 */
[----:B------:R-:W-:Y:S04]  /*64c0*/  FADD.FTZ R183, R183, R214 ;  /* 0x000000d6b7b77221 */ /* 0x000fe80000010000 */
[----:B------:R-:W-:Y:S02]  /*64d0*/  FADD.FTZ R176, R176, R181 ;  /* 0x000000b5b0b07221 */ /* 0x000fe40000010000 */
[----:B------:R-:W-:Y:S02]  /*64e0*/  FADD.FTZ R213, R217, R212 ;  /* 0x000000d4d9d57221 */ /* 0x000fe40000010000 */
[----:B------:R-:W-:Y:S02]  /*64f0*/  FADD.FTZ R210, R182, R183 ;  /* 0x000000b7b6d27221 */ /* 0x000fe40000010000 */
[----:B------:R-:W-:Y:S01]  /*6500*/  FADD.FTZ R211, R179, R176 ;  /* 0x000000b0b3d37221 */ /* 0x000fe20000010000 */
[C---:B-1----:R-:W-:Y:S01]  /*6510*/  F2FP.PACK_AB R75, R165.reuse, R138 ;  /* 0x0000008aa54b723e */ /* 0x042fe200000000ff */
[----:B------:R-:W-:Y:S04]  /*6520*/  FADD.FTZ R138, R138, R177 ;  /* 0x000000b18a8a7221 */ /* 0x000fe80000010000 */
        /* <DEDUP_REMOVED lines=15> */
[----:B------:R-:W-:Y:S01]  /*6620*/  HMMA.16816.F32 R68, R68, R6, R64 ;  /* 0x000000064444723c */ /* 0x000fe20000001840 */
[----:B------:R-:W-:-:S07]  /*6630*/  @P0 BRA `(.L_x_1209) ;  /* 0xffffd2d000000947 */ /* 0x000fce000383ffff */
.L_x_1208:
        /* <DEDUP_REMOVED lines=12> */
[----:B------:R-:W4:Y:S01]  /*6700*/  SHFL.BFLY PT, R2, R209, 0x2, 0x1f ;  /* 0x0c401f00d1027f89 */ /* 0x000f2200000e0000 */
[----:B------:R-:W-:-:S05]  /*6710*/  MOV R48, 0x7f800000 ;  /* 0x7f80000000307802 */ /* 0x000fca0000000f00 */
[----:B------:R-:W-:Y:S02]  /*6720*/  @P0 MOV R7, c[0x0][0x210] ;  /* 0x0000840000070a02 */ /* 0x000fe40000000f00 */
[----:B------:R-:W-:Y:S02]  /*6730*/  @P0 MOV R47, 0x1 ;  /* 0x00000001002f0802 */ /* 0x000fe40000000f00 */
[----:B------:R-:W-:Y:S01]  /*6740*/  @P0 MOV R44, c[0x0][0x210] ;  /* 0x00008400002c0a02 */ /* 0x000fe20000000f00 */
[----:B------:R-:W-:Y:S01]  /*6750*/  @P0 IMAD R7, R7, c[0x0][0x214], RZ ;  /* 0x0000850007070a24 */ /* 0x000fe200078e02ff */
[----:B------:R-:W-:Y:S01]  /*6760*/  @!P0 MOV R44, 0x1 ;  /* 0x00000001002c8802 */ /* 0x000fe20000000f00 */
        /* <DEDUP_REMOVED lines=12> */
[----:B------:R-:W-:Y:S02]  /*6830*/  LEA.HI R9, R3, R0, RZ, 0x2 ;  /* 0x0000000003097211 */ /* 0x000fe400078f10ff */
[----:B------:R-:W-:Y:S01]  /*6840*/  FSETP.NE.FTZ.AND P6, PT, R6, RZ, PT ;  /* 0x000000ff0600720b */ /* 0x000fe20003fd5000 */
[----:B----4-:R-:W-:Y:S01]  /*6850*/  FADD.FTZ R4, R15, R4 ;  /* 0x000000040f047221 */ /* 0x010fe20000010000 */
[--C-:B------:R-:W-:Y:S02]  /*6860*/  SHF.R.S32.HI R13, RZ, 0x2, R9.reuse ;  /* 0x00000002ff0d7819 */ /* 0x100fe40000011409 */
[----:B------:R-:W-:Y:S01]  /*6870*/  SHF.R.S32.HI R12, RZ, 0x1f, R9 ;  /* 0x0000001fff0c7819 */ /* 0x000fe20000011409 */
[----:B-----5:R-:W-:Y:S01]  /*6880*/  FADD.FTZ R2, R11, R2 ;  /* 0x000000020b027221 */ /* 0x020fe20000010000 */
[----:B------:R-:W-:Y:S02]  /*6890*/  @!P0 MOV R8, c[0x0][0x214] ;  /* 0x0000850000088a02 */ /* 0x000fe40000000f00 */
[----:B------:R-:W-:-:S02]  /*68a0*/  LEA.HI R12, R12, R13, RZ, 0x3 ;  /* 0x0000000d0c0c7211 */ /* 0x000fc400078f18ff */
[----:B------:R-:W-:Y:S02]  /*68b0*/  @!P0 SEL R7, R8, c[0x0][0x234], !P3 ;  /* 0x00008d0008078a07 */ /* 0x000fe40005800000 */
[----:B------:R-:W-:Y:S01]  /*68c0*/  LOP3.LUT R12, R12, 0xfffffff8, RZ, 0xc0, !PT ;  /* 0xfffffff80c0c7812 */ /* 0x000fe200078ec0ff */
[----:B------:R-:W1:Y:S01]  /*68d0*/  @P6 MUFU.RCP R10, R6 ;  /* 0x00000006000a6308 */ /* 0x000e620000001000 */
[----:B------:R-:W-:Y:S01]  /*68e0*/  FSETP.NE.FTZ.AND P5, PT, R5, RZ, PT ;  /* 0x000000ff0500720b */ /* 0x000fe20003fb5000 */
[----:B------:R-:W-:Y:S01]  /*68f0*/  @!P0 IMAD R47, R7, c[0x0][0x1c0], RZ ;  /* 0x00007000072f8a24 */ /* 0x000fe200078e02ff */
[----:B------:R-:W-:Y:S02]  /*6900*/  IADD3 R8, R13, -R12, RZ ;  /* 0x8000000c0d087210 */ /* 0x000fe40007ffe0ff */
[----:B------:R-:W-:Y:S02]  /*6910*/  FSETP.NE.FTZ.AND P4, PT, R4, RZ, PT ;  /* 0x000000ff0400720b */ /* 0x000fe40003f95000 */
[----:B------:R-:W-:Y:S01]  /*6920*/  LOP3.LUT R12, R8, 0x1, RZ, 0xc0, !PT ;  /* 0x00000001080c7812 */ /* 0x000fe200078ec0ff */
[----:B------:R-:W-:Y:S01]  /*6930*/  @P6 MUFU.LG2 R6, R6 ;  /* 0x0000000600066308 */ /* 0x000fe20000000c00 */
[----:B------:R-:W-:-:S02]  /*6940*/  MOV R11, 0x3f800000 ;  /* 0x3f800000000b7802 */ /* 0x000fc40000000f00 */
[----:B------:R-:W-:Y:S01]  /*6950*/  ISETP.NE.U32.AND P1, PT, R12, 0x1, PT ;  /* 0x000000010c00780c */ /* 0x000fe20003f25070 */
[----:B------:R-:W-:Y:S01]  /*6960*/  IMAD.MOV.U32 R12, RZ, RZ, -0x10 ;  /* 0xfffffff0ff0c7424 */ /* 0x000fe200078e00ff */
[----:B------:R-:W-:Y:S02]  /*6970*/  MOV R13, 0x3f800000 ;  /* 0x3f800000000d7802 */ /* 0x000fe40000000f00 */
[----:B------:R-:W-:Y:S01]  /*6980*/  LOP3.LUT R9, R9, 0x3ffffffc, RZ, 0xc0, !PT ;  /* 0x3ffffffc09097812 */ /* 0x000fe200078ec0ff */
[----:B-1----:R-:W-:Y:S01]  /*6990*/  FMUL.FTZ R128, R10, R128 ;  /* 0x000000800a807220 */ /* 0x002fe20000410000 */
[----:B------:R-:W-:Y:S01]  /*69a0*/  SEL R12, R12, 0x10, !P1 ;  /* 0x000000100c0c7807 */ /* 0x000fe20004800000 */
[----:B------:R-:W-:Y:S01]  /*69b0*/  FMUL.FTZ R129, R10, R129 ;  /* 0x000000810a817220 */ /* 0x000fe20000410000 */
[----:B------:R-:W-:Y:S01]  /*69c0*/  R2P PR, R8, 0x6 ;  /* 0x0000000608007804 */ /* 0x000fe20000000000 */
[C---:B------:R-:W-:Y:S01]  /*69d0*/  FMUL.FTZ R116, R10.reuse, R116 ;  /* 0x000000740a747220 */ /* 0x040fe20000410000 */
[----:B------:R-:W1:Y:S01]  /*69e0*/  @P5 MUFU.RCP R11, R5 ;  /* 0x00000005000b5308 */ /* 0x000e620000001000 */
[C---:B------:R-:W-:Y:S01]  /*69f0*/  FMUL.FTZ R117, R10.reuse, R117 ;  /* 0x000000750a757220 */ /* 0x040fe20000410000 */
[----:B------:R-:W-:Y:S01]  /*6a00*/  LEA.HI R15, R3, R0, RZ, 0x5 ;  /* 0x00000000030f7211 */ /* 0x000fe200078f28ff */
[----:B------:R-:W-:Y:S01]  /*6a10*/  FMUL.FTZ R112, R10, R112 ;  /* 0x000000700a707220 */ /* 0x000fe20000410000 */
[----:B------:R-:W-:Y:S01]  /*6a20*/  SHF.L.U32 R8, R8, 0x6, RZ ;  /* 0x0000000608087819 */ /* 0x000fe200000006ff */
[C---:B------:R-:W-:Y:S01]  /*6a30*/  FMUL.FTZ R113, R10.reuse, R113 ;  /* 0x000000710a717220 */ /* 0x040fe20000410000 */
[----:B------:R-:W-:Y:S01]  /*6a40*/  SHF.R.S32.HI R15, RZ, 0x5, R15 ;  /* 0x00000005ff0f7819 */ /* 0x000fe2000001140f */
[C---:B------:R-:W-:Y:S01]  /*6a50*/  FMUL.FTZ R100, R10.reuse, R100 ;  /* 0x000000640a647220 */ /* 0x040fe20000410000 */
[----:B------:R-:W2:Y:S01]  /*6a60*/  @P4 MUFU.RCP R13, R4 ;  /* 0x00000004000d4308 */ /* 0x000ea20000001000 */
        /* <DEDUP_REMOVED lines=15> */
[----:B------:R-:W-:Y:S01]  /*6b60*/  ISETP.NE.OR P3, PT, RZ, UR4, !P3 ;  /* 0x00000004ff007c0c */ /* 0x000fe2000df65670 */
[----:B------:R-:W-:Y:S01]  /*6b70*/  FMUL.FTZ R69, R10, R69 ;  /* 0x000000450a457220 */ /* 0x000fe20000410000 */
[----:B------:R-:W-:Y:S01]  /*6b80*/  MOV R10, 0x20 ;  /* 0x00000020000a7802 */ /* 0x000fe20000000f00 */
[----:B------:R-:W-:Y:S01]  /*6b90*/  IMAD.IADD R16, R0, 0x1, -R9 ;  /* 0x0000000100107824 */ /* 0x000fe200078e0a09 */
[----:B------:R-:W-:Y:S01]  /*6ba0*/  LEA.HI R9, R8, R8, RZ, 0x1d ;  /* 0x0000000808097211 */ /* 0x000fe200078fe8ff */
[C---:B-1----:R-:W-:Y:S01]  /*6bb0*/  FMUL.FTZ R130, R11.reuse, R130 ;  /* 0x000000820b827220 */ /* 0x042fe20000410000 */
[----:B------:R-:W-:Y:S01]  /*6bc0*/  SEL R10, R10, 0xffffffe0, !P1 ;  /* 0xffffffe00a0a7807 */ /* 0x000fe20004800000 */
[C---:B------:R-:W-:Y:S01]  /*6bd0*/  FMUL.FTZ R131, R11.reuse, R131 ;  /* 0x000000830b837220 */ /* 0x040fe20000410000 */
[----:B------:R-:W-:Y:S01]  /*6be0*/  FSETP.NE.FTZ.AND P1, PT, R2, RZ, PT ;  /* 0x000000ff0200720b */ /* 0x000fe20003f35000 */
[----:B------:R-:W-:Y:S01]  /*6bf0*/  FMUL.FTZ R118, R11, R118 ;  /* 0x000000760b767220 */ /* 0x000fe20000410000 */
[----:B------:R-:W-:Y:S01]  /*6c00*/  LEA R16, R15, R16, 0x9 ;  /* 0x000000100f107211 */ /* 0x000fe200078e48ff */
[----:B------:R-:W-:Y:S01]  /*6c10*/  FMUL.FTZ R119, R11, R119 ;  /* 0x000000770b777220 */ /* 0x000fe20000410000 */
[----:B------:R-:W-:Y:S01]  /*6c20*/  F2FP.PACK_AB R130, R131, R130 ;  /* 0x000000828382723e */ /* 0x000fe200000000ff */
[C---:B--2---:R-:W-:Y:S01]  /*6c30*/  FMUL.FTZ R124, R13.reuse, R124 ;  /* 0x0000007c0d7c7220 */ /* 0x044fe20000410000 */
[----:B------:R-:W-:Y:S01]  /*6c40*/  LEA R9, R16, R9, 0x1 ;  /* 0x0000000910097211 */ /* 0x000fe200078e08ff */
[----:B------:R-:W-:Y:S01]  /*6c50*/  FMUL.FTZ R125, R13, R125 ;  /* 0x0000007d0d7d7220 */ /* 0x000fe20000410000 */
[----:B------:R-:W-:Y:S01]  /*6c60*/  F2FP.PACK_AB R118, R119, R118 ;  /* 0x000000767776723e */ /* 0x000fe200000000ff */
[----:B------:R-:W-:Y:S01]  /*6c70*/  FMUL.FTZ R120, R13, R120 ;  /* 0x000000780d787220 */ /* 0x000fe20000410000 */
[----:B------:R-:W-:Y:S01]  /*6c80*/  SHF.L.U32 R9, R9, 0x1, RZ ;  /* 0x0000000109097819 */ /* 0x000fe200000006ff */
[----:B------:R-:W-:Y:S01]  /*6c90*/  FMUL.FTZ R121, R13, R121 ;  /* 0x000000790d797220 */ /* 0x000fe20000410000 */
[----:B------:R-:W-:Y:S01]  /*6ca0*/  F2FP.PACK_AB R124, R125, R124 ;  /* 0x0000007c7d7c723e */ /* 0x000fe200000000ff */
[----:B------:R-:W1:Y:S01]  /*6cb0*/  @P1 MUFU.RCP R14, R2 ;  /* 0x00000002000e1308 */ /* 0x000e620000001000 */
[----:B------:R-:W-:Y:S01]  /*6cc0*/  FMUL.FTZ R108, R13, R108 ;  /* 0x0000006c0d6c7220 */ /* 0x000fe20000410000 */
[----:B------:R-:W-:Y:S01]  /*6cd0*/  IADD3 R17, R9, R12, RZ ;  /* 0x0000000c09117210 */ /* 0x000fe20007ffe0ff */
[----:B------:R-:W-:Y:S01]  /*6ce0*/  FMUL.FTZ R109, R13, R109 ;  /* 0x0000006d0d6d7220 */ /* 0x000fe20000410000 */
[----:B------:R-:W-:Y:S01]  /*6cf0*/  F2FP.PACK_AB R120, R121, R120 ;  /* 0x000000787978723e */ /* 0x000fe200000000ff */
[C---:B------:R-:W-:Y:S01]  /*6d00*/  FMUL.FTZ R104, R13.reuse, R104 ;  /* 0x000000680d687220 */ /* 0x040fe20000410000 */
[----:B------:R-:W-:Y:S01]  /*6d10*/  STS [R9], R128 ;  /* 0x0000008009007388 */ /* 0x000fe20000000800 */
[----:B------:R-:W-:Y:S01]  /*6d20*/  FMUL.FTZ R105, R13, R105 ;  /* 0x000000690d697220 */ /* 0x000fe20000410000 */
[----:B------:R-:W-:Y:S01]  /*6d30*/  IADD3 R21, R17, R10, RZ ;  /* 0x0000000a11157210 */ /* 0x000fe20007ffe0ff */
        /* <DEDUP_REMOVED lines=13> */
[----:B------:R-:W-:Y:S01]  /*6e10*/  STS [R9+0x2000], R124 ;  /* 0x0020007c09007388 */ /* 0x000fe20000000800 */
[----:B------:R-:W-:Y:S01]  /*6e20*/  FMUL.FTZ R13, R13, R73 ;  /* 0x000000490d0d7220 */ /* 0x000fe20000410000 */
[----:B------:R-:W-:Y:S01]  /*6e30*/  F2FP.PACK_AB R88, R89, R88 ;  /* 0x000000585958723e */ /* 0x000fe200000000ff */
[C---:B-1----:R-:W-:Y:S01]  /*6e40*/  FMUL.FTZ R127, R14.reuse, R127 ;  /* 0x0000007f0e7f7220 */ /* 0x042fe20000410000 */
[----:B------:R-:W-:Y:S01]  /*6e50*/  F2FP.PACK_AB R80, R81, R80 ;  /* 0x000000505150723e */ /* 0x000fe200000000ff */
[C---:B------:R-:W-:Y:S01]  /*6e60*/  FMUL.FTZ R126, R14.reuse, R126 ;  /* 0x0000007e0e7e7220 */ /* 0x040fe20000410000 */
[----:B------:R-:W-:Y:S01]  /*6e70*/  F2FP.PACK_AB R72, R13, R72 ;  /* 0x000000480d48723e */ /* 0x000fe200000000ff */
[C---:B------:R-:W-:Y:S01]  /*6e80*/  FMUL.FTZ R123, R14.reuse, R123 ;  /* 0x0000007b0e7b7220 */ /* 0x040fe20000410000 */
[----:B------:R-:W-:Y:S01]  /*6e90*/  IADD3 R13, R9, 0x40, RZ ;  /* 0x00000040090d7810 */ /* 0x000fe20007ffe0ff */
[C---:B------:R-:W-:Y:S01]  /*6ea0*/  FMUL.FTZ R122, R14.reuse, R122 ;  /* 0x0000007a0e7a7220 */ /* 0x040fe20000410000 */
[----:B------:R-:W-:Y:S01]  /*6eb0*/  F2FP.PACK_AB R126, R127, R126 ;  /* 0x0000007e7f7e723e */ /* 0x000fe200000000ff */
[----:B------:R-:W-:Y:S01]  /*6ec0*/  FMUL.FTZ R114, R11, R114 ;  /* 0x000000720b727220 */ /* 0x000fe20000410000 */
[----:B------:R-:W-:Y:S01]  /*6ed0*/  @P2 IADD3 R13, R9, -0x40, RZ ;  /* 0xffffffc0090d2810 */ /* 0x000fe20007ffe0ff */
[----:B------:R-:W-:Y:S01]  /*6ee0*/  FMUL.FTZ R115, R11, R115 ;  /* 0x000000730b737220 */ /* 0x000fe20000410000 */
[----:B------:R-:W-:Y:S01]  /*6ef0*/  F2FP.PACK_AB R122, R123, R122 ;  /* 0x0000007a7b7a723e */ /* 0x000fe200000000ff */
[C---:B------:R-:W-:Y:S01]  /*6f00*/  FMUL.FTZ R102, R11.reuse, R102 ;  /* 0x000000660b667220 */ /* 0x040fe20000410000 */
[----:B------:R1:W-:Y:S01]  /*6f10*/  STS [R9+0x2400], R126 ;  /* 0x0024007e09007388 */ /* 0x0003e20000000800 */
[----:B------:R-:W-:Y:S01]  /*6f20*/  FMUL.FTZ R103, R11, R103 ;  /* 0x000000670b677220 */ /* 0x000fe20000410000 */
[----:B------:R-:W-:Y:S01]  /*6f30*/  F2FP.PACK_AB R114, R115, R114 ;  /* 0x000000727372723e */ /* 0x000fe200000000ff */
[C---:B------:R-:W-:Y:S01]  /*6f40*/  FMUL.FTZ R111, R14.reuse, R111 ;  /* 0x0000006f0e6f7220 */ /* 0x040fe20000410000 */
        /* <DEDUP_REMOVED lines=15> */
[----:B------:R-:W-:Y:S01]  /*7040*/  IMAD.IADD R19, R9, 0x1, R10 ;  /* 0x0000000109137824 */ /* 0x000fe200078e020a */
[----:B------:R-:W-:Y:S01]  /*7050*/  IADD3 R8, R12, R23, RZ ;  /* 0x000000170c087210 */ /* 0x000fe20007ffe0ff */
[C---:B------:R-:W-:Y:S01]  /*7060*/  FMUL.FTZ R95, R14.reuse, R95 ;  /* 0x0000005f0e5f7220 */ /* 0x040fe20000410000 */
[----:B------:R-:W-:Y:S01]  /*7070*/  F2FP.PACK_AB R86, R87, R86 ;  /* 0x000000565756723e */ /* 0x000fe200000000ff */
[C---:B------:R-:W-:Y:S01]  /*7080*/  FMUL.FTZ R94, R14.reuse, R94 ;  /* 0x0000005e0e5e7220 */ /* 0x040fe20000410000 */
[----:B------:R-:W-:Y:S01]  /*7090*/  STS [R19], R112 ;  /* 0x0000007013007388 */ /* 0x000fe20000000800 */
[----:B------:R-:W-:Y:S01]  /*70a0*/  FMUL.FTZ R91, R14, R91 ;  /* 0x0000005b0e5b7220 */ /* 0x000fe20000410000 */
[----:B-1----:R-:W-:Y:S01]  /*70b0*/  IADD3 R9, R12, R13, RZ ;  /* 0x0000000d0c097210 */ /* 0x002fe20007ffe0ff */
        /* <DEDUP_REMOVED lines=13> */
[----:B------:R-:W-:Y:S01]  /*7190*/  STS [R19+0x2000], R108 ;  /* 0x0020006c13007388 */ /* 0x000fe20000000800 */
[----:B------:R-:W-:Y:S01]  /*71a0*/  FMUL.FTZ R75, R14, R75 ;  /* 0x0000004b0e4b7220 */ /* 0x000fe20000410000 */
[----:B--2---:R-:W-:Y:S01]  /*71b0*/  IADD3 R17, R10, R13, RZ ;  /* 0x0000000d0a117210 */ /* 0x004fe20007ffe0ff */
[----:B------:R-:W-:Y:S01]  /*71c0*/  FMUL.FTZ R14, R14, R74 ;  /* 0x0000004a0e0e7220 */ /* 0x000fe20000410000 */
[----:B------:R1:W-:Y:S01]  /*71d0*/  STS [R19+0x2400], R110 ;  /* 0x0024006e13007388 */ /* 0x0003e20000000800 */
[----:B------:R-:W-:Y:S01]  /*71e0*/  F2FP.PACK_AB R11, R11, R70 ;  /* 0x000000460b0b723e */ /* 0x000fe200000000ff */
[----:B------:R-:W2:Y:S01]  /*71f0*/  @P5 MUFU.LG2 R5, R5 ;  /* 0x0000000500055308 */ /* 0x000ea20000000c00 */
[----:B------:R-:W-:Y:S01]  /*7200*/  F2FP.PACK_AB R76, R77, R76 ;  /* 0x0000004c4d4c723e */ /* 0x000fe200000000ff */
[----:B------:R-:W-:Y:S01]  /*7210*/  STS [R21+0x2000], R104 ;  /* 0x0020006815007388 */ /* 0x000fe20000000800 */
[----:B------:R-:W-:Y:S01]  /*7220*/  F2FP.PACK_AB R78, R79, R78 ;  /* 0x0000004e4f4e723e */ /* 0x000fe200000000ff */
[----:B------:R-:W-:Y:S01]  /*7230*/  @P6 FMUL.FTZ R49, R6, 0.69314718246459960938 ;  /* 0x3f31721806316820 */ /* 0x000fe20000410000 */
[----:B------:R-:W-:Y:S01]  /*7240*/  F2FP.PACK_AB R75, R75, R14 ;  /* 0x0000000e4b4b723e */ /* 0x000fe200000000ff */
[----:B------:R-:W-:Y:S02]  /*7250*/  STS [R21+0x2400], R106 ;  /* 0x0024006a15007388 */ /* 0x000fe40000000800 */
[----:B------:R-:W3:Y:S01]  /*7260*/  @P4 MUFU.LG2 R4, R4 ;  /* 0x0000000400044308 */ /* 0x000ee20000000c00 */
[----:B------:R-:W-:Y:S01]  /*7270*/  @P6 FFMA.FTZ R45, R136, c[0x0][0x238], R49 ;  /* 0x00008e00882d6a23 */ /* 0x000fe20000010031 */
[----:B------:R-:W-:Y:S04]  /*7280*/  STS [R13], R96 ;  /* 0x000000600d007388 */ /* 0x000fe80000000800 */
[----:B------:R-:W-:Y:S02]  /*7290*/  STS [R13+0x400], R98 ;  /* 0x000400620d007388 */ /* 0x000fe40000000800 */
[----:B------:R-:W4:Y:S01]  /*72a0*/  @P1 MUFU.LG2 R2, R2 ;  /* 0x0000000200021308 */ /* 0x000f220000000c00 */
[----:B--2---:R-:W-:Y:S01]  /*72b0*/  @P5 FMUL.FTZ R50, R5, 0.69314718246459960938 ;  /* 0x3f31721805325820 */ /* 0x004fe20000410000 */
[----:B------:R-:W-:Y:S03]  /*72c0*/  STS [R9], R84 ;  /* 0x0000005409007388 */ /* 0x000fe60000000800 */
[----:B------:R-:W-:Y:S01]  /*72d0*/  @P5 FFMA.FTZ R48, R135, c[0x0][0x238], R50 ;  /* 0x00008e0087305a23 */ /* 0x000fe20000010032 */
[----:B------:R-:W-:Y:S01]  /*72e0*/  STS [R9+0x400], R86 ;  /* 0x0004005609007388 */ /* 0x000fe20000000800 */
[----:B-1----:R-:W-:-:S02]  /*72f0*/  IMAD.IADD R19, R10, 0x1, R9 ;  /* 0x000000010a137824 */ /* 0x002fc400078e0209 */
[----:B---3--:R-:W-:Y:S01]  /*7300*/  @P4 FMUL.FTZ R5, R4, 0.69314718246459960938 ;  /* 0x3f31721804054820 */ /* 0x008fe20000410000 */
[----:B------:R-:W-:Y:S04]  /*7310*/  STS [R13+0x2000], R92 ;  /* 0x0020005c0d007388 */ /* 0x000fe80000000800 */
[----:B------:R1:W-:Y:S01]  /*7320*/  STS [R13+0x2400], R94 ;  /* 0x0024005e0d007388 */ /* 0x0003e20000000800 */
[----:B----4-:R-:W-:-:S03]  /*7330*/  @P1 FMUL.FTZ R4, R2, 0.69314718246459960938 ;  /* 0x3f31721802041820 */ /* 0x010fc60000410000 */
[----:B------:R2:W-:Y:S04]  /*7340*/  STS [R9+0x2000], R88 ;  /* 0x0020005809007388 */ /* 0x0005e80000000800 */
        /* <DEDUP_REMOVED lines=12> */
[----:B------:R-:W4:Y:S04]  /*7410*/  S2R R14, SR_CTAID.Z ;  /* 0x00000000000e7919 */ /* 0x000f280000002700 */
[----:B------:R2:W2:Y:S04]  /*7420*/  LDS.128 R36, [R200] ;  /* 0x00000000c8247984 */ /* 0x0004a80000000c00 */
[----:B------:R2:W2:Y:S01]  /*7430*/  LDS.128 R32, [R200+0x800] ;  /* 0x00080000c8207984 */ /* 0x0004a20000000c00 */
[----:B---3--:R-:W-:-:S03]  /*7440*/  @!P3 IMAD R46, R12, c[0x0][0x214], RZ ;  /* 0x000085000c2eba24 */ /* 0x008fc600078e02ff */
[----:B------:R3:W2:Y:S01]  /*7450*/  LDS.128 R28, [R200+0x1000] ;  /* 0x00100000c81c7984 */ /* 0x0006a20000000c00 */
[----:B------:R-:W-:Y:S01]  /*7460*/  IMAD R47, R12, R47, RZ ;  /* 0x0000002f0c2f7224 */ /* 0x000fe200078e02ff */
[--C-:B------:R-:W-:Y:S02]  /*7470*/  @!P3 SHF.R.S32.HI R53, RZ, 0x1f, R46.reuse ;  /* 0x0000001fff35b819 */ /* 0x100fe4000001142e */
[----:B------:R3:W2:Y:S01]  /*7480*/  LDS.128 R24, [R200+0x1800] ;  /* 0x00180000c8187984 */ /* 0x0006a20000000c00 */
[----:B------:R-:W-:Y:S01]  /*7490*/  @!P3 IMAD.MOV.U32 R52, RZ, RZ, R46 ;  /* 0x000000ffff34b224 */ /* 0x000fe200078e002e */
[----:B------:R-:W-:Y:S01]  /*74a0*/  SEL R47, R47, RZ, P3 ;  /* 0x000000ff2f2f7207 */ /* 0x000fe20001800000 */
[----:B-1----:R-:W-:Y:S01]  /*74b0*/  IMAD R6, R13, R44, RZ ;  /* 0x0000002c0d067224 */ /* 0x002fe200078e02ff */
[----:B------:R3:W1:Y:S01]  /*74c0*/  LDS.128 R20, [R200+0x2000] ;  /* 0x00200000c8147984 */ /* 0x0006620000000c00 */
[----:B------:R-:W-:Y:S02]  /*74d0*/  LOP3.LUT P3, RZ, R201, 0x3, RZ, 0xc0, !PT ;  /* 0x00000003c9ff7812 */ /* 0x000fe4000786c0ff */
[----:B----4-:R-:W-:Y:S01]  /*74e0*/  IMAD R7, R14, R7, R47 ;  /* 0x000000070e077224 */ /* 0x010fe200078e022f */
[----:B------:R3:W4:Y:S01]  /*74f0*/  LDS.128 R16, [R200+0x2800] ;  /* 0x00280000c8107984 */ /* 0x0007220000000c00 */
[----:B------:R-:W-:-:S02]  /*7500*/  SHF.L.U32 R6, R6, 0x7, RZ ;  /* 0x0000000706067819 */ /* 0x000fc400000006ff */
[----:B------:R-:W-:Y:S01]  /*7510*/  MOV R46, 0x7f800000 ;  /* 0x7f800000002e7802 */ /* 0x000fe20000000f00 */
[----:B------:R3:W1:Y:S01]  /*7520*/  LDS.128 R8, [R200+0x3000] ;  /* 0x00300000c8087984 */ /* 0x0006620000000c00 */
[----:B------:R-:W-:Y:S01]  /*7530*/  IADD3 R2, P2, P0, R6, R52, R7 ;  /* 0x0000003406027210 */ /* 0x000fe2000785e007 */
[----:B------:R-:W-:Y:S01]  /*7540*/  @P4 FFMA.FTZ R46, R134, c[0x0][0x238], R5 ;  /* 0x00008e00862e4a23 */ /* 0x000fe20000010005 */
[----:B------:R-:W-:Y:S01]  /*7550*/  SHF.R.S32.HI R6, RZ, 0x1f, R6 ;  /* 0x0000001fff067819 */ /* 0x000fe20000011406 */
[----:B------:R3:W1:Y:S01]  /*7560*/  LDS.128 R40, [R200+0x3800] ;  /* 0x00380000c8287984 */ /* 0x0006620000000c00 */
[----:B------:R-:W-:Y:S02]  /*7570*/  SHF.R.S32.HI R7, RZ, 0x1f, R7 ;  /* 0x0000001fff077819 */ /* 0x000fe40000011407 */
[----:B------:R-:W-:Y:S01]  /*7580*/  MOV R47, 0x7f800000 ;  /* 0x7f800000002f7802 */ /* 0x000fe20000000f00 */
[----:B------:R-:W-:Y:S01]  /*7590*/  @P1 FFMA.FTZ R47, R133, c[0x0][0x238], R4 ;  /* 0x00008e00852f1a23 */ /* 0x000fe20000010004 */
[----:B------:R-:W-:Y:S01]  /*75a0*/  IADD3.X R6, R6, R53, R7, P2, P0 ;  /* 0x0000003506067210 */ /* 0x000fe200017e0407 */
[----:B------:R-:W-:Y:S05]  /*75b0*/  @P3 BRA `(.L_x_1213) ;  /* 0x0000029000003947 */ /* 0x000fea0003800000 */
[----:B------:R-:W-:Y:S02]  /*75c0*/  SHF.R.S32.HI R50, RZ, 0x1f, R15 ;  /* 0x0000001fff327819 */ /* 0x000fe4000001140f */
[----:B------:R-:W-:-:S02]  /*75d0*/  SHF.R.S32.HI R4, RZ, 0x1f, R201 ;  /* 0x0000001fff047819 */ /* 0x000fc400000114c9 */
[----:B------:R-:W-:Y:S02]  /*75e0*/  LEA.HI R50, R50, R15, RZ, 0x2 ;  /* 0x0000000f32327211 */ /* 0x000fe400078f10ff */
[----:B------:R-:W-:Y:S01]  /*75f0*/  LEA.HI R51, R4, R201, RZ, 0x2 ;  /* 0x000000c904337211 */ /* 0x000fe200078f10ff */
[----:B------:R-:W-:Y:S01]  /*7600*/  IMAD.MOV.U32 R4, RZ, RZ, c[0x0][0x214] ;  /* 0x00008500ff047624 */ /* 0x000fe200078e00ff */
[----:B------:R-:W-:Y:S02]  /*7610*/  LOP3.LUT R50, R50, 0xffffffc, RZ, 0xc0, !PT ;  /* 0x0ffffffc32327812 */ /* 0x000fe400078ec0ff */
[----:B------:R-:W-:Y:S01]  /*7620*/  SHF.R.S32.HI R51, RZ, 0x2, R51 ;  /* 0x00000002ff337819 */ /* 0x000fe20000011433 */
[----:B------:R-:W-:Y:S02]  /*7630*/  IMAD R4, R13, -0x80, R4 ;  /* 0xffffff800d047824 */ /* 0x000fe400078e0204 */
        /* <DEDUP_REMOVED lines=33> */
.L_x_1213:
[----:B------:R-:W-:Y:S05]  /*7850*/  BSYNC B0 ;  /* 0x0000000000007941 */ /* 0x000fea0003800000 */
.L_x_1212:
[----:B------:R-:W-:Y:S01]  /*7860*/  LEA.HI R3, R3, R0, RZ, 0x3 ;  /* 0x0000000003037211 */ /* 0x000fe200078f18ff */
[----:B------:R-:W-:-:S02]  /*7870*/  ULDC.64 UR4, c[0x0][0x1e8] ;  /* 0x00007a0000047ab9 */ /* 0x000fc40000000a00 */
[----:B------:R-:W-:Y:S01]  /*7880*/  USHF.L.U32 UR7, UR4, 0x5, URZ ;  /* 0x0000000504077899 */ /* 0x000fe2000800063f */
[----:B------:R-:W-:Y:S01]  /*7890*/  LOP3.LUT R5, R3, 0xfffffff8, RZ, 0xc0, !PT ;  /* 0xfffffff803057812 */ /* 0x000fe200078ec0ff */
[----:B------:R-:W-:Y:S01]  /*78a0*/  UMOV UR6, 0x5 ;  /* 0x0000000500067882 */ /* 0x000fe20000000000 */
[----:B------:R-:W-:Y:S01]  /*78b0*/  SHF.R.S32.HI R44, RZ, 0x3, R3 ;  /* 0x00000003ff2c7819 */ /* 0x000fe20000011403 */
[----:B------:R-:W-:Y:S02]  /*78c0*/  USHF.L.U64.HI UR5, UR4, UR6, UR5 ;  /* 0x0000000604057299 */ /* 0x000fe40008010205 */
[----:B------:R-:W-:Y:S01]  /*78d0*/  IMAD.IADD R2, R0, 0x1, -R5 ;  /* 0x0000000100027824 */ /* 0x000fe200078e0a05 */
[----:B------:R-:W-:Y:S02]  /*78e0*/  SHF.R.S32.HI R0, RZ, 0x1f, R12 ;  /* 0x0000001fff007819 */ /* 0x000fe4000001140c */
[----:B---3--:R-:W-:Y:S01]  /*78f0*/  SHF.R.S32.HI R45, RZ, 0x1f, R44 ;  /* 0x0000001fff2d7819 */ /* 0x008fe2000001142c */
[----:B------:R-:W-:-:S02]  /*7900*/  IMAD.SHL.U32 R6, R2, 0x8, RZ ;  /* 0x0000000802067824 */ /* 0x000fc400078e00ff */
[----:B------:R-:W-:Y:S01]  /*7910*/  IMAD R5, R0, c[0x0][0x1e0], RZ ;  /* 0x0000780000057a24 */ /* 0x000fe200078e02ff */
[----:B------:R-:W-:Y:S01]  /*7920*/  SHF.R.S32.HI R0, RZ, 0x1f, R14 ;  /* 0x0000001fff007819 */ /* 0x000fe2000001140e */
[----:B------:R-:W-:Y:S01]  /*7930*/  IMAD.WIDE R44, R13, 0x80, R44 ;  /* 0x000000800d2c7825 */ /* 0x000fe200078e022c */
[----:B------:R-:W-:-:S03]  /*7940*/  SHF.R.S32.HI R7, RZ, 0x1f, R6 ;  /* 0x0000001fff077819 */ /* 0x000fc60000011406 */
[C---:B------:R-:W-:Y:S02]  /*7950*/  IMAD R5, R12.reuse, c[0x0][0x1e4], R5 ;  /* 0x000079000c057a24 */ /* 0x040fe400078e0205 */
[----:B------:R-:W-:-:S04]  /*7960*/  IMAD.WIDE.U32 R6, R12, c[0x0][0x1e0], R6 ;  /* 0x000078000c067a25 */ /* 0x000fc800078e0006 */
[----:B------:R-:W-:Y:S02]  /*7970*/  IMAD R3, R0, c[0x0][0x1f0], RZ ;  /* 0x00007c0000037a24 */ /* 0x000fe400078e02ff */
[----:B------:R-:W-:Y:S02]  /*7980*/  IMAD.IADD R7, R7, 0x1, R5 ;  /* 0x0000000107077824 */ /* 0x000fe400078e0205 */
[C---:B------:R-:W-:Y:S02]  /*7990*/  IMAD R3, R14.reuse, c[0x0][0x1f4], R3 ;  /* 0x00007d000e037a24 */ /* 0x040fe400078e0203 */
        /* <DEDUP_REMOVED lines=24> */
[----:B----4-:R-:W-:Y:S01]  /*7b20*/  STG.E.128 [R4.64], R16 ;  /* 0x0000001004007986 */ /* 0x010fe2000c101d08 */
[----:B------:R-:W-:Y:S02]  /*7b30*/  IADD3.X R47, R5, UR5, RZ, P0, !PT ;  /* 0x00000005052f7c10 */ /* 0x000fe400087fe4ff */
[----:B------:R-:W-:-:S03]  /*7b40*/  IADD3 R48, P0, R46, UR7, RZ ;  /* 0x000000072e307c10 */ /* 0x000fc6000ff1e0ff */
[----:B------:R-:W-:Y:S01]  /*7b50*/  STG.E.128 [R46.64], R8 ;  /* 0x000000082e007986 */ /* 0x000fe2000c101d08 */
[----:B------:R-:W-:-:S05]  /*7b60*/  IADD3.X R49, R47, UR5, RZ, P0, !PT ;  /* 0x000000052f317c10 */ /* 0x000fca00087fe4ff */
[----:B------:R-:W-:Y:S01]  /*7b70*/  STG.E.128 [R48.64], R40 ;  /* 0x0000002830007986 */ /* 0x000fe2000c101d08 */
[----:B------:R-:W-:Y:S05]  /*7b80*/  EXIT ;  /* 0x000000000000794d */ /* 0x000fea0003800000 */
.L_x_1214:
        /* <DEDUP_REMOVED lines=15> */
.L_x_2131:


//--------------------- .text._ZN5flash16flash_fwd_kernelI23Flash_fwd_kernel_traitsILi64ELi128ELi64ELi4ELb0ELb0EN7cutlass6half_tE19Flash_kernel_traitsILi64ELi128ELi64ELi4ES3_EELb1ELb0ELb0ELb1ELb0ELb0ELb0ELb0EEEvNS_16Flash_fwd_paramsE --------------------------
	.section	.text._ZN5flash16flash_fwd_kernelI23Flash_fwd_kernel_traitsILi64ELi128ELi64ELi4ELb0ELb0EN7cutlass6half_tE19Flash_kernel_traitsILi64ELi128ELi64ELi4ES3_EELb1ELb0ELb0ELb1ELb0ELb0ELb0ELb0EEEvNS_16Flash_fwd_paramsE,"ax",@progbits
	.sectioninfo	@"SHI_REGISTERS=255"
	.align	128
        .global         _ZN5flash16flash_fwd_kernelI23Flash_fwd_kernel_traitsILi64ELi128ELi64ELi4ELb0ELb0EN7cutlass6half_tE19Flash_kernel_traitsILi64ELi128ELi64ELi4ES3_EELb1ELb0ELb0ELb1ELb0ELb0ELb0ELb0EEEvNS_16Flash_fwd_paramsE
        .type           _ZN5flash16flash_fwd_kernelI23Flash_fwd_kernel_traitsILi64ELi128ELi64ELi4ELb0ELb0EN7cutlass6half_tE19Flash_kernel_traitsILi64ELi128ELi64ELi4ES3_EELb1ELb0ELb0ELb1ELb0ELb0ELb0ELb0EEEvNS_16Flash_fwd_paramsE,@function
        .size           _ZN5flash16flash_fwd_kernelI23Flash_fwd_kernel_traitsILi64ELi128ELi64ELi4ELb0ELb0EN7cutlass6half_tE19Flash_kernel_traitsILi64ELi128ELi64ELi4ES3_EELb1ELb0ELb0ELb1ELb0ELb0ELb0ELb0EEEvNS_16Flash_fwd_paramsE,(.L_x_2132 - _ZN5flash16flash_fwd_kernelI23Flash_fwd_kernel_traitsILi64ELi128ELi64ELi4ELb0ELb0EN7cutlass6half_tE19Flash_kernel_traitsILi64ELi128ELi64ELi4ES3_EELb1ELb0ELb0ELb1ELb0ELb0ELb0ELb0EEEvNS_16Flash_fwd_paramsE)
        .other          _ZN5flash16flash_fwd_kernelI23Flash_fwd_kernel_traitsILi64ELi128ELi64ELi4ELb0ELb0EN7cutlass6half_tE19Flash_kernel_traitsILi64ELi128ELi64ELi4ES3_EELb1ELb0ELb0ELb1ELb0ELb0ELb0ELb0EEEvNS_16Flash_fwd_paramsE,@"STO_CUDA_ENTRY STV_DEFAULT"
_ZN5flash16flash_fwd_kernelI23Flash_fwd_kernel_traitsILi64ELi128ELi64ELi4ELb0ELb0EN7cutlass6half_tE19Flash_kernel_traitsILi64ELi128ELi64ELi4ES3_EELb1ELb0ELb0ELb1ELb0ELb0ELb0ELb0EEEvNS_16Flash_fwd_paramsE:
.text._ZN5flash16flash_fwd_kernelI23Flash_fwd_kernel_traitsILi64ELi128ELi64ELi4ELb0ELb0EN7cutlass6half_tE19Flash_kernel_traitsILi64ELi128ELi64ELi4ES3_EELb1ELb0ELb0ELb1ELb0ELb0ELb0ELb0EEEvNS_16Flash_fwd_paramsE:
        /* <DEDUP_REMOVED lines=23> */
[----:B-1----:R-:W-:Y:S01]  /*0170*/  ISETP.NE.AND P4, PT, R8, RZ, PT ;  /* 0x000000ff0800720c */ /* 0x002fe20003f85270 */
[----:B----4-:R-:W-:Y:S01]  /*0180*/  IMAD.WIDE R8, R22, R23, c[0x0][0x240] ;  /* 0x0000900016087625 */ /* 0x010fe200078e0217 */
[----:B------:R-:W-:-:S04]  /*0190*/  LOP3.LUT R0, R16, R191, R22, 0xfe, !PT ;  /* 0x000000bf10007212 */ /* 0x000fc800078efe16 */
[----:B------:R-:W-:Y:S01]  /*01a0*/  LOP3.LUT P2, RZ, R0, R187, RZ, 0xfc, !PT ;  /* 0x000000bb00ff7212 */ /* 0x000fe2000784fcff */
[----:B--2---:R1:W2:Y:S08]  /*01b0*/  @P1 R2UR UR18, R4 ;  /* 0x00000000041213c2 */ /* 0x0042b000000e0000 */
[----:B------:R4:W2:Y:S04]  /*01c0*/  @P1 R2UR UR19, R5 ;  /* 0x00000000051313c2 */ /* 0x0008a800000e0000 */
[----:B-1----:R-:W-:-:S02]  /*01d0*/  @!P2 IMAD.MOV.U32 R4, RZ, RZ, c[0x0][0x308] ;  /* 0x0000c200ff04a624 */ /* 0x002fc400078e00ff */
[----:B----4-:R-:W-:Y:S01]  /*01e0*/  @!P2 IMAD.MOV.U32 R5, RZ, RZ, c[0x0][0x30c] ;  /* 0x0000c300ff05a624 */ /* 0x010fe200078e00ff */
[----:B---3--:R-:W-:Y:S01]  /*01f0*/  @P1 IADD3 R6, P0, R2, c[0x0][0x300], RZ ;  /* 0x0000c00002061a10 */ /* 0x008fe20007f1e0ff */
[----:B--2---:R-:W-:-:S04]  /*0200*/  IMAD.U32 R2, RZ, RZ, UR18 ;  /* 0x00000012ff027e24 */ /* 0x004fc8000f8e00ff */
[----:B------:R-:W-:Y:S01]  /*0210*/  @P1 IMAD.X R7, RZ, RZ, R3, P0 ;  /* 0x000000ffff071224 */ /* 0x000fe200000e0603 */
[----:B------:R-:W-:Y:S01]  /*0220*/  ISETP.NE.U32.AND P0, PT, RZ, c[0x0][0x250], PT ;  /* 0x00009400ff007a0c */ /* 0x000fe20003f05070 */
[----:B------:R-:W-:Y:S01]  /*0230*/  IMAD.U32 R3, RZ, RZ, UR19 ;  /* 0x00000013ff037e24 */ /* 0x000fe2000f8e00ff */
[----:B------:R-:W-:Y:S02]  /*0240*/  ISETP.EQ.U32.AND P1, PT, RZ, c[0x0][0x248], PT ;  /* 0x00009200ff007a0c */ /* 0x000fe40003f22070 */
[----:B------:R-:W-:Y:S02]  /*0250*/  ISETP.NE.AND.EX P0, PT, RZ, c[0x0][0x254], PT, P0 ;  /* 0x00009500ff007a0c */ /* 0x000fe40003f05300 */
[----:B------:R1:W-:Y:S01]  /*0260*/  @!P2 STG.E.64 [R4.64], R2 ;  /* 0x000000020400a986 */ /* 0x0003e2000c101b10 */
[----:B------:R-:W-:Y:S02]  /*0270*/  SHF.R.S32.HI R12, RZ, 0x1f, R187 ;  /* 0x0000001fff0c7819 */ /* 0x000fe400000114bb */
[----:B------:R-:W-:Y:S01]  /*0280*/  ISETP.EQ.OR.EX P1, PT, RZ, c[0x0][0x24c], !P4, P1 ;  /* 0x00009300ff007a0c */ /* 0x000fe20006722710 */
[----:B-1----:R-:W-:-:S02]  /*0290*/  @!P2 IMAD.MOV.U32 R2, RZ, RZ, R6 ;  /* 0x000000ffff02a224 */ /* 0x002fc400078e0006 */
[----:B------:R-:W-:-:S05]  /*02a0*/  @!P2 IMAD.MOV.U32 R3, RZ, RZ, R7 ;  /* 0x000000ffff03a224 */ /* 0x000fca00078e0007 */
[----:B------:R1:W-:Y:S04]  /*02b0*/  @!P2 STG.E.64 [R4.64+0x8], R2 ;  /* 0x000008020400a986 */ /* 0x0003e8000c101b10 */
[----:B------:R2:W3:Y:S04]  /*02c0*/  @P3 LDG.E R250, [R8.64] ;  /* 0x0000001008fa3981 */ /* 0x0004e8000c1e1900 */
[----:B-1----:R2:W3:Y:S01]  /*02d0*/  @P3 LDG.E R4, [R8.64+0x4] ;  /* 0x0000041008043981 */ /* 0x0024e2000c1e1900 */
[----:B------:R-:W-:Y:S01]  /*02e0*/  @P0 IMAD.WIDE R2, R22, R23, c[0x0][0x250] ;  /* 0x0000940016020625 */ /* 0x000fe200078e0217 */
[----:B------:R-:W-:-:S02]  /*02f0*/  LEA.HI R13, R12, R187, RZ, 0x5 ;  /* 0x000000bb0c0d7211 */ /* 0x000fc400078f28ff */
[----:B------:R-:W-:Y:S01]  /*0300*/  ISETP.NE.U32.AND P2, PT, RZ, c[0x0][0x248], PT ;  /* 0x00009200ff007a0c */ /* 0x000fe20003f45070 */
[C---:B------:R-:W-:Y:S02]  /*0310*/  IMAD R0, R22.reuse, c[0x0][0x1c0], R16 ;  /* 0x0000700016007a24 */ /* 0x040fe400078e0210 */
[----:B------:R-:W-:Y:S01]  /*0320*/  IMAD.WIDE R10, R22, R23, c[0x0][0x248] ;  /* 0x00009200160a7625 */ /* 0x000fe200078e0217 */
[----:B------:R-:W-:Y:S02]  /*0330*/  ISETP.NE.AND.EX P2, PT, RZ, c[0x0][0x24c], PT, P2 ;  /* 0x00009300ff007a0c */ /* 0x000fe40003f45320 */
[----:B------:R-:W-:Y:S01]  /*0340*/  SHF.L.U32 R0, R0, 0x5, RZ ;  /* 0x0000000500007819 */ /* 0x000fe200000006ff */
[----:B--2---:R-:W-:Y:S02]  /*0350*/  IMAD.MOV.U32 R8, RZ, RZ, RZ ;  /* 0x000000ffff087224 */ /* 0x004fe400078e00ff */
[----:B------:R-:W-:-:S04]  /*0360*/  IMAD.MOV.U32 R9, RZ, RZ, -0x1 ;  /* 0xffffffffff097424 */ /* 0x000fc800078e00ff */
[----:B------:R1:W5:Y:S04]  /*0370*/  @P0 LDG.E R8, [R2.64] ;  /* 0x0000001002080981 */ /* 0x000368000c1e1900 */
[----:B------:R2:W5:Y:S01]  /*0380*/  @!P1 LDG.E R9, [R10.64] ;  /* 0x000000100a099981 */ /* 0x000562000c1e1900 */
[----:B-1----:R-:W-:-:S05]  /*0390*/  LOP3.LUT R2, R13, 0xffffffe0, RZ, 0xc0, !PT ;  /* 0xffffffe00d027812 */ /* 0x002fca00078ec0ff */
[----:B------:R-:W-:-:S05]  /*03a0*/  IMAD.IADD R34, R187, 0x1, -R2 ;  /* 0x00000001bb227824 */ /* 0x000fca00078e0a02 */
[----:B------:R-:W-:Y:S02]  /*03b0*/  IADD3 R221, P1, P0, R0, R6, R34 ;  /* 0x0000000600dd7210 */ /* 0x000fe4000783e022 */
        /* <DEDUP_REMOVED lines=10> */
.L_x_1215:
[----:B--2---:R-:W-:Y:S02]  /*0460*/  MOV R0, c[0x0][0x218] ;  /* 0x0000860000007a02 */ /* 0x004fe40000000f00 */
.L_x_1216:
        /* <DEDUP_REMOVED lines=19> */
[----:B------:R-:W-:Y:S02]  /*05a0*/  ISETP.NE.AND P0, PT, R9, -0x1, PT ;  /* 0xffffffff0900780c */ /* 0x000fe40003f05270 */
[----:B------:R-:W-:-:S09]  /*05b0*/  SHF.R.S32.HI R17, RZ, 0x1f, R16 ;  /* 0x0000001fff117819 */ /* 0x000fd20000011410 */
        /* <DEDUP_REMOVED lines=25> */
.L_x_1218:
        /* <DEDUP_REMOVED lines=10> */
[----:B------:R-:W-:Y:S02]  /*07f0*/  IMAD.MOV.U32 R2, RZ, RZ, R4 ;  /* 0x000000ffff027224 */ /* 0x000fe400078e0004 */
[----:B------:R-:W-:Y:S02]  /*0800*/  @P0 IMAD.IADD R4, R8, 0x1, R9 ;  /* 0x0000000108040824 */ /* 0x000fe400078e0209 */
[----:B------:R-:W-:-:S05]  /*0810*/  IMAD.HI.U32 R0, R0, R2, RZ ;  /* 0x0000000200007227 */ /* 0x000fca00078e00ff */
[----:B------:R-:W-:-:S05]  /*0820*/  IADD3 R3, -R0, RZ, RZ ;  /* 0x000000ff00037210 */ /* 0x000fca0007ffe1ff */
[----:B------:R-:W-:-:S05]  /*0830*/  IMAD R2, R5, R3, R2 ;  /* 0x0000000305027224 */ /* 0x000fca00078e0202 */
[----:B------:R-:W-:-:S13]  /*0840*/  ISETP.GT.U32.AND P2, PT, R5, R2, PT ;  /* 0x000000020500720c */ /* 0x000fda0003f44070 */
[----:B------:R-:W-:Y:S01]  /*0850*/  @!P2 IMAD.IADD R2, R2, 0x1, -R5 ;  /* 0x000000010202a824 */ /* 0x000fe200078e0a05 */
[----:B------:R-:W-:Y:S02]  /*0860*/  @!P2 IADD3 R0, R0, 0x1, RZ ;  /* 0x000000010000a810 */ /* 0x000fe40007ffe0ff */
[----:B------:R-:W-:Y:S02]  /*0870*/  ISETP.NE.AND P2, PT, RZ, c[0x0][0x1c8], PT ;  /* 0x00007200ff007a0c */ /* 0x000fe40003f45270 */
[----:B------:R-:W-:Y:S02]  /*0880*/  ISETP.GE.U32.AND P3, PT, R2, R5, PT ;  /* 0x000000050200720c */ /* 0x000fe40003f66070 */
        /* <DEDUP_REMOVED lines=21> */
.L_x_1219:
[-C--:B------:R-:W-:Y:S01]  /*09e0*/  LEA.HI R0, R12, R187.reuse, RZ, 0x3 ;  /* 0x000000bb0c007211 */ /* 0x080fe200078f18ff */
[----:B------:R-:W-:Y:S01]  /*09f0*/  IMAD.IADD R248, R172, 0x1, -R219 ;  /* 0x00000001acf87824 */ /* 0x000fe200078e0adb */
[-C--:B------:R-:W-:Y:S01]  /*0a00*/  LEA.HI R21, R12, R187.reuse, RZ, 0x4 ;  /* 0x000000bb0c157211 */ /* 0x080fe200078f20ff */
[----:B------:R-:W-:Y:S01]  /*0a10*/  BSSY B0, `(.L_x_1220) ;  /* 0x000002f000007945 */ /* 0x000fe20003800000 */
[----:B------:R-:W-:Y:S02]  /*0a20*/  SHF.R.S32.HI R244, RZ, 0x3, R0 ;  /* 0x00000003fff47819 */ /* 0x000fe40000011400 */
[----:B------:R-:W-:Y:S02]  /*0a30*/  LOP3.LUT R2, R0, 0xfffffff8, RZ, 0xc0, !PT ;  /* 0xfffffff800027812 */ /* 0x000fe400078ec0ff */
[----:B------:R-:W-:Y:S01]  /*0a40*/  SHF.R.S32.HI R245, RZ, 0x1f, R244 ;  /* 0x0000001ffff57819 */ /* 0x000fe200000114f4 */
[----:B------:R-:W-:Y:S01]  /*0a50*/  IMAD.SHL.U32 R0, R244, 0x40, RZ ;  /* 0x00000040f4007824 */ /* 0x000fe200078e00ff */
[----:B------:R-:W-:Y:S01]  /*0a60*/  SHF.R.S32.HI R160, RZ, 0x5, R13 ;  /* 0x00000005ffa07819 */ /* 0x000fe2000001140d */
[----:B------:R-:W-:Y:S01]  /*0a70*/  IMAD.IADD R33, R187, 0x1, -R2 ;  /* 0x00000001bb217824 */ /* 0x000fe200078e0a02 */
[----:B------:R-:W-:Y:S01]  /*0a80*/  LEA.HI R2, R12, R187, RZ, 0x6 ;  /* 0x000000bb0c027211 */ /* 0x000fe200078f30ff */
[----:B------:R-:W-:Y:S01]  /*0a90*/  IMAD.WIDE R240, R191, 0x80, R244 ;  /* 0x00000080bff07825 */ /* 0x000fe200078e02f4 */
[----:B------:R-:W-:-:S02]  /*0aa0*/  LOP3.LUT R0, R0, 0x1c0, RZ, 0xc0, !PT ;  /* 0x000001c000007812 */ /* 0x000fc400078ec0ff */
[----:B------:R-:W-:Y:S01]  /*0ab0*/  SHF.R.S32.HI R13, RZ, 0x1f, R10 ;  /* 0x0000001fff0d7819 */ /* 0x000fe2000001140a */
[----:B------:R-:W-:Y:S01]  /*0ac0*/  IMAD.SHL.U32 R242, R33, 0x8, RZ ;  /* 0x0000000821f27824 */ /* 0x000fe200078e00ff */
[----:B------:R-:W-:Y:S01]  /*0ad0*/  SHF.R.U32.HI R4, RZ, 0x3, R0 ;  /* 0x00000003ff047819 */ /* 0x000fe20000011600 */
[----:B------:R-:W-:-:S03]  /*0ae0*/  IMAD.SHL.U32 R2, R2, 0x8, RZ ;  /* 0x0000000802027824 */ /* 0x000fc600078e00ff */
[--C-:B------:R-:W-:Y:S02]  /*0af0*/  LOP3.LUT R3, R0, 0x38, R242.reuse, 0xf8, !PT ;  /* 0x0000003800037812 */ /* 0x100fe400078ef8f2 */
[----:B------:R-:W-:Y:S02]  /*0b00*/  LOP3.LUT R0, R21, 0xfffffff0, RZ, 0xc0, !PT ;  /* 0xfffffff015007812 */ /* 0x000fe400078ec0ff */
[----:B------:R-:W-:Y:S02]  /*0b10*/  LOP3.LUT R3, R3, R4, RZ, 0x3c, !PT ;  /* 0x0000000403037212 */ /* 0x000fe400078e3cff */
[----:B------:R-:W-:Y:S01]  /*0b20*/  SHF.R.S32.HI R243, RZ, 0x1f, R242 ;  /* 0x0000001ffff37819 */ /* 0x000fe200000114f2 */
[----:B------:R-:W-:Y:S01]  /*0b30*/  IMAD.IADD R12, R187, 0x1, -R0 ;  /* 0x00000001bb0c7824 */ /* 0x000fe200078e0a00 */
[----:B------:R-:W-:Y:S01]  /*0b40*/  LOP3.LUT R5, R3, 0xfffffe00, R2, 0xf8, !PT ;  /* 0xfffffe0003057812 */ /* 0x000fe200078ef802 */
[----:B------:R-:W-:Y:S01]  /*0b50*/  IMAD R0, R17, c[0x0][0x1a8], RZ ;  /* 0x00006a0011007a24 */ /* 0x000fe200078e02ff */
[----:B------:R-:W-:-:S02]  /*0b60*/  IADD3 R2, P0, R242, R7, RZ ;  /* 0x00000007f2027210 */ /* 0x000fc40007f1e0ff */
[----:B------:R-:W-:Y:S01]  /*0b70*/  SHF.R.S32.HI R3, RZ, 0x1f, R12 ;  /* 0x0000001fff037819 */ /* 0x000fe2000001140c */
[----:B------:R-:W-:Y:S02]  /*0b80*/  IMAD R0, R16, c[0x0][0x1ac], R0 ;  /* 0x00006b0010007a24 */ /* 0x000fe400078e0200 */
[----:B------:R-:W-:Y:S01]  /*0b90*/  IMAD.SHL.U32 R203, R5, 0x2, RZ ;  /* 0x0000000205cb7824 */ /* 0x000fe200078e00ff */
[----:B------:R-:W-:Y:S01]  /*0ba0*/  LEA.HI R15, R3, R12, RZ, 0x3 ;  /* 0x0000000c030f7211 */ /* 0x000fe200078f18ff */
[----:B------:R-:W-:Y:S01]  /*0bb0*/  IMAD.X R3, R243, 0x1, R11, P0 ;  /* 0x00000001f3037824 */ /* 0x000fe200000e060b */
[----:B------:R-:W-:-:S03]  /*0bc0*/  ISETP.GE.AND P0, PT, R244, R248, PT ;  /* 0x000000f8f400720c */ /* 0x000fc60003f06270 */
[----:B------:R-:W-:Y:S02]  /*0bd0*/  IMAD.SHL.U32 R4, R15, 0x40, RZ ;  /* 0x000000400f047824 */ /* 0x000fe400078e00ff */
[----:B------:R-:W-:-:S03]  /*0be0*/  IMAD.WIDE.U32 R8, R16, c[0x0][0x1a8], R2 ;  /* 0x00006a0010087a25 */ /* 0x000fc600078e0002 */
[----:B------:R-:W-:Y:S01]  /*0bf0*/  LOP3.LUT R186, R4, 0xfffffe00, RZ, 0xc0, !PT ;  /* 0xfffffe0004ba7812 */ /* 0x000fe200078ec0ff */
[----:B------:R-:W-:-:S04]  /*0c00*/  IMAD.IADD R7, R9, 0x1, R0 ;  /* 0x0000000109077824 */ /* 0x000fc800078e0200 */
        /* <DEDUP_REMOVED lines=15> */
.L_x_1221:
[----:B------:R-:W-:Y:S05]  /*0d00*/  BSYNC B0 ;  /* 0x0000000000007941 */ /* 0x000fea0003800000 */
.L_x_1220:
        /* <DEDUP_REMOVED lines=22> */
.L_x_1223:
[----:B------:R-:W-:Y:S05]  /*0e70*/  BSYNC B0 ;  /* 0x0000000000007941 */ /* 0x000fea0003800000 */
.L_x_1222:
[----:B------:R-:W-:Y:S01]  /*0e80*/  IADD3 R24, R244, 0x20, RZ ;  /* 0x00000020f4187810 */ /* 0x000fe20007ffe0ff */
[----:B------:R-:W-:Y:S03]  /*0e90*/  BSSY B0, `(.L_x_1224) ;  /* 0x0000015000007945 */ /* 0x000fe60003800000 */
[----:B------:R-:W-:Y:S01]  /*0ea0*/  ISETP.GE.AND P0, PT, R24, R248, PT ;  /* 0x000000f81800720c */ /* 0x000fe20003f06270 */
[----:B------:R1:W-:-:S12]  /*0eb0*/  STL [R1], R24 ;  /* 0x0000001801007387 */ /* 0x0003d80000100800 */
        /* <DEDUP_REMOVED lines=18> */
.L_x_1225:
[----:B------:R-:W-:Y:S05]  /*0fe0*/  BSYNC B0 ;  /* 0x0000000000007941 */ /* 0x000fea0003800000 */
.L_x_1224:
        /* <DEDUP_REMOVED lines=22> */
.L_x_1227:
[----:B------:R-:W-:Y:S05]  /*1150*/  BSYNC B0 ;  /* 0x0000000000007941 */ /* 0x000fea0003800000 */
.L_x_1226:
        /* <DEDUP_REMOVED lines=22> */
.L_x_1229:
[----:B------:R-:W-:Y:S05]  /*12c0*/  BSYNC B0 ;  /* 0x0000000000007941 */ /* 0x000fea0003800000 */
.L_x_1228:
        /* <DEDUP_REMOVED lines=22> */
.L_x_1231:
[----:B------:R-:W-:Y:S05]  /*1430*/  BSYNC B0 ;  /* 0x0000000000007941 */ /* 0x000fea0003800000 */
.L_x_1230:
        /* <DEDUP_REMOVED lines=22> */
.L_x_1233:
[----:B------:R-:W-:Y:S05]  /*15a0*/  BSYNC B0 ;  /* 0x0000000000007941 */ /* 0x000fea0003800000 */
.L_x_1232:
[----:B-1----:R-:W-:Y:S01]  /*15b0*/  IADD3 R0, R244, 0x70, RZ ;  /* 0x00000070f4007810 */ /* 0x002fe20007ffe0ff */
[----:B------:R-:W-:Y:S01]  /*15c0*/  IMAD.MOV.U32 R190, RZ, RZ, c[0x0][0x198] ;  /* 0x00006600ffbe7624 */ /* 0x000fe200078e00ff */
[----:B------:R-:W-:Y:S01]  /*15d0*/  BSSY B0, `(.L_x_1234) ;  /* 0x0000018000007945 */ /* 0x000fe20003800000 */
[----:B------:R-:W-:Y:S01]  /*15e0*/  IMAD.MOV.U32 R189, RZ, RZ, 0x6 ;  /* 0x00000006ffbd7424 */ /* 0x000fe200078e00ff */
[----:B------:R-:W-:Y:S01]  /*15f0*/  ISETP.GE.AND P0, PT, R0, R248, PT ;  /* 0x000000f80000720c */ /* 0x000fe20003f06270 */
[----:B------:R1:W-:Y:S01]  /*1600*/  STL [R1+0x10], R0 ;  /* 0x0000100001007387 */ /* 0x0003e20000100800 */
        /* <DEDUP_REMOVED lines=20> */
.L_x_1235:
[----:B------:R-:W-:Y:S05]  /*1750*/  BSYNC B0 ;  /* 0x0000000000007941 */ /* 0x000fea0003800000 */
.L_x_1234:
[C---:B-1----:R-:W-:Y:S01]  /*1760*/  IMAD R0, R245.reuse, c[0x0][0x198], RZ ;  /* 0x00006600f5007a24 */ /* 0x042fe200078e02ff */
[----:B------:R-:W-:Y:S01]  /*1770*/  LEA.HI.SX32 R32, R204, 0xffffffff, 0x1a ;  /* 0xffffffffcc207811 */ /* 0x000fe200078fd2ff */
[C---:B--2---:R-:W-:Y:S01]  /*1780*/  IMAD.WIDE.U32 R4, R244.reuse, c[0x0][0x198], R242 ;  /* 0x00006600f4047a25 */ /* 0x044fe200078e00f2 */
[----:B------:R-:W-:Y:S02]  /*1790*/  BSSY B0, `(.L_x_1236) ;  /* 0x0000025000007945 */ /* 0x000fe40003800000 */
[----:B------:R-:W-:Y:S01]  /*17a0*/  SHF.R.S32.HI R9, RZ, 0x1f, R32 ;  /* 0x0000001fff097819 */ /* 0x000fe20000011420 */
[----:B------:R-:W-:Y:S01]  /*17b0*/  IMAD R6, R245, c[0x0][0x1a0], RZ ;  /* 0x00006800f5067a24 */ /* 0x000fe200078e02ff */
[----:B------:R-:W-:Y:S01]  /*17c0*/  IADD3 R4, P1, R19, R4, RZ ;  /* 0x0000000413047210 */ /* 0x000fe20007f3e0ff */
[----:B------:R-:W-:-:S04]  /*17d0*/  IMAD.WIDE.U32 R2, R244, c[0x0][0x1a0], R242 ;  /* 0x00006800f4027a25 */ /* 0x000fc800078e00f2 */
[----:B------:R-:W-:Y:S01]  /*17e0*/  IMAD R0, R244, c[0x0][0x19c], R0 ;  /* 0x00006700f4007a24 */ /* 0x000fe200078e0200 */
[----:B------:R-:W-:Y:S01]  /*17f0*/  IADD3 R2, P0, R14, R2, RZ ;  /* 0x000000020e027210 */ /* 0x000fe20007f1e0ff */
[----:B------:R-:W-:Y:S02]  /*1800*/  IMAD R7, R244, c[0x0][0x1a4], R6 ;  /* 0x00006900f4077a24 */ /* 0x000fe400078e0206 */
[----:B------:R-:W-:Y:S01]  /*1810*/  IMAD R8, R32, -0x40, R105 ;  /* 0xffffffc020087824 */ /* 0x000fe200078e0269 */
[----:B------:R-:W-:Y:S01]  /*1820*/  IADD3.X R5, R20, R5, R0, P1, !PT ;  /* 0x0000000514057210 */ /* 0x000fe20000ffe400 */
[C---:B------:R-:W-:Y:S01]  /*1830*/  IMAD R0, R13.reuse, c[0x0][0x1b0], RZ ;  /* 0x00006c000d007a24 */ /* 0x040fe200078e02ff */
[----:B------:R-:W-:Y:S01]  /*1840*/  IADD3.X R3, R18, R3, R7, P0, !PT ;  /* 0x0000000312037210 */ /* 0x000fe200007fe407 */
[----:B------:R-:W-:Y:S01]  /*1850*/  IMAD R6, R13, c[0x0][0x1b8], RZ ;  /* 0x00006e000d067a24 */ /* 0x000fe200078e02ff */
[----:B------:R-:W-:Y:S01]  /*1860*/  ISETP.GE.AND P0, PT, R244, R8, PT ;  /* 0x00000008f400720c */ /* 0x000fe20003f06270 */
[----:B------:R-:W-:-:S02]  /*1870*/  IMAD R0, R10, c[0x0][0x1b4], R0 ;  /* 0x00006d000a007a24 */ /* 0x000fc400078e0200 */
[----:B------:R-:W-:-:S04]  /*1880*/  IMAD.WIDE.U32 R230, R10, c[0x0][0x1b0], R4 ;  /* 0x00006c000ae67a25 */ /* 0x000fc800078e0004 */
[----:B------:R-:W-:Y:S01]  /*1890*/  IMAD R4, R189, R32, RZ ;  /* 0x00000020bd047224 */ /* 0x000fe200078e02ff */
[----:B------:R-:W-:Y:S01]  /*18a0*/  IADD3 R229, R231, R0, RZ ;  /* 0x00000000e7e57210 */ /* 0x000fe20007ffe0ff */
[C---:B------:R-:W-:Y:S01]  /*18b0*/  IMAD.WIDE.U32 R246, R10.reuse, c[0x0][0x1b8], R2 ;  /* 0x00006e000af67a25 */ /* 0x040fe200078e0002 */
[----:B------:R-:W-:Y:S02]  /*18c0*/  MOV R228, R230 ;  /* 0x000000e600e47202 */ /* 0x000fe40000000f00 */
[----:B------:R-:W-:Y:S01]  /*18d0*/  LOP3.LUT R0, R15, 0xfffffff8, RZ, 0xc0, !PT ;  /* 0xfffffff80f007812 */ /* 0x000fe200078ec0ff */
[----:B------:R-:W-:Y:S02]  /*18e0*/  IMAD R6, R10, c[0x0][0x1bc], R6 ;  /* 0x00006f000a067a24 */ /* 0x000fe400078e0206 */
[----:B------:R-:W-:Y:S01]  /*18f0*/  IMAD R4, R9, R192, R4 ;  /* 0x000000c009047224 */ /* 0x000fe200078e0204 */
[----:B------:R-:W-:Y:S01]  /*1900*/  IADD3 R10, R12, -R0, RZ ;  /* 0x800000000c0a7210 */ /* 0x000fe20007ffe0ff */
[----:B------:R-:W-:Y:S01]  /*1910*/  IMAD.WIDE.U32 R2, R32, R192, R228 ;  /* 0x000000c020027225 */ /* 0x000fe200078e00e4 */
[----:B------:R-:W-:-:S04]  /*1920*/  IADD3 R249, R247, R6, RZ ;  /* 0x00000006f7f97210 */ /* 0x000fc80007ffe0ff */
        /* <DEDUP_REMOVED lines=11> */
.L_x_1237:
[----:B------:R-:W-:Y:S05]  /*19e0*/  BSYNC B0 ;  /* 0x0000000000007941 */ /* 0x000fea0003800000 */
.L_x_1236:
        /* <DEDUP_REMOVED lines=16> */
.L_x_1239:
[----:B------:R-:W-:Y:S05]  /*1af0*/  BSYNC B0 ;  /* 0x0000000000007941 */ /* 0x000fea0003800000 */
.L_x_1238:
        /* <DEDUP_REMOVED lines=15> */
.L_x_1241:
[----:B------:R-:W-:Y:S05]  /*1bf0*/  BSYNC B0 ;  /* 0x0000000000007941 */ /* 0x000fea0003800000 */
.L_x_1240:
        /* <DEDUP_REMOVED lines=17> */
.L_x_1243:
[----:B------:R-:W-:Y:S05]  /*1d10*/  BSYNC B0 ;  /* 0x0000000000007941 */ /* 0x000fea0003800000 */
.L_x_1242:
[----:B------:R-:W-:Y:S01]  /*1d20*/  ISETP.NE.U32.AND P2, PT, RZ, c[0x0][0x318], PT ;  /* 0x0000c600ff007a0c */ /* 0x000fe20003f45070 */
[----:B------:R-:W0:Y:S03]  /*1d30*/  LDGDEPBAR ;  /* 0x00000000000079af */ /* 0x000e260000000000 */
[----:B------:R-:W-:-:S13]  /*1d40*/  ISETP.NE.AND.EX P2, PT, RZ, c[0x0][0x31c], PT, P2 ;  /* 0x0000c700ff007a0c */ /* 0x000fda0003f45320 */
[----:B------:R-:W-:Y:S01]  /*1d50*/  @P2 SHF.R.S32.HI R0, RZ, 0x1f, R22 ;  /* 0x0000001fff002819 */ /* 0x000fe20000011416 */
[----:B-1----:R-:W-:-:S04]  /*1d60*/  @P2 IMAD.WIDE.U32 R2, R22, c[0x0][0x320], R16 ;  /* 0x0000c80016022a25 */ /* 0x002fc800078e0010 */
[----:B------:R-:W-:Y:S01]  /*1d70*/  @P2 IMAD R0, R0, c[0x0][0x320], RZ ;  /* 0x0000c80000002a24 */ /* 0x000fe200078e02ff */
[----:B------:R-:W-:Y:S01]  /*1d80*/  @P2 LEA R4, P0, R2, c[0x0][0x318], 0x2 ;  /* 0x0000c60002042a11 */ /* 0x000fe200078010ff */
[----:B------:R-:W-:-:S04]  /*1d90*/  DEPBAR.LE SB0, 0x0 ;  /* 0x000080000000791a */ /* 0x000fc80000000000 */
[----:B------:R-:W-:-:S04]  /*1da0*/  @P2 IMAD R0, R22, c[0x0][0x324], R0 ;  /* 0x0000c90016002a24 */ /* 0x000fc800078e0200 */
[----:B------:R-:W-:-:S05]  /*1db0*/  @P2 IMAD.IADD R0, R3, 0x1, R0 ;  /* 0x0000000103002824 */ /* 0x000fca00078e0200 */
[----:B------:R-:W-:-:S05]  /*1dc0*/  @P2 LEA.HI.X R5, R2, c[0x0][0x31c], R0, 0x2, P0 ;  /* 0x0000c70002052a11 */ /* 0x000fca00000f1400 */
[----:B--2---:R1:W2:Y:S04]  /*1dd0*/  @P2 LDG.E R6, [R4.64] ;  /* 0x0000001004062981 */ /* 0x0042a8000c1e1900 */
[----:B------:R-:W-:Y:S01]  /*1de0*/  BAR.SYNC.DEFER_BLOCKING 0x0 ;  /* 0x0000000000007b1d */ /* 0x000fe20000010000 */
[----:B------:R-:W-:Y:S01]  /*1df0*/  ISETP.GE.AND P1, PT, R244, R8, PT ;  /* 0x00000008f400720c */ /* 0x000fe20003f26270 */
[----:B------:R-:W-:Y:S01]  /*1e00*/  IMAD R0, R9, c[0x0][0x1a0], RZ ;  /* 0x0000680009007a24 */ /* 0x000fe200078e02ff */
[----:B------:R-:W-:-:S03]  /*1e10*/  MOV R100, RZ ;  /* 0x000000ff00647202 */ /* 0x000fc60000000f00 */
[----:B------:R-:W2:Y:S01]  /*1e20*/  @P2 MUFU.RCP R7, c[0x0][0x238] ;  /* 0x00008e0000072b08 */ /* 0x000ea20000001000 */
[C---:B------:R-:W-:Y:S01]  /*1e30*/  IMAD R0, R32.reuse, c[0x0][0x1a4], R0 ;  /* 0x0000690020007a24 */ /* 0x040fe200078e0200 */
[----:B------:R-:W-:Y:S01]  /*1e40*/  BSSY B0, `(.L_x_1244) ;  /* 0x0000011000007945 */ /* 0x000fe20003800000 */
[----:B-1----:R-:W-:-:S05]  /*1e50*/  IMAD.WIDE.U32 R4, R32, c[0x0][0x1a0], RZ ;  /* 0x0000680020047a25 */ /* 0x002fca00078e00ff */
[----:B------:R1:W-:Y:S01]  /*1e60*/  @P1 STS.128 [R203+0x6000], RZ ;  /* 0x006000ffcb001388 */ /* 0x0003e20000000c00 */
[----:B------:R-:W-:Y:S01]  /*1e70*/  IMAD.IADD R0, R5, 0x1, R0 ;  /* 0x0000000105007824 */ /* 0x000fe200078e0200 */
[----:B------:R-:W-:-:S04]  /*1e80*/  LEA R2, P0, R4, R246, 0x6 ;  /* 0x000000f604027211 */ /* 0x000fc800078030ff */
[----:B------:R-:W-:Y:S01]  /*1e90*/  LEA.HI.X R3, R4, R249, R0, 0x6, P0 ;  /* 0x000000f904037211 */ /* 0x000fe200000f3400 */
[----:B--2---:R-:W-:Y:S01]  /*1ea0*/  @P2 FMUL.FTZ R100, R6, R7 ;  /* 0x0000000706642220 */ /* 0x004fe20000410000 */
        /* <DEDUP_REMOVED lines=10> */
.L_x_1245:
[----:B-1----:R-:W-:Y:S05]  /*1f50*/  BSYNC B0 ;  /* 0x0000000000007941 */ /* 0x002fea0003800000 */
.L_x_1244:
[----:B------:R-:W-:Y:S01]  /*1f60*/  ISETP.GE.AND P0, PT, R25, R8, PT ;  /* 0x000000081900720c */ /* 0x000fe20003f06270 */
        /* <DEDUP_REMOVED lines=16> */
.L_x_1247:
[----:B------:R-:W-:Y:S05]  /*2070*/  BSYNC B0 ;  /* 0x0000000000007941 */ /* 0x000fea0003800000 */
.L_x_1246:
        /* <DEDUP_REMOVED lines=17> */
.L_x_1249:
[----:B------:R-:W-:Y:S05]  /*2190*/  BSYNC B0 ;  /* 0x0000000000007941 */ /* 0x000fea0003800000 */
.L_x_1248:
[----:B------:R-:W-:Y:S01]  /*21a0*/  ISETP.GE.AND P0, PT, R11, R8, PT ;  /* 0x000000080b00720c */ /* 0x000fe20003f06270 */
[----:B------:R-:W-:Y:S01]  /*21b0*/  IMAD.MOV.U32 R0, RZ, RZ, 0x10 ;  /* 0x00000010ff007424 */ /* 0x000fe200078e00ff */
[----:B------:R-:W-:Y:S01]  /*21c0*/  BSSY B0, `(.L_x_1250) ;  /* 0x0000015000007945 */ /* 0x000fe20003800000 */
[----:B------:R-:W-:Y:S01]  /*21d0*/  IMAD.MOV.U32 R35, RZ, RZ, 0x20 ;  /* 0x00000020ff237424 */ /* 0x000fe200078e00ff */
[----:B------:R-:W-:-:S05]  /*21e0*/  R2P PR, R10, 0x6 ;  /* 0x000000060a007804 */ /* 0x000fca0000000000 */
[----:B------:R-:W-:Y:S02]  /*21f0*/  SEL R0, R0, 0xfffffff0, !P1 ;  /* 0xfffffff000007807 */ /* 0x000fe40004800000 */
[----:B--2---:R-:W-:Y:S02]  /*2200*/  SEL R4, R35, 0xffffffe0, !P2 ;  /* 0xffffffe023047807 */ /* 0x004fe40005000000 */
        /* <DEDUP_REMOVED lines=16> */
.L_x_1251:
[----:B------:R-:W-:Y:S05]  /*2310*/  BSYNC B0 ;  /* 0x0000000000007941 */ /* 0x000fea0003800000 */
.L_x_1250:
        /* <DEDUP_REMOVED lines=23> */
[----:B------:R-:W-:Y:S01]  /*2490*/  IMAD.SHL.U32 R195, R3, 0x2, RZ ;  /* 0x0000000203c37824 */ /* 0x000fe200078e00ff */
[----:B------:R-:W-:Y:S02]  /*24a0*/  SHF.R.S32.HI R3, RZ, 0x1f, R34 ;  /* 0x0000001fff037819 */ /* 0x000fe40000011422 */
[----:B------:R-:W-:Y:S01]  /*24b0*/  LDSM.16.M88.4 R16, [R188+0x4000] ;  /* 0x00400000bc10783b */ /* 0x000fe20000000200 */
[----:B------:R-:W-:Y:S01]  /*24c0*/  IMAD.IADD R194, R188, 0x1, R2 ;  /* 0x00000001bcc27824 */ /* 0x000fe200078e0202 */
[----:B------:R-:W-:Y:S01]  /*24d0*/  LEA.HI R3, R3, R34, RZ, 0x2 ;  /* 0x0000002203037211 */ /* 0x000fe200078f10ff */
[--C-:B------:R-:W-:Y:S01]  /*24e0*/  IMAD R198, R0, 0x2, R195.reuse ;  /* 0x0000000200c67824 */ /* 0x100fe200078e02c3 */
[----:B------:R-:W1:Y:S01]  /*24f0*/  LDSM.16.M88.4 R12, [R195] ;  /* 0x00000000c30c783b */ /* 0x000e620000000200 */
[----:B------:R-:W-:Y:S01]  /*2500*/  IADD3 R199, R188, 0x4040, RZ ;  /* 0x00004040bcc77810 */ /* 0x000fe20007ffe0ff */
[----:B------:R-:W-:Y:S01]  /*2510*/  IMAD R196, R4, 0x2, R195 ;  /* 0x0000000204c47824 */ /* 0x000fe200078e02c3 */
[----:B------:R-:W-:Y:S01]  /*2520*/  SHF.R.S32.HI R88, RZ, 0x2, R3 ;  /* 0x00000002ff587819 */ /* 0x000fe20000011403 */
[----:B------:R-:W5:Y:S02]  /*2530*/  LDSM.16.M88.4 R8, [R195+0x2000] ;  /* 0x00200000c308783b */ /* 0x000f640000000200 */
[----:B------:R-:W-:-:S02]  /*2540*/  IMAD R197, R0, 0x2, R196 ;  /* 0x0000000200c57824 */ /* 0x000fc400078e02c4 */
[----:B------:R-:W2:Y:S01]  /*2550*/  LDSM.16.M88.4 R20, [R188+0x4800] ;  /* 0x00480000bc14783b */ /* 0x000ea20000000200 */
[----:B------:R-:W-:-:S03]  /*2560*/  IMAD R3, R160, 0x10, R88 ;  /* 0x00000010a0037824 */ /* 0x000fc600078e0258 */
[----:B---3--:R-:W3:Y:S01]  /*2570*/  LDSM.16.M88.4 R24, [R188+0x5000] ;  /* 0x00500000bc18783b */ /* 0x008ee20000000200 */
[----:B------:R-:W-:-:S03]  /*2580*/  IMAD.IADD R219, R219, 0x1, R3 ;  /* 0x00000001dbdb7824 */ /* 0x000fc600078e0203 */
[----:B------:R-:W4:Y:S02]  /*2590*/  LDSM.16.M88.4 R28, [R188+0x5800] ;  /* 0x00580000bc1c783b */ /* 0x000f240000000200 */
[----:B------:R-:W-:Y:S02]  /*25a0*/  IADD3 R3, R105, R219, -R172 ;  /* 0x000000db69037210 */ /* 0x000fe40007ffe8ac */
[----:B------:R-:W-:Y:S04]  /*25b0*/  LDSM.16.M88.4 R52, [R194+0x5000] ;  /* 0x00500000c234783b */ /* 0x000fe80000000200 */
[----:B------:R-:W-:Y:S04]  /*25c0*/  LDSM.16.M88.4 R44, [R194+0x4000] ;  /* 0x00400000c22c783b */ /* 0x000fe80000000200 */
[----:B------:R-:W-:Y:S04]  /*25d0*/  LDSM.16.M88.4 R48, [R194+0x4800] ;  /* 0x00480000c230783b */ /* 0x000fe80000000200 */
[----:B------:R2:W-:Y:S01]  /*25e0*/  STL [R1+0xc], R88 ;  /* 0x00000c5801007387 */ /* 0x0005e20000100800 */
[-C--:B-1----:R-:W-:Y:S08]  /*25f0*/  HMMA.16816.F32 R92, R12, R18.reuse, RZ ;  /* 0x000000120c5c723c */ /* 0x082ff000000018ff */
[C---:B-----5:R-:W-:Y:S07]  /*2600*/  HMMA.16816.F32 R64, R8.reuse, R18, RZ ;  /* 0x000000120840723c */ /* 0x060fee00000018ff */
[----:B------:R-:W-:Y:S01]  /*2610*/  IMAD.SHL.U32 R18, R187, 0x2, RZ ;  /* 0x00000002bb127824 */ /* 0x000fe200078e00ff */
[----:B------:R-:W-:Y:S04]  /*2620*/  HMMA.16816.F32 R36, R8, R16, RZ ;  /* 0x000000100824723c */ /* 0x000fe800000018ff */
[----:B------:R-:W-:-:S04]  /*2630*/  LOP3.LUT R18, R18, 0x6, RZ, 0xc0, !PT ;  /* 0x0000000612127812 */ /* 0x000fc800078ec0ff */
[----:B--2---:R-:W-:Y:S01]  /*2640*/  HMMA.16816.F32 R40, R8, R20, RZ ;  /* 0x000000140828723c */ /* 0x004fe200000018ff */
[----:B------:R-:W-:-:S04]  /*2650*/  IMAD R18, R32, 0x40, R18 ;  /* 0x0000004020127824 */ /* 0x000fc800078e0212 */
[C---:B------:R-:W-:Y:S01]  /*2660*/  IMAD.IADD R5, R3.reuse, 0x1, -R18 ;  /* 0x0000000103057824 */ /* 0x040fe200078e0a12 */
[C---:B------:R-:W-:Y:S02]  /*2670*/  IADD3 R135, R18.reuse, 0x1, RZ ;  /* 0x0000000112877810 */ /* 0x040fe40007ffe0ff */
[C---:B------:R-:W-:Y:S01]  /*2680*/  IADD3 R133, R18.reuse, 0x8, RZ ;  /* 0x0000000812857810 */ /* 0x040fe20007ffe0ff */
[C---:B---3--:R-:W-:Y:S01]  /*2690*/  HMMA.16816.F32 R56, R8.reuse, R24, RZ ;  /* 0x000000180838723c */ /* 0x048fe200000018ff */
[----:B------:R-:W-:Y:S01]  /*26a0*/  IABS R5, R5 ;  /* 0x0000000500057213 */ /* 0x000fe20000000000 */
[C---:B------:R-:W-:Y:S01]  /*26b0*/  IMAD.IADD R7, R3.reuse, 0x1, -R135 ;  /* 0x0000000103077824 */ /* 0x040fe200078e0a87 */
[C---:B------:R-:W-:Y:S02]  /*26c0*/  IADD3 R132, R18.reuse, 0x9, RZ ;  /* 0x0000000912847810 */ /* 0x040fe40007ffe0ff */
[C---:B------:R-:W-:Y:S01]  /*26d0*/  IADD3 R107, R18.reuse, 0x10, RZ ;  /* 0x00000010126b7810 */ /* 0x040fe20007ffe0ff */
[----:B------:R-:W-:Y:S01]  /*26e0*/  IMAD.MOV.U32 R6, RZ, RZ, R5 ;  /* 0x000000ffff067224 */ /* 0x000fe200078e0005 */
[----:B------:R-:W-:Y:S01]  /*26f0*/  IABS R5, R7 ;  /* 0x0000000700057213 */ /* 0x000fe20000000000 */
[----:B------:R-:W-:Y:S01]  /*2700*/  IMAD.IADD R7, R3, 0x1, -R133 ;  /* 0x0000000103077824 */ /* 0x000fe200078e0a85 */
[----:B----4-:R-:W-:Y:S01]  /*2710*/  HMMA.16816.F32 R60, R8, R28, RZ ;  /* 0x0000001c083c723c */ /* 0x010fe200000018ff */
[----:B------:R1:W-:Y:S01]  /*2720*/  I2F R143, R6 ;  /* 0x00000006008f7306 */ /* 0x0003e20000201400 */
[----:B------:R-:W-:-:S02]  /*2730*/  IADD3 R102, R18, 0x11, RZ ;  /* 0x0000001112667810 */ /* 0x000fc40007ffe0ff */
[C---:B------:R-:W-:Y:S02]  /*2740*/  IADD3 R19, R18.reuse, 0x18, RZ ;  /* 0x0000001812137810 */ /* 0x040fe40007ffe0ff */
[C---:B------:R-:W-:Y:S02]  /*2750*/  IADD3 R104, R18.reuse, 0x19, RZ ;  /* 0x0000001912687810 */ /* 0x040fe40007ffe0ff */
[C---:B------:R-:W-:Y:S01]  /*2760*/  HMMA.16816.F32 R68, R8.reuse, R22, RZ ;  /* 0x000000160844723c */ /* 0x040fe200000018ff */
[C---:B------:R-:W-:Y:S02]  /*2770*/  IADD3 R134, R18.reuse, 0x20, RZ ;  /* 0x0000002012867810 */ /* 0x040fe40007ffe0ff */
[C---:B------:R-:W-:Y:S02]  /*2780*/  IADD3 R136, R18.reuse, 0x21, RZ ;  /* 0x0000002112887810 */ /* 0x040fe40007ffe0ff */
[C---:B------:R-:W-:Y:S02]  /*2790*/  IADD3 R138, R18.reuse, 0x29, RZ ;  /* 0x00000029128a7810 */ /* 0x040fe40007ffe0ff */
[C---:B------:R-:W-:Y:S01]  /*27a0*/  IADD3 R137, R18.reuse, 0x28, RZ ;  /* 0x0000002812897810 */ /* 0x040fe20007ffe0ff */
[----:B------:R-:W-:Y:S01]  /*27b0*/  HMMA.16816.F32 R76, R8, R26, RZ ;  /* 0x0000001a084c723c */ /* 0x000fe200000018ff */
[----:B-1----:R-:W-:Y:S01]  /*27c0*/  IMAD.MOV.U32 R6, RZ, RZ, R5 ;  /* 0x000000ffff067224 */ /* 0x002fe200078e0005 */
[----:B------:R-:W-:Y:S01]  /*27d0*/  IABS R5, R7 ;  /* 0x0000000700057213 */ /* 0x000fe20000000000 */
[----:B------:R-:W-:Y:S01]  /*27e0*/  IMAD.IADD R7, R3, 0x1, -R132 ;  /* 0x0000000103077824 */ /* 0x000fe200078e0a84 */
[C---:B------:R-:W-:Y:S01]  /*27f0*/  IADD3 R139, R18.reuse, 0x30, RZ ;  /* 0x00000030128b7810 */ /* 0x040fe20007ffe0ff */
[----:B------:R1:W2:Y:S01]  /*2800*/  I2F R161, R6 ;  /* 0x0000000600a17306 */ /* 0x0002a20000201400 */
[----:B------:R-:W-:-:S02]  /*2810*/  IADD3 R142, R18, 0x31, RZ ;  /* 0x00000031128e7810 */ /* 0x000fc40007ffe0ff */
[----:B------:R-:W-:Y:S01]  /*2820*/  HMMA.16816.F32 R72, R8, R30, RZ ;  /* 0x0000001e0848723c */ /* 0x000fe200000018ff */
[----:B------:R-:W3:Y:S01]  /*2830*/  LDSM.16.M88.4 R8, [R198+0x2000] ;  /* 0x00200000c608783b */ /* 0x000ee20000000200 */
[C---:B------:R-:W-:Y:S02]  /*2840*/  IADD3 R141, R18.reuse, 0x38, RZ ;  /* 0x00000038128d7810 */ /* 0x040fe40007ffe0ff */
[----:B------:R-:W-:Y:S02]  /*2850*/  IADD3 R140, R18, 0x39, RZ ;  /* 0x00000039128c7810 */ /* 0x000fe40007ffe0ff */
[-C--:B------:R-:W-:Y:S02]  /*2860*/  ISETP.GE.AND P4, PT, R102, R105.reuse, PT ;  /* 0x000000696600720c */ /* 0x080fe40003f86270 */
[----:B------:R-:W-:Y:S01]  /*2870*/  HMMA.16816.F32 R80, R12, R20, RZ ;  /* 0x000000140c50723c */ /* 0x000fe200000018ff */
[-C--:B------:R-:W-:Y:S02]  /*2880*/  ISETP.GE.AND P0, PT, R135, R105.reuse, PT ;  /* 0x000000698700720c */ /* 0x080fe40003f06270 */
[----:B------:R-:W-:Y:S01]  /*2890*/  ISETP.GE.AND P1, PT, R133, R105, PT ;  /* 0x000000698500720c */ /* 0x000fe20003f26270 */
[----:B-1----:R-:W-:Y:S01]  /*28a0*/  IMAD.MOV.U32 R6, RZ, RZ, R5 ;  /* 0x000000ffff067224 */ /* 0x002fe200078e0005 */
[----:B------:R-:W-:Y:S01]  /*28b0*/  IABS R5, R7 ;  /* 0x0000000700057213 */ /* 0x000fe20000000000 */
[----:B------:R-:W-:-:S02]  /*28c0*/  IMAD.IADD R7, R3, 0x1, -R107 ;  /* 0x0000000103077824 */ /* 0x000fc400078e0a6b */
[C---:B------:R-:W-:Y:S01]  /*28d0*/  HMMA.16816.F32 R96, R12.reuse, R22, RZ ;  /* 0x000000160c60723c */ /* 0x040fe200000018ff */
[----:B------:R1:W-:Y:S01]  /*28e0*/  I2F R162, R6 ;  /* 0x0000000600a27306 */ /* 0x0003e20000201400 */
[-C--:B------:R-:W-:Y:S02]  /*28f0*/  ISETP.GE.AND P6, PT, R132, R105.reuse, PT ;  /* 0x000000698400720c */ /* 0x080fe40003fc6270 */
[-C--:B------:R-:W-:Y:S02]  /*2900*/  ISETP.GE.AND P3, PT, R19, R105.reuse, PT ;  /* 0x000000691300720c */ /* 0x080fe40003f66270 */
[----:B------:R-:W-:Y:S02]  /*2910*/  ISETP.GE.AND P5, PT, R107, R105, PT ;  /* 0x000000696b00720c */ /* 0x000fe40003fa6270 */
[C---:B------:R-:W-:Y:S08]  /*2920*/  HMMA.16816.F32 R20, R12.reuse, R24, RZ ;  /* 0x000000180c14723c */ /* 0x040ff000000018ff */
[----:B------:R-:W-:Y:S01]  /*2930*/  HMMA.16816.F32 R120, R12, R26, RZ ;  /* 0x0000001a0c78723c */ /* 0x000fe200000018ff */
[----:B------:R-:W4:Y:S01]  /*2940*/  LDSM.16.M88.4 R24, [R194+0x5800] ;  /* 0x00580000c218783b */ /* 0x000f220000000200 */
[----:B-1----:R-:W-:Y:S01]  /*2950*/  IMAD.MOV.U32 R6, RZ, RZ, R5 ;  /* 0x000000ffff067224 */ /* 0x002fe200078e0005 */
[----:B------:R-:W-:Y:S01]  /*2960*/  IABS R5, R7 ;  /* 0x0000000700057213 */ /* 0x000fe20000000000 */
[----:B------:R-:W-:-:S02]  /*2970*/  IMAD.IADD R7, R3, 0x1, -R102 ;  /* 0x0000000103077824 */ /* 0x000fc400078e0a66 */
[----:B------:R1:W-:Y:S02]  /*2980*/  I2F R163, R6 ;  /* 0x0000000600a37306 */ /* 0x0003e40000201400 */
[C---:B------:R-:W-:Y:S08]  /*2990*/  HMMA.16816.F32 R84, R12.reuse, R16, RZ ;  /* 0x000000100c54723c */ /* 0x040ff000000018ff */
[----:B------:R-:W-:Y:S01]  /*29a0*/  HMMA.16816.F32 R88, R12, R28, RZ ;  /* 0x0000001c0c58723c */ /* 0x000fe200000018ff */
[----:B-1----:R-:W-:Y:S01]  /*29b0*/  IMAD.MOV.U32 R6, RZ, RZ, R5 ;  /* 0x000000ffff067224 */ /* 0x002fe200078e0005 */
[----:B------:R-:W-:-:S06]  /*29c0*/  IABS R5, R7 ;  /* 0x0000000700057213 */ /* 0x000fcc0000000000 */
[----:B------:R-:W-:Y:S01]  /*29d0*/  HMMA.16816.F32 R116, R12, R30, RZ ;  /* 0x0000001e0c74723c */ /* 0x000fe200000018ff */
[----:B------:R-:W1:Y:S01]  /*29e0*/  LDSM.16.M88.4 R12, [R198] ;  /* 0x00000000c60c783b */ /* 0x000e620000000200 */
[----:B------:R5:W-:Y:S01]  /*29f0*/  I2F R174, R6 ;  /* 0x0000000600ae7306 */ /* 0x000be20000201400 */
[----:B------:R-:W-:-:S05]  /*2a00*/  IMAD.IADD R7, R3, 0x1, -R19 ;  /* 0x0000000103077824 */ /* 0x000fca00078e0a13 */
[C---:B---3--:R-:W-:Y:S08]  /*2a10*/  HMMA.16816.F32 R112, R8.reuse, R52, R56 ;  /* 0x000000340870723c */ /* 0x048ff00000001838 */
[----:B------:R-:W-:Y:S01]  /*2a20*/  HMMA.16816.F32 R124, R8, R44, R36 ;  /* 0x0000002c087c723c */ /* 0x000fe20000001824 */
[----:B-----5:R-:W-:Y:S01]  /*2a30*/  IMAD.MOV.U32 R6, RZ, RZ, R5 ;  /* 0x000000ffff067224 */ /* 0x020fe200078e0005 */
[----:B------:R-:W-:-:S02]  /*2a40*/  IABS R5, R7 ;  /* 0x0000000700057213 */ /* 0x000fc40000000000 */
[C---:B------:R-:W-:Y:S01]  /*2a50*/  IADD3 R7, R3.reuse, -R137, RZ ;  /* 0x8000008903077210 */ /* 0x040fe20007ffe0ff */
[----:B------:R3:W-:Y:S03]  /*2a60*/  I2F R177, R6 ;  /* 0x0000000600b17306 */ /* 0x0007e60000201400 */
[C---:B------:R-:W-:Y:S05]  /*2a70*/  HMMA.16816.F32 R128, R8.reuse, R48, R40 ;  /* 0x000000300880723c */ /* 0x040fea0000001828 */
[----:B------:R5:W-:Y:S03]  /*2a80*/  I2F R181, R5 ;  /* 0x0000000500b57306 */ /* 0x000be60000201400 */
[----:B----4-:R-:W-:Y:S01]  /*2a90*/  HMMA.16816.F32 R108, R8, R24, R60 ;  /* 0x00000018086c723c */ /* 0x010fe2000000183c */
[----:B---3--:R-:W-:-:S07]  /*2aa0*/  IMAD.IADD R6, R3, 0x1, -R104 ;  /* 0x0000000103067824 */ /* 0x008fce00078e0a68 */
[----:B------:R-:W-:Y:S01]  /*2ab0*/  HMMA.16816.F32 R64, R8, R46, R64 ;  /* 0x0000002e0840723c */ /* 0x000fe20000001840 */
[----:B------:R-:W-:Y:S01]  /*2ac0*/  IABS R6, R6 ;  /* 0x0000000600067213 */ /* 0x000fe20000000000 */
[----:B-----5:R-:W-:-:S03]  /*2ad0*/  IMAD.IADD R5, R3, 0x1, -R134 ;  /* 0x0000000103057824 */ /* 0x020fc600078e0a86 */
[----:B------:R3:W-:Y:S03]  /*2ae0*/  I2F R179, R6 ;  /* 0x0000000600b37306 */ /* 0x0007e60000201400 */
[----:B------:R-:W-:Y:S01]  /*2af0*/  HMMA.16816.F32 R56, R8, R50, R68 ;  /* 0x000000320838723c */ /* 0x000fe20000001844 */
[----:B------:R-:W-:-:S04]  /*2b00*/  IABS R5, R5 ;  /* 0x0000000500057213 */ /* 0x000fc80000000000 */
[----:B------:R4:W-:Y:S03]  /*2b10*/  I2F R176, R5 ;  /* 0x0000000500b07306 */ /* 0x0009e60000201400 */
[----:B------:R-:W-:Y:S01]  /*2b20*/  HMMA.16816.F32 R76, R8, R54, R76 ;  /* 0x00000036084c723c */ /* 0x000fe2000000184c */
[----:B---3--:R-:W-:-:S07]  /*2b30*/  IMAD.IADD R6, R3, 0x1, -R136 ;  /* 0x0000000103067824 */ /* 0x008fce00078e0a88 */
[----:B------:R-:W-:Y:S01]  /*2b40*/  HMMA.16816.F32 R72, R8, R26, R72 ;  /* 0x0000001a0848723c */ /* 0x000fe20000001848 */
[----:B------:R-:W-:-:S06]  /*2b50*/  IABS R6, R6 ;  /* 0x0000000600067213 */ /* 0x000fcc0000000000 */
[----:B------:R-:W-:Y:S01]  /*2b60*/  IADD3 R8, R188, 0x4000, RZ ;  /* 0x00004000bc087810 */ /* 0x000fe20007ffe0ff */
[C---:B-1----:R-:W-:Y:S01]  /*2b70*/  HMMA.16816.F32 R40, R12.reuse, R44, R84 ;  /* 0x0000002c0c28723c */ /* 0x042fe20000001854 */
[----:B----4-:R-:W-:Y:S01]  /*2b80*/  IMAD.MOV.U32 R5, RZ, RZ, R6 ;  /* 0x000000ffff057224 */ /* 0x010fe200078e0006 */
[----:B------:R-:W-:Y:S01]  /*2b90*/  IABS R6, R7 ;  /* 0x0000000700067213 */ /* 0x000fe20000000000 */
[----:B------:R-:W-:Y:S01]  /*2ba0*/  IMAD.IADD R7, R3, 0x1, -R139 ;  /* 0x0000000103077824 */ /* 0x000fe200078e0a8b */
[----:B------:R-:W-:Y:S01]  /*2bb0*/  @P2 IADD3 R199, R8, -0x40, RZ ;  /* 0xffffffc008c72810 */ /* 0x000fe20007ffe0ff */
[----:B------:R1:W-:Y:S01]  /*2bc0*/  I2F R185, R5 ;  /* 0x0000000500b97306 */ /* 0x0003e20000201400 */
[----:B------:R-:W-:Y:S01]  /*2bd0*/  LDSM.16.M88.4 R8, [R196+0x2000] ;  /* 0x00200000c408783b */ /* 0x000fe20000000200 */
[----:B------:R-:W-:Y:S01]  /*2be0*/  ISETP.GE.AND P2, PT, R18, R105, PT ;  /* 0x000000691200720c */ /* 0x000fe20003f46270 */
[----:B------:R-:W-:Y:S01]  /*2bf0*/  HMMA.16816.F32 R84, R12, R52, R20 ;  /* 0x000000340c54723c */ /* 0x000fe20000001814 */
[----:B------:R-:W-:Y:S01]  /*2c00*/  IMAD.IADD R193, R2, 0x1, R199 ;  /* 0x0000000102c17824 */ /* 0x000fe200078e02c7 */
[----:B------:R-:W3:Y:S01]  /*2c10*/  LDSM.16.M88.4 R20, [R199] ;  /* 0x00000000c714783b */ /* 0x000ee20000000200 */
[----:B------:R-:W-:-:S02]  /*2c20*/  IADD3 R202, R199, 0x800, RZ ;  /* 0x00000800c7ca7810 */ /* 0x000fc40007ffe0ff */
[----:B------:R4:W-:Y:S01]  /*2c30*/  I2F R184, R6 ;  /* 0x0000000600b87306 */ /* 0x0009e20000201400 */
[----:B------:R-:W5:Y:S01]  /*2c40*/  LDSM.16.M88.4 R28, [R199+0x800] ;  /* 0x00080000c71c783b */ /* 0x000f620000000200 */
[C---:B------:R-:W-:Y:S01]  /*2c50*/  IADD3 R201, R199.reuse, 0x1000, RZ ;  /* 0x00001000c7c97810 */ /* 0x040fe20007ffe0ff */
[----:B------:R-:W-:Y:S01]  /*2c60*/  HMMA.16816.F32 R68, R12, R48, R80 ;  /* 0x000000300c44723c */ /* 0x000fe20000001850 */
[----:B------:R-:W-:Y:S01]  /*2c70*/  IADD3 R200, R199, 0x1800, RZ ;  /* 0x00001800c7c87810 */ /* 0x000fe20007ffe0ff */
[----:B------:R-:W2:Y:S01]  /*2c80*/  LDSM.16.M88.4 R32, [R199+0x1000] ;  /* 0x00100000c720783b */ /* 0x000ea20000000200 */
[----:B-1----:R-:W-:-:S05]  /*2c90*/  IMAD.IADD R5, R3, 0x1, -R138 ;  /* 0x0000000103057824 */ /* 0x002fca00078e0a8a */
[----:B------:R-:W-:Y:S01]  /*2ca0*/  HMMA.16816.F32 R60, R12, R50, R96 ;  /* 0x000000320c3c723c */ /* 0x000fe20000001860 */
[----:B------:R-:W-:-:S05]  /*2cb0*/  IABS R5, R5 ;  /* 0x0000000500057213 */ /* 0x000fca0000000000 */
[----:B----4-:R-:W-:Y:S01]  /*2cc0*/  IMAD.MOV.U32 R6, RZ, RZ, R5 ;  /* 0x000000ffff067224 */ /* 0x010fe200078e0005 */
[----:B------:R-:W-:Y:S01]  /*2cd0*/  IABS R5, R7 ;  /* 0x0000000700057213 */ /* 0x000fe20000000000 */
[C---:B------:R-:W-:Y:S01]  /*2ce0*/  IMAD.IADD R7, R3.reuse, 0x1, -R142 ;  /* 0x0000000103077824 */ /* 0x040fe200078e0a8e */
[C---:B------:R-:W-:Y:S01]  /*2cf0*/  HMMA.16816.F32 R48, R12.reuse, R54, R120 ;  /* 0x000000360c30723c */ /* 0x040fe20000001878 */
[----:B------:R1:W-:Y:S07]  /*2d00*/  I2F R183, R6 ;  /* 0x0000000600b77306 */ /* 0x0003ee0000201400 */
[C---:B------:R-:W-:Y:S08]  /*2d10*/  HMMA.16816.F32 R88, R12.reuse, R24, R88 ;  /* 0x000000180c58723c */ /* 0x040ff00000001858 */
[C---:B------:R-:W-:Y:S01]  /*2d20*/  HMMA.16816.F32 R36, R12.reuse, R46, R92 ;  /* 0x0000002e0c24723c */ /* 0x040fe2000000185c */
[----:B-1----:R-:W-:Y:S01]  /*2d30*/  IMAD.MOV.U32 R6, RZ, RZ, R5 ;  /* 0x000000ffff067224 */ /* 0x002fe200078e0005 */
[----:B------:R-:W-:Y:S01]  /*2d40*/  IABS R5, R7 ;  /* 0x0000000700057213 */ /* 0x000fe20000000000 */
[C---:B------:R-:W-:Y:S01]  /*2d50*/  IMAD.IADD R7, R3.reuse, 0x1, -R141 ;  /* 0x0000000103077824 */ /* 0x040fe200078e0a8d */
[----:B------:R-:W1:Y:S01]  /*2d60*/  LDSM.16.M88.4 R44, [R199+0x1800] ;  /* 0x00180000c72c783b */ /* 0x000e620000000200 */
[----:B------:R4:W-:Y:S03]  /*2d70*/  I2F R182, R6 ;  /* 0x0000000600b67306 */ /* 0x0009e60000201400 */
[----:B------:R-:W-:Y:S01]  /*2d80*/  HMMA.16816.F32 R52, R12, R26, R116 ;  /* 0x0000001a0c34723c */ /* 0x000fe20000001874 */
[----:B------:R-:W-:Y:S07]  /*2d90*/  LDSM.16.M88.4 R24, [R193] ;  /* 0x00000000c118783b */ /* 0x000fee0000000200 */
[----:B---3--:R-:W-:Y:S01]  /*2da0*/  HMMA.16816.F32 R80, R8, R20, R124 ;  /* 0x000000140850723c */ /* 0x008fe2000000187c */
[----:B----4-:R-:W-:Y:S01]  /*2db0*/  IMAD.MOV.U32 R6, RZ, RZ, R5 ;  /* 0x000000ffff067224 */ /* 0x010fe200078e0005 */
[----:B------:R-:W-:Y:S01]  /*2dc0*/  IABS R5, R7 ;  /* 0x0000000700057213 */ /* 0x000fe20000000000 */
[----:B------:R-:W-:-:S05]  /*2dd0*/  IMAD.IADD R7, R3, 0x1, -R140 ;  /* 0x0000000103077824 */ /* 0x000fca00078e0a8c */
[----:B-----5:R-:W-:Y:S01]  /*2de0*/  HMMA.16816.F32 R148, R8, R28, R128 ;  /* 0x0000001c0894723c */ /* 0x020fe20000001880 */
[----:B------:R3:W-:Y:S01]  /*2df0*/  I2F R180, R6 ;  /* 0x0000000600b47306 */ /* 0x0007e20000201400 */
[----:B------:R-:W-:-:S06]  /*2e00*/  IABS R16, R7 ;  /* 0x0000000700107213 */ /* 0x000fcc0000000000 */
[----:B--2---:R-:W-:Y:S01]  /*2e10*/  HMMA.16816.F32 R156, R8, R32, R112 ;  /* 0x00000020089c723c */ /* 0x004fe20000001870 */
[----:B------:R2:W-:Y:S01]  /*2e20*/  I2F R178, R5 ;  /* 0x0000000500b27306 */ /* 0x0005e20000201400 */
[----:B------:R-:W-:-:S06]  /*2e30*/  IMAD.MOV.U32 R12, RZ, RZ, R16 ;  /* 0x000000ffff0c7224 */ /* 0x000fcc00078e0010 */
[C---:B------:R-:W-:Y:S01]  /*2e40*/  HMMA.16816.F32 R120, R8.reuse, R22, R64 ;  /* 0x000000160878723c */ /* 0x040fe20000001840 */
[C---:B---3--:R-:W-:Y:S01]  /*2e50*/  IADD3 R6, R3.reuse, 0x8, RZ ;  /* 0x0000000803067810 */ /* 0x048fe20007ffe0ff */
[----:B------:R3:W-:Y:S04]  /*2e60*/  I2F R175, R12 ;  /* 0x0000000c00af7306 */ /* 0x0007e80000201400 */
[C---:B------:R-:W-:Y:S02]  /*2e70*/  IMAD.IADD R7, R6.reuse, 0x1, -R18 ;  /* 0x0000000106077824 */ /* 0x040fe400078e0a12 */
[----:B------:R-:W-:Y:S01]  /*2e80*/  IMAD.IADD R17, R6, 0x1, -R135 ;  /* 0x0000000106117824 */ /* 0x000fe200078e0a87 */
[----:B--2---:R-:W-:Y:S01]  /*2e90*/  IADD3 R5, R3, 0x40, RZ ;  /* 0x0000004003057810 */ /* 0x004fe20007ffe0ff */
[----:B-1----:R-:W-:Y:S01]  /*2ea0*/  HMMA.16816.F32 R164, R8, R44, R108 ;  /* 0x0000002c08a4723c */ /* 0x002fe2000000186c */
[----:B------:R-:W-:-:S02]  /*2eb0*/  IABS R7, R7 ;  /* 0x0000000700077213 */ /* 0x000fc40000000000 */
[----:B------:R-:W-:Y:S01]  /*2ec0*/  IADD3 R3, R3, 0x48, RZ ;  /* 0x0000004803037810 */ /* 0x000fe20007ffe0ff */
[----:B------:R-:W-:Y:S02]  /*2ed0*/  IMAD.IADD R13, R5, 0x1, -R18 ;  /* 0x00000001050d7824 */ /* 0x000fe400078e0a12 */
[----:B---3--:R-:W-:-:S03]  /*2ee0*/  IMAD.MOV.U32 R12, RZ, RZ, R7 ;  /* 0x000000ffff0c7224 */ /* 0x008fc600078e0007 */
[----:B------:R-:W-:Y:S01]  /*2ef0*/  IABS R7, R13 ;  /* 0x0000000d00077213 */ /* 0x000fe20000000000 */
[----:B------:R-:W-:Y:S01]  /*2f00*/  IMAD.IADD R13, R3, 0x1, -R18 ;  /* 0x00000001030d7824 */ /* 0x000fe200078e0a12 */
[C---:B------:R-:W-:Y:S01]  /*2f10*/  HMMA.16816.F32 R144, R8.reuse, R30, R56 ;  /* 0x0000001e0890723c */ /* 0x040fe20000001838 */
[----:B------:R1:W-:Y:S07]  /*2f20*/  I2F R126, R12 ;  /* 0x0000000c007e7306 */ /* 0x0003ee0000201400 */
[C---:B------:R-:W-:Y:S08]  /*2f30*/  HMMA.16816.F32 R152, R8.reuse, R34, R76 ;  /* 0x000000220898723c */ /* 0x040ff0000000184c */
[----:B------:R-:W-:Y:S01]  /*2f40*/  HMMA.16816.F32 R168, R8, R46, R72 ;  /* 0x0000002e08a8723c */ /* 0x000fe20000001848 */
[----:B-1----:R-:W-:Y:S01]  /*2f50*/  IMAD.MOV.U32 R12, RZ, RZ, R7 ;  /* 0x000000ffff0c7224 */ /* 0x002fe200078e0007 */
[----:B------:R-:W-:-:S03]  /*2f60*/  IABS R7, R13 ;  /* 0x0000000d00077213 */ /* 0x000fc60000000000 */
[----:B------:R1:W2:Y:S02]  /*2f70*/  I2F R125, R12 ;  /* 0x0000000c007d7306 */ /* 0x0002a40000201400 */
[----:B------:R-:W-:Y:S01]  /*2f80*/  IMAD.MOV.U32 R16, RZ, RZ, R7 ;  /* 0x000000ffff107224 */ /* 0x000fe200078e0007 */
[----:B------:R-:W-:Y:S01]  /*2f90*/  IABS R7, R17 ;  /* 0x0000001100077213 */ /* 0x000fe20000000000 */
[----:B------:R-:W-:Y:S02]  /*2fa0*/  IMAD.IADD R17, R5, 0x1, -R135 ;  /* 0x0000000105117824 */ /* 0x000fe400078e0a87 */
[----:B------:R-:W-:Y:S02]  /*2fb0*/  IMAD.IADD R9, R6, 0x1, -R132 ;  /* 0x0000000106097824 */ /* 0x000fe400078e0a84 */
[----:B------:R3:W-:Y:S01]  /*2fc0*/  I2F R94, R16 ;  /* 0x00000010005e7306 */ /* 0x0007e20000201400 */
[----:B-1----:R-:W1:Y:S01]  /*2fd0*/  LDSM.16.M88.4 R12, [R196] ;  /* 0x00000000c40c783b */ /* 0x002e620000000200 */
[----:B---3--:R-:W-:Y:S01]  /*2fe0*/  IMAD.MOV.U32 R16, RZ, RZ, R7 ;  /* 0x000000ffff107224 */ /* 0x008fe200078e0007 */
[----:B------:R-:W-:Y:S01]  /*2ff0*/  IABS R7, R17 ;  /* 0x0000001100077213 */ /* 0x000fe20000000000 */
[----:B------:R-:W-:-:S04]  /*3000*/  IMAD.IADD R17, R3, 0x1, -R135 ;  /* 0x0000000103117824 */ /* 0x000fc800078e0a87 */
[----:B------:R3:W-:Y:S02]  /*3010*/  I2F R127, R16 ;  /* 0x00000010007f7306 */ /* 0x0007e40000201400 */
[----:B---3--:R-:W-:Y:S01]  /*3020*/  IMAD.MOV.U32 R16, RZ, RZ, R7 ;  /* 0x000000ffff107224 */ /* 0x008fe200078e0007 */
[----:B------:R-:W-:Y:S01]  /*3030*/  IABS R7, R17 ;  /* 0x0000001100077213 */ /* 0x000fe20000000000 */
[----:B------:R-:W-:-:S04]  /*3040*/  IMAD.IADD R17, R6, 0x1, -R133 ;  /* 0x0000000106117824 */ /* 0x000fc800078e0a85 */
[----:B------:R3:W4:Y:S01]  /*3050*/  I2F R119, R16 ;  /* 0x0000001000777306 */ /* 0x0007220000201400 */
[----:B-1----:R-:W-:Y:S01]  /*3060*/  HMMA.16816.F32 R72, R12, R20, R40 ;  /* 0x000000140c48723c */ /* 0x002fe20000001828 */
[----:B---3--:R-:W-:Y:S01]  /*3070*/  IMAD.MOV.U32 R16, RZ, RZ, R7 ;  /* 0x000000ffff107224 */ /* 0x008fe200078e0007 */
[----:B------:R-:W-:-:S06]  /*3080*/  IABS R7, R17 ;  /* 0x0000001100077213 */ /* 0x000fcc0000000000 */
[C---:B------:R-:W-:Y:S01]  /*3090*/  HMMA.16816.F32 R64, R12.reuse, R22, R36 ;  /* 0x000000160c40723c */ /* 0x040fe20000001824 */
[----:B------:R-:W1:Y:S01]  /*30a0*/  LDSM.16.M88.4 R20, [R197+0x2000] ;  /* 0x00200000c514783b */ /* 0x000e620000000200 */
[----:B------:R3:W-:Y:S03]  /*30b0*/  I2F R17, R16 ;  /* 0x0000001000117306 */ /* 0x0007e60000201400 */
[----:B------:R-:W-:Y:S03]  /*30c0*/  LDSM.16.M88.4 R36, [R193+0x800] ;  /* 0x00080000c124783b */ /* 0x000fe60000000200 */
[C---:B------:R-:W-:Y:S02]  /*30d0*/  HMMA.16816.F32 R56, R12.reuse, R32, R84 ;  /* 0x000000200c38723c */ /* 0x040fe40000001854 */
[----:B------:R5:W-:Y:S06]  /*30e0*/  I2F R124, R7 ;  /* 0x00000007007c7306 */ /* 0x000bec0000201400 */
[----:B------:R-:W-:Y:S01]  /*30f0*/  HMMA.16816.F32 R68, R12, R28, R68 ;  /* 0x0000001c0c44723c */ /* 0x000fe20000001844 */
[----:B---3--:R-:W-:-:S04]  /*3100*/  IADD3 R16, -R133, R5, RZ ;  /* 0x0000000585107210 */ /* 0x008fc80007ffe1ff */
[----:B------:R-:W-:-:S03]  /*3110*/  IABS R16, R16 ;  /* 0x0000001000107213 */ /* 0x000fc60000000000 */
[C---:B------:R-:W-:Y:S01]  /*3120*/  HMMA.16816.F32 R60, R12.reuse, R30, R60 ;  /* 0x0000001e0c3c723c */ /* 0x040fe2000000183c */
[----:B-----5:R-:W-:Y:S02]  /*3130*/  IMAD.IADD R7, R3, 0x1, -R133 ;  /* 0x0000000103077824 */ /* 0x020fe400078e0a85 */
[----:B------:R-:W-:Y:S02]  /*3140*/  IMAD.MOV.U32 R8, RZ, RZ, R16 ;  /* 0x000000ffff087224 */ /* 0x000fe400078e0010 */
[----:B------:R-:W-:Y:S01]  /*3150*/  IMAD.IADD R16, R6, 0x1, -R102 ;  /* 0x0000000106107824 */ /* 0x000fe200078e0a66 */
[----:B------:R-:W-:Y:S01]  /*3160*/  IABS R7, R7 ;  /* 0x0000000700077213 */ /* 0x000fe20000000000 */
[----:B------:R3:W-:Y:S01]  /*3170*/  I2F R118, R8 ;  /* 0x0000000800767306 */ /* 0x0007e20000201400 */
[C---:B------:R-:W-:Y:S08]  /*3180*/  HMMA.16816.F32 R48, R12.reuse, R34, R48 ;  /* 0x000000220c30723c */ /* 0x040ff00000001830 */
[----:B------:R-:W-:Y:S01]  /*3190*/  HMMA.16816.F32 R40, R12, R44, R88 ;  /* 0x0000002c0c28723c */ /* 0x000fe20000001858 */
[----:B---3--:R-:W-:Y:S01]  /*31a0*/  IMAD.MOV.U32 R8, RZ, RZ, R7 ;  /* 0x000000ffff087224 */ /* 0x008fe200078e0007 */
[----:B------:R-:W-:Y:S01]  /*31b0*/  IABS R7, R9 ;  /* 0x0000000900077213 */ /* 0x000fe20000000000 */
[----:B------:R-:W-:-:S05]  /*31c0*/  IMAD.IADD R9, R5, 0x1, -R132 ;  /* 0x0000000105097824 */ /* 0x000fca00078e0a84 */
[----:B------:R-:W-:Y:S01]  /*31d0*/  HMMA.16816.F32 R28, R12, R46, R52 ;  /* 0x0000002e0c1c723c */ /* 0x000fe20000001834 */
[----:B------:R3:W-:Y:S01]  /*31e0*/  I2F R106, R8 ;  /* 0x00000008006a7306 */ /* 0x0007e20000201400 */
[----:B------:R-:W-:Y:S05]  /*31f0*/  LDSM.16.M88.4 R44, [R193+0x1000] ;  /* 0x00100000c12c783b */ /* 0x000fea0000000200 */
[C---:B------:R-:W-:Y:S01]  /*3200*/  IMAD.IADD R12, R6.reuse, 0x1, -R19 ;  /* 0x00000001060c7824 */ /* 0x040fe200078e0a13 */
[----:B-1----:R-:W-:Y:S01]  /*3210*/  HMMA.16816.F32 R52, R20, R24, R80 ;  /* 0x000000181434723c */ /* 0x002fe20000001850 */
[----:B---3--:R-:W-:Y:S01]  /*3220*/  IMAD.MOV.U32 R8, RZ, RZ, R7 ;  /* 0x000000ffff087224 */ /* 0x008fe200078e0007 */
[----:B------:R-:W-:Y:S01]  /*3230*/  IABS R7, R9 ;  /* 0x0000000900077213 */ /* 0x000fe20000000000 */
[----:B------:R-:W-:-:S02]  /*3240*/  IMAD.IADD R9, R6, 0x1, -R107 ;  /* 0x0000000106097824 */ /* 0x000fc400078e0a6b */
[----:B------:R1:W-:Y:S03]  /*3250*/  I2F R117, R8 ;  /* 0x0000000800757306 */ /* 0x0003e60000201400 */
[----:B------:R-:W-:-:S05]  /*3260*/  IABS R2, R9 ;  /* 0x0000000900027213 */ /* 0x000fca0000000000 */
[----:B------:R3:W-:Y:S01]  /*3270*/  I2F R103, R7 ;  /* 0x0000000700677306 */ /* 0x0007e20000201400 */
[----:B-1----:R-:W-:-:S07]  /*3280*/  IMAD.IADD R8, R3, 0x1, -R132 ;  /* 0x0000000103087824 */ /* 0x002fce00078e0a84 */
[----:B------:R1:W-:Y:S01]  /*3290*/  I2F R116, R2 ;  /* 0x0000000200747306 */ /* 0x0003e20000201400 */
[----:B------:R-:W-:-:S05]  /*32a0*/  IABS R8, R8 ;  /* 0x0000000800087213 */ /* 0x000fca0000000000 */
[----:B---3--:R-:W-:Y:S02]  /*32b0*/  IMAD.MOV.U32 R7, RZ, RZ, R8 ;  /* 0x000000ffff077224 */ /* 0x008fe400078e0008 */
[----:B------:R-:W3:Y:S02]  /*32c0*/  LDSM.16.M88.4 R8, [R197] ;  /* 0x00000000c508783b */ /* 0x000ee40000000200 */
[----:B------:R5:W-:Y:S01]  /*32d0*/  I2F R101, R7 ;  /* 0x0000000700657306 */ /* 0x000be20000201400 */
[----:B-1----:R-:W-:-:S05]  /*32e0*/  IMAD.IADD R2, R3, 0x1, -R107 ;  /* 0x0000000103027824 */ /* 0x002fca00078e0a6b */
[----:B------:R-:W-:Y:S01]  /*32f0*/  IABS R2, R2 ;  /* 0x0000000200027213 */ /* 0x000fe20000000000 */
[----:B-----5:R-:W-:-:S05]  /*3300*/  IMAD.IADD R7, R5, 0x1, -R107 ;  /* 0x0000000105077824 */ /* 0x020fca00078e0a6b */
[----:B------:R-:W-:-:S04]  /*3310*/  IABS R7, R7 ;  /* 0x0000000700077213 */ /* 0x000fc80000000000 */
[----:B------:R1:W-:Y:S01]  /*3320*/  I2F R95, R7 ;  /* 0x00000007005f7306 */ /* 0x0003e20000201400 */
[----:B---3--:R-:W-:Y:S01]  /*3330*/  HMMA.16816.F32 R32, R8, R24, R72 ;  /* 0x000000180820723c */ /* 0x008fe20000001848 */
[----:B------:R-:W3:Y:S01]  /*3340*/  LDSM.16.M88.4 R72, [R193+0x1800] ;  /* 0x00180000c148783b */ /* 0x000ee20000000200 */
[----:B------:R-:W-:-:S04]  /*3350*/  DEPBAR.LE SB0, 0x0 ;  /* 0x000080000000791a */ /* 0x000fc80000000000 */
[----:B-1----:R-:W-:Y:S01]  /*3360*/  IMAD.MOV.U32 R7, RZ, RZ, R2 ;  /* 0x000000ffff077224 */ /* 0x002fe200078e0002 */
[----:B------:R-:W-:Y:S01]  /*3370*/  IABS R2, R16 ;  /* 0x0000001000027213 */ /* 0x000fe20000000000 */
[C---:B------:R-:W-:Y:S02]  /*3380*/  HMMA.16816.F32 R80, R8.reuse, R38, R60 ;  /* 0x000000260850723c */ /* 0x040fe4000000183c */
[----:B------:R1:W-:Y:S06]  /*3390*/  I2F R87, R7 ;  /* 0x0000000700577306 */ /* 0x0003ec0000201400 */
[C---:B------:R-:W-:Y:S02]  /*33a0*/  HMMA.16816.F32 R64, R8.reuse, R26, R64 ;  /* 0x0000001a0840723c */ /* 0x040fe40000001840 */
[----:B------:R5:W-:Y:S06]  /*33b0*/  I2F R93, R2 ;  /* 0x00000002005d7306 */ /* 0x000bec0000201400 */
[----:B------:R-:W-:Y:S01]  /*33c0*/  HMMA.16816.F32 R68, R8, R36, R68 ;  /* 0x000000240844723c */ /* 0x000fe20000001844 */
[----:B------:R-:W-:-:S02]  /*33d0*/  FFMA.FTZ R13, R161, -R100, R33 ;  /* 0x80000064a10d7223 */ /* 0x000fc40000010021 */
[----:B-1----:R-:W-:-:S05]  /*33e0*/  IMAD.IADD R7, R5, 0x1, -R102 ;  /* 0x0000000105077824 */ /* 0x002fca00078e0a66 */
[----:B------:R-:W-:Y:S01]  /*33f0*/  IABS R7, R7 ;  /* 0x0000000700077213 */ /* 0x000fe20000000000 */
[C---:B------:R-:W-:Y:S01]  /*3400*/  HMMA.16816.F32 R88, R8.reuse, R44, R56 ;  /* 0x0000002c0858723c */ /* 0x040fe20000001838 */
[----:B-----5:R-:W-:Y:S02]  /*3410*/  IMAD.IADD R2, R3, 0x1, -R102 ;  /* 0x0000000103027824 */ /* 0x020fe400078e0a66 */
[----:B------:R1:W-:Y:S03]  /*3420*/  I2F R86, R7 ;  /* 0x0000000700567306 */ /* 0x0003e60000201400 */
[----:B------:R-:W-:Y:S02]  /*3430*/  IABS R2, R2 ;  /* 0x0000000200027213 */ /* 0x000fe40000000000 */
[C---:B------:R-:W-:Y:S08]  /*3440*/  HMMA.16816.F32 R112, R8.reuse, R46, R48 ;  /* 0x0000002e0870723c */ /* 0x040ff00000001830 */
[----:B---3--:R-:W-:Y:S01]  /*3450*/  HMMA.16816.F32 R108, R8, R72, R40 ;  /* 0x00000048086c723c */ /* 0x008fe20000001828 */
[----:B-1----:R-:W-:Y:S01]  /*3460*/  IMAD.MOV.U32 R7, RZ, RZ, R2 ;  /* 0x000000ffff077224 */ /* 0x002fe200078e0002 */
[----:B------:R-:W-:Y:S01]  /*3470*/  IABS R2, R12 ;  /* 0x0000000c00027213 */ /* 0x000fe20000000000 */
[----:B------:R-:W-:-:S02]  /*3480*/  IMAD.IADD R12, R5, 0x1, -R19 ;  /* 0x00000001050c7824 */ /* 0x000fc400078e0a13 */
[----:B------:R1:W-:Y:S03]  /*3490*/  I2F R15, R7 ;  /* 0x00000007000f7306 */ /* 0x0003e60000201400 */
[----:B------:R-:W-:Y:S07]  /*34a0*/  HMMA.16816.F32 R96, R8, R74, R28 ;  /* 0x0000004a0860723c */ /* 0x000fee000000181c */
[----:B------:R-:W-:Y:S01]  /*34b0*/  IMAD.IADD R9, R6, 0x1, -R136 ;  /* 0x0000000106097824 */ /* 0x000fe200078e0a88 */
[----:B------:R-:W-:Y:S01]  /*34c0*/  HMMA.16816.F32 R24, R20, R26, R120 ;  /* 0x0000001a1418723c */ /* 0x000fe20000001878 */
[----:B--2---:R-:W-:-:S02]  /*34d0*/  FFMA.FTZ R8, R125, -R100, R52 ;  /* 0x800000647d087223 */ /* 0x004fc40000010034 */
[-C--:B------:R-:W-:Y:S01]  /*34e0*/  FFMA.FTZ R10, R126, -R100.reuse, R34 ;  /* 0x800000647e0a7223 */ /* 0x080fe20000010022 */
[----:B------:R-:W-:Y:S01]  /*34f0*/  IABS R9, R9 ;  /* 0x0000000900097213 */ /* 0x000fe20000000000 */
[----:B------:R-:W-:Y:S01]  /*3500*/  FFMA.FTZ R11, R143, -R100, R32 ;  /* 0x800000648f0b7223 */ /* 0x000fe20000010020 */
[----:B------:R-:W-:Y:S01]  /*3510*/  FSEL R102, R8, -INF , !P2 ;  /* 0xff80000008667808 */ /* 0x000fe20005000000 */
[----:B-1----:R-:W-:Y:S01]  /*3520*/  IMAD.MOV.U32 R7, RZ, RZ, R2 ;  /* 0x000000ffff077224 */ /* 0x002fe200078e0002 */
[----:B------:R-:W-:Y:S01]  /*3530*/  IABS R2, R12 ;  /* 0x0000000c00027213 */ /* 0x000fe20000000000 */
[----:B------:R-:W-:Y:S01]  /*3540*/  IMAD.IADD R12, R3, 0x1, -R19 ;  /* 0x00000001030c7824 */ /* 0x000fe200078e0a13 */
[----:B------:R-:W-:Y:S01]  /*3550*/  FSEL R130, R10, -INF , !P2 ;  /* 0xff8000000a827808 */ /* 0x000fe20005000000 */
[----:B------:R1:W-:Y:S01]  /*3560*/  I2F R92, R7 ;  /* 0x00000007005c7306 */ /* 0x0003e20000201400 */
[----:B------:R-:W-:Y:S01]  /*3570*/  IMAD.MOV.U32 R8, RZ, RZ, R9 ;  /* 0x000000ffff087224 */ /* 0x000fe200078e0009 */
[----:B------:R-:W-:Y:S01]  /*3580*/  FSEL R128, R11, -INF , !P2 ;  /* 0xff8000000b807808 */ /* 0x000fe20005000000 */
[----:B------:R-:W-:Y:S01]  /*3590*/  IMAD.IADD R9, R3, 0x1, -R136 ;  /* 0x0000000103097824 */ /* 0x000fe200078e0a88 */
[----:B------:R-:W-:Y:S01]  /*35a0*/  HMMA.16816.F32 R48, R20, R44, R156 ;  /* 0x0000002c1430723c */ /* 0x000fe2000000189c */
[----:B------:R-:W-:Y:S01]  /*35b0*/  IMAD.IADD R10, R6, 0x1, -R137 ;  /* 0x00000001060a7824 */ /* 0x000fe200078e0a89 */
[----:B------:R-:W-:Y:S01]  /*35c0*/  FSEL R121, R13, -INF , !P0 ;  /* 0xff8000000d797808 */ /* 0x000fe20004000000 */
[-C--:B----4-:R-:W-:Y:S01]  /*35d0*/  FFMA.FTZ R11, R119, -R100.reuse, R53 ;  /* 0x80000064770b7223 */ /* 0x090fe20000010035 */
[----:B------:R-:W-:Y:S01]  /*35e0*/  I2F R78, R8 ;  /* 0x00000008004e7306 */ /* 0x000fe20000201400 */
[----:B------:R-:W-:-:S02]  /*35f0*/  FFMA.FTZ R30, R185, -R100, R89 ;  /* 0x80000064b91e7223 */ /* 0x000fc40000010059 */
[-C--:B------:R-:W-:Y:S02]  /*3600*/  FFMA.FTZ R34, R184, -R100.reuse, R112 ;  /* 0x80000064b8227223 */ /* 0x080fe40000010070 */
[-C--:B------:R-:W-:Y:S02]  /*3610*/  FFMA.FTZ R33, R183, -R100.reuse, R113 ;  /* 0x80000064b7217223 */ /* 0x080fe40000010071 */
[----:B------:R-:W-:Y:S02]  /*3620*/  FFMA.FTZ R32, R182, -R100, R108 ;  /* 0x80000064b6207223 */ /* 0x000fe4000001006c */
[----:B-1----:R-:W-:Y:S01]  /*3630*/  IMAD.MOV.U32 R7, RZ, RZ, R2 ;  /* 0x000000ffff077224 */ /* 0x002fe200078e0002 */
[----:B------:R-:W-:Y:S01]  /*3640*/  IABS R2, R12 ;  /* 0x0000000c00027213 */ /* 0x000fe20000000000 */
[----:B------:R-:W-:Y:S01]  /*3650*/  FFMA.FTZ R31, R180, -R100, R109 ;  /* 0x80000064b41f7223 */ /* 0x000fe2000001006d */
[----:B------:R-:W-:Y:S01]  /*3660*/  IADD3 R12, -R104, R6, RZ ;  /* 0x00000006680c7210 */ /* 0x000fe20007ffe1ff */
        /* <DEDUP_REMOVED lines=20> */
[----:B------:R1:W2:Y:S02]  /*37b0*/  I2F R14, R7 ;  /* 0x00000007000e7306 */ /* 0x0002a40000201400 */
[----:B-1----:R-:W-:Y:S01]  /*37c0*/  IMAD.MOV.U32 R7, RZ, RZ, R2 ;  /* 0x000000ffff077224 */ /* 0x002fe200078e0002 */
[----:B------:R-:W-:Y:S01]  /*37d0*/  IABS R2, R12 ;  /* 0x0000000c00027213 */ /* 0x000fe20000000000 */
[----:B------:R-:W-:-:S04]  /*37e0*/  FFMA.FTZ R12, R127, -R100, R35 ;  /* 0x800000647f0c7223 */ /* 0x000fc80000010023 */
[----:B------:R1:W3:Y:S01]  /*37f0*/  I2F R29, R7 ;  /* 0x00000007001d7306 */ /* 0x0002e20000201400 */
[-C--:B--2---:R-:W-:Y:S01]  /*3800*/  FFMA.FTZ R14, R14, -R100.reuse, R90 ;  /* 0x800000640e0e7223 */ /* 0x084fe2000001005a */
[----:B------:R-:W-:Y:S01]  /*3810*/  FSEL R129, R12, -INF , !P0 ;  /* 0xff8000000c817808 */ /* 0x000fe20004000000 */
[----:B------:R-:W-:-:S05]  /*3820*/  FFMA.FTZ R12, R163, -R100, R65 ;  /* 0x80000064a30c7223 */ /* 0x000fca0000010041 */
[----:B------:R2:W-:Y:S01]  /*3830*/  I2F R28, R2 ;  /* 0x00000002001c7306 */ /* 0x0005e20000201400 */
[----:B------:R-:W-:Y:S01]  /*3840*/  FSEL R120, R12, -INF , !P6 ;  /* 0xff8000000c787808 */ /* 0x000fe20007000000 */
[----:B------:R-:W-:-:S05]  /*3850*/  FFMA.FTZ R12, R174, -R100, R68 ;  /* 0x80000064ae0c7223 */ /* 0x000fca0000010044 */
[----:B------:R-:W-:Y:S01]  /*3860*/  FSEL R135, R12, -INF , !P5 ;  /* 0xff8000000c877808 */ /* 0x000fe20006800000 */
[-C--:B-1----:R-:W-:Y:S01]  /*3870*/  FFMA.FTZ R7, R94, -R100.reuse, R54 ;  /* 0x800000645e077223 */ /* 0x082fe20000010036 */
[----:B------:R-:W-:Y:S01]  /*3880*/  FSEL R94, R11, -INF , !P0 ;  /* 0xff8000000b5e7808 */ /* 0x000fe20004000000 */
[-C--:B------:R-:W-:Y:S02]  /*3890*/  FFMA.FTZ R11, R162, -R100.reuse, R64 ;  /* 0x80000064a20b7223 */ /* 0x080fe40000010040 */
[----:B------:R-:W-:Y:S01]  /*38a0*/  FFMA.FTZ R12, R177, -R100, R69 ;  /* 0x80000064b10c7223 */ /* 0x000fe20000010045 */
[----:B------:R-:W-:Y:S01]  /*38b0*/  FSEL R126, R7, -INF , !P2 ;  /* 0xff800000077e7808 */ /* 0x000fe20005000000 */
[----:B------:R-:W-:Y:S01]  /*38c0*/  BAR.SYNC.DEFER_BLOCKING 0x0 ;  /* 0x0000000000007b1d */ /* 0x000fe20000010000 */
[----:B------:R-:W-:Y:S01]  /*38d0*/  ISETP.GE.AND P2, PT, R104, R105, PT ;  /* 0x000000696800720c */ /* 0x000fe20003f46270 */
[----:B--2---:R-:W-:-:S05]  /*38e0*/  IMAD.IADD R2, R5, 0x1, -R136 ;  /* 0x0000000105027824 */ /* 0x004fca00078e0a88 */
[----:B------:R-:W-:Y:S02]  /*38f0*/  IABS R7, R2 ;  /* 0x0000000200077213 */ /* 0x000fe40000000000 */
[----:B------:R-:W-:Y:S01]  /*3900*/  IABS R2, R9 ;  /* 0x0000000900027213 */ /* 0x000fe20000000000 */
[----:B------:R-:W-:Y:S02]  /*3910*/  FFMA.FTZ R9, R17, -R100, R55 ;  /* 0x8000006411097223 */ /* 0x000fe40000010037 */
[----:B------:R-:W-:Y:S01]  /*3920*/  IMAD.MOV.U32 R8, RZ, RZ, R7 ;  /* 0x000000ffff087224 */ /* 0x000fe200078e0007 */
[C---:B------:R-:W-:Y:S01]  /*3930*/  HMMA.16816.F32 R16, R20.reuse, R36, R148 ;  /* 0x000000241410723c */ /* 0x040fe20000001894 */
[----:B------:R-:W-:Y:S01]  /*3940*/  IMAD.MOV.U32 R7, RZ, RZ, R2 ;  /* 0x000000ffff077224 */ /* 0x000fe200078e0002 */
[----:B------:R-:W-:Y:S01]  /*3950*/  IABS R2, R10 ;  /* 0x0000000a00027213 */ /* 0x000fe20000000000 */
[----:B------:R1:W-:Y:S01]  /*3960*/  I2F R76, R8 ;  /* 0x00000008004c7306 */ /* 0x0003e20000201400 */
[----:B------:R-:W-:Y:S01]  /*3970*/  FSEL R119, R9, -INF , !P0 ;  /* 0xff80000009777808 */ /* 0x000fe20004000000 */
[-C--:B------:R-:W-:Y:S01]  /*3980*/  FFMA.FTZ R9, R118, -R100.reuse, R24 ;  /* 0x8000006476097223 */ /* 0x080fe20000010018 */
[----:B------:R-:W-:Y:S01]  /*3990*/  FSEL R118, R11, -INF , !P1 ;  /* 0xff8000000b767808 */ /* 0x000fe20004800000 */
[-C--:B------:R-:W-:Y:S01]  /*39a0*/  FFMA.FTZ R10, R124, -R100.reuse, R66 ;  /* 0x800000647c0a7223 */ /* 0x080fe20000010042 */
[C---:B------:R-:W-:Y:S01]  /*39b0*/  HMMA.16816.F32 R36, R20.reuse, R38, R144 ;  /* 0x000000261424723c */ /* 0x040fe20000001890 */
[-C--:B------:R-:W-:Y:S01]  /*39c0*/  FFMA.FTZ R11, R117, -R100.reuse, R67 ;  /* 0x80000064750b7223 */ /* 0x080fe20000010043 */
[----:B------:R-:W-:Y:S01]  /*39d0*/  FSEL R66, R9, -INF , !P1 ;  /* 0xff80000009427808 */ /* 0x000fe20004800000 */
[----:B------:R2:W-:Y:S01]  /*39e0*/  I2F R62, R7 ;  /* 0x00000007003e7306 */ /* 0x0005e20000201400 */
[----:B------:R-:W-:Y:S01]  /*39f0*/  IMAD.IADD R9, R5, 0x1, -R138 ;  /* 0x0000000105097824 */ /* 0x000fe200078e0a8a */
[----:B------:R-:W-:Y:S01]  /*3a00*/  ISETP.GE.AND P0, PT, R134, R105, PT ;  /* 0x000000698600720c */ /* 0x000fe20003f06270 */
[-C--:B------:R-:W-:Y:S01]  /*3a10*/  FFMA.FTZ R24, R176, -R100.reuse, R88 ;  /* 0x80000064b0187223 */ /* 0x080fe20000010058 */
[----:B------:R-:W-:Y:S01]  /*3a20*/  FSEL R122, R11, -INF , !P6 ;  /* 0xff8000000b7a7808 */ /* 0x000fe20007000000 */
[-C--:B------:R-:W-:Y:S01]  /*3a30*/  FFMA.FTZ R11, R116, -R100.reuse, R70 ;  /* 0x80000064740b7223 */ /* 0x080fe20000010046 */
[----:B------:R-:W-:Y:S01]  /*3a40*/  FSEL R123, R10, -INF , !P1 ;  /* 0xff8000000a7b7808 */ /* 0x000fe20004800000 */
[-C--:B------:R-:W-:Y:S01]  /*3a50*/  FFMA.FTZ R10, R103, -R100.reuse, R25 ;  /* 0x80000064670a7223 */ /* 0x080fe20000010019 */
[----:B------:R4:W5:Y:S01]  /*3a60*/  I2F R61, R2 ;  /* 0x00000002003d7306 */ /* 0x0009620000201400 */
[----:B-1----:R-:W-:Y:S01]  /*3a70*/  IMAD.IADD R8, R5, 0x1, -R137 ;  /* 0x0000000105087824 */ /* 0x002fe200078e0a89 */
[----:B------:R-:W-:Y:S01]  /*3a80*/  FSEL R149, R11, -INF , !P5 ;  /* 0xff8000000b957808 */ /* 0x000fe20006800000 */
[----:B------:R-:W-:Y:S01]  /*3a90*/  FFMA.FTZ R11, R93, -R100, R71 ;  /* 0x800000645d0b7223 */ /* 0x000fe20000010047 */
[----:B------:R-:W-:Y:S01]  /*3aa0*/  HMMA.16816.F32 R52, R20, R46, R152 ;  /* 0x0000002e1434723c */ /* 0x000fe20000001898 */
[----:B------:R-:W-:-:S02]  /*3ab0*/  FSEL R158, R24, -INF , !P0 ;  /* 0xff800000189e7808 */ /* 0x000fc40004000000 */
[----:B------:R-:W-:Y:S01]  /*3ac0*/  IABS R8, R8 ;  /* 0x0000000800087213 */ /* 0x000fe20000000000 */
[-C--:B--2---:R-:W-:Y:S01]  /*3ad0*/  FFMA.FTZ R7, R106, -R100.reuse, R26 ;  /* 0x800000646a077223 */ /* 0x084fe2000001001a */
[----:B------:R-:W-:Y:S02]  /*3ae0*/  FSEL R150, R11, -INF , !P4 ;  /* 0xff8000000b967808 */ /* 0x000fe40006000000 */
[----:B------:R-:W-:Y:S01]  /*3af0*/  FSEL R64, R10, -INF , !P6 ;  /* 0xff8000000a407808 */ /* 0x000fe20007000000 */
[----:B------:R-:W-:Y:S01]  /*3b00*/  HMMA.16816.F32 R44, R20, R72, R164 ;  /* 0x00000048142c723c */ /* 0x000fe200000018a4 */
[----:B------:R-:W-:Y:S01]  /*3b10*/  FSEL R104, R7, -INF , !P1 ;  /* 0xff80000007687808 */ /* 0x000fe20004800000 */
[----:B------:R-:W-:Y:S01]  /*3b20*/  IMAD.MOV.U32 R7, RZ, RZ, R8 ;  /* 0x000000ffff077224 */ /* 0x000fe200078e0008 */
[----:B------:R-:W-:Y:S01]  /*3b30*/  ISETP.GE.AND P1, PT, R136, R105, PT ;  /* 0x000000698800720c */ /* 0x000fe20003f26270 */
[----:B----4-:R-:W-:Y:S01]  /*3b40*/  IMAD.IADD R2, R3, 0x1, -R137 ;  /* 0x0000000103027824 */ /* 0x010fe200078e0a89 */
[----:B------:R-:W-:Y:S01]  /*3b50*/  FSEL R134, R12, -INF , !P4 ;  /* 0xff8000000c867808 */ /* 0x000fe20006000000 */
[----:B------:R-:W-:Y:S01]  /*3b60*/  IMAD.IADD R8, R6, 0x1, -R138 ;  /* 0x0000000106087824 */ /* 0x000fe200078e0a8a */
[----:B------:R1:W2:Y:S01]  /*3b70*/  I2F R60, R7 ;  /* 0x00000007003c7306 */ /* 0x0002a20000201400 */
[----:B------:R-:W-:Y:S01]  /*3b80*/  FFMA.FTZ R11, R84, -R100, R38 ;  /* 0x80000064540b7223 */ /* 0x000fe20000010026 */
[----:B------:R-:W-:Y:S01]  /*3b90*/  IABS R2, R2 ;  /* 0x0000000200027213 */ /* 0x000fe20000000000 */
[-C--:B------:R-:W-:Y:S01]  /*3ba0*/  FFMA.FTZ R10, R95, -R100.reuse, R16 ;  /* 0x800000645f0a7223 */ /* 0x080fe20000010010 */
[----:B------:R-:W-:Y:S01]  /*3bb0*/  FSEL R151, R30, -INF , !P1 ;  /* 0xff8000001e977808 */ /* 0x000fe20004800000 */
[-C--:B------:R-:W-:Y:S01]  /*3bc0*/  FFMA.FTZ R13, R77, -R100.reuse, R37 ;  /* 0x800000644d0d7223 */ /* 0x080fe20000010025 */
[----:B------:R-:W-:Y:S01]  /*3bd0*/  FSEL R166, R14, -INF , !P0 ;  /* 0xff8000000ea67808 */ /* 0x000fe20004000000 */
[-C--:B------:R-:W-:Y:S01]  /*3be0*/  FFMA.FTZ R16, R92, -R100.reuse, R82 ;  /* 0x800000645c107223 */ /* 0x080fe20000010052 */
[----:B------:R4:W2:Y:S01]  /*3bf0*/  I2F R59, R2 ;  /* 0x00000002003b7306 */ /* 0x0008a20000201400 */
[----:B------:R-:W-:Y:S01]  /*3c00*/  FSEL R70, R10, -INF , !P5 ;  /* 0xff8000000a467808 */ /* 0x000fe20006800000 */
[----:B------:R-:W-:-:S02]  /*3c10*/  FFMA.FTZ R10, R86, -R100, R17 ;  /* 0x80000064560a7223 */ /* 0x000fc40000010011 */
[-C--:B------:R-:W-:Y:S02]  /*3c20*/  FFMA.FTZ R17, R79, -R100.reuse, R83 ;  /* 0x800000644f117223 */ /* 0x080fe40000010053 */
[-C--:B---3--:R-:W-:Y:S01]  /*3c30*/  FFMA.FTZ R12, R29, -R100.reuse, R48 ;  /* 0x800000641d0c7223 */ /* 0x088fe20000010030 */
[----:B------:R-:W-:Y:S01]  /*3c40*/  FSEL R68, R10, -INF , !P4 ;  /* 0xff8000000a447808 */ /* 0x000fe20006000000 */
[----:B------:R-:W-:Y:S01]  /*3c50*/  FFMA.FTZ R10, R63, -R100, R39 ;  /* 0x800000643f0a7223 */ /* 0x000fe20000010027 */
[----:B-1----:R-:W-:Y:S01]  /*3c60*/  IABS R7, R8 ;  /* 0x0000000800077213 */ /* 0x002fe20000000000 */
[-C--:B------:R-:W-:Y:S01]  /*3c70*/  FFMA.FTZ R8, R101, -R100.reuse, R27 ;  /* 0x8000006465087223 */ /* 0x080fe2000001001b */
[----:B------:R-:W-:Y:S01]  /*3c80*/  FSEL R143, R17, -INF , !P2 ;  /* 0xff800000118f7808 */ /* 0x000fe20005000000 */
[----:B------:R-:W-:Y:S01]  /*3c90*/  HMMA.16816.F32 R24, R20, R74, R168 ;  /* 0x0000004a1418723c */ /* 0x000fe200000018a8 */
[----:B------:R1:W3:Y:S01]  /*3ca0*/  I2F R58, R7 ;  /* 0x00000007003a7306 */ /* 0x0002e20000201400 */
[----:B------:R-:W-:Y:S01]  /*3cb0*/  FSEL R39, R13, -INF , !P2 ;  /* 0xff8000000d277808 */ /* 0x000fe20005000000 */
[-C--:B------:R-:W-:Y:S01]  /*3cc0*/  FFMA.FTZ R29, R178, -R100.reuse, R96 ;  /* 0x80000064b21d7223 */ /* 0x080fe20000010060 */
[----:B----4-:R-:W-:Y:S01]  /*3cd0*/  IABS R2, R9 ;  /* 0x0000000900027213 */ /* 0x010fe20000000000 */
[-C--:B------:R-:W-:Y:S01]  /*3ce0*/  FFMA.FTZ R9, R87, -R100.reuse, R18 ;  /* 0x8000006457097223 */ /* 0x080fe20000010012 */
[----:B------:R-:W-:Y:S01]  /*3cf0*/  FSEL R65, R8, -INF , !P6 ;  /* 0xff80000008417808 */ /* 0x000fe20007000000 */
[-C--:B------:R-:W-:Y:S01]  /*3d00*/  FFMA.FTZ R18, R181, -R100.reuse, R80 ;  /* 0x80000064b5127223 */ /* 0x080fe20000010050 */
[----:B------:R-:W-:Y:S01]  /*3d10*/  IADD3 R8, -R138, R3, RZ ;  /* 0x000000038a087210 */ /* 0x000fe20007ffe1ff */
[-C--:B-----5:R-:W-:Y:S01]  /*3d20*/  FFMA.FTZ R23, R61, -R100.reuse, R114 ;  /* 0x800000643d177223 */ /* 0x0a0fe20000010072 */
[----:B------:R-:W-:Y:S01]  /*3d30*/  FSEL R133, R9, -INF , !P5 ;  /* 0xff80000009857808 */ /* 0x000fe20006800000 */
[-C--:B------:R-:W-:Y:S01]  /*3d40*/  FFMA.FTZ R9, R15, -R100.reuse, R19 ;  /* 0x800000640f097223 */ /* 0x080fe20000010013 */
[-C--:B------:R-:W-:Y:S01]  /*3d50*/  ISETP.GE.AND P6, PT, R137, R105.reuse, PT ;  /* 0x000000698900720c */ /* 0x080fe20003fc6270 */
[-C--:B------:R-:W-:Y:S01]  /*3d60*/  FFMA.FTZ R15, R85, -R100.reuse, R36 ;  /* 0x80000064550f7223 */ /* 0x080fe20000010024 */
[----:B------:R-:W-:Y:S01]  /*3d70*/  FSEL R136, R18, -INF , !P3 ;  /* 0xff80000012887808 */ /* 0x000fe20005800000 */
[----:B------:R-:W-:Y:S01]  /*3d80*/  FFMA.FTZ R19, R179, -R100, R81 ;  /* 0x80000064b3137223 */ /* 0x000fe20000010051 */
[----:B------:R-:W-:Y:S01]  /*3d90*/  FSEL R132, R9, -INF , !P4 ;  /* 0xff80000009847808 */ /* 0x000fe20006000000 */
[----:B-1----:R-:W-:Y:S01]  /*3da0*/  IMAD.MOV.U32 R7, RZ, RZ, R2 ;  /* 0x000000ffff077224 */ /* 0x002fe200078e0002 */
[----:B------:R-:W-:Y:S01]  /*3db0*/  IABS R2, R8 ;  /* 0x0000000800027213 */ /* 0x000fe20000000000 */
[----:B------:R-:W-:Y:S01]  /*3dc0*/  IMAD.IADD R8, R6, 0x1, -R139 ;  /* 0x0000000106087824 */ /* 0x000fe200078e0a8b */
[----:B------:R-:W-:Y:S01]  /*3dd0*/  ISETP.GE.AND P4, PT, R139, R105, PT ;  /* 0x000000698b00720c */ /* 0x000fe20003f86270 */
[----:B------:R1:W4:Y:S01]  /*3de0*/  I2F R57, R7 ;  /* 0x0000000700397306 */ /* 0x0003220000201400 */
[-C--:B------:R-:W-:Y:S01]  /*3df0*/  FFMA.FTZ R9, R28, -R100.reuse, R50 ;  /* 0x800000641c097223 */ /* 0x080fe20000010032 */
[----:B------:R-:W-:Y:S01]  /*3e00*/  FSEL R50, R11, -INF , !P3 ;  /* 0xff8000000b327808 */ /* 0x000fe20005800000 */
[-C--:B------:R-:W-:Y:S01]  /*3e10*/  FFMA.FTZ R28, R175, -R100.reuse, R97 ;  /* 0x80000064af1c7223 */ /* 0x080fe20000010061 */
[----:B------:R-:W-:Y:S01]  /*3e20*/  FSEL R48, R15, -INF , !P3 ;  /* 0xff8000000f307808 */ /* 0x000fe20005800000 */
[-C--:B--2---:R-:W-:Y:S01]  /*3e30*/  FFMA.FTZ R22, R60, -R100.reuse, R52 ;  /* 0x800000643c167223 */ /* 0x084fe20000010034 */
[----:B------:R-:W-:Y:S01]  /*3e40*/  FSEL R127, R19, -INF , !P2 ;  /* 0xff800000137f7808 */ /* 0x000fe20005000000 */
[-C--:B------:R-:W-:Y:S01]  /*3e50*/  FFMA.FTZ R21, R59, -R100.reuse, R54 ;  /* 0x800000643b157223 */ /* 0x080fe20000010036 */
[----:B------:R-:W-:Y:S01]  /*3e60*/  FSEL R67, R10, -INF , !P2 ;  /* 0xff8000000a437808 */ /* 0x000fe20005000000 */
[----:B---3--:R-:W-:Y:S01]  /*3e70*/  FFMA.FTZ R20, R58, -R100, R115 ;  /* 0x800000643a147223 */ /* 0x008fe20000010073 */
[----:B------:R-:W-:-:S02]  /*3e80*/  FSEL R148, R12, -INF , !P0 ;  /* 0xff8000000c947808 */ /* 0x000fc40004000000 */
[----:B------:R-:W-:Y:S02]  /*3e90*/  FSEL R154, R9, -INF , !P0 ;  /* 0xff800000099a7808 */ /* 0x000fe40004000000 */
[-C--:B------:R-:W-:Y:S01]  /*3ea0*/  ISETP.GE.AND P5, PT, R138, R105.reuse, PT ;  /* 0x000000698a00720c */ /* 0x080fe20003fa6270 */
[----:B-1----:R-:W-:Y:S01]  /*3eb0*/  IMAD.MOV.U32 R7, RZ, RZ, R2 ;  /* 0x000000ffff077224 */ /* 0x002fe200078e0002 */
[----:B------:R-:W-:Y:S01]  /*3ec0*/  IABS R2, R8 ;  /* 0x0000000800027213 */ /* 0x000fe20000000000 */
[----:B------:R-:W-:Y:S01]  /*3ed0*/  IMAD.IADD R8, R5, 0x1, -R139 ;  /* 0x0000000105087824 */ /* 0x000fe200078e0a8b */
[-C--:B------:R-:W-:Y:S01]  /*3ee0*/  ISETP.GE.AND P2, PT, R141, R105.reuse, PT ;  /* 0x000000698d00720c */ /* 0x080fe20003f46270 */
[----:B------:R1:W2:Y:S01]  /*3ef0*/  I2F R56, R7 ;  /* 0x0000000700387306 */ /* 0x0002a20000201400 */
[----:B----4-:R-:W-:Y:S01]  /*3f00*/  FFMA.FTZ R15, R57, -R100, R53 ;  /* 0x80000064390f7223 */ /* 0x010fe20000010035 */
[----:B------:R-:W-:Y:S02]  /*3f10*/  ISETP.GE.AND P0, PT, R140, R105, PT ;  /* 0x000000698c00720c */ /* 0x000fe40003f06270 */
[----:B------:R-:W-:-:S02]  /*3f20*/  FSEL R152, R34, -INF , !P6 ;  /* 0xff80000022987808 */ /* 0x000fc40007000000 */
[----:B------:R-:W-:Y:S02]  /*3f30*/  FSEL R155, R23, -INF , !P6 ;  /* 0xff800000179b7808 */ /* 0x000fe40007000000 */
[----:B------:R-:W-:Y:S02]  /*3f40*/  FSEL R138, R22, -INF , !P6 ;  /* 0xff800000168a7808 */ /* 0x000fe40007000000 */
[----:B------:R-:W-:Y:S02]  /*3f50*/  FSEL R146, R21, -INF , !P6 ;  /* 0xff80000015927808 */ /* 0x000fe40007000000 */
[----:B------:R-:W-:Y:S02]  /*3f60*/  FSEL R153, R33, -INF , !P5 ;  /* 0xff80000021997808 */ /* 0x000fe40006800000 */
[----:B------:R-:W-:Y:S01]  /*3f70*/  FSEL R156, R20, -INF , !P5 ;  /* 0xff800000149c7808 */ /* 0x000fe20006800000 */
[----:B-1----:R-:W-:Y:S01]  /*3f80*/  IMAD.MOV.U32 R7, RZ, RZ, R2 ;  /* 0x000000ffff077224 */ /* 0x002fe200078e0002 */
[----:B------:R-:W-:Y:S01]  /*3f90*/  IABS R2, R8 ;  /* 0x0000000800027213 */ /* 0x000fe20000000000 */
[----:B------:R-:W-:Y:S01]  /*3fa0*/  IMAD.IADD R8, R3, 0x1, -R139 ;  /* 0x0000000103087824 */ /* 0x000fe200078e0a8b */
[----:B------:R-:W-:Y:S01]  /*3fb0*/  FSEL R139, R16, -INF , !P3 ;  /* 0xff800000108b7808 */ /* 0x000fe20005800000 */
[----:B------:R1:W3:Y:S01]  /*3fc0*/  I2F R43, R7 ;  /* 0x00000007002b7306 */ /* 0x0002e20000201400 */
[----:B--2---:R-:W-:Y:S01]  /*3fd0*/  FFMA.FTZ R10, R56, -R100, R55 ;  /* 0x80000064380a7223 */ /* 0x004fe20000010037 */
[----:B------:R-:W-:-:S02]  /*3fe0*/  ISETP.GE.AND P3, PT, R142, R105, PT ;  /* 0x000000698e00720c */ /* 0x000fc40003f66270 */
[----:B------:R-:W-:Y:S02]  /*3ff0*/  FSEL R144, R15, -INF , !P5 ;  /* 0xff8000000f907808 */ /* 0x000fe40006800000 */
[----:B------:R-:W-:Y:S02]  /*4000*/  FSEL R147, R10, -INF , !P5 ;  /* 0xff8000000a937808 */ /* 0x000fe40006800000 */
[----:B------:R-:W-:Y:S02]  /*4010*/  FSEL R169, R32, -INF , !P4 ;  /* 0xff80000020a97808 */ /* 0x000fe40006000000 */
[----:B------:R-:W-:Y:S02]  /*4020*/  FSEL R170, R31, -INF , !P3 ;  /* 0xff8000001faa7808 */ /* 0x000fe40005800000 */
[----:B------:R-:W-:Y:S02]  /*4030*/  FSEL R171, R29, -INF , !P2 ;  /* 0xff8000001dab7808 */ /* 0x000fe40005000000 */
[----:B------:R-:W-:Y:S01]  /*4040*/  FSEL R174, R28, -INF , !P0 ;  /* 0xff8000001cae7808 */ /* 0x000fe20004000000 */
[----:B-1----:R-:W-:Y:S01]  /*4050*/  IMAD.MOV.U32 R7, RZ, RZ, R2 ;  /* 0x000000ffff077224 */ /* 0x002fe200078e0002 */
[----:B------:R-:W-:Y:S01]  /*4060*/  IABS R2, R8 ;  /* 0x0000000800027213 */ /* 0x000fe20000000000 */
[----:B------:R-:W-:-:S02]  /*4070*/  IMAD.IADD R8, R6, 0x1, -R142 ;  /* 0x0000000106087824 */ /* 0x000fc400078e0a8e */
[----:B------:R1:W2:Y:S01]  /*4080*/  I2F R42, R7 ;  /* 0x00000007002a7306 */ /* 0x0002a20000201400 */
[----:B---3--:R-:W-:-:S05]  /*4090*/  FFMA.FTZ R19, R43, -R100, R110 ;  /* 0x800000642b137223 */ /* 0x008fca000001006e */
[----:B------:R-:W-:Y:S01]  /*40a0*/  FSEL R176, R19, -INF , !P4 ;  /* 0xff80000013b07808 */ /* 0x000fe20006000000 */
[----:B-1----:R-:W-:Y:S01]  /*40b0*/  IMAD.MOV.U32 R7, RZ, RZ, R2 ;  /* 0x000000ffff077224 */ /* 0x002fe200078e0002 */
[----:B------:R-:W-:Y:S01]  /*40c0*/  IABS R2, R8 ;  /* 0x0000000800027213 */ /* 0x000fe20000000000 */
[----:B------:R-:W-:Y:S02]  /*40d0*/  IMAD.IADD R8, R5, 0x1, -R141 ;  /* 0x0000000105087824 */ /* 0x000fe400078e0a8d */
[----:B------:R1:W3:Y:S01]  /*40e0*/  I2F R41, R7 ;  /* 0x0000000700297306 */ /* 0x0002e20000201400 */
[----:B--2---:R-:W-:-:S05]  /*40f0*/  FFMA.FTZ R14, R42, -R100, R44 ;  /* 0x800000642a0e7223 */ /* 0x004fca000001002c */
[----:B------:R-:W-:Y:S02]  /*4100*/  FSEL R162, R14, -INF , !P4 ;  /* 0xff8000000ea27808 */ /* 0x000fe40006000000 */
[----:B------:R2:W4:Y:S01]  /*4110*/  I2F R40, R2 ;  /* 0x0000000200287306 */ /* 0x0005220000201400 */
[----:B-1----:R-:W-:Y:S02]  /*4120*/  IMAD.IADD R7, R6, 0x1, -R141 ;  /* 0x0000000106077824 */ /* 0x002fe400078e0a8d */
[----:B---3--:R-:W-:-:S03]  /*4130*/  FFMA.FTZ R9, R41, -R100, R46 ;  /* 0x8000006429097223 */ /* 0x008fc6000001002e */
[----:B------:R-:W-:Y:S02]  /*4140*/  IABS R7, R7 ;  /* 0x0000000700077213 */ /* 0x000fe40000000000 */
[----:B------:R-:W-:Y:S01]  /*4150*/  FSEL R164, R9, -INF , !P4 ;  /* 0xff80000009a47808 */ /* 0x000fe20006000000 */
[----:B--2---:R-:W-:Y:S02]  /*4160*/  IMAD.IADD R2, R6, 0x1, -R140 ;  /* 0x0000000106027824 */ /* 0x004fe400078e0a8c */
[----:B------:R-:W-:Y:S02]  /*4170*/  IMAD.MOV.U32 R6, RZ, RZ, R7 ;  /* 0x000000ffff067224 */ /* 0x000fe400078e0007 */
[----:B----4-:R-:W-:Y:S01]  /*4180*/  FFMA.FTZ R18, R40, -R100, R111 ;  /* 0x8000006428127223 */ /* 0x010fe2000001006f */
[----:B------:R-:W-:Y:S01]  /*4190*/  IABS R2, R2 ;  /* 0x0000000200027213 */ /* 0x000fe20000000000 */
[----:B------:R1:W2:Y:S03]  /*41a0*/  I2F R38, R6 ;  /* 0x0000000600267306 */ /* 0x0002a60000201400 */
[----:B------:R-:W-:Y:S01]  /*41b0*/  FSEL R178, R18, -INF , !P3 ;  /* 0xff80000012b27808 */ /* 0x000fe20005800000 */
[----:B------:R-:W-:-:S04]  /*41c0*/  IMAD.MOV.U32 R7, RZ, RZ, R2 ;  /* 0x000000ffff077224 */ /* 0x000fc800078e0002 */
[----:B------:R3:W4:Y:S01]  /*41d0*/  I2F R37, R7 ;  /* 0x0000000700257306 */ /* 0x0007220000201400 */
[C---:B-1----:R-:W-:Y:S02]  /*41e0*/  IMAD.IADD R6, R5.reuse, 0x1, -R142 ;  /* 0x0000000105067824 */ /* 0x042fe400078e0a8e */
[----:B------:R-:W-:Y:S02]  /*41f0*/  IMAD.IADD R5, R5, 0x1, -R140 ;  /* 0x0000000105057824 */ /* 0x000fe400078e0a8c */
[----:B--2---:R-:W-:Y:S01]  /*4200*/  FFMA.FTZ R17, R38, -R100, R98 ;  /* 0x8000006426117223 */ /* 0x004fe20000010062 */
[----:B------:R-:W-:Y:S02]  /*4210*/  IABS R2, R6 ;  /* 0x0000000600027213 */ /* 0x000fe40000000000 */
[----:B------:R-:W-:Y:S01]  /*4220*/  IABS R6, R8 ;  /* 0x0000000800067213 */ /* 0x000fe20000000000 */
[-C--:B------:R-:W-:Y:S01]  /*4230*/  FFMA.FTZ R8, R78, -R100.reuse, R91 ;  /* 0x800000644e087223 */ /* 0x080fe2000001005b */
[----:B------:R1:W2:Y:S01]  /*4240*/  I2F R36, R2 ;  /* 0x0000000200247306 */ /* 0x0002a20000201400 */
[----:B------:R-:W-:Y:S01]  /*4250*/  IABS R5, R5 ;  /* 0x0000000500057213 */ /* 0x000fe20000000000 */
[-C--:B---3--:R-:W-:Y:S01]  /*4260*/  FFMA.FTZ R7, R76, -R100.reuse, R49 ;  /* 0x800000644c077223 */ /* 0x088fe20000010031 */
[----:B------:R-:W-:Y:S01]  /*4270*/  FSEL R175, R17, -INF , !P2 ;  /* 0xff80000011af7808 */ /* 0x000fe20005000000 */
[----:B----4-:R-:W-:Y:S01]  /*4280*/  FFMA.FTZ R16, R37, -R100, R99 ;  /* 0x8000006425107223 */ /* 0x010fe20000010063 */
[----:B------:R-:W-:-:S02]  /*4290*/  FSEL R157, R8, -INF , !P1 ;  /* 0xff800000089d7808 */ /* 0x000fc40004800000 */
[----:B------:R-:W-:Y:S01]  /*42a0*/  FSEL R137, R7, -INF , !P1 ;  /* 0xff80000007897808 */ /* 0x000fe20004800000 */
[----:B------:R3:W4:Y:S01]  /*42b0*/  I2F R11, R5 ;  /* 0x00000005000b7306 */ /* 0x0007220000201400 */
[----:B------:R-:W-:Y:S01]  /*42c0*/  FSEL R177, R16, -INF , !P0 ;  /* 0xff80000010b17808 */ /* 0x000fe20004000000 */
[----:B-1----:R-:W-:Y:S02]  /*42d0*/  IMAD.MOV.U32 R2, RZ, RZ, R6 ;  /* 0x000000ffff027224 */ /* 0x002fe400078e0006 */
[----:B------:R-:W-:-:S04]  /*42e0*/  IMAD.IADD R6, R3, 0x1, -R142 ;  /* 0x0000000103067824 */ /* 0x000fc800078e0a8e */
[----:B------:R1:W5:Y:S01]  /*42f0*/  I2F R35, R2 ;  /* 0x0000000200237306 */ /* 0x0003620000201400 */
[-C--:B--2---:R-:W-:Y:S02]  /*4300*/  FFMA.FTZ R13, R36, -R100.reuse, R45 ;  /* 0x80000064240d7223 */ /* 0x084fe4000001002d */
[----:B---3--:R-:W-:Y:S02]  /*4310*/  IMAD.IADD R5, R3, 0x1, -R141 ;  /* 0x0000000103057824 */ /* 0x008fe400078e0a8d */
[----:B----4-:R-:W-:Y:S01]  /*4320*/  FFMA.FTZ R11, R11, -R100, R25 ;  /* 0x800000640b0b7223 */ /* 0x010fe20000010019 */
[----:B------:R-:W-:-:S04]  /*4330*/  FSEL R163, R13, -INF , !P3 ;  /* 0xff8000000da37808 */ /* 0x000fc80005800000 */
[----:B------:R-:W-:Y:S02]  /*4340*/  FSEL R161, R11, -INF , !P0 ;  /* 0xff8000000ba17808 */ /* 0x000fe40004000000 */
[----:B-1----:R-:W-:Y:S01]  /*4350*/  IABS R2, R6 ;  /* 0x0000000600027213 */ /* 0x002fe20000000000 */
[----:B------:R-:W-:Y:S02]  /*4360*/  IMAD.IADD R6, R3, 0x1, -R140 ;  /* 0x0000000103067824 */ /* 0x000fe400078e0a8c */
[----:B-----5:R-:W-:Y:S02]  /*4370*/  FFMA.FTZ R12, R35, -R100, R24 ;  /* 0x80000064230c7223 */ /* 0x020fe40000010018 */
[----:B------:R-:W-:Y:S01]  /*4380*/  IMAD.MOV.U32 R3, RZ, RZ, R2 ;  /* 0x000000ffff037224 */ /* 0x000fe200078e0002 */
[----:B------:R-:W-:Y:S02]  /*4390*/  IABS R2, R5 ;  /* 0x0000000500027213 */ /* 0x000fe40000000000 */
[----:B------:R-:W-:Y:S01]  /*43a0*/  FSEL R159, R12, -INF , !P2 ;  /* 0xff8000000c9f7808 */ /* 0x000fe20005000000 */
[----:B------:R1:W2:Y:S02]  /*43b0*/  I2F R5, R3 ;  /* 0x0000000300057306 */ /* 0x0002a40000201400 */
[----:B-1----:R-:W-:Y:S01]  /*43c0*/  IMAD.MOV.U32 R3, RZ, RZ, R2 ;  /* 0x000000ffff037224 */ /* 0x002fe200078e0002 */
[----:B------:R-:W-:Y:S01]  /*43d0*/  IABS R2, R6 ;  /* 0x0000000600027213 */ /* 0x000fe20000000000 */
[----:B------:R-:W-:-:S02]  /*43e0*/  FFMA.FTZ R6, R62, -R100, R51 ;  /* 0x800000643e067223 */ /* 0x000fc40000010033 */
[----:B--2---:R-:W-:Y:S02]  /*43f0*/  FFMA.FTZ R5, R5, -R100, R47 ;  /* 0x8000006405057223 */ /* 0x004fe4000001002f */
[----:B------:R-:W1:Y:S01]  /*4400*/  I2F R3, R3 ;  /* 0x0000000300037306 */ /* 0x000e620000201400 */
[----:B------:R-:W-:Y:S02]  /*4410*/  FSEL R145, R6, -INF , !P1 ;  /* 0xff80000006917808 */ /* 0x000fe40004800000 */
[----:B------:R-:W-:Y:S02]  /*4420*/  ISETP.GE.AND P1, PT, R105, 0x41, PT ;  /* 0x000000416900780c */ /* 0x000fe40003f26270 */
[----:B------:R-:W-:-:S03]  /*4430*/  FSEL R165, R5, -INF , !P3 ;  /* 0xff80000005a57808 */ /* 0x000fc60005800000 */
[----:B------:R-:W2:Y:S01]  /*4440*/  I2F R2, R2 ;  /* 0x0000000200027306 */ /* 0x000ea20000201400 */
[----:B-1----:R-:W-:-:S05]  /*4450*/  FFMA.FTZ R3, R3, -R100, R26 ;  /* 0x8000006403037223 */ /* 0x002fca000001001a */
[----:B------:R-:W-:Y:S01]  /*4460*/  FSEL R167, R3, -INF , !P2 ;  /* 0xff80000003a77808 */ /* 0x000fe20005000000 */
[----:B--2---:R-:W-:-:S05]  /*4470*/  FFMA.FTZ R2, R2, -R100, R27 ;  /* 0x8000006402027223 */ /* 0x004fca000001001b */
[----:B------:R-:W-:Y:S01]  /*4480*/  FSEL R168, R2, -INF , !P0 ;  /* 0xff80000002a87808 */ /* 0x000fe20004000000 */
        /* <DEDUP_REMOVED lines=48> */
.L_x_1254:
[----:B------:R-:W-:Y:S05]  /*4790*/  BSYNC B0 ;  /* 0x0000000000007941 */ /* 0x000fea0003800000 */
.L_x_1253:
[----:B------:R-:W0:Y:S02]  /*47a0*/  LDGDEPBAR ;  /* 0x00000000000079af */ /* 0x000e240000000000 */
.L_x_1252:
[----:B--2---:R-:W-:Y:S01]  /*47b0*/  FMNMX.FTZ R2, R102, R94, !PT ;  /* 0x0000005e66027209 */ /* 0x004fe20007810000 */
[----:B------:R-:W-:Y:S01]  /*47c0*/  IMAD R160, R191, 0x8, R160 ;  /* 0x00000008bfa07824 */ /* 0x000fe200078e02a0 */
[----:B------:R-:W-:Y:S01]  /*47d0*/  LOP3.LUT R226, R226, UR18, RZ, 0x3c, !PT ;  /* 0x00000012e2e27c12 */ /* 0x000fe2000f8e3cff */
[----:B------:R-:W-:Y:S01]  /*47e0*/  IMAD.WIDE.U32 R124, R221, -0x2daee0ad, RZ ;  /* 0xd2511f53dd7c7825 */ /* 0x000fe200078e00ff */
[----:B------:R-:W-:Y:S01]  /*47f0*/  FMNMX.FTZ R2, R66, R2, !PT ;  /* 0x0000000242027209 */ /* 0x000fe20007810000 */
[----:B------:R-:W-:Y:S01]  /*4800*/  UIADD3 UR12, UR19, -0x4498517b, URZ ;  /* 0xbb67ae85130c7890 */ /* 0x000fe2000fffe03f */
[----:B-1----:R-:W-:Y:S01]  /*4810*/  IADD3 R8, R160, 0x4, RZ ;  /* 0x00000004a0087810 */ /* 0x002fe20007ffe0ff */
[----:B------:R-:W-:Y:S01]  /*4820*/  UIADD3 UR13, UR18, -0x61c88647, URZ ;  /* 0x9e3779b9120d7890 */ /* 0x000fe2000fffe03f */
[----:B------:R-:W-:Y:S01]  /*4830*/  FMNMX.FTZ R2, R64, R2, !PT ;  /* 0x0000000240027209 */ /* 0x000fe20007810000 */
[----:B------:R-:W-:Y:S01]  /*4840*/  UIADD3 UR11, UR18, 0x3c6ef372, URZ ;  /* 0x3c6ef372120b7890 */ /* 0x000fe2000fffe03f */
[----:B------:R-:W-:Y:S01]  /*4850*/  LEA.HI.SX32 R7, R204, 0xffffffff, 0x1a ;  /* 0xffffffffcc077811 */ /* 0x000fe200078fd2ff */
[----:B------:R-:W-:Y:S01]  /*4860*/  IMAD.WIDE.U32 R72, R8, -0x326172a9, RZ ;  /* 0xcd9e8d5708487825 */ /* 0x000fe200078e00ff */
[----:B------:R-:W-:Y:S01]  /*4870*/  FMNMX.FTZ R2, R70, R2, !PT ;  /* 0x0000000246027209 */ /* 0x000fe20007810000 */
[----:B------:R-:W-:Y:S01]  /*4880*/  UIADD3 UR10, UR19, 0x76cf5d0a, URZ ;  /* 0x76cf5d0a130a7890 */ /* 0x000fe2000fffe03f */
[----:B------:R-:W-:Y:S01]  /*4890*/  FMNMX.FTZ R6, R128, R121, !PT ;  /* 0x0000007980067209 */ /* 0x000fe20007810000 */
[----:B------:R-:W-:Y:S01]  /*48a0*/  UIADD3 UR8, UR19, 0x32370b8f, URZ ;  /* 0x32370b8f13087890 */ /* 0x000fe2000fffe03f */
[----:B------:R-:W-:Y:S01]  /*48b0*/  FMNMX.FTZ R2, R68, R2, !PT ;  /* 0x0000000244027209 */ /* 0x000fe20007810000 */
[----:B------:R-:W-:Y:S01]  /*48c0*/  IMAD.WIDE.U32 R62, R160, -0x326172a9, RZ ;  /* 0xcd9e8d57a03e7825 */ /* 0x000fe200078e00ff */
[----:B------:R-:W-:Y:S01]  /*48d0*/  LOP3.LUT R9, R73, R226, RZ, 0x3c, !PT ;  /* 0x000000e249097212 */ /* 0x000fe200078e3cff */
        /* <DEDUP_REMOVED lines=14> */
[----:B------:R-:W-:Y:S01]  /*49c0*/  IMAD.IADD R3, R186, 0x1, R173 ;  /* 0x00000001ba037824 */ /* 0x000fe200078e02ad */
[----:B------:R-:W-:Y:S01]  /*49d0*/  FMNMX.FTZ R2, R65, R2, !PT ;  /* 0x0000000241027209 */ /* 0x000fe20007810000 */
[----:B------:R-:W-:Y:S01]  /*49e0*/  UIADD3 UR5, UR18, 0x1715609d, URZ ;  /* 0x1715609d12057890 */ /* 0x000fe2000fffe03f */
[----:B------:R-:W-:Y:S01]  /*49f0*/  FMNMX.FTZ R5, R138, R5, !PT ;  /* 0x000000058a057209 */ /* 0x000fe20007810000 */
[----:B------:R-:W-:Y:S01]  /*4a00*/  IMAD.SHL.U32 R189, R3, 0x2, RZ ;  /* 0x0000000203bd7824 */ /* 0x000fe200078e00ff */
[----:B------:R-:W-:Y:S01]  /*4a10*/  FMNMX.FTZ R2, R133, R2, !PT ;  /* 0x0000000285027209 */ /* 0x000fe20007810000 */
[----:B------:R-:W-:Y:S01]  /*4a20*/  UIADD3 UR14, UR19, 0x646e171e, URZ ;  /* 0x646e171e130e7890 */ /* 0x000fe2000fffe03f */
[----:B------:R-:W-:Y:S01]  /*4a30*/  FMNMX.FTZ R5, R144, R5, !PT ;  /* 0x0000000590057209 */ /* 0x000fe20007810000 */
[--C-:B------:R-:W-:Y:S01]  /*4a40*/  IMAD R190, R4, 0x2, R189.reuse ;  /* 0x0000000204be7824 */ /* 0x100fe200078e02bd */
[----:B------:R-:W-:Y:S01]  /*4a50*/  FMNMX.FTZ R2, R132, R2, !PT ;  /* 0x0000000284027209 */ /* 0x000fe20007810000 */
[----:B------:R-:W-:Y:S01]  /*4a60*/  IMAD R192, R0, 0x2, R189 ;  /* 0x0000000200c07824 */ /* 0x000fe200078e02bd */
[----:B------:R-:W-:Y:S01]  /*4a70*/  FMNMX.FTZ R5, R162, R5, !PT ;  /* 0x00000005a2057209 */ /* 0x000fe20007810000 */
[----:B------:R-:W-:Y:S01]  /*4a80*/  IMAD R191, R0, 0x2, R190 ;  /* 0x0000000200bf7824 */ /* 0x000fe200078e02be */
        /* <DEDUP_REMOVED lines=11> */
[----:B------:R-:W-:-:S02]  /*4b40*/  LOP3.LUT R6, R125, UR19, R73, 0x96, !PT ;  /* 0x000000137d067c12 */ /* 0x000fc4000f8e9649 */
[----:B------:R-:W-:Y:S01]  /*4b50*/  FMNMX.FTZ R2, R145, R9, !PT ;  /* 0x0000000991027209 */ /* 0x000fe20007810000 */
[----:B------:R-:W1:Y:S01]  /*4b60*/  SHFL.BFLY PT, R101, R11, 0x2, 0x1f ;  /* 0x0c401f000b657f89 */ /* 0x000e6200000e0000 */
[----:B------:R-:W-:Y:S01]  /*4b70*/  LOP3.LUT R5, R75, UR12, R124, 0x96, !PT ;  /* 0x0000000c4b057c12 */ /* 0x000fe2000f8e967c */
[----:B------:R-:W-:Y:S01]  /*4b80*/  IMAD.WIDE.U32 R6, R6, -0x326172a9, RZ ;  /* 0xcd9e8d5706067825 */ /* 0x000fe200078e00ff */
[----:B------:R-:W-:Y:S01]  /*4b90*/  FMNMX.FTZ R2, R146, R2, !PT ;  /* 0x0000000292027209 */ /* 0x000fe20007810000 */
[----:B------:R-:W-:Y:S01]  /*4ba0*/  LDSM.16.MT88.4 R52, [R190+0x6800] ;  /* 0x00680000be34783b */ /* 0x000fe20000004200 */
[----:B------:R-:W-:Y:S01]  /*4bb0*/  FMNMX.FTZ R8, R135, R8, !PT ;  /* 0x0000000887087209 */ /* 0x000fe20007810000 */
[----:B------:R-:W-:Y:S01]  /*4bc0*/  IMAD.WIDE.U32 R58, R5, -0x326172a9, RZ ;  /* 0xcd9e8d57053a7825 */ /* 0x000fe200078e00ff */
[----:B------:R-:W-:Y:S02]  /*4bd0*/  FMNMX.FTZ R2, R147, R2, !PT ;  /* 0x0000000293027209 */ /* 0x000fe40007810000 */
[----:B------:R-:W-:-:S02]  /*4be0*/  FMNMX.FTZ R9, R134, R8, !PT ;  /* 0x0000000886097209 */ /* 0x000fc40007810000 */
[----:B------:R-:W-:Y:S02]  /*4bf0*/  LOP3.LUT R8, R7, UR13, R72, 0x96, !PT ;  /* 0x0000000d07087c12 */ /* 0x000fe4000f8e9648 */
[----:B------:R-:W-:Y:S02]  /*4c00*/  FMNMX.FTZ R5, R130, R129, !PT ;  /* 0x0000008182057209 */ /* 0x000fe40007810000 */
[----:B------:R-:W-:Y:S02]  /*4c10*/  FMNMX.FTZ R2, R164, R2, !PT ;  /* 0x00000002a4027209 */ /* 0x000fe40007810000 */
[----:B------:R-:W-:Y:S01]  /*4c20*/  FMNMX.FTZ R12, R136, R9, !PT ;  /* 0x00000009880c7209 */ /* 0x000fe20007810000 */
[----:B------:R-:W-:Y:S01]  /*4c30*/  IMAD.WIDE.U32 R8, R8, -0x2daee0ad, RZ ;  /* 0xd2511f5308087825 */ /* 0x000fe200078e00ff */
[----:B------:R-:W-:Y:S02]  /*4c40*/  LOP3.LUT R10, R59, UR11, R6, 0x96, !PT ;  /* 0x0000000b3b0a7c12 */ /* 0x000fe4000f8e9606 */
[----:B------:R-:W-:-:S02]  /*4c50*/  FMNMX.FTZ R13, R123, R5, !PT ;  /* 0x000000057b0d7209 */ /* 0x000fc40007810000 */
[----:B------:R-:W-:Y:S01]  /*4c60*/  FMNMX.FTZ R2, R165, R2, !PT ;  /* 0x00000002a5027209 */ /* 0x000fe20007810000 */
[----:B------:R-:W-:Y:S01]  /*4c70*/  IMAD.WIDE.U32 R14, R10, -0x2daee0ad, RZ ;  /* 0xd2511f530a0e7825 */ /* 0x000fe200078e00ff */
[----:B------:R-:W-:Y:S02]  /*4c80*/  FMNMX.FTZ R5, R127, R12, !PT ;  /* 0x0000000c7f057209 */ /* 0x000fe40007810000 */
[----:B------:R-:W-:Y:S02]  /*4c90*/  LOP3.LUT R16, R9, UR10, R74, 0x96, !PT ;  /* 0x0000000a09107c12 */ /* 0x000fe4000f8e964a */
[----:B------:R-:W-:Y:S02]  /*4ca0*/  FMNMX.FTZ R2, R167, R2, !PT ;  /* 0x00000002a7027209 */ /* 0x000fe40007810000 */
[----:B------:R-:W-:Y:S02]  /*4cb0*/  FMNMX.FTZ R9, R158, R5, !PT ;  /* 0x000000059e097209 */ /* 0x000fe40007810000 */
[----:B------:R-:W-:-:S02]  /*4cc0*/  LOP3.LUT R12, R15, UR8, R8, 0x96, !PT ;  /* 0x000000080f0c7c12 */ /* 0x000fc4000f8e9608 */
[----:B------:R-:W-:Y:S02]  /*4cd0*/  FMNMX.FTZ R2, R168, R2, !PT ;  /* 0x00000002a8027209 */ /* 0x000fe40007810000 */
[----:B------:R-:W-:Y:S01]  /*4ce0*/  FMNMX.FTZ R8, R151, R9, !PT ;  /* 0x0000000997087209 */ /* 0x000fe20007810000 */
[----:B------:R-:W-:Y:S01]  /*4cf0*/  IMAD.WIDE.U32 R22, R12, -0x326172a9, RZ ;  /* 0xcd9e8d570c167825 */ /* 0x000fe200078e00ff */
[----:B------:R-:W-:Y:S02]  /*4d00*/  FMNMX.FTZ R5, R122, R13, !PT ;  /* 0x0000000d7a057209 */ /* 0x000fe40007810000 */
[----:B-1----:R-:W-:Y:S02]  /*4d10*/  FMNMX.FTZ R101, R11, R101, !PT ;  /* 0x000000650b657209 */ /* 0x002fe40007810000 */
[----:B------:R-:W-:Y:S01]  /*4d20*/  FMNMX.FTZ R8, R152, R8, !PT ;  /* 0x0000000898087209 */ /* 0x000fe20007810000 */
[----:B------:R-:W1:Y:S01]  /*4d30*/  SHFL.BFLY PT, R11, R2, 0x2, 0x1f ;  /* 0x0c401f00020b7f89 */ /* 0x000e6200000e0000 */
[----:B------:R-:W-:-:S02]  /*4d40*/  FMNMX.FTZ R5, R149, R5, !PT ;  /* 0x0000000595057209 */ /* 0x000fc40007810000 */
[----:B------:R-:W-:Y:S01]  /*4d50*/  FMNMX.FTZ R8, R153, R8, !PT ;  /* 0x0000000899087209 */ /* 0x000fe20007810000 */
[----:B------:R-:W2:Y:S01]  /*4d60*/  SHFL.BFLY PT, R15, R101, 0x1, 0x1f ;  /* 0x0c201f00650f7f89 */ /* 0x000ea200000e0000 */
[----:B------:R-:W-:Y:S02]  /*4d70*/  FMNMX.FTZ R5, R150, R5, !PT ;  /* 0x0000000596057209 */ /* 0x000fe40007810000 */
[----:B------:R-:W-:Y:S02]  /*4d80*/  FMNMX.FTZ R8, R169, R8, !PT ;  /* 0x00000008a9087209 */ /* 0x000fe40007810000 */
[----:B------:R-:W-:Y:S02]  /*4d90*/  FMNMX.FTZ R5, R139, R5, !PT ;  /* 0x000000058b057209 */ /* 0x000fe40007810000 */
[----:B------:R-:W-:Y:S02]  /*4da0*/  LOP3.LUT R9, R63, R226, RZ, 0x3c, !PT ;  /* 0x000000e23f097212 */ /* 0x000fe400078e3cff */
[----:B------:R-:W-:-:S02]  /*4db0*/  FMNMX.FTZ R8, R170, R8, !PT ;  /* 0x00000008aa087209 */ /* 0x000fc40007810000 */
[----:B------:R-:W-:Y:S01]  /*4dc0*/  FMNMX.FTZ R5, R143, R5, !PT ;  /* 0x000000058f057209 */ /* 0x000fe20007810000 */
[----:B------:R-:W-:Y:S01]  /*4dd0*/  IMAD.WIDE.U32 R106, R9, -0x2daee0ad, RZ ;  /* 0xd2511f53096a7825 */ /* 0x000fe200078e00ff */
[----:B------:R-:W-:Y:S02]  /*4de0*/  LOP3.LUT R10, R7, UR13, R62, 0x96, !PT ;  /* 0x0000000d070a7c12 */ /* 0x000fe4000f8e963e */
[----:B------:R-:W-:Y:S02]  /*4df0*/  FMNMX.FTZ R7, R171, R8, !PT ;  /* 0x00000008ab077209 */ /* 0x000fe40007810000 */
[----:B------:R-:W-:Y:S02]  /*4e00*/  FMNMX.FTZ R5, R166, R5, !PT ;  /* 0x00000005a6057209 */ /* 0x000fe40007810000 */
[----:B------:R-:W-:Y:S02]  /*4e10*/  FMNMX.FTZ R7, R174, R7, !PT ;  /* 0x00000007ae077209 */ /* 0x000fe40007810000 */
[----:B------:R-:W-:-:S02]  /*4e20*/  FMNMX.FTZ R5, R157, R5, !PT ;  /* 0x000000059d057209 */ /* 0x000fc40007810000 */
[----:B------:R-:W-:Y:S01]  /*4e30*/  LOP3.LUT R9, R107, UR12, R124, 0x96, !PT ;  /* 0x0000000c6b097c12 */ /* 0x000fe2000f8e967c */
[----:B------:R-:W3:Y:S01]  /*4e40*/  SHFL.BFLY PT, R103, R7, 0x2, 0x1f ;  /* 0x0c401f0007677f89 */ /* 0x000ee200000e0000 */
[----:B-1----:R-:W-:Y:S01]  /*4e50*/  FMNMX.FTZ R2, R2, R11, !PT ;  /* 0x0000000b02027209 */ /* 0x002fe20007810000 */
[----:B------:R-:W-:Y:S01]  /*4e60*/  IMAD.WIDE.U32 R10, R10, -0x2daee0ad, RZ ;  /* 0xd2511f530a0a7825 */ /* 0x000fe200078e00ff */
[----:B------:R-:W-:Y:S02]  /*4e70*/  FMNMX.FTZ R5, R155, R5, !PT ;  /* 0x000000059b057209 */ /* 0x000fe40007810000 */
[----:B--2---:R-:W-:Y:S01]  /*4e80*/  FMNMX.FTZ R101, R101, R15, !PT ;  /* 0x0000000f65657209 */ /* 0x004fe20007810000 */
[----:B------:R-:W-:Y:S01]  /*4e90*/  IMAD.WIDE.U32 R56, R9, -0x326172a9, RZ ;  /* 0xcd9e8d5709387825 */ /* 0x000fe200078e00ff */
[----:B------:R-:W-:Y:S02]  /*4ea0*/  FMNMX.FTZ R5, R156, R5, !PT ;  /* 0x000000059c057209 */ /* 0x000fe40007810000 */
[----:B------:R-:W-:Y:S01]  /*4eb0*/  FSETP.NEU.FTZ.AND P0, PT, R101, -INF , PT ;  /* 0xff8000006500780b */ /* 0x000fe20003f1d000 */
[----:B------:R-:W-:Y:S01]  /*4ec0*/  IMAD.WIDE.U32 R8, R16, -0x326172a9, RZ ;  /* 0xcd9e8d5710087825 */ /* 0x000fe200078e00ff */
[----:B------:R-:W-:Y:S01]  /*4ed0*/  FMNMX.FTZ R5, R176, R5, !PT ;  /* 0x00000005b0057209 */ /* 0x000fe20007810000 */
[----:B------:R-:W1:Y:S01]  /*4ee0*/  SHFL.BFLY PT, R16, R2, 0x1, 0x1f ;  /* 0x0c201f0002107f89 */ /* 0x000e6200000e0000 */
[----:B------:R-:W-:Y:S01]  /*4ef0*/  LOP3.LUT R12, R57, UR11, R6, 0x96, !PT ;  /* 0x0000000b390c7c12 */ /* 0x000fe2000f8e9606 */
[----:B------:R-:W-:Y:S01]  /*4f00*/  FMUL.FTZ R6, R101, c[0x0][0x23c] ;  /* 0x00008f0065067a20 */ /* 0x000fe20000410000 */
[----:B------:R-:W-:Y:S01]  /*4f10*/  FMNMX.FTZ R5, R178, R5, !PT ;  /* 0x00000005b2057209 */ /* 0x000fe20007810000 */
[----:B------:R-:W-:Y:S01]  /*4f20*/  IMAD R107, R224, 0x10000, R224 ;  /* 0x00010000e06b7824 */ /* 0x000fe200078e02e0 */
[----:B------:R-:W-:Y:S01]  /*4f30*/  LOP3.LUT R9, R9, UR9, R58, 0x96, !PT ;  /* 0x0000000909097c12 */ /* 0x000fe2000f8e963a */
[----:B------:R-:W-:Y:S01]  /*4f40*/  IMAD.WIDE.U32 R20, R12, -0x2daee0ad, RZ ;  /* 0xd2511f530c147825 */ /* 0x000fe200078e00ff */
[----:B------:R-:W-:-:S02]  /*4f50*/  FMNMX.FTZ R12, R175, R5, !PT ;  /* 0x00000005af0c7209 */ /* 0x000fc40007810000 */
[----:B------:R-:W-:Y:S02]  /*4f60*/  FSEL R6, R6, RZ, P0 ;  /* 0x000000ff06067208 */ /* 0x000fe40000000000 */
[----:B------:R-:W-:Y:S02]  /*4f70*/  FMNMX.FTZ R12, R177, R12, !PT ;  /* 0x0000000cb10c7209 */ /* 0x000fe40007810000 */
[----:B---3--:R-:W-:Y:S01]  /*4f80*/  FMNMX.FTZ R103, R7, R103, !PT ;  /* 0x0000006707677209 */ /* 0x008fe20007810000 */
[----:B------:R-:W-:Y:S01]  /*4f90*/  FFMA.FTZ R5, R102, c[0x0][0x23c], -R6 ;  /* 0x00008f0066057a23 */ /* 0x000fe20000010806 */
[----:B------:R-:W-:Y:S01]  /*4fa0*/  LOP3.LUT R13, R23, UR7, R8, 0x96, !PT ;  /* 0x00000007170d7c12 */ /* 0x000fe2000f8e9608 */
[----:B------:R-:W2:Y:S01]  /*4fb0*/  SHFL.BFLY PT, R15, R12, 0x2, 0x1f ;  /* 0x0c401f000c0f7f89 */ /* 0x000ea200000e0000 */
[----:B------:R-:W-:Y:S01]  /*4fc0*/  IMAD.WIDE.U32 R8, R9, -0x2daee0ad, RZ ;  /* 0xd2511f5309087825 */ /* 0x000fe200078e00ff */
[----:B------:R3:W-:Y:S01]  /*4fd0*/  MUFU.EX2 R252, R5 ;  /* 0x0000000500fc7308 */ /* 0x0007e20000000800 */
[----:B------:R-:W-:-:S02]  /*4fe0*/  LOP3.LUT R11, R11, UR10, R106, 0x96, !PT ;  /* 0x0000000a0b0b7c12 */ /* 0x000fc4000f8e966a */
[----:B------:R-:W-:Y:S01]  /*4ff0*/  IMAD.WIDE.U32 R34, R13, -0x2daee0ad, RZ ;  /* 0xd2511f530d227825 */ /* 0x000fe200078e00ff */
[----:B------:R-:W-:Y:S02]  /*5000*/  LOP3.LUT R9, R9, UR6, R14, 0x96, !PT ;  /* 0x0000000609097c12 */ /* 0x000fe4000f8e960e */
[----:B-1----:R-:W-:Y:S02]  /*5010*/  FMNMX.FTZ R2, R2, R16, !PT ;  /* 0x0000001002027209 */ /* 0x002fe40007810000 */
[----:B------:R-:W1:Y:S01]  /*5020*/  SHFL.BFLY PT, R16, R103, 0x1, 0x1f ;  /* 0x0c201f0067107f89 */ /* 0x000e6200000e0000 */
[----:B------:R-:W-:Y:S01]  /*5030*/  LOP3.LUT R8, R35, UR4, R8, 0x96, !PT ;  /* 0x0000000423087c12 */ /* 0x000fe2000f8e9608 */
[----:B------:R-:W-:Y:S01]  /*5040*/  IMAD.WIDE.U32 R18, R9, -0x326172a9, RZ ;  /* 0xcd9e8d5709127825 */ /* 0x000fe200078e00ff */
[----:B------:R-:W-:Y:S02]  /*5050*/  LOP3.LUT R13, R21, UR8, R10, 0x96, !PT ;  /* 0x00000008150d7c12 */ /* 0x000fe4000f8e960a */
[----:B------:R-:W-:Y:S01]  /*5060*/  FSETP.NEU.FTZ.AND P0, PT, R2, -INF , PT ;  /* 0xff8000000200780b */ /* 0x000fe20003f1d000 */
[----:B------:R-:W-:Y:S01]  /*5070*/  IMAD.WIDE.U32 R10, R11, -0x326172a9, RZ ;  /* 0xcd9e8d570b0a7825 */ /* 0x000fe200078e00ff */
[----:B------:R-:W-:-:S03]  /*5080*/  LOP3.LUT R19, R19, UR5, R22, 0x96, !PT ;  /* 0x0000000513137c12 */ /* 0x000fc6000f8e9616 */
[----:B---3--:R-:W-:Y:S01]  /*5090*/  FFMA.FTZ R5, R94, c[0x0][0x23c], -R6 ;  /* 0x00008f005e057a23 */ /* 0x008fe20000010806 */
[----:B------:R-:W-:Y:S01]  /*50a0*/  LOP3.LUT R17, R11, UR9, R56, 0x96, !PT ;  /* 0x000000090b117c12 */ /* 0x000fe2000f8e9638 */
[----:B------:R-:W-:Y:S02]  /*50b0*/  IMAD.WIDE.U32 R8, R8, -0x326172a9, RZ ;  /* 0xcd9e8d5708087825 */ /* 0x000fe400078e00ff */
[----:B------:R3:W-:Y:S01]  /*50c0*/  MUFU.EX2 R239, R5 ;  /* 0x0000000500ef7308 */ /* 0x0007e20000000800 */
[----:B--2---:R-:W-:Y:S01]  /*50d0*/  FMNMX.FTZ R15, R12, R15, !PT ;  /* 0x0000000f0c0f7209 */ /* 0x004fe20007810000 */
[----:B------:R-:W-:Y:S01]  /*50e0*/  IMAD.WIDE.U32 R60, R13, -0x326172a9, RZ ;  /* 0xcd9e8d570d3c7825 */ /* 0x000fe200078e00ff */
[----:B------:R-:W-:Y:S02]  /*50f0*/  LOP3.LUT R7, R9, UR15, R18, 0x96, !PT ;  /* 0x0000000f09077c12 */ /* 0x000fe4000f8e9612 */
[----:B------:R-:W-:Y:S01]  /*5100*/  LOP3.LUT R11, R8, 0xffff, RZ, 0xc0, !PT ;  /* 0x0000ffff080b7812 */ /* 0x000fe200078ec0ff */
[----:B------:R-:W-:Y:S01]  /*5110*/  FFMA.FTZ R9, R64, c[0x0][0x23c], -R6 ;  /* 0x00008f0040097a23 */ /* 0x000fe20000010806 */
[----:B------:R-:W-:-:S02]  /*5120*/  LOP3.LUT R32, R61, UR7, R10, 0x96, !PT ;  /* 0x000000073d207c12 */ /* 0x000fc4000f8e960a */
[----:B------:R-:W-:Y:S01]  /*5130*/  SHF.R.U32.HI R10, RZ, 0x10, R8 ;  /* 0x00000010ff0a7819 */ /* 0x000fe20000011608 */
[----:B------:R2:W-:Y:S01]  /*5140*/  MUFU.EX2 R238, R9 ;  /* 0x0000000900ee7308 */ /* 0x0005e20000000800 */
[----:B-1----:R-:W-:Y:S01]  /*5150*/  FMNMX.FTZ R103, R103, R16, !PT ;  /* 0x0000001067677209 */ /* 0x002fe20007810000 */
[----:B------:R-:W-:Y:S01]  /*5160*/  IMAD.WIDE.U32 R32, R32, -0x2daee0ad, RZ ;  /* 0xd2511f5320207825 */ /* 0x000fe200078e00ff */
[----:B------:R-:W1:Y:S01]  /*5170*/  SHFL.BFLY PT, R16, R15, 0x1, 0x1f ;  /* 0x0c201f000f107f89 */ /* 0x000e6200000e0000 */
[----:B------:R-:W-:Y:S02]  /*5180*/  LOP3.LUT R14, R8, 0xff, RZ, 0xc0, !PT ;  /* 0x000000ff080e7812 */ /* 0x000fe400078ec0ff */
[----:B---3--:R-:W-:Y:S01]  /*5190*/  FFMA.FTZ R5, R66, c[0x0][0x23c], -R6 ;  /* 0x00008f0042057a23 */ /* 0x008fe20000010806 */
[----:B------:R-:W-:Y:S01]  /*51a0*/  SHF.R.U32.HI R13, RZ, 0x18, R8 ;  /* 0x00000018ff0d7819 */ /* 0x000fe20000011608 */
[----:B------:R-:W-:Y:S01]  /*51b0*/  FMUL.FTZ R0, R103, c[0x0][0x23c] ;  /* 0x00008f0067007a20 */ /* 0x000fe20000410000 */
[----:B------:R-:W-:Y:S01]  /*51c0*/  SHF.R.U32.HI R11, RZ, 0x8, R11 ;  /* 0x00000008ff0b7819 */ /* 0x000fe2000001160b */
[----:B------:R3:W-:Y:S01]  /*51d0*/  MUFU.EX2 R251, R5 ;  /* 0x0000000500fb7308 */ /* 0x0007e20000000800 */
[----:B------:R-:W-:-:S02]  /*51e0*/  LOP3.LUT R8, R7, 0xffff, RZ, 0xc0, !PT ;  /* 0x0000ffff07087812 */ /* 0x000fc400078ec0ff */
[----:B------:R-:W-:Y:S02]  /*51f0*/  PRMT R14, R14, 0x5410, R11 ;  /* 0x000054100e0e7816 */ /* 0x000fe4000000000b */
[----:B------:R-:W-:Y:S02]  /*5200*/  LOP3.LUT R11, R7, 0xff, RZ, 0xc0, !PT ;  /* 0x000000ff070b7812 */ /* 0x000fe400078ec0ff */
[----:B--2---:R-:W-:Y:S02]  /*5210*/  LOP3.LUT R9, R10, 0xff, RZ, 0xc0, !PT ;  /* 0x000000ff0a097812 */ /* 0x004fe400078ec0ff */
[----:B------:R-:W-:Y:S02]  /*5220*/  SHF.R.U32.HI R8, RZ, 0x8, R8 ;  /* 0x00000008ff087819 */ /* 0x000fe40000011608 */
[----:B------:R-:W-:Y:S02]  /*5230*/  PRMT R9, R9, 0x5410, R13 ;  /* 0x0000541009097816 */ /* 0x000fe4000000000d */
[----:B------:R-:W-:Y:S01]  /*5240*/  PRMT R13, R11, 0x5410, R8 ;  /* 0x000054100b0d7816 */ /* 0x000fe20000000008 */
[----:B---3--:R-:W-:Y:S01]  /*5250*/  FMUL.FTZ R5, R2, c[0x0][0x23c] ;  /* 0x00008f0002057a20 */ /* 0x008fe20000410000 */
[----:B-1----:R-:W-:-:S04]  /*5260*/  FMNMX.FTZ R102, R15, R16, !PT ;  /* 0x000000100f667209 */ /* 0x002fc80007810000 */
[----:B------:R-:W-:Y:S02]  /*5270*/  FSEL R5, R5, RZ, P0 ;  /* 0x000000ff05057208 */ /* 0x000fe40000000000 */
[----:B------:R-:W-:-:S03]  /*5280*/  FSETP.NEU.FTZ.AND P0, PT, R103, -INF , PT ;  /* 0xff8000006700780b */ /* 0x000fc60003f1d000 */
[--C-:B------:R-:W-:Y:S01]  /*5290*/  FFMA.FTZ R3, R65, c[0x0][0x23c], -R5.reuse ;  /* 0x00008f0041037a23 */ /* 0x100fe20000010805 */
[----:B------:R-:W-:Y:S01]  /*52a0*/  FSEL R0, R0, RZ, P0 ;  /* 0x000000ff00007208 */ /* 0x000fe20000000000 */
[--C-:B------:R-:W-:Y:S01]  /*52b0*/  FFMA.FTZ R10, R104, c[0x0][0x23c], -R5.reuse ;  /* 0x00008f00680a7a23 */ /* 0x100fe20000010805 */
[----:B------:R-:W-:Y:S01]  /*52c0*/  FSETP.NEU.FTZ.AND P0, PT, R102, -INF , PT ;  /* 0xff8000006600780b */ /* 0x000fe20003f1d000 */
[----:B------:R1:W-:Y:S01]  /*52d0*/  MUFU.EX2 R236, R3 ;  /* 0x0000000300ec7308 */ /* 0x0003e20000000800 */
[----:B------:R-:W-:-:S07]  /*52e0*/  FFMA.FTZ R4, R119, c[0x0][0x23c], -R5 ;  /* 0x00008f0077047a23 */ /* 0x000fce0000010805 */
[----:B------:R2:W3:Y:S01]  /*52f0*/  MUFU.EX2 R237, R10 ;  /* 0x0000000a00ed7308 */ /* 0x0004e20000000800 */
[----:B-1----:R-:W-:-:S07]  /*5300*/  FFMA.FTZ R3, R126, c[0x0][0x23c], -R5 ;  /* 0x00008f007e037a23 */ /* 0x002fce0000010805 */
[----:B------:R1:W-:Y:S01]  /*5310*/  MUFU.EX2 R227, R4 ;  /* 0x0000000400e37308 */ /* 0x0003e20000000800 */
[----:B--2---:R-:W-:-:S07]  /*5320*/  SHF.R.U32.HI R10, RZ, 0x18, R7 ;  /* 0x00000018ff0a7819 */ /* 0x004fce0000011607 */
[----:B------:R2:W4:Y:S01]  /*5330*/  MUFU.EX2 R235, R3 ;  /* 0x0000000300eb7308 */ /* 0x0005220000000800 */
[----:B---3--:R-:W-:Y:S02]  /*5340*/  F2FP.PACK_AB R11, R236, R237 ;  /* 0x000000edec0b723e */ /* 0x008fe400000000ff */
[----:B-1----:R-:W-:Y:S02]  /*5350*/  F2FP.PACK_AB R4, R238, R251 ;  /* 0x000000fbee04723e */ /* 0x002fe400000000ff */
[----:B--2---:R-:W-:Y:S01]  /*5360*/  SHF.R.U32.HI R3, RZ, 0x10, R7 ;  /* 0x00000010ff037819 */ /* 0x004fe20000011607 */
[--C-:B------:R-:W-:Y:S01]  /*5370*/  HSET2.LE.AND R7, R9, R107.reuse, PT ;  /* 0x0000006b09077233 */ /* 0x100fe20003803000 */
[----:B------:R-:W-:Y:S02]  /*5380*/  FFMA.FTZ R9, R128, c[0x0][0x23c], -R0 ;  /* 0x00008f0080097a23 */ /* 0x000fe40000010800 */
[----:B------:R-:W-:Y:S01]  /*5390*/  LOP3.LUT R8, R3, 0xff, RZ, 0xc0, !PT ;  /* 0x000000ff03087812 */ /* 0x000fe200078ec0ff */
[--C-:B------:R-:W-:Y:S01]  /*53a0*/  HSET2.LE.AND R3, R14, R107.reuse, PT ;  /* 0x0000006b0e037233 */ /* 0x100fe20003803000 */
[----:B------:R-:W-:Y:S01]  /*53b0*/  LOP3.LUT R11, R7, R11, RZ, 0xc0, !PT ;  /* 0x0000000b070b7212 */ /* 0x000fe200078ec0ff */
[----:B------:R4:W-:Y:S01]  /*53c0*/  MUFU.EX2 R223, R9 ;  /* 0x0000000900df7308 */ /* 0x0009e20000000800 */
[----:B------:R-:W-:Y:S01]  /*53d0*/  PRMT R12, R8, 0x5410, R10 ;  /* 0x00005410080c7816 */ /* 0x000fe2000000000a */
[----:B------:R-:W-:Y:S01]  /*53e0*/  FFMA.FTZ R8, R121, c[0x0][0x23c], -R0 ;  /* 0x00008f0079087a23 */ /* 0x000fe20000010800 */
[----:B------:R-:W-:Y:S01]  /*53f0*/  LOP3.LUT R10, R3, R4, RZ, 0xc0, !PT ;  /* 0x00000004030a7212 */ /* 0x000fe200078ec0ff */
[--C-:B------:R-:W-:Y:S01]  /*5400*/  HSET2.LE.AND R3, R13, R107.reuse, PT ;  /* 0x0000006b0d037233 */ /* 0x100fe20003803000 */
[----:B------:R-:W-:Y:S01]  /*5410*/  F2FP.PACK_AB R4, R239, R252 ;  /* 0x000000fcef04723e */ /* 0x000fe200000000ff */
[----:B------:R-:W-:Y:S01]  /*5420*/  HSET2.LE.AND R7, R12, R107, PT ;  /* 0x0000006b0c077233 */ /* 0x000fe20003803000 */
[----:B------:R-:W-:Y:S01]  /*5430*/  IMAD.WIDE.U32 R12, R17, -0x2daee0ad, RZ ;  /* 0xd2511f53110c7825 */ /* 0x000fe200078e00ff */
[----:B------:R1:W-:Y:S04]  /*5440*/  MUFU.EX2 R222, R8 ;  /* 0x0000000800de7308 */ /* 0x0003e80000000800 */
[----:B------:R-:W-:-:S02]  /*5450*/  LOP3.LUT R13, R13, UR6, R20, 0x96, !PT ;  /* 0x000000060d0d7c12 */ /* 0x000fc4000f8e9614 */
[----:B----4-:R-:W-:-:S03]  /*5460*/  F2FP.PACK_AB R9, R227, R235 ;  /* 0x000000ebe309723e */ /* 0x010fc600000000ff */
[----:B------:R-:W-:Y:S01]  /*5470*/  IMAD.WIDE.U32 R20, R13, -0x326172a9, RZ ;  /* 0xcd9e8d570d147825 */ /* 0x000fe200078e00ff */
[----:B------:R-:W-:-:S03]  /*5480*/  LOP3.LUT R9, R7, R9, RZ, 0xc0, !PT ;  /* 0x0000000907097212 */ /* 0x000fc600078ec0ff */
[--C-:B------:R-:W-:Y:S01]  /*5490*/  FFMA.FTZ R7, R120, c[0x0][0x23c], -R0.reuse ;  /* 0x00008f0078077a23 */ /* 0x100fe20000010800 */
[----:B-1----:R-:W-:Y:S01]  /*54a0*/  LOP3.LUT R8, R3, R4, RZ, 0xc0, !PT ;  /* 0x0000000403087212 */ /* 0x002fe200078ec0ff */
[----:B------:R-:W-:Y:S01]  /*54b0*/  FFMA.FTZ R3, R118, c[0x0][0x23c], -R0 ;  /* 0x00008f0076037a23 */ /* 0x000fe20000010800 */
[----:B------:R-:W-:Y:S01]  /*54c0*/  LOP3.LUT R4, R33, UR4, R12, 0x96, !PT ;  /* 0x0000000421047c12 */ /* 0x000fe2000f8e960c */
[----:B------:R-:W-:Y:S04]  /*54d0*/  MUFU.EX2 R220, R7 ;  /* 0x0000000700dc7308 */ /* 0x000fe80000000800 */
[----:B------:R-:W-:Y:S01]  /*54e0*/  IMAD.WIDE.U32 R12, R4, -0x326172a9, RZ ;  /* 0xcd9e8d57040c7825 */ /* 0x000fe200078e00ff */
[----:B------:R-:W-:Y:S03]  /*54f0*/  HMMA.16816.F32 R116, R8, R24, RZ ;  /* 0x000000180874723c */ /* 0x000fe600000018ff */
[----:B------:R1:W2:Y:S01]  /*5500*/  MUFU.EX2 R218, R3 ;  /* 0x0000000300da7308 */ /* 0x0002a20000000800 */
[----:B------:R-:W-:-:S02]  /*5510*/  LOP3.LUT R4, R13, UR15, R20, 0x96, !PT ;  /* 0x0000000f0d047c12 */ /* 0x000fc4000f8e9614 */
[----:B------:R-:W-:Y:S02]  /*5520*/  LOP3.LUT R16, R12, 0xff, RZ, 0xc0, !PT ;  /* 0x000000ff0c107812 */ /* 0x000fe400078ec0ff */
[----:B------:R-:W-:Y:S01]  /*5530*/  SHF.R.U32.HI R18, RZ, 0x18, R12 ;  /* 0x00000018ff127819 */ /* 0x000fe2000001160c */
[C---:B------:R-:W-:Y:S08]  /*5540*/  HMMA.16816.F32 R96, R8.reuse, R28, RZ ;  /* 0x0000001c0860723c */ /* 0x040ff000000018ff */
[----:B------:R-:W-:Y:S01]  /*5550*/  HMMA.16816.F32 R88, R8, R44, RZ ;  /* 0x0000002c0858723c */ /* 0x000fe200000018ff */
[----:B-1----:R-:W-:-:S05]  /*5560*/  FMUL.FTZ R3, R102, c[0x0][0x23c] ;  /* 0x00008f0066037a20 */ /* 0x002fca0000410000 */
[----:B------:R-:W-:Y:S02]  /*5570*/  FSEL R3, R3, RZ, P0 ;  /* 0x000000ff03037208 */ /* 0x000fe40000000000 */
[C---:B------:R-:W-:Y:S03]  /*5580*/  HMMA.16816.F32 R108, R8.reuse, R40, RZ ;  /* 0x00000028086c723c */ /* 0x040fe600000018ff */
[--C-:B------:R-:W-:Y:S02]  /*5590*/  FFMA.FTZ R7, R123, c[0x0][0x23c], -R3.reuse ;  /* 0x00008f007b077a23 */ /* 0x100fe40000010803 */
[----:B------:R-:W-:Y:S02]  /*55a0*/  FFMA.FTZ R15, R122, c[0x0][0x23c], -R3 ;  /* 0x00008f007a0f7a23 */ /* 0x000fe40000010803 */
[----:B------:R1:W-:Y:S01]  /*55b0*/  MUFU.EX2 R216, R7 ;  /* 0x0000000700d87308 */ /* 0x0003e20000000800 */
[C---:B------:R-:W-:Y:S07]  /*55c0*/  HMMA.16816.F32 R112, R8.reuse, R26, RZ ;  /* 0x0000001a0870723c */ /* 0x040fee00000018ff */
[----:B------:R3:W4:Y:S01]  /*55d0*/  MUFU.EX2 R217, R15 ;  /* 0x0000000f00d97308 */ /* 0x0007220000000800 */
[----:B------:R-:W-:Y:S01]  /*55e0*/  HMMA.16816.F32 R92, R8, R30, RZ ;  /* 0x0000001e085c723c */ /* 0x000fe200000018ff */
[----:B-1----:R-:W-:-:S07]  /*55f0*/  LOP3.LUT R7, R12, 0xffff, RZ, 0xc0, !PT ;  /* 0x0000ffff0c077812 */ /* 0x002fce00078ec0ff */
[C---:B------:R-:W-:Y:S01]  /*5600*/  HMMA.16816.F32 R84, R8.reuse, R46, RZ ;  /* 0x0000002e0854723c */ /* 0x040fe200000018ff */
[----:B------:R-:W-:Y:S02]  /*5610*/  SHF.R.U32.HI R13, RZ, 0x10, R12 ;  /* 0x00000010ff0d7819 */ /* 0x000fe4000001160c */
[----:B------:R-:W-:Y:S02]  /*5620*/  SHF.R.U32.HI R14, RZ, 0x8, R7 ;  /* 0x00000008ff0e7819 */ /* 0x000fe40000011607 */
[----:B------:R-:W-:Y:S02]  /*5630*/  LOP3.LUT R7, R4, 0xffff, RZ, 0xc0, !PT ;  /* 0x0000ffff04077812 */ /* 0x000fe400078ec0ff */
[----:B------:R-:W-:Y:S01]  /*5640*/  LOP3.LUT R12, R13, 0xff, RZ, 0xc0, !PT ;  /* 0x000000ff0d0c7812 */ /* 0x000fe200078ec0ff */
[----:B------:R-:W-:Y:S01]  /*5650*/  FFMA.FTZ R13, R130, c[0x0][0x23c], -R3 ;  /* 0x00008f00820d7a23 */ /* 0x000fe20000010803 */
[----:B------:R-:W-:Y:S01]  /*5660*/  PRMT R17, R16, 0x5410, R14 ;  /* 0x0000541010117816 */ /* 0x000fe2000000000e */
[----:B------:R-:W-:Y:S01]  /*5670*/  HMMA.16816.F32 R80, R8, R42, RZ ;  /* 0x0000002a0850723c */ /* 0x000fe200000018ff */
[----:B------:R-:W-:Y:S01]  /*5680*/  LOP3.LUT R16, R4, 0xff, RZ, 0xc0, !PT ;  /* 0x000000ff04107812 */ /* 0x000fe200078ec0ff */
[----:B------:R1:W-:Y:S01]  /*5690*/  MUFU.EX2 R212, R13 ;  /* 0x0000000d00d47308 */ /* 0x0003e20000000800 */
[----:B------:R-:W-:-:S02]  /*56a0*/  SHF.R.U32.HI R14, RZ, 0x8, R7 ;  /* 0x00000008ff0e7819 */ /* 0x000fc40000011607 */
[----:B---3--:R-:W-:Y:S01]  /*56b0*/  PRMT R15, R12, 0x5410, R18 ;  /* 0x000054100c0f7816 */ /* 0x008fe20000000012 */
[----:B------:R-:W-:Y:S01]  /*56c0*/  FFMA.FTZ R12, R129, c[0x0][0x23c], -R3 ;  /* 0x00008f00810c7a23 */ /* 0x000fe20000010803 */
[----:B------:R-:W-:Y:S01]  /*56d0*/  SHF.R.U32.HI R7, RZ, 0x10, R4 ;  /* 0x00000010ff077819 */ /* 0x000fe20000011604 */
[----:B------:R-:W-:Y:S01]  /*56e0*/  IMAD.WIDE.U32 R8, R19, -0x2daee0ad, RZ ;  /* 0xd2511f5313087825 */ /* 0x000fe200078e00ff */
[----:B------:R-:W-:Y:S01]  /*56f0*/  PRMT R18, R16, 0x5410, R14 ;  /* 0x0000541010127816 */ /* 0x000fe2000000000e */
[----:B------:R4:W3:Y:S01]  /*5700*/  MUFU.EX2 R210, R12 ;  /* 0x0000000c00d27308 */ /* 0x0008e20000000800 */
[----:B------:R-:W-:Y:S01]  /*5710*/  SHF.R.U32.HI R16, RZ, 0x18, R4 ;  /* 0x00000018ff107819 */ /* 0x000fe20000011604 */
[--C-:B------:R-:W-:Y:S01]  /*5720*/  HSET2.LE.AND R4, R17, R107.reuse, PT ;  /* 0x0000006b11047233 */ /* 0x100fe20003803000 */
[----:B------:R-:W-:Y:S01]  /*5730*/  LOP3.LUT R14, R7, 0xff, RZ, 0xc0, !PT ;  /* 0x000000ff070e7812 */ /* 0x000fe200078ec0ff */
[--C-:B------:R-:W-:Y:S01]  /*5740*/  HSET2.LE.AND R15, R15, R107.reuse, PT ;  /* 0x0000006b0f0f7233 */ /* 0x100fe20003803000 */
[----:B--2---:R-:W-:Y:S01]  /*5750*/  F2FP.PACK_AB R7, R220, R218 ;  /* 0x000000dadc07723e */ /* 0x004fe200000000ff */
[----:B------:R-:W-:Y:S01]  /*5760*/  FFMA.FTZ R11, R50, c[0x0][0x23c], -R5 ;  /* 0x00008f00320b7a23 */ /* 0x000fe20000010805 */
[----:B------:R-:W-:Y:S01]  /*5770*/  PRMT R16, R14, 0x5410, R16 ;  /* 0x000054100e107816 */ /* 0x000fe20000000010 */
[----:B-1----:R-:W-:Y:S01]  /*5780*/  FFMA.FTZ R13, R70, c[0x0][0x23c], -R6 ;  /* 0x00008f00460d7a23 */ /* 0x002fe20000010806 */
[----:B------:R-:W-:Y:S01]  /*5790*/  LOP3.LUT R14, R4, R7, RZ, 0xc0, !PT ;  /* 0x00000007040e7212 */ /* 0x000fe200078ec0ff */
[----:B------:R-:W-:Y:S01]  /*57a0*/  HSET2.LE.AND R4, R18, R107, PT ;  /* 0x0000006b12047233 */ /* 0x000fe20003803000 */
[----:B------:R-:W-:Y:S01]  /*57b0*/  F2FP.PACK_AB R7, R222, R223 ;  /* 0x000000dfde07723e */ /* 0x000fe200000000ff */
[----:B------:R1:W-:Y:S01]  /*57c0*/  MUFU.EX2 R215, R13 ;  /* 0x0000000d00d77308 */ /* 0x0003e20000000800 */
[----:B------:R-:W-:-:S02]  /*57d0*/  LOP3.LUT R10, R8, 0xff, RZ, 0xc0, !PT ;  /* 0x000000ff080a7812 */ /* 0x000fc400078ec0ff */
[----:B----4-:R-:W-:-:S04]  /*57e0*/  F2FP.PACK_AB R12, R217, R216 ;  /* 0x000000d8d90c723e */ /* 0x010fc800000000ff */
[----:B------:R-:W-:Y:S01]  /*57f0*/  LOP3.LUT R15, R15, R12, RZ, 0xc0, !PT ;  /* 0x0000000c0f0f7212 */ /* 0x000fe200078ec0ff */
[----:B------:R-:W-:Y:S01]  /*5800*/  FFMA.FTZ R12, R68, c[0x0][0x23c], -R6 ;  /* 0x00008f00440c7a23 */ /* 0x000fe20000010806 */
[----:B------:R2:W-:Y:S01]  /*5810*/  MUFU.EX2 R209, R11 ;  /* 0x0000000b00d17308 */ /* 0x0005e20000000800 */
[----:B-1----:R-:W-:Y:S01]  /*5820*/  HSET2.LE.AND R13, R16, R107, PT ;  /* 0x0000006b100d7233 */ /* 0x002fe20003803000 */
[----:B---3--:R-:W-:-:S06]  /*5830*/  F2FP.PACK_AB R16, R210, R212 ;  /* 0x000000d4d210723e */ /* 0x008fcc00000000ff */
[----:B------:R1:W-:Y:S01]  /*5840*/  MUFU.EX2 R214, R12 ;  /* 0x0000000c00d67308 */ /* 0x0003e20000000800 */
[----:B------:R-:W-:Y:S02]  /*5850*/  LOP3.LUT R13, R13, R16, RZ, 0xc0, !PT ;  /* 0x000000100d0d7212 */ /* 0x000fe400078ec0ff */
[----:B--2---:R-:W-:Y:S02]  /*5860*/  SHF.R.U32.HI R11, RZ, 0x18, R8 ;  /* 0x00000018ff0b7819 */ /* 0x004fe40000011608 */
[----:B-1----:R-:W-:Y:S01]  /*5870*/  LOP3.LUT R12, R4, R7, RZ, 0xc0, !PT ;  /* 0x00000007040c7212 */ /* 0x002fe200078ec0ff */
[--C-:B------:R-:W-:Y:S02]  /*5880*/  FFMA.FTZ R4, R48, c[0x0][0x23c], -R6.reuse ;  /* 0x00008f0030047a23 */ /* 0x100fe40000010806 */
[----:B------:R-:W-:Y:S02]  /*5890*/  LDSM.16.MT88.4 R48, [R191+0x6800] ;  /* 0x00680000bf30783b */ /* 0x000fe40000004200 */
[----:B------:R1:W-:Y:S02]  /*58a0*/  MUFU.EX2 R213, R4 ;  /* 0x0000000400d57308 */ /* 0x0003e40000000800 */
[C---:B------:R-:W-:Y:S08]  /*58b0*/  HMMA.16816.F32 R68, R12.reuse, R28, RZ ;  /* 0x0000001c0c44723c */ /* 0x040ff000000018ff */
[----:B------:R-:W-:Y:S01]  /*58c0*/  HMMA.16816.F32 R128, R12, R30, RZ ;  /* 0x0000001e0c80723c */ /* 0x000fe200000018ff */
[----:B-1----:R-:W-:-:S07]  /*58d0*/  FFMA.FTZ R4, R39, c[0x0][0x23c], -R6 ;  /* 0x00008f0027047a23 */ /* 0x002fce0000010806 */
[C---:B------:R-:W-:Y:S01]  /*58e0*/  HMMA.16816.F32 R76, R12.reuse, R24, RZ ;  /* 0x000000180c4c723c */ /* 0x040fe200000018ff */
[----:B------:R-:W-:Y:S01]  /*58f0*/  LDSM.16.MT88.4 R36, [R192+0x6800] ;  /* 0x00680000c024783b */ /* 0x000fe20000004200 */
[----:B------:R1:W2:Y:S06]  /*5900*/  MUFU.EX2 R211, R4 ;  /* 0x0000000400d37308 */ /* 0x0002ac0000000800 */
[C---:B------:R-:W-:Y:S01]  /*5910*/  HMMA.16816.F32 R120, R12.reuse, R26, RZ ;  /* 0x0000001a0c78723c */ /* 0x040fe200000018ff */
[----:B------:R-:W3:Y:S07]  /*5920*/  LDSM.16.MT88.4 R24, [R189+0x6800] ;  /* 0x00680000bd18783b */ /* 0x000eee0000004200 */
[----:B------:R-:W-:Y:S01]  /*5930*/  HMMA.16816.F32 R28, R12, R40, RZ ;  /* 0x000000280c1c723c */ /* 0x000fe200000018ff */
[----:B-1----:R-:W-:-:S04]  /*5940*/  LOP3.LUT R4, R8, 0xffff, RZ, 0xc0, !PT ;  /* 0x0000ffff08047812 */ /* 0x002fc800078ec0ff */
[----:B------:R-:W-:Y:S02]  /*5950*/  SHF.R.U32.HI R7, RZ, 0x8, R4 ;  /* 0x00000008ff077819 */ /* 0x000fe40000011604 */
[----:B------:R-:W-:Y:S02]  /*5960*/  LOP3.LUT R4, R9, UR14, R34, 0x96, !PT ;  /* 0x0000000e09047c12 */ /* 0x000fe4000f8e9622 */
[----:B------:R-:W-:Y:S01]  /*5970*/  SHF.R.U32.HI R9, RZ, 0x10, R8 ;  /* 0x00000010ff097819 */ /* 0x000fe20000011608 */
[----:B------:R-:W-:Y:S01]  /*5980*/  FFMA.FTZ R8, R67, c[0x0][0x23c], -R5 ;  /* 0x00008f0043087a23 */ /* 0x000fe20000010805 */
[----:B------:R-:W-:Y:S01]  /*5990*/  PRMT R16, R10, 0x5410, R7 ;  /* 0x000054100a107816 */ /* 0x000fe20000000007 */
[----:B------:R-:W-:Y:S01]  /*59a0*/  HMMA.16816.F32 R64, R12, R44, RZ ;  /* 0x0000002c0c40723c */ /* 0x000fe200000018ff */
[C---:B------:R-:W-:Y:S01]  /*59b0*/  LOP3.LUT R7, R4.reuse, 0xffff, RZ, 0xc0, !PT ;  /* 0x0000ffff04077812 */ /* 0x040fe200078ec0ff */
[----:B------:R1:W4:Y:S01]  /*59c0*/  MUFU.EX2 R208, R8 ;  /* 0x0000000800d07308 */ /* 0x0003220000000800 */
[----:B------:R-:W-:-:S02]  /*59d0*/  LOP3.LUT R10, R4, 0xff, RZ, 0xc0, !PT ;  /* 0x000000ff040a7812 */ /* 0x000fc400078ec0ff */
[----:B------:R-:W-:Y:S02]  /*59e0*/  SHF.R.U32.HI R7, RZ, 0x8, R7 ;  /* 0x00000008ff077819 */ /* 0x000fe40000011607 */
[----:B------:R-:W-:Y:S01]  /*59f0*/  LOP3.LUT R9, R9, 0xff, RZ, 0xc0, !PT ;  /* 0x000000ff09097812 */ /* 0x000fe200078ec0ff */
[----:B------:R-:W-:Y:S01]  /*5a00*/  HMMA.16816.F32 R44, R12, R46, RZ ;  /* 0x0000002e0c2c723c */ /* 0x000fe200000018ff */
[----:B------:R-:W-:Y:S02]  /*5a10*/  PRMT R17, R10, 0x5410, R7 ;  /* 0x000054100a117816 */ /* 0x000fe40000000007 */
[--C-:B------:R-:W-:Y:S02]  /*5a20*/  SHF.R.U32.HI R7, RZ, 0x10, R4.reuse ;  /* 0x00000010ff077819 */ /* 0x100fe40000011604 */
[----:B------:R-:W-:Y:S02]  /*5a30*/  PRMT R11, R9, 0x5410, R11 ;  /* 0x00005410090b7816 */ /* 0x000fe4000000000b */
[----:B------:R-:W-:Y:S01]  /*5a40*/  SHF.R.U32.HI R10, RZ, 0x18, R4 ;  /* 0x00000018ff0a7819 */ /* 0x000fe20000011604 */
[--C-:B------:R-:W-:Y:S01]  /*5a50*/  HSET2.LE.AND R4, R16, R107.reuse, PT ;  /* 0x0000006b10047233 */ /* 0x100fe20003803000 */
[----:B------:R-:W-:Y:S01]  /*5a60*/  LOP3.LUT R9, R7, 0xff, RZ, 0xc0, !PT ;  /* 0x000000ff07097812 */ /* 0x000fe200078ec0ff */
[----:B-1----:R-:W-:Y:S01]  /*5a70*/  FFMA.FTZ R8, R133, c[0x0][0x23c], -R5 ;  /* 0x00008f0085087a23 */ /* 0x002fe20000010805 */
[----:B--2---:R-:W-:Y:S01]  /*5a80*/  F2FP.PACK_AB R7, R211, R213 ;  /* 0x000000d5d307723e */ /* 0x004fe200000000ff */
[--C-:B------:R-:W-:Y:S01]  /*5a90*/  HSET2.LE.AND R11, R11, R107.reuse, PT ;  /* 0x0000006b0b0b7233 */ /* 0x100fe20003803000 */
[----:B------:R-:W-:Y:S01]  /*5aa0*/  PRMT R16, R9, 0x5410, R10 ;  /* 0x0000541009107816 */ /* 0x000fe2000000000a */
[----:B------:R1:W-:Y:S01]  /*5ab0*/  MUFU.EX2 R207, R8 ;  /* 0x0000000800cf7308 */ /* 0x0003e20000000800 */
[----:B------:R-:W-:Y:S01]  /*5ac0*/  LOP3.LUT R10, R4, R7, RZ, 0xc0, !PT ;  /* 0x00000007040a7212 */ /* 0x000fe200078ec0ff */
[----:B------:R-:W-:Y:S01]  /*5ad0*/  HSET2.LE.AND R4, R17, R107, PT ;  /* 0x0000006b11047233 */ /* 0x000fe20003803000 */
[----:B------:R-:W-:Y:S01]  /*5ae0*/  F2FP.PACK_AB R7, R214, R215 ;  /* 0x000000d7d607723e */ /* 0x000fe200000000ff */
[----:B------:R-:W-:-:S02]  /*5af0*/  FFMA.FTZ R9, R135, c[0x0][0x23c], -R0 ;  /* 0x00008f0087097a23 */ /* 0x000fc40000010800 */
[----:B------:R-:W-:Y:S02]  /*5b00*/  FFMA.FTZ R17, R134, c[0x0][0x23c], -R0 ;  /* 0x00008f0086117a23 */ /* 0x000fe40000010800 */
[----:B------:R2:W-:Y:S01]  /*5b10*/  MUFU.EX2 R205, R9 ;  /* 0x0000000900cd7308 */ /* 0x0005e20000000800 */
[----:B-1----:R-:W-:-:S07]  /*5b20*/  FFMA.FTZ R8, R132, c[0x0][0x23c], -R5 ;  /* 0x00008f0084087a23 */ /* 0x002fce0000010805 */
[----:B------:R-:W-:Y:S01]  /*5b30*/  MUFU.EX2 R187, R17 ;  /* 0x0000001100bb7308 */ /* 0x000fe20000000800 */
[----:B------:R-:W-:Y:S01]  /*5b40*/  HMMA.16816.F32 R132, R12, R42, RZ ;  /* 0x0000002a0c84723c */ /* 0x000fe200000018ff */
[----:B--2---:R-:W-:-:S06]  /*5b50*/  HSET2.LE.AND R9, R16, R107, PT ;  /* 0x0000006b10097233 */ /* 0x004fcc0003803000 */
[----:B------:R4:W1:Y:S01]  /*5b60*/  MUFU.EX2 R206, R8 ;  /* 0x0000000800ce7308 */ /* 0x0008620000000800 */
[----:B------:R-:W-:-:S07]  /*5b70*/  FFMA.FTZ R14, R149, c[0x0][0x23c], -R3 ;  /* 0x00008f00950e7a23 */ /* 0x000fce0000010803 */
[----:B------:R2:W-:Y:S01]  /*5b80*/  MUFU.EX2 R184, R14 ;  /* 0x0000000e00b87308 */ /* 0x0005e20000000800 */
[----:B----4-:R-:W-:Y:S02]  /*5b90*/  F2FP.PACK_AB R8, R208, R209 ;  /* 0x000000d1d008723e */ /* 0x010fe400000000ff */
[----:B-1----:R-:W-:Y:S02]  /*5ba0*/  F2FP.PACK_AB R16, R206, R207 ;  /* 0x000000cfce10723e */ /* 0x002fe400000000ff */
[----:B------:R-:W-:Y:S02]  /*5bb0*/  LOP3.LUT R11, R11, R8, RZ, 0xc0, !PT ;  /* 0x000000080b0b7212 */ /* 0x000fe400078ec0ff */
[----:B------:R-:W-:Y:S01]  /*5bc0*/  LOP3.LUT R8, R4, R7, RZ, 0xc0, !PT ;  /* 0x0000000704087212 */ /* 0x000fe200078ec0ff */
[----:B------:R-:W-:Y:S01]  /*5bd0*/  FFMA.FTZ R4, R136, c[0x0][0x23c], -R0 ;  /* 0x00008f0088047a23 */ /* 0x000fe20000010800 */
[----:B------:R-:W-:Y:S01]  /*5be0*/  IADD3 R7, R73, 0x1, RZ ;  /* 0x0000000149077810 */ /* 0x000fe20007ffe0ff */
[----:B--2---:R-:W-:Y:S01]  /*5bf0*/  FFMA.FTZ R14, R139, c[0x0][0x23c], -R3 ;  /* 0x00008f008b0e7a23 */ /* 0x004fe20000010803 */
[----:B------:R-:W-:Y:S01]  /*5c00*/  LOP3.LUT R9, R9, R16, RZ, 0xc0, !PT ;  /* 0x0000001009097212 */ /* 0x000fe200078ec0ff */
[----:B------:R1:W-:Y:S01]  /*5c10*/  MUFU.EX2 R186, R4 ;  /* 0x0000000400ba7308 */ /* 0x0003e20000000800 */
[----:B------:R-:W-:-:S05]  /*5c20*/  LOP3.LUT R20, R125, UR19, R7, 0x96, !PT ;  /* 0x000000137d147c12 */ /* 0x000fca000f8e9607 */
[C---:B---3--:R-:W-:Y:S02]  /*5c30*/  HMMA.16816.F32 R116, R8.reuse, R24, R116 ;  /* 0x000000180874723c */ /* 0x048fe40000001874 */
[----:B------:R2:W-:Y:S06]  /*5c40*/  MUFU.EX2 R185, R14 ;  /* 0x0000000e00b97308 */ /* 0x0005ec0000000800 */
[----:B------:R-:W-:Y:S01]  /*5c50*/  HMMA.16816.F32 R96, R8, R36, R96 ;  /* 0x000000240860723c */ /* 0x000fe20000001860 */
[----:B-1----:R-:W-:-:S04]  /*5c60*/  FFMA.FTZ R4, R127, c[0x0][0x23c], -R0 ;  /* 0x00008f007f047a23 */ /* 0x002fc80000010800 */
[----:B------:R1:W3:Y:S03]  /*5c70*/  MUFU.EX2 R225, R4 ;  /* 0x0000000400e17308 */ /* 0x0002e60000000800 */
[----:B------:R-:W-:Y:S01]  /*5c80*/  HMMA.16816.F32 R124, R8, R48, R108 ;  /* 0x00000030087c723c */ /* 0x000fe2000000186c */
[----:B--2---:R-:W-:-:S04]  /*5c90*/  FFMA.FTZ R14, R143, c[0x0][0x23c], -R3 ;  /* 0x00008f008f0e7a23 */ /* 0x004fc80000010803 */
[----:B------:R2:W4:Y:S03]  /*5ca0*/  MUFU.EX2 R183, R14 ;  /* 0x0000000e00b77308 */ /* 0x0005260000000800 */
[----:B------:R-:W-:Y:S01]  /*5cb0*/  HMMA.16816.F32 R88, R8, R52, R88 ;  /* 0x000000340858723c */ /* 0x000fe20000001858 */
[----:B-1----:R-:W-:-:S07]  /*5cc0*/  LOP3.LUT R4, R21, UR5, R60, 0x96, !PT ;  /* 0x0000000515047c12 */ /* 0x002fce000f8e963c */
[----:B------:R-:W-:Y:S01]  /*5cd0*/  HMMA.16816.F32 R112, R8, R26, R112 ;  /* 0x0000001a0870723c */ /* 0x000fe20000001870 */
[----:B------:R-:W-:-:S05]  /*5ce0*/  IMAD.WIDE.U32 R12, R4, -0x2daee0ad, RZ ;  /* 0xd2511f53040c7825 */ /* 0x000fca00078e00ff */
[C---:B------:R-:W-:Y:S02]  /*5cf0*/  LOP3.LUT R7, R12.reuse, 0xffff, RZ, 0xc0, !PT ;  /* 0x0000ffff0c077812 */ /* 0x040fe400078ec0ff */
[C---:B------:R-:W-:Y:S01]  /*5d00*/  HMMA.16816.F32 R140, R8.reuse, R38, R92 ;  /* 0x00000026088c723c */ /* 0x040fe2000000185c */
[----:B------:R-:W-:Y:S02]  /*5d10*/  LOP3.LUT R4, R13, UR14, R32, 0x96, !PT ;  /* 0x0000000e0d047c12 */ /* 0x000fe4000f8e9620 */
[----:B------:R-:W-:Y:S01]  /*5d20*/  LOP3.LUT R15, R12, 0xff, RZ, 0xc0, !PT ;  /* 0x000000ff0c0f7812 */ /* 0x000fe200078ec0ff */
[----:B------:R-:W-:Y:S01]  /*5d30*/  LDSM.16.MT88.4 R32, [R192+0x7000] ;  /* 0x00700000c020783b */ /* 0x000fe20000004200 */
[----:B------:R-:W-:Y:S02]  /*5d40*/  SHF.R.U32.HI R13, RZ, 0x8, R7 ;  /* 0x00000008ff0d7819 */ /* 0x000fe40000011607 */
[----:B------:R-:W-:Y:S01]  /*5d50*/  SHF.R.U32.HI R7, RZ, 0x10, R12 ;  /* 0x00000010ff077819 */ /* 0x000fe2000001160c */
[----:B------:R-:W-:Y:S01]  /*5d60*/  HMMA.16816.F32 R84, R8, R54, R84 ;  /* 0x000000360854723c */ /* 0x000fe20000001854 */
[----:B------:R-:W-:Y:S01]  /*5d70*/  PRMT R15, R15, 0x5410, R13 ;  /* 0x000054100f0f7816 */ /* 0x000fe2000000000d */
[----:B------:R-:W-:Y:S01]  /*5d80*/  FFMA.FTZ R13, R150, c[0x0][0x23c], -R3 ;  /* 0x00008f00960d7a23 */ /* 0x000fe20000010803 */
[----:B------:R-:W-:-:S02]  /*5d90*/  LOP3.LUT R16, R7, 0xff, RZ, 0xc0, !PT ;  /* 0x000000ff07107812 */ /* 0x000fc400078ec0ff */
[C---:B------:R-:W-:Y:S01]  /*5da0*/  LOP3.LUT R7, R4.reuse, 0xffff, RZ, 0xc0, !PT ;  /* 0x0000ffff04077812 */ /* 0x040fe200078ec0ff */
[----:B------:R1:W5:Y:S01]  /*5db0*/  MUFU.EX2 R182, R13 ;  /* 0x0000000d00b67308 */ /* 0x0003620000000800 */
[----:B------:R-:W-:Y:S01]  /*5dc0*/  SHF.R.U32.HI R19, RZ, 0x18, R12 ;  /* 0x00000018ff137819 */ /* 0x000fe2000001160c */
[----:B------:R-:W-:Y:S01]  /*5dd0*/  HMMA.16816.F32 R108, R8, R50, R80 ;  /* 0x00000032086c723c */ /* 0x000fe20000001850 */
[----:B------:R-:W-:Y:S02]  /*5de0*/  LOP3.LUT R18, R4, 0xff, RZ, 0xc0, !PT ;  /* 0x000000ff04127812 */ /* 0x000fe400078ec0ff */
[--C-:B------:R-:W-:Y:S02]  /*5df0*/  SHF.R.U32.HI R12, RZ, 0x10, R4.reuse ;  /* 0x00000010ff0c7819 */ /* 0x100fe40000011604 */
[----:B------:R-:W-:Y:S01]  /*5e00*/  SHF.R.U32.HI R17, RZ, 0x18, R4 ;  /* 0x00000018ff117819 */ /* 0x000fe20000011604 */
[----:B------:R-:W-:Y:S01]  /*5e10*/  HSET2.LE.AND R4, R15, R107, PT ;  /* 0x0000006b0f047233 */ /* 0x000fe20003803000 */
[----:B--2---:R-:W-:-:S02]  /*5e20*/  SHF.R.U32.HI R14, RZ, 0x8, R7 ;  /* 0x00000008ff0e7819 */ /* 0x004fc40000011607 */
[----:B---3--:R-:W-:Y:S02]  /*5e30*/  F2FP.PACK_AB R7, R225, R186 ;  /* 0x000000bae107723e */ /* 0x008fe400000000ff */
[----:B------:R-:W-:Y:S02]  /*5e40*/  LOP3.LUT R12, R12, 0xff, RZ, 0xc0, !PT ;  /* 0x000000ff0c0c7812 */ /* 0x000fe400078ec0ff */
[----:B------:R-:W-:Y:S02]  /*5e50*/  PRMT R15, R18, 0x5410, R14 ;  /* 0x00005410120f7816 */ /* 0x000fe4000000000e */
[----:B-1----:R-:W-:Y:S02]  /*5e60*/  PRMT R13, R16, 0x5410, R19 ;  /* 0x00005410100d7816 */ /* 0x002fe40000000013 */
[----:B------:R-:W-:Y:S02]  /*5e70*/  LOP3.LUT R14, R4, R7, RZ, 0xc0, !PT ;  /* 0x00000007040e7212 */ /* 0x000fe400078ec0ff */
[----:B------:R-:W-:Y:S01]  /*5e80*/  PRMT R16, R12, 0x5410, R17 ;  /* 0x000054100c107816 */ /* 0x000fe20000000011 */
[--C-:B------:R-:W-:Y:S01]  /*5e90*/  HSET2.LE.AND R4, R13, R107.reuse, PT ;  /* 0x0000006b0d047233 */ /* 0x100fe20003803000 */
[----:B----4-:R-:W-:Y:S01]  /*5ea0*/  F2FP.PACK_AB R7, R183, R185 ;  /* 0x000000b9b707723e */ /* 0x010fe200000000ff */
[----:B------:R-:W-:Y:S01]  /*5eb0*/  HSET2.LE.AND R12, R15, R107, PT ;  /* 0x0000006b0f0c7233 */ /* 0x000fe20003803000 */
[----:B------:R-:W-:-:S02]  /*5ec0*/  F2FP.PACK_AB R13, R187, R205 ;  /* 0x000000cdbb0d723e */ /* 0x000fc400000000ff */
[----:B------:R-:W-:Y:S01]  /*5ed0*/  LOP3.LUT R15, R4, R7, RZ, 0xc0, !PT ;  /* 0x00000007040f7212 */ /* 0x000fe200078ec0ff */
[----:B------:R-:W-:Y:S01]  /*5ee0*/  HSET2.LE.AND R4, R16, R107, PT ;  /* 0x0000006b10047233 */ /* 0x000fe20003803000 */
[----:B-----5:R-:W-:Y:S01]  /*5ef0*/  F2FP.PACK_AB R7, R182, R184 ;  /* 0x000000b8b607723e */ /* 0x020fe200000000ff */
[----:B------:R-:W-:Y:S01]  /*5f00*/  IMAD.WIDE.U32 R16, R20, -0x326172a9, RZ ;  /* 0xcd9e8d5714107825 */ /* 0x000fe200078e00ff */
[----:B------:R-:W-:Y:S02]  /*5f10*/  LOP3.LUT R12, R12, R13, RZ, 0xc0, !PT ;  /* 0x0000000d0c0c7212 */ /* 0x000fe400078ec0ff */
[----:B------:R-:W-:Y:S02]  /*5f20*/  LOP3.LUT R13, R4, R7, RZ, 0xc0, !PT ;  /* 0x00000007040d7212 */ /* 0x000fe400078ec0ff */
[----:B------:R-:W-:Y:S02]  /*5f30*/  LOP3.LUT R4, R17, UR13, R72, 0x96, !PT ;  /* 0x0000000d11047c12 */ /* 0x000fe4000f8e9648 */
[----:B------:R-:W-:-:S03]  /*5f40*/  LOP3.LUT R7, R59, UR11, R16, 0x96, !PT ;  /* 0x0000000b3b077c12 */ /* 0x000fc6000f8e9610 */
[----:B------:R-:W-:Y:S01]  /*5f50*/  IMAD.WIDE.U32 R10, R4, -0x2daee0ad, RZ ;  /* 0xd2511f53040a7825 */ /* 0x000fe200078e00ff */
[----:B------:R-:W-:Y:S03]  /*5f60*/  HMMA.16816.F32 R68, R12, R36, R68 ;  /* 0x000000240c44723c */ /* 0x000fe60000001844 */
[----:B------:R-:W-:Y:S01]  /*5f70*/  IMAD.WIDE.U32 R8, R7, -0x2daee0ad, RZ ;  /* 0xd2511f5307087825 */ /* 0x000fe200078e00ff */
[----:B------:R-:W-:-:S04]  /*5f80*/  LOP3.LUT R7, R11, UR10, R74, 0x96, !PT ;  /* 0x0000000a0b077c12 */ /* 0x000fc8000f8e964a */
[----:B------:R-:W-:Y:S01]  /*5f90*/  LOP3.LUT R4, R9, UR8, R10, 0x96, !PT ;  /* 0x0000000809047c12 */ /* 0x000fe2000f8e960a */
[----:B------:R-:W-:Y:S01]  /*5fa0*/  FFMA.FTZ R9, R148, c[0x0][0x23c], -R6 ;  /* 0x00008f0094097a23 */ /* 0x000fe20000010806 */
[C---:B------:R-:W-:Y:S01]  /*5fb0*/  HMMA.16816.F32 R64, R12.reuse, R52, R64 ;  /* 0x000000340c40723c */ /* 0x040fe20000001840 */
[----:B------:R-:W-:Y:S02]  /*5fc0*/  IMAD.WIDE.U32 R10, R7, -0x326172a9, RZ ;  /* 0xcd9e8d57070a7825 */ /* 0x000fe400078e00ff */
[----:B------:R1:W-:Y:S02]  /*5fd0*/  MUFU.EX2 R181, R9 ;  /* 0x0000000900b57308 */ /* 0x0003e40000000800 */
[----:B------:R-:W-:Y:S01]  /*5fe0*/  IMAD.WIDE.U32 R42, R4, -0x326172a9, RZ ;  /* 0xcd9e8d57042a7825 */ /* 0x000fe200078e00ff */
[----:B------:R-:W-:Y:S02]  /*5ff0*/  LOP3.LUT R4, R17, UR13, R62, 0x96, !PT ;  /* 0x0000000d11047c12 */ /* 0x000fe4000f8e963e */
[----:B------:R-:W-:Y:S01]  /*6000*/  LOP3.LUT R11, R11, UR9, R58, 0x96, !PT ;  /* 0x000000090b0b7c12 */ /* 0x000fe2000f8e963a */
[----:B------:R-:W-:Y:S01]  /*6010*/  FFMA.FTZ R7, R137, c[0x0][0x23c], -R6 ;  /* 0x00008f0089077a23 */ /* 0x000fe20000010806 */
[----:B------:R-:W-:Y:S01]  /*6020*/  HMMA.16816.F32 R80, R12, R24, R76 ;  /* 0x000000180c50723c */ /* 0x000fe2000000184c */
[----:B------:R-:W-:-:S02]  /*6030*/  IMAD.WIDE.U32 R18, R4, -0x2daee0ad, RZ ;  /* 0xd2511f5304127825 */ /* 0x000fc400078e00ff */
[----:B------:R2:W3:Y:S02]  /*6040*/  MUFU.EX2 R180, R7 ;  /* 0x0000000700b47308 */ /* 0x0004e40000000800 */
[----:B------:R-:W-:-:S03]  /*6050*/  FFMA.FTZ R4, R138, c[0x0][0x23c], -R6 ;  /* 0x00008f008a047a23 */ /* 0x000fc60000010806 */
[C---:B------:R-:W-:Y:S01]  /*6060*/  HMMA.16816.F32 R136, R12.reuse, R48, R28 ;  /* 0x000000300c88723c */ /* 0x040fe2000000181c */
[----:B-1----:R-:W-:Y:S01]  /*6070*/  LOP3.LUT R9, R43, UR7, R10, 0x96, !PT ;  /* 0x000000072b097c12 */ /* 0x002fe2000f8e960a */
[----:B------:R-:W-:Y:S01]  /*6080*/  IMAD.WIDE.U32 R10, R11, -0x2daee0ad, RZ ;  /* 0xd2511f530b0a7825 */ /* 0x000fe200078e00ff */
[----:B------:R1:W-:Y:S01]  /*6090*/  MUFU.EX2 R179, R4 ;  /* 0x0000000400b37308 */ /* 0x0003e20000000800 */
[----:B------:R-:W4:Y:S02]  /*60a0*/  LDSM.16.MT88.4 R28, [R189+0x7000] ;  /* 0x00700000bd1c783b */ /* 0x000f240000004200 */
[----:B------:R-:W-:Y:S01]  /*60b0*/  IMAD.WIDE.U32 R40, R9, -0x2daee0ad, RZ ;  /* 0xd2511f5309287825 */ /* 0x000fe200078e00ff */
[----:B------:R-:W-:Y:S01]  /*60c0*/  LOP3.LUT R9, R57, UR11, R16, 0x96, !PT ;  /* 0x0000000b39097c12 */ /* 0x000fe2000f8e9610 */
[----:B------:R-:W-:Y:S01]  /*60d0*/  HMMA.16816.F32 R60, R12, R26, R120 ;  /* 0x0000001a0c3c723c */ /* 0x000fe20000001878 */
[----:B------:R-:W-:Y:S01]  /*60e0*/  LOP3.LUT R16, R19, UR10, R106, 0x96, !PT ;  /* 0x0000000a13107c12 */ /* 0x000fe2000f8e966a */
[----:B------:R-:W5:Y:S01]  /*60f0*/  LDSM.16.MT88.4 R24, [R190+0x7000] ;  /* 0x00700000be18783b */ /* 0x000f620000004200 */
[----:B--2---:R-:W-:Y:S01]  /*6100*/  LOP3.LUT R7, R11, UR6, R8, 0x96, !PT ;  /* 0x000000060b077c12 */ /* 0x004fe2000f8e9608 */
[----:B------:R-:W-:-:S04]  /*6110*/  IMAD.WIDE.U32 R20, R9, -0x2daee0ad, RZ ;  /* 0xd2511f5309147825 */ /* 0x000fc800078e00ff */
[----:B------:R-:W-:Y:S01]  /*6120*/  IMAD.WIDE.U32 R36, R7, -0x326172a9, RZ ;  /* 0xcd9e8d5707247825 */ /* 0x000fe200078e00ff */
[----:B------:R-:W-:Y:S01]  /*6130*/  LOP3.LUT R21, R21, UR8, R18, 0x96, !PT ;  /* 0x0000000815157c12 */ /* 0x000fe2000f8e9612 */
[C---:B------:R-:W-:Y:S01]  /*6140*/  HMMA.16816.F32 R52, R12.reuse, R54, R44 ;  /* 0x000000360c34723c */ /* 0x040fe2000000182c */
[----:B-1----:R-:W-:Y:S01]  /*6150*/  LOP3.LUT R4, R41, UR4, R10, 0x96, !PT ;  /* 0x0000000429047c12 */ /* 0x002fe2000f8e960a */
[----:B------:R-:W-:Y:S01]  /*6160*/  FFMA.FTZ R7, R154, c[0x0][0x23c], -R5 ;  /* 0x00008f009a077a23 */ /* 0x000fe20000010805 */
[----:B------:R-:W1:Y:S01]  /*6170*/  LDSM.16.MT88.4 R44, [R191+0x7000] ;  /* 0x00700000bf2c783b */ /* 0x000e620000004200 */
[----:B------:R-:W-:Y:S02]  /*6180*/  FFMA.FTZ R10, R144, c[0x0][0x23c], -R6 ;  /* 0x00008f00900a7a23 */ /* 0x000fe40000010806 */
[----:B------:R-:W-:Y:S01]  /*6190*/  IMAD.WIDE.U32 R8, R4, -0x326172a9, RZ ;  /* 0xcd9e8d5704087825 */ /* 0x000fe200078e00ff */
[----:B------:R2:W-:Y:S01]  /*61a0*/  MUFU.EX2 R150, R7 ;  /* 0x0000000700967308 */ /* 0x0005e20000000800 */
[----:B------:R-:W-:Y:S02]  /*61b0*/  HMMA.16816.F32 R48, R12, R50, R132 ;  /* 0x000000320c30723c */ /* 0x000fe40000001884 */
[----:B------:R-:W-:Y:S01]  /*61c0*/  IMAD.WIDE.U32 R22, R16, -0x326172a9, RZ ;  /* 0xcd9e8d5710167825 */ /* 0x000fe200078e00ff */
[----:B------:R-:W-:-:S02]  /*61d0*/  LOP3.LUT R4, R9, UR15, R36, 0x96, !PT ;  /* 0x0000000f09047c12 */ /* 0x000fc4000f8e9624 */
[C---:B------:R-:W-:Y:S01]  /*61e0*/  LOP3.LUT R9, R8.reuse, 0xffff, RZ, 0xc0, !PT ;  /* 0x0000ffff08097812 */ /* 0x040fe200078ec0ff */
[----:B------:R-:W-:Y:S01]  /*61f0*/  FFMA.FTZ R11, R145, c[0x0][0x23c], -R5 ;  /* 0x00008f00910b7a23 */ /* 0x000fe20000010805 */
[----:B------:R3:W-:Y:S01]  /*6200*/  MUFU.EX2 R173, R10 ;  /* 0x0000000a00ad7308 */ /* 0x0007e20000000800 */
[----:B------:R-:W-:Y:S02]  /*6210*/  LOP3.LUT R16, R8, 0xff, RZ, 0xc0, !PT ;  /* 0x000000ff08107812 */ /* 0x000fe400078ec0ff */
[----:B------:R-:W-:Y:S02]  /*6220*/  SHF.R.U32.HI R9, RZ, 0x8, R9 ;  /* 0x00000008ff097819 */ /* 0x000fe40000011609 */
[--C-:B------:R-:W-:Y:S02]  /*6230*/  SHF.R.U32.HI R17, RZ, 0x10, R8.reuse ;  /* 0x00000010ff117819 */ /* 0x100fe40000011608 */
[----:B------:R-:W-:Y:S01]  /*6240*/  SHF.R.U32.HI R18, RZ, 0x18, R8 ;  /* 0x00000018ff127819 */ /* 0x000fe20000011608 */
[----:B------:R4:W1:Y:S01]  /*6250*/  MUFU.EX2 R149, R11 ;  /* 0x0000000b00957308 */ /* 0x0008620000000800 */
[----:B--2---:R-:W-:Y:S01]  /*6260*/  LOP3.LUT R7, R4, 0xffff, RZ, 0xc0, !PT ;  /* 0x0000ffff04077812 */ /* 0x004fe200078ec0ff */
[----:B------:R-:W-:Y:S01]  /*6270*/  FFMA.FTZ R8, R146, c[0x0][0x23c], -R5 ;  /* 0x00008f0092087a23 */ /* 0x000fe20000010805 */
[----:B------:R-:W-:Y:S01]  /*6280*/  PRMT R19, R16, 0x5410, R9 ;  /* 0x0000541010137816 */ /* 0x000fe20000000009 */
[----:B------:R-:W-:Y:S01]  /*6290*/  FFMA.FTZ R9, R147, c[0x0][0x23c], -R5 ;  /* 0x00008f0093097a23 */ /* 0x000fe20000010805 */
[----:B------:R-:W-:-:S02]  /*62a0*/  SHF.R.U32.HI R7, RZ, 0x8, R7 ;  /* 0x00000008ff077819 */ /* 0x000fc40000011607 */
[----:B------:R-:W-:Y:S01]  /*62b0*/  SHF.R.U32.HI R16, RZ, 0x18, R4 ;  /* 0x00000018ff107819 */ /* 0x000fe20000011604 */
[----:B------:R2:W-:Y:S01]  /*62c0*/  MUFU.EX2 R148, R8 ;  /* 0x0000000800947308 */ /* 0x0005e20000000800 */
[----:B---3--:R-:W-:Y:S02]  /*62d0*/  LOP3.LUT R10, R4, 0xff, RZ, 0xc0, !PT ;  /* 0x000000ff040a7812 */ /* 0x008fe400078ec0ff */
[----:B------:R-:W-:Y:S02]  /*62e0*/  LOP3.LUT R23, R23, UR9, R56, 0x96, !PT ;  /* 0x0000000917177c12 */ /* 0x000fe4000f8e9638 */
[----:B------:R-:W-:Y:S01]  /*62f0*/  PRMT R10, R10, 0x5410, R7 ;  /* 0x000054100a0a7816 */ /* 0x000fe20000000007 */
[----:B------:R-:W-:Y:S01]  /*6300*/  HMMA.16816.F32 R56, R12, R38, R128 ;  /* 0x000000260c38723c */ /* 0x000fe20000001880 */
[----:B------:R-:W-:Y:S01]  /*6310*/  SHF.R.U32.HI R7, RZ, 0x10, R4 ;  /* 0x00000010ff077819 */ /* 0x000fe20000011604 */
[----:B------:R3:W1:Y:S01]  /*6320*/  MUFU.EX2 R147, R9 ;  /* 0x0000000900937308 */ /* 0x0006620000000800 */
[----:B----4-:R-:W-:Y:S01]  /*6330*/  LOP3.LUT R11, R17, 0xff, RZ, 0xc0, !PT ;  /* 0x000000ff110b7812 */ /* 0x010fe200078ec0ff */
[--C-:B------:R-:W-:Y:S01]  /*6340*/  HSET2.LE.AND R4, R10, R107.reuse, PT ;  /* 0x0000006b0a047233 */ /* 0x100fe20003803000 */
[----:B------:R-:W-:Y:S01]  /*6350*/  LDSM.16.MT88.4 R128, [R192+0x7800] ;  /* 0x00780000c080783b */ /* 0x000fe20000004200 */
[----:B------:R-:W-:Y:S01]  /*6360*/  HSET2.LE.AND R10, R19, R107, PT ;  /* 0x0000006b130a7233 */ /* 0x000fe20003803000 */
[----:B------:R-:W-:Y:S01]  /*6370*/  PRMT R17, R11, 0x5410, R18 ;  /* 0x000054100b117816 */ /* 0x000fe20000000012 */
[----:B------:R-:W-:Y:S01]  /*6380*/  FFMA.FTZ R11, R158, c[0x0][0x23c], -R0 ;  /* 0x00008f009e0b7a23 */ /* 0x000fe20000010800 */
[----:B--2---:R-:W-:Y:S01]  /*6390*/  LOP3.LUT R8, R7, 0xff, RZ, 0xc0, !PT ;  /* 0x000000ff07087812 */ /* 0x004fe200078ec0ff */
[----:B------:R-:W-:Y:S01]  /*63a0*/  IMAD.WIDE.U32 R38, R21, -0x326172a9, RZ ;  /* 0xcd9e8d5715267825 */ /* 0x000fe200078e00ff */
[----:B------:R-:W-:Y:S01]  /*63b0*/  F2FP.PACK_AB R7, R180, R181 ;  /* 0x000000b5b407723e */ /* 0x000fe200000000ff */
[----:B------:R2:W-:Y:S02]  /*63c0*/  MUFU.EX2 R146, R11 ;  /* 0x0000000b00927308 */ /* 0x0005e40000000800 */
[----:B------:R-:W-:Y:S01]  /*63d0*/  IMAD.WIDE.U32 R12, R23, -0x2daee0ad, RZ ;  /* 0xd2511f53170c7825 */ /* 0x000fe200078e00ff */
[----:B---3--:R-:W-:-:S03]  /*63e0*/  PRMT R9, R8, 0x5410, R16 ;  /* 0x0000541008097816 */ /* 0x008fc60000000010 */
[----:B------:R-:W-:Y:S01]  /*63f0*/  FFMA.FTZ R14, R155, c[0x0][0x23c], -R3 ;  /* 0x00008f009b0e7a23 */ /* 0x000fe20000010803 */
[----:B------:R-:W-:Y:S01]  /*6400*/  LOP3.LUT R8, R4, R7, RZ, 0xc0, !PT ;  /* 0x0000000704087212 */ /* 0x000fe200078ec0ff */
[----:B------:R-:W-:Y:S01]  /*6410*/  FFMA.FTZ R16, R151, c[0x0][0x23c], -R0 ;  /* 0x00008f0097107a23 */ /* 0x000fe20000010800 */
[----:B-1----:R-:W-:Y:S01]  /*6420*/  F2FP.PACK_AB R7, R149, R150 ;  /* 0x000000969507723e */ /* 0x002fe200000000ff */
[--C-:B------:R-:W-:Y:S01]  /*6430*/  HSET2.LE.AND R4, R9, R107.reuse, PT ;  /* 0x0000006b09047233 */ /* 0x100fe20003803000 */
[----:B------:R1:W-:Y:S04]  /*6440*/  MUFU.EX2 R43, R14 ;  /* 0x0000000e002b7308 */ /* 0x0003e80000000800 */
[----:B------:R-:W-:Y:S01]  /*6450*/  LOP3.LUT R9, R4, R7, RZ, 0xc0, !PT ;  /* 0x0000000704097212 */ /* 0x000fe200078ec0ff */
[----:B------:R-:W-:Y:S01]  /*6460*/  HSET2.LE.AND R4, R17, R107, PT ;  /* 0x0000006b11047233 */ /* 0x000fe20003803000 */
[----:B--2---:R-:W-:-:S02]  /*6470*/  F2FP.PACK_AB R11, R173, R179 ;  /* 0x000000b3ad0b723e */ /* 0x004fc400000000ff */
[----:B------:R-:W-:Y:S01]  /*6480*/  F2FP.PACK_AB R7, R147, R148 ;  /* 0x000000949307723e */ /* 0x000fe200000000ff */
[----:B------:R-:W-:Y:S01]  /*6490*/  MUFU.EX2 R145, R16 ;  /* 0x0000001000917308 */ /* 0x000fe20000000800 */
[----:B------:R-:W-:Y:S02]  /*64a0*/  LOP3.LUT R10, R10, R11, RZ, 0xc0, !PT ;  /* 0x0000000b0a0a7212 */ /* 0x000fe400078ec0ff */
[----:B------:R-:W-:Y:S01]  /*64b0*/  LOP3.LUT R11, R4, R7, RZ, 0xc0, !PT ;  /* 0x00000007040b7212 */ /* 0x000fe200078ec0ff */
[----:B------:R-:W-:Y:S01]  /*64c0*/  FFMA.FTZ R4, R152, c[0x0][0x23c], -R0 ;  /* 0x00008f0098047a23 */ /* 0x000fe20000010800 */
[----:B------:R-:W-:Y:S01]  /*64d0*/  LOP3.LUT R7, R39, UR7, R22, 0x96, !PT ;  /* 0x0000000727077c12 */ /* 0x000fe2000f8e9616 */
[----:B-1----:R-:W-:Y:S02]  /*64e0*/  FFMA.FTZ R14, R156, c[0x0][0x23c], -R3 ;  /* 0x00008f009c0e7a23 */ /* 0x002fe40000010803 */
[----:B------:R1:W-:Y:S02]  /*64f0*/  MUFU.EX2 R144, R4 ;  /* 0x0000000400907308 */ /* 0x0003e40000000800 */
[----:B------:R-:W-:Y:S01]  /*6500*/  IMAD.WIDE.U32 R22, R7, -0x2daee0ad, RZ ;  /* 0xd2511f5307167825 */ /* 0x000fe200078e00ff */
[----:B------:R-:W-:Y:S01]  /*6510*/  LOP3.LUT R7, R13, UR6, R20, 0x96, !PT ;  /* 0x000000060d077c12 */ /* 0x000fe2000f8e9614 */
[C---:B------:R-:W-:Y:S04]  /*6520*/  HMMA.16816.F32 R120, R8.reuse, R30, R112 ;  /* 0x0000001e0878723c */ /* 0x040fe80000001870 */
[----:B------:R-:W-:Y:S01]  /*6530*/  IMAD.WIDE.U32 R20, R7, -0x326172a9, RZ ;  /* 0xcd9e8d5707147825 */ /* 0x000fe200078e00ff */
[----:B------:R-:W-:Y:S03]  /*6540*/  MUFU.EX2 R41, R14 ;  /* 0x0000000e00297308 */ /* 0x000fe60000000800 */
[----:B------:R-:W-:Y:S01]  /*6550*/  HMMA.16816.F32 R116, R8, R28, R116 ;  /* 0x0000001c0874723c */ /* 0x000fe20000001874 */
[----:B-1----:R-:W-:-:S04]  /*6560*/  FFMA.FTZ R4, R153, c[0x0][0x23c], -R0 ;  /* 0x00008f0099047a23 */ /* 0x002fc80000010800 */
[----:B------:R1:W2:Y:S03]  /*6570*/  MUFU.EX2 R106, R4 ;  /* 0x00000004006a7308 */ /* 0x0002a60000000800 */
[C---:B------:R-:W-:Y:S08]  /*6580*/  HMMA.16816.F32 R72, R8.reuse, R32, R96 ;  /* 0x000000200848723c */ /* 0x040ff00000001860 */
[----:B-----5:R-:W-:Y:S01]  /*6590*/  HMMA.16816.F32 R132, R8, R24, R88 ;  /* 0x000000180884723c */ /* 0x020fe20000001858 */
[----:B------:R-:W-:Y:S01]  /*65a0*/  LDSM.16.MT88.4 R88, [R190+0x7800] ;  /* 0x00780000be58783b */ /* 0x000fe20000004200 */
[----:B-1----:R-:W-:Y:S01]  /*65b0*/  LOP3.LUT R4, R23, UR4, R12, 0x96, !PT ;  /* 0x0000000417047c12 */ /* 0x002fe2000f8e960c */
[----:B------:R-:W-:-:S05]  /*65c0*/  FFMA.FTZ R12, R166, c[0x0][0x23c], -R3 ;  /* 0x00008f00a60c7a23 */ /* 0x000fca0000010803 */
[C---:B------:R-:W-:Y:S01]  /*65d0*/  HMMA.16816.F32 R92, R8.reuse, R44, R124 ;  /* 0x0000002c085c723c */ /* 0x040fe2000000187c */
[----:B------:R-:W1:Y:S01]  /*65e0*/  LDSM.16.MT88.4 R124, [R189+0x7800] ;  /* 0x00780000bd7c783b */ /* 0x000e620000004200 */
[----:B------:R3:W-:Y:S06]  /*65f0*/  MUFU.EX2 R104, R12 ;  /* 0x0000000c00687308 */ /* 0x0007ec0000000800 */
[C---:B------:R-:W-:Y:S08]  /*6600*/  HMMA.16816.F32 R76, R8.reuse, R34, R140 ;  /* 0x00000022084c723c */ /* 0x040ff0000000188c */
[----:B------:R-:W-:Y:S01]  /*6610*/  HMMA.16816.F32 R84, R8, R26, R84 ;  /* 0x0000001a0854723c */ /* 0x000fe20000001854 */
[----:B---3--:R-:W-:-:S05]  /*6620*/  IMAD.WIDE.U32 R12, R4, -0x326172a9, RZ ;  /* 0xcd9e8d57040c7825 */ /* 0x008fca00078e00ff */
[C---:B------:R-:W-:Y:S02]  /*6630*/  LOP3.LUT R7, R12.reuse, 0xffff, RZ, 0xc0, !PT ;  /* 0x0000ffff0c077812 */ /* 0x040fe400078ec0ff */
[----:B------:R-:W-:Y:S01]  /*6640*/  HMMA.16816.F32 R108, R8, R46, R108 ;  /* 0x0000002e086c723c */ /* 0x000fe2000000186c */
[----:B------:R-:W-:Y:S02]  /*6650*/  LOP3.LUT R4, R13, UR15, R20, 0x96, !PT ;  /* 0x0000000f0d047c12 */ /* 0x000fe4000f8e9614 */
[----:B------:R-:W-:Y:S02]  /*6660*/  LOP3.LUT R15, R12, 0xff, RZ, 0xc0, !PT ;  /* 0x000000ff0c0f7812 */ /* 0x000fe400078ec0ff */
[----:B------:R-:W-:Y:S02]  /*6670*/  SHF.R.U32.HI R13, RZ, 0x8, R7 ;  /* 0x00000008ff0d7819 */ /* 0x000fe40000011607 */
[----:B------:R-:W-:Y:S01]  /*6680*/  SHF.R.U32.HI R7, RZ, 0x10, R12 ;  /* 0x00000010ff077819 */ /* 0x000fe2000001160c */
[----:B------:R-:W-:Y:S01]  /*6690*/  FFMA.FTZ R8, R164, c[0x0][0x23c], -R5 ;  /* 0x00008f00a4087a23 */ /* 0x000fe20000010805 */
[----:B------:R-:W-:Y:S01]  /*66a0*/  PRMT R15, R15, 0x5410, R13 ;  /* 0x000054100f0f7816 */ /* 0x000fe2000000000d */
[----:B------:R-:W-:Y:S01]  /*66b0*/  FFMA.FTZ R13, R157, c[0x0][0x23c], -R3 ;  /* 0x00008f009d0d7a23 */ /* 0x000fe20000010803 */
[----:B------:R-:W-:-:S02]  /*66c0*/  LOP3.LUT R16, R7, 0xff, RZ, 0xc0, !PT ;  /* 0x000000ff07107812 */ /* 0x000fc400078ec0ff */
[----:B------:R-:W-:Y:S01]  /*66d0*/  SHF.R.U32.HI R19, RZ, 0x18, R12 ;  /* 0x00000018ff137819 */ /* 0x000fe2000001160c */
[----:B------:R3:W4:Y:S01]  /*66e0*/  MUFU.EX2 R39, R13 ;  /* 0x0000000d00277308 */ /* 0x0007220000000800 */
[C---:B------:R-:W-:Y:S02]  /*66f0*/  LOP3.LUT R7, R4.reuse, 0xffff, RZ, 0xc0, !PT ;  /* 0x0000ffff04077812 */ /* 0x040fe400078ec0ff */
[--C-:B------:R-:W-:Y:S02]  /*6700*/  SHF.R.U32.HI R12, RZ, 0x10, R4.reuse ;  /* 0x00000010ff0c7819 */ /* 0x100fe40000011604 */
[----:B------:R-:W-:Y:S02]  /*6710*/  LOP3.LUT R18, R4, 0xff, RZ, 0xc0, !PT ;  /* 0x000000ff04127812 */ /* 0x000fe400078ec0ff */
[----:B------:R-:W-:Y:S02]  /*6720*/  SHF.R.U32.HI R14, RZ, 0x8, R7 ;  /* 0x00000008ff0e7819 */ /* 0x000fe40000011607 */
[----:B------:R-:W-:Y:S01]  /*6730*/  SHF.R.U32.HI R17, RZ, 0x18, R4 ;  /* 0x00000018ff117819 */ /* 0x000fe20000011604 */
[----:B------:R-:W-:Y:S01]  /*6740*/  HSET2.LE.AND R4, R15, R107, PT ;  /* 0x0000006b0f047233 */ /* 0x000fe20003803000 */
[----:B------:R-:W-:-:S02]  /*6750*/  LOP3.LUT R12, R12, 0xff, RZ, 0xc0, !PT ;  /* 0x000000ff0c0c7812 */ /* 0x000fc400078ec0ff */
[----:B--2---:R-:W-:Y:S02]  /*6760*/  F2FP.PACK_AB R7, R106, R144 ;  /* 0x000000906a07723e */ /* 0x004fe400000000ff */
[----:B------:R-:W-:Y:S02]  /*6770*/  PRMT R15, R18, 0x5410, R14 ;  /* 0x00005410120f7816 */ /* 0x000fe4000000000e */
[----:B---3--:R-:W-:Y:S02]  /*6780*/  PRMT R13, R16, 0x5410, R19 ;  /* 0x00005410100d7816 */ /* 0x008fe40000000013 */
[----:B------:R-:W-:Y:S01]  /*6790*/  PRMT R16, R12, 0x5410, R17 ;  /* 0x000054100c107816 */ /* 0x000fe20000000011 */
[--C-:B------:R-:W-:Y:S01]  /*67a0*/  HSET2.LE.AND R12, R15, R107.reuse, PT ;  /* 0x0000006b0f0c7233 */ /* 0x100fe20003803000 */
[----:B------:R-:W-:Y:S01]  /*67b0*/  LOP3.LUT R14, R4, R7, RZ, 0xc0, !PT ;  /* 0x00000007040e7212 */ /* 0x000fe200078ec0ff */
[--C-:B------:R-:W-:Y:S01]  /*67c0*/  HSET2.LE.AND R4, R13, R107.reuse, PT ;  /* 0x0000006b0d047233 */ /* 0x100fe20003803000 */
[----:B------:R-:W-:Y:S01]  /*67d0*/  F2FP.PACK_AB R7, R41, R43 ;  /* 0x0000002b2907723e */ /* 0x000fe200000000ff */
[----:B------:R-:W-:Y:S01]  /*67e0*/  HSET2.LE.AND R16, R16, R107, PT ;  /* 0x0000006b10107233 */ /* 0x000fe20003803000 */
[----:B------:R-:W-:-:S02]  /*67f0*/  F2FP.PACK_AB R13, R145, R146 ;  /* 0x00000092910d723e */ /* 0x000fc400000000ff */
[----:B----4-:R-:W-:Y:S02]  /*6800*/  F2FP.PACK_AB R17, R39, R104 ;  /* 0x000000682711723e */ /* 0x010fe400000000ff */
[----:B------:R-:W-:Y:S01]  /*6810*/  LOP3.LUT R15, R4, R7, RZ, 0xc0, !PT ;  /* 0x00000007040f7212 */ /* 0x000fe200078ec0ff */
[----:B------:R-:W-:Y:S01]  /*6820*/  FFMA.FTZ R4, R162, c[0x0][0x23c], -R6 ;  /* 0x00008f00a2047a23 */ /* 0x000fe20000010806 */
[----:B------:R-:W-:Y:S02]  /*6830*/  LOP3.LUT R12, R12, R13, RZ, 0xc0, !PT ;  /* 0x0000000d0c0c7212 */ /* 0x000fe400078ec0ff */
[----:B------:R-:W-:Y:S01]  /*6840*/  LOP3.LUT R13, R16, R17, RZ, 0xc0, !PT ;  /* 0x00000011100d7212 */ /* 0x000fe200078ec0ff */
[----:B------:R2:W-:Y:S01]  /*6850*/  MUFU.EX2 R36, R4 ;  /* 0x0000000400247308 */ /* 0x0005e20000000800 */
[----:B------:R-:W-:-:S05]  /*6860*/  LOP3.LUT R7, R37, UR5, R42, 0x96, !PT ;  /* 0x0000000525077c12 */ /* 0x000fca000f8e962a */
[C---:B------:R-:W-:Y:S08]  /*6870*/  HMMA.16816.F32 R60, R12.reuse, R30, R60 ;  /* 0x0000001e0c3c723c */ /* 0x040ff0000000183c */
[----:B------:R-:W-:Y:S01]  /*6880*/  HMMA.16816.F32 R112, R12, R28, R80 ;  /* 0x0000001c0c70723c */ /* 0x000fe20000001850 */
[----:B------:R3:W-:Y:S01]  /*6890*/  MUFU.EX2 R28, R8 ;  /* 0x00000008001c7308 */ /* 0x0007e20000000800 */
[----:B--2---:R-:W-:-:S06]  /*68a0*/  FFMA.FTZ R4, R163, c[0x0][0x23c], -R6 ;  /* 0x00008f00a3047a23 */ /* 0x004fcc0000010806 */
[C---:B------:R-:W-:Y:S01]  /*68b0*/  HMMA.16816.F32 R52, R12.reuse, R26, R52 ;  /* 0x0000001a0c34723c */ /* 0x040fe20000001834 */
[----:B------:R2:W4:Y:S07]  /*68c0*/  MUFU.EX2 R30, R4 ;  /* 0x00000004001e7308 */ /* 0x00052e0000000800 */
[----:B------:R-:W-:Y:S01]  /*68d0*/  HMMA.16816.F32 R80, R12, R24, R64 ;  /* 0x000000180c50723c */ /* 0x000fe20000001840 */
[----:B---3--:R-:W-:-:S04]  /*68e0*/  FFMA.FTZ R8, R167, c[0x0][0x23c], -R5 ;  /* 0x00008f00a7087a23 */ /* 0x008fc80000010805 */
[----:B------:R-:W-:Y:S03]  /*68f0*/  MUFU.EX2 R26, R8 ;  /* 0x00000008001a7308 */ /* 0x000fe60000000800 */
[C---:B------:R-:W-:Y:S01]  /*6900*/  HMMA.16816.F32 R68, R12.reuse, R32, R68 ;  /* 0x000000200c44723c */ /* 0x040fe20000001844 */
[--C-:B--2---:R-:W-:Y:S02]  /*6910*/  FFMA.FTZ R4, R159, c[0x0][0x23c], -R6.reuse ;  /* 0x00008f009f047a23 */ /* 0x104fe40000010806 */
[----:B------:R-:W-:Y:S02]  /*6920*/  FFMA.FTZ R6, R161, c[0x0][0x23c], -R6 ;  /* 0x00008f00a1067a23 */ /* 0x000fe40000010806 */
[----:B------:R-:W-:Y:S03]  /*6930*/  MUFU.EX2 R29, R4 ;  /* 0x00000004001d7308 */ /* 0x000fe60000000800 */
[C---:B------:R-:W-:Y:S05]  /*6940*/  HMMA.16816.F32 R56, R12.reuse, R34, R56 ;  /* 0x000000220c38723c */ /* 0x040fea0000001838 */
[----:B------:R2:W3:Y:S03]  /*6950*/  MUFU.EX2 R233, R6 ;  /* 0x0000000600e97308 */ /* 0x0004e60000000800 */
[C---:B------:R-:W-:Y:S08]  /*6960*/  HMMA.16816.F32 R136, R12.reuse, R44, R136 ;  /* 0x0000002c0c88723c */ /* 0x040ff00000001888 */
[----:B------:R-:W-:Y:S01]  /*6970*/  HMMA.16816.F32 R48, R12, R46, R48 ;  /* 0x0000002e0c30723c */ /* 0x000fe20000001830 */
[----:B--2---:R-:W-:-:S05]  /*6980*/  IMAD.WIDE.U32 R6, R7, -0x2daee0ad, RZ ;  /* 0xd2511f5307067825 */ /* 0x004fca00078e00ff */
[----:B------:R-:W-:Y:S02]  /*6990*/  LOP3.LUT R4, R7, UR14, R40, 0x96, !PT ;  /* 0x0000000e07047c12 */ /* 0x000fe4000f8e9628 */
[C---:B------:R-:W-:Y:S01]  /*69a0*/  LOP3.LUT R9, R6.reuse, 0xffff, RZ, 0xc0, !PT ;  /* 0x0000ffff06097812 */ /* 0x040fe200078ec0ff */
[--C-:B------:R-:W-:Y:S01]  /*69b0*/  FFMA.FTZ R7, R165, c[0x0][0x23c], -R5.reuse ;  /* 0x00008f00a5077a23 */ /* 0x100fe20000010805 */
[----:B------:R-:W-:Y:S01]  /*69c0*/  LOP3.LUT R18, R6, 0xff, RZ, 0xc0, !PT ;  /* 0x000000ff06127812 */ /* 0x000fe200078ec0ff */
[----:B------:R-:W-:Y:S01]  /*69d0*/  FFMA.FTZ R5, R168, c[0x0][0x23c], -R5 ;  /* 0x00008f00a8057a23 */ /* 0x000fe20000010805 */
[--C-:B------:R-:W-:Y:S01]  /*69e0*/  SHF.R.U32.HI R10, RZ, 0x10, R6.reuse ;  /* 0x00000010ff0a7819 */ /* 0x100fe20000011606 */
[----:B------:R2:W5:Y:S01]  /*69f0*/  MUFU.EX2 R27, R7 ;  /* 0x00000007001b7308 */ /* 0x0005620000000800 */
[----:B------:R-:W-:Y:S02]  /*6a00*/  SHF.R.U32.HI R17, RZ, 0x18, R6 ;  /* 0x00000018ff117819 */ /* 0x000fe40000011606 */
[----:B------:R-:W-:-:S02]  /*6a10*/  LOP3.LUT R6, R4, 0xffff, RZ, 0xc0, !PT ;  /* 0x0000ffff04067812 */ /* 0x000fc400078ec0ff */
[----:B------:R-:W-:Y:S02]  /*6a20*/  LOP3.LUT R16, R4, 0xff, RZ, 0xc0, !PT ;  /* 0x000000ff04107812 */ /* 0x000fe400078ec0ff */
[----:B------:R-:W-:Y:S01]  /*6a30*/  SHF.R.U32.HI R11, RZ, 0x18, R4 ;  /* 0x00000018ff0b7819 */ /* 0x000fe20000011604 */
[----:B------:R4:W1:Y:S01]  /*6a40*/  MUFU.EX2 R234, R5 ;  /* 0x0000000500ea7308 */ /* 0x0008620000000800 */
[----:B------:R-:W-:-:S04]  /*6a50*/  SHF.R.U32.HI R6, RZ, 0x8, R6 ;  /* 0x00000008ff067819 */ /* 0x000fc80000011606 */
[----:B------:R-:W-:Y:S02]  /*6a60*/  PRMT R6, R16, 0x5410, R6 ;  /* 0x0000541010067816 */ /* 0x000fe40000000006 */
[----:B--2---:R-:W-:Y:S02]  /*6a70*/  SHF.R.U32.HI R7, RZ, 0x10, R4 ;  /* 0x00000010ff077819 */ /* 0x004fe40000011604 */
[----:B------:R-:W-:Y:S02]  /*6a80*/  SHF.R.U32.HI R4, RZ, 0x8, R9 ;  /* 0x00000008ff047819 */ /* 0x000fe40000011609 */
[----:B------:R-:W-:Y:S01]  /*6a90*/  LOP3.LUT R9, R10, 0xff, RZ, 0xc0, !PT ;  /* 0x000000ff0a097812 */ /* 0x000fe200078ec0ff */
[----:B------:R-:W-:Y:S01]  /*6aa0*/  FFMA.FTZ R10, R169, c[0x0][0x23c], -R0 ;  /* 0x00008f00a90a7a23 */ /* 0x000fe20000010800 */
[----:B------:R-:W-:Y:S02]  /*6ab0*/  PRMT R4, R18, 0x5410, R4 ;  /* 0x0000541012047816 */ /* 0x000fe40000000004 */
[----:B------:R-:W-:Y:S01]  /*6ac0*/  LOP3.LUT R7, R7, 0xff, RZ, 0xc0, !PT ;  /* 0x000000ff07077812 */ /* 0x000fe200078ec0ff */
[----:B------:R-:W-:Y:S01]  /*6ad0*/  MUFU.EX2 R25, R10 ;  /* 0x0000000a00197308 */ /* 0x000fe20000000800 */
[----:B------:R-:W-:Y:S01]  /*6ae0*/  PRMT R17, R9, 0x5410, R17 ;  /* 0x0000541009117816 */ /* 0x000fe20000000011 */
[--C-:B------:R-:W-:Y:S01]  /*6af0*/  HSET2.LE.AND R8, R4, R107.reuse, PT ;  /* 0x0000006b04087233 */ /* 0x100fe20003803000 */
[----:B------:R-:W-:Y:S01]  /*6b00*/  PRMT R7, R7, 0x5410, R11 ;  /* 0x0000541007077816 */ /* 0x000fe2000000000b */
[----:B------:R-:W-:Y:S01]  /*6b10*/  HSET2.LE.AND R4, R6, R107, PT ;  /* 0x0000006b06047233 */ /* 0x000fe20003803000 */
[----:B----4-:R-:W-:-:S02]  /*6b20*/  F2FP.PACK_AB R5, R30, R36 ;  /* 0x000000241e05723e */ /* 0x010fc400000000ff */
[----:B---3--:R-:W-:Y:S01]  /*6b30*/  F2FP.PACK_AB R9, R233, R29 ;  /* 0x0000001de909723e */ /* 0x008fe200000000ff */
[--C-:B------:R-:W-:Y:S01]  /*6b40*/  HSET2.LE.AND R6, R7, R107.reuse, PT ;  /* 0x0000006b07067233 */ /* 0x100fe20003803000 */
[----:B------:R-:W-:Y:S01]  /*6b50*/  LOP3.LUT R140, R4, R5, RZ, 0xc0, !PT ;  /* 0x00000005048c7212 */ /* 0x000fe200078ec0ff */
[----:B------:R-:W-:Y:S01]  /*6b60*/  HSET2.LE.AND R4, R17, R107, PT ;  /* 0x0000006b11047233 */ /* 0x000fe20003803000 */
[----:B-----5:R-:W-:Y:S01]  /*6b70*/  F2FP.PACK_AB R7, R27, R28 ;  /* 0x0000001c1b07723e */ /* 0x020fe200000000ff */
[----:B------:R-:W2:Y:S01]  /*6b80*/  LDSM.16.MT88.4 R16, [R191+0x7800] ;  /* 0x00780000bf10783b */ /* 0x000ea20000004200 */
[----:B-1----:R-:W-:Y:S02]  /*6b90*/  F2FP.PACK_AB R5, R234, R26 ;  /* 0x0000001aea05723e */ /* 0x002fe400000000ff */
[----:B------:R-:W-:Y:S01]  /*6ba0*/  LOP3.LUT R141, R6, R7, RZ, 0xc0, !PT ;  /* 0x00000007068d7212 */ /* 0x000fe200078ec0ff */
[--C-:B------:R-:W-:Y:S01]  /*6bb0*/  FFMA.FTZ R6, R170, c[0x0][0x23c], -R0.reuse ;  /* 0x00008f00aa067a23 */ /* 0x100fe20000010800 */
[----:B------:R-:W-:Y:S01]  /*6bc0*/  LOP3.LUT R143, R4, R5, RZ, 0xc0, !PT ;  /* 0x00000005048f7212 */ /* 0x000fe200078ec0ff */
[--C-:B------:R-:W-:Y:S01]  /*6bd0*/  FFMA.FTZ R4, R171, c[0x0][0x23c], -R0.reuse ;  /* 0x00008f00ab047a23 */ /* 0x100fe20000010800 */
[----:B------:R-:W-:Y:S01]  /*6be0*/  LOP3.LUT R142, R8, R9, RZ, 0xc0, !PT ;  /* 0x00000009088e7212 */ /* 0x000fe200078ec0ff */
[----:B------:R-:W-:Y:S01]  /*6bf0*/  FFMA.FTZ R0, R174, c[0x0][0x23c], -R0 ;  /* 0x00008f00ae007a23 */ /* 0x000fe20000010800 */
[----:B------:R1:W-:Y:S01]  /*6c00*/  MUFU.EX2 R23, R6 ;  /* 0x0000000600177308 */ /* 0x0003e20000000800 */
[----:B------:R-:W-:-:S04]  /*6c10*/  FFMA.FTZ R8, R178, c[0x0][0x23c], -R3 ;  /* 0x00008f00b2087a23 */ /* 0x000fc80000010803 */
[C---:B------:R-:W-:Y:S03]  /*6c20*/  HMMA.16816.F32 R116, R140.reuse, R124, R116 ;  /* 0x0000007c8c74723c */ /* 0x040fe60000001874 */
[----:B------:R3:W-:Y:S05]  /*6c30*/  MUFU.EX2 R24, R4 ;  /* 0x0000000400187308 */ /* 0x0007ea0000000800 */
[----:B------:R-:W-:Y:S03]  /*6c40*/  HMMA.16816.F32 R120, R140, R126, R120 ;  /* 0x0000007e8c78723c */ /* 0x000fe60000001878 */
[----:B------:R4:W5:Y:S01]  /*6c50*/  MUFU.EX2 R20, R0 ;  /* 0x0000000000147308 */ /* 0x0009620000000800 */
[----:B-1----:R-:W-:-:S04]  /*6c60*/  FFMA.FTZ R6, R175, c[0x0][0x23c], -R3 ;  /* 0x00008f00af067a23 */ /* 0x002fc80000010803 */
[C---:B------:R-:W-:Y:S01]  /*6c70*/  HMMA.16816.F32 R72, R140.reuse, R128, R72 ;  /* 0x000000808c48723c */ /* 0x040fe20000001848 */
[--C-:B---3--:R-:W-:Y:S02]  /*6c80*/  FFMA.FTZ R4, R176, c[0x0][0x23c], -R3.reuse ;  /* 0x00008f00b0047a23 */ /* 0x108fe40000010803 */
[----:B------:R1:W-:Y:S05]  /*6c90*/  MUFU.EX2 R14, R6 ;  /* 0x00000006000e7308 */ /* 0x0003ea0000000800 */
[C---:B------:R-:W-:Y:S01]  /*6ca0*/  HMMA.16816.F32 R76, R140.reuse, R130, R76 ;  /* 0x000000828c4c723c */ /* 0x040fe2000000184c */
[----:B----4-:R-:W-:Y:S02]  /*6cb0*/  LOP3.LUT R0, R21, UR5, R38, 0x96, !PT ;  /* 0x0000000515007c12 */ /* 0x010fe4000f8e9626 */
[----:B------:R3:W-:Y:S05]  /*6cc0*/  MUFU.EX2 R15, R4 ;  /* 0x00000004000f7308 */ /* 0x0007ea0000000800 */
[----:B------:R-:W-:Y:S01]  /*6cd0*/  HMMA.16816.F32 R132, R140, R88, R132 ;  /* 0x000000588c84723c */ /* 0x000fe20000001884 */
[----:B-1----:R-:W-:-:S02]  /*6ce0*/  FFMA.FTZ R6, R177, c[0x0][0x23c], -R3 ;  /* 0x00008f00b1067a23 */ /* 0x002fc40000010803 */
[----:B------:R-:W1:Y:S05]  /*6cf0*/  MUFU.EX2 R13, R8 ;  /* 0x00000008000d7308 */ /* 0x000e6a0000000800 */
[C---:B------:R-:W-:Y:S01]  /*6d00*/  HMMA.16816.F32 R84, R140.reuse, R90, R84 ;  /* 0x0000005a8c54723c */ /* 0x040fe20000001854 */
[----:B---3--:R-:W-:Y:S02]  /*6d10*/  IMAD.WIDE.U32 R4, R0, -0x2daee0ad, RZ ;  /* 0xd2511f5300047825 */ /* 0x008fe400078e00ff */
[----:B------:R3:W4:Y:S05]  /*6d20*/  MUFU.EX2 R232, R6 ;  /* 0x0000000600e87308 */ /* 0x00072a0000000800 */
[----:B--2---:R-:W-:Y:S01]  /*6d30*/  HMMA.16816.F32 R92, R140, R16, R92 ;  /* 0x000000108c5c723c */ /* 0x004fe2000000185c */
[----:B------:R-:W-:-:S02]  /*6d40*/  LOP3.LUT R0, R5, UR14, R22, 0x96, !PT ;  /* 0x0000000e05007c12 */ /* 0x000fc4000f8e9616 */
[C---:B------:R-:W-:Y:S02]  /*6d50*/  LOP3.LUT R7, R4.reuse, 0xffff, RZ, 0xc0, !PT ;  /* 0x0000ffff04077812 */ /* 0x040fe400078ec0ff */
[--C-:B------:R-:W-:Y:S02]  /*6d60*/  SHF.R.U32.HI R5, RZ, 0x10, R4.reuse ;  /* 0x00000010ff057819 */ /* 0x100fe40000011604 */
[----:B------:R-:W-:Y:S01]  /*6d70*/  LOP3.LUT R9, R4, 0xff, RZ, 0xc0, !PT ;  /* 0x000000ff04097812 */ /* 0x000fe200078ec0ff */
[----:B------:R-:W-:Y:S01]  /*6d80*/  HMMA.16816.F32 R140, R140, R18, R108 ;  /* 0x000000128c8c723c */ /* 0x000fe2000000186c */
[----:B------:R-:W-:Y:S02]  /*6d90*/  SHF.R.U32.HI R12, RZ, 0x18, R4 ;  /* 0x00000018ff0c7819 */ /* 0x000fe40000011604 */
[----:B------:R-:W-:Y:S02]  /*6da0*/  LOP3.LUT R3, R0, 0xffff, RZ, 0xc0, !PT ;  /* 0x0000ffff00037812 */ /* 0x000fe400078ec0ff */
[----:B------:R-:W-:-:S02]  /*6db0*/  SHF.R.U32.HI R7, RZ, 0x8, R7 ;  /* 0x00000008ff077819 */ /* 0x000fc40000011607 */
[----:B------:R-:W-:Y:S02]  /*6dc0*/  LOP3.LUT R5, R5, 0xff, RZ, 0xc0, !PT ;  /* 0x000000ff05057812 */ /* 0x000fe400078ec0ff */
[--C-:B------:R-:W-:Y:S02]  /*6dd0*/  SHF.R.U32.HI R4, RZ, 0x10, R0.reuse ;  /* 0x00000010ff047819 */ /* 0x100fe40000011600 */
[----:B------:R-:W-:Y:S02]  /*6de0*/  LOP3.LUT R11, R0, 0xff, RZ, 0xc0, !PT ;  /* 0x000000ff000b7812 */ /* 0x000fe400078ec0ff */
[----:B------:R-:W-:Y:S02]  /*6df0*/  SHF.R.U32.HI R10, RZ, 0x18, R0 ;  /* 0x00000018ff0a7819 */ /* 0x000fe40000011600 */
[----:B---3--:R-:W-:Y:S02]  /*6e00*/  SHF.R.U32.HI R6, RZ, 0x8, R3 ;  /* 0x00000008ff067819 */ /* 0x008fe40000011603 */
[----:B------:R-:W-:-:S02]  /*6e10*/  LOP3.LUT R4, R4, 0xff, RZ, 0xc0, !PT ;  /* 0x000000ff04047812 */ /* 0x000fc400078ec0ff */
[----:B------:R-:W-:Y:S02]  /*6e20*/  PRMT R0, R9, 0x5410, R7 ;  /* 0x0000541009007816 */ /* 0x000fe40000000007 */
[----:B------:R-:W-:Y:S02]  /*6e30*/  PRMT R3, R5, 0x5410, R12 ;  /* 0x0000541005037816 */ /* 0x000fe4000000000c */
[----:B------:R-:W-:Y:S01]  /*6e40*/  PRMT R5, R4, 0x5410, R10 ;  /* 0x0000541004057816 */ /* 0x000fe2000000000a */
[--C-:B------:R-:W-:Y:S01]  /*6e50*/  HSET2.LE.AND R0, R0, R107.reuse, PT ;  /* 0x0000006b00007233 */ /* 0x100fe20003803000 */
[----:B------:R-:W-:Y:S01]  /*6e60*/  PRMT R6, R11, 0x5410, R6 ;  /* 0x000054100b067816 */ /* 0x000fe20000000006 */
[--C-:B------:R-:W-:Y:S01]  /*6e70*/  HSET2.LE.AND R4, R3, R107.reuse, PT ;  /* 0x0000006b03047233 */ /* 0x100fe20003803000 */
[----:B-----5:R-:W-:Y:S01]  /*6e80*/  F2FP.PACK_AB R3, R20, R24 ;  /* 0x000000181403723e */ /* 0x020fe200000000ff */
[--C-:B------:R-:W-:Y:S01]  /*6e90*/  HSET2.LE.AND R8, R5, R107.reuse, PT ;  /* 0x0000006b05087233 */ /* 0x100fe20003803000 */
[----:B------:R-:W-:Y:S01]  /*6ea0*/  F2FP.PACK_AB R7, R23, R25 ;  /* 0x000000191707723e */ /* 0x000fe200000000ff */
[----:B------:R-:W-:Y:S01]  /*6eb0*/  HSET2.LE.AND R6, R6, R107, PT ;  /* 0x0000006b06067233 */ /* 0x000fe20003803000 */
[----:B------:R-:W-:Y:S01]  /*6ec0*/  LOP3.LUT R98, R0, R3, RZ, 0xc0, !PT ;  /* 0x0000000300627212 */ /* 0x000fe200078ec0ff */
[----:B------:R-:W-:Y:S01]  /*6ed0*/  FADD.FTZ R3, R212, R210 ;  /* 0x000000d2d4037221 */ /* 0x000fe20000010000 */
[----:B-1----:R-:W-:-:S02]  /*6ee0*/  F2FP.PACK_AB R0, R13, R15 ;  /* 0x0000000f0d00723e */ /* 0x002fc400000000ff */
[----:B------:R-:W-:Y:S01]  /*6ef0*/  LOP3.LUT R96, R6, R7, RZ, 0xc0, !PT ;  /* 0x0000000706607212 */ /* 0x000fe200078ec0ff */
[----:B------:R-:W-:Y:S01]  /*6f00*/  FADD.FTZ R6, R252, R239 ;  /* 0x000000effc067221 */ /* 0x000fe20000010000 */
[----:B------:R-:W-:Y:S01]  /*6f10*/  LOP3.LUT R97, R8, R0, RZ, 0xc0, !PT ;  /* 0x0000000008617212 */ /* 0x000fe200078ec0ff */
[----:B------:R-:W-:Y:S01]  /*6f20*/  FADD.FTZ R0, R223, R222 ;  /* 0x000000dedf007221 */ /* 0x000fe20000010000 */
[----:B----4-:R-:W-:Y:S01]  /*6f30*/  F2FP.PACK_AB R5, R232, R14 ;  /* 0x0000000ee805723e */ /* 0x010fe200000000ff */
[----:B------:R-:W-:Y:S02]  /*6f40*/  FADD.FTZ R7, R235, R227 ;  /* 0x000000e3eb077221 */ /* 0x000fe40000010000 */
[----:B------:R-:W-:Y:S01]  /*6f50*/  FADD.FTZ R0, R218, R0 ;  /* 0x00000000da007221 */ /* 0x000fe20000010000 */
[----:B------:R-:W-:Y:S01]  /*6f60*/  LOP3.LUT R99, R4, R5, RZ, 0xc0, !PT ;  /* 0x0000000504637212 */ /* 0x000fe200078ec0ff */
        /* <DEDUP_REMOVED lines=63> */
[----:B------:R-:W-:Y:S05]  /*7360*/  @!P1 BRA `(.L_x_1255) ;  /* 0x00004b9000009947 */ /* 0x000fea0003800000 */
[----:B------:R-:W1:Y:S01]  /*7370*/  S2R R154, SR_TID.X ;  /* 0x00000000009a7919 */ /* 0x000e620000002100 */
[----:B------:R-:W-:Y:S01]  /*7380*/  ISETP.GE.AND P0, PT, R242, c[0x0][0x220], PT ;  /* 0x00008800f2007a0c */ /* 0x000fe20003f06270 */
[----:B------:R-:W-:Y:S01]  /*7390*/  IMAD.WIDE.U32 R238, R160, -0x326172a9, RZ ;  /* 0xcd9e8d57a0ee7825 */ /* 0x000fe200078e00ff */
[----:B------:R-:W-:-:S02]  /*73a0*/  LEA.HI.SX32 R204, R204, 0xfffffffe, 0x1a ;  /* 0xfffffffecccc7811 */ /* 0x000fc400078fd2ff */
[----:B------:R-:W-:Y:S01]  /*73b0*/  MOV R3, R103 ;  /* 0x0000006700037202 */ /* 0x000fe20000000f00 */
[----:B------:R-:W-:Y:S01]  /*73c0*/  IMAD.MOV.U32 R235, RZ, RZ, c[0x0][0x1a4] ;  /* 0x00006900ffeb7624 */ /* 0x000fe200078e00ff */
[----:B------:R-:W-:Y:S01]  /*73d0*/  LOP3.LUT R222, R239, R226, RZ, 0x3c, !PT ;  /* 0x000000e2efde7212 */ /* 0x000fe200078e3cff */
[----:B------:R-:W-:Y:S01]  /*73e0*/  IMAD.MOV.U32 R104, RZ, RZ, R102 ;  /* 0x000000ffff687224 */ /* 0x000fe200078e0066 */
[----:B------:R-:W-:Y:S01]  /*73f0*/  MOV R107, R101 ;  /* 0x00000065006b7202 */ /* 0x000fe20000000f00 */
[----:B------:R-:W-:Y:S01]  /*7400*/  IMAD.MOV.U32 R108, RZ, RZ, R2 ;  /* 0x000000ffff6c7224 */ /* 0x000fe200078e0002 */
[----:B------:R-:W-:Y:S01]  /*7410*/  PRMT R224, R224, 0x7054, R224 ;  /* 0x00007054e0e07816 */ /* 0x000fe200000000e0 */
[----:B------:R-:W-:Y:S01]  /*7420*/  IMAD.MOV.U32 R251, RZ, RZ, c[0x0][0x1a0] ;  /* 0x00006800fffb7624 */ /* 0x000fe200078e00ff */
[----:B------:R-:W-:Y:S01]  /*7430*/  MOV R252, c[0x0][0x1a0] ;  /* 0x0000680000fc7a02 */ /* 0x000fe20000000f00 */
[----:B------:R-:W-:-:S04]  /*7440*/  IMAD.WIDE.U32 R220, R221, -0x2daee0ad, RZ ;  /* 0xd2511f53dddc7825 */ /* 0x000fc800078e00ff */
[----:B------:R-:W-:Y:S02]  /*7450*/  @!P0 IMAD R235, R235, 0x30, RZ ;  /* 0x00000030ebeb8824 */ /* 0x000fe400078e02ff */
[----:B------:R-:W-:Y:S01]  /*7460*/  IMAD.WIDE.U32 R222, R222, -0x2daee0ad, RZ ;  /* 0xd2511f53dede7825 */ /* 0x000fe200078e00ff */
[----:B-1----:R-:W-:-:S05]  /*7470*/  LOP3.LUT R154, R154, 0x3, RZ, 0xc0, !PT ;  /* 0x000000039a9a7812 */ /* 0x002fca00078ec0ff */
[----:B------:R-:W-:Y:S01]  /*7480*/  IMAD R219, R154, -0x2, R219 ;  /* 0xfffffffe9adb7824 */ /* 0x000fe200078e02db */
[----:B------:R-:W-:-:S04]  /*7490*/  IADD3 R154, R160, 0x4, RZ ;  /* 0x00000004a09a7810 */ /* 0x000fc80007ffe0ff */
[----:B------:R-:W-:Y:S01]  /*74a0*/  IADD3 R219, R105, R219, -R172 ;  /* 0x000000db69db7210 */ /* 0x000fe20007ffe8ac */
[----:B------:R-:W-:-:S05]  /*74b0*/  IMAD.WIDE.U32 R236, R154, -0x326172a9, RZ ;  /* 0xcd9e8d579aec7825 */ /* 0x000fca00078e00ff */
[----:B------:R-:W-:-:S05]  /*74c0*/  LOP3.LUT R226, R237, R226, RZ, 0x3c, !PT ;  /* 0x000000e2ede27212 */ /* 0x000fca00078e3cff */
[----:B------:R-:W-:Y:S01]  /*74d0*/  IMAD.WIDE.U32 R226, R226, -0x2daee0ad, RZ ;  /* 0xd2511f53e2e27825 */ /* 0x000fe200078e00ff */
[----:B------:R-:W-:Y:S05]  /*74e0*/  BRA `(.L_x_1256) ;  /* 0x000004e000007947 */ /* 0x000fea0003800000 */
.L_x_1258:
[----:B------:R-:W-:Y:S01]  /*74f0*/  IMAD.MOV.U32 R205, RZ, RZ, c[0x0][0x198] ;  /* 0x00006600ffcd7624 */ /* 0x000fe200078e00ff */
[C---:B------:R-:W-:Y:S01]  /*7500*/  @!P0 IADD3 R102, R204.reuse, -0x1, RZ ;  /* 0xffffffffcc668810 */ /* 0x040fe20007ffe0ff */
[----:B------:R-:W-:Y:S01]  /*7510*/  IMAD.MOV.U32 R206, RZ, RZ, 0x4 ;  /* 0x00000004ffce7424 */ /* 0x000fe200078e00ff */
[C---:B------:R-:W-:Y:S01]  /*7520*/  @!P0 IADD3 R110, R204.reuse, -0x1, RZ ;  /* 0xffffffffcc6e8810 */ /* 0x040fe20007ffe0ff */
[----:B------:R-:W-:Y:S01]  /*7530*/  IMAD.SHL.U32 R205, R205, 0x10, RZ ;  /* 0x00000010cdcd7824 */ /* 0x000fe200078e00ff */
[----:B------:R-:W-:Y:S01]  /*7540*/  @!P0 SHF.R.S32.HI R0, RZ, 0x1f, R102 ;  /* 0x0000001fff008819 */ /* 0x000fe20000011466 */
[----:B------:R1:W-:Y:S01]  /*7550*/  @P0 STS.128 [R203+0x4000], RZ ;  /* 0x004000ffcb000388 */ /* 0x0003e20000000c00 */
[----:B------:R-:W-:Y:S02]  /*7560*/  @!P0 IADD3 R144, R204, -0x1, RZ ;  /* 0xffffffffcc908810 */ /* 0x000fe40007ffe0ff */
[----:B------:R-:W-:Y:S01]  /*7570*/  @!P0 SHF.R.S32.HI R101, RZ, 0x1f, R110 ;  /* 0x0000001fff658819 */ /* 0x000fe2000001146e */
[----:B------:R-:W-:Y:S01]  /*7580*/  @!P0 IMAD R2, R0, c[0x0][0x198], RZ ;  /* 0x0000660000028a24 */ /* 0x000fe200078e02ff */
[----:B------:R-:W-:Y:S02]  /*7590*/  @!P0 SHF.R.S32.HI R105, RZ, 0x1f, R144 ;  /* 0x0000001fff698819 */ /* 0x000fe40000011490 */
[----:B------:R-:W-:Y:S01]  /*75a0*/  @!P0 IADD3 R0, R204, -0x1, RZ ;  /* 0xffffffffcc008810 */ /* 0x000fe20007ffe0ff */
[----:B------:R-:W-:Y:S02]  /*75b0*/  @!P0 IMAD R101, R101, c[0x0][0x198], RZ ;  /* 0x0000660065658a24 */ /* 0x000fe400078e02ff */
[C---:B------:R-:W-:Y:S01]  /*75c0*/  @!P0 IMAD R2, R102.reuse, c[0x0][0x19c], R2 ;  /* 0x0000670066028a24 */ /* 0x040fe200078e0202 */
[----:B------:R-:W-:Y:S01]  /*75d0*/  @!P0 SHF.R.S32.HI R106, RZ, 0x1f, R0 ;  /* 0x0000001fff6a8819 */ /* 0x000fe20000011400 */
[----:B------:R-:W-:Y:S04]  /*75e0*/  @!P0 IMAD.WIDE.U32 R102, R102, c[0x0][0x198], RZ ;  /* 0x0000660066668a25 */ /* 0x000fe800078e00ff */
[----:B------:R-:W-:Y:S01]  /*75f0*/  @!P0 IMAD R105, R105, c[0x0][0x198], RZ ;  /* 0x0000660069698a24 */ /* 0x000fe200078e02ff */
[-C--:B------:R-:W-:Y:S01]  /*7600*/  @!P0 LEA R149, P3, R102, R230.reuse, 0x6 ;  /* 0x000000e666958211 */ /* 0x080fe200078630ff */
[C---:B------:R-:W-:Y:S02]  /*7610*/  @!P0 IMAD R101, R110.reuse, c[0x0][0x19c], R101 ;  /* 0x000067006e658a24 */ /* 0x040fe400078e0265 */
[----:B------:R-:W-:Y:S04]  /*7620*/  @!P0 IMAD.WIDE.U32 R110, R110, c[0x0][0x198], RZ ;  /* 0x000066006e6e8a25 */ /* 0x000fe800078e00ff */
[----:B------:R-:W-:Y:S01]  /*7630*/  @!P0 IMAD.IADD R2, R103, 0x1, R2 ;  /* 0x0000000167028824 */ /* 0x000fe200078e0202 */
[-C--:B------:R-:W-:Y:S01]  /*7640*/  @!P0 LEA R146, P2, R110, R230.reuse, 0x6 ;  /* 0x000000e66e928211 */ /* 0x080fe200078430ff */
[C---:B------:R-:W-:Y:S02]  /*7650*/  @!P0 IMAD R105, R144.reuse, c[0x0][0x19c], R105 ;  /* 0x0000670090698a24 */ /* 0x040fe400078e0269 */
[----:B------:R-:W-:Y:S01]  /*7660*/  @!P0 IMAD.WIDE.U32 R144, R144, c[0x0][0x198], RZ ;  /* 0x0000660090908a25 */ /* 0x000fe200078e00ff */
[-C--:B------:R-:W-:Y:S03]  /*7670*/  @!P0 LEA.HI.X R148, R102, R229.reuse, R2, 0x6, P3 ;  /* 0x000000e566948211 */ /* 0x080fe600018f3402 */
[----:B------:R-:W-:Y:S02]  /*7680*/  @!P0 IMAD.IADD R101, R111, 0x1, R101 ;  /* 0x000000016f658824 */ /* 0x000fe400078e0265 */
[----:B------:R-:W-:Y:S02]  /*7690*/  @!P0 IMAD R103, R106, c[0x0][0x198], RZ ;  /* 0x000066006a678a24 */ /* 0x000fe400078e02ff */
[----:B------:R-:W-:Y:S01]  /*76a0*/  @!P0 IMAD.IADD R2, R145, 0x1, R105 ;  /* 0x0000000191028824 */ /* 0x000fe200078e0269 */
[-C--:B------:R-:W-:Y:S01]  /*76b0*/  @!P0 LEA.HI.X R147, R110, R229.reuse, R101, 0x6, P2 ;  /* 0x000000e56e938211 */ /* 0x080fe200010f3465 */
[----:B------:R-:W-:Y:S01]  /*76c0*/  @!P0 IMAD R106, R0, c[0x0][0x19c], R103 ;  /* 0x00006700006a8a24 */ /* 0x000fe200078e0267 */
[-C--:B------:R-:W-:Y:S01]  /*76d0*/  @!P0 LEA R109, P2, R144, R230.reuse, 0x6 ;  /* 0x000000e6906d8211 */ /* 0x080fe200078430ff */
[----:B------:R-:W-:Y:S04]  /*76e0*/  @!P0 IMAD.WIDE.U32 R102, R0, c[0x0][0x198], RZ ;  /* 0x0000660000668a25 */ /* 0x000fe800078e00ff */
[----:B------:R-:W-:Y:S01]  /*76f0*/  @!P0 IMAD.MOV.U32 R0, RZ, RZ, c[0x0][0x198] ;  /* 0x00006600ff008624 */ /* 0x000fe200078e00ff */
[----:B------:R-:W-:Y:S01]  /*7700*/  @!P0 LEA R101, P3, R102, R230, 0x6 ;  /* 0x000000e666658211 */ /* 0x000fe200078630ff */
[----:B------:R-:W-:Y:S01]  /*7710*/  @!P0 IMAD.IADD R105, R103, 0x1, R106 ;  /* 0x0000000167698824 */ /* 0x000fe200078e026a */
[----:B------:R-:W-:Y:S01]  /*7720*/  @!P0 LEA.HI.X R106, R144, R229, R2, 0x6, P2 ;  /* 0x000000e5906a8211 */ /* 0x000fe200010f3402 */
[----:B------:R-:W-:Y:S01]  /*7730*/  @!P0 IMAD.MOV.U32 R103, RZ, RZ, c[0x0][0x19c] ;  /* 0x00006700ff678624 */ /* 0x000fe200078e00ff */
[----:B------:R-:W-:Y:S02]  /*7740*/  @!P0 LEA R2, P2, R0, R149, 0x5 ;  /* 0x0000009500028211 */ /* 0x000fe400078428ff */
[----:B------:R-:W-:Y:S01]  /*7750*/  @!P0 LEA.HI.X R111, R102, R229, R105, 0x6, P3 ;  /* 0x000000e5666f8211 */ /* 0x000fe200018f3469 */
[----:B------:R-:W-:Y:S01]  /*7760*/  @!P0 IMAD.MOV.U32 R102, RZ, RZ, c[0x0][0x198] ;  /* 0x00006600ff668624 */ /* 0x000fe200078e00ff */
[----:B------:R-:W-:Y:S01]  /*7770*/  @!P0 LEA.HI.X R110, R0, R148, R103, 0x5, P2 ;  /* 0x00000094006e8211 */ /* 0x000fe200010f2c67 */
[----:B------:R-:W-:Y:S01]  /*7780*/  @!P0 IMAD.MOV.U32 R105, RZ, RZ, c[0x0][0x19c] ;  /* 0x00006700ff698624 */ /* 0x000fe200078e00ff */
[----:B------:R-:W-:Y:S01]  /*7790*/  @!P0 IADD3 R0, P2, R205, R109, RZ ;  /* 0x0000006dcd008210 */ /* 0x000fe20007f5e0ff */
[----:B------:R-:W-:Y:S01]  /*77a0*/  IMAD.MOV.U32 R205, RZ, RZ, c[0x0][0x198] ;  /* 0x00006600ffcd7624 */ /* 0x000fe200078e00ff */
[C---:B------:R-:W-:Y:S01]  /*77b0*/  @!P0 LEA R148, P4, R101.reuse, c[0x0][0x168], 0x1 ;  /* 0x00005a0065948a11 */ /* 0x040fe200078808ff */
[----:B------:R-:W-:Y:S01]  /*77c0*/  @!P0 IMAD.WIDE.U32 R102, R102, 0x30, R146 ;  /* 0x0000003066668825 */ /* 0x000fe200078e0092 */
[----:B------:R-:W-:Y:S02]  /*77d0*/  @!P0 LEA R146, P3, R0, c[0x0][0x168], 0x1 ;  /* 0x00005a0000928a11 */ /* 0x000fe400078608ff */
[----:B------:R-:W-:Y:S01]  /*77e0*/  @!P0 LEA.HI.X R149, R101, c[0x0][0x16c], R111, 0x1, P4 ;  /* 0x00005b0065958a11 */ /* 0x000fe200020f0c6f */
[----:B------:R-:W-:Y:S01]  /*77f0*/  @!P0 IMAD R105, R105, 0x30, RZ ;  /* 0x0000003069698824 */ /* 0x000fe200078e02ff */
[----:B------:R-:W-:Y:S03]  /*7800*/  SHF.L.U64.HI R205, R205, R206, c[0x0][0x19c] ;  /* 0x00006700cdcd7619 */ /* 0x000fe600000102ce */
[----:B------:R-:W-:Y:S01]  /*7810*/  @!PT LDS RZ, [RZ] ;  /* 0x00000000fffff984 */ /* 0x000fe20000000800 */
[----:B------:R-:W-:Y:S01]  /*7820*/  @!PT LDS RZ, [RZ] ;  /* 0x00000000fffff984 */ /* 0x000fe20000000800 */
[----:B------:R-:W-:Y:S01]  /*7830*/  @!PT LDS RZ, [RZ] ;  /* 0x00000000fffff984 */ /* 0x000fe20000000800 */
[----:B------:R1:W-:Y:S02]  /*7840*/  @!P0 LDGSTS.E.BYPASS.LTC128B.128 [R203+0x4000], [R148.64] ;  /* 0x0400000094cb8fae */ /* 0x0003e4000b901d50 */
[----:B------:R-:W-:Y:S01]  /*7850*/  @!P0 IMAD.X R106, R205, 0x1, R106, P2 ;  /* 0x00000001cd6a8824 */ /* 0x000fe200010e066a */
[----:B------:R-:W-:Y:S02]  /*7860*/  @!P0 LEA R144, P2, R2, c[0x0][0x168], 0x1 ;  /* 0x00005a0002908a11 */ /* 0x000fe400078408ff */
[----:B------:R1:W-:Y:S02]  /*7870*/  @P0 STS.128 [R203+0x4800], RZ ;  /* 0x004800ffcb000388 */ /* 0x0003e40000000c00 */
[----:B------:R-:W-:Y:S01]  /*7880*/  @!P0 LEA.HI.X R147, R0, c[0x0][0x16c], R106, 0x1, P3 ;  /* 0x00005b0000938a11 */ /* 0x000fe200018f0c6a */
[----:B------:R-:W-:Y:S01]  /*7890*/  @!P0 IMAD.IADD R0, R105, 0x1, R103 ;  /* 0x0000000169008824 */ /* 0x000fe200078e0267 */
        /* <DEDUP_REMOVED lines=19> */
.L_x_1256:
[----:B------:R-:W-:Y:S04]  /*79d0*/  DEPBAR.LE SB0, 0x0 ;  /* 0x000080000000791a */ /* 0x000fe80000000000 */
[----:B------:R-:W-:Y:S01]  /*79e0*/  BAR.SYNC.DEFER_BLOCKING 0x0 ;  /* 0x0000000000007b1d */ /* 0x000fe20000010000 */
[----:B------:R-:W-:Y:S01]  /*79f0*/  SHF.R.S32.HI R0, RZ, 0x1f, R204 ;  /* 0x0000001fff007819 */ /* 0x000fe200000114cc */
[----:B------:R-:W-:Y:S04]  /*7a00*/  IMAD.WIDE.U32 R6, R204, c[0x0][0x1a0], RZ ;  /* 0x00006800cc067a25 */ /* 0x000fe800078e00ff */
[----:B------:R-:W-:Y:S01]  /*7a10*/  IMAD R0, R0, c[0x0][0x1a0], RZ ;  /* 0x0000680000007a24 */ /* 0x000fe200078e02ff */
[----:B------:R-:W-:Y:S01]  /*7a20*/  LEA R4, P2, R6, R246, 0x6 ;  /* 0x000000f606047211 */ /* 0x000fe200078430ff */
[----:B------:R-:W-:Y:S02]  /*7a30*/  IMAD.MOV.U32 R8, RZ, RZ, c[0x0][0x1a4] ;  /* 0x00006900ff087624 */ /* 0x000fe400078e00ff */
[----:B------:R-:W-:Y:S01]  /*7a40*/  IMAD R0, R204, c[0x0][0x1a4], R0 ;  /* 0x00006900cc007a24 */ /* 0x000fe200078e0200 */
[----:B------:R-:W-:Y:S01]  /*7a50*/  @!P0 LEA R12, P4, R4, c[0x0][0x170], 0x1 ;  /* 0x00005c00040c8a11 */ /* 0x000fe200078808ff */
[----:B------:R-:W-:Y:S02]  /*7a60*/  IMAD.MOV.U32 R14, RZ, RZ, c[0x0][0x1a4] ;  /* 0x00006900ff0e7624 */ /* 0x000fe400078e00ff */
[----:B------:R-:W-:Y:S01]  /*7a70*/  IMAD.IADD R2, R7, 0x1, R0 ;  /* 0x0000000107027824 */ /* 0x000fe200078e0200 */
[-C--:B------:R-:W-:Y:S04]  /*7a80*/  @!P0 LEA R0, P1, R252, R4.reuse, 0x4 ;  /* 0x00000004fc008211 */ /* 0x080fe800078220ff */
[----:B------:R-:W-:Y:S02]  /*7a90*/  LEA.HI.X R5, R6, R249, R2, 0x6, P2 ;  /* 0x000000f906057211 */ /* 0x000fe400010f3402 */
[----:B------:R-:W-:Y:S02]  /*7aa0*/  @!P0 LEA R10, P3, R0, c[0x0][0x170], 0x1 ;  /* 0x00005c00000a8a11 */ /* 0x000fe400078608ff */
[----:B------:R-:W-:Y:S01]  /*7ab0*/  @!P0 LEA.HI.X R13, R4, c[0x0][0x174], R5, 0x1, P4 ;  /* 0x00005d00040d8a11 */ /* 0x000fe200020f0c05 */
[----:B------:R-:W-:Y:S01]  /*7ac0*/  @P0 STS.128 [R203+0x6000], RZ ;  /* 0x006000ffcb000388 */ /* 0x000fe20000000c00 */
[-C--:B------:R-:W-:Y:S02]  /*7ad0*/  @!P0 LEA.HI.X R6, R252, R5.reuse, R8, 0x4, P1 ;  /* 0x00000005fc068211 */ /* 0x080fe400008f2408 */
[C---:B------:R-:W-:Y:S02]  /*7ae0*/  @!P0 LEA R2, P2, R251.reuse, R4, 0x5 ;  /* 0x00000004fb028211 */ /* 0x040fe400078428ff */
        /* <DEDUP_REMOVED lines=30> */
[----:B------:R-:W3:Y:S07]  /*7cd0*/  LDSM.16.M88.4 R16, [R188+0x4000] ;  /* 0x00400000bc10783b */ /* 0x000eee0000000200 */
[----:B------:R-:W2:Y:S07]  /*7ce0*/  LDSM.16.M88.4 R60, [R195+0x2000] ;  /* 0x00200000c33c783b */ /* 0x000eae0000000200 */
[----:B------:R-:W4:Y:S07]  /*7cf0*/  LDSM.16.M88.4 R32, [R188+0x4800] ;  /* 0x00480000bc20783b */ /* 0x000f2e0000000200 */
[----:B------:R-:W0:Y:S07]  /*7d00*/  LDGDEPBAR ;  /* 0x00000000000079af */ /* 0x000e2e0000000000 */
[----:B------:R-:W5:Y:S07]  /*7d10*/  LDSM.16.M88.4 R48, [R188+0x5000] ;  /* 0x00500000bc30783b */ /* 0x000f6e0000000200 */
[----:B------:R-:W5:Y:S01]  /*7d20*/  LDSM.16.M88.4 R144, [R188+0x5800] ;  /* 0x00580000bc90783b */ /* 0x000f620000000200 */
[-C--:B---3--:R-:W-:Y:S06]  /*7d30*/  HMMA.16816.F32 R4, R64, R16.reuse, RZ ;  /* 0x000000104004723c */ /* 0x088fec00000018ff */
[----:B------:R-:W-:Y:S02]  /*7d40*/  LDSM.16.M88.4 R148, [R198] ;  /* 0x00000000c694783b */ /* 0x000fe40000000200 */
[C---:B--2---:R-:W-:Y:S05]  /*7d50*/  HMMA.16816.F32 R8, R60.reuse, R16, RZ ;  /* 0x000000103c08723c */ /* 0x044fea00000018ff */
[----:B------:R-:W2:Y:S03]  /*7d60*/  LDSM.16.M88.4 R152, [R194+0x4000] ;  /* 0x00400000c298783b */ /* 0x000ea60000000200 */
[-C--:B-1----:R-:W-:Y:S04]  /*7d70*/  HMMA.16816.F32 R12, R60, R18.reuse, RZ ;  /* 0x000000123c0c723c */ /* 0x082fe800000018ff */
[----:B------:R-:W1:Y:S04]  /*7d80*/  LDSM.16.M88.4 R156, [R198+0x2000] ;  /* 0x00200000c69c783b */ /* 0x000e680000000200 */
[C---:B------:R-:W-:Y:S03]  /*7d90*/  HMMA.16816.F32 R16, R64.reuse, R18, RZ ;  /* 0x000000124010723c */ /* 0x040fe600000018ff */
[----:B------:R-:W3:Y:S05]  /*7da0*/  LDSM.16.M88.4 R160, [R194+0x4800] ;  /* 0x00480000c2a0783b */ /* 0x000eea0000000200 */
[-C--:B----4-:R-:W-:Y:S02]  /*7db0*/  HMMA.16816.F32 R20, R64, R32.reuse, RZ ;  /* 0x000000204014723c */ /* 0x090fe400000018ff */
[----:B------:R-:W4:Y:S06]  /*7dc0*/  LDSM.16.M88.4 R164, [R194+0x5000] ;  /* 0x00500000c2a4783b */ /* 0x000f2c0000000200 */
[C---:B------:R-:W-:Y:S01]  /*7dd0*/  HMMA.16816.F32 R24, R60.reuse, R32, RZ ;  /* 0x000000203c18723c */ /* 0x040fe200000018ff */
[----:B------:R-:W1:Y:S07]  /*7de0*/  LDSM.16.M88.4 R168, [R194+0x5800] ;  /* 0x00580000c2a8783b */ /* 0x000e6e0000000200 */
[-C--:B------:R-:W-:Y:S01]  /*7df0*/  HMMA.16816.F32 R28, R60, R34.reuse, RZ ;  /* 0x000000223c1c723c */ /* 0x080fe200000018ff */
[----:B------:R-:W-:Y:S07]  /*7e00*/  LDSM.16.M88.4 R172, [R196+0x2000] ;  /* 0x00200000c4ac783b */ /* 0x000fee0000000200 */
[C---:B------:R-:W-:Y:S01]  /*7e10*/  HMMA.16816.F32 R32, R64.reuse, R34, RZ ;  /* 0x000000224020723c */ /* 0x040fe200000018ff */
[----:B------:R-:W-:Y:S07]  /*7e20*/  LDSM.16.M88.4 R176, [R197+0x2000] ;  /* 0x00200000c5b0783b */ /* 0x000fee0000000200 */
[-C--:B-----5:R-:W-:Y:S01]  /*7e30*/  HMMA.16816.F32 R36, R64, R48.reuse, RZ ;  /* 0x000000304024723c */ /* 0x0a0fe200000018ff */
[----:B------:R-:W-:Y:S07]  /*7e40*/  LDSM.16.M88.4 R180, [R193+0x800] ;  /* 0x00080000c1b4783b */ /* 0x000fee0000000200 */
[C---:B------:R-:W-:Y:S01]  /*7e50*/  HMMA.16816.F32 R40, R60.reuse, R48, RZ ;  /* 0x000000303c28723c */ /* 0x040fe200000018ff */
[----:B------:R-:W-:Y:S07]  /*7e60*/  LDSM.16.M88.4 R184, [R193+0x1000] ;  /* 0x00100000c1b8783b */ /* 0x000fee0000000200 */
[-C--:B------:R-:W-:Y:S08]  /*7e70*/  HMMA.16816.F32 R44, R60, R50.reuse, RZ ;  /* 0x000000323c2c723c */ /* 0x080ff000000018ff */
[C---:B------:R-:W-:Y:S08]  /*7e80*/  HMMA.16816.F32 R48, R64.reuse, R50, RZ ;  /* 0x000000324030723c */ /* 0x040ff000000018ff */
[-C--:B------:R-:W-:Y:S08]  /*7e90*/  HMMA.16816.F32 R52, R64, R144.reuse, RZ ;  /* 0x000000904034723c */ /* 0x080ff000000018ff */
[C---:B------:R-:W-:Y:S08]  /*7ea0*/  HMMA.16816.F32 R56, R60.reuse, R144, RZ ;  /* 0x000000903c38723c */ /* 0x040ff000000018ff */
[-C--:B------:R-:W-:Y:S08]  /*7eb0*/  HMMA.16816.F32 R60, R60, R146.reuse, RZ ;  /* 0x000000923c3c723c */ /* 0x080ff000000018ff */
[----:B------:R-:W-:Y:S01]  /*7ec0*/  HMMA.16816.F32 R64, R64, R146, RZ ;  /* 0x000000924040723c */ /* 0x000fe200000018ff */
[----:B------:R-:W-:Y:S07]  /*7ed0*/  LDSM.16.M88.4 R144, [R196] ;  /* 0x00000000c490783b */ /* 0x000fee0000000200 */
[-C--:B--2---:R-:W-:Y:S08]  /*7ee0*/  HMMA.16816.F32 R4, R148, R152.reuse, R4 ;  /* 0x000000989404723c */ /* 0x084ff00000001804 */
[C---:B-1----:R-:W-:Y:S08]  /*7ef0*/  HMMA.16816.F32 R8, R156.reuse, R152, R8 ;  /* 0x000000989c08723c */ /* 0x042ff00000001808 */
        /* <DEDUP_REMOVED lines=56> */
.L_x_1257:
[----:B------:R-:W-:Y:S02]  /*8280*/  IMAD R2, R204, -0x40, R219 ;  /* 0xffffffc0cc027824 */ /* 0x000fe400078e02db */
[----:B------:R-:W-:Y:S03]  /*8290*/  IMAD.MOV.U32 R109, RZ, RZ, -0x40 ;  /* 0xffffffc0ff6d7424 */ /* 0x000fe600078e00ff */
[----:B------:R-:W-:Y:S02]  /*82a0*/  IADD3 R0, R2, -0x1, RZ ;  /* 0xffffffff02007810 */ /* 0x000fe40007ffe0ff */
[----:B------:R-:W-:Y:S02]  /*82b0*/  IABS R101, R2 ;  /* 0x0000000200657213 */ /* 0x000fe40000000000 */
[----:B------:R-:W-:Y:S02]  /*82c0*/  ISETP.GE.AND P2, PT, R0, RZ, PT ;  /* 0x000000ff0000720c */ /* 0x000fe40003f46270 */
[----:B------:R2:W3:Y:S01]  /*82d0*/  I2F R173, R101 ;  /* 0x0000006500ad7306 */ /* 0x0004e20000201400 */
[C---:B------:R-:W-:Y:S02]  /*82e0*/  IADD3 R103, R2.reuse, -0x9, RZ ;  /* 0xfffffff702677810 */ /* 0x040fe40007ffe0ff */
[C---:B------:R-:W-:Y:S02]  /*82f0*/  IADD3 R102, R2.reuse, -0x8, RZ ;  /* 0xfffffff802667810 */ /* 0x040fe40007ffe0ff */
[----:B------:R-:W-:Y:S02]  /*8300*/  IADD3 R105, R2, -0x28, RZ ;  /* 0xffffffd802697810 */ /* 0x000fe40007ffe0ff */
[----:B------:R-:W-:Y:S02]  /*8310*/  ISETP.GE.AND P3, PT, R102, RZ, PT ;  /* 0x000000ff6600720c */ /* 0x000fe40003f66270 */
[C---:B------:R-:W-:Y:S02]  /*8320*/  IADD3 R106, R2.reuse, -0x31, RZ ;  /* 0xffffffcf026a7810 */ /* 0x040fe40007ffe0ff */
[C---:B------:R-:W-:Y:S02]  /*8330*/  @!P2 IADD3 R0, -R2.reuse, 0x1, RZ ;  /* 0x000000010200a810 */ /* 0x040fe40007ffe1ff */
[----:B------:R-:W-:Y:S02]  /*8340*/  ISETP.GE.AND P2, PT, R103, RZ, PT ;  /* 0x000000ff6700720c */ /* 0x000fe40003f46270 */
[----:B------:R4:W5:Y:S01]  /*8350*/  I2F R152, R0 ;  /* 0x0000000000987306 */ /* 0x0009620000201400 */
[C---:B-1----:R-:W-:Y:S02]  /*8360*/  IADD3 R111, R2.reuse, 0x1f, RZ ;  /* 0x0000001f026f7810 */ /* 0x042fe40007ffe0ff */
[C---:B------:R-:W-:Y:S02]  /*8370*/  IADD3 R110, R2.reuse, 0x18, RZ ;  /* 0x00000018026e7810 */ /* 0x040fe40007ffe0ff */
[C---:B------:R-:W-:Y:S02]  /*8380*/  @!P3 IADD3 R102, -R2.reuse, 0x8, RZ ;  /* 0x000000080266b810 */ /* 0x040fe40007ffe1ff */
[C---:B--2---:R-:W-:Y:S03]  /*8390*/  IADD3 R101, R2.reuse, -0x10, RZ ;  /* 0xfffffff002657810 */ /* 0x044fe60007ffe0ff */
[----:B------:R1:W2:Y:S01]  /*83a0*/  I2F R151, R102 ;  /* 0x0000006600977306 */ /* 0x0002a20000201400 */
[C---:B------:R-:W-:Y:S02]  /*83b0*/  @!P2 IADD3 R103, -R2.reuse, 0x9, RZ ;  /* 0x000000090267a810 */ /* 0x040fe40007ffe1ff */
[----:B------:R-:W-:Y:S07]  /*83c0*/  ISETP.GE.AND P3, PT, R101, RZ, PT ;  /* 0x000000ff6500720c */ /* 0x000fee0003f66270 */
[----:B------:R2:W-:Y:S01]  /*83d0*/  I2F R150, R103 ;  /* 0x0000006700967306 */ /* 0x0005e20000201400 */
[C---:B----4-:R-:W-:Y:S05]  /*83e0*/  IADD3 R0, R2.reuse, -0x11, RZ ;  /* 0xffffffef02007810 */ /* 0x050fea0007ffe0ff */
[----:B------:R-:W-:Y:S02]  /*83f0*/  @!P3 IADD3 R101, -R2, 0x10, RZ ;  /* 0x000000100265b810 */ /* 0x000fe40007ffe1ff */
[----:B------:R-:W-:Y:S02]  /*8400*/  ISETP.GE.AND P2, PT, R0, RZ, PT ;  /* 0x000000ff0000720c */ /* 0x000fe40003f46270 */
[----:B------:R4:W-:Y:S01]  /*8410*/  I2F R148, R101 ;  /* 0x0000006500947306 */ /* 0x0009e20000201400 */
[C---:B-1----:R-:W-:Y:S10]  /*8420*/  IADD3 R102, R2.reuse, -0x19, RZ ;  /* 0xffffffe702667810 */ /* 0x042ff40007ffe0ff */
[----:B------:R-:W-:Y:S02]  /*8430*/  @!P2 IADD3 R0, -R2, 0x11, RZ ;  /* 0x000000110200a810 */ /* 0x000fe40007ffe1ff */
[----:B------:R-:W-:Y:S02]  /*8440*/  ISETP.GE.AND P2, PT, R102, RZ, PT ;  /* 0x000000ff6600720c */ /* 0x000fe40003f46270 */
[----:B------:R1:W-:Y:S01]  /*8450*/  I2F R147, R0 ;  /* 0x0000000000937306 */ /* 0x0003e20000201400 */
[C---:B--2---:R-:W-:Y:S04]  /*8460*/  IADD3 R103, R2.reuse, -0x18, RZ ;  /* 0xffffffe802677810 */ /* 0x044fe80007ffe0ff */
[----:B------:R-:W-:Y:S02]  /*8470*/  ISETP.GE.AND P3, PT, R103, RZ, PT ;  /* 0x000000ff6700720c */ /* 0x000fe40003f66270 */
[C---:B----4-:R-:W-:Y:S04]  /*8480*/  IADD3 R101, R2.reuse, -0x20, RZ ;  /* 0xffffffe002657810 */ /* 0x050fe80007ffe0ff */
[C---:B------:R-:W-:Y:S02]  /*8490*/  @!P2 IADD3 R102, -R2.reuse, 0x19, RZ ;  /* 0x000000190266a810 */ /* 0x040fe40007ffe1ff */
[----:B------:R-:W-:Y:S02]  /*84a0*/  ISETP.GE.AND P4, PT, R101, RZ, PT ;  /* 0x000000ff6500720c */ /* 0x000fe40003f86270 */
[----:B------:R2:W-:Y:S01]  /*84b0*/  I2F R145, R102 ;  /* 0x0000006600917306 */ /* 0x0005e20000201400 */
[----:B------:R-:W-:Y:S02]  /*84c0*/  ISETP.GE.AND P2, PT, R105, RZ, PT ;  /* 0x000000ff6900720c */ /* 0x000fe40003f46270 */
[C---:B------:R-:W-:Y:S02]  /*84d0*/  @!P3 IADD3 R103, -R2.reuse, 0x18, RZ ;  /* 0x000000180267b810 */ /* 0x040fe40007ffe1ff */
[C---:B-1----:R-:W-:Y:S05]  /*84e0*/  IADD3 R0, R2.reuse, -0x21, RZ ;  /* 0xffffffdf02007810 */ /* 0x042fea0007ffe0ff */
[----:B------:R1:W4:Y:S01]  /*84f0*/  I2F R146, R103 ;  /* 0x0000006700927306 */ /* 0x0003220000201400 */
[----:B------:R-:W-:Y:S02]  /*8500*/  @!P4 IADD3 R101, -R2, 0x20, RZ ;  /* 0x000000200265c810 */ /* 0x000fe40007ffe1ff */
[----:B------:R-:W-:Y:S02]  /*8510*/  ISETP.GE.AND P3, PT, R0, RZ, PT ;  /* 0x000000ff0000720c */ /* 0x000fe40003f66270 */
[----:B------:R-:W-:Y:S02]  /*8520*/  @!P2 IADD3 R105, -R2, 0x28, RZ ;  /* 0x000000280269a810 */ /* 0x000fe40007ffe1ff */
[----:B------:R-:W-:Y:S03]  /*8530*/  ISETP.GE.AND P4, PT, R110, RZ, PT ;  /* 0x000000ff6e00720c */ /* 0x000fe60003f86270 */
[----:B------:R3:W3:Y:S01]  /*8540*/  I2F R144, R101 ;  /* 0x0000006500907306 */ /* 0x0006e20000201400 */
[C---:B--2---:R-:W-:Y:S05]  /*8550*/  IADD3 R102, R2.reuse, 0x8, RZ ;  /* 0x0000000802667810 */ /* 0x044fea0007ffe0ff */
[----:B------:R-:W-:Y:S02]  /*8560*/  @!P3 IADD3 R0, -R2, 0x21, RZ ;  /* 0x000000210200b810 */ /* 0x000fe40007ffe1ff */
[----:B------:R-:W-:Y:S02]  /*8570*/  ISETP.GE.AND P6, PT, R102, RZ, PT ;  /* 0x000000ff6600720c */ /* 0x000fe40003fc6270 */
[----:B------:R2:W2:Y:S01]  /*8580*/  I2F R149, R0 ;  /* 0x0000000000957306 */ /* 0x0004a20000201400 */
[C---:B-1----:R-:W-:Y:S04]  /*8590*/  IADD3 R103, R2.reuse, -0x38, RZ ;  /* 0xffffffc802677810 */ /* 0x042fe80007ffe0ff */
[----:B------:R-:W-:Y:S05]  /*85a0*/  ISETP.GE.AND P2, PT, R103, RZ, PT ;  /* 0x000000ff6700720c */ /* 0x000fea0003f46270 */
[----:B------:R1:W1:Y:S01]  /*85b0*/  I2F R153, R105 ;  /* 0x0000006900997306 */ /* 0x0002620000201400 */
[C---:B---3--:R-:W-:Y:S04]  /*85c0*/  IADD3 R101, -R2.reuse, -0x8, RZ ;  /* 0xfffffff802657810 */ /* 0x048fe80007ffe1ff */
[----:B------:R-:W-:Y:S03]  /*85d0*/  SEL R101, R101, R102, !P6 ;  /* 0x0000006665657207 */ /* 0x000fe60007000000 */
[C---:B------:R-:W-:Y:S02]  /*85e0*/  @!P2 IADD3 R103, -R2.reuse, 0x38, RZ ;  /* 0x000000380267a810 */ /* 0x040fe40007ffe1ff */
[----:B------:R3:W-:Y:S01]  /*85f0*/  I2F R171, R101 ;  /* 0x0000006500ab7306 */ /* 0x0007e20000201400 */
[----:B--2---:R-:W-:Y:S04]  /*8600*/  IADD3 R0, R2, -0x29, RZ ;  /* 0xffffffd702007810 */ /* 0x004fe80007ffe0ff */
[----:B------:R-:W-:Y:S05]  /*8610*/  ISETP.GE.AND P3, PT, R0, RZ, PT ;  /* 0x000000ff0000720c */ /* 0x000fea0003f66270 */
[----:B------:R-:W-:Y:S01]  /*8620*/  I2F R172, R103 ;  /* 0x0000006700ac7306 */ /* 0x000fe20000201400 */
[C---:B-1----:R-:W-:Y:S07]  /*8630*/  IADD3 R105, R2.reuse, -0x30, RZ ;  /* 0xffffffd002697810 */ /* 0x042fee0007ffe0ff */
[C---:B------:R-:W-:Y:S02]  /*8640*/  @!P3 IADD3 R0, -R2.reuse, 0x29, RZ ;  /* 0x000000290200b810 */ /* 0x040fe40007ffe1ff */
[----:B------:R-:W-:Y:S02]  /*8650*/  ISETP.GE.AND P3, PT, R105, RZ, PT ;  /* 0x000000ff6900720c */ /* 0x000fe40003f66270 */
[----:B------:R1:W2:Y:S01]  /*8660*/  I2F R156, R0 ;  /* 0x00000000009c7306 */ /* 0x0002a20000201400 */
[C---:B---3--:R-:W-:Y:S04]  /*8670*/  IADD3 R101, R2.reuse, 0x7, RZ ;  /* 0x0000000702657810 */ /* 0x048fe80007ffe0ff */
[----:B------:R-:W-:Y:S06]  /*8680*/  ISETP.GE.AND P5, PT, R101, RZ, PT ;  /* 0x000000ff6500720c */ /* 0x000fec0003fa6270 */
[----:B------:R-:W-:Y:S02]  /*8690*/  @!P3 IADD3 R105, -R2, 0x30, RZ ;  /* 0x000000300269b810 */ /* 0x000fe40007ffe1ff */
[----:B------:R-:W-:Y:S02]  /*86a0*/  ISETP.GE.AND P3, PT, R106, RZ, PT ;  /* 0x000000ff6a00720c */ /* 0x000fe40003f66270 */
[----:B------:R-:W3:Y:S01]  /*86b0*/  I2F R155, R105 ;  /* 0x00000069009b7306 */ /* 0x000ee20000201400 */
[C---:B-1----:R-:W-:Y:S10]  /*86c0*/  IADD3 R0, -R2.reuse, -0x7, RZ ;  /* 0xfffffff902007810 */ /* 0x042ff40007ffe1ff */
[----:B------:R-:W-:Y:S02]  /*86d0*/  @!P3 IADD3 R106, -R2, 0x31, RZ ;  /* 0x00000031026ab810 */ /* 0x000fe40007ffe1ff */
[----:B------:R-:W-:Y:S02]  /*86e0*/  SEL R103, R0, R101, !P5 ;  /* 0x0000006500677207 */ /* 0x000fe40006800000 */
[----:B------:R1:W-:Y:S01]  /*86f0*/  I2F R154, R106 ;  /* 0x0000006a009a7306 */ /* 0x0003e20000201400 */
[----:B------:R-:W-:Y:S04]  /*8700*/  IADD3 R0, R2, -0x39, RZ ;  /* 0xffffffc702007810 */ /* 0x000fe80007ffe0ff */
[----:B------:R-:W-:Y:S05]  /*8710*/  ISETP.GE.AND P2, PT, R0, RZ, PT ;  /* 0x000000ff0000720c */ /* 0x000fea0003f46270 */
[----:B------:R2:W-:Y:S08]  /*8720*/  I2F R169, R103 ;  /* 0x0000006700a97306 */ /* 0x0005f00000201400 */
[C---:B------:R-:W-:Y:S04]  /*8730*/  @!P2 IADD3 R0, -R2.reuse, 0x39, RZ ;  /* 0x000000390200a810 */ /* 0x040fe80007ffe1ff */
[----:B------:R3:W-:Y:S01]  /*8740*/  I2F R170, R0 ;  /* 0x0000000000aa7306 */ /* 0x0007e20000201400 */
[C---:B-1----:R-:W-:Y:S02]  /*8750*/  IADD3 R106, R2.reuse, 0x2f, RZ ;  /* 0x0000002f026a7810 */ /* 0x042fe40007ffe0ff */
[----:B--2---:R-:W-:Y:S04]  /*8760*/  IADD3 R103, R2, 0x3f, RZ ;  /* 0x0000003f02677810 */ /* 0x004fe80007ffe0ff */
[----:B------:R-:W-:Y:S01]  /*8770*/  ISETP.GE.AND P2, PT, R103, RZ, PT ;  /* 0x000000ff6700720c */ /* 0x000fe20003f46270 */
[----:B---3--:R-:W-:Y:S01]  /*8780*/  IMAD R0, R204, R109, 0x40 ;  /* 0x00000040cc007424 */ /* 0x008fe200078e026d */
[----:B------:R-:W-:Y:S01]  /*8790*/  IADD3 R109, R2, 0x37, RZ ;  /* 0x00000037026d7810 */ /* 0x000fe20007ffe0ff */
[-C--:B------:R-:W-:Y:S02]  /*87a0*/  FFMA.FTZ R4, R173, -R100.reuse, R4 ;  /* 0x80000064ad047223 */ /* 0x080fe40000010004 */
[----:B------:R-:W-:Y:S02]  /*87b0*/  IMAD.IADD R0, R219, 0x1, R0 ;  /* 0x00000001db007824 */ /* 0x000fe400078e0200 */
[-C--:B-----5:R-:W-:Y:S02]  /*87c0*/  FFMA.FTZ R5, R152, -R100.reuse, R5 ;  /* 0x8000006498057223 */ /* 0x0a0fe40000010005 */
[-C--:B------:R-:W-:Y:S04]  /*87d0*/  FFMA.FTZ R16, R151, -R100.reuse, R16 ;  /* 0x8000006497107223 */ /* 0x080fe80000010010 */
[----:B------:R-:W-:Y:S01]  /*87e0*/  @!P2 IADD3 R103, -R0, 0x1, RZ ;  /* 0x000000010067a810 */ /* 0x000fe20007ffe1ff */
[----:B----4-:R-:W-:Y:S01]  /*87f0*/  FFMA.FTZ R32, R146, -R100, R32 ;  /* 0x8000006492207223 */ /* 0x010fe20000010020 */
[----:B------:R-:W-:Y:S01]  /*8800*/  IABS R105, R0 ;  /* 0x0000000000697213 */ /* 0x000fe20000000000 */
[-C--:B------:R-:W-:Y:S01]  /*8810*/  FFMA.FTZ R33, R145, -R100.reuse, R33 ;  /* 0x8000006491217223 */ /* 0x080fe20000010021 */
[----:B------:R1:W-:Y:S01]  /*8820*/  I2F R158, R103 ;  /* 0x00000067009e7306 */ /* 0x0003e20000201400 */
[----:B------:R-:W-:Y:S01]  /*8830*/  ISETP.GE.AND P2, PT, R109, RZ, PT ;  /* 0x000000ff6d00720c */ /* 0x000fe20003f46270 */
[-C--:B------:R-:W-:Y:S01]  /*8840*/  FFMA.FTZ R17, R150, -R100.reuse, R17 ;  /* 0x8000006496117223 */ /* 0x080fe20000010011 */
[----:B------:R-:W-:Y:S01]  /*8850*/  @!P4 IADD3 R110, -R0, 0x28, RZ ;  /* 0x00000028006ec810 */ /* 0x000fe20007ffe1ff */
[----:B------:R-:W-:Y:S01]  /*8860*/  IMAD.MOV.U32 R157, RZ, RZ, R105 ;  /* 0x000000ffff9d7224 */ /* 0x000fe200078e0069 */
[----:B------:R-:W-:Y:S01]  /*8870*/  IADD3 R105, R2, 0x38, RZ ;  /* 0x0000003802697810 */ /* 0x000fe20007ffe0ff */
[-C--:B------:R-:W-:Y:S01]  /*8880*/  FFMA.FTZ R36, R144, -R100.reuse, R36 ;  /* 0x8000006490247223 */ /* 0x080fe20000010024 */
[----:B------:R-:W-:Y:S01]  /*8890*/  @!P6 IADD3 R102, -R0, 0x38, RZ ;  /* 0x000000380066e810 */ /* 0x000fe20007ffe1ff */
[-C--:B------:R-:W-:Y:S01]  /*88a0*/  FFMA.FTZ R38, R146, -R100.reuse, R38 ;  /* 0x8000006492267223 */ /* 0x080fe20000010026 */
[----:B------:R-:W-:Y:S01]  /*88b0*/  ISETP.GE.AND P3, PT, R105, RZ, PT ;  /* 0x000000ff6900720c */ /* 0x000fe20003f66270 */
[----:B------:R-:W2:Y:S01]  /*88c0*/  I2F R163, R110 ;  /* 0x0000006e00a37306 */ /* 0x000ea20000201400 */
[-C--:B------:R-:W-:Y:S01]  /*88d0*/  FFMA.FTZ R20, R148, -R100.reuse, R20 ;  /* 0x8000006494147223 */ /* 0x080fe20000010014 */
[C---:B------:R-:W-:Y:S01]  /*88e0*/  @!P5 IADD3 R101, -R0.reuse, 0x39, RZ ;  /* 0x000000390065d810 */ /* 0x040fe20007ffe1ff */
[-C--:B------:R-:W-:Y:S01]  /*88f0*/  FFMA.FTZ R21, R147, -R100.reuse, R21 ;  /* 0x8000006493157223 */ /* 0x080fe20000010015 */
[----:B------:R-:W-:Y:S01]  /*8900*/  @!P2 IADD3 R109, -R0, 0x9, RZ ;  /* 0x00000009006da810 */ /* 0x000fe20007ffe1ff */
[-C--:B------:R-:W-:Y:S01]  /*8910*/  FFMA.FTZ R39, R145, -R100.reuse, R39 ;  /* 0x8000006491277223 */ /* 0x080fe20000010027 */
[----:B------:R-:W-:Y:S01]  /*8920*/  ISETP.GE.AND P2, PT, R106, RZ, PT ;  /* 0x000000ff6a00720c */ /* 0x000fe20003f46270 */
[-C--:B------:R-:W-:Y:S02]  /*8930*/  FFMA.FTZ R50, R144, -R100.reuse, R50 ;  /* 0x8000006490327223 */ /* 0x080fe40000010032 */
[-C--:B------:R-:W-:Y:S01]  /*8940*/  FFMA.FTZ R35, R147, -R100.reuse, R35 ;  /* 0x8000006493237223 */ /* 0x080fe20000010023 */
[----:B------:R3:W4:Y:S01]  /*8950*/  I2F R162, R109 ;  /* 0x0000006d00a27306 */ /* 0x0007220000201400 */
[-C--:B------:R-:W-:Y:S01]  /*8960*/  FFMA.FTZ R51, R149, -R100.reuse, R51 ;  /* 0x8000006495337223 */ /* 0x080fe20000010033 */
[----:B------:R-:W-:Y:S01]  /*8970*/  @!P3 IADD3 R105, -R0, 0x8, RZ ;  /* 0x000000080069b810 */ /* 0x000fe20007ffe1ff */
[-C--:B------:R-:W-:Y:S01]  /*8980*/  FFMA.FTZ R48, R153, -R100.reuse, R48 ;  /* 0x8000006499307223 */ /* 0x080fe20000010030 */
[----:B-1----:R-:W-:Y:S01]  /*8990*/  IADD3 R103, R2, 0x30, RZ ;  /* 0x0000003002677810 */ /* 0x002fe20007ffe0ff */
[-C--:B------:R-:W-:Y:S02]  /*89a0*/  FFMA.FTZ R49, R156, -R100.reuse, R49 ;  /* 0x800000649c317223 */ /* 0x080fe40000010031 */
[-C--:B------:R-:W-:Y:S01]  /*89b0*/  FFMA.FTZ R52, R155, -R100.reuse, R52 ;  /* 0x800000649b347223 */ /* 0x080fe20000010034 */
[----:B------:R-:W-:Y:S01]  /*89c0*/  ISETP.GE.AND P3, PT, R103, RZ, PT ;  /* 0x000000ff6700720c */ /* 0x000fe20003f66270 */
[-C--:B------:R-:W-:Y:S01]  /*89d0*/  FFMA.FTZ R64, R172, -R100.reuse, R64 ;  /* 0x80000064ac407223 */ /* 0x080fe20000010040 */
[----:B------:R1:W5:Y:S01]  /*89e0*/  I2F R159, R105 ;  /* 0x00000069009f7306 */ /* 0x0003620000201400 */
[----:B------:R-:W-:Y:S01]  /*89f0*/  @!P2 IADD3 R106, -R0, 0x11, RZ ;  /* 0x00000011006aa810 */ /* 0x000fe20007ffe1ff */
[-C--:B------:R-:W-:Y:S02]  /*8a00*/  FFMA.FTZ R34, R148, -R100.reuse, R34 ;  /* 0x8000006494227223 */ /* 0x080fe40000010022 */
[CC--:B--2---:R-:W-:Y:S02]  /*8a10*/  FFMA.FTZ R44, R163.reuse, -R100.reuse, R44 ;  /* 0x80000064a32c7223 */ /* 0x0c4fe4000001002c */
[-C--:B------:R-:W-:Y:S02]  /*8a20*/  FFMA.FTZ R58, R163, -R100.reuse, R58 ;  /* 0x80000064a33a7223 */ /* 0x080fe4000001003a */
[-C--:B------:R-:W-:Y:S02]  /*8a30*/  FFMA.FTZ R37, R149, -R100.reuse, R37 ;  /* 0x8000006495257223 */ /* 0x080fe40000010025 */
[----:B------:R-:W2:Y:S01]  /*8a40*/  I2F R165, R106 ;  /* 0x0000006a00a57306 */ /* 0x000ea20000201400 */
[----:B------:R-:W-:Y:S01]  /*8a50*/  @!P3 IADD3 R103, -R0, 0x10, RZ ;  /* 0x000000100067b810 */ /* 0x000fe20007ffe1ff */
[-C--:B------:R-:W-:Y:S01]  /*8a60*/  FFMA.FTZ R6, R171, -R100.reuse, R6 ;  /* 0x80000064ab067223 */ /* 0x080fe20000010006 */
[----:B---3--:R-:W-:Y:S01]  /*8a70*/  IADD3 R109, R2, 0x28, RZ ;  /* 0x00000028026d7810 */ /* 0x008fe20007ffe0ff */
[CC--:B----4-:R-:W-:Y:S02]  /*8a80*/  FFMA.FTZ R13, R162.reuse, -R100.reuse, R13 ;  /* 0x80000064a20d7223 */ /* 0x0d0fe4000001000d */
[-C--:B------:R-:W-:Y:S01]  /*8a90*/  FFMA.FTZ R27, R162, -R100.reuse, R27 ;  /* 0x80000064a21b7223 */ /* 0x080fe2000001001b */
[----:B------:R-:W-:Y:S01]  /*8aa0*/  ISETP.GE.AND P3, PT, R109, RZ, PT ;  /* 0x000000ff6d00720c */ /* 0x000fe20003f66270 */
[-C--:B------:R-:W-:Y:S02]  /*8ab0*/  FFMA.FTZ R53, R154, -R100.reuse, R53 ;  /* 0x800000649a357223 */ /* 0x080fe40000010035 */
[----:B------:R-:W3:Y:S01]  /*8ac0*/  I2F R161, R103 ;  /* 0x0000006700a17306 */ /* 0x000ee20000201400 */
[-C--:B------:R-:W-:Y:S02]  /*8ad0*/  FFMA.FTZ R7, R169, -R100.reuse, R7 ;  /* 0x80000064a9077223 */ /* 0x080fe40000010007 */
[-C--:B------:R-:W-:Y:S01]  /*8ae0*/  FFMA.FTZ R65, R170, -R100.reuse, R65 ;  /* 0x80000064aa417223 */ /* 0x080fe20000010041 */
[----:B-1----:R-:W-:Y:S01]  /*8af0*/  IADD3 R105, R2, 0x27, RZ ;  /* 0x0000002702697810 */ /* 0x002fe20007ffe0ff */
[-C--:B------:R-:W-:Y:S02]  /*8b00*/  FFMA.FTZ R9, R158, -R100.reuse, R9 ;  /* 0x800000649e097223 */ /* 0x080fe40000010009 */
[-C--:B-----5:R-:W-:Y:S01]  /*8b10*/  FFMA.FTZ R12, R159, -R100.reuse, R12 ;  /* 0x800000649f0c7223 */ /* 0x0a0fe2000001000c */
[----:B------:R-:W-:Y:S01]  /*8b20*/  ISETP.GE.AND P2, PT, R105, RZ, PT ;  /* 0x000000ff6900720c */ /* 0x000fe20003f46270 */
[-C--:B------:R-:W-:Y:S01]  /*8b30*/  FFMA.FTZ R23, R150, -R100.reuse, R23 ;  /* 0x8000006496177223 */ /* 0x080fe20000010017 */
[----:B------:R-:W1:Y:S01]  /*8b40*/  I2F R157, R157 ;  /* 0x0000009d009d7306 */ /* 0x000e620000201400 */
[----:B------:R-:W-:Y:S01]  /*8b50*/  @!P3 IADD3 R109, -R0, 0x18, RZ ;  /* 0x00000018006db810 */ /* 0x000fe20007ffe1ff */
[-C--:B------:R-:W-:Y:S02]  /*8b60*/  FFMA.FTZ R54, R153, -R100.reuse, R54 ;  /* 0x8000006499367223 */ /* 0x080fe40000010036 */
[-C--:B--2---:R-:W-:Y:S01]  /*8b70*/  FFMA.FTZ R25, R165, -R100.reuse, R25 ;  /* 0x80000064a5197223 */ /* 0x084fe20000010019 */
[----:B------:R-:W-:Y:S01]  /*8b80*/  IADD3 R106, R2, 0x10, RZ ;  /* 0x00000010026a7810 */ /* 0x000fe20007ffe0ff */
[-C--:B------:R-:W-:Y:S02]  /*8b90*/  FFMA.FTZ R55, R156, -R100.reuse, R55 ;  /* 0x800000649c377223 */ /* 0x080fe40000010037 */
[-C--:B------:R-:W-:Y:S02]  /*8ba0*/  FFMA.FTZ R66, R155, -R100.reuse, R66 ;  /* 0x800000649b427223 */ /* 0x080fe40000010042 */
[----:B------:R2:W4:Y:S01]  /*8bb0*/  I2F R164, R109 ;  /* 0x0000006d00a47306 */ /* 0x0005220000201400 */
[----:B------:R-:W-:Y:S01]  /*8bc0*/  @!P2 IADD3 R105, -R0, 0x19, RZ ;  /* 0x000000190069a810 */ /* 0x000fe20007ffe1ff */
[-C--:B------:R-:W-:Y:S01]  /*8bd0*/  FFMA.FTZ R67, R154, -R100.reuse, R67 ;  /* 0x800000649a437223 */ /* 0x080fe20000010043 */
[----:B------:R-:W-:Y:S01]  /*8be0*/  ISETP.GE.AND P2, PT, R111, RZ, PT ;  /* 0x000000ff6f00720c */ /* 0x000fe20003f46270 */
[-C--:B---3--:R-:W-:Y:S01]  /*8bf0*/  FFMA.FTZ R24, R161, -R100.reuse, R24 ;  /* 0x80000064a1187223 */ /* 0x088fe20000010018 */
[----:B------:R-:W-:Y:S01]  /*8c00*/  IADD3 R103, R2, 0x20, RZ ;  /* 0x0000002002677810 */ /* 0x000fe20007ffe0ff */
[-C--:B------:R-:W-:Y:S02]  /*8c10*/  FFMA.FTZ R15, R158, -R100.reuse, R15 ;  /* 0x800000649e0f7223 */ /* 0x080fe4000001000f */
[-C--:B------:R-:W-:Y:S01]  /*8c20*/  FFMA.FTZ R26, R159, -R100.reuse, R26 ;  /* 0x800000649f1a7223 */ /* 0x080fe2000001001a */
[----:B------:R-:W-:Y:S01]  /*8c30*/  ISETP.GE.AND P3, PT, R103, RZ, PT ;  /* 0x000000ff6700720c */ /* 0x000fe20003f66270 */
[----:B------:R3:W5:Y:S01]  /*8c40*/  I2F R167, R105 ;  /* 0x0000006900a77306 */ /* 0x0007620000201400 */
[-C--:B------:R-:W-:Y:S02]  /*8c50*/  FFMA.FTZ R18, R173, -R100.reuse, R18 ;  /* 0x80000064ad127223 */ /* 0x080fe40000010012 */
[-C--:B------:R-:W-:Y:S02]  /*8c60*/  FFMA.FTZ R19, R152, -R100.reuse, R19 ;  /* 0x8000006498137223 */ /* 0x080fe40000010013 */
[CC--:B-1----:R-:W-:Y:S01]  /*8c70*/  FFMA.FTZ R8, R157.reuse, -R100.reuse, R8 ;  /* 0x800000649d087223 */ /* 0x0c2fe20000010008 */
[----:B------:R-:W-:Y:S01]  /*8c80*/  @!P2 IADD3 R111, -R0, 0x21, RZ ;  /* 0x00000021006fa810 */ /* 0x000fe20007ffe1ff */
[-C--:B------:R-:W-:Y:S01]  /*8c90*/  FFMA.FTZ R14, R157, -R100.reuse, R14 ;  /* 0x800000649d0e7223 */ /* 0x080fe2000001000e */
[----:B------:R-:W-:Y:S01]  /*8ca0*/  ISETP.GE.AND P2, PT, R106, RZ, PT ;  /* 0x000000ff6a00720c */ /* 0x000fe20003f46270 */
[-C--:B------:R-:W-:Y:S01]  /*8cb0*/  FFMA.FTZ R30, R161, -R100.reuse, R30 ;  /* 0x80000064a11e7223 */ /* 0x080fe2000001001e */
[----:B------:R1:W1:Y:S01]  /*8cc0*/  I2F R166, R111 ;  /* 0x0000006f00a67306 */ /* 0x0002620000201400 */
[-C--:B------:R-:W-:Y:S01]  /*8cd0*/  FFMA.FTZ R22, R151, -R100.reuse, R22 ;  /* 0x8000006497167223 */ /* 0x080fe20000010016 */
[----:B------:R-:W-:Y:S01]  /*8ce0*/  @!P3 IADD3 R103, -R0, 0x20, RZ ;  /* 0x000000200067b810 */ /* 0x000fe20007ffe1ff */
[-C--:B------:R-:W-:Y:S01]  /*8cf0*/  FFMA.FTZ R31, R165, -R100.reuse, R31 ;  /* 0x80000064a51f7223 */ /* 0x080fe2000001001f */
[----:B--2---:R-:W-:Y:S01]  /*8d00*/  IADD3 R109, R2, 0x17, RZ ;  /* 0x00000017026d7810 */ /* 0x004fe20007ffe0ff */
[CC--:B----4-:R-:W-:Y:S02]  /*8d10*/  FFMA.FTZ R28, R164.reuse, -R100.reuse, R28 ;  /* 0x80000064a41c7223 */ /* 0x0d0fe4000001001c */
[-C--:B------:R-:W-:Y:S01]  /*8d20*/  FFMA.FTZ R42, R164, -R100.reuse, R42 ;  /* 0x80000064a42a7223 */ /* 0x080fe2000001002a */
[----:B------:R-:W-:Y:S01]  /*8d30*/  ISETP.GE.AND P3, PT, R109, RZ, PT ;  /* 0x000000ff6d00720c */ /* 0x000fe20003f66270 */
[----:B------:R-:W-:Y:S01]  /*8d40*/  IMAD.SHL.U32 R172, R204, 0x2, RZ ;  /* 0x00000002ccac7824 */ /* 0x000fe200078e00ff */
[----:B------:R-:W2:Y:S01]  /*8d50*/  I2F R168, R103 ;  /* 0x0000006700a87306 */ /* 0x000ea20000201400 */
[----:B------:R-:W-:Y:S02]  /*8d60*/  @!P2 IADD3 R106, -R0, 0x30, RZ ;  /* 0x00000030006aa810 */ /* 0x000fe40007ffe1ff */
[----:B---3--:R-:W-:Y:S01]  /*8d70*/  IADD3 R105, R2, 0xf, RZ ;  /* 0x0000000f02697810 */ /* 0x008fe20007ffe0ff */
[CC--:B-----5:R-:W-:Y:S02]  /*8d80*/  FFMA.FTZ R29, R167.reuse, -R100.reuse, R29 ;  /* 0x80000064a71d7223 */ /* 0x0e0fe4000001001d */
[-C--:B------:R-:W-:Y:S01]  /*8d90*/  FFMA.FTZ R43, R167, -R100.reuse, R43 ;  /* 0x80000064a72b7223 */ /* 0x080fe2000001002b */
[----:B------:R-:W-:Y:S04]  /*8da0*/  ISETP.GE.AND P4, PT, R105, RZ, PT ;  /* 0x000000ff6900720c */ /* 0x000fe80003f86270 */
[----:B------:R-:W-:Y:S02]  /*8db0*/  @!P3 IADD3 R109, -R0, 0x29, RZ ;  /* 0x00000029006db810 */ /* 0x000fe40007ffe1ff */
[----:B-1----:R-:W-:Y:S02]  /*8dc0*/  FMNMX.FTZ R111, R4, R3, !PT ;  /* 0x00000003046f7209 */ /* 0x002fe40007810000 */
[----:B------:R-:W1:Y:S01]  /*8dd0*/  I2F R160, R109 ;  /* 0x0000006d00a07306 */ /* 0x000e620000201400 */
[CC--:B------:R-:W-:Y:S01]  /*8de0*/  FFMA.FTZ R41, R166.reuse, -R100.reuse, R41 ;  /* 0x80000064a6297223 */ /* 0x0c0fe20000010029 */
[----:B------:R-:W-:Y:S01]  /*8df0*/  FMNMX.FTZ R111, R5, R111, !PT ;  /* 0x0000006f056f7209 */ /* 0x000fe20007810000 */
[-C--:B------:R-:W-:Y:S02]  /*8e00*/  FFMA.FTZ R47, R166, -R100.reuse, R47 ;  /* 0x80000064a62f7223 */ /* 0x080fe4000001002f */
[----:B------:R-:W-:Y:S02]  /*8e10*/  @!P4 IADD3 R105, -R0, 0x31, RZ ;  /* 0x000000310069c810 */ /* 0x000fe40007ffe1ff */
[----:B------:R-:W-:Y:S01]  /*8e20*/  FMNMX.FTZ R111, R16, R111, !PT ;  /* 0x0000006f106f7209 */ /* 0x000fe20007810000 */
[-C--:B--2---:R-:W-:Y:S01]  /*8e30*/  FFMA.FTZ R40, R168, -R100.reuse, R40 ;  /* 0x80000064a8287223 */ /* 0x084fe20000010028 */
[----:B------:R-:W-:Y:S01]  /*8e40*/  IADD3 R103, R2, 0x48, RZ ;  /* 0x0000004802677810 */ /* 0x000fe20007ffe0ff */
[----:B------:R-:W-:Y:S01]  /*8e50*/  FFMA.FTZ R46, R168, -R100, R46 ;  /* 0x80000064a82e7223 */ /* 0x000fe2000001002e */
[----:B------:R-:W-:Y:S02]  /*8e60*/  IADD3 R2, R2, 0x47, RZ ;  /* 0x0000004702027810 */ /* 0x000fe40007ffe0ff */
[----:B------:R-:W-:Y:S02]  /*8e70*/  ISETP.GE.AND P3, PT, R103, RZ, PT ;  /* 0x000000ff6700720c */ /* 0x000fe40003f66270 */
[----:B------:R-:W-:Y:S02]  /*8e80*/  ISETP.GE.AND P2, PT, R2, RZ, PT ;  /* 0x000000ff0200720c */ /* 0x000fe40003f46270 */
[----:B------:R-:W-:Y:S02]  /*8e90*/  FMNMX.FTZ R110, R17, R111, !PT ;  /* 0x0000006f116e7209 */ /* 0x000fe40007810000 */
[----:B------:R-:W2:Y:S02]  /*8ea0*/  I2F R111, R106 ;  /* 0x0000006a006f7306 */ /* 0x000ea40000201400 */
[----:B------:R-:W-:Y:S01]  /*8eb0*/  FMNMX.FTZ R110, R20, R110, !PT ;  /* 0x0000006e146e7209 */ /* 0x000fe20007810000 */
[C---:B-1----:R-:W-:Y:S03]  /*8ec0*/  FFMA.FTZ R45, R160.reuse, -R100, R45 ;  /* 0x80000064a02d7223 */ /* 0x042fe6000001002d */
[----:B------:R-:W-:Y:S01]  /*8ed0*/  FMNMX.FTZ R110, R21, R110, !PT ;  /* 0x0000006e156e7209 */ /* 0x000fe20007810000 */
[----:B------:R-:W-:Y:S01]  /*8ee0*/  FFMA.FTZ R59, R160, -R100, R59 ;  /* 0x80000064a03b7223 */ /* 0x000fe2000001003b */
[C---:B------:R-:W-:Y:S02]  /*8ef0*/  @!P3 IADD3 R103, -R0.reuse, -0x8, RZ ;  /* 0xfffffff80067b810 */ /* 0x040fe40007ffe1ff */
[----:B------:R-:W-:Y:S02]  /*8f00*/  @!P2 IADD3 R2, -R0, -0x7, RZ ;  /* 0xfffffff90002a810 */ /* 0x000fe40007ffe1ff */
[----:B------:R-:W1:Y:S01]  /*8f10*/  I2F R0, R105 ;  /* 0x0000006900007306 */ /* 0x000e620000201400 */
[----:B------:R-:W-:Y:S04]  /*8f20*/  FMNMX.FTZ R109, R32, R110, !PT ;  /* 0x0000006e206d7209 */ /* 0x000fe80007810000 */
[----:B------:R-:W-:Y:S04]  /*8f30*/  FMNMX.FTZ R109, R33, R109, !PT ;  /* 0x0000006d216d7209 */ /* 0x000fe80007810000 */
[----:B------:R-:W-:Y:S01]  /*8f40*/  FMNMX.FTZ R109, R36, R109, !PT ;  /* 0x0000006d246d7209 */ /* 0x000fe20007810000 */
[----:B------:R-:W3:Y:S01]  /*8f50*/  I2F R147, R103 ;  /* 0x0000006700937306 */ /* 0x000ee20000201400 */
[-C--:B--2---:R-:W-:Y:S02]  /*8f60*/  FFMA.FTZ R56, R111, -R100.reuse, R56 ;  /* 0x800000646f387223 */ /* 0x084fe40000010038 */
[----:B------:R-:W-:Y:S01]  /*8f70*/  FMNMX.FTZ R106, R37, R109, !PT ;  /* 0x0000006d256a7209 */ /* 0x000fe20007810000 */
[----:B------:R-:W-:Y:S03]  /*8f80*/  FFMA.FTZ R62, R111, -R100, R62 ;  /* 0x800000646f3e7223 */ /* 0x000fe6000001003e */
[----:B------:R-:W-:Y:S03]  /*8f90*/  FMNMX.FTZ R106, R48, R106, !PT ;  /* 0x0000006a306a7209 */ /* 0x000fe60007810000 */
[----:B------:R-:W2:Y:S01]  /*8fa0*/  I2F R110, R2 ;  /* 0x00000002006e7306 */ /* 0x000ea20000201400 */
[----:B------:R-:W-:Y:S01]  /*8fb0*/  FMNMX.FTZ R106, R49, R106, !PT ;  /* 0x0000006a316a7209 */ /* 0x000fe20007810000 */
[----:B-1----:R-:W-:Y:S03]  /*8fc0*/  FFMA.FTZ R57, R0, -R100, R57 ;  /* 0x8000006400397223 */ /* 0x002fe60000010039 */
[----:B------:R-:W-:Y:S01]  /*8fd0*/  FMNMX.FTZ R105, R52, R106, !PT ;  /* 0x0000006a34697209 */ /* 0x000fe20007810000 */
[----:B------:R-:W-:Y:S01]  /*8fe0*/  FFMA.FTZ R63, R0, -R100, R63 ;  /* 0x80000064003f7223 */ /* 0x000fe2000001003f */
[----:B------:R-:W-:Y:S02]  /*8ff0*/  FMNMX.FTZ R106, R6, R104, !PT ;  /* 0x00000068066a7209 */ /* 0x000fe40007810000 */
[----:B------:R-:W-:Y:S02]  /*9000*/  FMNMX.FTZ R105, R53, R105, !PT ;  /* 0x0000006935697209 */ /* 0x000fe40007810000 */
[----:B------:R-:W-:Y:S02]  /*9010*/  FMNMX.FTZ R106, R7, R106, !PT ;  /* 0x0000006a076a7209 */ /* 0x000fe40007810000 */
[----:B------:R-:W-:Y:S01]  /*9020*/  FMNMX.FTZ R105, R64, R105, !PT ;  /* 0x0000006940697209 */ /* 0x000fe20007810000 */
[----:B---3--:R-:W-:Y:S01]  /*9030*/  FFMA.FTZ R10, R147, -R100, R10 ;  /* 0x80000064930a7223 */ /* 0x008fe2000001000a */
[----:B------:R-:W-:Y:S01]  /*9040*/  FMNMX.FTZ R106, R18, R106, !PT ;  /* 0x0000006a126a7209 */ /* 0x000fe20007810000 */
[----:B------:R-:W-:Y:S01]  /*9050*/  LDSM.16.MT88.4 R144, [R189+0x6000] ;  /* 0x00600000bd90783b */ /* 0x000fe20000004200 */
[----:B------:R-:W-:Y:S02]  /*9060*/  FMNMX.FTZ R103, R65, R105, !PT ;  /* 0x0000006941677209 */ /* 0x000fe40007810000 */
[----:B------:R-:W-:Y:S02]  /*9070*/  FMNMX.FTZ R105, R8, R107, !PT ;  /* 0x0000006b08697209 */ /* 0x000fe40007810000 */
[----:B------:R-:W-:Y:S02]  /*9080*/  FMNMX.FTZ R106, R19, R106, !PT ;  /* 0x0000006a136a7209 */ /* 0x000fe40007810000 */
[----:B------:R-:W-:Y:S01]  /*9090*/  FMNMX.FTZ R105, R9, R105, !PT ;  /* 0x0000006909697209 */ /* 0x000fe20007810000 */
[----:B------:R-:W1:Y:S01]  /*90a0*/  SHFL.BFLY PT, R109, R103, 0x2, 0x1f ;  /* 0x0c401f00676d7f89 */ /* 0x000e6200000e0000 */
[----:B--2---:R-:W-:Y:S02]  /*90b0*/  FFMA.FTZ R11, R110, -R100, R11 ;  /* 0x800000646e0b7223 */ /* 0x004fe4000001000b */
[----:B------:R-:W-:Y:S02]  /*90c0*/  FMNMX.FTZ R2, R12, R105, !PT ;  /* 0x000000690c027209 */ /* 0x000fe40007810000 */
[----:B------:R-:W-:Y:S02]  /*90d0*/  FMNMX.FTZ R105, R22, R106, !PT ;  /* 0x0000006a16697209 */ /* 0x000fe40007810000 */
[----:B------:R2:W3:Y:S01]  /*90e0*/  I2F R106, R102 ;  /* 0x00000066006a7306 */ /* 0x0004e20000201400 */
[----:B------:R-:W-:Y:S02]  /*90f0*/  FMNMX.FTZ R2, R13, R2, !PT ;  /* 0x000000020d027209 */ /* 0x000fe40007810000 */
[----:B------:R-:W-:Y:S02]  /*9100*/  FMNMX.FTZ R105, R23, R105, !PT ;  /* 0x0000006917697209 */ /* 0x000fe40007810000 */
[----:B------:R-:W-:Y:S02]  /*9110*/  FMNMX.FTZ R2, R24, R2, !PT ;  /* 0x0000000218027209 */ /* 0x000fe40007810000 */
[----:B------:R-:W-:Y:S02]  /*9120*/  FMNMX.FTZ R105, R34, R105, !PT ;  /* 0x0000006922697209 */ /* 0x000fe40007810000 */
[----:B------:R-:W-:Y:S04]  /*9130*/  FMNMX.FTZ R2, R25, R2, !PT ;  /* 0x0000000219027209 */ /* 0x000fe80007810000 */
[----:B------:R-:W-:Y:S04]  /*9140*/  FMNMX.FTZ R2, R28, R2, !PT ;  /* 0x000000021c027209 */ /* 0x000fe80007810000 */
[----:B------:R-:W-:Y:S02]  /*9150*/  FMNMX.FTZ R2, R29, R2, !PT ;  /* 0x000000021d027209 */ /* 0x000fe40007810000 */
[----:B-1----:R-:W-:Y:S02]  /*9160*/  FMNMX.FTZ R103, R103, R109, !PT ;  /* 0x0000006d67677209 */ /* 0x002fe40007810000 */
[----:B--2---:R-:W-:Y:S01]  /*9170*/  FMNMX.FTZ R102, R35, R105, !PT ;  /* 0x0000006923667209 */ /* 0x004fe20007810000 */
[----:B---3--:R-:W-:Y:S01]  /*9180*/  FFMA.FTZ R60, R106, -R100, R60 ;  /* 0x800000646a3c7223 */ /* 0x008fe2000001003c */
[----:B------:R1:W2:Y:S02]  /*9190*/  I2F R105, R101 ;  /* 0x0000006500697306 */ /* 0x0002a40000201400 */
[----:B------:R-:W-:Y:S04]  /*91a0*/  FMNMX.FTZ R102, R38, R102, !PT ;  /* 0x0000006626667209 */ /* 0x000fe80007810000 */
[----:B------:R-:W-:Y:S04]  /*91b0*/  FMNMX.FTZ R102, R39, R102, !PT ;  /* 0x0000006627667209 */ /* 0x000fe80007810000 */
[----:B------:R-:W-:Y:S04]  /*91c0*/  FMNMX.FTZ R102, R50, R102, !PT ;  /* 0x0000006632667209 */ /* 0x000fe80007810000 */
[----:B------:R-:W-:Y:S04]  /*91d0*/  FMNMX.FTZ R102, R51, R102, !PT ;  /* 0x0000006633667209 */ /* 0x000fe80007810000 */
[----:B------:R-:W-:Y:S04]  /*91e0*/  FMNMX.FTZ R102, R54, R102, !PT ;  /* 0x0000006636667209 */ /* 0x000fe80007810000 */
[----:B------:R-:W-:Y:S02]  /*91f0*/  FMNMX.FTZ R102, R55, R102, !PT ;  /* 0x0000006637667209 */ /* 0x000fe40007810000 */
[----:B-1----:R-:W-:Y:S01]  /*9200*/  FMNMX.FTZ R101, R40, R2, !PT ;  /* 0x0000000228657209 */ /* 0x002fe20007810000 */
[----:B--2---:R-:W-:Y:S01]  /*9210*/  FFMA.FTZ R61, R105, -R100, R61 ;  /* 0x80000064693d7223 */ /* 0x004fe2000001003d */
[----:B------:R-:W1:Y:S01]  /*9220*/  SHFL.BFLY PT, R2, R103, 0x1, 0x1f ;  /* 0x0c201f0067027f89 */ /* 0x000e6200000e0000 */
        /* <DEDUP_REMOVED lines=8> */
[----:B------:R-:W-:Y:S04]  /*92b0*/  FMNMX.FTZ R101, R56, R101, !PT ;  /* 0x0000006538657209 */ /* 0x000fe80007810000 */
[----:B------:R-:W-:Y:S04]  /*92c0*/  FMNMX.FTZ R101, R57, R101, !PT ;  /* 0x0000006539657209 */ /* 0x000fe80007810000 */
[----:B------:R-:W-:Y:S02]  /*92d0*/  FMNMX.FTZ R101, R60, R101, !PT ;  /* 0x000000653c657209 */ /* 0x000fe40007810000 */
[----:B-1----:R-:W-:Y:S02]  /*92e0*/  FMNMX.FTZ R103, R103, R2, !PT ;  /* 0x0000000267677209 */ /* 0x002fe40007810000 */
[----:B------:R-:W-:Y:S02]  /*92f0*/  FMNMX.FTZ R101, R61, R101, !PT ;  /* 0x000000653d657209 */ /* 0x000fe40007810000 */
[C---:B------:R-:W-:Y:S01]  /*9300*/  FSETP.NEU.FTZ.AND P2, PT, R103.reuse, -INF , PT ;  /* 0xff8000006700780b */ /* 0x040fe20003f5d000 */
[C---:B------:R-:W-:Y:S01]  /*9310*/  FADD.FTZ R2, -R103.reuse, R3 ;  /* 0x0000000367027221 */ /* 0x040fe20000010100 */
[----:B------:R-:W-:Y:S01]  /*9320*/  FMNMX.FTZ R3, R14, R105, !PT ;  /* 0x000000690e037209 */ /* 0x000fe20007810000 */
[----:B------:R-:W-:Y:S01]  /*9330*/  FMUL.FTZ R152, R103, c[0x0][0x23c] ;  /* 0x00008f0067987a20 */ /* 0x000fe20000410000 */
[----:B------:R-:W1:Y:S01]  /*9340*/  SHFL.BFLY PT, R109, R101, 0x2, 0x1f ;  /* 0x0c401f00656d7f89 */ /* 0x000e6200000e0000 */
[----:B------:R-:W-:Y:S01]  /*9350*/  FMUL.FTZ R2, R2, c[0x0][0x23c] ;  /* 0x00008f0002027a20 */ /* 0x000fe20000410000 */
[----:B--2---:R-:W-:Y:S02]  /*9360*/  FMNMX.FTZ R102, R102, R110, !PT ;  /* 0x0000006e66667209 */ /* 0x004fe40007810000 */
[----:B------:R-:W-:Y:S01]  /*9370*/  FSEL R152, R152, RZ, P2 ;  /* 0x000000ff98987208 */ /* 0x000fe20001000000 */
[----:B------:R2:W3:Y:S01]  /*9380*/  MUFU.EX2 R106, R2 ;  /* 0x00000002006a7308 */ /* 0x0004e20000000800 */
[----:B------:R-:W-:Y:S03]  /*9390*/  FMNMX.FTZ R3, R15, R3, !PT ;  /* 0x000000030f037209 */ /* 0x000fe60007810000 */
[--C-:B------:R-:W-:Y:S02]  /*93a0*/  FFMA.FTZ R16, R16, c[0x0][0x23c], -R152.reuse ;  /* 0x00008f0010107a23 */ /* 0x100fe40000010898 */
[--C-:B------:R-:W-:Y:S02]  /*93b0*/  FFMA.FTZ R48, R48, c[0x0][0x23c], -R152.reuse ;  /* 0x00008f0030307a23 */ /* 0x100fe40000010898 */
[--C-:B------:R-:W-:Y:S02]  /*93c0*/  FFMA.FTZ R49, R49, c[0x0][0x23c], -R152.reuse ;  /* 0x00008f0031317a23 */ /* 0x100fe40000010898 */
[----:B------:R4:W-:Y:S01]  /*93d0*/  MUFU.EX2 R218, R16 ;  /* 0x0000001000da7308 */ /* 0x0009e20000000800 */
[--C-:B------:R-:W-:Y:S02]  /*93e0*/  FFMA.FTZ R4, R4, c[0x0][0x23c], -R152.reuse ;  /* 0x00008f0004047a23 */ /* 0x100fe40000010898 */
[--C-:B------:R-:W-:Y:S02]  /*93f0*/  FFMA.FTZ R64, R64, c[0x0][0x23c], -R152.reuse ;  /* 0x00008f0040407a23 */ /* 0x100fe40000010898 */
[--C-:B------:R-:W-:Y:S02]  /*9400*/  FFMA.FTZ R32, R32, c[0x0][0x23c], -R152.reuse ;  /* 0x00008f0020207a23 */ /* 0x100fe40000010898 */
[--C-:B------:R-:W-:Y:S01]  /*9410*/  FFMA.FTZ R33, R33, c[0x0][0x23c], -R152.reuse ;  /* 0x00008f0021217a23 */ /* 0x100fe20000010898 */
[----:B-1----:R-:W-:Y:S02]  /*9420*/  FMNMX.FTZ R101, R101, R109, !PT ;  /* 0x0000006d65657209 */ /* 0x002fe40007810000 */
[----:B------:R1:W-:Y:S01]  /*9430*/  MUFU.EX2 R216, R4 ;  /* 0x0000000400d87308 */ /* 0x0003e20000000800 */
[--C-:B------:R-:W-:Y:S02]  /*9440*/  FFMA.FTZ R5, R5, c[0x0][0x23c], -R152.reuse ;  /* 0x00008f0005057a23 */ /* 0x100fe40000010898 */
[--C-:B------:R-:W-:Y:S01]  /*9450*/  FFMA.FTZ R17, R17, c[0x0][0x23c], -R152.reuse ;  /* 0x00008f0011117a23 */ /* 0x100fe20000010898 */
[----:B--2---:R-:W-:Y:S01]  /*9460*/  FMNMX.FTZ R2, R26, R3, !PT ;  /* 0x000000031a027209 */ /* 0x004fe20007810000 */
[C---:B---3--:R-:W-:Y:S01]  /*9470*/  FMUL.FTZ R68, R106.reuse, R68 ;  /* 0x000000446a447220 */ /* 0x048fe20000410000 */
[----:B------:R-:W2:Y:S01]  /*9480*/  SHFL.BFLY PT, R3, R102, 0x1, 0x1f ;  /* 0x0c201f0066037f89 */ /* 0x000ea200000e0000 */
[C---:B------:R-:W-:Y:S01]  /*9490*/  FMUL.FTZ R69, R106.reuse, R69 ;  /* 0x000000456a457220 */ /* 0x040fe20000410000 */
[----:B------:R-:W-:Y:S01]  /*94a0*/  FMNMX.FTZ R2, R27, R2, !PT ;  /* 0x000000021b027209 */ /* 0x000fe20007810000 */
[C---:B------:R-:W-:Y:S01]  /*94b0*/  FMUL.FTZ R80, R106.reuse, R80 ;  /* 0x000000506a507220 */ /* 0x040fe20000410000 */
[----:B------:R3:W-:Y:S01]  /*94c0*/  MUFU.EX2 R215, R5 ;  /* 0x0000000500d77308 */ /* 0x0007e20000000800 */
[----:B------:R-:W-:Y:S01]  /*94d0*/  FMUL.FTZ R81, R106, R81 ;  /* 0x000000516a517220 */ /* 0x000fe20000410000 */
[----:B------:R-:W-:Y:S01]  /*94e0*/  FMNMX.FTZ R2, R30, R2, !PT ;  /* 0x000000021e027209 */ /* 0x000fe20007810000 */
[C---:B------:R-:W-:Y:S01]  /*94f0*/  FMUL.FTZ R88, R106.reuse, R88 ;  /* 0x000000586a587220 */ /* 0x040fe20000410000 */
[----:B----4-:R-:W4:Y:S01]  /*9500*/  SHFL.BFLY PT, R16, R101, 0x1, 0x1f ;  /* 0x0c201f0065107f89 */ /* 0x010f2200000e0000 */
[C---:B------:R-:W-:Y:S01]  /*9510*/  FMUL.FTZ R89, R106.reuse, R89 ;  /* 0x000000596a597220 */ /* 0x040fe20000410000 */
[----:B------:R-:W-:Y:S01]  /*9520*/  FMNMX.FTZ R2, R31, R2, !PT ;  /* 0x000000021f027209 */ /* 0x000fe20007810000 */
[C---:B------:R-:W-:Y:S02]  /*9530*/  FMUL.FTZ R96, R106.reuse, R96 ;  /* 0x000000606a607220 */ /* 0x040fe40000410000 */
[----:B------:R-:W-:Y:S01]  /*9540*/  FMUL.FTZ R97, R106, R97 ;  /* 0x000000616a617220 */ /* 0x000fe20000410000 */
[----:B------:R5:W-:Y:S01]  /*9550*/  MUFU.EX2 R217, R17 ;  /* 0x0000001100d97308 */ /* 0x000be20000000800 */
[----:B------:R-:W-:Y:S01]  /*9560*/  FMNMX.FTZ R2, R42, R2, !PT ;  /* 0x000000022a027209 */ /* 0x000fe20007810000 */
[----:B------:R-:W-:Y:S01]  /*9570*/  FFMA.FTZ R20, R20, c[0x0][0x23c], -R152 ;  /* 0x00008f0014147a23 */ /* 0x000fe20000010898 */
[----:B-1----:R-:W-:Y:S01]  /*9580*/  LOP3.LUT R4, R221, UR19, R172, 0x96, !PT ;  /* 0x00000013dd047c12 */ /* 0x002fe2000f8e96ac */
[--C-:B------:R-:W-:Y:S01]  /*9590*/  FFMA.FTZ R21, R21, c[0x0][0x23c], -R152.reuse ;  /* 0x00008f0015157a23 */ /* 0x100fe20000010898 */
[----:B------:R-:W-:Y:S01]  /*95a0*/  FMNMX.FTZ R2, R43, R2, !PT ;  /* 0x000000022b027209 */ /* 0x000fe20007810000 */
[--C-:B------:R-:W-:Y:S02]  /*95b0*/  FFMA.FTZ R36, R36, c[0x0][0x23c], -R152.reuse ;  /* 0x00008f0024247a23 */ /* 0x100fe40000010898 */
[--C-:B------:R-:W-:Y:S02]  /*95c0*/  FFMA.FTZ R37, R37, c[0x0][0x23c], -R152.reuse ;  /* 0x00008f0025257a23 */ /* 0x100fe40000010898 */
[----:B------:R1:W-:Y:S01]  /*95d0*/  MUFU.EX2 R185, R32 ;  /* 0x0000002000b97308 */ /* 0x0003e20000000800 */
[----:B--2---:R-:W-:Y:S01]  /*95e0*/  FMNMX.FTZ R102, R102, R3, !PT ;  /* 0x0000000366667209 */ /* 0x004fe20007810000 */
[----:B------:R-:W-:Y:S01]  /*95f0*/  FFMA.FTZ R65, R65, c[0x0][0x23c], -R152 ;  /* 0x00008f0041417a23 */ /* 0x000fe20000010898 */
[----:B------:R-:W-:Y:S01]  /*9600*/  FMNMX.FTZ R2, R46, R2, !PT ;  /* 0x000000022e027209 */ /* 0x000fe20007810000 */
[----:B---3--:R-:W-:Y:S01]  /*9610*/  IMAD.WIDE.U32 R4, R4, -0x326172a9, RZ ;  /* 0xcd9e8d5704047825 */ /* 0x008fe200078e00ff */
[C---:B------:R-:W-:Y:S02]  /*9620*/  FSETP.NEU.FTZ.AND P2, PT, R102.reuse, -INF , PT ;  /* 0xff8000006600780b */ /* 0x040fe40003f5d000 */
[----:B------:R-:W-:Y:S01]  /*9630*/  FMNMX.FTZ R2, R47, R2, !PT ;  /* 0x000000022f027209 */ /* 0x000fe20007810000 */
[----:B------:R-:W-:Y:S01]  /*9640*/  FADD.FTZ R0, -R102, R104 ;  /* 0x0000006866007221 */ /* 0x000fe20000010100 */
[----:B----4-:R-:W-:Y:S01]  /*9650*/  FMNMX.FTZ R101, R101, R16, !PT ;  /* 0x0000001065657209 */ /* 0x010fe20007810000 */
[----:B------:R2:W-:Y:S01]  /*9660*/  MUFU.EX2 R184, R33 ;  /* 0x0000002100b87308 */ /* 0x0005e20000000800 */
[----:B------:R-:W-:Y:S01]  /*9670*/  FMNMX.FTZ R2, R58, R2, !PT ;  /* 0x000000023a027209 */ /* 0x000fe20007810000 */
[----:B------:R-:W-:Y:S01]  /*9680*/  FMUL.FTZ R3, R0, c[0x0][0x23c] ;  /* 0x00008f0000037a20 */ /* 0x000fe20000410000 */
[C---:B------:R-:W-:Y:S01]  /*9690*/  LOP3.LUT R16, R5.reuse, UR13, R238, 0x96, !PT ;  /* 0x0000000d05107c12 */ /* 0x040fe2000f8e96ee */
[----:B------:R-:W-:Y:S01]  /*96a0*/  FMUL.FTZ R153, R102, c[0x0][0x23c] ;  /* 0x00008f0066997a20 */ /* 0x000fe20000410000 */
[----:B------:R-:W-:Y:S01]  /*96b0*/  LOP3.LUT R5, R5, UR13, R236, 0x96, !PT ;  /* 0x0000000d05057c12 */ /* 0x000fe2000f8e96ec */
[----:B------:R-:W-:Y:S01]  /*96c0*/  FMUL.FTZ R154, R101, c[0x0][0x23c] ;  /* 0x00008f00659a7a20 */ /* 0x000fe20000410000 */
[----:B------:R-:W-:Y:S01]  /*96d0*/  FMNMX.FTZ R2, R59, R2, !PT ;  /* 0x000000023b027209 */ /* 0x000fe20007810000 */
[----:B-----5:R-:W-:Y:S01]  /*96e0*/  IMAD.WIDE.U32 R16, R16, -0x2daee0ad, RZ ;  /* 0xd2511f5310107825 */ /* 0x020fe200078e00ff */
[----:B------:R-:W-:Y:S01]  /*96f0*/  FSEL R153, R153, RZ, P2 ;  /* 0x000000ff99997208 */ /* 0x000fe20001000000 */
[----:B------:R3:W4:Y:S01]  /*9700*/  MUFU.EX2 R105, R3 ;  /* 0x0000000300697308 */ /* 0x0007220000000800 */
[----:B------:R-:W-:Y:S02]  /*9710*/  FMNMX.FTZ R2, R62, R2, !PT ;  /* 0x000000023e027209 */ /* 0x000fe40007810000 */
[----:B------:R-:W-:Y:S01]  /*9720*/  FSETP.NEU.FTZ.AND P2, PT, R101, -INF , PT ;  /* 0xff8000006500780b */ /* 0x000fe20003f5d000 */
[----:B------:R-:W-:Y:S01]  /*9730*/  FFMA.FTZ R18, R18, c[0x0][0x23c], -R153 ;  /* 0x00008f0012127a23 */ /* 0x000fe20000010899 */
[----:B------:R-:W-:Y:S01]  /*9740*/  FMNMX.FTZ R0, R63, R2, !PT ;  /* 0x000000023f007209 */ /* 0x000fe20007810000 */
[----:B------:R-:W-:Y:S01]  /*9750*/  FADD.FTZ R2, -R101, R107 ;  /* 0x0000006b65027221 */ /* 0x000fe20000010100 */
[----:B------:R-:W-:Y:S01]  /*9760*/  FSEL R154, R154, RZ, P2 ;  /* 0x000000ff9a9a7208 */ /* 0x000fe20001000000 */
[--C-:B------:R-:W-:Y:S01]  /*9770*/  FFMA.FTZ R50, R50, c[0x0][0x23c], -R153.reuse ;  /* 0x00008f0032327a23 */ /* 0x100fe20000010899 */
[----:B------:R-:W-:Y:S01]  /*9780*/  LOP3.LUT R107, R17, UR10, R222, 0x96, !PT ;  /* 0x0000000a116b7c12 */ /* 0x000fe2000f8e96de */
[----:B------:R-:W-:Y:S01]  /*9790*/  MUFU.EX2 R214, R18 ;  /* 0x0000001200d67308 */ /* 0x000fe20000000800 */
[----:B------:R-:W-:Y:S02]  /*97a0*/  FMUL.FTZ R2, R2, c[0x0][0x23c] ;  /* 0x00008f0002027a20 */ /* 0x000fe40000410000 */
[--C-:B------:R-:W-:Y:S02]  /*97b0*/  FFMA.FTZ R51, R51, c[0x0][0x23c], -R153.reuse ;  /* 0x00008f0033337a23 */ /* 0x100fe40000010899 */
[--C-:B------:R-:W-:Y:S02]  /*97c0*/  FFMA.FTZ R45, R45, c[0x0][0x23c], -R154.reuse ;  /* 0x00008f002d2d7a23 */ /* 0x100fe4000001089a */
[C---:B-1----:R-:W-:Y:S02]  /*97d0*/  FMUL.FTZ R32, R106.reuse, R128 ;  /* 0x000000806a207220 */ /* 0x042fe40000410000 */
[----:B--2---:R-:W-:Y:S01]  /*97e0*/  FMUL.FTZ R33, R106, R129 ;  /* 0x000000816a217220 */ /* 0x004fe20000410000 */
[----:B------:R1:W2:Y:S01]  /*97f0*/  MUFU.EX2 R104, R2 ;  /* 0x0000000200687308 */ /* 0x0002a20000000800 */
[--C-:B------:R-:W-:Y:S02]  /*9800*/  FFMA.FTZ R19, R19, c[0x0][0x23c], -R153.reuse ;  /* 0x00008f0013137a23 */ /* 0x100fe40000010899 */
[----:B------:R-:W-:Y:S01]  /*9810*/  FFMA.FTZ R25, R25, c[0x0][0x23c], -R154 ;  /* 0x00008f0019197a23 */ /* 0x000fe2000001089a */
[----:B---3--:R-:W3:Y:S01]  /*9820*/  SHFL.BFLY PT, R3, R0, 0x2, 0x1f ;  /* 0x0c401f0000037f89 */ /* 0x008ee200000e0000 */
[C---:B----4-:R-:W-:Y:S02]  /*9830*/  FMUL.FTZ R70, R105.reuse, R70 ;  /* 0x0000004669467220 */ /* 0x050fe40000410000 */
[C---:B------:R-:W-:Y:S02]  /*9840*/  FMUL.FTZ R71, R105.reuse, R71 ;  /* 0x0000004769477220 */ /* 0x040fe40000410000 */
[C---:B------:R-:W-:Y:S01]  /*9850*/  FMUL.FTZ R82, R105.reuse, R82 ;  /* 0x0000005269527220 */ /* 0x040fe20000410000 */
[----:B------:R-:W4:Y:S01]  /*9860*/  MUFU.EX2 R213, R19 ;  /* 0x0000001300d57308 */ /* 0x000f220000000800 */
[--C-:B------:R-:W-:Y:S02]  /*9870*/  FFMA.FTZ R6, R6, c[0x0][0x23c], -R153.reuse ;  /* 0x00008f0006067a23 */ /* 0x100fe40000010899 */
[C---:B------:R-:W-:Y:S02]  /*9880*/  FMUL.FTZ R83, R105.reuse, R83 ;  /* 0x0000005369537220 */ /* 0x040fe40000410000 */
[C---:B------:R-:W-:Y:S02]  /*9890*/  FMUL.FTZ R90, R105.reuse, R90 ;  /* 0x0000005a695a7220 */ /* 0x040fe40000410000 */
[C---:B------:R-:W-:Y:S02]  /*98a0*/  FMUL.FTZ R91, R105.reuse, R91 ;  /* 0x0000005b695b7220 */ /* 0x040fe40000410000 */
[----:B------:R-:W-:Y:S01]  /*98b0*/  FMUL.FTZ R98, R105, R98 ;  /* 0x0000006269627220 */ /* 0x000fe20000410000 */
[----:B------:R5:W-:Y:S01]  /*98c0*/  MUFU.EX2 R212, R6 ;  /* 0x0000000600d47308 */ /* 0x000be20000000800 */
[--C-:B------:R-:W-:Y:S02]  /*98d0*/  FFMA.FTZ R7, R7, c[0x0][0x23c], -R153.reuse ;  /* 0x00008f0007077a23 */ /* 0x100fe40000010899 */
[----:B------:R-:W-:Y:S01]  /*98e0*/  FMUL.FTZ R99, R105, R99 ;  /* 0x0000006369637220 */ /* 0x000fe20000410000 */
[--C-:B-1----:R-:W-:Y:S01]  /*98f0*/  LOP3.LUT R2, R223, UR12, R220.reuse, 0x96, !PT ;  /* 0x0000000cdf027c12 */ /* 0x102fe2000f8e96dc */
[C---:B--2---:R-:W-:Y:S02]  /*9900*/  FMUL.FTZ R76, R104.reuse, R76 ;  /* 0x0000004c684c7220 */ /* 0x044fe40000410000 */
[----:B------:R-:W-:Y:S01]  /*9910*/  FMUL.FTZ R77, R104, R77 ;  /* 0x0000004d684d7220 */ /* 0x000fe20000410000 */
[----:B---3--:R-:W-:Y:S01]  /*9920*/  FMNMX.FTZ R0, R0, R3, !PT ;  /* 0x0000000300007209 */ /* 0x008fe20007810000 */
[----:B------:R-:W-:Y:S01]  /*9930*/  IMAD.WIDE.U32 R168, R2, -0x326172a9, RZ ;  /* 0xcd9e8d5702a87825 */ /* 0x000fe200078e00ff */
[----:B------:R1:W-:Y:S01]  /*9940*/  MUFU.EX2 R211, R7 ;  /* 0x0000000700d37308 */ /* 0x0003e20000000800 */
[----:B------:R-:W-:Y:S02]  /*9950*/  LOP3.LUT R2, R227, UR12, R220, 0x96, !PT ;  /* 0x0000000ce3027c12 */ /* 0x000fe4000f8e96dc */
[----:B------:R-:W-:Y:S01]  /*9960*/  FFMA.FTZ R12, R12, c[0x0][0x23c], -R154 ;  /* 0x00008f000c0c7a23 */ /* 0x000fe2000001089a */
[--C-:B------:R-:W-:Y:S01]  /*9970*/  LOP3.LUT R18, R169, UR11, R4.reuse, 0x96, !PT ;  /* 0x0000000ba9127c12 */ /* 0x100fe2000f8e9604 */
[----:B------:R-:W-:Y:S01]  /*9980*/  FFMA.FTZ R39, R39, c[0x0][0x23c], -R153 ;  /* 0x00008f0027277a23 */ /* 0x000fe20000010899 */
[----:B----4-:R-:W-:Y:S01]  /*9990*/  F2FP.PACK_AB R111, R213, R214 ;  /* 0x000000d6d56f723e */ /* 0x010fe200000000ff */
[----:B------:R-:W-:Y:S02]  /*99a0*/  IMAD.WIDE.U32 R170, R2, -0x326172a9, RZ ;  /* 0xcd9e8d5702aa7825 */ /* 0x000fe400078e00ff */
[----:B------:R-:W2:Y:S01]  /*99b0*/  SHFL.BFLY PT, R2, R0, 0x1, 0x1f ;  /* 0x0c201f0000027f89 */ /* 0x000ea200000e0000 */
[----:B------:R3:W-:Y:S01]  /*99c0*/  MUFU.EX2 R210, R12 ;  /* 0x0000000c00d27308 */ /* 0x0007e20000000800 */
[----:B------:R-:W-:Y:S01]  /*99d0*/  IMAD.WIDE.U32 R18, R18, -0x2daee0ad, RZ ;  /* 0xd2511f5312127825 */ /* 0x000fe200078e00ff */
[----:B------:R-:W-:Y:S03]  /*99e0*/  LOP3.LUT R3, R171, UR11, R4, 0x96, !PT ;  /* 0x0000000bab037c12 */ /* 0x000fe6000f8e9604 */
[----:B------:R-:W-:Y:S01]  /*99f0*/  IMAD.WIDE.U32 R4, R5, -0x2daee0ad, RZ ;  /* 0xd2511f5305047825 */ /* 0x000fe200078e00ff */
[----:B------:R-:W-:Y:S03]  /*9a00*/  LOP3.LUT R19, R19, UR8, R16, 0x96, !PT ;  /* 0x0000000813137c12 */ /* 0x000fe6000f8e9610 */
[----:B------:R-:W-:Y:S01]  /*9a10*/  IMAD.WIDE.U32 R16, R3, -0x2daee0ad, RZ ;  /* 0xd2511f5303107825 */ /* 0x000fe200078e00ff */
[----:B------:R-:W-:Y:S01]  /*9a20*/  MUFU.EX2 R183, R48 ;  /* 0x0000003000b77308 */ /* 0x000fe20000000800 */
[----:B-----5:R-:W-:Y:S02]  /*9a30*/  LOP3.LUT R6, R5, UR10, R226, 0x96, !PT ;  /* 0x0000000a05067c12 */ /* 0x020fe4000f8e96e2 */
[----:B------:R-:W-:Y:S01]  /*9a40*/  IMAD.WIDE.U32 R160, R19, -0x326172a9, RZ ;  /* 0xcd9e8d5713a07825 */ /* 0x000fe200078e00ff */
[----:B------:R-:W-:Y:S03]  /*9a50*/  LOP3.LUT R3, R17, UR8, R4, 0x96, !PT ;  /* 0x0000000811037c12 */ /* 0x000fe6000f8e9604 */
[----:B------:R-:W-:Y:S03]  /*9a60*/  IMAD.WIDE.U32 R4, R107, -0x326172a9, RZ ;  /* 0xcd9e8d576b047825 */ /* 0x000fe600078e00ff */
[----:B------:R-:W-:Y:S01]  /*9a70*/  MUFU.EX2 R182, R20 ;  /* 0x0000001400b67308 */ /* 0x000fe20000000800 */
[----:B------:R-:W-:Y:S01]  /*9a80*/  IMAD.WIDE.U32 R164, R3, -0x326172a9, RZ ;  /* 0xcd9e8d5703a47825 */ /* 0x000fe200078e00ff */
[----:B------:R-:W-:Y:S02]  /*9a90*/  LOP3.LUT R3, R161, UR7, R4, 0x96, !PT ;  /* 0x00000007a1037c12 */ /* 0x000fe4000f8e9604 */
[----:B--2---:R-:W-:Y:S01]  /*9aa0*/  FMNMX.FTZ R2, R0, R2, !PT ;  /* 0x0000000200027209 */ /* 0x004fe20007810000 */
[----:B------:R-:W-:Y:S01]  /*9ab0*/  FFMA.FTZ R0, R13, c[0x0][0x23c], -R154 ;  /* 0x00008f000d007a23 */ /* 0x000fe2000001089a */
[----:B------:R-:W-:Y:S01]  /*9ac0*/  LOP3.LUT R5, R5, UR9, R168, 0x96, !PT ;  /* 0x0000000905057c12 */ /* 0x000fe2000f8e96a8 */
[----:B-1----:R-:W-:Y:S01]  /*9ad0*/  IMAD.WIDE.U32 R6, R6, -0x326172a9, RZ ;  /* 0xcd9e8d5706067825 */ /* 0x002fe200078e00ff */
[C---:B------:R-:W-:Y:S02]  /*9ae0*/  FSETP.NEU.FTZ.AND P2, PT, R2.reuse, -INF , PT ;  /* 0xff8000000200780b */ /* 0x040fe40003f5d000 */
[----:B------:R-:W1:Y:S01]  /*9af0*/  MUFU.EX2 R209, R0 ;  /* 0x0000000000d17308 */ /* 0x000e620000000800 */
[----:B------:R-:W-:Y:S01]  /*9b00*/  FMUL.FTZ R155, R2, c[0x0][0x23c] ;  /* 0x00008f00029b7a20 */ /* 0x000fe20000410000 */
[----:B------:R-:W-:Y:S01]  /*9b10*/  LOP3.LUT R6, R165, UR7, R6, 0x96, !PT ;  /* 0x00000007a5067c12 */ /* 0x000fe2000f8e9606 */
[----:B------:R-:W-:Y:S01]  /*9b20*/  FFMA.FTZ R8, R8, c[0x0][0x23c], -R154 ;  /* 0x00008f0008087a23 */ /* 0x000fe2000001089a */
[----:B---3--:R-:W-:Y:S01]  /*9b30*/  LOP3.LUT R12, R7, UR9, R170, 0x96, !PT ;  /* 0x00000009070c7c12 */ /* 0x008fe2000f8e96aa */
[----:B------:R-:W-:Y:S01]  /*9b40*/  IMAD.WIDE.U32 R162, R3, -0x2daee0ad, RZ ;  /* 0xd2511f5303a27825 */ /* 0x000fe200078e00ff */
[----:B------:R-:W-:Y:S03]  /*9b50*/  FSEL R155, R155, RZ, P2 ;  /* 0x000000ff9b9b7208 */ /* 0x000fe60001000000 */
[----:B------:R-:W-:Y:S01]  /*9b60*/  IMAD.WIDE.U32 R4, R5, -0x2daee0ad, RZ ;  /* 0xd2511f5305047825 */ /* 0x000fe200078e00ff */
[----:B------:R-:W-:Y:S03]  /*9b70*/  MUFU.EX2 R206, R8 ;  /* 0x0000000800ce7308 */ /* 0x000fe60000000800 */
[--C-:B------:R-:W-:Y:S01]  /*9b80*/  FFMA.FTZ R14, R14, c[0x0][0x23c], -R155.reuse ;  /* 0x00008f000e0e7a23 */ /* 0x100fe2000001089b */
[----:B------:R-:W-:Y:S01]  /*9b90*/  LOP3.LUT R5, R5, UR6, R18, 0x96, !PT ;  /* 0x0000000605057c12 */ /* 0x000fe2000f8e9612 */
[----:B------:R-:W-:Y:S01]  /*9ba0*/  IMAD.WIDE.U32 R166, R6, -0x2daee0ad, RZ ;  /* 0xd2511f5306a67825 */ /* 0x000fe200078e00ff */
[----:B------:R-:W-:Y:S03]  /*9bb0*/  LOP3.LUT R6, R163, UR4, R4, 0x96, !PT ;  /* 0x00000004a3067c12 */ /* 0x000fe6000f8e9604 */
[----:B------:R-:W-:Y:S01]  /*9bc0*/  IMAD.WIDE.U32 R12, R12, -0x2daee0ad, RZ ;  /* 0xd2511f530c0c7825 */ /* 0x000fe200078e00ff */
[----:B------:R2:W-:Y:S03]  /*9bd0*/  MUFU.EX2 R208, R14 ;  /* 0x0000000e00d07308 */ /* 0x0005e60000000800 */
[----:B------:R-:W-:Y:S01]  /*9be0*/  FFMA.FTZ R9, R9, c[0x0][0x23c], -R154 ;  /* 0x00008f0009097a23 */ /* 0x000fe2000001089a */
[----:B------:R-:W-:Y:S01]  /*9bf0*/  LOP3.LUT R4, R167, UR4, R12, 0x96, !PT ;  /* 0x00000004a7047c12 */ /* 0x000fe2000f8e960c */
[----:B------:R-:W-:Y:S01]  /*9c00*/  IMAD.WIDE.U32 R156, R5, -0x326172a9, RZ ;  /* 0xcd9e8d57059c7825 */ /* 0x000fe200078e00ff */
[----:B------:R-:W-:Y:S02]  /*9c10*/  LOP3.LUT R12, R13, UR6, R16, 0x96, !PT ;  /* 0x000000060d0c7c12 */ /* 0x000fe4000f8e9610 */
[----:B-1----:R-:W-:Y:S01]  /*9c20*/  F2FP.PACK_AB R150, R209, R210 ;  /* 0x000000d2d196723e */ /* 0x002fe200000000ff */
[----:B------:R-:W-:Y:S01]  /*9c30*/  IMAD.WIDE.U32 R6, R6, -0x326172a9, RZ ;  /* 0xcd9e8d5706067825 */ /* 0x000fe200078e00ff */
[----:B------:R1:W-:Y:S03]  /*9c40*/  MUFU.EX2 R205, R9 ;  /* 0x0000000900cd7308 */ /* 0x0003e60000000800 */
[----:B------:R-:W-:Y:S01]  /*9c50*/  IMAD.WIDE.U32 R4, R4, -0x326172a9, RZ ;  /* 0xcd9e8d5704047825 */ /* 0x000fe200078e00ff */
[----:B------:R-:W-:Y:S02]  /*9c60*/  LOP3.LUT R0, R6, 0xffff, RZ, 0xc0, !PT ;  /* 0x0000ffff06007812 */ /* 0x000fe400078ec0ff */
[----:B------:R-:W-:Y:S01]  /*9c70*/  SHF.R.U32.HI R16, RZ, 0x10, R6 ;  /* 0x00000010ff107819 */ /* 0x000fe20000011606 */
[----:B------:R-:W-:Y:S01]  /*9c80*/  IMAD.WIDE.U32 R158, R12, -0x326172a9, RZ ;  /* 0xcd9e8d570c9e7825 */ /* 0x000fe200078e00ff */
[----:B------:R-:W-:Y:S02]  /*9c90*/  LOP3.LUT R3, R4, 0xffff, RZ, 0xc0, !PT ;  /* 0x0000ffff04037812 */ /* 0x000fe400078ec0ff */
[----:B------:R-:W-:Y:S01]  /*9ca0*/  SHF.R.U32.HI R12, RZ, 0x10, R4 ;  /* 0x00000010ff0c7819 */ /* 0x000fe20000011604 */
[--C-:B------:R-:W-:Y:S01]  /*9cb0*/  FFMA.FTZ R15, R15, c[0x0][0x23c], -R155.reuse ;  /* 0x00008f000f0f7a23 */ /* 0x100fe2000001089b */
[----:B------:R-:W-:Y:S01]  /*9cc0*/  LOP3.LUT R18, R6, 0xff, RZ, 0xc0, !PT ;  /* 0x000000ff06127812 */ /* 0x000fe200078ec0ff */
[--C-:B------:R-:W-:Y:S01]  /*9cd0*/  FFMA.FTZ R10, R10, c[0x0][0x23c], -R155.reuse ;  /* 0x00008f000a0a7a23 */ /* 0x100fe2000001089b */
[----:B------:R-:W-:Y:S01]  /*9ce0*/  SHF.R.U32.HI R17, RZ, 0x18, R6 ;  /* 0x00000018ff117819 */ /* 0x000fe20000011606 */
[----:B------:R-:W3:Y:S01]  /*9cf0*/  MUFU.EX2 R207, R15 ;  /* 0x0000000f00cf7308 */ /* 0x000ee20000000800 */
[----:B------:R-:W-:Y:S01]  /*9d00*/  LOP3.LUT R6, R7, UR15, R156, 0x96, !PT ;  /* 0x0000000f07067c12 */ /* 0x000fe2000f8e969c */
[----:B------:R-:W-:Y:S01]  /*9d10*/  FFMA.FTZ R11, R11, c[0x0][0x23c], -R155 ;  /* 0x00008f000b0b7a23 */ /* 0x000fe2000001089b */
[----:B--2---:R-:W-:Y:S01]  /*9d20*/  LOP3.LUT R14, R4, 0xff, RZ, 0xc0, !PT ;  /* 0x000000ff040e7812 */ /* 0x004fe200078ec0ff */
[----:B------:R-:W-:Y:S01]  /*9d30*/  FMUL.FTZ R19, R105, R127 ;  /* 0x0000007f69137220 */ /* 0x000fe20000410000 */
[----:B------:R-:W-:Y:S01]  /*9d40*/  SHF.R.U32.HI R13, RZ, 0x18, R4 ;  /* 0x00000018ff0d7819 */ /* 0x000fe20000011604 */
[--C-:B------:R-:W-:Y:S01]  /*9d50*/  FFMA.FTZ R34, R34, c[0x0][0x23c], -R153.reuse ;  /* 0x00008f0022227a23 */ /* 0x100fe20000010899 */
[----:B------:R-:W-:Y:S01]  /*9d60*/  LOP3.LUT R4, R5, UR15, R158, 0x96, !PT ;  /* 0x0000000f05047c12 */ /* 0x000fe2000f8e969e */
[----:B------:R-:W-:Y:S01]  /*9d70*/  FFMA.FTZ R35, R35, c[0x0][0x23c], -R153 ;  /* 0x00008f0023237a23 */ /* 0x000fe20000010899 */
[----:B------:R-:W-:Y:S01]  /*9d80*/  SHF.R.U32.HI R7, RZ, 0x8, R0 ;  /* 0x00000008ff077819 */ /* 0x000fe20000011600 */
[----:B------:R-:W-:Y:S01]  /*9d90*/  MUFU.EX2 R187, R10 ;  /* 0x0000000a00bb7308 */ /* 0x000fe20000000800 */
[----:B------:R-:W-:Y:S01]  /*9da0*/  SHF.R.U32.HI R3, RZ, 0x8, R3 ;  /* 0x00000008ff037819 */ /* 0x000fe20000011603 */
[----:B------:R-:W-:Y:S01]  /*9db0*/  FMUL.FTZ R72, R104, R72 ;  /* 0x0000004868487220 */ /* 0x000fe20000410000 */
[----:B------:R-:W-:Y:S01]  /*9dc0*/  LOP3.LUT R0, R12, 0xff, RZ, 0xc0, !PT ;  /* 0x000000ff0c007812 */ /* 0x000fe200078ec0ff */
[----:B------:R-:W-:Y:S01]  /*9dd0*/  FMUL.FTZ R73, R104, R73 ;  /* 0x0000004968497220 */ /* 0x000fe20000410000 */
[----:B------:R-:W-:Y:S01]  /*9de0*/  LOP3.LUT R5, R16, 0xff, RZ, 0xc0, !PT ;  /* 0x000000ff10057812 */ /* 0x000fe200078ec0ff */
[----:B------:R-:W-:Y:S01]  /*9df0*/  FMUL.FTZ R16, R106, R124 ;  /* 0x0000007c6a107220 */ /* 0x000fe20000410000 */
[----:B------:R-:W-:Y:S01]  /*9e00*/  PRMT R18, R18, 0x5410, R7 ;  /* 0x0000541012127816 */ /* 0x000fe20000000007 */
[----:B------:R-:W-:Y:S01]  /*9e10*/  FFMA.FTZ R46, R46, c[0x0][0x23c], -R155 ;  /* 0x00008f002e2e7a23 */ /* 0x000fe2000001089b */
[----:B------:R-:W-:Y:S01]  /*9e20*/  PRMT R14, R14, 0x5410, R3 ;  /* 0x000054100e0e7816 */ /* 0x000fe20000000003 */
[----:B------:R-:W2:Y:S01]  /*9e30*/  MUFU.EX2 R186, R11 ;  /* 0x0000000b00ba7308 */ /* 0x000ea20000000800 */
[----:B------:R-:W-:Y:S01]  /*9e40*/  SHF.R.U32.HI R7, RZ, 0x10, R4 ;  /* 0x00000010ff077819 */ /* 0x000fe20000011604 */
[--C-:B------:R-:W-:Y:S01]  /*9e50*/  HSET2.LE.AND R110, R18, R224.reuse, PT ;  /* 0x000000e0126e7233 */ /* 0x100fe20003803000 */
[----:B------:R-:W-:Y:S01]  /*9e60*/  PRMT R151, R0, 0x5410, R13 ;  /* 0x0000541000977816 */ /* 0x000fe2000000000d */
[----:B------:R-:W-:Y:S01]  /*9e70*/  FMUL.FTZ R18, R105, R126 ;  /* 0x0000007e69127220 */ /* 0x000fe20000410000 */
[----:B------:R-:W-:Y:S01]  /*9e80*/  LOP3.LUT R3, R6, 0xffff, RZ, 0xc0, !PT ;  /* 0x0000ffff06037812 */ /* 0x000fe200078ec0ff */
[----:B------:R-:W-:Y:S01]  /*9e90*/  FFMA.FTZ R47, R47, c[0x0][0x23c], -R155 ;  /* 0x00008f002f2f7a23 */ /* 0x000fe2000001089b */
[----:B------:R-:W-:Y:S01]  /*9ea0*/  LOP3.LUT R0, R4, 0xffff, RZ, 0xc0, !PT ;  /* 0x0000ffff04007812 */ /* 0x000fe200078ec0ff */
[--C-:B------:R-:W-:Y:S01]  /*9eb0*/  HSET2.LE.AND R151, R151, R224.reuse, PT ;  /* 0x000000e097977233 */ /* 0x100fe20003803000 */
[----:B------:R-:W-:Y:S01]  /*9ec0*/  PRMT R17, R5, 0x5410, R17 ;  /* 0x0000541005117816 */ /* 0x000fe20000000011 */
[----:B------:R-:W-:Y:S01]  /*9ed0*/  MUFU.EX2 R180, R34 ;  /* 0x0000002200b47308 */ /* 0x000fe20000000800 */
[----:B------:R-:W-:Y:S01]  /*9ee0*/  SHF.R.U32.HI R8, RZ, 0x10, R6 ;  /* 0x00000010ff087819 */ /* 0x000fe20000011606 */
[--C-:B------:R-:W-:Y:S01]  /*9ef0*/  FFMA.FTZ R40, R40, c[0x0][0x23c], -R154.reuse ;  /* 0x00008f0028287a23 */ /* 0x100fe2000001089a */
[----:B------:R-:W-:Y:S01]  /*9f00*/  LOP3.LUT R13, R6, 0xff, RZ, 0xc0, !PT ;  /* 0x000000ff060d7812 */ /* 0x000fe200078ec0ff */
[----:B------:R-:W-:Y:S01]  /*9f10*/  FFMA.FTZ R24, R24, c[0x0][0x23c], -R154 ;  /* 0x00008f0018187a23 */ /* 0x000fe2000001089a */
[----:B------:R-:W-:Y:S01]  /*9f20*/  SHF.R.U32.HI R5, RZ, 0x8, R3 ;  /* 0x00000008ff057819 */ /* 0x000fe20000011603 */
[--C-:B------:R-:W-:Y:S01]  /*9f30*/  FFMA.FTZ R26, R26, c[0x0][0x23c], -R155.reuse ;  /* 0x00008f001a1a7a23 */ /* 0x100fe2000001089b */
[----:B------:R-:W-:Y:S01]  /*9f40*/  SHF.R.U32.HI R3, RZ, 0x8, R0 ;  /* 0x00000008ff037819 */ /* 0x000fe20000011600 */
[----:B------:R-:W-:Y:S01]  /*9f50*/  FFMA.FTZ R27, R27, c[0x0][0x23c], -R155 ;  /* 0x00008f001b1b7a23 */ /* 0x000fe2000001089b */
[----:B------:R-:W-:Y:S01]  /*9f60*/  LOP3.LUT R0, R7, 0xff, RZ, 0xc0, !PT ;  /* 0x000000ff07007812 */ /* 0x000fe200078ec0ff */
[----:B------:R-:W-:Y:S01]  /*9f70*/  MUFU.EX2 R179, R35 ;  /* 0x0000002300b37308 */ /* 0x000fe20000000800 */
[----:B------:R-:W-:Y:S01]  /*9f80*/  SHF.R.U32.HI R12, RZ, 0x18, R6 ;  /* 0x00000018ff0c7819 */ /* 0x000fe20000011606 */
[C---:B------:R-:W-:Y:S01]  /*9f90*/  FMUL.FTZ R20, R104.reuse, R132 ;  /* 0x0000008468147220 */ /* 0x040fe20000410000 */
[----:B------:R-:W-:Y:S01]  /*9fa0*/  SHF.R.U32.HI R6, RZ, 0x18, R4 ;  /* 0x00000018ff067819 */ /* 0x000fe20000011604 */
[----:B------:R-:W-:Y:S01]  /*9fb0*/  FMUL.FTZ R84, R104, R84 ;  /* 0x0000005468547220 */ /* 0x000fe20000410000 */
[----:B-1----:R-:W-:Y:S01]  /*9fc0*/  LOP3.LUT R9, R4, 0xff, RZ, 0xc0, !PT ;  /* 0x000000ff04097812 */ /* 0x002fe200078ec0ff */
[----:B------:R-:W-:Y:S01]  /*9fd0*/  FMUL.FTZ R85, R104, R85 ;  /* 0x0000005568557220 */ /* 0x000fe20000410000 */
[----:B------:R-:W-:Y:S01]  /*9fe0*/  LOP3.LUT R4, R8, 0xff, RZ, 0xc0, !PT ;  /* 0x000000ff08047812 */ /* 0x000fe200078ec0ff */
[----:B------:R-:W-:Y:S01]  /*9ff0*/  FMUL.FTZ R92, R104, R92 ;  /* 0x0000005c685c7220 */ /* 0x000fe20000410000 */
[----:B------:R-:W-:Y:S01]  /*a000*/  PRMT R8, R0, 0x5410, R6 ;  /* 0x0000541000087816 */ /* 0x000fe20000000006 */
[----:B------:R-:W-:Y:S01]  /*a010*/  FADD.FTZ R0, -R2, R108 ;  /* 0x0000006c02007221 */ /* 0x000fe20000010100 */
[----:B------:R-:W-:Y:S01]  /*a020*/  PRMT R7, R13, 0x5410, R5 ;  /* 0x000054100d077816 */ /* 0x000fe20000000005 */
[--C-:B------:R-:W-:Y:S01]  /*a030*/  HSET2.LE.AND R5, R17, R224.reuse, PT ;  /* 0x000000e011057233 */ /* 0x100fe20003803000 */
[----:B------:R-:W-:Y:S01]  /*a040*/  PRMT R9, R9, 0x5410, R3 ;  /* 0x0000541009097816 */ /* 0x000fe20000000003 */
[----:B------:R-:W-:Y:S01]  /*a050*/  FMUL.FTZ R0, R0, c[0x0][0x23c] ;  /* 0x00008f0000007a20 */ /* 0x000fe20000410000 */
[----:B------:R-:W-:Y:S01]  /*a060*/  PRMT R12, R4, 0x5410, R12 ;  /* 0x00005410040c7816 */ /* 0x000fe2000000000c */
[--C-:B------:R-:W-:Y:S01]  /*a070*/  HSET2.LE.AND R4, R7, R224.reuse, PT ;  /* 0x000000e007047233 */ /* 0x100fe20003803000 */
[----:B------:R-:W-:Y:S01]  /*a080*/  F2FP.PACK_AB R108, R215, R216 ;  /* 0x000000d8d76c723e */ /* 0x000fe200000000ff */
[--C-:B------:R-:W-:Y:S01]  /*a090*/  HSET2.LE.AND R148, R9, R224.reuse, PT ;  /* 0x000000e009947233 */ /* 0x100fe20003803000 */
[----:B------:R-:W-:Y:S01]  /*a0a0*/  F2FP.PACK_AB R3, R217, R218 ;  /* 0x000000dad903723e */ /* 0x000fe200000000ff */
[----:B------:R-:W1:Y:S01]  /*a0b0*/  MUFU.EX2 R0, R0 ;  /* 0x0000000000007308 */ /* 0x000e620000000800 */
[----:B------:R-:W-:Y:S01]  /*a0c0*/  LOP3.LUT R108, R4, R108, RZ, 0xc0, !PT ;  /* 0x0000006c046c7212 */ /* 0x000fe200078ec0ff */
[--C-:B------:R-:W-:Y:S01]  /*a0d0*/  HSET2.LE.AND R4, R14, R224.reuse, PT ;  /* 0x000000e00e047233 */ /* 0x100fe20003803000 */
[----:B------:R-:W-:Y:S01]  /*a0e0*/  LOP3.LUT R111, R5, R111, RZ, 0xc0, !PT ;  /* 0x0000006f056f7212 */ /* 0x000fe200078ec0ff */
[--C-:B------:R-:W-:Y:S01]  /*a0f0*/  HSET2.LE.AND R109, R12, R224.reuse, PT ;  /* 0x000000e00c6d7233 */ /* 0x100fe20003803000 */
[----:B---3--:R-:W-:Y:S01]  /*a100*/  F2FP.PACK_AB R5, R207, R208 ;  /* 0x000000d0cf05723e */ /* 0x008fe200000000ff */
[----:B------:R-:W-:Y:S01]  /*a110*/  FMUL.FTZ R7, R105, R115 ;  /* 0x0000007369077220 */ /* 0x000fe20000410000 */
[----:B------:R-:W-:Y:S01]  /*a120*/  F2FP.PACK_AB R6, R205, R206 ;  /* 0x000000cecd06723e */ /* 0x000fe200000000ff */
[----:B------:R-:W-:Y:S01]  /*a130*/  FMUL.FTZ R9, R104, R117 ;  /* 0x0000007568097220 */ /* 0x000fe20000410000 */
[----:B------:R-:W-:Y:S01]  /*a140*/  LOP3.LUT R110, R110, R3, RZ, 0xc0, !PT ;  /* 0x000000036e6e7212 */ /* 0x000fe200078ec0ff */
[C---:B------:R-:W-:Y:S01]  /*a150*/  FMUL.FTZ R12, R104.reuse, R120 ;  /* 0x00000078680c7220 */ /* 0x040fe20000410000 */
[----:B------:R-:W-:Y:S01]  /*a160*/  F2FP.PACK_AB R3, R211, R212 ;  /* 0x000000d4d303723e */ /* 0x000fe200000000ff */
[----:B------:R-:W-:Y:S01]  /*a170*/  FMUL.FTZ R13, R104, R121 ;  /* 0x00000079680d7220 */ /* 0x000fe20000410000 */
[----:B------:R-:W-:Y:S01]  /*a180*/  LOP3.LUT R150, R4, R150, RZ, 0xc0, !PT ;  /* 0x0000009604967212 */ /* 0x000fe200078ec0ff */
[C---:B------:R-:W-:Y:S01]  /*a190*/  FMUL.FTZ R4, R106.reuse, R112 ;  /* 0x000000706a047220 */ /* 0x040fe20000410000 */
[----:B------:R-:W-:Y:S01]  /*a1a0*/  LOP3.LUT R151, R151, R5, RZ, 0xc0, !PT ;  /* 0x0000000597977212 */ /* 0x000fe200078ec0ff */
[----:B------:R-:W-:Y:S01]  /*a1b0*/  FMUL.FTZ R5, R106, R113 ;  /* 0x000000716a057220 */ /* 0x000fe20000410000 */
[----:B------:R-:W-:Y:S01]  /*a1c0*/  LOP3.LUT R148, R148, R6, RZ, 0xc0, !PT ;  /* 0x0000000694947212 */ /* 0x000fe200078ec0ff */
[----:B------:R-:W-:Y:S01]  /*a1d0*/  FMUL.FTZ R6, R105, R114 ;  /* 0x0000007269067220 */ /* 0x000fe20000410000 */
[----:B------:R-:W-:Y:S01]  /*a1e0*/  LOP3.LUT R109, R109, R3, RZ, 0xc0, !PT ;  /* 0x000000036d6d7212 */ /* 0x000fe200078ec0ff */
[----:B------:R-:W3:Y:S01]  /*a1f0*/  LDSM.16.MT88.4 R112, [R192+0x6000] ;  /* 0x00600000c070783b */ /* 0x000ee20000004200 */
[--C-:B------:R-:W-:Y:S01]  /*a200*/  HSET2.LE.AND R3, R8, R224.reuse, PT ;  /* 0x000000e008037233 */ /* 0x100fe20003803000 */
[----:B--2---:R-:W-:Y:S01]  /*a210*/  F2FP.PACK_AB R149, R186, R187 ;  /* 0x000000bbba95723e */ /* 0x004fe200000000ff */
[----:B------:R-:W-:Y:S01]  /*a220*/  FMUL.FTZ R8, R104, R116 ;  /* 0x0000007468087220 */ /* 0x000fe20000410000 */
[----:B------:R-:W-:Y:S01]  /*a230*/  MUFU.EX2 R163, R50 ;  /* 0x0000003200a37308 */ /* 0x000fe20000000800 */
[C---:B-1----:R-:W-:Y:S01]  /*a240*/  FMUL.FTZ R10, R0.reuse, R118 ;  /* 0x00000076000a7220 */ /* 0x042fe20000410000 */
[-C--:B------:R-:W-:Y:S01]  /*a250*/  HMMA.16816.F32 R4, R108, R144.reuse, R4 ;  /* 0x000000906c04723c */ /* 0x080fe20000001804 */
[C---:B------:R-:W-:Y:S01]  /*a260*/  FMUL.FTZ R11, R0.reuse, R119 ;  /* 0x00000077000b7220 */ /* 0x040fe20000410000 */
[----:B------:R-:W-:Y:S01]  /*a270*/  LOP3.LUT R149, R3, R149, RZ, 0xc0, !PT ;  /* 0x0000009503957212 */ /* 0x000fe200078ec0ff */
[----:B------:R-:W1:Y:S01]  /*a280*/  LDSM.16.MT88.4 R116, [R190+0x6000] ;  /* 0x00600000be74783b */ /* 0x000e620000004200 */
[C---:B------:R-:W-:Y:S01]  /*a290*/  FMUL.FTZ R14, R0.reuse, R122 ;  /* 0x0000007a000e7220 */ /* 0x040fe20000410000 */
[----:B------:R-:W-:Y:S01]  /*a2a0*/  LOP3.LUT R120, R159, UR5, R164, 0x96, !PT ;  /* 0x000000059f787c12 */ /* 0x000fe2000f8e96a4 */
[----:B------:R-:W-:Y:S02]  /*a2b0*/  FMUL.FTZ R15, R0, R123 ;  /* 0x0000007b000f7220 */ /* 0x000fe40000410000 */
[----:B------:R-:W-:Y:S01]  /*a2c0*/  FMUL.FTZ R17, R106, R125 ;  /* 0x0000007d6a117220 */ /* 0x000fe20000410000 */
[C---:B------:R-:W-:Y:S01]  /*a2d0*/  HMMA.16816.F32 R8, R148.reuse, R144, R8 ;  /* 0x000000909408723c */ /* 0x040fe20000001808 */
[----:B------:R2:W-:Y:S02]  /*a2e0*/  MUFU.EX2 R176, R25 ;  /* 0x0000001900b07308 */ /* 0x0005e40000000800 */
[C---:B------:R-:W-:Y:S02]  /*a2f0*/  FMUL.FTZ R78, R0.reuse, R78 ;  /* 0x0000004e004e7220 */ /* 0x040fe40000410000 */
[----:B------:R-:W-:Y:S02]  /*a300*/  FMUL.FTZ R79, R0, R79 ;  /* 0x0000004f004f7220 */ /* 0x000fe40000410000 */
[C---:B------:R-:W-:Y:S01]  /*a310*/  FMUL.FTZ R34, R105.reuse, R130 ;  /* 0x0000008269227220 */ /* 0x040fe20000410000 */
[-C--:B------:R-:W-:Y:S01]  /*a320*/  HMMA.16816.F32 R12, R148, R146.reuse, R12 ;  /* 0x00000092940c723c */ /* 0x080fe2000000180c */
[----:B------:R-:W-:Y:S02]  /*a330*/  FMUL.FTZ R35, R105, R131 ;  /* 0x0000008369237220 */ /* 0x000fe40000410000 */
[----:B------:R-:W-:Y:S01]  /*a340*/  MUFU.EX2 R165, R64 ;  /* 0x0000004000a57308 */ /* 0x000fe20000000800 */
[----:B------:R-:W-:Y:S04]  /*a350*/  IMAD.WIDE.U32 R120, R120, -0x2daee0ad, RZ ;  /* 0xd2511f5378787825 */ /* 0x000fe800078e00ff */
[C---:B------:R-:W-:Y:S01]  /*a360*/  HMMA.16816.F32 R16, R108.reuse, R146, R16 ;  /* 0x000000926c10723c */ /* 0x040fe20000001810 */
[----:B------:R-:W-:Y:S03]  /*a370*/  LOP3.LUT R3, R121, UR14, R166, 0x96, !PT ;  /* 0x0000000e79037c12 */ /* 0x000fe6000f8e96a6 */
[C---:B------:R-:W-:Y:S01]  /*a380*/  FMUL.FTZ R74, R0.reuse, R74 ;  /* 0x0000004a004a7220 */ /* 0x040fe20000410000 */
[----:B------:R-:W-:Y:S01]  /*a390*/  MUFU.EX2 R147, R47 ;  /* 0x0000002f00937308 */ /* 0x000fe20000000800 */
[C---:B------:R-:W-:Y:S02]  /*a3a0*/  FMUL.FTZ R75, R0.reuse, R75 ;  /* 0x0000004b004b7220 */ /* 0x040fe40000410000 */
[C---:B------:R-:W-:Y:S01]  /*a3b0*/  FMUL.FTZ R86, R0.reuse, R86 ;  /* 0x0000005600567220 */ /* 0x040fe20000410000 */
[-C--:B---3--:R-:W-:Y:S03]  /*a3c0*/  HMMA.16816.F32 R68, R108, R112.reuse, R68 ;  /* 0x000000706c44723c */ /* 0x088fe60000001844 */
[----:B------:R-:W-:Y:S02]  /*a3d0*/  FMUL.FTZ R87, R0, R87 ;  /* 0x0000005700577220 */ /* 0x000fe40000410000 */
[----:B------:R-:W-:Y:S01]  /*a3e0*/  FMUL.FTZ R93, R104, R93 ;  /* 0x0000005d685d7220 */ /* 0x000fe20000410000 */
[----:B------:R-:W-:Y:S01]  /*a3f0*/  MUFU.EX2 R166, R49 ;  /* 0x0000003100a67308 */ /* 0x000fe20000000800 */
[----:B------:R-:W-:Y:S01]  /*a400*/  FMUL.FTZ R94, R0, R94 ;  /* 0x0000005e005e7220 */ /* 0x000fe20000410000 */
[C---:B------:R-:W-:Y:S01]  /*a410*/  HMMA.16816.F32 R72, R148.reuse, R112, R72 ;  /* 0x000000709448723c */ /* 0x040fe20000001848 */
[--C-:B------:R-:W-:Y:S03]  /*a420*/  FFMA.FTZ R22, R22, c[0x0][0x23c], -R153.reuse ;  /* 0x00008f0016167a23 */ /* 0x100fe60000010899 */
[--C-:B------:R-:W-:Y:S02]  /*a430*/  FFMA.FTZ R23, R23, c[0x0][0x23c], -R153.reuse ;  /* 0x00008f0017177a23 */ /* 0x100fe40000010899 */
[----:B------:R-:W-:Y:S01]  /*a440*/  FMUL.FTZ R95, R0, R95 ;  /* 0x0000005f005f7220 */ /* 0x000fe20000410000 */
[----:B------:R-:W-:Y:S01]  /*a450*/  LOP3.LUT R112, R157, UR5, R160, 0x96, !PT ;  /* 0x000000059d707c12 */ /* 0x000fe2000f8e96a0 */
[-C--:B------:R-:W-:Y:S01]  /*a460*/  HMMA.16816.F32 R76, R148, R114.reuse, R76 ;  /* 0x00000072944c723c */ /* 0x080fe2000000184c */
[----:B------:R3:W4:Y:S03]  /*a470*/  MUFU.EX2 R181, R21 ;  /* 0x0000001500b57308 */ /* 0x0007260000000800 */
[----:B------:R-:W-:Y:S04]  /*a480*/  IMAD.WIDE.U32 R112, R112, -0x2daee0ad, RZ ;  /* 0xd2511f5370707825 */ /* 0x000fe800078e00ff */
[C---:B------:R-:W-:Y:S01]  /*a490*/  HMMA.16816.F32 R32, R108.reuse, R114, R32 ;  /* 0x000000726c20723c */ /* 0x040fe20000001820 */
[----:B------:R-:W-:Y:S02]  /*a4a0*/  LOP3.LUT R48, R113, UR14, R162, 0x96, !PT ;  /* 0x0000000e71307c12 */ /* 0x000fe4000f8e96a2 */
[----:B------:R5:W-:Y:S01]  /*a4b0*/  MUFU.EX2 R177, R22 ;  /* 0x0000001600b17308 */ /* 0x000be20000000800 */
[----:B------:R-:W-:Y:S01]  /*a4c0*/  LOP3.LUT R107, R112, 0xffff, RZ, 0xc0, !PT ;  /* 0x0000ffff706b7812 */ /* 0x000fe200078ec0ff */
[----:B------:R-:W-:Y:S01]  /*a4d0*/  FFMA.FTZ R38, R38, c[0x0][0x23c], -R153 ;  /* 0x00008f0026267a23 */ /* 0x000fe20000010899 */
[--C-:B------:R-:W-:Y:S01]  /*a4e0*/  SHF.R.U32.HI R122, RZ, 0x10, R112.reuse ;  /* 0x00000010ff7a7819 */ /* 0x100fe20000011670 */
[----:B------:R-:W-:Y:S01]  /*a4f0*/  FFMA.FTZ R42, R42, c[0x0][0x23c], -R155 ;  /* 0x00008f002a2a7a23 */ /* 0x000fe2000001089b */
[-C--:B-1----:R-:W-:Y:S01]  /*a500*/  HMMA.16816.F32 R80, R108, R116.reuse, R80 ;  /* 0x000000746c50723c */ /* 0x082fe20000001850 */
[----:B------:R-:W-:Y:S03]  /*a510*/  LOP3.LUT R124, R112, 0xff, RZ, 0xc0, !PT ;  /* 0x000000ff707c7812 */ /* 0x000fe600078ec0ff */
[----:B------:R-:W-:Y:S01]  /*a520*/  SHF.R.U32.HI R123, RZ, 0x18, R112 ;  /* 0x00000018ff7b7819 */ /* 0x000fe20000011670 */
[----:B------:R1:W1:Y:S01]  /*a530*/  MUFU.EX2 R178, R23 ;  /* 0x0000001700b27308 */ /* 0x0002620000000800 */
[----:B------:R-:W4:Y:S01]  /*a540*/  LDSM.16.MT88.4 R112, [R191+0x6000] ;  /* 0x00600000bf70783b */ /* 0x000f220000004200 */
[--C-:B------:R-:W-:Y:S01]  /*a550*/  FFMA.FTZ R28, R28, c[0x0][0x23c], -R154.reuse ;  /* 0x00008f001c1c7a23 */ /* 0x100fe2000001089a */
[----:B--2---:R-:W-:Y:S01]  /*a560*/  LOP3.LUT R25, R122, 0xff, RZ, 0xc0, !PT ;  /* 0x000000ff7a197812 */ /* 0x004fe200078ec0ff */
[----:B---3--:R-:W-:Y:S03]  /*a570*/  FMUL.FTZ R21, R104, R133 ;  /* 0x0000008568157220 */ /* 0x008fe60000410000 */
[--C-:B------:R-:W-:Y:S01]  /*a580*/  FFMA.FTZ R29, R29, c[0x0][0x23c], -R154.reuse ;  /* 0x00008f001d1d7a23 */ /* 0x100fe2000001089a */
[----:B------:R-:W-:Y:S01]  /*a590*/  PRMT R126, R25, 0x5410, R123 ;  /* 0x00005410197e7816 */ /* 0x000fe2000000007b */
[----:B------:R-:W-:Y:S01]  /*a5a0*/  FFMA.FTZ R30, R30, c[0x0][0x23c], -R155 ;  /* 0x00008f001e1e7a23 */ /* 0x000fe2000001089b */
[----:B------:R2:W3:Y:S01]  /*a5b0*/  MUFU.EX2 R175, R24 ;  /* 0x0000001800af7308 */ /* 0x0004e20000000800 */
[----:B------:R-:W-:Y:S01]  /*a5c0*/  FMUL.FTZ R25, R106, R137 ;  /* 0x000000896a197220 */ /* 0x000fe20000410000 */
[----:B------:R-:W-:Y:S01]  /*a5d0*/  SHF.R.U32.HI R107, RZ, 0x8, R107 ;  /* 0x00000008ff6b7819 */ /* 0x000fe2000001166b */
[--C-:B------:R-:W-:Y:S02]  /*a5e0*/  FFMA.FTZ R44, R44, c[0x0][0x23c], -R154.reuse ;  /* 0x00008f002c2c7a23 */ /* 0x100fe4000001089a */
[----:B-----5:R-:W-:Y:S01]  /*a5f0*/  FMUL.FTZ R22, R0, R134 ;  /* 0x0000008600167220 */ /* 0x020fe20000410000 */
[----:B------:R-:W-:Y:S01]  /*a600*/  PRMT R127, R124, 0x5410, R107 ;  /* 0x000054107c7f7816 */ /* 0x000fe2000000006b */
[--C-:B------:R-:W-:Y:S01]  /*a610*/  FFMA.FTZ R41, R41, c[0x0][0x23c], -R154.reuse ;  /* 0x00008f0029297a23 */ /* 0x100fe2000001089a */
[----:B------:R-:W-:Y:S01]  /*a620*/  LOP3.LUT R107, R48, 0xffff, RZ, 0xc0, !PT ;  /* 0x0000ffff306b7812 */ /* 0x000fe200078ec0ff */
[----:B------:R-:W-:Y:S01]  /*a630*/  FFMA.FTZ R43, R43, c[0x0][0x23c], -R155 ;  /* 0x00008f002b2b7a23 */ /* 0x000fe2000001089b */
[----:B------:R5:W-:Y:S01]  /*a640*/  MUFU.EX2 R174, R26 ;  /* 0x0000001a00ae7308 */ /* 0x000be20000000800 */
[----:B------:R-:W-:Y:S01]  /*a650*/  FFMA.FTZ R66, R66, c[0x0][0x23c], -R153 ;  /* 0x00008f0042427a23 */ /* 0x000fe20000010899 */
[----:B------:R-:W-:Y:S01]  /*a660*/  SHF.R.U32.HI R107, RZ, 0x8, R107 ;  /* 0x00000008ff6b7819 */ /* 0x000fe2000001166b */
[--C-:B------:R-:W-:Y:S02]  /*a670*/  FFMA.FTZ R67, R67, c[0x0][0x23c], -R153.reuse ;  /* 0x00008f0043437a23 */ /* 0x100fe40000010899 */
[----:B-1----:R-:W-:Y:S02]  /*a680*/  FMUL.FTZ R23, R0, R135 ;  /* 0x0000008700177220 */ /* 0x002fe40000410000 */
[----:B------:R-:W-:Y:S02]  /*a690*/  FFMA.FTZ R54, R54, c[0x0][0x23c], -R153 ;  /* 0x00008f0036367a23 */ /* 0x000fe40000010899 */
[----:B------:R-:W-:Y:S01]  /*a6a0*/  FFMA.FTZ R59, R59, c[0x0][0x23c], -R155 ;  /* 0x00008f003b3b7a23 */ /* 0x000fe2000001089b */
[----:B------:R1:W1:Y:S01]  /*a6b0*/  MUFU.EX2 R167, R27 ;  /* 0x0000001b00a77308 */ /* 0x0002620000000800 */
[----:B------:R-:W-:Y:S01]  /*a6c0*/  FFMA.FTZ R153, R55, c[0x0][0x23c], -R153 ;  /* 0x00008f0037997a23 */ /* 0x000fe20000010899 */
[C---:B------:R-:W-:Y:S01]  /*a6d0*/  HMMA.16816.F32 R20, R148.reuse, R116, R20 ;  /* 0x000000749414723c */ /* 0x040fe20000001814 */
[--C-:B------:R-:W-:Y:S01]  /*a6e0*/  FFMA.FTZ R56, R56, c[0x0][0x23c], -R154.reuse ;  /* 0x00008f0038387a23 */ /* 0x100fe2000001089a */
[----:B--2---:R-:W-:Y:S01]  /*a6f0*/  LOP3.LUT R24, R120, 0xffff, RZ, 0xc0, !PT ;  /* 0x0000ffff78187812 */ /* 0x004fe200078ec0ff */
[----:B------:R-:W-:Y:S01]  /*a700*/  FFMA.FTZ R57, R57, c[0x0][0x23c], -R154 ;  /* 0x00008f0039397a23 */ /* 0x000fe2000001089a */
[----:B------:R-:W-:Y:S01]  /*a710*/  SHF.R.U32.HI R121, RZ, 0x18, R120 ;  /* 0x00000018ff797819 */ /* 0x000fe20000011678 */
[--C-:B------:R-:W-:Y:S01]  /*a720*/  FFMA.FTZ R58, R58, c[0x0][0x23c], -R155.reuse ;  /* 0x00008f003a3a7a23 */ /* 0x100fe2000001089b */
[----:B------:R-:W-:Y:S01]  /*a730*/  SHF.R.U32.HI R24, RZ, 0x8, R24 ;  /* 0x00000008ff187819 */ /* 0x000fe20000011618 */
[----:B------:R-:W-:Y:S01]  /*a740*/  FFMA.FTZ R60, R60, c[0x0][0x23c], -R154 ;  /* 0x00008f003c3c7a23 */ /* 0x000fe2000001089a */
[-C--:B------:R-:W-:Y:S01]  /*a750*/  HMMA.16816.F32 R84, R148, R118.reuse, R84 ;  /* 0x000000769454723c */ /* 0x080fe20000001854 */
[----:B------:R2:W-:Y:S03]  /*a760*/  MUFU.EX2 R173, R28 ;  /* 0x0000001c00ad7308 */ /* 0x0005e60000000800 */
[----:B------:R-:W-:Y:S01]  /*a770*/  LOP3.LUT R116, R120, 0xff, RZ, 0xc0, !PT ;  /* 0x000000ff78747812 */ /* 0x000fe200078ec0ff */
[----:B-----5:R-:W-:Y:S01]  /*a780*/  FMUL.FTZ R26, R105, R138 ;  /* 0x0000008a691a7220 */ /* 0x020fe20000410000 */
[----:B------:R-:W-:Y:S01]  /*a790*/  SHF.R.U32.HI R117, RZ, 0x10, R120 ;  /* 0x00000010ff757819 */ /* 0x000fe20000011678 */
[----:B------:R-:W-:Y:S01]  /*a7a0*/  FFMA.FTZ R154, R61, c[0x0][0x23c], -R154 ;  /* 0x00008f003d9a7a23 */ /* 0x000fe2000001089a */
[C---:B------:R-:W-:Y:S01]  /*a7b0*/  HMMA.16816.F32 R88, R108.reuse, R118, R88 ;  /* 0x000000766c58723c */ /* 0x040fe20000001858 */
[----:B------:R-:W-:Y:S02]  /*a7c0*/  PRMT R129, R116, 0x5410, R24 ;  /* 0x0000541074817816 */ /* 0x000fe40000000018 */
[----:B------:R5:W-:Y:S01]  /*a7d0*/  MUFU.EX2 R138, R30 ;  /* 0x0000001e008a7308 */ /* 0x000be20000000800 */
[----:B------:R-:W-:Y:S01]  /*a7e0*/  FMUL.FTZ R24, R106, R136 ;  /* 0x000000886a187220 */ /* 0x000fe20000410000 */
[----:B------:R-:W-:Y:S01]  /*a7f0*/  LOP3.LUT R120, R117, 0xff, RZ, 0xc0, !PT ;  /* 0x000000ff75787812 */ /* 0x000fe200078ec0ff */
[----:B-1----:R-:W-:Y:S01]  /*a800*/  FMUL.FTZ R27, R105, R139 ;  /* 0x0000008b691b7220 */ /* 0x002fe20000410000 */
[C---:B------:R-:W-:Y:S01]  /*a810*/  LOP3.LUT R117, R3.reuse, 0xff, RZ, 0xc0, !PT ;  /* 0x000000ff03757812 */ /* 0x040fe200078ec0ff */
[----:B------:R-:W-:Y:S01]  /*a820*/  FFMA.FTZ R62, R62, c[0x0][0x23c], -R155 ;  /* 0x00008f003e3e7a23 */ /* 0x000fe2000001089b */
[----:B------:R-:W-:Y:S02]  /*a830*/  PRMT R128, R120, 0x5410, R121 ;  /* 0x0000541078807816 */ /* 0x000fe40000000079 */
[----:B------:R-:W1:Y:S01]  /*a840*/  LDSM.16.MT88.4 R120, [R189+0x6800] ;  /* 0x00680000bd78783b */ /* 0x000e620000004200 */
[----:B------:R-:W-:Y:S01]  /*a850*/  LOP3.LUT R119, R48, 0xff, RZ, 0xc0, !PT ;  /* 0x000000ff30777812 */ /* 0x000fe200078ec0ff */
[-C--:B----4-:R-:W-:Y:S01]  /*a860*/  HMMA.16816.F32 R24, R108, R112.reuse, R24 ;  /* 0x000000706c18723c */ /* 0x090fe20000001818 */
[----:B------:R4:W1:Y:S01]  /*a870*/  MUFU.EX2 R139, R29 ;  /* 0x0000001d008b7308 */ /* 0x0008620000000800 */
[----:B------:R-:W-:Y:S01]  /*a880*/  SHF.R.U32.HI R118, RZ, 0x18, R48 ;  /* 0x00000018ff767819 */ /* 0x000fe20000011630 */
[----:B------:R-:W-:Y:S01]  /*a890*/  FFMA.FTZ R106, R106, R225, R216 ;  /* 0x000000e16a6a7223 */ /* 0x000fe200000100d8 */
[----:B------:R-:W-:Y:S02]  /*a8a0*/  SHF.R.U32.HI R116, RZ, 0x10, R48 ;  /* 0x00000010ff747819 */ /* 0x000fe40000011630 */
[----:B------:R-:W-:Y:S02]  /*a8b0*/  LOP3.LUT R48, R3, 0xffff, RZ, 0xc0, !PT ;  /* 0x0000ffff03307812 */ /* 0x000fe400078ec0ff */
[C---:B------:R-:W-:Y:S01]  /*a8c0*/  HMMA.16816.F32 R92, R148.reuse, R112, R92 ;  /* 0x00000070945c723c */ /* 0x040fe2000000185c */
[----:B------:R-:W-:Y:S02]  /*a8d0*/  LOP3.LUT R116, R116, 0xff, RZ, 0xc0, !PT ;  /* 0x000000ff74747812 */ /* 0x000fe400078ec0ff */
[----:B------:R-:W-:Y:S01]  /*a8e0*/  MUFU.EX2 R136, R36 ;  /* 0x0000002400887308 */ /* 0x000fe20000000800 */
[----:B--2---:R-:W-:Y:S01]  /*a8f0*/  SHF.R.U32.HI R28, RZ, 0x8, R48 ;  /* 0x00000008ff1c7819 */ /* 0x004fe20000011630 */
[C---:B-----5:R-:W-:Y:S01]  /*a900*/  FMUL.FTZ R30, R0.reuse, R142 ;  /* 0x0000008e001e7220 */ /* 0x060fe20000410000 */
[----:B------:R-:W-:Y:S01]  /*a910*/  PRMT R48, R119, 0x5410, R107 ;  /* 0x0000541077307816 */ /* 0x000fe2000000006b */
[----:B------:R-:W-:Y:S01]  /*a920*/  FFMA.FTZ R112, R31, c[0x0][0x23c], -R155 ;  /* 0x00008f001f707a23 */ /* 0x000fe2000001089b */
[----:B------:R-:W-:Y:S04]  /*a930*/  PRMT R124, R117, 0x5410, R28 ;  /* 0x00005410757c7816 */ /* 0x000fe8000000001c */
[--C-:B------:R-:W-:Y:S01]  /*a940*/  SHF.R.U32.HI R28, RZ, 0x10, R3.reuse ;  /* 0x00000010ff1c7819 */ /* 0x100fe20000011603 */
[----:B------:R3:W2:Y:S01]  /*a950*/  MUFU.EX2 R137, R112 ;  /* 0x0000007000897308 */ /* 0x0006a20000000800 */
[----:B------:R-:W-:Y:S01]  /*a960*/  FMUL.FTZ R31, R0, R143 ;  /* 0x0000008f001f7220 */ /* 0x000fe20000410000 */
[----:B------:R-:W-:Y:S01]  /*a970*/  SHF.R.U32.HI R117, RZ, 0x18, R3 ;  /* 0x00000018ff757819 */ /* 0x000fe20000011603 */
[--C-:B------:R-:W-:Y:S01]  /*a980*/  HSET2.LE.AND R3, R127, R224.reuse, PT ;  /* 0x000000e07f037233 */ /* 0x100fe20003803000 */
[----:B------:R-:W-:Y:S01]  /*a990*/  LOP3.LUT R113, R28, 0xff, RZ, 0xc0, !PT ;  /* 0x000000ff1c717812 */ /* 0x000fe200078ec0ff */
[----:B------:R-:W-:Y:S01]  /*a9a0*/  FMUL.FTZ R28, R104, R140 ;  /* 0x0000008c681c7220 */ /* 0x000fe20000410000 */
[----:B------:R-:W-:Y:S01]  /*a9b0*/  PRMT R125, R116, 0x5410, R118 ;  /* 0x00005410747d7816 */ /* 0x000fe20000000076 */
[----:B----4-:R-:W-:Y:S01]  /*a9c0*/  FMUL.FTZ R29, R104, R141 ;  /* 0x0000008d681d7220 */ /* 0x010fe20000410000 */
[--C-:B------:R-:W-:Y:S01]  /*a9d0*/  HSET2.LE.AND R48, R48, R224.reuse, PT ;  /* 0x000000e030307233 */ /* 0x100fe20003803000 */
[----:B------:R-:W-:Y:S01]  /*a9e0*/  PRMT R113, R113, 0x5410, R117 ;  /* 0x0000541071717816 */ /* 0x000fe20000000075 */
[----:B------:R4:W-:Y:S01]  /*a9f0*/  MUFU.EX2 R162, R51 ;  /* 0x0000003300a27308 */ /* 0x0009e20000000800 */
[----:B------:R-:W-:Y:S01]  /*aa00*/  F2FP.PACK_AB R118, R184, R185 ;  /* 0x000000b9b876723e */ /* 0x000fe200000000ff */
[--C-:B------:R-:W-:Y:S01]  /*aa10*/  HSET2.LE.AND R107, R126, R224.reuse, PT ;  /* 0x000000e07e6b7233 */ /* 0x100fe20003803000 */
[----:B------:R-:W-:Y:S01]  /*aa20*/  F2FP.PACK_AB R116, R181, R182 ;  /* 0x000000b6b574723e */ /* 0x000fe200000000ff */
[-C--:B------:R-:W-:Y:S01]  /*aa30*/  HMMA.16816.F32 R28, R148, R114.reuse, R28 ;  /* 0x00000072941c723c */ /* 0x080fe2000000181c */
[----:B------:R-:W-:Y:S01]  /*aa40*/  LOP3.LUT R118, R3, R118, RZ, 0xc0, !PT ;  /* 0x0000007603767212 */ /* 0x000fe200078ec0ff */
[--C-:B------:R-:W-:Y:S01]  /*aa50*/  HSET2.LE.AND R3, R125, R224.reuse, PT ;  /* 0x000000e07d037233 */ /* 0x100fe20003803000 */
[----:B------:R-:W-:Y:S01]  /*aa60*/  LOP3.LUT R116, R48, R116, RZ, 0xc0, !PT ;  /* 0x0000007430747212 */ /* 0x000fe200078ec0ff */
[--C-:B------:R-:W-:Y:S01]  /*aa70*/  HSET2.LE.AND R48, R124, R224.reuse, PT ;  /* 0x000000e07c307233 */ /* 0x100fe20003803000 */
[----:B------:R-:W-:Y:S01]  /*aa80*/  F2FP.PACK_AB R119, R179, R180 ;  /* 0x000000b4b377723e */ /* 0x000fe200000000ff */
[--C-:B------:R-:W-:Y:S01]  /*aa90*/  HSET2.LE.AND R49, R113, R224.reuse, PT ;  /* 0x000000e071317233 */ /* 0x100fe20003803000 */
[----:B------:R-:W-:Y:S01]  /*aaa0*/  MUFU.EX2 R150, R45 ;  /* 0x0000002d00967308 */ /* 0x000fe20000000800 */
[----:B------:R-:W-:Y:S01]  /*aab0*/  HMMA.16816.F32 R96, R108, R114, R96 ;  /* 0x000000726c60723c */ /* 0x000fe20000001860 */
[----:B------:R-:W-:Y:S01]  /*aac0*/  F2FP.PACK_AB R117, R178, R177 ;  /* 0x000000b1b275723e */ /* 0x000fe200000000ff */
[----:B------:R-:W5:Y:S02]  /*aad0*/  LDSM.16.MT88.4 R108, [R192+0x6800] ;  /* 0x00680000c06c783b */ /* 0x000f640000004200 */
[----:B------:R-:W-:Y:S01]  /*aae0*/  LOP3.LUT R119, R107, R119, RZ, 0xc0, !PT ;  /* 0x000000776b777212 */ /* 0x000fe200078ec0ff */
[----:B------:R-:W-:Y:S01]  /*aaf0*/  FFMA.FTZ R155, R63, c[0x0][0x23c], -R155 ;  /* 0x00008f003f9b7a23 */ /* 0x000fe2000001089b */
[----:B------:R-:W-:Y:S01]  /*ab00*/  LOP3.LUT R117, R3, R117, RZ, 0xc0, !PT ;  /* 0x0000007503757212 */ /* 0x000fe200078ec0ff */
[--C-:B------:R-:W-:Y:S01]  /*ab10*/  HSET2.LE.AND R114, R129, R224.reuse, PT ;  /* 0x000000e081727233 */ /* 0x100fe20003803000 */
[----:B---3--:R-:W-:Y:S01]  /*ab20*/  F2FP.PACK_AB R112, R176, R175 ;  /* 0x000000afb070723e */ /* 0x008fe200000000ff */
[--C-:B------:R-:W-:Y:S01]  /*ab30*/  HSET2.LE.AND R115, R128, R224.reuse, PT ;  /* 0x000000e080737233 */ /* 0x100fe20003803000 */
[----:B------:R-:W-:Y:S02]  /*ab40*/  MUFU.EX2 R149, R46 ;  /* 0x0000002e00957308 */ /* 0x000fe40000000800 */
[----:B------:R-:W-:Y:S01]  /*ab50*/  F2FP.PACK_AB R113, R167, R174 ;  /* 0x000000aea771723e */ /* 0x000fe200000000ff */
[-C--:B-1----:R-:W-:Y:S01]  /*ab60*/  HMMA.16816.F32 R4, R116, R120.reuse, R4 ;  /* 0x000000787404723c */ /* 0x082fe20000001804 */
[----:B------:R-:W-:Y:S01]  /*ab70*/  F2FP.PACK_AB R3, R139, R173 ;  /* 0x000000ad8b03723e */ /* 0x000fe200000000ff */
[----:B------:R-:W-:Y:S01]  /*ab80*/  FFMA.FTZ R0, R0, R234, R187 ;  /* 0x000000ea00007223 */ /* 0x000fe200000100bb */
[----:B--2---:R-:W-:Y:S02]  /*ab90*/  F2FP.PACK_AB R36, R137, R138 ;  /* 0x0000008a8924723e */ /* 0x004fe400000000ff */
[----:B------:R-:W-:Y:S01]  /*aba0*/  LOP3.LUT R112, R48, R112, RZ, 0xc0, !PT ;  /* 0x0000007030707212 */ /* 0x000fe200078ec0ff */
[----:B------:R-:W-:Y:S01]  /*abb0*/  FADD.FTZ R0, R186, R0 ;  /* 0x00000000ba007221 */ /* 0x000fe20000010000 */
[----:B------:R-:W-:Y:S01]  /*abc0*/  LOP3.LUT R113, R49, R113, RZ, 0xc0, !PT ;  /* 0x0000007131717212 */ /* 0x000fe200078ec0ff */
[----:B------:R1:W2:Y:S01]  /*abd0*/  MUFU.EX2 R164, R37 ;  /* 0x0000002500a47308 */ /* 0x0002a20000000800 */
[----:B------:R-:W-:Y:S01]  /*abe0*/  LOP3.LUT R114, R114, R3, RZ, 0xc0, !PT ;  /* 0x0000000372727212 */ /* 0x000fe200078ec0ff */
[----:B----4-:R-:W3:Y:S02]  /*abf0*/  LDSM.16.MT88.4 R48, [R190+0x6800] ;  /* 0x00680000be30783b */ /* 0x010ee40000004200 */
[----:B------:R-:W-:Y:S02]  /*ac00*/  LOP3.LUT R115, R115, R36, RZ, 0xc0, !PT ;  /* 0x0000002473737212 */ /* 0x000fe400078ec0ff */
[----:B------:R-:W-:Y:S04]  /*ac10*/  IADD3 R3, R172, 0x1, RZ ;  /* 0x00000001ac037810 */ /* 0x000fe80007ffe0ff */
[----:B------:R-:W-:Y:S01]  /*ac20*/  MUFU.EX2 R160, R39 ;  /* 0x0000002700a07308 */ /* 0x000fe20000000800 */
[C---:B------:R-:W-:Y:S01]  /*ac30*/  HMMA.16816.F32 R8, R112.reuse, R120, R8 ;  /* 0x000000787008723c */ /* 0x040fe20000001808 */
[----:B------:R-:W-:Y:S05]  /*ac40*/  LOP3.LUT R3, R221, UR19, R3, 0x96, !PT ;  /* 0x00000013dd037c12 */ /* 0x000fea000f8e9603 */
[----:B------:R-:W-:Y:S02]  /*ac50*/  IMAD.WIDE.U32 R124, R3, -0x326172a9, RZ ;  /* 0xcd9e8d57037c7825 */ /* 0x000fe400078e00ff */
[-C--:B------:R-:W-:Y:S01]  /*ac60*/  HMMA.16816.F32 R12, R112, R122.reuse, R12 ;  /* 0x0000007a700c723c */ /* 0x080fe2000000180c */
[----:B------:R4:W2:Y:S03]  /*ac70*/  MUFU.EX2 R161, R38 ;  /* 0x0000002600a17308 */ /* 0x0008a60000000800 */
[----:B------:R-:W-:Y:S02]  /*ac80*/  LOP3.LUT R120, R125, UR13, R238, 0x96, !PT ;  /* 0x0000000d7d787c12 */ /* 0x000fe4000f8e96ee */
[----:B------:R-:W-:Y:S02]  /*ac90*/  LOP3.LUT R3, R169, UR11, R124, 0x96, !PT ;  /* 0x0000000ba9037c12 */ /* 0x000fe4000f8e967c */
[C---:B------:R-:W-:Y:S01]  /*aca0*/  HMMA.16816.F32 R16, R116.reuse, R122, R16 ;  /* 0x0000007a7410723c */ /* 0x040fe20000001810 */
[----:B-1----:R-:W-:Y:S02]  /*acb0*/  LOP3.LUT R37, R125, UR13, R236, 0x96, !PT ;  /* 0x0000000d7d257c12 */ /* 0x002fe4000f8e96ec */
[----:B------:R1:W-:Y:S01]  /*acc0*/  MUFU.EX2 R159, R40 ;  /* 0x00000028009f7308 */ /* 0x0003e20000000800 */
[----:B------:R-:W-:Y:S01]  /*acd0*/  LOP3.LUT R124, R171, UR11, R124, 0x96, !PT ;  /* 0x0000000bab7c7c12 */ /* 0x000fe2000f8e967c */
[----:B------:R-:W-:Y:S03]  /*ace0*/  IMAD.WIDE.U32 R120, R120, -0x2daee0ad, RZ ;  /* 0xd2511f5378787825 */ /* 0x000fe600078e00ff */
[-C--:B-----5:R-:W-:Y:S01]  /*acf0*/  HMMA.16816.F32 R68, R116, R108.reuse, R68 ;  /* 0x0000006c7444723c */ /* 0x0a0fe20000001844 */
[----:B------:R-:W-:Y:S03]  /*ad00*/  IMAD.WIDE.U32 R122, R3, -0x2daee0ad, RZ ;  /* 0xd2511f53037a7825 */ /* 0x000fe600078e00ff */
[----:B------:R-:W-:Y:S01]  /*ad10*/  LOP3.LUT R36, R121, UR10, R222, 0x96, !PT ;  /* 0x0000000a79247c12 */ /* 0x000fe2000f8e96de */
[----:B------:R-:W-:Y:S01]  /*ad20*/  IMAD.WIDE.U32 R126, R37, -0x2daee0ad, RZ ;  /* 0xd2511f53257e7825 */ /* 0x000fe200078e00ff */
[----:B------:R-:W-:Y:S01]  /*ad30*/  LOP3.LUT R120, R123, UR8, R120, 0x96, !PT ;  /* 0x000000087b787c12 */ /* 0x000fe2000f8e9678 */
[----:B------:R5:W1:Y:S01]  /*ad40*/  MUFU.EX2 R158, R41 ;  /* 0x00000029009e7308 */ /* 0x000a620000000800 */
[C---:B------:R-:W-:Y:S01]  /*ad50*/  HMMA.16816.F32 R72, R112.reuse, R108, R72 ;  /* 0x0000006c7048723c */ /* 0x040fe20000001848 */
[----:B------:R-:W-:Y:S03]  /*ad60*/  IMAD.WIDE.U32 R124, R124, -0x2daee0ad, RZ ;  /* 0xd2511f537c7c7825 */ /* 0x000fe600078e00ff */
[----:B------:R-:W-:Y:S01]  /*ad70*/  LOP3.LUT R3, R127, UR10, R226, 0x96, !PT ;  /* 0x0000000a7f037c12 */ /* 0x000fe2000f8e96e2 */
[----:B------:R-:W-:Y:S01]  /*ad80*/  IMAD.WIDE.U32 R128, R120, -0x326172a9, RZ ;  /* 0xcd9e8d5778807825 */ /* 0x000fe200078e00ff */
[----:B----4-:R-:W-:Y:S02]  /*ad90*/  LOP3.LUT R38, R125, UR8, R126, 0x96, !PT ;  /* 0x000000087d267c12 */ /* 0x010fe4000f8e967e */
[-C--:B------:R-:W-:Y:S01]  /*ada0*/  HMMA.16816.F32 R76, R112, R110.reuse, R76 ;  /* 0x0000006e704c723c */ /* 0x080fe2000000184c */
[----:B------:R-:W-:Y:S01]  /*adb0*/  IMAD.WIDE.U32 R36, R36, -0x326172a9, RZ ;  /* 0xcd9e8d5724247825 */ /* 0x000fe200078e00ff */
[----:B------:R4:W-:Y:S03]  /*adc0*/  MUFU.EX2 R157, R42 ;  /* 0x0000002a009d7308 */ /* 0x0009e60000000800 */
[----:B------:R-:W-:Y:S01]  /*add0*/  IMAD.WIDE.U32 R130, R38, -0x326172a9, RZ ;  /* 0xcd9e8d5726827825 */ /* 0x000fe200078e00ff */
[----:B------:R-:W-:Y:S02]  /*ade0*/  LOP3.LUT R37, R37, UR9, R168, 0x96, !PT ;  /* 0x0000000925257c12 */ /* 0x000fe4000f8e96a8 */
[C---:B------:R-:W-:Y:S01]  /*adf0*/  HMMA.16816.F32 R32, R116.reuse, R110, R32 ;  /* 0x0000006e7420723c */ /* 0x040fe20000001820 */
[----:B------:R-:W-:Y:S03]  /*ae00*/  IMAD.WIDE.U32 R120, R3, -0x326172a9, RZ ;  /* 0xcd9e8d5703787825 */ /* 0x000fe600078e00ff */
[----:B------:R-:W-:Y:S01]  /*ae10*/  LOP3.LUT R3, R129, UR7, R36, 0x96, !PT ;  /* 0x0000000781037c12 */ /* 0x000fe2000f8e9624 */
[----:B------:R-:W-:Y:S01]  /*ae20*/  IMAD.WIDE.U32 R36, R37, -0x2daee0ad, RZ ;  /* 0xd2511f5325247825 */ /* 0x000fe200078e00ff */
[----:B------:R-:W-:Y:S01]  /*ae30*/  LOP3.LUT R64, R131, UR7, R120, 0x96, !PT ;  /* 0x0000000783407c12 */ /* 0x000fe2000f8e9678 */
[----:B------:R2:W2:Y:S01]  /*ae40*/  MUFU.EX2 R156, R43 ;  /* 0x0000002b009c7308 */ /* 0x0004a20000000800 */
[-C--:B---3--:R-:W-:Y:S01]  /*ae50*/  HMMA.16816.F32 R80, R116, R48.reuse, R80 ;  /* 0x000000307450723c */ /* 0x088fe20000001850 */
[----:B------:R-:W-:Y:S03]  /*ae60*/  LOP3.LUT R38, R121, UR9, R170, 0x96, !PT ;  /* 0x0000000979267c12 */ /* 0x000fe6000f8e96aa */
[----:B------:R-:W-:Y:S01]  /*ae70*/  IMAD.WIDE.U32 R126, R3, -0x2daee0ad, RZ ;  /* 0xd2511f53037e7825 */ /* 0x000fe200078e00ff */
[----:B------:R-:W-:Y:S03]  /*ae80*/  LOP3.LUT R122, R37, UR6, R122, 0x96, !PT ;  /* 0x00000006257a7c12 */ /* 0x000fe6000f8e967a */
[C---:B------:R-:W-:Y:S01]  /*ae90*/  HMMA.16816.F32 R20, R112.reuse, R48, R20 ;  /* 0x000000307014723c */ /* 0x040fe20000001814 */
[----:B------:R-:W-:Y:S01]  /*aea0*/  IMAD.WIDE.U32 R38, R38, -0x2daee0ad, RZ ;  /* 0xd2511f5326267825 */ /* 0x000fe200078e00ff */
[----:B------:R3:W2:Y:S02]  /*aeb0*/  MUFU.EX2 R151, R44 ;  /* 0x0000002c00977308 */ /* 0x0006a40000000800 */
[----:B-1----:R-:W-:Y:S01]  /*aec0*/  LOP3.LUT R40, R127, UR4, R36, 0x96, !PT ;  /* 0x000000047f287c12 */ /* 0x002fe2000f8e9624 */
[----:B------:R-:W-:Y:S01]  /*aed0*/  IMAD.WIDE.U32 R132, R64, -0x2daee0ad, RZ ;  /* 0xd2511f5340847825 */ /* 0x000fe200078e00ff */
[----:B------:R-:W-:Y:S02]  /*aee0*/  LOP3.LUT R124, R39, UR6, R124, 0x96, !PT ;  /* 0x00000006277c7c12 */ /* 0x000fe4000f8e967c */
[-C--:B------:R-:W-:Y:S01]  /*aef0*/  HMMA.16816.F32 R84, R112, R50.reuse, R84 ;  /* 0x000000327054723c */ /* 0x080fe20000001854 */
[----:B------:R-:W-:Y:S03]  /*af00*/  IMAD.WIDE.U32 R122, R122, -0x326172a9, RZ ;  /* 0xcd9e8d577a7a7825 */ /* 0x000fe600078e00ff */
[----:B------:R-:W-:Y:S01]  /*af10*/  LOP3.LUT R108, R133, UR4, R38, 0x96, !PT ;  /* 0x00000004856c7c12 */ /* 0x000fe2000f8e9626 */
[----:B-----5:R-:W-:Y:S01]  /*af20*/  IMAD.WIDE.U32 R40, R40, -0x326172a9, RZ ;  /* 0xcd9e8d5728287825 */ /* 0x020fe200078e00ff */
[----:B------:R-:W1:Y:S01]  /*af30*/  LDSM.16.MT88.4 R36, [R191+0x6800] ;  /* 0x00680000bf24783b */ /* 0x000e620000004200 */
[----:B------:R-:W5:Y:S01]  /*af40*/  MUFU.EX2 R148, R65 ;  /* 0x0000004100947308 */ /* 0x000f620000000800 */
[C---:B------:R-:W-:Y:S01]  /*af50*/  HMMA.16816.F32 R88, R116.reuse, R50, R88 ;  /* 0x000000327458723c */ /* 0x040fe20000001858 */
[----:B------:R-:W-:Y:S03]  /*af60*/  IMAD.WIDE.U32 R108, R108, -0x326172a9, RZ ;  /* 0xcd9e8d576c6c7825 */ /* 0x000fe600078e00ff */
[----:B------:R-:W-:Y:S01]  /*af70*/  SHF.R.U32.HI R110, RZ, 0x10, R40 ;  /* 0x00000010ff6e7819 */ /* 0x000fe20000011628 */
[----:B------:R-:W-:Y:S01]  /*af80*/  IMAD.WIDE.U32 R124, R124, -0x326172a9, RZ ;  /* 0xcd9e8d577c7c7825 */ /* 0x000fe200078e00ff */
[--C-:B------:R-:W-:Y:S02]  /*af90*/  SHF.R.U32.HI R48, RZ, 0x10, R108.reuse ;  /* 0x00000010ff307819 */ /* 0x100fe4000001166c */
[----:B------:R-:W-:Y:S01]  /*afa0*/  LOP3.LUT R3, R108, 0xffff, RZ, 0xc0, !PT ;  /* 0x0000ffff6c037812 */ /* 0x000fe200078ec0ff */
[----:B------:R-:W-:Y:S03]  /*afb0*/  MUFU.EX2 R145, R66 ;  /* 0x0000004200917308 */ /* 0x000fe60000000800 */
[----:B------:R-:W-:Y:S02]  /*afc0*/  SHF.R.U32.HI R49, RZ, 0x18, R108 ;  /* 0x00000018ff317819 */ /* 0x000fe4000001166c */
[----:B------:R-:W-:Y:S02]  /*afd0*/  SHF.R.U32.HI R111, RZ, 0x18, R40 ;  /* 0x00000018ff6f7819 */ /* 0x000fe40000011628 */
[C---:B------:R-:W-:Y:S02]  /*afe0*/  LOP3.LUT R64, R40.reuse, 0xffff, RZ, 0xc0, !PT ;  /* 0x0000ffff28407812 */ /* 0x040fe400078ec0ff */
[----:B------:R-:W-:Y:S01]  /*aff0*/  LOP3.LUT R120, R40, 0xff, RZ, 0xc0, !PT ;  /* 0x000000ff28787812 */ /* 0x000fe200078ec0ff */
[----:B------:R-:W-:Y:S01]  /*b000*/  MUFU.EX2 R144, R67 ;  /* 0x0000004300907308 */ /* 0x000fe20000000800 */
[----:B------:R-:W-:Y:S02]  /*b010*/  LOP3.LUT R40, R41, UR15, R122, 0x96, !PT ;  /* 0x0000000f29287c12 */ /* 0x000fe4000f8e967a */
[----:B------:R-:W-:Y:S02]  /*b020*/  SHF.R.U32.HI R41, RZ, 0x8, R3 ;  /* 0x00000008ff297819 */ /* 0x000fe40000011603 */
[----:B------:R-:W-:Y:S02]  /*b030*/  LOP3.LUT R3, R48, 0xff, RZ, 0xc0, !PT ;  /* 0x000000ff30037812 */ /* 0x000fe400078ec0ff */
[----:B----4-:R-:W-:Y:S02]  /*b040*/  LOP3.LUT R42, R110, 0xff, RZ, 0xc0, !PT ;  /* 0x000000ff6e2a7812 */ /* 0x010fe400078ec0ff */
[----:B------:R-:W-:Y:S01]  /*b050*/  PRMT R110, R3, 0x5410, R49 ;  /* 0x00005410036e7816 */ /* 0x000fe20000000031 */
[----:B------:R-:W-:Y:S01]  /*b060*/  MUFU.EX2 R153, R153 ;  /* 0x0000009900997308 */ /* 0x000fe20000000800 */
[----:B------:R-:W4:Y:S01]  /*b070*/  LDSM.16.MT88.4 R48, [R189+0x7000] ;  /* 0x00700000bd30783b */ /* 0x000f220000004200 */
[----:B------:R-:W-:Y:S02]  /*b080*/  PRMT R111, R42, 0x5410, R111 ;  /* 0x000054102a6f7816 */ /* 0x000fe4000000006f */
[----:B------:R-:W-:Y:S02]  /*b090*/  LOP3.LUT R107, R108, 0xff, RZ, 0xc0, !PT ;  /* 0x000000ff6c6b7812 */ /* 0x000fe400078ec0ff */
[----:B------:R-:W-:Y:S02]  /*b0a0*/  LOP3.LUT R108, R109, UR15, R124, 0x96, !PT ;  /* 0x0000000f6d6c7c12 */ /* 0x000fe4000f8e967c */
[----:B------:R-:W-:Y:S01]  /*b0b0*/  PRMT R109, R107, 0x5410, R41 ;  /* 0x000054106b6d7816 */ /* 0x000fe20000000029 */
[-C--:B-1----:R-:W-:Y:S01]  /*b0c0*/  HMMA.16816.F32 R24, R116, R36.reuse, R24 ;  /* 0x000000247418723c */ /* 0x082fe20000001818 */
[----:B--2---:R-:W-:Y:S01]  /*b0d0*/  SHF.R.U32.HI R43, RZ, 0x8, R64 ;  /* 0x00000008ff2b7819 */ /* 0x004fe20000011640 */
[----:B------:R-:W-:Y:S01]  /*b0e0*/  MUFU.EX2 R67, R56 ;  /* 0x0000003800437308 */ /* 0x000fe20000000800 */
[----:B------:R-:W-:Y:S02]  /*b0f0*/  LOP3.LUT R41, R40, 0xffff, RZ, 0xc0, !PT ;  /* 0x0000ffff28297812 */ /* 0x000fe400078ec0ff */
[----:B---3--:R-:W-:Y:S02]  /*b100*/  LOP3.LUT R44, R108, 0xff, RZ, 0xc0, !PT ;  /* 0x000000ff6c2c7812 */ /* 0x008fe400078ec0ff */
[----:B------:R-:W-:Y:S01]  /*b110*/  PRMT R120, R120, 0x5410, R43 ;  /* 0x0000541078787816 */ /* 0x000fe2000000002b */
[C---:B------:R-:W-:Y:S01]  /*b120*/  HMMA.16816.F32 R92, R112.reuse, R36, R92 ;  /* 0x00000024705c723c */ /* 0x040fe2000000185c */
[----:B------:R-:W-:Y:S03]  /*b130*/  SHF.R.U32.HI R43, RZ, 0x8, R41 ;  /* 0x00000008ff2b7819 */ /* 0x000fe60000011629 */
[----:B------:R-:W-:Y:S01]  /*b140*/  LOP3.LUT R107, R40, 0xff, RZ, 0xc0, !PT ;  /* 0x000000ff286b7812 */ /* 0x000fe200078ec0ff */
[----:B------:R-:W-:Y:S01]  /*b150*/  MUFU.EX2 R66, R57 ;  /* 0x0000003900427308 */ /* 0x000fe20000000800 */
[----:B------:R-:W-:Y:S02]  /*b160*/  LOP3.LUT R3, R108, 0xffff, RZ, 0xc0, !PT ;  /* 0x0000ffff6c037812 */ /* 0x000fe400078ec0ff */
[-C--:B------:R-:W-:Y:S01]  /*b170*/  HMMA.16816.F32 R28, R112, R38.reuse, R28 ;  /* 0x00000026701c723c */ /* 0x080fe2000000181c */
[--C-:B------:R-:W-:Y:S03]  /*b180*/  SHF.R.U32.HI R42, RZ, 0x10, R40.reuse ;  /* 0x00000010ff2a7819 */ /* 0x100fe60000011628 */
[----:B------:R-:W-:Y:S02]  /*b190*/  SHF.R.U32.HI R64, RZ, 0x18, R40 ;  /* 0x00000018ff407819 */ /* 0x000fe40000011628 */
[----:B------:R-:W-:Y:S01]  /*b1a0*/  SHF.R.U32.HI R40, RZ, 0x10, R108 ;  /* 0x00000010ff287819 */ /* 0x000fe2000001166c */
[----:B------:R-:W-:Y:S01]  /*b1b0*/  MUFU.EX2 R65, R58 ;  /* 0x0000003a00417308 */ /* 0x000fe20000000800 */
[----:B------:R-:W-:Y:S01]  /*b1c0*/  HMMA.16816.F32 R96, R116, R38, R96 ;  /* 0x000000267460723c */ /* 0x000fe20000001860 */
[----:B------:R-:W-:Y:S03]  /*b1d0*/  SHF.R.U32.HI R41, RZ, 0x8, R3 ;  /* 0x00000008ff297819 */ /* 0x000fe60000011603 */
[----:B------:R-:W-:Y:S02]  /*b1e0*/  LOP3.LUT R3, R40, 0xff, RZ, 0xc0, !PT ;  /* 0x000000ff28037812 */ /* 0x000fe400078ec0ff */
[----:B------:R-:W-:Y:S01]  /*b1f0*/  PRMT R40, R107, 0x5410, R43 ;  /* 0x000054106b287816 */ /* 0x000fe2000000002b */
[--C-:B------:R-:W-:Y:S01]  /*b200*/  HSET2.LE.AND R43, R111, R224.reuse, PT ;  /* 0x000000e06f2b7233 */ /* 0x100fe20003803000 */
[----:B------:R-:W-:Y:S01]  /*b210*/  LOP3.LUT R42, R42, 0xff, RZ, 0xc0, !PT ;  /* 0x000000ff2a2a7812 */ /* 0x000fe200078ec0ff */
[----:B------:R-:W-:Y:S01]  /*b220*/  FFMA.FTZ R107, R52, c[0x0][0x23c], -R152 ;  /* 0x00008f00346b7a23 */ /* 0x000fe20000010898 */
[----:B------:R-:W-:Y:S02]  /*b230*/  MUFU.EX2 R60, R60 ;  /* 0x0000003c003c7308 */ /* 0x000fe40000000800 */
[----:B------:R-:W-:Y:S01]  /*b240*/  SHF.R.U32.HI R108, RZ, 0x18, R108 ;  /* 0x00000018ff6c7819 */ /* 0x000fe2000001166c */
[--C-:B------:R-:W-:Y:S01]  /*b250*/  HSET2.LE.AND R40, R40, R224.reuse, PT ;  /* 0x000000e028287233 */ /* 0x100fe20003803000 */
[----:B------:R-:W-:Y:S01]  /*b260*/  PRMT R44, R44, 0x5410, R41 ;  /* 0x000054102c2c7816 */ /* 0x000fe20000000029 */
[--C-:B------:R-:W-:Y:S01]  /*b270*/  HSET2.LE.AND R38, R109, R224.reuse, PT ;  /* 0x000000e06d267233 */ /* 0x100fe20003803000 */
[----:B------:R-:W-:Y:S01]  /*b280*/  PRMT R64, R42, 0x5410, R64 ;  /* 0x000054102a407816 */ /* 0x000fe20000000040 */
[--C-:B------:R-:W-:Y:S01]  /*b290*/  HSET2.LE.AND R42, R120, R224.reuse, PT ;  /* 0x000000e0782a7233 */ /* 0x100fe20003803000 */
[----:B------:R-:W-:Y:S01]  /*b2a0*/  F2FP.PACK_AB R36, R164, R136 ;  /* 0x00000088a424723e */ /* 0x000fe200000000ff */
[--C-:B------:R-:W-:Y:S01]  /*b2b0*/  HSET2.LE.AND R37, R44, R224.reuse, PT ;  /* 0x000000e02c257233 */ /* 0x100fe20003803000 */
[----:B------:R-:W-:Y:S01]  /*b2c0*/  PRMT R108, R3, 0x5410, R108 ;  /* 0x00005410036c7816 */ /* 0x000fe2000000006c */
[--C-:B------:R-:W-:Y:S01]  /*b2d0*/  HSET2.LE.AND R41, R64, R224.reuse, PT ;  /* 0x000000e040297233 */ /* 0x100fe20003803000 */
[----:B------:R-:W-:Y:S01]  /*b2e0*/  F2FP.PACK_AB R3, R166, R183 ;  /* 0x000000b7a603723e */ /* 0x000fe200000000ff */
[----:B------:R-:W1:Y:S01]  /*b2f0*/  LDSM.16.MT88.4 R44, [R192+0x7000] ;  /* 0x00700000c02c783b */ /* 0x000e620000004200 */
[----:B------:R-:W-:Y:S01]  /*b300*/  LOP3.LUT R40, R40, R36, RZ, 0xc0, !PT ;  /* 0x0000002428287212 */ /* 0x000fe200078ec0ff */
[--C-:B------:R-:W-:Y:S01]  /*b310*/  HSET2.LE.AND R39, R110, R224.reuse, PT ;  /* 0x000000e06e277233 */ /* 0x100fe20003803000 */
[----:B------:R-:W-:Y:S01]  /*b320*/  F2FP.PACK_AB R36, R160, R161 ;  /* 0x000000a1a024723e */ /* 0x000fe200000000ff */
[----:B------:R-:W-:Y:S01]  /*b330*/  MUFU.EX2 R146, R107 ;  /* 0x0000006b00927308 */ /* 0x000fe20000000800 */
[----:B------:R-:W-:Y:S01]  /*b340*/  F2FP.PACK_AB R52, R158, R159 ;  /* 0x0000009f9e34723e */ /* 0x000fe200000000ff */
[----:B------:R-:W-:Y:S01]  /*b350*/  FFMA.FTZ R152, R53, c[0x0][0x23c], -R152 ;  /* 0x00008f0035987a23 */ /* 0x000fe20000010898 */
[----:B------:R-:W-:Y:S02]  /*b360*/  LOP3.LUT R42, R42, R3, RZ, 0xc0, !PT ;  /* 0x000000032a2a7212 */ /* 0x000fe400078ec0ff */
[----:B------:R-:W-:Y:S02]  /*b370*/  F2FP.PACK_AB R3, R162, R163 ;  /* 0x000000a3a203723e */ /* 0x000fe400000000ff */
[----:B------:R-:W-:Y:S02]  /*b380*/  LOP3.LUT R41, R41, R36, RZ, 0xc0, !PT ;  /* 0x0000002429297212 */ /* 0x000fe400078ec0ff */
[----:B------:R-:W-:Y:S01]  /*b390*/  LOP3.LUT R36, R37, R52, RZ, 0xc0, !PT ;  /* 0x0000003425247212 */ /* 0x000fe200078ec0ff */
[--C-:B------:R-:W-:Y:S01]  /*b3a0*/  HSET2.LE.AND R37, R108, R224.reuse, PT ;  /* 0x000000e06c257233 */ /* 0x100fe20003803000 */
[----:B------:R-:W-:Y:S01]  /*b3b0*/  LOP3.LUT R43, R43, R3, RZ, 0xc0, !PT ;  /* 0x000000032b2b7212 */ /* 0x000fe200078ec0ff */
[----:B------:R-:W2:Y:S01]  /*b3c0*/  LDSM.16.MT88.4 R108, [R190+0x7000] ;  /* 0x00700000be6c783b */ /* 0x000ea20000004200 */
[----:B------:R-:W-:Y:S01]  /*b3d0*/  F2FP.PACK_AB R52, R156, R157 ;  /* 0x0000009d9c34723e */ /* 0x000fe200000000ff */
[----:B------:R3:W-:Y:S01]  /*b3e0*/  MUFU.EX2 R107, R54 ;  /* 0x00000036006b7308 */ /* 0x0007e20000000800 */
[----:B------:R-:W-:Y:S02]  /*b3f0*/  F2FP.PACK_AB R3, R150, R151 ;  /* 0x000000979603723e */ /* 0x000fe400000000ff */
[----:B------:R-:W-:Y:S01]  /*b400*/  LOP3.LUT R37, R37, R52, RZ, 0xc0, !PT ;  /* 0x0000003425257212 */ /* 0x000fe200078ec0ff */
[-C--:B----4-:R-:W-:Y:S01]  /*b410*/  HMMA.16816.F32 R4, R40, R48.reuse, R4 ;  /* 0x000000302804723c */ /* 0x090fe20000001804 */
[----:B------:R-:W-:Y:S02]  /*b420*/  F2FP.PACK_AB R52, R147, R149 ;  /* 0x000000959334723e */ /* 0x000fe400000000ff */
[----:B------:R-:W-:Y:S02]  /*b430*/  LOP3.LUT R38, R38, R3, RZ, 0xc0, !PT ;  /* 0x0000000326267212 */ /* 0x000fe400078ec0ff */
[----:B------:R-:W-:Y:S01]  /*b440*/  LOP3.LUT R39, R39, R52, RZ, 0xc0, !PT ;  /* 0x0000003427277212 */ /* 0x000fe200078ec0ff */
[----:B------:R-:W4:Y:S06]  /*b450*/  MUFU.EX2 R152, R152 ;  /* 0x0000009800987308 */ /* 0x000f2c0000000800 */
[C---:B------:R-:W-:Y:S04]  /*b460*/  HMMA.16816.F32 R8, R36.reuse, R48, R8 ;  /* 0x000000302408723c */ /* 0x040fe80000001808 */
[----:B------:R2:W2:Y:S03]  /*b470*/  MUFU.EX2 R64, R59 ;  /* 0x0000003b00407308 */ /* 0x0004a60000000800 */
[----:B------:R-:W-:Y:S01]  /*b480*/  LOP3.LUT R48, R123, UR5, R128, 0x96, !PT ;  /* 0x000000057b307c12 */ /* 0x000fe2000f8e9680 */
[-C--:B------:R-:W-:Y:S04]  /*b490*/  HMMA.16816.F32 R12, R36, R50.reuse, R12 ;  /* 0x00000032240c723c */ /* 0x080fe8000000180c */
[----:B------:R-:W-:Y:S02]  /*b4a0*/  IMAD.WIDE.U32 R48, R48, -0x2daee0ad, RZ ;  /* 0xd2511f5330307825 */ /* 0x000fe400078e00ff */
[----:B------:R-:W2:Y:S02]  /*b4b0*/  MUFU.EX2 R154, R154 ;  /* 0x0000009a009a7308 */ /* 0x000ea40000000800 */
[C---:B------:R-:W-:Y:S01]  /*b4c0*/  HMMA.16816.F32 R16, R40.reuse, R50, R16 ;  /* 0x000000322810723c */ /* 0x040fe20000001810 */
[----:B------:R-:W-:Y:S03]  /*b4d0*/  LOP3.LUT R3, R49, UR14, R126, 0x96, !PT ;  /* 0x0000000e31037c12 */ /* 0x000fe6000f8e967e */
[C---:B---3--:R-:W-:Y:S02]  /*b4e0*/  LOP3.LUT R54, R48.reuse, 0xff, RZ, 0xc0, !PT ;  /* 0x000000ff30367812 */ /* 0x048fe400078ec0ff */
[----:B------:R-:W-:Y:S02]  /*b4f0*/  SHF.R.U32.HI R53, RZ, 0x18, R48 ;  /* 0x00000018ff357819 */ /* 0x000fe40000011630 */
[-C--:B-1----:R-:W-:Y:S01]  /*b500*/  HMMA.16816.F32 R68, R40, R44.reuse, R68 ;  /* 0x0000002c2844723c */ /* 0x082fe20000001844 */
[----:B------:R-:W-:Y:S01]  /*b510*/  LOP3.LUT R50, R125, UR5, R130, 0x96, !PT ;  /* 0x000000057d327c12 */ /* 0x000fe2000f8e9682 */
[----:B------:R-:W-:Y:S01]  /*b520*/  MUFU.EX2 R62, R62 ;  /* 0x0000003e003e7308 */ /* 0x000fe20000000800 */
[----:B------:R-:W-:Y:S01]  /*b530*/  LDSM.16.MT88.4 R124, [R189+0x7800] ;  /* 0x00780000bd7c783b */ /* 0x000fe20000004200 */
[----:B------:R-:W-:Y:S02]  /*b540*/  LOP3.LUT R49, R48, 0xffff, RZ, 0xc0, !PT ;  /* 0x0000ffff30317812 */ /* 0x000fe400078ec0ff */
[----:B------:R-:W-:Y:S01]  /*b550*/  IMAD.WIDE.U32 R50, R50, -0x2daee0ad, RZ ;  /* 0xd2511f5332327825 */ /* 0x000fe200078e00ff */
[----:B------:R-:W-:Y:S01]  /*b560*/  SHF.R.U32.HI R52, RZ, 0x10, R48 ;  /* 0x00000010ff347819 */ /* 0x000fe20000011630 */
[C---:B------:R-:W-:Y:S03]  /*b570*/  HMMA.16816.F32 R72, R36.reuse, R44, R72 ;  /* 0x0000002c2448723c */ /* 0x040fe60000001848 */
[----:B------:R-:W-:Y:S01]  /*b580*/  LDSM.16.MT88.4 R128, [R192+0x7800] ;  /* 0x00780000c080783b */ /* 0x000fe20000004200 */
[----:B------:R-:W-:Y:S01]  /*b590*/  LOP3.LUT R48, R51, UR14, R132, 0x96, !PT ;  /* 0x0000000e33307c12 */ /* 0x000fe2000f8e9684 */
[----:B------:R-:W1:Y:S01]  /*b5a0*/  MUFU.EX2 R155, R155 ;  /* 0x0000009b009b7308 */ /* 0x000e620000000800 */
[----:B------:R-:W-:Y:S02]  /*b5b0*/  LOP3.LUT R55, R50, 0xffff, RZ, 0xc0, !PT ;  /* 0x0000ffff32377812 */ /* 0x000fe400078ec0ff */
[-C--:B------:R-:W-:Y:S01]  /*b5c0*/  HMMA.16816.F32 R76, R36, R46.reuse, R76 ;  /* 0x0000002e244c723c */ /* 0x080fe2000000184c */
[----:B------:R-:W-:Y:S03]  /*b5d0*/  SHF.R.U32.HI R51, RZ, 0x8, R49 ;  /* 0x00000008ff337819 */ /* 0x000fe60000011631 */
[----:B------:R-:W-:Y:S02]  /*b5e0*/  LOP3.LUT R49, R52, 0xff, RZ, 0xc0, !PT ;  /* 0x000000ff34317812 */ /* 0x000fe400078ec0ff */
[----:B------:R-:W-:Y:S02]  /*b5f0*/  PRMT R54, R54, 0x5410, R51 ;  /* 0x0000541036367816 */ /* 0x000fe40000000033 */
[C---:B------:R-:W-:Y:S01]  /*b600*/  HMMA.16816.F32 R32, R40.reuse, R46, R32 ;  /* 0x0000002e2820723c */ /* 0x040fe20000001820 */
[----:B------:R-:W3:Y:S03]  /*b610*/  LDSM.16.MT88.4 R44, [R191+0x7000] ;  /* 0x00700000bf2c783b */ /* 0x000ee60000004200 */
[----:B--2---:R-:W-:Y:S02]  /*b620*/  PRMT R59, R49, 0x5410, R53 ;  /* 0x00005410313b7816 */ /* 0x004fe40000000035 */
[C---:B------:R-:W-:Y:S02]  /*b630*/  LOP3.LUT R51, R3.reuse, 0xff, RZ, 0xc0, !PT ;  /* 0x000000ff03337812 */ /* 0x040fe400078ec0ff */
[-C--:B------:R-:W-:Y:S01]  /*b640*/  HMMA.16816.F32 R80, R40, R108.reuse, R80 ;  /* 0x0000006c2850723c */ /* 0x080fe20000001850 */
[----:B------:R-:W-:Y:S03]  /*b650*/  SHF.R.U32.HI R53, RZ, 0x8, R55 ;  /* 0x00000008ff357819 */ /* 0x000fe60000011637 */
[--C-:B------:R-:W-:Y:S02]  /*b660*/  SHF.R.U32.HI R56, RZ, 0x10, R50.reuse ;  /* 0x00000010ff387819 */ /* 0x100fe40000011632 */
[----:B------:R-:W-:Y:S02]  /*b670*/  LOP3.LUT R58, R50, 0xff, RZ, 0xc0, !PT ;  /* 0x000000ff323a7812 */ /* 0x000fe400078ec0ff */
[C---:B------:R-:W-:Y:S01]  /*b680*/  HMMA.16816.F32 R20, R36.reuse, R108, R20 ;  /* 0x0000006c2414723c */ /* 0x040fe20000001814 */
[----:B------:R-:W-:Y:S03]  /*b690*/  LOP3.LUT R52, R56, 0xff, RZ, 0xc0, !PT ;  /* 0x000000ff38347812 */ /* 0x000fe600078ec0ff */
[----:B------:R-:W-:Y:S02]  /*b6a0*/  PRMT R58, R58, 0x5410, R53 ;  /* 0x000054103a3a7816 */ /* 0x000fe40000000035 */
[----:B------:R-:W-:Y:S01]  /*b6b0*/  SHF.R.U32.HI R57, RZ, 0x18, R50 ;  /* 0x00000018ff397819 */ /* 0x000fe20000011632 */
[----:B------:R-:W-:Y:S01]  /*b6c0*/  IMAD.MOV.U32 R108, RZ, RZ, R2 ;  /* 0x000000ffff6c7224 */ /* 0x000fe200078e0002 */
[-C--:B------:R-:W-:Y:S01]  /*b6d0*/  HMMA.16816.F32 R84, R36, R110.reuse, R84 ;  /* 0x0000006e2454723c */ /* 0x080fe20000001854 */
[----:B------:R-:W-:Y:S03]  /*b6e0*/  SHF.R.U32.HI R50, RZ, 0x10, R3 ;  /* 0x00000010ff327819 */ /* 0x000fe60000011603 */
[----:B------:R-:W-:Y:S01]  /*b6f0*/  PRMT R57, R52, 0x5410, R57 ;  /* 0x0000541034397816 */ /* 0x000fe20000000039 */
[--C-:B------:R-:W-:Y:S01]  /*b700*/  HSET2.LE.AND R142, R58, R224.reuse, PT ;  /* 0x000000e03a8e7233 */ /* 0x100fe20003803000 */
[----:B------:R-:W-:Y:S02]  /*b710*/  LOP3.LUT R50, R50, 0xff, RZ, 0xc0, !PT ;  /* 0x000000ff32327812 */ /* 0x000fe400078ec0ff */
[C---:B------:R-:W-:Y:S01]  /*b720*/  HMMA.16816.F32 R88, R40.reuse, R110, R88 ;  /* 0x0000006e2858723c */ /* 0x040fe20000001858 */
[----:B------:R-:W-:Y:S03]  /*b730*/  LOP3.LUT R49, R3, 0xffff, RZ, 0xc0, !PT ;  /* 0x0000ffff03317812 */ /* 0x000fe600078ec0ff */
[----:B------:R-:W-:Y:S01]  /*b740*/  SHF.R.U32.HI R3, RZ, 0x18, R3 ;  /* 0x00000018ff037819 */ /* 0x000fe20000011603 */
[--C-:B------:R-:W-:Y:S01]  /*b750*/  HSET2.LE.AND R143, R57, R224.reuse, PT ;  /* 0x000000e0398f7233 */ /* 0x100fe20003803000 */
[----:B------:R-:W-:Y:S02]  /*b760*/  SHF.R.U32.HI R49, RZ, 0x8, R49 ;  /* 0x00000008ff317819 */ /* 0x000fe40000011631 */
[----:B------:R-:W-:Y:S01]  /*b770*/  PRMT R52, R50, 0x5410, R3 ;  /* 0x0000541032347816 */ /* 0x000fe20000000003 */
[-C--:B---3--:R-:W-:Y:S03]  /*b780*/  HMMA.16816.F32 R24, R40, R44.reuse, R24 ;  /* 0x0000002c2818723c */ /* 0x088fe60000001818 */
[--C-:B------:R-:W-:Y:S01]  /*b790*/  HSET2.LE.AND R50, R54, R224.reuse, PT ;  /* 0x000000e036327233 */ /* 0x100fe20003803000 */
[C---:B------:R-:W-:Y:S02]  /*b7a0*/  LOP3.LUT R3, R48.reuse, 0xffff, RZ, 0xc0, !PT ;  /* 0x0000ffff30037812 */ /* 0x040fe400078ec0ff */
[----:B------:R-:W-:Y:S01]  /*b7b0*/  PRMT R53, R51, 0x5410, R49 ;  /* 0x0000541033357816 */ /* 0x000fe20000000031 */
[--C-:B------:R-:W-:Y:S01]  /*b7c0*/  HSET2.LE.AND R51, R59, R224.reuse, PT ;  /* 0x000000e03b337233 */ /* 0x100fe20003803000 */
[C---:B------:R-:W-:Y:S01]  /*b7d0*/  HMMA.16816.F32 R92, R36.reuse, R44, R92 ;  /* 0x0000002c245c723c */ /* 0x040fe2000000185c */
[----:B------:R-:W-:Y:S06]  /*b7e0*/  LOP3.LUT R49, R48, 0xff, RZ, 0xc0, !PT ;  /* 0x000000ff30317812 */ /* 0x000fec00078ec0ff */
[----:B------:R-:W-:Y:S01]  /*b7f0*/  SHF.R.U32.HI R45, RZ, 0x8, R3 ;  /* 0x00000008ff2d7819 */ /* 0x000fe20000011603 */
[-C--:B------:R-:W-:Y:S01]  /*b800*/  HMMA.16816.F32 R28, R36, R46.reuse, R28 ;  /* 0x0000002e241c723c */ /* 0x080fe2000000181c */
[--C-:B------:R-:W-:Y:S01]  /*b810*/  SHF.R.U32.HI R44, RZ, 0x10, R48.reuse ;  /* 0x00000010ff2c7819 */ /* 0x100fe20000011630 */
[----:B------:R-:W2:Y:S02]  /*b820*/  LDSM.16.MT88.4 R36, [R190+0x7800] ;  /* 0x00780000be24783b */ /* 0x000ea40000004200 */
[----:B------:R-:W-:Y:S02]  /*b830*/  SHF.R.U32.HI R48, RZ, 0x18, R48 ;  /* 0x00000018ff307819 */ /* 0x000fe40000011630 */
[----:B------:R-:W-:Y:S02]  /*b840*/  LOP3.LUT R44, R44, 0xff, RZ, 0xc0, !PT ;  /* 0x000000ff2c2c7812 */ /* 0x000fe400078ec0ff */
[----:B------:R-:W-:Y:S01]  /*b850*/  HMMA.16816.F32 R96, R40, R46, R96 ;  /* 0x0000002e2860723c */ /* 0x000fe20000001860 */
[----:B------:R-:W-:Y:S03]  /*b860*/  PRMT R45, R49, 0x5410, R45 ;  /* 0x00005410312d7816 */ /* 0x000fe6000000002d */
[----:B-----5:R-:W-:Y:S01]  /*b870*/  F2FP.PACK_AB R3, R148, R165 ;  /* 0x000000a59403723e */ /* 0x020fe200000000ff */
[--C-:B------:R-:W-:Y:S01]  /*b880*/  HSET2.LE.AND R49, R52, R224.reuse, PT ;  /* 0x000000e034317233 */ /* 0x100fe20003803000 */
[----:B------:R-:W-:Y:S01]  /*b890*/  PRMT R141, R44, 0x5410, R48 ;  /* 0x000054102c8d7816 */ /* 0x000fe20000000030 */
[--C-:B------:R-:W-:Y:S01]  /*b8a0*/  HSET2.LE.AND R48, R53, R224.reuse, PT ;  /* 0x000000e035307233 */ /* 0x100fe20003803000 */
[----:B------:R-:W-:Y:S01]  /*b8b0*/  LOP3.LUT R50, R50, R3, RZ, 0xc0, !PT ;  /* 0x0000000332327212 */ /* 0x000fe200078ec0ff */
[--C-:B------:R-:W-:Y:S03]  /*b8c0*/  HSET2.LE.AND R140, R45, R224.reuse, PT ;  /* 0x000000e02d8c7233 */ /* 0x100fe60003803000 */
[----:B----4-:R-:W-:Y:S01]  /*b8d0*/  F2FP.PACK_AB R3, R152, R146 ;  /* 0x000000929803723e */ /* 0x010fe200000000ff */
[----:B------:R-:W-:Y:S01]  /*b8e0*/  HSET2.LE.AND R141, R141, R224, PT ;  /* 0x000000e08d8d7233 */ /* 0x000fe20003803000 */
[----:B------:R-:W-:Y:S02]  /*b8f0*/  F2FP.PACK_AB R44, R144, R145 ;  /* 0x00000091902c723e */ /* 0x000fe400000000ff */
[----:B------:R-:W-:Y:S02]  /*b900*/  F2FP.PACK_AB R45, R153, R107 ;  /* 0x0000006b992d723e */ /* 0x000fe400000000ff */
[----:B------:R-:W-:Y:S02]  /*b910*/  LOP3.LUT R48, R48, R3, RZ, 0xc0, !PT ;  /* 0x0000000330307212 */ /* 0x000fe400078ec0ff */
[----:B------:R-:W-:Y:S02]  /*b920*/  LOP3.LUT R51, R51, R44, RZ, 0xc0, !PT ;  /* 0x0000002c33337212 */ /* 0x000fe400078ec0ff */
[----:B------:R-:W-:Y:S02]  /*b930*/  LOP3.LUT R49, R49, R45, RZ, 0xc0, !PT ;  /* 0x0000002d31317212 */ /* 0x000fe400078ec0ff */
[----:B------:R-:W-:Y:S02]  /*b940*/  F2FP.PACK_AB R52, R66, R67 ;  /* 0x000000434234723e */ /* 0x000fe400000000ff */
[----:B------:R-:W-:Y:S02]  /*b950*/  F2FP.PACK_AB R3, R64, R65 ;  /* 0x000000414003723e */ /* 0x000fe400000000ff */
[----:B------:R-:W-:Y:S01]  /*b960*/  F2FP.PACK_AB R40, R154, R60 ;  /* 0x0000003c9a28723e */ /* 0x000fe200000000ff */
[-C--:B------:R-:W-:Y:S01]  /*b970*/  HMMA.16816.F32 R112, R48, R124.reuse, R4 ;  /* 0x0000007c3070723c */ /* 0x080fe20000001804 */
[----:B-1----:R-:W-:Y:S01]  /*b980*/  F2FP.PACK_AB R41, R155, R62 ;  /* 0x0000003e9b29723e */ /* 0x002fe200000000ff */
[----:B------:R-:W1:Y:S01]  /*b990*/  LDSM.16.MT88.4 R4, [R191+0x7800] ;  /* 0x00780000bf04783b */ /* 0x000e620000004200 */
[----:B------:R-:W-:Y:S02]  /*b9a0*/  LOP3.LUT R140, R140, R52, RZ, 0xc0, !PT ;  /* 0x000000348c8c7212 */ /* 0x000fe400078ec0ff */
[----:B------:R-:W-:Y:S01]  /*b9b0*/  LOP3.LUT R141, R141, R3, RZ, 0xc0, !PT ;  /* 0x000000038d8d7212 */ /* 0x000fe200078ec0ff */
[----:B------:R-:W-:Y:S01]  /*b9c0*/  FFMA.FTZ R3, R104, R233, R206 ;  /* 0x000000e968037223 */ /* 0x000fe200000100ce */
[----:B------:R-:W-:Y:S01]  /*b9d0*/  LOP3.LUT R142, R142, R40, RZ, 0xc0, !PT ;  /* 0x000000288e8e7212 */ /* 0x000fe200078ec0ff */
[----:B------:R-:W-:Y:S01]  /*b9e0*/  IMAD.MOV.U32 R104, RZ, RZ, R102 ;  /* 0x000000ffff687224 */ /* 0x000fe200078e0066 */
[----:B------:R-:W-:Y:S03]  /*b9f0*/  LOP3.LUT R143, R143, R41, RZ, 0xc0, !PT ;  /* 0x000000298f8f7212 */ /* 0x000fe600078ec0ff */
[----:B------:R-:W-:Y:S04]  /*ba00*/  FADD.FTZ R3, R205, R3 ;  /* 0x00000003cd037221 */ /* 0x000fe80000010000 */
[C---:B------:R-:W-:Y:S07]  /*ba10*/  HMMA.16816.F32 R116, R140.reuse, R124, R8 ;  /* 0x0000007c8c74723c */ /* 0x040fee0000001808 */
[----:B------:R-:W-:Y:S01]  /*ba20*/  FFMA.FTZ R8, R105, R232, R212 ;  /* 0x000000e869087223 */ /* 0x000fe200000100d4 */
        /* <DEDUP_REMOVED lines=47> */
[----:B------:R-:W-:Y:S04]  /*bd20*/  FADD.FTZ R3, R162, R3 ;  /* 0x00000003a2037221 */ /* 0x000fe80000010000 */
        /* <DEDUP_REMOVED lines=29> */
.L_x_1255:
        /* <DEDUP_REMOVED lines=13> */
[----:B-----5:R-:W-:Y:S01]  /*bfd0*/  FADD.FTZ R0, R0, R233 ;  /* 0x000000e900007221 */ /* 0x020fe20000010000 */
[----:B--2---:R-:W-:-:S04]  /*bfe0*/  SHF.R.S32.HI R39, RZ, 0x1f, R62 ;  /* 0x0000001fff277819 */ /* 0x004fc8000001143e */
[----:B------:R-:W2:Y:S01]  /*bff0*/  SHFL.BFLY PT, R8, R0, 0x1, 0x1f ;  /* 0x0c201f0000087f89 */ /* 0x000ea200000e0000 */
[CC--:B------:R-:W-:Y:S02]  /*c000*/  LEA.HI R34, R39.reuse, R62.reuse, RZ, 0x2 ;  /* 0x0000003e27227211 */ /* 0x0c0fe400078f10ff */
[----:B------:R-:W-:Y:S02]  /*c010*/  LEA.HI R39, R39, R62, RZ, 0x5 ;  /* 0x0000003e27277211 */ /* 0x000fe400078f28ff */
[----:B------:R-:W-:Y:S01]  /*c020*/  SHF.R.S32.HI R9, RZ, 0x1f, R34 ;  /* 0x0000001fff097819 */ /* 0x000fe20000011422 */
[----:B-1----:R-:W-:Y:S02]  /*c030*/  FADD.FTZ R36, R3, R5 ;  /* 0x0000000503247221 */ /* 0x002fe40000010000 */
[----:B------:R-:W1:Y:S01]  /*c040*/  SHFL.BFLY PT, R3, R6, 0x1, 0x1f ;  /* 0x0c201f0006037f89 */ /* 0x000e6200000e0000 */
[----:B---3--:R-:W-:Y:S01]  /*c050*/  FADD.FTZ R35, R4, R7 ;  /* 0x0000000704237221 */ /* 0x008fe20000010000 */
[----:B------:R-:W-:Y:S01]  /*c060*/  MOV R7, 0x3f800000 ;  /* 0x3f80000000077802 */ /* 0x000fe20000000f00 */
[----:B------:R-:W-:Y:S01]  /*c070*/  @P0 IMAD.WIDE.U32 R4, R250, c[0x0][0x1e8], RZ ;  /* 0x00007a00fa040a25 */ /* 0x000fe200078e00ff */
[----:B------:R-:W-:-:S02]  /*c080*/  FSETP.NE.FTZ.AND P5, PT, R36, RZ, PT ;  /* 0x000000ff2400720b */ /* 0x000fc40003fb5000 */
[----:B------:R-:W-:Y:S01]  /*c090*/  FSETP.NE.FTZ.AND P6, PT, R35, RZ, PT ;  /* 0x000000ff2300720b */ /* 0x000fe20003fd5000 */
[----:B------:R-:W-:Y:S01]  /*c0a0*/  @P0 IMAD R61, R250, c[0x0][0x1ec], R5 ;  /* 0x00007b00fa3d0a24 */ /* 0x000fe200078e0205 */
[----:B------:R-:W-:Y:S01]  /*c0b0*/  @P0 MOV R60, R4 ;  /* 0x00000004003c0202 */ /* 0x000fe20000000f00 */
[----:B--2---:R-:W-:Y:S01]  /*c0c0*/  FADD.FTZ R37, R0, R8 ;  /* 0x0000000800257221 */ /* 0x004fe20000010000 */
[----:B------:R-:W-:Y:S01]  /*c0d0*/  SHF.R.S32.HI R0, RZ, 0x2, R34 ;  /* 0x00000002ff007819 */ /* 0x000fe20000011422 */
[----:B------:R-:W-:Y:S01]  /*c0e0*/  IMAD.MOV.U32 R5, RZ, RZ, 0x3f800000 ;  /* 0x3f800000ff057424 */ /* 0x000fe200078e00ff */
[----:B------:R-:W-:Y:S02]  /*c0f0*/  MOV R8, 0x3f800000 ;  /* 0x3f80000000087802 */ /* 0x000fe40000000f00 */
[----:B------:R-:W-:Y:S02]  /*c100*/  FSETP.NE.FTZ.AND P4, PT, R37, RZ, PT ;  /* 0x000000ff2500720b */ /* 0x000fe40003f95000 */
[----:B------:R-:W-:-:S02]  /*c110*/  LEA.HI R9, R9, R0, RZ, 0x3 ;  /* 0x0000000009097211 */ /* 0x000fc400078f18ff */
[----:B------:R-:W2:Y:S02]  /*c120*/  @P5 MUFU.RCP R8, R36 ;  /* 0x0000002400085308 */ /* 0x000ea40000001000 */
[----:B------:R-:W-:Y:S01]  /*c130*/  LOP3.LUT R9, R9, 0xfffffff8, RZ, 0xc0, !PT ;  /* 0xfffffff809097812 */ /* 0x000fe200078ec0ff */
[----:B-1----:R-:W-:Y:S01]  /*c140*/  FADD.FTZ R38, R6, R3 ;  /* 0x0000000306267221 */ /* 0x002fe20000010000 */
[----:B------:R-:W-:-:S04]  /*c150*/  MOV R3, 0x3f800000 ;  /* 0x3f80000000037802 */ /* 0x000fc80000000f00 */
[----:B------:R-:W1:Y:S01]  /*c160*/  @P6 MUFU.RCP R7, R35 ;  /* 0x0000002300076308 */ /* 0x000e620000001000 */
[----:B------:R-:W-:Y:S02]  /*c170*/  IADD3 R9, R0, -R9, RZ ;  /* 0x8000000900097210 */ /* 0x000fe40007ffe0ff */
[----:B------:R-:W-:-:S05]  /*c180*/  FSETP.NE.FTZ.AND P3, PT, R38, RZ, PT ;  /* 0x000000ff2600720b */ /* 0x000fca0003f75000 */
[----:B------:R-:W-:Y:S01]  /*c190*/  @P4 MUFU.RCP R3, R37 ;  /* 0x0000002500034308 */ /* 0x000fe20000001000 */
[----:B--2---:R-:W-:-:S04]  /*c1a0*/  FMUL.FTZ R4, R8, c[0x0][0x2dc] ;  /* 0x0000b70008047a20 */ /* 0x004fc80000410000 */
[C---:B------:R-:W-:Y:S02]  /*c1b0*/  FMUL.FTZ R114, R4.reuse, R114 ;  /* 0x0000007204727220 */ /* 0x040fe40000410000 */
[C---:B------:R-:W-:Y:S01]  /*c1c0*/  FMUL.FTZ R8, R4.reuse, R115 ;  /* 0x0000007304087220 */ /* 0x040fe20000410000 */
[----:B------:R-:W2:Y:S01]  /*c1d0*/  @P3 MUFU.RCP R5, R38 ;  /* 0x0000002600053308 */ /* 0x000ea20000001000 */
[----:B-1----:R-:W-:Y:S01]  /*c1e0*/  FMUL.FTZ R0, R7, c[0x0][0x2dc] ;  /* 0x0000b70007007a20 */ /* 0x002fe20000410000 */
[----:B------:R-:W-:Y:S01]  /*c1f0*/  MOV R7, 0xfffffff0 ;  /* 0xfffffff000077802 */ /* 0x000fe20000000f00 */
[----:B------:R-:W-:Y:S01]  /*c200*/  FMUL.FTZ R126, R4, R126 ;  /* 0x0000007e047e7220 */ /* 0x000fe20000410000 */
[----:B------:R-:W-:Y:S01]  /*c210*/  F2FP.PACK_AB R8, R8, R114 ;  /* 0x000000720808723e */ /* 0x000fe200000000ff */
[C---:B------:R-:W-:Y:S02]  /*c220*/  FMUL.FTZ R112, R0.reuse, R112 ;  /* 0x0000007000707220 */ /* 0x040fe40000410000 */
[----:B------:R-:W-:-:S02]  /*c230*/  FMUL.FTZ R31, R0, R113 ;  /* 0x00000071001f7220 */ /* 0x000fc40000410000 */
[C---:B------:R-:W-:Y:S02]  /*c240*/  FMUL.FTZ R124, R0.reuse, R124 ;  /* 0x0000007c007c7220 */ /* 0x040fe40000410000 */
[C---:B------:R-:W-:Y:S01]  /*c250*/  FMUL.FTZ R125, R0.reuse, R125 ;  /* 0x0000007d007d7220 */ /* 0x040fe20000410000 */
[----:B------:R-:W-:Y:S01]  /*c260*/  F2FP.PACK_AB R31, R31, R112 ;  /* 0x000000701f1f723e */ /* 0x000fe200000000ff */
[C---:B------:R-:W-:Y:S02]  /*c270*/  FMUL.FTZ R68, R0.reuse, R68 ;  /* 0x0000004400447220 */ /* 0x040fe40000410000 */
[C---:B------:R-:W-:Y:S02]  /*c280*/  FMUL.FTZ R30, R0.reuse, R69 ;  /* 0x00000045001e7220 */ /* 0x040fe40000410000 */
[C---:B------:R-:W-:Y:S02]  /*c290*/  FMUL.FTZ R128, R0.reuse, R128 ;  /* 0x0000008000807220 */ /* 0x040fe40000410000 */
        /* <DEDUP_REMOVED lines=14> */
[----:B--2---:R-:W-:Y:S01]  /*c380*/  FMUL.FTZ R0, R5, c[0x0][0x2dc] ;  /* 0x0000b70005007a20 */ /* 0x004fe20000410000 */
[----:B------:R-:W-:Y:S01]  /*c390*/  F2FP.PACK_AB R5, R125, R124 ;  /* 0x0000007c7d05723e */ /* 0x000fe200000000ff */
[----:B------:R-:W-:Y:S01]  /*c3a0*/  FMUL.FTZ R3, R3, c[0x0][0x2dc] ;  /* 0x0000b70003037a20 */ /* 0x000fe20000410000 */
[----:B------:R-:W-:Y:S01]  /*c3b0*/  F2FP.PACK_AB R12, R12, R96 ;  /* 0x000000600c0c723e */ /* 0x000fe200000000ff */
[C---:B------:R-:W-:Y:S02]  /*c3c0*/  FMUL.FTZ R118, R0.reuse, R118 ;  /* 0x0000007600767220 */ /* 0x040fe40000410000 */
[C---:B------:R-:W-:Y:S02]  /*c3d0*/  FMUL.FTZ R119, R0.reuse, R119 ;  /* 0x0000007700777220 */ /* 0x040fe40000410000 */
        /* <DEDUP_REMOVED lines=20> */
[----:B------:R-:W-:Y:S01]  /*c520*/  LOP3.LUT R0, R9, 0x1, RZ, 0xc0, !PT ;  /* 0x0000000109007812 */ /* 0x000fe200078ec0ff */
[----:B------:R-:W-:Y:S01]  /*c530*/  FMUL.FTZ R116, R3, R116 ;  /* 0x0000007403747220 */ /* 0x000fe20000410000 */
[----:B------:R-:W-:Y:S01]  /*c540*/  F2FP.PACK_AB R13, R13, R94 ;  /* 0x0000005e0d0d723e */ /* 0x000fe200000000ff */
[C---:B------:R-:W-:Y:S01]  /*c550*/  FMUL.FTZ R33, R3.reuse, R117 ;  /* 0x0000007503217220 */ /* 0x040fe20000410000 */
[----:B------:R-:W-:Y:S01]  /*c560*/  ISETP.NE.U32.AND P1, PT, R0, 0x1, PT ;  /* 0x000000010000780c */ /* 0x000fe20003f25070 */
[C---:B------:R-:W-:Y:S01]  /*c570*/  FMUL.FTZ R120, R3.reuse, R120 ;  /* 0x0000007803787220 */ /* 0x040fe20000410000 */
[----:B------:R-:W-:Y:S01]  /*c580*/  LOP3.LUT R0, R34, 0x3ffffffc, RZ, 0xc0, !PT ;  /* 0x3ffffffc22007812 */ /* 0x000fe200078ec0ff */
[C---:B------:R-:W-:Y:S01]  /*c590*/  FMUL.FTZ R32, R3.reuse, R121 ;  /* 0x0000007903207220 */ /* 0x040fe20000410000 */
[----:B------:R-:W-:Y:S01]  /*c5a0*/  SHF.R.S32.HI R34, RZ, 0x5, R39 ;  /* 0x00000005ff227819 */ /* 0x000fe20000011427 */
[C---:B------:R-:W-:Y:S01]  /*c5b0*/  FMUL.FTZ R72, R3.reuse, R72 ;  /* 0x0000004803487220 */ /* 0x040fe20000410000 */
[----:B------:R-:W-:Y:S01]  /*c5c0*/  IADD3 R0, -R0, R62, RZ ;  /* 0x0000003e00007210 */ /* 0x000fe20007ffe1ff */
[----:B------:R-:W-:Y:S01]  /*c5d0*/  FMUL.FTZ R28, R3, R73 ;  /* 0x00000049031c7220 */ /* 0x000fe20000410000 */
[----:B------:R-:W-:Y:S01]  /*c5e0*/  SEL R7, R7, 0x10, !P1 ;  /* 0x0000001007077807 */ /* 0x000fe20004800000 */
[C---:B------:R-:W-:Y:S01]  /*c5f0*/  FMUL.FTZ R76, R3.reuse, R76 ;  /* 0x0000004c034c7220 */ /* 0x040fe20000410000 */
[----:B------:R-:W-:Y:S01]  /*c600*/  LEA R0, R34, R0, 0x9 ;  /* 0x0000000022007211 */ /* 0x000fe200078e48ff */
[----:B------:R-:W-:Y:S01]  /*c610*/  FMUL.FTZ R27, R3, R77 ;  /* 0x0000004d031b7220 */ /* 0x000fe20000410000 */
[----:B------:R-:W-:Y:S01]  /*c620*/  R2P PR, R9, 0x6 ;  /* 0x0000000609007804 */ /* 0x000fe20000000000 */
[----:B------:R-:W-:Y:S01]  /*c630*/  FMUL.FTZ R132, R3, R132 ;  /* 0x0000008403847220 */ /* 0x000fe20000410000 */
[----:B------:R-:W-:Y:S01]  /*c640*/  F2FP.PACK_AB R33, R33, R116 ;  /* 0x000000742121723e */ /* 0x000fe200000000ff */
        /* <DEDUP_REMOVED lines=11> */
[----:B------:R-:W-:Y:S01]  /*c700*/  FMUL.FTZ R10, R3, R141 ;  /* 0x0000008d030a7220 */ /* 0x000fe20000410000 */
[----:B------:R-:W-:Y:S01]  /*c710*/  SHF.L.U32 R3, R9, 0x6, RZ ;  /* 0x0000000609037819 */ /* 0x000fe200000006ff */
[----:B------:R-:W-:Y:S01]  /*c720*/  FMUL.FTZ R6, R4, R127 ;  /* 0x0000007f04067220 */ /* 0x000fe20000410000 */
[----:B------:R-:W-:Y:S01]  /*c730*/  F2FP.PACK_AB R14, R14, R92 ;  /* 0x0000005c0e0e723e */ /* 0x000fe200000000ff */
[C---:B------:R-:W-:Y:S01]  /*c740*/  FMUL.FTZ R70, R4.reuse, R70 ;  /* 0x0000004604467220 */ /* 0x040fe20000410000 */
[----:B------:R-:W-:Y:S01]  /*c750*/  LOP3.LUT R3, R3, 0x1c0, RZ, 0xc0, !PT ;  /* 0x000001c003037812 */ /* 0x000fe200078ec0ff */
[----:B------:R-:W-:Y:S01]  /*c760*/  FMUL.FTZ R29, R4, R71 ;  /* 0x00000047041d7220 */ /* 0x000fe20000410000 */
[----:B------:R-:W-:Y:S01]  /*c770*/  F2FP.PACK_AB R6, R6, R126 ;  /* 0x0000007e0606723e */ /* 0x000fe200000000ff */
[C---:B------:R-:W-:Y:S01]  /*c780*/  FMUL.FTZ R130, R4.reuse, R130 ;  /* 0x0000008204827220 */ /* 0x040fe20000410000 */
[----:B------:R-:W-:Y:S01]  /*c790*/  LEA.HI R3, R3, R3, RZ, 0x1d ;  /* 0x0000000303037211 */ /* 0x000fe200078fe8ff */
[C---:B------:R-:W-:Y:S01]  /*c7a0*/  FMUL.FTZ R22, R4.reuse, R131 ;  /* 0x0000008304167220 */ /* 0x040fe20000410000 */
[----:B------:R-:W-:Y:S01]  /*c7b0*/  F2FP.PACK_AB R29, R29, R70 ;  /* 0x000000461d1d723e */ /* 0x000fe200000000ff */
[----:B------:R-:W-:Y:S01]  /*c7c0*/  FMUL.FTZ R82, R4, R82 ;  /* 0x0000005204527220 */ /* 0x000fe20000410000 */
[----:B------:R-:W-:Y:S01]  /*c7d0*/  F2FP.PACK_AB R10, R10, R140 ;  /* 0x0000008c0a0a723e */ /* 0x000fe200000000ff */
[----:B------:R-:W-:Y:S01]  /*c7e0*/  IMAD.U32 R0, R0, 0x2, R3 ;  /* 0x0000000200007824 */ /* 0x000fe200078e0003 */
[----:B------:R-:W-:Y:S01]  /*c7f0*/  F2FP.PACK_AB R22, R22, R130 ;  /* 0x000000821616723e */ /* 0x000fe200000000ff */
[C---:B------:R-:W-:Y:S01]  /*c800*/  FMUL.FTZ R25, R4.reuse, R83 ;  /* 0x0000005304197220 */ /* 0x040fe20000410000 */
[----:B------:R-:W-:Y:S01]  /*c810*/  F2FP.PACK_AB R9, R143, R142 ;  /* 0x0000008e8f09723e */ /* 0x000fe200000000ff */
[----:B------:R-:W-:Y:S01]  /*c820*/  FMUL.FTZ R90, R4, R90 ;  /* 0x0000005a045a7220 */ /* 0x000fe20000410000 */
[----:B------:R-:W-:Y:S01]  /*c830*/  SHF.L.U32 R3, R0, 0x1, RZ ;  /* 0x0000000100037819 */ /* 0x000fe200000006ff */
[C---:B------:R-:W-:Y:S01]  /*c840*/  FMUL.FTZ R17, R4.reuse, R91 ;  /* 0x0000005b04117220 */ /* 0x040fe20000410000 */
[----:B------:R-:W-:Y:S01]  /*c850*/  MOV R0, 0x20 ;  /* 0x0000002000007802 */ /* 0x000fe20000000f00 */
[C---:B------:R-:W-:Y:S01]  /*c860*/  FMUL.FTZ R138, R4.reuse, R138 ;  /* 0x0000008a048a7220 */ /* 0x040fe20000410000 */
[----:B------:R-:W-:Y:S01]  /*c870*/  F2FP.PACK_AB R25, R25, R82 ;  /* 0x000000521919723e */ /* 0x000fe200000000ff */
[C---:B------:R-:W-:Y:S01]  /*c880*/  FMUL.FTZ R18, R4.reuse, R139 ;  /* 0x0000008b04127220 */ /* 0x040fe20000410000 */
[----:B------:R1:W-:Y:S01]  /*c890*/  STS [R3+0x400], R8 ;  /* 0x0004000803007388 */ /* 0x0003e20000000800 */
[C---:B------:R-:W-:Y:S01]  /*c8a0*/  FMUL.FTZ R98, R4.reuse, R98 ;  /* 0x0000006204627220 */ /* 0x040fe20000410000 */
[----:B------:R-:W-:Y:S01]  /*c8b0*/  F2FP.PACK_AB R17, R17, R90 ;  /* 0x0000005a1111723e */ /* 0x000fe200000000ff */
[----:B------:R-:W-:Y:S01]  /*c8c0*/  FMUL.FTZ R11, R4, R99 ;  /* 0x00000063040b7220 */ /* 0x000fe20000410000 */
[----:B------:R-:W-:Y:S01]  /*c8d0*/  IADD3 R4, R3, R7, RZ ;  /* 0x0000000703047210 */ /* 0x000fe20007ffe0ff */
[----:B------:R-:W-:Y:S01]  /*c8e0*/  STS [R3], R31 ;  /* 0x0000001f03007388 */ /* 0x000fe20000000800 */
[----:B------:R-:W-:-:S02]  /*c8f0*/  F2FP.PACK_AB R18, R18, R138 ;  /* 0x0000008a1212723e */ /* 0x000fc400000000ff */
[----:B------:R-:W-:Y:S01]  /*c900*/  F2FP.PACK_AB R11, R11, R98 ;  /* 0x000000620b0b723e */ /* 0x000fe200000000ff */
[----:B------:R2:W-:Y:S04]  /*c910*/  STS [R4+0x400], R6 ;  /* 0x0004000604007388 */ /* 0x0005e80000000800 */
[----:B------:R3:W-:Y:S04]  /*c920*/  STS [R4], R5 ;  /* 0x0000000504007388 */ /* 0x0007e80000000800 */
[----:B------:R-:W-:Y:S04]  /*c930*/  STS [R3+0x2000], R33 ;  /* 0x0020002103007388 */ /* 0x000fe80000000800 */
[----:B------:R4:W-:Y:S01]  /*c940*/  STS [R3+0x2400], R118 ;  /* 0x0024007603007388 */ /* 0x0009e20000000800 */
[----:B-1----:R-:W-:-:S03]  /*c950*/  SEL R8, R0, 0xffffffe0, !P1 ;  /* 0xffffffe000087807 */ /* 0x002fc60004800000 */
[----:B------:R-:W-:Y:S01]  /*c960*/  STS [R4+0x2000], R32 ;  /* 0x0020002004007388 */ /* 0x000fe20000000800 */
[C---:B------:R-:W-:Y:S02]  /*c970*/  IADD3 R0, R3.reuse, 0x40, RZ ;  /* 0x0000004003007810 */ /* 0x040fe40007ffe0ff */
[C---:B------:R-:W-:Y:S01]  /*c980*/  @P2 IADD3 R0, R3.reuse, -0x40, RZ ;  /* 0xffffffc003002810 */ /* 0x040fe20007ffe0ff */
[----:B------:R-:W-:Y:S01]  /*c990*/  STS [R4+0x2400], R122 ;  /* 0x0024007a04007388 */ /* 0x000fe20000000800 */
[----:B------:R-:W-:Y:S02]  /*c9a0*/  ISETP.NE.AND P2, PT, R40, RZ, PT ;  /* 0x000000ff2800720c */ /* 0x000fe40003f45270 */
[-C--:B--2---:R-:W-:Y:S02]  /*c9b0*/  IADD3 R6, R3, R8.reuse, RZ ;  /* 0x0000000803067210 */ /* 0x084fe40007ffe0ff */
[----:B---3--:R-:W-:-:S03]  /*c9c0*/  IADD3 R5, R4, R8, RZ ;  /* 0x0000000804057210 */ /* 0x008fc60007ffe0ff */
[----:B------:R1:W-:Y:S04]  /*c9d0*/  STS [R6], R30 ;  /* 0x0000001e06007388 */ /* 0x0003e80000000800 */
[----:B------:R-:W-:Y:S01]  /*c9e0*/  STS [R6+0x400], R29 ;  /* 0x0004001d06007388 */ /* 0x000fe20000000800 */
[----:B----4-:R-:W-:-:S03]  /*c9f0*/  IADD3 R3, R8, 0x400, R0 ;  /* 0x0000040008037810 */ /* 0x010fc60007ffe000 */
[----:B------:R-:W-:Y:S04]  /*ca00*/  STS [R5], R23 ;  /* 0x0000001705007388 */ /* 0x000fe80000000800 */
[----:B------:R-:W-:Y:S04]  /*ca10*/  STS [R5+0x400], R22 ;  /* 0x0004001605007388 */ /* 0x000fe80000000800 */
[----:B------:R-:W-:Y:S04]  /*ca20*/  STS [R6+0x2000], R28 ;  /* 0x0020001c06007388 */ /* 0x000fe80000000800 */
[----:B------:R2:W-:Y:S04]  /*ca30*/  STS [R6+0x2400], R74 ;  /* 0x0024004a06007388 */ /* 0x0005e80000000800 */
[----:B------:R-:W-:Y:S01]  /*ca40*/  STS [R5+0x2000], R27 ;  /* 0x0020001b05007388 */ /* 0x000fe20000000800 */
[----:B-1----:R-:W1:Y:S03]  /*ca50*/  LDC.U8 R30, c[0x0][0x328] ;  /* 0x0000ca00ff1e7b82 */ /* 0x002e660000000000 */
[----:B------:R3:W-:Y:S04]  /*ca60*/  STS [R5+0x2400], R78 ;  /* 0x0024004e05007388 */ /* 0x0007e80000000800 */
[----:B------:R-:W-:Y:S04]  /*ca70*/  STS [R0], R26 ;  /* 0x0000001a00007388 */ /* 0x000fe80000000800 */
[----:B------:R-:W-:Y:S04]  /*ca80*/  STS [R0+0x400], R25 ;  /* 0x0004001900007388 */ /* 0x000fe80000000800 */
[----:B------:R-:W4:Y:S01]  /*ca90*/  S2R R32, SR_CTAID.Y ;  /* 0x0000000000207919 */ /* 0x000f220000002600 */
[C---:B--2---:R-:W-:Y:S01]  /*caa0*/  IMAD.IADD R6, R7.reuse, 0x1, R3 ;  /* 0x0000000107067824 */ /* 0x044fe200078e0203 */
[----:B------:R-:W-:-:S02]  /*cab0*/  IADD3 R3, R7, R0, RZ ;  /* 0x0000000007037210 */ /* 0x000fc40007ffe0ff */
[----:B-1----:R-:W-:-:S03]  /*cac0*/  @!P2 ISETP.NE.AND P1, PT, R30, RZ, PT ;  /* 0x000000ff1e00a20c */ /* 0x002fc60003f25270 */
[----:B------:R-:W-:Y:S01]  /*cad0*/  STS [R3], R20 ;  /* 0x0000001403007388 */ /* 0x000fe20000000800 */
[----:B------:R-:W-:Y:S02]  /*cae0*/  IADD3 R4, R8, R3, RZ ;  /* 0x0000000308047210 */ /* 0x000fe40007ffe0ff */
[----:B---3--:R-:W-:Y:S01]  /*caf0*/  @P2 MOV R5, c[0x0][0x210] ;  /* 0x0000840000052a02 */ /* 0x008fe20000000f00 */
[----:B------:R1:W-:Y:S04]  /*cb00*/  STS [R3+0x400], R17 ;  /* 0x0004001103007388 */ /* 0x0003e80000000800 */
[----:B------:R-:W-:Y:S04]  /*cb10*/  STS [R0+0x2000], R24 ;  /* 0x0020001800007388 */ /* 0x000fe80000000800 */
[----:B------:R2:W-:Y:S04]  /*cb20*/  STS [R0+0x2400], R21 ;  /* 0x0024001500007388 */ /* 0x0005e80000000800 */
[----:B------:R3:W-:Y:S04]  /*cb30*/  STS [R3+0x2000], R16 ;  /* 0x0020001003007388 */ /* 0x0007e80000000800 */
[----:B------:R5:W-:Y:S01]  /*cb40*/  STS [R3+0x2400], R15 ;  /* 0x0024000f03007388 */ /* 0x000be20000000800 */
[----:B-1----:R-:W-:-:S02]  /*cb50*/  MOV R17, 0x7f800000 ;  /* 0x7f80000000117802 */ /* 0x002fc40000000f00 */
[----:B--2---:R-:W-:Y:S02]  /*cb60*/  IADD3 R0, R8, R0, RZ ;  /* 0x0000000008007210 */ /* 0x004fe40007ffe0ff */
[----:B------:R-:W1:Y:S01]  /*cb70*/  @P6 MUFU.LG2 R8, R35 ;  /* 0x0000002300086308 */ /* 0x000e620000000c00 */
[----:B---3--:R-:W-:Y:S02]  /*cb80*/  MOV R16, 0x7f800000 ;  /* 0x7f80000000107802 */ /* 0x008fe40000000f00 */
[----:B------:R-:W-:Y:S01]  /*cb90*/  STS [R0], R19 ;  /* 0x0000001300007388 */ /* 0x000fe20000000800 */
[----:B-----5:R-:W-:-:S03]  /*cba0*/  @P2 IMAD R3, R5, c[0x0][0x214], RZ ;  /* 0x0000850005032a24 */ /* 0x020fc600078e02ff */
[----:B------:R2:W-:Y:S01]  /*cbb0*/  STS [R0+0x400], R18 ;  /* 0x0004001200007388 */ /* 0x0005e20000000800 */
[----:B------:R-:W-:Y:S02]  /*cbc0*/  @!P2 MOV R5, c[0x0][0x214] ;  /* 0x000085000005aa02 */ /* 0x000fe40000000f00 */
[----:B------:R-:W-:Y:S01]  /*cbd0*/  MOV R15, 0x7f800000 ;  /* 0x7f800000000f7802 */ /* 0x000fe20000000f00 */
[----:B------:R-:W-:Y:S01]  /*cbe0*/  STS [R4], R12 ;  /* 0x0000000c04007388 */ /* 0x000fe20000000800 */
[----:B------:R-:W-:Y:S02]  /*cbf0*/  @!P2 SEL R3, R5, c[0x0][0x234], !P1 ;  /* 0x00008d000503aa07 */ /* 0x000fe40004800000 */
[----:B------:R-:W-:Y:S01]  /*cc00*/  ISETP.NE.AND P1, PT, R30, RZ, PT ;  /* 0x000000ff1e00720c */ /* 0x000fe20003f25270 */
[----:B------:R3:W-:Y:S01]  /*cc10*/  STS [R6], R11 ;  /* 0x0000000b06007388 */ /* 0x0007e20000000800 */
[----:B----4-:R-:W-:Y:S01]  /*cc20*/  @!P0 SHF.R.S32.HI R5, RZ, 0x1f, R32 ;  /* 0x0000001fff058819 */ /* 0x010fe20000011420 */
[----:B-1----:R-:W-:Y:S01]  /*cc30*/  @P6 FMUL.FTZ R8, R8, 0.69314718246459960938 ;  /* 0x3f31721808086820 */ /* 0x002fe20000410000 */
[----:B------:R-:W-:Y:S01]  /*cc40*/  ISETP.EQ.AND P1, PT, R40, RZ, P1 ;  /* 0x000000ff2800720c */ /* 0x000fe20000f22270 */
[----:B------:R1:W-:Y:S02]  /*cc50*/  STS [R0+0x2000], R14 ;  /* 0x0020000e00007388 */ /* 0x0003e40000000800 */
[----:B------:R-:W-:-:S02]  /*cc60*/  @!P0 IMAD R5, R5, c[0x0][0x1e0], RZ ;  /* 0x0000780005058a24 */ /* 0x000fc400078e02ff */
[----:B------:R4:W-:Y:S01]  /*cc70*/  STS [R0+0x2400], R13 ;  /* 0x0024000d00007388 */ /* 0x0009e20000000800 */
[----:B------:R-:W-:Y:S02]  /*cc80*/  @P6 FFMA.FTZ R17, R103, c[0x0][0x238], R8 ;  /* 0x00008e0067116a23 */ /* 0x000fe40000010008 */
[----:B------:R-:W-:Y:S01]  /*cc90*/  @!P0 IMAD R5, R32, c[0x0][0x1e4], R5 ;  /* 0x0000790020058a24 */ /* 0x000fe200078e0205 */
[----:B------:R5:W-:Y:S04]  /*cca0*/  STS [R4+0x2000], R10 ;  /* 0x0020000a04007388 */ /* 0x000be80000000800 */
[----:B------:R5:W-:Y:S04]  /*ccb0*/  STS [R6+0x2000], R9 ;  /* 0x0020000906007388 */ /* 0x000be80000000800 */
[----:B------:R-:W-:Y:S06]  /*ccc0*/  BAR.SYNC.DEFER_BLOCKING 0x0 ;  /* 0x0000000000007b1d */ /* 0x000fec0000010000 */
[----:B--2---:R-:W2:Y:S01]  /*ccd0*/  S2R R18, SR_CTAID.Z ;  /* 0x0000000000127919 */ /* 0x004ea20000002700 */
[----:B---3--:R-:W-:Y:S01]  /*cce0*/  @P4 MUFU.LG2 R11, R37 ;  /* 0x00000025000b4308 */ /* 0x008fe20000000c00 */
[----:B-1----:R-:W-:-:S02]  /*ccf0*/  MOV R14, 0x7f800000 ;  /* 0x7f800000000e7802 */ /* 0x002fc40000000f00 */
[----:B----4-:R-:W1:Y:S01]  /*cd00*/  S2R R13, SR_CTAID.X ;  /* 0x00000000000d7919 */ /* 0x010e620000002500 */
[----:B------:R-:W-:-:S04]  /*cd10*/  @P2 IMAD.MOV.U32 R0, RZ, RZ, 0x1 ;  /* 0x00000001ff002424 */ /* 0x000fc800078e00ff */
[----:B------:R-:W3:Y:S01]  /*cd20*/  @P5 MUFU.LG2 R12, R36 ;  /* 0x00000024000c5308 */ /* 0x000ee20000000c00 */
[----:B------:R-:W-:Y:S01]  /*cd30*/  @!P2 IMAD R0, R3, c[0x0][0x1c0], RZ ;  /* 0x000070000300aa24 */ /* 0x000fe200078e02ff */
[----:B-----5:R-:W-:-:S03]  /*cd40*/  LOP3.LUT R4, R39, 0xffffffe0, RZ, 0xc0, !PT ;  /* 0xffffffe027047812 */ /* 0x020fc600078ec0ff */
[----:B------:R-:W-:Y:S01]  /*cd50*/  IMAD R0, R32, R0, RZ ;  /* 0x0000000020007224 */ /* 0x000fe200078e02ff */
[----:B------:R-:W-:Y:S01]  /*cd60*/  IADD3 R9, -R4, R62, RZ ;  /* 0x0000003e04097210 */ /* 0x000fe20007ffe1ff */
[----:B------:R-:W-:Y:S01]  /*cd70*/  @!P0 IMAD.WIDE.U32 R6, R32, c[0x0][0x1e0], RZ ;  /* 0x0000780020068a25 */ /* 0x000fe200078e00ff */
[----:B------:R-:W4:Y:S01]  /*cd80*/  @P3 MUFU.LG2 R10, R38 ;  /* 0x00000026000a3308 */ /* 0x000f220000000c00 */
[----:B------:R1:W1:Y:S01]  /*cd90*/  LDS.128 R20, [R203] ;  /* 0x00000000cb147984 */ /* 0x0002620000000c00 */
[----:B------:R-:W-:Y:S02]  /*cda0*/  SEL R0, R0, RZ, !P1 ;  /* 0x000000ff00007207 */ /* 0x000fe40004800000 */
[----:B------:R-:W-:Y:S01]  /*cdb0*/  @!P0 MOV R60, R6 ;  /* 0x00000006003c8202 */ /* 0x000fe20000000f00 */
[----:B------:R1:W1:Y:S01]  /*cdc0*/  LDS.128 R24, [R203+0x800] ;  /* 0x00080000cb187984 */ /* 0x0002620000000c00 */
[----:B------:R-:W-:Y:S01]  /*cdd0*/  @P1 IMAD R6, R32, c[0x0][0x214], RZ ;  /* 0x0000850020061a24 */ /* 0x000fe200078e02ff */
[----:B------:R-:W-:Y:S01]  /*cde0*/  @!P0 IADD3 R61, R7, R5, RZ ;  /* 0x00000005073d8210 */ /* 0x000fe20007ffe0ff */
[----:B--2---:R-:W-:Y:S01]  /*cdf0*/  IMAD R0, R18, R3, R0 ;  /* 0x0000000312007224 */ /* 0x004fe200078e0200 */
[----:B------:R2:W2:Y:S01]  /*ce00*/  LDS.128 R28, [R203+0x1000] ;  /* 0x00100000cb1c7984 */ /* 0x0004a20000000c00 */
[----:B------:R-:W-:Y:S01]  /*ce10*/  @P2 MOV R7, c[0x0][0x210] ;  /* 0x0000840000072a02 */ /* 0x000fe20000000f00 */
[----:B------:R-:W-:Y:S01]  /*ce20*/  @!P2 IMAD.MOV.U32 R7, RZ, RZ, 0x1 ;  /* 0x00000001ff07a424 */ /* 0x000fe200078e00ff */
[----:B------:R-:W-:Y:S01]  /*ce30*/  @P1 SEL R6, R6, R250, !P0 ;  /* 0x000000fa06061207 */ /* 0x000fe20004000000 */
[----:B------:R1:W2:Y:S01]  /*ce40*/  LDS.128 R40, [R203+0x1800] ;  /* 0x00180000cb287984 */ /* 0x0002a20000000c00 */
[----:B------:R-:W-:Y:S01]  /*ce50*/  @!P1 CS2R R4, SRZ ;  /* 0x0000000000049805 */ /* 0x000fe2000001ff00 */
[----:B------:R-:W-:Y:S01]  /*ce60*/  LOP3.LUT P0, RZ, R9, 0x3, RZ, 0xc0, !PT ;  /* 0x0000000309ff7812 */ /* 0x000fe2000780c0ff */
[----:B---3--:R-:W-:Y:S01]  /*ce70*/  @P5 FMUL.FTZ R8, R12, 0.69314718246459960938 ;  /* 0x3f3172180c085820 */ /* 0x008fe20000410000 */
[----:B------:R3:W2:Y:S01]  /*ce80*/  LDS.128 R44, [R203+0x2000] ;  /* 0x00200000cb2c7984 */ /* 0x0006a20000000c00 */
[----:B------:R-:W-:Y:S01]  /*ce90*/  @P1 SHF.R.S32.HI R5, RZ, 0x1f, R6 ;  /* 0x0000001fff051819 */ /* 0x000fe20000011406 */
[----:B----4-:R-:W-:Y:S01]  /*cea0*/  @P3 FMUL.FTZ R3, R10, 0.69314718246459960938 ;  /* 0x3f3172180a033820 */ /* 0x010fe20000410000 */
[----:B------:R-:W-:Y:S01]  /*ceb0*/  @P1 MOV R4, R6 ;  /* 0x0000000600041202 */ /* 0x000fe20000000f00 */
[----:B------:R3:W4:Y:S01]  /*cec0*/  LDS.128 R48, [R203+0x2800] ;  /* 0x00280000cb307984 */ /* 0x0007220000000c00 */
[----:B-1----:R-:W-:-:S02]  /*ced0*/  IMAD R6, R13, R7, RZ ;  /* 0x000000070d067224 */ /* 0x002fc400078e02ff */
[----:B------:R-:W-:Y:S01]  /*cee0*/  @P5 FFMA.FTZ R16, R102, c[0x0][0x238], R8 ;  /* 0x00008e0066105a23 */ /* 0x000fe20000010008 */
[----:B------:R3:W1:Y:S01]  /*cef0*/  LDS.128 R52, [R203+0x3000] ;  /* 0x00300000cb347984 */ /* 0x0006620000000c00 */
[----:B------:R-:W-:Y:S01]  /*cf00*/  @P3 FFMA.FTZ R15, R2, c[0x0][0x238], R3 ;  /* 0x00008e00020f3a23 */ /* 0x000fe20000010003 */
[----:B------:R-:W-:Y:S01]  /*cf10*/  SHF.L.U32 R9, R6, 0x7, RZ ;  /* 0x0000000706097819 */ /* 0x000fe200000006ff */
[----:B------:R-:W-:Y:S01]  /*cf20*/  @P4 FMUL.FTZ R6, R11, 0.69314718246459960938 ;  /* 0x3f3172180b064820 */ /* 0x000fe20000410000 */
[----:B------:R3:W1:Y:S02]  /*cf30*/  LDS.128 R56, [R203+0x3800] ;  /* 0x00380000cb387984 */ /* 0x0006640000000c00 */
[----:B------:R-:W-:Y:S01]  /*cf40*/  IADD3 R11, P2, P1, R9, R4, R0 ;  /* 0x00000004090b7210 */ /* 0x000fe2000795e000 */
[----:B------:R-:W-:Y:S01]  /*cf50*/  @P4 FFMA.FTZ R14, R101, c[0x0][0x238], R6 ;  /* 0x00008e00650e4a23 */ /* 0x000fe20000010006 */
[----:B------:R-:W-:Y:S02]  /*cf60*/  SHF.R.S32.HI R4, RZ, 0x1f, R9 ;  /* 0x0000001fff047819 */ /* 0x000fe40000011409 */
[----:B------:R-:W-:-:S04]  /*cf70*/  SHF.R.S32.HI R0, RZ, 0x1f, R0 ;  /* 0x0000001fff007819 */ /* 0x000fc80000011400 */
[----:B------:R-:W-:Y:S01]  /*cf80*/  IADD3.X R5, R4, R5, R0, P2, P1 ;  /* 0x0000000504057210 */ /* 0x000fe200017e2400 */
[----:B------:R-:W-:Y:S05]  /*cf90*/  @P0 BRA `(.L_x_1260) ;  /* 0x0000025000000947 */ /* 0x000fea0003800000 */
[----:B------:R-:W5:Y:S01]  /*cfa0*/  LDL.LU R63, [R1+0xc] ;  /* 0x00000c00013f7983 */ /* 0x000f620000300800 */
[----:B------:R-:W-:-:S04]  /*cfb0*/  SHF.R.S32.HI R0, RZ, 0x1f, R34 ;  /* 0x0000001fff007819 */ /* 0x000fc80000011422 */
[----:B------:R-:W-:-:S04]  /*cfc0*/  LEA.HI R0, R0, R34, RZ, 0x2 ;  /* 0x0000002200007211 */ /* 0x000fc800078f10ff */
[----:B------:R-:W-:-:S05]  /*cfd0*/  LOP3.LUT R0, R0, 0xffffffc, RZ, 0xc0, !PT ;  /* 0x0ffffffc00007812 */ /* 0x000fca00078ec0ff */
[----:B------:R-:W-:-:S04]  /*cfe0*/  IMAD.IADD R0, R34, 0x1, -R0 ;  /* 0x0000000122007824 */ /* 0x000fc800078e0a00 */
[----:B-----5:R-:W-:-:S05]  /*cff0*/  IMAD R0, R0, 0x10, R63 ;  /* 0x0000001000007824 */ /* 0x020fca00078e023f */
        /* <DEDUP_REMOVED lines=14> */
[CC--:B------:R-:W-:Y:S02]  /*d0e0*/  @!P5 IADD3 R0, P2, R3.reuse, R11.reuse, RZ ;  /* 0x0000000b0300d210 */ /* 0x0c0fe40007f5e0ff */
        /* <DEDUP_REMOVED lines=16> */
.L_x_1260:
[----:B------:R-:W-:Y:S05]  /*d1f0*/  BSYNC B0 ;  /* 0x0000000000007941 */ /* 0x000fea0003800000 */
.L_x_1259:
        /* <DEDUP_REMOVED lines=19> */
.L_x_1262:
[----:B------:R-:W-:Y:S05]  /*d330*/  BSYNC B0 ;  /* 0x0000000000007941 */ /* 0x000fea0003800000 */
.L_x_1261:
[----:B------:R-:W5:Y:S01]  /*d340*/  LDL.LU R0, [R1+0x4] ;  /* 0x0000040001007983 */ /* 0x000f620000300800 */
[----:B------:R-:W-:Y:S01]  /*d350*/  BSSY B0, `(.L_x_1263) ;  /* 0x000000e000007945 */ /* 0x000fe20003800000 */
[----:B-----5:R-:W-:-:S13]  /*d360*/  ISETP.GE.OR P0, PT, R0, R248, P1 ;  /* 0x000000f80000720c */ /* 0x020fda0000f06670 */
        /* <DEDUP_REMOVED lines=12> */
.L_x_1264:
[----:B------:R-:W-:Y:S05]  /*d430*/  BSYNC B0 ;  /* 0x0000000000007941 */ /* 0x000fea0003800000 */
.L_x_1263:
[----:B------:R-:W5:Y:S01]  /*d440*/  LDL.LU R0, [R1] ;  /* 0x0000000001007983 */ /* 0x000f620000300800 */
        /* <DEDUP_REMOVED lines=14> */
.L_x_1266:
[----:B------:R-:W-:Y:S05]  /*d530*/  BSYNC B0 ;  /* 0x0000000000007941 */ /* 0x000fea0003800000 */
.L_x_1265:
[----:B------:R-:W5:Y:S01]  /*d540*/  LDL.LU R0, [R1+0x8] ;  /* 0x0000080001007983 */ /* 0x000f620000300800 */
[----:B------:R-:W-:Y:S01]  /*d550*/  BSSY B0, `(.L_x_1267) ;  /* 0x000000e000007945 */ /* 0x000fe20003800000 */
[----:B-----5:R-:W-:-:S13]  /*d560*/  ISETP.GE.OR P0, PT, R0, R248, P1 ;  /* 0x000000f80000720c */ /* 0x020fda0000f06670 */
        /* <DEDUP_REMOVED lines=12> */
.L_x_1268:
[----:B------:R-:W-:Y:S05]  /*d630*/  BSYNC B0 ;  /* 0x0000000000007941 */ /* 0x000fea0003800000 */
.L_x_1267:
        /* <DEDUP_REMOVED lines=15> */
.L_x_1270:
[----:B------:R-:W-:Y:S05]  /*d730*/  BSYNC B0 ;  /* 0x0000000000007941 */ /* 0x000fea0003800000 */
.L_x_1269:
        /* <DEDUP_REMOVED lines=15> */
.L_x_1272:
[----:B------:R-:W-:Y:S05]  /*d830*/  BSYNC B0 ;  /* 0x0000000000007941 */ /* 0x000fea0003800000 */
.L_x_1271:
        /* <DEDUP_REMOVED lines=15> */
.L_x_1274:
[----:B------:R-:W-:Y:S05]  /*d930*/  BSYNC B0 ;  /* 0x0000000000007941 */ /* 0x000fea0003800000 */
.L_x_1273:
[----:B------:R-:W5:Y:S02]  /*d940*/  LDL.LU R0, [R1+0x10] ;  /* 0x0000100001007983 */ /* 0x000f640000300800 */
[----:B-----5:R-:W-:-:S13]  /*d950*/  ISETP.GE.OR P1, PT, R0, R248, P1 ;  /* 0x000000f80000720c */ /* 0x020fda0000f26670 */
        /* <DEDUP_REMOVED lines=13> */
.L_x_1217:
        /* <DEDUP_REMOVED lines=14> */
[----:B------:R-:W-:Y:S01]  /*db10*/  @!P4 IMAD R0, R0, c[0x0][0x1e0], RZ ;  /* 0x000078000000ca24 */ /* 0x000fe200078e02ff */
[----:B--2---:R-:W-:-:S03]  /*db20*/  ISETP.NE.AND P2, PT, R4, RZ, PT ;  /* 0x000000ff0400720c */ /* 0x004fc60003f45270 */
[----:B------:R-:W-:Y:S01]  /*db30*/  @!P4 IMAD R0, R22, c[0x0][0x1e4], R0 ;  /* 0x000079001600ca24 */ /* 0x000fe200078e0200 */
        /* <DEDUP_REMOVED lines=22> */
[----:B------:R-:W-:Y:S01]  /*dca0*/  IMAD R0, R7, c[0x0][0x1f0], RZ ;  /* 0x00007c0007007a24 */ /* 0x000fe200078e02ff */
[-C--:B------:R-:W-:Y:S01]  /*dcb0*/  ISETP.GE.OR P3, PT, R10, R14.reuse, P1 ;  /* 0x0000000e0a00720c */ /* 0x080fe20000f66670 */
[----:B------:R-:W-:Y:S01]  /*dcc0*/  @!P2 IMAD.MOV.U32 R15, RZ, RZ, 0x1 ;  /* 0x00000001ff0fa424 */ /* 0x000fe200078e00ff */
[----:B------:R-:W-:Y:S01]  /*dcd0*/  SEL R7, R6, RZ, !P0 ;  /* 0x000000ff06077207 */ /* 0x000fe20004000000 */
[--C-:B------:R-:W-:Y:S01]  /*dce0*/  @P0 IMAD.MOV.U32 R2, RZ, RZ, R250.reuse ;  /* 0x000000ffff020224 */ /* 0x100fe200078e00fa */
[----:B------:R-:W-:Y:S01]  /*dcf0*/  @P0 SHF.R.S32.HI R3, RZ, 0x1f, R250 ;  /* 0x0000001fff030819 */ /* 0x000fe200000114fa */
[----:B------:R-:W-:Y:S01]  /*dd00*/  IMAD R9, R16, c[0x0][0x1f4], R0 ;  /* 0x00007d0010097a24 */ /* 0x000fe200078e0200 */
[----:B------:R-:W-:Y:S01]  /*dd10*/  ISETP.GE.AND P0, PT, R10, R14, PT ;  /* 0x0000000e0a00720c */ /* 0x000fe20003f06270 */
[----:B------:R-:W-:-:S02]  /*dd20*/  IMAD R6, R219, R15, RZ ;  /* 0x0000000fdb067224 */ /* 0x000fc400078e02ff */
[C---:B------:R-:W-:Y:S01]  /*dd30*/  IMAD R0, R16.reuse, R8, R7 ;  /* 0x0000000810007224 */ /* 0x040fe200078e0207 */
[----:B------:R-:W-:Y:S01]  /*dd40*/  P2R R27, PR, RZ, 0x1 ;  /* 0x00000001ff1b7803 */ /* 0x000fe20000000000 */
[----:B------:R-:W-:Y:S01]  /*dd50*/  IMAD.WIDE.U32 R12, R16, c[0x0][0x1f0], R4 ;  /* 0x00007c00100c7a25 */ /* 0x000fe200078e0004 */
[----:B------:R-:W-:Y:S02]  /*dd60*/  SHF.R.S32.HI R4, RZ, 0x1f, R6 ;  /* 0x0000001fff047819 */ /* 0x000fe40000011406 */
[----:B------:R-:W-:Y:S01]  /*dd70*/  IADD3 R17, P2, P0, R6, R2, R0 ;  /* 0x0000000206117210 */ /* 0x000fe2000785e000 */
[----:B------:R-:W-:Y:S01]  /*dd80*/  IMAD.WIDE R6, R191, 0x80, R10 ;  /* 0x00000080bf067825 */ /* 0x000fe200078e020a */
[----:B------:R-:W-:-:S03]  /*dd90*/  SHF.R.S32.HI R0, RZ, 0x1f, R0 ;  /* 0x0000001fff007819 */ /* 0x000fc60000011400 */
[----:B------:R-:W-:Y:S01]  /*dda0*/  IMAD.IADD R9, R9, 0x1, R13 ;  /* 0x0000000109097824 */ /* 0x000fe200078e020d */
        /* <DEDUP_REMOVED lines=10> */
.L_x_1276:
[----:B------:R-:W-:Y:S05]  /*de50*/  BSYNC B0 ;  /* 0x0000000000007941 */ /* 0x000fea0003800000 */
.L_x_1275:
        /* <DEDUP_REMOVED lines=17> */
.L_x_1278:
[----:B------:R-:W-:Y:S05]  /*df70*/  BSYNC B0 ;  /* 0x0000000000007941 */ /* 0x000fea0003800000 */
.L_x_1277:
        /* <DEDUP_REMOVED lines=16> */
.L_x_1280:
[----:B------:R-:W-:Y:S05]  /*e080*/  BSYNC B0 ;  /* 0x0000000000007941 */ /* 0x000fea0003800000 */
.L_x_1279:
        /* <DEDUP_REMOVED lines=16> */
.L_x_1282:
[----:B------:R-:W-:Y:S05]  /*e190*/  BSYNC B0 ;  /* 0x0000000000007941 */ /* 0x000fea0003800000 */
.L_x_1281:
        /* <DEDUP_REMOVED lines=16> */
.L_x_1284:
[----:B------:R-:W-:Y:S05]  /*e2a0*/  BSYNC B0 ;  /* 0x0000000000007941 */ /* 0x000fea0003800000 */
.L_x_1283:
        /* <DEDUP_REMOVED lines=16> */
.L_x_1286:
[----:B------:R-:W-:Y:S05]  /*e3b0*/  BSYNC B0 ;  /* 0x0000000000007941 */ /* 0x000fea0003800000 */
.L_x_1285:
        /* <DEDUP_REMOVED lines=16> */
.L_x_1288:
[----:B------:R-:W-:Y:S05]  /*e4c0*/  BSYNC B0 ;  /* 0x0000000000007941 */ /* 0x000fea0003800000 */
.L_x_1287:
        /* <DEDUP_REMOVED lines=16> */
.L_x_1290:
[----:B------:R-:W-:Y:S05]  /*e5d0*/  BSYNC B0 ;  /* 0x0000000000007941 */ /* 0x000fea0003800000 */
.L_x_1289:
[----:B------:R-:W-:Y:S02]  /*e5e0*/  ISETP.NE.AND P0, PT, R27, RZ, PT ;  /* 0x000000ff1b00720c */ /* 0x000fe40003f05270 */
[----:B------:R-:W-:Y:S02]  /*e5f0*/  P2R R7, PR, RZ, 0x2 ;  /* 0x00000002ff077803 */ /* 0x000fe40000000000 */
[----:B------:R-:W-:Y:S02]  /*e600*/  ISETP.NE.OR P0, PT, R18, RZ, P0 ;  /* 0x000000ff1200720c */ /* 0x000fe40000705670 */
        /* <DEDUP_REMOVED lines=69> */
.L_x_1291:
        /* <DEDUP_REMOVED lines=10> */
.L_x_2132:


//--------------------- .text._ZN5flash16flash_fwd_kernelI23Flash_fwd_kernel_traitsILi64ELi128ELi64ELi4ELb0ELb0EN7cutlass6half_tE19Flash_kernel_traitsILi64ELi128ELi64ELi4ES3_EELb1ELb0ELb0ELb0ELb0ELb0ELb0ELb1EEEvNS_16Flash_fwd_paramsE --------------------------
	.section	.text._ZN5flash16flash_fwd_kernelI23Flash_fwd_kernel_traitsILi64ELi128ELi64ELi4ELb0ELb0EN7cutlass6half_tE19Flash_kernel_traitsILi64ELi128ELi64ELi4ES3_EELb1ELb0ELb0ELb0ELb0ELb0ELb0ELb1EEEvNS_16Flash_fwd_paramsE,"ax",@progbits
	.sectioninfo	@"SHI_REGISTERS=255"
	.align	128
        .global         _ZN5flash16flash_fwd_kernelI23Flash_fwd_kernel_traitsILi64ELi128ELi64ELi4ELb0ELb0EN7cutlass6half_tE19Flash_kernel_traitsILi64ELi128ELi64ELi4ES3_EELb1ELb0ELb0ELb0ELb0ELb0ELb0ELb1EEEvNS_16Flash_fwd_paramsE
        .type           _ZN5flash16flash_fwd_kernelI23Flash_fwd_kernel_traitsILi64ELi128ELi64ELi4ELb0ELb0EN7cutlass6half_tE19Flash_kernel_traitsILi64ELi128ELi64ELi4ES3_EELb1ELb0ELb0ELb0ELb0ELb0ELb0ELb1EEEvNS_16Flash_fwd_paramsE,@function
        .size           _ZN5flash16flash_fwd_kernelI23Flash_fwd_kernel_traitsILi64ELi128ELi64ELi4ELb0ELb0EN7cutlass6half_tE19Flash_kernel_traitsILi64ELi128ELi64ELi4ES3_EELb1ELb0ELb0ELb0ELb0ELb0ELb0ELb1EEEvNS_16Flash_fwd_paramsE,(.L_x_2133 - _ZN5flash16flash_fwd_kernelI23Flash_fwd_kernel_traitsILi64ELi128ELi64ELi4ELb0ELb0EN7cutlass6half_tE19Flash_kernel_traitsILi64ELi128ELi64ELi4ES3_EELb1ELb0ELb0ELb0ELb0ELb0ELb0ELb1EEEvNS_16Flash_fwd_paramsE)
        .other          _ZN5flash16flash_fwd_kernelI23Flash_fwd_kernel_traitsILi64ELi128ELi64ELi4ELb0ELb0EN7cutlass6half_tE19Flash_kernel_traitsILi64ELi128ELi64ELi4ES3_EELb1ELb0ELb0ELb0ELb0ELb0ELb0ELb1EEEvNS_16Flash_fwd_paramsE,@"STO_CUDA_ENTRY STV_DEFAULT"
_ZN5flash16flash_fwd_kernelI23Flash_fwd_kernel_traitsILi64ELi128ELi64ELi4ELb0ELb0EN7cutlass6half_tE19Flash_kernel_traitsILi64ELi128ELi64ELi4ES3_EELb1ELb0ELb0ELb0ELb0ELb0ELb0ELb1EEEvNS_16Flash_fwd_paramsE:
.text._ZN5flash16flash_fwd_kernelI23Flash_fwd_kernel_traitsILi64ELi128ELi64ELi4ELb0ELb0EN7cutlass6half_tE19Flash_kernel_traitsILi64ELi128ELi64ELi4ES3_EELb1ELb0ELb0ELb0ELb0ELb0ELb0ELb1EEEvNS_16Flash_fwd_paramsE:
[----:B------:R-:W-:-:S03]  /*0000*/  MOV R1, c[0x0][0x28] ;  /* 0x00000a0000017a02 */ /* 0x000fc60000000f00 */
[----:B------:R-:W-:Y:S01]  /*0010*/  ULDC.U8 UR4, c[0x0][0x304] ;  /* 0x0000c10000047ab9 */ /* 0x000fe20000000000 */
[----:B------:R-:W-:Y:S01]  /*0020*/  IADD3 R1, R1, -0xe8, RZ ;  /* 0xffffff1801017810 */ /* 0x000fe20007ffe0ff */
[----:B------:R-:W-:Y:S01]  /*0030*/  ULDC.64 UR18, c[0x0][0x2f0] ;  /* 0x0000bc0000127ab9 */ /* 0x000fe20000000a00 */
[----:B------:R-:W-:Y:S01]  /*0040*/  ISETP.NE.AND P1, PT, RZ, UR4, PT ;  /* 0x00000004ff007c0c */ /* 0x000fe2000bf25270 */
[----:B------:R-:W-:Y:S01]  /*0050*/  IMAD.U32 R8, RZ, RZ, UR18 ;  /* 0x00000012ff087e24 */ /* 0x000fe2000f8e00ff */
[----:B------:R-:W-:Y:S01]  /*0060*/  ULDC.64 UR16, c[0x0][0x118] ;  /* 0x0000460000107ab9 */ /* 0x000fe20000000a00 */
[----:B------:R-:W-:-:S10]  /*0070*/  IMAD.U32 R9, RZ, RZ, UR19 ;  /* 0x00000013ff097e24 */ /* 0x000fd4000f8e00ff */
[----:B------:R-:W2:Y:S01]  /*0080*/  @P1 LDG.E.64 R8, [R8.64] ;  /* 0x0000001008081981 */ /* 0x000ea2000c1e1b00 */
[----:B------:R-:W-:Y:S02]  /*0090*/  IMAD.MOV.U32 R138, RZ, RZ, c[0x0][0x2f8] ;  /* 0x0000be00ff8a7624 */ /* 0x000fe400078e00ff */
[----:B------:R-:W-:Y:S02]  /*00a0*/  IMAD.MOV.U32 R3, RZ, RZ, c[0x0][0x2fc] ;  /* 0x0000bf00ff037624 */ /* 0x000fe400078e00ff */
[----:B------:R-:W-:-:S05]  /*00b0*/  @P1 IMAD.MOV.U32 R2, RZ, RZ, R138 ;  /* 0x000000ffff021224 */ /* 0x000fca00078e008a */
[----:B------:R1:W3:Y:S01]  /*00c0*/  @P1 LDG.E.64 R4, [R2.64] ;  /* 0x0000001002041981 */ /* 0x0002e2000c1e1b00 */
[----:B------:R-:W-:Y:S01]  /*00d0*/  ISETP.NE.U32.AND P2, PT, RZ, c[0x0][0x240], PT ;  /* 0x00009000ff007a0c */ /* 0x000fe20003f45070 */
[----:B------:R-:W4:Y:S01]  /*00e0*/  LDC.U8 R0, c[0x0][0x312] ;  /* 0x0000c480ff007b82 */ /* 0x000f220000000000 */
[----:B------:R-:W-:Y:S01]  /*00f0*/  MOV R11, 0x4 ;  /* 0x00000004000b7802 */ /* 0x000fe20000000f00 */
[----:B------:R-:W1:Y:S01]  /*0100*/  S2R R131, SR_CTAID.X ;  /* 0x0000000000837919 */ /* 0x000e620000002500 */
[----:B------:R-:W-:Y:S02]  /*0110*/  ISETP.NE.AND.EX P2, PT, RZ, c[0x0][0x244], PT, P2 ;  /* 0x00009100ff007a0c */ /* 0x000fe40003f45320 */
[----:B------:R-:W-:Y:S01]  /*0120*/  MOV R14, 0xffffffff ;  /* 0xffffffff000e7802 */ /* 0x000fe20000000f00 */
[----:B------:R-:W1:Y:S04]  /*0130*/  S2R R6, SR_CTAID.Y ;  /* 0x0000000000067919 */ /* 0x000e680000002600 */
[----:B------:R-:W1:Y:S04]  /*0140*/  S2R R20, SR_CTAID.Z ;  /* 0x0000000000147919 */ /* 0x000e680000002700 */
[----:B------:R-:W1:Y:S01]  /*0150*/  S2R R123, SR_TID.X ;  /* 0x00000000007b7919 */ /* 0x000e620000002100 */
[----:B----4-:R-:W-:Y:S01]  /*0160*/  ISETP.NE.AND P3, PT, R0, RZ, PT ;  /* 0x000000ff0000720c */ /* 0x010fe20003f65270 */
[----:B-1----:R-:W-:Y:S01]  /*0170*/  IMAD.WIDE R18, R6, R11, c[0x0][0x240] ;  /* 0x0000900006127625 */ /* 0x002fe200078e020b */
[----:B------:R-:W-:-:S04]  /*0180*/  LOP3.LUT R2, R20, R131, R6, 0xfe, !PT ;  /* 0x0000008314027212 */ /* 0x000fc800078efe06 */
[----:B------:R-:W-:-:S13]  /*0190*/  LOP3.LUT P4, RZ, R2, R123, RZ, 0xfc, !PT ;  /* 0x0000007b02ff7212 */ /* 0x000fda000788fcff */
[----:B------:R-:W-:Y:S02]  /*01a0*/  @!P4 IMAD.MOV.U32 R22, RZ, RZ, c[0x0][0x308] ;  /* 0x0000c200ff16c624 */ /* 0x000fe400078e00ff */
[----:B------:R-:W-:Y:S02]  /*01b0*/  @!P4 IMAD.MOV.U32 R23, RZ, RZ, c[0x0][0x30c] ;  /* 0x0000c300ff17c624 */ /* 0x000fe400078e00ff */
[----:B------:R-:W-:Y:S01]  /*01c0*/  IMAD.MOV.U32 R15, RZ, RZ, -0x1 ;  /* 0xffffffffff0f7424 */ /* 0x000fe200078e00ff */
[----:B--2---:R-:W1:Y:S08]  /*01d0*/  @P1 R2UR UR18, R8 ;  /* 0x00000000081213c2 */ /* 0x004e7000000e0000 */
[----:B------:R-:W2:Y:S01]  /*01e0*/  @P1 R2UR UR19, R9 ;  /* 0x00000000091313c2 */ /* 0x000ea200000e0000 */
[----:B---3--:R-:W-:-:S05]  /*01f0*/  @P1 IADD3 R138, P0, R4, c[0x0][0x300], RZ ;  /* 0x0000c000048a1a10 */ /* 0x008fca0007f1e0ff */
[----:B------:R-:W-:Y:S01]  /*0200*/  @P1 IMAD.X R3, RZ, RZ, R5, P0 ;  /* 0x000000ffff031224 */ /* 0x000fe200000e0605 */
[----:B------:R-:W-:Y:S01]  /*0210*/  ISETP.EQ.U32.AND P1, PT, RZ, c[0x0][0x248], PT ;  /* 0x00009200ff007a0c */ /* 0x000fe20003f22070 */
[----:B------:R-:W-:Y:S01]  /*0220*/  @!P4 IMAD.MOV.U32 R2, RZ, RZ, R138 ;  /* 0x000000ffff02c224 */ /* 0x000fe200078e008a */
[----:B------:R-:W-:Y:S02]  /*0230*/  ISETP.NE.U32.AND P0, PT, RZ, c[0x0][0x250], PT ;  /* 0x00009400ff007a0c */ /* 0x000fe40003f05070 */
[----:B------:R-:W-:Y:S02]  /*0240*/  ISETP.EQ.OR.EX P1, PT, RZ, c[0x0][0x24c], !P3, P1 ;  /* 0x00009300ff007a0c */ /* 0x000fe40005f22710 */
[----:B------:R3:W-:Y:S01]  /*0250*/  @!P4 STG.E.64 [R22.64+0x8], R2 ;  /* 0x000008021600c986 */ /* 0x0007e2000c101b10 */
[----:B-1----:R-:W-:Y:S01]  /*0260*/  IMAD.U32 R16, RZ, RZ, UR18 ;  /* 0x00000012ff107e24 */ /* 0x002fe2000f8e00ff */
[----:B------:R-:W-:Y:S01]  /*0270*/  ISETP.NE.AND.EX P0, PT, RZ, c[0x0][0x254], PT, P0 ;  /* 0x00009500ff007a0c */ /* 0x000fe20003f05300 */
[----:B--2---:R-:W-:-:S05]  /*0280*/  IMAD.U32 R17, RZ, RZ, UR19 ;  /* 0x00000013ff117e24 */ /* 0x004fca000f8e00ff */
[----:B------:R1:W-:Y:S04]  /*0290*/  @!P4 STG.E.64 [R22.64], R16 ;  /* 0x000000101600c986 */ /* 0x0003e8000c101b10 */
[----:B------:R-:W2:Y:S04]  /*02a0*/  @P2 LDG.E R14, [R18.64] ;  /* 0x00000010120e2981 */ /* 0x000ea8000c1e1900 */
[----:B------:R-:W2:Y:S01]  /*02b0*/  @P2 LDG.E R7, [R18.64+0x4] ;  /* 0x0000041012072981 */ /* 0x000ea2000c1e1900 */
[----:B------:R-:W-:-:S04]  /*02c0*/  IMAD.WIDE R4, R6, R11, c[0x0][0x248] ;  /* 0x0000920006047625 */ /* 0x000fc800078e020b */
[----:B------:R-:W-:Y:S01]  /*02d0*/  IMAD.MOV.U32 R12, RZ, RZ, RZ ;  /* 0x000000ffff0c7224 */ /* 0x000fe200078e00ff */
[----:B------:R1:W5:Y:S01]  /*02e0*/  @!P1 LDG.E R15, [R4.64] ;  /* 0x00000010040f9981 */ /* 0x000362000c1e1900 */
[----:B------:R-:W-:Y:S01]  /*02f0*/  @P0 IMAD.WIDE R8, R6, R11, c[0x0][0x250] ;  /* 0x0000940006080625 */ /* 0x000fe200078e020b */
[----:B------:R-:W4:Y:S04]  /*0300*/  LDC.U8 R252, c[0x0][0x2d8] ;  /* 0x0000b600fffc7b82 */ /* 0x000f280000000000 */
[----:B------:R1:W5:Y:S01]  /*0310*/  @P0 LDG.E R12, [R8.64] ;  /* 0x00000010080c0981 */ /* 0x000362000c1e1900 */
[----:B------:R-:W-:Y:S02]  /*0320*/  ISETP.NE.U32.AND P0, PT, RZ, c[0x0][0x248], PT ;  /* 0x00009200ff007a0c */ /* 0x000fe40003f05070 */
[----:B------:R-:W-:-:S02]  /*0330*/  SHF.R.S32.HI R0, RZ, 0x1f, R123 ;  /* 0x0000001fff007819 */ /* 0x000fc4000001147b */
[----:B------:R-:W-:Y:S02]  /*0340*/  ISETP.NE.AND.EX P0, PT, RZ, c[0x0][0x24c], PT, P0 ;  /* 0x00009300ff007a0c */ /* 0x000fe40003f05300 */
[----:B------:R-:W-:-:S04]  /*0350*/  LEA.HI R13, R0, R123, RZ, 0x5 ;  /* 0x0000007b000d7211 */ /* 0x000fc800078f28ff */
[----:B---3--:R-:W-:-:S05]  /*0360*/  LOP3.LUT R2, R13, 0xffffffe0, RZ, 0xc0, !PT ;  /* 0xffffffe00d027812 */ /* 0x008fca00078ec0ff */
[----:B------:R-:W-:Y:S01]  /*0370*/  IMAD.IADD R121, R123, 0x1, -R2 ;  /* 0x000000017b797824 */ /* 0x000fe200078e0a02 */
[----:B--2---:R-:W-:Y:S01]  /*0380*/  @P2 IADD3 R21, R7, -R14, RZ ;  /* 0x8000000e07152210 */ /* 0x004fe20007ffe0ff */
[----:B------:R-:W-:Y:S01]  /*0390*/  @!P2 IMAD.MOV.U32 R21, RZ, RZ, c[0x0][0x214] ;  /* 0x00008500ff15a624 */ /* 0x000fe200078e00ff */
[----:B------:R1:W-:Y:S04]  /*03a0*/  STL [R1+0x40], R14 ;  /* 0x0000400e01007387 */ /* 0x0003e80000100800 */
[----:B------:R1:W-:Y:S01]  /*03b0*/  STL [R1+0x4c], R21 ;  /* 0x00004c1501007387 */ /* 0x0003e20000100800 */
[----:B------:R-:W-:Y:S05]  /*03c0*/  @!P0 BRA `(.L_x_1292) ;  /* 0x0000004000008947 */ /* 0x000fea0003800000 */
[----:B----4-:R-:W2:Y:S02]  /*03d0*/  @P3 LDG.E R2, [R4.64+0x4] ;  /* 0x0000041004023981 */ /* 0x010ea4000c1e1900 */
[----:B--2--5:R-:W-:-:S06]  /*03e0*/  @P3 IADD3 R2, R2, -R15, RZ ;  /* 0x8000000f02023210 */ /* 0x024fcc0007ffe0ff */
[----:B------:R2:W5:Y:S01]  /*03f0*/  @!P3 LDG.E R2, [R4.64] ;  /* 0x000000100402b981 */ /* 0x000562000c1e1900 */
[----:B------:R-:W-:Y:S05]  /*0400*/  BRA `(.L_x_1293) ;  /* 0x0000001000007947 */ /* 0x000fea0003800000 */
.L_x_1292:
[----:B----4-:R-:W-:Y:S02]  /*0410*/  MOV R2, c[0x0][0x218] ;  /* 0x0000860000027a02 */ /* 0x010fe40000000f00 */
.L_x_1293:
        /* <DEDUP_REMOVED lines=8> */
[----:B--2---:R-:W-:Y:S01]  /*04a0*/  @!P2 SEL R5, RZ, c[0x0][0x21c], !P1 ;  /* 0x00008700ff05aa07 */ /* 0x004fe20004800000 */
        /* <DEDUP_REMOVED lines=9> */
[----:B------:R-:W-:Y:S01]  /*0540*/  IMAD R4, R6, c[0x0][0x1c0], R20 ;  /* 0x0000700006047a24 */ /* 0x000fe200078e0214 */
[----:B------:R-:W-:Y:S02]  /*0550*/  ISETP.NE.AND P0, PT, R15, -0x1, PT ;  /* 0xffffffff0f00780c */ /* 0x000fe40003f05270 */
[----:B------:R-:W-:Y:S02]  /*0560*/  SHF.R.S32.HI R8, RZ, 0x1f, R121 ;  /* 0x0000001fff087819 */ /* 0x000fe40000011479 */
[C---:B------:R-:W-:Y:S01]  /*0570*/  SHF.L.U32 R2, R4.reuse, 0x5, RZ ;  /* 0x0000000504027819 */ /* 0x040fe200000006ff */
[----:B------:R-:W-:Y:S01]  /*0580*/  IMAD R4, R4, c[0x0][0x224], R9 ;  /* 0x0000890004047a24 */ /* 0x000fe200078e0209 */
[----:B------:R-:W-:Y:S02]  /*0590*/  SHF.R.S32.HI R133, RZ, 0x6, R133 ;  /* 0x00000006ff857819 */ /* 0x000fe40000011485 */
[----:B------:R-:W-:-:S02]  /*05a0*/  IADD3 R138, P2, P1, R2, R138, R121 ;  /* 0x0000008a028a7210 */ /* 0x000fc4000795e079 */
[----:B------:R-:W-:Y:S01]  /*05b0*/  SHF.R.S32.HI R2, RZ, 0x1f, R2 ;  /* 0x0000001fff027819 */ /* 0x000fe20000011402 */
[----:B------:R-:W-:Y:S01]  /*05c0*/  @P3 IMAD.WIDE.U32 R16, R14, c[0x0][0x190], RZ ;  /* 0x000064000e103a25 */ /* 0x000fe200078e00ff */
[----:B------:R-:W-:Y:S02]  /*05d0*/  @!P3 SHF.R.S32.HI R7, RZ, 0x1f, R6 ;  /* 0x0000001fff07b819 */ /* 0x000fe40000011406 */
[----:B------:R-:W-:Y:S01]  /*05e0*/  @P0 IADD3 R10, R12, R15, RZ ;  /* 0x0000000f0c0a0210 */ /* 0x000fe20007ffe0ff */
[----:B------:R-:W-:Y:S01]  /*05f0*/  @!P3 IMAD.WIDE.U32 R18, R6, c[0x0][0x178], RZ ;  /* 0x00005e000612ba25 */ /* 0x000fe200078e00ff */
[----:B------:R-:W-:-:S03]  /*0600*/  IADD3.X R3, R2, R3, R8, P2, P1 ;  /* 0x0000000302037210 */ /* 0x000fc600017e2408 */
[----:B------:R-:W-:Y:S01]  /*0610*/  @!P3 IMAD R7, R7, c[0x0][0x178], RZ ;  /* 0x00005e000707ba24 */ /* 0x000fe200078e02ff */
[----:B------:R-:W-:Y:S01]  /*0620*/  @!P3 MOV R16, R18 ;  /* 0x000000120010b202 */ /* 0x000fe20000000f00 */
[----:B------:R-:W-:-:S04]  /*0630*/  @P0 IMAD.WIDE.U32 R22, R10, c[0x0][0x198], RZ ;  /* 0x000066000a160a25 */ /* 0x000fc800078e00ff */
[----:B------:R-:W-:Y:S02]  /*0640*/  @!P3 IMAD R2, R6, c[0x0][0x17c], R7 ;  /* 0x00005f000602ba24 */ /* 0x000fe400078e0207 */
[----:B------:R-:W-:Y:S02]  /*0650*/  @P3 IMAD R5, R14, c[0x0][0x194], R17 ;  /* 0x000065000e053a24 */ /* 0x000fe400078e0211 */
[----:B------:R-:W-:Y:S01]  /*0660*/  @P0 IMAD R10, R10, c[0x0][0x19c], R23 ;  /* 0x000067000a0a0a24 */ /* 0x000fe200078e0217 */
[----:B------:R-:W-:Y:S01]  /*0670*/  @!P3 IADD3 R5, R19, R2, RZ ;  /* 0x000000021305b210 */ /* 0x000fe20007ffe0ff */
[----:B------:R-:W-:Y:S01]  /*0680*/  IMAD R2, R4, c[0x0][0x228], RZ ;  /* 0x00008a0004027a24 */ /* 0x000fe200078e02ff */
        /* <DEDUP_REMOVED lines=11> */
.L_x_1295:
        /* <DEDUP_REMOVED lines=10> */
[----:B------:R-:W-:-:S06]  /*07e0*/  IMAD.HI.U32 R7, R19, R7, R18 ;  /* 0x0000000713077227 */ /* 0x000fcc00078e0012 */
[----:B------:R-:W-:-:S04]  /*07f0*/  IMAD.HI.U32 R14, R7, R4, RZ ;  /* 0x00000004070e7227 */ /* 0x000fc800078e00ff */
[----:B------:R-:W-:-:S04]  /*0800*/  IMAD.MOV R7, RZ, RZ, -R14 ;  /* 0x000000ffff077224 */ /* 0x000fc800078e0a0e */
[----:B------:R-:W-:Y:S01]  /*0810*/  IMAD R7, R8, R7, R4 ;  /* 0x0000000708077224 */ /* 0x000fe200078e0204 */
[----:B------:R-:W-:-:S04]  /*0820*/  LOP3.LUT R4, R20, c[0x0][0x1c8], RZ, 0x3c, !PT ;  /* 0x0000720014047a12 */ /* 0x000fc800078e3cff */
[----:B------:R-:W-:Y:S02]  /*0830*/  ISETP.GT.U32.AND P2, PT, R8, R7, PT ;  /* 0x000000070800720c */ /* 0x000fe40003f44070 */
[----:B------:R-:W-:-:S11]  /*0840*/  ISETP.GE.AND P1, PT, R4, RZ, PT ;  /* 0x000000ff0400720c */ /* 0x000fd60003f26270 */
[----:B------:R-:W-:Y:S01]  /*0850*/  @!P2 IMAD.IADD R7, R7, 0x1, -R8 ;  /* 0x000000010707a824 */ /* 0x000fe200078e0a08 */
[----:B------:R-:W-:Y:S02]  /*0860*/  @!P2 IADD3 R14, R14, 0x1, RZ ;  /* 0x000000010e0ea810 */ /* 0x000fe40007ffe0ff */
[----:B------:R-:W-:Y:S02]  /*0870*/  ISETP.NE.AND P2, PT, RZ, c[0x0][0x1c8], PT ;  /* 0x00007200ff007a0c */ /* 0x000fe40003f45270 */
[----:B------:R-:W-:Y:S02]  /*0880*/  ISETP.GE.U32.AND P3, PT, R7, R8, PT ;  /* 0x000000080700720c */ /* 0x000fe40003f66070 */
[----:B------:R-:W-:-:S11]  /*0890*/  @P0 IADD3 R7, R12, R15, RZ ;  /* 0x0000000f0c070210 */ /* 0x000fd60007ffe0ff */
[----:B------:R-:W-:-:S05]  /*08a0*/  @P3 IADD3 R14, R14, 0x1, RZ ;  /* 0x000000010e0e3810 */ /* 0x000fca0007ffe0ff */
[----:B------:R-:W-:Y:S02]  /*08b0*/  IMAD.MOV.U32 R4, RZ, RZ, R14 ;  /* 0x000000ffff047224 */ /* 0x000fe400078e000e */
[----:B------:R-:W-:-:S04]  /*08c0*/  @P0 IMAD.WIDE.U32 R14, R7, c[0x0][0x1a0], RZ ;  /* 0x00006800070e0a25 */ /* 0x000fc800078e00ff */
[----:B------:R-:W-:Y:S01]  /*08d0*/  @!P1 IMAD.MOV R4, RZ, RZ, -R4 ;  /* 0x000000ffff049224 */ /* 0x000fe200078e0a04 */
[----:B------:R-:W-:Y:S01]  /*08e0*/  @P0 MOV R8, R14 ;  /* 0x0000000e00080202 */ /* 0x000fe20000000f00 */
[----:B------:R-:W-:Y:S01]  /*08f0*/  @P0 IMAD R7, R7, c[0x0][0x1a4], R15 ;  /* 0x0000690007070a24 */ /* 0x000fe200078e020f */
        /* <DEDUP_REMOVED lines=13> */
.L_x_1296:
[----:B------:R-:W-:Y:S01]  /*09d0*/  LEA.HI R12, R0, R123, RZ, 0x3 ;  /* 0x0000007b000c7211 */ /* 0x000fe200078f18ff */
[----:B------:R-:W-:Y:S01]  /*09e0*/  IMAD.IADD R23, R21, 0x1, -R9 ;  /* 0x0000000115177824 */ /* 0x000fe200078e0a09 */
[--C-:B------:R-:W-:Y:S01]  /*09f0*/  SHF.R.S32.HI R120, RZ, 0x5, R13.reuse ;  /* 0x00000005ff787819 */ /* 0x100fe2000001140d */
[----:B------:R-:W-:Y:S01]  /*0a00*/  IMAD R27, R27, c[0x0][0x1a8], RZ ;  /* 0x00006a001b1b7a24 */ /* 0x000fe200078e02ff */
[----:B------:R-:W-:Y:S01]  /*0a10*/  SHF.R.S32.HI R13, RZ, 0x1f, R13 ;  /* 0x0000001fff0d7819 */ /* 0x000fe2000001140d */
[----:B------:R-:W-:Y:S01]  /*0a20*/  BSSY B0, `(.L_x_1297) ;  /* 0x0000039000007945 */ /* 0x000fe20003800000 */
[----:B------:R-:W-:Y:S01]  /*0a30*/  SHF.R.S32.HI R24, RZ, 0x3, R12 ;  /* 0x00000003ff187819 */ /* 0x000fe2000001140c */
[----:B------:R-:W-:Y:S01]  /*0a40*/  IMAD R27, R20, c[0x0][0x1ac], R27 ;  /* 0x00006b00141b7a24 */ /* 0x000fe200078e021b */
[----:B------:R-:W-:-:S02]  /*0a50*/  LOP3.LUT R12, R12, 0xfffffff8, RZ, 0xc0, !PT ;  /* 0xfffffff80c0c7812 */ /* 0x000fc400078ec0ff */
[----:B------:R-:W-:Y:S01]  /*0a60*/  LEA.HI R13, R13, R120, RZ, 0x2 ;  /* 0x000000780d0d7211 */ /* 0x000fe200078f10ff */
[----:B------:R-:W-:Y:S01]  /*0a70*/  IMAD.SHL.U32 R6, R24, 0x40, RZ ;  /* 0x0000004018067824 */ /* 0x000fe200078e00ff */
[----:B------:R-:W-:Y:S01]  /*0a80*/  SHF.R.S32.HI R128, RZ, 0x1f, R121 ;  /* 0x0000001fff807819 */ /* 0x000fe20000011479 */
[----:B------:R-:W-:Y:S01]  /*0a90*/  IMAD.IADD R12, R123, 0x1, -R12 ;  /* 0x000000017b0c7824 */ /* 0x000fe200078e0a0c */
[----:B------:R-:W-:Y:S02]  /*0aa0*/  LOP3.LUT R13, R13, 0xffffffc, RZ, 0xc0, !PT ;  /* 0x0ffffffc0d0d7812 */ /* 0x000fe400078ec0ff */
[----:B------:R-:W-:Y:S01]  /*0ab0*/  LOP3.LUT R6, R6, 0x1c0, RZ, 0xc0, !PT ;  /* 0x000001c006067812 */ /* 0x000fe200078ec0ff */
[----:B------:R-:W-:Y:S01]  /*0ac0*/  IMAD.SHL.U32 R140, R12, 0x8, RZ ;  /* 0x000000080c8c7824 */ /* 0x000fe200078e00ff */
[----:B------:R-:W-:Y:S01]  /*0ad0*/  LEA.HI R128, R128, R121, RZ, 0x2 ;  /* 0x0000007980807211 */ /* 0x000fe200078f10ff */
[----:B------:R-:W-:Y:S01]  /*0ae0*/  IMAD.IADD R18, R120, 0x1, -R13 ;  /* 0x0000000178127824 */ /* 0x000fe200078e0a0d */
[----:B------:R-:W-:-:S02]  /*0af0*/  LEA.HI R13, R0, R123, RZ, 0x6 ;  /* 0x0000007b000d7211 */ /* 0x000fc400078f30ff */
[----:B------:R-:W-:Y:S02]  /*0b00*/  LOP3.LUT R15, R6, 0x38, R140, 0xf8, !PT ;  /* 0x00000038060f7812 */ /* 0x000fe400078ef88c */
[----:B------:R-:W-:Y:S01]  /*0b10*/  SHF.R.U32.HI R6, RZ, 0x3, R6 ;  /* 0x00000003ff067819 */ /* 0x000fe20000011606 */
[----:B------:R-:W-:Y:S01]  /*0b20*/  IMAD.SHL.U32 R13, R13, 0x8, RZ ;  /* 0x000000080d0d7824 */ /* 0x000fe200078e00ff */
[----:B------:R-:W-:Y:S02]  /*0b30*/  SHF.R.S32.HI R17, RZ, 0x2, R128 ;  /* 0x00000002ff117819 */ /* 0x000fe40000011480 */
[----:B------:R-:W-:Y:S02]  /*0b40*/  LOP3.LUT R6, R15, R6, RZ, 0x3c, !PT ;  /* 0x000000060f067212 */ /* 0x000fe400078e3cff */
[----:B------:R-:W-:Y:S01]  /*0b50*/  LEA.HI R14, R0, R123, RZ, 0x4 ;  /* 0x0000007b000e7211 */ /* 0x000fe200078f20ff */
[----:B------:R-:W-:Y:S01]  /*0b60*/  IMAD R130, R18, 0x10, R17 ;  /* 0x0000001012827824 */ /* 0x000fe200078e0211 */
[----:B------:R-:W-:-:S02]  /*0b70*/  LOP3.LUT R6, R6, 0xfffffe00, R13, 0xf8, !PT ;  /* 0xfffffe0006067812 */ /* 0x000fc400078ef80d */
[----:B------:R-:W-:Y:S02]  /*0b80*/  SHF.R.S32.HI R141, RZ, 0x1f, R140 ;  /* 0x0000001fff8d7819 */ /* 0x000fe4000001148c */
[----:B------:R-:W-:Y:S01]  /*0b90*/  LOP3.LUT R0, R14, 0xfffffff0, RZ, 0xc0, !PT ;  /* 0xfffffff00e007812 */ /* 0x000fe200078ec0ff */
[----:B------:R-:W-:Y:S01]  /*0ba0*/  IMAD.SHL.U32 R129, R6, 0x2, RZ ;  /* 0x0000000206817824 */ /* 0x000fe200078e00ff */
[----:B------:R1:W-:Y:S01]  /*0bb0*/  STL [R1+0x48], R130 ;  /* 0x0000488201007387 */ /* 0x0003e20000100800 */
[----:B------:R-:W-:Y:S02]  /*0bc0*/  IADD3 R16, P0, R140, R16, RZ ;  /* 0x000000108c107210 */ /* 0x000fe40007f1e0ff */
[----:B------:R-:W-:Y:S01]  /*0bd0*/  IMAD.IADD R0, R123, 0x1, -R0 ;  /* 0x000000017b007824 */ /* 0x000fe200078e0a00 */
[----:B------:R1:W-:Y:S01]  /*0be0*/  STL.64 [R1+0x68], R140 ;  /* 0x0000688c01007387 */ /* 0x0003e20000100a00 */
[----:B------:R-:W-:Y:S01]  /*0bf0*/  SHF.R.S32.HI R25, RZ, 0x1f, R24 ;  /* 0x0000001fff197819 */ /* 0x000fe20000011418 */
[----:B------:R-:W-:Y:S01]  /*0c00*/  IMAD.X R17, R141, 0x1, R5, P0 ;  /* 0x000000018d117824 */ /* 0x000fe200000e0605 */
[----:B------:R-:W-:Y:S01]  /*0c10*/  ISETP.GE.AND P0, PT, R24, R23, PT ;  /* 0x000000171800720c */ /* 0x000fe20003f06270 */
[----:B------:R1:W-:Y:S01]  /*0c20*/  STL [R1+0x3c], R23 ;  /* 0x00003c1701007387 */ /* 0x0003e20000100800 */
[----:B------:R-:W-:Y:S01]  /*0c30*/  SHF.R.S32.HI R13, RZ, 0x1f, R0 ;  /* 0x0000001fff0d7819 */ /* 0x000fe20000011400 */
[----:B------:R-:W-:Y:S01]  /*0c40*/  IMAD.WIDE.U32 R20, R20, c[0x0][0x1a8], R16 ;  /* 0x00006a0014147a25 */ /* 0x000fe200078e0010 */
[----:B------:R-:W-:Y:S01]  /*0c50*/  SHF.R.S32.HI R5, RZ, 0x1f, R4 ;  /* 0x0000001fff057819 */ /* 0x000fe20000011404 */
[----:B------:R1:W-:Y:S01]  /*0c60*/  STL [R1+0x44], R129 ;  /* 0x0000448101007387 */ /* 0x0003e20000100800 */
[----:B------:R-:W-:Y:S01]  /*0c70*/  LEA.HI R13, R13, R0, RZ, 0x3 ;  /* 0x000000000d0d7211 */ /* 0x000fe200078f18ff */
[----:B------:R-:W-:-:S04]  /*0c80*/  IMAD.WIDE R28, R131, 0x80, R24 ;  /* 0x00000080831c7825 */ /* 0x000fc800078e0218 */
[----:B------:R-:W-:Y:S02]  /*0c90*/  IMAD.SHL.U32 R127, R13, 0x40, RZ ;  /* 0x000000400d7f7824 */ /* 0x000fe400078e00ff */
[----:B------:R-:W-:-:S03]  /*0ca0*/  IMAD.IADD R27, R21, 0x1, R27 ;  /* 0x00000001151b7824 */ /* 0x000fc600078e021b */
[----:B------:R-:W-:Y:S01]  /*0cb0*/  LOP3.LUT R127, R127, 0xfffffe00, RZ, 0xc0, !PT ;  /* 0xfffffe007f7f7812 */ /* 0x000fe200078ec0ff */
        /* <DEDUP_REMOVED lines=15> */
.L_x_1298:
[----:B------:R-:W-:Y:S05]  /*0db0*/  BSYNC B0 ;  /* 0x0000000000007941 */ /* 0x000fea0003800000 */
.L_x_1297:
[----:B---3--:R-:W-:Y:S01]  /*0dc0*/  IADD3 R19, R24, 0x10, RZ ;  /* 0x0000001018137810 */ /* 0x008fe20007ffe0ff */
[----:B------:R-:W-:Y:S03]  /*0dd0*/  BSSY B0, `(.L_x_1299) ;  /* 0x0000014000007945 */ /* 0x000fe60003800000 */
[----:B------:R-:W-:-:S13]  /*0de0*/  ISETP.GE.AND P0, PT, R19, R23, PT ;  /* 0x000000171300720c */ /* 0x000fda0003f06270 */
        /* <DEDUP_REMOVED lines=18> */
.L_x_1300:
[----:B------:R-:W-:Y:S05]  /*0f10*/  BSYNC B0 ;  /* 0x0000000000007941 */ /* 0x000fea0003800000 */
.L_x_1299:
[----:B------:R-:W-:Y:S01]  /*0f20*/  IADD3 R17, R24, 0x20, RZ ;  /* 0x0000002018117810 */ /* 0x000fe20007ffe0ff */
[----:B------:R-:W-:Y:S03]  /*0f30*/  BSSY B0, `(.L_x_1301) ;  /* 0x0000014000007945 */ /* 0x000fe60003800000 */
[----:B------:R-:W-:-:S13]  /*0f40*/  ISETP.GE.AND P0, PT, R17, R23, PT ;  /* 0x000000171100720c */ /* 0x000fda0003f06270 */
[----:B------:R-:W-:Y:S05]  /*0f50*/  @P0 BRA `(.L_x_1302) ;  /* 0x0000011000000947 */ /* 0x000fea0003800000 */
[----:B------:R-:W-:-:S13]  /*0f60*/  ISETP.GE.AND P0, PT, R140, c[0x0][0x220], PT ;  /* 0x000088008c007a0c */ /* 0x000fda0003f06270 */
[----:B------:R1:W-:Y:S01]  /*0f70*/  @P0 STS.128 [R129+0x1000], RZ ;  /* 0x001000ff81000388 */ /* 0x0003e20000000c00 */
[----:B------:R-:W-:Y:S05]  /*0f80*/  @P0 BRA `(.L_x_1302) ;  /* 0x000000e000000947 */ /* 0x000fea0003800000 */
[----:B------:R-:W-:Y:S01]  /*0f90*/  IADD3 R9, P0, R28, 0x20, RZ ;  /* 0x000000201c097810 */ /* 0x000fe20007f1e0ff */
[----:B----4-:R-:W-:Y:S01]  /*0fa0*/  IMAD.MOV.U32 R30, RZ, RZ, R20 ;  /* 0x000000ffff1e7224 */ /* 0x010fe200078e0014 */
        /* <DEDUP_REMOVED lines=12> */
.L_x_1302:
[----:B------:R-:W-:Y:S05]  /*1070*/  BSYNC B0 ;  /* 0x0000000000007941 */ /* 0x000fea0003800000 */
.L_x_1301:
        /* <DEDUP_REMOVED lines=21> */
.L_x_1304:
[----:B------:R-:W-:Y:S05]  /*11d0*/  BSYNC B0 ;  /* 0x0000000000007941 */ /* 0x000fea0003800000 */
.L_x_1303:
        /* <DEDUP_REMOVED lines=21> */
.L_x_1306:
[----:B------:R-:W-:Y:S05]  /*1330*/  BSYNC B0 ;  /* 0x0000000000007941 */ /* 0x000fea0003800000 */
.L_x_1305:
        /* <DEDUP_REMOVED lines=21> */
.L_x_1308:
[----:B------:R-:W-:Y:S05]  /*1490*/  BSYNC B0 ;  /* 0x0000000000007941 */ /* 0x000fea0003800000 */
.L_x_1307:
        /* <DEDUP_REMOVED lines=21> */
.L_x_1310:
[----:B------:R-:W-:Y:S05]  /*15f0*/  BSYNC B0 ;  /* 0x0000000000007941 */ /* 0x000fea0003800000 */
.L_x_1309:
[----:B------:R-:W-:Y:S01]  /*1600*/  IADD3 R9, R24, 0x70, RZ ;  /* 0x0000007018097810 */ /* 0x000fe20007ffe0ff */
[----:B------:R-:W-:Y:S01]  /*1610*/  IMAD.MOV.U32 R6, RZ, RZ, c[0x0][0x198] ;  /* 0x00006600ff067624 */ /* 0x000fe200078e00ff */
[----:B------:R-:W-:Y:S02]  /*1620*/  BSSY B0, `(.L_x_1311) ;  /* 0x0000016000007945 */ /* 0x000fe40003800000 */
[----:B------:R-:W-:Y:S01]  /*1630*/  ISETP.GE.AND P0, PT, R9, R23, PT ;  /* 0x000000170900720c */ /* 0x000fe20003f06270 */
[----:B------:R-:W-:Y:S02]  /*1640*/  IMAD.MOV.U32 R9, RZ, RZ, 0x6 ;  /* 0x00000006ff097424 */ /* 0x000fe400078e00ff */
[----:B------:R-:W-:-:S03]  /*1650*/  IMAD.SHL.U32 R126, R6, 0x40, RZ ;  /* 0x00000040067e7824 */ /* 0x000fc600078e00ff */
[----:B------:R-:W-:-:S07]  /*1660*/  SHF.L.U64.HI R124, R6, R9, c[0x0][0x19c] ;  /* 0x00006700067c7619 */ /* 0x000fce0000010209 */
        /* <DEDUP_REMOVED lines=17> */
.L_x_1312:
[----:B------:R-:W-:Y:S05]  /*1780*/  BSYNC B0 ;  /* 0x0000000000007941 */ /* 0x000fea0003800000 */
.L_x_1311:
[----:B------:R-:W-:Y:S01]  /*1790*/  IMAD R9, R25, c[0x0][0x198], RZ ;  /* 0x0000660019097a24 */ /* 0x000fe200078e02ff */
[----:B------:R-:W-:Y:S01]  /*17a0*/  LOP3.LUT R13, R13, 0xfffffff8, RZ, 0xc0, !PT ;  /* 0xfffffff80d0d7812 */ /* 0x000fe200078ec0ff */
[--C-:B------:R-:W-:Y:S01]  /*17b0*/  IMAD.WIDE.U32 R28, R24, c[0x0][0x198], R140.reuse ;  /* 0x00006600181c7a25 */ /* 0x100fe200078e008c */
[----:B------:R-:W-:Y:S02]  /*17c0*/  BSSY B0, `(.L_x_1313) ;  /* 0x000002e000007945 */ /* 0x000fe40003800000 */
[----:B------:R-:W-:Y:S01]  /*17d0*/  IADD3 R13, R0, -R13, RZ ;  /* 0x8000000d000d7210 */ /* 0x000fe20007ffe0ff */
[----:B------:R-:W-:Y:S01]  /*17e0*/  IMAD R21, R25, c[0x0][0x1a0], RZ ;  /* 0x0000680019157a24 */ /* 0x000fe200078e02ff */
[----:B------:R-:W-:Y:S01]  /*17f0*/  IADD3 R22, P1, R22, R28, RZ ;  /* 0x0000001c16167210 */ /* 0x000fe20007f3e0ff */
[----:B-1----:R-:W-:-:S04]  /*1800*/  IMAD.WIDE.U32 R26, R24, c[0x0][0x1a0], R140 ;  /* 0x00006800181a7a25 */ /* 0x002fc800078e008c */
[----:B------:R-:W-:Y:S01]  /*1810*/  IMAD R9, R24, c[0x0][0x19c], R9 ;  /* 0x0000670018097a24 */ /* 0x000fe200078e0209 */
[----:B------:R-:W-:Y:S01]  /*1820*/  IADD3 R8, P0, R8, R26, RZ ;  /* 0x0000001a08087210 */ /* 0x000fe20007f1e0ff */
[----:B------:R-:W-:Y:S02]  /*1830*/  IMAD R0, R24, c[0x0][0x1a4], R21 ;  /* 0x0000690018007a24 */ /* 0x000fe400078e0215 */
[C---:B------:R-:W-:Y:S01]  /*1840*/  IMAD R21, R5.reuse, c[0x0][0x1b0], RZ ;  /* 0x00006c0005157a24 */ /* 0x040fe200078e02ff */
[----:B------:R-:W-:Y:S01]  /*1850*/  IADD3.X R23, R10, R29, R9, P1, !PT ;  /* 0x0000001d0a177210 */ /* 0x000fe20000ffe409 */
[----:B------:R-:W-:Y:S01]  /*1860*/  IMAD R5, R5, c[0x0][0x1b8], RZ ;  /* 0x00006e0005057a24 */ /* 0x000fe200078e02ff */
[----:B------:R-:W-:Y:S01]  /*1870*/  IADD3.X R9, R7, R27, R0, P0, !PT ;  /* 0x0000001b07097210 */ /* 0x000fe200007fe400 */
[C---:B------:R-:W-:Y:S01]  /*1880*/  IMAD R0, R4.reuse, c[0x0][0x1b4], R21 ;  /* 0x00006d0004007a24 */ /* 0x040fe200078e0215 */
[----:B------:R-:W-:Y:S01]  /*1890*/  IADD3 R7, R133, -0x1, RZ ;  /* 0xffffffff85077810 */ /* 0x000fe20007ffe0ff */
[----:B----4-:R-:W-:Y:S01]  /*18a0*/  IMAD.WIDE.U32 R32, R4, c[0x0][0x1b0], R22 ;  /* 0x00006c0004207a25 */ /* 0x010fe200078e0016 */
[----:B------:R-:W-:-:S03]  /*18b0*/  R2P PR, R13, 0x6 ;  /* 0x000000060d007804 */ /* 0x000fc60000000000 */
[C---:B------:R-:W-:Y:S01]  /*18c0*/  IMAD R10, R4.reuse, c[0x0][0x1bc], R5 ;  /* 0x00006f00040a7a24 */ /* 0x040fe200078e0205 */
[----:B------:R-:W-:Y:S01]  /*18d0*/  IADD3 R137, R33, R0, RZ ;  /* 0x0000000021897210 */ /* 0x000fe20007ffe0ff */
[----:B------:R-:W-:Y:S01]  /*18e0*/  IMAD.WIDE.U32 R30, R4, c[0x0][0x1b8], R8 ;  /* 0x00006e00041e7a25 */ /* 0x000fe200078e0008 */
[----:B------:R-:W-:Y:S01]  /*18f0*/  MOV R136, R32 ;  /* 0x0000002000887202 */ /* 0x000fe20000000f00 */
[----:B------:R1:W-:Y:S01]  /*1900*/  STL.64 [R1+0x58], R32 ;  /* 0x0000582001007387 */ /* 0x0003e20000100a00 */
[----:B------:R-:W-:Y:S01]  /*1910*/  SHF.R.S32.HI R9, RZ, 0x1f, R7 ;  /* 0x0000001fff097819 */ /* 0x000fe20000011407 */
[----:B------:R-:W-:Y:S01]  /*1920*/  IMAD R8, R7, -0x40, R122 ;  /* 0xffffffc007087824 */ /* 0x000fe200078e027a */
[----:B------:R-:W-:Y:S01]  /*1930*/  IADD3 R16, R31, R10, RZ ;  /* 0x0000000a1f107210 */ /* 0x000fe20007ffe0ff */
[----:B------:R1:W-:Y:S01]  /*1940*/  STL.64 [R1+0x50], R30 ;  /* 0x0000501e01007387 */ /* 0x0003e20000100a00 */
[----:B------:R-:W-:Y:S01]  /*1950*/  IMAD R23, R124, R7, RZ ;  /* 0x000000077c177224 */ /* 0x000fe200078e02ff */
[----:B------:R-:W-:Y:S01]  /*1960*/  MOV R4, 0x10 ;  /* 0x0000001000047802 */ /* 0x000fe20000000f00 */
[----:B------:R-:W-:Y:S01]  /*1970*/  IMAD.WIDE.U32 R20, R7, R126, R136 ;  /* 0x0000007e07147225 */ /* 0x000fe200078e0088 */
[----:B------:R1:W-:Y:S01]  /*1980*/  STL.64 [R1+0x60], R136 ;  /* 0x0000608801007387 */ /* 0x0003e20000100a00 */
[----:B------:R-:W-:-:S02]  /*1990*/  ISETP.GE.AND P0, PT, R24, R8, PT ;  /* 0x000000081800720c */ /* 0x000fc40003f06270 */
[----:B------:R-:W-:Y:S01]  /*19a0*/  IMAD R23, R9, R126, R23 ;  /* 0x0000007e09177224 */ /* 0x000fe200078e0217 */
[----:B------:R1:W-:Y:S01]  /*19b0*/  STL [R1+0x38], R16 ;  /* 0x0000381001007387 */ /* 0x0003e20000100800 */
[----:B------:R-:W-:Y:S02]  /*19c0*/  MOV R0, 0x20 ;  /* 0x0000002000007802 */ /* 0x000fe40000000f00 */
[----:B------:R-:W-:Y:S02]  /*19d0*/  SEL R4, R4, 0xfffffff0, !P1 ;  /* 0xfffffff004047807 */ /* 0x000fe40004800000 */
[----:B------:R-:W-:Y:S02]  /*19e0*/  SEL R5, R0, 0xffffffe0, !P2 ;  /* 0xffffffe000057807 */ /* 0x000fe40005000000 */
[----:B------:R-:W-:-:S03]  /*19f0*/  IADD3 R23, R21, R23, RZ ;  /* 0x0000001715177210 */ /* 0x000fc60007ffe0ff */
        /* <DEDUP_REMOVED lines=10> */
.L_x_1314:
[----:B------:R-:W-:Y:S05]  /*1aa0*/  BSYNC B0 ;  /* 0x0000000000007941 */ /* 0x000fea0003800000 */
.L_x_1313:
        /* <DEDUP_REMOVED lines=16> */
.L_x_1316:
[----:B------:R-:W-:Y:S05]  /*1bb0*/  BSYNC B0 ;  /* 0x0000000000007941 */ /* 0x000fea0003800000 */
.L_x_1315:
[----:B------:R-:W-:Y:S01]  /*1bc0*/  ISETP.GE.AND P0, PT, R17, R8, PT ;  /* 0x000000081100720c */ /* 0x000fe20003f06270 */
[----:B------:R-:W-:-:S12]  /*1bd0*/  BSSY B0, `(.L_x_1317) ;  /* 0x000000e000007945 */ /* 0x000fd80003800000 */
[----:B------:R-:W-:Y:S05]  /*1be0*/  @P0 BRA `(.L_x_1318) ;  /* 0x000000c000000947 */ /* 0x000fea0003800000 */
[----:B------:R-:W-:-:S13]  /*1bf0*/  ISETP.GE.AND P0, PT, R140, c[0x0][0x220], PT ;  /* 0x000088008c007a0c */ /* 0x000fda0003f06270 */
[----:B------:R1:W-:Y:S01]  /*1c00*/  @P0 STS.128 [R129+0x5000], RZ ;  /* 0x005000ff81000388 */ /* 0x0003e20000000c00 */
[----:B------:R-:W-:Y:S05]  /*1c10*/  @P0 BRA `(.L_x_1318) ;  /* 0x0000009000000947 */ /* 0x000fea0003800000 */
[----:B------:R-:W-:Y:S01]  /*1c20*/  IMAD.MOV.U32 R11, RZ, RZ, c[0x0][0x19c] ;  /* 0x00006700ff0b7624 */ /* 0x000fe200078e00ff */
        /* <DEDUP_REMOVED lines=8> */
.L_x_1318:
[----:B------:R-:W-:Y:S05]  /*1cb0*/  BSYNC B0 ;  /* 0x0000000000007941 */ /* 0x000fea0003800000 */
.L_x_1317:
        /* <DEDUP_REMOVED lines=17> */
.L_x_1320:
[----:B------:R-:W-:Y:S05]  /*1dd0*/  BSYNC B0 ;  /* 0x0000000000007941 */ /* 0x000fea0003800000 */
.L_x_1319:
        /* <DEDUP_REMOVED lines=22> */
.L_x_1322:
[----:B------:R-:W-:Y:S05]  /*1f40*/  BSYNC B0 ;  /* 0x0000000000007941 */ /* 0x000fea0003800000 */
.L_x_1321:
        /* <DEDUP_REMOVED lines=17> */
.L_x_1324:
[----:B------:R-:W-:Y:S05]  /*2060*/  BSYNC B0 ;  /* 0x0000000000007941 */ /* 0x000fea0003800000 */
.L_x_1323:
        /* <DEDUP_REMOVED lines=17> */
.L_x_1326:
[----:B------:R-:W-:Y:S05]  /*2180*/  BSYNC B0 ;  /* 0x0000000000007941 */ /* 0x000fea0003800000 */
.L_x_1325:
[----:B------:R-:W-:Y:S01]  /*2190*/  ISETP.GE.AND P0, PT, R15, R8, PT ;  /* 0x000000080f00720c */ /* 0x000fe20003f06270 */
        /* <DEDUP_REMOVED lines=17> */
.L_x_1328:
[----:B------:R-:W-:Y:S05]  /*22b0*/  BSYNC B0 ;  /* 0x0000000000007941 */ /* 0x000fea0003800000 */
.L_x_1327:
[----:B------:R-:W-:Y:S01]  /*22c0*/  SHF.R.S32.HI R9, RZ, 0x4, R14 ;  /* 0x00000004ff097819 */ /* 0x000fe2000001140e */
[C---:B------:R-:W-:Y:S01]  /*22d0*/  IMAD.SHL.U32 R8, R12.reuse, 0x40, RZ ;  /* 0x000000400c087824 */ /* 0x040fe200078e00ff */
[----:B------:R-:W-:Y:S01]  /*22e0*/  R2P PR, R12, 0x6 ;  /* 0x000000060c007804 */ /* 0x000fe20000000000 */
[----:B------:R-:W-:Y:S01]  /*22f0*/  IMAD.SHL.U32 R13, R13, 0x40, RZ ;  /* 0x000000400d0d7824 */ /* 0x000fe200078e00ff */
[----:B-1----:R-:W-:Y:S01]  /*2300*/  LEA.HI R10, R14, R9, RZ, 0x1 ;  /* 0x000000090e0a7211 */ /* 0x002fe200078f08ff */
[----:B------:R-:W-:Y:S01]  /*2310*/  IMAD.SHL.U32 R24, R24, 0x8, RZ ;  /* 0x0000000818187824 */ /* 0x000fe200078e00ff */
[----:B------:R-:W0:Y:S01]  /*2320*/  LDGDEPBAR ;  /* 0x00000000000079af */ /* 0x000e220000000000 */
[----:B------:R-:W-:Y:S01]  /*2330*/  IMAD R202, R120, 0x400, R127 ;  /* 0x0000040078ca7824 */ /* 0x000fe200078e027f */
[----:B------:R-:W-:Y:S02]  /*2340*/  LOP3.LUT R10, R10, 0xfffffffe, RZ, 0xc0, !PT ;  /* 0xfffffffe0a0a7812 */ /* 0x000fe400078ec0ff */
[----:B------:R-:W-:-:S02]  /*2350*/  LOP3.LUT R13, R13, 0x1c0, RZ, 0xc0, !PT ;  /* 0x000001c00d0d7812 */ /* 0x000fc400078ec0ff */
[----:B------:R-:W-:Y:S01]  /*2360*/  SEL R0, R0, 0xffffffe0, !P1 ;  /* 0xffffffe000007807 */ /* 0x000fe20004800000 */
[----:B------:R-:W-:Y:S01]  /*2370*/  IMAD.IADD R10, R9, 0x1, -R10 ;  /* 0x00000001090a7824 */ /* 0x000fe200078e0a0a */
[----:B------:R-:W-:Y:S02]  /*2380*/  LOP3.LUT R9, R8, 0x1c0, RZ, 0xc0, !PT ;  /* 0x000001c008097812 */ /* 0x000fe400078ec0ff */
[----:B------:R-:W-:Y:S01]  /*2390*/  SHF.R.U32.HI R125, RZ, 0x3, R13 ;  /* 0x00000003ff7d7819 */ /* 0x000fe2000001160d */
[----:B------:R-:W-:Y:S01]  /*23a0*/  IMAD.SHL.U32 R8, R10, 0x8, RZ ;  /* 0x000000080a087824 */ /* 0x000fe200078e00ff */
[----:B------:R-:W-:Y:S02]  /*23b0*/  LOP3.LUT R24, R9, 0x8, R24, 0xf8, !PT ;  /* 0x0000000809187812 */ /* 0x000fe400078ef818 */
[----:B------:R-:W-:Y:S02]  /*23c0*/  SHF.R.U32.HI R9, RZ, 0x3, R9 ;  /* 0x00000003ff097819 */ /* 0x000fe40000011609 */
[----:B------:R-:W-:-:S02]  /*23d0*/  LOP3.LUT R8, R13, 0x8, R8, 0xf8, !PT ;  /* 0x000000080d087812 */ /* 0x000fc400078ef808 */
[----:B------:R-:W-:Y:S02]  /*23e0*/  LOP3.LUT R9, R24, R9, RZ, 0x3c, !PT ;  /* 0x0000000918097212 */ /* 0x000fe400078e3cff */
[----:B------:R-:W-:Y:S02]  /*23f0*/  LOP3.LUT R125, R8, R125, RZ, 0x3c, !PT ;  /* 0x0000007d087d7212 */ /* 0x000fe400078e3cff */
[----:B------:R-:W-:Y:S01]  /*2400*/  ISETP.GE.AND P1, PT, R122, 0x41, PT ;  /* 0x000000417a00780c */ /* 0x000fe20003f26270 */
[----:B------:R-:W-:Y:S02]  /*2410*/  IMAD R201, R10, 0x200, R9 ;  /* 0x000002000ac97824 */ /* 0x000fe400078e0209 */
[----:B------:R-:W-:Y:S02]  /*2420*/  IMAD.IADD R202, R125, 0x1, R202 ;  /* 0x000000017dca7824 */ /* 0x000fe400078e02ca */
[----:B------:R-:W-:Y:S02]  /*2430*/  IMAD.SHL.U32 R201, R201, 0x2, RZ ;  /* 0x00000002c9c97824 */ /* 0x000fe400078e00ff */
[----:B------:R-:W-:-:S02]  /*2440*/  IMAD.SHL.U32 R202, R202, 0x2, RZ ;  /* 0x00000002caca7824 */ /* 0x000fc400078e00ff */
[C---:B------:R-:W-:Y:S01]  /*2450*/  IMAD.IADD R195, R201.reuse, 0x1, R0 ;  /* 0x00000001c9c37824 */ /* 0x040fe200078e0200 */
[----:B------:R-:W-:Y:S01]  /*2460*/  LDSM.16.M88.4 R32, [R201+0x4800] ;  /* 0x00480000c920783b */ /* 0x000fe20000000200 */
[C-C-:B------:R-:W-:Y:S01]  /*2470*/  IMAD R200, R4.reuse, 0x2, R202.reuse ;  /* 0x0000000204c87824 */ /* 0x140fe200078e02ca */
[----:B------:R-:W-:Y:S01]  /*2480*/  IADD3 R198, R201, 0x4040, RZ ;  /* 0x00004040c9c67810 */ /* 0x000fe20007ffe0ff */
[----:B------:R-:W-:Y:S01]  /*2490*/  IMAD R199, R5, 0x2, R202 ;  /* 0x0000000205c77824 */ /* 0x000fe200078e02ca */
[----:B------:R-:W1:Y:S03]  /*24a0*/  LDSM.16.M88.4 R116, [R202] ;  /* 0x00000000ca74783b */ /* 0x000e660000000200 */
[----:B------:R-:W-:Y:S01]  /*24b0*/  IMAD R197, R4, 0x2, R199 ;  /* 0x0000000204c57824 */ /* 0x000fe200078e02c7 */
[----:B------:R-:W5:Y:S04]  /*24c0*/  LDSM.16.M88.4 R8, [R202+0x2000] ;  /* 0x00200000ca08783b */ /* 0x000f680000000200 */
[----:B------:R-:W2:Y:S04]  /*24d0*/  LDSM.16.M88.4 R20, [R201+0x5000] ;  /* 0x00500000c914783b */ /* 0x000ea80000000200 */
[----:B------:R-:W3:Y:S04]  /*24e0*/  LDSM.16.M88.4 R44, [R201+0x4000] ;  /* 0x00400000c92c783b */ /* 0x000ee80000000200 */
[----:B------:R-:W4:Y:S04]  /*24f0*/  LDSM.16.M88.4 R60, [R201+0x5800] ;  /* 0x00580000c93c783b */ /* 0x000f280000000200 */
[----:B------:R-:W-:Y:S04]  /*2500*/  LDSM.16.M88.4 R104, [R200+0x2000] ;  /* 0x00200000c868783b */ /* 0x000fe80000000200 */
[----:B------:R-:W3:Y:S04]  /*2510*/  LDSM.16.M88.4 R56, [R195+0x4800] ;  /* 0x00480000c338783b */ /* 0x000ee80000000200 */
[----:B------:R-:W3:Y:S04]  /*2520*/  LDSM.16.M88.4 R76, [R195+0x5000] ;  /* 0x00500000c34c783b */ /* 0x000ee80000000200 */
[----:B------:R-:W3:Y:S04]  /*2530*/  LDSM.16.M88.4 R92, [R200] ;  /* 0x00000000c85c783b */ /* 0x000ee80000000200 */
[----:B------:R-:W3:Y:S01]  /*2540*/  LDSM.16.M88.4 R100, [R195+0x4000] ;  /* 0x00400000c364783b */ /* 0x000ee20000000200 */
[-C--:B-1----:R-:W-:Y:S03]  /*2550*/  HMMA.16816.F32 R40, R116, R32.reuse, RZ ;  /* 0x000000207428723c */ /* 0x082fe600000018ff */
[----:B------:R-:W1:Y:S04]  /*2560*/  LDSM.16.M88.4 R96, [R195+0x5800] ;  /* 0x00580000c360783b */ /* 0x000e680000000200 */
[----:B------:R-:W-:Y:S01]  /*2570*/  LDSM.16.M88.4 R72, [R199+0x2000] ;  /* 0x00200000c748783b */ /* 0x000fe20000000200 */
[C---:B-----5:R-:W-:Y:S03]  /*2580*/  HMMA.16816.F32 R84, R8.reuse, R32, RZ ;  /* 0x000000200854723c */ /* 0x060fe600000018ff */
[----:B------:R-:W-:Y:S04]  /*2590*/  LDSM.16.M88.4 R108, [R197+0x2000] ;  /* 0x00200000c56c783b */ /* 0x000fe80000000200 */
[----:B------:R-:W-:Y:S01]  /*25a0*/  LDSM.16.M88.4 R112, [R197] ;  /* 0x00000000c570783b */ /* 0x000fe20000000200 */
[C---:B--2---:R-:W-:Y:S08]  /*25b0*/  HMMA.16816.F32 R80, R8.reuse, R20, RZ ;  /* 0x000000140850723c */ /* 0x044ff000000018ff */
[C---:B------:R-:W-:Y:S08]  /*25c0*/  HMMA.16816.F32 R36, R8.reuse, R34, RZ ;  /* 0x000000220824723c */ /* 0x040ff000000018ff */
[----:B------:R-:W-:Y:S08]  /*25d0*/  HMMA.16816.F32 R24, R8, R22, RZ ;  /* 0x000000160818723c */ /* 0x000ff000000018ff */
[C---:B------:R-:W-:Y:S08]  /*25e0*/  HMMA.16816.F32 R28, R116.reuse, R20, RZ ;  /* 0x00000014741c723c */ /* 0x040ff000000018ff */
[C---:B------:R-:W-:Y:S08]  /*25f0*/  HMMA.16816.F32 R32, R116.reuse, R34, RZ ;  /* 0x000000227420723c */ /* 0x040ff000000018ff */
[C---:B------:R-:W-:Y:S08]  /*2600*/  HMMA.16816.F32 R20, R116.reuse, R22, RZ ;  /* 0x000000167414723c */ /* 0x040ff000000018ff */
[-C--:B---3--:R-:W-:Y:S08]  /*2610*/  HMMA.16816.F32 R52, R116, R44.reuse, RZ ;  /* 0x0000002c7434723c */ /* 0x088ff000000018ff */
[C---:B------:R-:W-:Y:S08]  /*2620*/  HMMA.16816.F32 R88, R8.reuse, R44, RZ ;  /* 0x0000002c0858723c */ /* 0x040ff000000018ff */
[C---:B------:R-:W-:Y:S08]  /*2630*/  HMMA.16816.F32 R48, R8.reuse, R46, RZ ;  /* 0x0000002e0830723c */ /* 0x040ff000000018ff */
[-C--:B----4-:R-:W-:Y:S08]  /*2640*/  HMMA.16816.F32 R12, R8, R60.reuse, RZ ;  /* 0x0000003c080c723c */ /* 0x090ff000000018ff */
[C---:B------:R-:W-:Y:S07]  /*2650*/  HMMA.16816.F32 R16, R116.reuse, R60, RZ ;  /* 0x0000003c7410723c */ /* 0x040fee00000018ff */
[----:B------:R-:W-:Y:S01]  /*2660*/  IADD3 R60, R201, 0x4000, RZ ;  /* 0x00004000c93c7810 */ /* 0x000fe20007ffe0ff */
[----:B------:R-:W-:Y:S03]  /*2670*/  HMMA.16816.F32 R44, R116, R46, RZ ;  /* 0x0000002e742c723c */ /* 0x000fe600000018ff */
[----:B------:R-:W-:-:S04]  /*2680*/  @P2 IADD3 R198, R60, -0x40, RZ ;  /* 0xffffffc03cc62810 */ /* 0x000fc80007ffe0ff */
[----:B------:R-:W-:Y:S01]  /*2690*/  IADD3 R191, R198, 0x800, RZ ;  /* 0x00000800c6bf7810 */ /* 0x000fe20007ffe0ff */
[-C--:B------:R-:W-:Y:S01]  /*26a0*/  HMMA.16816.F32 R8, R8, R62.reuse, RZ ;  /* 0x0000003e0808723c */ /* 0x080fe200000018ff */
[----:B------:R-:W2:Y:S01]  /*26b0*/  LDSM.16.M88.4 R68, [R198] ;  /* 0x00000000c644783b */ /* 0x000ea20000000200 */
[----:B------:R-:W-:Y:S01]  /*26c0*/  IMAD.IADD R188, R0, 0x1, R198 ;  /* 0x0000000100bc7824 */ /* 0x000fe200078e02c6 */
[C---:B------:R-:W-:Y:S02]  /*26d0*/  IADD3 R190, R198.reuse, 0x1000, RZ ;  /* 0x00001000c6be7810 */ /* 0x040fe40007ffe0ff */
[----:B------:R-:W3:Y:S01]  /*26e0*/  LDSM.16.M88.4 R64, [R198+0x800] ;  /* 0x00080000c640783b */ /* 0x000ee20000000200 */
[----:B------:R-:W-:Y:S02]  /*26f0*/  IADD3 R189, R198, 0x1800, RZ ;  /* 0x00001800c6bd7810 */ /* 0x000fe40007ffe0ff */
[----:B------:R-:W-:Y:S01]  /*2700*/  HMMA.16816.F32 R116, R116, R62, RZ ;  /* 0x0000003e7474723c */ /* 0x000fe200000018ff */
[----:B------:R-:W4:Y:S07]  /*2710*/  LDSM.16.M88.4 R60, [R198+0x1000] ;  /* 0x00100000c63c783b */ /* 0x000f2e0000000200 */
[C---:B------:R-:W-:Y:S08]  /*2720*/  HMMA.16816.F32 R84, R104.reuse, R56, R84 ;  /* 0x000000386854723c */ /* 0x040ff00000001854 */
[C---:B------:R-:W-:Y:S08]  /*2730*/  HMMA.16816.F32 R80, R104.reuse, R76, R80 ;  /* 0x0000004c6850723c */ /* 0x040ff00000001850 */
[C---:B------:R-:W-:Y:S08]  /*2740*/  HMMA.16816.F32 R36, R104.reuse, R58, R36 ;  /* 0x0000003a6824723c */ /* 0x040ff00000001824 */
[----:B------:R-:W-:Y:S08]  /*2750*/  HMMA.16816.F32 R24, R104, R78, R24 ;  /* 0x0000004e6818723c */ /* 0x000ff00000001818 */
[C---:B------:R-:W-:Y:S08]  /*2760*/  HMMA.16816.F32 R40, R92.reuse, R56, R40 ;  /* 0x000000385c28723c */ /* 0x040ff00000001828 */
[C---:B------:R-:W-:Y:S08]  /*2770*/  HMMA.16816.F32 R28, R92.reuse, R76, R28 ;  /* 0x0000004c5c1c723c */ /* 0x040ff0000000181c */
[C---:B------:R-:W-:Y:S01]  /*2780*/  HMMA.16816.F32 R32, R92.reuse, R58, R32 ;  /* 0x0000003a5c20723c */ /* 0x040fe20000001820 */
[----:B------:R-:W5:Y:S07]  /*2790*/  LDSM.16.M88.4 R56, [R198+0x1800] ;  /* 0x00180000c638783b */ /* 0x000f6e0000000200 */
[----:B------:R-:W-:Y:S01]  /*27a0*/  HMMA.16816.F32 R20, R92, R78, R20 ;  /* 0x0000004e5c14723c */ /* 0x000fe20000001814 */
[----:B------:R-:W2:Y:S07]  /*27b0*/  LDSM.16.M88.4 R76, [R199] ;  /* 0x00000000c74c783b */ /* 0x000eae0000000200 */
[C---:B------:R-:W-:Y:S08]  /*27c0*/  HMMA.16816.F32 R88, R104.reuse, R100, R88 ;  /* 0x000000646858723c */ /* 0x040ff00000001858 */
[C---:B-1----:R-:W-:Y:S08]  /*27d0*/  HMMA.16816.F32 R12, R104.reuse, R96, R12 ;  /* 0x00000060680c723c */ /* 0x042ff0000000180c */
[C---:B------:R-:W-:Y:S08]  /*27e0*/  HMMA.16816.F32 R48, R104.reuse, R102, R48 ;  /* 0x000000666830723c */ /* 0x040ff00000001830 */
[----:B------:R-:W-:Y:S01]  /*27f0*/  HMMA.16816.F32 R8, R104, R98, R8 ;  /* 0x000000626808723c */ /* 0x000fe20000001808 */
[----:B------:R-:W1:Y:S07]  /*2800*/  LDSM.16.M88.4 R104, [R188] ;  /* 0x00000000bc68783b */ /* 0x000e6e0000000200 */
[C---:B------:R-:W-:Y:S08]  /*2810*/  HMMA.16816.F32 R52, R92.reuse, R100, R52 ;  /* 0x000000645c34723c */ /* 0x040ff00000001834 */
[C---:B------:R-:W-:Y:S08]  /*2820*/  HMMA.16816.F32 R16, R92.reuse, R96, R16 ;  /* 0x000000605c10723c */ /* 0x040ff00000001810 */
[C---:B------:R-:W-:Y:S01]  /*2830*/  HMMA.16816.F32 R44, R92.reuse, R102, R44 ;  /* 0x000000665c2c723c */ /* 0x040fe2000000182c */
[----:B------:R-:W1:Y:S07]  /*2840*/  LDSM.16.M88.4 R100, [R188+0x800] ;  /* 0x00080000bc64783b */ /* 0x000e6e0000000200 */
[----:B------:R-:W-:Y:S01]  /*2850*/  HMMA.16816.F32 R116, R92, R98, R116 ;  /* 0x000000625c74723c */ /* 0x000fe20000001874 */
[----:B------:R-:W1:Y:S04]  /*2860*/  LDSM.16.M88.4 R96, [R188+0x1000] ;  /* 0x00100000bc60783b */ /* 0x000e680000000200 */
[----:B------:R-:W1:Y:S01]  /*2870*/  LDSM.16.M88.4 R92, [R188+0x1800] ;  /* 0x00180000bc5c783b */ /* 0x000e620000000200 */
[----:B------:R-:W-:-:S04]  /*2880*/  DEPBAR.LE SB0, 0x0 ;  /* 0x000080000000791a */ /* 0x000fc80000000000 */
[C---:B--2---:R-:W-:Y:S08]  /*2890*/  HMMA.16816.F32 R88, R72.reuse, R68, R88 ;  /* 0x000000444858723c */ /* 0x044ff00000001858 */
[C---:B---3--:R-:W-:Y:S08]  /*28a0*/  HMMA.16816.F32 R84, R72.reuse, R64, R84 ;  /* 0x000000404854723c */ /* 0x048ff00000001854 */
        /* <DEDUP_REMOVED lines=79> */
.L_x_1331:
[----:B------:R-:W-:Y:S05]  /*2da0*/  BSYNC B0 ;  /* 0x0000000000007941 */ /* 0x000fea0003800000 */
.L_x_1330:
[----:B------:R-:W0:Y:S02]  /*2db0*/  LDGDEPBAR ;  /* 0x00000000000079af */ /* 0x000e240000000000 */
.L_x_1329:
[----:B------:R-:W-:Y:S01]  /*2dc0*/  IMAD.SHL.U32 R6, R123, 0x2, RZ ;  /* 0x000000027b067824 */ /* 0x000fe200078e00ff */
[----:B------:R-:W-:Y:S01]  /*2dd0*/  LOP3.LUT R128, R128, 0x7ffffffc, RZ, 0xc0, !PT ;  /* 0x7ffffffc80807812 */ /* 0x000fe200078ec0ff */
[----:B--2---:R-:W-:Y:S01]  /*2de0*/  IMAD R56, R131, 0x8, R120 ;  /* 0x0000000883387824 */ /* 0x004fe200078e0278 */
[----:B------:R-:W-:Y:S01]  /*2df0*/  UIADD3 UR13, UR18, -0x61c88647, URZ ;  /* 0x9e3779b9120d7890 */ /* 0x000fe2000fffe03f */
[----:B------:R-:W-:Y:S01]  /*2e00*/  IMAD.WIDE.U32 R110, R138, -0x2daee0ad, RZ ;  /* 0xd2511f538a6e7825 */ /* 0x000fe200078e00ff */
[----:B------:R-:W-:Y:S01]  /*2e10*/  LOP3.LUT R6, R6, 0x6, RZ, 0xc0, !PT ;  /* 0x0000000606067812 */ /* 0x000fe200078ec0ff */
[----:B------:R-:W-:Y:S01]  /*2e20*/  UIADD3 UR12, UR19, -0x4498517b, URZ ;  /* 0xbb67ae85130c7890 */ /* 0x000fe2000fffe03f */
[----:B------:R-:W-:Y:S01]  /*2e30*/  STL.64 [R1+0xd0], R4 ;  /* 0x0000d00401007387 */ /* 0x000fe20000100a00 */
[----:B------:R-:W-:Y:S01]  /*2e40*/  IMAD.IADD R121, R121, 0x1, -R128 ;  /* 0x0000000179797824 */ /* 0x000fe200078e0a80 */
[----:B------:R-:W-:Y:S01]  /*2e50*/  UIADD3 UR10, UR19, 0x76cf5d0a, URZ ;  /* 0x76cf5d0a130a7890 */ /* 0x000fe2000fffe03f */
[----:B------:R-:W-:Y:S01]  /*2e60*/  IMAD R95, R7, 0x40, R6 ;  /* 0x00000040075f7824 */ /* 0x000fe200078e0206 */
[----:B------:R-:W-:Y:S01]  /*2e70*/  STL.64 [R1+0xc8], R200 ;  /* 0x0000c8c801007387 */ /* 0x000fe20000100a00 */
[----:B------:R-:W-:Y:S01]  /*2e80*/  UIADD3 UR11, UR18, 0x3c6ef372, URZ ;  /* 0x3c6ef372120b7890 */ /* 0x000fe2000fffe03f */
[----:B------:R-:W-:Y:S01]  /*2e90*/  IMAD.IADD R6, R127, 0x1, R125 ;  /* 0x000000017f067824 */ /* 0x000fe200078e027d */
[----:B------:R-:W-:Y:S01]  /*2ea0*/  UIADD3 UR9, UR18, -0x255992d5, URZ ;  /* 0xdaa66d2b12097890 */ /* 0x000fe2000fffe03f */
[C---:B-1----:R-:W-:Y:S01]  /*2eb0*/  IADD3 R65, R95.reuse, 0x1, RZ ;  /* 0x000000015f417810 */ /* 0x042fe20007ffe0ff */
[----:B------:R1:W-:Y:S01]  /*2ec0*/  STL.64 [R1+0xc0], R198 ;  /* 0x0000c0c601007387 */ /* 0x0003e20000100a00 */
[----:B------:R-:W-:Y:S01]  /*2ed0*/  IADD3 R67, R95, 0x8, RZ ;  /* 0x000000085f437810 */ /* 0x000fe20007ffe0ff */
[----:B------:R-:W-:Y:S01]  /*2ee0*/  UIADD3 UR8, UR19, 0x32370b8f, URZ ;  /* 0x32370b8f13087890 */ /* 0x000fe2000fffe03f */
[-C--:B------:R-:W-:Y:S01]  /*2ef0*/  ISETP.GE.AND P4, PT, R65, R122.reuse, PT ;  /* 0x0000007a4100720c */ /* 0x080fe20003f86270 */
[----:B------:R-:W-:Y:S01]  /*2f00*/  UIADD3 UR7, UR18, 0x78dde6e4, URZ ;  /* 0x78dde6e412077890 */ /* 0x000fe2000fffe03f */
[-C--:B------:R-:W-:Y:S01]  /*2f10*/  ISETP.GE.AND P3, PT, R67, R122.reuse, PT ;  /* 0x0000007a4300720c */ /* 0x080fe20003f66270 */
[----:B------:R-:W-:Y:S01]  /*2f20*/  UIADD3 UR6, UR19, -0x126145ec, URZ ;  /* 0xed9eba1413067890 */ /* 0x000fe2000fffe03f */
[C---:B------:R-:W-:Y:S01]  /*2f30*/  IADD3 R65, R95.reuse, 0x9, RZ ;  /* 0x000000095f417810 */ /* 0x040fe20007ffe0ff */
[----:B------:R-:W-:Y:S01]  /*2f40*/  UIADD3 UR5, UR18, 0x1715609d, URZ ;  /* 0x1715609d12057890 */ /* 0x000fe2000fffe03f */
[----:B------:R-:W-:Y:S01]  /*2f50*/  IADD3 R67, R95, 0x11, RZ ;  /* 0x000000115f437810 */ /* 0x000fe20007ffe0ff */
[----:B------:R-:W-:Y:S01]  /*2f60*/  UIADD3 UR4, UR19, -0x56f99767, URZ ;  /* 0xa906689913047890 */ /* 0x000fe2000fffe03f */
[----:B------:R-:W-:Y:S01]  /*2f70*/  FSEL R98, R55, -INF , !P4 ;  /* 0xff80000037627808 */ /* 0x000fe20006000000 */
[----:B------:R-:W-:Y:S01]  /*2f80*/  STL [R1+0xbc], R190 ;  /* 0x0000bcbe01007387 */ /* 0x000fe20000100800 */
[C---:B------:R-:W-:Y:S01]  /*2f90*/  IADD3 R55, R95.reuse, 0x20, RZ ;  /* 0x000000205f377810 */ /* 0x040fe20007ffe0ff */
[----:B------:R-:W-:Y:S01]  /*2fa0*/  UIADD3 UR15, UR18, -0x4ab325aa, URZ ;  /* 0xb54cda56120f7890 */ /* 0x000fe2000fffe03f */
[----:B------:R-:W-:Y:S01]  /*2fb0*/  IADD3 R69, R95, 0x10, RZ ;  /* 0x000000105f457810 */ /* 0x000fe20007ffe0ff */
[----:B------:R-:W-:Y:S01]  /*2fc0*/  STL [R1+0xb8], R189 ;  /* 0x0000b8bd01007387 */ /* 0x000fe20000100800 */
[-C--:B------:R-:W-:Y:S01]  /*2fd0*/  ISETP.GE.AND P2, PT, R65, R122.reuse, PT ;  /* 0x0000007a4100720c */ /* 0x080fe20003f46270 */
[----:B------:R-:W-:Y:S01]  /*2fe0*/  UIADD3 UR14, UR19, 0x646e171e, URZ ;  /* 0x646e171e130e7890 */ /* 0x000fe2000fffe03f */
[-C--:B------:R-:W-:Y:S01]  /*2ff0*/  ISETP.GE.AND P5, PT, R95, R122.reuse, PT ;  /* 0x0000007a5f00720c */ /* 0x080fe20003fa6270 */
[----:B------:R-:W-:Y:S01]  /*3000*/  STL [R1+0xb4], R188 ;  /* 0x0000b4bc01007387 */ /* 0x000fe20000100800 */
[----:B------:R-:W-:Y:S01]  /*3010*/  ISETP.GE.AND P6, PT, R67, R122, PT ;  /* 0x0000007a4300720c */ /* 0x000fe20003fc6270 */
[----:B------:R-:W-:Y:S01]  /*3020*/  IMAD R234, R252, 0x10000, R252 ;  /* 0x00010000fcea7824 */ /* 0x000fe200078e02fc */
[----:B------:R-:W-:Y:S01]  /*3030*/  FSEL R68, R50, -INF , !P3 ;  /* 0xff80000032447808 */ /* 0x000fe20005800000 */
[----:B------:R-:W-:Y:S01]  /*3040*/  IMAD.SHL.U32 R196, R6, 0x2, RZ ;  /* 0x0000000206c47824 */ /* 0x000fe200078e00ff */
[----:B------:R-:W-:-:S02]  /*3050*/  FSEL R75, R48, -INF , !P3 ;  /* 0xff800000304b7808 */ /* 0x000fc40005800000 */
[----:B------:R-:W-:Y:S02]  /*3060*/  FSEL R102, R46, -INF , !P3 ;  /* 0xff8000002e667808 */ /* 0x000fe40005800000 */
[----:B------:R-:W-:Y:S02]  /*3070*/  FSEL R92, R44, -INF , !P3 ;  /* 0xff8000002c5c7808 */ /* 0x000fe40005800000 */
[----:B------:R-:W-:Y:S02]  /*3080*/  IADD3 R67, R95, 0x18, RZ ;  /* 0x000000185f437810 */ /* 0x000fe40007ffe0ff */
[-C--:B------:R-:W-:Y:S02]  /*3090*/  ISETP.GE.AND P3, PT, R55, R122.reuse, PT ;  /* 0x0000007a3700720c */ /* 0x080fe40003f66270 */
[----:B------:R-:W-:Y:S02]  /*30a0*/  ISETP.GE.AND P0, PT, R69, R122, PT ;  /* 0x0000007a4500720c */ /* 0x000fe40003f06270 */
[----:B------:R-:W-:-:S02]  /*30b0*/  IADD3 R55, R95, 0x21, RZ ;  /* 0x000000215f377810 */ /* 0x000fc40007ffe0ff */
[----:B------:R-:W-:Y:S02]  /*30c0*/  IADD3 R69, R95, 0x19, RZ ;  /* 0x000000195f457810 */ /* 0x000fe40007ffe0ff */
[----:B------:R-:W-:Y:S02]  /*30d0*/  FSEL R70, R90, -INF , !P5 ;  /* 0xff8000005a467808 */ /* 0x000fe40006800000 */
[----:B------:R-:W-:Y:S01]  /*30e0*/  FSEL R65, R88, -INF , !P5 ;  /* 0xff80000058417808 */ /* 0x000fe20006800000 */
[----:B------:R-:W-:Y:S01]  /*30f0*/  IMAD.SHL.U32 R88, R121, 0x2, RZ ;  /* 0x0000000279587824 */ /* 0x000fe200078e00ff */
[----:B------:R-:W-:Y:S01]  /*3100*/  FSEL R101, R54, -INF , !P5 ;  /* 0xff80000036657808 */ /* 0x000fe20006800000 */
[----:B------:R-:W-:Y:S01]  /*3110*/  IMAD.SHL.U32 R54, R7, 0x2, RZ ;  /* 0x0000000207367824 */ /* 0x000fe200078e00ff */
[----:B------:R-:W-:Y:S01]  /*3120*/  FSEL R94, R52, -INF , !P5 ;  /* 0xff800000345e7808 */ /* 0x000fe20006800000 */
[----:B------:R-:W-:Y:S01]  /*3130*/  IMAD.WIDE.U32 R120, R56, -0x326172a9, RZ ;  /* 0xcd9e8d5738787825 */ /* 0x000fe200078e00ff */
[----:B------:R-:W-:-:S02]  /*3140*/  FSEL R96, R47, -INF , !P2 ;  /* 0xff8000002f607808 */ /* 0x000fc40005000000 */
[----:B------:R-:W-:Y:S01]  /*3150*/  ISETP.GE.AND P5, PT, R67, R122, PT ;  /* 0x0000007a4300720c */ /* 0x000fe20003fa6270 */
[----:B------:R-:W-:Y:S01]  /*3160*/  IMAD R88, R130, c[0x0][0x228], R88 ;  /* 0x00008a0082587a24 */ /* 0x000fe200078e0258 */
[----:B------:R-:W-:Y:S02]  /*3170*/  FSEL R72, R51, -INF , !P2 ;  /* 0xff80000033487808 */ /* 0x000fe40005000000 */
[----:B------:R-:W-:Y:S02]  /*3180*/  FSEL R97, R49, -INF , !P2 ;  /* 0xff80000031617808 */ /* 0x000fe40005000000 */
[----:B------:R-:W-:Y:S02]  /*3190*/  FSEL R103, R45, -INF , !P2 ;  /* 0xff8000002d677808 */ /* 0x000fe40005000000 */
[----:B------:R-:W-:Y:S02]  /*31a0*/  IADD3 R47, R95, 0x28, RZ ;  /* 0x000000285f2f7810 */ /* 0x000fe40007ffe0ff */
[----:B------:R-:W-:-:S02]  /*31b0*/  FSEL R71, R91, -INF , !P4 ;  /* 0xff8000005b477808 */ /* 0x000fc40006000000 */
[----:B------:R-:W-:Y:S02]  /*31c0*/  FSEL R73, R89, -INF , !P4 ;  /* 0xff80000059497808 */ /* 0x000fe40006000000 */
[----:B------:R-:W-:Y:S02]  /*31d0*/  FSEL R67, R53, -INF , !P4 ;  /* 0xff80000035437808 */ /* 0x000fe40006000000 */
[-C--:B------:R-:W-:Y:S02]  /*31e0*/  ISETP.GE.AND P2, PT, R55, R122.reuse, PT ;  /* 0x0000007a3700720c */ /* 0x080fe40003f46270 */
[----:B------:R-:W-:Y:S02]  /*31f0*/  ISETP.GE.AND P4, PT, R69, R122, PT ;  /* 0x0000007a4500720c */ /* 0x000fe40003f86270 */
[----:B------:R-:W-:Y:S02]  /*3200*/  IADD3 R55, R95, 0x29, RZ ;  /* 0x000000295f377810 */ /* 0x000fe40007ffe0ff */
[----:B------:R-:W-:-:S02]  /*3210*/  FSEL R46, R86, -INF , !P0 ;  /* 0xff800000562e7808 */ /* 0x000fc40004000000 */
[----:B------:R-:W-:Y:S02]  /*3220*/  FSEL R69, R84, -INF , !P0 ;  /* 0xff80000054457808 */ /* 0x000fe40004000000 */
[----:B------:R-:W-:Y:S02]  /*3230*/  FSEL R100, R42, -INF , !P0 ;  /* 0xff8000002a647808 */ /* 0x000fe40004000000 */
[----:B------:R-:W-:Y:S02]  /*3240*/  FSEL R93, R40, -INF , !P0 ;  /* 0xff800000285d7808 */ /* 0x000fe40004000000 */
[----:B------:R-:W-:Y:S02]  /*3250*/  ISETP.GE.AND P0, PT, R47, R122, PT ;  /* 0x0000007a2f00720c */ /* 0x000fe40003f06270 */
[----:B------:R-:W-:Y:S02]  /*3260*/  FSEL R44, R87, -INF , !P6 ;  /* 0xff800000572c7808 */ /* 0x000fe40007000000 */
[----:B------:R-:W-:-:S02]  /*3270*/  FSEL R47, R85, -INF , !P6 ;  /* 0xff800000552f7808 */ /* 0x000fc40007000000 */
[----:B------:R-:W-:Y:S02]  /*3280*/  FSEL R104, R43, -INF , !P6 ;  /* 0xff8000002b687808 */ /* 0x000fe40007000000 */
[----:B------:R-:W-:Y:S02]  /*3290*/  FSEL R87, R41, -INF , !P6 ;  /* 0xff80000029577808 */ /* 0x000fe40007000000 */
[----:B------:R-:W-:Y:S02]  /*32a0*/  ISETP.GE.AND P6, PT, R55, R122, PT ;  /* 0x0000007a3700720c */ /* 0x000fe40003fc6270 */
[----:B------:R-:W-:Y:S02]  /*32b0*/  IADD3 R55, R95, 0x30, RZ ;  /* 0x000000305f377810 */ /* 0x000fe40007ffe0ff */
        /* <DEDUP_REMOVED lines=18> */
[----:B------:R-:W-:Y:S02]  /*33e0*/  IADD3 R55, R56, 0x4, RZ ;  /* 0x0000000438377810 */ /* 0x000fe40007ffe0ff */
[----:B------:R-:W-:-:S02]  /*33f0*/  LOP3.LUT R91, R54, UR19, RZ, 0x3c, !PT ;  /* 0x00000013365b7c12 */ /* 0x000fc4000f8e3cff */
[----:B------:R-:W-:Y:S01]  /*3400*/  LOP3.LUT R89, R89, UR19, RZ, 0x3c, !PT ;  /* 0x0000001359597c12 */ /* 0x000fe2000f8e3cff */
[----:B------:R-:W-:Y:S01]  /*3410*/  IMAD.WIDE.U32 R114, R55, -0x326172a9, RZ ;  /* 0xcd9e8d5737727825 */ /* 0x000fe200078e00ff */
[----:B------:R-:W-:Y:S02]  /*3420*/  LOP3.LUT R134, R111, R91, RZ, 0x3c, !PT ;  /* 0x0000005b6f867212 */ /* 0x000fe400078e3cff */
[----:B------:R-:W-:Y:S01]  /*3430*/  LOP3.LUT R54, R3, UR18, RZ, 0x3c, !PT ;  /* 0x0000001203367c12 */ /* 0x000fe2000f8e3cff */
[----:B------:R-:W-:Y:S01]  /*3440*/  IMAD.WIDE.U32 R90, R55, -0x326172a9, RZ ;  /* 0xcd9e8d57375a7825 */ /* 0x000fe200078e00ff */
[CC--:B------:R-:W-:Y:S02]  /*3450*/  LOP3.LUT R140, R111.reuse, R89.reuse, RZ, 0x3c, !PT ;  /* 0x000000596f8c7212 */ /* 0x0c0fe400078e3cff */
[----:B------:R-:W-:Y:S01]  /*3460*/  LOP3.LUT R150, R111, R89, RZ, 0x3c, !PT ;  /* 0x000000596f967212 */ /* 0x000fe200078e3cff */
[----:B------:R-:W-:Y:S01]  /*3470*/  IMAD.WIDE.U32 R134, R134, -0x326172a9, RZ ;  /* 0xcd9e8d5786867825 */ /* 0x000fe200078e00ff */
[----:B------:R-:W-:-:S02]  /*3480*/  LOP3.LUT R230, R115, R54, RZ, 0x3c, !PT ;  /* 0x0000003673e67212 */ /* 0x000fc400078e3cff */
[-C--:B------:R-:W-:Y:S01]  /*3490*/  LOP3.LUT R152, R121, R54.reuse, RZ, 0x3c, !PT ;  /* 0x0000003679987212 */ /* 0x080fe200078e3cff */
[----:B------:R-:W-:Y:S01]  /*34a0*/  IMAD.WIDE.U32 R140, R140, -0x326172a9, RZ ;  /* 0xcd9e8d578c8c7825 */ /* 0x000fe200078e00ff */
[----:B------:R-:W-:Y:S02]  /*34b0*/  LOP3.LUT R228, R91, R54, RZ, 0x3c, !PT ;  /* 0x000000365be47212 */ /* 0x000fe400078e3cff */
[----:B------:R-:W-:Y:S01]  /*34c0*/  IADD3 R95, R95, 0x39, RZ ;  /* 0x000000395f5f7810 */ /* 0x000fe20007ffe0ff */
[----:B------:R-:W-:Y:S01]  /*34d0*/  IMAD.WIDE.U32 R150, R150, -0x326172a9, RZ ;  /* 0xcd9e8d5796967825 */ /* 0x000fe200078e00ff */
[----:B------:R-:W-:Y:S02]  /*34e0*/  FSEL R218, R83, -INF , !P2 ;  /* 0xff80000053da7808 */ /* 0x000fe40005000000 */
[----:B------:R-:W-:Y:S01]  /*34f0*/  FSEL R219, R81, -INF , !P2 ;  /* 0xff80000051db7808 */ /* 0x000fe20005000000 */
[----:B------:R-:W-:Y:S01]  /*3500*/  IMAD.WIDE.U32 R152, R152, -0x2daee0ad, RZ ;  /* 0xd2511f5398987825 */ /* 0x000fe200078e00ff */
[----:B------:R-:W-:-:S02]  /*3510*/  FSEL R148, R31, -INF , !P2 ;  /* 0xff8000001f947808 */ /* 0x000fc40005000000 */
[----:B------:R-:W-:Y:S01]  /*3520*/  FSEL R129, R29, -INF , !P2 ;  /* 0xff8000001d817808 */ /* 0x000fe20005000000 */
[----:B------:R-:W-:Y:S01]  /*3530*/  IMAD.WIDE.U32 R230, R230, -0x2daee0ad, RZ ;  /* 0xd2511f53e6e67825 */ /* 0x000fe200078e00ff */
[----:B------:R-:W-:Y:S02]  /*3540*/  ISETP.GE.AND P2, PT, R95, R122, PT ;  /* 0x0000007a5f00720c */ /* 0x000fe40003f46270 */
[--C-:B------:R-:W-:Y:S01]  /*3550*/  LOP3.LUT R123, R135, UR13, R120.reuse, 0x96, !PT ;  /* 0x0000000d877b7c12 */ /* 0x100fe2000f8e9678 */
[----:B------:R-:W-:Y:S01]  /*3560*/  IMAD.WIDE.U32 R228, R228, -0x2daee0ad, RZ ;  /* 0xd2511f53e4e47825 */ /* 0x000fe200078e00ff */
[--C-:B------:R-:W-:Y:S02]  /*3570*/  LOP3.LUT R122, R141, UR13, R120.reuse, 0x96, !PT ;  /* 0x0000000d8d7a7c12 */ /* 0x100fe4000f8e9678 */
[----:B------:R-:W-:Y:S01]  /*3580*/  LOP3.LUT R111, R151, UR13, R120, 0x96, !PT ;  /* 0x0000000d976f7c12 */ /* 0x000fe2000f8e9678 */
[----:B------:R-:W-:Y:S01]  /*3590*/  IMAD.WIDE.U32 R162, R123, -0x2daee0ad, RZ ;  /* 0xd2511f537ba27825 */ /* 0x000fe200078e00ff */
[----:B------:R-:W-:-:S02]  /*35a0*/  LOP3.LUT R3, R135, UR13, R114, 0x96, !PT ;  /* 0x0000000d87037c12 */ /* 0x000fc4000f8e9672 */
[--C-:B------:R-:W-:Y:S01]  /*35b0*/  LOP3.LUT R132, R153, UR12, R110.reuse, 0x96, !PT ;  /* 0x0000000c99847c12 */ /* 0x100fe2000f8e966e */
[----:B------:R-:W-:Y:S01]  /*35c0*/  IMAD.WIDE.U32 R122, R122, -0x2daee0ad, RZ ;  /* 0xd2511f537a7a7825 */ /* 0x000fe200078e00ff */
[--C-:B------:R-:W-:Y:S02]  /*35d0*/  LOP3.LUT R128, R231, UR12, R110.reuse, 0x96, !PT ;  /* 0x0000000ce7807c12 */ /* 0x100fe4000f8e966e */
[----:B------:R-:W-:Y:S01]  /*35e0*/  LOP3.LUT R110, R229, UR12, R110, 0x96, !PT ;  /* 0x0000000ce56e7c12 */ /* 0x000fe2000f8e966e */
[----:B------:R-:W-:Y:S01]  /*35f0*/  IMAD.WIDE.U32 R156, R111, -0x2daee0ad, RZ ;  /* 0xd2511f536f9c7825 */ /* 0x000fe200078e00ff */
[----:B------:R-:W-:Y:S02]  /*3600*/  LOP3.LUT R108, R135, UR13, R90, 0x96, !PT ;  /* 0x0000000d876c7c12 */ /* 0x000fe4000f8e965a */
[----:B------:R-:W-:Y:S01]  /*3610*/  FSEL R160, R118, -INF , !P3 ;  /* 0xff80000076a07808 */ /* 0x000fe20005800000 */
[----:B------:R-:W-:Y:S01]  /*3620*/  IMAD.WIDE.U32 R164, R3, -0x2daee0ad, RZ ;  /* 0xd2511f5303a47825 */ /* 0x000fe200078e00ff */
[----:B------:R-:W-:-:S02]  /*3630*/  FMNMX.FTZ R3, R94, R67, !PT ;  /* 0x000000435e037209 */ /* 0x000fc40007810000 */
[--C-:B------:R-:W-:Y:S01]  /*3640*/  LOP3.LUT R111, R157, UR10, R152.reuse, 0x96, !PT ;  /* 0x0000000a9d6f7c12 */ /* 0x100fe2000f8e9698 */
[----:B-1----:R-:W-:Y:S01]  /*3650*/  IMAD.WIDE.U32 R198, R110, -0x326172a9, RZ ;  /* 0xcd9e8d576ec67825 */ /* 0x002fe200078e00ff */
[----:B------:R-:W-:Y:S02]  /*3660*/  LOP3.LUT R110, R123, UR10, R152, 0x96, !PT ;  /* 0x0000000a7b6e7c12 */ /* 0x000fe4000f8e9698 */
[----:B------:R-:W-:Y:S01]  /*3670*/  FSEL R159, R116, -INF , !P3 ;  /* 0xff800000749f7808 */ /* 0x000fe20005800000 */
[----:B------:R-:W-:Y:S01]  /*3680*/  IMAD.WIDE.U32 R168, R108, -0x2daee0ad, RZ ;  /* 0xd2511f536ca87825 */ /* 0x000fe200078e00ff */
[----:B------:R-:W-:Y:S02]  /*3690*/  FMNMX.FTZ R108, R92, R3, !PT ;  /* 0x000000035c6c7209 */ /* 0x000fe40007810000 */
[----:B------:R-:W-:Y:S01]  /*36a0*/  LOP3.LUT R118, R199, UR11, R150, 0x96, !PT ;  /* 0x0000000bc7767c12 */ /* 0x000fe2000f8e9696 */
[----:B------:R-:W-:Y:S01]  /*36b0*/  IMAD.WIDE.U32 R154, R132, -0x326172a9, RZ ;  /* 0xcd9e8d57849a7825 */ /* 0x000fe200078e00ff */
[----:B------:R-:W-:-:S02]  /*36c0*/  FMNMX.FTZ R108, R103, R108, !PT ;  /* 0x0000006c676c7209 */ /* 0x000fc40007810000 */
[----:B------:R-:W-:Y:S01]  /*36d0*/  LOP3.LUT R116, R163, UR10, R152, 0x96, !PT ;  /* 0x0000000aa3747c12 */ /* 0x000fe2000f8e9698 */
[----:B------:R-:W-:Y:S01]  /*36e0*/  IMAD.WIDE.U32 R166, R110, -0x326172a9, RZ ;  /* 0xcd9e8d576ea67825 */ /* 0x000fe200078e00ff */
[C---:B------:R-:W-:Y:S02]  /*36f0*/  LOP3.LUT R172, R155.reuse, UR11, R150, 0x96, !PT ;  /* 0x0000000b9bac7c12 */ /* 0x040fe4000f8e9696 */
[----:B------:R-:W-:Y:S01]  /*3700*/  LOP3.LUT R153, R155, UR11, R134, 0x96, !PT ;  /* 0x0000000b9b997c12 */ /* 0x000fe2000f8e9686 */
[----:B------:R-:W-:Y:S01]  /*3710*/  IMAD.WIDE.U32 R110, R111, -0x326172a9, RZ ;  /* 0xcd9e8d576f6e7825 */ /* 0x000fe200078e00ff */
[----:B------:R-:W-:Y:S02]  /*3720*/  FMNMX.FTZ R108, R93, R108, !PT ;  /* 0x0000006c5d6c7209 */ /* 0x000fe40007810000 */
[----:B------:R-:W-:Y:S01]  /*3730*/  FSEL R135, R117, -INF , !P2 ;  /* 0xff80000075877808 */ /* 0x000fe20005000000 */
[----:B------:R-:W-:Y:S01]  /*3740*/  IMAD.WIDE.U32 R152, R153, -0x2daee0ad, RZ ;  /* 0xd2511f5399987825 */ /* 0x000fe200078e00ff */
[----:B------:R-:W-:-:S02]  /*3750*/  LOP3.LUT R150, R111, UR9, R154, 0x96, !PT ;  /* 0x000000096f967c12 */ /* 0x000fc4000f8e969a */
[----:B------:R-:W-:Y:S01]  /*3760*/  FMNMX.FTZ R111, R101, R98, !PT ;  /* 0x00000062656f7209 */ /* 0x000fe20007810000 */
[----:B------:R-:W-:Y:S01]  /*3770*/  IMAD.WIDE.U32 R4, R128, -0x326172a9, RZ ;  /* 0xcd9e8d5780047825 */ /* 0x000fe200078e00ff */
[----:B------:R-:W-:Y:S02]  /*3780*/  FMNMX.FTZ R3, R87, R108, !PT ;  /* 0x0000006c57037209 */ /* 0x000fe40007810000 */
[----:B------:R-:W-:Y:S01]  /*3790*/  FMNMX.FTZ R111, R102, R111, !PT ;  /* 0x0000006f666f7209 */ /* 0x000fe20007810000 */
[----:B------:R-:W-:Y:S01]  /*37a0*/  IMAD.WIDE.U32 R116, R116, -0x326172a9, RZ ;  /* 0xcd9e8d5774747825 */ /* 0x000fe200078e00ff */
[----:B------:R-:W-:Y:S02]  /*37b0*/  FMNMX.FTZ R128, R66, R3, !PT ;  /* 0x0000000342807209 */ /* 0x000fe40007810000 */
[----:B------:R-:W-:Y:S01]  /*37c0*/  FMNMX.FTZ R111, R96, R111, !PT ;  /* 0x0000006f606f7209 */ /* 0x000fe20007810000 */
[----:B------:R-:W-:Y:S01]  /*37d0*/  IMAD R95, R133, 0x40, R2 ;  /* 0x00000040855f7824 */ /* 0x000fe200078e0202 */
[----:B------:R-:W-:Y:S01]  /*37e0*/  LOP3.LUT R162, R153, UR8, R162, 0x96, !PT ;  /* 0x0000000899a27c12 */ /* 0x000fe2000f8e96a2 */
[----:B------:R-:W-:Y:S01]  /*37f0*/  IMAD.WIDE.U32 R172, R172, -0x2daee0ad, RZ ;  /* 0xd2511f53acac7825 */ /* 0x000fe200078e00ff */
[----:B------:R-:W-:-:S02]  /*3800*/  FMNMX.FTZ R128, R109, R128, !PT ;  /* 0x000000806d807209 */ /* 0x000fc40007810000 */
[----:B------:R-:W-:Y:S01]  /*3810*/  FMNMX.FTZ R111, R100, R111, !PT ;  /* 0x0000006f646f7209 */ /* 0x000fe20007810000 */
[----:B------:R-:W-:Y:S01]  /*3820*/  IMAD.WIDE.U32 R162, R162, -0x326172a9, RZ ;  /* 0xcd9e8d57a2a27825 */ /* 0x000fe200078e00ff */
[----:B------:R-:W-:Y:S02]  /*3830*/  FMNMX.FTZ R128, R139, R128, !PT ;  /* 0x000000808b807209 */ /* 0x000fe40007810000 */
[----:B------:R-:W-:Y:S02]  /*3840*/  FMNMX.FTZ R111, R104, R111, !PT ;  /* 0x0000006f686f7209 */ /* 0x000fe40007810000 */
[--C-:B------:R-:W-:Y:S02]  /*3850*/  LOP3.LUT R184, R155, UR11, R140.reuse, 0x96, !PT ;  /* 0x0000000b9bb87c12 */ /* 0x100fe4000f8e968c */
[----:B------:R-:W-:Y:S02]  /*3860*/  LOP3.LUT R231, R5, UR11, R140, 0x96, !PT ;  /* 0x0000000b05e77c12 */ /* 0x000fe4000f8e968c */
[----:B------:R-:W-:Y:S01]  /*3870*/  FSEL R131, R20, -INF , !P0 ;  /* 0xff80000014837808 */ /* 0x000fe20004000000 */
[----:B------:R-:W-:Y:S01]  /*3880*/  IMAD.WIDE.U32 R184, R184, -0x2daee0ad, RZ ;  /* 0xd2511f53b8b87825 */ /* 0x000fe200078e00ff */
[----:B------:R-:W-:-:S02]  /*3890*/  LOP3.LUT R140, R163, UR7, R116, 0x96, !PT ;  /* 0x00000007a38c7c12 */ /* 0x000fc4000f8e9674 */
[----:B------:R-:W-:Y:S02]  /*38a0*/  LOP3.LUT R174, R163, UR7, R116, 0x96, !PT ;  /* 0x00000007a3ae7c12 */ /* 0x000fe4000f8e9674 */
[----:B------:R-:W-:Y:S02]  /*38b0*/  FMNMX.FTZ R128, R129, R128, !PT ;  /* 0x0000008081807209 */ /* 0x000fe40007810000 */
[----:B------:R-:W-:Y:S01]  /*38c0*/  FMNMX.FTZ R116, R106, R111, !PT ;  /* 0x0000006f6a747209 */ /* 0x000fe20007810000 */
[----:B------:R-:W-:Y:S01]  /*38d0*/  IMAD.WIDE.U32 R174, R174, -0x2daee0ad, RZ ;  /* 0xd2511f53aeae7825 */ /* 0x000fe200078e00ff */
[----:B------:R-:W-:Y:S02]  /*38e0*/  IADD3 R95, R95, -0x40, RZ ;  /* 0xffffffc05f5f7810 */ /* 0x000fe40007ffe0ff */
[----:B------:R-:W-:Y:S02]  /*38f0*/  FSEL R143, R21, -INF , !P6 ;  /* 0xff800000158f7808 */ /* 0x000fe40007000000 */
[----:B------:R-:W-:-:S02]  /*3900*/  FMNMX.FTZ R128, R131, R128, !PT ;  /* 0x0000008083807209 */ /* 0x000fc40007810000 */
[----:B------:R-:W-:Y:S02]  /*3910*/  FMNMX.FTZ R149, R107, R116, !PT ;  /* 0x000000746b957209 */ /* 0x000fe40007810000 */
[----:B------:R-:W-:Y:S02]  /*3920*/  FSEL R124, R26, -INF , !P0 ;  /* 0xff8000001a7c7808 */ /* 0x000fe40004000000 */
[----:B------:R-:W-:Y:S02]  /*3930*/  FSEL R193, R24, -INF , !P0 ;  /* 0xff80000018c17808 */ /* 0x000fe40004000000 */
[----:B------:R-:W-:Y:S02]  /*3940*/  FSEL R144, R22, -INF , !P0 ;  /* 0xff80000016907808 */ /* 0x000fe40004000000 */
[----:B------:R-:W-:Y:S02]  /*3950*/  SHF.R.S32.HI R112, RZ, 0x1f, R88 ;  /* 0x0000001fff707819 */ /* 0x000fe40000011458 */
[----:B------:R-:W-:-:S02]  /*3960*/  IADD3 R113, P0, R95, R88, RZ ;  /* 0x000000585f717210 */ /* 0x000fc40007f1e0ff */
[----:B------:R-:W-:Y:S02]  /*3970*/  FSEL R137, R16, -INF , !P5 ;  /* 0xff80000010897808 */ /* 0x000fe40006800000 */
[----:B------:R-:W-:Y:S02]  /*3980*/  FMNMX.FTZ R128, R143, R128, !PT ;  /* 0x000000808f807209 */ /* 0x000fe40007810000 */
[----:B------:R-:W-:Y:S02]  /*3990*/  FMNMX.FTZ R149, R146, R149, !PT ;  /* 0x0000009592957209 */ /* 0x000fe40007810000 */
[----:B------:R-:W-:Y:S02]  /*39a0*/  LEA.HI.X.SX32 R112, R95, R112, 0x1, P0 ;  /* 0x000000705f707211 */ /* 0x000fe400000f0eff */
[----:B------:R-:W-:Y:S02]  /*39b0*/  FSEL R95, R17, -INF , !P4 ;  /* 0xff800000115f7808 */ /* 0x000fe40006000000 */
[----:B------:R-:W-:-:S02]  /*39c0*/  FMNMX.FTZ R128, R137, R128, !PT ;  /* 0x0000008089807209 */ /* 0x000fc40007810000 */
[----:B------:R-:W-:Y:S02]  /*39d0*/  FMNMX.FTZ R149, R148, R149, !PT ;  /* 0x0000009594957209 */ /* 0x000fe40007810000 */
[----:B------:R-:W-:Y:S02]  /*39e0*/  FMNMX.FTZ R128, R95, R128, !PT ;  /* 0x000000805f807209 */ /* 0x000fe40007810000 */
[----:B------:R-:W-:Y:S02]  /*39f0*/  FSEL R142, R23, -INF , !P6 ;  /* 0xff800000178e7808 */ /* 0x000fe40007000000 */
[----:B------:R-:W-:Y:S02]  /*3a00*/  FMNMX.FTZ R149, R144, R149, !PT ;  /* 0x0000009590957209 */ /* 0x000fe40007810000 */
[----:B------:R-:W-:Y:S02]  /*3a10*/  LOP3.LUT R176, R117, UR9, R154, 0x96, !PT ;  /* 0x0000000975b07c12 */ /* 0x000fe4000f8e969a */
[----:B------:R-:W-:-:S02]  /*3a20*/  FMNMX.FTZ R128, R159, R128, !PT ;  /* 0x000000809f807209 */ /* 0x000fc40007810000 */
[----:B------:R-:W-:Y:S01]  /*3a30*/  FSEL R136, R18, -INF , !P5 ;  /* 0xff80000012887808 */ /* 0x000fe20006800000 */
[----:B------:R-:W-:Y:S01]  /*3a40*/  IMAD.WIDE.U32 R176, R176, -0x2daee0ad, RZ ;  /* 0xd2511f53b0b07825 */ /* 0x000fe200078e00ff */
[----:B------:R-:W-:Y:S02]  /*3a50*/  FMNMX.FTZ R149, R142, R149, !PT ;  /* 0x000000958e957209 */ /* 0x000fe40007810000 */
[----:B------:R-:W-:Y:S02]  /*3a60*/  LOP3.LUT R156, R173, UR8, R156, 0x96, !PT ;  /* 0x00000008ad9c7c12 */ /* 0x000fe4000f8e969c */
[----:B------:R-:W-:Y:S02]  /*3a70*/  FMNMX.FTZ R128, R135, R128, !PT ;  /* 0x0000008087807209 */ /* 0x000fe40007810000 */
[----:B------:R-:W-:Y:S01]  /*3a80*/  FSEL R130, R19, -INF , !P4 ;  /* 0xff80000013827808 */ /* 0x000fe20006000000 */
[----:B------:R-:W-:Y:S01]  /*3a90*/  IMAD.WIDE.U32 R156, R156, -0x326172a9, RZ ;  /* 0xcd9e8d579c9c7825 */ /* 0x000fe200078e00ff */
[----:B------:R-:W-:Y:S01]  /*3aa0*/  FMNMX.FTZ R149, R136, R149, !PT ;  /* 0x0000009588957209 */ /* 0x000fe20007810000 */
[----:B------:R-:W1:Y:S01]  /*3ab0*/  SHFL.BFLY PT, R111, R128, 0x2, 0x1f ;  /* 0x0c401f00806f7f89 */ /* 0x000e6200000e0000 */
[----:B------:R-:W-:-:S02]  /*3ac0*/  LOP3.LUT R226, R165, UR10, R230, 0x96, !PT ;  /* 0x0000000aa5e27c12 */ /* 0x000fc4000f8e96e6 */
[----:B------:R-:W-:Y:S02]  /*3ad0*/  LOP3.LUT R182, R167, UR9, R154, 0x96, !PT ;  /* 0x00000009a7b67c12 */ /* 0x000fe4000f8e969a */
[----:B------:R-:W-:Y:S01]  /*3ae0*/  FMNMX.FTZ R149, R130, R149, !PT ;  /* 0x0000009582957209 */ /* 0x000fe20007810000 */
[----:B------:R-:W-:Y:S01]  /*3af0*/  IMAD.WIDE.U32 R226, R226, -0x326172a9, RZ ;  /* 0xcd9e8d57e2e27825 */ /* 0x000fe200078e00ff */
[----:B------:R-:W-:Y:S02]  /*3b00*/  LOP3.LUT R152, R177, UR6, R152, 0x96, !PT ;  /* 0x00000006b1987c12 */ /* 0x000fe4000f8e9698 */
[----:B------:R-:W-:Y:S01]  /*3b10*/  LOP3.LUT R180, R185, UR8, R122, 0x96, !PT ;  /* 0x00000008b9b47c12 */ /* 0x000fe2000f8e967a */
[----:B------:R-:W-:Y:S01]  /*3b20*/  IMAD.WIDE.U32 R182, R182, -0x2daee0ad, RZ ;  /* 0xd2511f53b6b67825 */ /* 0x000fe200078e00ff */
[----:B------:R-:W-:Y:S02]  /*3b30*/  FSEL R178, R119, -INF , !P2 ;  /* 0xff80000077b27808 */ /* 0x000fe40005000000 */
[----:B------:R-:W-:Y:S01]  /*3b40*/  FMNMX.FTZ R149, R160, R149, !PT ;  /* 0x00000095a0957209 */ /* 0x000fe20007810000 */
[----:B------:R-:W-:Y:S01]  /*3b50*/  IMAD.WIDE.U32 R152, R152, -0x326172a9, RZ ;  /* 0xcd9e8d5798987825 */ /* 0x000fe200078e00ff */
[----:B------:R-:W-:-:S02]  /*3b60*/  LOP3.LUT R110, R157, UR7, R110, 0x96, !PT ;  /* 0x000000079d6e7c12 */ /* 0x000fc4000f8e966e */
[----:B------:R-:W-:Y:S01]  /*3b70*/  LOP3.LUT R170, R5, UR11, R134, 0x96, !PT ;  /* 0x0000000b05aa7c12 */ /* 0x000fe2000f8e9686 */
[----:B------:R-:W-:Y:S01]  /*3b80*/  IMAD.WIDE.U32 R180, R180, -0x326172a9, RZ ;  /* 0xcd9e8d57b4b47825 */ /* 0x000fe200078e00ff */
[----:B------:R-:W-:Y:S02]  /*3b90*/  LOP3.LUT R248, R227, UR9, R4, 0x96, !PT ;  /* 0x00000009e3f87c12 */ /* 0x000fe4000f8e9604 */
[----:B------:R-:W-:Y:S01]  /*3ba0*/  LOP3.LUT R108, R183, UR6, R184, 0x96, !PT ;  /* 0x00000006b76c7c12 */ /* 0x000fe2000f8e96b8 */
[----:B------:R-:W-:Y:S01]  /*3bb0*/  IMAD.WIDE.U32 R200, R110, -0x2daee0ad, RZ ;  /* 0xd2511f536ec87825 */ /* 0x000fe200078e00ff */
[----:B------:R-:W-:Y:S02]  /*3bc0*/  FMNMX.FTZ R149, R178, R149, !PT ;  /* 0x00000095b2957209 */ /* 0x000fe40007810000 */
[C-C-:B------:R-:W-:Y:S01]  /*3bd0*/  LOP3.LUT R116, R153.reuse, UR5, R162.reuse, 0x96, !PT ;  /* 0x0000000599747c12 */ /* 0x140fe2000f8e96a2 */
[----:B------:R-:W-:Y:S01]  /*3be0*/  IMAD.WIDE.U32 R170, R170, -0x2daee0ad, RZ ;  /* 0xd2511f53aaaa7825 */ /* 0x000fe200078e00ff */
[----:B------:R-:W-:-:S02]  /*3bf0*/  LOP3.LUT R110, R153, UR5, R162, 0x96, !PT ;  /* 0x00000005996e7c12 */ /* 0x000fc4000f8e96a2 */
[----:B------:R-:W-:Y:S01]  /*3c00*/  LOP3.LUT R166, R181, UR7, R166, 0x96, !PT ;  /* 0x00000007b5a67c12 */ /* 0x000fe2000f8e96a6 */
[----:B------:R-:W-:Y:S01]  /*3c10*/  IMAD.WIDE.U32 R248, R248, -0x2daee0ad, RZ ;  /* 0xd2511f53f8f87825 */ /* 0x000fe200078e00ff */
[----:B------:R-:W-:Y:S02]  /*3c20*/  LOP3.LUT R164, R171, UR8, R164, 0x96, !PT ;  /* 0x00000008aba47c12 */ /* 0x000fe4000f8e96a4 */
[----:B------:R-:W-:Y:S01]  /*3c30*/  LOP3.LUT R115, R151, UR13, R90, 0x96, !PT ;  /* 0x0000000d97737c12 */ /* 0x000fe2000f8e965a */
[----:B------:R-:W-:Y:S01]  /*3c40*/  IMAD.WIDE.U32 R162, R108, -0x326172a9, RZ ;  /* 0xcd9e8d576ca27825 */ /* 0x000fe200078e00ff */
[----:B------:R-:W-:Y:S01]  /*3c50*/  LOP3.LUT R3, R249, UR6, R170, 0x96, !PT ;  /* 0x00000006f9037c12 */ /* 0x000fe2000f8e96aa */
[----:B------:R-:W2:Y:S01]  /*3c60*/  SHFL.BFLY PT, R108, R149, 0x2, 0x1f ;  /* 0x0c401f00956c7f89 */ /* 0x000ea200000e0000 */
[----:B------:R-:W-:Y:S01]  /*3c70*/  LOP3.LUT R122, R169, UR10, R228, 0x96, !PT ;  /* 0x0000000aa97a7c12 */ /* 0x000fe2000f8e96e4 */
[----:B------:R-:W-:Y:S01]  /*3c80*/  IMAD.WIDE.U32 R166, R166, -0x2daee0ad, RZ ;  /* 0xd2511f53a6a67825 */ /* 0x000fe200078e00ff */
[----:B------:R-:W-:-:S02]  /*3c90*/  LOP3.LUT R168, R171, UR8, R168, 0x96, !PT ;  /* 0x00000008aba87c12 */ /* 0x000fc4000f8e96a8 */
[----:B------:R-:W-:Y:S01]  /*3ca0*/  LOP3.LUT R114, R141, UR13, R114, 0x96, !PT ;  /* 0x0000000d8d727c12 */ /* 0x000fe2000f8e9672 */
[----:B------:R-:W-:Y:S01]  /*3cb0*/  IMAD.WIDE.U32 R150, R150, -0x2daee0ad, RZ ;  /* 0xd2511f5396967825 */ /* 0x000fe200078e00ff */
[----:B------:R-:W-:Y:S02]  /*3cc0*/  LOP3.LUT R132, R167, UR4, R182, 0x96, !PT ;  /* 0x00000004a7847c12 */ /* 0x000fe4000f8e96b6 */
[----:B-1----:R-:W-:Y:S01]  /*3cd0*/  FMNMX.FTZ R111, R128, R111, !PT ;  /* 0x0000006f806f7209 */ /* 0x002fe20007810000 */
[----:B------:R-:W-:Y:S01]  /*3ce0*/  IMAD.WIDE.U32 R164, R164, -0x326172a9, RZ ;  /* 0xcd9e8d57a4a47825 */ /* 0x000fe200078e00ff */
[----:B------:R-:W-:Y:S02]  /*3cf0*/  LOP3.LUT R172, R151, UR6, R172, 0x96, !PT ;  /* 0x0000000697ac7c12 */ /* 0x000fe4000f8e96ac */
[----:B------:R-:W-:Y:S01]  /*3d00*/  LOP3.LUT R117, R117, UR9, R154, 0x96, !PT ;  /* 0x0000000975757c12 */ /* 0x000fe2000f8e969a */
[----:B------:R-:W-:Y:S01]  /*3d10*/  IMAD.WIDE.U32 R188, R3, -0x326172a9, RZ ;  /* 0xcd9e8d5703bc7825 */ /* 0x000fe200078e00ff */
[----:B------:R-:W-:-:S02]  /*3d20*/  LOP3.LUT R226, R165, UR7, R226, 0x96, !PT ;  /* 0x00000007a5e27c12 */ /* 0x000fc4000f8e96e2 */
[----:B------:R-:W-:Y:S01]  /*3d30*/  LOP3.LUT R180, R163, UR5, R180, 0x96, !PT ;  /* 0x00000005a3b47c12 */ /* 0x000fe2000f8e96b4 */
[----:B------:R-:W-:Y:S01]  /*3d40*/  IMAD.WIDE.U32 R122, R122, -0x326172a9, RZ ;  /* 0xcd9e8d577a7a7825 */ /* 0x000fe200078e00ff */
[----:B------:R-:W-:Y:S02]  /*3d50*/  LOP3.LUT R3, R189, UR5, R164, 0x96, !PT ;  /* 0x00000005bd037c12 */ /* 0x000fe4000f8e96a4 */
[----:B------:R-:W-:Y:S01]  /*3d60*/  LOP3.LUT R150, R201, UR4, R150, 0x96, !PT ;  /* 0x00000004c9967c12 */ /* 0x000fe2000f8e9696 */
[----:B------:R-:W-:Y:S01]  /*3d70*/  IMAD.WIDE.U32 R168, R168, -0x326172a9, RZ ;  /* 0xcd9e8d57a8a87825 */ /* 0x000fe200078e00ff */
[----:B------:R-:W-:Y:S02]  /*3d80*/  LOP3.LUT R154, R123, UR9, R198, 0x96, !PT ;  /* 0x000000097b9a7c12 */ /* 0x000fe4000f8e96c6 */
[----:B--2---:R-:W-:Y:S01]  /*3d90*/  FMNMX.FTZ R108, R149, R108, !PT ;  /* 0x0000006c956c7209 */ /* 0x004fe20007810000 */
[----:B------:R-:W-:Y:S01]  /*3da0*/  IMAD.WIDE.U32 R140, R140, -0x2daee0ad, RZ ;  /* 0xd2511f538c8c7825 */ /* 0x000fe200078e00ff */
[----:B------:R-:W-:-:S02]  /*3db0*/  LOP3.LUT R122, R169, UR7, R122, 0x96, !PT ;  /* 0x00000007a97a7c12 */ /* 0x000fc4000f8e967a */
[----:B------:R-:W-:Y:S01]  /*3dc0*/  FSEL R89, R15, -INF , !P4 ;  /* 0xff8000000f597808 */ /* 0x000fe20006000000 */
[----:B------:R-:W-:Y:S01]  /*3dd0*/  IMAD.WIDE.U32 R164, R132, -0x326172a9, RZ ;  /* 0xcd9e8d5784a47825 */ /* 0x000fe200078e00ff */
[----:B------:R-:W-:Y:S01]  /*3de0*/  LOP3.LUT R119, R141, UR4, R176, 0x96, !PT ;  /* 0x000000048d777c12 */ /* 0x000fe2000f8e96b0 */
[----:B------:R-:W1:Y:S01]  /*3df0*/  SHFL.BFLY PT, R132, R111, 0x1, 0x1f ;  /* 0x0c201f006f847f89 */ /* 0x000e6200000e0000 */
[----:B------:R-:W-:Y:S01]  /*3e00*/  FSEL R127, R13, -INF , !P4 ;  /* 0xff8000000d7f7808 */ /* 0x000fe20006000000 */
[----:B------:R-:W-:Y:S01]  /*3e10*/  IMAD.WIDE.U32 R172, R172, -0x326172a9, RZ ;  /* 0xcd9e8d57acac7825 */ /* 0x000fe200078e00ff */
[----:B------:R-:W-:Y:S02]  /*3e20*/  LOP3.LUT R147, R165, UR15, R162, 0x96, !PT ;  /* 0x0000000fa5937c12 */ /* 0x000fe4000f8e96a2 */
[----:B------:R-:W-:Y:S01]  /*3e30*/  LOP3.LUT R162, R164, 0xff, RZ, 0xc0, !PT ;  /* 0x000000ffa4a27812 */ /* 0x000fe200078ec0ff */
[----:B------:R-:W-:Y:S01]  /*3e40*/  IMAD.WIDE.U32 R154, R154, -0x2daee0ad, RZ ;  /* 0xd2511f539a9a7825 */ /* 0x000fe200078e00ff */
[----:B------:R-:W-:-:S02]  /*3e50*/  LOP3.LUT R194, R173, UR5, R156, 0x96, !PT ;  /* 0x00000005adc27c12 */ /* 0x000fc4000f8e969c */
[----:B------:R-:W-:Y:S01]  /*3e60*/  LOP3.LUT R163, R164, 0xffff, RZ, 0xc0, !PT ;  /* 0x0000ffffa4a37812 */ /* 0x000fe200078ec0ff */
[----:B------:R-:W-:Y:S01]  /*3e70*/  IMAD.WIDE.U32 R122, R122, -0x2daee0ad, RZ ;  /* 0xd2511f537a7a7825 */ /* 0x000fe200078e00ff */
[--C-:B------:R-:W-:Y:S02]  /*3e80*/  SHF.R.U32.HI R141, RZ, 0x10, R164.reuse ;  /* 0x00000010ff8d7819 */ /* 0x100fe400000116a4 */
[----:B------:R-:W-:Y:S01]  /*3e90*/  SHF.R.U32.HI R145, RZ, 0x18, R164 ;  /* 0x00000018ff917819 */ /* 0x000fe200000116a4 */
[----:B------:R-:W-:Y:S01]  /*3ea0*/  IMAD.WIDE.U32 R156, R119, -0x326172a9, RZ ;  /* 0xcd9e8d57779c7825 */ /* 0x000fe200078e00ff */
[----:B------:R-:W-:Y:S02]  /*3eb0*/  LOP3.LUT R167, R123, UR4, R154, 0x96, !PT ;  /* 0x000000047ba77c12 */ /* 0x000fe4000f8e969a */
[----:B------:R-:W-:Y:S01]  /*3ec0*/  LOP3.LUT R170, R155, UR6, R170, 0x96, !PT ;  /* 0x000000069baa7c12 */ /* 0x000fe2000f8e96aa */
[----:B------:R-:W-:Y:S01]  /*3ed0*/  IMAD.WIDE.U32 R150, R150, -0x326172a9, RZ ;  /* 0xcd9e8d5796967825 */ /* 0x000fe200078e00ff */
[----:B------:R-:W-:-:S02]  /*3ee0*/  LOP3.LUT R123, R157, UR15, R152, 0x96, !PT ;  /* 0x0000000f9d7b7c12 */ /* 0x000fc4000f8e9698 */
[----:B------:R-:W-:Y:S01]  /*3ef0*/  LOP3.LUT R164, R156, 0xff, RZ, 0xc0, !PT ;  /* 0x000000ff9ca47812 */ /* 0x000fe200078ec0ff */
[----:B------:R-:W-:Y:S01]  /*3f00*/  IMAD.WIDE.U32 R170, R170, -0x326172a9, RZ ;  /* 0xcd9e8d57aaaa7825 */ /* 0x000fe200078e00ff */
[----:B------:R-:W-:Y:S02]  /*3f10*/  LOP3.LUT R251, R156, 0xffff, RZ, 0xc0, !PT ;  /* 0x0000ffff9cfb7812 */ /* 0x000fe400078ec0ff */
[--C-:B------:R-:W-:Y:S01]  /*3f20*/  SHF.R.U32.HI R250, RZ, 0x10, R156.reuse ;  /* 0x00000010fffa7819 */ /* 0x100fe2000001169c */
[----:B------:R-:W-:Y:S01]  /*3f30*/  IMAD R117, R117, -0x2daee0ad, RZ ;  /* 0xd2511f5375757824 */ /* 0x000fe200078e02ff */
[----:B------:R-:W-:Y:S01]  /*3f40*/  SHF.R.U32.HI R161, RZ, 0x18, R156 ;  /* 0x00000018ffa17819 */ /* 0x000fe2000001169c */
[----:B------:R-:W-:Y:S01]  /*3f50*/  IMAD.WIDE.U32 R156, R3, -0x2daee0ad, RZ ;  /* 0xd2511f53039c7825 */ /* 0x000fe200078e00ff */
[----:B-1----:R-:W-:Y:S01]  /*3f60*/  FMNMX.FTZ R132, R111, R132, !PT ;  /* 0x000000846f847209 */ /* 0x002fe20007810000 */
[----:B------:R-:W1:Y:S01]  /*3f70*/  SHFL.BFLY PT, R3, R108, 0x1, 0x1f ;  /* 0x0c201f006c037f89 */ /* 0x000e6200000e0000 */
[----:B------:R-:W-:Y:S01]  /*3f80*/  LOP3.LUT R168, R171, UR5, R168, 0x96, !PT ;  /* 0x00000005aba87c12 */ /* 0x000fe2000f8e96a8 */
[----:B------:R-:W-:Y:S01]  /*3f90*/  IMAD.WIDE.U32 R154, R116, -0x2daee0ad, RZ ;  /* 0xd2511f53749a7825 */ /* 0x000fe200078e00ff */
[----:B------:R-:W-:-:S02]  /*3fa0*/  FSETP.NEU.FTZ.AND P0, PT, R132, -INF , PT ;  /* 0xff8000008400780b */ /* 0x000fc40003f1d000 */
[----:B------:R-:W-:Y:S01]  /*3fb0*/  LOP3.LUT R223, R151, UR15, R172, 0x96, !PT ;  /* 0x0000000f97df7c12 */ /* 0x000fe2000f8e96ac */
[----:B------:R-:W-:Y:S01]  /*3fc0*/  FMUL.FTZ R134, R132, c[0x0][0x23c] ;  /* 0x00008f0084867a20 */ /* 0x000fe20000410000 */
[----:B------:R-:W-:Y:S01]  /*3fd0*/  LOP3.LUT R222, R150, 0xffff, RZ, 0xc0, !PT ;  /* 0x0000ffff96de7812 */ /* 0x000fe200078ec0ff */
[----:B------:R-:W-:Y:S01]  /*3fe0*/  IMAD.WIDE.U32 R226, R226, -0x2daee0ad, RZ ;  /* 0xd2511f53e2e27825 */ /* 0x000fe200078e00ff */
[----:B------:R-:W-:Y:S02]  /*3ff0*/  LOP3.LUT R128, R175, UR4, R117, 0x96, !PT ;  /* 0x00000004af807c12 */ /* 0x000fe4000f8e9675 */
[----:B------:R-:W-:Y:S01]  /*4000*/  FSEL R134, R134, RZ, P0 ;  /* 0x000000ff86867208 */ /* 0x000fe20000000000 */
[----:B------:R-:W-:Y:S01]  /*4010*/  IMAD.WIDE.U32 R168, R168, -0x2daee0ad, RZ ;  /* 0xd2511f53a8a87825 */ /* 0x000fe200078e00ff */
[----:B------:R-:W-:Y:S02]  /*4020*/  LOP3.LUT R165, R147, 0xff, RZ, 0xc0, !PT ;  /* 0x000000ff93a57812 */ /* 0x000fe400078ec0ff */
[----:B------:R-:W-:Y:S01]  /*4030*/  LOP3.LUT R119, R155, UR14, R140, 0x96, !PT ;  /* 0x0000000e9b777c12 */ /* 0x000fe2000f8e968c */
[----:B------:R-:W-:Y:S01]  /*4040*/  FFMA.FTZ R176, R139, c[0x0][0x23c], -R134 ;  /* 0x00008f008bb07a23 */ /* 0x000fe20000010886 */
[----:B------:R-:W-:Y:S01]  /*4050*/  LOP3.LUT R248, R227, UR4, R248, 0x96, !PT ;  /* 0x00000004e3f87c12 */ /* 0x000fe2000f8e96f8 */
[--C-:B------:R-:W-:Y:S01]  /*4060*/  FFMA.FTZ R173, R129, c[0x0][0x23c], -R134.reuse ;  /* 0x00008f0081ad7a23 */ /* 0x100fe20000010886 */
[C---:B------:R-:W-:Y:S01]  /*4070*/  LOP3.LUT R140, R154.reuse, 0xff, RZ, 0xc0, !PT ;  /* 0x000000ff9a8c7812 */ /* 0x040fe200078ec0ff */
[----:B------:R-:W-:Y:S01]  /*4080*/  FFMA.FTZ R171, R143, c[0x0][0x23c], -R134 ;  /* 0x00008f008fab7a23 */ /* 0x000fe20000010886 */
[----:B------:R-:W-:Y:S01]  /*4090*/  LOP3.LUT R116, R154, 0xffff, RZ, 0xc0, !PT ;  /* 0x0000ffff9a747812 */ /* 0x000fe200078ec0ff */
[----:B------:R-:W-:Y:S01]  /*40a0*/  MUFU.EX2 R176, R176 ;  /* 0x000000b000b07308 */ /* 0x000fe20000000800 */
[----:B------:R-:W-:Y:S01]  /*40b0*/  SHF.R.U32.HI R117, RZ, 0x10, R154 ;  /* 0x00000010ff757819 */ /* 0x000fe2000001169a */
[----:B------:R-:W-:Y:S01]  /*40c0*/  IMAD.WIDE.U32 R180, R180, -0x2daee0ad, RZ ;  /* 0xd2511f53b4b47825 */ /* 0x000fe200078e00ff */
[----:B-1----:R-:W-:-:S02]  /*40d0*/  FMNMX.FTZ R3, R108, R3, !PT ;  /* 0x000000036c037209 */ /* 0x002fc40007810000 */
[----:B------:R-:W-:Y:S01]  /*40e0*/  SHF.R.U32.HI R249, RZ, 0x18, R154 ;  /* 0x00000018fff97819 */ /* 0x000fe2000001169a */
[----:B------:R-:W-:Y:S01]  /*40f0*/  IMAD.WIDE.U32 R154, R128, -0x326172a9, RZ ;  /* 0xcd9e8d57809a7825 */ /* 0x000fe200078e00ff */
[C---:B------:R-:W-:Y:S01]  /*4100*/  FSETP.NEU.FTZ.AND P0, PT, R3.reuse, -INF , PT ;  /* 0xff8000000300780b */ /* 0x040fe20003f1d000 */
[----:B------:R-:W1:Y:S01]  /*4110*/  MUFU.EX2 R173, R173 ;  /* 0x000000ad00ad7308 */ /* 0x000e620000000800 */
[----:B------:R-:W-:Y:S01]  /*4120*/  LOP3.LUT R227, R150, 0xff, RZ, 0xc0, !PT ;  /* 0x000000ff96e37812 */ /* 0x000fe200078ec0ff */
[----:B------:R-:W-:Y:S01]  /*4130*/  FMUL.FTZ R151, R3, c[0x0][0x23c] ;  /* 0x00008f0003977a20 */ /* 0x000fe20000410000 */
[----:B------:R-:W-:Y:S01]  /*4140*/  SHF.R.U32.HI R221, RZ, 0x10, R150 ;  /* 0x00000010ffdd7819 */ /* 0x000fe20000011696 */
[----:B------:R-:W-:Y:S01]  /*4150*/  FFMA.FTZ R172, R137, c[0x0][0x23c], -R134 ;  /* 0x00008f0089ac7a23 */ /* 0x000fe20000010886 */
[----:B------:R-:W-:Y:S01]  /*4160*/  SHF.R.U32.HI R224, RZ, 0x18, R150 ;  /* 0x00000018ffe07819 */ /* 0x000fe20000011696 */
[----:B------:R-:W-:Y:S01]  /*4170*/  FFMA.FTZ R245, R94, c[0x0][0x23c], -R134 ;  /* 0x00008f005ef57a23 */ /* 0x000fe20000010886 */
[----:B------:R-:W-:Y:S01]  /*4180*/  FSEL R151, R151, RZ, P0 ;  /* 0x000000ff97977208 */ /* 0x000fe20000000000 */
[----:B------:R-:W-:Y:S01]  /*4190*/  MUFU.EX2 R171, R171 ;  /* 0x000000ab00ab7308 */ /* 0x000fe20000000800 */
[----:B------:R-:W-:Y:S01]  /*41a0*/  LOP3.LUT R108, R169, UR14, R122, 0x96, !PT ;  /* 0x0000000ea96c7c12 */ /* 0x000fe2000f8e967a */
[--C-:B------:R-:W-:Y:S01]  /*41b0*/  FFMA.FTZ R159, R159, c[0x0][0x23c], -R134.reuse ;  /* 0x00008f009f9f7a23 */ /* 0x100fe20000010886 */
[----:B------:R-:W-:Y:S01]  /*41c0*/  LOP3.LUT R139, R147, 0xffff, RZ, 0xc0, !PT ;  /* 0x0000ffff938b7812 */ /* 0x000fe200078ec0ff */
[--C-:B------:R-:W-:Y:S01]  /*41d0*/  FFMA.FTZ R130, R130, c[0x0][0x23c], -R151.reuse ;  /* 0x00008f0082827a23 */ /* 0x100fe20000010897 */
[C---:B------:R-:W-:Y:S01]  /*41e0*/  LOP3.LUT R150, R168.reuse, 0xffff, RZ, 0xc0, !PT ;  /* 0x0000ffffa8967812 */ /* 0x040fe200078ec0ff */
[----:B------:R-:W-:Y:S01]  /*41f0*/  FFMA.FTZ R169, R95, c[0x0][0x23c], -R134 ;  /* 0x00008f005fa97a23 */ /* 0x000fe20000010886 */
[----:B------:R-:W-:Y:S01]  /*4200*/  LOP3.LUT R122, R168, 0xff, RZ, 0xc0, !PT ;  /* 0x000000ffa87a7812 */ /* 0x000fe200078ec0ff */
[----:B------:R-:W-:Y:S01]  /*4210*/  MUFU.EX2 R172, R172 ;  /* 0x000000ac00ac7308 */ /* 0x000fe20000000800 */
[----:B------:R-:W-:Y:S01]  /*4220*/  SHF.R.U32.HI R149, RZ, 0x10, R168 ;  /* 0x00000010ff957819 */ /* 0x000fe200000116a8 */
[----:B------:R-:W-:Y:S01]  /*4230*/  FFMA.FTZ R243, R93, c[0x0][0x23c], -R134 ;  /* 0x00008f005df37a23 */ /* 0x000fe20000010886 */
[----:B------:R-:W-:Y:S01]  /*4240*/  SHF.R.U32.HI R129, RZ, 0x18, R168 ;  /* 0x00000018ff817819 */ /* 0x000fe200000116a8 */
[--C-:B------:R-:W-:Y:S01]  /*4250*/  FFMA.FTZ R168, R146, c[0x0][0x23c], -R151.reuse ;  /* 0x00008f0092a87a23 */ /* 0x100fe20000010897 */
[----:B------:R-:W-:Y:S01]  /*4260*/  ISETP.GE.U32.AND P4, PT, R252, R165, PT ;  /* 0x000000a5fc00720c */ /* 0x000fe20003f86070 */
[----:B------:R-:W-:Y:S01]  /*4270*/  FFMA.FTZ R165, R148, c[0x0][0x23c], -R151 ;  /* 0x00008f0094a57a23 */ /* 0x000fe20000010897 */
[----:B------:R-:W-:Y:S01]  /*4280*/  SHF.R.U32.HI R139, RZ, 0x8, R139 ;  /* 0x00000008ff8b7819 */ /* 0x000fe2000001168b */
[----:B------:R-:W-:Y:S01]  /*4290*/  MUFU.EX2 R169, R169 ;  /* 0x000000a900a97308 */ /* 0x000fe20000000800 */
[----:B------:R-:W-:Y:S01]  /*42a0*/  LOP3.LUT R128, R155, UR15, R152, 0x96, !PT ;  /* 0x0000000f9b807c12 */ /* 0x000fe2000f8e9698 */
[----:B------:R-:W-:Y:S01]  /*42b0*/  IMAD.WIDE.U32 R152, R110, -0x2daee0ad, RZ ;  /* 0xd2511f536e987825 */ /* 0x000fe200078e00ff */
[----:B------:R-:W-:-:S02]  /*42c0*/  FSEL R88, R14, -INF , !P5 ;  /* 0xff8000000e587808 */ /* 0x000fc40006800000 */
[----:B------:R-:W-:Y:S01]  /*42d0*/  FSEL R125, R12, -INF , !P5 ;  /* 0xff8000000c7d7808 */ /* 0x000fe20006800000 */
[--C-:B------:R-:W-:Y:S01]  /*42e0*/  FFMA.FTZ R240, R67, c[0x0][0x23c], -R134.reuse ;  /* 0x00008f0043f07a23 */ /* 0x100fe20000010886 */
[----:B------:R-:W-:Y:S01]  /*42f0*/  ISETP.GE.U32.AND P5, PT, R252, R145, PT ;  /* 0x00000091fc00720c */ /* 0x000fe20003fa6070 */
[----:B------:R-:W-:Y:S01]  /*4300*/  MUFU.EX2 R168, R168 ;  /* 0x000000a800a87308 */ /* 0x000fe20000000800 */
[----:B------:R-:W-:Y:S01]  /*4310*/  LOP3.LUT R145, R139, 0xffff, RZ, 0xc0, !PT ;  /* 0x0000ffff8b917812 */ /* 0x000fe200078ec0ff */
[----:B------:R-:W-:Y:S01]  /*4320*/  FFMA.FTZ R160, R160, c[0x0][0x23c], -R151 ;  /* 0x00008f00a0a07a23 */ /* 0x000fe20000010897 */
[----:B------:R-:W-:Y:S01]  /*4330*/  FSEL R90, R10, -INF , !P3 ;  /* 0xff8000000a5a7808 */ /* 0x000fe20005800000 */
[--C-:B------:R-:W-:Y:S01]  /*4340*/  FFMA.FTZ R212, R66, c[0x0][0x23c], -R134.reuse ;  /* 0x00008f0042d47a23 */ /* 0x100fe20000010886 */
[----:B------:R-:W-:Y:S01]  /*4350*/  FSEL R91, R8, -INF , !P3 ;  /* 0xff800000085b7808 */ /* 0x000fe20005800000 */
[----:B------:R-:W-:Y:S01]  /*4360*/  FFMA.FTZ R103, R103, c[0x0][0x23c], -R134 ;  /* 0x00008f0067677a23 */ /* 0x000fe20000010886 */
[----:B------:R-:W-:Y:S01]  /*4370*/  LOP3.LUT R110, R153, UR14, R174, 0x96, !PT ;  /* 0x0000000e996e7c12 */ /* 0x000fe2000f8e96ae */
[----:B------:R-:W2:Y:S01]  /*4380*/  MUFU.EX2 R165, R165 ;  /* 0x000000a500a57308 */ /* 0x000ea20000000800 */
[----:B-1----:R-:W-:Y:S01]  /*4390*/  F2FP.PACK_AB R146, R173, R176 ;  /* 0x000000b0ad92723e */ /* 0x002fe200000000ff */
[--C-:B------:R-:W-:Y:S01]  /*43a0*/  FFMA.FTZ R174, R131, c[0x0][0x23c], -R134.reuse ;  /* 0x00008f0083ae7a23 */ /* 0x100fe20000010886 */
[----:B------:R-:W-:Y:S01]  /*43b0*/  ISETP.GE.U32.AND P3, PT, R252, R145, PT ;  /* 0x00000091fc00720c */ /* 0x000fe20003f66070 */
[--C-:B------:R-:W-:Y:S01]  /*43c0*/  FFMA.FTZ R214, R87, c[0x0][0x23c], -R134.reuse ;  /* 0x00008f0057d67a23 */ /* 0x100fe20000010886 */
[--C-:B------:R-:W-:Y:S01]  /*43d0*/  SHF.R.U32.HI R131, RZ, 0x18, R147.reuse ;  /* 0x00000018ff837819 */ /* 0x100fe20000011693 */
[----:B------:R-:W-:Y:S01]  /*43e0*/  @!P4 HADD2 R63, -R146.H0_H0, -RZ.H0_H0 ;  /* 0xa00000ff923fc230 */ /* 0x000fe20000000900 */
[----:B------:R-:W-:Y:S01]  /*43f0*/  SHF.R.U32.HI R147, RZ, 0x10, R147 ;  /* 0x00000010ff937819 */ /* 0x000fe20000011693 */
[----:B------:R-:W1:Y:S01]  /*4400*/  MUFU.EX2 R174, R174 ;  /* 0x000000ae00ae7308 */ /* 0x000e620000000800 */
[----:B------:R-:W-:Y:S01]  /*4410*/  PRMT R145, R146, 0x7632, R145 ;  /* 0x0000763292917816 */ /* 0x000fe20000000091 */
[----:B------:R-:W-:Y:S01]  /*4420*/  FFMA.FTZ R205, R109, c[0x0][0x23c], -R134 ;  /* 0x00008f006dcd7a23 */ /* 0x000fe20000010886 */
[----:B------:R-:W-:Y:S01]  /*4430*/  LOP3.LUT R147, R147, 0xff, RZ, 0xc0, !PT ;  /* 0x000000ff93937812 */ /* 0x000fe200078ec0ff */
[--C-:B------:R-:W-:Y:S01]  /*4440*/  FFMA.FTZ R239, R101, c[0x0][0x23c], -R151.reuse ;  /* 0x00008f0065ef7a23 */ /* 0x100fe20000010897 */
[----:B------:R-:W-:Y:S01]  /*4450*/  FSEL R120, R11, -INF , !P2 ;  /* 0xff8000000b787808 */ /* 0x000fe20005000000 */
[----:B------:R-:W-:Y:S01]  /*4460*/  FFMA.FTZ R192, R98, c[0x0][0x23c], -R151 ;  /* 0x00008f0062c07a23 */ /* 0x000fe20000010897 */
[----:B------:R-:W-:Y:S01]  /*4470*/  FSEL R121, R9, -INF , !P2 ;  /* 0xff80000009797808 */ /* 0x000fe20005000000 */
[----:B------:R-:W-:Y:S01]  /*4480*/  @!P3 HADD2 R62, -R145.H0_H0, -RZ.H0_H0 ;  /* 0xa00000ff913eb230 */ /* 0x000fe20000000900 */
[----:B------:R-:W-:Y:S01]  /*4490*/  ISETP.GE.U32.AND P2, PT, R252, R131, PT ;  /* 0x00000083fc00720c */ /* 0x000fe20003f46070 */
[----:B------:R-:W-:Y:S01]  /*44a0*/  MUFU.EX2 R245, R245 ;  /* 0x000000f500f57308 */ /* 0x000fe20000000800 */
[----:B------:R-:W-:Y:S01]  /*44b0*/  PRMT R238, R146, 0x5410, R145 ;  /* 0x0000541092ee7816 */ /* 0x000fe20000000091 */
[--C-:B------:R-:W-:Y:S01]  /*44c0*/  FFMA.FTZ R186, R107, c[0x0][0x23c], -R151.reuse ;  /* 0x00008f006bba7a23 */ /* 0x100fe20000010897 */
[----:B------:R-:W-:Y:S01]  /*44d0*/  @!P4 PRMT R146, R63, 0x5410, RZ ;  /* 0x000054103f92c816 */ /* 0x000fe200000000ff */
[--C-:B------:R-:W-:Y:S01]  /*44e0*/  FFMA.FTZ R244, R100, c[0x0][0x23c], -R151.reuse ;  /* 0x00008f0064f47a23 */ /* 0x100fe20000010897 */
[----:B------:R-:W-:Y:S01]  /*44f0*/  ISETP.GE.U32.AND P4, PT, R252, R147, PT ;  /* 0x00000093fc00720c */ /* 0x000fe20003f86070 */
[--C-:B------:R-:W-:Y:S01]  /*4500*/  FFMA.FTZ R213, R104, c[0x0][0x23c], -R151.reuse ;  /* 0x00008f0068d57a23 */ /* 0x100fe20000010897 */
[----:B--2---:R-:W-:Y:S01]  /*4510*/  F2FP.PACK_AB R148, R165, R168 ;  /* 0x000000a8a594723e */ /* 0x004fe200000000ff */
[----:B------:R-:W-:Y:S01]  /*4520*/  MUFU.EX2 R240, R240 ;  /* 0x000000f000f07308 */ /* 0x000fe20000000800 */
[----:B------:R-:W-:Y:S01]  /*4530*/  @!P3 PRMT R145, R62, 0x5410, RZ ;  /* 0x000054103e91b816 */ /* 0x000fe200000000ff */
[----:B------:R-:W-:Y:S01]  /*4540*/  FFMA.FTZ R203, R106, c[0x0][0x23c], -R151 ;  /* 0x00008f006acb7a23 */ /* 0x000fe20000010897 */
[----:B------:R-:W-:-:S02]  /*4550*/  PRMT R147, R148, 0x7632, R147 ;  /* 0x0000763294937816 */ /* 0x000fc40000000093 */
[----:B------:R-:W-:Y:S02]  /*4560*/  ISETP.GE.U32.AND P0, PT, R252, R162, PT ;  /* 0x000000a2fc00720c */ /* 0x000fe40003f06070 */
[----:B------:R-:W-:Y:S01]  /*4570*/  SHF.R.U32.HI R62, RZ, 0x8, R163 ;  /* 0x00000008ff3e7819 */ /* 0x000fe200000116a3 */
[----:B------:R-:W-:Y:S01]  /*4580*/  @!P2 HADD2 R61, -R147.H0_H0, -RZ.H0_H0 ;  /* 0xa00000ff933da230 */ /* 0x000fe20000000900 */
[----:B------:R-:W-:Y:S01]  /*4590*/  PRMT R237, R148, 0x5410, R147 ;  /* 0x0000541094ed7816 */ /* 0x000fe20000000093 */
[----:B------:R-:W-:Y:S01]  /*45a0*/  @!P4 HADD2 R60, -R148.H0_H0, -RZ.H0_H0 ;  /* 0xa00000ff943cc230 */ /* 0x000fe20000000900 */
[----:B------:R-:W-:Y:S01]  /*45b0*/  LOP3.LUT R62, R62, 0xffff, RZ, 0xc0, !PT ;  /* 0x0000ffff3e3e7812 */ /* 0x000fe200078ec0ff */
[----:B------:R-:W-:Y:S01]  /*45c0*/  FFMA.FTZ R163, R142, c[0x0][0x23c], -R151 ;  /* 0x00008f008ea37a23 */ /* 0x000fe20000010897 */
[----:B------:R-:W-:Y:S01]  /*45d0*/  @!P2 PRMT R147, R61, 0x5410, RZ ;  /* 0x000054103d93a816 */ /* 0x000fe200000000ff */
[----:B------:R-:W-:Y:S01]  /*45e0*/  MUFU.EX2 R239, R239 ;  /* 0x000000ef00ef7308 */ /* 0x000fe20000000800 */
[----:B-1----:R-:W-:-:S02]  /*45f0*/  F2FP.PACK_AB R142, R171, R174 ;  /* 0x000000aeab8e723e */ /* 0x002fc400000000ff */
[----:B------:R-:W-:Y:S02]  /*4600*/  ISETP.GE.U32.AND P2, PT, R252, R62, PT ;  /* 0x0000003efc00720c */ /* 0x000fe40003f46070 */
[----:B------:R-:W-:Y:S01]  /*4610*/  @!P4 PRMT R148, R60, 0x5410, RZ ;  /* 0x000054103c94c816 */ /* 0x000fe200000000ff */
[----:B------:R-:W-:Y:S01]  /*4620*/  @!P0 HADD2 R59, -R142.H0_H0, -RZ.H0_H0 ;  /* 0xa00000ff8e3b8230 */ /* 0x000fe20000000900 */
[----:B------:R-:W-:Y:S01]  /*4630*/  LOP3.LUT R60, R141, 0xff, RZ, 0xc0, !PT ;  /* 0x000000ff8d3c7812 */ /* 0x000fe200078ec0ff */
[----:B------:R-:W-:Y:S01]  /*4640*/  MUFU.EX2 R163, R163 ;  /* 0x000000a300a37308 */ /* 0x000fe20000000800 */
[----:B------:R-:W-:Y:S01]  /*4650*/  LOP3.LUT R139, R181, UR14, R166, 0x96, !PT ;  /* 0x0000000eb58b7c12 */ /* 0x000fe2000f8e96a6 */
[----:B------:R-:W-:Y:S01]  /*4660*/  FFMA.FTZ R166, R144, c[0x0][0x23c], -R151 ;  /* 0x00008f0090a67a23 */ /* 0x000fe20000010897 */
[----:B------:R-:W-:Y:S02]  /*4670*/  PRMT R141, R142, 0x7632, R141 ;  /* 0x000076328e8d7816 */ /* 0x000fe4000000008d */
[----:B------:R-:W-:-:S02]  /*4680*/  ISETP.GE.U32.AND P4, PT, R252, R60, PT ;  /* 0x0000003cfc00720c */ /* 0x000fc40003f86070 */
[----:B------:R-:W-:Y:S01]  /*4690*/  LOP3.LUT R60, R139, 0xffff, RZ, 0xc0, !PT ;  /* 0x0000ffff8b3c7812 */ /* 0x000fe200078ec0ff */
[----:B------:R-:W-:Y:S01]  /*46a0*/  @!P2 HADD2 R58, -R141.H0_H0, -RZ.H0_H0 ;  /* 0xa00000ff8d3aa230 */ /* 0x000fe20000000900 */
[----:B------:R-:W-:Y:S01]  /*46b0*/  PRMT R233, R142, 0x5410, R141 ;  /* 0x000054108ee97816 */ /* 0x000fe2000000008d */
[----:B------:R-:W1:Y:S01]  /*46c0*/  MUFU.EX2 R166, R166 ;  /* 0x000000a600a67308 */ /* 0x000e620000000800 */
[----:B------:R-:W-:Y:S02]  /*46d0*/  @!P0 PRMT R142, R59, 0x5410, RZ ;  /* 0x000054103b8e8816 */ /* 0x000fe400000000ff */
[----:B------:R-:W-:Y:S02]  /*46e0*/  SHF.R.U32.HI R59, RZ, 0x8, R60 ;  /* 0x00000008ff3b7819 */ /* 0x000fe4000001163c */
[----:B------:R-:W-:Y:S02]  /*46f0*/  LOP3.LUT R61, R139, 0xff, RZ, 0xc0, !PT ;  /* 0x000000ff8b3d7812 */ /* 0x000fe400078ec0ff */
[----:B------:R-:W-:Y:S01]  /*4700*/  LOP3.LUT R59, R59, 0xffff, RZ, 0xc0, !PT ;  /* 0x0000ffff3b3b7812 */ /* 0x000fe200078ec0ff */
[----:B------:R-:W-:Y:S01]  /*4710*/  MUFU.EX2 R192, R192 ;  /* 0x000000c000c07308 */ /* 0x000fe20000000800 */
[----:B------:R-:W-:-:S02]  /*4720*/  @!P2 PRMT R141, R58, 0x5410, RZ ;  /* 0x000054103a8da816 */ /* 0x000fc400000000ff */
[C---:B------:R-:W-:Y:S01]  /*4730*/  ISETP.GE.U32.AND P2, PT, R252.reuse, R59, PT ;  /* 0x0000003bfc00720c */ /* 0x040fe20003f46070 */
[----:B------:R-:W-:Y:S01]  /*4740*/  IMAD.WIDE.U32 R58, R167, -0x326172a9, RZ ;  /* 0xcd9e8d57a73a7825 */ /* 0x000fe200078e00ff */
[C---:B------:R-:W-:Y:S02]  /*4750*/  ISETP.GE.U32.AND P0, PT, R252.reuse, R61, PT ;  /* 0x0000003dfc00720c */ /* 0x040fe40003f06070 */
[----:B------:R-:W-:Y:S01]  /*4760*/  F2FP.PACK_AB R137, R169, R172 ;  /* 0x000000aca989723e */ /* 0x000fe200000000ff */
[----:B------:R-:W-:Y:S01]  /*4770*/  FFMA.FTZ R167, R135, c[0x0][0x23c], -R134 ;  /* 0x00008f0087a77a23 */ /* 0x000fe20000010886 */
[----:B------:R-:W-:Y:S01]  /*4780*/  ISETP.GE.U32.AND P3, PT, R252, R164, PT ;  /* 0x000000a4fc00720c */ /* 0x000fe20003f66070 */
[----:B------:R-:W-:Y:S01]  /*4790*/  FFMA.FTZ R164, R136, c[0x0][0x23c], -R151 ;  /* 0x00008f0088a47a23 */ /* 0x000fe20000010897 */
[----:B------:R-:W-:Y:S01]  /*47a0*/  PRMT R136, R137, 0x7632, R136 ;  /* 0x0000763289887816 */ /* 0x000fe20000000088 */
[----:B------:R-:W-:Y:S01]  /*47b0*/  MUFU.EX2 R244, R244 ;  /* 0x000000f400f47308 */ /* 0x000fe20000000800 */
[----:B-1----:R-:W-:-:S02]  /*47c0*/  F2FP.PACK_AB R144, R163, R166 ;  /* 0x000000a6a390723e */ /* 0x002fc400000000ff */
[----:B------:R-:W-:Y:S01]  /*47d0*/  PRMT R94, R137, 0x5410, R136 ;  /* 0x00005410895e7816 */ /* 0x000fe20000000088 */
[----:B------:R-:W-:Y:S01]  /*47e0*/  @!P2 HADD2 R18, -R136.H0_H0, -RZ.H0_H0 ;  /* 0xa00000ff8812a230 */ /* 0x000fe20000000900 */
[----:B------:R-:W-:Y:S01]  /*47f0*/  PRMT R143, R144, 0x7632, R143 ;  /* 0x00007632908f7816 */ /* 0x000fe2000000008f */
[----:B------:R-:W-:Y:S01]  /*4800*/  @!P0 HADD2 R19, -R137.H0_H0, -RZ.H0_H0 ;  /* 0xa00000ff89138230 */ /* 0x000fe20000000900 */
[----:B------:R-:W-:Y:S01]  /*4810*/  LOP3.LUT R162, R180, 0xffff, RZ, 0xc0, !PT ;  /* 0x0000ffffb4a27812 */ /* 0x000fe200078ec0ff */
[----:B------:R-:W-:Y:S01]  /*4820*/  @!P4 HADD2 R45, -R144.H0_H0, -RZ.H0_H0 ;  /* 0xa00000ff902dc230 */ /* 0x000fe20000000900 */
[----:B------:R-:W-:Y:S01]  /*4830*/  @!P2 PRMT R136, R18, 0x5410, RZ ;  /* 0x000054101288a816 */ /* 0x000fe200000000ff */
[----:B------:R-:W-:Y:S01]  /*4840*/  @!P5 HADD2 R57, -R143.H0_H0, -RZ.H0_H0 ;  /* 0xa00000ff8f39d230 */ /* 0x000fe20000000900 */
[----:B------:R-:W-:Y:S01]  /*4850*/  @!P0 PRMT R137, R19, 0x5410, RZ ;  /* 0x0000541013898816 */ /* 0x000fe200000000ff */
[----:B------:R-:W-:Y:S01]  /*4860*/  MUFU.EX2 R164, R164 ;  /* 0x000000a400a47308 */ /* 0x000fe20000000800 */
[----:B------:R-:W-:-:S02]  /*4870*/  FMNMX.FTZ R18, R65, R73, !PT ;  /* 0x0000004941127209 */ /* 0x000fc40007810000 */
[----:B------:R-:W-:Y:S02]  /*4880*/  FMNMX.FTZ R19, R70, R71, !PT ;  /* 0x0000004746137209 */ /* 0x000fe40007810000 */
[----:B------:R-:W-:Y:S02]  /*4890*/  FMNMX.FTZ R18, R75, R18, !PT ;  /* 0x000000124b127209 */ /* 0x000fe40007810000 */
[----:B------:R-:W-:Y:S01]  /*48a0*/  FMNMX.FTZ R19, R68, R19, !PT ;  /* 0x0000001344137209 */ /* 0x000fe20007810000 */
[----:B------:R-:W-:Y:S01]  /*48b0*/  MUFU.EX2 R167, R167 ;  /* 0x000000a700a77308 */ /* 0x000fe20000000800 */
[----:B------:R-:W-:Y:S02]  /*48c0*/  FMNMX.FTZ R18, R97, R18, !PT ;  /* 0x0000001261127209 */ /* 0x000fe40007810000 */
[----:B------:R-:W-:Y:S02]  /*48d0*/  PRMT R95, R144, 0x5410, R143 ;  /* 0x00005410905f7816 */ /* 0x000fe4000000008f */
[----:B------:R-:W-:-:S02]  /*48e0*/  FMNMX.FTZ R19, R72, R19, !PT ;  /* 0x0000001348137209 */ /* 0x000fc40007810000 */
[----:B------:R-:W-:Y:S01]  /*48f0*/  @!P5 PRMT R143, R57, 0x5410, RZ ;  /* 0x00005410398fd816 */ /* 0x000fe200000000ff */
[----:B------:R-:W-:Y:S01]  /*4900*/  FFMA.FTZ R57, R178, c[0x0][0x23c], -R151 ;  /* 0x00008f00b2397a23 */ /* 0x000fe20000010897 */
[----:B------:R-:W-:Y:S01]  /*4910*/  ISETP.GE.U32.AND P5, PT, R252, R161, PT ;  /* 0x000000a1fc00720c */ /* 0x000fe20003fa6070 */
[----:B------:R-:W-:Y:S01]  /*4920*/  MUFU.EX2 R213, R213 ;  /* 0x000000d500d57308 */ /* 0x000fe20000000800 */
[----:B------:R-:W-:Y:S02]  /*4930*/  FMNMX.FTZ R18, R69, R18, !PT ;  /* 0x0000001245127209 */ /* 0x000fe40007810000 */
[----:B------:R-:W-:Y:S02]  /*4940*/  FMNMX.FTZ R19, R46, R19, !PT ;  /* 0x000000132e137209 */ /* 0x000fe40007810000 */
[----:B------:R-:W-:Y:S02]  /*4950*/  @!P4 PRMT R144, R45, 0x5410, RZ ;  /* 0x000054102d90c816 */ /* 0x000fe400000000ff */
[--C-:B------:R-:W-:Y:S01]  /*4960*/  SHF.R.U32.HI R45, RZ, 0x18, R139.reuse ;  /* 0x00000018ff2d7819 */ /* 0x100fe2000001168b */
[----:B------:R1:W2:Y:S01]  /*4970*/  MUFU.EX2 R161, R130 ;  /* 0x0000008200a17308 */ /* 0x0002a20000000800 */
[----:B------:R-:W-:-:S02]  /*4980*/  SHF.R.U32.HI R139, RZ, 0x10, R139 ;  /* 0x00000010ff8b7819 */ /* 0x000fc4000001168b */
[----:B------:R-:W-:Y:S02]  /*4990*/  FMNMX.FTZ R60, R47, R18, !PT ;  /* 0x000000122f3c7209 */ /* 0x000fe40007810000 */
[----:B------:R-:W-:Y:S02]  /*49a0*/  FMNMX.FTZ R19, R44, R19, !PT ;  /* 0x000000132c137209 */ /* 0x000fe40007810000 */
[----:B------:R-:W-:Y:S01]  /*49b0*/  LOP3.LUT R139, R139, 0xff, RZ, 0xc0, !PT ;  /* 0x000000ff8b8b7812 */ /* 0x000fe200078ec0ff */
[----:B------:R-:W-:Y:S01]  /*49c0*/  MUFU.EX2 R57, R57 ;  /* 0x0000003900397308 */ /* 0x000fe20000000800 */
[----:B------:R-:W-:Y:S02]  /*49d0*/  FMNMX.FTZ R60, R99, R60, !PT ;  /* 0x0000003c633c7209 */ /* 0x000fe40007810000 */
[----:B------:R-:W-:Y:S02]  /*49e0*/  FMNMX.FTZ R19, R74, R19, !PT ;  /* 0x000000134a137209 */ /* 0x000fe40007810000 */
[----:B------:R-:W-:-:S02]  /*49f0*/  ISETP.GE.U32.AND P0, PT, R252, R45, PT ;  /* 0x0000002dfc00720c */ /* 0x000fc40003f06070 */
[----:B------:R-:W-:Y:S01]  /*4a00*/  ISETP.GE.U32.AND P2, PT, R252, R139, PT ;  /* 0x0000008bfc00720c */ /* 0x000fe20003f46070 */
[----:B-1----:R-:W-:Y:S01]  /*4a10*/  FFMA.FTZ R130, R92, c[0x0][0x23c], -R134 ;  /* 0x00008f005c827a23 */ /* 0x002fe20000010886 */
[----:B------:R-:W-:Y:S01]  /*4a20*/  FMNMX.FTZ R60, R105, R60, !PT ;  /* 0x0000003c693c7209 */ /* 0x000fe20007810000 */
[----:B------:R-:W-:Y:S01]  /*4a30*/  MUFU.EX2 R203, R203 ;  /* 0x000000cb00cb7308 */ /* 0x000fe20000000800 */
[----:B------:R-:W-:Y:S02]  /*4a40*/  FMNMX.FTZ R19, R64, R19, !PT ;  /* 0x0000001340137209 */ /* 0x000fe40007810000 */
[----:B------:R-:W-:Y:S02]  /*4a50*/  ISETP.GE.U32.AND P4, PT, R252, R140, PT ;  /* 0x0000008cfc00720c */ /* 0x000fe40003f86070 */
[----:B--2---:R-:W-:Y:S02]  /*4a60*/  F2FP.PACK_AB R140, R161, R164 ;  /* 0x000000a4a18c723e */ /* 0x004fe400000000ff */
[----:B------:R-:W-:Y:S01]  /*4a70*/  FMNMX.FTZ R60, R217, R60, !PT ;  /* 0x0000003cd93c7209 */ /* 0x000fe20007810000 */
[----:B------:R-:W-:Y:S01]  /*4a80*/  MUFU.EX2 R186, R186 ;  /* 0x000000ba00ba7308 */ /* 0x000fe20000000800 */
[----:B------:R-:W-:Y:S01]  /*4a90*/  FMNMX.FTZ R19, R216, R19, !PT ;  /* 0x00000013d8137209 */ /* 0x000fe20007810000 */
[----:B------:R-:W-:Y:S01]  /*4aa0*/  @!P2 HADD2 R16, -R140.H0_H0, -RZ.H0_H0 ;  /* 0xa00000ff8c10a230 */ /* 0x000fe20000000900 */
[----:B------:R-:W-:-:S02]  /*4ab0*/  PRMT R139, R140, 0x7632, R139 ;  /* 0x000076328c8b7816 */ /* 0x000fc4000000008b */
[----:B------:R-:W-:Y:S02]  /*4ac0*/  FMNMX.FTZ R60, R219, R60, !PT ;  /* 0x0000003cdb3c7209 */ /* 0x000fe40007810000 */
[----:B------:R-:W-:Y:S01]  /*4ad0*/  FMNMX.FTZ R19, R218, R19, !PT ;  /* 0x00000013da137209 */ /* 0x000fe20007810000 */
[----:B------:R-:W-:Y:S01]  /*4ae0*/  @!P0 HADD2 R17, -R139.H0_H0, -RZ.H0_H0 ;  /* 0xa00000ff8b118230 */ /* 0x000fe20000000900 */
[----:B------:R-:W-:Y:S01]  /*4af0*/  LOP3.LUT R18, R59, UR15, R170, 0x96, !PT ;  /* 0x0000000f3b127c12 */ /* 0x000fe2000f8e96aa */
[----:B------:R-:W-:Y:S01]  /*4b00*/  MUFU.EX2 R130, R130 ;  /* 0x0000008200827308 */ /* 0x000fe20000000800 */
[----:B------:R-:W-:Y:S02]  /*4b10*/  FSEL R215, R25, -INF , !P6 ;  /* 0xff80000019d77808 */ /* 0x000fe40007000000 */
[----:B------:R-:W-:Y:S02]  /*4b20*/  FMNMX.FTZ R60, R193, R60, !PT ;  /* 0x0000003cc13c7209 */ /* 0x000fe40007810000 */
[----:B------:R-:W-:-:S02]  /*4b30*/  FSEL R126, R27, -INF , !P6 ;  /* 0xff8000001b7e7808 */ /* 0x000fc40007000000 */
[----:B------:R-:W-:Y:S01]  /*4b40*/  FMNMX.FTZ R19, R124, R19, !PT ;  /* 0x000000137c137209 */ /* 0x000fe20007810000 */
[----:B------:R-:W1:Y:S01]  /*4b50*/  MUFU.EX2 R170, R159 ;  /* 0x0000009f00aa7308 */ /* 0x000e620000000800 */
[----:B------:R-:W-:Y:S02]  /*4b60*/  LOP3.LUT R175, R180, 0xff, RZ, 0xc0, !PT ;  /* 0x000000ffb4af7812 */ /* 0x000fe400078ec0ff */
[----:B------:R-:W-:Y:S02]  /*4b70*/  SHF.R.U32.HI R162, RZ, 0x8, R162 ;  /* 0x00000008ffa27819 */ /* 0x000fe400000116a2 */
[----:B------:R-:W-:Y:S02]  /*4b80*/  FMNMX.FTZ R60, R215, R60, !PT ;  /* 0x0000003cd73c7209 */ /* 0x000fe40007810000 */
[----:B------:R-:W-:Y:S01]  /*4b90*/  PRMT R93, R140, 0x5410, R139 ;  /* 0x000054108c5d7816 */ /* 0x000fe2000000008b */
[----:B------:R-:W-:Y:S01]  /*4ba0*/  MUFU.EX2 R103, R103 ;  /* 0x0000006700677308 */ /* 0x000fe20000000800 */
[----:B------:R-:W-:-:S02]  /*4bb0*/  FMNMX.FTZ R19, R126, R19, !PT ;  /* 0x000000137e137209 */ /* 0x000fc40007810000 */
[----:B------:R-:W-:Y:S02]  /*4bc0*/  @!P0 PRMT R139, R17, 0x5410, RZ ;  /* 0x00005410118b8816 */ /* 0x000fe400000000ff */
[----:B------:R-:W-:Y:S02]  /*4bd0*/  @!P2 PRMT R140, R16, 0x5410, RZ ;  /* 0x00005410108ca816 */ /* 0x000fe400000000ff */
[----:B------:R-:W-:Y:S01]  /*4be0*/  ISETP.GE.U32.AND P0, PT, R252, R175, PT ;  /* 0x000000affc00720c */ /* 0x000fe20003f06070 */
[----:B------:R-:W-:Y:S01]  /*4bf0*/  MUFU.EX2 R243, R243 ;  /* 0x000000f300f37308 */ /* 0x000fe20000000800 */
[----:B------:R-:W-:Y:S02]  /*4c00*/  LOP3.LUT R16, R162, 0xffff, RZ, 0xc0, !PT ;  /* 0x0000ffffa2107812 */ /* 0x000fe400078ec0ff */
[----:B------:R-:W-:Y:S02]  /*4c10*/  FMNMX.FTZ R62, R125, R60, !PT ;  /* 0x0000003c7d3e7209 */ /* 0x000fe40007810000 */
[----:B------:R-:W-:-:S02]  /*4c20*/  FMNMX.FTZ R60, R88, R19, !PT ;  /* 0x00000013583c7209 */ /* 0x000fc40007810000 */
[----:B------:R-:W-:Y:S01]  /*4c30*/  ISETP.GE.U32.AND P2, PT, R252, R16, PT ;  /* 0x00000010fc00720c */ /* 0x000fe20003f46070 */
[----:B------:R-:W2:Y:S01]  /*4c40*/  MUFU.EX2 R162, R160 ;  /* 0x000000a000a27308 */ /* 0x000ea20000000800 */
[----:B------:R-:W-:Y:S02]  /*4c50*/  FMNMX.FTZ R16, R127, R62, !PT ;  /* 0x0000003e7f107209 */ /* 0x000fe40007810000 */
[----:B------:R-:W-:Y:S02]  /*4c60*/  FMNMX.FTZ R17, R89, R60, !PT ;  /* 0x0000003c59117209 */ /* 0x000fe40007810000 */
[----:B-1----:R-:W-:Y:S02]  /*4c70*/  F2FP.PACK_AB R67, R167, R170 ;  /* 0x000000aaa743723e */ /* 0x002fe400000000ff */
[----:B------:R-:W-:Y:S01]  /*4c80*/  FMNMX.FTZ R16, R91, R16, !PT ;  /* 0x000000105b107209 */ /* 0x000fe20007810000 */
[----:B------:R-:W-:Y:S01]  /*4c90*/  MUFU.EX2 R214, R214 ;  /* 0x000000d600d67308 */ /* 0x000fe20000000800 */
[----:B------:R-:W-:Y:S01]  /*4ca0*/  FMNMX.FTZ R19, R90, R17, !PT ;  /* 0x000000115a137209 */ /* 0x000fe20007810000 */
[----:B------:R-:W-:Y:S01]  /*4cb0*/  @!P0 HADD2 R15, -R67.H0_H0, -RZ.H0_H0 ;  /* 0xa00000ff430f8230 */ /* 0x000fe20000000900 */
[----:B------:R-:W-:-:S02]  /*4cc0*/  SHF.R.U32.HI R131, RZ, 0x10, R180 ;  /* 0x00000010ff837819 */ /* 0x000fc400000116b4 */
[----:B------:R-:W-:Y:S02]  /*4cd0*/  PRMT R66, R67, 0x7632, R66 ;  /* 0x0000763243427816 */ /* 0x000fe40000000042 */
[----:B------:R-:W-:Y:S01]  /*4ce0*/  FMNMX.FTZ R17, R121, R16, !PT ;  /* 0x0000001079117209 */ /* 0x000fe20007810000 */
[----:B------:R-:W-:Y:S01]  /*4cf0*/  MUFU.EX2 R212, R212 ;  /* 0x000000d400d47308 */ /* 0x000fe20000000800 */
[----:B------:R-:W-:Y:S01]  /*4d00*/  FMNMX.FTZ R16, R120, R19, !PT ;  /* 0x0000001378107209 */ /* 0x000fe20007810000 */
[----:B------:R-:W-:Y:S01]  /*4d10*/  @!P2 HADD2 R14, -R66.H0_H0, -RZ.H0_H0 ;  /* 0xa00000ff420ea230 */ /* 0x000fe20000000900 */
[----:B------:R-:W-:Y:S01]  /*4d20*/  LOP3.LUT R131, R131, 0xff, RZ, 0xc0, !PT ;  /* 0x000000ff83837812 */ /* 0x000fe200078ec0ff */
[----:B------:R-:W1:Y:S01]  /*4d30*/  SHFL.BFLY PT, R62, R17, 0x2, 0x1f ;  /* 0x0c401f00113e7f89 */ /* 0x000e6200000e0000 */
[----:B------:R-:W-:Y:S02]  /*4d40*/  PRMT R92, R67, 0x5410, R66 ;  /* 0x00005410435c7816 */ /* 0x000fe40000000042 */
[----:B------:R-:W-:Y:S01]  /*4d50*/  @!P0 PRMT R67, R15, 0x5410, RZ ;  /* 0x000054100f438816 */ /* 0x000fe200000000ff */
[----:B------:R-:W-:Y:S01]  /*4d60*/  MUFU.EX2 R205, R205 ;  /* 0x000000cd00cd7308 */ /* 0x000fe20000000800 */
[----:B------:R-:W3:Y:S01]  /*4d70*/  SHFL.BFLY PT, R15, R16, 0x2, 0x1f ;  /* 0x0c401f00100f7f89 */ /* 0x000ee200000e0000 */
[----:B------:R-:W-:Y:S01]  /*4d80*/  ISETP.GE.U32.AND P0, PT, R252, R131, PT ;  /* 0x00000083fc00720c */ /* 0x000fe20003f06070 */
[--C-:B------:R-:W-:Y:S01]  /*4d90*/  FFMA.FTZ R131, R102, c[0x0][0x23c], -R151.reuse ;  /* 0x00008f0066837a23 */ /* 0x100fe20000010897 */
[----:B--2---:R-:W-:Y:S01]  /*4da0*/  F2FP.PACK_AB R135, R57, R162 ;  /* 0x000000a23987723e */ /* 0x004fe200000000ff */
[----:B------:R-:W-:Y:S01]  /*4db0*/  FFMA.FTZ R102, R96, c[0x0][0x23c], -R151 ;  /* 0x00008f0060667a23 */ /* 0x000fe20000010897 */
[----:B------:R-:W-:-:S02]  /*4dc0*/  SHF.R.U32.HI R63, RZ, 0x18, R180 ;  /* 0x00000018ff3f7819 */ /* 0x000fc400000116b4 */
[----:B------:R-:W-:Y:S01]  /*4dd0*/  PRMT R134, R135, 0x7632, R134 ;  /* 0x0000763287867816 */ /* 0x000fe20000000086 */
[----:B------:R-:W-:Y:S01]  /*4de0*/  MUFU.EX2 R131, R131 ;  /* 0x0000008300837308 */ /* 0x000fe20000000800 */
[----:B------:R-:W-:Y:S02]  /*4df0*/  @!P2 PRMT R66, R14, 0x5410, RZ ;  /* 0x000054100e42a816 */ /* 0x000fe400000000ff */
[----:B------:R-:W-:Y:S02]  /*4e00*/  LOP3.LUT R14, R123, 0xff, RZ, 0xc0, !PT ;  /* 0x000000ff7b0e7812 */ /* 0x000fe400078ec0ff */
[----:B------:R-:W-:Y:S01]  /*4e10*/  ISETP.GE.U32.AND P2, PT, R252, R63, PT ;  /* 0x0000003ffc00720c */ /* 0x000fe20003f46070 */
[----:B------:R-:W-:Y:S01]  /*4e20*/  @!P0 HADD2 R13, -R135.H0_H0, -RZ.H0_H0 ;  /* 0xa00000ff870d8230 */ /* 0x000fe20000000900 */
[----:B------:R-:W-:Y:S01]  /*4e30*/  PRMT R87, R135, 0x5410, R134 ;  /* 0x0000541087577816 */ /* 0x000fe20000000086 */
[----:B------:R-:W2:Y:S01]  /*4e40*/  MUFU.EX2 R102, R102 ;  /* 0x0000006600667308 */ /* 0x000ea20000000800 */
[----:B------:R-:W-:-:S02]  /*4e50*/  F2FP.PACK_AB R209, R240, R245 ;  /* 0x000000f5f0d1723e */ /* 0x000fc400000000ff */
[----:B------:R-:W-:Y:S02]  /*4e60*/  @!P0 PRMT R135, R13, 0x5410, RZ ;  /* 0x000054100d878816 */ /* 0x000fe400000000ff */
[----:B------:R-:W-:Y:S02]  /*4e70*/  ISETP.GE.U32.AND P0, PT, R252, R14, PT ;  /* 0x0000000efc00720c */ /* 0x000fe40003f06070 */
[----:B-1----:R-:W-:Y:S02]  /*4e80*/  FMNMX.FTZ R14, R17, R62, !PT ;  /* 0x0000003e110e7209 */ /* 0x002fe40007810000 */
[----:B---3--:R-:W-:Y:S01]  /*4e90*/  FMNMX.FTZ R13, R16, R15, !PT ;  /* 0x0000000f100d7209 */ /* 0x008fe20007810000 */
[----:B------:R-:W-:Y:S01]  /*4ea0*/  @!P2 HADD2 R2, -R134.H0_H0, -RZ.H0_H0 ;  /* 0xa00000ff8602a230 */ /* 0x000fe20000000900 */
[----:B------:R-:W-:Y:S01]  /*4eb0*/  LOP3.LUT R16, R123, 0xffff, RZ, 0xc0, !PT ;  /* 0x0000ffff7b107812 */ /* 0x000fe200078ec0ff */
[----:B------:R-:W1:Y:S01]  /*4ec0*/  SHFL.BFLY PT, R15, R14, 0x1, 0x1f ;  /* 0x0c201f000e0f7f89 */ /* 0x000e6200000e0000 */
[----:B------:R-:W-:-:S02]  /*4ed0*/  PRMT R207, R209, 0x7632, R207 ;  /* 0x00007632d1cf7816 */ /* 0x000fc400000000cf */
[----:B------:R-:W-:Y:S02]  /*4ee0*/  SHF.R.U32.HI R16, RZ, 0x8, R16 ;  /* 0x00000008ff107819 */ /* 0x000fe40000011610 */
[----:B------:R-:W-:Y:S01]  /*4ef0*/  @!P2 PRMT R134, R2, 0x5410, RZ ;  /* 0x000054100286a816 */ /* 0x000fe200000000ff */
[----:B------:R-:W-:Y:S01]  /*4f00*/  @!P0 HADD2 R12, -R209.H0_H0, -RZ.H0_H0 ;  /* 0xa00000ffd10c8230 */ /* 0x000fe20000000900 */
[----:B------:R-:W-:Y:S02]  /*4f10*/  LOP3.LUT R16, R16, 0xffff, RZ, 0xc0, !PT ;  /* 0x0000ffff10107812 */ /* 0x000fe400078ec0ff */
[----:B------:R-:W-:Y:S02]  /*4f20*/  LOP3.LUT R232, R156, 0xff, RZ, 0xc0, !PT ;  /* 0x000000ff9ce87812 */ /* 0x000fe400078ec0ff */
[----:B------:R-:W-:Y:S02]  /*4f30*/  ISETP.GE.U32.AND P2, PT, R252, R16, PT ;  /* 0x00000010fc00720c */ /* 0x000fe40003f46070 */
[----:B------:R-:W-:-:S02]  /*4f40*/  PRMT R16, R209, 0x5410, R207 ;  /* 0x00005410d1107816 */ /* 0x000fc400000000cf */
[----:B------:R-:W-:Y:S02]  /*4f50*/  @!P0 PRMT R209, R12, 0x5410, RZ ;  /* 0x000054100cd18816 */ /* 0x000fe400000000ff */
[----:B------:R-:W3:Y:S01]  /*4f60*/  SHFL.BFLY PT, R12, R13, 0x1, 0x1f ;  /* 0x0c201f000d0c7f89 */ /* 0x000ee200000e0000 */
[----:B------:R-:W-:Y:S02]  /*4f70*/  LOP3.LUT R225, R156, 0xffff, RZ, 0xc0, !PT ;  /* 0x0000ffff9ce17812 */ /* 0x000fe400078ec0ff */
[--C-:B------:R-:W-:Y:S02]  /*4f80*/  SHF.R.U32.HI R220, RZ, 0x10, R156.reuse ;  /* 0x00000010ffdc7819 */ /* 0x100fe4000001169c */
[----:B------:R-:W-:Y:S02]  /*4f90*/  SHF.R.U32.HI R229, RZ, 0x18, R156 ;  /* 0x00000018ffe57819 */ /* 0x000fe4000001169c */
[----:B------:R-:W-:Y:S01]  /*4fa0*/  LOP3.LUT R156, R154, 0xffff, RZ, 0xc0, !PT ;  /* 0x0000ffff9a9c7812 */ /* 0x000fe200078ec0ff */
[----:B------:R-:W-:Y:S01]  /*4fb0*/  @!P2 HADD2 R0, -R207.H0_H0, -RZ.H0_H0 ;  /* 0xa00000ffcf00a230 */ /* 0x000fe20000000900 */
[----:B------:R-:W-:-:S02]  /*4fc0*/  SHF.R.U32.HI R2, RZ, 0x18, R123 ;  /* 0x00000018ff027819 */ /* 0x000fc4000001167b */
[----:B------:R-:W-:Y:S02]  /*4fd0*/  LOP3.LUT R155, R152, 0xffff, RZ, 0xc0, !PT ;  /* 0x0000ffff989b7812 */ /* 0x000fe400078ec0ff */
[----:B------:R-:W-:Y:S02]  /*4fe0*/  SHF.R.U32.HI R111, RZ, 0x10, R152 ;  /* 0x00000010ff6f7819 */ /* 0x000fe40000011698 */
[----:B------:R-:W-:Y:S02]  /*4ff0*/  ISETP.GE.U32.AND P0, PT, R252, R2, PT ;  /* 0x00000002fc00720c */ /* 0x000fe40003f06070 */
[----:B------:R-:W-:Y:S02]  /*5000*/  LOP3.LUT R153, R152, 0xff, RZ, 0xc0, !PT ;  /* 0x000000ff98997812 */ /* 0x000fe400078ec0ff */
[----:B------:R-:W-:Y:S02]  /*5010*/  SHF.R.U32.HI R2, RZ, 0x8, R155 ;  /* 0x00000008ff027819 */ /* 0x000fe4000001169b */
[----:B------:R-:W-:-:S02]  /*5020*/  LOP3.LUT R61, R111, 0xff, RZ, 0xc0, !PT ;  /* 0x000000ff6f3d7812 */ /* 0x000fc400078ec0ff */
[----:B------:R-:W-:Y:S02]  /*5030*/  PRMT R111, R153, 0x5410, R2 ;  /* 0x00005410996f7816 */ /* 0x000fe40000000002 */
[----:B-1----:R-:W-:Y:S02]  /*5040*/  FMNMX.FTZ R2, R14, R15, !PT ;  /* 0x0000000f0e027209 */ /* 0x002fe40007810000 */
[----:B------:R-:W-:Y:S02]  /*5050*/  @!P2 PRMT R207, R0, 0x5410, RZ ;  /* 0x0000541000cfa816 */ /* 0x000fe400000000ff */
[----:B------:R-:W-:Y:S01]  /*5060*/  SHF.R.U32.HI R109, RZ, 0x8, R150 ;  /* 0x00000008ff6d7819 */ /* 0x000fe20000011696 */
[C---:B------:R-:W-:Y:S01]  /*5070*/  FMUL.FTZ R14, R2.reuse, c[0x0][0x23c] ;  /* 0x00008f00020e7a20 */ /* 0x040fe20000410000 */
[----:B---3--:R-:W-:Y:S02]  /*5080*/  FMNMX.FTZ R0, R13, R12, !PT ;  /* 0x0000000c0d007209 */ /* 0x008fe40007810000 */
[----:B------:R-:W-:-:S02]  /*5090*/  FSETP.NEU.FTZ.AND P2, PT, R2, -INF , PT ;  /* 0xff8000000200780b */ /* 0x000fc40003f5d000 */
[----:B------:R-:W-:Y:S01]  /*50a0*/  SHF.R.U32.HI R12, RZ, 0x10, R123 ;  /* 0x00000010ff0c7819 */ /* 0x000fe2000001167b */
[----:B------:R-:W-:Y:S01]  /*50b0*/  FMUL.FTZ R123, R0, c[0x0][0x23c] ;  /* 0x00008f00007b7a20 */ /* 0x000fe20000410000 */
[----:B------:R-:W-:Y:S02]  /*50c0*/  PRMT R109, R122, 0x5410, R109 ;  /* 0x000054107a6d7816 */ /* 0x000fe4000000006d */
[----:B------:R-:W-:Y:S02]  /*50d0*/  FSEL R122, R14, RZ, P2 ;  /* 0x000000ff0e7a7208 */ /* 0x000fe40001000000 */
[----:B------:R-:W-:Y:S01]  /*50e0*/  FSETP.NEU.FTZ.AND P2, PT, R0, -INF , PT ;  /* 0xff8000000000780b */ /* 0x000fe20003f5d000 */
[--C-:B------:R-:W-:Y:S01]  /*50f0*/  HSET2.LE.AND R106, R109, R234.reuse, PT ;  /* 0x000000ea6d6a7233 */ /* 0x100fe20003803000 */
[----:B------:R-:W-:Y:S01]  /*5100*/  LOP3.LUT R12, R12, 0xff, RZ, 0xc0, !PT ;  /* 0x000000ff0c0c7812 */ /* 0x000fe200078ec0ff */
[--C-:B------:R-:W-:Y:S01]  /*5110*/  FFMA.FTZ R235, R73, c[0x0][0x23c], -R122.reuse ;  /* 0x00008f0049eb7a23 */ /* 0x100fe2000001087a */
[----:B------:R-:W-:Y:S01]  /*5120*/  FSEL R123, R123, RZ, P2 ;  /* 0x000000ff7b7b7208 */ /* 0x000fe20001000000 */
[--C-:B------:R-:W-:Y:S01]  /*5130*/  FFMA.FTZ R208, R99, c[0x0][0x23c], -R122.reuse ;  /* 0x00008f0063d07a23 */ /* 0x100fe2000001087a */
[----:B------:R-:W-:Y:S01]  /*5140*/  LOP3.LUT R14, R149, 0xff, RZ, 0xc0, !PT ;  /* 0x000000ff950e7812 */ /* 0x000fe200078ec0ff */
[----:B------:R-:W-:Y:S01]  /*5150*/  FFMA.FTZ R185, R105, c[0x0][0x23c], -R122 ;  /* 0x00008f0069b97a23 */ /* 0x000fe2000001087a */
[----:B------:R-:W-:Y:S01]  /*5160*/  ISETP.GE.U32.AND P2, PT, R252, R12, PT ;  /* 0x0000000cfc00720c */ /* 0x000fe20003f46070 */
[--C-:B------:R-:W-:Y:S01]  /*5170*/  FFMA.FTZ R100, R72, c[0x0][0x23c], -R123.reuse ;  /* 0x00008f0048647a23 */ /* 0x100fe2000001087b */
[----:B------:R-:W-:Y:S01]  /*5180*/  LOP3.LUT R12, R128, 0xffff, RZ, 0xc0, !PT ;  /* 0x0000ffff800c7812 */ /* 0x000fe200078ec0ff */
[--C-:B------:R-:W-:Y:S01]  /*5190*/  FFMA.FTZ R206, R74, c[0x0][0x23c], -R123.reuse ;  /* 0x00008f004ace7a23 */ /* 0x100fe2000001087b */
[----:B------:R-:W-:Y:S01]  /*51a0*/  LOP3.LUT R13, R110, 0xffff, RZ, 0xc0, !PT ;  /* 0x0000ffff6e0d7812 */ /* 0x000fe200078ec0ff */
[----:B------:R-:W-:Y:S01]  /*51b0*/  FFMA.FTZ R183, R64, c[0x0][0x23c], -R123 ;  /* 0x00008f0040b77a23 */ /* 0x000fe2000001087b */
[----:B------:R-:W-:Y:S01]  /*51c0*/  PRMT R107, R14, 0x5410, R129 ;  /* 0x000054100e6b7816 */ /* 0x000fe20000000081 */
[--C-:B------:R-:W-:Y:S01]  /*51d0*/  FFMA.FTZ R129, R68, c[0x0][0x23c], -R123.reuse ;  /* 0x00008f0044817a23 */ /* 0x100fe2000001087b */
[----:B------:R-:W-:Y:S01]  /*51e0*/  SHF.R.U32.HI R14, RZ, 0x10, R110 ;  /* 0x00000010ff0e7819 */ /* 0x000fe2000001166e */
[----:B------:R-:W-:Y:S01]  /*51f0*/  FFMA.FTZ R247, R70, c[0x0][0x23c], -R123 ;  /* 0x00008f0046f77a23 */ /* 0x000fe2000001087b */
[----:B------:R-:W-:Y:S01]  /*5200*/  SHF.R.U32.HI R96, RZ, 0x8, R12 ;  /* 0x00000008ff607819 */ /* 0x000fe2000001160c */
[--C-:B------:R-:W-:Y:S01]  /*5210*/  FFMA.FTZ R236, R65, c[0x0][0x23c], -R122.reuse ;  /* 0x00008f0041ec7a23 */ /* 0x100fe2000001087a */
[----:B------:R-:W-:Y:S01]  /*5220*/  LOP3.LUT R177, R110, 0xff, RZ, 0xc0, !PT ;  /* 0x000000ff6eb17812 */ /* 0x000fe200078ec0ff */
[----:B------:R-:W-:Y:S01]  /*5230*/  FFMA.FTZ R101, R97, c[0x0][0x23c], -R122 ;  /* 0x00008f0061657a23 */ /* 0x000fe2000001087a */
[----:B------:R-:W-:Y:S01]  /*5240*/  SHF.R.U32.HI R12, RZ, 0x8, R13 ;  /* 0x00000008ff0c7819 */ /* 0x000fe2000001160d */
[----:B------:R-:W-:Y:S01]  /*5250*/  MUFU.EX2 R129, R129 ;  /* 0x0000008100817308 */ /* 0x000fe20000000800 */
[----:B------:R-:W-:Y:S01]  /*5260*/  SHF.R.U32.HI R175, RZ, 0x18, R110 ;  /* 0x00000018ffaf7819 */ /* 0x000fe2000001166e */
[--C-:B------:R-:W-:Y:S01]  /*5270*/  HSET2.LE.AND R70, R111, R234.reuse, PT ;  /* 0x000000ea6f467233 */ /* 0x100fe20003803000 */
[----:B------:R-:W-:Y:S01]  /*5280*/  LOP3.LUT R14, R14, 0xff, RZ, 0xc0, !PT ;  /* 0x000000ff0e0e7812 */ /* 0x000fe200078ec0ff */
[----:B------:R-:W-:Y:S01]  /*5290*/  FFMA.FTZ R246, R71, c[0x0][0x23c], -R123 ;  /* 0x00008f0047f67a23 */ /* 0x000fe2000001087b */
[----:B------:R-:W-:Y:S01]  /*52a0*/  LOP3.LUT R45, R58, 0xffff, RZ, 0xc0, !PT ;  /* 0x0000ffff3a2d7812 */ /* 0x000fe200078ec0ff */
[----:B------:R-:W-:Y:S01]  /*52b0*/  FFMA.FTZ R241, R69, c[0x0][0x23c], -R122 ;  /* 0x00008f0045f17a23 */ /* 0x000fe2000001087a */
[----:B------:R-:W-:Y:S01]  /*52c0*/  PRMT R177, R177, 0x5410, R12 ;  /* 0x00005410b1b17816 */ /* 0x000fe2000000000c */
[----:B------:R-:W1:Y:S01]  /*52d0*/  MUFU.EX2 R100, R100 ;  /* 0x0000006400647308 */ /* 0x000e620000000800 */
[----:B------:R-:W-:Y:S01]  /*52e0*/  LOP3.LUT R12, R108, 0xffff, RZ, 0xc0, !PT ;  /* 0x0000ffff6c0c7812 */ /* 0x000fe200078ec0ff */
[----:B------:R-:W-:Y:S01]  /*52f0*/  FFMA.FTZ R210, R47, c[0x0][0x23c], -R122 ;  /* 0x00008f002fd27a23 */ /* 0x000fe2000001087a */
[----:B------:R-:W-:Y:S01]  /*5300*/  PRMT R175, R14, 0x5410, R175 ;  /* 0x000054100eaf7816 */ /* 0x000fe200000000af */
[----:B------:R-:W-:Y:S01]  /*5310*/  FFMA.FTZ R242, R46, c[0x0][0x23c], -R123 ;  /* 0x00008f002ef27a23 */ /* 0x000fe2000001087b */
[----:B------:R-:W-:Y:S01]  /*5320*/  SHF.R.U32.HI R14, RZ, 0x8, R45 ;  /* 0x00000008ff0e7819 */ /* 0x000fe2000001162d */
[--C-:B------:R-:W-:Y:S01]  /*5330*/  HSET2.LE.AND R107, R107, R234.reuse, PT ;  /* 0x000000ea6b6b7233 */ /* 0x100fe20003803000 */
[----:B------:R-:W-:Y:S01]  /*5340*/  SHF.R.U32.HI R62, RZ, 0x10, R128 ;  /* 0x00000010ff3e7819 */ /* 0x000fe20000011680 */
[----:B------:R-:W-:Y:S01]  /*5350*/  MUFU.EX2 R208, R208 ;  /* 0x000000d000d07308 */ /* 0x000fe20000000800 */
[----:B------:R-:W-:Y:S01]  /*5360*/  LOP3.LUT R45, R108, 0xff, RZ, 0xc0, !PT ;  /* 0x000000ff6c2d7812 */ /* 0x000fe200078ec0ff */
[--C-:B------:R-:W-:Y:S01]  /*5370*/  HSET2.LE.AND R69, R175, R234.reuse, PT ;  /* 0x000000eaaf457233 */ /* 0x100fe20003803000 */
[----:B------:R-:W-:Y:S01]  /*5380*/  SHF.R.U32.HI R12, RZ, 0x8, R12 ;  /* 0x00000008ff0c7819 */ /* 0x000fe2000001160c */
[----:B------:R-:W-:Y:S01]  /*5390*/  HSET2.LE.AND R68, R177, R234, PT ;  /* 0x000000eab1447233 */ /* 0x000fe20003803000 */
[----:B------:R-:W-:-:S02]  /*53a0*/  LOP3.LUT R211, R128, 0xff, RZ, 0xc0, !PT ;  /* 0x000000ff80d37812 */ /* 0x000fc400078ec0ff */
[----:B------:R-:W-:Y:S01]  /*53b0*/  SHF.R.U32.HI R73, RZ, 0x10, R108 ;  /* 0x00000010ff497819 */ /* 0x000fe2000001166c */
[----:B------:R-:W3:Y:S01]  /*53c0*/  MUFU.EX2 R185, R185 ;  /* 0x000000b900b97308 */ /* 0x000ee20000000800 */
[----:B------:R-:W-:Y:S02]  /*53d0*/  LOP3.LUT R226, R157, UR14, R226, 0x96, !PT ;  /* 0x0000000e9de27c12 */ /* 0x000fe4000f8e96e2 */
[----:B------:R-:W-:Y:S01]  /*53e0*/  SHF.R.U32.HI R179, RZ, 0x18, R128 ;  /* 0x00000018ffb37819 */ /* 0x000fe20000011680 */
[----:B------:R-:W-:Y:S01]  /*53f0*/  FFMA.FTZ R128, R75, c[0x0][0x23c], -R122 ;  /* 0x00008f004b807a23 */ /* 0x000fe2000001087a */
[----:B------:R-:W-:Y:S02]  /*5400*/  LOP3.LUT R62, R62, 0xff, RZ, 0xc0, !PT ;  /* 0x000000ff3e3e7812 */ /* 0x000fe400078ec0ff */
[----:B------:R-:W-:Y:S01]  /*5410*/  PRMT R45, R45, 0x5410, R12 ;  /* 0x000054102d2d7816 */ /* 0x000fe2000000000c */
[----:B------:R-:W-:Y:S01]  /*5420*/  MUFU.EX2 R206, R206 ;  /* 0x000000ce00ce7308 */ /* 0x000fe20000000800 */
[----:B------:R-:W-:-:S02]  /*5430*/  SHF.R.U32.HI R157, RZ, 0x10, R154 ;  /* 0x00000010ff9d7819 */ /* 0x000fc4000001169a */
[----:B------:R-:W-:Y:S01]  /*5440*/  LOP3.LUT R12, R18, 0xffff, RZ, 0xc0, !PT ;  /* 0x0000ffff120c7812 */ /* 0x000fe200078ec0ff */
[--C-:B------:R-:W-:Y:S01]  /*5450*/  HSET2.LE.AND R104, R45, R234.reuse, PT ;  /* 0x000000ea2d687233 */ /* 0x100fe20003803000 */
[----:B------:R-:W-:Y:S02]  /*5460*/  PRMT R211, R211, 0x5410, R96 ;  /* 0x00005410d3d37816 */ /* 0x000fe40000000060 */
[----:B------:R-:W-:Y:S01]  /*5470*/  SHF.R.U32.HI R108, RZ, 0x18, R108 ;  /* 0x00000018ff6c7819 */ /* 0x000fe2000001166c */
[----:B------:R-:W4:Y:S01]  /*5480*/  MUFU.EX2 R183, R183 ;  /* 0x000000b700b77308 */ /* 0x000f220000000800 */
[----:B------:R-:W-:Y:S01]  /*5490*/  F2FP.PACK_AB R204, R192, R239 ;  /* 0x000000efc0cc723e */ /* 0x000fe200000000ff */
[----:B------:R-:W-:Y:S01]  /*54a0*/  HSET2.LE.AND R211, R211, R234, PT ;  /* 0x000000ead3d37233 */ /* 0x000fe20003803000 */
[----:B------:R-:W-:Y:S02]  /*54b0*/  LOP3.LUT R73, R73, 0xff, RZ, 0xc0, !PT ;  /* 0x000000ff49497812 */ /* 0x000fe400078ec0ff */
[----:B------:R-:W-:Y:S01]  /*54c0*/  LOP3.LUT R158, R154, 0xff, RZ, 0xc0, !PT ;  /* 0x000000ff9a9e7812 */ /* 0x000fe200078ec0ff */
[----:B------:R-:W-:Y:S01]  /*54d0*/  @!P2 HADD2 R86, -R204.H0_H0, -RZ.H0_H0 ;  /* 0xa00000ffcc56a230 */ /* 0x000fe20000000900 */
[----:B------:R-:W-:Y:S01]  /*54e0*/  SHF.R.U32.HI R17, RZ, 0x8, R156 ;  /* 0x00000008ff117819 */ /* 0x000fe2000001169c */
[----:B------:R-:W-:Y:S01]  /*54f0*/  MUFU.EX2 R236, R236 ;  /* 0x000000ec00ec7308 */ /* 0x000fe20000000800 */
[----:B------:R-:W-:-:S02]  /*5500*/  PRMT R179, R62, 0x5410, R179 ;  /* 0x000054103eb37816 */ /* 0x000fc400000000b3 */
[----:B------:R-:W-:Y:S02]  /*5510*/  SHF.R.U32.HI R13, RZ, 0x10, R18 ;  /* 0x00000010ff0d7819 */ /* 0x000fe40000011612 */
[----:B------:R-:W-:Y:S01]  /*5520*/  SHF.R.U32.HI R154, RZ, 0x18, R154 ;  /* 0x00000018ff9a7819 */ /* 0x000fe2000001169a */
[----:B------:R-:W-:Y:S01]  /*5530*/  HSET2.LE.AND R179, R179, R234, PT ;  /* 0x000000eab3b37233 */ /* 0x000fe20003803000 */
[----:B------:R-:W-:Y:S01]  /*5540*/  LOP3.LUT R19, R157, 0xff, RZ, 0xc0, !PT ;  /* 0x000000ff9d137812 */ /* 0x000fe200078ec0ff */
[----:B------:R-:W1:Y:S01]  /*5550*/  MUFU.EX2 R235, R235 ;  /* 0x000000eb00eb7308 */ /* 0x000e620000000800 */
[----:B------:R-:W-:Y:S02]  /*5560*/  LOP3.LUT R75, R18, 0xff, RZ, 0xc0, !PT ;  /* 0x000000ff124b7812 */ /* 0x000fe400078ec0ff */
[----:B------:R-:W-:Y:S02]  /*5570*/  SHF.R.U32.HI R12, RZ, 0x8, R12 ;  /* 0x00000008ff0c7819 */ /* 0x000fe4000001160c */
[----:B------:R-:W-:-:S02]  /*5580*/  PRMT R187, R204, 0x7632, R187 ;  /* 0x00007632ccbb7816 */ /* 0x000fc400000000bb */
[----:B------:R-:W-:Y:S01]  /*5590*/  PRMT R73, R73, 0x5410, R108 ;  /* 0x0000541049497816 */ /* 0x000fe2000000006c */
[----:B------:R-:W-:Y:S01]  /*55a0*/  MUFU.EX2 R128, R128 ;  /* 0x0000008000807308 */ /* 0x000fe20000000800 */
[----:B--2---:R-:W-:Y:S01]  /*55b0*/  F2FP.PACK_AB R160, R102, R131 ;  /* 0x0000008366a0723e */ /* 0x004fe200000000ff */
[----:B------:R-:W2:Y:S01]  /*55c0*/  LDSM.16.MT88.4 R108, [R196+0x6000] ;  /* 0x00600000c46c783b */ /* 0x000ea20000004200 */
[----:B------:R-:W-:Y:S01]  /*55d0*/  PRMT R17, R158, 0x5410, R17 ;  /* 0x000054109e117816 */ /* 0x000fe20000000011 */
[----:B------:R-:W-:Y:S01]  /*55e0*/  HSET2.LE.AND R73, R73, R234, PT ;  /* 0x000000ea49497233 */ /* 0x000fe20003803000 */
[----:B------:R-:W-:Y:S01]  /*55f0*/  SHF.R.U32.HI R18, RZ, 0x18, R18 ;  /* 0x00000018ff127819 */ /* 0x000fe20000011612 */
[----:B------:R-:W-:Y:S01]  /*5600*/  @!P0 HADD2 R85, -R187.H0_H0, -RZ.H0_H0 ;  /* 0xa00000ffbb558230 */ /* 0x000fe20000000900 */
[----:B------:R-:W-:Y:S01]  /*5610*/  LOP3.LUT R13, R13, 0xff, RZ, 0xc0, !PT ;  /* 0x000000ff0d0d7812 */ /* 0x000fe200078ec0ff */
[----:B------:R-:W1:Y:S01]  /*5620*/  MUFU.EX2 R101, R101 ;  /* 0x0000006500657308 */ /* 0x000e620000000800 */
[----:B------:R-:W-:-:S02]  /*5630*/  PRMT R19, R19, 0x5410, R154 ;  /* 0x0000541013137816 */ /* 0x000fc4000000009a */
[----:B------:R-:W-:Y:S02]  /*5640*/  PRMT R75, R75, 0x5410, R12 ;  /* 0x000054104b4b7816 */ /* 0x000fe4000000000c */
[----:B------:R-:W-:Y:S01]  /*5650*/  PRMT R12, R204, 0x5410, R187 ;  /* 0x00005410cc0c7816 */ /* 0x000fe200000000bb */
[--C-:B------:R-:W-:Y:S01]  /*5660*/  HSET2.LE.AND R19, R19, R234.reuse, PT ;  /* 0x000000ea13137233 */ /* 0x100fe20003803000 */
[----:B------:R-:W-:Y:S01]  /*5670*/  PRMT R159, R160, 0x7632, R159 ;  /* 0x00007632a09f7816 */ /* 0x000fe2000000009f */
[----:B------:R-:W-:Y:S01]  /*5680*/  MUFU.EX2 R247, R247 ;  /* 0x000000f700f77308 */ /* 0x000fe20000000800 */
[----:B------:R-:W-:Y:S02]  /*5690*/  SHF.R.U32.HI R152, RZ, 0x18, R152 ;  /* 0x00000018ff987819 */ /* 0x000fe40000011698 */
[----:B------:R-:W-:Y:S01]  /*56a0*/  PRMT R13, R13, 0x5410, R18 ;  /* 0x000054100d0d7816 */ /* 0x000fe20000000012 */
[----:B------:R-:W-:Y:S01]  /*56b0*/  HSET2.LE.AND R18, R17, R234, PT ;  /* 0x000000ea11127233 */ /* 0x000fe20003803000 */
[----:B------:R-:W-:-:S02]  /*56c0*/  F2FP.PACK_AB R156, R213, R244 ;  /* 0x000000f4d59c723e */ /* 0x000fc400000000ff */
[----:B------:R-:W-:Y:S01]  /*56d0*/  LOP3.LUT R16, R211, R16, RZ, 0xc0, !PT ;  /* 0x00000010d3107212 */ /* 0x000fe200078ec0ff */
[----:B------:R-:W1:Y:S01]  /*56e0*/  MUFU.EX2 R246, R246 ;  /* 0x000000f600f67308 */ /* 0x000e620000000800 */
[----:B------:R-:W-:Y:S01]  /*56f0*/  FFMA.FTZ R211, R44, c[0x0][0x23c], -R123 ;  /* 0x00008f002cd37a23 */ /* 0x000fe2000001087b */
[----:B------:R-:W-:Y:S01]  /*5700*/  LOP3.LUT R17, R179, R12, RZ, 0xc0, !PT ;  /* 0x0000000cb3117212 */ /* 0x000fe200078ec0ff */
[--C-:B------:R-:W-:Y:S01]  /*5710*/  HSET2.LE.AND R13, R13, R234.reuse, PT ;  /* 0x000000ea0d0d7233 */ /* 0x100fe20003803000 */
[----:B------:R-:W-:Y:S02]  /*5720*/  PRMT R12, R160, 0x5410, R159 ;  /* 0x00005410a00c7816 */ /* 0x000fe4000000009f */
[----:B------:R-:W-:Y:S02]  /*5730*/  PRMT R15, R61, 0x5410, R152 ;  /* 0x000054103d0f7816 */ /* 0x000fe40000000098 */
[----:B------:R-:W-:Y:S01]  /*5740*/  PRMT R155, R156, 0x7632, R155 ;  /* 0x000076329c9b7816 */ /* 0x000fe2000000009b */
[----:B------:R-:W-:Y:S01]  /*5750*/  MUFU.EX2 R241, R241 ;  /* 0x000000f100f17308 */ /* 0x000fe20000000800 */
[----:B------:R-:W-:Y:S01]  /*5760*/  SHF.R.U32.HI R60, RZ, 0x10, R58 ;  /* 0x00000010ff3c7819 */ /* 0x000fe2000001163a */
[----:B------:R-:W-:Y:S01]  /*5770*/  HSET2.LE.AND R15, R15, R234, PT ;  /* 0x000000ea0f0f7233 */ /* 0x000fe20003803000 */
[----:B------:R-:W-:-:S02]  /*5780*/  F2FP.PACK_AB R152, R186, R203 ;  /* 0x000000cbba98723e */ /* 0x000fc400000000ff */
[----:B------:R-:W-:Y:S02]  /*5790*/  LOP3.LUT R59, R58, 0xff, RZ, 0xc0, !PT ;  /* 0x000000ff3a3b7812 */ /* 0x000fe400078ec0ff */
[----:B------:R-:W-:Y:S01]  /*57a0*/  LOP3.LUT R19, R19, R12, RZ, 0xc0, !PT ;  /* 0x0000000c13137212 */ /* 0x000fe200078ec0ff */
[----:B------:R-:W2:Y:S01]  /*57b0*/  MUFU.EX2 R210, R210 ;  /* 0x000000d200d27308 */ /* 0x000ea20000000800 */
[----:B------:R-:W-:Y:S02]  /*57c0*/  PRMT R12, R156, 0x5410, R155 ;  /* 0x000054109c0c7816 */ /* 0x000fe4000000009b */
[----:B------:R-:W-:Y:S02]  /*57d0*/  SHF.R.U32.HI R58, RZ, 0x18, R58 ;  /* 0x00000018ff3a7819 */ /* 0x000fe4000001163a */
[----:B------:R-:W-:Y:S02]  /*57e0*/  LOP3.LUT R97, R60, 0xff, RZ, 0xc0, !PT ;  /* 0x000000ff3c617812 */ /* 0x000fe400078ec0ff */
[----:B------:R-:W-:Y:S01]  /*57f0*/  PRMT R151, R152, 0x7632, R151 ;  /* 0x0000763298977816 */ /* 0x000fe20000000097 */
[----:B------:R-:W-:Y:S01]  /*5800*/  MUFU.EX2 R242, R242 ;  /* 0x000000f200f27308 */ /* 0x000fe20000000800 */
[----:B------:R-:W-:-:S02]  /*5810*/  PRMT R99, R59, 0x5410, R14 ;  /* 0x000054103b637816 */ /* 0x000fc4000000000e */
[----:B-1----:R-:W-:Y:S02]  /*5820*/  F2FP.PACK_AB R65, R100, R129 ;  /* 0x000000816441723e */ /* 0x002fe400000000ff */
[----:B------:R-:W-:Y:S01]  /*5830*/  F2FP.PACK_AB R158, R103, R130 ;  /* 0x00000082679e723e */ /* 0x000fe200000000ff */
[----:B------:R-:W-:Y:S01]  /*5840*/  HSET2.LE.AND R14, R99, R234, PT ;  /* 0x000000ea630e7233 */ /* 0x000fe20003803000 */
[----:B---3--:R-:W-:Y:S01]  /*5850*/  F2FP.PACK_AB R59, R185, R208 ;  /* 0x000000d0b93b723e */ /* 0x008fe200000000ff */
[----:B------:R-:W1:Y:S01]  /*5860*/  MUFU.EX2 R211, R211 ;  /* 0x000000d300d37308 */ /* 0x000e620000000800 */
[----:B----4-:R-:W-:Y:S02]  /*5870*/  F2FP.PACK_AB R61, R183, R206 ;  /* 0x000000ceb73d723e */ /* 0x010fe400000000ff */
[----:B------:R-:W-:Y:S02]  /*5880*/  LOP3.LUT R69, R69, R12, RZ, 0xc0, !PT ;  /* 0x0000000c45457212 */ /* 0x000fe400078ec0ff */
[----:B------:R-:W-:-:S02]  /*5890*/  PRMT R97, R97, 0x5410, R58 ;  /* 0x0000541061617816 */ /* 0x000fc4000000003a */
[----:B------:R-:W-:Y:S02]  /*58a0*/  PRMT R12, R152, 0x5410, R151 ;  /* 0x00005410980c7816 */ /* 0x000fe40000000097 */
[----:B------:R-:W-:Y:S02]  /*58b0*/  PRMT R64, R65, 0x7632, R64 ;  /* 0x0000763241407816 */ /* 0x000fe40000000040 */
[----:B------:R-:W-:Y:S02]  /*58c0*/  PRMT R157, R158, 0x7632, R157 ;  /* 0x000076329e9d7816 */ /* 0x000fe4000000009d */
[----:B------:R-:W-:Y:S02]  /*58d0*/  PRMT R58, R59, 0x7632, R58 ;  /* 0x000076323b3a7816 */ /* 0x000fe4000000003a */
[----:B------:R-:W-:Y:S02]  /*58e0*/  PRMT R60, R61, 0x7632, R60 ;  /* 0x000076323d3c7816 */ /* 0x000fe4000000003c */
[----:B------:R-:W-:-:S02]  /*58f0*/  F2FP.PACK_AB R154, R214, R243 ;  /* 0x000000f3d69a723e */ /* 0x000fc400000000ff */
[----:B------:R-:W-:Y:S02]  /*5900*/  F2FP.PACK_AB R184, R235, R236 ;  /* 0x000000ecebb8723e */ /* 0x000fe400000000ff */
[----:B------:R-:W-:Y:S02]  /*5910*/  F2FP.PACK_AB R63, R101, R128 ;  /* 0x00000080653f723e */ /* 0x000fe400000000ff */
[----:B------:R-:W-:Y:S01]  /*5920*/  LOP3.LUT R71, R15, R12, RZ, 0xc0, !PT ;  /* 0x0000000c0f477212 */ /* 0x000fe200078ec0ff */
[----:B------:R-:W-:Y:S01]  /*5930*/  HSET2.LE.AND R15, R97, R234, PT ;  /* 0x000000ea610f7233 */ /* 0x000fe20003803000 */
[----:B------:R-:W-:Y:S02]  /*5940*/  F2FP.PACK_AB R182, R246, R247 ;  /* 0x000000f7f6b6723e */ /* 0x000fe400000000ff */
[----:B------:R-:W-:Y:S02]  /*5950*/  PRMT R12, R65, 0x5410, R64 ;  /* 0x00005410410c7816 */ /* 0x000fe40000000040 */
[----:B------:R-:W-:-:S02]  /*5960*/  PRMT R105, R158, 0x5410, R157 ;  /* 0x000054109e697816 */ /* 0x000fc4000000009d */
[----:B------:R-:W-:Y:S02]  /*5970*/  PRMT R47, R59, 0x5410, R58 ;  /* 0x000054103b2f7816 */ /* 0x000fe4000000003a */
[----:B------:R-:W-:Y:S02]  /*5980*/  PRMT R6, R61, 0x5410, R60 ;  /* 0x000054103d067816 */ /* 0x000fe4000000003c */
[----:B------:R-:W-:Y:S02]  /*5990*/  PRMT R153, R154, 0x7632, R153 ;  /* 0x000076329a997816 */ /* 0x000fe40000000099 */
[----:B------:R-:W-:Y:S02]  /*59a0*/  PRMT R181, R184, 0x7632, R181 ;  /* 0x00007632b8b57816 */ /* 0x000fe400000000b5 */
[----:B------:R-:W-:Y:S02]  /*59b0*/  PRMT R62, R63, 0x7632, R62 ;  /* 0x000076323f3e7816 */ /* 0x000fe4000000003e */
[----:B------:R-:W-:-:S02]  /*59c0*/  PRMT R179, R182, 0x7632, R179 ;  /* 0x00007632b6b37816 */ /* 0x000fc400000000b3 */
[----:B------:R-:W-:Y:S02]  /*59d0*/  F2FP.PACK_AB R150, R205, R212 ;  /* 0x000000d4cd96723e */ /* 0x000fe400000000ff */
[----:B------:R-:W-:Y:S01]  /*59e0*/  LOP3.LUT R15, R15, R12, RZ, 0xc0, !PT ;  /* 0x0000000c0f0f7212 */ /* 0x000fe200078ec0ff */
[----:B------:R-:W-:Y:S01]  /*59f0*/  HSET2.LE.AND R12, R75, R234, PT ;  /* 0x000000ea4b0c7233 */ /* 0x000fe20003803000 */
[----:B--2---:R-:W-:Y:S02]  /*5a00*/  F2FP.PACK_AB R178, R210, R241 ;  /* 0x000000f1d2b2723e */ /* 0x004fe400000000ff */
[----:B-1----:R-:W-:Y:S02]  /*5a10*/  F2FP.PACK_AB R180, R211, R242 ;  /* 0x000000f2d3b4723e */ /* 0x002fe400000000ff */
[----:B------:R-:W-:Y:S02]  /*5a20*/  LOP3.LUT R18, R18, R105, RZ, 0xc0, !PT ;  /* 0x0000006912127212 */ /* 0x000fe400078ec0ff */
[----:B------:R-:W-:-:S02]  /*5a30*/  LOP3.LUT R106, R106, R47, RZ, 0xc0, !PT ;  /* 0x0000002f6a6a7212 */ /* 0x000fc400078ec0ff */
[----:B------:R-:W-:Y:S02]  /*5a40*/  LOP3.LUT R107, R107, R6, RZ, 0xc0, !PT ;  /* 0x000000066b6b7212 */ /* 0x000fe400078ec0ff */
[----:B------:R-:W-:Y:S02]  /*5a50*/  PRMT R105, R154, 0x5410, R153 ;  /* 0x000054109a697816 */ /* 0x000fe40000000099 */
[----:B------:R-:W-:Y:S02]  /*5a60*/  PRMT R97, R63, 0x5410, R62 ;  /* 0x000054103f617816 */ /* 0x000fe4000000003e */
[----:B------:R-:W-:Y:S02]  /*5a70*/  PRMT R47, R184, 0x5410, R181 ;  /* 0x00005410b82f7816 */ /* 0x000fe400000000b5 */
[----:B------:R-:W-:Y:S02]  /*5a80*/  PRMT R6, R182, 0x5410, R179 ;  /* 0x00005410b6067816 */ /* 0x000fe400000000b3 */
[----:B------:R-:W-:-:S02]  /*5a90*/  PRMT R149, R150, 0x7632, R149 ;  /* 0x0000763296957816 */ /* 0x000fc40000000095 */
[----:B------:R-:W-:Y:S02]  /*5aa0*/  PRMT R175, R178, 0x7632, R175 ;  /* 0x00007632b2af7816 */ /* 0x000fe400000000af */
[----:B------:R-:W-:Y:S02]  /*5ab0*/  PRMT R177, R180, 0x7632, R177 ;  /* 0x00007632b4b17816 */ /* 0x000fe400000000b1 */
[----:B------:R-:W-:Y:S02]  /*5ac0*/  LOP3.LUT R68, R68, R105, RZ, 0xc0, !PT ;  /* 0x0000006944447212 */ /* 0x000fe400078ec0ff */
[----:B------:R-:W-:Y:S02]  /*5ad0*/  LOP3.LUT R14, R14, R97, RZ, 0xc0, !PT ;  /* 0x000000610e0e7212 */ /* 0x000fe400078ec0ff */
[----:B------:R-:W-:Y:S01]  /*5ae0*/  LOP3.LUT R12, R12, R47, RZ, 0xc0, !PT ;  /* 0x0000002f0c0c7212 */ /* 0x000fe200078ec0ff */
[----:B------:R-:W-:Y:S01]  /*5af0*/  HMMA.16816.F32 R96, R16, R108, RZ ;  /* 0x0000006c1060723c */ /* 0x000fe200000018ff */
[----:B------:R-:W-:Y:S01]  /*5b00*/  LOP3.LUT R13, R13, R6, RZ, 0xc0, !PT ;  /* 0x000000060d0d7212 */ /* 0x000fe200078ec0ff */
[----:B------:R-:W1:Y:S01]  /*5b10*/  LDSM.16.MT88.4 R44, [R196+0x6800] ;  /* 0x00680000c42c783b */ /* 0x000e620000004200 */
[----:B------:R-:W-:-:S02]  /*5b20*/  PRMT R105, R150, 0x5410, R149 ;  /* 0x0000541096697816 */ /* 0x000fc40000000095 */
[----:B------:R-:W-:Y:S02]  /*5b30*/  PRMT R75, R178, 0x5410, R175 ;  /* 0x00005410b24b7816 */ /* 0x000fe400000000af */
[----:B------:R-:W-:Y:S02]  /*5b40*/  PRMT R6, R180, 0x5410, R177 ;  /* 0x00005410b4067816 */ /* 0x000fe400000000b1 */
[----:B------:R-:W-:Y:S02]  /*5b50*/  LOP3.LUT R70, R70, R105, RZ, 0xc0, !PT ;  /* 0x0000006946467212 */ /* 0x000fe400078ec0ff */
[----:B------:R-:W-:Y:S02]  /*5b60*/  LOP3.LUT R104, R104, R75, RZ, 0xc0, !PT ;  /* 0x0000004b68687212 */ /* 0x000fe400078ec0ff */
[----:B------:R-:W-:Y:S02]  /*5b70*/  LOP3.LUT R105, R73, R6, RZ, 0xc0, !PT ;  /* 0x0000000649697212 */ /* 0x000fe400078ec0ff */
[----:B------:R-:W-:Y:S07]  /*5b80*/  HMMA.16816.F32 R72, R12, R108, RZ ;  /* 0x0000006c0c48723c */ /* 0x000fee00000018ff */
[----:B------:R-:W-:-:S02]  /*5b90*/  IMAD.MOV.U32 R108, RZ, RZ, R4 ;  /* 0x000000ffff6c7224 */ /* 0x000fc400078e0004 */
[----:B------:R-:W-:Y:S02]  /*5ba0*/  IMAD.MOV.U32 R109, RZ, RZ, R5 ;  /* 0x000000ffff6d7224 */ /* 0x000fe400078e0005 */
[----:B------:R-:W2:Y:S01]  /*5bb0*/  LDL.LU.64 R4, [R1+0xd0] ;  /* 0x0000d00001047983 */ /* 0x000ea20000300a00 */
[----:B------:R-:W-:Y:S01]  /*5bc0*/  @!P3 HADD2 R84, -R158.H0_H0, -RZ.H0_H0 ;  /* 0xa00000ff9e54b230 */ /* 0x000fe20000000900 */
[----:B------:R-:W-:-:S04]  /*5bd0*/  LOP3.LUT R250, R250, 0xff, RZ, 0xc0, !PT ;  /* 0x000000fffafa7812 */ /* 0x000fc800078ec0ff */
[----:B------:R-:W-:Y:S02]  /*5be0*/  @!P3 PRMT R158, R84, 0x5410, RZ ;  /* 0x00005410549eb816 */ /* 0x000fe400000000ff */
[----:B------:R-:W-:Y:S02]  /*5bf0*/  ISETP.GE.U32.AND P3, PT, R252, R250, PT ;  /* 0x000000fafc00720c */ /* 0x000fe40003f66070 */
[----:B------:R-:W-:-:S04]  /*5c00*/  SHF.R.U32.HI R6, RZ, 0x8, R251 ;  /* 0x00000008ff067819 */ /* 0x000fc800000116fb */
[----:B------:R-:W-:Y:S02]  /*5c10*/  LOP3.LUT R6, R6, 0xffff, RZ, 0xc0, !PT ;  /* 0x0000ffff06067812 */ /* 0x000fe400078ec0ff */
[----:B------:R-:W-:Y:S01]  /*5c20*/  @!P2 PRMT R204, R86, 0x5410, RZ ;  /* 0x0000541056cca816 */ /* 0x000fe200000000ff */
[-C--:B-1----:R-:W-:Y:S01]  /*5c30*/  HMMA.16816.F32 R96, R68, R44.reuse, R96 ;  /* 0x0000002c4460723c */ /* 0x082fe20000001860 */
[C---:B------:R-:W-:Y:S02]  /*5c40*/  ISETP.GE.U32.AND P2, PT, R252.reuse, R6, PT ;  /* 0x00000006fc00720c */ /* 0x040fe40003f46070 */
[----:B------:R-:W-:Y:S01]  /*5c50*/  @!P0 PRMT R187, R85, 0x5410, RZ ;  /* 0x0000541055bb8816 */ /* 0x000fe200000000ff */
[----:B------:R-:W-:Y:S01]  /*5c60*/  @!P3 HADD2 R76, -R160.H0_H0, -RZ.H0_H0 ;  /* 0xa00000ffa04cb230 */ /* 0x000fe20000000900 */
[----:B------:R-:W-:Y:S01]  /*5c70*/  ISETP.GE.U32.AND P0, PT, R252, R249, PT ;  /* 0x000000f9fc00720c */ /* 0x000fe20003f06070 */
[----:B------:R-:W-:Y:S02]  /*5c80*/  IMAD.WIDE.U32 R248, R248, -0x326172a9, RZ ;  /* 0xcd9e8d57f8f87825 */ /* 0x000fe400078e00ff */
[----:B------:R-:W-:Y:S01]  /*5c90*/  HMMA.16816.F32 R72, R104, R44, R72 ;  /* 0x0000002c6848723c */ /* 0x000fe20000001848 */
[----:B------:R-:W-:-:S06]  /*5ca0*/  @!P3 PRMT R160, R76, 0x5410, RZ ;  /* 0x000054104ca0b816 */ /* 0x000fcc00000000ff */
[----:B------:R-:W-:Y:S02]  /*5cb0*/  IMAD.MOV.U32 R44, RZ, RZ, R200 ;  /* 0x000000ffff2c7224 */ /* 0x000fe400078e00c8 */
[----:B------:R-:W-:Y:S02]  /*5cc0*/  IMAD.MOV.U32 R45, RZ, RZ, R201 ;  /* 0x000000ffff2d7224 */ /* 0x000fe400078e00c9 */
[----:B------:R-:W-:Y:S01]  /*5cd0*/  IMAD.MOV.U32 R250, RZ, RZ, R44 ;  /* 0x000000fffffa7224 */ /* 0x000fe200078e002c */
[----:B------:R-:W-:Y:S01]  /*5ce0*/  LOP3.LUT R44, R249, UR15, R188, 0x96, !PT ;  /* 0x0000000ff92c7c12 */ /* 0x000fe2000f8e96bc */
[----:B------:R-:W-:Y:S01]  /*5cf0*/  IMAD.MOV.U32 R251, RZ, RZ, R45 ;  /* 0x000000fffffb7224 */ /* 0x000fe200078e002d */
[C---:B------:R-:W-:Y:S01]  /*5d00*/  LOP3.LUT R188, R248.reuse, 0xff, RZ, 0xc0, !PT ;  /* 0x000000fff8bc7812 */ /* 0x040fe200078ec0ff */
[----:B------:R-:W-:Y:S01]  /*5d10*/  @!P2 HADD2 R83, -R157.H0_H0, -RZ.H0_H0 ;  /* 0xa00000ff9d53a230 */ /* 0x000fe20000000900 */
[----:B------:R-:W-:Y:S01]  /*5d20*/  LOP3.LUT R45, R248, 0xffff, RZ, 0xc0, !PT ;  /* 0x0000fffff82d7812 */ /* 0x000fe200078ec0ff */
[----:B------:R-:W-:Y:S01]  /*5d30*/  IMAD.MOV.U32 R249, RZ, RZ, R109 ;  /* 0x000000fffff97224 */ /* 0x000fe200078e006d */
[--C-:B------:R-:W-:Y:S01]  /*5d40*/  SHF.R.U32.HI R190, RZ, 0x10, R248.reuse ;  /* 0x00000010ffbe7819 */ /* 0x100fe200000116f8 */
[----:B------:R-:W-:Y:S01]  /*5d50*/  @!P5 HADD2 R43, -R159.H0_H0, -RZ.H0_H0 ;  /* 0xa00000ff9f2bd230 */ /* 0x000fe20000000900 */
[----:B------:R-:W-:Y:S01]  /*5d60*/  SHF.R.U32.HI R189, RZ, 0x18, R248 ;  /* 0x00000018ffbd7819 */ /* 0x000fe200000116f8 */
[----:B------:R-:W-:Y:S01]  /*5d70*/  IMAD.MOV.U32 R248, RZ, RZ, R108 ;  /* 0x000000fffff87224 */ /* 0x000fe200078e006c */
[C---:B------:R-:W-:Y:S01]  /*5d80*/  LOP3.LUT R76, R119.reuse, 0xffff, RZ, 0xc0, !PT ;  /* 0x0000ffff774c7812 */ /* 0x040fe200078ec0ff */
[----:B------:R-:W-:Y:S01]  /*5d90*/  IMAD.WIDE.U32 R108, R114, -0x2daee0ad, RZ ;  /* 0xd2511f53726c7825 */ /* 0x000fe200078e00ff */
[----:B------:R-:W-:-:S03]  /*5da0*/  LOP3.LUT R6, R119, 0xff, RZ, 0xc0, !PT ;  /* 0x000000ff77067812 */ /* 0x000fc600078ec0ff */
[----:B------:R-:W-:Y:S01]  /*5db0*/  IMAD.WIDE.U32 R84, R231, -0x2daee0ad, RZ ;  /* 0xd2511f53e7547825 */ /* 0x000fe200078e00ff */
[----:B------:R-:W-:Y:S02]  /*5dc0*/  SHF.R.U32.HI R76, RZ, 0x8, R76 ;  /* 0x00000008ff4c7819 */ /* 0x000fe4000001164c */
[----:B------:R-:W-:Y:S01]  /*5dd0*/  SHF.R.U32.HI R116, RZ, 0x8, R116 ;  /* 0x00000008ff747819 */ /* 0x000fe20000011674 */
[----:B------:R-:W-:Y:S01]  /*5de0*/  @!P4 HADD2 R78, -R150.H0_H0, -RZ.H0_H0 ;  /* 0xa00000ff964ec230 */ /* 0x000fe20000000900 */
[----:B------:R-:W-:Y:S02]  /*5df0*/  LOP3.LUT R230, R109, UR10, R230, 0x96, !PT ;  /* 0x0000000a6de67c12 */ /* 0x000fe4000f8e96e6 */
[----:B------:R-:W-:Y:S01]  /*5e00*/  LOP3.LUT R117, R117, 0xff, RZ, 0xc0, !PT ;  /* 0x000000ff75757812 */ /* 0x000fe200078ec0ff */
[----:B------:R-:W-:Y:S01]  /*5e10*/  @!P0 HADD2 R77, -R151.H0_H0, -RZ.H0_H0 ;  /* 0xa00000ff974d8230 */ /* 0x000fe20000000900 */
[----:B------:R-:W-:Y:S02]  /*5e20*/  LOP3.LUT R76, R76, 0xffff, RZ, 0xc0, !PT ;  /* 0x0000ffff4c4c7812 */ /* 0x000fe400078ec0ff */
[----:B------:R-:W-:-:S02]  /*5e30*/  LOP3.LUT R220, R220, 0xff, RZ, 0xc0, !PT ;  /* 0x000000ffdcdc7812 */ /* 0x000fc400078ec0ff */
[----:B------:R-:W-:Y:S01]  /*5e40*/  SHF.R.U32.HI R222, RZ, 0x8, R222 ;  /* 0x00000008ffde7819 */ /* 0x000fe200000116de */
[----:B------:R-:W-:Y:S01]  /*5e50*/  FADD.FTZ R245, R245, R240 ;  /* 0x000000f0f5f57221 */ /* 0x000fe20000010000 */
[----:B------:R-:W-:Y:S01]  /*5e60*/  @!P2 PRMT R157, R83, 0x5410, RZ ;  /* 0x00005410539da816 */ /* 0x000fe200000000ff */
[----:B------:R-:W-:Y:S01]  /*5e70*/  FADD.FTZ R235, R236, R235 ;  /* 0x000000ebeceb7221 */ /* 0x000fe20000010000 */
[----:B------:R-:W-:Y:S01]  /*5e80*/  ISETP.GE.U32.AND P2, PT, R252, R6, PT ;  /* 0x00000006fc00720c */ /* 0x000fe20003f46070 */
[----:B------:R-:W-:Y:S01]  /*5e90*/  FADD.FTZ R246, R247, R246 ;  /* 0x000000f6f7f67221 */ /* 0x000fe20000010000 */
[----:B------:R-:W-:Y:S01]  /*5ea0*/  LOP3.LUT R6, R85, UR8, R108, 0x96, !PT ;  /* 0x0000000855067c12 */ /* 0x000fe2000f8e966c */
[----:B------:R-:W-:Y:S01]  /*5eb0*/  IMAD.WIDE.U32 R108, R230, -0x326172a9, RZ ;  /* 0xcd9e8d57e66c7825 */ /* 0x000fe200078e00ff */
[----:B------:R-:W-:Y:S01]  /*5ec0*/  @!P5 PRMT R159, R43, 0x5410, RZ ;  /* 0x000054102b9fd816 */ /* 0x000fe200000000ff */
[----:B------:R1:W5:Y:S01]  /*5ed0*/  LDL.LU.64 R200, [R1+0xc8] ;  /* 0x0000c80001c87983 */ /* 0x0003620000300a00 */
[----:B------:R-:W-:Y:S01]  /*5ee0*/  ISETP.GE.U32.AND P5, PT, R252, R76, PT ;  /* 0x0000004cfc00720c */ /* 0x000fe20003fa6070 */
[----:B------:R-:W-:Y:S01]  /*5ef0*/  IMAD.WIDE.U32 R230, R6, -0x326172a9, RZ ;  /* 0xcd9e8d5706e67825 */ /* 0x000fe200078e00ff */
[----:B------:R-:W-:-:S02]  /*5f00*/  LOP3.LUT R43, R109, UR9, R248, 0x96, !PT ;  /* 0x000000096d2b7c12 */ /* 0x000fc4000f8e96f8 */
[----:B------:R-:W-:Y:S02]  /*5f10*/  ISETP.GE.U32.AND P3, PT, R252, R232, PT ;  /* 0x000000e8fc00720c */ /* 0x000fe40003f66070 */
[----:B------:R-:W-:Y:S01]  /*5f20*/  LOP3.LUT R6, R231, UR7, R108, 0x96, !PT ;  /* 0x00000007e7067c12 */ /* 0x000fe2000f8e966c */
[----:B------:R-:W-:Y:S01]  /*5f30*/  IMAD.WIDE.U32 R248, R43, -0x2daee0ad, RZ ;  /* 0xd2511f532bf87825 */ /* 0x000fe200078e00ff */
[----:B------:R-:W-:Y:S01]  /*5f40*/  SHF.R.U32.HI R43, RZ, 0x10, R119 ;  /* 0x00000010ff2b7819 */ /* 0x000fe20000011677 */
[----:B------:R-:W-:Y:S02]  /*5f50*/  @!P2 HADD2 R82, -R154.H0_H0, -RZ.H0_H0 ;  /* 0xa00000ff9a52a230 */ /* 0x000fe40000000900 */
[----:B------:R-:W-:Y:S02]  /*5f60*/  IMAD.WIDE.U32 R108, R6, -0x2daee0ad, RZ ;  /* 0xd2511f53066c7825 */ /* 0x000fe400078e00ff */
[----:B------:R-:W-:Y:S01]  /*5f70*/  @!P5 HADD2 R81, -R153.H0_H0, -RZ.H0_H0 ;  /* 0xa00000ff9951d230 */ /* 0x000fe20000000900 */
[----:B------:R-:W-:-:S02]  /*5f80*/  LOP3.LUT R43, R43, 0xff, RZ, 0xc0, !PT ;  /* 0x000000ff2b2b7812 */ /* 0x000fc400078ec0ff */
[----:B------:R-:W-:Y:S02]  /*5f90*/  SHF.R.U32.HI R119, RZ, 0x18, R119 ;  /* 0x00000018ff777819 */ /* 0x000fe40000011677 */
[----:B------:R-:W-:Y:S02]  /*5fa0*/  @!P5 PRMT R153, R81, 0x5410, RZ ;  /* 0x000054105199d816 */ /* 0x000fe400000000ff */
[----:B------:R-:W-:Y:S02]  /*5fb0*/  ISETP.GE.U32.AND P5, PT, R252, R43, PT ;  /* 0x0000002bfc00720c */ /* 0x000fe40003fa6070 */
[----:B------:R-:W-:Y:S01]  /*5fc0*/  LOP3.LUT R84, R249, UR6, R84, 0x96, !PT ;  /* 0x00000006f9547c12 */ /* 0x000fe2000f8e9654 */
[----:B------:R-:W-:Y:S01]  /*5fd0*/  IMAD.MOV.U32 R249, RZ, RZ, R199 ;  /* 0x000000fffff97224 */ /* 0x000fe200078e00c7 */
[----:B------:R-:W-:Y:S01]  /*5fe0*/  LOP3.LUT R6, R109, UR4, R248, 0x96, !PT ;  /* 0x000000046d067c12 */ /* 0x000fe2000f8e96f8 */
[----:B------:R-:W-:-:S08]  /*5ff0*/  IMAD.MOV.U32 R248, RZ, RZ, R198 ;  /* 0x000000fffff87224 */ /* 0x000fd000078e00c6 */
[----:B------:R-:W-:Y:S01]  /*6000*/  @!P5 HADD2 R80, -R156.H0_H0, -RZ.H0_H0 ;  /* 0xa00000ff9c50d230 */ /* 0x000fe20000000900 */
[----:B------:R-:W-:Y:S01]  /*6010*/  IMAD.WIDE.U32 R84, R84, -0x326172a9, RZ ;  /* 0xcd9e8d5754547825 */ /* 0x000fe200078e00ff */
[----:B------:R-:W-:Y:S02]  /*6020*/  @!P2 PRMT R154, R82, 0x5410, RZ ;  /* 0x00005410529aa816 */ /* 0x000fe400000000ff */
[----:B------:R-:W-:Y:S02]  /*6030*/  LOP3.LUT R116, R116, 0xffff, RZ, 0xc0, !PT ;  /* 0x0000ffff74747812 */ /* 0x000fe400078ec0ff */
[----:B------:R-:W-:Y:S02]  /*6040*/  @!P4 PRMT R150, R78, 0x5410, RZ ;  /* 0x000054104e96c816 */ /* 0x000fe400000000ff */
[----:B------:R-:W-:Y:S02]  /*6050*/  @!P0 PRMT R151, R77, 0x5410, RZ ;  /* 0x000054104d978816 */ /* 0x000fe400000000ff */
[----:B------:R-:W-:Y:S01]  /*6060*/  SHF.R.U32.HI R45, RZ, 0x8, R45 ;  /* 0x00000008ff2d7819 */ /* 0x000fe2000001162d */
[----:B------:R-:W-:Y:S01]  /*6070*/  @!P3 HADD2 R27, -R59.H0_H0, -RZ.H0_H0 ;  /* 0xa00000ff3b1bb230 */ /* 0x000fe20000000900 */
[----:B------:R-:W-:Y:S01]  /*6080*/  @!P5 PRMT R156, R80, 0x5410, RZ ;  /* 0x00005410509cd816 */ /* 0x000fe200000000ff */
[----:B------:R1:W5:Y:S01]  /*6090*/  LDL.LU.64 R198, [R1+0xc0] ;  /* 0x0000c00001c67983 */ /* 0x0003620000300a00 */
[----:B------:R-:W-:Y:S01]  /*60a0*/  ISETP.GE.U32.AND P5, PT, R252, R119, PT ;  /* 0x00000077fc00720c */ /* 0x000fe20003fa6070 */
[----:B------:R-:W-:Y:S01]  /*60b0*/  IMAD.WIDE.U32 R82, R6, -0x326172a9, RZ ;  /* 0xcd9e8d5706527825 */ /* 0x000fe200078e00ff */
[----:B------:R-:W-:-:S02]  /*60c0*/  LOP3.LUT R6, R85, UR5, R230, 0x96, !PT ;  /* 0x0000000555067c12 */ /* 0x000fc4000f8e96e6 */
[----:B------:R-:W-:Y:S01]  /*60d0*/  ISETP.GE.U32.AND P2, PT, R252, R229, PT ;  /* 0x000000e5fc00720c */ /* 0x000fe20003f46070 */
[----:B------:R-:W-:Y:S01]  /*60e0*/  IMAD.WIDE.U32 R80, R115, -0x2daee0ad, RZ ;  /* 0xd2511f5373507825 */ /* 0x000fe200078e00ff */
[----:B------:R-:W-:Y:S02]  /*60f0*/  LOP3.LUT R229, R83, UR15, R84, 0x96, !PT ;  /* 0x0000000f53e57c12 */ /* 0x000fe4000f8e9654 */
[----:B------:R-:W-:Y:S01]  /*6100*/  LOP3.LUT R232, R82, 0xff, RZ, 0xc0, !PT ;  /* 0x000000ff52e87812 */ /* 0x000fe200078ec0ff */
[----:B------:R-:W-:Y:S01]  /*6110*/  IMAD.WIDE.U32 R118, R118, -0x2daee0ad, RZ ;  /* 0xd2511f5376767825 */ /* 0x000fe200078e00ff */
[----:B------:R-:W-:Y:S02]  /*6120*/  LOP3.LUT R85, R82, 0xffff, RZ, 0xc0, !PT ;  /* 0x0000ffff52557812 */ /* 0x000fe400078ec0ff */
[--C-:B------:R-:W-:Y:S01]  /*6130*/  SHF.R.U32.HI R86, RZ, 0x10, R82.reuse ;  /* 0x00000010ff567819 */ /* 0x100fe20000011652 */
[----:B------:R-:W-:Y:S01]  /*6140*/  @!P5 HADD2 R79, -R155.H0_H0, -RZ.H0_H0 ;  /* 0xa00000ff9b4fd230 */ /* 0x000fe20000000900 */
[----:B------:R-:W-:Y:S01]  /*6150*/  SHF.R.U32.HI R231, RZ, 0x18, R82 ;  /* 0x00000018ffe77819 */ /* 0x000fe20000011652 */
[----:B------:R-:W-:Y:S01]  /*6160*/  IMAD.WIDE.U32 R82, R6, -0x2daee0ad, RZ ;  /* 0xd2511f5306527825 */ /* 0x000fe200078e00ff */
[----:B------:R-:W-:Y:S01]  /*6170*/  LOP3.LUT R228, R81, UR10, R228, 0x96, !PT ;  /* 0x0000000a51e47c12 */ /* 0x000fe2000f8e96e4 */
[----:B------:R-:W-:Y:S01]  /*6180*/  @!P2 HADD2 R25, -R60.H0_H0, -RZ.H0_H0 ;  /* 0xa00000ff3c19a230 */ /* 0x000fe20000000900 */
[----:B------:R-:W-:-:S02]  /*6190*/  @!P5 PRMT R155, R79, 0x5410, RZ ;  /* 0x000054104f9bd816 */ /* 0x000fc400000000ff */
[----:B------:R-:W-:Y:S02]  /*61a0*/  LOP3.LUT R76, R83, UR14, R108, 0x96, !PT ;  /* 0x0000000e534c7c12 */ /* 0x000fe4000f8e966c */
[----:B------:R-:W-:Y:S02]  /*61b0*/  ISETP.GE.U32.AND P5, PT, R252, R117, PT ;  /* 0x00000075fc00720c */ /* 0x000fe40003fa6070 */
[C---:B------:R-:W-:Y:S02]  /*61c0*/  LOP3.LUT R114, R82.reuse, 0xff, RZ, 0xc0, !PT ;  /* 0x000000ff52727812 */ /* 0x040fe400078ec0ff */
[----:B------:R-:W-:Y:S01]  /*61d0*/  LOP3.LUT R6, R82, 0xffff, RZ, 0xc0, !PT ;  /* 0x0000ffff52067812 */ /* 0x000fe200078ec0ff */
[----:B------:R-:W-:Y:S01]  /*61e0*/  IMAD.MOV.U32 R83, RZ, RZ, R249 ;  /* 0x000000ffff537224 */ /* 0x000fe200078e00f9 */
[--C-:B------:R-:W-:Y:S02]  /*61f0*/  SHF.R.U32.HI R108, RZ, 0x10, R82.reuse ;  /* 0x00000010ff6c7819 */ /* 0x100fe40000011652 */
[----:B------:R-:W-:Y:S01]  /*6200*/  SHF.R.U32.HI R230, RZ, 0x18, R82 ;  /* 0x00000018ffe67819 */ /* 0x000fe20000011652 */
[----:B------:R-:W-:Y:S01]  /*6210*/  IMAD.MOV.U32 R82, RZ, RZ, R248 ;  /* 0x000000ffff527224 */ /* 0x000fe200078e00f8 */
[----:B------:R-:W-:Y:S01]  /*6220*/  LOP3.LUT R43, R119, UR8, R80, 0x96, !PT ;  /* 0x00000008772b7c12 */ /* 0x000fe2000f8e9650 */
[----:B------:R-:W-:Y:S01]  /*6230*/  IMAD.WIDE.U32 R248, R194, -0x2daee0ad, RZ ;  /* 0xd2511f53c2f87825 */ /* 0x000fe200078e00ff */
[----:B------:R-:W-:Y:S01]  /*6240*/  ISETP.GE.U32.AND P4, PT, R252, R116, PT ;  /* 0x00000074fc00720c */ /* 0x000fe20003f86070 */
[----:B------:R-:W-:Y:S01]  /*6250*/  @!P5 HADD2 R41, -R152.H0_H0, -RZ.H0_H0 ;  /* 0xa00000ff9829d230 */ /* 0x000fe20000000900 */
[----:B------:R-:W3:Y:S01]  /*6260*/  LDC.U8 R116, c[0x0][0x2d8] ;  /* 0x0000b600ff747b82 */ /* 0x000ee20000000000 */
[----:B------:R-:W-:Y:S01]  /*6270*/  IMAD.MOV.U32 R80, RZ, RZ, R82 ;  /* 0x000000ffff507224 */ /* 0x000fe200078e0052 */
[----:B------:R-:W-:Y:S01]  /*6280*/  @!P3 PRMT R59, R27, 0x5410, RZ ;  /* 0x000054101b3bb816 */ /* 0x000fe200000000ff */
[----:B------:R-:W-:Y:S01]  /*6290*/  IMAD.MOV.U32 R81, RZ, RZ, R83 ;  /* 0x000000ffff517224 */ /* 0x000fe200078e0053 */
[----:B------:R-:W-:Y:S01]  /*62a0*/  @!P5 PRMT R152, R41, 0x5410, RZ ;  /* 0x000054102998d816 */ /* 0x000fe200000000ff */
[----:B------:R-:W-:Y:S01]  /*62b0*/  IMAD.MOV.U32 R194, RZ, RZ, R114 ;  /* 0x000000ffffc27224 */ /* 0x000fe200078e0072 */
[----:B------:R-:W-:Y:S01]  /*62c0*/  SHF.R.U32.HI R41, RZ, 0x10, R44 ;  /* 0x00000010ff297819 */ /* 0x000fe2000001162c */
[----:B------:R-:W-:Y:S01]  /*62d0*/  IMAD.WIDE.U32 R82, R228, -0x326172a9, RZ ;  /* 0xcd9e8d57e4527825 */ /* 0x000fe200078e00ff */
[----:B------:R-:W-:-:S02]  /*62e0*/  LOP3.LUT R27, R229, 0xffff, RZ, 0xc0, !PT ;  /* 0x0000ffffe51b7812 */ /* 0x000fc400078ec0ff */
[----:B------:R-:W-:Y:S01]  /*62f0*/  LOP3.LUT R41, R41, 0xff, RZ, 0xc0, !PT ;  /* 0x000000ff29297812 */ /* 0x000fe200078ec0ff */
[----:B------:R-:W-:Y:S01]  /*6300*/  IMAD.WIDE.U32 R114, R43, -0x326172a9, RZ ;  /* 0xcd9e8d572b727825 */ /* 0x000fe200078e00ff */
[----:B------:R-:W-:Y:S01]  /*6310*/  LOP3.LUT R80, R83, UR9, R80, 0x96, !PT ;  /* 0x0000000953507c12 */ /* 0x000fe2000f8e9650 */
[----:B------:R-:W-:Y:S01]  /*6320*/  @!P4 HADD2 R42, -R149.H0_H0, -RZ.H0_H0 ;  /* 0xa00000ff952ac230 */ /* 0x000fe20000000900 */
[----:B------:R-:W-:Y:S02]  /*6330*/  SHF.R.U32.HI R27, RZ, 0x8, R27 ;  /* 0x00000008ff1b7819 */ /* 0x000fe4000001161b */
[----:B------:R-:W-:Y:S01]  /*6340*/  LOP3.LUT R82, R115, UR7, R82, 0x96, !PT ;  /* 0x0000000773527c12 */ /* 0x000fe2000f8e9652 */
[----:B------:R-:W-:Y:S01]  /*6350*/  IMAD.WIDE.U32 R80, R80, -0x2daee0ad, RZ ;  /* 0xd2511f5350507825 */ /* 0x000fe200078e00ff */
[----:B------:R-:W-:Y:S02]  /*6360*/  @!P4 PRMT R149, R42, 0x5410, RZ ;  /* 0x000054102a95c816 */ /* 0x000fe400000000ff */
[----:B------:R-:W-:Y:S01]  /*6370*/  LOP3.LUT R42, R44, 0xff, RZ, 0xc0, !PT ;  /* 0x000000ff2c2a7812 */ /* 0x000fe200078ec0ff */
[----:B------:R-:W-:Y:S01]  /*6380*/  IMAD.WIDE.U32 R82, R82, -0x2daee0ad, RZ ;  /* 0xd2511f5352527825 */ /* 0x000fe200078e00ff */
[----:B------:R-:W-:-:S02]  /*6390*/  LOP3.LUT R118, R81, UR6, R118, 0x96, !PT ;  /* 0x0000000651767c12 */ /* 0x000fc4000f8e9676 */
[----:B---3--:R-:W-:Y:S01]  /*63a0*/  ISETP.GE.U32.AND P0, PT, R116, R41, PT ;  /* 0x000000297400720c */ /* 0x008fe20003f06070 */
[----:B------:R-:W-:Y:S01]  /*63b0*/  IMAD.MOV.U32 R115, RZ, RZ, R190 ;  /* 0x000000ffff737224 */ /* 0x000fe200078e00be */
[----:B------:R-:W-:Y:S01]  /*63c0*/  LOP3.LUT R43, R83, UR4, R80, 0x96, !PT ;  /* 0x00000004532b7c12 */ /* 0x000fe2000f8e9650 */
[----:B------:R-:W-:Y:S01]  /*63d0*/  IMAD.WIDE.U32 R118, R118, -0x326172a9, RZ ;  /* 0xcd9e8d5776767825 */ /* 0x000fe200078e00ff */
[----:B------:R-:W-:Y:S02]  /*63e0*/  ISETP.GE.U32.AND P5, PT, R116, R42, PT ;  /* 0x0000002a7400720c */ /* 0x000fe40003fa6070 */
[----:B------:R-:W-:Y:S01]  /*63f0*/  LOP3.LUT R27, R27, 0xffff, RZ, 0xc0, !PT ;  /* 0x0000ffff1b1b7812 */ /* 0x000fe200078ec0ff */
[----:B------:R-:W-:Y:S01]  /*6400*/  IMAD.WIDE.U32 R80, R43, -0x326172a9, RZ ;  /* 0xcd9e8d572b507825 */ /* 0x000fe200078e00ff */
[----:B------:R-:W-:Y:S02]  /*6410*/  LOP3.LUT R43, R119, UR5, R114, 0x96, !PT ;  /* 0x00000005772b7c12 */ /* 0x000fe4000f8e9672 */
[----:B------:R-:W-:Y:S01]  /*6420*/  @!P2 PRMT R60, R25, 0x5410, RZ ;  /* 0x00005410193ca816 */ /* 0x000fe200000000ff */
        /* <DEDUP_REMOVED lines=8> */
[----:B------:R-:W-:Y:S01]  /*64b0*/  IMAD.WIDE.U32 R42, R43, -0x2daee0ad, RZ ;  /* 0xd2511f532b2a7825 */ /* 0x000fe200078e00ff */
[----:B------:R-:W-:-:S02]  /*64c0*/  LOP3.LUT R80, R44, 0xffff, RZ, 0xc0, !PT ;  /* 0x0000ffff2c507812 */ /* 0x000fc400078ec0ff */
[----:B------:R-:W-:Y:S02]  /*64d0*/  SHF.R.U32.HI R44, RZ, 0x18, R44 ;  /* 0x00000018ff2c7819 */ /* 0x000fe4000001162c */
[----:B------:R-:W-:Y:S02]  /*64e0*/  SHF.R.U32.HI R80, RZ, 0x8, R80 ;  /* 0x00000008ff507819 */ /* 0x000fe40000011650 */
[----:B------:R-:W-:Y:S02]  /*64f0*/  ISETP.GE.U32.AND P6, PT, R116, R44, PT ;  /* 0x0000002c7400720c */ /* 0x000fe40003fc6070 */
[----:B------:R-:W-:Y:S02]  /*6500*/  LOP3.LUT R80, R80, 0xffff, RZ, 0xc0, !PT ;  /* 0x0000ffff50507812 */ /* 0x000fe400078ec0ff */
[----:B------:R-:W-:Y:S02]  /*6510*/  @!P0 PRMT R182, R38, 0x5410, RZ ;  /* 0x0000541026b68816 */ /* 0x000fe400000000ff */
[----:B------:R-:W-:-:S02]  /*6520*/  LEA R44, P0, R113, c[0x0][0x1f8], 0x1 ;  /* 0x00007e00712c7a11 */ /* 0x000fc400078008ff */
[----:B------:R-:W-:Y:S02]  /*6530*/  LOP3.LUT R38, R45, 0xffff, RZ, 0xc0, !PT ;  /* 0x0000ffff2d267812 */ /* 0x000fe400078ec0ff */
[C---:B------:R-:W-:Y:S02]  /*6540*/  ISETP.GE.U32.AND P4, PT, R116.reuse, R80, PT ;  /* 0x000000507400720c */ /* 0x040fe40003f86070 */
[----:B------:R-:W-:Y:S01]  /*6550*/  LEA.HI.X R45, R113, c[0x0][0x1fc], R112, 0x1, P0 ;  /* 0x00007f00712d7a11 */ /* 0x000fe200000f0c70 */
[----:B------:R-:W-:Y:S01]  /*6560*/  @!P6 HADD2 R37, -R179.H0_H0, -RZ.H0_H0 ;  /* 0xa00000ffb325e230 */ /* 0x000fe20000000900 */
[----:B------:R-:W-:Y:S02]  /*6570*/  ISETP.GE.U32.AND P0, PT, R116, R38, PT ;  /* 0x000000267400720c */ /* 0x000fe40003f06070 */
[----:B------:R-:W-:Y:S02]  /*6580*/  LOP3.LUT R38, R115, 0xff, RZ, 0xc0, !PT ;  /* 0x000000ff73267812 */ /* 0x000fe400078ec0ff */
[----:B------:R-:W-:-:S02]  /*6590*/  @!P6 PRMT R179, R37, 0x5410, RZ ;  /* 0x0000541025b3e816 */ /* 0x000fc400000000ff */
[----:B------:R-:W-:Y:S02]  /*65a0*/  ISETP.GE.U32.AND P6, PT, R116, R38, PT ;  /* 0x000000267400720c */ /* 0x000fe40003fc6070 */
[----:B------:R-:W3:Y:S01]  /*65b0*/  LDC.U8 R38, c[0x0][0x2d8] ;  /* 0x0000b600ff267b82 */ /* 0x000ee20000000000 */
[----:B------:R-:W-:Y:S01]  /*65c0*/  @!P4 HADD2 R39, -R181.H0_H0, -RZ.H0_H0 ;  /* 0xa00000ffb527c230 */ /* 0x000fe20000000900 */
[----:B------:R-:W-:Y:S02]  /*65d0*/  @!P5 PRMT R184, R40, 0x5410, RZ ;  /* 0x0000541028b8d816 */ /* 0x000fe400000000ff */
[C---:B------:R-:W-:Y:S01]  /*65e0*/  ISETP.GE.U32.AND P5, PT, R116.reuse, R119, PT ;  /* 0x000000777400720c */ /* 0x040fe20003fa6070 */
[----:B------:R-:W-:Y:S01]  /*65f0*/  @!P0 HADD2 R35, -R62.H0_H0, -RZ.H0_H0 ;  /* 0xa00000ff3e238230 */ /* 0x000fe20000000900 */
[----:B------:R-:W-:Y:S02]  /*6600*/  @!P4 PRMT R181, R39, 0x5410, RZ ;  /* 0x0000541027b5c816 */ /* 0x000fe400000000ff */
[----:B------:R-:W-:-:S02]  /*6610*/  ISETP.GE.U32.AND P4, PT, R116, R114, PT ;  /* 0x000000727400720c */ /* 0x000fc40003f86070 */
[C---:B------:R-:W-:Y:S01]  /*6620*/  LOP3.LUT R37, R226.reuse, 0xffff, RZ, 0xc0, !PT ;  /* 0x0000ffffe2257812 */ /* 0x040fe200078ec0ff */
[----:B------:R-:W-:Y:S01]  /*6630*/  @!P6 HADD2 R34, -R65.H0_H0, -RZ.H0_H0 ;  /* 0xa00000ff4122e230 */ /* 0x000fe20000000900 */
[----:B------:R-:W-:Y:S02]  /*6640*/  @!P0 PRMT R62, R35, 0x5410, RZ ;  /* 0x00005410233e8816 */ /* 0x000fe400000000ff */
[----:B------:R-:W-:Y:S02]  /*6650*/  LOP3.LUT R35, R226, 0xff, RZ, 0xc0, !PT ;  /* 0x000000ffe2237812 */ /* 0x000fe400078ec0ff */
[----:B------:R-:W-:Y:S01]  /*6660*/  @!P6 PRMT R65, R34, 0x5410, RZ ;  /* 0x000054102241e816 */ /* 0x000fe200000000ff */
[----:B------:R-:W-:Y:S01]  /*6670*/  @!P5 HADD2 R36, -R63.H0_H0, -RZ.H0_H0 ;  /* 0xa00000ff3f24d230 */ /* 0x000fe20000000900 */
[----:B------:R-:W-:Y:S02]  /*6680*/  SHF.R.U32.HI R34, RZ, 0x10, R226 ;  /* 0x00000010ff227819 */ /* 0x000fe400000116e2 */
[----:B------:R-:W-:Y:S01]  /*6690*/  SHF.R.U32.HI R37, RZ, 0x8, R37 ;  /* 0x00000008ff257819 */ /* 0x000fe20000011625 */
[----:B------:R-:W-:Y:S01]  /*66a0*/  @!P4 HADD2 R33, -R64.H0_H0, -RZ.H0_H0 ;  /* 0xa00000ff4021c230 */ /* 0x000fe20000000900 */
[----:B------:R-:W-:-:S02]  /*66b0*/  LOP3.LUT R34, R34, 0xff, RZ, 0xc0, !PT ;  /* 0x000000ff22227812 */ /* 0x000fc400078ec0ff */
[----:B---3--:R-:W-:Y:S02]  /*66c0*/  ISETP.GE.U32.AND P0, PT, R38, R35, PT ;  /* 0x000000232600720c */ /* 0x008fe40003f06070 */
[----:B------:R-:W-:Y:S01]  /*66d0*/  SHF.R.U32.HI R35, RZ, 0x18, R226 ;  /* 0x00000018ff237819 */ /* 0x000fe200000116e2 */
[----:B------:R-:W-:Y:S01]  /*66e0*/  FFMA.FTZ R226, R216, c[0x0][0x23c], -R123 ;  /* 0x00008f00d8e27a23 */ /* 0x000fe2000001087b */
[----:B------:R-:W-:Y:S02]  /*66f0*/  LOP3.LUT R37, R37, 0xffff, RZ, 0xc0, !PT ;  /* 0x0000ffff25257812 */ /* 0x000fe400078ec0ff */
[----:B------:R-:W-:Y:S02]  /*6700*/  @!P4 PRMT R64, R33, 0x5410, RZ ;  /* 0x000054102140c816 */ /* 0x000fe400000000ff */
[C---:B------:R-:W-:Y:S01]  /*6710*/  ISETP.GE.U32.AND P6, PT, R38.reuse, R35, PT ;  /* 0x000000232600720c */ /* 0x040fe20003fc6070 */
[----:B------:R-:W-:Y:S01]  /*6720*/  MUFU.EX2 R226, R226 ;  /* 0x000000e200e27308 */ /* 0x000fe20000000800 */
[----:B------:R-:W-:-:S02]  /*6730*/  ISETP.GE.U32.AND P4, PT, R38, R34, PT ;  /* 0x000000222600720c */ /* 0x000fc40003f86070 */
[----:B------:R-:W-:Y:S01]  /*6740*/  @!P5 PRMT R63, R36, 0x5410, RZ ;  /* 0x00005410243fd816 */ /* 0x000fe200000000ff */
[----:B------:R-:W-:Y:S01]  /*6750*/  IMAD.MOV.U32 R36, RZ, RZ, R194 ;  /* 0x000000ffff247224 */ /* 0x000fe200078e00c2 */
[----:B------:R-:W-:Y:S01]  /*6760*/  ISETP.GE.U32.AND P5, PT, R38, R37, PT ;  /* 0x000000252600720c */ /* 0x000fe20003fa6070 */
[----:B------:R-:W-:Y:S01]  /*6770*/  @!P0 HADD2 R32, -R178.H0_H0, -RZ.H0_H0 ;  /* 0xa00000ffb2208230 */ /* 0x000fe20000000900 */
[----:B------:R-:W-:Y:S02]  /*6780*/  LOP3.LUT R117, R42, 0xffff, RZ, 0xc0, !PT ;  /* 0x0000ffff2a757812 */ /* 0x000fe400078ec0ff */
[----:B------:R-:W-:Y:S02]  /*6790*/  LOP3.LUT R78, R81, UR15, R118, 0x96, !PT ;  /* 0x0000000f514e7c12 */ /* 0x000fe4000f8e9676 */
[----:B------:R-:W-:Y:S01]  /*67a0*/  SHF.R.U32.HI R33, RZ, 0x8, R225 ;  /* 0x00000008ff217819 */ /* 0x000fe200000116e1 */
[----:B------:R-:W-:Y:S01]  /*67b0*/  @!P6 HADD2 R28, -R177.H0_H0, -RZ.H0_H0 ;  /* 0xa00000ffb11ce230 */ /* 0x000fe20000000900 */
[----:B------:R-:W-:Y:S01]  /*67c0*/  IMAD.MOV.U32 R39, RZ, RZ, R117 ;  /* 0x000000ffff277224 */ /* 0x000fe200078e0075 */
[----:B------:R-:W-:Y:S01]  /*67d0*/  @!P4 HADD2 R29, -R180.H0_H0, -RZ.H0_H0 ;  /* 0xa00000ffb41dc230 */ /* 0x000fe20000000900 */
[----:B------:R-:W-:Y:S01]  /*67e0*/  ISETP.GE.U32.AND P2, PT, R38, R27, PT ;  /* 0x0000001b2600720c */ /* 0x000fe20003f46070 */
[----:B------:R-:W-:Y:S01]  /*67f0*/  FFMA.FTZ R225, R218, c[0x0][0x23c], -R123 ;  /* 0x00008f00dae17a23 */ /* 0x000fe2000001087b */
[----:B------:R-:W-:Y:S01]  /*6800*/  @!P6 PRMT R177, R28, 0x5410, RZ ;  /* 0x000054101cb1e816 */ /* 0x000fe200000000ff */
[----:B------:R-:W-:Y:S01]  /*6810*/  @!P5 HADD2 R31, -R175.H0_H0, -RZ.H0_H0 ;  /* 0xa00000ffaf1fd230 */ /* 0x000fe20000000900 */
[----:B------:R-:W-:-:S02]  /*6820*/  @!P4 PRMT R180, R29, 0x5410, RZ ;  /* 0x000054101db4c816 */ /* 0x000fc400000000ff */
[C---:B------:R-:W-:Y:S01]  /*6830*/  ISETP.GE.U32.AND P4, PT, R38.reuse, R232, PT ;  /* 0x000000e82600720c */ /* 0x040fe20003f86070 */
[--C-:B------:R-:W-:Y:S01]  /*6840*/  FFMA.FTZ R232, R217, c[0x0][0x23c], -R122.reuse ;  /* 0x00008f00d9e87a23 */ /* 0x100fe2000001087a */
[C---:B------:R-:W-:Y:S01]  /*6850*/  ISETP.GE.U32.AND P6, PT, R38.reuse, R231, PT ;  /* 0x000000e72600720c */ /* 0x040fe20003fc6070 */
[----:B------:R-:W-:Y:S01]  /*6860*/  FFMA.FTZ R231, R219, c[0x0][0x23c], -R122 ;  /* 0x00008f00dbe77a23 */ /* 0x000fe2000001087a */
[----:B------:R-:W-:Y:S01]  /*6870*/  @!P5 PRMT R175, R31, 0x5410, RZ ;  /* 0x000054101fafd816 */ /* 0x000fe200000000ff */
[----:B------:R-:W-:Y:S01]  /*6880*/  MUFU.EX2 R225, R225 ;  /* 0x000000e100e17308 */ /* 0x000fe20000000800 */
[----:B------:R-:W-:Y:S02]  /*6890*/  ISETP.GE.U32.AND P5, PT, R38, R220, PT ;  /* 0x000000dc2600720c */ /* 0x000fe40003fa6070 */
[----:B------:R-:W-:Y:S02]  /*68a0*/  LOP3.LUT R28, R229, 0xff, RZ, 0xc0, !PT ;  /* 0x000000ffe51c7812 */ /* 0x000fe400078ec0ff */
[----:B------:R-:W-:-:S02]  /*68b0*/  LOP3.LUT R33, R33, 0xffff, RZ, 0xc0, !PT ;  /* 0x0000ffff21217812 */ /* 0x000fc400078ec0ff */
[----:B------:R-:W-:Y:S01]  /*68c0*/  @!P0 PRMT R178, R32, 0x5410, RZ ;  /* 0x0000541020b28816 */ /* 0x000fe200000000ff */
[----:B------:R-:W-:Y:S01]  /*68d0*/  MUFU.EX2 R232, R232 ;  /* 0x000000e800e87308 */ /* 0x000fe20000000800 */
[----:B------:R-:W-:Y:S01]  /*68e0*/  SHF.R.U32.HI R25, RZ, 0x10, R229 ;  /* 0x00000010ff197819 */ /* 0x000fe200000116e5 */
[----:B--2---:R-:W-:Y:S01]  /*68f0*/  IMAD R194, R4, 0x2, R196 ;  /* 0x0000000204c27824 */ /* 0x004fe200078e02c4 */
[----:B------:R-:W-:-:S03]  /*6900*/  ISETP.GE.U32.AND P0, PT, R38, R33, PT ;  /* 0x000000212600720c */ /* 0x000fc60003f06070 */
[----:B------:R-:W-:Y:S01]  /*6910*/  @!P5 HADD2 R26, -R61.H0_H0, -RZ.H0_H0 ;  /* 0xa00000ff3d1ad230 */ /* 0x000fe20000000900 */
[----:B------:R-:W-:Y:S01]  /*6920*/  SHF.R.U32.HI R229, RZ, 0x18, R229 ;  /* 0x00000018ffe57819 */ /* 0x000fe200000116e5 */
[----:B------:R-:W2:Y:S01]  /*6930*/  MUFU.EX2 R231, R231 ;  /* 0x000000e700e77308 */ /* 0x000ea20000000800 */
[----:B------:R-:W3:Y:S01]  /*6940*/  LDSM.16.MT88.4 R116, [R194+0x6000] ;  /* 0x00600000c274783b */ /* 0x000ee20000004200 */
[----:B------:R-:W-:Y:S02]  /*6950*/  LOP3.LUT R25, R25, 0xff, RZ, 0xc0, !PT ;  /* 0x000000ff19197812 */ /* 0x000fe400078ec0ff */
[----:B------:R-:W-:Y:S02]  /*6960*/  @!P5 PRMT R61, R26, 0x5410, RZ ;  /* 0x000054101a3dd816 */ /* 0x000fe400000000ff */
[----:B------:R-:W-:Y:S02]  /*6970*/  ISETP.GE.U32.AND P5, PT, R38, R28, PT ;  /* 0x0000001c2600720c */ /* 0x000fe40003fa6070 */
[----:B------:R-:W-:Y:S01]  /*6980*/  LOP3.LUT R27, R221, 0xff, RZ, 0xc0, !PT ;  /* 0x000000ffdd1b7812 */ /* 0x000fe200078ec0ff */
[----:B------:R-:W-:Y:S01]  /*6990*/  @!P0 HADD2 R30, -R58.H0_H0, -RZ.H0_H0 ;  /* 0xa00000ff3a1e8230 */ /* 0x000fe20000000900 */
[----:B------:R-:W-:-:S02]  /*69a0*/  LOP3.LUT R109, R248, 0xffff, RZ, 0xc0, !PT ;  /* 0x0000fffff86d7812 */ /* 0x000fc400078ec0ff */
[----:B------:R-:W-:Y:S02]  /*69b0*/  LOP3.LUT R84, R249, UR14, R250, 0x96, !PT ;  /* 0x0000000ef9547c12 */ /* 0x000fe4000f8e96fa */
[----:B------:R-:W-:Y:S02]  /*69c0*/  @!P0 PRMT R58, R30, 0x5410, RZ ;  /* 0x000054101e3a8816 */ /* 0x000fe400000000ff */
[----:B--2---:R-:W-:Y:S02]  /*69d0*/  F2FP.PACK_AB R220, R231, R232 ;  /* 0x000000e8e7dc723e */ /* 0x004fe400000000ff */
[----:B------:R-:W-:Y:S01]  /*69e0*/  ISETP.GE.U32.AND P0, PT, R38, R230, PT ;  /* 0x000000e62600720c */ /* 0x000fe20003f06070 */
[----:B------:R-:W-:Y:S01]  /*69f0*/  FFMA.FTZ R230, R193, c[0x0][0x23c], -R122 ;  /* 0x00008f00c1e67a23 */ /* 0x000fe2000001087a */
[----:B------:R-:W-:Y:S01]  /*6a00*/  PRMT R219, R220, 0x7632, R219 ;  /* 0x00007632dcdb7816 */ /* 0x000fe200000000db */
[----:B------:R-:W-:Y:S01]  /*6a10*/  @!P5 HADD2 R24, -R220.H0_H0, -RZ.H0_H0 ;  /* 0xa00000ffdc18d230 */ /* 0x000fe20000000900 */
[----:B------:R-:W-:-:S02]  /*6a20*/  LOP3.LUT R250, R248, 0xff, RZ, 0xc0, !PT ;  /* 0x000000fff8fa7812 */ /* 0x000fc400078ec0ff */
[----:B------:R-:W-:Y:S01]  /*6a30*/  PRMT R28, R220, 0x5410, R219 ;  /* 0x00005410dc1c7816 */ /* 0x000fe200000000db */
[----:B------:R-:W-:Y:S01]  /*6a40*/  @!P2 HADD2 R23, -R219.H0_H0, -RZ.H0_H0 ;  /* 0xa00000ffdb17a230 */ /* 0x000fe20000000900 */
[----:B------:R-:W-:Y:S01]  /*6a50*/  @!P5 PRMT R220, R24, 0x5410, RZ ;  /* 0x0000541018dcd816 */ /* 0x000fe200000000ff */
[----:B------:R-:W-:Y:S01]  /*6a60*/  MUFU.EX2 R230, R230 ;  /* 0x000000e600e67308 */ /* 0x000fe20000000800 */
[C---:B------:R-:W-:Y:S02]  /*6a70*/  ISETP.GE.U32.AND P5, PT, R38.reuse, R25, PT ;  /* 0x000000192600720c */ /* 0x040fe40003fa6070 */
[----:B------:R-:W-:Y:S02]  /*6a80*/  @!P2 PRMT R219, R23, 0x5410, RZ ;  /* 0x0000541017dba816 */ /* 0x000fe400000000ff */
[----:B------:R-:W-:Y:S01]  /*6a90*/  ISETP.GE.U32.AND P2, PT, R38, R229, PT ;  /* 0x000000e52600720c */ /* 0x000fe20003f46070 */
[----:B------:R-:W-:Y:S01]  /*6aa0*/  FFMA.FTZ R229, R215, c[0x0][0x23c], -R122 ;  /* 0x00008f00d7e57a23 */ /* 0x000fe2000001087a */
[----:B------:R-:W-:-:S02]  /*6ab0*/  PRMT R25, R227, 0x5410, R222 ;  /* 0x00005410e3197816 */ /* 0x000fc400000000de */
[----:B------:R-:W-:Y:S02]  /*6ac0*/  F2FP.PACK_AB R222, R225, R226 ;  /* 0x000000e2e1de723e */ /* 0x000fe400000000ff */
[----:B------:R-:W-:Y:S01]  /*6ad0*/  SHF.R.U32.HI R249, RZ, 0x10, R248 ;  /* 0x00000010fff97819 */ /* 0x000fe200000116f8 */
[----:B------:R-:W2:Y:S01]  /*6ae0*/  MUFU.EX2 R229, R229 ;  /* 0x000000e500e57308 */ /* 0x000ea20000000800 */
[C---:B------:R-:W-:Y:S01]  /*6af0*/  PRMT R221, R222.reuse, 0x7632, R221 ;  /* 0x00007632dedd7816 */ /* 0x040fe200000000dd */
[----:B---3--:R-:W-:Y:S01]  /*6b00*/  HMMA.16816.F32 R112, R16, R116, RZ ;  /* 0x000000741070723c */ /* 0x008fe200000018ff */
[----:B------:R-:W-:Y:S01]  /*6b10*/  LOP3.LUT R77, R43, UR14, R82, 0x96, !PT ;  /* 0x0000000e2b4d7c12 */ /* 0x000fe2000f8e9652 */
[----:B------:R-:W-:Y:S01]  /*6b20*/  @!P5 HADD2 R22, -R222.H0_H0, -RZ.H0_H0 ;  /* 0xa00000ffde16d230 */ /* 0x000fe20000000900 */
[----:B------:R-:W-:Y:S01]  /*6b30*/  PRMT R29, R222, 0x5410, R221 ;  /* 0x00005410de1d7816 */ /* 0x000fe200000000dd */
[----:B------:R-:W-:Y:S01]  /*6b40*/  @!P2 HADD2 R21, -R221.H0_H0, -RZ.H0_H0 ;  /* 0xa00000ffdd15a230 */ /* 0x000fe20000000900 */
[----:B------:R-:W-:-:S02]  /*6b50*/  LOP3.LUT R31, R223, 0xff, RZ, 0xc0, !PT ;  /* 0x000000ffdf1f7812 */ /* 0x000fc400078ec0ff */
[----:B------:R-:W-:Y:S01]  /*6b60*/  @!P5 PRMT R222, R22, 0x5410, RZ ;  /* 0x0000541016ded816 */ /* 0x000fe200000000ff */
[----:B------:R-:W-:Y:S01]  /*6b70*/  HMMA.16816.F32 R80, R12, R116, RZ ;  /* 0x000000740c50723c */ /* 0x000fe200000018ff */
[----:B------:R-:W-:Y:S02]  /*6b80*/  @!P2 PRMT R221, R21, 0x5410, RZ ;  /* 0x0000541015dda816 */ /* 0x000fe400000000ff */
[----:B------:R-:W-:Y:S02]  /*6b90*/  SHF.R.U32.HI R21, RZ, 0x8, R109 ;  /* 0x00000008ff157819 */ /* 0x000fe4000001166d */
[----:B------:R-:W-:Y:S02]  /*6ba0*/  LOP3.LUT R22, R223, 0xffff, RZ, 0xc0, !PT ;  /* 0x0000ffffdf167812 */ /* 0x000fe400078ec0ff */
[----:B------:R-:W-:Y:S02]  /*6bb0*/  LOP3.LUT R117, R249, 0xff, RZ, 0xc0, !PT ;  /* 0x000000fff9757812 */ /* 0x000fe400078ec0ff */
[----:B------:R-:W-:-:S02]  /*6bc0*/  PRMT R249, R250, 0x5410, R21 ;  /* 0x00005410faf97816 */ /* 0x000fc40000000015 */
[----:B------:R-:W3:Y:S01]  /*6bd0*/  LDC.U8 R250, c[0x0][0x2d8] ;  /* 0x0000b600fffa7b82 */ /* 0x000ee20000000000 */
[----:B------:R-:W-:Y:S02]  /*6be0*/  SHF.R.U32.HI R22, RZ, 0x8, R22 ;  /* 0x00000008ff167819 */ /* 0x000fe40000011616 */
[----:B--2---:R-:W-:Y:S02]  /*6bf0*/  F2FP.PACK_AB R216, R229, R230 ;  /* 0x000000e6e5d8723e */ /* 0x004fe400000000ff */
[----:B------:R-:W-:Y:S02]  /*6c00*/  PRMT R31, R31, 0x5410, R22 ;  /* 0x000054101f1f7816 */ /* 0x000fe40000000016 */
[----:B------:R-:W-:Y:S01]  /*6c10*/  SHF.R.U32.HI R22, RZ, 0x10, R223 ;  /* 0x00000010ff167819 */ /* 0x000fe200000116df */
[----:B------:R-:W-:Y:S01]  /*6c20*/  @!P4 HADD2 R20, -R216.H0_H0, -RZ.H0_H0 ;  /* 0xa00000ffd814c230 */ /* 0x000fe20000000900 */
[----:B------:R-:W-:Y:S02]  /*6c30*/  SHF.R.U32.HI R21, RZ, 0x8, R85 ;  /* 0x00000008ff157819 */ /* 0x000fe40000011655 */
[----:B------:R-:W-:-:S02]  /*6c40*/  LOP3.LUT R190, R42, 0xff, RZ, 0xc0, !PT ;  /* 0x000000ff2abe7812 */ /* 0x000fc400078ec0ff */
[--C-:B------:R-:W-:Y:S02]  /*6c50*/  SHF.R.U32.HI R189, RZ, 0x10, R42.reuse ;  /* 0x00000010ffbd7819 */ /* 0x100fe4000001162a */
[----:B------:R-:W-:Y:S02]  /*6c60*/  SHF.R.U32.HI R188, RZ, 0x18, R42 ;  /* 0x00000018ffbc7819 */ /* 0x000fe4000001162a */
[----:B------:R-:W-:Y:S01]  /*6c70*/  SHF.R.U32.HI R223, RZ, 0x18, R223 ;  /* 0x00000018ffdf7819 */ /* 0x000fe200000116df */
[----:B------:R-:W2:Y:S01]  /*6c80*/  LDSM.16.MT88.4 R40, [R194+0x6800] ;  /* 0x00680000c228783b */ /* 0x000ea20000004200 */
[----:B------:R-:W-:Y:S02]  /*6c90*/  LOP3.LUT R22, R22, 0xff, RZ, 0xc0, !PT ;  /* 0x000000ff16167812 */ /* 0x000fe400078ec0ff */
[----:B------:R-:W-:Y:S02]  /*6ca0*/  PRMT R215, R216, 0x7632, R215 ;  /* 0x00007632d8d77816 */ /* 0x000fe400000000d7 */
[----:B------:R-:W-:-:S02]  /*6cb0*/  LOP3.LUT R21, R21, 0xffff, RZ, 0xc0, !PT ;  /* 0x0000ffff15157812 */ /* 0x000fc400078ec0ff */
[----:B------:R-:W-:Y:S01]  /*6cc0*/  PRMT R27, R27, 0x5410, R224 ;  /* 0x000054101b1b7816 */ /* 0x000fe200000000e0 */
[----:B------:R-:W-:Y:S01]  /*6cd0*/  FFMA.FTZ R224, R124, c[0x0][0x23c], -R123 ;  /* 0x00008f007ce07a23 */ /* 0x000fe2000001087b */
[----:B------:R-:W-:Y:S01]  /*6ce0*/  PRMT R109, R22, 0x5410, R223 ;  /* 0x00005410166d7816 */ /* 0x000fe200000000df */
[----:B------:R-:W-:Y:S01]  /*6cf0*/  FFMA.FTZ R223, R126, c[0x0][0x23c], -R123 ;  /* 0x00008f007edf7a23 */ /* 0x000fe2000001087b */
[----:B------:R-:W-:Y:S02]  /*6d00*/  PRMT R30, R216, 0x5410, R215 ;  /* 0x00005410d81e7816 */ /* 0x000fe400000000d7 */
[----:B------:R-:W-:Y:S01]  /*6d10*/  @!P4 PRMT R216, R20, 0x5410, RZ ;  /* 0x0000541014d8c816 */ /* 0x000fe200000000ff */
[----:B------:R-:W-:Y:S01]  /*6d20*/  MUFU.EX2 R224, R224 ;  /* 0x000000e000e07308 */ /* 0x000fe20000000800 */
[----:B---3--:R-:W-:Y:S02]  /*6d30*/  ISETP.GE.U32.AND P4, PT, R250, R21, PT ;  /* 0x00000015fa00720c */ /* 0x008fe40003f86070 */
[----:B------:R-:W-:-:S02]  /*6d40*/  LOP3.LUT R86, R86, 0xff, RZ, 0xc0, !PT ;  /* 0x000000ff56567812 */ /* 0x000fc400078ec0ff */
[----:B------:R-:W-:Y:S01]  /*6d50*/  SHF.R.U32.HI R85, RZ, 0x8, R251 ;  /* 0x00000008ff557819 */ /* 0x000fe200000116fb */
[--C-:B------:R-:W-:Y:S01]  /*6d60*/  FFMA.FTZ R227, R127, c[0x0][0x23c], -R122.reuse ;  /* 0x00008f007fe37a23 */ /* 0x100fe2000001087a */
[----:B------:R-:W-:Y:S01]  /*6d70*/  ISETP.GE.U32.AND P5, PT, R38, R86, PT ;  /* 0x000000562600720c */ /* 0x000fe20003fa6070 */
[----:B------:R-:W3:Y:S01]  /*6d80*/  MUFU.EX2 R223, R223 ;  /* 0x000000df00df7308 */ /* 0x000ee20000000800 */
[----:B------:R-:W-:Y:S01]  /*6d90*/  PRMT R85, R228, 0x5410, R85 ;  /* 0x00005410e4557816 */ /* 0x000fe20000000055 */
[----:B------:R-:W-:Y:S01]  /*6da0*/  FFMA.FTZ R228, R125, c[0x0][0x23c], -R122 ;  /* 0x00008f007de47a23 */ /* 0x000fe2000001087a */
[----:B------:R-:W-:Y:S01]  /*6db0*/  LOP3.LUT R20, R76, 0xff, RZ, 0xc0, !PT ;  /* 0x000000ff4c147812 */ /* 0x000fe200078ec0ff */
[----:B------:R-:W-:Y:S01]  /*6dc0*/  IMAD R193, R5, 0x2, R196 ;  /* 0x0000000205c17824 */ /* 0x000fe200078e02c4 */
[----:B------:R-:W-:Y:S01]  /*6dd0*/  LOP3.LUT R108, R108, 0xff, RZ, 0xc0, !PT ;  /* 0x000000ff6c6c7812 */ /* 0x000fe200078ec0ff */
[----:B------:R-:W-:Y:S01]  /*6de0*/  @!P4 HADD2 R11, -R215.H0_H0, -RZ.H0_H0 ;  /* 0xa00000ffd70bc230 */ /* 0x000fe20000000900 */
[C---:B------:R-:W-:Y:S01]  /*6df0*/  ISETP.GE.U32.AND P3, PT, R38.reuse, R36, PT ;  /* 0x000000242600720c */ /* 0x040fe20003f66070 */
[----:B------:R-:W-:Y:S01]  /*6e00*/  MUFU.EX2 R228, R228 ;  /* 0x000000e400e47308 */ /* 0x000fe20000000800 */
[----:B------:R-:W4:Y:S01]  /*6e10*/  LDSM.16.MT88.4 R124, [R193+0x6000] ;  /* 0x00600000c17c783b */ /* 0x000f220000004200 */
[----:B------:R-:W-:-:S02]  /*6e20*/  ISETP.GE.U32.AND P2, PT, R38, R108, PT ;  /* 0x0000006c2600720c */ /* 0x000fc40003f46070 */
[----:B------:R-:W-:Y:S01]  /*6e30*/  @!P4 PRMT R215, R11, 0x5410, RZ ;  /* 0x000054100bd7c816 */ /* 0x000fe200000000ff */
[----:B------:R-:W1:Y:S01]  /*6e40*/  LDSM.16.MT88.4 R32, [R193+0x6800] ;  /* 0x00680000c120783b */ /* 0x000e620000004200 */
[----:B------:R-:W-:Y:S02]  /*6e50*/  LOP3.LUT R11, R76, 0xffff, RZ, 0xc0, !PT ;  /* 0x0000ffff4c0b7812 */ /* 0x000fe400078ec0ff */
[----:B------:R-:W2:Y:S01]  /*6e60*/  MUFU.EX2 R227, R227 ;  /* 0x000000e300e37308 */ /* 0x000ea20000000800 */
[----:B---3--:R-:W-:Y:S01]  /*6e70*/  F2FP.PACK_AB R218, R223, R224 ;  /* 0x000000e0dfda723e */ /* 0x008fe200000000ff */
[----:B--2---:R-:W-:Y:S01]  /*6e80*/  HMMA.16816.F32 R112, R68, R40, R112 ;  /* 0x000000284470723c */ /* 0x004fe20000001870 */
[----:B------:R-:W-:Y:S02]  /*6e90*/  SHF.R.U32.HI R11, RZ, 0x8, R11 ;  /* 0x00000008ff0b7819 */ /* 0x000fe4000001160b */
[----:B------:R-:W-:Y:S01]  /*6ea0*/  PRMT R217, R218, 0x7632, R217 ;  /* 0x00007632dad97816 */ /* 0x000fe200000000d9 */
[----:B------:R-:W-:Y:S01]  /*6eb0*/  @!P5 HADD2 R10, -R218.H0_H0, -RZ.H0_H0 ;  /* 0xa00000ffda0ad230 */ /* 0x000fe20000000900 */
[----:B------:R-:W-:-:S02]  /*6ec0*/  ISETP.GE.U32.AND P4, PT, R250, R20, PT ;  /* 0x00000014fa00720c */ /* 0x000fc40003f86070 */
[----:B------:R-:W-:Y:S01]  /*6ed0*/  LOP3.LUT R11, R11, 0xffff, RZ, 0xc0, !PT ;  /* 0x0000ffff0b0b7812 */ /* 0x000fe200078ec0ff */
[----:B------:R-:W-:Y:S01]  /*6ee0*/  HMMA.16816.F32 R80, R104, R40, R80 ;  /* 0x000000286850723c */ /* 0x000fe20000001850 */
[----:B------:R-:W-:Y:S02]  /*6ef0*/  PRMT R24, R218, 0x5410, R217 ;  /* 0x00005410da187816 */ /* 0x000fe400000000d9 */
[----:B------:R-:W-:Y:S02]  /*6f00*/  @!P5 PRMT R218, R10, 0x5410, RZ ;  /* 0x000054100adad816 */ /* 0x000fe400000000ff */
[----:B------:R-:W-:Y:S02]  /*6f10*/  ISETP.GE.U32.AND P5, PT, R250, R11, PT ;  /* 0x0000000bfa00720c */ /* 0x000fe40003fa6070 */
[----:B------:R-:W-:Y:S01]  /*6f20*/  F2FP.PACK_AB R41, R227, R228 ;  /* 0x000000e4e329723e */ /* 0x000fe200000000ff */
[----:B------:R-:W-:Y:S01]  /*6f30*/  @!P6 HADD2 R9, -R217.H0_H0, -RZ.H0_H0 ;  /* 0xa00000ffd909e230 */ /* 0x000fe20000000900 */
[----:B------:R-:W-:-:S02]  /*6f40*/  SHF.R.U32.HI R10, RZ, 0x18, R76 ;  /* 0x00000018ff0a7819 */ /* 0x000fc4000001164c */
[----:B------:R-:W-:Y:S01]  /*6f50*/  PRMT R40, R41, 0x7632, R40 ;  /* 0x0000763229287816 */ /* 0x000fe20000000028 */
[----:B------:R-:W-:Y:S01]  /*6f60*/  @!P4 HADD2 R8, -R41.H0_H0, -RZ.H0_H0 ;  /* 0xa00000ff2908c230 */ /* 0x000fe20000000900 */
[----:B------:R-:W-:Y:S02]  /*6f70*/  @!P6 PRMT R217, R9, 0x5410, RZ ;  /* 0x0000541009d9e816 */ /* 0x000fe400000000ff */
[----:B------:R-:W-:Y:S02]  /*6f80*/  PRMT R26, R41, 0x5410, R40 ;  /* 0x00005410291a7816 */ /* 0x000fe40000000028 */
[----:B------:R-:W-:Y:S01]  /*6f90*/  ISETP.GE.U32.AND P6, PT, R250, R10, PT ;  /* 0x0000000afa00720c */ /* 0x000fe20003fc6070 */
[----:B------:R-:W-:Y:S01]  /*6fa0*/  @!P5 HADD2 R7, -R40.H0_H0, -RZ.H0_H0 ;  /* 0xa00000ff2807d230 */ /* 0x000fe20000000900 */
[----:B------:R-:W-:Y:S02]  /*6fb0*/  @!P4 PRMT R41, R8, 0x5410, RZ ;  /* 0x000054100829c816 */ /* 0x000fe400000000ff */
[----:B------:R-:W-:-:S02]  /*6fc0*/  SHF.R.U32.HI R10, RZ, 0x8, R6 ;  /* 0x00000008ff0a7819 */ /* 0x000fc40000011606 */
[----:B------:R-:W-:Y:S02]  /*6fd0*/  SHF.R.U32.HI R8, RZ, 0x10, R84 ;  /* 0x00000010ff087819 */ /* 0x000fe40000011654 */
[----:B------:R-:W-:Y:S02]  /*6fe0*/  SHF.R.U32.HI R9, RZ, 0x10, R76 ;  /* 0x00000010ff097819 */ /* 0x000fe4000001164c */
[----:B------:R-:W-:Y:S02]  /*6ff0*/  @!P5 PRMT R40, R7, 0x5410, RZ ;  /* 0x000054100728d816 */ /* 0x000fe400000000ff */
[----:B------:R-:W-:Y:S02]  /*7000*/  SHF.R.U32.HI R7, RZ, 0x18, R84 ;  /* 0x00000018ff077819 */ /* 0x000fe40000011654 */
[----:B------:R-:W-:Y:S02]  /*7010*/  LOP3.LUT R10, R10, 0xffff, RZ, 0xc0, !PT ;  /* 0x0000ffff0a0a7812 */ /* 0x000fe400078ec0ff */
[----:B------:R-:W-:-:S02]  /*7020*/  LOP3.LUT R8, R8, 0xff, RZ, 0xc0, !PT ;  /* 0x000000ff08087812 */ /* 0x000fc400078ec0ff */
[----:B------:R-:W-:Y:S02]  /*7030*/  LOP3.LUT R9, R9, 0xff, RZ, 0xc0, !PT ;  /* 0x000000ff09097812 */ /* 0x000fe400078ec0ff */
[C---:B------:R-:W-:Y:S02]  /*7040*/  LOP3.LUT R20, R77.reuse, 0xffff, RZ, 0xc0, !PT ;  /* 0x0000ffff4d147812 */ /* 0x040fe400078ec0ff */
[----:B------:R-:W-:Y:S02]  /*7050*/  LOP3.LUT R6, R84, 0xffff, RZ, 0xc0, !PT ;  /* 0x0000ffff54067812 */ /* 0x000fe400078ec0ff */
[----:B------:R-:W-:Y:S02]  /*7060*/  ISETP.GE.U32.AND P5, PT, R250, R10, PT ;  /* 0x0000000afa00720c */ /* 0x000fe40003fa6070 */
[----:B------:R-:W-:Y:S02]  /*7070*/  PRMT R7, R8, 0x5410, R7 ;  /* 0x0000541008077816 */ /* 0x000fe40000000007 */
[----:B------:R-:W-:-:S02]  /*7080*/  LOP3.LUT R10, R77, 0xff, RZ, 0xc0, !PT ;  /* 0x000000ff4d0a7812 */ /* 0x000fc400078ec0ff */
[--C-:B------:R-:W-:Y:S02]  /*7090*/  SHF.R.U32.HI R11, RZ, 0x10, R77.reuse ;  /* 0x00000010ff0b7819 */ /* 0x100fe4000001164d */
[----:B------:R-:W-:Y:S02]  /*70a0*/  SHF.R.U32.HI R8, RZ, 0x18, R77 ;  /* 0x00000018ff087819 */ /* 0x000fe4000001164d */
[----:B------:R-:W-:Y:S02]  /*70b0*/  ISETP.GE.U32.AND P4, PT, R250, R9, PT ;  /* 0x00000009fa00720c */ /* 0x000fe40003f86070 */
[----:B------:R-:W-:Y:S01]  /*70c0*/  SHF.R.U32.HI R77, RZ, 0x8, R20 ;  /* 0x00000008ff4d7819 */ /* 0x000fe20000011614 */
[----:B------:R-:W-:Y:S01]  /*70d0*/  FADD.FTZ R20, R239, R192 ;  /* 0x000000c0ef147221 */ /* 0x000fe20000010000 */
[----:B------:R-:W-:Y:S01]  /*70e0*/  LOP3.LUT R9, R84, 0xff, RZ, 0xc0, !PT ;  /* 0x000000ff54097812 */ /* 0x000fe200078ec0ff */
[----:B------:R-:W-:Y:S01]  /*70f0*/  IMAD R192, R4, 0x2, R193 ;  /* 0x0000000204c07824 */ /* 0x000fe200078e02c1 */
[----:B------:R-:W-:-:S02]  /*7100*/  SHF.R.U32.HI R6, RZ, 0x8, R6 ;  /* 0x00000008ff067819 */ /* 0x000fc40000011606 */
[----:B------:R-:W-:Y:S02]  /*7110*/  SHF.R.U32.HI R251, RZ, 0x8, R39 ;  /* 0x00000008fffb7819 */ /* 0x000fe40000011627 */
[----:B------:R-:W-:Y:S01]  /*7120*/  PRMT R9, R9, 0x5410, R6 ;  /* 0x0000541009097816 */ /* 0x000fe20000000006 */
[----:B------:R-:W2:Y:S01]  /*7130*/  LDSM.16.MT88.4 R36, [R192+0x6000] ;  /* 0x00600000c024783b */ /* 0x000ea20000004200 */
[C---:B------:R-:W-:Y:S02]  /*7140*/  LOP3.LUT R6, R78.reuse, 0xffff, RZ, 0xc0, !PT ;  /* 0x0000ffff4e067812 */ /* 0x040fe400078ec0ff */
[----:B------:R-:W-:Y:S02]  /*7150*/  LOP3.LUT R5, R78, 0xff, RZ, 0xc0, !PT ;  /* 0x000000ff4e057812 */ /* 0x000fe400078ec0ff */
[----:B------:R-:W-:Y:S02]  /*7160*/  SHF.R.U32.HI R6, RZ, 0x8, R6 ;  /* 0x00000008ff067819 */ /* 0x000fe40000011606 */
[----:B------:R-:W-:-:S02]  /*7170*/  LOP3.LUT R11, R11, 0xff, RZ, 0xc0, !PT ;  /* 0x000000ff0b0b7812 */ /* 0x000fc400078ec0ff */
[----:B------:R-:W-:Y:S01]  /*7180*/  PRMT R5, R5, 0x5410, R6 ;  /* 0x0000541005057816 */ /* 0x000fe20000000006 */
[----:B------:R-:W-:Y:S01]  /*7190*/  FFMA.FTZ R108, R91, c[0x0][0x23c], -R122 ;  /* 0x00008f005b6c7a23 */ /* 0x000fe2000001087a */
[----:B------:R-:W-:Y:S01]  /*71a0*/  SHF.R.U32.HI R21, RZ, 0x10, R78 ;  /* 0x00000010ff157819 */ /* 0x000fe2000001164e */
[----:B------:R-:W-:Y:S01]  /*71b0*/  FFMA.FTZ R84, R121, c[0x0][0x23c], -R122 ;  /* 0x00008f0079547a23 */ /* 0x000fe2000001087a */
[----:B------:R-:W-:Y:S01]  /*71c0*/  SHF.R.U32.HI R6, RZ, 0x18, R78 ;  /* 0x00000018ff067819 */ /* 0x000fe2000001164e */
[----:B------:R-:W-:Y:S01]  /*71d0*/  FFMA.FTZ R78, R90, c[0x0][0x23c], -R123 ;  /* 0x00008f005a4e7a23 */ /* 0x000fe2000001087b */
[----:B------:R-:W-:Y:S01]  /*71e0*/  PRMT R77, R10, 0x5410, R77 ;  /* 0x000054100a4d7816 */ /* 0x000fe2000000004d */
[--C-:B------:R-:W-:Y:S01]  /*71f0*/  FFMA.FTZ R10, R89, c[0x0][0x23c], -R123.reuse ;  /* 0x00008f00590a7a23 */ /* 0x100fe2000001087b */
[----:B------:R-:W-:Y:S01]  /*7200*/  PRMT R11, R11, 0x5410, R8 ;  /* 0x000054100b0b7816 */ /* 0x000fe20000000008 */
[--C-:B------:R-:W-:Y:S01]  /*7210*/  FFMA.FTZ R8, R88, c[0x0][0x23c], -R123.reuse ;  /* 0x00008f0058087a23 */ /* 0x100fe2000001087b */
[----:B------:R-:W-:Y:S01]  /*7220*/  LOP3.LUT R252, R252, 0xff, RZ, 0xc0, !PT ;  /* 0x000000fffcfc7812 */ /* 0x000fe200078ec0ff */
[----:B------:R-:W-:Y:S01]  /*7230*/  FFMA.FTZ R76, R120, c[0x0][0x23c], -R123 ;  /* 0x00008f00784c7a23 */ /* 0x000fe2000001087b */
[----:B----4-:R-:W-:Y:S01]  /*7240*/  HMMA.16816.F32 R88, R12, R124, RZ ;  /* 0x0000007c0c58723c */ /* 0x010fe200000018ff */
[----:B------:R-:W-:Y:S01]  /*7250*/  LOP3.LUT R21, R21, 0xff, RZ, 0xc0, !PT ;  /* 0x000000ff15157812 */ /* 0x000fe200078ec0ff */
[----:B------:R-:W-:Y:S01]  /*7260*/  FADD.FTZ R116, R130, R245 ;  /* 0x000000f582747221 */ /* 0x000fe20000010000 */
[----:B------:R-:W-:Y:S01]  /*7270*/  LOP3.LUT R86, R189, 0xff, RZ, 0xc0, !PT ;  /* 0x000000ffbd567812 */ /* 0x000fe200078ec0ff */
[----:B------:R-:W-:Y:S01]  /*7280*/  FADD.FTZ R4, R128, R235 ;  /* 0x000000eb80047221 */ /* 0x000fe20000010000 */
[----:B------:R-:W-:-:S02]  /*7290*/  SHF.R.U32.HI R248, RZ, 0x18, R248 ;  /* 0x00000018fff87819 */ /* 0x000fc400000116f8 */
[----:B------:R-:W-:Y:S01]  /*72a0*/  PRMT R79, R252, 0x5410, R79 ;  /* 0x00005410fc4f7816 */ /* 0x000fe2000000004f */
[----:B------:R-:W-:Y:S01]  /*72b0*/  HMMA.16816.F32 R120, R16, R124, RZ ;  /* 0x0000007c1078723c */ /* 0x000fe200000018ff */
[----:B------:R-:W-:Y:S01]  /*72c0*/  PRMT R6, R21, 0x5410, R6 ;  /* 0x0000541015067816 */ /* 0x000fe20000000006 */
[----:B------:R-:W-:Y:S01]  /*72d0*/  FADD.FTZ R116, R103, R116 ;  /* 0x0000007467747221 */ /* 0x000fe20000010000 */
[----:B------:R-:W-:Y:S01]  /*72e0*/  PRMT R251, R190, 0x5410, R251 ;  /* 0x00005410befb7816 */ /* 0x000fe200000000fb */
[----:B------:R-:W-:Y:S11]  /*72f0*/  FADD.FTZ R4, R101, R4 ;  /* 0x0000000465047221 */ /* 0x000ff60000010000 */
[----:B------:R-:W-:Y:S01]  /*7300*/  @!UPT UIADD3 URZ, URZ, URZ, URZ ;  /* 0x0000003f3f3ff290 */ /* 0x000fe2000fffe03f */
[----:B-1----:R-:W-:Y:S01]  /*7310*/  HMMA.16816.F32 R88, R104, R32, R88 ;  /* 0x000000206858723c */ /* 0x002fe20000001858 */
[----:B------:R-:W-:Y:S01]  /*7320*/  FADD.FTZ R125, R131, R20 ;  /* 0x00000014837d7221 */ /* 0x000fe20000010000 */
[----:B------:R-:W-:Y:S01]  /*7330*/  PRMT R86, R86, 0x5410, R188 ;  /* 0x0000541056567816 */ /* 0x000fe200000000bc */
[----:B------:R-:W1:Y:S01]  /*7340*/  LDSM.16.MT88.4 R20, [R192+0x6800] ;  /* 0x00680000c014783b */ /* 0x000e620000004200 */
[----:B------:R-:W-:-:S04]  /*7350*/  PRMT R117, R117, 0x5410, R248 ;  /* 0x0000541075757816 */ /* 0x000fc800000000f8 */
[----:B------:R-:W-:Y:S01]  /*7360*/  HMMA.16816.F32 R120, R68, R32, R120 ;  /* 0x000000204478723c */ /* 0x000fe20000001878 */
[----:B------:R-:W-:Y:S01]  /*7370*/  FADD.FTZ R125, R102, R125 ;  /* 0x0000007d667d7221 */ /* 0x000fe20000010000 */
[--C-:B------:R-:W-:Y:S02]  /*7380*/  HSET2.LE.AND R124, R109, R234.reuse, PT ;  /* 0x000000ea6d7c7233 */ /* 0x100fe40003803000 */
[--C-:B------:R-:W-:Y:S02]  /*7390*/  HSET2.LE.AND R249, R249, R234.reuse, PT ;  /* 0x000000eaf9f97233 */ /* 0x100fe40003803000 */
[--C-:B------:R-:W-:Y:S01]  /*73a0*/  HSET2.LE.AND R85, R85, R234.reuse, PT ;  /* 0x000000ea55557233 */ /* 0x100fe20003803000 */
[----:B------:R-:W-:Y:S01]  /*73b0*/  FADD.FTZ R33, R129, R246 ;  /* 0x000000f681217221 */ /* 0x000fe20000010000 */
[--C-:B------:R-:W-:Y:S01]  /*73c0*/  HSET2.LE.AND R77, R77, R234.reuse, PT ;  /* 0x000000ea4d4d7233 */ /* 0x100fe20003803000 */
[-C--:B--2---:R-:W-:Y:S01]  /*73d0*/  HMMA.16816.F32 R128, R16, R36.reuse, RZ ;  /* 0x000000241080723c */ /* 0x084fe200000018ff */
[----:B------:R-:W-:Y:S01]  /*73e0*/  FADD.FTZ R243, R243, R116 ;  /* 0x00000074f3f37221 */ /* 0x000fe20000010000 */
[----:B------:R-:W-:Y:S01]  /*73f0*/  MUFU.EX2 R236, R8 ;  /* 0x0000000800ec7308 */ /* 0x000fe20000000800 */
[----:B------:R-:W-:Y:S01]  /*7400*/  FADD.FTZ R33, R100, R33 ;  /* 0x0000002164217221 */ /* 0x000fe20000010000 */
[----:B------:R-:W-:Y:S04]  /*7410*/  STG.E.U16 [R44.64], R209 ;  /* 0x000000d12c007986 */ /* 0x000fe8000c101510 */
[----:B------:R-:W-:Y:S01]  /*7420*/  HMMA.16816.F32 R100, R12, R36, RZ ;  /* 0x000000240c64723c */ /* 0x000fe200000018ff */
[--C-:B------:R-:W-:Y:S01]  /*7430*/  HSET2.LE.AND R109, R9, R234.reuse, PT ;  /* 0x000000ea096d7233 */ /* 0x100fe20003803000 */
[----:B------:R2:W-:Y:S01]  /*7440*/  MUFU.EX2 R37, R84 ;  /* 0x0000005400257308 */ /* 0x0005e20000000800 */
[----:B------:R-:W-:Y:S04]  /*7450*/  STG.E.U16 [R44.64+0x2], R207 ;  /* 0x000002cf2c007986 */ /* 0x000fe8000c101510 */
[--C-:B------:R-:W-:Y:S01]  /*7460*/  HSET2.LE.AND R36, R27, R234.reuse, PT ;  /* 0x000000ea1b247233 */ /* 0x100fe20003803000 */
[----:B------:R3:W5:Y:S01]  /*7470*/  LDL.LU R190, [R1+0xbc] ;  /* 0x0000bc0001be7983 */ /* 0x0007620000300800 */
[----:B------:R-:W-:-:S02]  /*7480*/  HSET2.LE.AND R27, R86, R234, PT ;  /* 0x000000ea561b7233 */ /* 0x000fc40003803000 */
[----:B------:R-:W-:-:S05]  /*7490*/  HSET2.LE.AND R86, R7, R234, PT ;  /* 0x000000ea07567233 */ /* 0x000fca0003803000 */
[----:B-1----:R-:W-:Y:S01]  /*74a0*/  HMMA.16816.F32 R128, R68, R20, R128 ;  /* 0x000000144480723c */ /* 0x002fe20000001880 */
[----:B--2---:R-:W-:-:S07]  /*74b0*/  HSET2.LE.AND R84, R6, R234, PT ;  /* 0x000000ea06547233 */ /* 0x004fce0003803000 */
[----:B------:R-:W-:Y:S01]  /*74c0*/  HMMA.16816.F32 R100, R104, R20, R100 ;  /* 0x000000146864723c */ /* 0x000fe20000001864 */
[--C-:B------:R-:W-:Y:S01]  /*74d0*/  HSET2.LE.AND R116, R25, R234.reuse, PT ;  /* 0x000000ea19747233 */ /* 0x100fe20003803000 */
[----:B------:R-:W-:Y:S01]  /*74e0*/  FADD.FTZ R241, R241, R4 ;  /* 0x00000004f1f17221 */ /* 0x000fe20000010000 */
[--C-:B------:R-:W-:Y:S01]  /*74f0*/  HSET2.LE.AND R251, R251, R234.reuse, PT ;  /* 0x000000eafbfb7233 */ /* 0x100fe20003803000 */
[----:B------:R-:W-:Y:S01]  /*7500*/  FADD.FTZ R242, R242, R33 ;  /* 0x00000021f2f27221 */ /* 0x000fe20000010000 */
[----:B------:R-:W-:Y:S01]  /*7510*/  LOP3.LUT R30, R85, R30, RZ, 0xc0, !PT ;  /* 0x0000001e551e7212 */ /* 0x000fe200078ec0ff */
[----:B------:R-:W-:Y:S01]  /*7520*/  MUFU.EX2 R32, R108 ;  /* 0x0000006c00207308 */ /* 0x000fe20000000800 */
[--C-:B------:R-:W-:Y:S01]  /*7530*/  HSET2.LE.AND R21, R31, R234.reuse, PT ;  /* 0x000000ea1f157233 */ /* 0x100fe20003803000 */
[----:B------:R-:W-:Y:S01]  /*7540*/  FADD.FTZ R244, R244, R125 ;  /* 0x0000007df4f47221 */ /* 0x000fe20000010000 */
[--C-:B------:R-:W-:Y:S01]  /*7550*/  HSET2.LE.AND R31, R79, R234.reuse, PT ;  /* 0x000000ea4f1f7233 */ /* 0x100fe20003803000 */
[----:B------:R-:W-:Y:S01]  /*7560*/  LOP3.LUT R9, R124, R237, RZ, 0xc0, !PT ;  /* 0x000000ed7c097212 */ /* 0x000fe200078ec0ff */
[----:B------:R-:W-:-:S03]  /*7570*/  HSET2.LE.AND R20, R117, R234, PT ;  /* 0x000000ea75147233 */ /* 0x000fc60003803000 */
[----:B------:R1:W2:Y:S01]  /*7580*/  MUFU.EX2 R235, R10 ;  /* 0x0000000a00eb7308 */ /* 0x0002a20000000800 */
[--C-:B------:R-:W-:Y:S01]  /*7590*/  HSET2.LE.AND R79, R5, R234.reuse, PT ;  /* 0x000000ea054f7233 */ /* 0x100fe20003803000 */
[----:B------:R-:W-:Y:S01]  /*75a0*/  LOP3.LUT R31, R31, R24, RZ, 0xc0, !PT ;  /* 0x000000181f1f7212 */ /* 0x000fe200078ec0ff */
[----:B------:R-:W-:Y:S01]  /*75b0*/  HSET2.LE.AND R25, R11, R234, PT ;  /* 0x000000ea0b197233 */ /* 0x000fe20003803000 */
[----:B------:R-:W-:Y:S01]  /*75c0*/  LOP3.LUT R11, R36, R95, RZ, 0xc0, !PT ;  /* 0x0000005f240b7212 */ /* 0x000fe200078ec0ff */
[----:B------:R-:W-:Y:S01]  /*75d0*/  FADD.FTZ R243, R214, R243 ;  /* 0x000000f3d6f37221 */ /* 0x000fe20000010000 */
[----:B------:R-:W-:Y:S01]  /*75e0*/  LOP3.LUT R4, R109, R94, RZ, 0xc0, !PT ;  /* 0x0000005e6d047212 */ /* 0x000fe200078ec0ff */
[----:B------:R3:W5:Y:S01]  /*75f0*/  LDL.LU R189, [R1+0xb8] ;  /* 0x0000b80001bd7983 */ /* 0x0007620000300800 */
[----:B------:R-:W-:Y:S01]  /*7600*/  MUFU.EX2 R234, R78 ;  /* 0x0000004e00ea7308 */ /* 0x000fe20000000800 */
[----:B------:R-:W-:Y:S02]  /*7610*/  LOP3.LUT R5, R86, R93, RZ, 0xc0, !PT ;  /* 0x0000005d56057212 */ /* 0x000fe400078ec0ff */
[----:B------:R-:W-:-:S02]  /*7620*/  LOP3.LUT R6, R249, R92, RZ, 0xc0, !PT ;  /* 0x0000005cf9067212 */ /* 0x000fc400078ec0ff */
[----:B------:R-:W-:Y:S01]  /*7630*/  LOP3.LUT R7, R20, R87, RZ, 0xc0, !PT ;  /* 0x0000005714077212 */ /* 0x000fe200078ec0ff */
[C---:B------:R-:W-:Y:S01]  /*7640*/  HMMA.16816.F32 R92, R12.reuse, R126, RZ ;  /* 0x0000007e0c5c723c */ /* 0x040fe200000018ff */
[----:B------:R-:W-:Y:S01]  /*7650*/  LOP3.LUT R28, R79, R28, RZ, 0xc0, !PT ;  /* 0x0000001c4f1c7212 */ /* 0x000fe200078ec0ff */
[----:B------:R-:W4:Y:S01]  /*7660*/  MUFU.EX2 R33, R76 ;  /* 0x0000004c00217308 */ /* 0x000f220000000800 */
[----:B------:R-:W-:Y:S02]  /*7670*/  LOP3.LUT R29, R84, R29, RZ, 0xc0, !PT ;  /* 0x0000001d541d7212 */ /* 0x000fe400078ec0ff */
[----:B------:R-:W-:Y:S02]  /*7680*/  LOP3.LUT R24, R77, R26, RZ, 0xc0, !PT ;  /* 0x0000001a4d187212 */ /* 0x000fe400078ec0ff */
[----:B-1----:R-:W-:Y:S01]  /*7690*/  LOP3.LUT R10, R116, R233, RZ, 0xc0, !PT ;  /* 0x000000e9740a7212 */ /* 0x002fe200078ec0ff */
[-C--:B------:R-:W-:Y:S01]  /*76a0*/  HMMA.16816.F32 R84, R12, R118.reuse, RZ ;  /* 0x000000760c54723c */ /* 0x080fe200000018ff */
[----:B------:R-:W-:Y:S01]  /*76b0*/  LOP3.LUT R8, R21, R238, RZ, 0xc0, !PT ;  /* 0x000000ee15087212 */ /* 0x000fe200078ec0ff */
[----:B------:R-:W-:Y:S01]  /*76c0*/  FADD.FTZ R212, R212, R243 ;  /* 0x000000f3d4d47221 */ /* 0x000fe20000010000 */
[----:B------:R3:W5:Y:S01]  /*76d0*/  LDL.LU R188, [R1+0xb4] ;  /* 0x0000b40001bc7983 */ /* 0x0007620000300800 */
[----:B--2---:R-:W-:Y:S01]  /*76e0*/  F2FP.PACK_AB R233, R235, R236 ;  /* 0x000000ecebe9723e */ /* 0x004fe200000000ff */
[----:B------:R-:W-:Y:S01]  /*76f0*/  FADD.FTZ R244, R213, R244 ;  /* 0x000000f4d5f47221 */ /* 0x000fe20000010000 */
[----:B------:R-:W-:Y:S01]  /*7700*/  F2FP.PACK_AB R21, R37, R32 ;  /* 0x000000202515723e */ /* 0x000fe200000000ff */
[----:B------:R-:W-:Y:S01]  /*7710*/  FADD.FTZ R211, R211, R242 ;  /* 0x000000f2d3d37221 */ /* 0x000fe20000010000 */
[----:B------:R-:W-:Y:S01]  /*7720*/  HMMA.16816.F32 R116, R16, R118, RZ ;  /* 0x000000761074723c */ /* 0x000fe200000018ff */
[----:B------:R-:W-:Y:S01]  /*7730*/  PRMT R36, R233, 0x7632, R36 ;  /* 0x00007632e9247816 */ /* 0x000fe20000000024 */
[----:B------:R-:W-:Y:S01]  /*7740*/  FADD.FTZ R241, R210, R241 ;  /* 0x000000f1d2f17221 */ /* 0x000fe20000010000 */
[----:B----4-:R-:W-:Y:S01]  /*7750*/  F2FP.PACK_AB R20, R33, R234 ;  /* 0x000000ea2114723e */ /* 0x010fe200000000ff */
[----:B------:R-:W-:Y:S01]  /*7760*/  FADD.FTZ R205, R205, R212 ;  /* 0x000000d4cdcd7221 */ /* 0x000fe20000010000 */
[----:B------:R-:W-:Y:S01]  /*7770*/  PRMT R237, R21, 0x7610, R237 ;  /* 0x0000761015ed7816 */ /* 0x000fe200000000ed */
[----:B------:R-:W-:Y:S01]  /*7780*/  FADD.FTZ R203, R203, R244 ;  /* 0x000000f4cbcb7221 */ /* 0x000fe20000010000 */
[C---:B------:R-:W-:Y:S01]  /*7790*/  PRMT R239, R20.reuse, 0x7610, R239 ;  /* 0x0000761014ef7816 */ /* 0x040fe200000000ef */
[C---:B------:R-:W-:Y:S01]  /*77a0*/  HMMA.16816.F32 R76, R12.reuse, R110, RZ ;  /* 0x0000006e0c4c723c */ /* 0x040fe200000018ff */
[----:B------:R-:W-:Y:S01]  /*77b0*/  PRMT R240, R20, 0x7632, R240 ;  /* 0x0000763214f07816 */ /* 0x000fe200000000f0 */
[----:B------:R-:W-:Y:S01]  /*77c0*/  FADD.FTZ R206, R206, R211 ;  /* 0x000000d3cece7221 */ /* 0x000fe20000010000 */
[----:B------:R-:W-:Y:S01]  /*77d0*/  PRMT R20, R233, 0x5410, R36 ;  /* 0x00005410e9147816 */ /* 0x000fe20000000024 */
[----:B------:R-:W-:Y:S01]  /*77e0*/  FADD.FTZ R208, R208, R241 ;  /* 0x000000f1d0d07221 */ /* 0x000fe20000010000 */
[----:B------:R-:W-:Y:S01]  /*77f0*/  PRMT R238, R21, 0x7632, R238 ;  /* 0x0000763215ee7816 */ /* 0x000fe200000000ee */
[----:B------:R-:W-:Y:S01]  /*7800*/  FADD.FTZ R176, R176, R205 ;  /* 0x000000cdb0b07221 */ /* 0x000fe20000010000 */
[----:B------:R-:W-:Y:S01]  /*7810*/  LOP3.LUT R25, R25, R20, RZ, 0xc0, !PT ;  /* 0x0000001419197212 */ /* 0x000fe200078ec0ff */
[----:B------:R-:W-:Y:S01]  /*7820*/  HMMA.16816.F32 R12, R12, R38, RZ ;  /* 0x000000260c0c723c */ /* 0x000fe200000018ff */
[----:B------:R-:W-:Y:S01]  /*7830*/  PRMT R20, R239, 0x5410, R240 ;  /* 0x00005410ef147816 */ /* 0x000fe200000000f0 */
[----:B------:R-:W-:Y:S01]  /*7840*/  FADD.FTZ R203, R186, R203 ;  /* 0x000000cbbacb7221 */ /* 0x000fe20000010000 */
[----:B------:R-:W-:Y:S01]  /*7850*/  PRMT R26, R237, 0x5410, R238 ;  /* 0x00005410ed1a7816 */ /* 0x000fe200000000ee */
[----:B------:R-:W-:Y:S01]  /*7860*/  FADD.FTZ R183, R183, R206 ;  /* 0x000000ceb7b77221 */ /* 0x000fe20000010000 */
[----:B------:R-:W-:Y:S01]  /*7870*/  LOP3.LUT R27, R27, R20, RZ, 0xc0, !PT ;  /* 0x000000141b1b7212 */ /* 0x000fe200078ec0ff */
[----:B------:R-:W-:Y:S01]  /*7880*/  FADD.FTZ R185, R185, R208 ;  /* 0x000000d0b9b97221 */ /* 0x000fe20000010000 */
[----:B------:R-:W-:Y:S01]  /*7890*/  LOP3.LUT R26, R251, R26, RZ, 0xc0, !PT ;  /* 0x0000001afb1a7212 */ /* 0x000fe200078ec0ff */
[----:B------:R-:W-:Y:S01]  /*78a0*/  HMMA.16816.F32 R108, R16, R110, RZ ;  /* 0x0000006e106c723c */ /* 0x000fe200000018ff */
[----:B------:R-:W-:Y:S01]  /*78b0*/  FADD.FTZ R173, R173, R176 ;  /* 0x000000b0adad7221 */ /* 0x000fe20000010000 */
[----:B------:R-:W-:Y:S01]  /*78c0*/  @!P4 HADD2 R53, -R233.H0_H0, -RZ.H0_H0 ;  /* 0xa00000ffe935c230 */ /* 0x000fe20000000900 */
[----:B------:R-:W-:Y:S01]  /*78d0*/  FADD.FTZ R168, R168, R203 ;  /* 0x000000cba8a87221 */ /* 0x000fe20000010000 */
[----:B------:R-:W-:Y:S01]  /*78e0*/  @!P6 HADD2 R52, -R36.H0_H0, -RZ.H0_H0 ;  /* 0xa00000ff2434e230 */ /* 0x000fe20000000900 */
[----:B------:R-:W-:Y:S01]  /*78f0*/  FADD.FTZ R226, R226, R183 ;  /* 0x000000b7e2e27221 */ /* 0x000fe20000010000 */
[----:B------:R-:W-:Y:S01]  /*7900*/  @!P3 HADD2 R51, -R237.H0_H0, -RZ.H0_H0 ;  /* 0xa00000ffed33b230 */ /* 0x000fe20000000900 */
[----:B------:R-:W-:Y:S01]  /*7910*/  FADD.FTZ R232, R232, R185 ;  /* 0x000000b9e8e87221 */ /* 0x000fe20000010000 */
[C---:B------:R-:W-:Y:S01]  /*7920*/  HMMA.16816.F32 R76, R104.reuse, R46, R76 ;  /* 0x0000002e684c723c */ /* 0x040fe2000000184c */
        /* <DEDUP_REMOVED lines=9> */
[----:B------:R-:W-:Y:S01]  /*79c0*/  @!P4 PRMT R233, R53, 0x5410, RZ ;  /* 0x0000541035e9c816 */ /* 0x000fe200000000ff */
[----:B------:R-:W-:Y:S01]  /*79d0*/  FADD.FTZ R166, R166, R165 ;  /* 0x000000a5a6a67221 */ /* 0x000fe20000010000 */
[----:B------:R-:W-:Y:S01]  /*79e0*/  @!P6 PRMT R36, R52, 0x5410, RZ ;  /* 0x000054103424e816 */ /* 0x000fe200000000ff */
[----:B------:R-:W-:Y:S01]  /*79f0*/  FADD.FTZ R224, R224, R225 ;  /* 0x000000e1e0e07221 */ /* 0x000fe20000010000 */
[----:B------:R-:W-:Y:S01]  /*7a00*/  @!P3 PRMT R237, R51, 0x5410, RZ ;  /* 0x0000541033edb816 */ /* 0x000fe200000000ff */
        /* <DEDUP_REMOVED lines=9> */
[----:B------:R-:W-:Y:S01]  /*7aa0*/  HMMA.16816.F32 R104, R104, R22, R12 ;  /* 0x000000166868723c */ /* 0x000fe2000000180c */
[----:B------:R-:W1:Y:S01]  /*7ab0*/  LDSM.16.MT88.4 R12, [R196+0x7000] ;  /* 0x00700000c40c783b */ /* 0x000e620000004200 */
[----:B------:R-:W-:-:S02]  /*7ac0*/  FADD.FTZ R169, R169, R172 ;  /* 0x000000aca9a97221 */ /* 0x000fc40000010000 */
[----:B------:R-:W-:Y:S02]  /*7ad0*/  FADD.FTZ R164, R164, R163 ;  /* 0x000000a3a4a47221 */ /* 0x000fe40000010000 */
[----:B------:R-:W-:Y:S02]  /*7ae0*/  FADD.FTZ R236, R236, R223 ;  /* 0x000000dfecec7221 */ /* 0x000fe40000010000 */
[C---:B------:R-:W-:Y:S01]  /*7af0*/  HMMA.16816.F32 R124, R16.reuse, R126, RZ ;  /* 0x0000007e107c723c */ /* 0x040fe200000018ff */
[----:B------:R-:W-:Y:S02]  /*7b00*/  FADD.FTZ R228, R228, R229 ;  /* 0x000000e5e4e47221 */ /* 0x000fe40000010000 */
[----:B------:R-:W-:Y:S02]  /*7b10*/  FADD.FTZ R170, R170, R169 ;  /* 0x000000a9aaaa7221 */ /* 0x000fe40000010000 */
[----:B------:R-:W-:Y:S02]  /*7b20*/  FADD.FTZ R161, R161, R164 ;  /* 0x000000a4a1a17221 */ /* 0x000fe40000010000 */
[----:B------:R-:W-:Y:S01]  /*7b30*/  FADD.FTZ R235, R235, R236 ;  /* 0x000000ecebeb7221 */ /* 0x000fe20000010000 */
[----:B------:R-:W-:Y:S01]  /*7b40*/  HMMA.16816.F32 R16, R16, R38, RZ ;  /* 0x000000261010723c */ /* 0x000fe200000018ff */
[----:B------:R-:W-:-:S02]  /*7b50*/  FADD.FTZ R227, R227, R228 ;  /* 0x000000e4e3e37221 */ /* 0x000fc40000010000 */
[----:B------:R-:W-:Y:S02]  /*7b60*/  FADD.FTZ R162, R162, R161 ;  /* 0x000000a1a2a27221 */ /* 0x000fe40000010000 */
[----:B------:R-:W-:Y:S02]  /*7b70*/  FADD.FTZ R234, R234, R235 ;  /* 0x000000ebeaea7221 */ /* 0x000fe40000010000 */
[----:B------:R-:W-:Y:S01]  /*7b80*/  FADD.FTZ R32, R32, R227 ;  /* 0x000000e320207221 */ /* 0x000fe20000010000 */
[C---:B------:R-:W-:Y:S08]  /*7b90*/  HMMA.16816.F32 R108, R68.reuse, R46, R108 ;  /* 0x0000002e446c723c */ /* 0x040ff0000000186c */
[C---:B------:R-:W-:Y:S08]  /*7ba0*/  HMMA.16816.F32 R116, R68.reuse, R42, R116 ;  /* 0x0000002a4474723c */ /* 0x040ff00000001874 */
[C---:B------:R-:W-:Y:S08]  /*7bb0*/  HMMA.16816.F32 R124, R68.reuse, R34, R124 ;  /* 0x00000022447c723c */ /* 0x040ff0000000187c */
[----:B------:R-:W-:Y:S01]  /*7bc0*/  HMMA.16816.F32 R68, R68, R22, R16 ;  /* 0x000000164444723c */ /* 0x000fe20000001810 */
[----:B------:R-:W2:Y:S04]  /*7bd0*/  LDSM.16.MT88.4 R16, [R193+0x7000] ;  /* 0x00700000c110783b */ /* 0x000ea80000004200 */
[----:B------:R-:W-:Y:S03]  /*7be0*/  LDSM.16.MT88.4 R20, [R194+0x7000] ;  /* 0x00700000c214783b */ /* 0x000fe60000004200 */
[-C--:B-1----:R-:W-:Y:S08]  /*7bf0*/  HMMA.16816.F32 R96, R8, R12.reuse, R96 ;  /* 0x0000000c0860723c */ /* 0x082ff00000001860 */
[C---:B------:R-:W-:Y:S08]  /*7c00*/  HMMA.16816.F32 R72, R28.reuse, R12, R72 ;  /* 0x0000000c1c48723c */ /* 0x040ff00000001848 */
[-C--:B------:R-:W-:Y:S08]  /*7c10*/  HMMA.16816.F32 R76, R28, R14.reuse, R76 ;  /* 0x0000000e1c4c723c */ /* 0x080ff0000000184c */
[----:B------:R-:W-:Y:S01]  /*7c20*/  HMMA.16816.F32 R108, R8, R14, R108 ;  /* 0x0000000e086c723c */ /* 0x000fe2000000186c */
[----:B------:R-:W1:Y:S07]  /*7c30*/  LDSM.16.MT88.4 R12, [R192+0x7000] ;  /* 0x00700000c00c783b */ /* 0x000e6e0000004200 */
[C---:B--2---:R-:W-:Y:S08]  /*7c40*/  HMMA.16816.F32 R88, R28.reuse, R16, R88 ;  /* 0x000000101c58723c */ /* 0x044ff00000001858 */
[----:B------:R-:W-:Y:S08]  /*7c50*/  HMMA.16816.F32 R92, R28, R18, R92 ;  /* 0x000000121c5c723c */ /* 0x000ff0000000185c */
[C---:B------:R-:W-:Y:S08]  /*7c60*/  HMMA.16816.F32 R120, R8.reuse, R16, R120 ;  /* 0x000000100878723c */ /* 0x040ff00000001878 */
[----:B------:R-:W-:Y:S01]  /*7c70*/  HMMA.16816.F32 R124, R8, R18, R124 ;  /* 0x00000012087c723c */ /* 0x000fe2000000187c */
[----:B------:R-:W2:Y:S07]  /*7c80*/  LDSM.16.MT88.4 R16, [R194+0x7800] ;  /* 0x00780000c210783b */ /* 0x000eae0000004200 */
[C---:B-1----:R-:W-:Y:S08]  /*7c90*/  HMMA.16816.F32 R100, R28.reuse, R12, R100 ;  /* 0x0000000c1c64723c */ /* 0x042ff00000001864 */
[----:B------:R-:W-:Y:S08]  /*7ca0*/  HMMA.16816.F32 R104, R28, R14, R104 ;  /* 0x0000000e1c68723c */ /* 0x000ff00000001868 */
[C---:B------:R-:W-:Y:S08]  /*7cb0*/  HMMA.16816.F32 R128, R8.reuse, R12, R128 ;  /* 0x0000000c0880723c */ /* 0x040ff00000001880 */
[C---:B------:R-:W-:Y:S01]  /*7cc0*/  HMMA.16816.F32 R68, R8.reuse, R14, R68 ;  /* 0x0000000e0844723c */ /* 0x040fe20000001844 */
[----:B------:R-:W1:Y:S07]  /*7cd0*/  LDSM.16.MT88.4 R12, [R193+0x7800] ;  /* 0x00780000c10c783b */ /* 0x000e6e0000004200 */
[C---:B------:R-:W-:Y:S08]  /*7ce0*/  HMMA.16816.F32 R112, R8.reuse, R20, R112 ;  /* 0x000000140870723c */ /* 0x040ff00000001870 */
[----:B------:R-:W-:Y:S01]  /*7cf0*/  HMMA.16816.F32 R116, R8, R22, R116 ;  /* 0x000000160874723c */ /* 0x000fe20000001874 */
[----:B------:R-:W4:Y:S07]  /*7d00*/  LDSM.16.MT88.4 R8, [R192+0x7800] ;  /* 0x00780000c008783b */ /* 0x000f2e0000004200 */
[C---:B------:R-:W-:Y:S08]  /*7d10*/  HMMA.16816.F32 R80, R28.reuse, R20, R80 ;  /* 0x000000141c50723c */ /* 0x040ff00000001850 */
[----:B------:R-:W-:Y:S01]  /*7d20*/  HMMA.16816.F32 R84, R28, R22, R84 ;  /* 0x000000161c54723c */ /* 0x000fe20000001854 */
[----:B------:R-:W3:Y:S07]  /*7d30*/  LDSM.16.MT88.4 R20, [R196+0x7800] ;  /* 0x00780000c414783b */ /* 0x000eee0000004200 */
[-C--:B--2---:R-:W-:Y:S08]  /*7d40*/  HMMA.16816.F32 R112, R4, R16.reuse, R112 ;  /* 0x000000100470723c */ /* 0x084ff00000001870 */
[C---:B------:R-:W-:Y:S07]  /*7d50*/  HMMA.16816.F32 R80, R24.reuse, R16, R80 ;  /* 0x000000101850723c */ /* 0x040fee0000001850 */
[----:B------:R-:W-:Y:S01]  /*7d60*/  IMAD.MOV.U32 R16, RZ, RZ, c[0x0][0x228] ;  /* 0x00008a00ff107624 */ /* 0x000fe200078e00ff */
[-C--:B-1----:R-:W-:Y:S08]  /*7d70*/  HMMA.16816.F32 R88, R24, R12.reuse, R88 ;  /* 0x0000000c1858723c */ /* 0x082ff00000001858 */
[----:B------:R-:W-:Y:S07]  /*7d80*/  HMMA.16816.F32 R120, R4, R12, R120 ;  /* 0x0000000c0478723c */ /* 0x000fee0000001878 */
[----:B------:R-:W-:Y:S01]  /*7d90*/  IMAD.SHL.U32 R13, R16, 0x8, RZ ;  /* 0x00000008100d7824 */ /* 0x000fe200078e00ff */
[----:B------:R-:W-:Y:S03]  /*7da0*/  HMMA.16816.F32 R92, R24, R14, R92 ;  /* 0x0000000e185c723c */ /* 0x000fe6000000185c */
[----:B------:R-:W-:-:S05]  /*7db0*/  IMAD.WIDE R12, R13, 0x2, R44 ;  /* 0x000000020d0c7825 */ /* 0x000fca00078e022c */
[----:B------:R-:W-:Y:S01]  /*7dc0*/  HMMA.16816.F32 R124, R4, R14, R124 ;  /* 0x0000000e047c723c */ /* 0x000fe2000000187c */
[----:B------:R-:W-:Y:S04]  /*7dd0*/  STG.E.U16 [R12.64], R204 ;  /* 0x000000cc0c007986 */ /* 0x000fe8000c101510 */
[----:B------:R-:W-:Y:S02]  /*7de0*/  STG.E.U16 [R12.64+0x2], R187 ;  /* 0x000002bb0c007986 */ /* 0x000fe4000c101510 */
[----:B------:R-:W-:Y:S01]  /*7df0*/  IMAD.SHL.U32 R15, R16, 0x40, RZ ;  /* 0x00000040100f7824 */ /* 0x000fe200078e00ff */
[----:B----4-:R-:W-:Y:S03]  /*7e00*/  HMMA.16816.F32 R100, R24, R8, R100 ;  /* 0x000000081864723c */ /* 0x010fe60000001864 */
[----:B------:R-:W-:-:S05]  /*7e10*/  IMAD.WIDE R14, R15, 0x2, R44 ;  /* 0x000000020f0e7825 */ /* 0x000fca00078e022c */
[C---:B------:R-:W-:Y:S01]  /*7e20*/  HMMA.16816.F32 R128, R4.reuse, R8, R128 ;  /* 0x000000080480723c */ /* 0x040fe20000001880 */
[----:B------:R-:W-:Y:S04]  /*7e30*/  STG.E.U16 [R14.64], R184 ;  /* 0x000000b80e007986 */ /* 0x000fe8000c101510 */
[----:B------:R-:W-:Y:S02]  /*7e40*/  STG.E.U16 [R14.64+0x2], R181 ;  /* 0x000002b50e007986 */ /* 0x000fe4000c101510 */
[----:B------:R-:W-:Y:S01]  /*7e50*/  IMAD R9, R16, 0x48, RZ ;  /* 0x0000004810097824 */ /* 0x000fe200078e02ff */
[C---:B---3--:R-:W-:Y:S08]  /*7e60*/  HMMA.16816.F32 R96, R4.reuse, R20, R96 ;  /* 0x000000140460723c */ /* 0x048ff00000001860 */
[C---:B------:R-:W-:Y:S08]  /*7e70*/  HMMA.16816.F32 R108, R4.reuse, R22, R108 ;  /* 0x00000016046c723c */ /* 0x040ff0000000186c */
[C---:B------:R-:W-:Y:S08]  /*7e80*/  HMMA.16816.F32 R116, R4.reuse, R18, R116 ;  /* 0x000000120474723c */ /* 0x040ff00000001874 */
[----:B------:R-:W-:Y:S07]  /*7e90*/  HMMA.16816.F32 R68, R4, R10, R68 ;  /* 0x0000000a0444723c */ /* 0x000fee0000001844 */
[----:B------:R-:W-:Y:S01]  /*7ea0*/  IMAD.WIDE R4, R9, 0x2, R44 ;  /* 0x0000000209047825 */ /* 0x000fe200078e022c */
[C---:B------:R-:W-:Y:S03]  /*7eb0*/  HMMA.16816.F32 R72, R24.reuse, R20, R72 ;  /* 0x000000141848723c */ /* 0x040fe60000001848 */
[----:B------:R-:W-:Y:S01]  /*7ec0*/  FADD.FTZ R6, R57, R162 ;  /* 0x000000a239067221 */ /* 0x000fe20000010000 */
[----:B------:R-:W-:Y:S04]  /*7ed0*/  STG.E.U16 [R4.64], R182 ;  /* 0x000000b604007986 */ /* 0x000fe8000c101510 */
[----:B------:R-:W-:Y:S01]  /*7ee0*/  STG.E.U16 [R4.64+0x2], R179 ;  /* 0x000002b304007986 */ /* 0x000fe2000c101510 */
[C---:B------:R-:W-:Y:S03]  /*7ef0*/  HMMA.16816.F32 R76, R24.reuse, R22, R76 ;  /* 0x00000016184c723c */ /* 0x040fe6000000184c */
[----:B------:R-:W-:Y:S04]  /*7f00*/  STG.E.U16 [R44.64+0x10], R158 ;  /* 0x0000109e2c007986 */ /* 0x000fe8000c101510 */
[----:B------:R-:W-:Y:S01]  /*7f10*/  STG.E.U16 [R44.64+0x12], R157 ;  /* 0x0000129d2c007986 */ /* 0x000fe2000c101510 */
[C---:B------:R-:W-:Y:S03]  /*7f20*/  HMMA.16816.F32 R84, R24.reuse, R18, R84 ;  /* 0x000000121854723c */ /* 0x040fe60000001854 */
[----:B------:R-:W-:Y:S04]  /*7f30*/  STG.E.U16 [R12.64+0x10], R160 ;  /* 0x000010a00c007986 */ /* 0x000fe8000c101510 */
[----:B------:R-:W-:Y:S01]  /*7f40*/  STG.E.U16 [R12.64+0x12], R159 ;  /* 0x0000129f0c007986 */ /* 0x000fe2000c101510 */
[----:B------:R-:W-:Y:S03]  /*7f50*/  HMMA.16816.F32 R104, R24, R10, R104 ;  /* 0x0000000a1868723c */ /* 0x000fe60000001868 */
[----:B------:R-:W-:Y:S04]  /*7f60*/  STG.E.U16 [R14.64+0x10], R63 ;  /* 0x0000103f0e007986 */ /* 0x000fe8000c101510 */
        /* <DEDUP_REMOVED lines=50> */
[----:B------:R1:W-:Y:S02]  /*8290*/  STG.E.U16 [R4.64+0x72], R240 ;  /* 0x000072f004007986 */ /* 0x0003e4000c101510 */
[----:B-1----:R-:W-:-:S02]  /*82a0*/  FADD.FTZ R4, R167, R170 ;  /* 0x000000aaa7047221 */ /* 0x002fc40000010000 */
[----:B------:R-:W-:-:S03]  /*82b0*/  FADD.FTZ R5, R37, R32 ;  /* 0x0000002025057221 */ /* 0x000fc60000010000 */
[----:B------:R1:W-:Y:S04]  /*82c0*/  STL [R1+0xb0], R4 ;  /* 0x0000b00401007387 */ /* 0x0003e80000100800 */
[----:B------:R2:W-:Y:S01]  /*82d0*/  STL [R1+0x7c], R6 ;  /* 0x00007c0601007387 */ /* 0x0005e20000100800 */
[----:B-1----:R-:W-:-:S05]  /*82e0*/  FADD.FTZ R4, R33, R234 ;  /* 0x000000ea21047221 */ /* 0x002fca0000010000 */
[----:B------:R2:W-:Y:S04]  /*82f0*/  STL [R1+0xa8], R4 ;  /* 0x0000a80401007387 */ /* 0x0005e80000100800 */
[----:B------:R2:W-:Y:S01]  /*8300*/  STL [R1+0xac], R5 ;  /* 0x0000ac0501007387 */ /* 0x0005e20000100800 */
[----:B------:R-:W-:Y:S05]  /*8310*/  @!P1 BRA `(.L_x_1332) ;  /* 0x000069d000009947 */ /* 0x000fea0003800000 */
[----:B--2---:R-:W-:Y:S01]  /*8320*/  IADD3 R4, R133, -0x2, RZ ;  /* 0xfffffffe85047810 */ /* 0x004fe20007ffe0ff */
[----:B------:R-:W-:Y:S01]  /*8330*/  IMAD.MOV.U32 R135, RZ, RZ, R0 ;  /* 0x000000ffff877224 */ /* 0x000fe200078e0000 */
[----:B------:R-:W-:Y:S01]  /*8340*/  MOV R133, R2 ;  /* 0x0000000200857202 */ /* 0x000fe20000000f00 */
[----:B------:R-:W-:Y:S01]  /*8350*/  IMAD.MOV.U32 R134, RZ, RZ, R3 ;  /* 0x000000ffff867224 */ /* 0x000fe200078e0003 */
[----:B------:R-:W-:Y:S01]  /*8360*/  IADD3 R136, P0, R44, -0x80, RZ ;  /* 0xffffff802c887810 */ /* 0x000fe20007f1e0ff */
[----:B------:R1:W-:Y:S01]  /*8370*/  STL [R1+0x74], R4 ;  /* 0x0000740401007387 */ /* 0x0003e20000100800 */
[----:B------:R-:W-:Y:S01]  /*8380*/  IMAD.WIDE.U32 R8, R56, -0x326172a9, RZ ;  /* 0xcd9e8d5738087825 */ /* 0x000fe200078e00ff */
[----:B------:R-:W-:-:S02]  /*8390*/  MOV R0, c[0x0][0x228] ;  /* 0x00008a0000007a02 */ /* 0x000fc40000000f00 */
[----:B------:R-:W2:Y:S01]  /*83a0*/  LDL.64 R246, [R1+0x68] ;  /* 0x0000680001f67983 */ /* 0x000ea20000100a00 */
[----:B------:R-:W-:Y:S01]  /*83b0*/  IMAD.WIDE.U32 R6, R55, -0x326172a9, RZ ;  /* 0xcd9e8d5737067825 */ /* 0x000fe200078e00ff */
[----:B------:R-:W-:Y:S02]  /*83c0*/  LOP3.LUT R3, R9, R54, RZ, 0x3c, !PT ;  /* 0x0000003609037212 */ /* 0x000fe400078e3cff */
[----:B------:R-:W-:Y:S01]  /*83d0*/  MOV R137, R132 ;  /* 0x0000008400897202 */ /* 0x000fe20000000f00 */
[----:B------:R-:W-:Y:S01]  /*83e0*/  IMAD.MOV.U32 R2, RZ, RZ, c[0x0][0x1a4] ;  /* 0x00006900ff027624 */ /* 0x000fe200078e00ff */
[----:B------:R-:W-:Y:S01]  /*83f0*/  LOP3.LUT R54, R7, R54, RZ, 0x3c, !PT ;  /* 0x0000003607367212 */ /* 0x000fe200078e3cff */
[----:B------:R-:W-:Y:S01]  /*8400*/  STL.64 [R1+0x98], R8 ;  /* 0x0000980801007387 */ /* 0x000fe20000100a00 */
[----:B------:R-:W-:Y:S01]  /*8410*/  PRMT R5, R250, 0x7054, R250 ;  /* 0x00007054fa057816 */ /* 0x000fe200000000fa */
[----:B------:R-:W-:Y:S01]  /*8420*/  IMAD.WIDE.U32 R10, R138, -0x2daee0ad, RZ ;  /* 0xd2511f538a0a7825 */ /* 0x000fe200078e00ff */
[----:B------:R-:W-:Y:S01]  /*8430*/  IADD3.X R139, R45, -0x1, RZ, P0, !PT ;  /* 0xffffffff2d8b7810 */ /* 0x000fe200007fe4ff */
[----:B------:R3:W-:Y:S02]  /*8440*/  STL.64 [R1+0x88], R6 ;  /* 0x0000880601007387 */ /* 0x0007e40000100a00 */
[----:B-1----:R-:W-:-:S04]  /*8450*/  IMAD.SHL.U32 R4, R0, 0x8, RZ ;  /* 0x0000000800047824 */ /* 0x002fc800078e00ff */
[----:B------:R-:W-:Y:S02]  /*8460*/  IMAD R0, R0, 0x38, R4 ;  /* 0x0000003800007824 */ /* 0x000fe400078e0204 */
[----:B------:R-:W-:Y:S01]  /*8470*/  IMAD.WIDE.U32 R4, R3, -0x2daee0ad, RZ ;  /* 0xd2511f5303047825 */ /* 0x000fe200078e00ff */
[----:B------:R1:W-:Y:S02]  /*8480*/  STL.64 [R1+0xa0], R10 ;  /* 0x0000a00a01007387 */ /* 0x0003e40000100a00 */
[----:B------:R-:W-:Y:S02]  /*8490*/  IADD3 R0, R0, 0x1, RZ ;  /* 0x0000000100007810 */ /* 0x000fe40007ffe0ff */
[----:B--2---:R-:W-:-:S13]  /*84a0*/  ISETP.GE.AND P1, PT, R246, c[0x0][0x220], PT ;  /* 0x00008800f6007a0c */ /* 0x004fda0003f26270 */
[----:B---3--:R-:W-:Y:S02]  /*84b0*/  @!P1 IMAD R6, R2, 0x30, RZ ;  /* 0x0000003002069824 */ /* 0x008fe400078e02ff */
[----:B------:R-:W-:-:S03]  /*84c0*/  IMAD.WIDE.U32 R2, R54, -0x2daee0ad, RZ ;  /* 0xd2511f5336027825 */ /* 0x000fc600078e00ff */
[----:B------:R1:W-:Y:S04]  /*84d0*/  @!P1 STL [R1+0x70], R6 ;  /* 0x0000700601009387 */ /* 0x0003e80000100800 */
[----:B------:R1:W-:Y:S04]  /*84e0*/  STL.64 [R1+0x90], R4 ;  /* 0x0000900401007387 */ /* 0x0003e80000100a00 */
[----:B------:R1:W-:Y:S01]  /*84f0*/  STL.64 [R1+0x80], R2 ;  /* 0x0000800201007387 */ /* 0x0003e20000100a00 */
[----:B------:R-:W-:Y:S05]  /*8500*/  BRA `(.L_x_1333) ;  /* 0x0000039000007947 */ /* 0x000fea0003800000 */
.L_x_1335:
[----:B------:R-:W2:Y:S01]  /*8510*/  LDL.64 R178, [R1+0x58] ;  /* 0x0000580001b27983 */ /* 0x000ea20000100a00 */
[----:B------:R-:W-:Y:S01]  /*8520*/  IMAD.MOV.U32 R169, RZ, RZ, R138 ;  /* 0x000000ffffa97224 */ /* 0x000fe200078e008a */
[----:B------:R-:W-:Y:S01]  /*8530*/  IADD3 R3, R185, -0x1, RZ ;  /* 0xffffffffb9037810 */ /* 0x000fe20007ffe0ff */
[----:B------:R-:W-:Y:S01]  /*8540*/  @!P1 IMAD.MOV.U32 R132, RZ, RZ, c[0x0][0x198] ;  /* 0x00006600ff849624 */ /* 0x000fe200078e00ff */
[----:B------:R-:W3:Y:S01]  /*8550*/  LDL.64 R176, [R1+0x60] ;  /* 0x0000600001b07983 */ /* 0x000ee20000100a00 */
[----:B------:R-:W-:Y:S01]  /*8560*/  IMAD.MOV.U32 R168, RZ, RZ, c[0x0][0x198] ;  /* 0x00006600ffa87624 */ /* 0x000fe200078e00ff */
[----:B------:R-:W-:Y:S01]  /*8570*/  SHF.R.S32.HI R0, RZ, 0x1f, R3 ;  /* 0x0000001fff007819 */ /* 0x000fe20000011403 */
[C---:B------:R-:W-:Y:S01]  /*8580*/  IMAD.WIDE.U32 R138, R3.reuse, c[0x0][0x198], RZ ;  /* 0x00006600038a7a25 */ /* 0x040fe200078e00ff */
[----:B------:R1:W-:Y:S01]  /*8590*/  @P1 STS.128 [R169+0x4000], RZ ;  /* 0x004000ffa9001388 */ /* 0x0003e20000000c00 */
[----:B------:R-:W-:Y:S02]  /*85a0*/  @!P1 MOV R2, c[0x0][0x198] ;  /* 0x0000660000029a02 */ /* 0x000fe40000000f00 */
[----:B------:R-:W-:Y:S02]  /*85b0*/  IMAD R0, R0, c[0x0][0x198], RZ ;  /* 0x0000660000007a24 */ /* 0x000fe400078e02ff */
[----:B------:R-:W-:Y:S02]  /*85c0*/  IMAD.SHL.U32 R168, R168, 0x10, RZ ;  /* 0x00000010a8a87824 */ /* 0x000fe400078e00ff */
[----:B------:R-:W-:Y:S02]  /*85d0*/  IMAD R0, R3, c[0x0][0x19c], R0 ;  /* 0x0000670003007a24 */ /* 0x000fe400078e0200 */
[----:B------:R-:W-:Y:S02]  /*85e0*/  @!P1 IMAD.MOV.U32 R3, RZ, RZ, c[0x0][0x19c] ;  /* 0x00006700ff039624 */ /* 0x000fe400078e00ff */
[----:B------:R-:W-:Y:S02]  /*85f0*/  IMAD.IADD R0, R139, 0x1, R0 ;  /* 0x000000018b007824 */ /* 0x000fe400078e0200 */
[----:B---3--:R-:W-:Y:S01]  /*8600*/  IMAD.MOV.U32 R176, RZ, RZ, 0x4 ;  /* 0x00000004ffb07424 */ /* 0x008fe200078e00ff */
[----:B--2---:R-:W-:Y:S04]  /*8610*/  LEA R140, P2, R138, R178, 0x6 ;  /* 0x000000b28a8c7211 */ /* 0x004fe800078430ff */
[-C--:B------:R-:W-:Y:S02]  /*8620*/  @!P1 LEA R136, P0, R132, R140.reuse, 0x5 ;  /* 0x0000008c84889211 */ /* 0x080fe400078028ff */
[----:B------:R-:W-:Y:S01]  /*8630*/  LEA.HI.X R141, R138, R177, R0, 0x6, P2 ;  /* 0x000000b18a8d7211 */ /* 0x000fe200010f3400 */
[----:B------:R-:W-:Y:S01]  /*8640*/  @!P1 IMAD.MOV.U32 R0, RZ, RZ, c[0x0][0x19c] ;  /* 0x00006700ff009624 */ /* 0x000fe200078e00ff */
[----:B------:R-:W-:Y:S02]  /*8650*/  @!P1 LEA R146, P3, R140, c[0x0][0x168], 0x1 ;  /* 0x00005a008c929a11 */ /* 0x000fe400078608ff */
[-C--:B------:R-:W-:Y:S01]  /*8660*/  @!P1 LEA.HI.X R139, R132, R141.reuse, R3, 0x5, P0 ;  /* 0x0000008d848b9211 */ /* 0x080fe200000f2c03 */
[----:B------:R-:W-:Y:S01]  /*8670*/  @!P1 IMAD.WIDE.U32 R142, R2, 0x30, R140 ;  /* 0x00000030028e9825 */ /* 0x000fe200078e008c */
[----:B------:R-:W-:Y:S02]  /*8680*/  @!P1 IADD3 R3, P0, R168, R140, RZ ;  /* 0x0000008ca8039210 */ /* 0x000fe40007f1e0ff */
[----:B------:R-:W-:Y:S01]  /*8690*/  @!P1 LEA.HI.X R147, R140, c[0x0][0x16c], R141, 0x1, P3 ;  /* 0x00005b008c939a11 */ /* 0x000fe200018f0c8d */
[----:B------:R-:W-:Y:S01]  /*86a0*/  IMAD.MOV.U32 R168, RZ, RZ, c[0x0][0x198] ;  /* 0x00006600ffa87624 */ /* 0x000fe200078e00ff */
[C---:B------:R-:W-:Y:S01]  /*86b0*/  @!P1 LEA R144, P2, R3.reuse, c[0x0][0x168], 0x1 ;  /* 0x00005a0003909a11 */ /* 0x040fe200078408ff */
[----:B------:R-:W-:Y:S02]  /*86c0*/  @!P1 IMAD R0, R0, 0x30, RZ ;  /* 0x0000003000009824 */ /* 0x000fe400078e02ff */
[----:B------:R-:W-:Y:S01]  /*86d0*/  @!PT LDS RZ, [RZ] ;  /* 0x00000000fffff984 */ /* 0x000fe20000000800 */
[----:B------:R-:W-:Y:S01]  /*86e0*/  @!PT LDS RZ, [RZ] ;  /* 0x00000000fffff984 */ /* 0x000fe20000000800 */
[----:B------:R-:W-:Y:S01]  /*86f0*/  @!PT LDS RZ, [RZ] ;  /* 0x00000000fffff984 */ /* 0x000fe20000000800 */
[----:B------:R1:W-:Y:S01]  /*8700*/  @!P1 LDGSTS.E.BYPASS.LTC128B.128 [R169+0x4000], [R146.64] ;  /* 0x0400000092a99fae */ /* 0x0003e2000b901d50 */
[----:B------:R-:W-:Y:S01]  /*8710*/  SHF.L.U64.HI R168, R168, R176, c[0x0][0x19c] ;  /* 0x00006700a8a87619 */ /* 0x000fe200000102b0 */
[----:B------:R-:W-:Y:S02]  /*8720*/  @!P1 IMAD.IADD R0, R0, 0x1, R143 ;  /* 0x0000000100009824 */ /* 0x000fe400078e028f */
[----:B------:R1:W-:Y:S01]  /*8730*/  @P1 STS.128 [R169+0x4800], RZ ;  /* 0x004800ffa9001388 */ /* 0x0003e20000000c00 */
[----:B------:R-:W-:Y:S02]  /*8740*/  @!P1 IADD3.X R2, R168, R141, RZ, P0, !PT ;  /* 0x0000008da8029210 */ /* 0x000fe400007fe4ff */
[C---:B------:R-:W-:Y:S02]  /*8750*/  @!P1 LEA R138, P0, R136.reuse, c[0x0][0x168], 0x1 ;  /* 0x00005a00888a9a11 */ /* 0x040fe400078008ff */
[----:B------:R-:W-:Y:S02]  /*8760*/  @!P1 LEA.HI.X R145, R3, c[0x0][0x16c], R2, 0x1, P2 ;  /* 0x00005b0003919a11 */ /* 0x000fe400010f0c02 */
[----:B------:R-:W-:Y:S02]  /*8770*/  @!P1 LEA.HI.X R139, R136, c[0x0][0x16c], R139, 0x1, P0 ;  /* 0x00005b00888b9a11 */ /* 0x000fe400000f0c8b */
[C---:B------:R-:W-:Y:S01]  /*8780*/  @!P1 LEA R2, P0, R142.reuse, c[0x0][0x168], 0x1 ;  /* 0x00005a008e029a11 */ /* 0x040fe200078008ff */
[----:B------:R-:W-:Y:S01]  /*8790*/  @!PT LDS RZ, [RZ] ;  /* 0x00000000fffff984 */ /* 0x000fe20000000800 */
[----:B------:R-:W-:Y:S01]  /*87a0*/  @!PT LDS RZ, [RZ] ;  /* 0x00000000fffff984 */ /* 0x000fe20000000800 */
[----:B------:R-:W-:Y:S01]  /*87b0*/  @!PT LDS RZ, [RZ] ;  /* 0x00000000fffff984 */ /* 0x000fe20000000800 */
[----:B------:R1:W-:Y:S03]  /*87c0*/  @!P1 LDGSTS.E.BYPASS.LTC128B.128 [R169+0x4800], [R144.64] ;  /* 0x0480000090a99fae */ /* 0x0003e6000b901d50 */
        /* <DEDUP_REMOVED lines=13> */
.L_x_1333:
[----:B-1----:R-:W2:Y:S01]  /*88a0*/  LDL R4, [R1+0x74] ;  /* 0x0000740001047983 */ /* 0x002ea20000100800 */
[----:B------:R-:W-:Y:S04]  /*88b0*/  DEPBAR.LE SB0, 0x0 ;  /* 0x000080000000791a */ /* 0x000fe80000000000 */
[----:B------:R-:W-:Y:S01]  /*88c0*/  IMAD.MOV.U32 R6, RZ, RZ, c[0x0][0x1a0] ;  /* 0x00006800ff067624 */ /* 0x000fe200078e00ff */
[----:B------:R-:W3:Y:S06]  /*88d0*/  LDL.64 R8, [R1+0x50] ;  /* 0x0000500001087983 */ /* 0x000eec0000100a00 */
[----:B------:R-:W4:Y:S06]  /*88e0*/  LDL R7, [R1+0x38] ;  /* 0x0000380001077983 */ /* 0x000f2c0000100800 */
[----:B------:R-:W4:Y:S06]  /*88f0*/  LDL R138, [R1+0x44] ;  /* 0x00004400018a7983 */ /* 0x000f2c0000100800 */
[----:B------:R-:W4:Y:S06]  /*8900*/  LDL R5, [R1+0x70] ;  /* 0x0000700001057983 */ /* 0x000f2c0000100800 */
[----:B------:R-:W-:Y:S01]  /*8910*/  BAR.SYNC.DEFER_BLOCKING 0x0 ;  /* 0x0000000000007b1d */ /* 0x000fe20000010000 */
[----:B--2---:R-:W-:Y:S01]  /*8920*/  SHF.R.S32.HI R0, RZ, 0x1f, R4 ;  /* 0x0000001fff007819 */ /* 0x004fe20000011404 */
[----:B------:R-:W-:Y:S04]  /*8930*/  IMAD.WIDE.U32 R2, R4, c[0x0][0x1a0], RZ ;  /* 0x0000680004027a25 */ /* 0x000fe800078e00ff */
[----:B------:R-:W-:Y:S01]  /*8940*/  IMAD R0, R0, c[0x0][0x1a0], RZ ;  /* 0x0000680000007a24 */ /* 0x000fe200078e02ff */
[----:B---3--:R-:W-:Y:S01]  /*8950*/  LEA R170, P2, R2, R8, 0x6 ;  /* 0x0000000802aa7211 */ /* 0x008fe200078430ff */
[----:B------:R-:W-:Y:S02]  /*8960*/  IMAD.MOV.U32 R8, RZ, RZ, c[0x0][0x1a0] ;  /* 0x00006800ff087624 */ /* 0x000fe400078e00ff */
[----:B------:R-:W-:Y:S01]  /*8970*/  IMAD R0, R4, c[0x0][0x1a4], R0 ;  /* 0x0000690004007a24 */ /* 0x000fe200078e0200 */
[----:B------:R-:W-:Y:S01]  /*8980*/  @!P1 LEA R186, P4, R170, c[0x0][0x170], 0x1 ;  /* 0x00005c00aaba9a11 */ /* 0x000fe200078808ff */
[----:B------:R-:W-:Y:S02]  /*8990*/  IMAD.MOV.U32 R9, RZ, RZ, c[0x0][0x1a4] ;  /* 0x00006900ff097624 */ /* 0x000fe400078e00ff */
[----:B------:R-:W-:Y:S01]  /*89a0*/  IMAD.IADD R0, R3, 0x1, R0 ;  /* 0x0000000103007824 */ /* 0x000fe200078e0200 */
[-C--:B------:R-:W-:Y:S04]  /*89b0*/  @!P1 LEA R3, P0, R8, R170.reuse, 0x4 ;  /* 0x000000aa08039211 */ /* 0x080fe800078020ff */
[----:B----4-:R-:W-:Y:S01]  /*89c0*/  LEA.HI.X R171, R2, R7, R0, 0x6, P2 ;  /* 0x0000000702ab7211 */ /* 0x010fe200010f3400 */
[----:B------:R-:W-:Y:S01]  /*89d0*/  @P1 STS.128 [R138+0x6000], RZ ;  /* 0x006000ff8a001388 */ /* 0x000fe20000000c00 */
[C---:B------:R-:W-:Y:S01]  /*89e0*/  @!P1 LEA R182, P3, R3.reuse, c[0x0][0x170], 0x1 ;  /* 0x00005c0003b69a11 */ /* 0x040fe200078608ff */
[----:B------:R-:W-:Y:S01]  /*89f0*/  IMAD.MOV.U32 R7, RZ, RZ, c[0x0][0x1a4] ;  /* 0x00006900ff077624 */ /* 0x000fe200078e00ff */
[----:B------:R-:W-:Y:S02]  /*8a00*/  @!P1 LEA.HI.X R187, R170, c[0x0][0x174], R171, 0x1, P4 ;  /* 0x00005d00aabb9a11 */ /* 0x000fe400020f0cab */
[-C--:B------:R-:W-:Y:S02]  /*8a10*/  @!P1 LEA.HI.X R0, R8, R171.reuse, R9, 0x4, P0 ;  /* 0x000000ab08009211 */ /* 0x080fe400000f2409 */
[----:B------:R-:W-:Y:S01]  /*8a20*/  @!P1 LEA R132, P2, R6, R170, 0x5 ;  /* 0x000000aa06849211 */ /* 0x000fe200078428ff */
[----:B------:R-:W-:Y:S01]  /*8a30*/  @!PT LDS RZ, [RZ] ;  /* 0x00000000fffff984 */ /* 0x000fe20000000800 */
[----:B------:R-:W-:Y:S01]  /*8a40*/  @!PT LDS RZ, [RZ] ;  /* 0x00000000fffff984 */ /* 0x000fe20000000800 */
[----:B------:R-:W-:Y:S01]  /*8a50*/  @!PT LDS RZ, [RZ] ;  /* 0x00000000fffff984 */ /* 0x000fe20000000800 */
[----:B------:R1:W-:Y:S01]  /*8a60*/  @!P1 LDGSTS.E.BYPASS.LTC128B.128 [R138+0x6000], [R186.64] ;  /* 0x06000000ba8a9fae */ /* 0x0003e2000b901d50 */
[----:B------:R-:W-:Y:S02]  /*8a70*/  @!P1 LEA.HI.X R183, R3, c[0x0][0x174], R0, 0x1, P3 ;  /* 0x00005d0003b79a11 */ /* 0x000fe400018f0c00 */
[----:B------:R-:W-:Y:S02]  /*8a80*/  @!P1 LEA R178, P0, R132, c[0x0][0x170], 0x1 ;  /* 0x00005c0084b29a11 */ /* 0x000fe400078008ff */
[C---:B------:R-:W-:Y:S01]  /*8a90*/  @!P1 LEA.HI.X R2, R6.reuse, R171, R7, 0x5, P2 ;  /* 0x000000ab06029211 */ /* 0x040fe200010f2c07 */
[----:B------:R-:W-:Y:S01]  /*8aa0*/  @P1 STS.128 [R138+0x6800], RZ ;  /* 0x006800ff8a001388 */ /* 0x000fe20000000c00 */
[----:B------:R-:W-:Y:S02]  /*8ab0*/  @!P1 IMAD.WIDE.U32 R170, R6, 0x30, R170 ;  /* 0x0000003006aa9825 */ /* 0x000fe400078e00aa */
[----:B------:R-:W-:Y:S02]  /*8ac0*/  @!P1 LEA.HI.X R179, R132, c[0x0][0x174], R2, 0x1, P0 ;  /* 0x00005d0084b39a11 */ /* 0x000fe400000f0c02 */
[----:B------:R-:W-:Y:S01]  /*8ad0*/  @!P1 IMAD.IADD R0, R5, 0x1, R171 ;  /* 0x0000000105009824 */ /* 0x000fe200078e02ab */
[----:B------:R-:W-:Y:S01]  /*8ae0*/  @!PT LDS RZ, [RZ] ;  /* 0x00000000fffff984 */ /* 0x000fe20000000800 */
[----:B------:R-:W-:Y:S01]  /*8af0*/  @!PT LDS RZ, [RZ] ;  /* 0x00000000fffff984 */ /* 0x000fe20000000800 */
[----:B------:R-:W-:Y:S01]  /*8b00*/  @!PT LDS RZ, [RZ] ;  /* 0x00000000fffff984 */ /* 0x000fe20000000800 */
[----:B------:R2:W-:Y:S01]  /*8b10*/  @!P1 LDGSTS.E.BYPASS.LTC128B.128 [R138+0x6800], [R182.64] ;  /* 0x06800000b68a9fae */ /* 0x0005e2000b901d50 */
[C---:B------:R-:W-:Y:S01]  /*8b20*/  @!P1 LEA R2, P0, R170.reuse, c[0x0][0x170], 0x1 ;  /* 0x00005c00aa029a11 */ /* 0x040fe200078008ff */
[----:B------:R-:W-:Y:S03]  /*8b30*/  IMAD.MOV.U32 R132, RZ, RZ, R4 ;  /* 0x000000ffff847224 */ /* 0x000fe600078e0004 */
[----:B------:R-:W-:Y:S01]  /*8b40*/  @!P1 LEA.HI.X R3, R170, c[0x0][0x174], R0, 0x1, P0 ;  /* 0x00005d00aa039a11 */ /* 0x000fe200000f0c00 */
        /* <DEDUP_REMOVED lines=11> */
[----:B-----5:R-:W1:Y:S06]  /*8c00*/  LDSM.16.M88.4 R144, [R201+0x4000] ;  /* 0x00400000c990783b */ /* 0x020e6c0000000200 */
[----:B------:R-:W2:Y:S06]  /*8c10*/  LDSM.16.M88.4 R148, [R202+0x2000] ;  /* 0x00200000ca94783b */ /* 0x000eac0000000200 */
[----:B------:R-:W3:Y:S06]  /*8c20*/  LDSM.16.M88.4 R152, [R201+0x4800] ;  /* 0x00480000c998783b */ /* 0x000eec0000000200 */
[----:B------:R-:W0:Y:S06]  /*8c30*/  LDGDEPBAR ;  /* 0x00000000000079af */ /* 0x000e2c0000000000 */
[----:B------:R-:W4:Y:S06]  /*8c40*/  LDSM.16.M88.4 R156, [R201+0x5000] ;  /* 0x00500000c99c783b */ /* 0x000f2c0000000200 */
[----:B------:R-:W4:Y:S06]  /*8c50*/  LDSM.16.M88.4 R160, [R201+0x5800] ;  /* 0x00580000c9a0783b */ /* 0x000f2c0000000200 */
[----:B------:R-:W-:Y:S01]  /*8c60*/  LDSM.16.M88.4 R164, [R200] ;  /* 0x00000000c8a4783b */ /* 0x000fe20000000200 */
[-C--:B-1----:R-:W-:Y:S05]  /*8c70*/  HMMA.16816.F32 R4, R140, R144.reuse, RZ ;  /* 0x000000908c04723c */ /* 0x082fea00000018ff */
[----:B------:R-:W1:Y:S03]  /*8c80*/  LDSM.16.M88.4 R168, [R195+0x4000] ;  /* 0x00400000c3a8783b */ /* 0x000e660000000200 */
[C---:B--2---:R-:W-:Y:S03]  /*8c90*/  HMMA.16816.F32 R8, R148.reuse, R144, RZ ;  /* 0x000000909408723c */ /* 0x044fe600000018ff */
[----:B------:R-:W2:Y:S06]  /*8ca0*/  LDSM.16.M88.4 R172, [R200+0x2000] ;  /* 0x00200000c8ac783b */ /* 0x000eac0000000200 */
[----:B---3--:R-:W3:Y:S01]  /*8cb0*/  LDSM.16.M88.4 R176, [R195+0x4800] ;  /* 0x00480000c3b0783b */ /* 0x008ee20000000200 */
[-C--:B------:R-:W-:Y:S05]  /*8cc0*/  HMMA.16816.F32 R12, R148, R146.reuse, RZ ;  /* 0x00000092940c723c */ /* 0x080fea00000018ff */
[----:B------:R-:W1:Y:S03]  /*8cd0*/  LDSM.16.M88.4 R180, [R195+0x5000] ;  /* 0x00500000c3b4783b */ /* 0x000e660000000200 */
[C---:B------:R-:W-:Y:S03]  /*8ce0*/  HMMA.16816.F32 R16, R140.reuse, R146, RZ ;  /* 0x000000928c10723c */ /* 0x040fe600000018ff */
[----:B------:R-:W1:Y:S05]  /*8cf0*/  LDSM.16.M88.4 R184, [R195+0x5800] ;  /* 0x00580000c3b8783b */ /* 0x000e6a0000000200 */
[-C--:B------:R-:W-:Y:S01]  /*8d00*/  HMMA.16816.F32 R20, R140, R152.reuse, RZ ;  /* 0x000000988c14723c */ /* 0x080fe200000018ff */
[----:B------:R-:W-:Y:S07]  /*8d10*/  LDSM.16.M88.4 R144, [R198] ;  /* 0x00000000c690783b */ /* 0x000fee0000000200 */
[C---:B------:R-:W-:Y:S08]  /*8d20*/  HMMA.16816.F32 R24, R148.reuse, R152, RZ ;  /* 0x000000989418723c */ /* 0x040ff000000018ff */
[-C--:B------:R-:W-:Y:S08]  /*8d30*/  HMMA.16816.F32 R28, R148, R154.reuse, RZ ;  /* 0x0000009a941c723c */ /* 0x080ff000000018ff */
[C---:B------:R-:W-:Y:S01]  /*8d40*/  HMMA.16816.F32 R32, R140.reuse, R154, RZ ;  /* 0x0000009a8c20723c */ /* 0x040fe200000018ff */
[----:B------:R-:W-:Y:S07]  /*8d50*/  LDSM.16.M88.4 R152, [R191] ;  /* 0x00000000bf98783b */ /* 0x000fee0000000200 */
[-C--:B----4-:R-:W-:Y:S08]  /*8d60*/  HMMA.16816.F32 R36, R140, R156.reuse, RZ ;  /* 0x0000009c8c24723c */ /* 0x090ff000000018ff */
[C---:B------:R-:W-:Y:S08]  /*8d70*/  HMMA.16816.F32 R40, R148.reuse, R156, RZ ;  /* 0x0000009c9428723c */ /* 0x040ff000000018ff */
[-C--:B------:R-:W-:Y:S08]  /*8d80*/  HMMA.16816.F32 R44, R148, R158.reuse, RZ ;  /* 0x0000009e942c723c */ /* 0x080ff000000018ff */
[C---:B------:R-:W-:Y:S01]  /*8d90*/  HMMA.16816.F32 R48, R140.reuse, R158, RZ ;  /* 0x0000009e8c30723c */ /* 0x040fe200000018ff */
[----:B------:R-:W-:Y:S07]  /*8da0*/  LDSM.16.M88.4 R156, [R190] ;  /* 0x00000000be9c783b */ /* 0x000fee0000000200 */
[-C--:B------:R-:W-:Y:S08]  /*8db0*/  HMMA.16816.F32 R52, R140, R160.reuse, RZ ;  /* 0x000000a08c34723c */ /* 0x080ff000000018ff */
[C---:B------:R-:W-:Y:S08]  /*8dc0*/  HMMA.16816.F32 R56, R148.reuse, R160, RZ ;  /* 0x000000a09438723c */ /* 0x040ff000000018ff */
[-C--:B------:R-:W-:Y:S01]  /*8dd0*/  HMMA.16816.F32 R60, R148, R162.reuse, RZ ;  /* 0x000000a2943c723c */ /* 0x080fe200000018ff */
[----:B------:R-:W-:Y:S07]  /*8de0*/  LDSM.16.M88.4 R148, [R199+0x2000] ;  /* 0x00200000c794783b */ /* 0x000fee0000000200 */
[----:B------:R-:W-:Y:S01]  /*8df0*/  HMMA.16816.F32 R64, R140, R162, RZ ;  /* 0x000000a28c40723c */ /* 0x000fe200000018ff */
[----:B------:R-:W4:Y:S06]  /*8e00*/  LDSM.16.M88.4 R140, [R199] ;  /* 0x00000000c78c783b */ /* 0x000f2c0000000200 */
[----:B------:R-:W4:Y:S01]  /*8e10*/  LDSM.16.M88.4 R160, [R189] ;  /* 0x00000000bda0783b */ /* 0x000f220000000200 */
[-C--:B-1----:R-:W-:Y:S08]  /*8e20*/  HMMA.16816.F32 R4, R164, R168.reuse, R4 ;  /* 0x000000a8a404723c */ /* 0x082ff00000001804 */
[C---:B--2---:R-:W-:Y:S08]  /*8e30*/  HMMA.16816.F32 R8, R172.reuse, R168, R8 ;  /* 0x000000a8ac08723c */ /* 0x044ff00000001808 */
[-C--:B------:R-:W-:Y:S08]  /*8e40*/  HMMA.16816.F32 R12, R172, R170.reuse, R12 ;  /* 0x000000aaac0c723c */ /* 0x080ff0000000180c */
[C---:B------:R-:W-:Y:S07]  /*8e50*/  HMMA.16816.F32 R16, R164.reuse, R170, R16 ;  /* 0x000000aaa410723c */ /* 0x040fee0000001810 */
[----:B------:R-:W-:Y:S01]  /*8e60*/  IMAD.MOV.U32 R170, RZ, RZ, R136 ;  /* 0x000000ffffaa7224 */ /* 0x000fe200078e0088 */
[-C--:B---3--:R-:W-:Y:S04]  /*8e70*/  HMMA.16816.F32 R20, R164, R176.reuse, R20 ;  /* 0x000000b0a414723c */ /* 0x088fe80000001814 */
[----:B------:R-:W-:Y:S04]  /*8e80*/  IMAD.MOV.U32 R171, RZ, RZ, R139 ;  /* 0x000000ffffab7224 */ /* 0x000fe800078e008b */
        /* <DEDUP_REMOVED lines=8> */
[C---:B------:R-:W-:Y:S07]  /*8f10*/  HMMA.16816.F32 R56, R172.reuse, R184, R56 ;  /* 0x000000b8ac38723c */ /* 0x040fee0000001838 */
[----:B------:R-:W-:Y:S01]  /*8f20*/  IMAD.MOV.U32 R185, RZ, RZ, R132 ;  /* 0x000000ffffb97224 */ /* 0x000fe200078e0084 */
[-C--:B------:R-:W-:Y:S04]  /*8f30*/  HMMA.16816.F32 R60, R172, R186.reuse, R60 ;  /* 0x000000baac3c723c */ /* 0x080fe8000000183c */
[----:B------:R-:W-:Y:S04]  /*8f40*/  ISETP.GE.AND P0, PT, R185, 0x1, PT ;  /* 0x00000001b900780c */ /* 0x000fe80003f06270 */
[----:B------:R-:W-:Y:S01]  /*8f50*/  HMMA.16816.F32 R64, R164, R186, R64 ;  /* 0x000000baa440723c */ /* 0x000fe20000001840 */
[----:B------:R-:W-:Y:S07]  /*8f60*/  LDSM.16.M88.4 R164, [R188+0x1000] ;  /* 0x00100000bca4783b */ /* 0x000fee0000000200 */
[-C--:B----4-:R-:W-:Y:S08]  /*8f70*/  HMMA.16816.F32 R4, R140, R144.reuse, R4 ;  /* 0x000000908c04723c */ /* 0x090ff00000001804 */
[C---:B------:R-:W-:Y:S08]  /*8f80*/  HMMA.16816.F32 R8, R148.reuse, R144, R8 ;  /* 0x000000909408723c */ /* 0x040ff00000001808 */
[-C--:B------:R-:W-:Y:S08]  /*8f90*/  HMMA.16816.F32 R12, R148, R146.reuse, R12 ;  /* 0x00000092940c723c */ /* 0x080ff0000000180c */
[C---:B------:R-:W-:Y:S01]  /*8fa0*/  HMMA.16816.F32 R16, R140.reuse, R146, R16 ;  /* 0x000000928c10723c */ /* 0x040fe20000001810 */
[----:B------:R-:W-:Y:S07]  /*8fb0*/  LDSM.16.M88.4 R144, [R197] ;  /* 0x00000000c590783b */ /* 0x000fee0000000200 */
[-C--:B------:R-:W-:Y:S08]  /*8fc0*/  HMMA.16816.F32 R20, R140, R152.reuse, R20 ;  /* 0x000000988c14723c */ /* 0x080ff00000001814 */
        /* <DEDUP_REMOVED lines=9> */
[-C--:B------:R-:W-:Y:S08]  /*9060*/  HMMA.16816.F32 R52, R140, R160.reuse, R52 ;  /* 0x000000a08c34723c */ /* 0x080ff00000001834 */
[C---:B------:R-:W-:Y:S08]  /*9070*/  HMMA.16816.F32 R56, R148.reuse, R160, R56 ;  /* 0x000000a09438723c */ /* 0x040ff00000001838 */
[-C--:B------:R-:W-:Y:S01]  /*9080*/  HMMA.16816.F32 R60, R148, R162.reuse, R60 ;  /* 0x000000a2943c723c */ /* 0x080fe2000000183c */
[----:B------:R-:W3:Y:S07]  /*9090*/  LDSM.16.M88.4 R148, [R188+0x800] ;  /* 0x00080000bc94783b */ /* 0x000eee0000000200 */
[----:B------:R-:W-:Y:S01]  /*90a0*/  HMMA.16816.F32 R64, R140, R162, R64 ;  /* 0x000000a28c40723c */ /* 0x000fe20000001840 */
[----:B------:R-:W4:Y:S01]  /*90b0*/  LDSM.16.M88.4 R140, [R188+0x1800] ;  /* 0x00180000bc8c783b */ /* 0x000f220000000200 */
[----:B------:R-:W-:Y:S05]  /*90c0*/  DEPBAR.LE SB0, 0x0 ;  /* 0x000080000000791a */ /* 0x000fea0000000000 */
[----:B------:R-:W-:Y:S01]  /*90d0*/  BAR.SYNC.DEFER_BLOCKING 0x0 ;  /* 0x0000000000007b1d */ /* 0x000fe20000010000 */
[-C--:B-1----:R-:W-:Y:S08]  /*90e0*/  HMMA.16816.F32 R4, R144, R152.reuse, R4 ;  /* 0x000000989004723c */ /* 0x082ff00000001804 */
[C---:B--2---:R-:W-:Y:S08]  /*90f0*/  HMMA.16816.F32 R8, R156.reuse, R152, R8 ;  /* 0x000000989c08723c */ /* 0x044ff00000001808 */
        /* <DEDUP_REMOVED lines=15> */
.L_x_1334:
[----:B------:R-:W-:Y:S01]  /*91f0*/  FMNMX.FTZ R132, R6, R134, !PT ;  /* 0x0000008606847209 */ /* 0x000fe20007810000 */
[----:B------:R-:W2:Y:S01]  /*9200*/  LDL.64 R154, [R1+0x90] ;  /* 0x00009000019a7983 */ /* 0x000ea20000100a00 */
[----:B------:R-:W-:Y:S01]  /*9210*/  IMAD.SHL.U32 R141, R185, 0x2, RZ ;  /* 0x00000002b98d7824 */ /* 0x000fe200078e00ff */
[----:B------:R-:W3:Y:S01]  /*9220*/  LDC.U8 R158, c[0x0][0x2d8] ;  /* 0x0000b600ff9e7b82 */ /* 0x000ee20000000000 */
[----:B-1----:R-:W-:Y:S02]  /*9230*/  FMNMX.FTZ R139, R7, R132, !PT ;  /* 0x00000084078b7209 */ /* 0x002fe40007810000 */
[----:B------:R-:W-:Y:S01]  /*9240*/  FMNMX.FTZ R132, R8, R133, !PT ;  /* 0x0000008508847209 */ /* 0x000fe20007810000 */
[----:B------:R-:W4:Y:S03]  /*9250*/  LDL.64 R150, [R1+0x80] ;  /* 0x0000800001967983 */ /* 0x000f260000100a00 */
[----:B------:R-:W-:Y:S03]  /*9260*/  FMNMX.FTZ R143, R9, R132, !PT ;  /* 0x00000084098f7209 */ /* 0x000fe60007810000 */
[----:B------:R-:W2:Y:S01]  /*9270*/  LDL.LU R163, [R1+0x78] ;  /* 0x0000780001a37983 */ /* 0x000ea20000300800 */
[----:B------:R-:W-:Y:S03]  /*9280*/  FMNMX.FTZ R132, R12, R143, !PT ;  /* 0x0000008f0c847209 */ /* 0x000fe60007810000 */
[----:B------:R-:W-:Y:S01]  /*9290*/  STL [R1+0xe4], R225 ;  /* 0x0000e4e101007387 */ /* 0x000fe20000100800 */
        /* <DEDUP_REMOVED lines=9> */
[----:B------:R-:W-:Y:S04]  /*9330*/  STL [R1+0xd0], R195 ;  /* 0x0000d0c301007387 */ /* 0x000fe80000100800 */
[----:B------:R1:W-:Y:S06]  /*9340*/  STL.64 [R1+0xc8], R198 ;  /* 0x0000c8c601007387 */ /* 0x0003ec0000100a00 */
[----:B-1----:R-:W3:Y:S06]  /*9350*/  LDL.64 R198, [R1+0x88] ;  /* 0x0000880001c67983 */ /* 0x002eec0000100a00 */
[----:B------:R1:W-:Y:S06]  /*9360*/  STL.64 [R1+0xc0], R190 ;  /* 0x0000c0be01007387 */ /* 0x0003ec0000100a00 */
[----:B-1----:R-:W3:Y:S06]  /*9370*/  LDL.64 R190, [R1+0xa0] ;  /* 0x0000a00001be7983 */ /* 0x002eec0000100a00 */
[----:B------:R1:W-:Y:S06]  /*9380*/  STL.64 [R1+0xb8], R188 ;  /* 0x0000b8bc01007387 */ /* 0x0003ec0000100a00 */
[----:B-1----:R-:W4:Y:S01]  /*9390*/  LDL.64 R188, [R1+0x98] ;  /* 0x0000980001bc7983 */ /* 0x002f220000100a00 */
[----:B--2---:R-:W-:Y:S04]  /*93a0*/  LOP3.LUT R163, R163, 0xffffffef, RZ, 0xc0, !PT ;  /* 0xffffffefa3a37812 */ /* 0x004fe800078ec0ff */
[----:B------:R-:W-:Y:S05]  /*93b0*/  @P1 LOP3.LUT R163, R163, 0x10, RZ, 0xfc, !PT ;  /* 0x00000010a3a31812 */ /* 0x000fea00078efcff */
[----:B------:R-:W-:Y:S01]  /*93c0*/  STL [R1+0x78], R163 ;  /* 0x000078a301007387 */ /* 0x000fe20000100800 */
[----:B---3--:R-:W-:Y:S02]  /*93d0*/  LOP3.LUT R148, R191, UR19, R141, 0x96, !PT ;  /* 0x00000013bf947c12 */ /* 0x008fe4000f8e968d */
[--C-:B------:R-:W-:Y:S02]  /*93e0*/  LOP3.LUT R156, R155, UR12, R190.reuse, 0x96, !PT ;  /* 0x0000000c9b9c7c12 */ /* 0x100fe4000f8e96be */
[----:B----4-:R-:W-:Y:S01]  /*93f0*/  LOP3.LUT R152, R151, UR12, R190, 0x96, !PT ;  /* 0x0000000c97987c12 */ /* 0x010fe2000f8e96be */
[----:B------:R-:W-:Y:S04]  /*9400*/  IMAD.WIDE.U32 R148, R148, -0x326172a9, RZ ;  /* 0xcd9e8d5794947825 */ /* 0x000fe800078e00ff */
[----:B------:R-:W-:Y:S04]  /*9410*/  IMAD.WIDE.U32 R152, R152, -0x326172a9, RZ ;  /* 0xcd9e8d5798987825 */ /* 0x000fe800078e00ff */
[----:B------:R-:W-:Y:S05]  /*9420*/  IMAD.WIDE.U32 R156, R156, -0x326172a9, RZ ;  /* 0xcd9e8d579c9c7825 */ /* 0x000fea00078e00ff */
[----:B------:R-:W-:Y:S05]  /*9430*/  LOP3.LUT R172, R157, UR11, R148, 0x96, !PT ;  /* 0x0000000b9dac7c12 */ /* 0x000fea000f8e9694 */
[----:B------:R-:W-:Y:S01]  /*9440*/  IMAD.WIDE.U32 R172, R172, -0x2daee0ad, RZ ;  /* 0xd2511f53acac7825 */ /* 0x000fe200078e00ff */
[----:B------:R-:W-:Y:S05]  /*9450*/  LOP3.LUT R0, R149, UR13, R188, 0x96, !PT ;  /* 0x0000000d95007c12 */ /* 0x000fea000f8e96bc */
[----:B------:R-:W-:Y:S01]  /*9460*/  IMAD.WIDE.U32 R178, R0, -0x2daee0ad, RZ ;  /* 0xd2511f5300b27825 */ /* 0x000fe200078e00ff */
[----:B------:R-:W-:Y:S04]  /*9470*/  FMNMX.FTZ R0, R4, R137, !PT ;  /* 0x0000008904007209 */ /* 0x000fe80007810000 */
[----:B------:R-:W-:Y:S02]  /*9480*/  LOP3.LUT R2, R179, UR10, R154, 0x96, !PT ;  /* 0x0000000ab3027c12 */ /* 0x000fe4000f8e969a */
[----:B------:R-:W-:Y:S02]  /*9490*/  FMNMX.FTZ R3, R5, R0, !PT ;  /* 0x0000000005037209 */ /* 0x000fe40007810000 */
[----:B------:R-:W-:Y:S01]  /*94a0*/  FMNMX.FTZ R0, R18, R139, !PT ;  /* 0x0000008b12007209 */ /* 0x000fe20007810000 */
[----:B------:R-:W-:Y:S01]  /*94b0*/  IMAD.WIDE.U32 R164, R2, -0x326172a9, RZ ;  /* 0xcd9e8d5702a47825 */ /* 0x000fe200078e00ff */
        /* <DEDUP_REMOVED lines=48> */
[----:B------:R-:W-:Y:S01]  /*97c0*/  LOP3.LUT R166, R165, UR9, R156, 0x96, !PT ;  /* 0x00000009a5a67c12 */ /* 0x000fe2000f8e969c */
[----:B------:R-:W2:Y:S01]  /*97d0*/  SHFL.BFLY PT, R145, R142, 0x2, 0x1f ;  /* 0x0c401f008e917f89 */ /* 0x000ea200000e0000 */
[----:B------:R-:W-:Y:S02]  /*97e0*/  LOP3.LUT R164, R179, UR7, R164, 0x96, !PT ;  /* 0x00000007b3a47c12 */ /* 0x000fe4000f8e96a4 */
[----:B------:R-:W-:Y:S01]  /*97f0*/  FMNMX.FTZ R139, R57, R2, !PT ;  /* 0x00000002398b7209 */ /* 0x000fe20007810000 */
[----:B------:R-:W-:Y:S01]  /*9800*/  IMAD.WIDE.U32 R166, R166, -0x2daee0ad, RZ ;  /* 0xd2511f53a6a67825 */ /* 0x000fe200078e00ff */
[----:B------:R-:W-:Y:S02]  /*9810*/  FMNMX.FTZ R3, R59, R0, !PT ;  /* 0x000000003b037209 */ /* 0x000fe40007810000 */
[----:B------:R-:W-:Y:S01]  /*9820*/  FMNMX.FTZ R0, R60, R139, !PT ;  /* 0x0000008b3c007209 */ /* 0x000fe20007810000 */
[----:B------:R-:W-:Y:S01]  /*9830*/  IMAD.WIDE.U32 R164, R164, -0x2daee0ad, RZ ;  /* 0xd2511f53a4a47825 */ /* 0x000fe200078e00ff */
[----:B------:R-:W-:Y:S02]  /*9840*/  FMNMX.FTZ R138, R62, R3, !PT ;  /* 0x000000033e8a7209 */ /* 0x000fe40007810000 */
[----:B------:R-:W-:Y:S02]  /*9850*/  FMNMX.FTZ R140, R61, R0, !PT ;  /* 0x000000003d8c7209 */ /* 0x000fe40007810000 */
[----:B------:R-:W-:Y:S02]  /*9860*/  LOP3.LUT R172, R167, UR6, R172, 0x96, !PT ;  /* 0x00000006a7ac7c12 */ /* 0x000fe4000f8e96ac */
[----:B------:R-:W-:Y:S01]  /*9870*/  LOP3.LUT R166, R165, UR4, R166, 0x96, !PT ;  /* 0x00000004a5a67c12 */ /* 0x000fe2000f8e96a6 */
[----:B------:R-:W3:Y:S01]  /*9880*/  SHFL.BFLY PT, R143, R140, 0x2, 0x1f ;  /* 0x0c401f008c8f7f89 */ /* 0x000ee200000e0000 */
[----:B------:R-:W-:Y:S01]  /*9890*/  LOP3.LUT R3, R149, UR13, R198, 0x96, !PT ;  /* 0x0000000d95037c12 */ /* 0x000fe2000f8e96c6 */
[----:B------:R-:W-:Y:S01]  /*98a0*/  IMAD.WIDE.U32 R172, R172, -0x326172a9, RZ ;  /* 0xcd9e8d57acac7825 */ /* 0x000fe200078e00ff */
[----:B------:R-:W-:Y:S02]  /*98b0*/  FMNMX.FTZ R138, R63, R138, !PT ;  /* 0x0000008a3f8a7209 */ /* 0x000fe40007810000 */
[----:B-1----:R-:W-:Y:S01]  /*98c0*/  FMNMX.FTZ R136, R147, R136, !PT ;  /* 0x0000008893887209 */ /* 0x002fe20007810000 */
[----:B------:R-:W-:Y:S01]  /*98d0*/  IMAD.WIDE.U32 R166, R166, -0x326172a9, RZ ;  /* 0xcd9e8d57a6a67825 */ /* 0x000fe200078e00ff */
[----:B------:R-:W-:Y:S01]  /*98e0*/  LOP3.LUT R0, R153, UR11, R148, 0x96, !PT ;  /* 0x0000000b99007c12 */ /* 0x000fe2000f8e9694 */
[----:B------:R-:W1:Y:S01]  /*98f0*/  SHFL.BFLY PT, R139, R138, 0x2, 0x1f ;  /* 0x0c401f008a8b7f89 */ /* 0x000e6200000e0000 */
[----:B--2---:R-:W-:Y:S01]  /*9900*/  FMNMX.FTZ R145, R142, R145, !PT ;  /* 0x000000918e917209 */ /* 0x004fe20007810000 */
[----:B------:R-:W-:Y:S01]  /*9910*/  IMAD.WIDE.U32 R146, R3, -0x2daee0ad, RZ ;  /* 0xd2511f5303927825 */ /* 0x000fe200078e00ff */
[----:B------:R-:W-:Y:S02]  /*9920*/  LOP3.LUT R2, R167, UR15, R172, 0x96, !PT ;  /* 0x0000000fa7027c12 */ /* 0x000fe4000f8e96ac */
[----:B------:R-:W-:Y:S01]  /*9930*/  LOP3.LUT R178, R173, UR5, R178, 0x96, !PT ;  /* 0x00000005adb27c12 */ /* 0x000fe2000f8e96b2 */
[----:B------:R-:W-:Y:S01]  /*9940*/  IMAD.WIDE.U32 R168, R0, -0x2daee0ad, RZ ;  /* 0xd2511f5300a87825 */ /* 0x000fe200078e00ff */
[----:B------:R-:W-:Y:S01]  /*9950*/  SHF.R.U32.HI R132, RZ, 0x18, R2 ;  /* 0x00000018ff847819 */ /* 0x000fe20000011602 */
[----:B------:R-:W2:Y:S01]  /*9960*/  SHFL.BFLY PT, R3, R136, 0x1, 0x1f ;  /* 0x0c201f0088037f89 */ /* 0x000ea200000e0000 */
[----:B------:R-:W-:Y:S02]  /*9970*/  LOP3.LUT R144, R2, 0xff, RZ, 0xc0, !PT ;  /* 0x000000ff02907812 */ /* 0x000fe400078ec0ff */
[----:B------:R-:W-:Y:S02]  /*9980*/  ISETP.GE.U32.AND P2, PT, R158, R132, PT ;  /* 0x000000849e00720c */ /* 0x000fe40003f46070 */
[----:B------:R-:W-:Y:S02]  /*9990*/  LOP3.LUT R132, R147, UR10, R150, 0x96, !PT ;  /* 0x0000000a93847c12 */ /* 0x000fe4000f8e9696 */
[----:B------:R-:W-:Y:S02]  /*99a0*/  LOP3.LUT R0, R169, UR8, R146, 0x96, !PT ;  /* 0x00000008a9007c12 */ /* 0x000fe4000f8e9692 */
[----:B---3--:R-:W-:Y:S01]  /*99b0*/  FMNMX.FTZ R143, R140, R143, !PT ;  /* 0x0000008f8c8f7209 */ /* 0x008fe20007810000 */
[----:B------:R-:W-:Y:S01]  /*99c0*/  IMAD.WIDE.U32 R148, R132, -0x326172a9, RZ ;  /* 0xcd9e8d5784947825 */ /* 0x000fe200078e00ff */
[----:B------:R-:W-:Y:S01]  /*99d0*/  SHF.R.U32.HI R142, RZ, 0x10, R2 ;  /* 0x00000010ff8e7819 */ /* 0x000fe20000011602 */
[----:B------:R-:W3:Y:S01]  /*99e0*/  SHFL.BFLY PT, R132, R145, 0x1, 0x1f ;  /* 0x0c201f0091847f89 */ /* 0x000ee200000e0000 */
[----:B------:R-:W-:Y:S01]  /*99f0*/  LOP3.LUT R2, R2, 0xffff, RZ, 0xc0, !PT ;  /* 0x0000ffff02027812 */ /* 0x000fe200078ec0ff */
[----:B------:R-:W-:Y:S01]  /*9a00*/  IMAD.WIDE.U32 R180, R0, -0x326172a9, RZ ;  /* 0xcd9e8d5700b47825 */ /* 0x000fe200078e00ff */
[----:B------:R-:W-:Y:S02]  /*9a10*/  LOP3.LUT R140, R149, UR9, R152, 0x96, !PT ;  /* 0x00000009958c7c12 */ /* 0x000fe4000f8e9698 */
[----:B-1----:R-:W-:Y:S02]  /*9a20*/  FMNMX.FTZ R139, R138, R139, !PT ;  /* 0x0000008b8a8b7209 */ /* 0x002fe40007810000 */
[----:B------:R-:W-:Y:S01]  /*9a30*/  SHF.R.U32.HI R2, RZ, 0x8, R2 ;  /* 0x00000008ff027819 */ /* 0x000fe20000011602 */
[----:B------:R-:W-:Y:S01]  /*9a40*/  IMAD.WIDE.U32 R174, R140, -0x2daee0ad, RZ ;  /* 0xd2511f538cae7825 */ /* 0x000fe200078e00ff */
[----:B------:R-:W-:Y:S01]  /*9a50*/  LOP3.LUT R148, R181, UR7, R148, 0x96, !PT ;  /* 0x00000007b5947c12 */ /* 0x000fe2000f8e9694 */
[----:B------:R-:W1:Y:S01]  /*9a60*/  SHFL.BFLY PT, R0, R139, 0x1, 0x1f ;  /* 0x0c201f008b007f89 */ /* 0x000e6200000e0000 */
[----:B------:R-:W-:Y:S02]  /*9a70*/  LOP3.LUT R2, R2, 0xffff, RZ, 0xc0, !PT ;  /* 0x0000ffff02027812 */ /* 0x000fe400078ec0ff */
[----:B--2---:R-:W-:Y:S01]  /*9a80*/  FMNMX.FTZ R3, R136, R3, !PT ;  /* 0x0000000388037209 */ /* 0x004fe20007810000 */
[----:B------:R-:W-:Y:S01]  /*9a90*/  IMAD.WIDE.U32 R148, R148, -0x2daee0ad, RZ ;  /* 0xd2511f5394947825 */ /* 0x000fe200078e00ff */
[C---:B------:R-:W-:Y:S02]  /*9aa0*/  ISETP.GE.U32.AND P4, PT, R158.reuse, R2, PT ;  /* 0x000000029e00720c */ /* 0x040fe40003f86070 */
[----:B------:R-:W-:Y:S01]  /*9ab0*/  FSETP.NEU.FTZ.AND P0, PT, R3, -INF , PT ;  /* 0xff8000000300780b */ /* 0x000fe20003f1d000 */
[----:B------:R-:W2:Y:S01]  /*9ac0*/  SHFL.BFLY PT, R136, R143, 0x1, 0x1f ;  /* 0x0c201f008f887f89 */ /* 0x000ea200000e0000 */
[----:B------:R-:W-:Y:S02]  /*9ad0*/  ISETP.GE.U32.AND P5, PT, R158, R144, PT ;  /* 0x000000909e00720c */ /* 0x000fe40003fa6070 */
[----:B------:R-:W-:Y:S02]  /*9ae0*/  LOP3.LUT R174, R149, UR4, R174, 0x96, !PT ;  /* 0x0000000495ae7c12 */ /* 0x000fe4000f8e96ae */
[----:B------:R-:W-:Y:S02]  /*9af0*/  LOP3.LUT R142, R142, 0xff, RZ, 0xc0, !PT ;  /* 0x000000ff8e8e7812 */ /* 0x000fe400078ec0ff */
[----:B---3--:R-:W-:Y:S01]  /*9b00*/  FMNMX.FTZ R132, R145, R132, !PT ;  /* 0x0000008491847209 */ /* 0x008fe20007810000 */
[----:B------:R-:W-:Y:S01]  /*9b10*/  FMUL.FTZ R145, R3, c[0x0][0x23c] ;  /* 0x00008f0003917a20 */ /* 0x000fe20000410000 */
[----:B------:R-:W-:Y:S02]  /*9b20*/  ISETP.GE.U32.AND P3, PT, R158, R142, PT ;  /* 0x0000008e9e00720c */ /* 0x000fe40003f66070 */
[C---:B------:R-:W-:Y:S01]  /*9b30*/  FSETP.NEU.FTZ.AND P6, PT, R132.reuse, -INF , PT ;  /* 0xff8000008400780b */ /* 0x040fe20003fdd000 */
[C---:B------:R-:W-:Y:S01]  /*9b40*/  FMUL.FTZ R138, R132.reuse, c[0x0][0x23c] ;  /* 0x00008f00848a7a20 */ /* 0x040fe20000410000 */
[----:B------:R-:W-:Y:S01]  /*9b50*/  FSEL R145, R145, RZ, P0 ;  /* 0x000000ff91917208 */ /* 0x000fe20000000000 */
[----:B------:R-:W-:Y:S01]  /*9b60*/  FADD.FTZ R137, -R132, R137 ;  /* 0x0000008984897221 */ /* 0x000fe20000010100 */
[----:B------:R-:W-:Y:S01]  /*9b70*/  LOP3.LUT R168, R175, UR6, R168, 0x96, !PT ;  /* 0x00000006afa87c12 */ /* 0x000fe2000f8e96a8 */
[----:B------:R-:W-:Y:S01]  /*9b80*/  IMAD.WIDE.U32 R174, R174, -0x326172a9, RZ ;  /* 0xcd9e8d57aeae7825 */ /* 0x000fe200078e00ff */
[----:B-1----:R-:W-:Y:S02]  /*9b90*/  FMNMX.FTZ R0, R139, R0, !PT ;  /* 0x000000008b007209 */ /* 0x002fe40007810000 */
[----:B------:R-:W-:Y:S01]  /*9ba0*/  FSEL R138, R138, RZ, P6 ;  /* 0x000000ff8a8a7208 */ /* 0x000fe20003000000 */
[--C-:B------:R-:W-:Y:S02]  /*9bb0*/  FFMA.FTZ R186, R18, c[0x0][0x23c], -R145.reuse ;  /* 0x00008f0012ba7a23 */ /* 0x100fe40000010891 */
[--C-:B------:R-:W-:Y:S01]  /*9bc0*/  FFMA.FTZ R161, R6, c[0x0][0x23c], -R145.reuse ;  /* 0x00008f0006a17a23 */ /* 0x100fe20000010891 */
[----:B--2---:R-:W-:Y:S01]  /*9bd0*/  FMNMX.FTZ R2, R143, R136, !PT ;  /* 0x000000888f027209 */ /* 0x004fe20007810000 */
[--C-:B------:R-:W-:Y:S02]  /*9be0*/  FFMA.FTZ R201, R32, c[0x0][0x23c], -R138.reuse ;  /* 0x00008f0020c97a23 */ /* 0x100fe4000001088a */
[--C-:B------:R-:W-:Y:S01]  /*9bf0*/  FFMA.FTZ R225, R21, c[0x0][0x23c], -R138.reuse ;  /* 0x00008f0015e17a23 */ /* 0x100fe2000001088a */
[C---:B------:R-:W-:Y:S01]  /*9c00*/  FSETP.NEU.FTZ.AND P0, PT, R2.reuse, -INF , PT ;  /* 0xff8000000200780b */ /* 0x040fe20003f1d000 */
[----:B------:R-:W-:Y:S01]  /*9c10*/  FMUL.FTZ R139, R2, c[0x0][0x23c] ;  /* 0x00008f00028b7a20 */ /* 0x000fe20000410000 */
[----:B------:R-:W-:Y:S01]  /*9c20*/  MUFU.EX2 R161, R161 ;  /* 0x000000a100a17308 */ /* 0x000fe20000000800 */
[----:B------:R-:W-:Y:S02]  /*9c30*/  FFMA.FTZ R6, R23, c[0x0][0x23c], -R145 ;  /* 0x00008f0017067a23 */ /* 0x000fe40000010891 */
[----:B------:R-:W-:Y:S01]  /*9c40*/  FFMA.FTZ R23, R16, c[0x0][0x23c], -R138 ;  /* 0x00008f0010177a23 */ /* 0x000fe2000001088a */
[----:B------:R-:W-:Y:S01]  /*9c50*/  FSEL R139, R139, RZ, P0 ;  /* 0x000000ff8b8b7208 */ /* 0x000fe20000000000 */
[C---:B------:R-:W-:Y:S01]  /*9c60*/  FADD.FTZ R16, -R0.reuse, R135 ;  /* 0x0000008700107221 */ /* 0x040fe20000010100 */
[----:B------:R-:W-:Y:S01]  /*9c70*/  FSETP.NEU.FTZ.AND P0, PT, R0, -INF , PT ;  /* 0xff8000000000780b */ /* 0x000fe20003f1d000 */
[----:B------:R-:W-:Y:S02]  /*9c80*/  FADD.FTZ R136, -R3, R134 ;  /* 0x0000008603887221 */ /* 0x000fe40000010100 */
[----:B------:R-:W-:Y:S02]  /*9c90*/  FMUL.FTZ R134, R137, c[0x0][0x23c] ;  /* 0x00008f0089867a20 */ /* 0x000fe40000410000 */
[----:B------:R-:W-:Y:S02]  /*9ca0*/  FFMA.FTZ R137, R22, c[0x0][0x23c], -R145 ;  /* 0x00008f0016897a23 */ /* 0x000fe40000010891 */
[----:B------:R-:W-:Y:S02]  /*9cb0*/  FFMA.FTZ R22, R5, c[0x0][0x23c], -R138 ;  /* 0x00008f0005167a23 */ /* 0x000fe4000001088a */
[----:B------:R-:W-:Y:S01]  /*9cc0*/  FMUL.FTZ R5, R16, c[0x0][0x23c] ;  /* 0x00008f0010057a20 */ /* 0x000fe20000410000 */
[----:B------:R-:W-:Y:S01]  /*9cd0*/  MUFU.EX2 R134, R134 ;  /* 0x0000008600867308 */ /* 0x000fe20000000800 */
[----:B------:R-:W2:Y:S01]  /*9ce0*/  LDL.LU R16, [R1+0xb0] ;  /* 0x0000b00001107983 */ /* 0x000ea20000300800 */
        /* <DEDUP_REMOVED lines=12> */
[----:B------:R-:W-:Y:S02]  /*9db0*/  FFMA.FTZ R165, R19, c[0x0][0x23c], -R145 ;  /* 0x00008f0013a57a23 */ /* 0x000fe40000010891 */
[----:B------:R-:W-:Y:S02]  /*9dc0*/  FFMA.FTZ R19, R9, c[0x0][0x23c], -R139 ;  /* 0x00008f0009137a23 */ /* 0x000fe4000001088b */
[----:B------:R-:W-:Y:S02]  /*9dd0*/  FFMA.FTZ R179, R34, c[0x0][0x23c], -R145 ;  /* 0x00008f0022b37a23 */ /* 0x000fe40000010891 */
[----:B------:R-:W-:Y:S02]  /*9de0*/  IMAD.MOV.U32 R34, RZ, RZ, R154 ;  /* 0x000000ffff227224 */ /* 0x000fe400078e009a */
[----:B------:R-:W-:Y:S01]  /*9df0*/  FFMA.FTZ R154, R56, c[0x0][0x23c], -R139 ;  /* 0x00008f00389a7a23 */ /* 0x000fe2000001088b */
[----:B------:R-:W-:Y:S01]  /*9e00*/  MUFU.EX2 R60, R22 ;  /* 0x00000016003c7308 */ /* 0x000fe20000000800 */
[----:B------:R-:W-:Y:S02]  /*9e10*/  FFMA.FTZ R176, R38, c[0x0][0x23c], -R145 ;  /* 0x00008f0026b07a23 */ /* 0x000fe40000010891 */
[----:B------:R-:W-:Y:S02]  /*9e20*/  IMAD.MOV.U32 R38, RZ, RZ, R150 ;  /* 0x000000ffff267224 */ /* 0x000fe400078e0096 */
[--C-:B------:R-:W-:Y:S02]  /*9e30*/  FFMA.FTZ R150, R57, c[0x0][0x23c], -R139.reuse ;  /* 0x00008f0039967a23 */ /* 0x100fe4000001088b */
[--C-:B------:R-:W-:Y:S02]  /*9e40*/  FFMA.FTZ R159, R4, c[0x0][0x23c], -R138.reuse ;  /* 0x00008f00049f7a23 */ /* 0x100fe4000001088a */
[----:B------:R-:W-:Y:S01]  /*9e50*/  FFMA.FTZ R4, R40, c[0x0][0x23c], -R139 ;  /* 0x00008f0028047a23 */ /* 0x000fe2000001088b */
[----:B------:R-:W-:Y:S01]  /*9e60*/  MUFU.EX2 R187, R187 ;  /* 0x000000bb00bb7308 */ /* 0x000fe20000000800 */
[----:B------:R-:W-:Y:S02]  /*9e70*/  FFMA.FTZ R144, R50, c[0x0][0x23c], -R145 ;  /* 0x00008f0032907a23 */ /* 0x000fe40000010891 */
[----:B------:R-:W-:Y:S02]  /*9e80*/  FFMA.FTZ R50, R17, c[0x0][0x23c], -R138 ;  /* 0x00008f0011327a23 */ /* 0x000fe4000001088a */
[--C-:B------:R-:W-:Y:S02]  /*9e90*/  FFMA.FTZ R17, R25, c[0x0][0x23c], -R139.reuse ;  /* 0x00008f0019117a23 */ /* 0x100fe4000001088b */
[----:B------:R-:W-:Y:S02]  /*9ea0*/  FFMA.FTZ R139, R61, c[0x0][0x23c], -R139 ;  /* 0x00008f003d8b7a23 */ /* 0x000fe4000001088b */
[----:B------:R-:W3:Y:S01]  /*9eb0*/  LDL.LU R61, [R1+0x7c] ;  /* 0x00007c00013d7983 */ /* 0x000ee20000300800 */
[----:B------:R-:W-:Y:S01]  /*9ec0*/  FMUL.FTZ R136, R136, c[0x0][0x23c] ;  /* 0x00008f0088887a20 */ /* 0x000fe20000410000 */
[----:B------:R-:W-:Y:S01]  /*9ed0*/  MUFU.EX2 R159, R159 ;  /* 0x0000009f009f7308 */ /* 0x000fe20000000800 */
[----:B------:R-:W-:Y:S02]  /*9ee0*/  FFMA.FTZ R158, R7, c[0x0][0x23c], -R145 ;  /* 0x00008f00079e7a23 */ /* 0x000fe40000010891 */
[----:B------:R-:W-:Y:S02]  /*9ef0*/  FADD.FTZ R7, -R2, R133 ;  /* 0x0000008502077221 */ /* 0x000fe40000010100 */
[----:B------:R-:W-:Y:S02]  /*9f00*/  FFMA.FTZ R181, R35, c[0x0][0x23c], -R145 ;  /* 0x00008f0023b57a23 */ /* 0x000fe40000010891 */
[----:B------:R-:W-:Y:S02]  /*9f10*/  FMUL.FTZ R7, R7, c[0x0][0x23c] ;  /* 0x00008f0007077a20 */ /* 0x000fe40000410000 */
[----:B------:R-:W-:Y:S01]  /*9f20*/  IMAD.MOV.U32 R35, RZ, RZ, R155 ;  /* 0x000000ffff237224 */ /* 0x000fe200078e009b */
[----:B------:R1:W4:Y:S01]  /*9f30*/  MUFU.EX2 R18, R136 ;  /* 0x0000008800127308 */ /* 0x0003220000000800 */
[----:B------:R-:W-:Y:S04]  /*9f40*/  IMAD.WIDE.U32 R168, R168, -0x326172a9, RZ ;  /* 0xcd9e8d57a8a87825 */ /* 0x000fe800078e00ff */
[----:B------:R-:W-:Y:S01]  /*9f50*/  FFMA.FTZ R173, R39, c[0x0][0x23c], -R145 ;  /* 0x00008f0027ad7a23 */ /* 0x000fe20000010891 */
[----:B------:R-:W-:Y:S01]  /*9f60*/  LOP3.LUT R180, R169, UR5, R180, 0x96, !PT ;  /* 0x00000005a9b47c12 */ /* 0x000fe2000f8e96b4 */
[----:B------:R-:W-:Y:S01]  /*9f70*/  IMAD.MOV.U32 R39, RZ, RZ, R151 ;  /* 0x000000ffff277224 */ /* 0x000fe200078e0097 */
[----:B------:R-:W-:Y:S01]  /*9f80*/  LOP3.LUT R160, R175, UR15, R168, 0x96, !PT ;  /* 0x0000000fafa07c12 */ /* 0x000fe2000f8e96a8 */
[----:B------:R-:W-:Y:S01]  /*9f90*/  FFMA.FTZ R143, R54, c[0x0][0x23c], -R145 ;  /* 0x00008f00368f7a23 */ /* 0x000fe20000010891 */
[----:B------:R-:W4:Y:S01]  /*9fa0*/  MUFU.EX2 R7, R7 ;  /* 0x0000000700077308 */ /* 0x000f220000000800 */
[----:B------:R-:W-:Y:S01]  /*9fb0*/  IMAD.MOV.U32 R54, RZ, RZ, R185 ;  /* 0x000000ffff367224 */ /* 0x000fe200078e00b9 */
[----:B------:R-:W-:Y:S01]  /*9fc0*/  LOP3.LUT R8, R160, 0xff, RZ, 0xc0, !PT ;  /* 0x000000ffa0087812 */ /* 0x000fe200078ec0ff */
[----:B------:R-:W-:Y:S02]  /*9fd0*/  FFMA.FTZ R140, R55, c[0x0][0x23c], -R145 ;  /* 0x00008f00378c7a23 */ /* 0x000fe40000010891 */
[--C-:B------:R-:W-:Y:S02]  /*9fe0*/  FFMA.FTZ R55, R20, c[0x0][0x23c], -R138.reuse ;  /* 0x00008f0014377a23 */ /* 0x100fe4000001088a */
[----:B------:R-:W-:Y:S02]  /*9ff0*/  FFMA.FTZ R146, R48, c[0x0][0x23c], -R138 ;  /* 0x00008f0030927a23 */ /* 0x000fe4000001088a */
[----:B------:R-:W-:Y:S01]  /*a000*/  IMAD.MOV.U32 R48, RZ, RZ, R34 ;  /* 0x000000ffff307224 */ /* 0x000fe200078e0022 */
[----:B------:R-:W-:Y:S01]  /*a010*/  MUFU.EX2 R150, R150 ;  /* 0x0000009600967308 */ /* 0x000fe20000000800 */
[--C-:B------:R-:W-:Y:S02]  /*a020*/  FFMA.FTZ R155, R49, c[0x0][0x23c], -R138.reuse ;  /* 0x00008f00319b7a23 */ /* 0x100fe4000001088a */
[----:B------:R-:W-:Y:S02]  /*a030*/  IMAD.MOV.U32 R49, RZ, RZ, R35 ;  /* 0x000000ffff317224 */ /* 0x000fe400078e0023 */
[----:B-1----:R-:W-:Y:S02]  /*a040*/  FMUL.FTZ R136, R0, c[0x0][0x23c] ;  /* 0x00008f0000887a20 */ /* 0x002fe40000410000 */
[----:B------:R-:W-:Y:S02]  /*a050*/  FFMA.FTZ R200, R33, c[0x0][0x23c], -R138 ;  /* 0x00008f0021c87a23 */ /* 0x000fe4000001088a */
[----:B----4-:R-:W-:Y:S01]  /*a060*/  FMUL.FTZ R22, R18, R110 ;  /* 0x0000006e12167220 */ /* 0x010fe20000410000 */
[----:B------:R-:W-:Y:S01]  /*a070*/  FSEL R136, R136, RZ, P0 ;  /* 0x000000ff88887208 */ /* 0x000fe20000000000 */
[C---:B------:R-:W-:Y:S01]  /*a080*/  FMUL.FTZ R70, R18.reuse, R70 ;  /* 0x0000004612467220 */ /* 0x040fe20000410000 */
[----:B------:R-:W-:Y:S01]  /*a090*/  MUFU.EX2 R173, R173 ;  /* 0x000000ad00ad7308 */ /* 0x000fe20000000800 */
[----:B------:R-:W-:Y:S02]  /*a0a0*/  FMUL.FTZ R71, R18, R71 ;  /* 0x0000004712477220 */ /* 0x000fe40000410000 */
[----:B------:R-:W-:Y:S02]  /*a0b0*/  FFMA.FTZ R10, R10, c[0x0][0x23c], -R136 ;  /* 0x00008f000a0a7a23 */ /* 0x000fe40000010888 */
[----:B------:R-:W-:Y:S02]  /*a0c0*/  IMAD.MOV.U32 R29, RZ, RZ, R6 ;  /* 0x000000ffff1d7224 */ /* 0x000fe400078e0006 */
[--C-:B------:R-:W-:Y:S02]  /*a0d0*/  FFMA.FTZ R34, R11, c[0x0][0x23c], -R136.reuse ;  /* 0x00008f000b227a23 */ /* 0x100fe40000010888 */
[C---:B------:R-:W-:Y:S01]  /*a0e0*/  FMUL.FTZ R11, R18.reuse, R99 ;  /* 0x00000063120b7220 */ /* 0x040fe20000410000 */
[----:B------:R1:W4:Y:S01]  /*a0f0*/  MUFU.EX2 R45, R10 ;  /* 0x0000000a002d7308 */ /* 0x0003220000000800 */
[--C-:B------:R-:W-:Y:S02]  /*a100*/  FFMA.FTZ R35, R27, c[0x0][0x23c], -R136.reuse ;  /* 0x00008f001b237a23 */ /* 0x100fe40000010888 */
[----:B------:R-:W-:Y:S02]  /*a110*/  FMUL.FTZ R27, R18, R115 ;  /* 0x00000073121b7220 */ /* 0x000fe40000410000 */
[--C-:B------:R-:W-:Y:S02]  /*a120*/  FFMA.FTZ R13, R42, c[0x0][0x23c], -R136.reuse ;  /* 0x00008f002a0d7a23 */ /* 0x100fe40000010888 */
[C---:B------:R-:W-:Y:S02]  /*a130*/  FMUL.FTZ R42, R18.reuse, R122 ;  /* 0x0000007a122a7220 */ /* 0x040fe40000410000 */
[--C-:B------:R-:W-:Y:S01]  /*a140*/  FFMA.FTZ R6, R43, c[0x0][0x23c], -R136.reuse ;  /* 0x00008f002b067a23 */ /* 0x100fe20000010888 */
[----:B------:R-:W-:Y:S01]  /*a150*/  MUFU.EX2 R144, R144 ;  /* 0x0000009000907308 */ /* 0x000fe20000000800 */
[----:B------:R-:W-:Y:S02]  /*a160*/  FMUL.FTZ R43, R18, R123 ;  /* 0x0000007b122b7220 */ /* 0x000fe40000410000 */
[--C-:B------:R-:W-:Y:S02]  /*a170*/  FFMA.FTZ R169, R58, c[0x0][0x23c], -R136.reuse ;  /* 0x00008f003aa97a23 */ /* 0x100fe40000010888 */
[----:B------:R-:W-:Y:S02]  /*a180*/  FMUL.FTZ R58, R18, R130 ;  /* 0x00000082123a7220 */ /* 0x000fe40000410000 */
[----:B------:R-:W-:Y:S02]  /*a190*/  FMUL.FTZ R9, R134, R97 ;  /* 0x0000006186097220 */ /* 0x000fe40000410000 */
[----:B------:R-:W-:Y:S01]  /*a1a0*/  IMAD.MOV.U32 R28, RZ, RZ, R55 ;  /* 0x000000ffff1c7224 */ /* 0x000fe200078e0037 */
[----:B------:R-:W-:Y:S01]  /*a1b0*/  MUFU.EX2 R146, R146 ;  /* 0x0000009200927308 */ /* 0x000fe20000000800 */
[C---:B------:R-:W-:Y:S02]  /*a1c0*/  FMUL.FTZ R55, R18.reuse, R127 ;  /* 0x0000007f12377220 */ /* 0x040fe40000410000 */
[----:B------:R-:W-:Y:S02]  /*a1d0*/  IMAD.MOV.U32 R33, RZ, RZ, R23 ;  /* 0x000000ffff217224 */ /* 0x000fe400078e0017 */
[C---:B-1----:R-:W-:Y:S02]  /*a1e0*/  FMUL.FTZ R10, R18.reuse, R98 ;  /* 0x00000062120a7220 */ /* 0x042fe40000410000 */
[----:B------:R-:W-:Y:S02]  /*a1f0*/  FMUL.FTZ R23, R18, R111 ;  /* 0x0000006f12177220 */ /* 0x000fe40000410000 */
[--C-:B------:R-:W-:Y:S01]  /*a200*/  FFMA.FTZ R142, R51, c[0x0][0x23c], -R145.reuse ;  /* 0x00008f00338e7a23 */ /* 0x100fe20000010891 */
[----:B------:R-:W-:Y:S01]  /*a210*/  MUFU.EX2 R155, R155 ;  /* 0x0000009b009b7308 */ /* 0x000fe20000000800 */
[--C-:B------:R-:W-:Y:S01]  /*a220*/  FFMA.FTZ R151, R66, c[0x0][0x23c], -R145.reuse ;  /* 0x00008f0042977a23 */ /* 0x100fe20000010891 */
[----:B------:R-:W1:Y:S01]  /*a230*/  LDC.U8 R51, c[0x0][0x2d8] ;  /* 0x0000b600ff337b82 */ /* 0x000e620000000000 */
[----:B------:R-:W-:Y:S02]  /*a240*/  FFMA.FTZ R66, R26, c[0x0][0x23c], -R136 ;  /* 0x00008f001a427a23 */ /* 0x000fe40000010888 */
[----:B------:R-:W-:Y:S02]  /*a250*/  FMUL.FTZ R26, R18, R114 ;  /* 0x00000072121a7220 */ /* 0x000fe40000410000 */
        /* <DEDUP_REMOVED lines=9> */
[----:B------:R-:W-:Y:S02]  /*a2f0*/  IMAD.MOV.U32 R65, RZ, RZ, R49 ;  /* 0x000000ffff417224 */ /* 0x000fe400078e0031 */
[----:B------:R-:W-:Y:S02]  /*a300*/  IMAD.MOV.U32 R49, RZ, RZ, R39 ;  /* 0x000000ffff317224 */ /* 0x000fe400078e0027 */
[C---:B------:R-:W-:Y:S01]  /*a310*/  FMUL.FTZ R39, R18.reuse, R119 ;  /* 0x0000007712277220 */ /* 0x040fe20000410000 */
[----:B-1----:R-:W-:Y:S01]  /*a320*/  ISETP.GE.U32.AND P6, PT, R51, R8, PT ;  /* 0x000000083300720c */ /* 0x002fe20003fc6070 */
[----:B------:R-:W-:Y:S02]  /*a330*/  IMAD.MOV.U32 R67, RZ, RZ, R165 ;  /* 0x000000ffff437224 */ /* 0x000fe400078e00a5 */
[----:B------:R-:W-:Y:S01]  /*a340*/  FFMA.FTZ R165, R59, c[0x0][0x23c], -R136 ;  /* 0x00008f003ba57a23 */ /* 0x000fe20000010888 */
[----:B------:R-:W-:Y:S01]  /*a350*/  MUFU.EX2 R133, R133 ;  /* 0x0000008500857308 */ /* 0x000fe20000000800 */
[C---:B------:R-:W-:Y:S02]  /*a360*/  FMUL.FTZ R59, R18.reuse, R131 ;  /* 0x00000083123b7220 */ /* 0x040fe40000410000 */
[----:B------:R-:W-:Y:S02]  /*a370*/  IMAD.MOV.U32 R64, RZ, RZ, R48 ;  /* 0x000000ffff407224 */ /* 0x000fe400078e0030 */
[----:B------:R-:W-:Y:S02]  /*a380*/  IMAD.MOV.U32 R48, RZ, RZ, R38 ;  /* 0x000000ffff307224 */ /* 0x000fe400078e0026 */
[----:B------:R-:W-:Y:S02]  /*a390*/  FMUL.FTZ R38, R18, R118 ;  /* 0x0000007612267220 */ /* 0x000fe40000410000 */
[C---:B------:R-:W-:Y:S01]  /*a3a0*/  FMUL.FTZ R41, R134.reuse, R121 ;  /* 0x0000007986297220 */ /* 0x040fe20000410000 */
[----:B------:R-:W-:Y:S01]  /*a3b0*/  MUFU.EX2 R165, R165 ;  /* 0x000000a500a57308 */ /* 0x000fe20000000800 */
[----:B------:R-:W-:Y:S02]  /*a3c0*/  IMAD.MOV.U32 R121, RZ, RZ, R29 ;  /* 0x000000ffff797224 */ /* 0x000fe400078e001d */
[----:B------:R-:W-:Y:S02]  /*a3d0*/  FMUL.FTZ R29, R7, R81 ;  /* 0x00000051071d7220 */ /* 0x000fe40000410000 */
[--C-:B------:R-:W-:Y:S02]  /*a3e0*/  FFMA.FTZ R15, R15, c[0x0][0x23c], -R136.reuse ;  /* 0x00008f000f0f7a23 */ /* 0x100fe40000010888 */
[----:B------:R-:W-:Y:S02]  /*a3f0*/  FMUL.FTZ R52, R134, R124 ;  /* 0x0000007c86347220 */ /* 0x000fe40000410000 */
[----:B------:R-:W-:Y:S01]  /*a400*/  FFMA.FTZ R185, R46, c[0x0][0x23c], -R136 ;  /* 0x00008f002eb97a23 */ /* 0x000fe20000010888 */
[----:B------:R-:W-:Y:S01]  /*a410*/  MUFU.EX2 R147, R147 ;  /* 0x0000009300937308 */ /* 0x000fe20000000800 */
[----:B------:R-:W-:Y:S02]  /*a420*/  IMAD.MOV.U32 R46, RZ, RZ, R13 ;  /* 0x000000ffff2e7224 */ /* 0x000fe400078e000d */
[----:B------:R-:W-:Y:S02]  /*a430*/  IMAD.MOV.U32 R124, RZ, RZ, R15 ;  /* 0x000000ffff7c7224 */ /* 0x000fe400078e000f */
[----:B----4-:R-:W-:Y:S02]  /*a440*/  IMAD.MOV.U32 R98, RZ, RZ, R45 ;  /* 0x000000ffff627224 */ /* 0x010fe400078e002d */
[----:B------:R-:W-:Y:S02]  /*a450*/  IMAD.MOV.U32 R122, RZ, RZ, R124 ;  /* 0x000000ffff7a7224 */ /* 0x000fe400078e007c */
[----:B------:R-:W-:Y:S01]  /*a460*/  IMAD.MOV.U32 R124, RZ, RZ, R46 ;  /* 0x000000ffff7c7224 */ /* 0x000fe200078e002e */
[----:B------:R-:W-:Y:S01]  /*a470*/  MUFU.EX2 R183, R183 ;  /* 0x000000b700b77308 */ /* 0x000fe20000000800 */
[----:B------:R-:W-:Y:S02]  /*a480*/  FMUL.FTZ R46, R5, R90 ;  /* 0x0000005a052e7220 */ /* 0x000fe40000410000 */
[C---:B------:R-:W-:Y:S02]  /*a490*/  FMUL.FTZ R45, R7.reuse, R89 ;  /* 0x00000059072d7220 */ /* 0x040fe40000410000 */
[----:B------:R-:W-:Y:S02]  /*a4a0*/  IMAD.MOV.U32 R44, RZ, RZ, R137 ;  /* 0x000000ffff2c7224 */ /* 0x000fe400078e0089 */
[C---:B------:R-:W-:Y:S02]  /*a4b0*/  FMUL.FTZ R53, R134.reuse, R125 ;  /* 0x0000007d86357220 */ /* 0x040fe40000410000 */
[----:B------:R-:W-:Y:S01]  /*a4c0*/  IMAD.MOV.U32 R125, RZ, RZ, R44 ;  /* 0x000000ffff7d7224 */ /* 0x000fe200078e002c */
[----:B------:R-:W-:Y:S01]  /*a4d0*/  MUFU.EX2 R182, R182 ;  /* 0x000000b600b67308 */ /* 0x000fe20000000800 */
[C---:B------:R-:W-:Y:S02]  /*a4e0*/  FMUL.FTZ R44, R7.reuse, R88 ;  /* 0x00000058072c7220 */ /* 0x040fe40000410000 */
[C---:B------:R-:W-:Y:S02]  /*a4f0*/  FMUL.FTZ R8, R134.reuse, R96 ;  /* 0x0000006086087220 */ /* 0x040fe40000410000 */
        /* <DEDUP_REMOVED lines=9> */
[----:B------:R-:W4:Y:S01]  /*a590*/  MUFU.EX2 R109, R19 ;  /* 0x00000013006d7308 */ /* 0x000f220000000800 */
[C---:B------:R-:W-:Y:S02]  /*a5a0*/  FMUL.FTZ R57, R134.reuse, R129 ;  /* 0x0000008186397220 */ /* 0x040fe40000410000 */
[C---:B------:R-:W-:Y:S02]  /*a5b0*/  FMUL.FTZ R68, R134.reuse, R68 ;  /* 0x0000004486447220 */ /* 0x040fe40000410000 */
[----:B------:R-:W-:Y:S02]  /*a5c0*/  FMUL.FTZ R69, R134, R69 ;  /* 0x0000004586457220 */ /* 0x000fe40000410000 */
[----:B------:R-:W-:Y:S02]  /*a5d0*/  IMAD.MOV.U32 R51, RZ, RZ, R186 ;  /* 0x000000ffff337224 */ /* 0x000fe400078e00ba */
[--C-:B------:R-:W-:Y:S01]  /*a5e0*/  FFMA.FTZ R14, R14, c[0x0][0x23c], -R136.reuse ;  /* 0x00008f000e0e7a23 */ /* 0x100fe20000010888 */
[----:B------:R-:W-:Y:S01]  /*a5f0*/  MUFU.EX2 R185, R185 ;  /* 0x000000b900b97308 */ /* 0x000fe20000000800 */
[----:B------:R-:W-:Y:S02]  /*a600*/  FFMA.FTZ R137, R62, c[0x0][0x23c], -R136 ;  /* 0x00008f003e897a23 */ /* 0x000fe40000010888 */
[----:B------:R-:W-:Y:S02]  /*a610*/  IMAD.MOV.U32 R15, RZ, RZ, R17 ;  /* 0x000000ffff0f7224 */ /* 0x000fe400078e0011 */
[C---:B------:R-:W-:Y:S02]  /*a620*/  FMUL.FTZ R17, R7.reuse, R77 ;  /* 0x0000004d07117220 */ /* 0x040fe40000410000 */
[----:B------:R-:W-:Y:S02]  /*a630*/  IMAD.MOV.U32 R77, RZ, RZ, R67 ;  /* 0x000000ffff4d7224 */ /* 0x000fe400078e0043 */
[----:B------:R-:W-:Y:S01]  /*a640*/  IMAD.MOV.U32 R62, RZ, RZ, R14 ;  /* 0x000000ffff3e7224 */ /* 0x000fe200078e000e */
[----:B------:R-:W-:Y:S01]  /*a650*/  MUFU.EX2 R177, R177 ;  /* 0x000000b100b17308 */ /* 0x000fe20000000800 */
[----:B------:R-:W-:Y:S02]  /*a660*/  IMAD.MOV.U32 R14, RZ, RZ, R12 ;  /* 0x000000ffff0e7224 */ /* 0x000fe400078e000c */
[----:B------:R-:W-:Y:S02]  /*a670*/  FMUL.FTZ R12, R7, R72 ;  /* 0x00000048070c7220 */ /* 0x000fe40000410000 */
[----:B------:R-:W-:Y:S02]  /*a680*/  IMAD.MOV.U32 R72, RZ, RZ, R51 ;  /* 0x000000ffff487224 */ /* 0x000fe400078e0033 */
[----:B------:R-:W-:Y:S02]  /*a690*/  IMAD.MOV.U32 R123, RZ, RZ, R125 ;  /* 0x000000ffff7b7224 */ /* 0x000fe400078e007d */
[----:B------:R-:W-:Y:S01]  /*a6a0*/  IMAD.MOV.U32 R125, RZ, RZ, R15 ;  /* 0x000000ffff7d7224 */ /* 0x000fe200078e000f */
[----:B------:R-:W-:Y:S01]  /*a6b0*/  MUFU.EX2 R151, R151 ;  /* 0x0000009700977308 */ /* 0x000fe20000000800 */
[----:B------:R-:W-:Y:S02]  /*a6c0*/  FMUL.FTZ R15, R5, R75 ;  /* 0x0000004b050f7220 */ /* 0x000fe40000410000 */
[----:B------:R-:W-:Y:S02]  /*a6d0*/  IMAD.MOV.U32 R113, RZ, RZ, R49 ;  /* 0x000000ffff717224 */ /* 0x000fe400078e0031 */
[----:B------:R-:W-:Y:S02]  /*a6e0*/  FMUL.FTZ R49, R7, R93 ;  /* 0x0000005d07317220 */ /* 0x000fe40000410000 */
[----:B------:R-:W-:Y:S02]  /*a6f0*/  IMAD.MOV.U32 R115, RZ, RZ, R60 ;  /* 0x000000ffff737224 */ /* 0x000fe400078e003c */
[----:B------:R-:W-:Y:S02]  /*a700*/  FFMA.FTZ R186, R47, c[0x0][0x23c], -R136 ;  /* 0x00008f002fba7a23 */ /* 0x000fe40000010888 */
[----:B------:R-:W-:Y:S02]  /*a710*/  IMAD.MOV.U32 R47, RZ, RZ, R32 ;  /* 0x000000ffff2f7224 */ /* 0x000fe400078e0020 */
[C---:B------:R-:W-:Y:S02]  /*a720*/  FMUL.FTZ R32, R7.reuse, R84 ;  /* 0x0000005407207220 */ /* 0x040fe40000410000 */
[C---:B------:R-:W-:Y:S01]  /*a730*/  FMUL.FTZ R13, R7.reuse, R73 ;  /* 0x00000049070d7220 */ /* 0x040fe20000410000 */
[----:B------:R-:W-:Y:S01]  /*a740*/  MUFU.EX2 R186, R186 ;  /* 0x000000ba00ba7308 */ /* 0x000fe20000000800 */
[----:B------:R-:W-:Y:S02]  /*a750*/  IMAD.MOV.U32 R117, RZ, RZ, R65 ;  /* 0x000000ffff757224 */ /* 0x000fe400078e0041 */
[C---:B------:R-:W-:Y:S02]  /*a760*/  FMUL.FTZ R65, R7.reuse, R105 ;  /* 0x0000006907417220 */ /* 0x040fe40000410000 */
[----:B------:R-:W-:Y:S02]  /*a770*/  FMUL.FTZ R60, R7, R100 ;  /* 0x00000064073c7220 */ /* 0x000fe40000410000 */
[--C-:B------:R-:W-:Y:S02]  /*a780*/  FFMA.FTZ R30, R30, c[0x0][0x23c], -R136.reuse ;  /* 0x00008f001e1e7a23 */ /* 0x100fe40000010888 */
[--C-:B------:R-:W-:Y:S02]  /*a790*/  FFMA.FTZ R31, R31, c[0x0][0x23c], -R136.reuse ;  /* 0x00008f001f1f7a23 */ /* 0x100fe40000010888 */
[----:B------:R-:W-:Y:S02]  /*a7a0*/  FFMA.FTZ R136, R63, c[0x0][0x23c], -R136 ;  /* 0x00008f003f887a23 */ /* 0x000fe40000010888 */
[----:B------:R-:W-:Y:S02]  /*a7b0*/  IMAD.MOV.U32 R120, RZ, RZ, R28 ;  /* 0x000000ffff787224 */ /* 0x000fe400078e001c */
[C---:B------:R-:W-:Y:S02]  /*a7c0*/  FMUL.FTZ R28, R7.reuse, R80 ;  /* 0x00000050071c7220 */ /* 0x040fe40000410000 */
[----:B------:R-:W-:Y:S02]  /*a7d0*/  IMAD.MOV.U32 R116, RZ, RZ, R64 ;  /* 0x000000ffff747224 */ /* 0x000fe400078e0040 */
[C---:B------:R-:W-:Y:S02]  /*a7e0*/  FMUL.FTZ R64, R7.reuse, R104 ;  /* 0x0000006807407220 */ /* 0x040fe40000410000 */
[----:B------:R-:W-:Y:S01]  /*a7f0*/  IMAD.MOV.U32 R63, RZ, RZ, R33 ;  /* 0x000000ffff3f7224 */ /* 0x000fe200078e0021 */
[----:B------:R-:W-:Y:S01]  /*a800*/  MUFU.EX2 R104, R200 ;  /* 0x000000c800687308 */ /* 0x000fe20000000800 */
[C---:B------:R-:W-:Y:S02]  /*a810*/  FMUL.FTZ R33, R7.reuse, R85 ;  /* 0x0000005507217220 */ /* 0x040fe40000410000 */
[----:B------:R-:W-:Y:S02]  /*a820*/  IMAD.MOV.U32 R112, RZ, RZ, R48 ;  /* 0x000000ffff707224 */ /* 0x000fe400078e0030 */
[----:B------:R-:W-:Y:S02]  /*a830*/  FMUL.FTZ R48, R7, R92 ;  /* 0x0000005c07307220 */ /* 0x000fe40000410000 */
[----:B------:R-:W-:Y:S02]  /*a840*/  IMAD.MOV.U32 R131, RZ, RZ, R14 ;  /* 0x000000ffff837224 */ /* 0x000fe400078e000e */
[----:B--2---:R-:W-:Y:S02]  /*a850*/  FFMA.FTZ R97, R134, R16, R159 ;  /* 0x0000001086617223 */ /* 0x004fe4000001009f */
[----:B------:R-:W-:Y:S02]  /*a860*/  IMAD.MOV.U32 R16, RZ, RZ, R54 ;  /* 0x000000ffff107224 */ /* 0x000fe400078e0036 */
[----:B------:R-:W-:Y:S02]  /*a870*/  FMUL.FTZ R54, R18, R126 ;  /* 0x0000007e12367220 */ /* 0x000fe40000410000 */
[----:B------:R-:W-:Y:S02]  /*a880*/  IMAD.MOV.U32 R134, RZ, RZ, R35 ;  /* 0x000000ffff867224 */ /* 0x000fe400078e0023 */
[----:B------:R-:W-:Y:S02]  /*a890*/  FMUL.FTZ R35, R5, R87 ;  /* 0x0000005705237220 */ /* 0x000fe40000410000 */
[----:B------:R-:W-:Y:S02]  /*a8a0*/  IMAD.MOV.U32 R108, RZ, RZ, R16 ;  /* 0x000000ffff6c7224 */ /* 0x000fe400078e0010 */
[----:B------:R-:W-:Y:S01]  /*a8b0*/  FMUL.FTZ R16, R7, R76 ;  /* 0x0000004c07107220 */ /* 0x000fe20000410000 */
[----:B-1----:R-:W-:Y:S01]  /*a8c0*/  F2FP.PACK_AB R76, R96, R161 ;  /* 0x000000a1604c723e */ /* 0x002fe200000000ff */
[----:B------:R-:W-:Y:S01]  /*a8d0*/  FMUL.FTZ R14, R5, R74 ;  /* 0x0000004a050e7220 */ /* 0x000fe20000410000 */
[----:B----4-:R-:W-:Y:S01]  /*a8e0*/  F2FP.PACK_AB R74, R109, R162 ;  /* 0x000000a26d4a723e */ /* 0x010fe200000000ff */
[----:B------:R-:W-:Y:S02]  /*a8f0*/  IMAD.MOV.U32 R119, RZ, RZ, R121 ;  /* 0x000000ffff777224 */ /* 0x000fe400078e0079 */
[----:B------:R-:W-:Y:S02]  /*a900*/  IMAD.MOV.U32 R121, RZ, RZ, R117 ;  /* 0x000000ffff797224 */ /* 0x000fe400078e0075 */
[----:B------:R-:W-:Y:S02]  /*a910*/  IMAD.MOV.U32 R117, RZ, RZ, R113 ;  /* 0x000000ffff757224 */ /* 0x000fe400078e0071 */
[----:B------:R-:W-:Y:S02]  /*a920*/  IMAD.MOV.U32 R113, RZ, RZ, R31 ;  /* 0x000000ffff717224 */ /* 0x000fe400078e001f */
[C---:B------:R-:W-:Y:S02]  /*a930*/  FMUL.FTZ R31, R5.reuse, R83 ;  /* 0x00000053051f7220 */ /* 0x040fe40000410000 */
[C---:B------:R-:W-:Y:S02]  /*a940*/  FMUL.FTZ R19, R5.reuse, R79 ;  /* 0x0000004f05137220 */ /* 0x040fe40000410000 */
[----:B------:R-:W-:Y:S02]  /*a950*/  IMAD.MOV.U32 R129, RZ, RZ, R34 ;  /* 0x000000ffff817224 */ /* 0x000fe400078e0022 */
[----:B------:R-:W-:Y:S02]  /*a960*/  IMAD.MOV.U32 R158, RZ, RZ, R50 ;  /* 0x000000ffff9e7224 */ /* 0x000fe400078e0032 */
[----:B------:R-:W-:Y:S02]  /*a970*/  IMAD.MOV.U32 R92, RZ, RZ, R129 ;  /* 0x000000ffff5c7224 */ /* 0x000fe400078e0081 */
[----:B------:R-:W1:Y:S01]  /*a980*/  LDC.U8 R129, c[0x0][0x2d8] ;  /* 0x0000b600ff817b82 */ /* 0x000e620000000000 */
[C---:B------:R-:W-:Y:S02]  /*a990*/  FMUL.FTZ R34, R5.reuse, R86 ;  /* 0x0000005605227220 */ /* 0x040fe40000410000 */
[----:B------:R-:W-:Y:S02]  /*a9a0*/  IMAD.MOV.U32 R118, RZ, RZ, R120 ;  /* 0x000000ffff767224 */ /* 0x000fe400078e0078 */
[----:B------:R-:W-:Y:S02]  /*a9b0*/  IMAD.MOV.U32 R120, RZ, RZ, R116 ;  /* 0x000000ffff787224 */ /* 0x000fe400078e0074 */
[----:B------:R-:W-:Y:S02]  /*a9c0*/  IMAD.MOV.U32 R116, RZ, RZ, R112 ;  /* 0x000000ffff747224 */ /* 0x000fe400078e0070 */
[----:B------:R-:W-:Y:S02]  /*a9d0*/  IMAD.MOV.U32 R112, RZ, RZ, R30 ;  /* 0x000000ffff707224 */ /* 0x000fe400078e001e */
[C---:B------:R-:W-:Y:S02]  /*a9e0*/  FMUL.FTZ R30, R5.reuse, R82 ;  /* 0x00000052051e7220 */ /* 0x040fe40000410000 */
[----:B------:R-:W-:Y:S02]  /*a9f0*/  FMUL.FTZ R51, R5, R95 ;  /* 0x0000005f05337220 */ /* 0x000fe40000410000 */
[----:B---3--:R-:W-:Y:S02]  /*aa00*/  FFMA.FTZ R99, R18, R61, R161 ;  /* 0x0000003d12637223 */ /* 0x008fe400000100a1 */
[----:B------:R-:W2:Y:S01]  /*aa10*/  LDL.LU R18, [R1+0xac] ;  /* 0x0000ac0001127983 */ /* 0x000ea20000300800 */
[----:B------:R-:W-:Y:S02]  /*aa20*/  FMUL.FTZ R61, R7, R101 ;  /* 0x00000065073d7220 */ /* 0x000fe40000410000 */
[C---:B------:R-:W-:Y:S01]  /*aa30*/  FMUL.FTZ R67, R5.reuse, R107 ;  /* 0x0000006b05437220 */ /* 0x040fe20000410000 */
[----:B------:R-:W3:Y:S01]  /*aa40*/  LDL.LU R81, [R1+0xa8] ;  /* 0x0000a80001517983 */ /* 0x000ee20000300800 */
[----:B------:R-:W-:Y:S01]  /*aa50*/  IMAD.MOV.U32 R111, RZ, RZ, R63 ;  /* 0x000000ffff6f7224 */ /* 0x000fe200078e003f */
[----:B------:R-:W-:Y:S01]  /*aa60*/  MUFU.EX2 R107, R197 ;  /* 0x000000c5006b7308 */ /* 0x000fe20000000800 */
[C---:B------:R-:W-:Y:S01]  /*aa70*/  FMUL.FTZ R63, R5.reuse, R103 ;  /* 0x00000067053f7220 */ /* 0x040fe20000410000 */
[----:B------:R4:W4:Y:S01]  /*aa80*/  LDL.S16 R90, [R1+0x2c] ;  /* 0x00002c00015a7983 */ /* 0x0009220000100600 */
[----:B------:R-:W-:Y:S02]  /*aa90*/  IMAD.MOV.U32 R126, RZ, RZ, R62 ;  /* 0x000000ffff7e7224 */ /* 0x000fe400078e003e */
[----:B------:R-:W-:Y:S01]  /*aaa0*/  IMAD.MOV.U32 R110, RZ, RZ, R66 ;  /* 0x000000ffff6e7224 */ /* 0x000fe200078e0042 */
[----:B------:R1:W4:Y:S01]  /*aab0*/  LDL.S16 R89, [R1+0x28] ;  /* 0x0000280001597983 */ /* 0x0003220000100600 */
[C---:B------:R-:W-:Y:S02]  /*aac0*/  FMUL.FTZ R66, R5.reuse, R106 ;  /* 0x0000006a05427220 */ /* 0x040fe40000410000 */
[C---:B------:R-:W-:Y:S01]  /*aad0*/  FMUL.FTZ R50, R5.reuse, R94 ;  /* 0x0000005e05327220 */ /* 0x040fe20000410000 */
[----:B------:R1:W4:Y:S01]  /*aae0*/  LDL.S16 R88, [R1+0x24] ;  /* 0x0000240001587983 */ /* 0x0003220000100600 */
[C---:B------:R-:W-:Y:S01]  /*aaf0*/  FMUL.FTZ R62, R5.reuse, R102 ;  /* 0x00000066053e7220 */ /* 0x040fe20000410000 */
[----:B------:R-:W1:Y:S01]  /*ab00*/  MUFU.EX2 R94, R92 ;  /* 0x0000005c005e7308 */ /* 0x000e620000000800 */
[----:B------:R-:W-:Y:S01]  /*ab10*/  IMAD.MOV.U32 R127, RZ, RZ, R47 ;  /* 0x000000ffff7f7224 */ /* 0x000fe200078e002f */
[----:B------:R1:W4:Y:S01]  /*ab20*/  LDL.S16 R87, [R1+0x20] ;  /* 0x0000200001577983 */ /* 0x0003220000100600 */
[----:B------:R-:W-:Y:S01]  /*ab30*/  FMUL.FTZ R47, R5, R91 ;  /* 0x0000005b052f7220 */ /* 0x000fe20000410000 */
[----:B------:R-:W-:Y:S01]  /*ab40*/  LOP3.LUT R91, R174, 0xff, RZ, 0xc0, !PT ;  /* 0x000000ffae5b7812 */ /* 0x000fe200078ec0ff */
[----:B------:R-:W-:Y:S02]  /*ab50*/  FADD.FTZ R96, R96, R99 ;  /* 0x0000006360607221 */ /* 0x000fe40000010000 */
[----:B------:R-:W-:Y:S02]  /*ab60*/  FADD.FTZ R97, R115, R97 ;  /* 0x0000006173617221 */ /* 0x000fe40000010000 */
[----:B--2---:R-:W-:Y:S01]  /*ab70*/  FFMA.FTZ R84, R7, R18, R162 ;  /* 0x0000001207547223 */ /* 0x004fe200000100a2 */
[----:B------:R-:W-:Y:S01]  /*ab80*/  PRMT R7, R76, 0x7632, R7 ;  /* 0x000076324c077816 */ /* 0x000fe20000000007 */
[----:B------:R-:W-:Y:S01]  /*ab90*/  FMUL.FTZ R18, R5, R78 ;  /* 0x0000004e05127220 */ /* 0x000fe20000410000 */
[----:B------:R-:W-:Y:S01]  /*aba0*/  F2FP.PACK_AB R78, R115, R159 ;  /* 0x0000009f734e723e */ /* 0x000fe200000000ff */
[----:B---3--:R-:W-:Y:S01]  /*abb0*/  FFMA.FTZ R75, R5, R81, R98 ;  /* 0x00000051054b7223 */ /* 0x008fe20000010062 */
[----:B------:R-:W-:Y:S01]  /*abc0*/  PRMT R5, R74, 0x7632, R5 ;  /* 0x000076324a057816 */ /* 0x000fe20000000005 */
[----:B------:R-:W-:Y:S01]  /*abd0*/  IMAD.MOV.U32 R81, RZ, RZ, R77 ;  /* 0x000000ffff517224 */ /* 0x000fe200078e004d */
[----:B------:R-:W-:Y:S01]  /*abe0*/  PRMT R73, R78, 0x7632, R73 ;  /* 0x000076324e497816 */ /* 0x000fe20000000049 */
[----:B------:R-:W-:Y:S01]  /*abf0*/  IMAD.MOV.U32 R77, RZ, RZ, R72 ;  /* 0x000000ffff4d7224 */ /* 0x000fe200078e0048 */
[----:B----4-:R-:W-:Y:S01]  /*ac00*/  @!P5 HADD2 R90, -R78.H0_H0, -RZ.H0_H0 ;  /* 0xa00000ff4e5ad230 */ /* 0x010fe20000000900 */
[----:B------:R-:W-:Y:S01]  /*ac10*/  IMAD.MOV.U32 R72, RZ, RZ, c[0x0][0x228] ;  /* 0x00008a00ff487624 */ /* 0x000fe200078e00ff */
[----:B------:R2:W-:Y:S01]  /*ac20*/  MUFU.EX2 R115, R179 ;  /* 0x000000b300737308 */ /* 0x0005e20000000800 */
[----:B------:R-:W-:Y:S01]  /*ac30*/  @!P4 HADD2 R89, -R73.H0_H0, -RZ.H0_H0 ;  /* 0xa00000ff4959c230 */ /* 0x000fe20000000900 */
[----:B------:R-:W-:Y:S01]  /*ac40*/  IMAD.MOV.U32 R85, RZ, RZ, R77 ;  /* 0x000000ffff557224 */ /* 0x000fe200078e004d */
[----:B------:R-:W-:Y:S01]  /*ac50*/  PRMT R86, R90, 0x7610, R86 ;  /* 0x000076105a567816 */ /* 0x000fe20000000056 */
[----:B------:R-:W-:Y:S01]  /*ac60*/  IMAD.SHL.U32 R93, R72, 0x8, RZ ;  /* 0x00000008485d7824 */ /* 0x000fe200078e00ff */
[----:B------:R-:W-:Y:S01]  /*ac70*/  @!P3 HADD2 R88, -R76.H0_H0, -RZ.H0_H0 ;  /* 0xa00000ff4c58b230 */ /* 0x000fe20000000900 */
[----:B------:R-:W-:Y:S01]  /*ac80*/  PRMT R83, R89, 0x7610, R83 ;  /* 0x0000761059537816 */ /* 0x000fe20000000053 */
[----:B------:R3:W4:Y:S01]  /*ac90*/  LDL.S16 R72, [R1+0x1c] ;  /* 0x00001c0001487983 */ /* 0x0007220000100600 */
[----:B------:R-:W-:Y:S01]  /*aca0*/  IMAD.MOV.U32 R77, RZ, RZ, R158 ;  /* 0x000000ffff4d7224 */ /* 0x000fe200078e009e */
[C---:B------:R-:W-:Y:S01]  /*acb0*/  LEA R158, P0, R93.reuse, R170, 0x1 ;  /* 0x000000aa5d9e7211 */ /* 0x040fe200078008ff */
[----:B------:R-:W-:Y:S01]  /*acc0*/  @!P2 HADD2 R87, -R7.H0_H0, -RZ.H0_H0 ;  /* 0xa00000ff0757a230 */ /* 0x000fe20000000900 */
[----:B------:R-:W-:Y:S01]  /*acd0*/  PRMT R82, R88, 0x7610, R82 ;  /* 0x0000761058527816 */ /* 0x000fe20000000052 */
[----:B------:R-:W-:Y:S01]  /*ace0*/  @!P5 STL.S16 [R1+0x2c], R90 ;  /* 0x00002c5a0100d387 */ /* 0x000fe20000100600 */
[----:B------:R-:W-:Y:S01]  /*acf0*/  LEA.HI.X.SX32 R159, R93, R171, 0x1, P0 ;  /* 0x000000ab5d9f7211 */ /* 0x000fe200000f0eff */
[----:B------:R-:W-:Y:S01]  /*ad00*/  MUFU.EX2 R101, R85 ;  /* 0x0000005500657308 */ /* 0x000fe20000000800 */
[----:B------:R-:W-:Y:S01]  /*ad10*/  PRMT R80, R87, 0x7610, R80 ;  /* 0x0000761057507816 */ /* 0x000fe20000000050 */
[----:B------:R3:W-:Y:S01]  /*ad20*/  @!P4 STL.S16 [R1+0x28], R89 ;  /* 0x000028590100c387 */ /* 0x0007e20000100600 */
[----:B-1----:R-:W-:Y:S02]  /*ad30*/  FADD.FTZ R75, R94, R75 ;  /* 0x0000004b5e4b7221 */ /* 0x002fe40000010000 */
[----:B------:R-:W-:Y:S01]  /*ad40*/  FADD.FTZ R84, R109, R84 ;  /* 0x000000546d547221 */ /* 0x000fe20000010000 */
[----:B------:R1:W-:Y:S04]  /*ad50*/  @!P3 STL.S16 [R1+0x24], R88 ;  /* 0x000024580100b387 */ /* 0x0003e80000100600 */
[----:B------:R4:W-:Y:S01]  /*ad60*/  @!P2 STL.S16 [R1+0x20], R87 ;  /* 0x000020570100a387 */ /* 0x0009e20000100600 */
[----:B------:R-:W-:Y:S01]  /*ad70*/  MUFU.EX2 R85, R122 ;  /* 0x0000007a00557308 */ /* 0x000fe20000000800 */
[----:B--2---:R-:W-:Y:S04]  /*ad80*/  IMAD.WIDE.U32 R178, R178, -0x2daee0ad, RZ ;  /* 0xd2511f53b2b27825 */ /* 0x004fe800078e00ff */
[----:B---3--:R-:W-:Y:S02]  /*ad90*/  IMAD.MOV.U32 R89, RZ, RZ, R111 ;  /* 0x000000ffff597224 */ /* 0x008fe400078e006f */
[----:B------:R-:W-:Y:S02]  /*ada0*/  IMAD.MOV.U32 R111, RZ, RZ, c[0x0][0x228] ;  /* 0x00008a00ff6f7624 */ /* 0x000fe400078e00ff */
[----:B-1----:R-:W-:Y:S01]  /*adb0*/  IMAD.MOV.U32 R88, RZ, RZ, R77 ;  /* 0x000000ffff587224 */ /* 0x002fe200078e004d */
[----:B------:R-:W-:Y:S01]  /*adc0*/  LOP3.LUT R77, R160, 0xffff, RZ, 0xc0, !PT ;  /* 0x0000ffffa04d7812 */ /* 0x000fe200078ec0ff */
[----:B------:R-:W-:Y:S01]  /*add0*/  IMAD R90, R111, 0x38, R93 ;  /* 0x000000386f5a7824 */ /* 0x000fe200078e025d */
[----:B------:R-:W-:Y:S01]  /*ade0*/  MUFU.EX2 R92, R89 ;  /* 0x00000059005c7308 */ /* 0x000fe20000000800 */
[----:B------:R-:W-:Y:S01]  /*adf0*/  IMAD.MOV.U32 R111, RZ, RZ, R125 ;  /* 0x000000ffff6f7224 */ /* 0x000fe200078e007d */
[----:B------:R-:W-:Y:S01]  /*ae00*/  SHF.R.U32.HI R77, RZ, 0x8, R77 ;  /* 0x00000008ff4d7819 */ /* 0x000fe2000001164d */
[----:B------:R-:W-:Y:S01]  /*ae10*/  IMAD.MOV.U32 R125, RZ, RZ, R124 ;  /* 0x000000ffff7d7224 */ /* 0x000fe200078e007c */
[----:B------:R-:W-:Y:S01]  /*ae20*/  IADD3 R90, R90, 0x1, RZ ;  /* 0x000000015a5a7810 */ /* 0x000fe20007ffe0ff */
[----:B------:R-:W-:Y:S01]  /*ae30*/  IMAD.MOV.U32 R124, RZ, RZ, R108 ;  /* 0x000000ffff7c7224 */ /* 0x000fe200078e006c */
[----:B------:R-:W-:Y:S01]  /*ae40*/  LOP3.LUT R77, R77, 0xffff, RZ, 0xc0, !PT ;  /* 0x0000ffff4d4d7812 */ /* 0x000fe200078ec0ff */
[----:B------:R-:W-:Y:S03]  /*ae50*/  IMAD.MOV.U32 R108, RZ, RZ, R163 ;  /* 0x000000ffff6c7224 */ /* 0x000fe600078e00a3 */
[----:B------:R-:W1:Y:S10]  /*ae60*/  MUFU.EX2 R89, R88 ;  /* 0x0000005800597308 */ /* 0x000e740000000800 */
[----:B------:R-:W-:Y:S10]  /*ae70*/  MUFU.EX2 R88, R123 ;  /* 0x0000007b00587308 */ /* 0x000ff40000000800 */
[----:B------:R-:W-:Y:S01]  /*ae80*/  MUFU.EX2 R93, R110 ;  /* 0x0000006e005d7308 */ /* 0x000fe20000000800 */
[----:B----4-:R-:W-:Y:S05]  /*ae90*/  @!P6 HADD2 R72, -R74.H0_H0, -RZ.H0_H0 ;  /* 0xa00000ff4a48e230 */ /* 0x010fea0000000900 */
[----:B------:R-:W-:Y:S01]  /*aea0*/  PRMT R79, R72, 0x7610, R79 ;  /* 0x00007610484f7816 */ /* 0x000fe2000000004f */
[----:B------:R2:W-:Y:S04]  /*aeb0*/  @!P6 STL.S16 [R1+0x1c], R72 ;  /* 0x00001c480100e387 */ /* 0x0005e80000100600 */
[----:B------:R3:W4:Y:S01]  /*aec0*/  LDL.S16 R87, [R1+0x34] ;  /* 0x0000340001577983 */ /* 0x0007220000100600 */
[----:B--2---:R-:W-:Y:S02]  /*aed0*/  PRMT R72, R78, 0x5410, R73 ;  /* 0x000054104e487816 */ /* 0x004fe40000000049 */
[----:B------:R-:W-:Y:S02]  /*aee0*/  @!P4 PRMT R73, R83, 0x5410, RZ ;  /* 0x000054105349c816 */ /* 0x000fe400000000ff */
[----:B------:R-:W-:Y:S01]  /*aef0*/  @!P5 PRMT R78, R86, 0x5410, RZ ;  /* 0x00005410564ed816 */ /* 0x000fe200000000ff */
[----:B------:R-:W-:Y:S01]  /*af00*/  IMAD.MOV.U32 R86, RZ, RZ, c[0x0][0x228] ;  /* 0x00008a00ff567624 */ /* 0x000fe200078e00ff */
[----:B------:R-:W-:Y:S01]  /*af10*/  ISETP.GE.U32.AND P4, PT, R129, R77, PT ;  /* 0x0000004d8100720c */ /* 0x000fe20003f86070 */
[----:B------:R2:W-:Y:S04]  /*af20*/  STG.E.U16 [R170.64+0x2], R73 ;  /* 0x00000249aa007986 */ /* 0x0005e8000c101510 */
[----:B------:R1:W-:Y:S01]  /*af30*/  STG.E.U16 [R170.64], R78 ;  /* 0x0000004eaa007986 */ /* 0x0003e2000c101510 */
[----:B--2---:R-:W-:Y:S02]  /*af40*/  PRMT R73, R76, 0x5410, R7 ;  /* 0x000054104c497816 */ /* 0x004fe40000000007 */
[----:B------:R-:W-:Y:S01]  /*af50*/  @!P3 PRMT R76, R82, 0x5410, RZ ;  /* 0x00005410524cb816 */ /* 0x000fe200000000ff */
[----:B------:R-:W-:Y:S01]  /*af60*/  IMAD.WIDE R82, R86, 0x70, R158 ;  /* 0x0000007056527825 */ /* 0x000fe200078e029e */
[----:B------:R-:W-:Y:S02]  /*af70*/  @!P2 PRMT R7, R80, 0x5410, RZ ;  /* 0x000054105007a816 */ /* 0x000fe400000000ff */
[----:B------:R-:W-:Y:S01]  /*af80*/  PRMT R80, R74, 0x5410, R5 ;  /* 0x000054104a507816 */ /* 0x000fe20000000005 */
[----:B------:R2:W-:Y:S01]  /*af90*/  STG.E.U16 [R158.64], R76 ;  /* 0x0000004c9e007986 */ /* 0x0005e2000c101510 */
[----:B------:R-:W-:Y:S01]  /*afa0*/  @!P6 PRMT R74, R79, 0x5410, RZ ;  /* 0x000054104f4ae816 */ /* 0x000fe200000000ff */
[----:B------:R-:W-:Y:S01]  /*afb0*/  IMAD R86, R86, 0x48, RZ ;  /* 0x0000004856567824 */ /* 0x000fe200078e02ff */
[----:B------:R-:W-:Y:S01]  /*afc0*/  SHF.R.U32.HI R79, RZ, 0x18, R166 ;  /* 0x00000018ff4f7819 */ /* 0x000fe200000116a6 */
[----:B------:R3:W-:Y:S01]  /*afd0*/  STG.E.U16 [R158.64+0x2], R7 ;  /* 0x000002079e007986 */ /* 0x0007e2000c101510 */
[----:B-1----:R-:W-:Y:S02]  /*afe0*/  LOP3.LUT R78, R166, 0xff, RZ, 0xc0, !PT ;  /* 0x000000ffa64e7812 */ /* 0x002fe400078ec0ff */
[C---:B------:R-:W-:Y:S01]  /*aff0*/  ISETP.GE.U32.AND P2, PT, R129.reuse, R79, PT ;  /* 0x0000004f8100720c */ /* 0x040fe20003f46070 */
[----:B------:R1:W-:Y:S01]  /*b000*/  STG.E.U16 [R82.64], R74 ;  /* 0x0000004a52007986 */ /* 0x0003e2000c101510 */
[C---:B------:R-:W-:Y:S01]  /*b010*/  ISETP.GE.U32.AND P5, PT, R129.reuse, R78, PT ;  /* 0x0000004e8100720c */ /* 0x040fe20003fa6070 */
[----:B------:R-:W-:Y:S01]  /*b020*/  MUFU.EX2 R79, R225 ;  /* 0x000000e1004f7308 */ /* 0x000fe20000000800 */
[----:B------:R-:W-:Y:S04]  /*b030*/  SHF.R.U32.HI R78, RZ, 0x18, R160 ;  /* 0x00000018ff4e7819 */ /* 0x000fe800000116a0 */
[C---:B------:R-:W-:Y:S05]  /*b040*/  ISETP.GE.U32.AND P0, PT, R129.reuse, R78, PT ;  /* 0x0000004e8100720c */ /* 0x040fea0003f06070 */
[----:B------:R1:W-:Y:S01]  /*b050*/  MUFU.EX2 R78, R111 ;  /* 0x0000006f004e7308 */ /* 0x0003e20000000800 */
[----:B--2---:R-:W-:Y:S04]  /*b060*/  SHF.R.U32.HI R76, RZ, 0x10, R166 ;  /* 0x00000010ff4c7819 */ /* 0x004fe800000116a6 */
[----:B------:R-:W-:Y:S02]  /*b070*/  LOP3.LUT R76, R76, 0xff, RZ, 0xc0, !PT ;  /* 0x000000ff4c4c7812 */ /* 0x000fe400078ec0ff */
[----:B---3--:R-:W-:Y:S02]  /*b080*/  LOP3.LUT R7, R166, 0xffff, RZ, 0xc0, !PT ;  /* 0x0000ffffa6077812 */ /* 0x008fe400078ec0ff */
[----:B-1----:R-:W-:Y:S01]  /*b090*/  SHF.R.U32.HI R74, RZ, 0x10, R160 ;  /* 0x00000010ff4a7819 */ /* 0x002fe200000116a0 */
[----:B------:R1:W-:Y:S01]  /*b0a0*/  MUFU.EX2 R82, R127 ;  /* 0x0000007f00527308 */ /* 0x0003e20000000800 */
[C---:B------:R-:W-:Y:S02]  /*b0b0*/  ISETP.GE.U32.AND P6, PT, R129.reuse, R76, PT ;  /* 0x0000004c8100720c */ /* 0x040fe40003fc6070 */
[----:B------:R-:W-:Y:S02]  /*b0c0*/  LOP3.LUT R74, R74, 0xff, RZ, 0xc0, !PT ;  /* 0x000000ff4a4a7812 */ /* 0x000fe400078ec0ff */
[----:B------:R-:W-:Y:S02]  /*b0d0*/  F2FP.PACK_AB R76, R94, R98 ;  /* 0x000000625e4c723e */ /* 0x000fe400000000ff */
[----:B------:R-:W-:Y:S01]  /*b0e0*/  ISETP.GE.U32.AND P1, PT, R129, R74, PT ;  /* 0x0000004a8100720c */ /* 0x000fe20003f26070 */
[----:B------:R-:W-:Y:S01]  /*b0f0*/  IMAD.MOV.U32 R111, RZ, RZ, R112 ;  /* 0x000000ffff6f7224 */ /* 0x000fe200078e0070 */
[----:B------:R-:W-:Y:S01]  /*b100*/  SHF.R.U32.HI R7, RZ, 0x8, R7 ;  /* 0x00000008ff077819 */ /* 0x000fe20000011607 */
[----:B------:R-:W-:Y:S01]  /*b110*/  MUFU.EX2 R83, R119 ;  /* 0x0000007700537308 */ /* 0x000fe20000000800 */
[C---:B------:R-:W-:Y:S02]  /*b120*/  LEA R160, P3, R90.reuse, R170, 0x1 ;  /* 0x000000aa5aa07211 */ /* 0x040fe400078608ff */
[----:B------:R-:W-:Y:S02]  /*b130*/  LOP3.LUT R7, R7, 0xffff, RZ, 0xc0, !PT ;  /* 0x0000ffff07077812 */ /* 0x000fe400078ec0ff */
[----:B------:R-:W-:Y:S02]  /*b140*/  LEA.HI.X.SX32 R161, R90, R171, 0x1, P3 ;  /* 0x000000ab5aa17211 */ /* 0x000fe400018f0eff */
[----:B------:R-:W-:Y:S02]  /*b150*/  ISETP.GE.U32.AND P3, PT, R129, R7, PT ;  /* 0x000000078100720c */ /* 0x000fe40003f66070 */
[----:B------:R-:W-:Y:S01]  /*b160*/  PRMT R7, R76, 0x7632, R7 ;  /* 0x000076324c077816 */ /* 0x000fe20000000007 */
[----:B------:R2:W-:Y:S01]  /*b170*/  MUFU.EX2 R90, R126 ;  /* 0x0000007e005a7308 */ /* 0x0005e20000000800 */
[----:B------:R-:W-:Y:S01]  /*b180*/  F2FP.PACK_AB R94, R89, R92 ;  /* 0x0000005c595e723e */ /* 0x000fe200000000ff */
[----:B------:R-:W-:Y:S02]  /*b190*/  FADD.FTZ R92, R92, R97 ;  /* 0x000000615c5c7221 */ /* 0x000fe40000010000 */
[----:B------:R-:W-:Y:S02]  /*b1a0*/  FADD.FTZ R97, R101, R96 ;  /* 0x0000006065617221 */ /* 0x000fe40000010000 */
[----:B------:R-:W-:Y:S01]  /*b1b0*/  FADD.FTZ R89, R89, R92 ;  /* 0x0000005c59597221 */ /* 0x000fe20000010000 */
[----:B------:R-:W-:Y:S01]  /*b1c0*/  SHF.R.U32.HI R92, RZ, 0x18, R174 ;  /* 0x00000018ff5c7819 */ /* 0x000fe200000116ae */
[----:B-1----:R-:W-:Y:S02]  /*b1d0*/  IMAD.MOV.U32 R127, RZ, RZ, R117 ;  /* 0x000000ffff7f7224 */ /* 0x002fe400078e0075 */
[----:B--2---:R-:W-:Y:S01]  /*b1e0*/  IMAD.MOV.U32 R126, RZ, RZ, R116 ;  /* 0x000000ffff7e7224 */ /* 0x004fe200078e0074 */
[----:B----4-:R-:W-:Y:S05]  /*b1f0*/  @!P4 HADD2 R87, -R5.H0_H0, -RZ.H0_H0 ;  /* 0xa00000ff0557c230 */ /* 0x010fea0000000900 */
[----:B------:R-:W-:Y:S01]  /*b200*/  PRMT R74, R87, 0x7610, R74 ;  /* 0x00007610574a7816 */ /* 0x000fe2000000004a */
[----:B------:R1:W-:Y:S01]  /*b210*/  @!P4 STL.S16 [R1+0x34], R87 ;  /* 0x000034570100c387 */ /* 0x0003e20000100600 */
[C---:B------:R-:W-:Y:S04]  /*b220*/  LEA R162, P4, R86.reuse, R170, 0x1 ;  /* 0x000000aa56a27211 */ /* 0x040fe800078808ff */
[----:B------:R-:W-:Y:S02]  /*b230*/  LEA.HI.X.SX32 R163, R86, R171, 0x1, P4 ;  /* 0x000000ab56a37211 */ /* 0x000fe400020f0eff */
[C---:B------:R-:W-:Y:S01]  /*b240*/  ISETP.GE.U32.AND P4, PT, R129.reuse, R77, PT ;  /* 0x0000004d8100720c */ /* 0x040fe20003f86070 */
[----:B------:R-:W2:Y:S10]  /*b250*/  MUFU.EX2 R86, R118 ;  /* 0x0000007600567308 */ /* 0x000eb40000000800 */
[----:B------:R-:W-:Y:S02]  /*b260*/  MUFU.EX2 R77, R202 ;  /* 0x000000ca004d7308 */ /* 0x000fe40000000800 */
[----:B------:R-:W-:Y:S02]  /*b270*/  @!P4 PRMT R5, R74, 0x5410, RZ ;  /* 0x000054104a05c816 */ /* 0x000fe400000000ff */
[----:B------:R-:W-:Y:S02]  /*b280*/  ISETP.GE.U32.AND P4, PT, R129, R91, PT ;  /* 0x0000005b8100720c */ /* 0x000fe40003f86070 */
[----:B------:R-:W-:Y:S01]  /*b290*/  LOP3.LUT R91, R174, 0xffff, RZ, 0xc0, !PT ;  /* 0x0000ffffae5b7812 */ /* 0x000fe200078ec0ff */
[----:B------:R3:W-:Y:S03]  /*b2a0*/  STG.E.U16 [R160.64], R5 ;  /* 0x00000005a0007986 */ /* 0x0007e6000c101510 */
[----:B------:R-:W-:Y:S01]  /*b2b0*/  SHF.R.U32.HI R91, RZ, 0x8, R91 ;  /* 0x00000008ff5b7819 */ /* 0x000fe2000001165b */
[----:B------:R4:W4:Y:S03]  /*b2c0*/  MUFU.EX2 R74, R81 ;  /* 0x00000051004a7308 */ /* 0x0009260000000800 */
[----:B------:R-:W-:Y:S01]  /*b2d0*/  LOP3.LUT R91, R91, 0xffff, RZ, 0xc0, !PT ;  /* 0x0000ffff5b5b7812 */ /* 0x000fe200078ec0ff */
[----:B--2---:R-:W-:Y:S01]  /*b2e0*/  FADD.FTZ R112, R86, R89 ;  /* 0x0000005956707221 */ /* 0x004fe20000010000 */
[C---:B------:R-:W-:Y:S03]  /*b2f0*/  F2FP.PACK_AB R86, R79.reuse, R86 ;  /* 0x000000564f56723e */ /* 0x040fe600000000ff */
[----:B------:R-:W-:Y:S02]  /*b300*/  FADD.FTZ R112, R79, R112 ;  /* 0x000000704f707221 */ /* 0x000fe40000010000 */
[----:B-1----:R-:W1:Y:S01]  /*b310*/  MUFU.EX2 R87, R131 ;  /* 0x0000008300577308 */ /* 0x002e620000000800 */
[----:B---3--:R-:W-:Y:S01]  /*b320*/  SHF.R.U32.HI R5, RZ, 0x10, R178 ;  /* 0x00000010ff057819 */ /* 0x008fe200000116b2 */
[----:B----4-:R2:W3:Y:S01]  /*b330*/  LDL.S16 R81, [R1+0x30] ;  /* 0x0000300001517983 */ /* 0x0104e20000100600 */
[C---:B------:R-:W-:Y:S01]  /*b340*/  F2FP.PACK_AB R101, R74.reuse, R101 ;  /* 0x000000654a65723e */ /* 0x040fe200000000ff */
[----:B------:R-:W-:Y:S01]  /*b350*/  FADD.FTZ R97, R74, R97 ;  /* 0x000000614a617221 */ /* 0x000fe20000010000 */
[----:B------:R-:W-:Y:S01]  /*b360*/  LOP3.LUT R5, R5, 0xff, RZ, 0xc0, !PT ;  /* 0x000000ff05057812 */ /* 0x000fe200078ec0ff */
[----:B------:R2:W4:Y:S01]  /*b370*/  LDL.LU R225, [R1+0xe4] ;  /* 0x0000e40001e17983 */ /* 0x0005220000300800 */
[----:B------:R-:W-:Y:S03]  /*b380*/  PRMT R96, R101, 0x7632, R96 ;  /* 0x0000763265607816 */ /* 0x000fe60000000060 */
[----:B------:R2:W5:Y:S04]  /*b390*/  LDL.LU R202, [R1+0xe0] ;  /* 0x0000e00001ca7983 */ /* 0x0005680000300800 */
[----:B------:R2:W2:Y:S04]  /*b3a0*/  LDL.S16 R98, [R1+0x18] ;  /* 0x0000180001627983 */ /* 0x0004a80000100600 */
[----:B------:R1:W4:Y:S01]  /*b3b0*/  LDL.S16 R95, [R1+0x14] ;  /* 0x00001400015f7983 */ /* 0x0003220000100600 */
[----:B---3--:R-:W-:Y:S05]  /*b3c0*/  @!P1 HADD2 R81, -R76.H0_H0, -RZ.H0_H0 ;  /* 0xa00000ff4c519230 */ /* 0x008fea0000000900 */
[----:B------:R-:W-:Y:S01]  /*b3d0*/  PRMT R100, R81, 0x7610, R100 ;  /* 0x0000761051647816 */ /* 0x000fe20000000064 */
[----:B------:R3:W-:Y:S01]  /*b3e0*/  @!P1 STL.S16 [R1+0x30], R81 ;  /* 0x0000305101009387 */ /* 0x0007e20000100600 */
[----:B--2---:R-:W-:Y:S02]  /*b3f0*/  @!P0 HADD2 R98, -R7.H0_H0, -RZ.H0_H0 ;  /* 0xa00000ff07628230 */ /* 0x004fe40000000900 */
[----:B----4-:R-:W-:Y:S03]  /*b400*/  @!P5 HADD2 R95, -R94.H0_H0, -RZ.H0_H0 ;  /* 0xa00000ff5e5fd230 */ /* 0x010fe60000000900 */
[----:B------:R-:W-:Y:S02]  /*b410*/  PRMT R103, R98, 0x7610, R103 ;  /* 0x0000761062677816 */ /* 0x000fe40000000067 */
[----:B------:R-:W-:Y:S02]  /*b420*/  PRMT R102, R95, 0x7610, R102 ;  /* 0x000076105f667816 */ /* 0x000fe40000000066 */
[----:B---3--:R-:W-:Y:S02]  /*b430*/  PRMT R81, R76, 0x5410, R7 ;  /* 0x000054104c517816 */ /* 0x008fe40000000007 */
[----:B------:R-:W-:Y:S02]  /*b440*/  @!P1 PRMT R76, R100, 0x5410, RZ ;  /* 0x00005410644c9816 */ /* 0x000fe400000000ff */
[----:B------:R-:W-:Y:S01]  /*b450*/  @!P0 PRMT R7, R103, 0x5410, RZ ;  /* 0x0000541067078816 */ /* 0x000fe200000000ff */
[----:B------:R2:W3:Y:S04]  /*b460*/  LDL.S16 R100, [R1+0x10] ;  /* 0x0000100001647983 */ /* 0x0004e80000100600 */
[----:B------:R4:W-:Y:S01]  /*b470*/  @!P0 STL.S16 [R1+0x18], R98 ;  /* 0x0000186201008387 */ /* 0x0009e20000100600 */
[----:B------:R-:W-:Y:S02]  /*b480*/  ISETP.GE.U32.AND P0, PT, R129, R91, PT ;  /* 0x0000005b8100720c */ /* 0x000fe40003f06070 */
[C---:B------:R-:W-:Y:S01]  /*b490*/  PRMT R91, R94.reuse, 0x7632, R91 ;  /* 0x000076325e5b7816 */ /* 0x040fe2000000005b */
[----:B------:R2:W2:Y:S03]  /*b4a0*/  LDL.S16 R99, [R1+0xc] ;  /* 0x00000c0001637983 */ /* 0x0004a60000100600 */
[----:B------:R-:W-:Y:S01]  /*b4b0*/  PRMT R74, R94, 0x5410, R91 ;  /* 0x000054105e4a7816 */ /* 0x000fe2000000005b */
[----:B------:R1:W-:Y:S01]  /*b4c0*/  @!P5 STL.S16 [R1+0x14], R95 ;  /* 0x0000145f0100d387 */ /* 0x0003e20000100600 */
[----:B------:R-:W-:Y:S01]  /*b4d0*/  @!P5 PRMT R94, R102, 0x5410, RZ ;  /* 0x00005410665ed816 */ /* 0x000fe200000000ff */
[----:B------:R-:W-:Y:S01]  /*b4e0*/  FADD.FTZ R102, R90, R75 ;  /* 0x0000004b5a667221 */ /* 0x000fe20000010000 */
[----:B------:R-:W-:Y:S01]  /*b4f0*/  F2FP.PACK_AB R90, R85, R90 ;  /* 0x0000005a555a723e */ /* 0x000fe200000000ff */
[----:B------:R-:W-:Y:S01]  /*b500*/  STG.E.U16 [R162.64], R76 ;  /* 0x0000004ca2007986 */ /* 0x000fe2000c101510 */
[----:B------:R-:W-:Y:S01]  /*b510*/  PRMT R75, R101, 0x5410, R96 ;  /* 0x00005410654b7816 */ /* 0x000fe20000000060 */
[----:B------:R-:W-:Y:S02]  /*b520*/  FADD.FTZ R102, R85, R102 ;  /* 0x0000006655667221 */ /* 0x000fe40000010000 */
[----:B------:R-:W-:Y:S04]  /*b530*/  STG.E.U16 [R162.64+0x2], R7 ;  /* 0x00000207a2007986 */ /* 0x000fe8000c101510 */
[----:B------:R-:W-:Y:S01]  /*b540*/  STG.E.U16 [R170.64+0x10], R94 ;  /* 0x0000105eaa007986 */ /* 0x000fe2000c101510 */
[----:B----4-:R4:W2:Y:S01]  /*b550*/  MUFU.EX2 R98, R134 ;  /* 0x0000008600627308 */ /* 0x0108a20000000800 */
[----:B-1----:R-:W-:Y:S04]  /*b560*/  SHF.R.U32.HI R95, RZ, 0x10, R174 ;  /* 0x00000010ff5f7819 */ /* 0x002fe800000116ae */
[----:B------:R-:W-:Y:S04]  /*b570*/  LOP3.LUT R95, R95, 0xff, RZ, 0xc0, !PT ;  /* 0x000000ff5f5f7812 */ /* 0x000fe800078ec0ff */
[----:B------:R-:W-:Y:S01]  /*b580*/  ISETP.GE.U32.AND P5, PT, R129, R95, PT ;  /* 0x0000005f8100720c */ /* 0x000fe20003fa6070 */
[----:B----4-:R-:W-:Y:S02]  /*b590*/  IMAD.MOV.U32 R134, RZ, RZ, R113 ;  /* 0x000000ffff867224 */ /* 0x010fe400078e0071 */
[----:B------:R-:W-:Y:S02]  /*b5a0*/  IMAD.MOV.U32 R113, RZ, RZ, R108 ;  /* 0x000000ffff717224 */ /* 0x000fe400078e006c */
[----:B------:R-:W-:Y:S01]  /*b5b0*/  FADD.FTZ R108, R88, R97 ;  /* 0x00000061586c7221 */ /* 0x000fe20000010000 */
[C---:B------:R-:W-:Y:S07]  /*b5c0*/  F2FP.PACK_AB R88, R83.reuse, R88 ;  /* 0x000000585358723e */ /* 0x040fee00000000ff */
[----:B------:R-:W-:Y:S01]  /*b5d0*/  @!P5 HADD2 R252, -R90.H0_H0, -RZ.H0_H0 ;  /* 0xa00000ff5afcd230 */ /* 0x000fe20000000900 */
[----:B------:R-:W-:Y:S01]  /*b5e0*/  FADD.FTZ R108, R83, R108 ;  /* 0x0000006c536c7221 */ /* 0x000fe20000010000 */
[----:B---3--:R-:W-:Y:S05]  /*b5f0*/  @!P3 HADD2 R100, -R91.H0_H0, -RZ.H0_H0 ;  /* 0xa00000ff5b64b230 */ /* 0x008fea0000000900 */
[----:B------:R-:W-:Y:S01]  /*b600*/  PRMT R95, R100, 0x7610, R95 ;  /* 0x00007610645f7816 */ /* 0x000fe2000000005f */
[----:B------:R1:W-:Y:S01]  /*b610*/  @!P3 STL.S16 [R1+0x10], R100 ;  /* 0x000010640100b387 */ /* 0x0003e20000100600 */
[----:B--2---:R-:W-:Y:S02]  /*b620*/  @!P6 HADD2 R99, -R101.H0_H0, -RZ.H0_H0 ;  /* 0xa00000ff6563e230 */ /* 0x004fe40000000900 */
[----:B------:R-:W-:Y:S01]  /*b630*/  @!P3 PRMT R91, R95, 0x5410, RZ ;  /* 0x000054105f5bb816 */ /* 0x000fe200000000ff */
[----:B------:R2:W3:Y:S01]  /*b640*/  LDL.S16 R105, [R1+0x8] ;  /* 0x0000080001697983 */ /* 0x0004e20000100600 */
[----:B------:R-:W-:Y:S01]  /*b650*/  ISETP.GE.U32.AND P3, PT, R129, R92, PT ;  /* 0x0000005c8100720c */ /* 0x000fe20003f66070 */
[----:B------:R4:W-:Y:S01]  /*b660*/  MUFU.EX2 R95, R201 ;  /* 0x000000c9005f7308 */ /* 0x0009e20000000800 */
[----:B------:R-:W-:Y:S01]  /*b670*/  PRMT R106, R99, 0x7610, R106 ;  /* 0x00007610636a7816 */ /* 0x000fe2000000006a */
[----:B------:R2:W-:Y:S01]  /*b680*/  @!P6 STL.S16 [R1+0xc], R99 ;  /* 0x00000c630100e387 */ /* 0x0005e20000100600 */
[----:B------:R-:W-:Y:S02]  /*b690*/  F2FP.PACK_AB R92, R82, R87 ;  /* 0x00000057525c723e */ /* 0x000fe400000000ff */
[----:B------:R-:W-:Y:S01]  /*b6a0*/  @!P6 PRMT R101, R106, 0x5410, RZ ;  /* 0x000054106a65e816 */ /* 0x000fe200000000ff */
[----:B------:R-:W-:Y:S01]  /*b6b0*/  STG.E.U16 [R170.64+0x12], R91 ;  /* 0x0000125baa007986 */ /* 0x000fe2000c101510 */
[----:B------:R-:W-:Y:S03]  /*b6c0*/  PRMT R89, R92, 0x7632, R89 ;  /* 0x000076325c597816 */ /* 0x000fe60000000059 */
[----:B------:R-:W-:Y:S01]  /*b6d0*/  MUFU.EX2 R106, R195 ;  /* 0x000000c3006a7308 */ /* 0x000fe20000000800 */
[----:B------:R-:W-:Y:S09]  /*b6e0*/  STG.E.U16 [R158.64+0x10], R101 ;  /* 0x000010659e007986 */ /* 0x000ff2000c101510 */
[----:B-1----:R1:W1:Y:S01]  /*b6f0*/  MUFU.EX2 R100, R181 ;  /* 0x000000b500647308 */ /* 0x0022620000000800 */
[----:B----4-:R4:W5:Y:S01]  /*b700*/  LDL.LU R201, [R1+0xdc] ;  /* 0x0000dc0001c97983 */ /* 0x0109620000300800 */
[----:B--2---:R-:W-:Y:S01]  /*b710*/  FADD.FTZ R99, R87, R84 ;  /* 0x0000005457637221 */ /* 0x004fe20000010000 */
[--C-:B------:R-:W-:Y:S02]  /*b720*/  LOP3.LUT R87, R179, UR14, R164.reuse, 0x96, !PT ;  /* 0x0000000eb3577c12 */ /* 0x100fe4000f8e96a4 */
[----:B------:R4:W2:Y:S01]  /*b730*/  LDL.S16 R103, [R1+0x4] ;  /* 0x0000040001677983 */ /* 0x0008a20000100600 */
[----:B------:R-:W-:Y:S01]  /*b740*/  F2FP.PACK_AB R84, R78, R77 ;  /* 0x0000004d4e54723e */ /* 0x000fe200000000ff */
[----:B------:R-:W-:Y:S01]  /*b750*/  FADD.FTZ R82, R82, R99 ;  /* 0x0000006352527221 */ /* 0x000fe20000010000 */
[----:B------:R-:W-:Y:S01]  /*b760*/  LOP3.LUT R83, R87, 0xff, RZ, 0xc0, !PT ;  /* 0x000000ff57537812 */ /* 0x000fe200078ec0ff */
[----:B------:R4:W5:Y:S01]  /*b770*/  LDL.LU R200, [R1+0xd8] ;  /* 0x0000d80001c87983 */ /* 0x0009620000300800 */
[--C-:B------:R-:W-:Y:S02]  /*b780*/  SHF.R.U32.HI R79, RZ, 0x18, R87.reuse ;  /* 0x00000018ff4f7819 */ /* 0x100fe40000011657 */
[----:B------:R-:W-:Y:S01]  /*b790*/  ISETP.GE.U32.AND P6, PT, R129, R83, PT ;  /* 0x000000538100720c */ /* 0x000fe20003fc6070 */
[----:B------:R4:W4:Y:S01]  /*b7a0*/  LDL.S16 R85, [R1] ;  /* 0x0000000001557983 */ /* 0x0009220000100600 */
[----:B------:R-:W-:Y:S02]  /*b7b0*/  LOP3.LUT R83, R87, 0xffff, RZ, 0xc0, !PT ;  /* 0x0000ffff57537812 */ /* 0x000fe400078ec0ff */
[----:B------:R-:W-:Y:S02]  /*b7c0*/  SHF.R.U32.HI R87, RZ, 0x10, R87 ;  /* 0x00000010ff577819 */ /* 0x000fe40000011657 */
[----:B------:R-:W-:Y:S02]  /*b7d0*/  SHF.R.U32.HI R83, RZ, 0x8, R83 ;  /* 0x00000008ff537819 */ /* 0x000fe40000011653 */
[----:B------:R-:W-:Y:S01]  /*b7e0*/  LOP3.LUT R87, R87, 0xff, RZ, 0xc0, !PT ;  /* 0x000000ff57577812 */ /* 0x000fe200078ec0ff */
[----:B-1----:R-:W-:Y:S01]  /*b7f0*/  IMAD.WIDE.U32 R180, R180, -0x2daee0ad, RZ ;  /* 0xd2511f53b4b47825 */ /* 0x002fe200078e00ff */
[----:B------:R-:W-:Y:S02]  /*b800*/  LOP3.LUT R83, R83, 0xffff, RZ, 0xc0, !PT ;  /* 0x0000ffff53537812 */ /* 0x000fe400078ec0ff */
[----:B------:R-:W-:Y:S01]  /*b810*/  LOP3.LUT R164, R179, UR14, R164, 0x96, !PT ;  /* 0x0000000eb3a47c12 */ /* 0x000fe2000f8e96a4 */
[----:B------:R-:W-:Y:S02]  /*b820*/  @!P6 HADD2 R250, -R86.H0_H0, -RZ.H0_H0 ;  /* 0xa00000ff56fae230 */ /* 0x000fe40000000900 */
[----:B---3--:R-:W-:Y:S05]  /*b830*/  @!P2 HADD2 R105, -R96.H0_H0, -RZ.H0_H0 ;  /* 0xa00000ff6069a230 */ /* 0x008fea0000000900 */
[----:B------:R-:W-:Y:S01]  /*b840*/  PRMT R99, R105, 0x7610, R99 ;  /* 0x0000761069637816 */ /* 0x000fe20000000063 */
[----:B------:R-:W-:Y:S03]  /*b850*/  @!P2 STL.S16 [R1+0x8], R105 ;  /* 0x000008690100a387 */ /* 0x000fe60000100600 */
[----:B------:R-:W-:Y:S01]  /*b860*/  @!P2 PRMT R96, R99, 0x5410, RZ ;  /* 0x000054106360a816 */ /* 0x000fe200000000ff */
[----:B------:R1:W5:Y:S01]  /*b870*/  LDL.LU R197, [R1+0xd4] ;  /* 0x0000d40001c57983 */ /* 0x0003620000300800 */
[----:B------:R-:W-:Y:S01]  /*b880*/  ISETP.GE.U32.AND P2, PT, R129, R83, PT ;  /* 0x000000538100720c */ /* 0x000fe20003f46070 */
[----:B------:R-:W-:Y:S01]  /*b890*/  FADD.FTZ R83, R77, R82 ;  /* 0x000000524d537221 */ /* 0x000fe20000010000 */
[----:B------:R-:W-:Y:S01]  /*b8a0*/  PRMT R82, R92, 0x5410, R89 ;  /* 0x000054105c527816 */ /* 0x000fe20000000059 */
[----:B------:R-:W-:Y:S01]  /*b8b0*/  FADD.FTZ R77, R93, R102 ;  /* 0x000000665d4d7221 */ /* 0x000fe20000010000 */
[----:B------:R-:W-:Y:S01]  /*b8c0*/  LOP3.LUT R102, R181, UR14, R148, 0x96, !PT ;  /* 0x0000000eb5667c12 */ /* 0x000fe2000f8e9694 */
[----:B------:R-:W3:Y:S01]  /*b8d0*/  MUFU.EX2 R99, R111 ;  /* 0x0000006f00637308 */ /* 0x000ee20000000800 */
[----:B------:R-:W-:Y:S01]  /*b8e0*/  FADD.FTZ R110, R78, R83 ;  /* 0x000000534e6e7221 */ /* 0x000fe20000010000 */
[C---:B------:R-:W-:Y:S01]  /*b8f0*/  F2FP.PACK_AB R78, R98.reuse, R93 ;  /* 0x0000005d624e723e */ /* 0x040fe200000000ff */
[----:B------:R-:W-:Y:S01]  /*b900*/  FADD.FTZ R98, R98, R77 ;  /* 0x0000004d62627221 */ /* 0x000fe20000010000 */
[----:B------:R-:W-:Y:S01]  /*b910*/  STG.E.U16 [R158.64+0x12], R96 ;  /* 0x000012609e007986 */ /* 0x000fe2000c101510 */
[----:B------:R-:W-:Y:S01]  /*b920*/  FADD.FTZ R77, R115, R108 ;  /* 0x0000006c734d7221 */ /* 0x000fe20000010000 */
[----:B------:R-:W-:Y:S01]  /*b930*/  F2FP.PACK_AB R115, R100, R115 ;  /* 0x000000736473723e */ /* 0x000fe200000000ff */
[----:B------:R-:W-:Y:S01]  /*b940*/  FADD.FTZ R93, R107, R110 ;  /* 0x0000006e6b5d7221 */ /* 0x000fe20000010000 */
[----:B------:R-:W-:Y:S01]  /*b950*/  F2FP.PACK_AB R107, R106, R107 ;  /* 0x0000006b6a6b723e */ /* 0x000fe200000000ff */
[----:B------:R-:W-:Y:S01]  /*b960*/  FADD.FTZ R100, R100, R77 ;  /* 0x0000004d64647221 */ /* 0x000fe20000010000 */
[----:B------:R-:W-:Y:S01]  /*b970*/  F2FP.PACK_AB R77, R104, R95 ;  /* 0x0000005f684d723e */ /* 0x000fe200000000ff */
[----:B------:R1:W1:Y:S01]  /*b980*/  MUFU.EX2 R108, R134 ;  /* 0x00000086006c7308 */ /* 0x0002620000000800 */
[----:B------:R-:W-:Y:S01]  /*b990*/  PRMT R114, R115, 0x7632, R114 ;  /* 0x0000763273727816 */ /* 0x000fe20000000072 */
[----:B------:R-:W-:Y:S01]  /*b9a0*/  FADD.FTZ R93, R106, R93 ;  /* 0x0000005d6a5d7221 */ /* 0x000fe20000010000 */
[----:B--2---:R-:W-:Y:S05]  /*b9b0*/  @!P4 HADD2 R103, -R92.H0_H0, -RZ.H0_H0 ;  /* 0xa00000ff5c67c230 */ /* 0x004fea0000000900 */
[----:B------:R-:W-:Y:S01]  /*b9c0*/  PRMT R97, R103, 0x7610, R97 ;  /* 0x0000761067617816 */ /* 0x000fe20000000061 */
[----:B------:R2:W-:Y:S01]  /*b9d0*/  @!P4 STL.S16 [R1+0x4], R103 ;  /* 0x000004670100c387 */ /* 0x0005e20000100600 */
[----:B----4-:R-:W-:Y:S02]  /*b9e0*/  @!P0 HADD2 R85, -R89.H0_H0, -RZ.H0_H0 ;  /* 0xa00000ff59558230 */ /* 0x010fe40000000900 */
[----:B------:R-:W-:Y:S01]  /*b9f0*/  @!P4 PRMT R92, R97, 0x5410, RZ ;  /* 0x00005410615cc816 */ /* 0x000fe200000000ff */
[----:B------:R4:W5:Y:S01]  /*ba00*/  LDL.LU R195, [R1+0xd0] ;  /* 0x0000d00001c37983 */ /* 0x0009620000300800 */
[----:B------:R-:W-:Y:S01]  /*ba10*/  ISETP.GE.U32.AND P4, PT, R129, R79, PT ;  /* 0x0000004f8100720c */ /* 0x000fe20003f86070 */
[----:B------:R-:W-:Y:S01]  /*ba20*/  FADD.FTZ R97, R95, R112 ;  /* 0x000000705f617221 */ /* 0x000fe20000010000 */
[----:B------:R-:W-:Y:S01]  /*ba30*/  PRMT R79, R85, 0x7610, R79 ;  /* 0x00007610554f7816 */ /* 0x000fe2000000004f */
[----:B------:R3:W-:Y:S01]  /*ba40*/  @!P0 STL.S16 [R1], R85 ;  /* 0x0000005501008387 */ /* 0x0007e20000100600 */
[----:B------:R-:W3:Y:S01]  /*ba50*/  MUFU.EX2 R95, R176 ;  /* 0x000000b0005f7308 */ /* 0x000ee20000000800 */
[----:B------:R-:W-:Y:S01]  /*ba60*/  FADD.FTZ R97, R104, R97 ;  /* 0x0000006168617221 */ /* 0x000fe20000010000 */
[----:B------:R-:W-:Y:S01]  /*ba70*/  @!P0 PRMT R89, R79, 0x5410, RZ ;  /* 0x000054104f598816 */ /* 0x000fe200000000ff */
[----:B------:R-:W-:Y:S01]  /*ba80*/  STG.E.U16 [R160.64+0xe], R92 ;  /* 0x00000e5ca0007986 */ /* 0x000fe2000c101510 */
[C---:B------:R-:W-:Y:S01]  /*ba90*/  ISETP.GE.U32.AND P0, PT, R129.reuse, R87, PT ;  /* 0x000000578100720c */ /* 0x040fe20003f06070 */
[----:B-1----:R-:W-:Y:S01]  /*baa0*/  IMAD.MOV.U32 R134, RZ, RZ, R124 ;  /* 0x000000ffff867224 */ /* 0x002fe200078e007c */
[----:B------:R-:W-:Y:S01]  /*bab0*/  PRMT R87, R90, 0x7632, R87 ;  /* 0x000076325a577816 */ /* 0x000fe20000000057 */
[----:B------:R-:W-:Y:S01]  /*bac0*/  STG.E.U16 [R160.64+0x10], R89 ;  /* 0x00001059a0007986 */ /* 0x000fe2000c101510 */
[----:B------:R-:W-:Y:S01]  /*bad0*/  LOP3.LUT R79, R102, 0xff, RZ, 0xc0, !PT ;  /* 0x000000ff664f7812 */ /* 0x000fe200078ec0ff */
[----:B------:R-:W-:Y:S01]  /*bae0*/  IMAD.MOV.U32 R124, RZ, RZ, R120 ;  /* 0x000000ffff7c7224 */ /* 0x000fe200078e0078 */
[----:B------:R-:W-:Y:S01]  /*baf0*/  PRMT R83, R90, 0x5410, R87 ;  /* 0x000054105a537816 */ /* 0x000fe20000000057 */
[----:B------:R-:W-:Y:S01]  /*bb00*/  @!P3 HADD2 R251, -R87.H0_H0, -RZ.H0_H0 ;  /* 0xa00000ff57fbb230 */ /* 0x000fe20000000900 */
[----:B------:R-:W-:Y:S01]  /*bb10*/  @!P5 PRMT R90, R252, 0x5410, RZ ;  /* 0x00005410fc5ad816 */ /* 0x000fe200000000ff */
[----:B------:R1:W-:Y:S01]  /*bb20*/  MUFU.EX2 R104, R6 ;  /* 0x0000000600687308 */ /* 0x0003e20000000800 */
[----:B------:R-:W-:Y:S01]  /*bb30*/  ISETP.GE.U32.AND P5, PT, R129, R79, PT ;  /* 0x0000004f8100720c */ /* 0x000fe20003fa6070 */
[----:B------:R-:W-:Y:S01]  /*bb40*/  IMAD.MOV.U32 R120, RZ, RZ, R113 ;  /* 0x000000ffff787224 */ /* 0x000fe200078e0071 */
[----:B------:R-:W-:Y:S01]  /*bb50*/  LOP3.LUT R79, R102, 0xffff, RZ, 0xc0, !PT ;  /* 0x0000ffff664f7812 */ /* 0x000fe200078ec0ff */
[----:B------:R-:W-:Y:S01]  /*bb60*/  STG.E.U16 [R162.64+0x10], R90 ;  /* 0x0000105aa2007986 */ /* 0x000fe2000c101510 */
[----:B------:R-:W-:Y:S01]  /*bb70*/  @!P3 PRMT R87, R251, 0x5410, RZ ;  /* 0x00005410fb57b816 */ /* 0x000fe200000000ff */
[----:B------:R-:W-:Y:S01]  /*bb80*/  @!P0 HADD2 R248, -R88.H0_H0, -RZ.H0_H0 ;  /* 0xa00000ff58f88230 */ /* 0x000fe20000000900 */
[----:B------:R-:W-:Y:S02]  /*bb90*/  SHF.R.U32.HI R79, RZ, 0x8, R79 ;  /* 0x00000008ff4f7819 */ /* 0x000fe4000001164f */
[----:B--2---:R-:W-:Y:S01]  /*bba0*/  LOP3.LUT R103, R178, 0xff, RZ, 0xc0, !PT ;  /* 0x000000ffb2677812 */ /* 0x004fe200078ec0ff */
[----:B------:R-:W-:Y:S01]  /*bbb0*/  STG.E.U16 [R162.64+0x12], R87 ;  /* 0x00001257a2007986 */ /* 0x000fe2000c101510 */
[----:B------:R-:W-:Y:S01]  /*bbc0*/  LOP3.LUT R79, R79, 0xffff, RZ, 0xc0, !PT ;  /* 0x0000ffff4f4f7812 */ /* 0x000fe200078ec0ff */
[----:B---3--:R-:W-:Y:S01]  /*bbd0*/  FADD.FTZ R85, R99, R98 ;  /* 0x0000006263557221 */ /* 0x008fe20000010000 */
[C---:B------:R-:W-:Y:S01]  /*bbe0*/  F2FP.PACK_AB R99, R108.reuse, R99 ;  /* 0x000000636c63723e */ /* 0x040fe200000000ff */
[----:B------:R-:W-:Y:S01]  /*bbf0*/  @!P5 HADD2 R246, -R84.H0_H0, -RZ.H0_H0 ;  /* 0xa00000ff54f6d230 */ /* 0x000fe20000000900 */
[----:B------:R-:W-:Y:S01]  /*bc00*/  ISETP.GE.U32.AND P3, PT, R129, R79, PT ;  /* 0x0000004f8100720c */ /* 0x000fe20003f66070 */
[----:B------:R-:W-:Y:S01]  /*bc10*/  FADD.FTZ R98, R108, R85 ;  /* 0x000000556c627221 */ /* 0x000fe20000010000 */
[C---:B------:R-:W-:Y:S01]  /*bc20*/  PRMT R79, R86.reuse, 0x7632, R79 ;  /* 0x00007632564f7816 */ /* 0x040fe2000000004f */
[----:B------:R-:W-:Y:S01]  /*bc30*/  FADD.FTZ R100, R95, R100 ;  /* 0x000000645f647221 */ /* 0x000fe20000010000 */
[--C-:B------:R-:W-:Y:S02]  /*bc40*/  SHF.R.U32.HI R85, RZ, 0x18, R102.reuse ;  /* 0x00000018ff557819 */ /* 0x100fe40000011666 */
[----:B------:R-:W-:Y:S01]  /*bc50*/  SHF.R.U32.HI R102, RZ, 0x10, R102 ;  /* 0x00000010ff667819 */ /* 0x000fe20000011666 */
[----:B------:R-:W-:Y:S01]  /*bc60*/  @!P2 HADD2 R249, -R79.H0_H0, -RZ.H0_H0 ;  /* 0xa00000ff4ff9a230 */ /* 0x000fe20000000900 */
[----:B------:R-:W-:Y:S01]  /*bc70*/  PRMT R123, R86, 0x5410, R79 ;  /* 0x00005410567b7816 */ /* 0x000fe2000000004f */
[----:B-1----:R-:W-:Y:S01]  /*bc80*/  IMAD.MOV.U32 R6, RZ, RZ, R120 ;  /* 0x000000ffff067224 */ /* 0x002fe200078e0078 */
[----:B------:R-:W-:Y:S02]  /*bc90*/  @!P6 PRMT R86, R250, 0x5410, RZ ;  /* 0x00005410fa56e816 */ /* 0x000fe400000000ff */
[C---:B------:R-:W-:Y:S02]  /*bca0*/  ISETP.GE.U32.AND P6, PT, R129.reuse, R85, PT ;  /* 0x000000558100720c */ /* 0x040fe40003fc6070 */
[----:B------:R-:W-:Y:S01]  /*bcb0*/  PRMT R85, R88, 0x7632, R85 ;  /* 0x0000763258557816 */ /* 0x000fe20000000055 */
[----:B------:R-:W-:Y:S01]  /*bcc0*/  STG.E.U16 [R170.64+0x20], R86 ;  /* 0x00002056aa007986 */ /* 0x000fe2000c101510 */
[----:B------:R-:W-:Y:S02]  /*bcd0*/  LOP3.LUT R102, R102, 0xff, RZ, 0xc0, !PT ;  /* 0x000000ff66667812 */ /* 0x000fe400078ec0ff */
[----:B------:R-:W-:Y:S01]  /*bce0*/  PRMT R122, R88, 0x5410, R85 ;  /* 0x00005410587a7816 */ /* 0x000fe20000000055 */
[----:B------:R-:W-:Y:S01]  /*bcf0*/  @!P4 HADD2 R247, -R85.H0_H0, -RZ.H0_H0 ;  /* 0xa00000ff55f7c230 */ /* 0x000fe20000000900 */
[----:B------:R-:W-:Y:S02]  /*bd00*/  @!P0 PRMT R88, R248, 0x5410, RZ ;  /* 0x00005410f8588816 */ /* 0x000fe400000000ff */
[----:B------:R-:W-:Y:S02]  /*bd10*/  ISETP.GE.U32.AND P0, PT, R129, R102, PT ;  /* 0x000000668100720c */ /* 0x000fe40003f06070 */
[----:B------:R-:W-:Y:S01]  /*bd20*/  @!P2 PRMT R79, R249, 0x5410, RZ ;  /* 0x00005410f94fa816 */ /* 0x000fe200000000ff */
[----:B------:R1:W2:Y:S01]  /*bd30*/  MUFU.EX2 R102, R4 ;  /* 0x0000000400667308 */ /* 0x0002a20000000800 */
[----:B------:R-:W-:Y:S02]  /*bd40*/  ISETP.GE.U32.AND P2, PT, R129, R103, PT ;  /* 0x000000678100720c */ /* 0x000fe40003f46070 */
[----:B------:R-:W-:Y:S01]  /*bd50*/  LOP3.LUT R103, R178, 0xffff, RZ, 0xc0, !PT ;  /* 0x0000ffffb2677812 */ /* 0x000fe200078ec0ff */
[----:B------:R-:W-:Y:S01]  /*bd60*/  STG.E.U16 [R170.64+0x22], R79 ;  /* 0x0000224faa007986 */ /* 0x000fe2000c101510 */
[----:B------:R-:W-:Y:S02]  /*bd70*/  @!P4 PRMT R85, R247, 0x5410, RZ ;  /* 0x00005410f755c816 */ /* 0x000fe400000000ff */
[----:B------:R-:W-:Y:S01]  /*bd80*/  SHF.R.U32.HI R76, RZ, 0x8, R103 ;  /* 0x00000008ff4c7819 */ /* 0x000fe20000011667 */
[----:B------:R-:W-:Y:S01]  /*bd90*/  STG.E.U16 [R158.64+0x20], R88 ;  /* 0x000020589e007986 */ /* 0x000fe2000c101510 */
[----:B------:R-:W-:Y:S01]  /*bda0*/  F2FP.PACK_AB R95, R173, R95 ;  /* 0x0000005fad5f723e */ /* 0x000fe200000000ff */
[----:B------:R-:W-:Y:S01]  /*bdb0*/  @!P0 HADD2 R244, -R78.H0_H0, -RZ.H0_H0 ;  /* 0xa00000ff4ef48230 */ /* 0x000fe20000000900 */
[----:B------:R-:W-:Y:S01]  /*bdc0*/  LOP3.LUT R7, R76, 0xffff, RZ, 0xc0, !PT ;  /* 0x0000ffff4c077812 */ /* 0x000fe200078ec0ff */
[----:B------:R-:W-:Y:S01]  /*bdd0*/  FADD.FTZ R76, R184, R97 ;  /* 0x00000061b84c7221 */ /* 0x000fe20000010000 */
[----:B------:R-:W-:Y:S01]  /*bde0*/  F2FP.PACK_AB R97, R183, R184 ;  /* 0x000000b8b761723e */ /* 0x000fe200000000ff */
[----:B------:R-:W3:Y:S01]  /*bdf0*/  MUFU.EX2 R103, R125 ;  /* 0x0000007d00677308 */ /* 0x000ee20000000800 */
[----:B------:R-:W-:Y:S01]  /*be00*/  PRMT R120, R115, 0x5410, R114 ;  /* 0x0000541073787816 */ /* 0x000fe20000000072 */
[----:B------:R-:W-:Y:S01]  /*be10*/  FADD.FTZ R183, R183, R76 ;  /* 0x0000004cb7b77221 */ /* 0x000fe20000010000 */
[----:B------:R-:W-:Y:S01]  /*be20*/  LOP3.LUT R76, R180, 0xff, RZ, 0xc0, !PT ;  /* 0x000000ffb44c7812 */ /* 0x000fe200078ec0ff */
[----:B------:R-:W-:Y:S01]  /*be30*/  FADD.FTZ R173, R173, R100 ;  /* 0x00000064adad7221 */ /* 0x000fe20000010000 */
[----:B------:R-:W-:Y:S01]  /*be40*/  LOP3.LUT R6, R6, 0xffffffbf, RZ, 0xc0, !PT ;  /* 0xffffffbf06067812 */ /* 0x000fe200078ec0ff */
[----:B------:R-:W-:Y:S01]  /*be50*/  @!P2 HADD2 R241, -R77.H0_H0, -RZ.H0_H0 ;  /* 0xa00000ff4df1a230 */ /* 0x000fe20000000900 */
[----:B------:R-:W-:Y:S01]  /*be60*/  STG.E.U16 [R158.64+0x22], R85 ;  /* 0x000022559e007986 */ /* 0x000fe2000c101510 */
[----:B------:R-:W-:Y:S01]  /*be70*/  FADD.FTZ R106, R144, R173 ;  /* 0x000000ad906a7221 */ /* 0x000fe20000010000 */
[----:B-1----:R-:W1:Y:S01]  /*be80*/  LDC.U8 R4, c[0x0][0x2d8] ;  /* 0x0000b600ff047b82 */ /* 0x002e620000000000 */
[----:B--2---:R-:W-:Y:S01]  /*be90*/  FADD.FTZ R100, R102, R93 ;  /* 0x0000005d66647221 */ /* 0x004fe20000010000 */
[C---:B------:R-:W-:Y:S01]  /*bea0*/  F2FP.PACK_AB R93, R187.reuse, R102 ;  /* 0x00000066bb5d723e */ /* 0x040fe200000000ff */
[----:B------:R-:W-:Y:S02]  /*beb0*/  IMAD.MOV.U32 R184, RZ, RZ, R126 ;  /* 0x000000ffffb87224 */ /* 0x000fe400078e007e */
[----:B------:R-:W-:Y:S01]  /*bec0*/  FADD.FTZ R100, R187, R100 ;  /* 0x00000064bb647221 */ /* 0x000fe20000010000 */
[----:B------:R-:W-:Y:S02]  /*bed0*/  PRMT R128, R93, 0x7632, R128 ;  /* 0x000076325d807816 */ /* 0x000fe40000000080 */
[C---:B---3--:R-:W-:Y:S01]  /*bee0*/  F2FP.PACK_AB R130, R104.reuse, R103 ;  /* 0x000000676882723e */ /* 0x048fe200000000ff */
[----:B------:R-:W-:Y:S02]  /*bef0*/  IMAD.MOV.U32 R125, RZ, RZ, R121 ;  /* 0x000000ffff7d7224 */ /* 0x000fe400078e0079 */
[----:B------:R-:W-:Y:S02]  /*bf00*/  FADD.FTZ R105, R103, R98 ;  /* 0x0000006267697221 */ /* 0x000fe40000010000 */
[----:B------:R-:W-:Y:S02]  /*bf10*/  IMAD.MOV.U32 R187, RZ, RZ, R125 ;  /* 0x000000ffffbb7224 */ /* 0x000fe400078e007d */
[----:B------:R-:W-:Y:S01]  /*bf20*/  FADD.FTZ R98, R104, R105 ;  /* 0x0000006968627221 */ /* 0x000fe20000010000 */
[----:B------:R-:W-:Y:S01]  /*bf30*/  PRMT R104, R107, 0x7632, R104 ;  /* 0x000076326b687816 */ /* 0x000fe20000000068 */
[----:B------:R-:W2:Y:S01]  /*bf40*/  MUFU.EX2 R105, R142 ;  /* 0x0000008e00697308 */ /* 0x000ea20000000800 */
[----:B-1----:R-:W-:Y:S01]  /*bf50*/  ISETP.GE.U32.AND P4, PT, R4, R5, PT ;  /* 0x000000050400720c */ /* 0x002fe20003f86070 */
[--C-:B------:R-:W-:Y:S01]  /*bf60*/  FADD.FTZ R101, R185, R98.reuse ;  /* 0x00000062b9657221 */ /* 0x100fe20000010000 */
[----:B------:R-:W-:Y:S02]  /*bf70*/  PRMT R5, R84, 0x7632, R5 ;  /* 0x0000763254057816 */ /* 0x000fe40000000005 */
[----:B------:R-:W-:Y:S01]  /*bf80*/  PRMT R98, R99, 0x7632, R98 ;  /* 0x0000763263627816 */ /* 0x000fe20000000062 */
[----:B------:R-:W-:Y:S01]  /*bf90*/  FADD.FTZ R101, R186, R101 ;  /* 0x00000065ba657221 */ /* 0x000fe20000010000 */
[----:B------:R-:W-:Y:S01]  /*bfa0*/  PRMT R119, R84, 0x5410, R5 ;  /* 0x0000541054777816 */ /* 0x000fe20000000005 */
[----:B------:R-:W-:Y:S01]  /*bfb0*/  @!P3 HADD2 R245, -R5.H0_H0, -RZ.H0_H0 ;  /* 0xa00000ff05f5b230 */ /* 0x000fe20000000900 */
[----:B------:R-:W-:Y:S02]  /*bfc0*/  @!P5 PRMT R84, R246, 0x5410, RZ ;  /* 0x00005410f654d816 */ /* 0x000fe400000000ff */
[C---:B------:R-:W-:Y:S02]  /*bfd0*/  ISETP.GE.U32.AND P5, PT, R4.reuse, R7, PT ;  /* 0x000000070400720c */ /* 0x040fe40003fa6070 */
[----:B------:R-:W-:Y:S01]  /*bfe0*/  SHF.R.U32.HI R7, RZ, 0x18, R178 ;  /* 0x00000018ff077819 */ /* 0x000fe200000116b2 */
[----:B------:R-:W-:Y:S01]  /*bff0*/  STG.E.U16 [R160.64+0x1e], R84 ;  /* 0x00001e54a0007986 */ /* 0x000fe2000c101510 */
[----:B------:R-:W-:Y:S01]  /*c000*/  @!P3 PRMT R5, R245, 0x5410, RZ ;  /* 0x00005410f505b816 */ /* 0x000fe200000000ff */
[----:B------:R-:W-:Y:S01]  /*c010*/  @!P4 HADD2 R242, -R115.H0_H0, -RZ.H0_H0 ;  /* 0xa00000ff73f2c230 */ /* 0x000fe20000000900 */
[----:B------:R-:W-:Y:S02]  /*c020*/  ISETP.GE.U32.AND P3, PT, R4, R7, PT ;  /* 0x000000070400720c */ /* 0x000fe40003f66070 */
[----:B------:R-:W-:Y:S01]  /*c030*/  PRMT R7, R78, 0x7632, R7 ;  /* 0x000076324e077816 */ /* 0x000fe20000000007 */
[----:B------:R-:W-:Y:S01]  /*c040*/  STG.E.U16 [R160.64+0x20], R5 ;  /* 0x00002005a0007986 */ /* 0x000fe2000c101510 */
[----:B------:R-:W-:Y:S02]  /*c050*/  @!P4 PRMT R115, R242, 0x5410, RZ ;  /* 0x00005410f273c816 */ /* 0x000fe400000000ff */
[----:B------:R-:W-:Y:S01]  /*c060*/  PRMT R118, R78, 0x5410, R7 ;  /* 0x000054104e767816 */ /* 0x000fe20000000007 */
[----:B------:R-:W-:Y:S01]  /*c070*/  @!P6 HADD2 R243, -R7.H0_H0, -RZ.H0_H0 ;  /* 0xa00000ff07f3e230 */ /* 0x000fe20000000900 */
[----:B------:R-:W-:Y:S01]  /*c080*/  @!P0 PRMT R78, R244, 0x5410, RZ ;  /* 0x00005410f44e8816 */ /* 0x000fe200000000ff */
[----:B--2---:R-:W-:Y:S01]  /*c090*/  FADD.FTZ R106, R105, R106 ;  /* 0x0000006a696a7221 */ /* 0x004fe20000010000 */
[----:B------:R-:W-:Y:S02]  /*c0a0*/  ISETP.GE.U32.AND P0, PT, R4, R76, PT ;  /* 0x0000004c0400720c */ /* 0x000fe40003f06070 */
[----:B------:R-:W-:Y:S01]  /*c0b0*/  LOP3.LUT R76, R180, 0xffff, RZ, 0xc0, !PT ;  /* 0x0000ffffb44c7812 */ /* 0x000fe200078ec0ff */
[----:B------:R1:W-:Y:S01]  /*c0c0*/  STG.E.U16 [R162.64+0x20], R78 ;  /* 0x0000204ea2007986 */ /* 0x0003e2000c101510 */
[----:B------:R-:W-:Y:S01]  /*c0d0*/  @!P6 PRMT R7, R243, 0x5410, RZ ;  /* 0x00005410f307e816 */ /* 0x000fe200000000ff */
[----:B------:R-:W-:Y:S01]  /*c0e0*/  @!P3 HADD2 R239, -R114.H0_H0, -RZ.H0_H0 ;  /* 0xa00000ff72efb230 */ /* 0x000fe20000000900 */
[----:B------:R-:W-:Y:S02]  /*c0f0*/  SHF.R.U32.HI R76, RZ, 0x8, R76 ;  /* 0x00000008ff4c7819 */ /* 0x000fe4000001164c */
[----:B------:R-:W-:Y:S01]  /*c100*/  F2FP.PACK_AB R142, R186, R185 ;  /* 0x000000b9ba8e723e */ /* 0x000fe200000000ff */
[----:B------:R2:W-:Y:S01]  /*c110*/  STG.E.U16 [R162.64+0x22], R7 ;  /* 0x00002207a2007986 */ /* 0x0005e2000c101510 */
[----:B------:R-:W-:Y:S01]  /*c120*/  LOP3.LUT R102, R76, 0xffff, RZ, 0xc0, !PT ;  /* 0x0000ffff4c667812 */ /* 0x000fe200078ec0ff */
[----:B------:R-:W-:Y:S01]  /*c130*/  IMAD.MOV.U32 R186, RZ, RZ, R124 ;  /* 0x000000ffffba7224 */ /* 0x000fe200078e007c */
[C---:B------:R-:W-:Y:S01]  /*c140*/  PRMT R76, R77.reuse, 0x7632, R76 ;  /* 0x000076324d4c7816 */ /* 0x040fe2000000004c */
[----:B------:R-:W-:Y:S01]  /*c150*/  @!P0 HADD2 R238, -R107.H0_H0, -RZ.H0_H0 ;  /* 0xa00000ff6bee8230 */ /* 0x000fe20000000900 */
[----:B------:R-:W-:Y:S01]  /*c160*/  ISETP.GE.U32.AND P6, PT, R4, R102, PT ;  /* 0x000000660400720c */ /* 0x000fe20003fc6070 */
[----:B------:R-:W-:Y:S01]  /*c170*/  IMAD.MOV.U32 R185, RZ, RZ, R127 ;  /* 0x000000ffffb97224 */ /* 0x000fe200078e007f */
[----:B------:R-:W-:Y:S01]  /*c180*/  SHF.R.U32.HI R102, RZ, 0x10, R180 ;  /* 0x00000010ff667819 */ /* 0x000fe200000116b4 */
[----:B------:R-:W-:Y:S01]  /*c190*/  @!P5 HADD2 R240, -R76.H0_H0, -RZ.H0_H0 ;  /* 0xa00000ff4cf0d230 */ /* 0x000fe20000000900 */
[----:B------:R-:W-:Y:S02]  /*c1a0*/  PRMT R121, R77, 0x5410, R76 ;  /* 0x000054104d797816 */ /* 0x000fe4000000004c */
[----:B------:R-:W-:Y:S02]  /*c1b0*/  LOP3.LUT R102, R102, 0xff, RZ, 0xc0, !PT ;  /* 0x000000ff66667812 */ /* 0x000fe400078ec0ff */
[----:B------:R-:W-:Y:S02]  /*c1c0*/  @!P2 PRMT R77, R241, 0x5410, RZ ;  /* 0x00005410f14da816 */ /* 0x000fe400000000ff */
[----:B------:R-:W-:Y:S02]  /*c1d0*/  ISETP.GE.U32.AND P2, PT, R4, R102, PT ;  /* 0x000000660400720c */ /* 0x000fe40003f46070 */
[----:B------:R-:W-:Y:S01]  /*c1e0*/  SHF.R.U32.HI R102, RZ, 0x18, R180 ;  /* 0x00000018ff667819 */ /* 0x000fe200000116b4 */
[----:B------:R3:W-:Y:S01]  /*c1f0*/  STG.E.U16 [R170.64+0x30], R77 ;  /* 0x0000304daa007986 */ /* 0x0007e2000c101510 */
[----:B------:R-:W-:Y:S01]  /*c200*/  @!P5 PRMT R76, R240, 0x5410, RZ ;  /* 0x00005410f04cd816 */ /* 0x000fe200000000ff */
[----:B------:R-:W-:Y:S01]  /*c210*/  @!P6 HADD2 R237, -R104.H0_H0, -RZ.H0_H0 ;  /* 0xa00000ff68ede230 */ /* 0x000fe20000000900 */
[----:B------:R-:W-:Y:S01]  /*c220*/  ISETP.GE.U32.AND P5, PT, R4, R102, PT ;  /* 0x000000660400720c */ /* 0x000fe20003fa6070 */
[----:B-1----:R-:W-:Y:S01]  /*c230*/  IMAD.MOV.U32 R78, RZ, RZ, R188 ;  /* 0x000000ffff4e7224 */ /* 0x002fe200078e00bc */
[----:B------:R-:W-:Y:S01]  /*c240*/  LEA R102, R134, 0x1, 0x1 ;  /* 0x0000000186667811 */ /* 0x000fe200078e08ff */
[----:B------:R-:W-:Y:S01]  /*c250*/  STG.E.U16 [R170.64+0x32], R76 ;  /* 0x0000324caa007986 */ /* 0x000fe2000c101510 */
[----:B------:R-:W-:Y:S01]  /*c260*/  @!P3 PRMT R114, R239, 0x5410, RZ ;  /* 0x00005410ef72b816 */ /* 0x000fe200000000ff */
[----:B------:R-:W-:Y:S01]  /*c270*/  IMAD.MOV.U32 R88, RZ, RZ, R78 ;  /* 0x000000ffff587224 */ /* 0x000fe200078e004e */
[----:B------:R-:W-:Y:S01]  /*c280*/  LOP3.LUT R102, R191, UR19, R102, 0x96, !PT ;  /* 0x00000013bf667c12 */ /* 0x000fe2000f8e9666 */
[----:B------:R-:W-:Y:S01]  /*c290*/  @!P2 HADD2 R236, -R99.H0_H0, -RZ.H0_H0 ;  /* 0xa00000ff63eca230 */ /* 0x000fe20000000900 */
[----:B------:R-:W-:Y:S03]  /*c2a0*/  STG.E.U16 [R158.64+0x30], R115 ;  /* 0x000030739e007986 */ /* 0x000fe6000c101510 */
[----:B------:R-:W-:Y:S01]  /*c2b0*/  IMAD.WIDE.U32 R108, R102, -0x326172a9, RZ ;  /* 0xcd9e8d57666c7825 */ /* 0x000fe200078e00ff */
[----:B------:R-:W-:Y:S01]  /*c2c0*/  STG.E.U16 [R158.64+0x32], R114 ;  /* 0x000032729e007986 */ /* 0x000fe2000c101510 */
[----:B------:R-:W-:Y:S03]  /*c2d0*/  @!P5 HADD2 R235, -R98.H0_H0, -RZ.H0_H0 ;  /* 0xa00000ff62ebd230 */ /* 0x000fe60000000900 */
[----:B------:R-:W-:Y:S02]  /*c2e0*/  LOP3.LUT R102, R109, UR13, R188, 0x96, !PT ;  /* 0x0000000d6d667c12 */ /* 0x000fe4000f8e96bc */
[----:B------:R-:W-:Y:S03]  /*c2f0*/  LOP3.LUT R103, R157, UR11, R108, 0x96, !PT ;  /* 0x0000000b9d677c12 */ /* 0x000fe6000f8e966c */
[----:B------:R-:W-:Y:S04]  /*c300*/  IMAD.WIDE.U32 R110, R102, -0x2daee0ad, RZ ;  /* 0xd2511f53666e7825 */ /* 0x000fe800078e00ff */
[----:B------:R-:W-:Y:S01]  /*c310*/  IMAD.WIDE.U32 R108, R103, -0x2daee0ad, RZ ;  /* 0xd2511f53676c7825 */ /* 0x000fe200078e00ff */
[----:B------:R-:W-:Y:S02]  /*c320*/  LOP3.LUT R102, R111, UR10, R124, 0x96, !PT ;  /* 0x0000000a6f667c12 */ /* 0x000fe4000f8e967c */
[----:B------:R-:W-:Y:S02]  /*c330*/  F2FP.PACK_AB R103, R105, R144 ;  /* 0x000000906967723e */ /* 0x000fe400000000ff */
[----:B------:R-:W-:Y:S01]  /*c340*/  LOP3.LUT R94, R109, UR8, R110, 0x96, !PT ;  /* 0x000000086d5e7c12 */ /* 0x000fe2000f8e966e */
[----:B------:R-:W-:Y:S01]  /*c350*/  IMAD.WIDE.U32 R110, R102, -0x326172a9, RZ ;  /* 0xcd9e8d57666e7825 */ /* 0x000fe200078e00ff */
[----:B------:R-:W-:Y:S03]  /*c360*/  F2FP.PACK_AB R144, R155, R146 ;  /* 0x000000929b90723e */ /* 0x000fe600000000ff */
[----:B------:R-:W-:Y:S01]  /*c370*/  IMAD.WIDE.U32 R116, R94, -0x326172a9, RZ ;  /* 0xcd9e8d575e747825 */ /* 0x000fe200078e00ff */
[----:B------:R-:W-:Y:S03]  /*c380*/  LOP3.LUT R91, R111, UR9, R156, 0x96, !PT ;  /* 0x000000096f5b7c12 */ /* 0x000fe6000f8e969c */
[----:B------:R-:W-:Y:S01]  /*c390*/  FADD.FTZ R102, R146, R183 ;  /* 0x000000b792667221 */ /* 0x000fe20000010000 */
[----:B------:R-:W-:Y:S01]  /*c3a0*/  LOP3.LUT R110, R117, UR7, R110, 0x96, !PT ;  /* 0x00000007756e7c12 */ /* 0x000fe2000f8e966e */
[----:B------:R-:W-:Y:S01]  /*c3b0*/  IMAD.WIDE.U32 R112, R91, -0x2daee0ad, RZ ;  /* 0xd2511f535b707825 */ /* 0x000fe200078e00ff */
[----:B------:R-:W-:Y:S02]  /*c3c0*/  PRMT R117, R107, 0x5410, R104 ;  /* 0x000054106b757816 */ /* 0x000fe40000000068 */
[----:B------:R-:W-:Y:S01]  /*c3d0*/  @!P0 PRMT R107, R238, 0x5410, RZ ;  /* 0x00005410ee6b8816 */ /* 0x000fe200000000ff */
[----:B------:R-:W-:Y:S01]  /*c3e0*/  IMAD.WIDE.U32 R110, R110, -0x2daee0ad, RZ ;  /* 0xd2511f536e6e7825 */ /* 0x000fe200078e00ff */
[----:B------:R-:W-:Y:S02]  /*c3f0*/  LOP3.LUT R91, R113, UR6, R108, 0x96, !PT ;  /* 0x00000006715b7c12 */ /* 0x000fe4000f8e966c */
[----:B------:R-:W-:Y:S01]  /*c400*/  @!P6 PRMT R104, R237, 0x5410, RZ ;  /* 0x00005410ed68e816 */ /* 0x000fe200000000ff */
[----:B------:R-:W-:Y:S01]  /*c410*/  STG.E.U16 [R160.64+0x2e], R107 ;  /* 0x00002e6ba0007986 */ /* 0x000fe2000c101510 */
[----:B------:R-:W-:Y:S01]  /*c420*/  LOP3.LUT R112, R111, UR4, R112, 0x96, !PT ;  /* 0x000000046f707c12 */ /* 0x000fe2000f8e9670 */
[----:B------:R-:W-:Y:S02]  /*c430*/  IMAD.WIDE.U32 R108, R91, -0x326172a9, RZ ;  /* 0xcd9e8d575b6c7825 */ /* 0x000fe400078e00ff */
[----:B------:R-:W-:Y:S02]  /*c440*/  STG.E.U16 [R160.64+0x30], R104 ;  /* 0x00003068a0007986 */ /* 0x000fe4000c101510 */
[----:B------:R-:W-:Y:S04]  /*c450*/  IMAD.WIDE.U32 R112, R112, -0x326172a9, RZ ;  /* 0xcd9e8d5770707825 */ /* 0x000fe800078e00ff */
[----:B------:R-:W-:Y:S01]  /*c460*/  FADD.FTZ R105, R155, R102 ;  /* 0x000000669b697221 */ /* 0x000fe20000010000 */
[----:B------:R-:W-:Y:S01]  /*c470*/  LOP3.LUT R102, R109, UR5, R116, 0x96, !PT ;  /* 0x000000056d667c12 */ /* 0x000fe2000f8e9674 */
[----:B------:R-:W-:Y:S01]  /*c480*/  FADD.FTZ R94, R182, R100 ;  /* 0x00000064b65e7221 */ /* 0x000fe20000010000 */
[----:B------:R-:W-:Y:S01]  /*c490*/  LOP3.LUT R96, R113, UR15, R108, 0x96, !PT ;  /* 0x0000000f71607c12 */ /* 0x000fe2000f8e966c */
[----:B------:R-:W1:Y:S01]  /*c4a0*/  MUFU.EX2 R109, R143 ;  /* 0x0000008f006d7308 */ /* 0x000e620000000800 */
[----:B------:R-:W-:Y:S01]  /*c4b0*/  PRMT R116, R99, 0x5410, R98 ;  /* 0x0000541063747816 */ /* 0x000fe20000000062 */
[----:B------:R-:W-:Y:S01]  /*c4c0*/  FADD.FTZ R94, R177, R94 ;  /* 0x0000005eb15e7221 */ /* 0x000fe20000010000 */
[----:B------:R-:W-:Y:S02]  /*c4d0*/  LOP3.LUT R91, R96, 0xff, RZ, 0xc0, !PT ;  /* 0x000000ff605b7812 */ /* 0x000fe400078ec0ff */
[--C-:B------:R-:W-:Y:S02]  /*c4e0*/  SHF.R.U32.HI R89, RZ, 0x10, R96.reuse ;  /* 0x00000010ff597819 */ /* 0x100fe40000011660 */
[----:B------:R-:W-:Y:S02]  /*c4f0*/  ISETP.GE.U32.AND P4, PT, R4, R91, PT ;  /* 0x0000005b0400720c */ /* 0x000fe40003f86070 */
[----:B------:R-:W-:Y:S01]  /*c500*/  LOP3.LUT R91, R96, 0xffff, RZ, 0xc0, !PT ;  /* 0x0000ffff605b7812 */ /* 0x000fe200078ec0ff */
[----:B------:R-:W2:Y:S01]  /*c510*/  MUFU.EX2 R108, R135 ;  /* 0x00000087006c7308 */ /* 0x000ea20000000800 */
[----:B------:R-:W-:Y:S02]  /*c520*/  LOP3.LUT R89, R89, 0xff, RZ, 0xc0, !PT ;  /* 0x000000ff59597812 */ /* 0x000fe400078ec0ff */
[----:B------:R-:W-:Y:S02]  /*c530*/  SHF.R.U32.HI R91, RZ, 0x8, R91 ;  /* 0x00000008ff5b7819 */ /* 0x000fe4000001165b */
[----:B------:R-:W-:Y:S02]  /*c540*/  @!P2 PRMT R99, R236, 0x5410, RZ ;  /* 0x00005410ec63a816 */ /* 0x000fe400000000ff */
[----:B------:R-:W-:Y:S02]  /*c550*/  LOP3.LUT R91, R91, 0xffff, RZ, 0xc0, !PT ;  /* 0x0000ffff5b5b7812 */ /* 0x000fe400078ec0ff */
[C---:B------:R-:W-:Y:S01]  /*c560*/  ISETP.GE.U32.AND P2, PT, R4.reuse, R89, PT ;  /* 0x000000590400720c */ /* 0x040fe20003f46070 */
[----:B------:R-:W3:Y:S01]  /*c570*/  MUFU.EX2 R143, R154 ;  /* 0x0000009a008f7308 */ /* 0x000ee20000000800 */
[----:B------:R-:W-:Y:S01]  /*c580*/  ISETP.GE.U32.AND P3, PT, R4, R91, PT ;  /* 0x0000005b0400720c */ /* 0x000fe20003f66070 */
[----:B------:R-:W-:Y:S01]  /*c590*/  STG.E.U16 [R162.64+0x30], R99 ;  /* 0x00003063a2007986 */ /* 0x000fe2000c101510 */
[----:B------:R-:W-:Y:S01]  /*c5a0*/  SHF.R.U32.HI R91, RZ, 0x18, R96 ;  /* 0x00000018ff5b7819 */ /* 0x000fe20000011660 */
[----:B-1----:R-:W-:Y:S01]  /*c5b0*/  FADD.FTZ R111, R109, R106 ;  /* 0x0000006a6d6f7221 */ /* 0x002fe20000010000 */
[----:B------:R-:W-:Y:S01]  /*c5c0*/  F2FP.PACK_AB R146, R140, R109 ;  /* 0x0000006d8c92723e */ /* 0x000fe200000000ff */
[----:B------:R-:W-:Y:S01]  /*c5d0*/  @!P4 HADD2 R234, -R97.H0_H0, -RZ.H0_H0 ;  /* 0xa00000ff61eac230 */ /* 0x000fe20000000900 */
[----:B------:R-:W-:Y:S01]  /*c5e0*/  ISETP.GE.U32.AND P0, PT, R4, R91, PT ;  /* 0x0000005b0400720c */ /* 0x000fe20003f06070 */
[----:B------:R-:W-:Y:S01]  /*c5f0*/  FADD.FTZ R106, R140, R111 ;  /* 0x0000006f8c6a7221 */ /* 0x000fe20000010000 */
[C---:B------:R-:W-:Y:S02]  /*c600*/  LOP3.LUT R91, R112.reuse, 0xff, RZ, 0xc0, !PT ;  /* 0x000000ff705b7812 */ /* 0x040fe400078ec0ff */
[--C-:B------:R-:W-:Y:S01]  /*c610*/  SHF.R.U32.HI R92, RZ, 0x18, R112.reuse ;  /* 0x00000018ff5c7819 */ /* 0x100fe20000011670 */
[----:B------:R-:W-:Y:S01]  /*c620*/  @!P2 HADD2 R229, -R95.H0_H0, -RZ.H0_H0 ;  /* 0xa00000ff5fe5a230 */ /* 0x000fe20000000900 */
[----:B------:R-:W-:Y:S01]  /*c630*/  LOP3.LUT R89, R112, 0xffff, RZ, 0xc0, !PT ;  /* 0x0000ffff70597812 */ /* 0x000fe200078ec0ff */
[----:B--2---:R-:W-:Y:S01]  /*c640*/  FADD.FTZ R126, R108, R105 ;  /* 0x000000696c7e7221 */ /* 0x004fe20000010000 */
[----:B------:R-:W-:Y:S02]  /*c650*/  F2FP.PACK_AB R140, R133, R108 ;  /* 0x0000006c858c723e */ /* 0x000fe400000000ff */
[----:B------:R-:W-:Y:S01]  /*c660*/  SHF.R.U32.HI R90, RZ, 0x10, R112 ;  /* 0x00000010ff5a7819 */ /* 0x000fe20000011670 */
[----:B------:R-:W1:Y:S01]  /*c670*/  MUFU.EX2 R108, R169 ;  /* 0x000000a9006c7308 */ /* 0x000e620000000800 */
[----:B------:R-:W-:Y:S01]  /*c680*/  F2FP.PACK_AB R100, R177, R182 ;  /* 0x000000b6b164723e */ /* 0x000fe200000000ff */
[----:B------:R-:W-:Y:S01]  /*c690*/  IMAD.WIDE.U32 R112, R102, -0x2daee0ad, RZ ;  /* 0xd2511f5366707825 */ /* 0x000fe200078e00ff */
[----:B------:R-:W-:Y:S02]  /*c6a0*/  LOP3.LUT R105, R90, 0xff, RZ, 0xc0, !PT ;  /* 0x000000ff5a697812 */ /* 0x000fe400078ec0ff */
[----:B------:R-:W-:Y:S01]  /*c6b0*/  ISETP.GE.U32.AND P1, PT, R4, R92, PT ;  /* 0x0000005c0400720c */ /* 0x000fe20003f26070 */
[----:B---3--:R-:W-:Y:S01]  /*c6c0*/  FADD.FTZ R109, R143, R94 ;  /* 0x0000005e8f6d7221 */ /* 0x008fe20000010000 */
[----:B------:R-:W-:Y:S01]  /*c6d0*/  LOP3.LUT R102, R113, UR14, R110, 0x96, !PT ;  /* 0x0000000e71667c12 */ /* 0x000fe2000f8e966e */
[----:B------:R-:W-:Y:S01]  /*c6e0*/  FADD.FTZ R126, R133, R126 ;  /* 0x0000007e857e7221 */ /* 0x000fe20000010000 */
[----:B------:R-:W-:Y:S01]  /*c6f0*/  LOP3.LUT R94, R112, 0xff, RZ, 0xc0, !PT ;  /* 0x000000ff705e7812 */ /* 0x000fe200078ec0ff */
[----:B------:R-:W-:Y:S01]  /*c700*/  FADD.FTZ R124, R150, R109 ;  /* 0x0000006d967c7221 */ /* 0x000fe20000010000 */
[----:B------:R-:W-:Y:S02]  /*c710*/  LEA R109, R134, 0x1, 0x1 ;  /* 0x00000001866d7811 */ /* 0x000fe400078e08ff */
[----:B------:R-:W-:Y:S02]  /*c720*/  LOP3.LUT R87, R102, 0xff, RZ, 0xc0, !PT ;  /* 0x000000ff66577812 */ /* 0x000fe400078ec0ff */
[----:B------:R-:W-:Y:S02]  /*c730*/  LOP3.LUT R109, R191, UR19, R109, 0x96, !PT ;  /* 0x00000013bf6d7c12 */ /* 0x000fe4000f8e966d */
[----:B------:R-:W-:Y:S02]  /*c740*/  ISETP.GE.U32.AND P6, PT, R4, R87, PT ;  /* 0x000000570400720c */ /* 0x000fe40003fc6070 */
[--C-:B------:R-:W-:Y:S02]  /*c750*/  SHF.R.U32.HI R90, RZ, 0x10, R112.reuse ;  /* 0x00000010ff5a7819 */ /* 0x100fe40000011670 */
[----:B------:R-:W-:Y:S02]  /*c760*/  LOP3.LUT R87, R112, 0xffff, RZ, 0xc0, !PT ;  /* 0x0000ffff70577812 */ /* 0x000fe400078ec0ff */
[----:B------:R-:W-:Y:S01]  /*c770*/  SHF.R.U32.HI R129, RZ, 0x18, R112 ;  /* 0x00000018ff817819 */ /* 0x000fe20000011670 */
[----:B-1----:R-:W-:Y:S01]  /*c780*/  FADD.FTZ R112, R108, R101 ;  /* 0x000000656c707221 */ /* 0x002fe20000010000 */
[----:B------:R-:W-:Y:S02]  /*c790*/  F2FP.PACK_AB R143, R150, R143 ;  /* 0x0000008f968f723e */ /* 0x000fe400000000ff */
[C---:B------:R-:W-:Y:S01]  /*c7a0*/  F2FP.PACK_AB R150, R165.reuse, R108 ;  /* 0x0000006ca596723e */ /* 0x040fe200000000ff */
[----:B------:R-:W-:Y:S01]  /*c7b0*/  FADD.FTZ R125, R165, R112 ;  /* 0x00000070a57d7221 */ /* 0x000fe20000010000 */
[----:B------:R-:W-:Y:S01]  /*c7c0*/  PRMT R92, R95, 0x7632, R92 ;  /* 0x000076325f5c7816 */ /* 0x000fe2000000005c */
[----:B------:R-:W-:Y:S01]  /*c7d0*/  IMAD.WIDE.U32 R112, R109, -0x326172a9, RZ ;  /* 0xcd9e8d576d707825 */ /* 0x000fe200078e00ff */
[----:B------:R-:W-:Y:S01]  /*c7e0*/  PRMT R96, R97, 0x7632, R96 ;  /* 0x0000763261607816 */ /* 0x000fe20000000060 */
[----:B------:R-:W1:Y:S01]  /*c7f0*/  MUFU.EX2 R108, R145 ;  /* 0x00000091006c7308 */ /* 0x000e620000000800 */
[----:B------:R-:W-:Y:S01]  /*c800*/  PRMT R110, R95, 0x5410, R92 ;  /* 0x000054105f6e7816 */ /* 0x000fe2000000005c */
[----:B------:R-:W-:Y:S01]  /*c810*/  @!P0 HADD2 R233, -R92.H0_H0, -RZ.H0_H0 ;  /* 0xa00000ff5ce98230 */ /* 0x000fe20000000900 */
[----:B------:R-:W-:Y:S01]  /*c820*/  LOP3.LUT R101, R113, UR13, R198, 0x96, !PT ;  /* 0x0000000d71657c12 */ /* 0x000fe2000f8e96c6 */
[----:B------:R-:W-:Y:S01]  /*c830*/  @!P3 HADD2 R232, -R96.H0_H0, -RZ.H0_H0 ;  /* 0xa00000ff60e8b230 */ /* 0x000fe20000000900 */
[----:B------:R-:W-:Y:S02]  /*c840*/  LOP3.LUT R109, R153, UR11, R112, 0x96, !PT ;  /* 0x0000000b996d7c12 */ /* 0x000fe4000f8e9670 */
[----:B------:R-:W-:Y:S01]  /*c850*/  @!P0 PRMT R92, R233, 0x5410, RZ ;  /* 0x00005410e95c8816 */ /* 0x000fe200000000ff */
[----:B------:R-:W-:Y:S01]  /*c860*/  IMAD.WIDE.U32 R154, R101, -0x2daee0ad, RZ ;  /* 0xd2511f53659a7825 */ /* 0x000fe200078e00ff */
[----:B------:R-:W-:Y:S02]  /*c870*/  PRMT R111, R97, 0x5410, R96 ;  /* 0x00005410616f7816 */ /* 0x000fe40000000060 */
[----:B------:R-:W-:Y:S01]  /*c880*/  @!P3 PRMT R96, R232, 0x5410, RZ ;  /* 0x00005410e860b816 */ /* 0x000fe200000000ff */
[----:B------:R-:W-:Y:S01]  /*c890*/  IMAD.WIDE.U32 R112, R109, -0x2daee0ad, RZ ;  /* 0xd2511f536d707825 */ /* 0x000fe200078e00ff */
[----:B------:R-:W-:Y:S02]  /*c8a0*/  LOP3.LUT R109, R155, UR10, R184, 0x96, !PT ;  /* 0x0000000a9b6d7c12 */ /* 0x000fe4000f8e96b8 */
[----:B------:R-:W-:Y:S02]  /*c8b0*/  LOP3.LUT R84, R102, 0xffff, RZ, 0xc0, !PT ;  /* 0x0000ffff66547812 */ /* 0x000fe400078ec0ff */
[----:B------:R-:W-:Y:S01]  /*c8c0*/  LOP3.LUT R101, R113, UR8, R154, 0x96, !PT ;  /* 0x0000000871657c12 */ /* 0x000fe2000f8e969a */
[----:B------:R-:W-:Y:S01]  /*c8d0*/  IMAD.WIDE.U32 R176, R109, -0x326172a9, RZ ;  /* 0xcd9e8d576db07825 */ /* 0x000fe200078e00ff */
[----:B------:R-:W-:Y:S02]  /*c8e0*/  @!P2 PRMT R95, R229, 0x5410, RZ ;  /* 0x00005410e55fa816 */ /* 0x000fe400000000ff */
[----:B------:R-:W-:Y:S01]  /*c8f0*/  @P6 LOP3.LUT R6, R6, 0x40, RZ, 0xfc, !PT ;  /* 0x0000004006066812 */ /* 0x000fe200078efcff */
[----:B------:R-:W-:Y:S01]  /*c900*/  FADD.FTZ R109, R151, R106 ;  /* 0x0000006a976d7221 */ /* 0x000fe20000010000 */
[----:B------:R-:W-:Y:S02]  /*c910*/  LOP3.LUT R86, R177, UR9, R152, 0x96, !PT ;  /* 0x00000009b1567c12 */ /* 0x000fe4000f8e9698 */
[C---:B-1----:R-:W-:Y:S01]  /*c920*/  F2FP.PACK_AB R154, R108.reuse, R151 ;  /* 0x000000976c9a723e */ /* 0x042fe200000000ff */
[----:B------:R-:W-:Y:S01]  /*c930*/  FADD.FTZ R85, R108, R109 ;  /* 0x0000006d6c557221 */ /* 0x000fe20000010000 */
[----:B------:R-:W-:Y:S01]  /*c940*/  LOP3.LUT R6, R6, 0xffffffdf, RZ, 0xc0, !PT ;  /* 0xffffffdf06067812 */ /* 0x000fe200078ec0ff */
[----:B------:R-:W-:Y:S01]  /*c950*/  IMAD.WIDE.U32 R108, R101, -0x326172a9, RZ ;  /* 0xcd9e8d57656c7825 */ /* 0x000fe200078e00ff */
[----:B------:R-:W-:Y:S02]  /*c960*/  PRMT R7, R100, 0x7632, R7 ;  /* 0x0000763264077816 */ /* 0x000fe40000000007 */
[----:B------:R-:W-:Y:S01]  /*c970*/  SHF.R.U32.HI R89, RZ, 0x8, R89 ;  /* 0x00000008ff597819 */ /* 0x000fe20000011659 */
[----:B------:R1:W-:Y:S01]  /*c980*/  STL [R1+0x7c], R85 ;  /* 0x00007c5501007387 */ /* 0x0003e20000100800 */
[----:B------:R-:W-:Y:S01]  /*c990*/  LOP3.LUT R176, R109, UR7, R176, 0x96, !PT ;  /* 0x000000076db07c12 */ /* 0x000fe2000f8e96b0 */
[----:B------:R-:W-:Y:S01]  /*c9a0*/  IMAD.WIDE.U32 R182, R86, -0x2daee0ad, RZ ;  /* 0xd2511f5356b67825 */ /* 0x000fe200078e00ff */
[----:B------:R-:W-:Y:S02]  /*c9b0*/  SHF.R.U32.HI R86, RZ, 0x10, R102 ;  /* 0x00000010ff567819 */ /* 0x000fe40000011666 */
[----:B------:R-:W-:Y:S01]  /*c9c0*/  PRMT R106, R100, 0x5410, R7 ;  /* 0x00005410646a7816 */ /* 0x000fe20000000007 */
[----:B------:R-:W-:Y:S01]  /*c9d0*/  IMAD.WIDE.U32 R176, R176, -0x2daee0ad, RZ ;  /* 0xd2511f53b0b07825 */ /* 0x000fe200078e00ff */
[----:B------:R-:W-:Y:S02]  /*c9e0*/  LOP3.LUT R79, R183, UR6, R112, 0x96, !PT ;  /* 0x00000006b74f7c12 */ /* 0x000fe4000f8e9670 */
[----:B------:R-:W-:Y:S01]  /*c9f0*/  LOP3.LUT R89, R89, 0xffff, RZ, 0xc0, !PT ;  /* 0x0000ffff59597812 */ /* 0x000fe200078ec0ff */
[----:B------:R-:W-:Y:S01]  /*ca00*/  IMAD.MOV.U32 R109, RZ, RZ, R199 ;  /* 0x000000ffff6d7224 */ /* 0x000fe200078e00c7 */
[----:B------:R-:W-:Y:S01]  /*ca10*/  LOP3.LUT R182, R177, UR4, R182, 0x96, !PT ;  /* 0x00000004b1b67c12 */ /* 0x000fe2000f8e96b6 */
[----:B------:R-:W-:Y:S01]  /*ca20*/  IMAD.WIDE.U32 R112, R79, -0x326172a9, RZ ;  /* 0xcd9e8d574f707825 */ /* 0x000fe200078e00ff */
[----:B------:R-:W-:Y:S02]  /*ca30*/  ISETP.GE.U32.AND P6, PT, R4, R91, PT ;  /* 0x0000005b0400720c */ /* 0x000fe40003fc6070 */
[----:B------:R-:W-:Y:S01]  /*ca40*/  PRMT R133, R142, 0x7632, R133 ;  /* 0x000076328e857816 */ /* 0x000fe20000000085 */
[----:B------:R-:W-:Y:S01]  /*ca50*/  IMAD.WIDE.U32 R182, R182, -0x326172a9, RZ ;  /* 0xcd9e8d57b6b67825 */ /* 0x000fe200078e00ff */
[----:B------:R-:W-:Y:S02]  /*ca60*/  LOP3.LUT R127, R113, UR5, R108, 0x96, !PT ;  /* 0x00000005717f7c12 */ /* 0x000fe4000f8e966c */
[----:B------:R-:W-:Y:S01]  /*ca70*/  PRMT R101, R144, 0x7632, R101 ;  /* 0x0000763290657816 */ /* 0x000fe20000000065 */
[----:B------:R-:W-:Y:S01]  /*ca80*/  IMAD.MOV.U32 R108, RZ, RZ, R198 ;  /* 0x000000ffff6c7224 */ /* 0x000fe200078e00c6 */
[----:B------:R-:W-:Y:S01]  /*ca90*/  LOP3.LUT R79, R183, UR15, R112, 0x96, !PT ;  /* 0x0000000fb74f7c12 */ /* 0x000fe2000f8e9670 */
[----:B------:R4:W5:Y:S01]  /*caa0*/  LDL.LU.64 R198, [R1+0xc8] ;  /* 0x0000c80001c67983 */ /* 0x0009620000300a00 */
[----:B------:R-:W-:Y:S01]  /*cab0*/  LOP3.LUT R77, R182, 0xffff, RZ, 0xc0, !PT ;  /* 0x0000ffffb64d7812 */ /* 0x000fe200078ec0ff */
[----:B------:R-:W-:Y:S01]  /*cac0*/  IMAD.MOV.U32 R113, RZ, RZ, R109 ;  /* 0x000000ffff717224 */ /* 0x000fe200078e006d */
[----:B-1----:R-:W-:Y:S01]  /*cad0*/  LOP3.LUT R85, R79, 0xff, RZ, 0xc0, !PT ;  /* 0x000000ff4f557812 */ /* 0x002fe200078ec0ff */
[----:B------:R-:W-:Y:S01]  /*cae0*/  @!P6 HADD2 R224, -R144.H0_H0, -RZ.H0_H0 ;  /* 0xa00000ff90e0e230 */ /* 0x000fe20000000900 */
[----:B------:R-:W-:Y:S01]  /*caf0*/  PRMT R109, R93, 0x5410, R128 ;  /* 0x000054105d6d7816 */ /* 0x000fe20000000080 */
[----:B------:R-:W-:Y:S01]  /*cb00*/  IMAD.MOV.U32 R112, RZ, RZ, R108 ;  /* 0x000000ffff707224 */ /* 0x000fe200078e006c */
[C---:B------:R-:W-:Y:S02]  /*cb10*/  ISETP.GE.U32.AND P0, PT, R4.reuse, R85, PT ;  /* 0x000000550400720c */ /* 0x040fe40003f06070 */
[----:B------:R-:W-:Y:S01]  /*cb20*/  SHF.R.U32.HI R85, RZ, 0x18, R102 ;  /* 0x00000018ff557819 */ /* 0x000fe20000011666 */
[----:B------:R-:W-:Y:S01]  /*cb30*/  IMAD.MOV.U32 R78, RZ, RZ, R112 ;  /* 0x000000ffff4e7224 */ /* 0x000fe200078e0070 */
[----:B------:R-:W-:Y:S02]  /*cb40*/  PRMT R102, R103, 0x7632, R102 ;  /* 0x0000763267667816 */ /* 0x000fe40000000066 */
[C---:B------:R-:W-:Y:S02]  /*cb50*/  ISETP.GE.U32.AND P3, PT, R4.reuse, R85, PT ;  /* 0x000000550400720c */ /* 0x040fe40003f66070 */
[----:B------:R-:W-:Y:S01]  /*cb60*/  LOP3.LUT R85, R79, 0xffff, RZ, 0xc0, !PT ;  /* 0x0000ffff4f557812 */ /* 0x000fe200078ec0ff */
[----:B------:R-:W-:Y:S01]  /*cb70*/  @!P1 HADD2 R221, -R102.H0_H0, -RZ.H0_H0 ;  /* 0xa00000ff66dd9230 */ /* 0x000fe20000000900 */
[----:B------:R-:W-:Y:S02]  /*cb80*/  PRMT R112, R103, 0x5410, R102 ;  /* 0x0000541067707816 */ /* 0x000fe40000000066 */
[----:B------:R-:W-:Y:S01]  /*cb90*/  SHF.R.U32.HI R85, RZ, 0x8, R85 ;  /* 0x00000008ff557819 */ /* 0x000fe20000011655 */
[----:B------:R-:W-:Y:S01]  /*cba0*/  @!P0 HADD2 R231, -R93.H0_H0, -RZ.H0_H0 ;  /* 0xa00000ff5de78230 */ /* 0x000fe20000000900 */
[----:B------:R-:W-:Y:S02]  /*cbb0*/  @!P1 PRMT R102, R221, 0x5410, RZ ;  /* 0x00005410dd669816 */ /* 0x000fe400000000ff */
[----:B------:R-:W-:Y:S02]  /*cbc0*/  LOP3.LUT R85, R85, 0xffff, RZ, 0xc0, !PT ;  /* 0x0000ffff55557812 */ /* 0x000fe400078ec0ff */
[----:B------:R-:W-:Y:S02]  /*cbd0*/  @!P0 PRMT R93, R231, 0x5410, RZ ;  /* 0x00005410e75d8816 */ /* 0x000fe400000000ff */
[C---:B------:R-:W-:Y:S02]  /*cbe0*/  ISETP.GE.U32.AND P0, PT, R4.reuse, R85, PT ;  /* 0x000000550400720c */ /* 0x040fe40003f06070 */
[----:B------:R-:W-:Y:S02]  /*cbf0*/  SHF.R.U32.HI R85, RZ, 0x10, R79 ;  /* 0x00000010ff557819 */ /* 0x000fe4000001164f */
[----:B------:R-:W-:Y:S02]  /*cc00*/  SHF.R.U32.HI R77, RZ, 0x8, R77 ;  /* 0x00000008ff4d7819 */ /* 0x000fe4000001164d */
[----:B------:R-:W-:Y:S01]  /*cc10*/  LOP3.LUT R5, R85, 0xff, RZ, 0xc0, !PT ;  /* 0x000000ff55057812 */ /* 0x000fe200078ec0ff */
[----:B------:R-:W-:Y:S01]  /*cc20*/  IMAD.MOV.U32 R85, RZ, RZ, R191 ;  /* 0x000000ffff557224 */ /* 0x000fe200078e00bf */
[----:B------:R-:W-:Y:S02]  /*cc30*/  LOP3.LUT R77, R77, 0xffff, RZ, 0xc0, !PT ;  /* 0x0000ffff4d4d7812 */ /* 0x000fe400078ec0ff */
[----:B------:R-:W-:Y:S01]  /*cc40*/  ISETP.GE.U32.AND P2, PT, R4, R5, PT ;  /* 0x000000050400720c */ /* 0x000fe20003f46070 */
[----:B------:R-:W-:Y:S01]  /*cc50*/  IMAD.MOV.U32 R91, RZ, RZ, R85 ;  /* 0x000000ffff5b7224 */ /* 0x000fe200078e0055 */
[----:B------:R-:W-:Y:S01]  /*cc60*/  LOP3.LUT R5, R182, 0xff, RZ, 0xc0, !PT ;  /* 0x000000ffb6057812 */ /* 0x000fe200078ec0ff */
[----:B------:R-:W-:Y:S01]  /*cc70*/  @!P0 HADD2 R230, -R128.H0_H0, -RZ.H0_H0 ;  /* 0xa00000ff80e68230 */ /* 0x000fe20000000900 */
[----:B------:R-:W-:Y:S02]  /*cc80*/  @P3 LOP3.LUT R6, R6, 0x20, RZ, 0xfc, !PT ;  /* 0x0000002006063812 */ /* 0x000fe400078efcff */
[C---:B------:R-:W-:Y:S02]  /*cc90*/  ISETP.GE.U32.AND P1, PT, R4.reuse, R5, PT ;  /* 0x000000050400720c */ /* 0x040fe40003f26070 */
[----:B------:R-:W-:Y:S01]  /*cca0*/  ISETP.GE.U32.AND P3, PT, R4, R105, PT ;  /* 0x000000690400720c */ /* 0x000fe20003f66070 */
[----:B------:R1:W-:Y:S01]  /*ccb0*/  STL [R1+0x78], R6 ;  /* 0x0000780601007387 */ /* 0x0003e20000100800 */
[----:B------:R-:W-:Y:S02]  /*ccc0*/  @!P0 PRMT R128, R230, 0x5410, RZ ;  /* 0x00005410e6808816 */ /* 0x000fe400000000ff */
[----:B------:R-:W-:Y:S01]  /*ccd0*/  ISETP.GE.U32.AND P0, PT, R4, R89, PT ;  /* 0x000000590400720c */ /* 0x000fe20003f06070 */
[----:B------:R-:W-:Y:S01]  /*cce0*/  @!P2 HADD2 R220, -R130.H0_H0, -RZ.H0_H0 ;  /* 0xa00000ff82dca230 */ /* 0x000fe20000000900 */
[----:B------:R-:W-:Y:S02]  /*ccf0*/  SHF.R.U32.HI R79, RZ, 0x18, R79 ;  /* 0x00000018ff4f7819 */ /* 0x000fe4000001164f */
[----:B------:R-:W-:Y:S02]  /*cd00*/  PRMT R135, R130, 0x7632, R135 ;  /* 0x0000763282877816 */ /* 0x000fe40000000087 */
[----:B------:R-:W-:Y:S01]  /*cd10*/  PRMT R105, R142, 0x5410, R133 ;  /* 0x000054108e697816 */ /* 0x000fe20000000085 */
[----:B------:R-:W-:Y:S01]  /*cd20*/  @!P1 HADD2 R209, -R100.H0_H0, -RZ.H0_H0 ;  /* 0xa00000ff64d19230 */ /* 0x000fe20000000900 */
[----:B------:R-:W-:Y:S01]  /*cd30*/  PRMT R108, R130, 0x5410, R135 ;  /* 0x00005410826c7816 */ /* 0x000fe20000000087 */
[----:B------:R-:W-:Y:S01]  /*cd40*/  @!P3 HADD2 R222, -R103.H0_H0, -RZ.H0_H0 ;  /* 0xa00000ff67deb230 */ /* 0x000fe20000000900 */
[----:B------:R-:W-:Y:S02]  /*cd50*/  @!P2 PRMT R130, R220, 0x5410, RZ ;  /* 0x00005410dc82a816 */ /* 0x000fe400000000ff */
[----:B------:R-:W-:Y:S01]  /*cd60*/  @!P1 PRMT R100, R209, 0x5410, RZ ;  /* 0x00005410d1649816 */ /* 0x000fe200000000ff */
[----:B------:R-:W-:Y:S01]  /*cd70*/  @!P0 HADD2 R223, -R101.H0_H0, -RZ.H0_H0 ;  /* 0xa00000ff65df8230 */ /* 0x000fe20000000900 */
[----:B------:R-:W-:Y:S02]  /*cd80*/  ISETP.GE.U32.AND P1, PT, R4, R77, PT ;  /* 0x0000004d0400720c */ /* 0x000fe40003f26070 */
[--C-:B------:R-:W-:Y:S02]  /*cd90*/  SHF.R.U32.HI R77, RZ, 0x10, R182.reuse ;  /* 0x00000010ff4d7819 */ /* 0x100fe400000116b6 */
[----:B------:R-:W-:Y:S02]  /*cda0*/  SHF.R.U32.HI R182, RZ, 0x18, R182 ;  /* 0x00000018ffb67819 */ /* 0x000fe400000116b6 */
[----:B------:R-:W-:Y:S02]  /*cdb0*/  LOP3.LUT R77, R77, 0xff, RZ, 0xc0, !PT ;  /* 0x000000ff4d4d7812 */ /* 0x000fe400078ec0ff */
[----:B------:R-:W-:Y:S02]  /*cdc0*/  @!P3 PRMT R103, R222, 0x5410, RZ ;  /* 0x00005410de67b816 */ /* 0x000fe400000000ff */
[C---:B------:R-:W-:Y:S02]  /*cdd0*/  ISETP.GE.U32.AND P3, PT, R4.reuse, R77, PT ;  /* 0x0000004d0400720c */ /* 0x040fe40003f66070 */
[C---:B------:R-:W-:Y:S01]  /*cde0*/  ISETP.GE.U32.AND P0, PT, R4.reuse, R79, PT ;  /* 0x0000004f0400720c */ /* 0x040fe20003f06070 */
[----:B------:R-:W-:Y:S01]  /*cdf0*/  @!P1 HADD2 R206, -R7.H0_H0, -RZ.H0_H0 ;  /* 0xa00000ff07ce9230 */ /* 0x000fe20000000900 */
[----:B------:R-:W-:Y:S01]  /*ce00*/  ISETP.GE.U32.AND P2, PT, R4, R89, PT ;  /* 0x000000590400720c */ /* 0x000fe20003f46070 */
[----:B------:R-:W-:Y:S01]  /*ce10*/  IMAD.MOV.U32 R79, RZ, RZ, R189 ;  /* 0x000000ffff4f7224 */ /* 0x000fe200078e00bd */
[----:B------:R-:W-:Y:S01]  /*ce20*/  LOP3.LUT R85, R167, UR15, R172, 0x96, !PT ;  /* 0x0000000fa7557c12 */ /* 0x000fe2000f8e96ac */
[----:B------:R-:W-:Y:S01]  /*ce30*/  IMAD.MOV.U32 R172, RZ, RZ, R88 ;  /* 0x000000ffffac7224 */ /* 0x000fe200078e0058 */
[----:B------:R-:W-:Y:S01]  /*ce40*/  @!P1 PRMT R7, R206, 0x5410, RZ ;  /* 0x00005410ce079816 */ /* 0x000fe200000000ff */
[----:B------:R-:W-:Y:S01]  /*ce50*/  IMAD.MOV.U32 R89, RZ, RZ, R79 ;  /* 0x000000ffff597224 */ /* 0x000fe200078e004f */
[----:B------:R-:W-:Y:S01]  /*ce60*/  ISETP.GE.U32.AND P1, PT, R4, R182, PT ;  /* 0x000000b60400720c */ /* 0x000fe20003f26070 */
[----:B------:R-:W-:Y:S01]  /*ce70*/  IMAD.MOV.U32 R79, RZ, RZ, R113 ;  /* 0x000000ffff4f7224 */ /* 0x000fe200078e0071 */
[----:B------:R-:W-:Y:S01]  /*ce80*/  PRMT R113, R144, 0x5410, R101 ;  /* 0x0000541090717816 */ /* 0x000fe20000000065 */
[----:B------:R-:W-:Y:S01]  /*ce90*/  @!P3 HADD2 R205, -R142.H0_H0, -RZ.H0_H0 ;  /* 0xa00000ff8ecdb230 */ /* 0x000fe20000000900 */
[----:B------:R-:W-:Y:S01]  /*cea0*/  @!P6 PRMT R144, R224, 0x5410, RZ ;  /* 0x00005410e090e816 */ /* 0x000fe200000000ff */
[----:B------:R-:W-:Y:S01]  /*ceb0*/  IMAD.MOV.U32 R182, RZ, RZ, R78 ;  /* 0x000000ffffb67224 */ /* 0x000fe200078e004e */
[C---:B------:R-:W-:Y:S01]  /*cec0*/  LOP3.LUT P6, RZ, R6.reuse, 0x40, RZ, 0xc0, !PT ;  /* 0x0000004006ff7812 */ /* 0x040fe200078cc0ff */
[----:B------:R-:W-:Y:S01]  /*ced0*/  @!P0 HADD2 R217, -R135.H0_H0, -RZ.H0_H0 ;  /* 0xa00000ff87d98230 */ /* 0x000fe20000000900 */
[----:B------:R-:W-:Y:S01]  /*cee0*/  @!P3 PRMT R142, R205, 0x5410, RZ ;  /* 0x00005410cd8eb816 */ /* 0x000fe200000000ff */
[----:B------:R-:W-:Y:S01]  /*cef0*/  IMAD.MOV.U32 R183, RZ, RZ, R79 ;  /* 0x000000ffffb77224 */ /* 0x000fe200078e004f */
[----:B------:R-:W-:Y:S01]  /*cf00*/  LOP3.LUT P3, RZ, R6, 0x20, RZ, 0xc0, !PT ;  /* 0x0000002006ff7812 */ /* 0x000fe2000786c0ff */
[----:B------:R-:W-:Y:S01]  /*cf10*/  IMAD.MOV.U32 R173, RZ, RZ, R89 ;  /* 0x000000ffffad7224 */ /* 0x000fe200078e0059 */
[----:B------:R-:W-:Y:S01]  /*cf20*/  SHF.R.U32.HI R84, RZ, 0x8, R84 ;  /* 0x00000008ff547819 */ /* 0x000fe20000011654 */
[----:B------:R-:W-:Y:S01]  /*cf30*/  @!P1 HADD2 R203, -R133.H0_H0, -RZ.H0_H0 ;  /* 0xa00000ff85cb9230 */ /* 0x000fe20000000900 */
[----:B------:R-:W-:Y:S02]  /*cf40*/  LOP3.LUT R77, R85, 0xffff, RZ, 0xc0, !PT ;  /* 0x0000ffff554d7812 */ /* 0x000fe400078ec0ff */
[----:B------:R-:W-:Y:S02]  /*cf50*/  LOP3.LUT R84, R84, 0xffff, RZ, 0xc0, !PT ;  /* 0x0000ffff54547812 */ /* 0x000fe400078ec0ff */
[----:B------:R-:W-:Y:S01]  /*cf60*/  @!P1 PRMT R133, R203, 0x5410, RZ ;  /* 0x00005410cb859816 */ /* 0x000fe200000000ff */
[----:B------:R-:W-:Y:S01]  /*cf70*/  @!P6 HADD2 R213, -R140.H0_H0, -RZ.H0_H0 ;  /* 0xa00000ff8cd5e230 */ /* 0x000fe20000000900 */
[----:B------:R-:W-:Y:S02]  /*cf80*/  LOP3.LUT P1, RZ, R6, 0x10, RZ, 0xc0, !PT ;  /* 0x0000001006ff7812 */ /* 0x000fe4000782c0ff */
[----:B------:R-:W-:Y:S01]  /*cf90*/  LOP3.LUT R78, R85, 0xff, RZ, 0xc0, !PT ;  /* 0x000000ff554e7812 */ /* 0x000fe200078ec0ff */
[----:B-1----:R-:W1:Y:S01]  /*cfa0*/  LDC.U8 R6, c[0x0][0x2d8] ;  /* 0x0000b600ff067b82 */ /* 0x002e620000000000 */
[----:B------:R-:W-:Y:S02]  /*cfb0*/  SHF.R.U32.HI R77, RZ, 0x8, R77 ;  /* 0x00000008ff4d7819 */ /* 0x000fe4000001164d */
[----:B------:R-:W-:Y:S02]  /*cfc0*/  @!P5 PRMT R98, R235, 0x5410, RZ ;  /* 0x00005410eb62d816 */ /* 0x000fe400000000ff */
[----:B------:R-:W-:Y:S01]  /*cfd0*/  ISETP.GE.U32.AND P5, PT, R4, R84, PT ;  /* 0x000000540400720c */ /* 0x000fe20003fa6070 */
[----:B------:R-:W-:Y:S01]  /*cfe0*/  IMAD.MOV.U32 R84, RZ, RZ, R190 ;  /* 0x000000ffff547224 */ /* 0x000fe200078e00be */
[----:B------:R-:W-:Y:S01]  /*cff0*/  LOP3.LUT R90, R90, 0xff, RZ, 0xc0, !PT ;  /* 0x000000ff5a5a7812 */ /* 0x000fe200078ec0ff */
[----:B------:R4:W5:Y:S01]  /*d000*/  LDL.LU.64 R190, [R1+0xc0] ;  /* 0x0000c00001be7983 */ /* 0x0009620000300a00 */
[----:B------:R-:W-:Y:S02]  /*d010*/  PRMT R77, R78, 0x5410, R77 ;  /* 0x000054104e4d7816 */ /* 0x000fe4000000004d */
[----:B------:R-:W-:Y:S02]  /*d020*/  LOP3.LUT R78, R166, 0xffff, RZ, 0xc0, !PT ;  /* 0x0000ffffa64e7812 */ /* 0x000fe400078ec0ff */
[--C-:B------:R-:W-:Y:S01]  /*d030*/  SHF.R.U32.HI R76, RZ, 0x10, R85.reuse ;  /* 0x00000010ff4c7819 */ /* 0x100fe20000011655 */
[----:B------:R-:W-:Y:S01]  /*d040*/  STG.E.U16 [R162.64+0x32], R98 ;  /* 0x00003262a2007986 */ /* 0x000fe2000c101510 */
[----:B------:R-:W-:Y:S02]  /*d050*/  @!P2 PRMT R101, R223, 0x5410, RZ ;  /* 0x00005410df65a816 */ /* 0x000fe400000000ff */
[----:B------:R-:W-:Y:S01]  /*d060*/  ISETP.GE.U32.AND P2, PT, R4, R90, PT ;  /* 0x0000005a0400720c */ /* 0x000fe20003f46070 */
[----:B------:R-:W-:Y:S01]  /*d070*/  IMAD.MOV.U32 R90, RZ, RZ, R84 ;  /* 0x000000ffff5a7224 */ /* 0x000fe200078e0054 */
[----:B------:R-:W-:Y:S01]  /*d080*/  LOP3.LUT R79, R166, 0xff, RZ, 0xc0, !PT ;  /* 0x000000ffa64f7812 */ /* 0x000fe200078ec0ff */
[----:B------:R4:W5:Y:S01]  /*d090*/  LDL.LU.64 R188, [R1+0xb8] ;  /* 0x0000b80001bc7983 */ /* 0x0009620000300a00 */
[----:B------:R-:W-:Y:S02]  /*d0a0*/  SHF.R.U32.HI R78, RZ, 0x8, R78 ;  /* 0x00000008ff4e7819 */ /* 0x000fe4000001164e */
[----:B------:R-:W-:Y:S02]  /*d0b0*/  LOP3.LUT R84, R174, 0xffff, RZ, 0xc0, !PT ;  /* 0x0000ffffae547812 */ /* 0x000fe400078ec0ff */
[----:B------:R-:W-:Y:S01]  /*d0c0*/  SHF.R.U32.HI R85, RZ, 0x18, R85 ;  /* 0x00000018ff557819 */ /* 0x000fe20000011655 */
[----:B------:R-:W-:Y:S01]  /*d0d0*/  STG.E.U16 [R170.64+0x42], R96 ;  /* 0x00004260aa007986 */ /* 0x000fe2000c101510 */
[----:B------:R-:W-:Y:S02]  /*d0e0*/  LOP3.LUT R76, R76, 0xff, RZ, 0xc0, !PT ;  /* 0x000000ff4c4c7812 */ /* 0x000fe400078ec0ff */
[----:B-1----:R-:W-:Y:S01]  /*d0f0*/  PRMT R6, R6, 0x7054, R6 ;  /* 0x0000705406067816 */ /* 0x002fe20000000006 */
[----:B------:R-:W-:Y:S01]  /*d100*/  @!P2 HADD2 R228, -R154.H0_H0, -RZ.H0_H0 ;  /* 0xa00000ff9ae4a230 */ /* 0x000fe20000000900 */
[----:B------:R-:W-:Y:S02]  /*d110*/  PRMT R78, R79, 0x5410, R78 ;  /* 0x000054104f4e7816 */ /* 0x000fe4000000004e */
[----:B------:R-:W-:Y:S01]  /*d120*/  LOP3.LUT R79, R175, UR15, R168, 0x96, !PT ;  /* 0x0000000faf4f7c12 */ /* 0x000fe2000f8e96a8 */
[--C-:B------:R-:W-:Y:S01]  /*d130*/  HSET2.LE.AND R77, R77, R6.reuse, PT ;  /* 0x000000064d4d7233 */ /* 0x100fe20003803000 */
[----:B------:R-:W-:Y:S01]  /*d140*/  PRMT R76, R76, 0x5410, R85 ;  /* 0x000054104c4c7816 */ /* 0x000fe20000000055 */
[----:B------:R-:W-:Y:S01]  /*d150*/  IMAD.MOV.U32 R175, RZ, RZ, R91 ;  /* 0x000000ffffaf7224 */ /* 0x000fe200078e005b */
[----:B------:R-:W-:Y:S02]  /*d160*/  LOP3.LUT R85, R174, 0xff, RZ, 0xc0, !PT ;  /* 0x000000ffae557812 */ /* 0x000fe400078ec0ff */
[----:B------:R-:W-:Y:S01]  /*d170*/  SHF.R.U32.HI R84, RZ, 0x8, R84 ;  /* 0x00000008ff547819 */ /* 0x000fe20000011654 */
[--C-:B------:R-:W-:Y:S01]  /*d180*/  HSET2.LE.AND R76, R76, R6.reuse, PT ;  /* 0x000000064c4c7233 */ /* 0x100fe20003803000 */
[----:B------:R-:W-:Y:S02]  /*d190*/  SHF.R.U32.HI R87, RZ, 0x8, R87 ;  /* 0x00000008ff577819 */ /* 0x000fe40000011657 */
[----:B------:R-:W-:Y:S02]  /*d1a0*/  PRMT R85, R85, 0x5410, R84 ;  /* 0x0000541055557816 */ /* 0x000fe40000000054 */
[--C-:B------:R-:W-:Y:S02]  /*d1b0*/  SHF.R.U32.HI R84, RZ, 0x10, R79.reuse ;  /* 0x00000010ff547819 */ /* 0x100fe4000001164f */
[----:B------:R-:W-:Y:S01]  /*d1c0*/  LOP3.LUT R72, R77, R72, RZ, 0xc0, !PT ;  /* 0x000000484d487212 */ /* 0x000fe200078ec0ff */
[--C-:B------:R-:W-:Y:S01]  /*d1d0*/  HSET2.LE.AND R77, R78, R6.reuse, PT ;  /* 0x000000064e4d7233 */ /* 0x100fe20003803000 */
[----:B------:R-:W-:Y:S01]  /*d1e0*/  LOP3.LUT R84, R84, 0xff, RZ, 0xc0, !PT ;  /* 0x000000ff54547812 */ /* 0x000fe200078ec0ff */
[--C-:B------:R-:W-:Y:S01]  /*d1f0*/  HSET2.LE.AND R85, R85, R6.reuse, PT ;  /* 0x0000000655557233 */ /* 0x100fe20003803000 */
[----:B------:R-:W-:Y:S02]  /*d200*/  LOP3.LUT R131, R87, 0xffff, RZ, 0xc0, !PT ;  /* 0x0000ffff57837812 */ /* 0x000fe400078ec0ff */
[C---:B------:R-:W-:Y:S02]  /*d210*/  LOP3.LUT R87, R79.reuse, 0xff, RZ, 0xc0, !PT ;  /* 0x000000ff4f577812 */ /* 0x040fe400078ec0ff */
[--C-:B------:R-:W-:Y:S02]  /*d220*/  SHF.R.U32.HI R89, RZ, 0x10, R174.reuse ;  /* 0x00000010ff597819 */ /* 0x100fe400000116ae */
[----:B------:R-:W-:Y:S01]  /*d230*/  SHF.R.U32.HI R88, RZ, 0x18, R174 ;  /* 0x00000018ff587819 */ /* 0x000fe200000116ae */
[----:B------:R-:W-:Y:S01]  /*d240*/  IMAD.MOV.U32 R174, RZ, RZ, R90 ;  /* 0x000000ffffae7224 */ /* 0x000fe200078e005a */
[----:B------:R-:W-:Y:S02]  /*d250*/  LOP3.LUT R90, R79, 0xffff, RZ, 0xc0, !PT ;  /* 0x0000ffff4f5a7812 */ /* 0x000fe400078ec0ff */
[----:B------:R-:W-:Y:S02]  /*d260*/  SHF.R.U32.HI R79, RZ, 0x18, R79 ;  /* 0x00000018ff4f7819 */ /* 0x000fe4000001164f */
[----:B------:R-:W-:Y:S02]  /*d270*/  LOP3.LUT R73, R76, R73, RZ, 0xc0, !PT ;  /* 0x000000494c497212 */ /* 0x000fe400078ec0ff */
[----:B------:R-:W-:Y:S02]  /*d280*/  PRMT R84, R84, 0x5410, R79 ;  /* 0x0000541054547816 */ /* 0x000fe4000000004f */
[----:B------:R-:W-:Y:S02]  /*d290*/  LOP3.LUT R74, R77, R74, RZ, 0xc0, !PT ;  /* 0x0000004a4d4a7212 */ /* 0x000fe400078ec0ff */
[----:B------:R-:W1:Y:S01]  /*d2a0*/  LDSM.16.MT88.4 R76, [R196+0x6000] ;  /* 0x00600000c44c783b */ /* 0x000e620000004200 */
[----:B------:R-:W-:Y:S01]  /*d2b0*/  LOP3.LUT R86, R86, 0xff, RZ, 0xc0, !PT ;  /* 0x000000ff56567812 */ /* 0x000fe200078ec0ff */
[--C-:B------:R-:W-:Y:S01]  /*d2c0*/  HSET2.LE.AND R84, R84, R6.reuse, PT ;  /* 0x0000000654547233 */ /* 0x100fe20003803000 */
[----:B------:R-:W-:Y:S02]  /*d2d0*/  @!P4 PRMT R97, R234, 0x5410, RZ ;  /* 0x00005410ea61c816 */ /* 0x000fe400000000ff */
[----:B------:R-:W-:Y:S02]  /*d2e0*/  ISETP.GE.U32.AND P4, PT, R4, R86, PT ;  /* 0x000000560400720c */ /* 0x000fe40003f86070 */
[----:B------:R-:W-:Y:S01]  /*d2f0*/  SHF.R.U32.HI R86, RZ, 0x10, R166 ;  /* 0x00000010ff567819 */ /* 0x000fe200000116a6 */
[----:B------:R-:W-:Y:S01]  /*d300*/  STG.E.U16 [R170.64+0x40], R97 ;  /* 0x00004061aa007986 */ /* 0x000fe2000c101510 */
[----:B------:R-:W-:Y:S02]  /*d310*/  SHF.R.U32.HI R90, RZ, 0x8, R90 ;  /* 0x00000008ff5a7819 */ /* 0x000fe4000001165a */
[----:B------:R-:W-:Y:S01]  /*d320*/  SHF.R.U32.HI R167, RZ, 0x18, R166 ;  /* 0x00000018ffa77819 */ /* 0x000fe200000116a6 */
[----:B------:R-:W-:Y:S01]  /*d330*/  STG.E.U16 [R158.64+0x40], R95 ;  /* 0x0000405f9e007986 */ /* 0x000fe2000c101510 */
[----:B------:R-:W-:Y:S02]  /*d340*/  LOP3.LUT R86, R86, 0xff, RZ, 0xc0, !PT ;  /* 0x000000ff56567812 */ /* 0x000fe400078ec0ff */
[----:B------:R-:W-:Y:S01]  /*d350*/  PRMT R87, R87, 0x5410, R90 ;  /* 0x0000541057577816 */ /* 0x000fe2000000005a */
[----:B------:R-:W-:Y:S01]  /*d360*/  STG.E.U16 [R158.64+0x42], R92 ;  /* 0x0000425c9e007986 */ /* 0x000fe2000c101510 */
[----:B------:R-:W-:Y:S01]  /*d370*/  PRMT R86, R86, 0x5410, R167 ;  /* 0x0000541056567816 */ /* 0x000fe200000000a7 */
[----:B------:R-:W-:Y:S01]  /*d380*/  @!P4 HADD2 R204, -R146.H0_H0, -RZ.H0_H0 ;  /* 0xa00000ff92ccc230 */ /* 0x000fe20000000900 */
[----:B------:R-:W-:Y:S01]  /*d390*/  LOP3.LUT R89, R89, 0xff, RZ, 0xc0, !PT ;  /* 0x000000ff59597812 */ /* 0x000fe200078ec0ff */
[--C-:B------:R-:W-:Y:S01]  /*d3a0*/  HSET2.LE.AND R87, R87, R6.reuse, PT ;  /* 0x0000000657577233 */ /* 0x100fe20003803000 */
[----:B------:R-:W-:Y:S01]  /*d3b0*/  LOP3.LUT R81, R84, R81, RZ, 0xc0, !PT ;  /* 0x0000005154517212 */ /* 0x000fe200078ec0ff */
[--C-:B------:R-:W-:Y:S01]  /*d3c0*/  HSET2.LE.AND R86, R86, R6.reuse, PT ;  /* 0x0000000656567233 */ /* 0x100fe20003803000 */
[----:B------:R-:W-:Y:S01]  /*d3d0*/  LOP3.LUT R82, R85, R82, RZ, 0xc0, !PT ;  /* 0x0000005255527212 */ /* 0x000fe200078ec0ff */
[----:B------:R-:W-:Y:S01]  /*d3e0*/  STG.E.U16 [R160.64+0x3e], R93 ;  /* 0x00003e5da0007986 */ /* 0x000fe2000c101510 */
[----:B------:R-:W-:Y:S02]  /*d3f0*/  LOP3.LUT R80, R87, R80, RZ, 0xc0, !PT ;  /* 0x0000005057507212 */ /* 0x000fe400078ec0ff */
[----:B------:R-:W-:Y:S01]  /*d400*/  LOP3.LUT R75, R86, R75, RZ, 0xc0, !PT ;  /* 0x0000004b564b7212 */ /* 0x000fe200078ec0ff */
[----:B------:R-:W-:Y:S01]  /*d410*/  STG.E.U16 [R160.64+0x40], R128 ;  /* 0x00004080a0007986 */ /* 0x000fe2000c101510 */
[----:B------:R-:W-:Y:S02]  /*d420*/  PRMT R88, R89, 0x5410, R88 ;  /* 0x0000541059587816 */ /* 0x000fe40000000058 */
[----:B------:R-:W-:Y:S01]  /*d430*/  LOP3.LUT R89, R178, 0xff, RZ, 0xc0, !PT ;  /* 0x000000ffb2597812 */ /* 0x000fe200078ec0ff */
[----:B------:R-:W2:Y:S01]  /*d440*/  LDSM.16.MT88.4 R84, [R194+0x6000] ;  /* 0x00600000c254783b */ /* 0x000ea20000004200 */
[----:B------:R-:W-:Y:S01]  /*d450*/  LOP3.LUT R90, R180, 0xffff, RZ, 0xc0, !PT ;  /* 0x0000ffffb45a7812 */ /* 0x000fe200078ec0ff */
[--C-:B------:R-:W-:Y:S01]  /*d460*/  HSET2.LE.AND R88, R88, R6.reuse, PT ;  /* 0x0000000658587233 */ /* 0x100fe20003803000 */
[----:B------:R-:W-:Y:S02]  /*d470*/  @!P0 PRMT R135, R217, 0x5410, RZ ;  /* 0x00005410d9878816 */ /* 0x000fe400000000ff */
[----:B------:R-:W-:Y:S02]  /*d480*/  PRMT R5, R140, 0x7632, R5 ;  /* 0x000076328c057816 */ /* 0x000fe40000000005 */
[----:B------:R-:W-:Y:S01]  /*d490*/  LOP3.LUT R83, R88, R83, RZ, 0xc0, !PT ;  /* 0x0000005358537212 */ /* 0x000fe200078ec0ff */
[-C--:B-1----:R-:W-:Y:S01]  /*d4a0*/  HMMA.16816.F32 R8, R72, R76.reuse, R8 ;  /* 0x0000004c4808723c */ /* 0x082fe20000001808 */
[----:B------:R-:W-:Y:S01]  /*d4b0*/  STG.E.U16 [R162.64+0x40], R130 ;  /* 0x00004082a2007986 */ /* 0x000fe2000c101510 */
[----:B------:R-:W-:Y:S01]  /*d4c0*/  SHF.R.U32.HI R88, RZ, 0x10, R178 ;  /* 0x00000010ff587819 */ /* 0x000fe200000116b2 */
[----:B------:R-:W-:Y:S01]  /*d4d0*/  @!P5 HADD2 R212, -R5.H0_H0, -RZ.H0_H0 ;  /* 0xa00000ff05d4d230 */ /* 0x000fe20000000900 */
[----:B------:R-:W-:Y:S01]  /*d4e0*/  ISETP.GE.U32.AND P0, PT, R4, R94, PT ;  /* 0x0000005e0400720c */ /* 0x000fe20003f06070 */
[----:B------:R1:W-:Y:S01]  /*d4f0*/  STG.E.U16 [R162.64+0x42], R135 ;  /* 0x00004287a2007986 */ /* 0x0003e2000c101510 */
[----:B------:R-:W-:Y:S02]  /*d500*/  PRMT R94, R140, 0x5410, R5 ;  /* 0x000054108c5e7816 */ /* 0x000fe40000000005 */
[C---:B------:R-:W-:Y:S01]  /*d510*/  HMMA.16816.F32 R12, R80.reuse, R76, R12 ;  /* 0x0000004c500c723c */ /* 0x040fe2000000180c */
[----:B------:R-:W-:Y:S03]  /*d520*/  STG.E.U16 [R170.64+0x50], R144 ;  /* 0x00005090aa007986 */ /* 0x000fe6000c101510 */
[----:B------:R-:W-:Y:S01]  /*d530*/  @!P5 PRMT R5, R212, 0x5410, RZ ;  /* 0x00005410d405d816 */ /* 0x000fe200000000ff */
[----:B------:R-:W-:Y:S01]  /*d540*/  STG.E.U16 [R170.64+0x52], R101 ;  /* 0x00005265aa007986 */ /* 0x000fe2000c101510 */
[----:B------:R-:W-:Y:S02]  /*d550*/  @!P6 PRMT R140, R213, 0x5410, RZ ;  /* 0x00005410d58ce816 */ /* 0x000fe400000000ff */
[-C--:B------:R-:W-:Y:S01]  /*d560*/  HMMA.16816.F32 R16, R80, R78.reuse, R16 ;  /* 0x0000004e5010723c */ /* 0x080fe20000001810 */
[----:B------:R-:W-:Y:S01]  /*d570*/  STG.E.U16 [R158.64+0x50], R103 ;  /* 0x000050679e007986 */ /* 0x000fe2000c101510 */
[----:B------:R-:W-:Y:S02]  /*d580*/  ISETP.GE.U32.AND P6, PT, R4, R131, PT ;  /* 0x000000830400720c */ /* 0x000fe40003fc6070 */
[----:B------:R-:W-:Y:S01]  /*d590*/  LOP3.LUT R168, R164, 0xffff, RZ, 0xc0, !PT ;  /* 0x0000ffffa4a87812 */ /* 0x000fe200078ec0ff */
[----:B------:R-:W-:Y:S01]  /*d5a0*/  STG.E.U16 [R158.64+0x52], R102 ;  /* 0x000052669e007986 */ /* 0x000fe2000c101510 */
[----:B------:R-:W-:Y:S02]  /*d5b0*/  SHF.R.U32.HI R151, RZ, 0x18, R164 ;  /* 0x00000018ff977819 */ /* 0x000fe400000116a4 */
[C---:B------:R-:W-:Y:S01]  /*d5c0*/  HMMA.16816.F32 R20, R72.reuse, R78, R20 ;  /* 0x0000004e4814723c */ /* 0x040fe20000001814 */
[----:B------:R-:W3:Y:S03]  /*d5d0*/  LDSM.16.MT88.4 R76, [R193+0x6000] ;  /* 0x00600000c14c783b */ /* 0x000ee60000004200 */
[----:B------:R-:W-:Y:S02]  /*d5e0*/  SHF.R.U32.HI R168, RZ, 0x8, R168 ;  /* 0x00000008ffa87819 */ /* 0x000fe400000116a8 */
[--C-:B------:R-:W-:Y:S02]  /*d5f0*/  SHF.R.U32.HI R145, RZ, 0x18, R180.reuse ;  /* 0x00000018ff917819 */ /* 0x100fe400000116b4 */
[-C--:B--2---:R-:W-:Y:S01]  /*d600*/  HMMA.16816.F32 R24, R72, R84.reuse, R24 ;  /* 0x000000544818723c */ /* 0x084fe20000001818 */
[----:B------:R-:W-:Y:S03]  /*d610*/  STG.E.U16 [R160.64+0x4e], R100 ;  /* 0x00004e64a0007986 */ /* 0x000fe6000c101510 */
[----:B------:R-:W-:Y:S01]  /*d620*/  SHF.R.U32.HI R166, RZ, 0x10, R180 ;  /* 0x00000010ffa67819 */ /* 0x000fe200000116b4 */
[----:B------:R-:W-:Y:S01]  /*d630*/  STG.E.U16 [R160.64+0x50], R7 ;  /* 0x00005007a0007986 */ /* 0x000fe2000c101510 */
[----:B-1----:R-:W-:Y:S02]  /*d640*/  IMAD.MOV.U32 R135, RZ, RZ, R0 ;  /* 0x000000ffff877224 */ /* 0x002fe400078e0000 */
[C---:B------:R-:W-:Y:S01]  /*d650*/  HMMA.16816.F32 R28, R80.reuse, R84, R28 ;  /* 0x00000054501c723c */ /* 0x040fe2000000181c */
[----:B------:R-:W-:Y:S03]  /*d660*/  STG.E.U16 [R162.64+0x50], R142 ;  /* 0x0000508ea2007986 */ /* 0x000fe6000c101510 */
[----:B------:R-:W-:Y:S01]  /*d670*/  LOP3.LUT R166, R166, 0xff, RZ, 0xc0, !PT ;  /* 0x000000ffa6a67812 */ /* 0x000fe200078ec0ff */
[----:B------:R1:W-:Y:S03]  /*d680*/  STG.E.U16 [R162.64+0x52], R133 ;  /* 0x00005285a2007986 */ /* 0x0003e6000c101510 */
[-C--:B------:R-:W-:Y:S01]  /*d690*/  HMMA.16816.F32 R32, R80, R86.reuse, R32 ;  /* 0x000000565020723c */ /* 0x080fe20000001820 */
[----:B------:R2:W-:Y:S03]  /*d6a0*/  STG.E.U16 [R170.64+0x62], R5 ;  /* 0x00006205aa007986 */ /* 0x0005e6000c101510 */
[----:B------:R-:W-:Y:S01]  /*d6b0*/  PRMT R145, R166, 0x5410, R145 ;  /* 0x00005410a6917816 */ /* 0x000fe20000000091 */
[----:B------:R-:W-:Y:S01]  /*d6c0*/  STG.E.U16 [R170.64+0x60], R140 ;  /* 0x0000608caa007986 */ /* 0x000fe2000c101510 */
[----:B------:R-:W-:Y:S02]  /*d6d0*/  SHF.R.U32.HI R166, RZ, 0x10, R164 ;  /* 0x00000010ffa67819 */ /* 0x000fe400000116a4 */
[C---:B------:R-:W-:Y:S01]  /*d6e0*/  HMMA.16816.F32 R36, R72.reuse, R86, R36 ;  /* 0x000000564824723c */ /* 0x040fe20000001824 */
[----:B------:R-:W4:Y:S07]  /*d6f0*/  LDSM.16.MT88.4 R84, [R192+0x6000] ;  /* 0x00600000c054783b */ /* 0x000f2e0000004200 */
[-C--:B---3--:R-:W-:Y:S01]  /*d700*/  HMMA.16816.F32 R40, R72, R76.reuse, R40 ;  /* 0x0000004c4828723c */ /* 0x088fe20000001828 */
[----:B-1----:R-:W-:Y:S07]  /*d710*/  IMAD.MOV.U32 R133, RZ, RZ, R2 ;  /* 0x000000ffff857224 */ /* 0x002fee00078e0002 */
[C---:B------:R-:W-:Y:S01]  /*d720*/  HMMA.16816.F32 R44, R80.reuse, R76, R44 ;  /* 0x0000004c502c723c */ /* 0x040fe2000000182c */
[----:B--2---:R-:W-:Y:S06]  /*d730*/  IADD3 R5, R134, -0x1, RZ ;  /* 0xffffffff86057810 */ /* 0x004fec0007ffe0ff */
[----:B------:R-:W-:Y:S01]  /*d740*/  LOP3.LUT R77, R178, 0xffff, RZ, 0xc0, !PT ;  /* 0x0000ffffb24d7812 */ /* 0x000fe200078ec0ff */
[-C--:B------:R-:W-:Y:S01]  /*d750*/  HMMA.16816.F32 R48, R80, R78.reuse, R48 ;  /* 0x0000004e5030723c */ /* 0x080fe20000001830 */
[----:B------:R-:W-:Y:S03]  /*d760*/  LOP3.LUT R76, R181, UR14, R148, 0x96, !PT ;  /* 0x0000000eb54c7c12 */ /* 0x000fe6000f8e9694 */
[----:B------:R-:W-:Y:S02]  /*d770*/  LOP3.LUT R148, R180, 0xff, RZ, 0xc0, !PT ;  /* 0x000000ffb4947812 */ /* 0x000fe400078ec0ff */
[----:B------:R-:W-:Y:S02]  /*d780*/  LOP3.LUT R165, R76, 0xffff, RZ, 0xc0, !PT ;  /* 0x0000ffff4ca57812 */ /* 0x000fe400078ec0ff */
[C---:B------:R-:W-:Y:S01]  /*d790*/  HMMA.16816.F32 R52, R72.reuse, R78, R52 ;  /* 0x0000004e4834723c */ /* 0x040fe20000001834 */
[----:B------:R-:W-:Y:S03]  /*d7a0*/  SHF.R.U32.HI R155, RZ, 0x18, R76 ;  /* 0x00000018ff9b7819 */ /* 0x000fe6000001164c */
[----:B------:R-:W-:Y:S03]  /*d7b0*/  SHF.R.U32.HI R178, RZ, 0x18, R178 ;  /* 0x00000018ffb27819 */ /* 0x000fe600000116b2 */
[----:B------:R-:W-:Y:S01]  /*d7c0*/  SHF.R.U32.HI R78, RZ, 0x8, R77 ;  /* 0x00000008ff4e7819 */ /* 0x000fe2000001164d */
[-C--:B----4-:R-:W-:Y:S01]  /*d7d0*/  HMMA.16816.F32 R56, R72, R84.reuse, R56 ;  /* 0x000000544838723c */ /* 0x090fe20000001838 */
[----:B------:R-:W-:Y:S03]  /*d7e0*/  LOP3.LUT R79, R88, 0xff, RZ, 0xc0, !PT ;  /* 0x000000ff584f7812 */ /* 0x000fe600078ec0ff */
[----:B------:R-:W-:Y:S02]  /*d7f0*/  SHF.R.U32.HI R77, RZ, 0x8, R90 ;  /* 0x00000008ff4d7819 */ /* 0x000fe4000001165a */
[----:B------:R-:W-:Y:S02]  /*d800*/  PRMT R78, R89, 0x5410, R78 ;  /* 0x00005410594e7816 */ /* 0x000fe4000000004e */
[C---:B------:R-:W-:Y:S01]  /*d810*/  HMMA.16816.F32 R60, R80.reuse, R84, R60 ;  /* 0x00000054503c723c */ /* 0x040fe2000000183c */
[----:B------:R-:W1:Y:S03]  /*d820*/  LDSM.16.MT88.4 R88, [R196+0x6800] ;  /* 0x00680000c458783b */ /* 0x000e660000004200 */
[----:B------:R-:W-:Y:S01]  /*d830*/  PRMT R148, R148, 0x5410, R77 ;  /* 0x0000541094947816 */ /* 0x000fe2000000004d */
[--C-:B------:R-:W-:Y:S01]  /*d840*/  HSET2.LE.AND R78, R78, R6.reuse, PT ;  /* 0x000000064e4e7233 */ /* 0x100fe20003803000 */
[----:B------:R-:W-:Y:S02]  /*d850*/  LOP3.LUT R77, R164, 0xff, RZ, 0xc0, !PT ;  /* 0x000000ffa44d7812 */ /* 0x000fe400078ec0ff */
[-C--:B------:R-:W-:Y:S01]  /*d860*/  HMMA.16816.F32 R64, R80, R86.reuse, R64 ;  /* 0x000000565040723c */ /* 0x080fe20000001840 */
[----:B------:R-:W-:Y:S03]  /*d870*/  LOP3.LUT R164, R166, 0xff, RZ, 0xc0, !PT ;  /* 0x000000ffa6a47812 */ /* 0x000fe600078ec0ff */
[----:B------:R-:W-:Y:S02]  /*d880*/  SHF.R.U32.HI R84, RZ, 0x10, R76 ;  /* 0x00000010ff547819 */ /* 0x000fe4000001164c */
[----:B------:R-:W-:Y:S01]  /*d890*/  PRMT R77, R77, 0x5410, R168 ;  /* 0x000054104d4d7816 */ /* 0x000fe200000000a8 */
[--C-:B------:R-:W-:Y:S01]  /*d8a0*/  HSET2.LE.AND R82, R148, R6.reuse, PT ;  /* 0x0000000694527233 */ /* 0x100fe20003803000 */
[----:B------:R-:W-:Y:S01]  /*d8b0*/  HMMA.16816.F32 R68, R72, R86, R68 ;  /* 0x000000564844723c */ /* 0x000fe20000001844 */
[----:B------:R-:W-:Y:S01]  /*d8c0*/  PRMT R151, R164, 0x5410, R151 ;  /* 0x00005410a4977816 */ /* 0x000fe20000000097 */
[----:B------:R-:W2:Y:S02]  /*d8d0*/  LDSM.16.MT88.4 R72, [R194+0x6800] ;  /* 0x00680000c248783b */ /* 0x000ea40000004200 */
[----:B------:R-:W-:Y:S01]  /*d8e0*/  PRMT R79, R79, 0x5410, R178 ;  /* 0x000054104f4f7816 */ /* 0x000fe200000000b2 */
[--C-:B------:R-:W-:Y:S01]  /*d8f0*/  HSET2.LE.AND R83, R145, R6.reuse, PT ;  /* 0x0000000691537233 */ /* 0x100fe20003803000 */
[----:B------:R-:W-:Y:S02]  /*d900*/  LOP3.LUT R85, R76, 0xff, RZ, 0xc0, !PT ;  /* 0x000000ff4c557812 */ /* 0x000fe400078ec0ff */
[----:B------:R-:W-:Y:S01]  /*d910*/  SHF.R.U32.HI R76, RZ, 0x8, R165 ;  /* 0x00000008ff4c7819 */ /* 0x000fe200000116a5 */
[--C-:B------:R-:W-:Y:S03]  /*d920*/  HSET2.LE.AND R79, R79, R6.reuse, PT ;  /* 0x000000064f4f7233 */ /* 0x100fe60003803000 */
[----:B------:R-:W-:Y:S02]  /*d930*/  LOP3.LUT R84, R84, 0xff, RZ, 0xc0, !PT ;  /* 0x000000ff54547812 */ /* 0x000fe400078ec0ff */
[----:B------:R-:W-:Y:S01]  /*d940*/  PRMT R85, R85, 0x5410, R76 ;  /* 0x0000541055557816 */ /* 0x000fe2000000004c */
[--C-:B------:R-:W-:Y:S01]  /*d950*/  HSET2.LE.AND R76, R77, R6.reuse, PT ;  /* 0x000000064d4c7233 */ /* 0x100fe20003803000 */
[----:B------:R-:W-:Y:S01]  /*d960*/  PRMT R84, R84, 0x5410, R155 ;  /* 0x0000541054547816 */ /* 0x000fe2000000009b */
[--C-:B------:R-:W-:Y:S01]  /*d970*/  HSET2.LE.AND R77, R151, R6.reuse, PT ;  /* 0x00000006974d7233 */ /* 0x100fe20003803000 */
[----:B------:R-:W-:Y:S01]  /*d980*/  LOP3.LUT R78, R78, R121, RZ, 0xc0, !PT ;  /* 0x000000794e4e7212 */ /* 0x000fe200078ec0ff */
[--C-:B------:R-:W-:Y:S01]  /*d990*/  HSET2.LE.AND R80, R85, R6.reuse, PT ;  /* 0x0000000655507233 */ /* 0x100fe20003803000 */
[----:B------:R-:W-:Y:S01]  /*d9a0*/  LOP3.LUT R76, R76, R123, RZ, 0xc0, !PT ;  /* 0x0000007b4c4c7212 */ /* 0x000fe200078ec0ff */
[--C-:B------:R-:W-:Y:S01]  /*d9b0*/  HSET2.LE.AND R81, R84, R6.reuse, PT ;  /* 0x0000000654517233 */ /* 0x100fe20003803000 */
[----:B------:R-:W-:Y:S01]  /*d9c0*/  LOP3.LUT R77, R77, R122, RZ, 0xc0, !PT ;  /* 0x0000007a4d4d7212 */ /* 0x000fe200078ec0ff */
[----:B------:R-:W-:Y:S01]  /*d9d0*/  MUFU.EX2 R155, R138 ;  /* 0x0000008a009b7308 */ /* 0x000fe20000000800 */
[----:B------:R-:W-:Y:S02]  /*d9e0*/  LOP3.LUT R79, R79, R120, RZ, 0xc0, !PT ;  /* 0x000000784f4f7212 */ /* 0x000fe400078ec0ff */
[----:B------:R-:W-:Y:S02]  /*d9f0*/  IADD3 R84, R141, 0x1, RZ ;  /* 0x000000018d547810 */ /* 0x000fe40007ffe0ff */
[----:B------:R-:W-:Y:S02]  /*da00*/  LOP3.LUT R80, R80, R119, RZ, 0xc0, !PT ;  /* 0x0000007750507212 */ /* 0x000fe400078ec0ff */
[----:B------:R-:W-:Y:S01]  /*da10*/  LOP3.LUT R84, R175, UR19, R84, 0x96, !PT ;  /* 0x00000013af547c12 */ /* 0x000fe2000f8e9654 */
[-C--:B-1----:R-:W-:Y:S01]  /*da20*/  HMMA.16816.F32 R8, R76, R88.reuse, R8 ;  /* 0x000000584c08723c */ /* 0x082fe20000001808 */
[----:B------:R-:W-:Y:S02]  /*da30*/  LOP3.LUT R81, R81, R118, RZ, 0xc0, !PT ;  /* 0x0000007651517212 */ /* 0x000fe400078ec0ff */
[----:B------:R-:W-:Y:S01]  /*da40*/  LOP3.LUT R82, R82, R117, RZ, 0xc0, !PT ;  /* 0x0000007552527212 */ /* 0x000fe200078ec0ff */
[----:B------:R-:W-:Y:S01]  /*da50*/  IMAD.WIDE.U32 R122, R84, -0x326172a9, RZ ;  /* 0xcd9e8d57547a7825 */ /* 0x000fe200078e00ff */
[----:B------:R-:W-:Y:S04]  /*da60*/  LOP3.LUT R83, R83, R116, RZ, 0xc0, !PT ;  /* 0x0000007453537212 */ /* 0x000fe800078ec0ff */
[C---:B------:R-:W-:Y:S03]  /*da70*/  LOP3.LUT R84, R123.reuse, UR13, R172, 0x96, !PT ;  /* 0x0000000d7b547c12 */ /* 0x040fe6000f8e96ac */
[C---:B------:R-:W-:Y:S01]  /*da80*/  HMMA.16816.F32 R12, R80.reuse, R88, R12 ;  /* 0x00000058500c723c */ /* 0x040fe2000000180c */
[----:B------:R-:W-:Y:S01]  /*da90*/  LOP3.LUT R85, R123, UR13, R182, 0x96, !PT ;  /* 0x0000000d7b557c12 */ /* 0x000fe2000f8e96b6 */
[----:B------:R-:W-:Y:S01]  /*daa0*/  IMAD.WIDE.U32 R164, R84, -0x2daee0ad, RZ ;  /* 0xd2511f5354a47825 */ /* 0x000fe200078e00ff */
[--C-:B------:R-:W-:Y:S02]  /*dab0*/  LOP3.LUT R166, R157, UR11, R122.reuse, 0x96, !PT ;  /* 0x0000000b9da67c12 */ /* 0x100fe4000f8e967a */
[----:B------:R-:W-:Y:S01]  /*dac0*/  LOP3.LUT R122, R153, UR11, R122, 0x96, !PT ;  /* 0x0000000b997a7c12 */ /* 0x000fe2000f8e967a */
[----:B------:R-:W-:Y:S01]  /*dad0*/  IMAD.WIDE.U32 R116, R85, -0x2daee0ad, RZ ;  /* 0xd2511f5355747825 */ /* 0x000fe200078e00ff */
[----:B------:R-:W-:Y:S01]  /*dae0*/  LOP3.LUT R84, R165, UR10, R186, 0x96, !PT ;  /* 0x0000000aa5547c12 */ /* 0x000fe2000f8e96ba */
[-C--:B------:R-:W-:Y:S04]  /*daf0*/  HMMA.16816.F32 R16, R80, R90.reuse, R16 ;  /* 0x0000005a5010723c */ /* 0x080fe80000001810 */
[----:B------:R-:W-:Y:S01]  /*db00*/  IMAD.WIDE.U32 R166, R166, -0x2daee0ad, RZ ;  /* 0xd2511f53a6a67825 */ /* 0x000fe200078e00ff */
[----:B------:R-:W-:Y:S03]  /*db10*/  LOP3.LUT R88, R117, UR10, R184, 0x96, !PT ;  /* 0x0000000a75587c12 */ /* 0x000fe6000f8e96b8 */
[C---:B------:R-:W-:Y:S01]  /*db20*/  HMMA.16816.F32 R20, R76.reuse, R90, R20 ;  /* 0x0000005a4c14723c */ /* 0x040fe20000001814 */
[----:B------:R-:W-:Y:S02]  /*db30*/  IMAD.WIDE.U32 R118, R84, -0x326172a9, RZ ;  /* 0xcd9e8d5754767825 */ /* 0x000fe400078e00ff */
[----:B------:R-:W1:Y:S01]  /*db40*/  LDSM.16.MT88.4 R84, [R193+0x6800] ;  /* 0x00680000c154783b */ /* 0x000e620000004200 */
[----:B------:R-:W-:Y:S01]  /*db50*/  LOP3.LUT R164, R167, UR8, R164, 0x96, !PT ;  /* 0x00000008a7a47c12 */ /* 0x000fe2000f8e96a4 */
[----:B------:R-:W-:Y:S01]  /*db60*/  IMAD.WIDE.U32 R122, R122, -0x2daee0ad, RZ ;  /* 0xd2511f537a7a7825 */ /* 0x000fe200078e00ff */
[----:B------:R-:W-:Y:S02]  /*db70*/  LOP3.LUT R156, R119, UR9, R156, 0x96, !PT ;  /* 0x00000009779c7c12 */ /* 0x000fe4000f8e969c */
[-C--:B--2---:R-:W-:Y:S01]  /*db80*/  HMMA.16816.F32 R24, R76, R72.reuse, R24 ;  /* 0x000000484c18723c */ /* 0x084fe20000001818 */
[----:B------:R-:W-:Y:S03]  /*db90*/  IMAD.WIDE.U32 R164, R164, -0x326172a9, RZ ;  /* 0xcd9e8d57a4a47825 */ /* 0x000fe600078e00ff */
[----:B------:R-:W-:Y:S01]  /*dba0*/  LOP3.LUT R116, R123, UR8, R116, 0x96, !PT ;  /* 0x000000087b747c12 */ /* 0x000fe2000f8e9674 */
[----:B------:R-:W-:Y:S01]  /*dbb0*/  IMAD.WIDE.U32 R88, R88, -0x326172a9, RZ ;  /* 0xcd9e8d5758587825 */ /* 0x000fe200078e00ff */
[----:B------:R-:W-:Y:S02]  /*dbc0*/  LOP3.LUT R118, R165, UR7, R118, 0x96, !PT ;  /* 0x00000007a5767c12 */ /* 0x000fe4000f8e9676 */
[C---:B------:R-:W-:Y:S01]  /*dbd0*/  HMMA.16816.F32 R28, R80.reuse, R72, R28 ;  /* 0x00000048501c723c */ /* 0x040fe2000000181c */
[----:B------:R-:W-:Y:S03]  /*dbe0*/  IMAD.WIDE.U32 R116, R116, -0x326172a9, RZ ;  /* 0xcd9e8d5774747825 */ /* 0x000fe600078e00ff */
[----:B------:R-:W-:Y:S01]  /*dbf0*/  LOP3.LUT R152, R89, UR9, R152, 0x96, !PT ;  /* 0x0000000959987c12 */ /* 0x000fe2000f8e9698 */
[----:B------:R-:W-:Y:S01]  /*dc00*/  IMAD.WIDE.U32 R118, R118, -0x2daee0ad, RZ ;  /* 0xd2511f5376767825 */ /* 0x000fe200078e00ff */
[----:B------:R-:W-:Y:S02]  /*dc10*/  LOP3.LUT R120, R117, UR7, R88, 0x96, !PT ;  /* 0x0000000775787c12 */ /* 0x000fe4000f8e9658 */
[-C--:B------:R-:W-:Y:S01]  /*dc20*/  HMMA.16816.F32 R32, R80, R74.reuse, R32 ;  /* 0x0000004a5020723c */ /* 0x080fe20000001820 */
[----:B------:R-:W-:Y:S04]  /*dc30*/  IMAD.WIDE.U32 R156, R156, -0x2daee0ad, RZ ;  /* 0xd2511f539c9c7825 */ /* 0x000fe800078e00ff */
[----:B------:R-:W-:Y:S01]  /*dc40*/  IMAD.WIDE.U32 R120, R120, -0x2daee0ad, RZ ;  /* 0xd2511f5378787825 */ /* 0x000fe200078e00ff */
[----:B------:R-:W-:Y:S02]  /*dc50*/  LOP3.LUT R89, R157, UR6, R166, 0x96, !PT ;  /* 0x000000069d597c12 */ /* 0x000fe4000f8e96a6 */
[C---:B------:R-:W-:Y:S01]  /*dc60*/  HMMA.16816.F32 R36, R76.reuse, R74, R36 ;  /* 0x0000004a4c24723c */ /* 0x040fe20000001824 */
[----:B------:R-:W-:Y:S03]  /*dc70*/  LOP3.LUT R88, R119, UR4, R156, 0x96, !PT ;  /* 0x0000000477587c12 */ /* 0x000fe6000f8e969c */
[----:B------:R-:W-:Y:S04]  /*dc80*/  IMAD.WIDE.U32 R90, R152, -0x2daee0ad, RZ ;  /* 0xd2511f53985a7825 */ /* 0x000fe800078e00ff */
[----:B------:R-:W-:Y:S01]  /*dc90*/  IMAD.WIDE.U32 R72, R88, -0x326172a9, RZ ;  /* 0xcd9e8d5758487825 */ /* 0x000fe200078e00ff */
[----:B------:R-:W-:Y:S01]  /*dca0*/  LOP3.LUT R156, R121, UR4, R90, 0x96, !PT ;  /* 0x00000004799c7c12 */ /* 0x000fe2000f8e965a */
[-C--:B-1----:R-:W-:Y:S02]  /*dcb0*/  HMMA.16816.F32 R40, R76, R84.reuse, R40 ;  /* 0x000000544c28723c */ /* 0x082fe40000001828 */
[----:B------:R-:W-:Y:S01]  /*dcc0*/  IMAD.WIDE.U32 R152, R89, -0x326172a9, RZ ;  /* 0xcd9e8d5759987825 */ /* 0x000fe200078e00ff */
[----:B------:R-:W-:Y:S02]  /*dcd0*/  LOP3.LUT R148, R72, 0xffff, RZ, 0xc0, !PT ;  /* 0x0000ffff48947812 */ /* 0x000fe400078ec0ff */
[----:B------:R-:W-:Y:S01]  /*dce0*/  SHF.R.U32.HI R151, RZ, 0x10, R72 ;  /* 0x00000010ff977819 */ /* 0x000fe20000011648 */
[----:B------:R-:W-:Y:S01]  /*dcf0*/  IMAD.WIDE.U32 R156, R156, -0x326172a9, RZ ;  /* 0xcd9e8d579c9c7825 */ /* 0x000fe200078e00ff */
[----:B------:R-:W-:Y:S01]  /*dd00*/  LOP3.LUT R119, R73, UR15, R152, 0x96, !PT ;  /* 0x0000000f49777c12 */ /* 0x000fe2000f8e9698 */
[C---:B------:R-:W-:Y:S01]  /*dd10*/  HMMA.16816.F32 R44, R80.reuse, R84, R44 ;  /* 0x00000054502c723c */ /* 0x040fe2000000182c */
[----:B------:R-:W-:Y:S03]  /*dd20*/  LOP3.LUT R117, R72, 0xff, RZ, 0xc0, !PT ;  /* 0x000000ff48757812 */ /* 0x000fe600078ec0ff */
[----:B------:R-:W-:Y:S02]  /*dd30*/  SHF.R.U32.HI R121, RZ, 0x18, R72 ;  /* 0x00000018ff797819 */ /* 0x000fe40000011648 */
[----:B------:R-:W1:Y:S01]  /*dd40*/  LDSM.16.MT88.4 R72, [R192+0x6800] ;  /* 0x00680000c048783b */ /* 0x000e620000004200 */
[----:B------:R-:W-:Y:S01]  /*dd50*/  LOP3.LUT R90, R91, UR6, R122, 0x96, !PT ;  /* 0x000000065b5a7c12 */ /* 0x000fe2000f8e967a */
[-C--:B------:R-:W-:Y:S01]  /*dd60*/  HMMA.16816.F32 R48, R80, R86.reuse, R48 ;  /* 0x000000565030723c */ /* 0x080fe20000001830 */
[----:B------:R-:W-:Y:S03]  /*dd70*/  LOP3.LUT R152, R156, 0xffff, RZ, 0xc0, !PT ;  /* 0x0000ffff9c987812 */ /* 0x000fe600078ec0ff */
[----:B------:R-:W-:Y:S01]  /*dd80*/  IMAD.WIDE.U32 R90, R90, -0x326172a9, RZ ;  /* 0xcd9e8d575a5a7825 */ /* 0x000fe200078e00ff */
[----:B------:R-:W-:Y:S02]  /*dd90*/  LOP3.LUT R145, R156, 0xff, RZ, 0xc0, !PT ;  /* 0x000000ff9c917812 */ /* 0x000fe400078ec0ff */
[--C-:B------:R-:W-:Y:S01]  /*dda0*/  SHF.R.U32.HI R141, RZ, 0x10, R156.reuse ;  /* 0x00000010ff8d7819 */ /* 0x100fe2000001169c */
[C---:B------:R-:W-:Y:S01]  /*ddb0*/  HMMA.16816.F32 R52, R76.reuse, R86, R52 ;  /* 0x000000564c34723c */ /* 0x040fe20000001834 */
[----:B------:R-:W-:Y:S03]  /*ddc0*/  IMAD.WIDE.U32 R122, R127, -0x2daee0ad, RZ ;  /* 0xd2511f537f7a7825 */ /* 0x000fe600078e00ff */
[----:B------:R-:W-:Y:S02]  /*ddd0*/  SHF.R.U32.HI R88, RZ, 0x18, R156 ;  /* 0x00000018ff587819 */ /* 0x000fe4000001169c */
[----:B------:R-:W-:Y:S02]  /*dde0*/  SHF.R.U32.HI R152, RZ, 0x8, R152 ;  /* 0x00000008ff987819 */ /* 0x000fe40000011698 */
[----:B------:R-:W-:Y:S04]  /*ddf0*/  SHF.R.U32.HI R156, RZ, 0x8, R148 ;  /* 0x00000008ff9c7819 */ /* 0x000fe80000011694 */
[----:B------:R-:W-:Y:S02]  /*de00*/  LOP3.LUT R84, R119, 0xffff, RZ, 0xc0, !PT ;  /* 0x0000ffff77547812 */ /* 0x000fe400078ec0ff */
[----:B------:R-:W-:Y:S02]  /*de10*/  LOP3.LUT R176, R123, UR14, R176, 0x96, !PT ;  /* 0x0000000e7bb07c12 */ /* 0x000fe4000f8e96b0 */
[----:B------:R-:W-:Y:S02]  /*de20*/  SHF.R.U32.HI R84, RZ, 0x8, R84 ;  /* 0x00000008ff547819 */ /* 0x000fe40000011654 */
[----:B------:R-:W-:Y:S02]  /*de30*/  LOP3.LUT R127, R157, UR15, R90, 0x96, !PT ;  /* 0x0000000f9d7f7c12 */ /* 0x000fe4000f8e965a */
[----:B------:R-:W-:Y:S01]  /*de40*/  PRMT R90, R117, 0x5410, R156 ;  /* 0x00005410755a7816 */ /* 0x000fe2000000009c */
[----:B------:R-:W-:Y:S01]  /*de50*/  MUFU.EX2 R157, R139 ;  /* 0x0000008b009d7308 */ /* 0x000fe20000000800 */
[----:B------:R-:W-:Y:S02]  /*de60*/  PRMT R117, R145, 0x5410, R152 ;  /* 0x0000541091757816 */ /* 0x000fe40000000098 */
[----:B------:R-:W-:Y:S01]  /*de70*/  LOP3.LUT R145, R119, 0xff, RZ, 0xc0, !PT ;  /* 0x000000ff77917812 */ /* 0x000fe200078ec0ff */
[--C-:B------:R-:W-:Y:S01]  /*de80*/  HSET2.LE.AND R90, R90, R6.reuse, PT ;  /* 0x000000065a5a7233 */ /* 0x100fe20003803000 */
[----:B------:R-:W-:Y:S02]  /*de90*/  LOP3.LUT R85, R141, 0xff, RZ, 0xc0, !PT ;  /* 0x000000ff8d557812 */ /* 0x000fe400078ec0ff */
[----:B------:R-:W-:Y:S01]  /*dea0*/  PRMT R141, R146, 0x7632, R141 ;  /* 0x00007632928d7816 */ /* 0x000fe2000000008d */
[-C--:B-1----:R-:W-:Y:S01]  /*deb0*/  HMMA.16816.F32 R56, R76, R72.reuse, R56 ;  /* 0x000000484c38723c */ /* 0x082fe20000001838 */
[----:B------:R-:W-:Y:S02]  /*dec0*/  PRMT R145, R145, 0x5410, R84 ;  /* 0x0000541091917816 */ /* 0x000fe40000000054 */
[----:B------:R-:W-:Y:S01]  /*ded0*/  LOP3.LUT R84, R176, 0xff, RZ, 0xc0, !PT ;  /* 0x000000ffb0547812 */ /* 0x000fe200078ec0ff */
[----:B------:R-:W-:Y:S01]  /*dee0*/  @!P3 HADD2 R207, -R141.H0_H0, -RZ.H0_H0 ;  /* 0xa00000ff8dcfb230 */ /* 0x000fe20000000900 */
[----:B------:R-:W-:Y:S02]  /*def0*/  PRMT R115, R85, 0x5410, R88 ;  /* 0x0000541055737816 */ /* 0x000fe40000000058 */
[----:B------:R-:W-:Y:S01]  /*df00*/  PRMT R88, R146, 0x5410, R141 ;  /* 0x0000541092587816 */ /* 0x000fe2000000008d */
[C---:B------:R-:W-:Y:S01]  /*df10*/  HMMA.16816.F32 R60, R80.reuse, R72, R60 ;  /* 0x00000048503c723c */ /* 0x040fe2000000183c */
[----:B------:R-:W-:Y:S02]  /*df20*/  @!P4 PRMT R146, R204, 0x5410, RZ ;  /* 0x00005410cc92c816 */ /* 0x000fe400000000ff */
[----:B------:R-:W-:Y:S02]  /*df30*/  ISETP.GE.U32.AND P4, PT, R4, R84, PT ;  /* 0x000000540400720c */ /* 0x000fe40003f86070 */
[----:B------:R-:W1:Y:S01]  /*df40*/  LDSM.16.MT88.4 R84, [R196+0x7000] ;  /* 0x00700000c454783b */ /* 0x000e620000004200 */
[----:B------:R-:W-:Y:S01]  /*df50*/  LOP3.LUT R148, R151, 0xff, RZ, 0xc0, !PT ;  /* 0x000000ff97947812 */ /* 0x000fe200078ec0ff */
[--C-:B------:R-:W-:Y:S01]  /*df60*/  HSET2.LE.AND R72, R145, R6.reuse, PT ;  /* 0x0000000691487233 */ /* 0x100fe20003803000 */
[-C--:B------:R-:W-:Y:S01]  /*df70*/  HMMA.16816.F32 R64, R80, R74.reuse, R64 ;  /* 0x0000004a5040723c */ /* 0x080fe20000001840 */
[--C-:B------:R-:W-:Y:S03]  /*df80*/  SHF.R.U32.HI R151, RZ, 0x10, R119.reuse ;  /* 0x00000010ff977819 */ /* 0x100fe60000011677 */
[----:B------:R-:W-:Y:S01]  /*df90*/  SHF.R.U32.HI R119, RZ, 0x18, R119 ;  /* 0x00000018ff777819 */ /* 0x000fe20000011677 */
[----:B------:R-:W-:Y:S01]  /*dfa0*/  STG.E.U16 [R158.64+0x60], R146 ;  /* 0x000060929e007986 */ /* 0x000fe2000c101510 */
[----:B------:R-:W-:Y:S02]  /*dfb0*/  LOP3.LUT R156, R151, 0xff, RZ, 0xc0, !PT ;  /* 0x000000ff979c7812 */ /* 0x000fe400078ec0ff */
[----:B------:R-:W-:Y:S01]  /*dfc0*/  HMMA.16816.F32 R68, R76, R74, R68 ;  /* 0x0000004a4c44723c */ /* 0x000fe20000001844 */
[----:B------:R-:W-:Y:S01]  /*dfd0*/  PRMT R121, R148, 0x5410, R121 ;  /* 0x0000541094797816 */ /* 0x000fe20000000079 */
[----:B------:R-:W2:Y:S02]  /*dfe0*/  LDSM.16.MT88.4 R76, [R194+0x7000] ;  /* 0x00700000c24c783b */ /* 0x000ea40000004200 */
[----:B------:R-:W-:Y:S01]  /*dff0*/  PRMT R119, R156, 0x5410, R119 ;  /* 0x000054109c777816 */ /* 0x000fe20000000077 */
[----:B------:R-:W-:Y:S01]  /*e000*/  @!P4 HADD2 R215, -R143.H0_H0, -RZ.H0_H0 ;  /* 0xa00000ff8fd7c230 */ /* 0x000fe20000000900 */
[C---:B------:R-:W-:Y:S01]  /*e010*/  LOP3.LUT R152, R127.reuse, 0xffff, RZ, 0xc0, !PT ;  /* 0x0000ffff7f987812 */ /* 0x040fe200078ec0ff */
[--C-:B------:R-:W-:Y:S01]  /*e020*/  HSET2.LE.AND R73, R121, R6.reuse, PT ;  /* 0x0000000679497233 */ /* 0x100fe20003803000 */
[--C-:B------:R-:W-:Y:S01]  /*e030*/  SHF.R.U32.HI R148, RZ, 0x10, R127.reuse ;  /* 0x00000010ff947819 */ /* 0x100fe2000001167f */
[--C-:B------:R-:W-:Y:S01]  /*e040*/  HSET2.LE.AND R81, R119, R6.reuse, PT ;  /* 0x0000000677517233 */ /* 0x100fe20003803000 */
[----:B------:R-:W3:Y:S02]  /*e050*/  MUFU.EX2 R156, R149 ;  /* 0x00000095009c7308 */ /* 0x000ee40000000800 */
[----:B------:R-:W-:Y:S01]  /*e060*/  LOP3.LUT R114, R127, 0xff, RZ, 0xc0, !PT ;  /* 0x000000ff7f727812 */ /* 0x000fe200078ec0ff */
[--C-:B------:R-:W-:Y:S01]  /*e070*/  HSET2.LE.AND R75, R117, R6.reuse, PT ;  /* 0x00000006754b7233 */ /* 0x100fe20003803000 */
[----:B------:R-:W-:Y:S02]  /*e080*/  SHF.R.U32.HI R151, RZ, 0x18, R127 ;  /* 0x00000018ff977819 */ /* 0x000fe4000001167f */
[----:B------:R-:W-:Y:S02]  /*e090*/  SHF.R.U32.HI R127, RZ, 0x8, R152 ;  /* 0x00000008ff7f7819 */ /* 0x000fe40000011698 */
[----:B------:R-:W-:Y:S02]  /*e0a0*/  LOP3.LUT R148, R148, 0xff, RZ, 0xc0, !PT ;  /* 0x000000ff94947812 */ /* 0x000fe400078ec0ff */
[----:B------:R-:W-:Y:S02]  /*e0b0*/  PRMT R127, R114, 0x5410, R127 ;  /* 0x00005410727f7816 */ /* 0x000fe4000000007f */
[--C-:B------:R-:W-:Y:S02]  /*e0c0*/  PRMT R114, R148, 0x5410, R151.reuse ;  /* 0x0000541094727816 */ /* 0x100fe40000000097 */
[----:B------:R-:W-:Y:S01]  /*e0d0*/  LOP3.LUT R82, R90, R113, RZ, 0xc0, !PT ;  /* 0x000000715a527212 */ /* 0x000fe200078ec0ff */
[--C-:B------:R-:W-:Y:S01]  /*e0e0*/  HSET2.LE.AND R90, R115, R6.reuse, PT ;  /* 0x00000006735a7233 */ /* 0x100fe20003803000 */
[----:B------:R-:W-:Y:S01]  /*e0f0*/  LOP3.LUT R83, R73, R112, RZ, 0xc0, !PT ;  /* 0x0000007049537212 */ /* 0x000fe200078ec0ff */
[--C-:B------:R-:W-:Y:S01]  /*e100*/  HSET2.LE.AND R73, R114, R6.reuse, PT ;  /* 0x0000000672497233 */ /* 0x100fe20003803000 */
[----:B------:R-:W-:Y:S01]  /*e110*/  LOP3.LUT R80, R72, R111, RZ, 0xc0, !PT ;  /* 0x0000006f48507212 */ /* 0x000fe200078ec0ff */
[--C-:B------:R-:W-:Y:S01]  /*e120*/  HSET2.LE.AND R72, R127, R6.reuse, PT ;  /* 0x000000067f487233 */ /* 0x100fe20003803000 */
[----:B------:R-:W-:Y:S02]  /*e130*/  LOP3.LUT R81, R81, R110, RZ, 0xc0, !PT ;  /* 0x0000006e51517212 */ /* 0x000fe400078ec0ff */
[----:B------:R-:W-:Y:S02]  /*e140*/  LOP3.LUT R91, R91, UR5, R116, 0x96, !PT ;  /* 0x000000055b5b7c12 */ /* 0x000fe4000f8e9674 */
[----:B------:R-:W-:Y:S01]  /*e150*/  @!P3 PRMT R141, R207, 0x5410, RZ ;  /* 0x00005410cf8db816 */ /* 0x000fe200000000ff */
[----:B---3--:R-:W-:Y:S01]  /*e160*/  FADD.FTZ R166, R156, R124 ;  /* 0x0000007c9ca67221 */ /* 0x008fe20000010000 */
[----:B------:R-:W-:Y:S01]  /*e170*/  LOP3.LUT R72, R72, R109, RZ, 0xc0, !PT ;  /* 0x0000006d48487212 */ /* 0x000fe200078ec0ff */
[-C--:B-1----:R-:W-:Y:S01]  /*e180*/  HMMA.16816.F32 R8, R80, R84.reuse, R8 ;  /* 0x000000545008723c */ /* 0x082fe20000001808 */
[----:B------:R-:W-:Y:S01]  /*e190*/  LOP3.LUT R73, R73, R108, RZ, 0xc0, !PT ;  /* 0x0000006c49497212 */ /* 0x000fe200078ec0ff */
[----:B------:R-:W-:Y:S01]  /*e1a0*/  STG.E.U16 [R158.64+0x62], R141 ;  /* 0x0000628d9e007986 */ /* 0x000fe2000c101510 */
[----:B------:R-:W-:Y:S01]  /*e1b0*/  LOP3.LUT R74, R75, R106, RZ, 0xc0, !PT ;  /* 0x0000006a4b4a7212 */ /* 0x000fe200078ec0ff */
[----:B------:R-:W-:Y:S01]  /*e1c0*/  FADD.FTZ R7, R157, R166 ;  /* 0x000000a69d077221 */ /* 0x000fe20000010000 */
[----:B------:R-:W-:Y:S01]  /*e1d0*/  LOP3.LUT R75, R90, R105, RZ, 0xc0, !PT ;  /* 0x000000695a4b7212 */ /* 0x000fe200078ec0ff */
[----:B------:R-:W-:Y:S01]  /*e1e0*/  IMAD.WIDE.U32 R112, R91, -0x2daee0ad, RZ ;  /* 0xd2511f535b707825 */ /* 0x000fe200078e00ff */
[----:B------:R-:W-:Y:S02]  /*e1f0*/  LOP3.LUT R89, R153, UR5, R164, 0x96, !PT ;  /* 0x0000000599597c12 */ /* 0x000fe4000f8e96a4 */
[----:B------:R-:W-:Y:S03]  /*e200*/  STL [R1+0xac], R7 ;  /* 0x0000ac0701007387 */ /* 0x000fe60000100800 */
[C---:B------:R-:W-:Y:S01]  /*e210*/  HMMA.16816.F32 R12, R72.reuse, R84, R12 ;  /* 0x00000054480c723c */ /* 0x040fe2000000180c */
[----:B------:R-:W-:Y:S01]  /*e220*/  FADD.FTZ R164, R147, R126 ;  /* 0x0000007e93a47221 */ /* 0x000fe20000010000 */
[--C-:B------:R-:W-:Y:S02]  /*e230*/  SHF.R.U32.HI R110, RZ, 0x10, R112.reuse ;  /* 0x00000010ff6e7819 */ /* 0x100fe40000011670 */
[----:B------:R-:W-:Y:S02]  /*e240*/  SHF.R.U32.HI R107, RZ, 0x18, R112 ;  /* 0x00000018ff6b7819 */ /* 0x000fe40000011670 */
[----:B------:R-:W-:Y:S02]  /*e250*/  LOP3.LUT R110, R110, 0xff, RZ, 0xc0, !PT ;  /* 0x000000ff6e6e7812 */ /* 0x000fe400078ec0ff */
[-C--:B------:R-:W-:Y:S01]  /*e260*/  HMMA.16816.F32 R16, R72, R86.reuse, R16 ;  /* 0x000000564810723c */ /* 0x080fe20000001810 */
[----:B------:R-:W-:Y:S03]  /*e270*/  PRMT R151, R154, 0x7632, R151 ;  /* 0x000076329a977816 */ /* 0x000fe60000000097 */
[----:B------:R-:W-:Y:S02]  /*e280*/  PRMT R107, R110, 0x5410, R107 ;  /* 0x000054106e6b7816 */ /* 0x000fe4000000006b */
[----:B------:R-:W-:Y:S02]  /*e290*/  PRMT R148, R143, 0x7632, R148 ;  /* 0x000076328f947816 */ /* 0x000fe40000000094 */
[C---:B------:R-:W-:Y:S01]  /*e2a0*/  HMMA.16816.F32 R20, R80.reuse, R86, R20 ;  /* 0x000000565014723c */ /* 0x040fe20000001814 */
[----:B------:R-:W1:Y:S03]  /*e2b0*/  LDSM.16.MT88.4 R84, [R193+0x7000] ;  /* 0x00700000c154783b */ /* 0x000e660000004200 */
[--C-:B------:R-:W-:Y:S01]  /*e2c0*/  HSET2.LE.AND R107, R107, R6.reuse, PT ;  /* 0x000000066b6b7233 */ /* 0x100fe20003803000 */
[----:B------:R-:W-:Y:S02]  /*e2d0*/  F2FP.PACK_AB R156, R157, R156 ;  /* 0x0000009c9d9c723e */ /* 0x000fe400000000ff */
[----:B------:R-:W-:Y:S01]  /*e2e0*/  PRMT R104, R143, 0x5410, R148 ;  /* 0x000054108f687816 */ /* 0x000fe20000000094 */
[-C--:B--2---:R-:W-:Y:S01]  /*e2f0*/  HMMA.16816.F32 R24, R80, R76.reuse, R24 ;  /* 0x0000004c5018723c */ /* 0x084fe20000001818 */
[----:B------:R-:W-:Y:S03]  /*e300*/  @!P4 PRMT R143, R215, 0x5410, RZ ;  /* 0x00005410d78fc816 */ /* 0x000fe600000000ff */
[C---:B------:R-:W-:Y:S02]  /*e310*/  PRMT R145, R150.reuse, 0x7632, R145 ;  /* 0x0000763296917816 */ /* 0x040fe40000000091 */
[----:B------:R-:W-:Y:S01]  /*e320*/  STG.E.U16 [R160.64+0x5e], R143 ;  /* 0x00005e8fa0007986 */ /* 0x000fe2000c101510 */
[----:B------:R-:W-:Y:S01]  /*e330*/  LOP3.LUT R120, R113, UR14, R120, 0x96, !PT ;  /* 0x0000000e71787c12 */ /* 0x000fe2000f8e9678 */
[C---:B------:R-:W-:Y:S01]  /*e340*/  HMMA.16816.F32 R28, R72.reuse, R76, R28 ;  /* 0x0000004c481c723c */ /* 0x040fe2000000181c */
[----:B------:R-:W-:Y:S03]  /*e350*/  PRMT R105, R150, 0x5410, R145 ;  /* 0x0000541096697816 */ /* 0x000fe60000000091 */
[----:B------:R-:W-:Y:S02]  /*e360*/  LOP3.LUT R153, R176, 0xffff, RZ, 0xc0, !PT ;  /* 0x0000ffffb0997812 */ /* 0x000fe400078ec0ff */
[----:B------:R-:W-:Y:S01]  /*e370*/  LOP3.LUT R109, R112, 0xffff, RZ, 0xc0, !PT ;  /* 0x0000ffff706d7812 */ /* 0x000fe200078ec0ff */
[----:B------:R-:W-:Y:S01]  /*e380*/  IMAD.WIDE.U32 R76, R89, -0x2daee0ad, RZ ;  /* 0xd2511f53594c7825 */ /* 0x000fe200078e00ff */
[-C--:B------:R-:W-:Y:S01]  /*e390*/  HMMA.16816.F32 R32, R72, R78.reuse, R32 ;  /* 0x0000004e4820723c */ /* 0x080fe20000001820 */
[--C-:B------:R-:W-:Y:S03]  /*e3a0*/  SHF.R.U32.HI R152, RZ, 0x8, R153.reuse ;  /* 0x00000008ff987819 */ /* 0x100fe60000011699 */
[----:B------:R-:W-:Y:S02]  /*e3b0*/  LOP3.LUT R118, R77, UR14, R118, 0x96, !PT ;  /* 0x0000000e4d767c12 */ /* 0x000fe4000f8e9676 */
[C---:B------:R-:W-:Y:S02]  /*e3c0*/  LOP3.LUT R106, R76.reuse, 0xffff, RZ, 0xc0, !PT ;  /* 0x0000ffff4c6a7812 */ /* 0x040fe400078ec0ff */
[C---:B------:R-:W-:Y:S01]  /*e3d0*/  HMMA.16816.F32 R36, R80.reuse, R78, R36 ;  /* 0x0000004e5024723c */ /* 0x040fe20000001824 */
[----:B------:R-:W-:Y:S03]  /*e3e0*/  LOP3.LUT R108, R76, 0xff, RZ, 0xc0, !PT ;  /* 0x000000ff4c6c7812 */ /* 0x000fe600078ec0ff */
[--C-:B------:R-:W-:Y:S02]  /*e3f0*/  SHF.R.U32.HI R99, RZ, 0x10, R76.reuse ;  /* 0x00000010ff637819 */ /* 0x100fe4000001164c */
[----:B------:R-:W-:Y:S02]  /*e400*/  SHF.R.U32.HI R91, RZ, 0x18, R76 ;  /* 0x00000018ff5b7819 */ /* 0x000fe4000001164c */
[----:B------:R-:W2:Y:S01]  /*e410*/  LDSM.16.MT88.4 R76, [R192+0x7000] ;  /* 0x00700000c04c783b */ /* 0x000ea20000004200 */
[-C--:B-1----:R-:W-:Y:S03]  /*e420*/  HMMA.16816.F32 R40, R80, R84.reuse, R40 ;  /* 0x000000545028723c */ /* 0x082fe60000001828 */
[----:B------:R-:W-:Y:S02]  /*e430*/  PRMT R153, R156, 0x7632, R153 ;  /* 0x000076329c997816 */ /* 0x000fe40000000099 */
[----:B------:R-:W-:Y:S02]  /*e440*/  SHF.R.U32.HI R111, RZ, 0x8, R106 ;  /* 0x00000008ff6f7819 */ /* 0x000fe4000001166a */
[----:B------:R-:W-:Y:S01]  /*e450*/  SHF.R.U32.HI R109, RZ, 0x8, R109 ;  /* 0x00000008ff6d7819 */ /* 0x000fe2000001166d */
[C---:B------:R-:W-:Y:S01]  /*e460*/  HMMA.16816.F32 R44, R72.reuse, R84, R44 ;  /* 0x00000054482c723c */ /* 0x040fe2000000182c */
[----:B------:R-:W-:Y:S03]  /*e470*/  PRMT R138, R108, 0x5410, R111 ;  /* 0x000054106c8a7816 */ /* 0x000fe6000000006f */
[----:B------:R-:W-:Y:S02]  /*e480*/  LOP3.LUT R108, R118, 0xffff, RZ, 0xc0, !PT ;  /* 0x0000ffff766c7812 */ /* 0x000fe400078ec0ff */
[--C-:B------:R-:W-:Y:S01]  /*e490*/  HSET2.LE.AND R138, R138, R6.reuse, PT ;  /* 0x000000068a8a7233 */ /* 0x100fe20003803000 */
[----:B------:R-:W-:Y:S01]  /*e4a0*/  SHF.R.U32.HI R111, RZ, 0x10, R118 ;  /* 0x00000010ff6f7819 */ /* 0x000fe20000011676 */
[-C--:B------:R-:W-:Y:S01]  /*e4b0*/  HMMA.16816.F32 R48, R72, R86.reuse, R48 ;  /* 0x000000564830723c */ /* 0x080fe20000001830 */
[----:B------:R-:W-:Y:S03]  /*e4c0*/  LOP3.LUT R106, R112, 0xff, RZ, 0xc0, !PT ;  /* 0x000000ff706a7812 */ /* 0x000fe600078ec0ff */
[----:B------:R-:W-:Y:S02]  /*e4d0*/  SHF.R.U32.HI R108, RZ, 0x8, R108 ;  /* 0x00000008ff6c7819 */ /* 0x000fe4000001166c */
[----:B------:R-:W-:Y:S02]  /*e4e0*/  PRMT R106, R106, 0x5410, R109 ;  /* 0x000054106a6a7816 */ /* 0x000fe4000000006d */
[C---:B------:R-:W-:Y:S01]  /*e4f0*/  HMMA.16816.F32 R52, R80.reuse, R86, R52 ;  /* 0x000000565034723c */ /* 0x040fe20000001834 */
[C---:B------:R-:W-:Y:S03]  /*e500*/  LOP3.LUT R109, R120.reuse, 0xffff, RZ, 0xc0, !PT ;  /* 0x0000ffff786d7812 */ /* 0x040fe600078ec0ff */
[----:B------:R-:W-:Y:S01]  /*e510*/  LOP3.LUT R111, R111, 0xff, RZ, 0xc0, !PT ;  /* 0x000000ff6f6f7812 */ /* 0x000fe200078ec0ff */
[--C-:B------:R-:W-:Y:S01]  /*e520*/  HSET2.LE.AND R106, R106, R6.reuse, PT ;  /* 0x000000066a6a7233 */ /* 0x100fe20003803000 */
[----:B------:R-:W-:Y:S02]  /*e530*/  SHF.R.U32.HI R109, RZ, 0x8, R109 ;  /* 0x00000008ff6d7819 */ /* 0x000fe4000001166d */
[----:B------:R-:W-:Y:S04]  /*e540*/  LOP3.LUT R84, R120, 0xff, RZ, 0xc0, !PT ;  /* 0x000000ff78547812 */ /* 0x000fe800078ec0ff */
[----:B------:R-:W-:Y:S02]  /*e550*/  LOP3.LUT R112, R99, 0xff, RZ, 0xc0, !PT ;  /* 0x000000ff63707812 */ /* 0x000fe400078ec0ff */
[----:B------:R-:W-:Y:S01]  /*e560*/  LOP3.LUT R99, R118, 0xff, RZ, 0xc0, !PT ;  /* 0x000000ff76637812 */ /* 0x000fe200078ec0ff */
[-C--:B--2---:R-:W-:Y:S01]  /*e570*/  HMMA.16816.F32 R56, R80, R76.reuse, R56 ;  /* 0x0000004c5038723c */ /* 0x084fe20000001838 */
[----:B------:R-:W-:Y:S02]  /*e580*/  SHF.R.U32.HI R118, RZ, 0x18, R118 ;  /* 0x00000018ff767819 */ /* 0x000fe40000011676 */
[----:B------:R-:W-:Y:S02]  /*e590*/  PRMT R99, R99, 0x5410, R108 ;  /* 0x0000541063637816 */ /* 0x000fe4000000006c */
[----:B------:R-:W-:Y:S02]  /*e5a0*/  PRMT R87, R111, 0x5410, R118 ;  /* 0x000054106f577816 */ /* 0x000fe40000000076 */
[----:B------:R-:W-:Y:S01]  /*e5b0*/  PRMT R86, R84, 0x5410, R109 ;  /* 0x0000541054567816 */ /* 0x000fe2000000006d */
[C---:B------:R-:W-:Y:S01]  /*e5c0*/  HMMA.16816.F32 R60, R72.reuse, R76, R60 ;  /* 0x0000004c483c723c */ /* 0x040fe2000000183c */
[----:B------:R-:W1:Y:S01]  /*e5d0*/  LDSM.16.MT88.4 R108, [R196+0x7800] ;  /* 0x00780000c46c783b */ /* 0x000e620000004200 */
[----:B------:R2:W3:Y:S02]  /*e5e0*/  MUFU.EX2 R84, R137 ;  /* 0x0000008900547308 */ /* 0x0004e40000000800 */
[----:B------:R-:W-:Y:S02]  /*e5f0*/  LOP3.LUT R152, R152, 0xffff, RZ, 0xc0, !PT ;  /* 0x0000ffff98987812 */ /* 0x000fe400078ec0ff */
[----:B------:R-:W-:Y:S01]  /*e600*/  PRMT R91, R112, 0x5410, R91 ;  /* 0x00005410705b7816 */ /* 0x000fe2000000005b */
[--C-:B------:R-:W-:Y:S01]  /*e610*/  HSET2.LE.AND R77, R99, R6.reuse, PT ;  /* 0x00000006634d7233 */ /* 0x100fe20003803000 */
[-C--:B------:R-:W-:Y:S01]  /*e620*/  HMMA.16816.F32 R64, R72, R78.reuse, R64 ;  /* 0x0000004e4840723c */ /* 0x080fe20000001840 */
[----:B------:R-:W-:Y:S01]  /*e630*/  ISETP.GE.U32.AND P3, PT, R4, R152, PT ;  /* 0x000000980400720c */ /* 0x000fe20003f66070 */
[----:B------:R-:W4:Y:S02]  /*e640*/  LDSM.16.MT88.4 R116, [R194+0x7800] ;  /* 0x00780000c274783b */ /* 0x000f240000004200 */
[----:B------:R-:W-:Y:S01]  /*e650*/  F2FP.PACK_AB R152, R155, R147 ;  /* 0x000000939b98723e */ /* 0x000fe200000000ff */
[--C-:B------:R-:W-:Y:S01]  /*e660*/  HSET2.LE.AND R139, R91, R6.reuse, PT ;  /* 0x000000065b8b7233 */ /* 0x100fe20003803000 */
[----:B------:R1:W1:Y:S01]  /*e670*/  MUFU.EX2 R147, R136 ;  /* 0x0000008800937308 */ /* 0x0002620000000800 */
[--C-:B------:R-:W-:Y:S01]  /*e680*/  SHF.R.U32.HI R85, RZ, 0x10, R120.reuse ;  /* 0x00000010ff557819 */ /* 0x100fe20000011678 */
[----:B------:R-:W-:Y:S01]  /*e690*/  HMMA.16816.F32 R68, R80, R78, R68 ;  /* 0x0000004e5044723c */ /* 0x000fe20000001844 */
[C---:B------:R-:W-:Y:S03]  /*e6a0*/  PRMT R149, R152.reuse, 0x7632, R149 ;  /* 0x0000763298957816 */ /* 0x040fe60000000095 */
[----:B------:R-:W-:Y:S01]  /*e6b0*/  SHF.R.U32.HI R120, RZ, 0x18, R120 ;  /* 0x00000018ff787819 */ /* 0x000fe20000011678 */
[----:B------:R-:W-:Y:S01]  /*e6c0*/  @!P0 HADD2 R211, -R152.H0_H0, -RZ.H0_H0 ;  /* 0xa00000ff98d38230 */ /* 0x000fe20000000900 */
[----:B------:R-:W-:Y:S01]  /*e6d0*/  LOP3.LUT R85, R85, 0xff, RZ, 0xc0, !PT ;  /* 0x000000ff55557812 */ /* 0x000fe200078ec0ff */
[----:B------:R-:W-:Y:S01]  /*e6e0*/  @!P3 HADD2 R216, -R148.H0_H0, -RZ.H0_H0 ;  /* 0xa00000ff94d8b230 */ /* 0x000fe20000000900 */
[----:B------:R-:W-:Y:S01]  /*e6f0*/  PRMT R73, R152, 0x5410, R149 ;  /* 0x0000541098497816 */ /* 0x000fe20000000095 */
[----:B------:R-:W-:Y:S03]  /*e700*/  @!P6 HADD2 R210, -R149.H0_H0, -RZ.H0_H0 ;  /* 0xa00000ff95d2e230 */ /* 0x000fe60000000900 */
[--C-:B--2---:R-:W-:Y:S01]  /*e710*/  HSET2.LE.AND R137, R87, R6.reuse, PT ;  /* 0x0000000657897233 */ /* 0x104fe20003803000 */
[----:B------:R-:W-:Y:S01]  /*e720*/  PRMT R72, R154, 0x5410, R151 ;  /* 0x000054109a487816 */ /* 0x000fe20000000097 */
[----:B---3--:R-:W-:Y:S01]  /*e730*/  FADD.FTZ R168, R84, R125 ;  /* 0x0000007d54a87221 */ /* 0x008fe20000010000 */
[----:B------:R-:W-:Y:S01]  /*e740*/  PRMT R85, R85, 0x5410, R120 ;  /* 0x0000541055557816 */ /* 0x000fe20000000078 */
[----:B------:R-:W2:Y:S01]  /*e750*/  LDSM.16.MT88.4 R124, [R193+0x7800] ;  /* 0x00780000c17c783b */ /* 0x000ea20000004200 */
[----:B------:R-:W-:Y:S01]  /*e760*/  LOP3.LUT R138, R138, R73, RZ, 0xc0, !PT ;  /* 0x000000498a8a7212 */ /* 0x000fe200078ec0ff */
[--C-:B------:R-:W-:Y:S01]  /*e770*/  HSET2.LE.AND R73, R86, R6.reuse, PT ;  /* 0x0000000656497233 */ /* 0x100fe20003803000 */
[----:B------:R-:W-:Y:S02]  /*e780*/  LOP3.LUT R137, R137, R88, RZ, 0xc0, !PT ;  /* 0x0000005889897212 */ /* 0x000fe400078ec0ff */
[----:B------:R-:W-:Y:S01]  /*e790*/  LOP3.LUT R139, R139, R72, RZ, 0xc0, !PT ;  /* 0x000000488b8b7212 */ /* 0x000fe200078ec0ff */
[----:B------:R-:W-:Y:S01]  /*e7a0*/  HSET2.LE.AND R72, R85, R6, PT ;  /* 0x0000000655487233 */ /* 0x000fe20003803000 */
[----:B-1----:R-:W-:Y:S01]  /*e7b0*/  LOP3.LUT R136, R77, R94, RZ, 0xc0, !PT ;  /* 0x0000005e4d887212 */ /* 0x002fe200078ec0ff */
[C---:B------:R-:W-:Y:S01]  /*e7c0*/  FADD.FTZ R6, R147.reuse, R168 ;  /* 0x000000a893067221 */ /* 0x040fe20000010000 */
[----:B------:R-:W-:Y:S02]  /*e7d0*/  F2FP.PACK_AB R94, R147, R84 ;  /* 0x00000054935e723e */ /* 0x000fe400000000ff */
[----:B------:R-:W-:Y:S02]  /*e7e0*/  LOP3.LUT R104, R73, R104, RZ, 0xc0, !PT ;  /* 0x0000006849687212 */ /* 0x000fe400078ec0ff */
[----:B------:R-:W-:Y:S01]  /*e7f0*/  PRMT R73, R156, 0x5410, R153 ;  /* 0x000054109c497816 */ /* 0x000fe20000000099 */
[-C--:B------:R-:W-:Y:S01]  /*e800*/  HMMA.16816.F32 R96, R136, R108.reuse, R8 ;  /* 0x0000006c8860723c */ /* 0x080fe20000001808 */
[----:B------:R-:W-:Y:S01]  /*e810*/  LOP3.LUT R107, R107, R94, RZ, 0xc0, !PT ;  /* 0x0000005e6b6b7212 */ /* 0x000fe200078ec0ff */
[----:B------:R-:W1:Y:S01]  /*e820*/  LDSM.16.MT88.4 R8, [R192+0x7800] ;  /* 0x00780000c008783b */ /* 0x000e620000004200 */
[----:B------:R-:W-:Y:S02]  /*e830*/  LOP3.LUT R105, R72, R105, RZ, 0xc0, !PT ;  /* 0x0000006948697212 */ /* 0x000fe400078ec0ff */
[----:B------:R-:W-:Y:S02]  /*e840*/  LOP3.LUT R106, R106, R73, RZ, 0xc0, !PT ;  /* 0x000000496a6a7212 */ /* 0x000fe400078ec0ff */
[----:B------:R-:W-:Y:S02]  /*e850*/  @!P3 PRMT R148, R216, 0x5410, RZ ;  /* 0x00005410d894b816 */ /* 0x000fe400000000ff */
[----:B------:R-:W-:Y:S01]  /*e860*/  @!P0 PRMT R152, R211, 0x5410, RZ ;  /* 0x00005410d3988816 */ /* 0x000fe200000000ff */
[----:B------:R3:W-:Y:S02]  /*e870*/  STL [R1+0xa8], R6 ;  /* 0x0000a80601007387 */ /* 0x0007e40000100800 */
[C---:B------:R-:W-:Y:S01]  /*e880*/  HMMA.16816.F32 R72, R104.reuse, R108, R12 ;  /* 0x0000006c6848723c */ /* 0x040fe2000000180c */
[----:B------:R-:W-:Y:S01]  /*e890*/  @!P6 PRMT R149, R210, 0x5410, RZ ;  /* 0x00005410d295e816 */ /* 0x000fe200000000ff */
[----:B------:R3:W-:Y:S01]  /*e8a0*/  STG.E.U16 [R160.64+0x60], R148 ;  /* 0x00006094a0007986 */ /* 0x0007e2000c101510 */
[----:B------:R-:W-:Y:S02]  /*e8b0*/  @!P2 PRMT R154, R228, 0x5410, RZ ;  /* 0x00005410e49aa816 */ /* 0x000fe400000000ff */
[C---:B------:R-:W-:Y:S01]  /*e8c0*/  ISETP.GE.U32.AND P6, PT, R4.reuse, R129, PT ;  /* 0x000000810400720c */ /* 0x040fe20003fc6070 */
[----:B------:R3:W-:Y:S01]  /*e8d0*/  STL [R1+0x74], R5 ;  /* 0x0000740501007387 */ /* 0x0007e20000100800 */
[----:B------:R-:W-:Y:S01]  /*e8e0*/  SHF.R.U32.HI R89, RZ, 0x18, R122 ;  /* 0x00000018ff597819 */ /* 0x000fe2000001167a */
[-C--:B------:R-:W-:Y:S01]  /*e8f0*/  HMMA.16816.F32 R76, R104, R110.reuse, R16 ;  /* 0x0000006e684c723c */ /* 0x080fe20000001810 */
[--C-:B------:R-:W-:Y:S02]  /*e900*/  SHF.R.U32.HI R90, RZ, 0x10, R176.reuse ;  /* 0x00000010ff5a7819 */ /* 0x100fe400000116b0 */
[----:B------:R-:W-:Y:S02]  /*e910*/  ISETP.GE.U32.AND P5, PT, R4, R89, PT ;  /* 0x000000590400720c */ /* 0x000fe40003fa6070 */
[----:B------:R-:W-:Y:S02]  /*e920*/  LOP3.LUT R90, R90, 0xff, RZ, 0xc0, !PT ;  /* 0x000000ff5a5a7812 */ /* 0x000fe400078ec0ff */
[----:B------:R-:W-:Y:S01]  /*e930*/  SHF.R.U32.HI R176, RZ, 0x18, R176 ;  /* 0x00000018ffb07819 */ /* 0x000fe200000116b0 */
[C---:B------:R-:W-:Y:S01]  /*e940*/  HMMA.16816.F32 R108, R136.reuse, R110, R20 ;  /* 0x0000006e886c723c */ /* 0x040fe20000001814 */
[C---:B------:R-:W-:Y:S02]  /*e950*/  ISETP.GE.U32.AND P4, PT, R4.reuse, R90, PT ;  /* 0x0000005a0400720c */ /* 0x040fe40003f86070 */
[----:B------:R-:W-:Y:S01]  /*e960*/  ISETP.GE.U32.AND P3, PT, R4, R176, PT ;  /* 0x000000b00400720c */ /* 0x000fe20003f66070 */
[----:B------:R-:W-:Y:S01]  /*e970*/  @!P6 HADD2 R227, -R151.H0_H0, -RZ.H0_H0 ;  /* 0xa00000ff97e3e230 */ /* 0x000fe20000000900 */
[----:B------:R-:W-:Y:S03]  /*e980*/  LOP3.LUT R90, R122, 0xff, RZ, 0xc0, !PT ;  /* 0x000000ff7a5a7812 */ /* 0x000fe600078ec0ff */
[-C--:B----4-:R-:W-:Y:S01]  /*e990*/  HMMA.16816.F32 R112, R136, R116.reuse, R24 ;  /* 0x000000748870723c */ /* 0x090fe20000001818 */
[----:B------:R-:W-:Y:S03]  /*e9a0*/  @P5 PRMT R15, R94, 0x7632, R15 ;  /* 0x000076325e0f5816 */ /* 0x000fe6000000000f */
[----:B------:R-:W-:Y:S01]  /*e9b0*/  @!P6 PRMT R151, R227, 0x5410, RZ ;  /* 0x00005410e397e816 */ /* 0x000fe200000000ff */
[----:B------:R-:W-:Y:S02]  /*e9c0*/  @!P5 HADD2 R218, -R94.H1_H1, -RZ.H0_H0 ;  /* 0xa00000ff5edad230 */ /* 0x000fe40000000d00 */
[----:B------:R-:W-:Y:S01]  /*e9d0*/  @!P4 HADD2 R214, -R150.H0_H0, -RZ.H0_H0 ;  /* 0xa00000ff96d6c230 */ /* 0x000fe20000000900 */
[C---:B------:R-:W-:Y:S01]  /*e9e0*/  HMMA.16816.F32 R80, R104.reuse, R116, R28 ;  /* 0x000000746850723c */ /* 0x040fe2000000181c */
[----:B------:R-:W-:Y:S03]  /*e9f0*/  @!P3 HADD2 R208, -R145.H0_H0, -RZ.H0_H0 ;  /* 0xa00000ff91d0b230 */ /* 0x000fe60000000900 */
[----:B------:R-:W-:Y:S02]  /*ea00*/  @!P4 PRMT R150, R214, 0x5410, RZ ;  /* 0x00005410d696c816 */ /* 0x000fe400000000ff */
[----:B------:R-:W-:Y:S02]  /*ea10*/  ISETP.GE.U32.AND P4, PT, R4, R90, PT ;  /* 0x0000005a0400720c */ /* 0x000fe40003f86070 */
[-C--:B------:R-:W-:Y:S01]  /*ea20*/  HMMA.16816.F32 R84, R104, R118.reuse, R32 ;  /* 0x000000766854723c */ /* 0x080fe20000001820 */
[----:B------:R-:W-:Y:S01]  /*ea30*/  LOP3.LUT R90, R122, 0xffff, RZ, 0xc0, !PT ;  /* 0x0000ffff7a5a7812 */ /* 0x000fe200078ec0ff */
[----:B------:R3:W-:Y:S02]  /*ea40*/  STG.E.U16 [R162.64+0x60], R150 ;  /* 0x00006096a2007986 */ /* 0x0007e4000c101510 */
[----:B------:R-:W-:Y:S02]  /*ea50*/  @!P3 PRMT R145, R208, 0x5410, RZ ;  /* 0x00005410d091b816 */ /* 0x000fe400000000ff */
[----:B------:R-:W-:Y:S02]  /*ea60*/  SHF.R.U32.HI R90, RZ, 0x8, R90 ;  /* 0x00000008ff5a7819 */ /* 0x000fe4000001165a */
[C---:B------:R-:W-:Y:S01]  /*ea70*/  HMMA.16816.F32 R116, R136.reuse, R118, R36 ;  /* 0x000000768874723c */ /* 0x040fe20000001824 */
[----:B------:R3:W-:Y:S03]  /*ea80*/  STG.E.U16 [R162.64+0x62], R145 ;  /* 0x00006291a2007986 */ /* 0x0007e6000c101510 */
[----:B------:R-:W-:Y:S01]  /*ea90*/  LOP3.LUT R90, R90, 0xffff, RZ, 0xc0, !PT ;  /* 0x0000ffff5a5a7812 */ /* 0x000fe200078ec0ff */
[----:B------:R3:W-:Y:S01]  /*eaa0*/  STG.E.U16 [R170.64+0x70], R152 ;  /* 0x00007098aa007986 */ /* 0x0007e2000c101510 */
[----:B------:R-:W-:Y:S01]  /*eab0*/  @!P5 PRMT R15, R218, 0x5410, RZ ;  /* 0x00005410da0fd816 */ /* 0x000fe200000000ff */
[----:B------:R-:W-:Y:S01]  /*eac0*/  @!P4 HADD2 R226, -R156.H0_H0, -RZ.H0_H0 ;  /* 0xa00000ff9ce2c230 */ /* 0x000fe20000000900 */
[----:B------:R-:W-:Y:S01]  /*ead0*/  ISETP.GE.U32.AND P3, PT, R4, R90, PT ;  /* 0x0000005a0400720c */ /* 0x000fe20003f66070 */
[----:B------:R3:W-:Y:S03]  /*eae0*/  STG.E.U16 [R170.64+0x72], R149 ;  /* 0x00007295aa007986 */ /* 0x0007e6000c101510 */
[----:B------:R-:W-:Y:S01]  /*eaf0*/  SHF.R.U32.HI R90, RZ, 0x10, R122 ;  /* 0x00000010ff5a7819 */ /* 0x000fe2000001167a */
[----:B------:R3:W-:Y:S01]  /*eb00*/  STG.E.U16 [R158.64+0x70], R154 ;  /* 0x0000709a9e007986 */ /* 0x0007e2000c101510 */
[-C--:B--2---:R-:W-:Y:S01]  /*eb10*/  HMMA.16816.F32 R120, R136, R124.reuse, R40 ;  /* 0x0000007c8878723c */ /* 0x084fe20000001828 */
[----:B------:R-:W-:Y:S02]  /*eb20*/  @!P4 PRMT R156, R226, 0x5410, RZ ;  /* 0x00005410e29cc816 */ /* 0x000fe400000000ff */
[----:B------:R-:W-:Y:S01]  /*eb30*/  LOP3.LUT R90, R90, 0xff, RZ, 0xc0, !PT ;  /* 0x000000ff5a5a7812 */ /* 0x000fe200078ec0ff */
[----:B------:R3:W-:Y:S03]  /*eb40*/  STG.E.U16 [R158.64+0x72], R151 ;  /* 0x000072979e007986 */ /* 0x0007e6000c101510 */
[----:B------:R-:W-:Y:S01]  /*eb50*/  ISETP.GE.U32.AND P0, PT, R4, R90, PT ;  /* 0x0000005a0400720c */ /* 0x000fe20003f06070 */
[----:B------:R3:W-:Y:S01]  /*eb60*/  STG.E.U16 [R160.64+0x6e], R156 ;  /* 0x00006e9ca0007986 */ /* 0x0007e2000c101510 */
[C---:B------:R-:W-:Y:S03]  /*eb70*/  HMMA.16816.F32 R88, R104.reuse, R124, R44 ;  /* 0x0000007c6858723c */ /* 0x040fe6000000182c */
[----:B------:R-:W-:Y:S01]  /*eb80*/  FADD.FTZ R4, R155, R164 ;  /* 0x000000a49b047221 */ /* 0x000fe20000010000 */
[----:B------:R-:W-:Y:S04]  /*eb90*/  @!P3 HADD2 R225, -R153.H0_H0, -RZ.H0_H0 ;  /* 0xa00000ff99e1b230 */ /* 0x000fe80000000900 */
[----:B------:R3:W-:Y:S01]  /*eba0*/  STL [R1+0xb0], R4 ;  /* 0x0000b00401007387 */ /* 0x0007e20000100800 */
[----:B------:R-:W-:Y:S03]  /*ebb0*/  @!P3 PRMT R153, R225, 0x5410, RZ ;  /* 0x00005410e199b816 */ /* 0x000fe600000000ff */
[----:B------:R-:W-:Y:S01]  /*ebc0*/  @P0 PRMT R13, R94, 0x7610, R13 ;  /* 0x000076105e0d0816 */ /* 0x000fe2000000000d */
[----:B------:R-:W-:Y:S01]  /*ebd0*/  @!P0 HADD2 R219, -R94.H0_H0, -RZ.H0_H0 ;  /* 0xa00000ff5edb8230 */ /* 0x000fe20000000900 */
[----:B------:R3:W-:Y:S01]  /*ebe0*/  STG.E.U16 [R160.64+0x70], R153 ;  /* 0x00007099a0007986 */ /* 0x0007e2000c101510 */
[-C--:B------:R-:W-:Y:S03]  /*ebf0*/  HMMA.16816.F32 R92, R104, R126.reuse, R48 ;  /* 0x0000007e685c723c */ /* 0x080fe60000001830 */
[----:B------:R3:W-:Y:S01]  /*ec00*/  STG.E.U16 [R162.64+0x72], R15 ;  /* 0x0000720fa2007986 */ /* 0x0007e2000c101510 */
[----:B------:R-:W-:Y:S04]  /*ec10*/  @!P0 PRMT R13, R219, 0x5410, RZ ;  /* 0x00005410db0d8816 */ /* 0x000fe800000000ff */
[C---:B------:R-:W-:Y:S01]  /*ec20*/  HMMA.16816.F32 R124, R136.reuse, R126, R52 ;  /* 0x0000007e887c723c */ /* 0x040fe20000001834 */
[----:B------:R3:W-:Y:S07]  /*ec30*/  STG.E.U16 [R162.64+0x70], R13 ;  /* 0x0000700da2007986 */ /* 0x0007ee000c101510 */
[-C--:B-1----:R-:W-:Y:S08]  /*ec40*/  HMMA.16816.F32 R128, R136, R8.reuse, R56 ;  /* 0x000000088880723c */ /* 0x082ff00000001838 */
[C---:B------:R-:W-:Y:S08]  /*ec50*/  HMMA.16816.F32 R100, R104.reuse, R8, R60 ;  /* 0x000000086864723c */ /* 0x040ff0000000183c */
[-C--:B------:R-:W-:Y:S08]  /*ec60*/  HMMA.16816.F32 R104, R104, R10.reuse, R64 ;  /* 0x0000000a6868723c */ /* 0x080ff00000001840 */
[----:B------:R-:W-:Y:S07]  /*ec70*/  HMMA.16816.F32 R68, R136, R10, R68 ;  /* 0x0000000a8844723c */ /* 0x000fee0000001844 */
[----:B------:R-:W-:Y:S01]  /*ec80*/  IADD3 R136, P0, R170, -0x80, RZ ;  /* 0xffffff80aa887810 */ /* 0x000fe20007f1e0ff */
[----:B------:R-:W-:Y:S04]  /*ec90*/  IMAD.MOV.U32 R137, RZ, RZ, R132 ;  /* 0x000000ffff897224 */ /* 0x000fe800078e0084 */
[----:B------:R-:W-:Y:S02]  /*eca0*/  IADD3.X R139, R171, -0x1, RZ, P0, !PT ;  /* 0xffffffffab8b7810 */ /* 0x000fe400007fe4ff */
[----:B------:R-:W-:Y:S01]  /*ecb0*/  ISETP.GT.AND P0, PT, R134, RZ, PT ;  /* 0x000000ff8600720c */ /* 0x000fe20003f04270 */
[----:B------:R-:W-:Y:S11]  /*ecc0*/  IMAD.MOV.U32 R134, RZ, RZ, R3 ;  /* 0x000000ffff867224 */ /* 0x000ff600078e0003 */
[----:B------:R-:W-:Y:S01]  /*ecd0*/  @!UPT UIADD3 URZ, URZ, URZ, URZ ;  /* 0x0000003f3f3ff290 */ /* 0x000fe2000fffe03f */
[----:B---3-5:R-:W-:-:S05]  /*ece0*/  @P0 BRA `(.L_x_1333) ;  /* 0xffff9bb000000947 */ /* 0x028fca000383ffff */
.L_x_1332:
[----:B--2---:R-:W2:Y:S04]  /*ecf0*/  LDL.LU R5, [R1+0xb0] ;  /* 0x0000b00001057983 */ /* 0x004ea80000300800 */
[----:B------:R-:W3:Y:S04]  /*ed00*/  LDL.LU R8, [R1+0x7c] ;  /* 0x00007c0001087983 */ /* 0x000ee80000300800 */
[----:B------:R-:W4:Y:S04]  /*ed10*/  LDL.LU R4, [R1+0xac] ;  /* 0x0000ac0001047983 */ /* 0x000f280000300800 */
[----:B------:R-:W4:Y:S04]  /*ed20*/  LDL.LU R12, [R1+0xa8] ;  /* 0x0000a800010c7983 */ /* 0x000f280000300800 */
[----:B------:R-:W4:Y:S04]  /*ed30*/  LDL.LU R11, [R1+0x44] ;  /* 0x00004400010b7983 */ /* 0x000f280000300800 */
[----:B------:R-:W4:Y:S01]  /*ed40*/  LDL.LU R54, [R1+0x40] ;  /* 0x0000400001367983 */ /* 0x000f220000300800 */
[----:B------:R-:W-:Y:S01]  /*ed50*/  MOV R16, 0x3f800000 ;  /* 0x3f80000000107802 */ /* 0x000fe20000000f00 */
[----:B------:R-:W1:Y:S01]  /*ed60*/  LDC.U8 R22, c[0x0][0x328] ;  /* 0x0000ca00ff167b82 */ /* 0x000e620000000000 */
[----:B------:R-:W-:Y:S01]  /*ed70*/  MOV R15, 0x3f800000 ;  /* 0x3f800000000f7802 */ /* 0x000fe20000000f00 */
[----:B------:R-:W-:Y:S01]  /*ed80*/  BSSY B0, `(.L_x_1336) ;  /* 0x0000127000007945 */ /* 0x000fe20003800000 */
[----:B--2---:R-:W2:Y:S04]  /*ed90*/  SHFL.BFLY PT, R6, R5, 0x2, 0x1f ;  /* 0x0c401f0005067f89 */ /* 0x004ea800000e0000 */
[----:B---3--:R-:W3:Y:S04]  /*eda0*/  SHFL.BFLY PT, R9, R8, 0x2, 0x1f ;  /* 0x0c401f0008097f89 */ /* 0x008ee800000e0000 */
[----:B----4-:R-:W4:Y:S04]  /*edb0*/  SHFL.BFLY PT, R7, R4, 0x2, 0x1f ;  /* 0x0c401f0004077f89 */ /* 0x010f2800000e0000 */
[----:B------:R-:W1:Y:S01]  /*edc0*/  SHFL.BFLY PT, R18, R12, 0x2, 0x1f ;  /* 0x0c401f000c127f89 */ /* 0x000e6200000e0000 */
[----:B------:R-:W-:-:S02]  /*edd0*/  MOV R48, R11 ;  /* 0x0000000b00307202 */ /* 0x000fc40000000f00 */
[----:B------:R-:W-:Y:S01]  /*ede0*/  ISETP.NE.AND P0, PT, R54, -0x1, PT ;  /* 0xffffffff3600780c */ /* 0x000fe20003f05270 */
[----:B--2---:R-:W-:Y:S02]  /*edf0*/  FADD.FTZ R6, R6, R5 ;  /* 0x0000000506067221 */ /* 0x004fe40000010000 */
[----:B---3--:R-:W-:-:S03]  /*ee00*/  FADD.FTZ R9, R9, R8 ;  /* 0x0000000809097221 */ /* 0x008fc60000010000 */
[----:B------:R-:W2:Y:S01]  /*ee10*/  SHFL.BFLY PT, R5, R6, 0x1, 0x1f ;  /* 0x0c201f0006057f89 */ /* 0x000ea200000e0000 */
[----:B----4-:R-:W-:-:S03]  /*ee20*/  FADD.FTZ R7, R7, R4 ;  /* 0x0000000407077221 */ /* 0x010fc60000010000 */
[----:B------:R-:W3:Y:S03]  /*ee30*/  SHFL.BFLY PT, R10, R9, 0x1, 0x1f ;  /* 0x0c201f00090a7f89 */ /* 0x000ee600000e0000 */
[----:B------:R-:W-:Y:S01]  /*ee40*/  @P0 IMAD.WIDE.U32 R20, R54, c[0x0][0x1e8], RZ ;  /* 0x00007a0036140a25 */ /* 0x000fe200078e00ff */
[----:B------:R-:W4:Y:S03]  /*ee50*/  S2R R4, SR_TID.X ;  /* 0x0000000000047919 */ /* 0x000f260000002100 */
[----:B-1----:R-:W-:Y:S01]  /*ee60*/  FADD.FTZ R18, R18, R12 ;  /* 0x0000000c12127221 */ /* 0x002fe20000010000 */
[----:B------:R-:W1:Y:S04]  /*ee70*/  SHFL.BFLY PT, R8, R7, 0x1, 0x1f ;  /* 0x0c201f0007087f89 */ /* 0x000e6800000e0000 */
[----:B------:R-:W1:Y:S01]  /*ee80*/  SHFL.BFLY PT, R17, R18, 0x1, 0x1f ;  /* 0x0c201f0012117f89 */ /* 0x000e6200000e0000 */
[----:B--2---:R-:W-:-:S02]  /*ee90*/  FADD.FTZ R5, R6, R5 ;  /* 0x0000000506057221 */ /* 0x004fc40000010000 */
[----:B---3--:R-:W-:-:S03]  /*eea0*/  FADD.FTZ R10, R9, R10 ;  /* 0x0000000a090a7221 */ /* 0x008fc60000010000 */
[----:B------:R-:W-:Y:S02]  /*eeb0*/  FSETP.NE.FTZ.AND P6, PT, R5, RZ, PT ;  /* 0x000000ff0500720b */ /* 0x000fe40003fd5000 */
[----:B----4-:R-:W-:Y:S02]  /*eec0*/  SHF.R.S32.HI R9, RZ, 0x1f, R4 ;  /* 0x0000001fff097819 */ /* 0x010fe40000011404 */
[----:B------:R-:W-:Y:S02]  /*eed0*/  FSETP.NE.FTZ.AND P5, PT, R10, RZ, PT ;  /* 0x000000ff0a00720b */ /* 0x000fe40003fb5000 */
[-C--:B------:R-:W-:Y:S01]  /*eee0*/  LEA.HI R13, R9, R4.reuse, RZ, 0x2 ;  /* 0x00000004090d7211 */ /* 0x080fe200078f10ff */
[----:B-1----:R-:W-:Y:S01]  /*eef0*/  FADD.FTZ R8, R7, R8 ;  /* 0x0000000807087221 */ /* 0x002fe20000010000 */
[----:B------:R-:W-:Y:S02]  /*ef00*/  LEA.HI R7, R9, R4, RZ, 0x5 ;  /* 0x0000000409077211 */ /* 0x000fe400078f28ff */
[----:B------:R-:W-:-:S02]  /*ef10*/  SHF.R.S32.HI R14, RZ, 0x2, R13 ;  /* 0x00000002ff0e7819 */ /* 0x000fc4000001140d */
[----:B------:R-:W-:Y:S01]  /*ef20*/  SHF.R.S32.HI R11, RZ, 0x1f, R13 ;  /* 0x0000001fff0b7819 */ /* 0x000fe2000001140d */
[----:B------:R-:W1:Y:S01]  /*ef30*/  @P6 MUFU.RCP R15, R5 ;  /* 0x00000005000f6308 */ /* 0x000e620000001000 */
[----:B------:R-:W-:Y:S02]  /*ef40*/  LOP3.LUT R13, R13, 0x3ffffffc, RZ, 0xc0, !PT ;  /* 0x3ffffffc0d0d7812 */ /* 0x000fe400078ec0ff */
[----:B------:R-:W-:Y:S01]  /*ef50*/  LEA.HI R12, R11, R14, RZ, 0x3 ;  /* 0x0000000e0b0c7211 */ /* 0x000fe200078f18ff */
[----:B------:R-:W-:Y:S01]  /*ef60*/  @P0 IMAD R11, R54, c[0x0][0x1ec], R21 ;  /* 0x00007b00360b0a24 */ /* 0x000fe200078e0215 */
[----:B------:R-:W-:Y:S02]  /*ef70*/  FSETP.NE.FTZ.AND P4, PT, R8, RZ, PT ;  /* 0x000000ff0800720b */ /* 0x000fe40003f95000 */
[----:B------:R-:W-:Y:S01]  /*ef80*/  LOP3.LUT R19, R12, 0xfffffff8, RZ, 0xc0, !PT ;  /* 0xfffffff80c137812 */ /* 0x000fe200078ec0ff */
[----:B------:R-:W-:Y:S01]  /*ef90*/  FADD.FTZ R12, R18, R17 ;  /* 0x00000011120c7221 */ /* 0x000fe20000010000 */
[----:B------:R-:W-:Y:S01]  /*efa0*/  SHF.R.S32.HI R6, RZ, 0x5, R7 ;  /* 0x00000005ff067819 */ /* 0x000fe20000011407 */
[----:B------:R-:W2:Y:S01]  /*efb0*/  @P5 MUFU.RCP R16, R10 ;  /* 0x0000000a00105308 */ /* 0x000ea20000001000 */
[----:B------:R-:W-:Y:S01]  /*efc0*/  IADD3 R19, R14, -R19, RZ ;  /* 0x800000130e137210 */ /* 0x000fe20007ffe0ff */
[----:B------:R-:W-:Y:S01]  /*efd0*/  IMAD.MOV.U32 R14, RZ, RZ, 0x3f800000 ;  /* 0x3f800000ff0e7424 */ /* 0x000fe200078e00ff */
[----:B------:R-:W-:-:S02]  /*efe0*/  FSETP.NE.FTZ.AND P3, PT, R12, RZ, PT ;  /* 0x000000ff0c00720b */ /* 0x000fc40003f75000 */
[----:B------:R-:W-:Y:S01]  /*eff0*/  IADD3 R13, -R13, R4, RZ ;  /* 0x000000040d0d7210 */ /* 0x000fe20007ffe1ff */
[----:B-1----:R-:W-:Y:S02]  /*f000*/  FMUL.FTZ R15, R15, c[0x0][0x2dc] ;  /* 0x0000b7000f0f7a20 */ /* 0x002fe40000410000 */
[----:B------:R-:W-:Y:S01]  /*f010*/  @P6 MUFU.LG2 R5, R5 ;  /* 0x0000000500056308 */ /* 0x000fe20000000c00 */
[----:B------:R-:W-:Y:S01]  /*f020*/  LEA R6, R6, R13, 0x9 ;  /* 0x0000000d06067211 */ /* 0x000fe200078e48ff */
[C---:B------:R-:W-:Y:S01]  /*f030*/  FMUL.FTZ R96, R15.reuse, R96 ;  /* 0x000000600f607220 */ /* 0x040fe20000410000 */
[----:B------:R-:W-:Y:S01]  /*f040*/  MOV R13, 0x3f800000 ;  /* 0x3f800000000d7802 */ /* 0x000fe20000000f00 */
[C---:B------:R-:W-:Y:S02]  /*f050*/  FMUL.FTZ R97, R15.reuse, R97 ;  /* 0x000000610f617220 */ /* 0x040fe40000410000 */
[----:B------:R-:W-:Y:S02]  /*f060*/  FMUL.FTZ R108, R15, R108 ;  /* 0x0000006c0f6c7220 */ /* 0x000fe40000410000 */
[----:B------:R-:W1:Y:S01]  /*f070*/  @P3 MUFU.RCP R14, R12 ;  /* 0x0000000c000e3308 */ /* 0x000e620000001000 */
[----:B--2---:R-:W-:Y:S01]  /*f080*/  FMUL.FTZ R16, R16, c[0x0][0x2dc] ;  /* 0x0000b70010107a20 */ /* 0x004fe20000410000 */
[----:B------:R-:W-:Y:S01]  /*f090*/  F2FP.PACK_AB R96, R97, R96 ;  /* 0x000000606160723e */ /* 0x000fe200000000ff */
[----:B------:R-:W-:-:S02]  /*f0a0*/  FMUL.FTZ R109, R15, R109 ;  /* 0x0000006d0f6d7220 */ /* 0x000fc40000410000 */
[C---:B------:R-:W-:Y:S02]  /*f0b0*/  FMUL.FTZ R98, R16.reuse, R98 ;  /* 0x0000006210627220 */ /* 0x040fe40000410000 */
[C---:B------:R-:W-:Y:S01]  /*f0c0*/  FMUL.FTZ R99, R16.reuse, R99 ;  /* 0x0000006310637220 */ /* 0x040fe20000410000 */
[----:B------:R-:W2:Y:S01]  /*f0d0*/  @P4 MUFU.RCP R13, R8 ;  /* 0x00000008000d4308 */ /* 0x000ea20000001000 */
[C---:B------:R-:W-:Y:S01]  /*f0e0*/  FMUL.FTZ R110, R16.reuse, R110 ;  /* 0x0000006e106e7220 */ /* 0x040fe20000410000 */
[----:B------:R-:W-:Y:S01]  /*f0f0*/  F2FP.PACK_AB R108, R109, R108 ;  /* 0x0000006c6d6c723e */ /* 0x000fe200000000ff */
[C---:B------:R-:W-:Y:S01]  /*f100*/  FMUL.FTZ R111, R16.reuse, R111 ;  /* 0x0000006f106f7220 */ /* 0x040fe20000410000 */
[----:B------:R-:W-:Y:S01]  /*f110*/  F2FP.PACK_AB R98, R99, R98 ;  /* 0x000000626362723e */ /* 0x000fe200000000ff */
[C---:B------:R-:W-:Y:S02]  /*f120*/  FMUL.FTZ R114, R16.reuse, R114 ;  /* 0x0000007210727220 */ /* 0x040fe40000410000 */
[----:B------:R-:W-:Y:S01]  /*f130*/  FMUL.FTZ R115, R16, R115 ;  /* 0x0000007310737220 */ /* 0x000fe20000410000 */
[----:B------:R-:W-:Y:S01]  /*f140*/  F2FP.PACK_AB R110, R111, R110 ;  /* 0x0000006e6f6e723e */ /* 0x000fe200000000ff */
[----:B-1----:R-:W-:Y:S01]  /*f150*/  FMUL.FTZ R14, R14, c[0x0][0x2dc] ;  /* 0x0000b7000e0e7a20 */ /* 0x002fe20000410000 */
[----:B------:R-:W-:Y:S01]  /*f160*/  @P4 MUFU.LG2 R8, R8 ;  /* 0x0000000800084308 */ /* 0x000fe20000000c00 */
[----:B------:R-:W-:Y:S01]  /*f170*/  FMUL.FTZ R118, R16, R118 ;  /* 0x0000007610767220 */ /* 0x000fe20000410000 */
[----:B------:R-:W-:Y:S01]  /*f180*/  F2FP.PACK_AB R114, R115, R114 ;  /* 0x000000727372723e */ /* 0x000fe200000000ff */
[----:B------:R-:W-:-:S02]  /*f190*/  FMUL.FTZ R74, R14, R74 ;  /* 0x0000004a0e4a7220 */ /* 0x000fc40000410000 */
[C---:B------:R-:W-:Y:S02]  /*f1a0*/  FMUL.FTZ R75, R14.reuse, R75 ;  /* 0x0000004b0e4b7220 */ /* 0x040fe40000410000 */
[C---:B------:R-:W-:Y:S01]  /*f1b0*/  FMUL.FTZ R78, R14.reuse, R78 ;  /* 0x0000004e0e4e7220 */ /* 0x040fe20000410000 */
[----:B------:R-:W1:Y:S01]  /*f1c0*/  @P5 MUFU.LG2 R10, R10 ;  /* 0x0000000a000a5308 */ /* 0x000e620000000c00 */
        /* <DEDUP_REMOVED lines=21> */
[----:B--2---:R-:W-:Y:S01]  /*f320*/  FMUL.FTZ R13, R13, c[0x0][0x2dc] ;  /* 0x0000b7000d0d7a20 */ /* 0x004fe20000410000 */
[----:B------:R-:W-:Y:S01]  /*f330*/  F2FP.PACK_AB R102, R103, R102 ;  /* 0x000000666766723e */ /* 0x000fe200000000ff */
[----:B------:R-:W-:Y:S01]  /*f340*/  FMUL.FTZ R119, R16, R119 ;  /* 0x0000007710777220 */ /* 0x000fe20000410000 */
[----:B------:R-:W-:Y:S01]  /*f350*/  ISETP.NE.U32.AND P1, PT, R14, 0x1, PT ;  /* 0x000000010e00780c */ /* 0x000fe20003f25070 */
[C---:B------:R-:W-:Y:S01]  /*f360*/  FMUL.FTZ R72, R13.reuse, R72 ;  /* 0x000000480d487220 */ /* 0x040fe20000410000 */
[----:B------:R-:W-:Y:S01]  /*f370*/  MOV R14, 0xfffffff0 ;  /* 0xfffffff0000e7802 */ /* 0x000fe20000000f00 */
[----:B------:R-:W-:Y:S01]  /*f380*/  FMUL.FTZ R73, R13, R73 ;  /* 0x000000490d497220 */ /* 0x000fe20000410000 */
[----:B------:R-:W-:Y:S01]  /*f390*/  F2FP.PACK_AB R118, R119, R118 ;  /* 0x000000767776723e */ /* 0x000fe200000000ff */
[C---:B------:R-:W-:Y:S01]  /*f3a0*/  FMUL.FTZ R76, R13.reuse, R76 ;  /* 0x0000004c0d4c7220 */ /* 0x040fe20000410000 */
[----:B------:R-:W-:Y:S01]  /*f3b0*/  SEL R14, R14, 0x10, !P1 ;  /* 0x000000100e0e7807 */ /* 0x000fe20004800000 */
[----:B------:R-:W-:Y:S01]  /*f3c0*/  FMUL.FTZ R77, R13, R77 ;  /* 0x0000004d0d4d7220 */ /* 0x000fe20000410000 */
[----:B------:R-:W-:Y:S01]  /*f3d0*/  R2P PR, R19, 0x6 ;  /* 0x0000000613007804 */ /* 0x000fe20000000000 */
[----:B------:R-:W-:Y:S01]  /*f3e0*/  FMUL.FTZ R80, R13, R80 ;  /* 0x000000500d507220 */ /* 0x000fe20000410000 */
[----:B------:R-:W-:Y:S01]  /*f3f0*/  SHF.L.U32 R19, R19, 0x6, RZ ;  /* 0x0000000613137819 */ /* 0x000fe200000006ff */
[----:B------:R-:W-:Y:S01]  /*f400*/  FMUL.FTZ R81, R13, R81 ;  /* 0x000000510d517220 */ /* 0x000fe20000410000 */
[----:B------:R-:W-:Y:S01]  /*f410*/  F2FP.PACK_AB R72, R73, R72 ;  /* 0x000000484948723e */ /* 0x000fe200000000ff */
[----:B------:R-:W-:Y:S01]  /*f420*/  FMUL.FTZ R84, R13, R84 ;  /* 0x000000540d547220 */ /* 0x000fe20000410000 */
[----:B------:R-:W-:Y:S01]  /*f430*/  LOP3.LUT R19, R19, 0x1c0, RZ, 0xc0, !PT ;  /* 0x000001c013137812 */ /* 0x000fe200078ec0ff */
[----:B------:R-:W-:Y:S01]  /*f440*/  FMUL.FTZ R85, R13, R85 ;  /* 0x000000550d557220 */ /* 0x000fe20000410000 */
[----:B------:R-:W-:Y:S01]  /*f450*/  F2FP.PACK_AB R76, R77, R76 ;  /* 0x0000004c4d4c723e */ /* 0x000fe200000000ff */
[----:B------:R-:W-:Y:S01]  /*f460*/  FMUL.FTZ R88, R13, R88 ;  /* 0x000000580d587220 */ /* 0x000fe20000410000 */
[----:B------:R-:W-:Y:S01]  /*f470*/  LEA.HI R19, R19, R19, RZ, 0x1d ;  /* 0x0000001313137211 */ /* 0x000fe200078fe8ff */
[----:B------:R-:W-:Y:S01]  /*f480*/  FMUL.FTZ R89, R13, R89 ;  /* 0x000000590d597220 */ /* 0x000fe20000410000 */
[----:B------:R-:W-:Y:S01]  /*f490*/  F2FP.PACK_AB R80, R81, R80 ;  /* 0x000000505150723e */ /* 0x000fe200000000ff */
[C---:B------:R-:W-:Y:S01]  /*f4a0*/  FMUL.FTZ R92, R13.reuse, R92 ;  /* 0x0000005c0d5c7220 */ /* 0x040fe20000410000 */
[----:B------:R-:W-:Y:S01]  /*f4b0*/  LEA R6, R6, R19, 0x1 ;  /* 0x0000001306067211 */ /* 0x000fe200078e08ff */
[----:B------:R-:W-:Y:S01]  /*f4c0*/  FMUL.FTZ R93, R13, R93 ;  /* 0x0000005d0d5d7220 */ /* 0x000fe20000410000 */
[----:B------:R-:W-:Y:S01]  /*f4d0*/  F2FP.PACK_AB R84, R85, R84 ;  /* 0x000000545554723e */ /* 0x000fe200000000ff */
[C---:B------:R-:W-:Y:S01]  /*f4e0*/  FMUL.FTZ R100, R13.reuse, R100 ;  /* 0x000000640d647220 */ /* 0x040fe20000410000 */
[----:B------:R-:W-:Y:S01]  /*f4f0*/  SHF.L.U32 R17, R6, 0x1, RZ ;  /* 0x0000000106117819 */ /* 0x000fe200000006ff */
[----:B------:R-:W-:Y:S01]  /*f500*/  FMUL.FTZ R101, R13, R101 ;  /* 0x000000650d657220 */ /* 0x000fe20000410000 */
[----:B------:R-:W-:Y:S01]  /*f510*/  F2FP.PACK_AB R88, R89, R88 ;  /* 0x000000585958723e */ /* 0x000fe200000000ff */
[----:B------:R-:W-:Y:S01]  /*f520*/  FMUL.FTZ R104, R13, R104 ;  /* 0x000000680d687220 */ /* 0x000fe20000410000 */
[C---:B------:R-:W-:Y:S01]  /*f530*/  IADD3 R19, R17.reuse, 0x40, RZ ;  /* 0x0000004011137810 */ /* 0x040fe20007ffe0ff */
[C---:B------:R-:W-:Y:S01]  /*f540*/  FMUL.FTZ R122, R16.reuse, R122 ;  /* 0x0000007a107a7220 */ /* 0x040fe20000410000 */
[----:B------:R-:W-:Y:S01]  /*f550*/  @P2 IADD3 R19, R17, -0x40, RZ ;  /* 0xffffffc011132810 */ /* 0x000fe20007ffe0ff */
[C---:B------:R-:W-:Y:S01]  /*f560*/  FMUL.FTZ R123, R16.reuse, R123 ;  /* 0x0000007b107b7220 */ /* 0x040fe20000410000 */
[----:B------:R-:W-:Y:S01]  /*f570*/  STS [R17], R96 ;  /* 0x0000006011007388 */ /* 0x000fe20000000800 */
[C---:B------:R-:W-:Y:S01]  /*f580*/  FMUL.FTZ R126, R16.reuse, R126 ;  /* 0x0000007e107e7220 */ /* 0x040fe20000410000 */
[----:B------:R-:W-:Y:S01]  /*f590*/  F2FP.PACK_AB R92, R93, R92 ;  /* 0x0000005c5d5c723e */ /* 0x000fe200000000ff */
[C---:B------:R-:W-:Y:S01]  /*f5a0*/  FMUL.FTZ R127, R16.reuse, R127 ;  /* 0x0000007f107f7220 */ /* 0x040fe20000410000 */
[----:B------:R-:W-:Y:S01]  /*f5b0*/  STS [R17+0x400], R98 ;  /* 0x0004006211007388 */ /* 0x000fe20000000800 */
[C---:B------:R-:W-:Y:S01]  /*f5c0*/  FMUL.FTZ R130, R16.reuse, R130 ;  /* 0x0000008210827220 */ /* 0x040fe20000410000 */
[----:B------:R-:W-:Y:S01]  /*f5d0*/  F2FP.PACK_AB R122, R123, R122 ;  /* 0x0000007a7b7a723e */ /* 0x000fe200000000ff */
[C---:B------:R-:W-:Y:S01]  /*f5e0*/  FMUL.FTZ R131, R16.reuse, R131 ;  /* 0x0000008310837220 */ /* 0x040fe20000410000 */
[----:B------:R-:W-:Y:S01]  /*f5f0*/  F2FP.PACK_AB R126, R127, R126 ;  /* 0x0000007e7f7e723e */ /* 0x000fe200000000ff */
[C---:B------:R-:W-:Y:S01]  /*f600*/  FMUL.FTZ R70, R16.reuse, R70 ;  /* 0x0000004610467220 */ /* 0x040fe20000410000 */
[----:B------:R-:W-:Y:S01]  /*f610*/  F2FP.PACK_AB R100, R101, R100 ;  /* 0x000000646564723e */ /* 0x000fe200000000ff */
[----:B------:R-:W-:Y:S01]  /*f620*/  FMUL.FTZ R71, R16, R71 ;  /* 0x0000004710477220 */ /* 0x000fe20000410000 */
[----:B------:R-:W-:Y:S01]  /*f630*/  F2FP.PACK_AB R130, R131, R130 ;  /* 0x000000828382723e */ /* 0x000fe200000000ff */
[----:B------:R-:W-:Y:S01]  /*f640*/  FMUL.FTZ R13, R13, R105 ;  /* 0x000000690d0d7220 */ /* 0x000fe20000410000 */
[----:B------:R-:W2:Y:S01]  /*f650*/  LDC.U8 R16, c[0x0][0x329] ;  /* 0x0000ca40ff107b82 */ /* 0x000ea20000000000 */
[----:B------:R-:W-:Y:S01]  /*f660*/  IMAD.MOV.U32 R6, RZ, RZ, 0x20 ;  /* 0x00000020ff067424 */ /* 0x000fe200078e00ff */
[----:B------:R-:W-:Y:S01]  /*f670*/  F2FP.PACK_AB R70, R71, R70 ;  /* 0x000000464746723e */ /* 0x000fe200000000ff */
[----:B------:R-:W-:Y:S01]  /*f680*/  FMUL.FTZ R112, R15, R112 ;  /* 0x000000700f707220 */ /* 0x000fe20000410000 */
[----:B------:R-:W-:Y:S01]  /*f690*/  F2FP.PACK_AB R104, R13, R104 ;  /* 0x000000680d68723e */ /* 0x000fe200000000ff */
[C---:B------:R-:W-:Y:S01]  /*f6a0*/  FMUL.FTZ R113, R15.reuse, R113 ;  /* 0x000000710f717220 */ /* 0x040fe20000410000 */
[----:B------:R-:W-:Y:S01]  /*f6b0*/  SEL R18, R6, 0xffffffe0, !P1 ;  /* 0xffffffe006127807 */ /* 0x000fe20004800000 */
[----:B------:R-:W-:Y:S01]  /*f6c0*/  FMUL.FTZ R116, R15, R116 ;  /* 0x000000740f747220 */ /* 0x000fe20000410000 */
[----:B------:R-:W-:Y:S01]  /*f6d0*/  IADD3 R13, R17, R14, RZ ;  /* 0x0000000e110d7210 */ /* 0x000fe20007ffe0ff */
[----:B------:R-:W-:Y:S01]  /*f6e0*/  FMUL.FTZ R117, R15, R117 ;  /* 0x000000750f757220 */ /* 0x000fe20000410000 */
[----:B------:R-:W-:Y:S01]  /*f6f0*/  F2FP.PACK_AB R112, R113, R112 ;  /* 0x000000707170723e */ /* 0x000fe200000000ff */
[----:B------:R-:W-:Y:S01]  /*f700*/  FMUL.FTZ R120, R15, R120 ;  /* 0x000000780f787220 */ /* 0x000fe20000410000 */
[----:B------:R-:W-:Y:S01]  /*f710*/  IADD3 R21, R17, R18, RZ ;  /* 0x0000001211157210 */ /* 0x000fe20007ffe0ff */
[----:B------:R-:W-:Y:S01]  /*f720*/  FMUL.FTZ R121, R15, R121 ;  /* 0x000000790f797220 */ /* 0x000fe20000410000 */
[----:B------:R-:W-:Y:S01]  /*f730*/  F2FP.PACK_AB R116, R117, R116 ;  /* 0x000000747574723e */ /* 0x000fe200000000ff */
[----:B------:R-:W-:Y:S01]  /*f740*/  FMUL.FTZ R124, R15, R124 ;  /* 0x0000007c0f7c7220 */ /* 0x000fe20000410000 */
[----:B------:R-:W-:Y:S01]  /*f750*/  IADD3 R23, R13, R18, RZ ;  /* 0x000000120d177210 */ /* 0x000fe20007ffe0ff */
        /* <DEDUP_REMOVED lines=10> */
[C---:B------:R-:W-:Y:S01]  /*f800*/  IADD3 R25, R18.reuse, 0x400, R19 ;  /* 0x0000040012197810 */ /* 0x040fe20007ffe013 */
[----:B------:R-:W-:Y:S01]  /*f810*/  @P6 FMUL.FTZ R5, R5, 0.69314718246459960938 ;  /* 0x3f31721805056820 */ /* 0x000fe20000410000 */
[----:B------:R-:W-:Y:S01]  /*f820*/  F2FP.PACK_AB R128, R129, R128 ;  /* 0x000000808180723e */ /* 0x000fe200000000ff */
[----:B------:R4:W-:Y:S01]  /*f830*/  STS [R17+0x2400], R74 ;  /* 0x0024004a11007388 */ /* 0x0009e20000000800 */
[----:B------:R-:W-:Y:S01]  /*f840*/  IADD3 R27, R18, R19, RZ ;  /* 0x00000013121b7210 */ /* 0x000fe20007ffe0ff */
[----:B-1----:R-:W-:Y:S01]  /*f850*/  @P5 FMUL.FTZ R10, R10, 0.69314718246459960938 ;  /* 0x3f3172180a0a5820 */ /* 0x002fe20000410000 */
[----:B------:R-:W-:Y:S01]  /*f860*/  F2FP.PACK_AB R15, R15, R68 ;  /* 0x000000440f0f723e */ /* 0x000fe200000000ff */
[----:B------:R-:W-:Y:S01]  /*f870*/  STS [R13+0x2000], R76 ;  /* 0x0020004c0d007388 */ /* 0x000fe20000000800 */
[----:B------:R-:W-:-:S02]  /*f880*/  IADD3 R25, R14, R25, RZ ;  /* 0x000000190e197210 */ /* 0x000fc40007ffe0ff */
[----:B------:R-:W-:Y:S01]  /*f890*/  F2FP.PACK_AB R106, R107, R106 ;  /* 0x0000006a6b6a723e */ /* 0x000fe200000000ff */
[----:B------:R1:W-:Y:S01]  /*f8a0*/  STS [R13+0x2400], R78 ;  /* 0x0024004e0d007388 */ /* 0x0003e20000000800 */
[----:B--2---:R-:W-:Y:S02]  /*f8b0*/  ISETP.NE.AND P1, PT, R16, RZ, PT ;  /* 0x000000ff1000720c */ /* 0x004fe40003f25270 */
[----:B------:R-:W-:Y:S01]  /*f8c0*/  ISETP.NE.AND P2, PT, R22, RZ, PT ;  /* 0x000000ff1600720c */ /* 0x000fe20003f45270 */
[----:B------:R-:W-:Y:S04]  /*f8d0*/  STS [R21], R112 ;  /* 0x0000007015007388 */ /* 0x000fe80000000800 */
[----:B------:R-:W-:Y:S04]  /*f8e0*/  STS [R21+0x400], R114 ;  /* 0x0004007215007388 */ /* 0x000fe80000000800 */
[----:B------:R-:W-:Y:S04]  /*f8f0*/  STS [R23], R116 ;  /* 0x0000007417007388 */ /* 0x000fe80000000800 */
[----:B------:R-:W-:Y:S01]  /*f900*/  STS [R23+0x400], R118 ;  /* 0x0004007617007388 */ /* 0x000fe20000000800 */
[----:B----4-:R-:W-:-:S02]  /*f910*/  IADD3 R17, R14, R19, RZ ;  /* 0x000000130e117210 */ /* 0x010fc40007ffe0ff */
[----:B------:R-:W-:Y:S01]  /*f920*/  @!P1 MOV R14, c[0x0][0x214] ;  /* 0x00008500000e9a02 */ /* 0x000fe20000000f00 */
[----:B------:R-:W-:Y:S02]  /*f930*/  STS [R21+0x2000], R80 ;  /* 0x0020005015007388 */ /* 0x000fe40000000800 */
[----:B------:R-:W-:Y:S02]  /*f940*/  IMAD.IADD R18, R18, 0x1, R17 ;  /* 0x0000000112127824 */ /* 0x000fe400078e0211 */
[----:B------:R2:W-:Y:S01]  /*f950*/  STS [R21+0x2400], R82 ;  /* 0x0024005215007388 */ /* 0x0005e20000000800 */
[----:B-1----:R-:W-:-:S03]  /*f960*/  @P1 MOV R13, c[0x0][0x210] ;  /* 0x00008400000d1a02 */ /* 0x002fc60000000f00 */
[----:B------:R-:W-:Y:S02]  /*f970*/  STS [R23+0x2000], R84 ;  /* 0x0020005417007388 */ /* 0x000fe40000000800 */
[----:B------:R-:W-:Y:S01]  /*f980*/  @P1 IMAD R13, R13, c[0x0][0x214], RZ ;  /* 0x000085000d0d1a24 */ /* 0x000fe200078e02ff */
[----:B------:R-:W-:Y:S01]  /*f990*/  @!P1 SEL R13, R14, c[0x0][0x234], !P2 ;  /* 0x00008d000e0d9a07 */ /* 0x000fe20005000000 */
[----:B------:R1:W-:Y:S01]  /*f9a0*/  STS [R23+0x2400], R86 ;  /* 0x0024005617007388 */ /* 0x0003e20000000800 */
[----:B------:R-:W-:-:S03]  /*f9b0*/  ISETP.NE.OR P2, PT, R16, RZ, !P2 ;  /* 0x000000ff1000720c */ /* 0x000fc60005745670 */
[----:B------:R-:W-:Y:S04]  /*f9c0*/  STS [R19], R120 ;  /* 0x0000007813007388 */ /* 0x000fe80000000800 */
[----:B------:R-:W-:Y:S04]  /*f9d0*/  STS [R19+0x400], R122 ;  /* 0x0004007a13007388 */ /* 0x000fe80000000800 */
[----:B------:R-:W-:Y:S04]  /*f9e0*/  STS [R17], R124 ;  /* 0x0000007c11007388 */ /* 0x000fe80000000800 */
[----:B------:R-:W-:Y:S01]  /*f9f0*/  STS [R17+0x400], R126 ;  /* 0x0004007e11007388 */ /* 0x000fe20000000800 */
[----:B--2---:R-:W-:Y:S01]  /*fa00*/  @P1 MOV R21, 0x1 ;  /* 0x0000000100151802 */ /* 0x004fe20000000f00 */
[----:B------:R-:W-:-:S02]  /*fa10*/  @!P1 IMAD R21, R13, c[0x0][0x1c0], RZ ;  /* 0x000070000d159a24 */ /* 0x000fc400078e02ff */
[----:B------:R-:W-:Y:S04]  /*fa20*/  STS [R19+0x2000], R88 ;  /* 0x0020005813007388 */ /* 0x000fe80000000800 */
[----:B------:R-:W-:Y:S04]  /*fa30*/  STS [R19+0x2400], R90 ;  /* 0x0024005a13007388 */ /* 0x000fe80000000800 */
[----:B------:R-:W2:Y:S04]  /*fa40*/  S2R R6, SR_CTAID.Y ;  /* 0x0000000000067919 */ /* 0x000ea80000002600 */
[----:B------:R-:W-:Y:S04]  /*fa50*/  STS [R17+0x2000], R92 ;  /* 0x0020005c11007388 */ /* 0x000fe80000000800 */
[----:B------:R-:W-:Y:S04]  /*fa60*/  STS [R17+0x2400], R94 ;  /* 0x0024005e11007388 */ /* 0x000fe80000000800 */
[----:B------:R-:W-:Y:S04]  /*fa70*/  STS [R27], R128 ;  /* 0x000000801b007388 */ /* 0x000fe80000000800 */
[----:B------:R-:W-:Y:S04]  /*fa80*/  STS [R27+0x400], R130 ;  /* 0x000400821b007388 */ /* 0x000fe80000000800 */
[----:B------:R4:W-:Y:S04]  /*fa90*/  STS [R18], R15 ;  /* 0x0000000f12007388 */ /* 0x0009e80000000800 */
[----:B------:R3:W-:Y:S01]  /*faa0*/  STS [R25], R70 ;  /* 0x0000004619007388 */ /* 0x0007e20000000800 */
[----:B--2---:R-:W-:Y:S01]  /*fab0*/  @!P0 SHF.R.S32.HI R14, RZ, 0x1f, R6 ;  /* 0x0000001fff0e8819 */ /* 0x004fe20000011406 */
[----:B------:R-:W-:-:S02]  /*fac0*/  @!P0 IMAD.WIDE.U32 R52, R6, c[0x0][0x1e0], RZ ;  /* 0x0000780006348a25 */ /* 0x000fc400078e00ff */
[----:B------:R2:W-:Y:S02]  /*fad0*/  STS [R27+0x2000], R100 ;  /* 0x002000641b007388 */ /* 0x0005e40000000800 */
[C---:B-1----:R-:W-:Y:S01]  /*fae0*/  @!P2 IMAD R23, R6.reuse, c[0x0][0x214], RZ ;  /* 0x000085000617aa24 */ /* 0x042fe200078e02ff */
[----:B------:R-:W-:Y:S01]  /*faf0*/  @!P0 MOV R20, R52 ;  /* 0x0000003400148202 */ /* 0x000fe20000000f00 */
[----:B------:R2:W-:Y:S01]  /*fb00*/  STS [R27+0x2400], R102 ;  /* 0x002400661b007388 */ /* 0x0005e20000000800 */
[----:B------:R-:W-:Y:S02]  /*fb10*/  IMAD R21, R6, R21, RZ ;  /* 0x0000001506157224 */ /* 0x000fe400078e02ff */
[----:B------:R-:W-:Y:S01]  /*fb20*/  @!P2 SEL R23, R23, R54, !P0 ;  /* 0x000000361717a207 */ /* 0x000fe20004000000 */
[----:B------:R2:W-:Y:S01]  /*fb30*/  STS [R18+0x2000], R104 ;  /* 0x0020006812007388 */ /* 0x0005e20000000800 */
[----:B------:R-:W-:Y:S01]  /*fb40*/  CS2R R54, SRZ ;  /* 0x0000000000367805 */ /* 0x000fe2000001ff00 */
[----:B------:R-:W-:-:S02]  /*fb50*/  SEL R21, R21, RZ, P2 ;  /* 0x000000ff15157207 */ /* 0x000fc40001000000 */
[----:B------:R2:W-:Y:S01]  /*fb60*/  STS [R25+0x2000], R106 ;  /* 0x0020006a19007388 */ /* 0x0005e20000000800 */
[----:B------:R-:W-:Y:S02]  /*fb70*/  @!P2 MOV R54, R23 ;  /* 0x000000170036a202 */ /* 0x000fe40000000f00 */
[----:B------:R-:W-:Y:S01]  /*fb80*/  @!P2 SHF.R.S32.HI R55, RZ, 0x1f, R23 ;  /* 0x0000001fff37a819 */ /* 0x000fe20000011417 */
[----:B------:R-:W-:Y:S01]  /*fb90*/  BAR.SYNC.DEFER_BLOCKING 0x0 ;  /* 0x0000000000007b1d */ /* 0x000fe20000010000 */
[----:B----4-:R-:W-:Y:S01]  /*fba0*/  @!P0 IMAD R15, R14, c[0x0][0x1e0], RZ ;  /* 0x000078000e0f8a24 */ /* 0x010fe200078e02ff */
[----:B------:R-:W-:Y:S01]  /*fbb0*/  MOV R23, 0x7f800000 ;  /* 0x7f80000000177802 */ /* 0x000fe20000000f00 */
[----:B------:R-:W-:Y:S02]  /*fbc0*/  @P5 FFMA.FTZ R23, R3, c[0x0][0x238], R10 ;  /* 0x00008e0003175a23 */ /* 0x000fe4000001000a */
[----:B------:R-:W-:Y:S01]  /*fbd0*/  @!P0 IMAD R15, R6, c[0x0][0x1e4], R15 ;  /* 0x00007900060f8a24 */ /* 0x000fe200078e020f */
[----:B------:R-:W1:Y:S04]  /*fbe0*/  S2R R14, SR_CTAID.X ;  /* 0x00000000000e7919 */ /* 0x000e680000002500 */
[----:B------:R-:W4:Y:S01]  /*fbf0*/  S2R R22, SR_CTAID.Z ;  /* 0x0000000000167919 */ /* 0x000f220000002700 */
[----:B------:R-:W-:-:S02]  /*fc00*/  @!P0 IADD3 R11, R53, R15, RZ ;  /* 0x0000000f350b8210 */ /* 0x000fc40007ffe0ff */
[----:B------:R-:W-:Y:S02]  /*fc10*/  LOP3.LUT R53, R7, 0xffffffe0, RZ, 0xc0, !PT ;  /* 0xffffffe007357812 */ /* 0x000fe400078ec0ff */
[----:B------:R-:W-:Y:S02]  /*fc20*/  @P1 MOV R7, c[0x0][0x210] ;  /* 0x0000840000071a02 */ /* 0x000fe40000000f00 */
[----:B------:R-:W-:Y:S01]  /*fc30*/  @!P1 MOV R7, 0x1 ;  /* 0x0000000100079802 */ /* 0x000fe20000000f00 */
[----:B------:R-:W-:Y:S01]  /*fc40*/  IMAD.IADD R6, R4, 0x1, -R53 ;  /* 0x0000000104067824 */ /* 0x000fe200078e0a35 */
[----:B------:R-:W-:Y:S01]  /*fc50*/  MOV R15, 0x7f800000 ;  /* 0x7f800000000f7802 */ /* 0x000fe20000000f00 */
[----:B------:R-:W-:Y:S02]  /*fc60*/  @P6 FFMA.FTZ R15, R132, c[0x0][0x238], R5 ;  /* 0x00008e00840f6a23 */ /* 0x000fe40000010005 */
[----:B---3--:R-:W-:Y:S01]  /*fc70*/  @P3 FMUL.FTZ R53, R12, 0.69314718246459960938 ;  /* 0x3f3172180c353820 */ /* 0x008fe20000410000 */
[----:B------:R-:W-:Y:S01]  /*fc80*/  LOP3.LUT P0, RZ, R6, 0x3, RZ, 0xc0, !PT ;  /* 0x0000000306ff7812 */ /* 0x000fe2000780c0ff */
[----:B------:R2:W3:Y:S01]  /*fc90*/  LDS.128 R44, [R48] ;  /* 0x00000000302c7984 */ /* 0x0004e20000000c00 */
[----:B------:R-:W-:-:S03]  /*fca0*/  MOV R6, 0x7f800000 ;  /* 0x7f80000000067802 */ /* 0x000fc60000000f00 */
[----:B------:R2:W2:Y:S01]  /*fcb0*/  LDS.128 R40, [R48+0x800] ;  /* 0x0008000030287984 */ /* 0x0004a20000000c00 */
[----:B-1----:R-:W-:-:S03]  /*fcc0*/  IMAD R5, R14, R7, RZ ;  /* 0x000000070e057224 */ /* 0x002fc600078e02ff */
[----:B------:R1:W1:Y:S01]  /*fcd0*/  LDS.128 R36, [R48+0x1000] ;  /* 0x0010000030247984 */ /* 0x0002620000000c00 */
[----:B----4-:R-:W-:Y:S01]  /*fce0*/  IMAD R21, R22, R13, R21 ;  /* 0x0000000d16157224 */ /* 0x010fe200078e0215 */
[----:B------:R-:W-:Y:S02]  /*fcf0*/  SHF.L.U32 R52, R5, 0x7, RZ ;  /* 0x0000000705347819 */ /* 0x000fe400000006ff */
[----:B------:R4:W1:Y:S01]  /*fd00*/  LDS.128 R32, [R48+0x1800] ;  /* 0x0018000030207984 */ /* 0x0008620000000c00 */
[----:B------:R-:W-:Y:S01]  /*fd10*/  @P4 FMUL.FTZ R5, R8, 0.69314718246459960938 ;  /* 0x3f31721808054820 */ /* 0x000fe20000410000 */
[----:B------:R-:W-:Y:S01]  /*fd20*/  MOV R13, 0x7f800000 ;  /* 0x7f800000000d7802 */ /* 0x000fe20000000f00 */
[----:B------:R-:W-:Y:S01]  /*fd30*/  @P3 FFMA.FTZ R13, R0, c[0x0][0x238], R53 ;  /* 0x00008e00000d3a23 */ /* 0x000fe20000010035 */
[----:B------:R4:W1:Y:S01]  /*fd40*/  LDS.128 R28, [R48+0x2000] ;  /* 0x00200000301c7984 */ /* 0x0008620000000c00 */
[----:B------:R-:W-:Y:S01]  /*fd50*/  IADD3 R8, P2, P1, R52, R54, R21 ;  /* 0x0000003634087210 */ /* 0x000fe2000795e015 */
[----:B------:R-:W-:Y:S01]  /*fd60*/  @P4 FFMA.FTZ R6, R2, c[0x0][0x238], R5 ;  /* 0x00008e0002064a23 */ /* 0x000fe20000010005 */
[----:B------:R-:W-:Y:S01]  /*fd70*/  SHF.R.S32.HI R52, RZ, 0x1f, R52 ;  /* 0x0000001fff347819 */ /* 0x000fe20000011434 */
[----:B------:R4:W1:Y:S01]  /*fd80*/  LDS.128 R24, [R48+0x2800] ;  /* 0x0028000030187984 */ /* 0x0008620000000c00 */
[----:B------:R-:W-:-:S03]  /*fd90*/  SHF.R.S32.HI R21, RZ, 0x1f, R21 ;  /* 0x0000001fff157819 */ /* 0x000fc60000011415 */
[----:B------:R4:W1:Y:S01]  /*fda0*/  LDS.128 R16, [R48+0x3000] ;  /* 0x0030000030107984 */ /* 0x0008620000000c00 */
[----:B------:R-:W-:-:S03]  /*fdb0*/  IADD3.X R21, R52, R55, R21, P2, P1 ;  /* 0x0000003734157210 */ /* 0x000fc600017e2415 */
[----:B------:R-:W1:Y:S01]  /*fdc0*/  LDS.128 R48, [R48+0x3800] ;  /* 0x0038000030307984 */ /* 0x000e620000000c00 */
[----:B------:R-:W-:Y:S05]  /*fdd0*/  @P0 BRA `(.L_x_1337) ;  /* 0x0000021000000947 */ /* 0x000fea0003800000 */
[----:B----4-:R-:W4:Y:S04]  /*fde0*/  LDL.LU R57, [R1+0x3c] ;  /* 0x00003c0001397983 */ /* 0x010f280000300800 */
[----:B------:R-:W4:Y:S02]  /*fdf0*/  LDL.LU R56, [R1+0x48] ;  /* 0x0000480001387983 */ /* 0x000f240000300800 */
[C---:B----4-:R-:W-:Y:S02]  /*fe00*/  ISETP.GE.AND P6, PT, R56.reuse, R57, PT ;  /* 0x000000393800720c */ /* 0x050fe40003fc6270 */
[C---:B------:R-:W-:Y:S02]  /*fe10*/  IADD3 R10, R56.reuse, 0x8, RZ ;  /* 0x00000008380a7810 */ /* 0x040fe40007ffe0ff */
[----:B------:R-:W-:-:S02]  /*fe20*/  IADD3 R2, R56, 0x40, RZ ;  /* 0x0000004038027810 */ /* 0x000fc40007ffe0ff */
[----:B------:R-:W-:Y:S02]  /*fe30*/  IADD3 R0, R56, 0x48, RZ ;  /* 0x0000004838007810 */ /* 0x000fe40007ffe0ff */
[-C--:B------:R-:W-:Y:S02]  /*fe40*/  ISETP.GE.AND P5, PT, R10, R57.reuse, PT ;  /* 0x000000390a00720c */ /* 0x080fe40003fa6270 */
[-C--:B------:R-:W-:Y:S02]  /*fe50*/  ISETP.GE.AND P4, PT, R2, R57.reuse, PT ;  /* 0x000000390200720c */ /* 0x080fe40003f86270 */
        /* <DEDUP_REMOVED lines=25> */
.L_x_1337:
[----:B------:R-:W-:Y:S05]  /*fff0*/  BSYNC B0 ;  /* 0x0000000000007941 */ /* 0x000fea0003800000 */
.L_x_1336:
[----:B----4-:R-:W4:Y:S04]  /*10000*/  LDL.LU R5, [R1+0x4c] ;  /* 0x00004c0001057983 */ /* 0x010f280000300800 */
[----:B---3--:R-:W3:Y:S01]  /*10010*/  LDL.LU.64 R12, [R1+0x68] ;  /* 0x00006800010c7983 */ /* 0x008ee20000300a00 */
[----:B------:R-:W-:Y:S01]  /*10020*/  LEA.HI R4, R9, R4, RZ, 0x3 ;  /* 0x0000000409047211 */ /* 0x000fe200078f18ff */
[----:B------:R-:W-:Y:S02]  /*10030*/  BSSY B0, `(.L_x_1338) ;  /* 0x0000020000007945 */ /* 0x000fe40003800000 */
[----:B------:R-:W2:Y:S04]  /*10040*/  S2R R3, SR_TID.X ;  /* 0x0000000000037919 */ /* 0x000ea80000002100 */
[----:B------:R-:W1:Y:S01]  /*10050*/  S2R R10, SR_CTAID.X ;  /* 0x00000000000a7919 */ /* 0x000e620000002500 */
[----:B--2---:R-:W-:-:S04]  /*10060*/  SHF.R.S32.HI R2, RZ, 0x1f, R3 ;  /* 0x0000001fff027819 */ /* 0x004fc80000011403 */
[----:B------:R-:W-:-:S04]  /*10070*/  LEA.HI R2, R2, R3, RZ, 0x3 ;  /* 0x0000000302027211 */ /* 0x000fc800078f18ff */
[----:B------:R-:W-:Y:S02]  /*10080*/  LOP3.LUT R0, R2, 0xfffffff8, RZ, 0xc0, !PT ;  /* 0xfffffff802007812 */ /* 0x000fe400078ec0ff */
[----:B------:R-:W-:-:S03]  /*10090*/  SHF.R.S32.HI R6, RZ, 0x3, R2 ;  /* 0x00000003ff067819 */ /* 0x000fc60000011402 */
[----:B------:R-:W-:Y:S01]  /*100a0*/  IMAD.IADD R0, R3, 0x1, -R0 ;  /* 0x0000000103007824 */ /* 0x000fe200078e0a00 */
[----:B------:R-:W-:Y:S02]  /*100b0*/  SHF.R.S32.HI R3, RZ, 0x1f, R22 ;  /* 0x0000001fff037819 */ /* 0x000fe40000011416 */
[--C-:B------:R-:W-:Y:S01]  /*100c0*/  SHF.R.S32.HI R7, RZ, 0x1f, R6.reuse ;  /* 0x0000001fff077819 */ /* 0x100fe20000011406 */
[----:B------:R-:W-:Y:S02]  /*100d0*/  IMAD.SHL.U32 R0, R0, 0x8, RZ ;  /* 0x0000000800007824 */ /* 0x000fe400078e00ff */
[----:B------:R-:W-:Y:S02]  /*100e0*/  IMAD R3, R3, c[0x0][0x1f0], RZ ;  /* 0x00007c0003037a24 */ /* 0x000fe400078e02ff */
[----:B-1----:R-:W-:Y:S01]  /*100f0*/  IMAD.WIDE R6, R10, 0x80, R6 ;  /* 0x000000800a067825 */ /* 0x002fe200078e0206 */
[----:B------:R-:W-:-:S03]  /*10100*/  SHF.R.S32.HI R0, RZ, 0x1f, R0 ;  /* 0x0000001fff007819 */ /* 0x000fc60000011400 */
[----:B------:R-:W-:Y:S02]  /*10110*/  IMAD R3, R22, c[0x0][0x1f4], R3 ;  /* 0x00007d0016037a24 */ /* 0x000fe400078e0203 */
[----:B----4-:R-:W-:Y:S01]  /*10120*/  IMAD R14, R14, -0x80, R5 ;  /* 0xffffff800e0e7824 */ /* 0x010fe200078e0205 */
[----:B------:R-:W-:Y:S02]  /*10130*/  SHF.R.S32.HI R5, RZ, 0x3, R4 ;  /* 0x00000003ff057819 */ /* 0x000fe40000011404 */
[C---:B---3--:R-:W-:Y:S02]  /*10140*/  IADD3 R20, P0, R12.reuse, R20, RZ ;  /* 0x000000140c147210 */ /* 0x048fe40007f1e0ff */
[----:B------:R-:W-:-:S03]  /*10150*/  ISETP.GE.AND P1, PT, R12, c[0x0][0x220], PT ;  /* 0x000088000c007a0c */ /* 0x000fc60003f26270 */
[----:B------:R-:W-:Y:S01]  /*10160*/  IMAD.X R21, R0, 0x1, R11, P0 ;  /* 0x0000000100157824 */ /* 0x000fe200000e060b */
[----:B------:R-:W-:-:S03]  /*10170*/  ISETP.GE.OR P0, PT, R5, R14, P1 ;  /* 0x0000000e0500720c */ /* 0x000fc60000f06670 */
[----:B------:R-:W-:-:S04]  /*10180*/  IMAD.WIDE.U32 R22, R22, c[0x0][0x1f0], R20 ;  /* 0x00007c0016167a25 */ /* 0x000fc800078e0014 */
[----:B------:R-:W-:-:S06]  /*10190*/  IMAD.IADD R9, R23, 0x1, R3 ;  /* 0x0000000117097824 */ /* 0x000fcc00078e0203 */
        /* <DEDUP_REMOVED lines=9> */
.L_x_1339:
[----:B------:R-:W-:Y:S05]  /*10230*/  BSYNC B0 ;  /* 0x0000000000007941 */ /* 0x000fea0003800000 */
.L_x_1338:
[----:B------:R-:W-:Y:S01]  /*10240*/  LEA.HI.SX32 R3, R4, 0x10, 0x1d ;  /* 0x0000001004037811 */ /* 0x000fe200078feaff */
[----:B------:R-:W-:Y:S03]  /*10250*/  BSSY B0, `(.L_x_1340) ;  /* 0x000000e000007945 */ /* 0x000fe60003800000 */
[----:B------:R-:W-:-:S13]  /*10260*/  ISETP.GE.OR P0, PT, R3, R14, P1 ;  /* 0x0000000e0300720c */ /* 0x000fda0000f06670 */
        /* <DEDUP_REMOVED lines=12> */
.L_x_1341:
[----:B------:R-:W-:Y:S05]  /*10330*/  BSYNC B0 ;  /* 0x0000000000007941 */ /* 0x000fea0003800000 */
.L_x_1340:
[----:B-1----:R-:W-:Y:S01]  /*10340*/  LEA.HI.SX32 R3, R4, 0x20, 0x1d ;  /* 0x0000002004037811 */ /* 0x002fe200078feaff */
        /* <DEDUP_REMOVED lines=14> */
.L_x_1343:
[----:B------:R-:W-:Y:S05]  /*10430*/  BSYNC B0 ;  /* 0x0000000000007941 */ /* 0x000fea0003800000 */
.L_x_1342:
        /* <DEDUP_REMOVED lines=15> */
.L_x_1345:
[----:B------:R-:W-:Y:S05]  /*10530*/  BSYNC B0 ;  /* 0x0000000000007941 */ /* 0x000fea0003800000 */
.L_x_1344:
        /* <DEDUP_REMOVED lines=15> */
.L_x_1347:
[----:B------:R-:W-:Y:S05]  /*10630*/  BSYNC B0 ;  /* 0x0000000000007941 */ /* 0x000fea0003800000 */
.L_x_1346:
        /* <DEDUP_REMOVED lines=15> */
.L_x_1349:
[----:B------:R-:W-:Y:S05]  /*10730*/  BSYNC B0 ;  /* 0x0000000000007941 */ /* 0x000fea0003800000 */
.L_x_1348:
        /* <DEDUP_REMOVED lines=15> */
.L_x_1351:
[----:B------:R-:W-:Y:S05]  /*10830*/  BSYNC B0 ;  /* 0x0000000000007941 */ /* 0x000fea0003800000 */
.L_x_1350:
[----:B-1----:R-:W-:-:S04]  /*10840*/  LEA.HI.SX32 R3, R4, 0x70, 0x1d ;  /* 0x0000007004037811 */ /* 0x002fc800078feaff */
[----:B------:R-:W-:-:S13]  /*10850*/  ISETP.GE.OR P1, PT, R3, R14, P1 ;  /* 0x0000000e0300720c */ /* 0x000fda0000f26670 */
[----:B------:R-:W-:Y:S05]  /*10860*/  @P1 EXIT ;  /* 0x000000000000194d */ /* 0x000fea0003800000 */
        /* <DEDUP_REMOVED lines=12> */
.L_x_1294:
[----:B------:R-:W2:Y:S04]  /*10930*/  LDL.LU R14, [R1+0x40] ;  /* 0x00004000010e7983 */ /* 0x000ea80000300800 */
[----:B------:R-:W3:Y:S01]  /*10940*/  LDL.LU R12, [R1+0x4c] ;  /* 0x00004c00010c7983 */ /* 0x000ee20000300800 */
[----:B------:R-:W1:Y:S01]  /*10950*/  LDC.U8 R2, c[0x0][0x329] ;  /* 0x0000ca40ff027b82 */ /* 0x000e620000000000 */
[----:B------:R-:W-:Y:S01]  /*10960*/  LEA.HI R4, R0, R123, RZ, 0x3 ;  /* 0x0000007b00047211 */ /* 0x000fe200078f18ff */
[----:B------:R-:W-:Y:S03]  /*10970*/  BSSY B0, `(.L_x_1352) ;  /* 0x0000041000007945 */ /* 0x000fe60003800000 */
[----:B------:R-:W-:-:S02]  /*10980*/  LOP3.LUT R8, R4, 0xfffffff8, RZ, 0xc0, !PT ;  /* 0xfffffff804087812 */ /* 0x000fc400078ec0ff */
[----:B------:R-:W-:Y:S01]  /*10990*/  SHF.R.S32.HI R4, RZ, 0x3, R4 ;  /* 0x00000003ff047819 */ /* 0x000fe20000011404 */
[----:B------:R-:W4:Y:S02]  /*109a0*/  LDC.U8 R7, c[0x0][0x328] ;  /* 0x0000ca00ff077b82 */ /* 0x000f240000000000 */
[----:B------:R-:W-:-:S04]  /*109b0*/  IMAD.IADD R123, R123, 0x1, -R8 ;  /* 0x000000017b7b7824 */ /* 0x000fc800078e0a08 */
[----:B------:R-:W-:Y:S01]  /*109c0*/  IMAD.SHL.U32 R13, R123, 0x8, RZ ;  /* 0x000000087b0d7824 */ /* 0x000fe200078e00ff */
[----:B-1----:R-:W-:Y:S02]  /*109d0*/  ISETP.NE.AND P0, PT, R2, RZ, PT ;  /* 0x000000ff0200720c */ /* 0x002fe40003f05270 */
[----:B----4-:R-:W-:-:S04]  /*109e0*/  ISETP.NE.AND P2, PT, R7, RZ, PT ;  /* 0x000000ff0700720c */ /* 0x010fc80003f45270 */
[----:B------:R-:W-:-:S07]  /*109f0*/  ISETP.EQ.AND P2, PT, R2, RZ, P2 ;  /* 0x000000ff0200720c */ /* 0x000fce0001742270 */
[----:B------:R-:W-:Y:S01]  /*10a00*/  @P0 IMAD.MOV.U32 R3, RZ, RZ, c[0x0][0x210] ;  /* 0x00008400ff030624 */ /* 0x000fe200078e00ff */
[----:B------:R-:W-:Y:S01]  /*10a10*/  @!P0 ISETP.NE.AND P3, PT, R7, RZ, PT ;  /* 0x000000ff0700820c */ /* 0x000fe20003f65270 */
[----:B------:R-:W-:Y:S01]  /*10a20*/  @!P0 IMAD.MOV.U32 R0, RZ, RZ, c[0x0][0x214] ;  /* 0x00008500ff008624 */ /* 0x000fe200078e00ff */
[----:B------:R-:W-:Y:S01]  /*10a30*/  @P0 MOV R7, 0x1 ;  /* 0x0000000100070802 */ /* 0x000fe20000000f00 */
[----:B------:R-:W-:-:S03]  /*10a40*/  @P0 IMAD R3, R3, c[0x0][0x214], RZ ;  /* 0x0000850003030a24 */ /* 0x000fc600078e02ff */
[----:B------:R-:W-:Y:S01]  /*10a50*/  @!P0 SEL R3, R0, c[0x0][0x234], !P3 ;  /* 0x00008d0000038a07 */ /* 0x000fe20005800000 */
[----:B------:R-:W-:Y:S02]  /*10a60*/  @P0 IMAD.MOV.U32 R0, RZ, RZ, c[0x0][0x210] ;  /* 0x00008400ff000624 */ /* 0x000fe400078e00ff */
[----:B------:R-:W-:Y:S02]  /*10a70*/  @!P0 IMAD.MOV.U32 R0, RZ, RZ, 0x1 ;  /* 0x00000001ff008424 */ /* 0x000fe400078e00ff */
[----:B------:R-:W-:-:S04]  /*10a80*/  @!P0 IMAD R7, R3, c[0x0][0x1c0], RZ ;  /* 0x0000700003078a24 */ /* 0x000fc800078e02ff */
[----:B------:R-:W-:Y:S01]  /*10a90*/  IMAD R7, R6, R7, RZ ;  /* 0x0000000706077224 */ /* 0x000fe200078e02ff */
[C---:B--2---:R-:W-:Y:S02]  /*10aa0*/  ISETP.NE.AND P4, PT, R14.reuse, -0x1, PT ;  /* 0xffffffff0e00780c */ /* 0x044fe40003f85270 */
[----:B------:R-:W-:-:S11]  /*10ab0*/  ISETP.NE.OR P1, PT, R14, -0x1, !P2 ;  /* 0xffffffff0e00780c */ /* 0x000fd60005725670 */
[----:B------:R-:W-:Y:S01]  /*10ac0*/  @!P4 SHF.R.S32.HI R5, RZ, 0x1f, R6 ;  /* 0x0000001fff05c819 */ /* 0x000fe20000011406 */
[----:B------:R-:W-:-:S04]  /*10ad0*/  @!P4 IMAD.WIDE.U32 R10, R6, c[0x0][0x1e0], RZ ;  /* 0x00007800060aca25 */ /* 0x000fc800078e00ff */
[----:B------:R-:W-:Y:S02]  /*10ae0*/  @!P4 IMAD R5, R5, c[0x0][0x1e0], RZ ;  /* 0x000078000505ca24 */ /* 0x000fe400078e02ff */
[----:B------:R-:W-:-:S04]  /*10af0*/  @P4 IMAD.WIDE.U32 R22, R14, c[0x0][0x1e8], RZ ;  /* 0x00007a000e164a25 */ /* 0x000fc800078e00ff */
[----:B------:R-:W-:Y:S02]  /*10b00*/  @!P4 IMAD R5, R6, c[0x0][0x1e4], R5 ;  /* 0x000079000605ca24 */ /* 0x000fe400078e0205 */
[----:B------:R-:W-:Y:S02]  /*10b10*/  @!P4 IMAD.MOV.U32 R22, RZ, RZ, R10 ;  /* 0x000000ffff16c224 */ /* 0x000fe400078e000a */
[----:B------:R-:W-:Y:S02]  /*10b20*/  @P4 IMAD R2, R14, c[0x0][0x1ec], R23 ;  /* 0x00007b000e024a24 */ /* 0x000fe400078e0217 */
[----:B------:R-:W-:Y:S01]  /*10b30*/  @!P4 IMAD.IADD R2, R11, 0x1, R5 ;  /* 0x000000010b02c824 */ /* 0x000fe200078e0205 */
[C---:B------:R-:W-:Y:S01]  /*10b40*/  IADD3 R22, P3, R13.reuse, R22, RZ ;  /* 0x000000160d167210 */ /* 0x040fe20007f7e0ff */
[----:B------:R-:W-:Y:S01]  /*10b50*/  @!P1 IMAD R14, R6, c[0x0][0x214], RZ ;  /* 0x00008500060e9a24 */ /* 0x000fe200078e02ff */
[----:B------:R-:W-:Y:S01]  /*10b60*/  SHF.R.S32.HI R5, RZ, 0x1f, R20 ;  /* 0x0000001fff057819 */ /* 0x000fe20000011414 */
[----:B------:R-:W-:Y:S01]  /*10b70*/  @!P2 CS2R R10, SRZ ;  /* 0x00000000000aa805 */ /* 0x000fe2000001ff00 */
[----:B------:R-:W-:Y:S01]  /*10b80*/  LEA.HI.X.SX32 R23, R13, R2, 0x1, P3 ;  /* 0x000000020d177211 */ /* 0x000fe200018f0eff */
[----:B------:R-:W-:Y:S01]  /*10b90*/  @P2 IMAD.MOV.U32 R10, RZ, RZ, R14 ;  /* 0x000000ffff0a2224 */ /* 0x000fe200078e000e */
[----:B---3--:R-:W-:Y:S01]  /*10ba0*/  IADD3 R2, -R9, R12, RZ ;  /* 0x0000000c09027210 */ /* 0x008fe20007ffe1ff */
[----:B------:R1:W-:Y:S01]  /*10bb0*/  @!P1 STL [R1+0x40], R14 ;  /* 0x0000400e01009387 */ /* 0x0003e20000100800 */
[----:B------:R-:W-:Y:S01]  /*10bc0*/  ISETP.GE.AND P1, PT, R13, c[0x0][0x220], PT ;  /* 0x000088000d007a0c */ /* 0x000fe20003f26270 */
[----:B------:R-:W-:Y:S01]  /*10bd0*/  IMAD R25, R5, c[0x0][0x1f0], RZ ;  /* 0x00007c0005197a24 */ /* 0x000fe200078e02ff */
[----:B------:R-:W-:Y:S01]  /*10be0*/  SEL R5, R7, RZ, !P2 ;  /* 0x000000ff07057207 */ /* 0x000fe20005000000 */
[----:B------:R-:W2:Y:S01]  /*10bf0*/  S2R R12, SR_CTAID.X ;  /* 0x00000000000c7919 */ /* 0x000ea20000002500 */
[-C--:B------:R-:W-:Y:S01]  /*10c00*/  ISETP.GE.OR P3, PT, R4, R2.reuse, P1 ;  /* 0x000000020400720c */ /* 0x080fe20000f66670 */
[----:B------:R-:W-:Y:S01]  /*10c10*/  IMAD R25, R20, c[0x0][0x1f4], R25 ;  /* 0x00007d0014197a24 */ /* 0x000fe200078e0219 */
[----:B------:R-:W-:Y:S01]  /*10c20*/  ISETP.GE.AND P0, PT, R4, R2, PT ;  /* 0x000000020400720c */ /* 0x000fe20003f06270 */
[----:B------:R-:W-:Y:S01]  /*10c30*/  IMAD.WIDE.U32 R22, R20, c[0x0][0x1f0], R22 ;  /* 0x00007c0014167a25 */ /* 0x000fe200078e0016 */
[----:B------:R-:W-:-:S02]  /*10c40*/  @P2 SHF.R.S32.HI R11, RZ, 0x1f, R14 ;  /* 0x0000001fff0b2819 */ /* 0x000fc4000001140e */
[----:B------:R-:W-:Y:S01]  /*10c50*/  P2R R6, PR, RZ, 0x1 ;  /* 0x00000001ff067803 */ /* 0x000fe20000000000 */
[----:B------:R-:W-:Y:S02]  /*10c60*/  IMAD R9, R9, R0, RZ ;  /* 0x0000000009097224 */ /* 0x000fe400078e02ff */
[----:B------:R-:W-:Y:S01]  /*10c70*/  IMAD R20, R20, R3, R5 ;  /* 0x0000000314147224 */ /* 0x000fe200078e0205 */
[----:B------:R-:W-:Y:S01]  /*10c80*/  SHF.R.S32.HI R5, RZ, 0x1f, R4 ;  /* 0x0000001fff057819 */ /* 0x000fe20000011404 */
[----:B------:R-:W-:Y:S01]  /*10c90*/  IMAD.IADD R25, R25, 0x1, R23 ;  /* 0x0000000119197824 */ /* 0x000fe200078e0217 */
[----:B------:R-:W-:Y:S02]  /*10ca0*/  SHF.R.S32.HI R7, RZ, 0x1f, R9 ;  /* 0x0000001fff077819 */ /* 0x000fe40000011409 */
[--C-:B------:R-:W-:Y:S02]  /*10cb0*/  IADD3 R3, P2, P0, R9, R10, R20.reuse ;  /* 0x0000000a09037210 */ /* 0x100fe4000785e014 */
[----:B------:R-:W-:-:S04]  /*10cc0*/  SHF.R.S32.HI R10, RZ, 0x1f, R20 ;  /* 0x0000001fff0a7819 */ /* 0x000fc80000011414 */
[----:B------:R-:W-:Y:S01]  /*10cd0*/  IADD3.X R10, R7, R11, R10, P2, P0 ;  /* 0x0000000b070a7210 */ /* 0x000fe200017e040a */
[----:B--2---:R-:W-:Y:S01]  /*10ce0*/  IMAD.WIDE R20, R12, 0x80, R4 ;  /* 0x000000800c147825 */ /* 0x004fe200078e0204 */
        /* <DEDUP_REMOVED lines=9> */
.L_x_1353:
[----:B-1----:R-:W-:Y:S05]  /*10d80*/  BSYNC B0 ;  /* 0x0000000000007941 */ /* 0x002fea0003800000 */
.L_x_1352:
[----:B------:R-:W-:Y:S01]  /*10d90*/  IADD3 R19, R4, 0x10, RZ ;  /* 0x0000001004137810 */ /* 0x000fe20007ffe0ff */
[----:B------:R-:W-:Y:S03]  /*10da0*/  BSSY B0, `(.L_x_1354) ;  /* 0x0000010000007945 */ /* 0x000fe60003800000 */
[CC--:B------:R-:W-:Y:S02]  /*10db0*/  ISETP.GE.OR P0, PT, R19.reuse, R2.reuse, P1 ;  /* 0x000000021300720c */ /* 0x0c0fe40000f06670 */
[----:B------:R-:W-:-:S04]  /*10dc0*/  ISETP.GE.AND P2, PT, R19, R2, PT ;  /* 0x000000021300720c */ /* 0x000fc80003f46270 */
[----:B------:R-:W-:-:S07]  /*10dd0*/  P2R R12, PR, RZ, 0x4 ;  /* 0x00000004ff0c7803 */ /* 0x000fce0000000000 */
        /* <DEDUP_REMOVED lines=12> */
.L_x_1355:
[----:B------:R-:W-:Y:S05]  /*10ea0*/  BSYNC B0 ;  /* 0x0000000000007941 */ /* 0x000fea0003800000 */
.L_x_1354:
[----:B------:R-:W-:Y:S01]  /*10eb0*/  IADD3 R17, R4, 0x20, RZ ;  /* 0x0000002004117810 */ /* 0x000fe20007ffe0ff */
[----:B------:R-:W-:Y:S03]  /*10ec0*/  BSSY B0, `(.L_x_1356) ;  /* 0x000000f000007945 */ /* 0x000fe60003800000 */
[CC--:B------:R-:W-:Y:S02]  /*10ed0*/  ISETP.GE.OR P0, PT, R17.reuse, R2.reuse, P1 ;  /* 0x000000021100720c */ /* 0x0c0fe40000f06670 */
[----:B------:R-:W-:-:S11]  /*10ee0*/  ISETP.GE.AND P6, PT, R17, R2, PT ;  /* 0x000000021100720c */ /* 0x000fd60003fc6270 */
        /* <DEDUP_REMOVED lines=12> */
.L_x_1357:
[----:B------:R-:W-:Y:S05]  /*10fb0*/  BSYNC B0 ;  /* 0x0000000000007941 */ /* 0x000fea0003800000 */
.L_x_1356:
        /* <DEDUP_REMOVED lines=16> */
.L_x_1359:
[----:B------:R-:W-:Y:S05]  /*110c0*/  BSYNC B0 ;  /* 0x0000000000007941 */ /* 0x000fea0003800000 */
.L_x_1358:
        /* <DEDUP_REMOVED lines=16> */
.L_x_1361:
[----:B------:R-:W-:Y:S05]  /*111d0*/  BSYNC B0 ;  /* 0x0000000000007941 */ /* 0x000fea0003800000 */
.L_x_1360:
        /* <DEDUP_REMOVED lines=16> */
.L_x_1363:
[----:B------:R-:W-:Y:S05]  /*112e0*/  BSYNC B0 ;  /* 0x0000000000007941 */ /* 0x000fea0003800000 */
.L_x_1362:
[----:B-1----:R-:W-:Y:S01]  /*112f0*/  IADD3 R9, R4, 0x60, RZ ;  /* 0x0000006004097810 */ /* 0x002fe20007ffe0ff */
        /* <DEDUP_REMOVED lines=15> */
.L_x_1365:
[----:B------:R-:W-:Y:S05]  /*113f0*/  BSYNC B0 ;  /* 0x0000000000007941 */ /* 0x000fea0003800000 */
.L_x_1364:
[----:B------:R-:W-:Y:S01]  /*11400*/  IADD3 R7, R4, 0x70, RZ ;  /* 0x0000007004077810 */ /* 0x000fe20007ffe0ff */
[----:B------:R-:W-:Y:S03]  /*11410*/  BSSY B0, `(.L_x_1366) ;  /* 0x000000e000007945 */ /* 0x000fe60003800000 */
[CC--:B------:R-:W-:Y:S02]  /*11420*/  ISETP.GE.OR P0, PT, R7.reuse, R2.reuse, P1 ;  /* 0x000000020700720c */ /* 0x0c0fe40000f06670 */
[----:B------:R-:W-:-:S11]  /*11430*/  ISETP.GE.AND P1, PT, R7, R2, PT ;  /* 0x000000020700720c */ /* 0x000fd60003f26270 */
        /* <DEDUP_REMOVED lines=11> */
.L_x_1367:
[----:B------:R-:W-:Y:S05]  /*114f0*/  BSYNC B0 ;  /* 0x0000000000007941 */ /* 0x000fea0003800000 */
.L_x_1366:
        /* <DEDUP_REMOVED lines=9> */
[----:B------:R-:W-:Y:S02]  /*11590*/  @!P0 IMAD R4, R4, R0, RZ ;  /* 0x0000000004048224 */ /* 0x000fe400078e02ff */
[----:B------:R-:W-:-:S03]  /*115a0*/  @!P0 IMAD.MOV.U32 R23, RZ, RZ, 0x7f800000 ;  /* 0x7f800000ff178424 */ /* 0x000fc600078e00ff */
[----:B--2---:R-:W-:Y:S01]  /*115b0*/  @!P0 IADD3 R21, P1, R4, R3, RZ ;  /* 0x0000000304158210 */ /* 0x004fe20007f3e0ff */
[----:B------:R-:W-:-:S03]  /*115c0*/  @!P6 IMAD R17, R17, R0, RZ ;  /* 0x000000001111e224 */ /* 0x000fc600078e02ff */
[----:B------:R-:W-:Y:S01]  /*115d0*/  @!P0 LEA.HI.X.SX32 R4, R4, R10, 0x1, P1 ;  /* 0x0000000a04048211 */ /* 0x000fe200008f0eff */
[-C--:B------:R-:W-:Y:S01]  /*115e0*/  @!P4 IMAD R13, R13, R0.reuse, RZ ;  /* 0x000000000d0dc224 */ /* 0x080fe200078e02ff */
[----:B------:R-:W-:Y:S01]  /*115f0*/  ISETP.NE.OR P1, PT, R123, RZ, P2 ;  /* 0x000000ff7b00720c */ /* 0x000fe20001725670 */
[----:B------:R-:W-:-:S12]  /*11600*/  @!P3 IMAD R11, R11, R0, RZ ;  /* 0x000000000b0bb224 */ /* 0x000fd800078e02ff */
[----:B------:R-:W-:Y:S02]  /*11610*/  @!P1 IMAD R6, R19, R0, RZ ;  /* 0x0000000013069224 */ /* 0x000fe400078e02ff */
[----:B------:R-:W-:-:S03]  /*11620*/  @!P1 IMAD.MOV.U32 R25, RZ, RZ, 0x7f800000 ;  /* 0x7f800000ff199424 */ /* 0x000fc600078e00ff */
[----:B------:R-:W-:-:S04]  /*11630*/  @!P1 IADD3 R19, P2, R6, R3, RZ ;  /* 0x0000000306139210 */ /* 0x000fc80007f5e0ff */
[----:B------:R-:W-:Y:S02]  /*11640*/  @!P1 LEA.HI.X.SX32 R6, R6, R10, 0x1, P2 ;  /* 0x0000000a06069211 */ /* 0x000fe400010f0eff */
[----:B------:R-:W-:-:S04]  /*11650*/  @!P0 LEA R20, P2, R21, c[0x0][0x200], 0x2 ;  /* 0x0000800015148a11 */ /* 0x000fc800078410ff */
[----:B------:R-:W-:Y:S01]  /*11660*/  @!P0 LEA.HI.X R21, R21, c[0x0][0x204], R4, 0x2, P2 ;  /* 0x0000810015158a11 */ /* 0x000fe200010f1404 */
[----:B------:R-:W-:Y:S01]  /*11670*/  @!P5 IMAD R4, R15, R0, RZ ;  /* 0x000000000f04d224 */ /* 0x000fe200078e02ff */
[----:B------:R-:W-:-:S03]  /*11680*/  @!P1 LEA R18, P2, R19, c[0x0][0x200], 0x2 ;  /* 0x0000800013129a11 */ /* 0x000fc600078410ff */
[----:B------:R2:W-:Y:S01]  /*11690*/  @!P0 STG.E [R20.64], R23 ;  /* 0x0000001714008986 */ /* 0x0005e2000c101910 */
[----:B------:R-:W-:Y:S02]  /*116a0*/  @!P1 LEA.HI.X R19, R19, c[0x0][0x204], R6, 0x2, P2 ;  /* 0x0000810013139a11 */ /* 0x000fe400010f1406 */
[----:B------:R-:W-:Y:S02]  /*116b0*/  ISETP.NE.AND P2, PT, R2, RZ, PT ;  /* 0x000000ff0200720c */ /* 0x000fe40003f45270 */
[----:B------:R-:W-:Y:S01]  /*116c0*/  @!P6 IADD3 R2, P0, R17, R3, RZ ;  /* 0x000000031102e210 */ /* 0x000fe20007f1e0ff */
[----:B------:R3:W-:Y:S01]  /*116d0*/  @!P1 STG.E [R18.64], R25 ;  /* 0x0000001912009986 */ /* 0x0007e2000c101910 */
[----:B------:R-:W-:Y:S02]  /*116e0*/  ISETP.NE.AND P1, PT, R5, RZ, PT ;  /* 0x000000ff0500720c */ /* 0x000fe40003f25270 */
[----:B------:R-:W-:Y:S02]  /*116f0*/  @!P6 LEA.HI.X.SX32 R17, R17, R10, 0x1, P0 ;  /* 0x0000000a1111e211 */ /* 0x000fe400000f0eff */
[----:B------:R-:W-:-:S02]  /*11700*/  @!P6 LEA R14, P0, R2, c[0x0][0x200], 0x2 ;  /* 0x00008000020eea11 */ /* 0x000fc400078010ff */
[C---:B------:R-:W-:Y:S02]  /*11710*/  ISETP.NE.OR P2, PT, R123.reuse, RZ, P2 ;  /* 0x000000ff7b00720c */ /* 0x040fe40001745670 */
[----:B------:R-:W-:Y:S02]  /*11720*/  @!P6 LEA.HI.X R15, R2, c[0x0][0x204], R17, 0x2, P0 ;  /* 0x00008100020fea11 */ /* 0x000fe400000f1411 */
[C---:B------:R-:W-:Y:S02]  /*11730*/  @!P5 IADD3 R5, P0, R4.reuse, R3, RZ ;  /* 0x000000030405d210 */ /* 0x040fe40007f1e0ff */
[----:B------:R-:W-:Y:S02]  /*11740*/  ISETP.NE.OR P1, PT, R123, RZ, P1 ;  /* 0x000000ff7b00720c */ /* 0x000fe40000f25670 */
[----:B------:R-:W-:Y:S02]  /*11750*/  @!P5 LEA.HI.X.SX32 R2, R4, R10, 0x1, P0 ;  /* 0x0000000a0402d211 */ /* 0x000fe400000f0eff */
[----:B------:R-:W-:-:S03]  /*11760*/  @!P5 LEA R4, P0, R5, c[0x0][0x200], 0x2 ;  /* 0x000080000504da11 */ /* 0x000fc600078010ff */
[----:B------:R-:W-:Y:S01]  /*11770*/  @!P2 IMAD R6, R9, R0, RZ ;  /* 0x000000000906a224 */ /* 0x000fe200078e02ff */
[----:B------:R-:W-:Y:S01]  /*11780*/  @!P5 LEA.HI.X R5, R5, c[0x0][0x204], R2, 0x2, P0 ;  /* 0x000081000505da11 */ /* 0x000fe200000f1402 */
[----:B--2---:R-:W-:Y:S01]  /*11790*/  @!P2 IMAD.MOV.U32 R23, RZ, RZ, 0x7f800000 ;  /* 0x7f800000ff17a424 */ /* 0x004fe200078e00ff */
[----:B------:R-:W-:-:S04]  /*117a0*/  @!P4 IADD3 R2, P0, R13, R3, RZ ;  /* 0x000000030d02c210 */ /* 0x000fc80007f1e0ff */
[----:B------:R-:W-:Y:S01]  /*117b0*/  @!P4 LEA.HI.X.SX32 R13, R13, R10, 0x1, P0 ;  /* 0x0000000a0d0dc211 */ /* 0x000fe200000f0eff */
[----:B---3--:R-:W-:Y:S01]  /*117c0*/  @!P4 IMAD.MOV.U32 R19, RZ, RZ, 0x7f800000 ;  /* 0x7f800000ff13c424 */ /* 0x008fe200078e00ff */
[----:B------:R-:W-:Y:S01]  /*117d0*/  @!P4 LEA R12, P0, R2, c[0x0][0x200], 0x2 ;  /* 0x00008000020cca11 */ /* 0x000fe200078010ff */
[----:B------:R-:W-:-:S03]  /*117e0*/  @!P3 IMAD.MOV.U32 R25, RZ, RZ, 0x7f800000 ;  /* 0x7f800000ff19b424 */ /* 0x000fc600078e00ff */
[----:B------:R-:W-:Y:S02]  /*117f0*/  @!P4 LEA.HI.X R13, R2, c[0x0][0x204], R13, 0x2, P0 ;  /* 0x00008100020dca11 */ /* 0x000fe400000f140d */
[----:B------:R-:W-:-:S04]  /*11800*/  @!P3 IADD3 R2, P0, R11, R3, RZ ;  /* 0x000000030b02b210 */ /* 0x000fc80007f1e0ff */
[----:B------:R-:W-:Y:S02]  /*11810*/  @!P3 LEA.HI.X.SX32 R9, R11, R10, 0x1, P0 ;  /* 0x0000000a0b09b211 */ /* 0x000fe400000f0eff */
[----:B------:R-:W-:-:S04]  /*11820*/  @!P3 LEA R16, P0, R2, c[0x0][0x200], 0x2 ;  /* 0x000080000210ba11 */ /* 0x000fc800078010ff */
[----:B------:R-:W-:Y:S01]  /*11830*/  @!P3 LEA.HI.X R17, R2, c[0x0][0x204], R9, 0x2, P0 ;  /* 0x000081000211ba11 */ /* 0x000fe200000f1409 */
[----:B------:R-:W-:Y:S01]  /*11840*/  @!P6 IMAD.MOV.U32 R9, RZ, RZ, 0x7f800000 ;  /* 0x7f800000ff09e424 */ /* 0x000fe200078e00ff */
[----:B------:R-:W-:-:S04]  /*11850*/  @!P2 IADD3 R2, P0, R6, R3, RZ ;  /* 0x000000030602a210 */ /* 0x000fc80007f1e0ff */
[----:B------:R-:W-:Y:S01]  /*11860*/  @!P2 LEA.HI.X.SX32 R11, R6, R10, 0x1, P0 ;  /* 0x0000000a060ba211 */ /* 0x000fe200000f0eff */
        /* <DEDUP_REMOVED lines=10> */
[----:B--2---:R-:W-:-:S03]  /*11910*/  IMAD.MOV.U32 R5, RZ, RZ, 0x7f800000 ;  /* 0x7f800000ff057424 */ /* 0x004fc600078e00ff */
[----:B------:R-:W-:-:S04]  /*11920*/  IADD3 R3, P0, R0, R3, RZ ;  /* 0x0000000300037210 */ /* 0x000fc80007f1e0ff */
[----:B------:R-:W-:Y:S02]  /*11930*/  LEA.HI.X.SX32 R0, R0, R10, 0x1, P0 ;  /* 0x0000000a00007211 */ /* 0x000fe400000f0eff */
[----:B------:R-:W-:-:S04]  /*11940*/  LEA R2, P0, R3, c[0x0][0x200], 0x2 ;  /* 0x0000800003027a11 */ /* 0x000fc800078010ff */
[----:B------:R-:W-:-:S05]  /*11950*/  LEA.HI.X R3, R3, c[0x0][0x204], R0, 0x2, P0 ;  /* 0x0000810003037a11 */ /* 0x000fca00000f1400 */
[----:B------:R-:W-:Y:S01]  /*11960*/  STG.E [R2.64], R5 ;  /* 0x0000000502007986 */ /* 0x000fe2000c101910 */
[----:B------:R-:W-:Y:S05]  /*11970*/  EXIT ;  /* 0x000000000000794d */ /* 0x000fea0003800000 */
.L_x_1368:
        /* <DEDUP_REMOVED lines=16> */
.L_x_2133:


//--------------------- .text._ZN5flash16flash_fwd_kernelI23Flash_fwd_kernel_traitsILi64ELi128ELi64ELi4ELb0ELb0EN7cutlass6half_tE19Flash_kernel_traitsILi64ELi128ELi64ELi4ES3_EELb0ELb0ELb0ELb0ELb0ELb0ELb1ELb0EEEvNS_16Flash_fwd_paramsE --------------------------
	.section	.text._ZN5flash16flash_fwd_kernelI23Flash_fwd_kernel_traitsILi64ELi128ELi64ELi4ELb0ELb0EN7cutlass6half_tE19Flash_kernel_traitsILi64ELi128ELi64ELi4ES3_EELb0ELb0ELb0ELb0ELb0ELb0ELb1ELb0EEEvNS_16Flash_fwd_paramsE,"ax",@progbits
	.sectioninfo	@"SHI_REGISTERS=255"
	.align	128
        .global         _ZN5flash16flash_fwd_kernelI23Flash_fwd_kernel_traitsILi64ELi128ELi64ELi4ELb0ELb0EN7cutlass6half_tE19Flash_kernel_traitsILi64ELi128ELi64ELi4ES3_EELb0ELb0ELb0ELb0ELb0ELb0ELb1ELb0EEEvNS_16Flash_fwd_paramsE
        .type           _ZN5flash16flash_fwd_kernelI23Flash_fwd_kernel_traitsILi64ELi128ELi64ELi4ELb0ELb0EN7cutlass6half_tE19Flash_kernel_traitsILi64ELi128ELi64ELi4ES3_EELb0ELb0ELb0ELb0ELb0ELb0ELb1ELb0EEEvNS_16Flash_fwd_paramsE,@function
        .size           _ZN5flash16flash_fwd_kernelI23Flash_fwd_kernel_traitsILi64ELi128ELi64ELi4ELb0ELb0EN7cutlass6half_tE19Flash_kernel_traitsILi64ELi128ELi64ELi4ES3_EELb0ELb0ELb0ELb0ELb0ELb0ELb1ELb0EEEvNS_16Flash_fwd_paramsE,(.L_x_2134 - _ZN5flash16flash_fwd_kernelI23Flash_fwd_kernel_traitsILi64ELi128ELi64ELi4ELb0ELb0EN7cutlass6half_tE19Flash_kernel_traitsILi64ELi128ELi64ELi4ES3_EELb0ELb0ELb0ELb0ELb0ELb0ELb1ELb0EEEvNS_16Flash_fwd_paramsE)
        .other          _ZN5flash16flash_fwd_kernelI23Flash_fwd_kernel_traitsILi64ELi128ELi64ELi4ELb0ELb0EN7cutlass6half_tE19Flash_kernel_traitsILi64ELi128ELi64ELi4ES3_EELb0ELb0ELb0ELb0ELb0ELb0ELb1ELb0EEEvNS_16Flash_fwd_paramsE,@"STO_CUDA_ENTRY STV_DEFAULT"
_ZN5flash16flash_fwd_kernelI23Flash_fwd_kernel_traitsILi64ELi128ELi64ELi4ELb0ELb0EN7cutlass6half_tE19Flash_kernel_traitsILi64ELi128ELi64ELi4ES3_EELb0ELb0ELb0ELb0ELb0ELb0ELb1ELb0EEEvNS_16Flash_fwd_paramsE:
.text._ZN5flash16flash_fwd_kernelI23Flash_fwd_kernel_traitsILi64ELi128ELi64ELi4ELb0ELb0EN7cutlass6half_tE19Flash_kernel_traitsILi64ELi128ELi64ELi4ES3_EELb0ELb0ELb0ELb0ELb0ELb0ELb1ELb0EEEvNS_16Flash_fwd_paramsE:
        /* <DEDUP_REMOVED lines=34> */
.L_x_1369:
[----:B---34-:R-:W-:Y:S02]  /*0220*/  MOV R3, c[0x0][0x218] ;  /* 0x0000860000037a02 */ /* 0x018fe40000000f00 */
.L_x_1370:
        /* <DEDUP_REMOVED lines=21> */
[----:B-1----:R-:W-:-:S03]  /*0380*/  @P0 IADD3 R8, R0, R10, RZ ;  /* 0x0000000a00080210 */ /* 0x002fc60007ffe0ff */
        /* <DEDUP_REMOVED lines=19> */
.L_x_1372:
        /* <DEDUP_REMOVED lines=11> */
[----:B------:R-:W-:Y:S01]  /*0570*/  IMAD.HI.U32 R214, R12, R5, RZ ;  /* 0x000000050cd67227 */ /* 0x000fe200078e00ff */
[----:B------:R-:W-:-:S03]  /*0580*/  SHF.R.S32.HI R12, RZ, 0x1f, R6 ;  /* 0x0000001fff0c7819 */ /* 0x000fc60000011406 */
[----:B------:R-:W-:-:S04]  /*0590*/  IMAD.MOV R2, RZ, RZ, -R214 ;  /* 0x000000ffff027224 */ /* 0x000fc800078e0ad6 */
[----:B------:R-:W-:Y:S02]  /*05a0*/  IMAD R2, R9, R2, R5 ;  /* 0x0000000209027224 */ /* 0x000fe400078e0205 */
[----:B------:R-:W-:-:S03]  /*05b0*/  @P0 IMAD.IADD R5, R0, 0x1, R10 ;  /* 0x0000000100050824 */ /* 0x000fc600078e020a */
[----:B------:R-:W-:Y:S01]  /*05c0*/  ISETP.GT.U32.AND P2, PT, R9, R2, PT ;  /* 0x000000020900720c */ /* 0x000fe20003f44070 */
[----:B------:R-:W-:-:S04]  /*05d0*/  @P0 IMAD.WIDE.U32 R10, R5, c[0x0][0x1a0], RZ ;  /* 0x00006800050a0a25 */ /* 0x000fc800078e00ff */
[----:B------:R-:W-:-:S08]  /*05e0*/  @P0 IMAD R5, R5, c[0x0][0x1a4], R11 ;  /* 0x0000690005050a24 */ /* 0x000fd000078e020b */
[-C--:B------:R-:W-:Y:S02]  /*05f0*/  @!P2 IADD3 R2, R2, -R9.reuse, RZ ;  /* 0x800000090202a210 */ /* 0x080fe40007ffe0ff */
[----:B------:R-:W-:Y:S02]  /*0600*/  @!P2 IADD3 R214, R214, 0x1, RZ ;  /* 0x00000001d6d6a810 */ /* 0x000fe40007ffe0ff */
[----:B------:R-:W-:Y:S02]  /*0610*/  ISETP.GE.U32.AND P3, PT, R2, R9, PT ;  /* 0x000000090200720c */ /* 0x000fe40003f66070 */
[----:B------:R-:W-:Y:S02]  /*0620*/  LOP3.LUT R2, R6, c[0x0][0x1c8], RZ, 0x3c, !PT ;  /* 0x0000720006027a12 */ /* 0x000fe400078e3cff */
[----:B------:R-:W-:Y:S02]  /*0630*/  ISETP.NE.AND P2, PT, RZ, c[0x0][0x1c8], PT ;  /* 0x00007200ff007a0c */ /* 0x000fe40003f45270 */
[----:B------:R-:W-:-:S02]  /*0640*/  ISETP.GE.AND P1, PT, R2, RZ, PT ;  /* 0x000000ff0200720c */ /* 0x000fc40003f26270 */
[----:B------:R-:W-:-:S05]  /*0650*/  @P0 MOV R2, R10 ;  /* 0x0000000a00020202 */ /* 0x000fca0000000f00 */
[----:B------:R-:W-:-:S06]  /*0660*/  @P3 IADD3 R214, R214, 0x1, RZ ;  /* 0x00000001d6d63810 */ /* 0x000fcc0007ffe0ff */
        /* <DEDUP_REMOVED lines=14> */
.L_x_1373:
[----:B------:R-:W-:Y:S01]  /*0750*/  SHF.R.S32.HI R10, RZ, 0x1f, R85 ;  /* 0x0000001fff0a7819 */ /* 0x000fe20000011455 */
[----:B------:R-:W-:Y:S01]  /*0760*/  IMAD.IADD R200, R7, 0x1, -R200 ;  /* 0x0000000107c87824 */ /* 0x000fe200078e0ac8 */
[----:B------:R-:W-:Y:S01]  /*0770*/  BSSY B0, `(.L_x_1374) ;  /* 0x000002a000007945 */ /* 0x000fe20003800000 */
[----:B------:R-:W-:Y:S01]  /*0780*/  IMAD R12, R12, c[0x0][0x1a8], RZ ;  /* 0x00006a000c0c7a24 */ /* 0x000fe200078e02ff */
[CC--:B------:R-:W-:Y:S02]  /*0790*/  LEA.HI R4, R10.reuse, R85.reuse, RZ, 0x3 ;  /* 0x000000550a047211 */ /* 0x0c0fe400078f18ff */
[----:B------:R-:W-:Y:S01]  /*07a0*/  LEA.HI R0, R10, R85, RZ, 0x6 ;  /* 0x000000550a007211 */ /* 0x000fe200078f30ff */
[----:B------:R-:W-:Y:S01]  /*07b0*/  IMAD R12, R6, c[0x0][0x1ac], R12 ;  /* 0x00006b00060c7a24 */ /* 0x000fe200078e020c */
[----:B------:R-:W-:-:S02]  /*07c0*/  SHF.R.S32.HI R232, RZ, 0x3, R4 ;  /* 0x00000003ffe87819 */ /* 0x000fc40000011404 */
[----:B------:R-:W-:Y:S01]  /*07d0*/  LOP3.LUT R4, R4, 0xfffffff8, RZ, 0xc0, !PT ;  /* 0xfffffff804047812 */ /* 0x000fe200078ec0ff */
[----:B------:R-:W-:Y:S01]  /*07e0*/  IMAD.SHL.U32 R0, R0, 0x8, RZ ;  /* 0x0000000800007824 */ /* 0x000fe200078e00ff */
[----:B------:R-:W-:Y:S01]  /*07f0*/  SHF.R.S32.HI R233, RZ, 0x1f, R232 ;  /* 0x0000001fffe97819 */ /* 0x000fe200000114e8 */
[----:B------:R-:W-:Y:S01]  /*0800*/  IMAD.SHL.U32 R212, R232, 0x40, RZ ;  /* 0x00000040e8d47824 */ /* 0x000fe200078e00ff */
[----:B------:R-:W-:Y:S01]  /*0810*/  SHF.R.S32.HI R199, RZ, 0x1f, R214 ;  /* 0x0000001fffc77819 */ /* 0x000fe200000114d6 */
[----:B------:R-:W-:Y:S01]  /*0820*/  IMAD.IADD R4, R85, 0x1, -R4 ;  /* 0x0000000155047824 */ /* 0x000fe200078e0a04 */
[----:B------:R-:W-:Y:S01]  /*0830*/  LEA.HI R11, R10, R85, RZ, 0x5 ;  /* 0x000000550a0b7211 */ /* 0x000fe200078f28ff */
[----:B------:R-:W-:Y:S01]  /*0840*/  IMAD.WIDE R222, R222, 0x80, R232 ;  /* 0x00000080dede7825 */ /* 0x000fe200078e02e8 */
[----:B------:R-:W-:-:S03]  /*0850*/  LOP3.LUT R212, R212, 0x1c0, RZ, 0xc0, !PT ;  /* 0x000001c0d4d47812 */ /* 0x000fc600078ec0ff */
[----:B------:R-:W-:-:S05]  /*0860*/  IMAD.SHL.U32 R220, R4, 0x8, RZ ;  /* 0x0000000804dc7824 */ /* 0x000fca00078e00ff */
[----:B------:R-:W-:Y:S02]  /*0870*/  IADD3 R14, P0, R220, R14, RZ ;  /* 0x0000000edc0e7210 */ /* 0x000fe40007f1e0ff */
[--C-:B------:R-:W-:Y:S02]  /*0880*/  SHF.R.S32.HI R221, RZ, 0x1f, R220.reuse ;  /* 0x0000001fffdd7819 */ /* 0x100fe400000114dc */
[----:B------:R-:W-:Y:S02]  /*0890*/  LOP3.LUT R9, R212, 0x38, R220, 0xf8, !PT ;  /* 0x00000038d4097812 */ /* 0x000fe400078ef8dc */
[----:B------:R-:W-:Y:S01]  /*08a0*/  SHF.R.U32.HI R212, RZ, 0x3, R212 ;  /* 0x00000003ffd47819 */ /* 0x000fe200000116d4 */
[----:B------:R-:W-:Y:S01]  /*08b0*/  IMAD.X R15, R221, 0x1, R3, P0 ;  /* 0x00000001dd0f7824 */ /* 0x000fe200000e0603 */
[----:B------:R-:W-:Y:S02]  /*08c0*/  ISETP.GE.AND P0, PT, R232, R200, PT ;  /* 0x000000c8e800720c */ /* 0x000fe40003f06270 */
[----:B------:R-:W-:Y:S01]  /*08d0*/  LOP3.LUT R212, R9, R212, RZ, 0x3c, !PT ;  /* 0x000000d409d47212 */ /* 0x000fe200078e3cff */
[----:B------:R-:W-:-:S03]  /*08e0*/  IMAD.WIDE.U32 R6, R6, c[0x0][0x1a8], R14 ;  /* 0x00006a0006067a25 */ /* 0x000fc600078e000e */
[----:B------:R-:W-:Y:S01]  /*08f0*/  LOP3.LUT R212, R212, 0xfffffe00, R0, 0xf8, !PT ;  /* 0xfffffe00d4d47812 */ /* 0x000fe200078ef800 */
[----:B------:R-:W-:-:S04]  /*0900*/  IMAD.IADD R13, R7, 0x1, R12 ;  /* 0x00000001070d7824 */ /* 0x000fc800078e020c */
[----:B------:R-:W-:Y:S02]  /*0910*/  IMAD.SHL.U32 R212, R212, 0x2, RZ ;  /* 0x00000002d4d47824 */ /* 0x000fe400078e00ff */
        /* <DEDUP_REMOVED lines=15> */
.L_x_1375:
[----:B------:R-:W-:Y:S05]  /*0a10*/  BSYNC B0 ;  /* 0x0000000000007941 */ /* 0x000fea0003800000 */
.L_x_1374:
        /* <DEDUP_REMOVED lines=13> */
[----:B--2---:R-:W-:-:S03]  /*0af0*/  LEA R16, P0, R14, c[0x0][0x160], 0x1 ;  /* 0x000058000e107a11 */ /* 0x004fc600078008ff */
[----:B------:R-:W-:-:S05]  /*0b00*/  IMAD R0, R3, c[0x0][0x194], R0 ;  /* 0x0000650003007a24 */ /* 0x000fca00078e0200 */
[----:B------:R-:W-:-:S04]  /*0b10*/  IADD3 R0, R15, R0, RZ ;  /* 0x000000000f007210 */ /* 0x000fc80007ffe0ff */
[----:B------:R-:W-:-:S05]  /*0b20*/  LEA.HI.X R17, R14, c[0x0][0x164], R0, 0x1, P0 ;  /* 0x000059000e117a11 */ /* 0x000fca00000f0c00 */
[----:B------:R-:W-:Y:S01]  /*0b30*/  @!PT LDS RZ, [RZ] ;  /* 0x00000000fffff984 */ /* 0x000fe20000000800 */
[----:B------:R-:W-:Y:S01]  /*0b40*/  @!PT LDS RZ, [RZ] ;  /* 0x00000000fffff984 */ /* 0x000fe20000000800 */
[----:B------:R-:W-:Y:S01]  /*0b50*/  @!PT LDS RZ, [RZ] ;  /* 0x00000000fffff984 */ /* 0x000fe20000000800 */
[----:B------:R2:W-:Y:S02]  /*0b60*/  LDGSTS.E.BYPASS.LTC128B.128 [R212+0x800], [R16.64] ;  /* 0x0080000010d47fae */ /* 0x0005e4000b901d46 */
.L_x_1377:
[----:B------:R-:W-:Y:S05]  /*0b70*/  BSYNC B0 ;  /* 0x0000000000007941 */ /* 0x000fea0003800000 */
.L_x_1376:
        /* <DEDUP_REMOVED lines=21> */
.L_x_1379:
[----:B------:R-:W-:Y:S05]  /*0cd0*/  BSYNC B0 ;  /* 0x0000000000007941 */ /* 0x000fea0003800000 */
.L_x_1378:
        /* <DEDUP_REMOVED lines=21> */
.L_x_1381:
[----:B------:R-:W-:Y:S05]  /*0e30*/  BSYNC B0 ;  /* 0x0000000000007941 */ /* 0x000fea0003800000 */
.L_x_1380:
        /* <DEDUP_REMOVED lines=21> */
.L_x_1383:
[----:B------:R-:W-:Y:S05]  /*0f90*/  BSYNC B0 ;  /* 0x0000000000007941 */ /* 0x000fea0003800000 */
.L_x_1382:
        /* <DEDUP_REMOVED lines=21> */
.L_x_1385:
[----:B------:R-:W-:Y:S05]  /*10f0*/  BSYNC B0 ;  /* 0x0000000000007941 */ /* 0x000fea0003800000 */
.L_x_1384:
        /* <DEDUP_REMOVED lines=21> */
.L_x_1387:
[----:B------:R-:W-:Y:S05]  /*1250*/  BSYNC B0 ;  /* 0x0000000000007941 */ /* 0x000fea0003800000 */
.L_x_1386:
[----:B------:R-:W-:Y:S01]  /*1260*/  IADD3 R205, R232, 0x70, RZ ;  /* 0x00000070e8cd7810 */ /* 0x000fe20007ffe0ff */
[----:B------:R-:W-:Y:S01]  /*1270*/  IMAD.MOV.U32 R33, RZ, RZ, c[0x0][0x198] ;  /* 0x00006600ff217624 */ /* 0x000fe200078e00ff */
[----:B------:R-:W-:Y:S01]  /*1280*/  BSSY B0, `(.L_x_1388) ;  /* 0x0000016000007945 */ /* 0x000fe20003800000 */
[----:B------:R-:W-:Y:S01]  /*1290*/  IMAD.MOV.U32 R34, RZ, RZ, 0x6 ;  /* 0x00000006ff227424 */ /* 0x000fe200078e00ff */
[----:B------:R-:W-:Y:S01]  /*12a0*/  ISETP.GE.AND P0, PT, R205, R200, PT ;  /* 0x000000c8cd00720c */ /* 0x000fe20003f06270 */
[----:B------:R-:W-:-:S03]  /*12b0*/  IMAD.SHL.U32 R35, R33, 0x40, RZ ;  /* 0x0000004021237824 */ /* 0x000fc600078e00ff */
[----:B------:R-:W-:-:S09]  /*12c0*/  SHF.L.U64.HI R34, R33, R34, c[0x0][0x19c] ;  /* 0x0000670021227619 */ /* 0x000fd20000010222 */
        /* <DEDUP_REMOVED lines=17> */
.L_x_1389:
[----:B------:R-:W-:Y:S05]  /*13e0*/  BSYNC B0 ;  /* 0x0000000000007941 */ /* 0x000fea0003800000 */
.L_x_1388:
[C---:B------:R-:W-:Y:S01]  /*13f0*/  IMAD R0, R233.reuse, c[0x0][0x198], RZ ;  /* 0x00006600e9007a24 */ /* 0x040fe200078e02ff */
[----:B------:R-:W-:Y:S01]  /*1400*/  LEA.HI R10, R10, R85, RZ, 0x4 ;  /* 0x000000550a0a7211 */ /* 0x000fe200078f20ff */
[----:B-1----:R-:W-:Y:S01]  /*1410*/  IMAD.WIDE.U32 R12, R232, c[0x0][0x198], R220 ;  /* 0x00006600e80c7a25 */ /* 0x002fe200078e00dc */
[----:B------:R-:W-:Y:S01]  /*1420*/  LEA.HI.SX32 R84, R32, 0xffffffff, 0x1a ;  /* 0xffffffff20547811 */ /* 0x000fe200078fd2ff */
[----:B------:R-:W-:Y:S01]  /*1430*/  BSSY B0, `(.L_x_1390) ;  /* 0x0000032000007945 */ /* 0x000fe20003800000 */
[----:B------:R-:W-:Y:S01]  /*1440*/  LOP3.LUT R9, R10, 0xfffffff0, RZ, 0xc0, !PT ;  /* 0xfffffff00a097812 */ /* 0x000fe200078ec0ff */
[----:B------:R-:W-:Y:S01]  /*1450*/  IMAD R0, R232, c[0x0][0x19c], R0 ;  /* 0x00006700e8007a24 */ /* 0x000fe200078e0200 */
[----:B------:R-:W-:Y:S01]  /*1460*/  IADD3 R216, P0, R216, R12, RZ ;  /* 0x0000000cd8d87210 */ /* 0x000fe20007f1e0ff */
[----:B------:R-:W-:Y:S01]  /*1470*/  IMAD R3, R233, c[0x0][0x1a0], RZ ;  /* 0x00006800e9037a24 */ /* 0x000fe200078e02ff */
[----:B------:R-:W-:Y:S01]  /*1480*/  LOP3.LUT R204, R11, 0xffffffe0, RZ, 0xc0, !PT ;  /* 0xffffffe00bcc7812 */ /* 0x000fe200078ec0ff */
[----:B------:R-:W-:Y:S01]  /*1490*/  IMAD.WIDE.U32 R6, R232, c[0x0][0x1a0], R220 ;  /* 0x00006800e8067a25 */ /* 0x000fe200078e00dc */
[----:B------:R-:W-:-:S02]  /*14a0*/  IADD3.X R217, R8, R13, R0, P0, !PT ;  /* 0x0000000d08d97210 */ /* 0x000fc400007fe400 */
[----:B------:R-:W-:Y:S01]  /*14b0*/  IADD3 R204, -R204, R85, RZ ;  /* 0x00000055cccc7210 */ /* 0x000fe20007ffe1ff */
[----:B------:R-:W-:Y:S01]  /*14c0*/  IMAD.IADD R0, R85, 0x1, -R9 ;  /* 0x0000000155007824 */ /* 0x000fe200078e0a09 */
[----:B------:R-:W-:Y:S01]  /*14d0*/  IADD3 R2, P0, R2, R6, RZ ;  /* 0x0000000602027210 */ /* 0x000fe20007f1e0ff */
[----:B------:R-:W-:Y:S01]  /*14e0*/  IMAD R3, R232, c[0x0][0x1a4], R3 ;  /* 0x00006900e8037a24 */ /* 0x000fe200078e0203 */
[----:B------:R-:W-:Y:S01]  /*14f0*/  SHF.R.S32.HI R6, RZ, 0x1f, R84 ;  /* 0x0000001fff067819 */ /* 0x000fe20000011454 */
[----:B------:R-:W-:Y:S01]  /*1500*/  IMAD R218, R199, c[0x0][0x1b0], RZ ;  /* 0x00006c00c7da7a24 */ /* 0x000fe200078e02ff */
[----:B------:R-:W-:Y:S01]  /*1510*/  SHF.R.S32.HI R87, RZ, 0x1f, R0 ;  /* 0x0000001fff577819 */ /* 0x000fe20000011400 */
[----:B------:R-:W-:Y:S01]  /*1520*/  IMAD.WIDE.U32 R216, R214, c[0x0][0x1b0], R216 ;  /* 0x00006c00d6d87a25 */ /* 0x000fe200078e00d8 */
[----:B------:R-:W-:Y:S02]  /*1530*/  IADD3.X R3, R5, R7, R3, P0, !PT ;  /* 0x0000000705037210 */ /* 0x000fe400007fe403 */
[----:B------:R-:W-:Y:S01]  /*1540*/  LEA.HI R87, R87, R0, RZ, 0x3 ;  /* 0x0000000057577211 */ /* 0x000fe200078f18ff */
[----:B------:R-:W-:-:S02]  /*1550*/  IMAD R5, R84, -0x40, R88 ;  /* 0xffffffc054057824 */ /* 0x000fc400078e0258 */
[----:B------:R-:W-:Y:S01]  /*1560*/  IMAD R218, R214, c[0x0][0x1b4], R218 ;  /* 0x00006d00d6da7a24 */ /* 0x000fe200078e02da */
[----:B------:R-:W-:Y:S01]  /*1570*/  LOP3.LUT R9, R87, 0xfffffff8, RZ, 0xc0, !PT ;  /* 0xfffffff857097812 */ /* 0x000fe200078ec0ff */
[----:B------:R-:W-:Y:S01]  /*1580*/  IMAD R199, R199, c[0x0][0x1b8], RZ ;  /* 0x00006e00c7c77a24 */ /* 0x000fe200078e02ff */
[----:B------:R-:W-:Y:S01]  /*1590*/  ISETP.GE.AND P0, PT, R232, R5, PT ;  /* 0x00000005e800720c */ /* 0x000fe20003f06270 */
[----:B------:R-:W-:Y:S01]  /*15a0*/  IMAD.IADD R219, R217, 0x1, R218 ;  /* 0x00000001d9db7824 */ /* 0x000fe200078e02da */
[----:B------:R-:W-:Y:S01]  /*15b0*/  SHF.L.U32 R87, R87, 0x6, RZ ;  /* 0x0000000657577819 */ /* 0x000fe200000006ff */
[----:B------:R-:W-:Y:S01]  /*15c0*/  IMAD.IADD R9, R0, 0x1, -R9 ;  /* 0x0000000100097824 */ /* 0x000fe200078e0a09 */
[----:B------:R-:W-:Y:S01]  /*15d0*/  MOV R0, 0x10 ;  /* 0x0000001000007802 */ /* 0x000fe20000000f00 */
[----:B------:R-:W-:Y:S01]  /*15e0*/  IMAD R14, R34, R84, RZ ;  /* 0x00000054220e7224 */ /* 0x000fe200078e02ff */
[----:B------:R-:W-:Y:S01]  /*15f0*/  LOP3.LUT R87, R87, 0xfffffe00, RZ, 0xc0, !PT ;  /* 0xfffffe0057577812 */ /* 0x000fe200078ec0ff */
[----:B------:R-:W-:Y:S01]  /*1600*/  IMAD.MOV.U32 R218, RZ, RZ, R216 ;  /* 0x000000ffffda7224 */ /* 0x000fe200078e00d8 */
[----:B------:R-:W-:Y:S01]  /*1610*/  R2P PR, R9, 0x6 ;  /* 0x0000000609007804 */ /* 0x000fe20000000000 */
[----:B------:R-:W-:-:S02]  /*1620*/  IMAD R199, R214, c[0x0][0x1bc], R199 ;  /* 0x00006f00d6c77a24 */ /* 0x000fc400078e02c7 */
[----:B------:R-:W-:Y:S02]  /*1630*/  IMAD.WIDE.U32 R214, R214, c[0x0][0x1b8], R2 ;  /* 0x00006e00d6d67a25 */ /* 0x000fe400078e0002 */
[----:B------:R-:W-:Y:S02]  /*1640*/  SEL R0, R0, 0xfffffff0, !P1 ;  /* 0xfffffff000007807 */ /* 0x000fe40004800000 */
[----:B------:R-:W-:Y:S01]  /*1650*/  IMAD.MOV.U32 R3, RZ, RZ, 0x20 ;  /* 0x00000020ff037424 */ /* 0x000fe200078e00ff */
[----:B------:R-:W-:Y:S01]  /*1660*/  IADD3 R199, R215, R199, RZ ;  /* 0x000000c7d7c77210 */ /* 0x000fe20007ffe0ff */
[-C--:B------:R-:W-:Y:S02]  /*1670*/  IMAD R14, R6, R35.reuse, R14 ;  /* 0x00000023060e7224 */ /* 0x080fe400078e020e */
[----:B------:R-:W-:Y:S01]  /*1680*/  IMAD.WIDE.U32 R12, R84, R35, R218 ;  /* 0x00000023540c7225 */ /* 0x000fe200078e00da */
[----:B------:R-:W-:-:S04]  /*1690*/  SEL R2, R3, 0xffffffe0, !P2 ;  /* 0xffffffe003027807 */ /* 0x000fc80005000000 */
[----:B------:R-:W-:Y:S01]  /*16a0*/  IADD3 R15, R13, R14, RZ ;  /* 0x0000000e0d0f7210 */ /* 0x000fe20007ffe0ff */
[----:B------:R-:W-:Y:S05]  /*16b0*/  @P0 BRA `(.L_x_1391) ;  /* 0x0000009000000947 */ /* 0x000fea0003800000 */
[----:B------:R-:W-:-:S13]  /*16c0*/  ISETP.GE.AND P0, PT, R220, c[0x0][0x220], PT ;  /* 0x00008800dc007a0c */ /* 0x000fda0003f06270 */
[----:B------:R1:W-:Y:S01]  /*16d0*/  @P0 STS.128 [R212+0x4000], RZ ;  /* 0x004000ffd4000388 */ /* 0x0003e20000000c00 */
[----:B------:R-:W-:Y:S05]  /*16e0*/  @P0 BRA `(.L_x_1391) ;  /* 0x0000006000000947 */ /* 0x000fea0003800000 */
[----:B--2---:R-:W-:-:S04]  /*16f0*/  LEA R16, P0, R12, c[0x0][0x168], 0x1 ;  /* 0x00005a000c107a11 */ /* 0x004fc800078008ff */
[----:B------:R-:W-:-:S05]  /*1700*/  LEA.HI.X R17, R12, c[0x0][0x16c], R15, 0x1, P0 ;  /* 0x00005b000c117a11 */ /* 0x000fca00000f0c0f */
[----:B------:R-:W-:Y:S01]  /*1710*/  @!PT LDS RZ, [RZ] ;  /* 0x00000000fffff984 */ /* 0x000fe20000000800 */
[----:B------:R-:W-:Y:S01]  /*1720*/  @!PT LDS RZ, [RZ] ;  /* 0x00000000fffff984 */ /* 0x000fe20000000800 */
[----:B------:R-:W-:Y:S01]  /*1730*/  @!PT LDS RZ, [RZ] ;  /* 0x00000000fffff984 */ /* 0x000fe20000000800 */
[----:B------:R2:W-:Y:S04]  /*1740*/  LDGSTS.E.BYPASS.LTC128B.128 [R212+0x4000], [R16.64] ;  /* 0x0400000010d47fae */ /* 0x0005e8000b901d46 */
.L_x_1391:
[----:B------:R-:W-:Y:S05]  /*1750*/  BSYNC B0 ;  /* 0x0000000000007941 */ /* 0x000fea0003800000 */
.L_x_1390:
        /* <DEDUP_REMOVED lines=10> */
[----:B--2---:R-:W-:-:S04]  /*1800*/  LEA R16, P0, R8, c[0x0][0x168], 0x1 ;  /* 0x00005a0008107a11 */ /* 0x004fc800078008ff */
[----:B------:R-:W-:-:S05]  /*1810*/  LEA.HI.X R17, R8, c[0x0][0x16c], R7, 0x1, P0 ;  /* 0x00005b0008117a11 */ /* 0x000fca00000f0c07 */
[----:B------:R-:W-:Y:S01]  /*1820*/  @!PT LDS RZ, [RZ] ;  /* 0x00000000fffff984 */ /* 0x000fe20000000800 */
[----:B------:R-:W-:Y:S01]  /*1830*/  @!PT LDS RZ, [RZ] ;  /* 0x00000000fffff984 */ /* 0x000fe20000000800 */
[----:B------:R-:W-:Y:S01]  /*1840*/  @!PT LDS RZ, [RZ] ;  /* 0x00000000fffff984 */ /* 0x000fe20000000800 */
[----:B------:R2:W-:Y:S04]  /*1850*/  LDGSTS.E.BYPASS.LTC128B.128 [R212+0x4800], [R16.64] ;  /* 0x0480000010d47fae */ /* 0x0005e8000b901d46 */
.L_x_1393:
[----:B------:R-:W-:Y:S05]  /*1860*/  BSYNC B0 ;  /* 0x0000000000007941 */ /* 0x000fea0003800000 */
.L_x_1392:
        /* <DEDUP_REMOVED lines=9> */
[----:B--2---:R-:W-:-:S04]  /*1900*/  LEA R16, P0, R8, c[0x0][0x168], 0x1 ;  /* 0x00005a0008107a11 */ /* 0x004fc800078008ff */
[----:B------:R-:W-:-:S05]  /*1910*/  LEA.HI.X R17, R8, c[0x0][0x16c], R7, 0x1, P0 ;  /* 0x00005b0008117a11 */ /* 0x000fca00000f0c07 */
[----:B------:R-:W-:Y:S01]  /*1920*/  @!PT LDS RZ, [RZ] ;  /* 0x00000000fffff984 */ /* 0x000fe20000000800 */
[----:B------:R-:W-:Y:S01]  /*1930*/  @!PT LDS RZ, [RZ] ;  /* 0x00000000fffff984 */ /* 0x000fe20000000800 */
[----:B------:R-:W-:Y:S01]  /*1940*/  @!PT LDS RZ, [RZ] ;  /* 0x00000000fffff984 */ /* 0x000fe20000000800 */
[----:B------:R2:W-:Y:S04]  /*1950*/  LDGSTS.E.BYPASS.LTC128B.128 [R212+0x5000], [R16.64] ;  /* 0x0500000010d47fae */ /* 0x0005e8000b901d46 */
.L_x_1395:
[----:B------:R-:W-:Y:S05]  /*1960*/  BSYNC B0 ;  /* 0x0000000000007941 */ /* 0x000fea0003800000 */
.L_x_1394:
        /* <DEDUP_REMOVED lines=17> */
.L_x_1397:
[----:B------:R-:W-:Y:S05]  /*1a80*/  BSYNC B0 ;  /* 0x0000000000007941 */ /* 0x000fea0003800000 */
.L_x_1396:
        /* <DEDUP_REMOVED lines=22> */
.L_x_1399:
[----:B------:R-:W-:Y:S05]  /*1bf0*/  BSYNC B0 ;  /* 0x0000000000007941 */ /* 0x000fea0003800000 */
.L_x_1398:
        /* <DEDUP_REMOVED lines=17> */
.L_x_1401:
[----:B------:R-:W-:Y:S05]  /*1d10*/  BSYNC B0 ;  /* 0x0000000000007941 */ /* 0x000fea0003800000 */
.L_x_1400:
        /* <DEDUP_REMOVED lines=17> */
.L_x_1403:
[----:B------:R-:W-:Y:S05]  /*1e30*/  BSYNC B0 ;  /* 0x0000000000007941 */ /* 0x000fea0003800000 */
.L_x_1402:
[----:B------:R-:W-:Y:S01]  /*1e40*/  ISETP.GE.AND P0, PT, R209, R5, PT ;  /* 0x00000005d100720c */ /* 0x000fe20003f06270 */
[----:B------:R-:W-:Y:S01]  /*1e50*/  BSSY B0, `(.L_x_1404) ;  /* 0x0000012000007945 */ /* 0x000fe20003800000 */
[----:B------:R-:W-:-:S11]  /*1e60*/  SHF.R.S32.HI R11, RZ, 0x5, R11 ;  /* 0x00000005ff0b7819 */ /* 0x000fd6000001140b */
        /* <DEDUP_REMOVED lines=16> */
.L_x_1405:
[----:B------:R-:W-:Y:S05]  /*1f70*/  BSYNC B0 ;  /* 0x0000000000007941 */ /* 0x000fea0003800000 */
.L_x_1404:
[----:B------:R-:W-:Y:S01]  /*1f80*/  SHF.R.S32.HI R5, RZ, 0x4, R10 ;  /* 0x00000004ff057819 */ /* 0x000fe2000001140a */
[C---:B------:R-:W-:Y:S01]  /*1f90*/  IMAD.SHL.U32 R197, R4.reuse, 0x40, RZ ;  /* 0x0000004004c57824 */ /* 0x040fe200078e00ff */
[----:B------:R-:W-:Y:S01]  /*1fa0*/  R2P PR, R4, 0x6 ;  /* 0x0000000604007804 */ /* 0x000fe20000000000 */
[----:B------:R-:W-:Y:S01]  /*1fb0*/  IMAD.SHL.U32 R86, R9, 0x40, RZ ;  /* 0x0000004009567824 */ /* 0x000fe200078e00ff */
[----:B-1----:R-:W-:Y:S01]  /*1fc0*/  LEA.HI R6, R10, R5, RZ, 0x1 ;  /* 0x000000050a067211 */ /* 0x002fe200078f08ff */
[----:B------:R-:W-:Y:S01]  /*1fd0*/  IMAD.SHL.U32 R7, R232, 0x8, RZ ;  /* 0x00000008e8077824 */ /* 0x000fe200078e00ff */
[----:B------:R-:W-:Y:S01]  /*1fe0*/  LOP3.LUT R197, R197, 0x1c0, RZ, 0xc0, !PT ;  /* 0x000001c0c5c57812 */ /* 0x000fe200078ec0ff */
[----:B------:R-:W-:Y:S01]  /*1ff0*/  IMAD R11, R11, 0x400, R87 ;  /* 0x000004000b0b7824 */ /* 0x000fe200078e0257 */
[----:B------:R-:W-:Y:S01]  /*2000*/  LOP3.LUT R6, R6, 0xfffffffe, RZ, 0xc0, !PT ;  /* 0xfffffffe06067812 */ /* 0x000fe200078ec0ff */
[----:B------:R-:W0:Y:S01]  /*2010*/  LDGDEPBAR ;  /* 0x00000000000079af */ /* 0x000e220000000000 */
[----:B------:R-:W-:-:S02]  /*2020*/  LOP3.LUT R86, R86, 0x1c0, RZ, 0xc0, !PT ;  /* 0x000001c056567812 */ /* 0x000fc400078ec0ff */
[----:B------:R-:W-:Y:S01]  /*2030*/  LOP3.LUT R7, R197, 0x8, R7, 0xf8, !PT ;  /* 0x00000008c5077812 */ /* 0x000fe200078ef807 */
[----:B------:R-:W-:Y:S01]  /*2040*/  IMAD.IADD R5, R5, 0x1, -R6 ;  /* 0x0000000105057824 */ /* 0x000fe200078e0a06 */
[----:B------:R-:W-:Y:S02]  /*2050*/  SHF.R.U32.HI R197, RZ, 0x3, R197 ;  /* 0x00000003ffc57819 */ /* 0x000fe400000116c5 */
[----:B------:R-:W-:Y:S01]  /*2060*/  SEL R3, R3, 0xffffffe0, !P1 ;  /* 0xffffffe003037807 */ /* 0x000fe20004800000 */
[----:B------:R-:W-:Y:S01]  /*2070*/  IMAD.SHL.U32 R6, R5, 0x8, RZ ;  /* 0x0000000805067824 */ /* 0x000fe200078e00ff */
[----:B------:R-:W-:-:S04]  /*2080*/  LOP3.LUT R197, R7, R197, RZ, 0x3c, !PT ;  /* 0x000000c507c57212 */ /* 0x000fc800078e3cff */
[----:B------:R-:W-:Y:S01]  /*2090*/  LOP3.LUT R6, R86, 0x8, R6, 0xf8, !PT ;  /* 0x0000000856067812 */ /* 0x000fe200078ef806 */
[----:B------:R-:W-:Y:S01]  /*20a0*/  IMAD R197, R5, 0x200, R197 ;  /* 0x0000020005c57824 */ /* 0x000fe200078e02c5 */
[----:B------:R-:W-:-:S03]  /*20b0*/  SHF.R.U32.HI R86, RZ, 0x3, R86 ;  /* 0x00000003ff567819 */ /* 0x000fc60000011656 */
[----:B------:R-:W-:Y:S01]  /*20c0*/  IMAD.SHL.U32 R197, R197, 0x2, RZ ;  /* 0x00000002c5c57824 */ /* 0x000fe200078e00ff */
[----:B------:R-:W-:-:S03]  /*20d0*/  LOP3.LUT R86, R6, R86, RZ, 0x3c, !PT ;  /* 0x0000005606567212 */ /* 0x000fc600078e3cff */
[C---:B------:R-:W-:Y:S01]  /*20e0*/  IMAD.IADD R191, R197.reuse, 0x1, R3 ;  /* 0x00000001c5bf7824 */ /* 0x040fe200078e0203 */
[----:B------:R-:W-:Y:S01]  /*20f0*/  LDSM.16.M88.4 R48, [R197+0x4000] ;  /* 0x00400000c530783b */ /* 0x000fe20000000200 */
[----:B------:R-:W-:Y:S01]  /*2100*/  IMAD.IADD R198, R86, 0x1, R11 ;  /* 0x0000000156c67824 */ /* 0x000fe200078e020b */
[----:B------:R-:W-:Y:S01]  /*2110*/  IADD3 R4, R197, 0x4000, RZ ;  /* 0x00004000c5047810 */ /* 0x000fe20007ffe0ff */
[----:B------:R-:W-:Y:S01]  /*2120*/  IMAD.IADD R192, R87, 0x1, R86 ;  /* 0x0000000157c07824 */ /* 0x000fe200078e0256 */
[----:B------:R-:W-:Y:S01]  /*2130*/  LDSM.16.M88.4 R52, [R191+0x4000] ;  /* 0x00400000bf34783b */ /* 0x000fe20000000200 */
[----:B------:R-:W-:Y:S01]  /*2140*/  IMAD.SHL.U32 R198, R198, 0x2, RZ ;  /* 0x00000002c6c67824 */ /* 0x000fe200078e00ff */
[----:B------:R-:W-:Y:S02]  /*2150*/  IADD3 R194, R197, 0x4040, RZ ;  /* 0x00004040c5c27810 */ /* 0x000fe40007ffe0ff */
[----:B------:R-:W-:Y:S01]  /*2160*/  @P2 IADD3 R194, R4, -0x40, RZ ;  /* 0xffffffc004c22810 */ /* 0x000fe20007ffe0ff */
[--C-:B------:R-:W-:Y:S01]  /*2170*/  IMAD R196, R0, 0x2, R198.reuse ;  /* 0x0000000200c47824 */ /* 0x100fe200078e02c6 */
[----:B------:R-:W1:Y:S01]  /*2180*/  LDSM.16.M88.4 R20, [R198+0x2000] ;  /* 0x00200000c614783b */ /* 0x000e620000000200 */
[----:B------:R-:W-:Y:S01]  /*2190*/  IMAD R195, R2, 0x2, R198 ;  /* 0x0000000202c37824 */ /* 0x000fe200078e02c6 */
[----:B------:R-:W-:Y:S01]  /*21a0*/  IADD3 R187, R194, 0x800, RZ ;  /* 0x00000800c2bb7810 */ /* 0x000fe20007ffe0ff */
[----:B------:R-:W-:Y:S01]  /*21b0*/  IMAD.IADD R184, R3, 0x1, R194 ;  /* 0x0000000103b87824 */ /* 0x000fe200078e02c2 */
[----:B------:R-:W5:Y:S01]  /*21c0*/  LDSM.16.M88.4 R24, [R198] ;  /* 0x00000000c618783b */ /* 0x000f620000000200 */
[----:B------:R-:W-:Y:S01]  /*21d0*/  IMAD R193, R0, 0x2, R195 ;  /* 0x0000000200c17824 */ /* 0x000fe200078e02c3 */
[----:B------:R-:W-:-:S02]  /*21e0*/  IADD3 R186, R194, 0x1000, RZ ;  /* 0x00001000c2ba7810 */ /* 0x000fc40007ffe0ff */
[----:B------:R-:W2:Y:S01]  /*21f0*/  LDSM.16.M88.4 R12, [R196+0x2000] ;  /* 0x00200000c40c783b */ /* 0x000ea20000000200 */
[----:B------:R-:W-:-:S03]  /*2200*/  IADD3 R185, R194, 0x1800, RZ ;  /* 0x00001800c2b97810 */ /* 0x000fc60007ffe0ff */
[----:B--2---:R-:W2:Y:S04]  /*2210*/  LDSM.16.M88.4 R16, [R196] ;  /* 0x00000000c410783b */ /* 0x004ea80000000200 */
[----:B------:R-:W-:Y:S04]  /*2220*/  LDSM.16.M88.4 R80, [R194] ;  /* 0x00000000c250783b */ /* 0x000fe80000000200 */
[----:B------:R-:W3:Y:S04]  /*2230*/  LDSM.16.M88.4 R4, [R195+0x2000] ;  /* 0x00200000c304783b */ /* 0x000ee80000000200 */
[----:B------:R-:W4:Y:S04]  /*2240*/  LDSM.16.M88.4 R8, [R195] ;  /* 0x00000000c308783b */ /* 0x000f280000000200 */
[----:B------:R-:W-:Y:S04]  /*2250*/  LDSM.16.M88.4 R76, [R184] ;  /* 0x00000000b84c783b */ /* 0x000fe80000000200 */
[----:B------:R-:W2:Y:S04]  /*2260*/  LDSM.16.M88.4 R40, [R193+0x2000] ;  /* 0x00200000c128783b */ /* 0x000ea80000000200 */
[----:B------:R-:W3:Y:S01]  /*2270*/  LDSM.16.M88.4 R72, [R197+0x4800] ;  /* 0x00480000c548783b */ /* 0x000ee20000000200 */
[-C--:B-1----:R-:W-:Y:S03]  /*2280*/  HMMA.16816.F32 R28, R20, R48.reuse, RZ ;  /* 0x00000030141c723c */ /* 0x082fe600000018ff */
[----:B------:R-:W1:Y:S04]  /*2290*/  LDSM.16.M88.4 R44, [R193] ;  /* 0x00000000c12c783b */ /* 0x000e680000000200 */
[----:B------:R-:W1:Y:S01]  /*22a0*/  LDSM.16.M88.4 R64, [R191+0x4800] ;  /* 0x00480000bf40783b */ /* 0x000e620000000200 */
[C---:B-----5:R-:W-:Y:S08]  /*22b0*/  HMMA.16816.F32 R68, R24.reuse, R48, RZ ;  /* 0x000000301844723c */ /* 0x060ff000000018ff */
[----:B------:R-:W-:Y:S08]  /*22c0*/  HMMA.16816.F32 R36, R24, R50, RZ ;  /* 0x000000321824723c */ /* 0x000ff000000018ff */
[-C--:B------:R-:W-:Y:S08]  /*22d0*/  HMMA.16816.F32 R28, R12, R52.reuse, R28 ;  /* 0x000000340c1c723c */ /* 0x080ff0000000181c */
[----:B--2---:R-:W-:Y:S08]  /*22e0*/  HMMA.16816.F32 R68, R16, R52, R68 ;  /* 0x000000341044723c */ /* 0x004ff00000001844 */
[----:B------:R-:W-:Y:S08]  /*22f0*/  HMMA.16816.F32 R48, R20, R50, RZ ;  /* 0x000000321430723c */ /* 0x000ff000000018ff */
[----:B---3--:R-:W-:Y:S08]  /*2300*/  HMMA.16816.F32 R28, R4, R80, R28 ;  /* 0x00000050041c723c */ /* 0x008ff0000000181c */
[----:B------:R-:W-:Y:S08]  /*2310*/  HMMA.16816.F32 R36, R16, R54, R36 ;  /* 0x000000361024723c */ /* 0x000ff00000001824 */
[----:B----4-:R-:W-:Y:S08]  /*2320*/  HMMA.16816.F32 R68, R8, R80, R68 ;  /* 0x000000500844723c */ /* 0x010ff00000001844 */
[----:B------:R-:W-:Y:S01]  /*2330*/  HMMA.16816.F32 R48, R12, R54, R48 ;  /* 0x000000360c30723c */ /* 0x000fe20000001830 */
[----:B------:R-:W2:Y:S07]  /*2340*/  LDSM.16.M88.4 R52, [R194+0x800] ;  /* 0x00080000c234783b */ /* 0x000eae0000000200 */
[----:B------:R-:W-:Y:S08]  /*2350*/  HMMA.16816.F32 R28, R40, R76, R28 ;  /* 0x0000004c281c723c */ /* 0x000ff0000000181c */
[----:B------:R-:W-:Y:S08]  /*2360*/  HMMA.16816.F32 R36, R8, R82, R36 ;  /* 0x000000520824723c */ /* 0x000ff00000001824 */
[----:B------:R-:W-:Y:S08]  /*2370*/  HMMA.16816.F32 R56, R20, R72, RZ ;  /* 0x000000481438723c */ /* 0x000ff000000018ff */
[----:B-1----:R-:W-:Y:S01]  /*2380*/  HMMA.16816.F32 R68, R44, R76, R68 ;  /* 0x0000004c2c44723c */ /* 0x002fe20000001844 */
        /* <DEDUP_REMOVED lines=8> */
[----:B------:R-:W-:Y:S06]  /*2410*/  HMMA.16816.F32 R60, R24, R72, RZ ;  /* 0x00000048183c723c */ /* 0x000fec00000018ff */
[----:B------:R-:W1:Y:S02]  /*2420*/  MUFU.TANH R94, R30 ;  /* 0x0000001e005e7308 */ /* 0x000e640000002400 */
[----:B------:R-:W-:Y:S01]  /*2430*/  HMMA.16816.F32 R36, R44, R78, R36 ;  /* 0x0000004e2c24723c */ /* 0x000fe20000001824 */
[----:B------:R-:W-:-:S02]  /*2440*/  FMUL.FTZ R69, R69, c[0x0][0x2ec] ;  /* 0x0000bb0045457a20 */ /* 0x000fc40000410000 */
[----:B------:R-:W-:Y:S02]  /*2450*/  FMUL.FTZ R70, R70, c[0x0][0x2ec] ;  /* 0x0000bb0046467a20 */ /* 0x000fe40000410000 */
[----:B------:R-:W-:Y:S01]  /*2460*/  FMUL.FTZ R71, R71, c[0x0][0x2ec] ;  /* 0x0000bb0047477a20 */ /* 0x000fe20000410000 */
[----:B------:R3:W-:Y:S01]  /*2470*/  MUFU.TANH R95, R31 ;  /* 0x0000001f005f7308 */ /* 0x0007e20000002400 */
[----:B------:R-:W-:Y:S01]  /*2480*/  FMUL.FTZ R3, R68, c[0x0][0x2ec] ;  /* 0x0000bb0044037a20 */ /* 0x000fe20000410000 */
[----:B------:R-:W-:Y:S06]  /*2490*/  HMMA.16816.F32 R56, R12, R64, R56 ;  /* 0x000000400c38723c */ /* 0x000fec0000001838 */
[----:B------:R-:W-:Y:S02]  /*24a0*/  MUFU.TANH R89, R69 ;  /* 0x0000004500597308 */ /* 0x000fe40000002400 */
[----:B------:R-:W-:Y:S01]  /*24b0*/  HMMA.16816.F32 R48, R40, R78, R48 ;  /* 0x0000004e2830723c */ /* 0x000fe20000001830 */
[----:B---3--:R-:W3:Y:S05]  /*24c0*/  LDSM.16.M88.4 R28, [R197+0x5000] ;  /* 0x00500000c51c783b */ /* 0x008eea0000000200 */
[----:B------:R-:W4:Y:S02]  /*24d0*/  MUFU.TANH R90, R70 ;  /* 0x00000046005a7308 */ /* 0x000f240000002400 */
[----:B------:R-:W-:Y:S01]  /*24e0*/  HMMA.16816.F32 R76, R24, R74, RZ ;  /* 0x0000004a184c723c */ /* 0x000fe200000018ff */
[----:B------:R-:W-:-:S02]  /*24f0*/  FMUL.FTZ R36, R36, c[0x0][0x2ec] ;  /* 0x0000bb0024247a20 */ /* 0x000fc40000410000 */
[----:B------:R-:W-:Y:S02]  /*2500*/  FMUL.FTZ R37, R37, c[0x0][0x2ec] ;  /* 0x0000bb0025257a20 */ /* 0x000fe40000410000 */
[----:B------:R-:W-:Y:S01]  /*2510*/  FMUL.FTZ R38, R38, c[0x0][0x2ec] ;  /* 0x0000bb0026267a20 */ /* 0x000fe20000410000 */
[----:B------:R5:W-:Y:S02]  /*2520*/  MUFU.TANH R91, R71 ;  /* 0x00000047005b7308 */ /* 0x000be40000002400 */
[----:B------:R-:W-:Y:S01]  /*2530*/  HMMA.16816.F32 R60, R16, R64, R60 ;  /* 0x00000040103c723c */ /* 0x000fe2000000183c */
[----:B------:R-:W-:-:S05]  /*2540*/  FMUL.FTZ R39, R39, c[0x0][0x2ec] ;  /* 0x0000bb0027277a20 */ /* 0x000fca0000410000 */
[----:B------:R-:W-:Y:S02]  /*2550*/  MUFU.TANH R96, R36 ;  /* 0x0000002400607308 */ /* 0x000fe40000002400 */
[----:B------:R-:W-:Y:S01]  /*2560*/  HMMA.16816.F32 R72, R20, R74, RZ ;  /* 0x0000004a1448723c */ /* 0x000fe200000018ff */
[----:B------:R-:W-:Y:S02]  /*2570*/  FMUL.FTZ R48, R48, c[0x0][0x2ec] ;  /* 0x0000bb0030307a20 */ /* 0x000fe40000410000 */
[----:B------:R-:W-:Y:S02]  /*2580*/  FMUL.FTZ R49, R49, c[0x0][0x2ec] ;  /* 0x0000bb0031317a20 */ /* 0x000fe40000410000 */
[----:B------:R-:W-:Y:S01]  /*2590*/  FMUL.FTZ R50, R50, c[0x0][0x2ec] ;  /* 0x0000bb0032327a20 */ /* 0x000fe20000410000 */
[----:B-----5:R-:W5:Y:S02]  /*25a0*/  LDSM.16.M88.4 R68, [R184+0x800] ;  /* 0x00080000b844783b */ /* 0x020f640000000200 */
[----:B--2---:R-:W-:Y:S01]  /*25b0*/  HMMA.16816.F32 R56, R4, R52, R56 ;  /* 0x000000340438723c */ /* 0x004fe20000001838 */
[----:B------:R-:W-:Y:S01]  /*25c0*/  MUFU.TANH R97, R37 ;  /* 0x0000002500617308 */ /* 0x000fe20000002400 */
[----:B------:R-:W-:-:S06]  /*25d0*/  FMUL.FTZ R51, R51, c[0x0][0x2ec] ;  /* 0x0000bb0033337a20 */ /* 0x000fcc0000410000 */
[----:B------:R-:W-:Y:S01]  /*25e0*/  HMMA.16816.F32 R60, R8, R52, R60 ;  /* 0x00000034083c723c */ /* 0x000fe2000000183c */
[----:B------:R-:W-:Y:S07]  /*25f0*/  MUFU.TANH R98, R38 ;  /* 0x0000002600627308 */ /* 0x000fee0000002400 */
[-C--:B------:R-:W-:Y:S01]  /*2600*/  HMMA.16816.F32 R72, R12, R66.reuse, R72 ;  /* 0x000000420c48723c */ /* 0x080fe20000001848 */
[----:B------:R2:W-:Y:S07]  /*2610*/  MUFU.TANH R99, R39 ;  /* 0x0000002700637308 */ /* 0x0005ee0000002400 */
[----:B------:R-:W-:Y:S01]  /*2620*/  HMMA.16816.F32 R76, R16, R66, R76 ;  /* 0x00000042104c723c */ /* 0x000fe2000000184c */
[----:B------:R-:W-:Y:S07]  /*2630*/  MUFU.TANH R100, R48 ;  /* 0x0000003000647308 */ /* 0x000fee0000002400 */
[----:B---3--:R-:W-:Y:S01]  /*2640*/  HMMA.16816.F32 R64, R24, R28, RZ ;  /* 0x0000001c1840723c */ /* 0x008fe200000018ff */
[----:B--2---:R-:W2:Y:S01]  /*2650*/  LDSM.16.M88.4 R36, [R191+0x5000] ;  /* 0x00500000bf24783b */ /* 0x004ea20000000200 */
[----:B------:R-:W-:Y:S06]  /*2660*/  MUFU.TANH R101, R49 ;  /* 0x0000003100657308 */ /* 0x000fec0000002400 */
[-C--:B-----5:R-:W-:Y:S02]  /*2670*/  HMMA.16816.F32 R56, R40, R68.reuse, R56 ;  /* 0x000000442838723c */ /* 0x0a0fe40000001838 */
[----:B------:R-:W-:Y:S06]  /*2680*/  MUFU.TANH R102, R50 ;  /* 0x0000003200667308 */ /* 0x000fec0000002400 */
[----:B------:R-:W-:Y:S02]  /*2690*/  HMMA.16816.F32 R60, R44, R68, R60 ;  /* 0x000000442c3c723c */ /* 0x000fe4000000183c */
[----:B------:R3:W-:Y:S06]  /*26a0*/  MUFU.TANH R103, R51 ;  /* 0x0000003300677308 */ /* 0x0007ec0000002400 */
[-C--:B------:R-:W-:Y:S02]  /*26b0*/  HMMA.16816.F32 R72, R4, R54.reuse, R72 ;  /* 0x000000360448723c */ /* 0x080fe40000001848 */
[----:B------:R-:W5:Y:S06]  /*26c0*/  MUFU.TANH R3, R3 ;  /* 0x0000000300037308 */ /* 0x000f6c0000002400 */
[----:B------:R-:W-:Y:S01]  /*26d0*/  FMUL.FTZ R56, R56, c[0x0][0x2ec] ;  /* 0x0000bb0038387a20 */ /* 0x000fe20000410000 */
[----:B------:R-:W-:Y:S01]  /*26e0*/  HMMA.16816.F32 R76, R8, R54, R76 ;  /* 0x00000036084c723c */ /* 0x000fe2000000184c */
[----:B------:R-:W-:Y:S01]  /*26f0*/  FMUL.FTZ R57, R57, c[0x0][0x2ec] ;  /* 0x0000bb0039397a20 */ /* 0x000fe20000410000 */
[----:B------:R-:W1:Y:S01]  /*2700*/  LDSM.16.M88.4 R52, [R184+0x1000] ;  /* 0x00100000b834783b */ /* 0x000e620000000200 */
[----:B------:R-:W-:Y:S01]  /*2710*/  FMUL.FTZ R58, R58, c[0x0][0x2ec] ;  /* 0x0000bb003a3a7a20 */ /* 0x000fe20000410000 */
[----:B------:R-:W-:Y:S01]  /*2720*/  MUFU.TANH R108, R56 ;  /* 0x00000038006c7308 */ /* 0x000fe20000002400 */
[----:B------:R-:W-:-:S02]  /*2730*/  FMUL.FTZ R59, R59, c[0x0][0x2ec] ;  /* 0x0000bb003b3b7a20 */ /* 0x000fc40000410000 */
[----:B------:R-:W-:Y:S01]  /*2740*/  FMUL.FTZ R60, R60, c[0x0][0x2ec] ;  /* 0x0000bb003c3c7a20 */ /* 0x000fe20000410000 */
[----:B---3--:R-:W-:Y:S01]  /*2750*/  HMMA.16816.F32 R48, R20, R28, RZ ;  /* 0x0000001c1430723c */ /* 0x008fe200000018ff */
[----:B------:R-:W-:Y:S02]  /*2760*/  FMUL.FTZ R61, R61, c[0x0][0x2ec] ;  /* 0x0000bb003d3d7a20 */ /* 0x000fe40000410000 */
[----:B------:R-:W-:Y:S01]  /*2770*/  FMUL.FTZ R62, R62, c[0x0][0x2ec] ;  /* 0x0000bb003e3e7a20 */ /* 0x000fe20000410000 */
[----:B------:R-:W-:Y:S01]  /*2780*/  MUFU.TANH R109, R57 ;  /* 0x00000039006d7308 */ /* 0x000fe20000002400 */
[----:B------:R-:W-:-:S03]  /*2790*/  FMUL.FTZ R63, R63, c[0x0][0x2ec] ;  /* 0x0000bb003f3f7a20 */ /* 0x000fc60000410000 */
[----:B--2---:R-:W-:Y:S04]  /*27a0*/  HMMA.16816.F32 R64, R16, R36, R64 ;  /* 0x000000241040723c */ /* 0x004fe80000001840 */
[----:B------:R-:W2:Y:S04]  /*27b0*/  MUFU.TANH R110, R58 ;  /* 0x0000003a006e7308 */ /* 0x000ea80000002400 */
[----:B------:R-:W-:Y:S04]  /*27c0*/  HMMA.16816.F32 R72, R40, R70, R72 ;  /* 0x000000462848723c */ /* 0x000fe80000001848 */
[----:B------:R3:W-:Y:S04]  /*27d0*/  MUFU.TANH R111, R59 ;  /* 0x0000003b006f7308 */ /* 0x0007e80000002400 */
[----:B------:R-:W-:Y:S04]  /*27e0*/  HMMA.16816.F32 R48, R12, R36, R48 ;  /* 0x000000240c30723c */ /* 0x000fe80000001830 */
[----:B------:R-:W-:Y:S04]  /*27f0*/  MUFU.TANH R104, R60 ;  /* 0x0000003c00687308 */ /* 0x000fe80000002400 */
[----:B------:R-:W-:Y:S01]  /*2800*/  HMMA.16816.F32 R64, R8, R80, R64 ;  /* 0x000000500840723c */ /* 0x000fe20000001840 */
[----:B---3--:R-:W3:Y:S03]  /*2810*/  LDSM.16.M88.4 R56, [R197+0x5800] ;  /* 0x00580000c538783b */ /* 0x008ee60000000200 */
[----:B------:R-:W-:Y:S04]  /*2820*/  MUFU.TANH R105, R61 ;  /* 0x0000003d00697308 */ /* 0x000fe80000002400 */
[----:B------:R-:W-:Y:S01]  /*2830*/  HMMA.16816.F32 R76, R44, R70, R76 ;  /* 0x000000462c4c723c */ /* 0x000fe2000000184c */
[----:B------:R-:W2:Y:S01]  /*2840*/  LDSM.16.M88.4 R68, [R191+0x5800] ;  /* 0x00580000bf44783b */ /* 0x000ea20000000200 */
[----:B------:R-:W-:-:S02]  /*2850*/  FMUL.FTZ R72, R72, c[0x0][0x2ec] ;  /* 0x0000bb0048487a20 */ /* 0x000fc40000410000 */
[----:B------:R-:W-:Y:S01]  /*2860*/  FMUL.FTZ R73, R73, c[0x0][0x2ec] ;  /* 0x0000bb0049497a20 */ /* 0x000fe20000410000 */
[----:B------:R-:W2:Y:S01]  /*2870*/  MUFU.TANH R106, R62 ;  /* 0x0000003e006a7308 */ /* 0x000ea20000002400 */
[----:B------:R-:W-:Y:S02]  /*2880*/  FMUL.FTZ R74, R74, c[0x0][0x2ec] ;  /* 0x0000bb004a4a7a20 */ /* 0x000fe40000410000 */
[----:B------:R-:W-:Y:S05]  /*2890*/  HMMA.16816.F32 R48, R4, R80, R48 ;  /* 0x000000500430723c */ /* 0x000fea0000001830 */
[----:B------:R4:W2:Y:S03]  /*28a0*/  MUFU.TANH R107, R63 ;  /* 0x0000003f006b7308 */ /* 0x0008a60000002400 */
[----:B-1----:R-:W-:Y:S05]  /*28b0*/  HMMA.16816.F32 R64, R44, R52, R64 ;  /* 0x000000342c40723c */ /* 0x002fea0000001840 */
[----:B------:R-:W-:Y:S03]  /*28c0*/  MUFU.TANH R114, R72 ;  /* 0x0000004800727308 */ /* 0x000fe60000002400 */
[----:B------:R-:W-:-:S02]  /*28d0*/  FMUL.FTZ R76, R76, c[0x0][0x2ec] ;  /* 0x0000bb004c4c7a20 */ /* 0x000fc40000410000 */
[----:B------:R-:W-:Y:S02]  /*28e0*/  FMUL.FTZ R77, R77, c[0x0][0x2ec] ;  /* 0x0000bb004d4d7a20 */ /* 0x000fe40000410000 */
[----:B------:R-:W-:Y:S01]  /*28f0*/  FMUL.FTZ R78, R78, c[0x0][0x2ec] ;  /* 0x0000bb004e4e7a20 */ /* 0x000fe20000410000 */
[----:B----4-:R-:W-:Y:S01]  /*2900*/  HMMA.16816.F32 R60, R24, R30, RZ ;  /* 0x0000001e183c723c */ /* 0x010fe200000018ff */
[----:B------:R-:W-:Y:S01]  /*2910*/  MUFU.TANH R115, R73 ;  /* 0x0000004900737308 */ /* 0x000fe20000002400 */
[----:B------:R-:W-:-:S06]  /*2920*/  FMUL.FTZ R79, R79, c[0x0][0x2ec] ;  /* 0x0000bb004f4f7a20 */ /* 0x000fcc0000410000 */
[----:B------:R-:W-:Y:S01]  /*2930*/  HMMA.16816.F32 R28, R20, R30, RZ ;  /* 0x0000001e141c723c */ /* 0x000fe200000018ff */
[----:B------:R3:W-:Y:S02]  /*2940*/  MUFU.TANH R116, R74 ;  /* 0x0000004a00747308 */ /* 0x0007e40000002400 */
[----:B------:R-:W-:Y:S02]  /*2950*/  FMUL.FTZ R64, R64, c[0x0][0x2ec] ;  /* 0x0000bb0040407a20 */ /* 0x000fe40000410000 */
[----:B------:R-:W-:Y:S02]  /*2960*/  FMUL.FTZ R66, R66, c[0x0][0x2ec] ;  /* 0x0000bb0042427a20 */ /* 0x000fe40000410000 */
[----:B------:R-:W-:Y:S01]  /*2970*/  FMUL.FTZ R67, R67, c[0x0][0x2ec] ;  /* 0x0000bb0043437a20 */ /* 0x000fe20000410000 */
[----:B------:R-:W-:Y:S01]  /*2980*/  HMMA.16816.F32 R48, R40, R52, R48 ;  /* 0x000000342830723c */ /* 0x000fe20000001830 */
[----:B------:R-:W-:Y:S06]  /*2990*/  MUFU.TANH R112, R76 ;  /* 0x0000004c00707308 */ /* 0x000fec0000002400 */
[----:B------:R-:W-:Y:S01]  /*29a0*/  FMUL.FTZ R53, R75, c[0x0][0x2ec] ;  /* 0x0000bb004b357a20 */ /* 0x000fe20000410000 */
[----:B------:R-:W-:Y:S01]  /*29b0*/  HMMA.16816.F32 R60, R16, R38, R60 ;  /* 0x00000026103c723c */ /* 0x000fe2000000183c */
[----:B------:R-:W-:Y:S01]  /*29c0*/  MUFU.TANH R113, R77 ;  /* 0x0000004d00717308 */ /* 0x000fe20000002400 */
[----:B------:R-:W-:-:S06]  /*29d0*/  FMUL.FTZ R52, R65, c[0x0][0x2ec] ;  /* 0x0000bb0041347a20 */ /* 0x000fcc0000410000 */
[----:B---3--:R-:W-:Y:S01]  /*29e0*/  HMMA.16816.F32 R72, R20, R56, RZ ;  /* 0x000000381448723c */ /* 0x008fe200000018ff */
[----:B------:R-:W-:Y:S07]  /*29f0*/  MUFU.TANH R80, R78 ;  /* 0x0000004e00507308 */ /* 0x000fee0000002400 */
[----:B------:R-:W-:Y:S01]  /*2a00*/  HMMA.16816.F32 R28, R12, R38, R28 ;  /* 0x000000260c1c723c */ /* 0x000fe2000000181c */
[----:B------:R1:W-:Y:S01]  /*2a10*/  MUFU.TANH R81, R79 ;  /* 0x0000004f00517308 */ /* 0x0003e20000002400 */
[----:B------:R-:W-:-:S02]  /*2a20*/  FMUL.FTZ R48, R48, c[0x0][0x2ec] ;  /* 0x0000bb0030307a20 */ /* 0x000fc40000410000 */
[----:B------:R-:W-:Y:S02]  /*2a30*/  FMUL.FTZ R50, R50, c[0x0][0x2ec] ;  /* 0x0000bb0032327a20 */ /* 0x000fe40000410000 */
[----:B------:R-:W-:Y:S02]  /*2a40*/  FMUL.FTZ R49, R49, c[0x0][0x2ec] ;  /* 0x0000bb0031317a20 */ /* 0x000fe40000410000 */
[----:B------:R-:W-:Y:S01]  /*2a50*/  HMMA.16816.F32 R20, R20, R58, RZ ;  /* 0x0000003a1414723c */ /* 0x000fe200000018ff */
[----:B------:R-:W-:Y:S01]  /*2a60*/  MUFU.TANH R117, R64 ;  /* 0x0000004000757308 */ /* 0x000fe20000002400 */
[----:B------:R-:W-:-:S06]  /*2a70*/  FMUL.FTZ R51, R51, c[0x0][0x2ec] ;  /* 0x0000bb0033337a20 */ /* 0x000fcc0000410000 */
[C---:B------:R-:W-:Y:S01]  /*2a80*/  HMMA.16816.F32 R36, R24.reuse, R56, RZ ;  /* 0x000000381824723c */ /* 0x040fe200000018ff */
[----:B-1----:R-:W1:Y:S01]  /*2a90*/  LDSM.16.M88.4 R76, [R194+0x1800] ;  /* 0x00180000c24c783b */ /* 0x002e620000000200 */
[----:B------:R-:W-:Y:S06]  /*2aa0*/  MUFU.TANH R156, R66 ;  /* 0x00000042009c7308 */ /* 0x000fec0000002400 */
[----:B------:R-:W-:Y:S02]  /*2ab0*/  HMMA.16816.F32 R24, R24, R58, RZ ;  /* 0x0000003a1818723c */ /* 0x000fe400000018ff */
[----:B------:R3:W-:Y:S06]  /*2ac0*/  MUFU.TANH R158, R67 ;  /* 0x00000043009e7308 */ /* 0x0007ec0000002400 */
[----:B--2---:R-:W-:Y:S02]  /*2ad0*/  HMMA.16816.F32 R20, R12, R70, R20 ;  /* 0x000000460c14723c */ /* 0x004fe40000001814 */
[----:B------:R-:W-:Y:S06]  /*2ae0*/  MUFU.TANH R48, R48 ;  /* 0x0000003000307308 */ /* 0x000fec0000002400 */
[----:B------:R-:W-:Y:S01]  /*2af0*/  HMMA.16816.F32 R36, R16, R68, R36 ;  /* 0x000000441024723c */ /* 0x000fe20000001824 */
[----:B---3--:R-:W2:Y:S01]  /*2b00*/  LDSM.16.M88.4 R64, [R184+0x1800] ;  /* 0x00180000b840783b */ /* 0x008ea20000000200 */
[----:B------:R-:W-:Y:S01]  /*2b10*/  MUFU.TANH R53, R53 ;  /* 0x0000003500357308 */ /* 0x000fe20000002400 */
[----:B------:R-:W-:-:S05]  /*2b20*/  DEPBAR.LE SB0, 0x0 ;  /* 0x000080000000791a */ /* 0x000fca0000000000 */
[----:B------:R-:W-:Y:S02]  /*2b30*/  HMMA.16816.F32 R72, R12, R68, R72 ;  /* 0x000000440c48723c */ /* 0x000fe40000001848 */
[----:B------:R3:W4:Y:S05]  /*2b40*/  MUFU.TANH R68, R50 ;  /* 0x0000003200447308 */ /* 0x00072a0000002400 */
[----:B------:R-:W-:Y:S01]  /*2b50*/  IMAD.SHL.U32 R12, R85, 0x2, RZ ;  /* 0x00000002550c7824 */ /* 0x000fe200078e00ff */
[----:B------:R-:W-:Y:S02]  /*2b60*/  HMMA.16816.F32 R24, R16, R70, R24 ;  /* 0x000000461018723c */ /* 0x000fe40000001818 */
[----:B------:R-:W-:Y:S02]  /*2b70*/  MUFU.TANH R52, R52 ;  /* 0x0000003400347308 */ /* 0x000fe40000002400 */
[----:B------:R-:W-:-:S04]  /*2b80*/  LOP3.LUT R12, R12, 0x6, RZ, 0xc0, !PT ;  /* 0x000000060c0c7812 */ /* 0x000fc800078ec0ff */
[-C--:B------:R-:W-:Y:S01]  /*2b90*/  HMMA.16816.F32 R60, R8, R82.reuse, R60 ;  /* 0x00000052083c723c */ /* 0x080fe2000000183c */
[----:B------:R-:W-:Y:S01]  /*2ba0*/  IMAD R84, R84, 0x40, R12 ;  /* 0x0000004054547824 */ /* 0x000fe200078e020c */
[----:B------:R-:W-:Y:S04]  /*2bb0*/  MUFU.TANH R49, R49 ;  /* 0x0000003100317308 */ /* 0x000fe80000002400 */
[----:B------:R-:W-:Y:S02]  /*2bc0*/  ISETP.GE.AND P2, PT, R84, R88, PT ;  /* 0x000000585400720c */ /* 0x000fe40003f46270 */
[----:B------:R-:W-:Y:S02]  /*2bd0*/  HMMA.16816.F32 R28, R4, R82, R28 ;  /* 0x00000052041c723c */ /* 0x000fe4000000181c */
[----:B------:R-:W-:Y:S01]  /*2be0*/  FSEL R94, R94, -INF , !P2 ;  /* 0xff8000005e5e7808 */ /* 0x000fe20005000000 */
[----:B------:R-:W2:Y:S01]  /*2bf0*/  MUFU.TANH R51, R51 ;  /* 0x0000003300337308 */ /* 0x000ea20000002400 */
[----:B------:R-:W-:-:S02]  /*2c00*/  FSEL R92, R92, -INF , !P2 ;  /* 0xff8000005c5c7808 */ /* 0x000fc40005000000 */
[----:B------:R-:W-:Y:S02]  /*2c10*/  FSEL R90, R90, -INF , !P2 ;  /* 0xff8000005a5a7808 */ /* 0x000fe40005000000 */
[----:B-1----:R-:W-:Y:S01]  /*2c20*/  HMMA.16816.F32 R20, R4, R78, R20 ;  /* 0x0000004e0414723c */ /* 0x002fe20000001814 */
[----:B-----5:R-:W-:-:S07]  /*2c30*/  FSEL R3, R3, -INF , !P2 ;  /* 0xff80000003037808 */ /* 0x020fce0005000000 */
[-C--:B------:R-:W-:Y:S08]  /*2c40*/  HMMA.16816.F32 R36, R8, R76.reuse, R36 ;  /* 0x0000004c0824723c */ /* 0x080ff00000001824 */
[----:B------:R-:W-:Y:S07]  /*2c50*/  HMMA.16816.F32 R72, R4, R76, R72 ;  /* 0x0000004c0448723c */ /* 0x000fee0000001848 */
[C---:B------:R-:W-:Y:S01]  /*2c60*/  IADD3 R4, R84.reuse, 0x18, RZ ;  /* 0x0000001854047810 */ /* 0x040fe20007ffe0ff */
[----:B------:R-:W-:Y:S01]  /*2c70*/  HMMA.16816.F32 R24, R8, R78, R24 ;  /* 0x0000004e0818723c */ /* 0x000fe20000001818 */
[----:B------:R-:W-:-:S02]  /*2c80*/  IADD3 R5, R84, 0x11, RZ ;  /* 0x0000001154057810 */ /* 0x000fc40007ffe0ff */
[-C--:B------:R-:W-:Y:S02]  /*2c90*/  ISETP.GE.AND P3, PT, R4, R88.reuse, PT ;  /* 0x000000580400720c */ /* 0x080fe40003f66270 */
[C---:B------:R-:W-:Y:S02]  /*2ca0*/  IADD3 R4, R84.reuse, 0x19, RZ ;  /* 0x0000001954047810 */ /* 0x040fe40007ffe0ff */
[----:B------:R-:W-:Y:S01]  /*2cb0*/  IADD3 R10, R84, 0x1, RZ ;  /* 0x00000001540a7810 */ /* 0x000fe20007ffe0ff */
[----:B------:R-:W-:Y:S01]  /*2cc0*/  HMMA.16816.F32 R60, R44, R54, R60 ;  /* 0x000000362c3c723c */ /* 0x000fe2000000183c */
[-C--:B------:R-:W-:Y:S02]  /*2cd0*/  ISETP.GE.AND P2, PT, R4, R88.reuse, PT ;  /* 0x000000580400720c */ /* 0x080fe40003f46270 */
[----:B------:R-:W-:Y:S02]  /*2ce0*/  ISETP.GE.AND P1, PT, R10, R88, PT ;  /* 0x000000580a00720c */ /* 0x000fe40003f26270 */
[----:B------:R-:W-:-:S02]  /*2cf0*/  IADD3 R9, R84, 0x8, RZ ;  /* 0x0000000854097810 */ /* 0x000fc40007ffe0ff */
[C---:B------:R-:W-:Y:S01]  /*2d00*/  IADD3 R4, R84.reuse, 0x20, RZ ;  /* 0x0000002054047810 */ /* 0x040fe20007ffe0ff */
[C---:B------:R-:W-:Y:S01]  /*2d10*/  HMMA.16816.F32 R28, R40.reuse, R54, R28 ;  /* 0x00000036281c723c */ /* 0x040fe2000000181c */
[----:B------:R-:W-:Y:S02]  /*2d20*/  IADD3 R8, R84, 0x9, RZ ;  /* 0x0000000954087810 */ /* 0x000fe40007ffe0ff */
[----:B------:R-:W-:Y:S02]  /*2d30*/  FSEL R95, R95, -INF , !P1 ;  /* 0xff8000005f5f7808 */ /* 0x000fe40004800000 */
[----:B------:R-:W-:Y:S02]  /*2d40*/  FSEL R93, R93, -INF , !P1 ;  /* 0xff8000005d5d7808 */ /* 0x000fe40004800000 */
[----:B------:R-:W-:Y:S01]  /*2d50*/  FSEL R91, R91, -INF , !P1 ;  /* 0xff8000005b5b7808 */ /* 0x000fe20004800000 */
[----:B--2---:R-:W-:Y:S01]  /*2d60*/  HMMA.16816.F32 R20, R40, R66, R20 ;  /* 0x000000422814723c */ /* 0x004fe20000001814 */
[----:B------:R-:W-:-:S02]  /*2d70*/  FSEL R89, R89, -INF , !P1 ;  /* 0xff80000059597808 */ /* 0x000fc40004800000 */
[-C--:B------:R-:W-:Y:S02]  /*2d80*/  ISETP.GE.AND P0, PT, R9, R88.reuse, PT ;  /* 0x000000580900720c */ /* 0x080fe40003f06270 */
[-C--:B------:R-:W-:Y:S02]  /*2d90*/  ISETP.GE.AND P1, PT, R4, R88.reuse, PT ;  /* 0x000000580400720c */ /* 0x080fe40003f26270 */
[----:B------:R-:W-:Y:S01]  /*2da0*/  IADD3 R4, R84, 0x21, RZ ;  /* 0x0000002154047810 */ /* 0x000fe20007ffe0ff */
[-C--:B------:R-:W-:Y:S01]  /*2db0*/  HMMA.16816.F32 R36, R44, R64.reuse, R36 ;  /* 0x000000402c24723c */ /* 0x080fe20000001824 */
[-C--:B------:R-:W-:Y:S01]  /*2dc0*/  ISETP.GE.AND P6, PT, R8, R88.reuse, PT ;  /* 0x000000580800720c */ /* 0x080fe20003fc6270 */
[----:B------:R-:W-:Y:S01]  /*2dd0*/  FMUL.FTZ R61, R61, c[0x0][0x2ec] ;  /* 0x0000bb003d3d7a20 */ /* 0x000fe20000410000 */
[-C--:B------:R-:W-:Y:S01]  /*2de0*/  ISETP.GE.AND P4, PT, R5, R88.reuse, PT ;  /* 0x000000580500720c */ /* 0x080fe20003f86270 */
[----:B---3--:R-:W-:Y:S01]  /*2df0*/  FMUL.FTZ R50, R60, c[0x0][0x2ec] ;  /* 0x0000bb003c327a20 */ /* 0x008fe20000410000 */
[C---:B------:R-:W-:Y:S01]  /*2e00*/  IADD3 R6, R84.reuse, 0x10, RZ ;  /* 0x0000001054067810 */ /* 0x040fe20007ffe0ff */
[----:B------:R1:W-:Y:S01]  /*2e10*/  MUFU.TANH R163, R61 ;  /* 0x0000003d00a37308 */ /* 0x0003e20000002400 */
        /* <DEDUP_REMOVED lines=10> */
[-C--:B------:R-:W-:Y:S01]  /*2ec0*/  ISETP.GE.AND P0, PT, R4, R88.reuse, PT ;  /* 0x000000580400720c */ /* 0x080fe20003f06270 */
        /* <DEDUP_REMOVED lines=13> */
[----:B------:R-:W-:Y:S01]  /*2fa0*/  IADD3 R5, R84, 0x29, RZ ;  /* 0x0000002954057810 */ /* 0x000fe20007ffe0ff */
[----:B------:R-:W-:Y:S01]  /*2fb0*/  FMUL.FTZ R72, R72, c[0x0][0x2ec] ;  /* 0x0000bb0048487a20 */ /* 0x000fe20000410000 */
[----:B------:R-:W-:Y:S01]  /*2fc0*/  FSEL R9, R110, -INF , !P5 ;  /* 0xff8000006e097808 */ /* 0x000fe20006800000 */
[----:B------:R-:W-:Y:S01]  /*2fd0*/  FMUL.FTZ R74, R74, c[0x0][0x2ec] ;  /* 0x0000bb004a4a7a20 */ /* 0x000fe20000410000 */
[----:B------:R-:W-:Y:S01]  /*2fe0*/  FSEL R11, R108, -INF , !P5 ;  /* 0xff8000006c0b7808 */ /* 0x000fe20006800000 */
[----:B------:R-:W-:Y:S01]  /*2ff0*/  FMUL.FTZ R39, R39, c[0x0][0x2ec] ;  /* 0x0000bb0027277a20 */ /* 0x000fe20000410000 */
[----:B-1----:R-:W-:Y:S01]  /*3000*/  FSEL R61, R106, -INF , !P5 ;  /* 0xff8000006a3d7808 */ /* 0x002fe20006800000 */
[----:B------:R-:W-:Y:S01]  /*3010*/  FMUL.FTZ R73, R73, c[0x0][0x2ec] ;  /* 0x0000bb0049497a20 */ /* 0x000fe20000410000 */
[----:B------:R-:W-:Y:S01]  /*3020*/  FSEL R104, R104, -INF , !P5 ;  /* 0xff80000068687808 */ /* 0x000fe20006800000 */
[----:B------:R-:W-:Y:S01]  /*3030*/  FMUL.FTZ R75, R75, c[0x0][0x2ec] ;  /* 0x0000bb004b4b7a20 */ /* 0x000fe20000410000 */
[----:B------:R-:W-:Y:S01]  /*3040*/  ISETP.GE.AND P5, PT, R5, R88, PT ;  /* 0x000000580500720c */ /* 0x000fe20003fa6270 */
[----:B------:R-:W-:Y:S01]  /*3050*/  FMUL.FTZ R24, R24, c[0x0][0x2ec] ;  /* 0x0000bb0018187a20 */ /* 0x000fe20000410000 */
[----:B------:R-:W-:Y:S01]  /*3060*/  IADD3 R5, R84, 0x30, RZ ;  /* 0x0000003054057810 */ /* 0x000fe20007ffe0ff */
[----:B------:R-:W-:Y:S01]  /*3070*/  FMUL.FTZ R26, R26, c[0x0][0x2ec] ;  /* 0x0000bb001a1a7a20 */ /* 0x000fe20000410000 */
[----:B------:R-:W-:Y:S01]  /*3080*/  MUFU.TANH R50, R50 ;  /* 0x0000003200327308 */ /* 0x000fe20000002400 */
[----:B------:R-:W-:Y:S01]  /*3090*/  FMUL.FTZ R20, R20, c[0x0][0x2ec] ;  /* 0x0000bb0014147a20 */ /* 0x000fe20000410000 */
[----:B------:R-:W-:Y:S01]  /*30a0*/  FSEL R8, R111, -INF , !P4 ;  /* 0xff8000006f087808 */ /* 0x000fe20006000000 */
[----:B------:R-:W-:Y:S01]  /*30b0*/  FMUL.FTZ R25, R25, c[0x0][0x2ec] ;  /* 0x0000bb0019197a20 */ /* 0x000fe20000410000 */
[----:B------:R-:W-:Y:S01]  /*30c0*/  FSEL R10, R109, -INF , !P4 ;  /* 0xff8000006d0a7808 */ /* 0x000fe20006000000 */
[----:B------:R-:W-:Y:S01]  /*30d0*/  FMUL.FTZ R27, R27, c[0x0][0x2ec] ;  /* 0x0000bb001b1b7a20 */ /* 0x000fe20000410000 */
[----:B------:R-:W-:Y:S01]  /*30e0*/  FSEL R60, R107, -INF , !P4 ;  /* 0xff8000006b3c7808 */ /* 0x000fe20006000000 */
[----:B------:R-:W-:Y:S01]  /*30f0*/  FMUL.FTZ R21, R21, c[0x0][0x2ec] ;  /* 0x0000bb0015157a20 */ /* 0x000fe20000410000 */
[----:B------:R1:W-:Y:S01]  /*3100*/  MUFU.TANH R161, R62 ;  /* 0x0000003e00a17308 */ /* 0x0003e20000002400 */
[----:B------:R-:W-:Y:S01]  /*3110*/  FMUL.FTZ R23, R23, c[0x0][0x2ec] ;  /* 0x0000bb0017177a20 */ /* 0x000fe20000410000 */
[----:B------:R-:W-:-:S02]  /*3120*/  FSEL R105, R105, -INF , !P4 ;  /* 0xff80000069697808 */ /* 0x000fc40006000000 */
[----:B----4-:R-:W-:Y:S02]  /*3130*/  FSEL R13, R68, -INF , !P1 ;  /* 0xff800000440d7808 */ /* 0x010fe40004800000 */
[----:B------:R-:W-:Y:S02]  /*3140*/  FSEL R17, R48, -INF , !P1 ;  /* 0xff80000030117808 */ /* 0x000fe40004800000 */
[----:B------:R-:W-:Y:S01]  /*3150*/  MUFU.TANH R160, R63 ;  /* 0x0000003f00a07308 */ /* 0x000fe20000002400 */
[----:B------:R-:W-:Y:S02]  /*3160*/  FSEL R156, R156, -INF , !P1 ;  /* 0xff8000009c9c7808 */ /* 0x000fe40004800000 */
[----:B------:R-:W-:Y:S02]  /*3170*/  FSEL R58, R117, -INF , !P1 ;  /* 0xff800000753a7808 */ /* 0x000fe40004800000 */
[----:B------:R-:W-:Y:S02]  /*3180*/  ISETP.GE.AND P4, PT, R5, R88, PT ;  /* 0x000000580500720c */ /* 0x000fe40003f86270 */
[----:B------:R-:W-:Y:S01]  /*3190*/  ISETP.GE.AND P1, PT, R88, 0x41, PT ;  /* 0x000000415800780c */ /* 0x000fe20003f26270 */
[----:B------:R-:W-:Y:S01]  /*31a0*/  MUFU.TANH R28, R28 ;  /* 0x0000001c001c7308 */ /* 0x000fe20000002400 */
[----:B------:R-:W-:-:S02]  /*31b0*/  IADD3 R5, R84, 0x31, RZ ;  /* 0x0000003154057810 */ /* 0x000fc40007ffe0ff */
[----:B------:R-:W-:Y:S02]  /*31c0*/  FSEL R22, R116, -INF , !P3 ;  /* 0xff80000074167808 */ /* 0x000fe40005800000 */
[----:B------:R-:W-:Y:S02]  /*31d0*/  FSEL R114, R114, -INF , !P3 ;  /* 0xff80000072727808 */ /* 0x000fe40005800000 */
[----:B-1----:R-:W-:Y:S01]  /*31e0*/  FSEL R62, R80, -INF , !P3 ;  /* 0xff800000503e7808 */ /* 0x002fe20005800000 */
[----:B------:R-:W-:Y:S01]  /*31f0*/  MUFU.TANH R29, R29 ;  /* 0x0000001d001d7308 */ /* 0x000fe20000002400 */
[----:B------:R-:W-:Y:S02]  /*3200*/  FSEL R56, R112, -INF , !P3 ;  /* 0xff80000070387808 */ /* 0x000fe40005800000 */
[----:B------:R-:W-:Y:S02]  /*3210*/  ISETP.GE.AND P3, PT, R5, R88, PT ;  /* 0x000000580500720c */ /* 0x000fe40003f66270 */
[----:B------:R-:W-:-:S02]  /*3220*/  IADD3 R5, R84, 0x38, RZ ;  /* 0x0000003854057810 */ /* 0x000fc40007ffe0ff */
[----:B------:R-:W-:Y:S01]  /*3230*/  IADD3 R84, R84, 0x39, RZ ;  /* 0x0000003954547810 */ /* 0x000fe20007ffe0ff */
[----:B------:R-:W1:Y:S01]  /*3240*/  MUFU.TANH R145, R30 ;  /* 0x0000001e00917308 */ /* 0x000e620000002400 */
[----:B------:R-:W-:Y:S02]  /*3250*/  FSEL R115, R115, -INF , !P2 ;  /* 0xff80000073737808 */ /* 0x000fe40005000000 */
[----:B------:R-:W-:Y:S02]  /*3260*/  FSEL R18, R81, -INF , !P2 ;  /* 0xff80000051127808 */ /* 0x000fe40005000000 */
[----:B------:R-:W-:Y:S02]  /*3270*/  FSEL R57, R113, -INF , !P2 ;  /* 0xff80000071397808 */ /* 0x000fe40005000000 */
[----:B------:R-:W-:Y:S01]  /*3280*/  FSEL R12, R51, -INF , !P0 ;  /* 0xff800000330c7808 */ /* 0x000fe20004000000 */
[----:B------:R-:W2:Y:S01]  /*3290*/  MUFU.TANH R147, R31 ;  /* 0x0000001f00937308 */ /* 0x000ea20000002400 */
[----:B------:R-:W-:-:S02]  /*32a0*/  FSEL R16, R49, -INF , !P0 ;  /* 0xff80000031107808 */ /* 0x000fc40004000000 */
[----:B------:R-:W-:Y:S02]  /*32b0*/  FSEL R158, R158, -INF , !P0 ;  /* 0xff8000009e9e7808 */ /* 0x000fe40004000000 */
[----:B------:R-:W-:Y:S02]  /*32c0*/  FSEL R59, R52, -INF , !P0 ;  /* 0xff800000343b7808 */ /* 0x000fe40004000000 */
[----:B------:R-:W-:Y:S01]  /*32d0*/  ISETP.GE.AND P0, PT, R84, R88, PT ;  /* 0x000000585400720c */ /* 0x000fe20003f06270 */
[----:B------:R-:W3:Y:S01]  /*32e0*/  MUFU.TANH R162, R36 ;  /* 0x0000002400a27308 */ /* 0x000ee20000002400 */
[----:B-1----:R-:W-:Y:S02]  /*32f0*/  FSEL R145, R145, -INF , !P6 ;  /* 0xff80000091917808 */ /* 0x002fe40007000000 */
[----:B------:R-:W-:Y:S02]  /*3300*/  FSEL R15, R28, -INF , !P6 ;  /* 0xff8000001c0f7808 */ /* 0x000fe40007000000 */
[----:B------:R-:W-:-:S02]  /*3310*/  FSEL R161, R161, -INF , !P6 ;  /* 0xff800000a1a17808 */ /* 0x000fc40007000000 */
[----:B------:R-:W-:Y:S01]  /*3320*/  FSEL R19, R50, -INF , !P6 ;  /* 0xff80000032137808 */ /* 0x000fe20007000000 */
[----:B------:R-:W1:Y:S01]  /*3330*/  MUFU.TANH R141, R38 ;  /* 0x00000026008d7308 */ /* 0x000e620000002400 */
[----:B--2---:R-:W-:Y:S02]  /*3340*/  FSEL R147, R147, -INF , !P5 ;  /* 0xff80000093937808 */ /* 0x004fe40006800000 */
[----:B------:R-:W-:Y:S02]  /*3350*/  FSEL R14, R29, -INF , !P5 ;  /* 0xff8000001d0e7808 */ /* 0x000fe40006800000 */
[----:B------:R-:W-:Y:S02]  /*3360*/  FSEL R160, R160, -INF , !P5 ;  /* 0xff800000a0a07808 */ /* 0x000fe40006800000 */
[----:B------:R-:W-:Y:S01]  /*3370*/  FSEL R163, R163, -INF , !P5 ;  /* 0xff800000a3a37808 */ /* 0x000fe20006800000 */
        /* <DEDUP_REMOVED lines=11> */
[----:B--2---:R-:W-:-:S07]  /*3430*/  FSEL R140, R140, -INF , !P3 ;  /* 0xff8000008c8c7808 */ /* 0x004fce0005800000 */
[----:B------:R-:W-:Y:S01]  /*3440*/  MUFU.TANH R154, R24 ;  /* 0x00000018009a7308 */ /* 0x000fe20000002400 */
[----:B---3--:R-:W-:-:S07]  /*3450*/  FSEL R152, R152, -INF , !P3 ;  /* 0xff80000098987808 */ /* 0x008fce0005800000 */
[----:B------:R-:W-:Y:S01]  /*3460*/  MUFU.TANH R137, R26 ;  /* 0x0000001a00897308 */ /* 0x000fe20000002400 */
[----:B-1----:R-:W-:-:S07]  /*3470*/  FSEL R146, R146, -INF , !P3 ;  /* 0xff80000092927808 */ /* 0x002fce0005800000 */
[----:B------:R1:W2:Y:S08]  /*3480*/  MUFU.TANH R151, R20 ;  /* 0x0000001400977308 */ /* 0x0002b00000002400 */
[----:B------:R-:W3:Y:S08]  /*3490*/  MUFU.TANH R144, R144 ;  /* 0x0000009000907308 */ /* 0x000ef00000002400 */
[----:B------:R-:W4:Y:S01]  /*34a0*/  MUFU.TANH R157, R25 ;  /* 0x00000019009d7308 */ /* 0x000f220000002400 */
[----:B-1----:R-:W-:Y:S01]  /*34b0*/  FSEL R20, R53, -INF , !P2 ;  /* 0xff80000035147808 */ /* 0x002fe20005000000 */
[----:B------:R-:W-:Y:S01]  /*34c0*/  BAR.SYNC.DEFER_BLOCKING 0x0 ;  /* 0x0000000000007b1d */ /* 0x000fe20000010000 */
[----:B------:R-:W-:-:S04]  /*34d0*/  ISETP.GE.AND P2, PT, R5, R88, PT ;  /* 0x000000580500720c */ /* 0x000fc80003f46270 */
[----:B--2---:R-:W-:Y:S01]  /*34e0*/  FSEL R151, R151, -INF , !P2 ;  /* 0xff80000097977808 */ /* 0x004fe20005000000 */
[----:B------:R-:W1:Y:S01]  /*34f0*/  MUFU.TANH R67, R27 ;  /* 0x0000001b00437308 */ /* 0x000e620000002400 */
[----:B---3--:R-:W-:Y:S02]  /*3500*/  FSEL R144, R144, -INF , !P2 ;  /* 0xff80000090907808 */ /* 0x008fe40005000000 */
[----:B------:R-:W-:Y:S02]  /*3510*/  FSEL R137, R137, -INF , !P2 ;  /* 0xff80000089897808 */ /* 0x000fe40005000000 */
[----:B------:R-:W-:-:S03]  /*3520*/  FSEL R154, R154, -INF , !P2 ;  /* 0xff8000009a9a7808 */ /* 0x000fc60005000000 */
[----:B------:R-:W2:Y:S01]  /*3530*/  MUFU.TANH R149, R21 ;  /* 0x0000001500957308 */ /* 0x000ea20000002400 */
[----:B----4-:R-:W-:-:S07]  /*3540*/  FSEL R157, R157, -INF , !P0 ;  /* 0xff8000009d9d7808 */ /* 0x010fce0004000000 */
[----:B------:R-:W3:Y:S01]  /*3550*/  MUFU.TANH R142, R23 ;  /* 0x00000017008e7308 */ /* 0x000ee20000002400 */
[----:B-1----:R-:W-:Y:S02]  /*3560*/  FSEL R67, R67, -INF , !P0 ;  /* 0xff80000043437808 */ /* 0x002fe40004000000 */
[----:B--2---:R-:W-:Y:S02]  /*3570*/  FSEL R149, R149, -INF , !P0 ;  /* 0xff80000095957808 */ /* 0x004fe40004000000 */
[----:B---3--:R-:W-:Y:S01]  /*3580*/  FSEL R142, R142, -INF , !P0 ;  /* 0xff8000008e8e7808 */ /* 0x008fe20004000000 */
        /* <DEDUP_REMOVED lines=48> */
.L_x_1408:
[----:B------:R-:W-:Y:S05]  /*3890*/  BSYNC B0 ;  /* 0x0000000000007941 */ /* 0x000fea0003800000 */
.L_x_1407:
[----:B------:R-:W0:Y:S02]  /*38a0*/  LDGDEPBAR ;  /* 0x00000000000079af */ /* 0x000e240000000000 */
.L_x_1406:
        /* <DEDUP_REMOVED lines=31> */
[----:B------:R-:W2:Y:S01]  /*3aa0*/  SHFL.BFLY PT, R21, R6, 0x2, 0x1f ;  /* 0x0c401f0006157f89 */ /* 0x000ea200000e0000 */
[----:B------:R-:W-:Y:S02]  /*3ab0*/  FMNMX.FTZ R23, R152, R23, !PT ;  /* 0x0000001798177209 */ /* 0x000fe40007810000 */
[----:B------:R-:W-:Y:S02]  /*3ac0*/  FMNMX.FTZ R7, R8, R7, !PT ;  /* 0x0000000708077209 */ /* 0x000fe40007810000 */
[----:B------:R-:W-:Y:S02]  /*3ad0*/  FMNMX.FTZ R23, R151, R23, !PT ;  /* 0x0000001797177209 */ /* 0x000fe40007810000 */
[----:B------:R-:W-:Y:S02]  /*3ae0*/  FMNMX.FTZ R7, R22, R7, !PT ;  /* 0x0000000716077209 */ /* 0x000fe40007810000 */
[----:B------:R-:W-:-:S02]  /*3af0*/  FMNMX.FTZ R23, R149, R23, !PT ;  /* 0x0000001795177209 */ /* 0x000fc40007810000 */
[----:B------:R-:W-:Y:S02]  /*3b00*/  FMNMX.FTZ R7, R20, R7, !PT ;  /* 0x0000000714077209 */ /* 0x000fe40007810000 */
[----:B------:R-:W-:Y:S01]  /*3b10*/  SHF.L.U32 R192, R192, 0x1, RZ ;  /* 0x00000001c0c07819 */ /* 0x000fe200000006ff */
[----:B------:R-:W3:Y:S01]  /*3b20*/  SHFL.BFLY PT, R5, R23, 0x2, 0x1f ;  /* 0x0c401f0017057f89 */ /* 0x000ee200000e0000 */
[----:B------:R-:W-:Y:S02]  /*3b30*/  FMNMX.FTZ R7, R13, R7, !PT ;  /* 0x000000070d077209 */ /* 0x000fe40007810000 */
[-C--:B------:R-:W-:Y:S01]  /*3b40*/  LEA R189, R2, R192.reuse, 0x1 ;  /* 0x000000c002bd7211 */ /* 0x080fe200078e08ff */
[----:B------:R-:W-:Y:S01]  /*3b50*/  LDSM.16.MT88.4 R116, [R192+0x6000] ;  /* 0x00600000c074783b */ /* 0x000fe20000004200 */
[----:B------:R-:W-:Y:S02]  /*3b60*/  FMNMX.FTZ R7, R12, R7, !PT ;  /* 0x000000070c077209 */ /* 0x000fe40007810000 */
[----:B------:R-:W-:Y:S01]  /*3b70*/  LEA R190, R0, R192, 0x1 ;  /* 0x000000c000be7211 */ /* 0x000fe200078e08ff */
[----:B------:R-:W-:Y:S01]  /*3b80*/  LDSM.16.MT88.4 R84, [R189+0x6000] ;  /* 0x00600000bd54783b */ /* 0x000fe20000004200 */
[----:B------:R-:W-:-:S02]  /*3b90*/  FMNMX.FTZ R7, R145, R7, !PT ;  /* 0x0000000791077209 */ /* 0x000fc40007810000 */
[----:B--2---:R-:W-:Y:S01]  /*3ba0*/  FMNMX.FTZ R21, R6, R21, !PT ;  /* 0x0000001506157209 */ /* 0x004fe20007810000 */
[----:B-1----:R-:W-:Y:S01]  /*3bb0*/  LDSM.16.MT88.4 R24, [R190+0x6800] ;  /* 0x00680000be18783b */ /* 0x002fe20000004200 */
[----:B------:R-:W-:Y:S02]  /*3bc0*/  FMNMX.FTZ R6, R90, R91, !PT ;  /* 0x0000005b5a067209 */ /* 0x000fe40007810000 */
[----:B------:R-:W-:Y:S01]  /*3bd0*/  FMNMX.FTZ R7, R147, R7, !PT ;  /* 0x0000000793077209 */ /* 0x000fe20007810000 */
[----:B------:R-:W1:Y:S01]  /*3be0*/  SHFL.BFLY PT, R136, R21, 0x1, 0x1f ;  /* 0x0c201f0015887f89 */ /* 0x000e6200000e0000 */
        /* <DEDUP_REMOVED lines=8> */
[----:B---3--:R-:W-:Y:S02]  /*3c70*/  FMNMX.FTZ R5, R23, R5, !PT ;  /* 0x0000000517057209 */ /* 0x008fe40007810000 */
[----:B------:R-:W-:-:S02]  /*3c80*/  FMNMX.FTZ R6, R62, R6, !PT ;  /* 0x000000063e067209 */ /* 0x000fc40007810000 */
[----:B------:R-:W-:Y:S01]  /*3c90*/  FMNMX.FTZ R7, R142, R7, !PT ;  /* 0x000000078e077209 */ /* 0x000fe20007810000 */
[----:B------:R-:W2:Y:S01]  /*3ca0*/  SHFL.BFLY PT, R134, R5, 0x1, 0x1f ;  /* 0x0c201f0005867f89 */ /* 0x000ea200000e0000 */
[----:B------:R-:W-:Y:S02]  /*3cb0*/  FMNMX.FTZ R6, R18, R6, !PT ;  /* 0x0000000612067209 */ /* 0x000fe40007810000 */
[----:B------:R-:W-:Y:S01]  /*3cc0*/  LEA R188, R0, R189, 0x1 ;  /* 0x000000bd00bc7211 */ /* 0x000fe200078e08ff */
[----:B------:R-:W3:Y:S01]  /*3cd0*/  SHFL.BFLY PT, R133, R7, 0x2, 0x1f ;  /* 0x0c401f0007857f89 */ /* 0x000ee200000e0000 */
[----:B------:R-:W-:Y:S02]  /*3ce0*/  FMNMX.FTZ R6, R156, R6, !PT ;  /* 0x000000069c067209 */ /* 0x000fe40007810000 */
[----:B-1----:R-:W-:Y:S02]  /*3cf0*/  FMNMX.FTZ R136, R21, R136, !PT ;  /* 0x0000008815887209 */ /* 0x002fe40007810000 */
[----:B------:R-:W-:-:S02]  /*3d00*/  FMNMX.FTZ R6, R158, R6, !PT ;  /* 0x000000069e067209 */ /* 0x000fc40007810000 */
        /* <DEDUP_REMOVED lines=11> */
[----:B------:R-:W-:Y:S01]  /*3dc0*/  FMUL.FTZ R150, R134, c[0x0][0x23c] ;  /* 0x00008f0086967a20 */ /* 0x000fe20000410000 */
[----:B------:R-:W-:Y:S01]  /*3dd0*/  FMNMX.FTZ R135, R137, R135, !PT ;  /* 0x0000008789877209 */ /* 0x000fe20007810000 */
[--C-:B------:R-:W-:Y:S01]  /*3de0*/  FFMA.FTZ R41, R96, c[0x0][0x23c], -R159.reuse ;  /* 0x00008f0060297a23 */ /* 0x100fe2000001089f */
[----:B------:R-:W-:Y:S01]  /*3df0*/  FSETP.NEU.FTZ.AND P0, PT, R134, -INF , PT ;  /* 0xff8000008600780b */ /* 0x000fe20003f1d000 */
[----:B------:R-:W1:Y:S01]  /*3e00*/  SHFL.BFLY PT, R3, R133, 0x1, 0x1f ;  /* 0x0c201f0085037f89 */ /* 0x000e6200000e0000 */
[----:B------:R-:W-:Y:S01]  /*3e10*/  FMNMX.FTZ R135, R67, R135, !PT ;  /* 0x0000008743877209 */ /* 0x000fe20007810000 */
[--C-:B------:R-:W-:Y:S01]  /*3e20*/  FFMA.FTZ R47, R97, c[0x0][0x23c], -R159.reuse ;  /* 0x00008f00612f7a23 */ /* 0x100fe2000001089f */
[----:B------:R-:W-:Y:S01]  /*3e30*/  FSEL R150, R150, RZ, P0 ;  /* 0x000000ff96967208 */ /* 0x000fe20000000000 */
[----:B------:R-:W-:Y:S01]  /*3e40*/  MUFU.EX2 R49, R49 ;  /* 0x0000003100317308 */ /* 0x000fe20000000800 */
[--C-:B------:R-:W-:Y:S01]  /*3e50*/  FFMA.FTZ R36, R104, c[0x0][0x23c], -R159.reuse ;  /* 0x00008f0068247a23 */ /* 0x100fe2000001089f */
[----:B------:R-:W2:Y:S01]  /*3e60*/  SHFL.BFLY PT, R5, R135, 0x2, 0x1f ;  /* 0x0c401f0087057f89 */ /* 0x000ea200000e0000 */
[----:B------:R-:W-:-:S02]  /*3e70*/  FFMA.FTZ R2, R105, c[0x0][0x23c], -R159 ;  /* 0x00008f0069027a23 */ /* 0x000fc4000001089f */
[--C-:B------:R-:W-:Y:S02]  /*3e80*/  FFMA.FTZ R38, R100, c[0x0][0x23c], -R150.reuse ;  /* 0x00008f0064267a23 */ /* 0x100fe40000010896 */
[--C-:B------:R-:W-:Y:S01]  /*3e90*/  FFMA.FTZ R40, R92, c[0x0][0x23c], -R150.reuse ;  /* 0x00008f005c287a23 */ /* 0x100fe20000010896 */
[----:B------:R-:W3:Y:S01]  /*3ea0*/  MUFU.EX2 R48, R48 ;  /* 0x0000003000307308 */ /* 0x000ee20000000800 */
[--C-:B------:R-:W-:Y:S02]  /*3eb0*/  FFMA.FTZ R39, R93, c[0x0][0x23c], -R150.reuse ;  /* 0x00008f005d277a23 */ /* 0x100fe40000010896 */
[--C-:B------:R-:W-:Y:S02]  /*3ec0*/  FFMA.FTZ R34, R11, c[0x0][0x23c], -R150.reuse ;  /* 0x00008f000b227a23 */ /* 0x100fe40000010896 */
[--C-:B------:R-:W-:Y:S02]  /*3ed0*/  FFMA.FTZ R0, R10, c[0x0][0x23c], -R150.reuse ;  /* 0x00008f000a007a23 */ /* 0x100fe40000010896 */
[--C-:B------:R-:W-:Y:S01]  /*3ee0*/  FFMA.FTZ R43, R114, c[0x0][0x23c], -R150.reuse ;  /* 0x00008f00722b7a23 */ /* 0x100fe20000010896 */
[----:B------:R-:W-:Y:S01]  /*3ef0*/  MUFU.EX2 R40, R40 ;  /* 0x0000002800287308 */ /* 0x000fe20000000800 */
[----:B------:R-:W-:-:S02]  /*3f00*/  FFMA.FTZ R45, R115, c[0x0][0x23c], -R150 ;  /* 0x00008f00732d7a23 */ /* 0x000fc40000010896 */
[--C-:B------:R-:W-:Y:S01]  /*3f10*/  FFMA.FTZ R56, R56, c[0x0][0x23c], -R159.reuse ;  /* 0x00008f0038387a23 */ /* 0x100fe2000001089f */
[----:B-1----:R-:W-:Y:S01]  /*3f20*/  FMNMX.FTZ R133, R133, R3, !PT ;  /* 0x0000000385857209 */ /* 0x002fe20007810000 */
[--C-:B------:R-:W-:Y:S02]  /*3f30*/  FFMA.FTZ R3, R101, c[0x0][0x23c], -R150.reuse ;  /* 0x00008f0065037a23 */ /* 0x100fe40000010896 */
[--C-:B------:R-:W-:Y:S01]  /*3f40*/  FFMA.FTZ R57, R57, c[0x0][0x23c], -R159.reuse ;  /* 0x00008f0039397a23 */ /* 0x100fe2000001089f */
[C---:B------:R-:W-:Y:S01]  /*3f50*/  FSETP.NEU.FTZ.AND P0, PT, R133.reuse, -INF , PT ;  /* 0xff8000008500780b */ /* 0x040fe20003f1d000 */
[----:B------:R-:W-:Y:S01]  /*3f60*/  FMUL.FTZ R143, R133, c[0x0][0x23c] ;  /* 0x00008f00858f7a20 */ /* 0x000fe20000410000 */
[----:B--2---:R-:W-:Y:S01]  /*3f70*/  FMNMX.FTZ R135, R135, R5, !PT ;  /* 0x0000000587877209 */ /* 0x004fe20007810000 */
[----:B------:R-:W1:Y:S01]  /*3f80*/  MUFU.EX2 R39, R39 ;  /* 0x0000002700277308 */ /* 0x000e620000000800 */
[----:B---3--:R-:W-:Y:S01]  /*3f90*/  F2FP.PACK_AB R68, R48, R49 ;  /* 0x000000313044723e */ /* 0x008fe200000000ff */
[----:B------:R-:W-:Y:S01]  /*3fa0*/  FFMA.FTZ R64, R19, c[0x0][0x23c], -R159 ;  /* 0x00008f0013407a23 */ /* 0x000fe2000001089f */
[----:B------:R-:W-:Y:S01]  /*3fb0*/  FSEL R143, R143, RZ, P0 ;  /* 0x000000ff8f8f7208 */ /* 0x000fe20000000000 */
[----:B------:R-:W2:Y:S01]  /*3fc0*/  SHFL.BFLY PT, R21, R135, 0x1, 0x1f ;  /* 0x0c201f0087157f89 */ /* 0x000ea200000e0000 */
[----:B------:R-:W-:-:S02]  /*3fd0*/  FFMA.FTZ R66, R17, c[0x0][0x23c], -R150 ;  /* 0x00008f0011427a23 */ /* 0x000fc40000010896 */
[----:B------:R-:W-:Y:S01]  /*3fe0*/  FFMA.FTZ R65, R16, c[0x0][0x23c], -R150 ;  /* 0x00008f0010417a23 */ /* 0x000fe20000010896 */
[----:B------:R-:W-:Y:S01]  /*3ff0*/  MUFU.EX2 R38, R38 ;  /* 0x0000002600267308 */ /* 0x000fe20000000800 */
[--C-:B------:R-:W-:Y:S02]  /*4000*/  FFMA.FTZ R44, R102, c[0x0][0x23c], -R143.reuse ;  /* 0x00008f00662c7a23 */ /* 0x100fe4000001088f */
[--C-:B------:R-:W-:Y:S01]  /*4010*/  FFMA.FTZ R33, R4, c[0x0][0x23c], -R143.reuse ;  /* 0x00008f0004217a23 */ /* 0x100fe2000001088f */
[----:B------:R-:W3:Y:S01]  /*4020*/  LDSM.16.MT88.4 R100, [R190+0x6000] ;  /* 0x00600000be64783b */ /* 0x000ee20000004200 */
[--C-:B------:R-:W-:Y:S02]  /*4030*/  FFMA.FTZ R37, R94, c[0x0][0x23c], -R143.reuse ;  /* 0x00008f005e257a23 */ /* 0x100fe4000001088f */
[--C-:B------:R-:W-:Y:S01]  /*4040*/  FFMA.FTZ R42, R95, c[0x0][0x23c], -R143.reuse ;  /* 0x00008f005f2a7a23 */ /* 0x100fe2000001088f */
[----:B------:R-:W4:Y:S01]  /*4050*/  LDSM.16.MT88.4 R4, [R188+0x6000] ;  /* 0x00600000bc04783b */ /* 0x000f220000004200 */
[----:B------:R-:W5:Y:S01]  /*4060*/  MUFU.EX2 R3, R3 ;  /* 0x0000000300037308 */ /* 0x000f620000000800 */
[--C-:B------:R-:W-:Y:S01]  /*4070*/  FFMA.FTZ R54, R9, c[0x0][0x23c], -R143.reuse ;  /* 0x00008f0009367a23 */ /* 0x100fe2000001088f */
[----:B-1----:R-:W-:Y:S01]  /*4080*/  F2FP.PACK_AB R72, R39, R40 ;  /* 0x000000282748723e */ /* 0x002fe200000000ff */
[----:B------:R-:W-:-:S02]  /*4090*/  FFMA.FTZ R50, R8, c[0x0][0x23c], -R143 ;  /* 0x00008f0008327a23 */ /* 0x000fc4000001088f */
[--C-:B------:R-:W-:Y:S01]  /*40a0*/  FFMA.FTZ R53, R22, c[0x0][0x23c], -R143.reuse ;  /* 0x00008f0016357a23 */ /* 0x100fe2000001088f */
[----:B------:R-:W1:Y:S01]  /*40b0*/  LDSM.16.MT88.4 R8, [R192+0x6800] ;  /* 0x00680000c008783b */ /* 0x000e620000004200 */
[--C-:B------:R-:W-:Y:S01]  /*40c0*/  FFMA.FTZ R55, R20, c[0x0][0x23c], -R143.reuse ;  /* 0x00008f0014377a23 */ /* 0x100fe2000001088f */
[----:B------:R-:W-:Y:S01]  /*40d0*/  MUFU.EX2 R37, R37 ;  /* 0x0000002500257308 */ /* 0x000fe20000000800 */
[--C-:B------:R-:W-:Y:S01]  /*40e0*/  FFMA.FTZ R138, R15, c[0x0][0x23c], -R150.reuse ;  /* 0x00008f000f8a7a23 */ /* 0x100fe20000010896 */
[----:B--2---:R-:W-:Y:S01]  /*40f0*/  FMNMX.FTZ R135, R135, R21, !PT ;  /* 0x0000001587877209 */ /* 0x004fe20007810000 */
[----:B------:R-:W-:Y:S01]  /*4100*/  FFMA.FTZ R139, R14, c[0x0][0x23c], -R150 ;  /* 0x00008f000e8b7a23 */ /* 0x000fe20000010896 */
[----:B------:R-:W2:Y:S01]  /*4110*/  LDSM.16.MT88.4 R20, [R188+0x6800] ;  /* 0x00680000bc14783b */ /* 0x000ea20000004200 */
[--C-:B------:R-:W-:Y:S01]  /*4120*/  FFMA.FTZ R145, R145, c[0x0][0x23c], -R143.reuse ;  /* 0x00008f0091917a23 */ /* 0x100fe2000001088f */
[C---:B------:R-:W-:Y:S01]  /*4130*/  FSETP.NEU.FTZ.AND P0, PT, R135.reuse, -INF , PT ;  /* 0xff8000008700780b */ /* 0x040fe20003f1d000 */
[----:B------:R-:W-:Y:S01]  /*4140*/  FMUL.FTZ R132, R135, c[0x0][0x23c] ;  /* 0x00008f0087847a20 */ /* 0x000fe20000410000 */
[----:B------:R-:W3:Y:S01]  /*4150*/  MUFU.EX2 R42, R42 ;  /* 0x0000002a002a7308 */ /* 0x000ee20000000800 */
[----:B-----5:R-:W-:Y:S01]  /*4160*/  F2FP.PACK_AB R74, R3, R38 ;  /* 0x00000026034a723e */ /* 0x020fe200000000ff */
        /* <DEDUP_REMOVED lines=9> */
[----:B------:R-:W5:Y:S01]  /*4200*/  MUFU.EX2 R33, R33 ;  /* 0x0000002100217308 */ /* 0x000f620000000800 */
[----:B---3--:R-:W-:Y:S01]  /*4210*/  F2FP.PACK_AB R73, R42, R37 ;  /* 0x000000252a49723e */ /* 0x008fe200000000ff */
[----:B------:R-:W-:-:S02]  /*4220*/  FFMA.FTZ R61, R61, c[0x0][0x23c], -R132 ;  /* 0x00008f003d3d7a23 */ /* 0x000fc40000010884 */
[--C-:B------:R-:W-:Y:S02]  /*4230*/  FFMA.FTZ R60, R60, c[0x0][0x23c], -R132.reuse ;  /* 0x00008f003c3c7a23 */ /* 0x100fe40000010884 */
[--C-:B------:R-:W-:Y:S02]  /*4240*/  FFMA.FTZ R62, R62, c[0x0][0x23c], -R132.reuse ;  /* 0x00008f003e3e7a23 */ /* 0x100fe40000010884 */
[----:B------:R-:W3:Y:S01]  /*4250*/  MUFU.EX2 R41, R41 ;  /* 0x0000002900297308 */ /* 0x000ee20000000800 */
[--C-:B------:R-:W-:Y:S02]  /*4260*/  FFMA.FTZ R63, R18, c[0x0][0x23c], -R132.reuse ;  /* 0x00008f00123f7a23 */ /* 0x100fe40000010884 */
[----:B------:R-:W1:Y:S01]  /*4270*/  LDSM.16.MT88.4 R16, [R192+0x7000] ;  /* 0x00700000c010783b */ /* 0x000e620000004200 */
[--C-:B------:R-:W-:Y:S02]  /*4280*/  FFMA.FTZ R156, R156, c[0x0][0x23c], -R132.reuse ;  /* 0x00008f009c9c7a23 */ /* 0x100fe40000010884 */
[----:B------:R-:W-:-:S02]  /*4290*/  FFMA.FTZ R158, R158, c[0x0][0x23c], -R132 ;  /* 0x00008f009e9e7a23 */ /* 0x000fc40000010884 */
[----:B------:R-:W2:Y:S01]  /*42a0*/  MUFU.EX2 R47, R47 ;  /* 0x0000002f002f7308 */ /* 0x000ea20000000800 */
[----:B-----5:R-:W-:Y:S01]  /*42b0*/  F2FP.PACK_AB R75, R33, R44 ;  /* 0x0000002c214b723e */ /* 0x020fe200000000ff */
[--C-:B------:R-:W-:Y:S02]  /*42c0*/  FFMA.FTZ R161, R161, c[0x0][0x23c], -R132.reuse ;  /* 0x00008f00a1a17a23 */ /* 0x100fe40000010884 */
[----:B------:R-:W-:Y:S02]  /*42d0*/  FFMA.FTZ R160, R160, c[0x0][0x23c], -R132 ;  /* 0x00008f00a0a07a23 */ /* 0x000fe40000010884 */
[----:B------:R-:W-:Y:S02]  /*42e0*/  FADD.FTZ R48, R49, R48 ;  /* 0x0000003031307221 */ /* 0x000fe40000010000 */
[----:B------:R-:W-:Y:S01]  /*42f0*/  MUFU.EX2 R52, R52 ;  /* 0x0000003400347308 */ /* 0x000fe20000000800 */
[----:B------:R-:W-:Y:S01]  /*4300*/  HMMA.16816.F32 R124, R72, R116, RZ ;  /* 0x00000074487c723c */ /* 0x000fe200000018ff */
[----:B------:R-:W-:-:S02]  /*4310*/  FADD.FTZ R39, R40, R39 ;  /* 0x0000002728277221 */ /* 0x000fc40000010000 */
[----:B------:R-:W-:Y:S02]  /*4320*/  FADD.FTZ R37, R37, R42 ;  /* 0x0000002a25257221 */ /* 0x000fe40000010000 */
[----:B---3--:R-:W-:Y:S02]  /*4330*/  FADD.FTZ R48, R41, R48 ;  /* 0x0000003029307221 */ /* 0x008fe40000010000 */
[----:B------:R-:W3:Y:S01]  /*4340*/  MUFU.EX2 R51, R51 ;  /* 0x0000003300337308 */ /* 0x000ee20000000800 */
[C---:B------:R-:W-:Y:S01]  /*4350*/  HMMA.16816.F32 R108, R72.reuse, R100, RZ ;  /* 0x00000064486c723c */ /* 0x040fe200000018ff */
[C---:B--2---:R-:W-:Y:S01]  /*4360*/  F2FP.PACK_AB R70, R47.reuse, R41 ;  /* 0x000000292f46723e */ /* 0x044fe200000000ff */
[----:B------:R-:W-:Y:S02]  /*4370*/  FADD.FTZ R39, R38, R39 ;  /* 0x0000002726277221 */ /* 0x000fe40000010000 */
[----:B------:R-:W-:Y:S02]  /*4380*/  FADD.FTZ R37, R44, R37 ;  /* 0x000000252c257221 */ /* 0x000fe40000010000 */
[----:B------:R-:W-:Y:S01]  /*4390*/  FADD.FTZ R48, R47, R48 ;  /* 0x000000302f307221 */ /* 0x000fe20000010000 */
[----:B------:R-:W2:Y:S01]  /*43a0*/  MUFU.EX2 R46, R46 ;  /* 0x0000002e002e7308 */ /* 0x000ea20000000800 */
[----:B------:R-:W-:Y:S01]  /*43b0*/  HMMA.16816.F32 R92, R72, R84, RZ ;  /* 0x00000054485c723c */ /* 0x000fe200000018ff */
[----:B------:R-:W-:-:S02]  /*43c0*/  FADD.FTZ R39, R3, R39 ;  /* 0x0000002703277221 */ /* 0x000fc40000010000 */
[----:B------:R-:W-:Y:S02]  /*43d0*/  FADD.FTZ R37, R33, R37 ;  /* 0x0000002521257221 */ /* 0x000fe40000010000 */
[--C-:B------:R-:W-:Y:S02]  /*43e0*/  FFMA.FTZ R155, R155, c[0x0][0x23c], -R150.reuse ;  /* 0x00008f009b9b7a23 */ /* 0x100fe40000010896 */
[----:B------:R-:W5:Y:S01]  /*43f0*/  MUFU.EX2 R35, R35 ;  /* 0x0000002300237308 */ /* 0x000f620000000800 */
[C---:B----4-:R-:W-:Y:S01]  /*4400*/  HMMA.16816.F32 R76, R72.reuse, R4, RZ ;  /* 0x00000004484c723c */ /* 0x050fe200000018ff */
[----:B---3--:R-:W-:Y:S01]  /*4410*/  F2FP.PACK_AB R69, R51, R52 ;  /* 0x000000343345723e */ /* 0x008fe200000000ff */
[----:B------:R-:W-:Y:S02]  /*4420*/  FADD.FTZ R51, R52, R51 ;  /* 0x0000003334337221 */ /* 0x000fe40000010000 */
[--C-:B------:R-:W-:Y:S02]  /*4430*/  FFMA.FTZ R152, R152, c[0x0][0x23c], -R150.reuse ;  /* 0x00008f0098987a23 */ /* 0x100fe40000010896 */
[----:B------:R-:W-:Y:S01]  /*4440*/  FFMA.FTZ R151, R151, c[0x0][0x23c], -R150 ;  /* 0x00008f0097977a23 */ /* 0x000fe20000010896 */
[----:B------:R-:W3:Y:S01]  /*4450*/  MUFU.EX2 R34, R34 ;  /* 0x0000002200227308 */ /* 0x000ee20000000800 */
[----:B------:R-:W-:Y:S01]  /*4460*/  HMMA.16816.F32 R120, R72, R118, RZ ;  /* 0x000000764878723c */ /* 0x000fe200000018ff */
[----:B--2---:R-:W-:-:S02]  /*4470*/  FADD.FTZ R51, R46, R51 ;  /* 0x000000332e337221 */ /* 0x004fc40000010000 */
[----:B------:R-:W-:Y:S02]  /*4480*/  FFMA.FTZ R229, R149, c[0x0][0x23c], -R150 ;  /* 0x00008f0095e57a23 */ /* 0x000fe40000010896 */
[----:B------:R-:W-:Y:S02]  /*4490*/  FFMA.FTZ R148, R148, c[0x0][0x23c], -R143 ;  /* 0x00008f0094947a23 */ /* 0x000fe4000001088f */
[----:B------:R-:W2:Y:S01]  /*44a0*/  MUFU.EX2 R0, R0 ;  /* 0x0000000000007308 */ /* 0x000ea20000000800 */
[C---:B------:R-:W-:Y:S01]  /*44b0*/  HMMA.16816.F32 R104, R72.reuse, R102, RZ ;  /* 0x000000664868723c */ /* 0x040fe200000018ff */
[C---:B-----5:R-:W-:Y:S01]  /*44c0*/  F2FP.PACK_AB R71, R35.reuse, R46 ;  /* 0x0000002e2347723e */ /* 0x060fe200000000ff */
[----:B------:R-:W-:Y:S02]  /*44d0*/  FADD.FTZ R51, R35, R51 ;  /* 0x0000003323337221 */ /* 0x000fe40000010000 */
[--C-:B------:R-:W-:Y:S02]  /*44e0*/  FFMA.FTZ R146, R146, c[0x0][0x23c], -R143.reuse ;  /* 0x00008f0092927a23 */ /* 0x100fe4000001088f */
[----:B------:R-:W-:Y:S01]  /*44f0*/  FFMA.FTZ R144, R144, c[0x0][0x23c], -R143 ;  /* 0x00008f0090907a23 */ /* 0x000fe2000001088f */
[----:B------:R-:W4:Y:S01]  /*4500*/  MUFU.EX2 R43, R43 ;  /* 0x0000002b002b7308 */ /* 0x000f220000000800 */
[----:B------:R-:W-:Y:S01]  /*4510*/  HMMA.16816.F32 R88, R72, R86, RZ ;  /* 0x000000564858723c */ /* 0x000fe200000018ff */
[----:B---3--:R-:W-:-:S02]  /*4520*/  FADD.FTZ R39, R34, R39 ;  /* 0x0000002722277221 */ /* 0x008fc40000010000 */
[----:B------:R-:W-:Y:S02]  /*4530*/  FFMA.FTZ R228, R142, c[0x0][0x23c], -R143 ;  /* 0x00008f008ee47a23 */ /* 0x000fe4000001088f */
[----:B------:R-:W-:Y:S02]  /*4540*/  FFMA.FTZ R153, R153, c[0x0][0x23c], -R159 ;  /* 0x00008f0099997a23 */ /* 0x000fe4000001089f */
[----:B------:R-:W3:Y:S01]  /*4550*/  MUFU.EX2 R45, R45 ;  /* 0x0000002d002d7308 */ /* 0x000ee20000000800 */
[----:B------:R-:W-:Y:S01]  /*4560*/  HMMA.16816.F32 R72, R72, R6, RZ ;  /* 0x000000064848723c */ /* 0x000fe200000018ff */
[----:B--2---:R-:W-:Y:S02]  /*4570*/  FADD.FTZ R39, R0, R39 ;  /* 0x0000002700277221 */ /* 0x004fe40000010000 */
[--C-:B------:R-:W-:Y:S02]  /*4580*/  FFMA.FTZ R154, R154, c[0x0][0x23c], -R159.reuse ;  /* 0x00008f009a9a7a23 */ /* 0x100fe4000001089f */
[----:B------:R-:W-:-:S02]  /*4590*/  FFMA.FTZ R231, R157, c[0x0][0x23c], -R159 ;  /* 0x00008f009de77a23 */ /* 0x000fc4000001089f */
[----:B------:R-:W2:Y:S01]  /*45a0*/  MUFU.EX2 R54, R54 ;  /* 0x0000003600367308 */ /* 0x000ea20000000800 */
[----:B------:R-:W-:Y:S01]  /*45b0*/  HMMA.16816.F32 R128, R68, R116, RZ ;  /* 0x000000744480723c */ /* 0x000fe200000018ff */
[----:B----4-:R-:W-:Y:S02]  /*45c0*/  FADD.FTZ R39, R43, R39 ;  /* 0x000000272b277221 */ /* 0x010fe40000010000 */
[----:B------:R-:W-:-:S04]  /*45d0*/  FFMA.FTZ R230, R67, c[0x0][0x23c], -R132 ;  /* 0x00008f0043e67a23 */ /* 0x000fc80000010884 */
[----:B------:R-:W4:Y:S01]  /*45e0*/  MUFU.EX2 R50, R50 ;  /* 0x0000003200327308 */ /* 0x000f220000000800 */
[----:B------:R-:W-:Y:S01]  /*45f0*/  HMMA.16816.F32 R112, R68, R100, RZ ;  /* 0x000000644470723c */ /* 0x000fe200000018ff */
[----:B---3--:R-:W-:-:S06]  /*4600*/  FADD.FTZ R39, R45, R39 ;  /* 0x000000272d277221 */ /* 0x008fcc0000010000 */
[----:B------:R-:W3:Y:S01]  /*4610*/  MUFU.EX2 R53, R53 ;  /* 0x0000003500357308 */ /* 0x000ee20000000800 */
[----:B------:R-:W-:Y:S01]  /*4620*/  HMMA.16816.F32 R96, R68, R84, RZ ;  /* 0x000000544460723c */ /* 0x000fe200000018ff */
[----:B--2---:R-:W-:-:S06]  /*4630*/  FADD.FTZ R37, R54, R37 ;  /* 0x0000002536257221 */ /* 0x004fcc0000010000 */
[----:B------:R-:W2:Y:S01]  /*4640*/  MUFU.EX2 R55, R55 ;  /* 0x0000003700377308 */ /* 0x000ea20000000800 */
[----:B------:R-:W-:Y:S01]  /*4650*/  HMMA.16816.F32 R116, R68, R118, RZ ;  /* 0x000000764474723c */ /* 0x000fe200000018ff */
[----:B----4-:R-:W-:-:S06]  /*4660*/  FADD.FTZ R37, R50, R37 ;  /* 0x0000002532257221 */ /* 0x010fcc0000010000 */
        /* <DEDUP_REMOVED lines=11> */
[----:B------:R-:W-:Y:S01]  /*4720*/  F2FP.PACK_AB R4, R0, R34 ;  /* 0x000000220004723e */ /* 0x000fe200000000ff */
[----:B---3--:R-:W-:Y:S01]  /*4730*/  FADD.FTZ R48, R2, R48 ;  /* 0x0000003002307221 */ /* 0x008fe20000010000 */
[----:B------:R-:W-:-:S04]  /*4740*/  F2FP.PACK_AB R5, R50, R54 ;  /* 0x000000363205723e */ /* 0x000fc800000000ff */
[----:B------:R-:W3:Y:S01]  /*4750*/  MUFU.EX2 R61, R61 ;  /* 0x0000003d003d7308 */ /* 0x000ee20000000800 */
[----:B------:R-:W-:Y:S01]  /*4760*/  F2FP.PACK_AB R6, R45, R43 ;  /* 0x0000002b2d06723e */ /* 0x000fe200000000ff */
[----:B--2---:R-:W-:Y:S01]  /*4770*/  FADD.FTZ R48, R56, R48 ;  /* 0x0000003038307221 */ /* 0x004fe20000010000 */
[----:B------:R-:W-:-:S05]  /*4780*/  F2FP.PACK_AB R7, R55, R53 ;  /* 0x000000353707723e */ /* 0x000fca00000000ff */
[----:B------:R-:W2:Y:S01]  /*4790*/  MUFU.EX2 R60, R60 ;  /* 0x0000003c003c7308 */ /* 0x000ea20000000800 */
[----:B----4-:R-:W-:Y:S01]  /*47a0*/  FADD.FTZ R48, R57, R48 ;  /* 0x0000003039307221 */ /* 0x010fe20000010000 */
[C---:B-1----:R-:W-:Y:S06]  /*47b0*/  HMMA.16816.F32 R124, R4.reuse, R8, R124 ;  /* 0x00000008047c723c */ /* 0x042fec000000187c */
[----:B------:R-:W1:Y:S01]  /*47c0*/  MUFU.EX2 R62, R62 ;  /* 0x0000003e003e7308 */ /* 0x000e620000000800 */
[----:B---3--:R-:W-:Y:S01]  /*47d0*/  FADD.FTZ R51, R61, R51 ;  /* 0x000000333d337221 */ /* 0x008fe20000010000 */
[C---:B------:R-:W-:Y:S06]  /*47e0*/  HMMA.16816.F32 R108, R4.reuse, R24, R108 ;  /* 0x00000018046c723c */ /* 0x040fec000000186c */
[----:B------:R-:W3:Y:S01]  /*47f0*/  MUFU.EX2 R63, R63 ;  /* 0x0000003f003f7308 */ /* 0x000ee20000000800 */
[----:B--2---:R-:W-:Y:S01]  /*4800*/  FADD.FTZ R51, R60, R51 ;  /* 0x000000333c337221 */ /* 0x004fe20000010000 */
[C---:B------:R-:W-:Y:S06]  /*4810*/  HMMA.16816.F32 R92, R4.reuse, R28, R92 ;  /* 0x0000001c045c723c */ /* 0x040fec000000185c */
[----:B------:R-:W2:Y:S01]  /*4820*/  MUFU.EX2 R66, R66 ;  /* 0x0000004200427308 */ /* 0x000ea20000000800 */
[----:B-1----:R-:W-:Y:S01]  /*4830*/  FADD.FTZ R51, R62, R51 ;  /* 0x000000333e337221 */ /* 0x002fe20000010000 */
[C---:B------:R-:W-:Y:S06]  /*4840*/  HMMA.16816.F32 R76, R4.reuse, R20, R76 ;  /* 0x00000014044c723c */ /* 0x040fec000000184c */
        /* <DEDUP_REMOVED lines=9> */
[----:B------:R-:W-:Y:S01]  /*48e0*/  MUFU.EX2 R145, R145 ;  /* 0x0000009100917308 */ /* 0x000fe20000000800 */
[----:B---3--:R-:W-:Y:S01]  /*48f0*/  FADD.FTZ R39, R138, R39 ;  /* 0x000000278a277221 */ /* 0x008fe20000010000 */
[----:B------:R-:W-:Y:S06]  /*4900*/  HMMA.16816.F32 R72, R4, R22, R72 ;  /* 0x000000160448723c */ /* 0x000fec0000001848 */
[----:B------:R-:W-:Y:S01]  /*4910*/  MUFU.EX2 R147, R147 ;  /* 0x0000009300937308 */ /* 0x000fe20000000800 */
[----:B------:R-:W-:Y:S01]  /*4920*/  F2FP.PACK_AB R4, R2, R36 ;  /* 0x000000240204723e */ /* 0x000fe200000000ff */
[----:B--2---:R-:W-:Y:S01]  /*4930*/  FADD.FTZ R39, R139, R39 ;  /* 0x000000278b277221 */ /* 0x004fe20000010000 */
        /* <DEDUP_REMOVED lines=128> */
[----:B------:R-:W-:Y:S01]  /*5140*/  ISETP.GE.AND P0, PT, R220, c[0x0][0x220], PT ;  /* 0x00008800dc007a0c */ /* 0x000fe20003f06270 */
[----:B------:R-:W-:Y:S01]  /*5150*/  ULDC.64 UR4, c[0x0][0x1a0] ;  /* 0x0000680000047ab9 */ /* 0x000fe20000000a00 */
[----:B------:R-:W-:Y:S01]  /*5160*/  MOV R213, c[0x0][0x1a4] ;  /* 0x0000690000d57a02 */ /* 0x000fe20000000f00 */
[----:B------:R-:W-:Y:S01]  /*5170*/  IMAD.MOV.U32 R3, RZ, RZ, R135 ;  /* 0x000000ffff037224 */ /* 0x000fe200078e0087 */
[----:B------:R-:W-:Y:S01]  /*5180*/  LEA.HI.SX32 R227, R32, 0xfffffffe, 0x1a ;  /* 0xfffffffe20e37811 */ /* 0x000fe200078fd2ff */
[----:B------:R-:W-:Y:S01]  /*5190*/  IMAD.MOV.U32 R132, RZ, RZ, R136 ;  /* 0x000000ffff847224 */ /* 0x000fe200078e0088 */
[----:B------:R-:W-:Y:S01]  /*51a0*/  MOV R0, R133 ;  /* 0x0000008500007202 */ /* 0x000fe20000000f00 */
[----:B------:R-:W-:Y:S01]  /*51b0*/  IMAD.MOV.U32 R2, RZ, RZ, R134 ;  /* 0x000000ffff027224 */ /* 0x000fe200078e0086 */
[----:B------:R-:W-:Y:S01]  /*51c0*/  MOV R225, c[0x0][0x1a4] ;  /* 0x0000690000e17a02 */ /* 0x000fe20000000f00 */
[----:B------:R-:W-:Y:S01]  /*51d0*/  IMAD.MOV.U32 R226, RZ, RZ, c[0x0][0x1a0] ;  /* 0x00006800ffe27624 */ /* 0x000fe200078e00ff */
[----:B------:R-:W-:Y:S01]  /*51e0*/  MOV R224, c[0x0][0x1a0] ;  /* 0x0000680000e07a02 */ /* 0x000fe20000000f00 */
[----:B------:R-:W-:-:S02]  /*51f0*/  USHF.L.U64.HI UR5, UR4, 0x4, UR5 ;  /* 0x0000000404057899 */ /* 0x000fc40008010205 */
[----:B------:R-:W-:Y:S01]  /*5200*/  @!P0 IMAD R213, R213, 0x30, RZ ;  /* 0x00000030d5d58824 */ /* 0x000fe200078e02ff */
[----:B------:R-:W-:Y:S01]  /*5210*/  USHF.L.U32 UR4, UR4, 0x4, URZ ;  /* 0x0000000404047899 */ /* 0x000fe2000800063f */
[----:B------:R-:W-:Y:S05]  /*5220*/  BRA `(.L_x_1410) ;  /* 0x0000049000007947 */ /* 0x000fea0003800000 */
.L_x_1412:
[C---:B------:R-:W-:Y:S01]  /*5230*/  @!P0 IADD3 R28, R227.reuse, -0x1, RZ ;  /* 0xffffffffe31c8810 */ /* 0x040fe20007ffe0ff */
[----:B------:R1:W-:Y:S01]  /*5240*/  @P0 STS.128 [R212+0x4000], RZ ;  /* 0x004000ffd4000388 */ /* 0x0003e20000000c00 */
[C---:B------:R-:W-:Y:S02]  /*5250*/  @!P0 IADD3 R30, R227.reuse, -0x1, RZ ;  /* 0xffffffffe31e8810 */ /* 0x040fe40007ffe0ff */
[----:B------:R-:W-:Y:S02]  /*5260*/  @!P0 SHF.R.S32.HI R8, RZ, 0x1f, R28 ;  /* 0x0000001fff088819 */ /* 0x000fe4000001141c */
        /* <DEDUP_REMOVED lines=15> */
[----:B------:R-:W-:Y:S02]  /*5360*/  @!P0 IMAD R11, R11, c[0x0][0x198], RZ ;  /* 0x000066000b0b8a24 */ /* 0x000fe400078e02ff */
[----:B------:R-:W-:Y:S01]  /*5370*/  @!P0 IMAD.IADD R4, R31, 0x1, R4 ;  /* 0x000000011f048824 */ /* 0x000fe200078e0204 */
[-C--:B------:R-:W-:Y:S01]  /*5380*/  @!P0 LEA.HI.X R8, R28, R219.reuse, R8, 0x6, P3 ;  /* 0x000000db1c088211 */ /* 0x080fe200018f3408 */
[C---:B------:R-:W-:Y:S02]  /*5390*/  @!P0 IMAD R9, R6.reuse, c[0x0][0x19c], R9 ;  /* 0x0000670006098a24 */ /* 0x040fe400078e0209 */
[----:B------:R-:W-:Y:S01]  /*53a0*/  @!P0 IMAD.WIDE.U32 R6, R6, c[0x0][0x198], RZ ;  /* 0x0000660006068a25 */ /* 0x000fe200078e00ff */
[-C--:B------:R-:W-:Y:S03]  /*53b0*/  @!P0 LEA.HI.X R23, R30, R219.reuse, R4, 0x6, P2 ;  /* 0x000000db1e178211 */ /* 0x080fe600010f3404 */
[C---:B------:R-:W-:Y:S01]  /*53c0*/  @!P0 IMAD.WIDE.U32 R28, R5.reuse, c[0x0][0x198], RZ ;  /* 0x00006600051c8a25 */ /* 0x040fe200078e00ff */
[-C--:B------:R-:W-:Y:S03]  /*53d0*/  @!P0 LEA R10, P2, R6, R216.reuse, 0x6 ;  /* 0x000000d8060a8211 */ /* 0x080fe600078430ff */
        /* <DEDUP_REMOVED lines=11> */
[C---:B------:R-:W-:Y:S01]  /*5490*/  @!P0 LEA R28, P4, R20.reuse, c[0x0][0x168], 0x1 ;  /* 0x00005a00141c8a11 */ /* 0x040fe200078808ff */
[----:B------:R-:W-:Y:S01]  /*54a0*/  @!P0 IMAD.WIDE.U32 R22, R5, 0x30, R22 ;  /* 0x0000003005168825 */ /* 0x000fe200078e0016 */
[----:B------:R-:W-:Y:S02]  /*54b0*/  @!P0 LEA.HI.X R6, R7, R8, R6, 0x5, P2 ;  /* 0x0000000807068211 */ /* 0x000fe400010f2c06 */
[----:B------:R-:W-:Y:S01]  /*54c0*/  @!P0 LEA.HI.X R29, R20, c[0x0][0x16c], R11, 0x1, P4 ;  /* 0x00005b00141d8a11 */ /* 0x000fe200020f0c0b */
[----:B------:R-:W-:Y:S01]  /*54d0*/  @!P0 IMAD R4, R4, 0x30, RZ ;  /* 0x0000003004048824 */ /* 0x000fe200078e02ff */
[----:B------:R-:W-:Y:S03]  /*54e0*/  @!P0 IADD3 R10, P2, R202, R10, RZ ;  /* 0x0000000aca0a8210 */ /* 0x000fe60007f5e0ff */
[----:B------:R-:W-:Y:S01]  /*54f0*/  @!PT LDS RZ, [RZ] ;  /* 0x00000000fffff984 */ /* 0x000fe20000000800 */
[----:B------:R-:W-:Y:S01]  /*5500*/  @!PT LDS RZ, [RZ] ;  /* 0x00000000fffff984 */ /* 0x000fe20000000800 */
[----:B------:R-:W-:Y:S01]  /*5510*/  @!PT LDS RZ, [RZ] ;  /* 0x00000000fffff984 */ /* 0x000fe20000000800 */
[----:B------:R1:W-:Y:S01]  /*5520*/  @!P0 LDGSTS.E.BYPASS.LTC128B.128 [R212+0x4000], [R28.64] ;  /* 0x040000001cd48fae */ /* 0x0003e2000b901d46 */
[----:B------:R-:W-:Y:S01]  /*5530*/  @!P0 LEA R8, P3, R10, c[0x0][0x168], 0x1 ;  /* 0x00005a000a088a11 */ /* 0x000fe200078608ff */
[----:B------:R-:W-:Y:S01]  /*5540*/  @!P0 IMAD.X R9, R201, 0x1, R9, P2 ;  /* 0x00000001c9098824 */ /* 0x000fe200010e0609 */
[C---:B------:R-:W-:Y:S01]  /*5550*/  @!P0 LEA R30, P2, R21.reuse, c[0x0][0x168], 0x1 ;  /* 0x00005a00151e8a11 */ /* 0x040fe200078408ff */
[----:B------:R-:W-:Y:S01]  /*5560*/  @!P0 IMAD.IADD R4, R4, 0x1, R23 ;  /* 0x0000000104048824 */ /* 0x000fe200078e0217 */
        /* <DEDUP_REMOVED lines=21> */
.L_x_1410:
[----:B------:R-:W-:Y:S04]  /*56c0*/  DEPBAR.LE SB0, 0x0 ;  /* 0x000080000000791a */ /* 0x000fe80000000000 */
[----:B------:R-:W-:Y:S01]  /*56d0*/  BAR.SYNC.DEFER_BLOCKING 0x0 ;  /* 0x0000000000007b1d */ /* 0x000fe20000010000 */
[----:B------:R-:W-:Y:S01]  /*56e0*/  SHF.R.S32.HI R4, RZ, 0x1f, R227 ;  /* 0x0000001fff047819 */ /* 0x000fe200000114e3 */
[C---:B------:R-:W-:Y:S04]  /*56f0*/  IMAD.WIDE.U32 R6, R227.reuse, c[0x0][0x1a0], RZ ;  /* 0x00006800e3067a25 */ /* 0x040fe800078e00ff */
[----:B------:R-:W-:Y:S01]  /*5700*/  IMAD R4, R4, c[0x0][0x1a0], RZ ;  /* 0x0000680004047a24 */ /* 0x000fe200078e02ff */
[----:B------:R-:W-:Y:S03]  /*5710*/  LEA R8, P2, R6, R214, 0x6 ;  /* 0x000000d606087211 */ /* 0x000fe600078430ff */
[----:B------:R-:W-:Y:S01]  /*5720*/  IMAD R4, R227, c[0x0][0x1a4], R4 ;  /* 0x00006900e3047a24 */ /* 0x000fe200078e0204 */
[C---:B------:R-:W-:Y:S02]  /*5730*/  @!P0 LEA R14, P4, R8.reuse, c[0x0][0x170], 0x1 ;  /* 0x00005c00080e8a11 */ /* 0x040fe400078808ff */
[----:B------:R-:W-:Y:S02]  /*5740*/  @!P0 IADD3 R5, P1, R8, UR4, RZ ;  /* 0x0000000408058c10 */ /* 0x000fe4000ff3e0ff */
[----:B------:R-:W-:Y:S02]  /*5750*/  IADD3 R4, R7, R4, RZ ;  /* 0x0000000407047210 */ /* 0x000fe40007ffe0ff */
[----:B------:R-:W-:Y:S02]  /*5760*/  @!P0 LEA R12, P3, R5, c[0x0][0x170], 0x1 ;  /* 0x00005c00050c8a11 */ /* 0x000fe400078608ff */
[----:B------:R-:W-:Y:S02]  /*5770*/  LEA.HI.X R9, R6, R199, R4, 0x6, P2 ;  /* 0x000000c706097211 */ /* 0x000fe400010f3404 */
[----:B------:R-:W-:Y:S02]  /*5780*/  @!P0 LEA R7, P2, R226, R8, 0x5 ;  /* 0x00000008e2078211 */ /* 0x000fe400078428ff */
[----:B------:R-:W-:Y:S01]  /*5790*/  @!P0 LEA.HI.X R15, R8, c[0x0][0x174], R9, 0x1, P4 ;  /* 0x00005d00080f8a11 */ /* 0x000fe200020f0c09 */
[----:B------:R-:W-:Y:S01]  /*57a0*/  @P0 STS.128 [R212+0x6000], RZ ;  /* 0x006000ffd4000388 */ /* 0x000fe20000000c00 */
[----:B------:R-:W-:Y:S02]  /*57b0*/  @!P0 IADD3.X R4, R9, UR5, RZ, P1, !PT ;  /* 0x0000000509048c10 */ /* 0x000fe40008ffe4ff */
[----:B------:R-:W-:Y:S02]  /*57c0*/  @!P0 LEA R10, P1, R7, c[0x0][0x170], 0x1 ;  /* 0x00005c00070a8a11 */ /* 0x000fe400078208ff */
[----:B------:R-:W-:Y:S02]  /*57d0*/  @!P0 LEA.HI.X R13, R5, c[0x0][0x174], R4, 0x1, P3 ;  /* 0x00005d00050d8a11 */ /* 0x000fe400018f0c04 */
[----:B------:R-:W-:Y:S01]  /*57e0*/  @!P0 LEA.HI.X R6, R226, R9, R225, 0x5, P2 ;  /* 0x00000009e2068211 */ /* 0x000fe200010f2ce1 */
[----:B------:R-:W-:Y:S01]  /*57f0*/  @!PT LDS RZ, [RZ] ;  /* 0x00000000fffff984 */ /* 0x000fe20000000800 */
[----:B------:R-:W-:Y:S01]  /*5800*/  @!PT LDS RZ, [RZ] ;  /* 0x00000000fffff984 */ /* 0x000fe20000000800 */
[----:B------:R-:W-:Y:S01]  /*5810*/  @!PT LDS RZ, [RZ] ;  /* 0x00000000fffff984 */ /* 0x000fe20000000800 */
[----:B------:R1:W-:Y:S01]  /*5820*/  @!P0 LDGSTS.E.BYPASS.LTC128B.128 [R212+0x6000], [R14.64] ;  /* 0x060000000ed48fae */ /* 0x0003e2000b901d46 */
[----:B------:R-:W-:Y:S02]  /*5830*/  @!P0 IMAD.WIDE.U32 R8, R224, 0x30, R8 ;  /* 0x00000030e0088825 */ /* 0x000fe400078e0008 */
[----:B------:R-:W-:Y:S03]  /*5840*/  @!P0 LEA.HI.X R11, R7, c[0x0][0x174], R6, 0x1, P1 ;  /* 0x00005d00070b8a11 */ /* 0x000fe600008f0c06 */
[C---:B------:R-:W-:Y:S02]  /*5850*/  @!P0 LEA R6, P1, R8.reuse, c[0x0][0x170], 0x1 ;  /* 0x00005c0008068a11 */ /* 0x040fe400078208ff */
[----:B------:R-:W-:Y:S01]  /*5860*/  @P0 STS.128 [R212+0x6800], RZ ;  /* 0x006800ffd4000388 */ /* 0x000fe20000000c00 */
[----:B------:R-:W-:Y:S04]  /*5870*/  @!P0 IADD3 R4, R213, R9, RZ ;  /* 0x00000009d5048210 */ /* 0x000fe80007ffe0ff */
[----:B------:R-:W-:Y:S02]  /*5880*/  @!P0 LEA.HI.X R7, R8, c[0x0][0x174], R4, 0x1, P1 ;  /* 0x00005d0008078a11 */ /* 0x000fe400008f0c04 */
[----:B------:R-:W-:Y:S01]  /*5890*/  ISETP.GT.AND P1, PT, R227, RZ, PT ;  /* 0x000000ffe300720c */ /* 0x000fe20003f24270 */
        /* <DEDUP_REMOVED lines=14> */
[----:B------:R-:W-:Y:S08]  /*5980*/  LDSM.16.M88.4 R64, [R198] ;  /* 0x00000000c640783b */ /* 0x000ff00000000200 */
[----:B------:R-:W3:Y:S08]  /*5990*/  LDSM.16.M88.4 R16, [R197+0x4000] ;  /* 0x00400000c510783b */ /* 0x000ef00000000200 */
[----:B------:R-:W2:Y:S08]  /*59a0*/  LDSM.16.M88.4 R60, [R198+0x2000] ;  /* 0x00200000c63c783b */ /* 0x000eb00000000200 */
[----:B------:R-:W0:Y:S08]  /*59b0*/  LDGDEPBAR ;  /* 0x00000000000079af */ /* 0x000e300000000000 */
[----:B------:R-:W4:Y:S08]  /*59c0*/  LDSM.16.M88.4 R32, [R197+0x4800] ;  /* 0x00480000c520783b */ /* 0x000f300000000200 */
[----:B------:R-:W5:Y:S08]  /*59d0*/  LDSM.16.M88.4 R48, [R197+0x5000] ;  /* 0x00500000c530783b */ /* 0x000f700000000200 */
[----:B------:R-:W1:Y:S08]  /*59e0*/  LDSM.16.M88.4 R136, [R197+0x5800] ;  /* 0x00580000c588783b */ /* 0x000e700000000200 */
        /* <DEDUP_REMOVED lines=11> */
[-C--:B---3--:R-:W-:Y:S08]  /*5aa0*/  HMMA.16816.F32 R4, R64, R16.reuse, RZ ;  /* 0x000000104004723c */ /* 0x088ff000000018ff */
[C---:B--2---:R-:W-:Y:S08]  /*5ab0*/  HMMA.16816.F32 R8, R60.reuse, R16, RZ ;  /* 0x000000103c08723c */ /* 0x044ff000000018ff */
[-C--:B-1----:R-:W-:Y:S08]  /*5ac0*/  HMMA.16816.F32 R12, R60, R18.reuse, RZ ;  /* 0x000000123c0c723c */ /* 0x082ff000000018ff */
        /* <DEDUP_REMOVED lines=199> */
.L_x_1411:
[----:B------:R-:W-:Y:S01]  /*6740*/  FMNMX.FTZ R4, R147, R132, !PT ;  /* 0x0000008493047209 */ /* 0x000fe20007810000 */
[----:B------:R-:W-:Y:S01]  /*6750*/  LDSM.16.MT88.4 R20, [R192+0x6000] ;  /* 0x00600000c014783b */ /* 0x000fe20000004200 */
[----:B------:R-:W-:Y:S02]  /*6760*/  FMNMX.FTZ R10, R145, R3, !PT ;  /* 0x00000003910a7209 */ /* 0x000fe40007810000 */
[----:B------:R-:W-:Y:S02]  /*6770*/  FMNMX.FTZ R4, R146, R4, !PT ;  /* 0x0000000492047209 */ /* 0x000fe40007810000 */
[----:B------:R-:W-:Y:S02]  /*6780*/  FMNMX.FTZ R10, R144, R10, !PT ;  /* 0x0000000a900a7209 */ /* 0x000fe40007810000 */
[----:B------:R-:W-:Y:S01]  /*6790*/  FMNMX.FTZ R4, R149, R4, !PT ;  /* 0x0000000495047209 */ /* 0x000fe20007810000 */
[----:B------:R-:W-:Y:S01]  /*67a0*/  LDSM.16.MT88.4 R36, [R190+0x6000] ;  /* 0x00600000be24783b */ /* 0x000fe20000004200 */
[----:B-1----:R-:W-:Y:S02]  /*67b0*/  FMNMX.FTZ R6, R140, R2, !PT ;  /* 0x000000028c067209 */ /* 0x002fe40007810000 */
        /* <DEDUP_REMOVED lines=83> */
[----:B------:R-:W-:Y:S01]  /*6cf0*/  FSEL R244, R244, RZ, P2 ;  /* 0x000000fff4f47208 */ /* 0x000fe20001000000 */
[----:B------:R-:W-:Y:S01]  /*6d00*/  FFMA.FTZ R154, R18, c[0x0][0x23c], -R251 ;  /* 0x00008f00129a7a23 */ /* 0x000fe200000108fb */
[----:B-1----:R-:W-:Y:S01]  /*6d10*/  FMNMX.FTZ R134, R6, R134, !PT ;  /* 0x0000008606867209 */ /* 0x002fe20007810000 */
[----:B------:R-:W-:Y:S02]  /*6d20*/  FADD.FTZ R3, -R135, R3 ;  /* 0x0000000387037221 */ /* 0x000fe40000010100 */
[--C-:B------:R-:W-:Y:S01]  /*6d30*/  FFMA.FTZ R159, R147, c[0x0][0x23c], -R251.reuse ;  /* 0x00008f00939f7a23 */ /* 0x100fe200000108fb */
[----:B------:R-:W-:Y:S01]  /*6d40*/  FSETP.NEU.FTZ.AND P2, PT, R134, -INF , PT ;  /* 0xff8000008600780b */ /* 0x000fe20003f5d000 */
[----:B------:R-:W-:Y:S01]  /*6d50*/  FMUL.FTZ R3, R3, c[0x0][0x23c] ;  /* 0x00008f0003037a20 */ /* 0x000fe20000410000 */
[----:B--2---:R-:W-:Y:S01]  /*6d60*/  FMNMX.FTZ R133, R4, R133, !PT ;  /* 0x0000008504857209 */ /* 0x004fe20007810000 */
[----:B------:R-:W-:Y:S01]  /*6d70*/  MUFU.EX2 R155, R155 ;  /* 0x0000009b009b7308 */ /* 0x000fe20000000800 */
[--C-:B------:R-:W-:Y:S02]  /*6d80*/  FFMA.FTZ R158, R146, c[0x0][0x23c], -R251.reuse ;  /* 0x00008f00929e7a23 */ /* 0x100fe400000108fb */
[--C-:B------:R-:W-:Y:S02]  /*6d90*/  FFMA.FTZ R152, R145, c[0x0][0x23c], -R244.reuse ;  /* 0x00008f0091987a23 */ /* 0x100fe400000108f4 */
[--C-:B------:R-:W-:Y:S02]  /*6da0*/  FFMA.FTZ R151, R144, c[0x0][0x23c], -R244.reuse ;  /* 0x00008f0090977a23 */ /* 0x100fe400000108f4 */
[--C-:B------:R-:W-:Y:S02]  /*6db0*/  FFMA.FTZ R157, R149, c[0x0][0x23c], -R251.reuse ;  /* 0x00008f00959d7a23 */ /* 0x100fe400000108fb */
[--C-:B------:R-:W-:Y:S01]  /*6dc0*/  FFMA.FTZ R156, R156, c[0x0][0x23c], -R251.reuse ;  /* 0x00008f009c9c7a23 */ /* 0x100fe200000108fb */
[----:B------:R-:W1:Y:S01]  /*6dd0*/  MUFU.EX2 R3, R3 ;  /* 0x0000000300037308 */ /* 0x000e620000000800 */
[--C-:B------:R-:W-:Y:S02]  /*6de0*/  FFMA.FTZ R150, R150, c[0x0][0x23c], -R244.reuse ;  /* 0x00008f0096967a23 */ /* 0x100fe400000108f4 */
[----:B------:R-:W-:Y:S02]  /*6df0*/  FFMA.FTZ R149, R161, c[0x0][0x23c], -R244 ;  /* 0x00008f00a1957a23 */ /* 0x000fe400000108f4 */
[C---:B---3--:R-:W-:Y:S02]  /*6e00*/  FMUL.FTZ R32, R132.reuse, R100 ;  /* 0x0000006484207220 */ /* 0x048fe40000410000 */
[C---:B------:R-:W-:Y:S02]  /*6e10*/  FMUL.FTZ R33, R132.reuse, R101 ;  /* 0x0000006584217220 */ /* 0x040fe40000410000 */
[C---:B------:R-:W-:Y:S01]  /*6e20*/  FMUL.FTZ R49, R132.reuse, R85 ;  /* 0x0000005584317220 */ /* 0x040fe20000410000 */
[----:B------:R-:W-:Y:S01]  /*6e30*/  MUFU.EX2 R159, R159 ;  /* 0x0000009f009f7308 */ /* 0x000fe20000000800 */
[C---:B------:R-:W-:Y:S02]  /*6e40*/  FMUL.FTZ R48, R132.reuse, R84 ;  /* 0x0000005484307220 */ /* 0x040fe40000410000 */
[C---:B------:R-:W-:Y:S02]  /*6e50*/  FMUL.FTZ R4, R132.reuse, R128 ;  /* 0x0000008084047220 */ /* 0x040fe40000410000 */
[----:B------:R-:W-:Y:S02]  /*6e60*/  FMUL.FTZ R5, R132, R129 ;  /* 0x0000008184057220 */ /* 0x000fe40000410000 */
[----:B------:R-:W-:Y:S02]  /*6e70*/  FADD.FTZ R2, -R134, R2 ;  /* 0x0000000286027221 */ /* 0x000fe40000010100 */
[----:B------:R-:W-:Y:S01]  /*6e80*/  FADD.FTZ R0, -R133, R0 ;  /* 0x0000000085007221 */ /* 0x000fe20000010100 */
[----:B------:R-:W2:Y:S01]  /*6e90*/  MUFU.EX2 R158, R158 ;  /* 0x0000009e009e7308 */ /* 0x000ea20000000800 */
[----:B------:R-:W-:Y:S02]  /*6ea0*/  FMUL.FTZ R2, R2, c[0x0][0x23c] ;  /* 0x00008f0002027a20 */ /* 0x000fe40000410000 */
        /* <DEDUP_REMOVED lines=11> */
[----:B------:R-:W-:Y:S02]  /*6f60*/  FMUL.FTZ R7, R3, R131 ;  /* 0x0000008303077220 */ /* 0x000fe40000410000 */
[--C-:B------:R-:W-:Y:S01]  /*6f70*/  FFMA.FTZ R147, R15, c[0x0][0x23c], -R244.reuse ;  /* 0x00008f000f937a23 */ /* 0x100fe200000108f4 */
[----:B--2---:R-:W-:Y:S01]  /*6f80*/  F2FP.PACK_AB R128, R158, R159 ;  /* 0x0000009f9e80723e */ /* 0x004fe200000000ff */
[--C-:B------:R-:W-:Y:S02]  /*6f90*/  FFMA.FTZ R161, R14, c[0x0][0x23c], -R244.reuse ;  /* 0x00008f000ea17a23 */ /* 0x100fe400000108f4 */
[--C-:B------:R-:W-:Y:S02]  /*6fa0*/  FFMA.FTZ R153, R26, c[0x0][0x23c], -R251.reuse ;  /* 0x00008f001a997a23 */ /* 0x100fe400000108fb */
[--C-:B------:R-:W-:Y:S01]  /*6fb0*/  FFMA.FTZ R180, R180, c[0x0][0x23c], -R251.reuse ;  /* 0x00008f00b4b47a23 */ /* 0x100fe200000108fb */
        /* <DEDUP_REMOVED lines=27> */
[--C-:B------:R-:W-:Y:S02]  /*7170*/  FFMA.FTZ R141, R141, c[0x0][0x23c], -R170.reuse ;  /* 0x00008f008d8d7a23 */ /* 0x100fe400000108aa */
[--C-:B------:R-:W-:Y:S01]  /*7180*/  FFMA.FTZ R171, R171, c[0x0][0x23c], -R170.reuse ;  /* 0x00008f00abab7a23 */ /* 0x100fe200000108aa */
[----:B------:R-:W2:Y:S01]  /*7190*/  MUFU.EX2 R2, R2 ;  /* 0x0000000200027308 */ /* 0x000ea20000000800 */
[----:B------:R-:W-:Y:S02]  /*71a0*/  FFMA.FTZ R173, R173, c[0x0][0x23c], -R170 ;  /* 0x00008f00adad7a23 */ /* 0x000fe400000108aa */
[--C-:B------:R-:W-:Y:S02]  /*71b0*/  FFMA.FTZ R174, R174, c[0x0][0x23c], -R176.reuse ;  /* 0x00008f00aeae7a23 */ /* 0x100fe400000108b0 */
[----:B------:R-:W-:Y:S02]  /*71c0*/  FFMA.FTZ R175, R175, c[0x0][0x23c], -R176 ;  /* 0x00008f00afaf7a23 */ /* 0x000fe400000108b0 */
[--C-:B------:R-:W-:Y:S02]  /*71d0*/  FFMA.FTZ R177, R177, c[0x0][0x23c], -R170.reuse ;  /* 0x00008f00b1b17a23 */ /* 0x100fe400000108aa */
[----:B------:R-:W-:Y:S01]  /*71e0*/  FFMA.FTZ R178, R178, c[0x0][0x23c], -R170 ;  /* 0x00008f00b2b27a23 */ /* 0x000fe200000108aa */
[----:B------:R-:W3:Y:S01]  /*71f0*/  MUFU.EX2 R0, R0 ;  /* 0x0000000000007308 */ /* 0x000ee20000000800 */
[--C-:B------:R-:W-:Y:S02]  /*7200*/  FFMA.FTZ R250, R250, c[0x0][0x23c], -R251.reuse ;  /* 0x00008f00fafa7a23 */ /* 0x100fe400000108fb */
[--C-:B------:R-:W-:Y:S01]  /*7210*/  FFMA.FTZ R252, R252, c[0x0][0x23c], -R251.reuse ;  /* 0x00008f00fcfc7a23 */ /* 0x100fe200000108fb */
[----:B-1----:R-:W-:Y:S01]  /*7220*/  F2FP.PACK_AB R131, R149, R150 ;  /* 0x000000969583723e */ /* 0x002fe200000000ff */
[--C-:B------:R-:W-:Y:S02]  /*7230*/  FFMA.FTZ R247, R247, c[0x0][0x23c], -R176.reuse ;  /* 0x00008f00f7f77a23 */ /* 0x100fe400000108b0 */
[----:B------:R-:W-:Y:S02]  /*7240*/  FFMA.FTZ R248, R248, c[0x0][0x23c], -R176 ;  /* 0x00008f00f8f87a23 */ /* 0x000fe400000108b0 */
[----:B------:R-:W-:Y:S01]  /*7250*/  FFMA.FTZ R245, R245, c[0x0][0x23c], -R170 ;  /* 0x00008f00f5f57a23 */ /* 0x000fe200000108aa */
        /* <DEDUP_REMOVED lines=10> */
[C---:B------:R-:W-:Y:S02]  /*7300*/  FMUL.FTZ R45, R2.reuse, R89 ;  /* 0x00000059022d7220 */ /* 0x040fe40000410000 */
[C---:B------:R-:W-:Y:S01]  /*7310*/  FMUL.FTZ R8, R2.reuse, R124 ;  /* 0x0000007c02087220 */ /* 0x040fe20000410000 */
[----:B------:R-:W-:Y:S01]  /*7320*/  MOV R124, R162 ;  /* 0x000000a2007c7202 */ /* 0x000fe20000000f00 */
[----:B------:R-:W-:Y:S01]  /*7330*/  FMUL.FTZ R9, R2, R125 ;  /* 0x0000007d02097220 */ /* 0x000fe20000410000 */
[----:B------:R-:W-:Y:S01]  /*7340*/  MOV R125, R165 ;  /* 0x000000a5007d7202 */ /* 0x000fe20000000f00 */
[C---:B------:R-:W-:Y:S02]  /*7350*/  FMUL.FTZ R10, R0.reuse, R126 ;  /* 0x0000007e000a7220 */ /* 0x040fe40000410000 */
[----:B------:R-:W-:Y:S01]  /*7360*/  FMUL.FTZ R11, R0, R127 ;  /* 0x0000007f000b7220 */ /* 0x000fe20000410000 */
[----:B------:R-:W2:Y:S01]  /*7370*/  MUFU.EX2 R141, R141 ;  /* 0x0000008d008d7308 */ /* 0x000ea20000000800 */
[--C-:B------:R-:W-:Y:S02]  /*7380*/  FFMA.FTZ R84, R125, c[0x0][0x23c], -R244.reuse ;  /* 0x00008f007d547a23 */ /* 0x100fe400000108f4 */
[C---:B------:R-:W-:Y:S01]  /*7390*/  FMUL.FTZ R12, R2.reuse, R120 ;  /* 0x00000078020c7220 */ /* 0x040fe20000410000 */
[----:B-1----:R-:W-:Y:S01]  /*73a0*/  F2FP.PACK_AB R64, R145, R146 ;  /* 0x000000929140723e */ /* 0x002fe200000000ff */
[----:B------:R-:W-:Y:S02]  /*73b0*/  FMUL.FTZ R13, R2, R121 ;  /* 0x00000079020d7220 */ /* 0x000fe40000410000 */
[C---:B------:R-:W-:Y:S02]  /*73c0*/  FMUL.FTZ R14, R0.reuse, R122 ;  /* 0x0000007a000e7220 */ /* 0x040fe40000410000 */
[C---:B------:R-:W-:Y:S01]  /*73d0*/  FMUL.FTZ R15, R0.reuse, R123 ;  /* 0x0000007b000f7220 */ /* 0x040fe20000410000 */
[----:B------:R-:W-:Y:S01]  /*73e0*/  MUFU.EX2 R144, R144 ;  /* 0x0000009000907308 */ /* 0x000fe20000000800 */
[C---:B------:R-:W-:Y:S02]  /*73f0*/  FMUL.FTZ R26, R0.reuse, R110 ;  /* 0x0000006e001a7220 */ /* 0x040fe40000410000 */
[----:B------:R-:W-:Y:S02]  /*7400*/  FMUL.FTZ R27, R0, R111 ;  /* 0x0000006f001b7220 */ /* 0x000fe40000410000 */
[----:B------:R-:W-:Y:S02]  /*7410*/  FFMA.FTZ R162, R25, c[0x0][0x23c], -R244 ;  /* 0x00008f0019a27a23 */ /* 0x000fe400000108f4 */
[----:B------:R-:W-:Y:S02]  /*7420*/  FMUL.FTZ R25, R2, R109 ;  /* 0x0000006d02197220 */ /* 0x000fe40000410000 */
[----:B------:R-:W-:Y:S01]  /*7430*/  FFMA.FTZ R165, R24, c[0x0][0x23c], -R176 ;  /* 0x00008f0018a57a23 */ /* 0x000fe200000108b0 */
[----:B------:R-:W1:Y:S01]  /*7440*/  MUFU.EX2 R143, R143 ;  /* 0x0000008f008f7308 */ /* 0x000e620000000800 */
[C---:B------:R-:W-:Y:S02]  /*7450*/  FMUL.FTZ R24, R2.reuse, R108 ;  /* 0x0000006c02187220 */ /* 0x040fe40000410000 */
[C---:B------:R-:W-:Y:S01]  /*7460*/  FMUL.FTZ R28, R2.reuse, R104 ;  /* 0x00000068021c7220 */ /* 0x040fe20000410000 */
[----:B--2---:R-:W-:Y:S01]  /*7470*/  F2FP.PACK_AB R65, R141, R142 ;  /* 0x0000008e8d41723e */ /* 0x004fe200000000ff */
[----:B------:R-:W-:Y:S02]  /*7480*/  FMUL.FTZ R29, R2, R105 ;  /* 0x00000069021d7220 */ /* 0x000fe40000410000 */
[C---:B------:R-:W-:Y:S02]  /*7490*/  FMUL.FTZ R30, R0.reuse, R106 ;  /* 0x0000006a001e7220 */ /* 0x040fe40000410000 */
[----:B------:R-:W-:Y:S01]  /*74a0*/  FMUL.FTZ R31, R0, R107 ;  /* 0x0000006b001f7220 */ /* 0x000fe20000410000 */
[----:B------:R-:W-:Y:S01]  /*74b0*/  MUFU.EX2 R140, R140 ;  /* 0x0000008c008c7308 */ /* 0x000fe20000000800 */
[C---:B------:R-:W-:Y:S02]  /*74c0*/  FMUL.FTZ R40, R2.reuse, R92 ;  /* 0x0000005c02287220 */ /* 0x040fe40000410000 */
[----:B------:R-:W-:Y:S02]  /*74d0*/  FMUL.FTZ R41, R2, R93 ;  /* 0x0000005d02297220 */ /* 0x000fe40000410000 */
[C---:B------:R-:W-:Y:S02]  /*74e0*/  FMUL.FTZ R42, R0.reuse, R94 ;  /* 0x0000005e002a7220 */ /* 0x040fe40000410000 */
[C---:B------:R-:W-:Y:S02]  /*74f0*/  FMUL.FTZ R43, R0.reuse, R95 ;  /* 0x0000005f002b7220 */ /* 0x040fe40000410000 */
[C---:B------:R-:W-:Y:S01]  /*7500*/  FMUL.FTZ R46, R0.reuse, R90 ;  /* 0x0000005a002e7220 */ /* 0x040fe20000410000 */
[----:B------:R-:W2:Y:S01]  /*7510*/  MUFU.EX2 R139, R139 ;  /* 0x0000008b008b7308 */ /* 0x000ea20000000800 */
[----:B------:R-:W-:Y:S02]  /*7520*/  FMUL.FTZ R47, R0, R91 ;  /* 0x0000005b002f7220 */ /* 0x000fe40000410000 */
[C---:B------:R-:W-:Y:S01]  /*7530*/  FMUL.FTZ R60, R2.reuse, R72 ;  /* 0x00000048023c7220 */ /* 0x040fe20000410000 */
[----:B-1----:R-:W-:Y:S01]  /*7540*/  F2FP.PACK_AB R66, R143, R144 ;  /* 0x000000908f42723e */ /* 0x002fe200000000ff */
[----:B------:R-:W-:Y:S02]  /*7550*/  FMUL.FTZ R61, R2, R73 ;  /* 0x00000049023d7220 */ /* 0x000fe40000410000 */
[C---:B------:R-:W-:Y:S02]  /*7560*/  FMUL.FTZ R62, R0.reuse, R74 ;  /* 0x0000004a003e7220 */ /* 0x040fe40000410000 */
[----:B------:R-:W-:Y:S01]  /*7570*/  FMUL.FTZ R63, R0, R75 ;  /* 0x0000004b003f7220 */ /* 0x000fe20000410000 */
[----:B------:R1:W-:Y:S01]  /*7580*/  MUFU.EX2 R88, R84 ;  /* 0x0000005400587308 */ /* 0x0003e20000000800 */
[----:B------:R-:W-:Y:S02]  /*7590*/  FFMA.FTZ R242, R242, c[0x0][0x23c], -R170 ;  /* 0x00008f00f2f27a23 */ /* 0x000fe400000108aa */
[--C-:B------:R-:W-:Y:S02]  /*75a0*/  FFMA.FTZ R240, R240, c[0x0][0x23c], -R176.reuse ;  /* 0x00008f00f0f07a23 */ /* 0x100fe400000108b0 */
[----:B------:R-:W-:Y:S02]  /*75b0*/  FFMA.FTZ R241, R241, c[0x0][0x23c], -R176 ;  /* 0x00008f00f1f17a23 */ /* 0x000fe400000108b0 */
[--C-:B------:R-:W-:Y:S02]  /*75c0*/  FFMA.FTZ R239, R239, c[0x0][0x23c], -R170.reuse ;  /* 0x00008f00efef7a23 */ /* 0x100fe400000108aa */
[----:B------:R-:W-:Y:S01]  /*75d0*/  FFMA.FTZ R237, R237, c[0x0][0x23c], -R170 ;  /* 0x00008f00eded7a23 */ /* 0x000fe200000108aa */
[----:B------:R-:W-:Y:S01]  /*75e0*/  MUFU.EX2 R154, R154 ;  /* 0x0000009a009a7308 */ /* 0x000fe20000000800 */
[--C-:B------:R-:W-:Y:S02]  /*75f0*/  FFMA.FTZ R234, R234, c[0x0][0x23c], -R251.reuse ;  /* 0x00008f00eaea7a23 */ /* 0x100fe400000108fb */
[--C-:B------:R-:W-:Y:S01]  /*7600*/  FFMA.FTZ R236, R236, c[0x0][0x23c], -R251.reuse ;  /* 0x00008f00ecec7a23 */ /* 0x100fe200000108fb */
[----:B--2---:R-:W-:Y:S01]  /*7610*/  F2FP.PACK_AB R67, R139, R140 ;  /* 0x0000008c8b43723e */ /* 0x004fe200000000ff */
[--C-:B------:R-:W-:Y:S02]  /*7620*/  FFMA.FTZ R183, R183, c[0x0][0x23c], -R244.reuse ;  /* 0x00008f00b7b77a23 */ /* 0x100fe400000108f4 */
[--C-:B------:R-:W-:Y:S02]  /*7630*/  FFMA.FTZ R182, R182, c[0x0][0x23c], -R244.reuse ;  /* 0x00008f00b6b67a23 */ /* 0x100fe400000108f4 */
[--C-:B------:R-:W-:Y:S01]  /*7640*/  FFMA.FTZ R246, R246, c[0x0][0x23c], -R251.reuse ;  /* 0x00008f00f6f67a23 */ /* 0x100fe200000108fb */
[----:B------:R-:W-:Y:S01]  /*7650*/  MUFU.EX2 R148, R148 ;  /* 0x0000009400947308 */ /* 0x000fe20000000800 */
[C---:B------:R-:W-:Y:S01]  /*7660*/  HMMA.16816.F32 R8, R64.reuse, R20, R8 ;  /* 0x000000144008723c */ /* 0x040fe20000001808 */
[----:B-1----:R-:W-:Y:S03]  /*7670*/  LDSM.16.MT88.4 R84, [R189+0x6800] ;  /* 0x00680000bd54783b */ /* 0x002fe60000004200 */
[----:B------:R-:W-:Y:S02]  /*7680*/  FFMA.FTZ R251, R238, c[0x0][0x23c], -R251 ;  /* 0x00008f00eefb7a23 */ /* 0x000fe400000108fb */
        /* <DEDUP_REMOVED lines=21> */
[C---:B------:R-:W-:Y:S02]  /*77e0*/  FFMA.FTZ R159, R132.reuse, R231, R159 ;  /* 0x000000e7849f7223 */ /* 0x040fe4000001009f */
[----:B------:R-:W-:Y:S01]  /*77f0*/  MUFU.EX2 R162, R162 ;  /* 0x000000a200a27308 */ /* 0x000fe20000000800 */
[C---:B------:R-:W-:Y:S01]  /*7800*/  FMUL.FTZ R36, R132.reuse, R96 ;  /* 0x0000006084247220 */ /* 0x040fe20000410000 */
[-C--:B------:R-:W-:Y:S04]  /*7810*/  HMMA.16816.F32 R28, R64, R38.reuse, R28 ;  /* 0x00000026401c723c */ /* 0x080fe8000000181c */
[----:B------:R-:W-:Y:S02]  /*7820*/  FMUL.FTZ R37, R132, R97 ;  /* 0x0000006184257220 */ /* 0x000fe40000410000 */
[C---:B------:R-:W-:Y:S02]  /*7830*/  FFMA.FTZ R152, R3.reuse, R230, R152 ;  /* 0x000000e603987223 */ /* 0x040fe40000010098 */
[C---:B------:R-:W-:Y:S01]  /*7840*/  HMMA.16816.F32 R32, R128.reuse, R38, R32 ;  /* 0x000000268020723c */ /* 0x040fe20000001820 */
[----:B------:R-:W-:Y:S03]  /*7850*/  MUFU.EX2 R165, R165 ;  /* 0x000000a500a57308 */ /* 0x000fe60000000800 */
[----:B------:R-:W-:Y:S01]  /*7860*/  FFMA.FTZ R146, R2, R229, R146 ;  /* 0x000000e502927223 */ /* 0x000fe20000010092 */
[----:B------:R-:W-:Y:S01]  /*7870*/  MOV R2, R134 ;  /* 0x0000008600027202 */ /* 0x000fe20000000f00 */
[----:B------:R-:W-:Y:S01]  /*7880*/  FFMA.FTZ R142, R0, R228, R142 ;  /* 0x000000e4008e7223 */ /* 0x000fe2000001008e */
[----:B------:R-:W-:Y:S01]  /*7890*/  MOV R0, R133 ;  /* 0x0000008500007202 */ /* 0x000fe20000000f00 */
[C---:B------:R-:W-:Y:S03]  /*78a0*/  FMUL.FTZ R38, R3.reuse, R98 ;  /* 0x0000006203267220 */ /* 0x040fe60000410000 */
[----:B------:R-:W1:Y:S01]  /*78b0*/  MUFU.EX2 R168, R168 ;  /* 0x000000a800a87308 */ /* 0x000e620000000800 */
[----:B------:R-:W-:Y:S02]  /*78c0*/  FMUL.FTZ R39, R3, R99 ;  /* 0x0000006303277220 */ /* 0x000fe40000410000 */
[----:B------:R-:W2:Y:S01]  /*78d0*/  LDSM.16.MT88.4 R96, [R188+0x6000] ;  /* 0x00600000bc60783b */ /* 0x000ea20000004200 */
[----:B------:R-:W-:Y:S02]  /*78e0*/  FADD.FTZ R159, R158, R159 ;  /* 0x0000009f9e9f7221 */ /* 0x000fe40000010000 */
[----:B------:R-:W-:Y:S02]  /*78f0*/  FADD.FTZ R152, R151, R152 ;  /* 0x0000009897987221 */ /* 0x000fe40000010000 */
[-C--:B------:R-:W-:Y:S02]  /*7900*/  HMMA.16816.F32 R36, R128, R52.reuse, R36 ;  /* 0x000000348024723c */ /* 0x080fe40000001824 */
[----:B------:R-:W-:Y:S01]  /*7910*/  MUFU.EX2 R171, R171 ;  /* 0x000000ab00ab7308 */ /* 0x000fe20000000800 */
[----:B------:R-:W-:Y:S02]  /*7920*/  FADD.FTZ R146, R145, R146 ;  /* 0x0000009291927221 */ /* 0x000fe40000010000 */
[----:B------:R-:W-:Y:S02]  /*7930*/  FADD.FTZ R142, R141, R142 ;  /* 0x0000008e8d8e7221 */ /* 0x000fe40000010000 */
[----:B------:R-:W-:Y:S01]  /*7940*/  FADD.FTZ R159, R157, R159 ;  /* 0x0000009f9d9f7221 */ /* 0x000fe20000010000 */
[C---:B------:R-:W-:Y:S04]  /*7950*/  HMMA.16816.F32 R40, R64.reuse, R52, R40 ;  /* 0x000000344028723c */ /* 0x040fe80000001828 */
[----:B------:R-:W3:Y:S01]  /*7960*/  MUFU.EX2 R173, R173 ;  /* 0x000000ad00ad7308 */ /* 0x000ee20000000800 */
[----:B------:R-:W-:Y:S02]  /*7970*/  FADD.FTZ R152, R150, R152 ;  /* 0x0000009896987221 */ /* 0x000fe40000010000 */
[C---:B------:R-:W-:Y:S01]  /*7980*/  FMUL.FTZ R52, R132.reuse, R80 ;  /* 0x0000005084347220 */ /* 0x040fe20000410000 */
[-C--:B------:R-:W-:Y:S04]  /*7990*/  HMMA.16816.F32 R44, R64, R54.reuse, R44 ;  /* 0x00000036402c723c */ /* 0x080fe8000000182c */
[----:B------:R-:W-:Y:S01]  /*79a0*/  FMUL.FTZ R53, R132, R81 ;  /* 0x0000005184357220 */ /* 0x000fe20000410000 */
[----:B-1----:R-:W-:Y:S01]  /*79b0*/  F2FP.PACK_AB R72, R168, R165 ;  /* 0x000000a5a848723e */ /* 0x002fe200000000ff */
[----:B------:R-:W-:Y:S01]  /*79c0*/  MUFU.EX2 R174, R174 ;  /* 0x000000ae00ae7308 */ /* 0x000fe20000000800 */
[----:B------:R-:W-:Y:S01]  /*79d0*/  FADD.FTZ R146, R144, R146 ;  /* 0x0000009290927221 */ /* 0x000fe20000010000 */
[C---:B------:R-:W-:Y:S04]  /*79e0*/  HMMA.16816.F32 R48, R128.reuse, R54, R48 ;  /* 0x000000368030723c */ /* 0x040fe80000001830 */
[----:B------:R-:W-:Y:S02]  /*79f0*/  FADD.FTZ R142, R140, R142 ;  /* 0x0000008e8c8e7221 */ /* 0x000fe40000010000 */
[----:B------:R-:W-:Y:S02]  /*7a00*/  FADD.FTZ R159, R156, R159 ;  /* 0x0000009f9c9f7221 */ /* 0x000fe40000010000 */
[C---:B------:R-:W-:Y:S01]  /*7a10*/  FMUL.FTZ R54, R3.reuse, R82 ;  /* 0x0000005203367220 */ /* 0x040fe20000410000 */
[----:B------:R-:W1:Y:S03]  /*7a20*/  MUFU.EX2 R175, R175 ;  /* 0x000000af00af7308 */ /* 0x000e660000000800 */
[----:B------:R-:W-:Y:S01]  /*7a30*/  FMUL.FTZ R55, R3, R83 ;  /* 0x0000005303377220 */ /* 0x000fe20000410000 */
[----:B---3--:R-:W-:Y:S01]  /*7a40*/  F2FP.PACK_AB R73, R173, R171 ;  /* 0x000000abad49723e */ /* 0x008fe200000000ff */
[----:B------:R-:W3:Y:S01]  /*7a50*/  LDSM.16.MT88.4 R80, [R190+0x6800] ;  /* 0x00680000be50783b */ /* 0x000ee20000004200 */
[----:B------:R-:W-:Y:S02]  /*7a60*/  FADD.FTZ R152, R149, R152 ;  /* 0x0000009895987221 */ /* 0x000fe40000010000 */
[----:B------:R-:W-:Y:S02]  /*7a70*/  FADD.FTZ R146, R143, R146 ;  /* 0x000000928f927221 */ /* 0x000fe40000010000 */
[-C--:B--2---:R-:W-:Y:S01]  /*7a80*/  HMMA.16816.F32 R52, R128, R96.reuse, R52 ;  /* 0x000000608034723c */ /* 0x084fe20000001834 */
[----:B------:R-:W-:Y:S02]  /*7a90*/  MUFU.EX2 R177, R177 ;  /* 0x000000b100b17308 */ /* 0x000fe40000000800 */
[----:B------:R-:W-:Y:S02]  /*7aa0*/  FADD.FTZ R142, R139, R142 ;  /* 0x0000008e8b8e7221 */ /* 0x000fe40000010000 */
[----:B------:R-:W-:Y:S02]  /*7ab0*/  FADD.FTZ R159, R155, R159 ;  /* 0x0000009f9b9f7221 */ /* 0x000fe40000010000 */
[----:B------:R-:W-:Y:S01]  /*7ac0*/  FADD.FTZ R152, R148, R152 ;  /* 0x0000009894987221 */ /* 0x000fe20000010000 */
[C---:B------:R-:W-:Y:S03]  /*7ad0*/  HMMA.16816.F32 R56, R64.reuse, R96, R56 ;  /* 0x000000604038723c */ /* 0x040fe60000001838 */
[----:B------:R-:W2:Y:S01]  /*7ae0*/  MUFU.EX2 R178, R178 ;  /* 0x000000b200b27308 */ /* 0x000ea20000000800 */
[----:B------:R-:W-:Y:S01]  /*7af0*/  FADD.FTZ R146, R165, R146 ;  /* 0x00000092a5927221 */ /* 0x000fe20000010000 */
[----:B-1----:R-:W-:Y:S01]  /*7b00*/  F2FP.PACK_AB R74, R175, R174 ;  /* 0x000000aeaf4a723e */ /* 0x002fe200000000ff */
[----:B------:R-:W-:Y:S02]  /*7b10*/  FADD.FTZ R142, R171, R142 ;  /* 0x0000008eab8e7221 */ /* 0x000fe40000010000 */
[-C--:B------:R-:W-:Y:S04]  /*7b20*/  HMMA.16816.F32 R60, R64, R98.reuse, R60 ;  /* 0x00000062403c723c */ /* 0x080fe8000000183c */
[----:B------:R-:W-:Y:S01]  /*7b30*/  FADD.FTZ R159, R154, R159 ;  /* 0x0000009f9a9f7221 */ /* 0x000fe20000010000 */
[----:B------:R-:W1:Y:S01]  /*7b40*/  MUFU.EX2 R180, R180 ;  /* 0x000000b400b47308 */ /* 0x000e620000000800 */
[C---:B------:R-:W-:Y:S02]  /*7b50*/  FADD.FTZ R152, R147.reuse, R152 ;  /* 0x0000009893987221 */ /* 0x040fe40000010000 */
[----:B------:R-:W-:Y:S01]  /*7b60*/  FMUL.FTZ R64, R132, R68 ;  /* 0x0000004484407220 */ /* 0x000fe20000410000 */
[----:B------:R-:W-:Y:S03]  /*7b70*/  F2FP.PACK_AB R68, R154, R155 ;  /* 0x0000009b9a44723e */ /* 0x000fe600000000ff */
[----:B------:R-:W-:Y:S01]  /*7b80*/  FMUL.FTZ R65, R132, R69 ;  /* 0x0000004584417220 */ /* 0x000fe20000410000 */
[----:B------:R-:W-:Y:S01]  /*7b90*/  F2FP.PACK_AB R69, R147, R148 ;  /* 0x000000949345723e */ /* 0x000fe200000000ff */
[C---:B------:R-:W-:Y:S01]  /*7ba0*/  FMUL.FTZ R66, R3.reuse, R70 ;  /* 0x0000004603427220 */ /* 0x040fe20000410000 */
[----:B------:R-:W-:Y:S01]  /*7bb0*/  F2FP.PACK_AB R70, R160, R153 ;  /* 0x00000099a046723e */ /* 0x000fe200000000ff */
[----:B------:R-:W-:Y:S01]  /*7bc0*/  FMUL.FTZ R67, R3, R71 ;  /* 0x0000004703437220 */ /* 0x000fe20000410000 */
[----:B------:R-:W-:Y:S01]  /*7bd0*/  F2FP.PACK_AB R71, R162, R161 ;  /* 0x000000a1a247723e */ /* 0x000fe200000000ff */
[----:B------:R-:W-:Y:S01]  /*7be0*/  MUFU.EX2 R235, R235 ;  /* 0x000000eb00eb7308 */ /* 0x000fe20000000800 */
[----:B--2---:R-:W-:Y:S01]  /*7bf0*/  F2FP.PACK_AB R75, R178, R177 ;  /* 0x000000b1b24b723e */ /* 0x004fe200000000ff */
[----:B------:R-:W-:Y:S01]  /*7c00*/  FADD.FTZ R146, R168, R146 ;  /* 0x00000092a8927221 */ /* 0x000fe20000010000 */
[----:B------:R-:W-:Y:S01]  /*7c10*/  MOV R3, R135 ;  /* 0x0000008700037202 */ /* 0x000fe20000000f00 */
[----:B------:R-:W-:Y:S01]  /*7c20*/  FADD.FTZ R142, R173, R142 ;  /* 0x0000008ead8e7221 */ /* 0x000fe20000010000 */
[----:B------:R-:W-:Y:S04]  /*7c30*/  HMMA.16816.F32 R64, R128, R98, R64 ;  /* 0x000000628040723c */ /* 0x000fe80000001840 */
[----:B------:R-:W-:Y:S01]  /*7c40*/  FADD.FTZ R159, R153, R159 ;  /* 0x0000009f999f7221 */ /* 0x000fe20000010000 */
[----:B------:R-:W2:Y:S01]  /*7c50*/  MUFU.EX2 R243, R243 ;  /* 0x000000f300f37308 */ /* 0x000ea20000000800 */
[----:B------:R-:W-:Y:S01]  /*7c60*/  FADD.FTZ R152, R161, R152 ;  /* 0x00000098a1987221 */ /* 0x000fe20000010000 */
[----:B------:R-:W-:Y:S01]  /*7c70*/  MOV R132, R136 ;  /* 0x0000008800847202 */ /* 0x000fe20000000f00 */
[-C--:B------:R-:W-:Y:S05]  /*7c80*/  HMMA.16816.F32 R4, R68, R76.reuse, R4 ;  /* 0x0000004c4404723c */ /* 0x080fea0000001804 */
[----:B------:R-:W-:Y:S02]  /*7c90*/  FADD.FTZ R146, R174, R146 ;  /* 0x00000092ae927221 */ /* 0x000fe40000010000 */
[----:B------:R-:W-:Y:S01]  /*7ca0*/  MUFU.EX2 R249, R249 ;  /* 0x000000f900f97308 */ /* 0x000fe20000000800 */
[C---:B------:R-:W-:Y:S04]  /*7cb0*/  HMMA.16816.F32 R8, R72.reuse, R76, R8 ;  /* 0x0000004c4808723c */ /* 0x040fe80000001808 */
[----:B------:R-:W-:Y:S02]  /*7cc0*/  FADD.FTZ R142, R177, R142 ;  /* 0x0000008eb18e7221 */ /* 0x000fe40000010000 */
[----:B------:R-:W-:Y:S02]  /*7cd0*/  FADD.FTZ R159, R160, R159 ;  /* 0x0000009fa09f7221 */ /* 0x000fe40000010000 */
[-C--:B------:R-:W-:Y:S01]  /*7ce0*/  HMMA.16816.F32 R12, R72, R78.reuse, R12 ;  /* 0x0000004e480c723c */ /* 0x080fe2000000180c */
[----:B------:R-:W-:Y:S03]  /*7cf0*/  MUFU.EX2 R250, R250 ;  /* 0x000000fa00fa7308 */ /* 0x000fe60000000800 */
[--C-:B------:R-:W-:Y:S02]  /*7d00*/  FFMA.FTZ R76, R124, c[0x0][0x23c], -R244.reuse ;  /* 0x00008f007c4c7a23 */ /* 0x100fe400000108f4 */
[----:B------:R-:W-:Y:S01]  /*7d10*/  FFMA.FTZ R244, R179, c[0x0][0x23c], -R244 ;  /* 0x00008f00b3f47a23 */ /* 0x000fe200000108f4 */
[----:B------:R-:W-:Y:S01]  /*7d20*/  MOV R179, R88 ;  /* 0x0000005800b37202 */ /* 0x000fe20000000f00 */
[C---:B------:R-:W-:Y:S03]  /*7d30*/  HMMA.16816.F32 R16, R68.reuse, R78, R16 ;  /* 0x0000004e4410723c */ /* 0x040fe60000001810 */
[----:B------:R4:W5:Y:S01]  /*7d40*/  MUFU.EX2 R89, R76 ;  /* 0x0000004c00597308 */ /* 0x0009620000000800 */
[----:B------:R-:W-:Y:S02]  /*7d50*/  FADD.FTZ R152, R162, R152 ;  /* 0x00000098a2987221 */ /* 0x000fe40000010000 */
[----:B------:R-:W-:Y:S02]  /*7d60*/  FADD.FTZ R146, R175, R146 ;  /* 0x00000092af927221 */ /* 0x000fe40000010000 */
[-C--:B---3--:R-:W-:Y:S04]  /*7d70*/  HMMA.16816.F32 R20, R68, R80.reuse, R20 ;  /* 0x000000504414723c */ /* 0x088fe80000001814 */
[----:B------:R-:W-:Y:S01]  /*7d80*/  FADD.FTZ R142, R178, R142 ;  /* 0x0000008eb28e7221 */ /* 0x000fe20000010000 */
[----:B------:R-:W3:Y:S01]  /*7d90*/  MUFU.EX2 R252, R252 ;  /* 0x000000fc00fc7308 */ /* 0x000ee20000000800 */
[----:B-1----:R-:W-:Y:S02]  /*7da0*/  FADD.FTZ R159, R180, R159 ;  /* 0x0000009fb49f7221 */ /* 0x002fe40000010000 */
[C---:B------:R-:W-:Y:S04]  /*7db0*/  HMMA.16816.F32 R24, R72.reuse, R80, R24 ;  /* 0x000000504818723c */ /* 0x040fe80000001818 */
[----:B--2---:R-:W-:Y:S02]  /*7dc0*/  FADD.FTZ R152, R243, R152 ;  /* 0x00000098f3987221 */ /* 0x004fe40000010000 */
[----:B------:R-:W-:Y:S01]  /*7dd0*/  FADD.FTZ R159, R235, R159 ;  /* 0x0000009feb9f7221 */ /* 0x000fe20000010000 */
[----:B------:R-:W1:Y:S01]  /*7de0*/  MUFU.EX2 R247, R247 ;  /* 0x000000f700f77308 */ /* 0x000e620000000800 */
[-C--:B------:R-:W-:Y:S01]  /*7df0*/  HMMA.16816.F32 R28, R72, R82.reuse, R28 ;  /* 0x00000052481c723c */ /* 0x080fe2000000181c */
[----:B----4-:R-:W2:Y:S03]  /*7e00*/  LDSM.16.MT88.4 R76, [R188+0x6800] ;  /* 0x00680000bc4c783b */ /* 0x010ea60000004200 */
[----:B-----5:R-:W-:Y:S01]  /*7e10*/  MOV R238, R89 ;  /* 0x0000005900ee7202 */ /* 0x020fe20000000f00 */
[----:B------:R-:W-:Y:S02]  /*7e20*/  FADD.FTZ R152, R249, R152 ;  /* 0x00000098f9987221 */ /* 0x000fe40000010000 */
[----:B------:R-:W-:Y:S01]  /*7e30*/  FADD.FTZ R159, R250, R159 ;  /* 0x0000009ffa9f7221 */ /* 0x000fe20000010000 */
[C---:B------:R-:W-:Y:S01]  /*7e40*/  HMMA.16816.F32 R32, R68.reuse, R82, R32 ;  /* 0x000000524420723c */ /* 0x040fe20000001820 */
[----:B------:R-:W4:Y:S01]  /*7e50*/  MUFU.EX2 R248, R248 ;  /* 0x000000f800f87308 */ /* 0x000f220000000800 */
[----:B------:R-:W5:Y:S02]  /*7e60*/  LDSM.16.MT88.4 R80, [R192+0x7000] ;  /* 0x00700000c050783b */ /* 0x000f640000004200 */
[----:B------:R-:W-:Y:S02]  /*7e70*/  FADD.FTZ R152, R179, R152 ;  /* 0x00000098b3987221 */ /* 0x000fe40000010000 */
[----:B---3--:R-:W-:Y:S02]  /*7e80*/  FADD.FTZ R159, R252, R159 ;  /* 0x0000009ffc9f7221 */ /* 0x008fe40000010000 */
[-C--:B------:R-:W-:Y:S03]  /*7e90*/  HMMA.16816.F32 R36, R68, R84.reuse, R36 ;  /* 0x000000544424723c */ /* 0x080fe60000001824 */
[----:B------:R-:W3:Y:S01]  /*7ea0*/  MUFU.EX2 R245, R245 ;  /* 0x000000f500f57308 */ /* 0x000ee20000000800 */
[----:B------:R-:W-:Y:S02]  /*7eb0*/  FADD.FTZ R152, R238, R152 ;  /* 0x00000098ee987221 */ /* 0x000fe40000010000 */
[----:B-1----:R-:W-:Y:S02]  /*7ec0*/  FADD.FTZ R146, R247, R146 ;  /* 0x00000092f7927221 */ /* 0x002fe40000010000 */
[C---:B------:R-:W-:Y:S05]  /*7ed0*/  HMMA.16816.F32 R40, R72.reuse, R84, R40 ;  /* 0x000000544828723c */ /* 0x040fea0000001828 */
[----:B------:R-:W1:Y:S03]  /*7ee0*/  MUFU.EX2 R242, R242 ;  /* 0x000000f200f27308 */ /* 0x000e660000000800 */
[-C--:B------:R-:W-:Y:S04]  /*7ef0*/  HMMA.16816.F32 R44, R72, R86.reuse, R44 ;  /* 0x00000056482c723c */ /* 0x080fe8000000182c */
[----:B----4-:R-:W-:Y:S03]  /*7f00*/  FADD.FTZ R146, R248, R146 ;  /* 0x00000092f8927221 */ /* 0x010fe60000010000 */
[----:B------:R-:W4:Y:S01]  /*7f10*/  MUFU.EX2 R240, R240 ;  /* 0x000000f000f07308 */ /* 0x000f220000000800 */
[C---:B------:R-:W-:Y:S01]  /*7f20*/  HMMA.16816.F32 R48, R68.reuse, R86, R48 ;  /* 0x000000564430723c */ /* 0x040fe20000001830 */
[----:B------:R-:W5:Y:S03]  /*7f30*/  LDSM.16.MT88.4 R84, [R190+0x7000] ;  /* 0x00700000be54783b */ /* 0x000f660000004200 */
[----:B---3--:R-:W-:Y:S04]  /*7f40*/  FADD.FTZ R142, R245, R142 ;  /* 0x0000008ef58e7221 */ /* 0x008fe80000010000 */
[-C--:B--2---:R-:W-:Y:S01]  /*7f50*/  HMMA.16816.F32 R52, R68, R76.reuse, R52 ;  /* 0x0000004c4434723c */ /* 0x084fe20000001834 */
[----:B------:R-:W2:Y:S03]  /*7f60*/  MUFU.EX2 R241, R241 ;  /* 0x000000f100f17308 */ /* 0x000ea60000000800 */
[----:B-1----:R-:W-:Y:S04]  /*7f70*/  FADD.FTZ R142, R242, R142 ;  /* 0x0000008ef28e7221 */ /* 0x002fe80000010000 */
[C---:B------:R-:W-:Y:S03]  /*7f80*/  HMMA.16816.F32 R56, R72.reuse, R76, R56 ;  /* 0x0000004c4838723c */ /* 0x040fe60000001838 */
[----:B------:R-:W1:Y:S01]  /*7f90*/  MUFU.EX2 R239, R239 ;  /* 0x000000ef00ef7308 */ /* 0x000e620000000800 */
[----:B----4-:R-:W-:Y:S04]  /*7fa0*/  FADD.FTZ R146, R240, R146 ;  /* 0x00000092f0927221 */ /* 0x010fe80000010000 */
[-C--:B------:R-:W-:Y:S05]  /*7fb0*/  HMMA.16816.F32 R60, R72, R78.reuse, R60 ;  /* 0x0000004e483c723c */ /* 0x080fea000000183c */
[----:B------:R-:W3:Y:S02]  /*7fc0*/  MUFU.EX2 R237, R237 ;  /* 0x000000ed00ed7308 */ /* 0x000ee40000000800 */
[----:B------:R-:W-:Y:S01]  /*7fd0*/  F2FP.PACK_AB R72, R248, R247 ;  /* 0x000000f7f848723e */ /* 0x000fe200000000ff */
[----:B------:R-:W-:Y:S01]  /*7fe0*/  HMMA.16816.F32 R64, R68, R78, R64 ;  /* 0x0000004e4440723c */ /* 0x000fe20000001840 */
[----:B------:R-:W4:Y:S03]  /*7ff0*/  LDSM.16.MT88.4 R76, [R189+0x7000] ;  /* 0x00700000bd4c783b */ /* 0x000f260000004200 */
[----:B------:R-:W-:Y:S01]  /*8000*/  F2FP.PACK_AB R73, R242, R245 ;  /* 0x000000f5f249723e */ /* 0x000fe200000000ff */
[C---:B--2---:R-:W-:Y:S01]  /*8010*/  FADD.FTZ R146, R241.reuse, R146 ;  /* 0x00000092f1927221 */ /* 0x044fe20000010000 */
[----:B------:R-:W-:Y:S01]  /*8020*/  F2FP.PACK_AB R74, R241, R240 ;  /* 0x000000f0f14a723e */ /* 0x000fe200000000ff */
[----:B------:R-:W2:Y:S01]  /*8030*/  MUFU.EX2 R234, R234 ;  /* 0x000000ea00ea7308 */ /* 0x000ea20000000800 */
[----:B------:R-:W-:Y:S04]  /*8040*/  F2FP.PACK_AB R68, R235, R180 ;  /* 0x000000b4eb44723e */ /* 0x000fe800000000ff */
[----:B------:R-:W-:Y:S01]  /*8050*/  F2FP.PACK_AB R69, R249, R243 ;  /* 0x000000f3f945723e */ /* 0x000fe200000000ff */
[----:B-1----:R-:W-:Y:S01]  /*8060*/  FADD.FTZ R142, R239, R142 ;  /* 0x0000008eef8e7221 */ /* 0x002fe20000010000 */
[----:B------:R-:W-:Y:S02]  /*8070*/  F2FP.PACK_AB R70, R252, R250 ;  /* 0x000000fafc46723e */ /* 0x000fe400000000ff */
[----:B------:R-:W-:Y:S01]  /*8080*/  F2FP.PACK_AB R71, R89, R88 ;  /* 0x000000585947723e */ /* 0x000fe200000000ff */
[----:B------:R-:W1:Y:S01]  /*8090*/  MUFU.EX2 R236, R236 ;  /* 0x000000ec00ec7308 */ /* 0x000e620000000800 */
[C---:B---3--:R-:W-:Y:S01]  /*80a0*/  F2FP.PACK_AB R75, R237.reuse, R239 ;  /* 0x000000efed4b723e */ /* 0x048fe200000000ff */
[----:B------:R-:W-:Y:S04]  /*80b0*/  FADD.FTZ R142, R237, R142 ;  /* 0x0000008eed8e7221 */ /* 0x000fe80000010000 */
[-C--:B-----5:R-:W-:Y:S04]  /*80c0*/  HMMA.16816.F32 R4, R68, R80.reuse, R4 ;  /* 0x000000504404723c */ /* 0x0a0fe80000001804 */
[----:B------:R-:W3:Y:S04]  /*80d0*/  MUFU.EX2 R183, R183 ;  /* 0x000000b700b77308 */ /* 0x000ee80000000800 */
[C---:B------:R-:W-:Y:S04]  /*80e0*/  HMMA.16816.F32 R8, R72.reuse, R80, R8 ;  /* 0x000000504808723c */ /* 0x040fe80000001808 */
[----:B--2---:R-:W-:Y:S02]  /*80f0*/  FADD.FTZ R159, R234, R159 ;  /* 0x0000009fea9f7221 */ /* 0x004fe40000010000 */
[----:B------:R-:W2:Y:S02]  /*8100*/  MUFU.EX2 R182, R182 ;  /* 0x000000b600b67308 */ /* 0x000ea40000000800 */
[-C--:B------:R-:W-:Y:S04]  /*8110*/  HMMA.16816.F32 R12, R72, R82.reuse, R12 ;  /* 0x00000052480c723c */ /* 0x080fe8000000180c */
[----:B-1----:R-:W-:Y:S04]  /*8120*/  FADD.FTZ R159, R236, R159 ;  /* 0x0000009fec9f7221 */ /* 0x002fe80000010000 */
[C---:B------:R-:W-:Y:S01]  /*8130*/  HMMA.16816.F32 R16, R68.reuse, R82, R16 ;  /* 0x000000524410723c */ /* 0x040fe20000001810 */
[----:B------:R-:W1:Y:S01]  /*8140*/  LDSM.16.MT88.4 R80, [R188+0x7000] ;  /* 0x00700000bc50783b */ /* 0x000e620000004200 */
[----:B------:R-:W5:Y:S02]  /*8150*/  MUFU.EX2 R246, R246 ;  /* 0x000000f600f67308 */ /* 0x000f640000000800 */
[----:B---3--:R-:W-:Y:S04]  /*8160*/  FADD.FTZ R152, R183, R152 ;  /* 0x00000098b7987221 */ /* 0x008fe80000010000 */
[-C--:B------:R-:W-:Y:S04]  /*8170*/  HMMA.16816.F32 R20, R68, R84.reuse, R20 ;  /* 0x000000544414723c */ /* 0x080fe80000001814 */
[----:B------:R-:W3:Y:S01]  /*8180*/  MUFU.EX2 R251, R251 ;  /* 0x000000fb00fb7308 */ /* 0x000ee20000000800 */
[----:B--2---:R-:W-:Y:S03]  /*8190*/  FADD.FTZ R152, R182, R152 ;  /* 0x00000098b6987221 */ /* 0x004fe60000010000 */
[C---:B------:R-:W-:Y:S06]  /*81a0*/  HMMA.16816.F32 R24, R72.reuse, R84, R24 ;  /* 0x000000544818723c */ /* 0x040fec0000001818 */
[----:B------:R-:W2:Y:S02]  /*81b0*/  MUFU.EX2 R181, R181 ;  /* 0x000000b500b57308 */ /* 0x000ea40000000800 */
[-C--:B------:R-:W-:Y:S04]  /*81c0*/  HMMA.16816.F32 R28, R72, R86.reuse, R28 ;  /* 0x00000056481c723c */ /* 0x080fe8000000181c */
[----:B-----5:R-:W-:Y:S04]  /*81d0*/  FADD.FTZ R159, R246, R159 ;  /* 0x0000009ff69f7221 */ /* 0x020fe80000010000 */
[C---:B------:R-:W-:Y:S01]  /*81e0*/  HMMA.16816.F32 R32, R68.reuse, R86, R32 ;  /* 0x000000564420723c */ /* 0x040fe20000001820 */
[----:B------:R-:W5:Y:S01]  /*81f0*/  LDSM.16.MT88.4 R84, [R189+0x7800] ;  /* 0x00780000bd54783b */ /* 0x000f620000004200 */
[----:B------:R-:W1:Y:S02]  /*8200*/  MUFU.EX2 R244, R244 ;  /* 0x000000f400f47308 */ /* 0x000e640000000800 */
[----:B---3--:R-:W-:Y:S04]  /*8210*/  FADD.FTZ R231, R251, R159 ;  /* 0x0000009ffbe77221 */ /* 0x008fe80000010000 */
[-C--:B----4-:R-:W-:Y:S04]  /*8220*/  HMMA.16816.F32 R36, R68, R76.reuse, R36 ;  /* 0x0000004c4424723c */ /* 0x090fe80000001824 */
[----:B------:R-:W3:Y:S01]  /*8230*/  MUFU.EX2 R172, R172 ;  /* 0x000000ac00ac7308 */ /* 0x000ee20000000800 */
[----:B--2---:R-:W-:Y:S03]  /*8240*/  FADD.FTZ R152, R181, R152 ;  /* 0x00000098b5987221 */ /* 0x004fe60000010000 */
[C---:B------:R-:W-:Y:S06]  /*8250*/  HMMA.16816.F32 R40, R72.reuse, R76, R40 ;  /* 0x0000004c4828723c */ /* 0x040fec0000001828 */
[----:B------:R-:W2:Y:S02]  /*8260*/  MUFU.EX2 R169, R169 ;  /* 0x000000a900a97308 */ /* 0x000ea40000000800 */
[-C--:B------:R-:W-:Y:S04]  /*8270*/  HMMA.16816.F32 R44, R72, R78.reuse, R44 ;  /* 0x0000004e482c723c */ /* 0x080fe8000000182c */
[----:B-1----:R-:W-:Y:S04]  /*8280*/  FADD.FTZ R230, R244, R152 ;  /* 0x00000098f4e67221 */ /* 0x002fe80000010000 */
[C---:B------:R-:W-:Y:S01]  /*8290*/  HMMA.16816.F32 R48, R68.reuse, R78, R48 ;  /* 0x0000004e4430723c */ /* 0x040fe20000001830 */
[----:B------:R-:W1:Y:S03]  /*82a0*/  MUFU.EX2 R166, R166 ;  /* 0x000000a600a67308 */ /* 0x000e660000000800 */
[----:B---3--:R-:W-:Y:S04]  /*82b0*/  FADD.FTZ R146, R172, R146 ;  /* 0x00000092ac927221 */ /* 0x008fe80000010000 */
[-C--:B------:R-:W-:Y:S03]  /*82c0*/  HMMA.16816.F32 R52, R68, R80.reuse, R52 ;  /* 0x000000504434723c */ /* 0x080fe60000001834 */
[----:B------:R-:W3:Y:S01]  /*82d0*/  MUFU.EX2 R164, R164 ;  /* 0x000000a400a47308 */ /* 0x000ee20000000800 */
[C---:B--2---:R-:W-:Y:S04]  /*82e0*/  FADD.FTZ R146, R169.reuse, R146 ;  /* 0x00000092a9927221 */ /* 0x044fe80000010000 */
[C---:B------:R-:W-:Y:S05]  /*82f0*/  HMMA.16816.F32 R56, R72.reuse, R80, R56 ;  /* 0x000000504838723c */ /* 0x040fea0000001838 */
[----:B------:R-:W2:Y:S03]  /*8300*/  MUFU.EX2 R163, R163 ;  /* 0x000000a300a37308 */ /* 0x000ea60000000800 */
[-C--:B------:R-:W-:Y:S04]  /*8310*/  HMMA.16816.F32 R60, R72, R82.reuse, R60 ;  /* 0x00000052483c723c */ /* 0x080fe8000000183c */
[----:B-1----:R-:W-:Y:S03]  /*8320*/  FADD.FTZ R142, R166, R142 ;  /* 0x0000008ea68e7221 */ /* 0x002fe60000010000 */
[----:B------:R-:W1:Y:S01]  /*8330*/  MUFU.EX2 R176, R176 ;  /* 0x000000b000b07308 */ /* 0x000e620000000800 */
[----:B------:R-:W-:Y:S04]  /*8340*/  HMMA.16816.F32 R64, R68, R82, R64 ;  /* 0x000000524440723c */ /* 0x000fe80000001840 */
[----:B------:R-:W-:Y:S01]  /*8350*/  F2FP.PACK_AB R72, R169, R172 ;  /* 0x000000aca948723e */ /* 0x000fe200000000ff */
[C---:B---3--:R-:W-:Y:S01]  /*8360*/  FADD.FTZ R142, R164.reuse, R142 ;  /* 0x0000008ea48e7221 */ /* 0x048fe20000010000 */
[----:B------:R-:W-:Y:S02]  /*8370*/  F2FP.PACK_AB R73, R164, R166 ;  /* 0x000000a6a449723e */ /* 0x000fe400000000ff */
[----:B------:R-:W-:Y:S01]  /*8380*/  F2FP.PACK_AB R68, R236, R234 ;  /* 0x000000eaec44723e */ /* 0x000fe200000000ff */
[----:B------:R-:W3:Y:S03]  /*8390*/  MUFU.EX2 R138, R138 ;  /* 0x0000008a008a7308 */ /* 0x000ee60000000800 */
[----:B------:R-:W-:Y:S01]  /*83a0*/  F2FP.PACK_AB R69, R182, R183 ;  /* 0x000000b7b645723e */ /* 0x000fe200000000ff */
[----:B--2---:R-:W-:Y:S01]  /*83b0*/  FADD.FTZ R146, R163, R146 ;  /* 0x00000092a3927221 */ /* 0x004fe20000010000 */
[----:B------:R-:W-:Y:S02]  /*83c0*/  F2FP.PACK_AB R70, R251, R246 ;  /* 0x000000f6fb46723e */ /* 0x000fe400000000ff */
[----:B------:R-:W-:Y:S03]  /*83d0*/  F2FP.PACK_AB R71, R244, R181 ;  /* 0x000000b5f447723e */ /* 0x000fe600000000ff */
[----:B------:R-:W2:Y:S04]  /*83e0*/  MUFU.EX2 R170, R170 ;  /* 0x000000aa00aa7308 */ /* 0x000ea80000000800 */
[-C--:B------:R-:W-:Y:S01]  /*83f0*/  HMMA.16816.F32 R128, R68, R116.reuse, R4 ;  /* 0x000000744480723c */ /* 0x080fe20000001804 */
[----:B------:R-:W4:Y:S02]  /*8400*/  LDSM.16.MT88.4 R4, [R188+0x7800] ;  /* 0x00780000bc04783b */ /* 0x000f240000004200 */
[C---:B-1----:R-:W-:Y:S01]  /*8410*/  F2FP.PACK_AB R74, R176.reuse, R163 ;  /* 0x000000a3b04a723e */ /* 0x042fe200000000ff */
[----:B------:R-:W-:Y:S02]  /*8420*/  FADD.FTZ R229, R176, R146 ;  /* 0x00000092b0e57221 */ /* 0x000fe40000010000 */
[----:B---3--:R-:W-:Y:S01]  /*8430*/  FADD.FTZ R142, R138, R142 ;  /* 0x0000008e8a8e7221 */ /* 0x008fe20000010000 */
        /* <DEDUP_REMOVED lines=9> */
[-C--:B-----5:R-:W-:Y:S08]  /*84d0*/  HMMA.16816.F32 R96, R68, R84.reuse, R36 ;  /* 0x000000544460723c */ /* 0x0a0ff00000001824 */
        /* <DEDUP_REMOVED lines=8> */
.L_x_1409:
        /* <DEDUP_REMOVED lines=213> */
[----:B------:R-:W-:Y:S04]  /*92b0*/  STS [R10], R12 ;  /* 0x0000000c0a007388 */ /* 0x000fe80000000800 */
[----:B---3--:R-:W1:Y:S04]  /*92c0*/  S2R R0, SR_CTAID.Y ;  /* 0x0000000000007919 */ /* 0x008e680000002600 */
        /* <DEDUP_REMOVED lines=17> */
[----:B------:R-:W-:Y:S01]  /*93e0*/  SEL R41, R41, RZ, P2 ;  /* 0x000000ff29297207 */ /* 0x000fe20001000000 */
[----:B--2---:R-:W2:Y:S01]  /*93f0*/  S2R R10, SR_CTAID.X ;  /* 0x00000000000a7919 */ /* 0x004ea20000002500 */
[----:B------:R-:W-:-:S02]  /*9400*/  @!P2 MOV R44, R203 ;  /* 0x000000cb002ca202 */ /* 0x000fc40000000f00 */
[----:B------:R-:W-:Y:S01]  /*9410*/  LOP3.LUT P2, RZ, R204, 0x3, RZ, 0xc0, !PT ;  /* 0x00000003ccff7812 */ /* 0x000fe2000784c0ff */
[----:B------:R3:W4:Y:S01]  /*9420*/  LDS.128 R36, [R212] ;  /* 0x00000000d4247984 */ /* 0x0007220000000c00 */
[----:B------:R-:W-:Y:S02]  /*9430*/  @!P0 MOV R8, R46 ;  /* 0x0000002e00088202 */ /* 0x000fe40000000f00 */
[----:B------:R-:W-:Y:S01]  /*9440*/  MOV R40, 0x7f800000 ;  /* 0x7f80000000287802 */ /* 0x000fe20000000f00 */
[----:B------:R3:W3:Y:S01]  /*9450*/  LDS.128 R32, [R212+0x800] ;  /* 0x00080000d4207984 */ /* 0x0006e20000000c00 */
[----:B------:R-:W-:-:S03]  /*9460*/  @P5 FFMA.FTZ R40, R135, c[0x0][0x238], R5 ;  /* 0x00008e0087285a23 */ /* 0x000fc60000010005 */
[----:B------:R3:W3:Y:S01]  /*9470*/  LDS.128 R28, [R212+0x1000] ;  /* 0x00100000d41c7984 */ /* 0x0006e20000000c00 */
[----:B-1----:R-:W-:Y:S01]  /*9480*/  IMAD R41, R11, R9, R41 ;  /* 0x000000090b297224 */ /* 0x002fe200078e0229 */
[----:B------:R-:W-:Y:S02]  /*9490*/  MOV R9, 0x7f800000 ;  /* 0x7f80000000097802 */ /* 0x000fe40000000f00 */
[----:B------:R1:W1:Y:S01]  /*94a0*/  LDS.128 R24, [R212+0x1800] ;  /* 0x00180000d4187984 */ /* 0x0002620000000c00 */
[----:B------:R-:W-:-:S03]  /*94b0*/  @P4 FFMA.FTZ R9, R134, c[0x0][0x238], R4 ;  /* 0x00008e0086094a23 */ /* 0x000fc60000010004 */
[----:B------:R1:W1:Y:S04]  /*94c0*/  LDS.128 R20, [R212+0x2000] ;  /* 0x00200000d4147984 */ /* 0x0002680000000c00 */
[----:B------:R1:W1:Y:S01]  /*94d0*/  LDS.128 R16, [R212+0x2800] ;  /* 0x00280000d4107984 */ /* 0x0002620000000c00 */
[----:B--2---:R-:W-:Y:S01]  /*94e0*/  IMAD R6, R10, R0, RZ ;  /* 0x000000000a067224 */ /* 0x004fe200078e02ff */
[----:B------:R-:W-:Y:S01]  /*94f0*/  MOV R10, 0x7f800000 ;  /* 0x7f800000000a7802 */ /* 0x000fe20000000f00 */
[----:B------:R-:W-:Y:S01]  /*9500*/  @P3 FFMA.FTZ R10, R133, c[0x0][0x238], R43 ;  /* 0x00008e00850a3a23 */ /* 0x000fe2000001002b */
[----:B------:R2:W1:Y:S02]  /*9510*/  LDS.128 R12, [R212+0x3000] ;  /* 0x00300000d40c7984 */ /* 0x0004640000000c00 */
[----:B------:R-:W-:-:S02]  /*9520*/  SHF.L.U32 R6, R6, 0x7, RZ ;  /* 0x0000000706067819 */ /* 0x000fc400000006ff */
[----:B------:R-:W1:Y:S02]  /*9530*/  LDS.128 R212, [R212+0x3800] ;  /* 0x00380000d4d47984 */ /* 0x000e640000000c00 */
        /* <DEDUP_REMOVED lines=44> */
.L_x_1414:
[----:B------:R-:W-:Y:S05]  /*9800*/  BSYNC B0 ;  /* 0x0000000000007941 */ /* 0x000fea0003800000 */
.L_x_1413:
[C---:B--2---:R-:W-:Y:S01]  /*9810*/  IADD3 R4, P0, R220.reuse, R8, RZ ;  /* 0x00000008dc047210 */ /* 0x044fe20007f1e0ff */
        /* <DEDUP_REMOVED lines=18> */
.L_x_1416:
[----:B------:R-:W-:Y:S05]  /*9940*/  BSYNC B0 ;  /* 0x0000000000007941 */ /* 0x000fea0003800000 */
.L_x_1415:
[----:B------:R-:W-:Y:S01]  /*9950*/  ISETP.GE.OR P0, PT, R211, R200, P1 ;  /* 0x000000c8d300720c */ /* 0x000fe20000f06670 */
        /* <DEDUP_REMOVED lines=13> */
.L_x_1418:
[----:B------:R-:W-:Y:S05]  /*9a30*/  BSYNC B0 ;  /* 0x0000000000007941 */ /* 0x000fea0003800000 */
.L_x_1417:
        /* <DEDUP_REMOVED lines=14> */
.L_x_1420:
[----:B------:R-:W-:Y:S05]  /*9b20*/  BSYNC B0 ;  /* 0x0000000000007941 */ /* 0x000fea0003800000 */
.L_x_1419:
        /* <DEDUP_REMOVED lines=14> */
.L_x_1422:
[----:B------:R-:W-:Y:S05]  /*9c10*/  BSYNC B0 ;  /* 0x0000000000007941 */ /* 0x000fea0003800000 */
.L_x_1421:
        /* <DEDUP_REMOVED lines=14> */
.L_x_1424:
[----:B------:R-:W-:Y:S05]  /*9d00*/  BSYNC B0 ;  /* 0x0000000000007941 */ /* 0x000fea0003800000 */
.L_x_1423:
        /* <DEDUP_REMOVED lines=14> */
.L_x_1426:
[----:B------:R-:W-:Y:S05]  /*9df0*/  BSYNC B0 ;  /* 0x0000000000007941 */ /* 0x000fea0003800000 */
.L_x_1425:
        /* <DEDUP_REMOVED lines=14> */
.L_x_1428:
[----:B------:R-:W-:Y:S05]  /*9ee0*/  BSYNC B0 ;  /* 0x0000000000007941 */ /* 0x000fea0003800000 */
.L_x_1427:
[----:B------:R-:W-:-:S13]  /*9ef0*/  ISETP.GE.OR P1, PT, R205, R200, P1 ;  /* 0x000000c8cd00720c */ /* 0x000fda0000f26670 */
        /* <DEDUP_REMOVED lines=13> */
.L_x_1371:
[----:B------:R-:W2:Y:S01]  /*9fd0*/  LDC.U8 R0, c[0x0][0x329] ;  /* 0x0000ca40ff007b82 */ /* 0x000ea20000000000 */
[----:B------:R-:W-:Y:S01]  /*9fe0*/  ISETP.NE.AND P4, PT, R203, -0x1, PT ;  /* 0xffffffffcb00780c */ /* 0x000fe20003f85270 */
[----:B------:R-:W-:Y:S01]  /*9ff0*/  BSSY B0, `(.L_x_1429) ;  /* 0x000003f000007945 */ /* 0x000fe20003800000 */
[----:B------:R-:W-:Y:S02]  /*a000*/  SHF.R.S32.HI R20, RZ, 0x1f, R6 ;  /* 0x0000001fff147819 */ /* 0x000fe40000011406 */
[----:B------:R-:W-:-:S03]  /*a010*/  IADD3 R7, -R200, R7, RZ ;  /* 0x00000007c8077210 */ /* 0x000fc60007ffe1ff */
[----:B------:R-:W3:Y:S01]  /*a020*/  LDC.U8 R2, c[0x0][0x328] ;  /* 0x0000ca00ff027b82 */ /* 0x000ee20000000000 */
[----:B------:R-:W-:-:S04]  /*a030*/  IMAD R20, R20, c[0x0][0x1f0], RZ ;  /* 0x00007c0014147a24 */ /* 0x000fc800078e02ff */
[----:B------:R-:W-:Y:S01]  /*a040*/  IMAD R20, R6, c[0x0][0x1f4], R20 ;  /* 0x00007d0006147a24 */ /* 0x000fe200078e0214 */
[----:B-1----:R-:W-:Y:S01]  /*a050*/  @!P4 SHF.R.S32.HI R8, RZ, 0x1f, R4 ;  /* 0x0000001fff08c819 */ /* 0x002fe20000011404 */
[----:B------:R-:W-:-:S04]  /*a060*/  @!P4 IMAD.WIDE.U32 R10, R4, c[0x0][0x1e0], RZ ;  /* 0x00007800040aca25 */ /* 0x000fc800078e00ff */
[----:B------:R-:W-:Y:S02]  /*a070*/  @!P4 IMAD R8, R8, c[0x0][0x1e0], RZ ;  /* 0x000078000808ca24 */ /* 0x000fe400078e02ff */
[----:B------:R-:W-:Y:S01]  /*a080*/  @P4 IMAD.WIDE.U32 R16, R203, c[0x0][0x1e8], RZ ;  /* 0x00007a00cb104a25 */ /* 0x000fe200078e00ff */
[----:B--2---:R-:W-:-:S03]  /*a090*/  ISETP.NE.AND P0, PT, R0, RZ, PT ;  /* 0x000000ff0000720c */ /* 0x004fc60003f05270 */
[----:B------:R-:W-:Y:S02]  /*a0a0*/  @!P4 IMAD.MOV.U32 R16, RZ, RZ, R10 ;  /* 0x000000ffff10c224 */ /* 0x000fe400078e000a */
[----:B------:R-:W-:Y:S01]  /*a0b0*/  @!P4 IMAD R8, R4, c[0x0][0x1e4], R8 ;  /* 0x000079000408ca24 */ /* 0x000fe200078e0208 */
[----:B---3--:R-:W-:Y:S02]  /*a0c0*/  ISETP.NE.AND P3, PT, R2, RZ, PT ;  /* 0x000000ff0200720c */ /* 0x008fe40003f65270 */
[----:B------:R-:W-:Y:S02]  /*a0d0*/  SHF.R.S32.HI R2, RZ, 0x1f, R85 ;  /* 0x0000001fff027819 */ /* 0x000fe40000011455 */
[----:B------:R-:W-:-:S03]  /*a0e0*/  ISETP.NE.OR P2, PT, R0, RZ, !P3 ;  /* 0x000000ff0000720c */ /* 0x000fc60005f45670 */
[----:B------:R-:W-:Y:S01]  /*a0f0*/  @P0 IMAD.MOV.U32 R3, RZ, RZ, c[0x0][0x210] ;  /* 0x00008400ff030624 */ /* 0x000fe200078e00ff */
[----:B------:R-:W-:Y:S01]  /*a100*/  LEA.HI R2, R2, R85, RZ, 0x3 ;  /* 0x0000005502027211 */ /* 0x000fe200078f18ff */
[----:B------:R-:W-:Y:S01]  /*a110*/  @!P0 IMAD.MOV.U32 R5, RZ, RZ, c[0x0][0x214] ;  /* 0x00008500ff058624 */ /* 0x000fe200078e00ff */
[----:B------:R-:W-:Y:S01]  /*a120*/  ISETP.NE.OR P1, PT, R203, -0x1, P2 ;  /* 0xffffffffcb00780c */ /* 0x000fe20001725670 */
[----:B------:R-:W-:Y:S01]  /*a130*/  @P0 IMAD R3, R3, c[0x0][0x214], RZ ;  /* 0x0000850003030a24 */ /* 0x000fe200078e02ff */
[----:B------:R-:W-:Y:S01]  /*a140*/  LOP3.LUT R9, R2, 0xfffffff8, RZ, 0xc0, !PT ;  /* 0xfffffff802097812 */ /* 0x000fe200078ec0ff */
[----:B------:R-:W-:Y:S01]  /*a150*/  @P4 IMAD R0, R203, c[0x0][0x1ec], R17 ;  /* 0x00007b00cb004a24 */ /* 0x000fe200078e0211 */
[----:B------:R-:W-:Y:S01]  /*a160*/  @!P0 SEL R3, R5, c[0x0][0x234], !P3 ;  /* 0x00008d0005038a07 */ /* 0x000fe20005800000 */
[----:B------:R-:W-:Y:S01]  /*a170*/  @!P4 IMAD.IADD R0, R11, 0x1, R8 ;  /* 0x000000010b00c824 */ /* 0x000fe200078e0208 */
[----:B------:R-:W-:Y:S01]  /*a180*/  @P0 MOV R5, 0x1 ;  /* 0x0000000100050802 */ /* 0x000fe20000000f00 */
[----:B------:R-:W-:Y:S01]  /*a190*/  IMAD.IADD R85, R85, 0x1, -R9 ;  /* 0x0000000155557824 */ /* 0x000fe200078e0a09 */
[----:B------:R-:W-:Y:S01]  /*a1a0*/  SHF.R.S32.HI R2, RZ, 0x3, R2 ;  /* 0x00000003ff027819 */ /* 0x000fe20000011402 */
[----:B------:R-:W-:Y:S01]  /*a1b0*/  @!P0 IMAD R5, R3, c[0x0][0x1c0], RZ ;  /* 0x0000700003058a24 */ /* 0x000fe200078e02ff */
[----:B------:R-:W-:Y:S01]  /*a1c0*/  CS2R R8, SRZ ;  /* 0x0000000000087805 */ /* 0x000fe2000001ff00 */
[----:B------:R-:W-:-:S02]  /*a1d0*/  IMAD.SHL.U32 R10, R85, 0x8, RZ ;  /* 0x00000008550a7824 */ /* 0x000fc400078e00ff */
[C---:B------:R-:W-:Y:S02]  /*a1e0*/  @!P1 IMAD R203, R4.reuse, c[0x0][0x214], RZ ;  /* 0x0000850004cb9a24 */ /* 0x040fe400078e02ff */
[----:B------:R-:W-:Y:S01]  /*a1f0*/  IMAD R5, R4, R5, RZ ;  /* 0x0000000504057224 */ /* 0x000fe200078e02ff */
[C---:B------:R-:W-:Y:S01]  /*a200*/  IADD3 R16, P3, R10.reuse, R16, RZ ;  /* 0x000000100a107210 */ /* 0x040fe20007f7e0ff */
[----:B------:R-:W-:Y:S01]  /*a210*/  @!P2 IMAD.MOV.U32 R8, RZ, RZ, R203 ;  /* 0x000000ffff08a224 */ /* 0x000fe200078e00cb */
[C---:B------:R-:W-:Y:S02]  /*a220*/  ISETP.GE.AND P1, PT, R10.reuse, c[0x0][0x220], PT ;  /* 0x000088000a007a0c */ /* 0x040fe40003f26270 */
[----:B------:R-:W-:Y:S01]  /*a230*/  LEA.HI.X.SX32 R17, R10, R0, 0x1, P3 ;  /* 0x000000000a117211 */ /* 0x000fe200018f0eff */
[----:B------:R-:W-:Y:S01]  /*a240*/  @P0 IMAD.MOV.U32 R0, RZ, RZ, c[0x0][0x210] ;  /* 0x00008400ff000624 */ /* 0x000fe200078e00ff */
[----:B------:R-:W-:Y:S01]  /*a250*/  SEL R5, R5, RZ, P2 ;  /* 0x000000ff05057207 */ /* 0x000fe20001000000 */
[----:B------:R-:W-:Y:S01]  /*a260*/  @!P0 IMAD.MOV.U32 R0, RZ, RZ, 0x1 ;  /* 0x00000001ff008424 */ /* 0x000fe200078e00ff */
[-C--:B------:R-:W-:Y:S01]  /*a270*/  ISETP.GE.OR P3, PT, R2, R7.reuse, P1 ;  /* 0x000000070200720c */ /* 0x080fe20000f66670 */
[----:B------:R-:W-:Y:S01]  /*a280*/  IMAD.WIDE.U32 R16, R6, c[0x0][0x1f0], R16 ;  /* 0x00007c0006107a25 */ /* 0x000fe200078e0010 */
[----:B------:R-:W-:-:S02]  /*a290*/  ISETP.GE.AND P0, PT, R2, R7, PT ;  /* 0x000000070200720c */ /* 0x000fc40003f06270 */
[----:B------:R-:W-:Y:S01]  /*a2a0*/  @!P2 SHF.R.S32.HI R9, RZ, 0x1f, R203 ;  /* 0x0000001fff09a819 */ /* 0x000fe200000114cb */
[----:B------:R-:W-:Y:S02]  /*a2b0*/  IMAD R4, R200, R0, RZ ;  /* 0x00000000c8047224 */ /* 0x000fe400078e02ff */
[----:B------:R-:W-:Y:S01]  /*a2c0*/  IMAD R6, R6, R3, R5 ;  /* 0x0000000306067224 */ /* 0x000fe200078e0205 */
[----:B------:R-:W-:Y:S01]  /*a2d0*/  P2R R5, PR, RZ, 0x1 ;  /* 0x00000001ff057803 */ /* 0x000fe20000000000 */
[----:B------:R-:W-:Y:S01]  /*a2e0*/  IMAD.IADD R21, R20, 0x1, R17 ;  /* 0x0000000114157824 */ /* 0x000fe200078e0211 */
[----:B------:R-:W-:Y:S02]  /*a2f0*/  SHF.R.S32.HI R15, RZ, 0x1f, R4 ;  /* 0x0000001fff0f7819 */ /* 0x000fe40000011404 */
[----:B------:R-:W-:Y:S02]  /*a300*/  SHF.R.S32.HI R3, RZ, 0x1f, R2 ;  /* 0x0000001fff037819 */ /* 0x000fe40000011402 */
[----:B------:R-:W-:-:S02]  /*a310*/  IADD3 R4, P2, P0, R4, R8, R6 ;  /* 0x0000000804047210 */ /* 0x000fc4000785e006 */
[----:B------:R-:W-:Y:S01]  /*a320*/  SHF.R.S32.HI R6, RZ, 0x1f, R6 ;  /* 0x0000001fff067819 */ /* 0x000fe20000011406 */
[----:B------:R-:W-:-:S03]  /*a330*/  IMAD.WIDE R222, R222, 0x80, R2 ;  /* 0x00000080dede7825 */ /* 0x000fc600078e0202 */
        /* <DEDUP_REMOVED lines=10> */
.L_x_1430:
[----:B------:R-:W-:Y:S05]  /*a3e0*/  BSYNC B0 ;  /* 0x0000000000007941 */ /* 0x000fea0003800000 */
.L_x_1429:
[----:B------:R-:W-:Y:S01]  /*a3f0*/  IADD3 R14, R2, 0x10, RZ ;  /* 0x00000010020e7810 */ /* 0x000fe20007ffe0ff */
[----:B------:R-:W-:Y:S03]  /*a400*/  BSSY B0, `(.L_x_1431) ;  /* 0x0000010000007945 */ /* 0x000fe60003800000 */
[CC--:B------:R-:W-:Y:S02]  /*a410*/  ISETP.GE.OR P0, PT, R14.reuse, R7.reuse, P1 ;  /* 0x000000070e00720c */ /* 0x0c0fe40000f06670 */
[----:B------:R-:W-:-:S04]  /*a420*/  ISETP.GE.AND P2, PT, R14, R7, PT ;  /* 0x000000070e00720c */ /* 0x000fc80003f46270 */
[----:B------:R-:W-:-:S07]  /*a430*/  P2R R18, PR, RZ, 0x4 ;  /* 0x00000004ff127803 */ /* 0x000fce0000000000 */
        /* <DEDUP_REMOVED lines=12> */
.L_x_1432:
[----:B------:R-:W-:Y:S05]  /*a500*/  BSYNC B0 ;  /* 0x0000000000007941 */ /* 0x000fea0003800000 */
.L_x_1431:
        /* <DEDUP_REMOVED lines=16> */
.L_x_1434:
[----:B------:R-:W-:Y:S05]  /*a610*/  BSYNC B0 ;  /* 0x0000000000007941 */ /* 0x000fea0003800000 */
.L_x_1433:
        /* <DEDUP_REMOVED lines=16> */
.L_x_1436:
[----:B------:R-:W-:Y:S05]  /*a720*/  BSYNC B0 ;  /* 0x0000000000007941 */ /* 0x000fea0003800000 */
.L_x_1435:
        /* <DEDUP_REMOVED lines=16> */
.L_x_1438:
[----:B------:R-:W-:Y:S05]  /*a830*/  BSYNC B0 ;  /* 0x0000000000007941 */ /* 0x000fea0003800000 */
.L_x_1437:
        /* <DEDUP_REMOVED lines=16> */
.L_x_1440:
[----:B------:R-:W-:Y:S05]  /*a940*/  BSYNC B0 ;  /* 0x0000000000007941 */ /* 0x000fea0003800000 */
.L_x_1439:
        /* <DEDUP_REMOVED lines=16> */
.L_x_1442:
[----:B------:R-:W-:Y:S05]  /*aa50*/  BSYNC B0 ;  /* 0x0000000000007941 */ /* 0x000fea0003800000 */
.L_x_1441:
        /* <DEDUP_REMOVED lines=15> */
.L_x_1444:
[----:B------:R-:W-:Y:S05]  /*ab50*/  BSYNC B0 ;  /* 0x0000000000007941 */ /* 0x000fea0003800000 */
.L_x_1443:
        /* <DEDUP_REMOVED lines=10> */
[----:B------:R-:W-:Y:S01]  /*ac00*/  @!P0 IADD3 R7, P1, R2, R4, RZ ;  /* 0x0000000402078210 */ /* 0x000fe20007f3e0ff */
[----:B------:R-:W-:-:S03]  /*ac10*/  @!P6 IMAD R13, R13, R0, RZ ;  /* 0x000000000d0de224 */ /* 0x000fc600078e02ff */
[----:B------:R-:W-:Y:S01]  /*ac20*/  @!P0 LEA.HI.X.SX32 R2, R2, R15, 0x1, P1 ;  /* 0x0000000f02028211 */ /* 0x000fe200008f0eff */
[----:B------:R-:W-:Y:S01]  /*ac30*/  @!P4 IMAD R11, R11, R0, RZ ;  /* 0x000000000b0bc224 */ /* 0x000fe200078e02ff */
[----:B------:R-:W-:-:S13]  /*ac40*/  ISETP.NE.OR P1, PT, R85, RZ, P2 ;  /* 0x000000ff5500720c */ /* 0x000fda0001725670 */
[----:B------:R-:W-:-:S05]  /*ac50*/  @!P1 IMAD R8, R14, R0, RZ ;  /* 0x000000000e089224 */ /* 0x000fca00078e02ff */
[----:B------:R-:W-:-:S04]  /*ac60*/  @!P1 IADD3 R14, P2, R8, R4, RZ ;  /* 0x00000004080e9210 */ /* 0x000fc80007f5e0ff */
[----:B------:R-:W-:Y:S02]  /*ac70*/  @!P1 LEA.HI.X.SX32 R8, R8, R15, 0x1, P2 ;  /* 0x0000000f08089211 */ /* 0x000fe400010f0eff */
[----:B------:R-:W-:-:S04]  /*ac80*/  @!P0 LEA R16, P2, R7, c[0x0][0x200], 0x2 ;  /* 0x0000800007108a11 */ /* 0x000fc800078410ff */
[----:B------:R-:W-:Y:S01]  /*ac90*/  @!P0 LEA.HI.X R17, R7, c[0x0][0x204], R2, 0x2, P2 ;  /* 0x0000810007118a11 */ /* 0x000fe200010f1402 */
[----:B------:R-:W-:Y:S01]  /*aca0*/  @!P0 IMAD.MOV.U32 R2, RZ, RZ, 0x7f800000 ;  /* 0x7f800000ff028424 */ /* 0x000fe200078e00ff */
[----:B------:R-:W-:Y:S01]  /*acb0*/  @!P1 LEA R18, P2, R14, c[0x0][0x200], 0x2 ;  /* 0x000080000e129a11 */ /* 0x000fe200078410ff */
[----:B------:R-:W-:-:S03]  /*acc0*/  @!P3 IMAD R7, R10, R0, RZ ;  /* 0x000000000a07b224 */ /* 0x000fc600078e02ff */
[----:B------:R3:W-:Y:S01]  /*acd0*/  @!P0 STG.E [R16.64], R2 ;  /* 0x0000000210008986 */ /* 0x0007e2000c101906 */
[----:B------:R-:W-:Y:S02]  /*ace0*/  @!P1 LEA.HI.X R19, R14, c[0x0][0x204], R8, 0x2, P2 ;  /* 0x000081000e139a11 */ /* 0x000fe400010f1408 */
[----:B------:R-:W-:Y:S01]  /*acf0*/  ISETP.NE.AND P2, PT, R3, RZ, PT ;  /* 0x000000ff0300720c */ /* 0x000fe20003f45270 */
[----:B------:R-:W-:-:S03]  /*ad00*/  @!P5 IMAD R3, R12, R0, RZ ;  /* 0x000000000c03d224 */ /* 0x000fc600078e02ff */
[----:B------:R-:W-:-:S13]  /*ad10*/  ISETP.NE.OR P2, PT, R85, RZ, P2 ;  /* 0x000000ff5500720c */ /* 0x000fda0001745670 */
[----:B------:R-:W-:Y:S02]  /*ad20*/  @!P2 IMAD R9, R9, R0, RZ ;  /* 0x000000000909a224 */ /* 0x000fe400078e02ff */
[----:B---3--:R-:W-:-:S05]  /*ad30*/  @!P1 IMAD.MOV.U32 R2, RZ, RZ, 0x7f800000 ;  /* 0x7f800000ff029424 */ /* 0x008fca00078e00ff */
[----:B------:R3:W-:Y:S01]  /*ad40*/  @!P1 STG.E [R18.64], R2 ;  /* 0x0000000212009986 */ /* 0x0007e2000c101906 */
[----:B------:R-:W-:-:S04]  /*ad50*/  ISETP.NE.AND P1, PT, R5, RZ, PT ;  /* 0x000000ff0500720c */ /* 0x000fc80003f25270 */
[----:B------:R-:W-:Y:S02]  /*ad60*/  ISETP.NE.OR P1, PT, R85, RZ, P1 ;  /* 0x000000ff5500720c */ /* 0x000fe40000f25670 */
[----:B---3--:R-:W-:-:S04]  /*ad70*/  @!P6 IADD3 R2, P0, R13, R4, RZ ;  /* 0x000000040d02e210 */ /* 0x008fc80007f1e0ff */
[----:B------:R-:W-:Y:S02]  /*ad80*/  @!P6 LEA.HI.X.SX32 R13, R13, R15, 0x1, P0 ;  /* 0x0000000f0d0de211 */ /* 0x000fe400000f0eff */
[----:B------:R-:W-:-:S04]  /*ad90*/  @!P6 LEA R12, P0, R2, c[0x0][0x200], 0x2 ;  /* 0x00008000020cea11 */ /* 0x000fc800078010ff */
[----:B------:R-:W-:Y:S02]  /*ada0*/  @!P6 LEA.HI.X R13, R2, c[0x0][0x204], R13, 0x2, P0 ;  /* 0x00008100020dea11 */ /* 0x000fe400000f140d */
[----:B------:R-:W-:-:S04]  /*adb0*/  @!P5 IADD3 R5, P0, R3, R4, RZ ;  /* 0x000000040305d210 */ /* 0x000fc80007f1e0ff */
        /* <DEDUP_REMOVED lines=18> */
[----:B------:R4:W-:Y:S01]  /*aee0*/  @!P5 STG.E [R2.64], R5 ;  /* 0x000000050200d986 */ /* 0x0009e2000c101906 */
[----:B---3--:R-:W-:-:S05]  /*aef0*/  @!P4 IMAD.MOV.U32 R7, RZ, RZ, 0x7f800000 ;  /* 0x7f800000ff07c424 */ /* 0x008fca00078e00ff */
[----:B------:R3:W-:Y:S01]  /*af00*/  @!P4 STG.E [R10.64], R7 ;  /* 0x000000070a00c986 */ /* 0x0007e2000c101906 */
[----:B----4-:R-:W-:Y:S02]  /*af10*/  @!P3 IMAD.MOV.U32 R3, RZ, RZ, 0x7f800000 ;  /* 0x7f800000ff03b424 */ /* 0x010fe400078e00ff */
[----:B------:R-:W-:-:S03]  /*af20*/  @!P2 IMAD.MOV.U32 R2, RZ, RZ, 0x7f800000 ;  /* 0x7f800000ff02a424 */ /* 0x000fc600078e00ff */
[----:B------:R3:W-:Y:S04]  /*af30*/  @!P3 STG.E [R16.64], R3 ;  /* 0x000000031000b986 */ /* 0x0007e8000c101906 */
[----:B------:R3:W-:Y:S01]  /*af40*/  @!P2 STG.E [R8.64], R2 ;  /* 0x000000020800a986 */ /* 0x0007e2000c101906 */
[----:B------:R-:W-:Y:S05]  /*af50*/  @P1 EXIT ;  /* 0x000000000000194d */ /* 0x000fea0003800000 */
[----:B------:R-:W-:-:S05]  /*af60*/  IMAD R0, R6, R0, RZ ;  /* 0x0000000006007224 */ /* 0x000fca00078e02ff */
[----:B------:R-:W-:-:S04]  /*af70*/  IADD3 R4, P0, R0, R4, RZ ;  /* 0x0000000400047210 */ /* 0x000fc80007f1e0ff */
[----:B------:R-:W-:Y:S02]  /*af80*/  LEA.HI.X.SX32 R0, R0, R15, 0x1, P0 ;  /* 0x0000000f00007211 */ /* 0x000fe400000f0eff */
[----:B---3--:R-:W-:-:S04]  /*af90*/  LEA R2, P0, R4, c[0x0][0x200], 0x2 ;  /* 0x0000800004027a11 */ /* 0x008fc800078010ff */
[----:B------:R-:W-:Y:S01]  /*afa0*/  LEA.HI.X R3, R4, c[0x0][0x204], R0, 0x2, P0 ;  /* 0x0000810004037a11 */ /* 0x000fe200000f1400 */
[----:B------:R-:W-:-:S05]  /*afb0*/  IMAD.MOV.U32 R0, RZ, RZ, 0x7f800000 ;  /* 0x7f800000ff007424 */ /* 0x000fca00078e00ff */
[----:B------:R-:W-:Y:S01]  /*afc0*/  STG.E [R2.64], R0 ;  /* 0x0000000002007986 */ /* 0x000fe2000c101906 */
[----:B------:R-:W-:Y:S05]  /*afd0*/  EXIT ;  /* 0x000000000000794d */ /* 0x000fea0003800000 */
.L_x_1445:
        /* <DEDUP_REMOVED lines=10> */
.L_x_2134:


//--------------------- .text._ZN5flash16flash_fwd_kernelI23Flash_fwd_kernel_traitsILi64ELi128ELi64ELi4ELb0ELb0EN7cutlass6half_tE19Flash_kernel_traitsILi64ELi128ELi64ELi4ES3_EELb1ELb0ELb0ELb1ELb0ELb0ELb0ELb1EEEvNS_16Flash_fwd_paramsE --------------------------
	.section	.text._ZN5flash16flash_fwd_kernelI23Flash_fwd_kernel_traitsILi64ELi128ELi64ELi4ELb0ELb0EN7cutlass6half_tE19Flash_kernel_traitsILi64ELi128ELi64ELi4ES3_EELb1ELb0ELb0ELb1ELb0ELb0ELb0ELb1EEEvNS_16Flash_fwd_paramsE,"ax",@progbits
	.sectioninfo	@"SHI_REGISTERS=255"
	.align	128
        .global         _ZN5flash16flash_fwd_kernelI23Flash_fwd_kernel_traitsILi64ELi128ELi64ELi4ELb0ELb0EN7cutlass6half_tE19Flash_kernel_traitsILi64ELi128ELi64ELi4ES3_EELb1ELb0ELb0ELb1ELb0ELb0ELb0ELb1EEEvNS_16Flash_fwd_paramsE
        .type           _ZN5flash16flash_fwd_kernelI23Flash_fwd_kernel_traitsILi64ELi128ELi64ELi4ELb0ELb0EN7cutlass6half_tE19Flash_kernel_traitsILi64ELi128ELi64ELi4ES3_EELb1ELb0ELb0ELb1ELb0ELb0ELb0ELb1EEEvNS_16Flash_fwd_paramsE,@function
        .size           _ZN5flash16flash_fwd_kernelI23Flash_fwd_kernel_traitsILi64ELi128ELi64ELi4ELb0ELb0EN7cutlass6half_tE19Flash_kernel_traitsILi64ELi128ELi64ELi4ES3_EELb1ELb0ELb0ELb1ELb0ELb0ELb0ELb1EEEvNS_16Flash_fwd_paramsE,(.L_x_2135 - _ZN5flash16flash_fwd_kernelI23Flash_fwd_kernel_traitsILi64ELi128ELi64ELi4ELb0ELb0EN7cutlass6half_tE19Flash_kernel_traitsILi64ELi128ELi64ELi4ES3_EELb1ELb0ELb0ELb1ELb0ELb0ELb0ELb1EEEvNS_16Flash_fwd_paramsE)
        .other          _ZN5flash16flash_fwd_kernelI23Flash_fwd_kernel_traitsILi64ELi128ELi64ELi4ELb0ELb0EN7cutlass6half_tE19Flash_kernel_traitsILi64ELi128ELi64ELi4ES3_EELb1ELb0ELb0ELb1ELb0ELb0ELb0ELb1EEEvNS_16Flash_fwd_paramsE,@"STO_CUDA_ENTRY STV_DEFAULT"
_ZN5flash16flash_fwd_kernelI23Flash_fwd_kernel_traitsILi64ELi128ELi64ELi4ELb0ELb0EN7cutlass6half_tE19Flash_kernel_traitsILi64ELi128ELi64ELi4ES3_EELb1ELb0ELb0ELb1ELb0ELb0ELb0ELb1EEEvNS_16Flash_fwd_paramsE:
.text._ZN5flash16flash_fwd_kernelI23Flash_fwd_kernel_traitsILi64ELi128ELi64ELi4ELb0ELb0EN7cutlass6half_tE19Flash_kernel_traitsILi64ELi128ELi64ELi4ES3_EELb1ELb0ELb0ELb1ELb0ELb0ELb0ELb1EEEvNS_16Flash_fwd_paramsE:
        /* <DEDUP_REMOVED lines=8> */
[----:B------:R-:W-:Y:S02]  /*0080*/  IMAD.MOV.U32 R7, RZ, RZ, c[0x0][0x2f8] ;  /* 0x0000be00ff077624 */ /* 0x000fe400078e00ff */
[----:B------:R-:W-:Y:S01]  /*0090*/  IMAD.MOV.U32 R8, RZ, RZ, c[0x0][0x2fc] ;  /* 0x0000bf00ff087624 */ /* 0x000fe200078e00ff */
[----:B------:R-:W1:Y:S01]  /*00a0*/  S2UR UR10, SR_CTAID.X ;  /* 0x00000000000a79c3 */ /* 0x000e620000002500 */
[----:B------:R-:W2:Y:S01]  /*00b0*/  S2R R150, SR_TID.X ;  /* 0x0000000000967919 */ /* 0x000ea20000002100 */
[----:B------:R-:W-:-:S03]  /*00c0*/  ULDC.64 UR4, c[0x0][0x240] ;  /* 0x0000900000047ab9 */ /* 0x000fc60000000a00 */
[----:B------:R3:W4:Y:S02]  /*00d0*/  @P2 LDG.E.64 R4, [R2.64] ;  /* 0x0000001002042981 */ /* 0x000724000c1e1b00 */
[----:B---3--:R-:W-:Y:S01]  /*00e0*/  @P2 MOV R2, R7 ;  /* 0x0000000700022202 */ /* 0x008fe20000000f00 */
[----:B------:R-:W-:-:S06]  /*00f0*/  @P2 IMAD.MOV.U32 R3, RZ, RZ, R8 ;  /* 0x000000ffff032224 */ /* 0x000fcc00078e0008 */
[----:B------:R-:W3:Y:S01]  /*0100*/  @P2 LDG.E.64 R2, [R2.64] ;  /* 0x0000001002022981 */ /* 0x000ee2000c1e1b00 */
[----:B------:R-:W5:Y:S01]  /*0110*/  S2UR UR15, SR_CTAID.Y ;  /* 0x00000000000f79c3 */ /* 0x000f620000002600 */
[----:B------:R-:W-:Y:S02]  /*0120*/  UISETP.NE.U32.AND UP2, UPT, URZ, UR4, UPT ;  /* 0x000000043f00728c */ /* 0x000fe4000bf45070 */
[----:B------:R-:W-:Y:S02]  /*0130*/  UMOV UR21, 0x4 ;  /* 0x0000000400157882 */ /* 0x000fe40000000000 */
[----:B------:R-:W-:Y:S02]  /*0140*/  UISETP.NE.AND.EX UP2, UPT, URZ, UR5, UPT, UP2 ;  /* 0x000000053f00728c */ /* 0x000fe4000bf45320 */
[----:B------:R-:W-:Y:S01]  /*0150*/  ULDC.64 UR12, c[0x0][0x240] ;  /* 0x00009000000c7ab9 */ /* 0x000fe20000000a00 */
[----:B------:R-:W1:Y:S01]  /*0160*/  S2UR UR14, SR_CTAID.Z ;  /* 0x00000000000e79c3 */ /* 0x000e620000002700 */
[----:B------:R-:W-:-:S02]  /*0170*/  ULDC.64 UR4, c[0x0][0x250] ;  /* 0x0000940000047ab9 */ /* 0x000fc40000000a00 */
[----:B------:R-:W-:Y:S01]  /*0180*/  PLOP3.LUT P0, PT, PT, PT, UP2, 0x80, 0x0 ;  /* 0x000000000000781c */ /* 0x000fe20003f0f028 */
[----:B------:R-:W-:Y:S02]  /*0190*/  UISETP.NE.U32.AND UP0, UPT, URZ, UR4, UPT ;  /* 0x000000043f00728c */ /* 0x000fe4000bf05070 */
[----:B------:R-:W-:Y:S02]  /*01a0*/  ULDC.U8 UR8, c[0x0][0x312] ;  /* 0x0000c48000087ab9 */ /* 0x000fe40000000000 */
[----:B------:R-:W-:Y:S02]  /*01b0*/  UISETP.NE.AND.EX UP0, UPT, URZ, UR5, UPT, UP0 ;  /* 0x000000053f00728c */ /* 0x000fe4000bf05300 */
[----:B------:R-:W-:Y:S02]  /*01c0*/  UISETP.NE.AND UP3, UPT, UR8, URZ, UPT ;  /* 0x0000003f0800728c */ /* 0x000fe4000bf65270 */
[----:B------:R-:W-:Y:S02]  /*01d0*/  ULDC.64 UR4, c[0x0][0x250] ;  /* 0x0000940000047ab9 */ /* 0x000fe40000000a00 */
[----:B-----5:R-:W-:-:S02]  /*01e0*/  UIMAD.WIDE UR12, UR15, UR21, UR12 ;  /* 0x000000150f0c72a5 */ /* 0x020fc4000f8e020c */
[----:B-1----:R-:W-:-:S06]  /*01f0*/  ULOP3.LUT UR6, UR14, UR10, UR15, 0xfe, !UPT ;  /* 0x0000000a0e067292 */ /* 0x002fcc000f8efe0f */
[----:B--2---:R-:W-:Y:S01]  /*0200*/  LOP3.LUT P3, RZ, R150, UR6, RZ, 0xfc, !PT ;  /* 0x0000000696ff7c12 */ /* 0x004fe2000f86fcff */
[----:B------:R-:W-:Y:S02]  /*0210*/  ULDC.64 UR6, c[0x0][0x248] ;  /* 0x0000920000067ab9 */ /* 0x000fe40000000a00 */
[----:B------:R-:W-:Y:S02]  /*0220*/  UISETP.EQ.U32.AND UP1, UPT, URZ, UR6, UPT ;  /* 0x000000063f00728c */ /* 0x000fe4000bf22070 */
[----:B------:R-:W-:Y:S02]  /*0230*/  @UP0 UIMAD.WIDE UR4, UR15, UR21, UR4 ;  /* 0x000000150f0402a5 */ /* 0x000fe4000f8e0204 */
[----:B------:R-:W-:-:S03]  /*0240*/  UISETP.EQ.OR.EX UP1, UPT, URZ, UR7, !UP3, UP1 ;  /* 0x000000073f00728c */ /* 0x000fc6000df22710 */
[----:B------:R-:W-:-:S03]  /*0250*/  ULDC.64 UR6, c[0x0][0x248] ;  /* 0x0000920000067ab9 */ /* 0x000fc60000000a00 */
[----:B------:R-:W-:Y:S02]  /*0260*/  @!P3 IMAD.MOV.U32 R10, RZ, RZ, c[0x0][0x308] ;  /* 0x0000c200ff0ab624 */ /* 0x000fe400078e00ff */
[----:B------:R-:W-:Y:S01]  /*0270*/  @!P3 IMAD.MOV.U32 R11, RZ, RZ, c[0x0][0x30c] ;  /* 0x0000c300ff0bb624 */ /* 0x000fe200078e00ff */
[----:B------:R-:W-:Y:S01]  /*0280*/  UIMAD.WIDE UR6, UR15, UR21, UR6 ;  /* 0x000000150f0672a5 */ /* 0x000fe2000f8e0206 */
[----:B----4-:R-:W1:Y:S08]  /*0290*/  @P2 R2UR UR18, R4 ;  /* 0x00000000041223c2 */ /* 0x010e7000000e0000 */
[----:B------:R-:W2:Y:S01]  /*02a0*/  @P2 R2UR UR19, R5 ;  /* 0x00000000051323c2 */ /* 0x000ea200000e0000 */
[----:B-1----:R-:W-:-:S02]  /*02b0*/  MOV R4, UR18 ;  /* 0x0000001200047c02 */ /* 0x002fc40008000f00 */
[----:B---3--:R-:W-:Y:S01]  /*02c0*/  @P2 IADD3 R7, P1, R2, c[0x0][0x300], RZ ;  /* 0x0000c00002072a10 */ /* 0x008fe20007f3e0ff */
[----:B--2---:R-:W-:Y:S02]  /*02d0*/  IMAD.U32 R5, RZ, RZ, UR19 ;  /* 0x00000013ff057e24 */ /* 0x004fe4000f8e00ff */
[----:B------:R-:W-:Y:S02]  /*02e0*/  IMAD.U32 R2, RZ, RZ, UR12 ;  /* 0x0000000cff027e24 */ /* 0x000fe4000f8e00ff */
[----:B------:R-:W-:Y:S01]  /*02f0*/  @P2 IMAD.X R8, RZ, RZ, R3, P1 ;  /* 0x000000ffff082224 */ /* 0x000fe200008e0603 */
[----:B------:R1:W-:Y:S01]  /*0300*/  @!P3 STG.E.64 [R10.64], R4 ;  /* 0x000000040a00b986 */ /* 0x0003e2000c101b10 */
[----:B------:R-:W-:Y:S02]  /*0310*/  MOV R3, UR13 ;  /* 0x0000000d00037c02 */ /* 0x000fe40008000f00 */
[----:B------:R-:W-:Y:S02]  /*0320*/  PLOP3.LUT P1, PT, PT, PT, UP0, 0x80, 0x0 ;  /* 0x000000000000781c */ /* 0x000fe40003f2f008 */
[----:B------:R-:W-:Y:S01]  /*0330*/  PLOP3.LUT P2, PT, PT, PT, UP1, 0x80, 0x0 ;  /* 0x000000000000781c */ /* 0x000fe20003f4f018 */
[----:B-1----:R-:W-:-:S02]  /*0340*/  @!P3 IMAD.MOV.U32 R4, RZ, RZ, R7 ;  /* 0x000000ffff04b224 */ /* 0x002fc400078e0007 */
[----:B------:R-:W-:-:S05]  /*0350*/  @!P3 IMAD.MOV.U32 R5, RZ, RZ, R8 ;  /* 0x000000ffff05b224 */ /* 0x000fca00078e0008 */
[----:B------:R1:W-:Y:S04]  /*0360*/  @!P3 STG.E.64 [R10.64+0x8], R4 ;  /* 0x000008040a00b986 */ /* 0x0003e8000c101b10 */
[----:B------:R2:W3:Y:S04]  /*0370*/  @P0 LDG.E R9, [R2.64] ;  /* 0x0000001002090981 */ /* 0x0004e8000c1e1900 */
[----:B------:R2:W4:Y:S01]  /*0380*/  @P0 LDG.E R6, [R2.64+0x4] ;  /* 0x0000041002060981 */ /* 0x000522000c1e1900 */
[----:B-1----:R-:W-:Y:S01]  /*0390*/  MOV R4, UR4 ;  /* 0x0000000400047c02 */ /* 0x002fe20008000f00 */
[----:B------:R-:W-:-:S02]  /*03a0*/  IMAD.U32 R5, RZ, RZ, UR5 ;  /* 0x00000005ff057e24 */ /* 0x000fc4000f8e00ff */
[----:B--2---:R-:W-:Y:S01]  /*03b0*/  IMAD.U32 R2, RZ, RZ, UR6 ;  /* 0x00000006ff027e24 */ /* 0x004fe2000f8e00ff */
[----:B------:R-:W-:Y:S02]  /*03c0*/  MOV R3, UR7 ;  /* 0x0000000700037c02 */ /* 0x000fe40008000f00 */
[----:B------:R-:W2:Y:S04]  /*03d0*/  @P1 LDG.E R4, [R4.64] ;  /* 0x0000001004041981 */ /* 0x000ea8000c1e1900 */
[----:B------:R-:W5:Y:S01]  /*03e0*/  @!P2 LDG.E R0, [R2.64] ;  /* 0x000000100200a981 */ /* 0x000f62000c1e1900 */
[----:B------:R-:W-:Y:S01]  /*03f0*/  UMOV UR9, 0xffffffff ;  /* 0xffffffff00097882 */ /* 0x000fe20000000000 */
[----:B------:R-:W1:Y:S01]  /*0400*/  LDC.U8 R217, c[0x0][0x2d8] ;  /* 0x0000b600ffd97b82 */ /* 0x000e620000000000 */
[----:B------:R-:W-:-:S02]  /*0410*/  UMOV UR24, URZ ;  /* 0x0000003f00187c82 */ /* 0x000fc40008000000 */
[----:B------:R-:W-:-:S05]  /*0420*/  UMOV UR25, 0xffffffff ;  /* 0xffffffff00197882 */ /* 0x000fca0000000000 */
[----:B---3--:R-:W3:Y:S08]  /*0430*/  @P0 R2UR UR9, R9 ;  /* 0x00000000090903c2 */ /* 0x008ef000000e0000 */
[----:B----4-:R-:W3:Y:S01]  /*0440*/  @P0 R2UR UR13, R6 ;  /* 0x00000000060d03c2 */ /* 0x010ee200000e0000 */
[----:B------:R-:W-:-:S04]  /*0450*/  ISETP.NE.U32.AND P0, PT, RZ, c[0x0][0x248], PT ;  /* 0x00009200ff007a0c */ /* 0x000fc80003f05070 */
[----:B------:R-:W-:-:S03]  /*0460*/  ISETP.NE.AND.EX P0, PT, RZ, c[0x0][0x24c], PT, P0 ;  /* 0x00009300ff007a0c */ /* 0x000fc60003f05300 */
[----:B--2---:R2:W4:Y:S01]  /*0470*/  @P1 R2UR UR24, R4 ;  /* 0x00000000041813c2 */ /* 0x00452200000e0000 */
[----:B---3--:R-:W-:-:S07]  /*0480*/  @UP2 UIADD3 UR13, UR13, -UR9, URZ ;  /* 0x800000090d0d2290 */ /* 0x008fce000fffe03f */
[----:B-----5:R3:W1:Y:S01]  /*0490*/  @!P2 R2UR UR25, R0 ;  /* 0x000000000019a3c2 */ /* 0x02066200000e0000 */
[----:B------:R-:W-:Y:S01]  /*04a0*/  @!UP2 ULDC UR13, c[0x0][0x214] ;  /* 0x00008500000daab9 */ /* 0x000fe20000000800 */
[----:B--2---:R-:W-:-:S04]  /*04b0*/  SHF.R.S32.HI R4, RZ, 0x1f, R150 ;  /* 0x0000001fff047819 */ /* 0x004fc80000011496 */
[----:B------:R-:W-:-:S04]  /*04c0*/  LEA.HI R5, R4, R150, RZ, 0x5 ;  /* 0x0000009604057211 */ /* 0x000fc800078f28ff */
[----:B---3--:R-:W-:-:S05]  /*04d0*/  LOP3.LUT R0, R5, 0xffffffe0, RZ, 0xc0, !PT ;  /* 0xffffffe005007812 */ /* 0x008fca00078ec0ff */
[----:B------:R-:W-:Y:S01]  /*04e0*/  IMAD.IADD R144, R150, 0x1, -R0 ;  /* 0x0000000196907824 */ /* 0x000fe200078e0a00 */
[----:B-1--4-:R-:W-:Y:S05]  /*04f0*/  @!P0 BRA `(.L_x_1446) ;  /* 0x0000007000008947 */ /* 0x012fea0003800000 */
[----:B------:R-:W-:-:S13]  /*0500*/  PLOP3.LUT P0, PT, PT, PT, UP3, 0x80, 0x0 ;  /* 0x000000000000781c */ /* 0x000fda0003f0f038 */
[----:B------:R-:W2:Y:S04]  /*0510*/  @P0 LDG.E R0, [R2.64+0x4] ;  /* 0x0000041002000981 */ /* 0x000ea8000c1e1900 */
[----:B------:R-:W3:Y:S01]  /*0520*/  @!P0 LDG.E R2, [R2.64] ;  /* 0x0000001002028981 */ /* 0x000ee2000c1e1900 */
[----:B--2---:R-:W1:Y:S02]  /*0530*/  @P0 R2UR UR6, R0 ;  /* 0x00000000000603c2 */ /* 0x004e6400000e0000 */
[----:B-1----:R-:W-:-:S11]  /*0540*/  @UP3 UIADD3 UR6, UR6, -UR25, URZ ;  /* 0x8000001906063290 */ /* 0x002fd6000fffe03f */
[----:B---3--:R1:W2:Y:S02]  /*0550*/  @!P0 R2UR UR6, R2 ;  /* 0x00000000020683c2 */ /* 0x0082a400000e0000 */
[----:B-12---:R-:W-:Y:S05]  /*0560*/  BRA `(.L_x_1447) ;  /* 0x0000001000007947 */ /* 0x006fea0003800000 */
.L_x_1446:
[----:B------:R-:W-:Y:S02]  /*0570*/  ULDC UR6, c[0x0][0x218] ;  /* 0x0000860000067ab9 */ /* 0x000fe40000000800 */
.L_x_1447:
        /* <DEDUP_REMOVED lines=27> */
[----:B------:R-:W-:Y:S01]  /*0730*/  UISETP.NE.AND UP1, UPT, UR9, -0x1, UPT ;  /* 0xffffffff0900788c */ /* 0x000fe2000bf25270 */
[----:B------:R-:W-:Y:S01]  /*0740*/  SHF.R.S32.HI R0, RZ, 0x1f, R144 ;  /* 0x0000001fff007819 */ /* 0x000fe20000011490 */
        /* <DEDUP_REMOVED lines=13> */
[----:B------:R-:W-:Y:S02]  /*0820*/  ULDC UR6, c[0x0][0x1c0] ;  /* 0x0000700000067ab9 */ /* 0x000fe40000000800 */
[----:B------:R-:W-:Y:S02]  /*0830*/  UIMAD UR6, UR15, UR6, UR14 ;  /* 0x000000060f0672a4 */ /* 0x000fe4000f8e020e */
[----:B------:R-:W-:-:S02]  /*0840*/  @UP0 UIMAD UR7, UR20, UR5, UR29 ;  /* 0x00000005140702a4 */ /* 0x000fc4000f8e021d */
[----:B------:R-:W-:Y:S02]  /*0850*/  USHF.R.S32.HI UR23, URZ, 0x1f, UR14 ;  /* 0x0000001f3f177899 */ /* 0x000fe4000801140e */
[----:B------:R-:W-:Y:S02]  /*0860*/  ULDC UR5, c[0x0][0x224] ;  /* 0x0000890000057ab9 */ /* 0x000fe40000000800 */
[----:B------:R-:W-:Y:S02]  /*0870*/  UIMAD UR5, UR6, UR5, UR11 ;  /* 0x00000005060572a4 */ /* 0x000fe4000f8e020b */
[----:B------:R-:W-:Y:S02]  /*0880*/  USHF.L.U32 UR6, UR6, 0x5, URZ ;  /* 0x0000000506067899 */ /* 0x000fe4000800063f */
[----:B------:R-:W-:Y:S02]  /*0890*/  ULDC UR20, c[0x0][0x228] ;  /* 0x00008a0000147ab9 */ /* 0x000fe40000000800 */
[----:B------:R-:W-:-:S02]  /*08a0*/  UIMAD UR20, UR5, UR20, URZ ;  /* 0x00000014051472a4 */ /* 0x000fc4000f8e023f */
[----:B------:R-:W-:Y:S01]  /*08b0*/  IADD3 R175, P2, P1, R7, UR6, R144 ;  /* 0x0000000607af7c10 */ /* 0x000fe2000f95e090 */
[----:B------:R-:W-:Y:S02]  /*08c0*/  USHF.R.S32.HI UR5, URZ, 0x1f, UR6 ;  /* 0x0000001f3f057899 */ /* 0x000fe40008011406 */
[----:B------:R-:W-:Y:S02]  /*08d0*/  @!UP1 UIADD3 UR22, UR31, UR4, URZ ;  /* 0x000000041f169290 */ /* 0x000fe4000fffe03f */
[----:B------:R1:W-:Y:S01]  /*08e0*/  STL [R1+0x134], R175 ;  /* 0x000134af01007387 */ /* 0x0003e20000100800 */
[----:B------:R-:W-:Y:S01]  /*08f0*/  @UP1 UMOV UR6, UR26 ;  /* 0x0000001a00061c82 */ /* 0x000fe20008000000 */
[----:B------:R-:W-:Y:S01]  /*0900*/  IADD3.X R229, R8, UR5, R0, P2, P1 ;  /* 0x0000000508e57c10 */ /* 0x000fe200097e2400 */
[----:B------:R-:W-:Y:S02]  /*0910*/  @!UP1 UMOV UR6, UR30 ;  /* 0x0000001e00069c82 */ /* 0x000fe40008000000 */
[----:B------:R-:W-:Y:S01]  /*0920*/  @UP0 UMOV UR26, UR28 ;  /* 0x0000001c001a0c82 */ /* 0x000fe20008000000 */
[----:B------:R-:W-:Y:S05]  /*0930*/  @P0 BRA `(.L_x_1449) ;  /* 0x000000d000000947 */ /* 0x000fea0003800000 */
[----:B------:R-:W-:Y:S02]  /*0940*/  USHF.R.S32.HI UR26, URZ, 0x1f, UR24 ;  /* 0x0000001f3f1a7899 */ /* 0x000fe40008011418 */
[----:B------:R-:W-:-:S02]  /*0950*/  ULDC.64 UR4, c[0x0][0x198] ;  /* 0x0000660000047ab9 */ /* 0x000fc40000000a00 */
[----:B------:R-:W-:Y:S02]  /*0960*/  UIMAD UR26, UR26, UR4, URZ ;  /* 0x000000041a1a72a4 */ /* 0x000fe4000f8e023f */
[----:B------:R-:W-:Y:S02]  /*0970*/  UIMAD.WIDE.U32 UR28, UR24, UR4, URZ ;  /* 0x00000004181c72a5 */ /* 0x000fe4000f8e003f */
[----:B------:R-:W-:Y:S02]  /*0980*/  UIMAD UR26, UR24, UR5, UR26 ;  /* 0x00000005181a72a4 */ /* 0x000fe4000f8e021a */
[----:B------:R-:W-:Y:S02]  /*0990*/  USHF.R.S32.HI UR7, URZ, 0x1f, UR15 ;  /* 0x0000001f3f077899 */ /* 0x000fe4000801140f */
[----:B------:R-:W-:Y:S02]  /*09a0*/  ULDC.64 UR4, c[0x0][0x180] ;  /* 0x0000600000047ab9 */ /* 0x000fe40000000a00 */
[----:B------:R-:W-:-:S02]  /*09b0*/  UIADD3 UR27, UR29, UR26, URZ ;  /* 0x0000001a1d1b7290 */ /* 0x000fc4000fffe03f */
[----:B------:R-:W-:Y:S02]  /*09c0*/  UIMAD UR7, UR7, UR4, URZ ;  /* 0x00000004070772a4 */ /* 0x000fe4000f8e023f */
[----:B------:R-:W-:Y:S02]  /*09d0*/  UMOV UR26, UR28 ;  /* 0x0000001c001a7c82 */ /* 0x000fe40008000000 */
[----:B------:R-:W-:Y:S02]  /*09e0*/  UIMAD UR7, UR15, UR5, UR7 ;  /* 0x000000050f0772a4 */ /* 0x000fe4000f8e0207 */
[----:B------:R-:W-:-:S04]  /*09f0*/  UIMAD.WIDE.U32 UR26, UR15, UR4, UR26 ;  /* 0x000000040f1a72a5 */ /* 0x000fc8000f8e001a */
[----:B------:R-:W-:Y:S02]  /*0a00*/  UIADD3 UR7, UR27, UR7, URZ ;  /* 0x000000071b077290 */ /* 0x000fe4000fffe03f */
.L_x_1449:
[----:B------:R-:W-:Y:S01]  /*0a10*/  IABS R6, c[0x0][0x1c8] ;  /* 0x0000720000067a13 */ /* 0x000fe20000000000 */
[----:B------:R-:W2:Y:S01]  /*0a20*/  S2R R7, SR_CTAID.Z ;  /* 0x0000000000077919 */ /* 0x000ea20000002700 */
[----:B------:R-:W-:Y:S02]  /*0a30*/  ULDC UR4, c[0x0][0x1c8] ;  /* 0x0000720000047ab9 */ /* 0x000fe40000000800 */
[----:B------:R-:W3:Y:S01]  /*0a40*/  I2F.RP R2, R6 ;  /* 0x0000000600027306 */ /* 0x000ee20000209400 */
[----:B------:R-:W-:Y:S02]  /*0a50*/  ULOP3.LUT UR4, UR14, UR4, URZ, 0x3c, !UPT ;  /* 0x000000040e047292 */ /* 0x000fe4000f8e3c3f */
[----:B------:R-:W-:-:S04]  /*0a60*/  @UP0 UIADD3 UR25, UR24, UR25, URZ ;  /* 0x0000001918190290 */ /* 0x000fc8000fffe03f */
[----:B------:R-:W-:Y:S01]  /*0a70*/  ISETP.LE.AND P1, PT, RZ, UR4, PT ;  /* 0x00000004ff007c0c */ /* 0x000fe2000bf23270 */
[----:B------:R-:W-:Y:S02]  /*0a80*/  ULDC.64 UR4, c[0x0][0x1a0] ;  /* 0x0000680000047ab9 */ /* 0x000fe40000000a00 */
[----:B------:R-:W-:-:S04]  /*0a90*/  @UP0 UIMAD.WIDE.U32 UR30, UR25, UR4, URZ ;  /* 0x00000004191e02a5 */ /* 0x000fc8000f8e003f */
[----:B------:R-:W-:Y:S01]  /*0aa0*/  @UP0 UIMAD UR28, UR25, UR5, UR31 ;  /* 0x00000005191c02a4 */ /* 0x000fe2000f8e021f */
[----:B---3--:R-:W3:Y:S01]  /*0ab0*/  MUFU.RCP R2, R2 ;  /* 0x0000000200027308 */ /* 0x008ee20000001000 */
[----:B--2---:R-:W-:Y:S02]  /*0ac0*/  IABS R7, R7 ;  /* 0x0000000700077213 */ /* 0x004fe40000000000 */
[----:B---3--:R-:W-:-:S05]  /*0ad0*/  IADD3 R2, R2, 0xffffffe, RZ ;  /* 0x0ffffffe02027810 */ /* 0x008fca0007ffe0ff */
[----:B------:R-:W2:Y:S02]  /*0ae0*/  F2I.FTZ.U32.TRUNC.NTZ R3, R2 ;  /* 0x0000000200037305 */ /* 0x000ea4000021f000 */
[----:B--2---:R-:W-:Y:S02]  /*0af0*/  IMAD.MOV R0, RZ, RZ, -R3 ;  /* 0x000000ffff007224 */ /* 0x004fe400078e0a03 */
        /* <DEDUP_REMOVED lines=29> */
.L_x_1450:
[CC--:B------:R-:W-:Y:S01]  /*0cd0*/  LEA.HI R2, R4.reuse, R150.reuse, RZ, 0x3 ;  /* 0x0000009604027211 */ /* 0x0c0fe200078f18ff */
[----:B------:R-:W2:Y:S01]  /*0ce0*/  S2R R10, SR_CTAID.Z ;  /* 0x00000000000a7919 */ /* 0x000ea20000002700 */
[-C--:B------:R-:W-:Y:S01]  /*0cf0*/  LEA.HI R3, R4, R150.reuse, RZ, 0x6 ;  /* 0x0000009604037211 */ /* 0x080fe200078f30ff */
[----:B------:R-:W-:Y:S01]  /*0d00*/  UIADD3 UR24, -UR11, UR13, URZ ;  /* 0x0000000d0b187290 */ /* 0x000fe2000fffe13f */
[----:B------:R-:W-:Y:S01]  /*0d10*/  SHF.R.S32.HI R12, RZ, 0x3, R2 ;  /* 0x00000003ff0c7819 */ /* 0x000fe20000011402 */
[----:B------:R-:W-:Y:S01]  /*0d20*/  ULDC.64 UR4, c[0x0][0x1a8] ;  /* 0x00006a0000047ab9 */ /* 0x000fe20000000a00 */
[----:B------:R-:W-:Y:S01]  /*0d30*/  LOP3.LUT R2, R2, 0xfffffff8, RZ, 0xc0, !PT ;  /* 0xfffffff802027812 */ /* 0x000fe200078ec0ff */
[----:B------:R-:W-:Y:S01]  /*0d40*/  UIMAD UR4, UR23, UR4, URZ ;  /* 0x00000004170472a4 */ /* 0x000fe2000f8e023f */
[----:B------:R-:W-:Y:S01]  /*0d50*/  LEA.HI R21, R4, R150, RZ, 0x4 ;  /* 0x0000009604157211 */ /* 0x000fe200078f20ff */
[----:B------:R-:W-:Y:S01]  /*0d60*/  IMAD.SHL.U32 R0, R12, 0x40, RZ ;  /* 0x000000400c007824 */ /* 0x000fe200078e00ff */
[----:B------:R-:W-:Y:S01]  /*0d70*/  SHF.R.S32.HI R147, RZ, 0x5, R5 ;  /* 0x00000005ff937819 */ /* 0x000fe20000011405 */
[----:B------:R-:W-:Y:S01]  /*0d80*/  IMAD.IADD R36, R150, 0x1, -R2 ;  /* 0x0000000196247824 */ /* 0x000fe200078e0a02 */
[----:B------:R-:W-:Y:S01]  /*0d90*/  SHF.R.S32.HI R4, RZ, 0x1f, R144 ;  /* 0x0000001fff047819 */ /* 0x000fe20000011490 */
[----:B------:R-:W-:Y:S01]  /*0da0*/  UIMAD UR5, UR14, UR5, UR4 ;  /* 0x000000050e0572a4 */ /* 0x000fe2000f8e0204 */
[----:B------:R-:W-:Y:S01]  /*0db0*/  LOP3.LUT R0, R0, 0x1c0, RZ, 0xc0, !PT ;  /* 0x000001c000007812 */ /* 0x000fe200078ec0ff */
[----:B------:R-:W-:Y:S01]  /*0dc0*/  IMAD.SHL.U32 R166, R36, 0x8, RZ ;  /* 0x0000000824a67824 */ /* 0x000fe200078e00ff */
[----:B------:R-:W-:Y:S01]  /*0dd0*/  LEA.HI R149, R4, R144, RZ, 0x2 ;  /* 0x0000009004957211 */ /* 0x000fe200078f10ff */
[----:B------:R-:W-:Y:S01]  /*0de0*/  IMAD.U32 R6, RZ, RZ, UR10 ;  /* 0x0000000aff067e24 */ /* 0x000fe2000f8e00ff */
[----:B------:R-:W-:Y:S01]  /*0df0*/  SHF.R.U32.HI R2, RZ, 0x3, R0 ;  /* 0x00000003ff027819 */ /* 0x000fe20000011600 */
[----:B------:R-:W-:Y:S01]  /*0e00*/  BSSY B0, `(.L_x_1451) ;  /* 0x000002c000007945 */ /* 0x000fe20003800000 */
[----:B------:R-:W-:-:S02]  /*0e10*/  LOP3.LUT R0, R0, 0x38, R166, 0xf8, !PT ;  /* 0x0000003800007812 */ /* 0x000fc400078ef8a6 */
[----:B------:R-:W-:Y:S02]  /*0e20*/  SHF.R.S32.HI R146, RZ, 0x2, R149 ;  /* 0x00000002ff927819 */ /* 0x000fe40000011495 */
[----:B------:R-:W-:Y:S01]  /*0e30*/  LOP3.LUT R0, R0, R2, RZ, 0x3c, !PT ;  /* 0x0000000200007212 */ /* 0x000fe200078e3cff */
[----:B------:R-:W-:Y:S01]  /*0e40*/  IMAD.SHL.U32 R2, R3, 0x8, RZ ;  /* 0x0000000803027824 */ /* 0x000fe200078e00ff */
[----:B------:R-:W-:Y:S02]  /*0e50*/  SHF.R.S32.HI R167, RZ, 0x1f, R166 ;  /* 0x0000001fffa77819 */ /* 0x000fe400000114a6 */
[----:B------:R-:W-:Y:S02]  /*0e60*/  SHF.R.S32.HI R13, RZ, 0x1f, R12 ;  /* 0x0000001fff0d7819 */ /* 0x000fe4000001140c */
[----:B------:R-:W-:Y:S01]  /*0e70*/  LOP3.LUT R192, R0, 0xfffffe00, R2, 0xf8, !PT ;  /* 0xfffffe0000c07812 */ /* 0x000fe200078ef802 */
[----:B------:R3:W-:Y:S01]  /*0e80*/  STL.64 [R1+0xd0], R166 ;  /* 0x0000d0a601007387 */ /* 0x0007e20000100a00 */
[----:B------:R-:W-:Y:S01]  /*0e90*/  LOP3.LUT R0, R21, 0xfffffff0, RZ, 0xc0, !PT ;  /* 0xfffffff015007812 */ /* 0x000fe200078ec0ff */
[----:B------:R-:W-:Y:S01]  /*0ea0*/  IMAD.WIDE R6, R6, 0x80, R12 ;  /* 0x0000008006067825 */ /* 0x000fe200078e020c */
[----:B------:R-:W-:-:S02]  /*0eb0*/  SHF.R.S32.HI R2, RZ, 0x1f, R5 ;  /* 0x0000001fff027819 */ /* 0x000fc40000011405 */
[----:B------:R-:W-:Y:S01]  /*0ec0*/  SHF.R.S32.HI R20, RZ, 0x1f, R14 ;  /* 0x0000001fff147819 */ /* 0x000fe2000001140e */
[----:B------:R-:W-:Y:S01]  /*0ed0*/  IMAD.IADD R15, R150, 0x1, -R0 ;  /* 0x00000001960f7824 */ /* 0x000fe200078e0a00 */
[----:B------:R-:W-:Y:S01]  /*0ee0*/  LEA.HI R0, R2, R147, RZ, 0x2 ;  /* 0x0000009302007211 */ /* 0x000fe200078f10ff */
[----:B------:R-:W-:Y:S01]  /*0ef0*/  IMAD.SHL.U32 R192, R192, 0x2, RZ ;  /* 0x00000002c0c07824 */ /* 0x000fe200078e00ff */
[----:B------:R-:W-:Y:S02]  /*0f00*/  IADD3 R2, P0, R166, UR6, RZ ;  /* 0x00000006a6027c10 */ /* 0x000fe4000ff1e0ff */
[----:B------:R-:W-:Y:S02]  /*0f10*/  LOP3.LUT R0, R0, 0xffffffc, RZ, 0xc0, !PT ;  /* 0x0ffffffc00007812 */ /* 0x000fe400078ec0ff */
[----:B------:R-:W-:-:S03]  /*0f20*/  SHF.R.S32.HI R3, RZ, 0x1f, R15 ;  /* 0x0000001fff037819 */ /* 0x000fc6000001140f */
[----:B------:R-:W-:Y:S01]  /*0f30*/  IMAD.IADD R4, R147, 0x1, -R0 ;  /* 0x0000000193047824 */ /* 0x000fe200078e0a00 */
[----:B------:R-:W-:Y:S02]  /*0f40*/  LEA.HI R19, R3, R15, RZ, 0x3 ;  /* 0x0000000f03137211 */ /* 0x000fe400078f18ff */
[----:B------:R-:W-:Y:S01]  /*0f50*/  IADD3.X R3, R167, UR22, RZ, P0, !PT ;  /* 0x00000016a7037c10 */ /* 0x000fe200087fe4ff */
[----:B------:R-:W-:Y:S01]  /*0f60*/  IMAD R251, R4, 0x10, R146 ;  /* 0x0000001004fb7824 */ /* 0x000fe200078e0292 */
[----:B------:R-:W-:Y:S01]  /*0f70*/  ISETP.GE.AND P0, PT, R12, UR24, PT ;  /* 0x000000180c007c0c */ /* 0x000fe2000bf06270 */
[----:B------:R-:W-:Y:S02]  /*0f80*/  IMAD.SHL.U32 R0, R19, 0x40, RZ ;  /* 0x0000004013007824 */ /* 0x000fe400078e00ff */
[----:B--2---:R-:W-:Y:S01]  /*0f90*/  IMAD.WIDE.U32 R10, R10, c[0x0][0x1a8], R2 ;  /* 0x00006a000a0a7a25 */ /* 0x004fe200078e0002 */
[----:B------:R3:W-:Y:S02]  /*0fa0*/  STL [R1+0x114], R251 ;  /* 0x000114fb01007387 */ /* 0x0007e40000100800 */
[----:B------:R-:W-:-:S02]  /*0fb0*/  LOP3.LUT R148, R0, 0xfffffe00, RZ, 0xc0, !PT ;  /* 0xfffffe0000947812 */ /* 0x000fc400078ec0ff */
        /* <DEDUP_REMOVED lines=16> */
.L_x_1452:
[----:B------:R-:W-:Y:S05]  /*10c0*/  BSYNC B0 ;  /* 0x0000000000007941 */ /* 0x000fea0003800000 */
.L_x_1451:
        /* <DEDUP_REMOVED lines=10> */
[----:B----4-:R-:W-:Y:S02]  /*1170*/  IMAD R4, R2, c[0x0][0x190], RZ ;  /* 0x0000640002047a24 */ /* 0x010fe400078e02ff */
        /* <DEDUP_REMOVED lines=10> */
.L_x_1454:
[----:B------:R-:W-:Y:S05]  /*1220*/  BSYNC B0 ;  /* 0x0000000000007941 */ /* 0x000fea0003800000 */
.L_x_1453:
        /* <DEDUP_REMOVED lines=21> */
.L_x_1456:
[----:B------:R-:W-:Y:S05]  /*1380*/  BSYNC B0 ;  /* 0x0000000000007941 */ /* 0x000fea0003800000 */
.L_x_1455:
        /* <DEDUP_REMOVED lines=21> */
.L_x_1458:
[----:B------:R-:W-:Y:S05]  /*14e0*/  BSYNC B0 ;  /* 0x0000000000007941 */ /* 0x000fea0003800000 */
.L_x_1457:
        /* <DEDUP_REMOVED lines=21> */
.L_x_1460:
[----:B------:R-:W-:Y:S05]  /*1640*/  BSYNC B0 ;  /* 0x0000000000007941 */ /* 0x000fea0003800000 */
.L_x_1459:
        /* <DEDUP_REMOVED lines=21> */
.L_x_1462:
[----:B------:R-:W-:Y:S05]  /*17a0*/  BSYNC B0 ;  /* 0x0000000000007941 */ /* 0x000fea0003800000 */
.L_x_1461:
        /* <DEDUP_REMOVED lines=21> */
.L_x_1464:
[----:B------:R-:W-:Y:S05]  /*1900*/  BSYNC B0 ;  /* 0x0000000000007941 */ /* 0x000fea0003800000 */
.L_x_1463:
[----:B------:R-:W-:Y:S01]  /*1910*/  IADD3 R0, R12, 0x70, RZ ;  /* 0x000000700c007810 */ /* 0x000fe20007ffe0ff */
[----:B------:R-:W-:Y:S01]  /*1920*/  UMOV UR25, 0x6 ;  /* 0x0000000600197882 */ /* 0x000fe20000000000 */
[----:B------:R-:W-:Y:S01]  /*1930*/  BSSY B0, `(.L_x_1465) ;  /* 0x0000018000007945 */ /* 0x000fe20003800000 */
[----:B------:R-:W-:Y:S01]  /*1940*/  ULDC.64 UR4, c[0x0][0x198] ;  /* 0x0000660000047ab9 */ /* 0x000fe20000000a00 */
[----:B------:R-:W-:Y:S01]  /*1950*/  ISETP.GE.AND P0, PT, R0, UR24, PT ;  /* 0x0000001800007c0c */ /* 0x000fe2000bf06270 */
[----:B------:R-:W-:Y:S02]  /*1960*/  USHF.R.S32.HI UR22, URZ, 0x6, UR8 ;  /* 0x000000063f167899 */ /* 0x000fe40008011408 */
[----:B------:R-:W-:Y:S02]  /*1970*/  USHF.L.U64.HI UR25, UR4, UR25, UR5 ;  /* 0x0000001904197299 */ /* 0x000fe40008010205 */
[----:B------:R-:W-:-:S08]  /*1980*/  USHF.L.U32 UR27, UR4, 0x6, URZ ;  /* 0x00000006041b7899 */ /* 0x000fd0000800063f */
        /* <DEDUP_REMOVED lines=8> */
[----:B----4-:R-:W-:-:S04]  /*1a10*/  IMAD.WIDE.U32 R4, R0, c[0x0][0x190], R2 ;  /* 0x0000640000047a25 */ /* 0x010fc800078e0002 */
        /* <DEDUP_REMOVED lines=9> */
.L_x_1466:
[----:B------:R-:W-:Y:S05]  /*1ab0*/  BSYNC B0 ;  /* 0x0000000000007941 */ /* 0x000fea0003800000 */
.L_x_1465:
[----:B------:R-:W-:Y:S01]  /*1ac0*/  IMAD R0, R13, c[0x0][0x198], RZ ;  /* 0x000066000d007a24 */ /* 0x000fe200078e02ff */
[----:B------:R-:W-:Y:S01]  /*1ad0*/  LOP3.LUT R7, R19, 0xfffffff8, RZ, 0xc0, !PT ;  /* 0xfffffff813077812 */ /* 0x000fe200078ec0ff */
[C---:B----4-:R-:W-:Y:S01]  /*1ae0*/  IMAD.WIDE.U32 R4, R12.reuse, c[0x0][0x198], R166 ;  /* 0x000066000c047a25 */ /* 0x050fe200078e00a6 */
[----:B------:R-:W-:Y:S01]  /*1af0*/  UIADD3 UR31, UR22, -0x1, URZ ;  /* 0xffffffff161f7890 */ /* 0x000fe2000fffe03f */
[----:B------:R-:W-:Y:S01]  /*1b00*/  BSSY B0, `(.L_x_1467) ;  /* 0x000002f000007945 */ /* 0x000fe20003800000 */
[----:B------:R-:W-:Y:S01]  /*1b10*/  IADD3 R10, R15, -R7, RZ ;  /* 0x800000070f0a7210 */ /* 0x000fe20007ffe0ff */
[----:B------:R-:W-:Y:S01]  /*1b20*/  IMAD R0, R12, c[0x0][0x19c], R0 ;  /* 0x000067000c007a24 */ /* 0x000fe200078e0200 */
[----:B------:R-:W-:Y:S01]  /*1b30*/  IADD3 R4, P0, R4, UR26, RZ ;  /* 0x0000001a04047c10 */ /* 0x000fe2000ff1e0ff */
[----:B------:R-:W-:Y:S01]  /*1b40*/  IMAD R6, R13, c[0x0][0x1a0], RZ ;  /* 0x000068000d067a24 */ /* 0x000fe200078e02ff */
[----:B------:R-:W-:Y:S01]  /*1b50*/  UIMAD UR5, UR25, UR31, URZ ;  /* 0x0000001f190572a4 */ /* 0x000fe2000f8e023f */
[----:B------:R-:W-:Y:S01]  /*1b60*/  IMAD.WIDE.U32 R2, R12, c[0x0][0x1a0], R166 ;  /* 0x000068000c027a25 */ /* 0x000fe200078e00a6 */
[----:B------:R-:W-:-:S03]  /*1b70*/  IADD3.X R5, R5, UR7, R0, P0, !PT ;  /* 0x0000000705057c10 */ /* 0x000fc600087fe400 */
[----:B------:R-:W-:Y:S01]  /*1b80*/  IMAD R0, R12, c[0x0][0x1a4], R6 ;  /* 0x000069000c007a24 */ /* 0x000fe200078e0206 */
[----:B------:R-:W-:Y:S01]  /*1b90*/  IADD3 R2, P0, R2, UR30, RZ ;  /* 0x0000001e02027c10 */ /* 0x000fe2000ff1e0ff */
[C---:B------:R-:W-:Y:S01]  /*1ba0*/  IMAD R6, R20.reuse, c[0x0][0x1b0], RZ ;  /* 0x00006c0014067a24 */ /* 0x040fe200078e02ff */
[----:B------:R-:W-:Y:S01]  /*1bb0*/  USHF.R.S32.HI UR30, URZ, 0x1f, UR31 ;  /* 0x0000001f3f1e7899 */ /* 0x000fe2000801141f */
[----:B------:R-:W-:Y:S01]  /*1bc0*/  IMAD R7, R20, c[0x0][0x1b8], RZ ;  /* 0x00006e0014077a24 */ /* 0x000fe200078e02ff */
[----:B------:R-:W-:Y:S01]  /*1bd0*/  IADD3.X R3, R3, UR28, R0, P0, !PT ;  /* 0x0000001c03037c10 */ /* 0x000fe200087fe400 */
[C---:B------:R-:W-:Y:S01]  /*1be0*/  IMAD R0, R14.reuse, c[0x0][0x1b4], R6 ;  /* 0x00006d000e007a24 */ /* 0x040fe200078e0206 */
[----:B------:R-:W-:Y:S01]  /*1bf0*/  USHF.L.U32 UR28, UR31, 0x6, URZ ;  /* 0x000000061f1c7899 */ /* 0x000fe2000800063f */
[----:B------:R-:W-:Y:S01]  /*1c00*/  IMAD.WIDE.U32 R8, R14, c[0x0][0x1b0], R4 ;  /* 0x00006c000e087a25 */ /* 0x000fe200078e0004 */
[----:B------:R-:W-:Y:S01]  /*1c10*/  R2P PR, R10, 0x6 ;  /* 0x000000060a007804 */ /* 0x000fe20000000000 */
[----:B------:R-:W-:Y:S01]  /*1c20*/  UIMAD UR5, UR30, UR27, UR5 ;  /* 0x0000001b1e0572a4 */ /* 0x000fe2000f8e0205 */
[----:B------:R-:W-:Y:S01]  /*1c30*/  MOV R4, 0x10 ;  /* 0x0000001000047802 */ /* 0x000fe20000000f00 */
[C---:B------:R-:W-:Y:S01]  /*1c40*/  IMAD R6, R14.reuse, c[0x0][0x1bc], R7 ;  /* 0x00006f000e067a24 */ /* 0x040fe200078e0207 */
[----:B------:R-:W-:Y:S01]  /*1c50*/  IADD3 R165, R9, R0, RZ ;  /* 0x0000000009a57210 */ /* 0x000fe20007ffe0ff */
[----:B------:R-:W-:Y:S01]  /*1c60*/  IMAD.WIDE.U32 R22, R14, c[0x0][0x1b8], R2 ;  /* 0x00006e000e167a25 */ /* 0x000fe200078e0002 */
[----:B------:R-:W-:Y:S01]  /*1c70*/  MOV R164, R8 ;  /* 0x0000000800a47202 */ /* 0x000fe20000000f00 */
[----:B------:R4:W-:Y:S01]  /*1c80*/  STL.64 [R1+0xe8], R8 ;  /* 0x0000e80801007387 */ /* 0x0009e20000100a00 */
[----:B------:R-:W-:Y:S01]  /*1c90*/  UIADD3 UR26, -UR28, UR12, URZ ;  /* 0x0000000c1c1a7290 */ /* 0x000fe2000fffe13f */
[----:B------:R-:W-:Y:S01]  /*1ca0*/  IMAD.U32 R151, RZ, RZ, UR27 ;  /* 0x0000001bff977e24 */ /* 0x000fe2000f8e00ff */
[----:B------:R-:W-:Y:S01]  /*1cb0*/  IADD3 R11, R23, R6, RZ ;  /* 0x00000006170b7210 */ /* 0x000fe20007ffe0ff */
[----:B------:R4:W-:Y:S01]  /*1cc0*/  STL.64 [R1+0xe0], R22 ;  /* 0x0000e01601007387 */ /* 0x0009e20000100a00 */
[----:B------:R-:W-:Y:S01]  /*1cd0*/  IMAD.MOV.U32 R19, RZ, RZ, 0x20 ;  /* 0x00000020ff137424 */ /* 0x000fe200078e00ff */
[----:B------:R-:W-:Y:S01]  /*1ce0*/  SEL R4, R4, 0xfffffff0, !P1 ;  /* 0xfffffff004047807 */ /* 0x000fe20004800000 */
[----:B------:R-:W-:Y:S01]  /*1cf0*/  IMAD.WIDE.U32 R2, R151, UR31, R164 ;  /* 0x0000001f97027c25 */ /* 0x000fe2000f8e00a4 */
[----:B------:R4:W-:Y:S01]  /*1d00*/  STL.64 [R1+0xd8], R164 ;  /* 0x0000d8a401007387 */ /* 0x0009e20000100a00 */
[----:B------:R-:W-:-:S02]  /*1d10*/  ISETP.GE.AND P0, PT, R12, UR26, PT ;  /* 0x0000001a0c007c0c */ /* 0x000fc4000bf06270 */
[----:B------:R-:W-:Y:S01]  /*1d20*/  SEL R5, R19, 0xffffffe0, !P2 ;  /* 0xffffffe013057807 */ /* 0x000fe20005000000 */
[----:B------:R4:W-:Y:S01]  /*1d30*/  STL [R1+0xcc], R11 ;  /* 0x0000cc0b01007387 */ /* 0x0009e20000100800 */
[----:B------:R-:W-:-:S09]  /*1d40*/  IADD3 R7, R3, UR5, RZ ;  /* 0x0000000503077c10 */ /* 0x000fd2000fffe0ff */
[----:B------:R-:W-:Y:S05]  /*1d50*/  @P0 BRA `(.L_x_1468) ;  /* 0x0000009000000947 */ /* 0x000fea0003800000 */
[----:B------:R-:W-:-:S13]  /*1d60*/  ISETP.GE.AND P0, PT, R166, c[0x0][0x220], PT ;  /* 0x00008800a6007a0c */ /* 0x000fda0003f06270 */
[----:B------:R1:W-:Y:S01]  /*1d70*/  @P0 STS.128 [R192+0x4000], RZ ;  /* 0x004000ffc0000388 */ /* 0x0003e20000000c00 */
[----:B------:R-:W-:Y:S05]  /*1d80*/  @P0 BRA `(.L_x_1468) ;  /* 0x0000006000000947 */ /* 0x000fea0003800000 */
[----:B----4-:R-:W-:-:S04]  /*1d90*/  LEA R8, P0, R2, c[0x0][0x168], 0x1 ;  /* 0x00005a0002087a11 */ /* 0x010fc800078008ff */
[----:B------:R-:W-:-:S05]  /*1da0*/  LEA.HI.X R9, R2, c[0x0][0x16c], R7, 0x1, P0 ;  /* 0x00005b0002097a11 */ /* 0x000fca00000f0c07 */
[----:B------:R-:W-:Y:S01]  /*1db0*/  @!PT LDS RZ, [RZ] ;  /* 0x00000000fffff984 */ /* 0x000fe20000000800 */
[----:B------:R-:W-:Y:S01]  /*1dc0*/  @!PT LDS RZ, [RZ] ;  /* 0x00000000fffff984 */ /* 0x000fe20000000800 */
[----:B------:R-:W-:Y:S01]  /*1dd0*/  @!PT LDS RZ, [RZ] ;  /* 0x00000000fffff984 */ /* 0x000fe20000000800 */
[----:B------:R4:W-:Y:S04]  /*1de0*/  LDGSTS.E.BYPASS.LTC128B.128 [R192+0x4000], [R8.64] ;  /* 0x0400000008c07fae */ /* 0x0009e8000b901d50 */
.L_x_1468:
[----:B------:R-:W-:Y:S05]  /*1df0*/  BSYNC B0 ;  /* 0x0000000000007941 */ /* 0x000fea0003800000 */
.L_x_1467:
        /* <DEDUP_REMOVED lines=10> */
[----:B----4-:R-:W-:Y:S02]  /*1ea0*/  IADD3.X R9, R7, UR21, RZ, P0, !PT ;  /* 0x0000001507097c10 */ /* 0x010fe400087fe4ff */
[----:B------:R-:W-:-:S04]  /*1eb0*/  LEA R8, P0, R0, c[0x0][0x168], 0x1 ;  /* 0x00005a0000087a11 */ /* 0x000fc800078008ff */
[----:B------:R-:W-:-:S05]  /*1ec0*/  LEA.HI.X R9, R0, c[0x0][0x16c], R9, 0x1, P0 ;  /* 0x00005b0000097a11 */ /* 0x000fca00000f0c09 */
[----:B------:R-:W-:Y:S01]  /*1ed0*/  @!PT LDS RZ, [RZ] ;  /* 0x00000000fffff984 */ /* 0x000fe20000000800 */
[----:B------:R-:W-:Y:S01]  /*1ee0*/  @!PT LDS RZ, [RZ] ;  /* 0x00000000fffff984 */ /* 0x000fe20000000800 */
[----:B------:R-:W-:Y:S01]  /*1ef0*/  @!PT LDS RZ, [RZ] ;  /* 0x00000000fffff984 */ /* 0x000fe20000000800 */
[----:B------:R4:W-:Y:S04]  /*1f00*/  LDGSTS.E.BYPASS.LTC128B.128 [R192+0x4800], [R8.64] ;  /* 0x0480000008c07fae */ /* 0x0009e8000b901d50 */
.L_x_1470:
[----:B------:R-:W-:Y:S05]  /*1f10*/  BSYNC B0 ;  /* 0x0000000000007941 */ /* 0x000fea0003800000 */
.L_x_1469:
[----:B------:R-:W-:Y:S01]  /*1f20*/  ISETP.GE.AND P0, PT, R17, UR26, PT ;  /* 0x0000001a11007c0c */ /* 0x000fe2000bf06270 */
[----:B------:R-:W-:-:S12]  /*1f30*/  BSSY B0, `(.L_x_1471) ;  /* 0x000000f000007945 */ /* 0x000fd80003800000 */
[----:B------:R-:W-:Y:S05]  /*1f40*/  @P0 BRA `(.L_x_1472) ;  /* 0x000000d000000947 */ /* 0x000fea0003800000 */
[----:B------:R-:W-:-:S13]  /*1f50*/  ISETP.GE.AND P0, PT, R166, c[0x0][0x220], PT ;  /* 0x00008800a6007a0c */ /* 0x000fda0003f06270 */
[----:B------:R1:W-:Y:S01]  /*1f60*/  @P0 STS.128 [R192+0x5000], RZ ;  /* 0x005000ffc0000388 */ /* 0x0003e20000000c00 */
[----:B------:R-:W-:Y:S05]  /*1f70*/  @P0 BRA `(.L_x_1472) ;  /* 0x000000a000000947 */ /* 0x000fea0003800000 */
[----:B----4-:R-:W-:Y:S02]  /*1f80*/  IMAD.MOV.U32 R9, RZ, RZ, c[0x0][0x198] ;  /* 0x00006600ff097624 */ /* 0x010fe400078e00ff */
        /* <DEDUP_REMOVED lines=9> */
.L_x_1472:
[----:B------:R-:W-:Y:S05]  /*2020*/  BSYNC B0 ;  /* 0x0000000000007941 */ /* 0x000fea0003800000 */
.L_x_1471:
[----:B------:R-:W-:Y:S01]  /*2030*/  ISETP.GE.AND P0, PT, R16, UR26, PT ;  /* 0x0000001a10007c0c */ /* 0x000fe2000bf06270 */
[----:B------:R-:W-:-:S12]  /*2040*/  BSSY B0, `(.L_x_1473) ;  /* 0x0000011000007945 */ /* 0x000fd80003800000 */
[----:B------:R-:W-:Y:S05]  /*2050*/  @P0 BRA `(.L_x_1474) ;  /* 0x000000f000000947 */ /* 0x000fea0003800000 */
[----:B------:R-:W-:-:S13]  /*2060*/  ISETP.GE.AND P0, PT, R166, c[0x0][0x220], PT ;  /* 0x00008800a6007a0c */ /* 0x000fda0003f06270 */
[----:B------:R1:W-:Y:S01]  /*2070*/  @P0 STS.128 [R192+0x5800], RZ ;  /* 0x005800ffc0000388 */ /* 0x0003e20000000c00 */
[----:B------:R-:W-:Y:S05]  /*2080*/  @P0 BRA `(.L_x_1474) ;  /* 0x000000c000000947 */ /* 0x000fea0003800000 */
        /* <DEDUP_REMOVED lines=12> */
.L_x_1474:
[----:B------:R-:W-:Y:S05]  /*2150*/  BSYNC B0 ;  /* 0x0000000000007941 */ /* 0x000fea0003800000 */
.L_x_1473:
        /* <DEDUP_REMOVED lines=31> */
[----:B-----5:R-:W-:-:S04]  /*2350*/  @P0 FMUL.FTZ R0, R0, R2 ;  /* 0x0000000200000220 */ /* 0x020fc80000410000 */
[----:B------:R5:W2:Y:S01]  /*2360*/  @P0 R2UR UR6, R0 ;  /* 0x00000000000603c2 */ /* 0x000aa200000e0000 */
[C---:B------:R-:W-:Y:S02]  /*2370*/  LEA R2, P0, R6.reuse, R22, 0x6 ;  /* 0x0000001606027211 */ /* 0x040fe400078030ff */
[----:B-----5:R-:W-:Y:S01]  /*2380*/  MOV R0, UR4 ;  /* 0x0000000400007c02 */ /* 0x020fe20008000f00 */
[----:B------:R-:W-:Y:S02]  /*2390*/  UMOV UR4, URZ ;  /* 0x0000003f00047c82 */ /* 0x000fe40008000000 */
[----:B--2---:R-:W-:Y:S01]  /*23a0*/  @UP1 UMOV UR4, UR6 ;  /* 0x0000000600041c82 */ /* 0x004fe20008000000 */
        /* <DEDUP_REMOVED lines=11> */
.L_x_1476:
[----:B-1----:R-:W-:Y:S05]  /*2460*/  BSYNC B0 ;  /* 0x0000000000007941 */ /* 0x002fea0003800000 */
.L_x_1475:
        /* <DEDUP_REMOVED lines=17> */
.L_x_1478:
[----:B------:R-:W-:Y:S05]  /*2580*/  BSYNC B0 ;  /* 0x0000000000007941 */ /* 0x000fea0003800000 */
.L_x_1477:
        /* <DEDUP_REMOVED lines=17> */
.L_x_1480:
[----:B------:R-:W-:Y:S05]  /*26a0*/  BSYNC B0 ;  /* 0x0000000000007941 */ /* 0x000fea0003800000 */
.L_x_1479:
        /* <DEDUP_REMOVED lines=18> */
.L_x_1482:
[----:B------:R-:W-:Y:S05]  /*27d0*/  BSYNC B0 ;  /* 0x0000000000007941 */ /* 0x000fea0003800000 */
.L_x_1481:
[----:B--2---:R-:W-:Y:S01]  /*27e0*/  SHF.R.S32.HI R7, RZ, 0x4, R21 ;  /* 0x00000004ff077819 */ /* 0x004fe20000011415 */
        /* <DEDUP_REMOVED lines=8> */
[----:B------:R-:W-:-:S02]  /*2870*/  LOP3.LUT R2, R2, 0x1c0, RZ, 0xc0, !PT ;  /* 0x000001c002027812 */ /* 0x000fc400078ec0ff */
[----:B------:R-:W-:Y:S01]  /*2880*/  LOP3.LUT R150, R150, 0x3, RZ, 0xc0, !PT ;  /* 0x0000000396967812 */ /* 0x000fe200078ec0ff */
[----:B------:R-:W-:Y:S01]  /*2890*/  IMAD.IADD R7, R7, 0x1, -R0 ;  /* 0x0000000107077824 */ /* 0x000fe200078e0a00 */
[----:B------:R-:W-:Y:S02]  /*28a0*/  LOP3.LUT R0, R6, 0x1c0, RZ, 0xc0, !PT ;  /* 0x000001c006007812 */ /* 0x000fe400078ec0ff */
[----:B------:R-:W-:Y:S01]  /*28b0*/  PLOP3.LUT P0, PT, PT, PT, UP0, 0x40, 0x0 ;  /* 0x000000000000781c */ /* 0x000fe20003f0e808 */
[----:B------:R-:W-:Y:S01]  /*28c0*/  IMAD.SHL.U32 R6, R7, 0x8, RZ ;  /* 0x0000000807067824 */ /* 0x000fe200078e00ff */
[----:B----4-:R-:W-:Y:S02]  /*28d0*/  LOP3.LUT R8, R0, 0x8, R3, 0xf8, !PT ;  /* 0x0000000800087812 */ /* 0x010fe400078ef803 */
[----:B------:R-:W-:Y:S02]  /*28e0*/  SHF.R.U32.HI R0, RZ, 0x3, R0 ;  /* 0x00000003ff007819 */ /* 0x000fe40000011600 */
[----:B------:R-:W-:-:S02]  /*28f0*/  LOP3.LUT R6, R2, 0x8, R6, 0xf8, !PT ;  /* 0x0000000802067812 */ /* 0x000fc400078ef806 */
        /* <DEDUP_REMOVED lines=13> */
[----:B------:R-:W2:Y:S01]  /*29d0*/  LDSM.16.M88.4 R12, [R179] ;  /* 0x00000000b30c783b */ /* 0x000ea20000000200 */
[----:B------:R-:W-:Y:S01]  /*29e0*/  IADD3 R183, R172, 0x4040, RZ ;  /* 0x00004040acb77810 */ /* 0x000fe20007ffe0ff */
[----:B------:R-:W-:Y:S01]  /*29f0*/  IMAD R180, R5, 0x2, R179 ;  /* 0x0000000205b47824 */ /* 0x000fe200078e02b3 */
[----:B------:R-:W-:Y:S01]  /*2a00*/  @P2 IADD3 R183, R2, -0x40, RZ ;  /* 0xffffffc002b72810 */ /* 0x000fe20007ffe0ff */
[----:B------:R-:W4:Y:S02]  /*2a10*/  LDSM.16.M88.4 R8, [R179+0x2000] ;  /* 0x00200000b308783b */ /* 0x000f240000000200 */
[----:B------:R-:W-:Y:S01]  /*2a20*/  IMAD R181, R4, 0x2, R180 ;  /* 0x0000000204b57824 */ /* 0x000fe200078e02b4 */
[C---:B------:R-:W-:Y:S01]  /*2a30*/  IADD3 R186, R183.reuse, 0x800, RZ ;  /* 0x00000800b7ba7810 */ /* 0x040fe20007ffe0ff */
[----:B------:R-:W5:Y:S01]  /*2a40*/  LDSM.16.M88.4 R20, [R172+0x4800] ;  /* 0x00480000ac14783b */ /* 0x000f620000000200 */
[----:B------:R-:W-:Y:S01]  /*2a50*/  IMAD.IADD R177, R0, 0x1, R183 ;  /* 0x0000000100b17824 */ /* 0x000fe200078e02b7 */
[----:B------:R-:W-:Y:S01]  /*2a60*/  IADD3 R185, R183, 0x1000, RZ ;  /* 0x00001000b7b97810 */ /* 0x000fe20007ffe0ff */
[----:B------:R-:W-:Y:S01]  /*2a70*/  IMAD R0, R147, 0x10, R146 ;  /* 0x0000001093007824 */ /* 0x000fe200078e0292 */
[----:B------:R-:W1:Y:S01]  /*2a80*/  LDSM.16.M88.4 R32, [R172+0x5000] ;  /* 0x00500000ac20783b */ /* 0x000e620000000200 */
[----:B------:R-:W-:-:S03]  /*2a90*/  IADD3 R184, R183, 0x1800, RZ ;  /* 0x00001800b7b87810 */ /* 0x000fc60007ffe0ff */
[----:B------:R-:W3:Y:S01]  /*2aa0*/  LDSM.16.M88.4 R28, [R172+0x5800] ;  /* 0x00580000ac1c783b */ /* 0x000ee20000000200 */
[----:B------:R-:W-:-:S03]  /*2ab0*/  IADD3 R173, R0, UR11, RZ ;  /* 0x0000000b00ad7c10 */ /* 0x000fc6000fffe0ff */
[----:B------:R-:W-:Y:S04]  /*2ac0*/  LDSM.16.M88.4 R16, [R182+0x2000] ;  /* 0x00200000b610783b */ /* 0x000fe80000000200 */
[----:B------:R-:W1:Y:S04]  /*2ad0*/  LDSM.16.M88.4 R44, [R178+0x5000] ;  /* 0x00500000b22c783b */ /* 0x000e680000000200 */
[----:B------:R-:W1:Y:S04]  /*2ae0*/  LDSM.16.M88.4 R40, [R178+0x4000] ;  /* 0x00400000b228783b */ /* 0x000e680000000200 */
[----:B------:R-:W1:Y:S04]  /*2af0*/  LDSM.16.M88.4 R36, [R178+0x4800] ;  /* 0x00480000b224783b */ /* 0x000e680000000200 */
[----:B------:R-:W1:Y:S01]  /*2b00*/  LDSM.16.M88.4 R48, [R178+0x5800] ;  /* 0x00580000b230783b */ /* 0x000e620000000200 */
[-C--:B--2---:R-:W-:Y:S03]  /*2b10*/  HMMA.16816.F32 R100, R12, R24.reuse, RZ ;  /* 0x000000180c64723c */ /* 0x084fe600000018ff */
[----:B------:R-:W-:Y:S05]  /*2b20*/  STL [R1+0x110], R173 ;  /* 0x000110ad01007387 */ /* 0x000fea0000100800 */
[C---:B----4-:R-:W-:Y:S08]  /*2b30*/  HMMA.16816.F32 R60, R8.reuse, R24, RZ ;  /* 0x00000018083c723c */ /* 0x050ff000000018ff */
[-C--:B------:R-:W-:Y:S08]  /*2b40*/  HMMA.16816.F32 R64, R8, R26.reuse, RZ ;  /* 0x0000001a0840723c */ /* 0x080ff000000018ff */
[----:B------:R-:W-:Y:S08]  /*2b50*/  HMMA.16816.F32 R96, R12, R26, RZ ;  /* 0x0000001a0c60723c */ /* 0x000ff000000018ff */
[C---:B-----5:R-:W-:Y:S08]  /*2b60*/  HMMA.16816.F32 R56, R8.reuse, R20, RZ ;  /* 0x000000140838723c */ /* 0x060ff000000018ff */
[C---:B-1----:R-:W-:Y:S08]  /*2b70*/  HMMA.16816.F32 R52, R8.reuse, R32, RZ ;  /* 0x000000200834723c */ /* 0x042ff000000018ff */
[C---:B---3--:R-:W-:Y:S08]  /*2b80*/  HMMA.16816.F32 R24, R8.reuse, R28, RZ ;  /* 0x0000001c0818723c */ /* 0x048ff000000018ff */
[C---:B------:R-:W-:Y:S08]  /*2b90*/  HMMA.16816.F32 R84, R8.reuse, R22, RZ ;  /* 0x000000160854723c */ /* 0x040ff000000018ff */
[C---:B------:R-:W-:Y:S08]  /*2ba0*/  HMMA.16816.F32 R92, R8.reuse, R34, RZ ;  /* 0x00000022085c723c */ /* 0x040ff000000018ff */
[----:B------:R-:W-:Y:S01]  /*2bb0*/  HMMA.16816.F32 R76, R8, R30, RZ ;  /* 0x0000001e084c723c */ /* 0x000fe200000018ff */
[----:B------:R-:W1:Y:S07]  /*2bc0*/  LDSM.16.M88.4 R8, [R182] ;  /* 0x00000000b608783b */ /* 0x000e6e0000000200 */
[C---:B------:R-:W-:Y:S08]  /*2bd0*/  HMMA.16816.F32 R68, R12.reuse, R32, RZ ;  /* 0x000000200c44723c */ /* 0x040ff000000018ff */
[C---:B------:R-:W-:Y:S08]  /*2be0*/  HMMA.16816.F32 R88, R12.reuse, R34, RZ ;  /* 0x000000220c58723c */ /* 0x040ff000000018ff */
[C---:B------:R-:W-:Y:S08]  /*2bf0*/  HMMA.16816.F32 R72, R12.reuse, R20, RZ ;  /* 0x000000140c48723c */ /* 0x040ff000000018ff */
[C---:B------:R-:W-:Y:S01]  /*2c00*/  HMMA.16816.F32 R80, R12.reuse, R22, RZ ;  /* 0x000000160c50723c */ /* 0x040fe200000018ff */
[----:B------:R-:W-:Y:S07]  /*2c10*/  LDSM.16.M88.4 R20, [R180+0x2000] ;  /* 0x00200000b414783b */ /* 0x000fee0000000200 */
[C---:B------:R-:W-:Y:S08]  /*2c20*/  HMMA.16816.F32 R32, R12.reuse, R28, RZ ;  /* 0x0000001c0c20723c */ /* 0x040ff000000018ff */
[----:B------:R-:W-:Y:S08]  /*2c30*/  HMMA.16816.F32 R12, R12, R30, RZ ;  /* 0x0000001e0c0c723c */ /* 0x000ff000000018ff */
[C---:B------:R-:W-:Y:S01]  /*2c40*/  HMMA.16816.F32 R28, R16.reuse, R44, R52 ;  /* 0x0000002c101c723c */ /* 0x040fe20000001834 */
[----:B------:R-:W2:Y:S07]  /*2c50*/  LDSM.16.M88.4 R52, [R183+0x1000] ;  /* 0x00100000b734783b */ /* 0x000eae0000000200 */
[C---:B------:R-:W-:Y:S08]  /*2c60*/  HMMA.16816.F32 R108, R16.reuse, R42, R64 ;  /* 0x0000002a106c723c */ /* 0x040ff00000001840 */
[C---:B------:R-:W-:Y:S01]  /*2c70*/  HMMA.16816.F32 R112, R16.reuse, R40, R60 ;  /* 0x000000281070723c */ /* 0x040fe2000000183c */
[----:B------:R-:W3:Y:S07]  /*2c80*/  LDSM.16.M88.4 R60, [R183] ;  /* 0x00000000b73c783b */ /* 0x000eee0000000200 */
[C---:B------:R-:W-:Y:S01]  /*2c90*/  HMMA.16816.F32 R104, R16.reuse, R36, R56 ;  /* 0x000000241068723c */ /* 0x040fe20000001838 */
[----:B------:R-:W4:Y:S07]  /*2ca0*/  LDSM.16.M88.4 R56, [R183+0x800] ;  /* 0x00080000b738783b */ /* 0x000f2e0000000200 */
[C---:B------:R-:W-:Y:S01]  /*2cb0*/  HMMA.16816.F32 R140, R16.reuse, R48, R24 ;  /* 0x00000030108c723c */ /* 0x040fe20000001818 */
[----:B------:R-:W-:Y:S07]  /*2cc0*/  LDSM.16.M88.4 R24, [R177+0x1800] ;  /* 0x00180000b118783b */ /* 0x000fee0000000200 */
[C---:B------:R-:W-:Y:S08]  /*2cd0*/  HMMA.16816.F32 R136, R16.reuse, R38, R84 ;  /* 0x000000261088723c */ /* 0x040ff00000001854 */
[C---:B------:R-:W-:Y:S08]  /*2ce0*/  HMMA.16816.F32 R92, R16.reuse, R46, R92 ;  /* 0x0000002e105c723c */ /* 0x040ff0000000185c */
[----:B------:R-:W-:Y:S01]  /*2cf0*/  HMMA.16816.F32 R120, R16, R50, R76 ;  /* 0x000000321078723c */ /* 0x000fe2000000184c */
[----:B------:R-:W-:Y:S07]  /*2d00*/  LDSM.16.M88.4 R16, [R180] ;  /* 0x00000000b410783b */ /* 0x000fee0000000200 */
[C---:B-1----:R-:W-:Y:S08]  /*2d10*/  HMMA.16816.F32 R116, R8.reuse, R40, R100 ;  /* 0x000000280874723c */ /* 0x042ff00000001864 */
[C---:B------:R-:W-:Y:S01]  /*2d20*/  HMMA.16816.F32 R64, R8.reuse, R42, R96 ;  /* 0x0000002a0840723c */ /* 0x040fe20000001860 */
[----:B------:R-:W1:Y:S07]  /*2d30*/  LDSM.16.M88.4 R40, [R183+0x1800] ;  /* 0x00180000b728783b */ /* 0x000e6e0000000200 */
[C---:B------:R-:W-:Y:S08]  /*2d40*/  HMMA.16816.F32 R124, R8.reuse, R36, R72 ;  /* 0x00000024087c723c */ /* 0x040ff00000001848 */
[C---:B------:R-:W-:Y:S08]  /*2d50*/  HMMA.16816.F32 R128, R8.reuse, R44, R68 ;  /* 0x0000002c0880723c */ /* 0x040ff00000001844 */
[C---:B------:R-:W-:Y:S01]  /*2d60*/  HMMA.16816.F32 R132, R8.reuse, R48, R32 ;  /* 0x000000300884723c */ /* 0x040fe20000001820 */
[----:B------:R-:W-:Y:S07]  /*2d70*/  LDSM.16.M88.4 R32, [R177+0x800] ;  /* 0x00080000b120783b */ /* 0x000fee0000000200 */
[C---:B------:R-:W-:Y:S01]  /*2d80*/  HMMA.16816.F32 R68, R8.reuse, R38, R80 ;  /* 0x000000260844723c */ /* 0x040fe20000001850 */
[----:B------:R-:W-:Y:S07]  /*2d90*/  LDSM.16.M88.4 R36, [R177] ;  /* 0x00000000b124783b */ /* 0x000fee0000000200 */
[C---:B------:R-:W-:Y:S08]  /*2da0*/  HMMA.16816.F32 R76, R8.reuse, R46, R88 ;  /* 0x0000002e084c723c */ /* 0x040ff00000001858 */
[----:B------:R-:W-:Y:S01]  /*2db0*/  HMMA.16816.F32 R84, R8, R50, R12 ;  /* 0x000000320854723c */ /* 0x000fe2000000180c */
[----:B------:R-:W-:Y:S04]  /*2dc0*/  LDSM.16.M88.4 R8, [R181+0x2000] ;  /* 0x00200000b508783b */ /* 0x000fe80000000200 */
[----:B------:R-:W-:Y:S03]  /*2dd0*/  LDSM.16.M88.4 R12, [R181] ;  /* 0x00000000b50c783b */ /* 0x000fe60000000200 */
[----:B--2---:R-:W-:Y:S01]  /*2de0*/  HMMA.16816.F32 R96, R20, R52, R28 ;  /* 0x000000341460723c */ /* 0x004fe2000000181c */
[----:B------:R-:W2:Y:S01]  /*2df0*/  LDSM.16.M88.4 R28, [R177+0x1000] ;  /* 0x00100000b11c783b */ /* 0x000ea20000000200 */
[----:B------:R-:W-:-:S06]  /*2e00*/  DEPBAR.LE SB0, 0x0 ;  /* 0x000080000000791a */ /* 0x000fcc0000000000 */
[C---:B---3--:R-:W-:Y:S08]  /*2e10*/  HMMA.16816.F32 R112, R20.reuse, R60, R112 ;  /* 0x0000003c1470723c */ /* 0x048ff00000001870 */
[C---:B----4-:R-:W-:Y:S08]  /*2e20*/  HMMA.16816.F32 R104, R20.reuse, R56, R104 ;  /* 0x000000381468723c */ /* 0x050ff00000001868 */
[C---:B------:R-:W-:Y:S08]  /*2e30*/  HMMA.16816.F32 R108, R20.reuse, R62, R108 ;  /* 0x0000003e146c723c */ /* 0x040ff0000000186c */
[C---:B-1----:R-:W-:Y:S08]  /*2e40*/  HMMA.16816.F32 R88, R20.reuse, R40, R140 ;  /* 0x000000281458723c */ /* 0x042ff0000000188c */
        /* <DEDUP_REMOVED lines=28> */
[----:B------:R-:W-:Y:S05]  /*3010*/  @P0 BRA `(.L_x_1483) ;  /* 0x0000032000000947 */ /* 0x000fea0003800000 */
[----:B------:R-:W-:Y:S01]  /*3020*/  UIADD3 UR6, UR22, -0x2, URZ ;  /* 0xfffffffe16067890 */ /* 0x000fe2000fffe03f */
[----:B------:R-:W-:Y:S01]  /*3030*/  ISETP.GE.AND P0, PT, R166, c[0x0][0x220], PT ;  /* 0x00008800a6007a0c */ /* 0x000fe20003f06270 */
[----:B------:R-:W-:Y:S01]  /*3040*/  IMAD.MOV.U32 R15, RZ, RZ, c[0x0][0x198] ;  /* 0x00006600ff0f7624 */ /* 0x000fe200078e00ff */
[----:B------:R-:W-:Y:S01]  /*3050*/  BSSY B0, `(.L_x_1484) ;  /* 0x000002d000007945 */ /* 0x000fe20003800000 */
[----:B------:R-:W-:-:S02]  /*3060*/  USHF.R.S32.HI UR5, URZ, 0x1f, UR6 ;  /* 0x0000001f3f057899 */ /* 0x000fc40008011406 */
[----:B------:R-:W-:Y:S01]  /*3070*/  UIMAD UR25, UR25, UR6, URZ ;  /* 0x00000006191972a4 */ /* 0x000fe2000f8e023f */
[----:B------:R-:W-:-:S03]  /*3080*/  IMAD.WIDE.U32 R2, R151, UR6, R164 ;  /* 0x0000000697027c25 */ /* 0x000fc6000f8e00a4 */
[----:B------:R-:W-:-:S04]  /*3090*/  UIMAD UR5, UR5, UR27, UR25 ;  /* 0x0000001b050572a4 */ /* 0x000fc8000f8e0219 */
[C---:B------:R-:W-:Y:S01]  /*30a0*/  @!P0 IADD3 R0, P4, R2.reuse, UR29, RZ ;  /* 0x0000001d02008c10 */ /* 0x040fe2000ff9e0ff */
[----:B------:R-:W-:Y:S01]  /*30b0*/  @!P0 IMAD.MOV.U32 R11, RZ, RZ, c[0x0][0x19c] ;  /* 0x00006700ff0b8624 */ /* 0x000fe200078e00ff */
[----:B------:R-:W-:Y:S01]  /*30c0*/  IADD3 R7, R3, UR5, RZ ;  /* 0x0000000503077c10 */ /* 0x000fe2000fffe0ff */
[----:B------:R1:W-:Y:S01]  /*30d0*/  @P0 STS.128 [R192+0x4000], RZ ;  /* 0x004000ffc0000388 */ /* 0x0003e20000000c00 */
[----:B------:R-:W-:Y:S02]  /*30e0*/  @!P0 LEA R6, P2, R15, R2, 0x5 ;  /* 0x000000020f068211 */ /* 0x000fe400078428ff */
[----:B------:R-:W-:Y:S02]  /*30f0*/  @!P0 LEA R12, P5, R2, c[0x0][0x168], 0x1 ;  /* 0x00005a00020c8a11 */ /* 0x000fe400078a08ff */
[----:B------:R-:W-:Y:S02]  /*3100*/  @!P0 LEA R10, P3, R0, c[0x0][0x168], 0x1 ;  /* 0x00005a00000a8a11 */ /* 0x000fe400078608ff */
[----:B------:R-:W-:-:S02]  /*3110*/  @!P0 IADD3.X R9, R7, UR21, RZ, P4, !PT ;  /* 0x0000001507098c10 */ /* 0x000fc4000a7fe4ff */
[----:B------:R-:W-:Y:S02]  /*3120*/  @!P0 LEA R8, P1, R6, c[0x0][0x168], 0x1 ;  /* 0x00005a0006088a11 */ /* 0x000fe400078208ff */
        /* <DEDUP_REMOVED lines=31> */
.L_x_1485:
[----:B------:R-:W-:Y:S05]  /*3320*/  BSYNC B0 ;  /* 0x0000000000007941 */ /* 0x000fea0003800000 */
.L_x_1484:
[----:B------:R-:W0:Y:S02]  /*3330*/  LDGDEPBAR ;  /* 0x00000000000079af */ /* 0x000e240000000000 */
.L_x_1483:
[----:B------:R-:W-:Y:S01]  /*3340*/  IMAD.U32 R0, RZ, RZ, UR12 ;  /* 0x0000000cff007e24 */ /* 0x000fe2000f8e00ff */
[----:B-1----:R-:W-:Y:S01]  /*3350*/  LEA R9, R150, UR28, 0x1 ;  /* 0x0000001c96097c11 */ /* 0x002fe2000f8e08ff */
[----:B------:R-:W-:Y:S01]  /*3360*/  IMAD.U32 R10, RZ, RZ, UR10 ;  /* 0x0000000aff0a7e24 */ /* 0x000fe2000f8e00ff */
[----:B------:R-:W-:Y:S01]  /*3370*/  ULEA.HI.SX32 UR5, UR8, 0xffffffff, 0x1a ;  /* 0xffffffff08057891 */ /* 0x000fe2000f8fd23f */
[----:B------:R-:W-:Y:S01]  /*3380*/  LOP3.LUT R229, R229, UR18, RZ, 0x3c, !PT ;  /* 0x00000012e5e57c12 */ /* 0x000fe2000f8e3cff */
[----:B------:R-:W-:Y:S01]  /*3390*/  UIADD3 UR30, UR18, -0x61c88647, URZ ;  /* 0x9e3779b9121e7890 */ /* 0x000fe2000fffe03f */
[----:B------:R-:W-:Y:S01]  /*33a0*/  IADD3 R0, R0, -UR13, R173 ;  /* 0x8000000d00007c10 */ /* 0x000fe2000fffe0ad */
[----:B------:R-:W-:Y:S01]  /*33b0*/  IMAD R80, R10, 0x8, R147 ;  /* 0x000000080a507824 */ /* 0x000fe200078e0293 */
[C---:B------:R-:W-:Y:S01]  /*33c0*/  IADD3 R21, R9.reuse, 0x1, RZ ;  /* 0x0000000109157810 */ /* 0x040fe20007ffe0ff */
[----:B------:R-:W-:Y:S01]  /*33d0*/  USHF.L.U32 UR5, UR5, 0x1, URZ ;  /* 0x0000000105057899 */ /* 0x000fe2000800063f */
[C---:B------:R-:W-:Y:S01]  /*33e0*/  IADD3 R19, R9.reuse, 0x8, RZ ;  /* 0x0000000809137810 */ /* 0x040fe20007ffe0ff */
[C---:B--2---:R-:W-:Y:S01]  /*33f0*/  IMAD.IADD R2, R0.reuse, 0x1, -R9 ;  /* 0x0000000100027824 */ /* 0x044fe200078e0a09 */
[C---:B------:R-:W-:Y:S01]  /*3400*/  IADD3 R17, R9.reuse, 0x9, RZ ;  /* 0x0000000909117810 */ /* 0x040fe20007ffe0ff */
[C---:B------:R-:W-:Y:S01]  /*3410*/  IMAD.IADD R6, R0.reuse, 0x1, -R21 ;  /* 0x0000000100067824 */ /* 0x040fe200078e0a15 */
[C---:B------:R-:W-:Y:S01]  /*3420*/  IADD3 R16, R9.reuse, 0x10, RZ ;  /* 0x0000001009107810 */ /* 0x040fe20007ffe0ff */
[----:B------:R-:W-:Y:S01]  /*3430*/  ULOP3.LUT UR6, UR5, UR19, URZ, 0x3c, !UPT ;  /* 0x0000001305067292 */ /* 0x000fe2000f8e3c3f */
[----:B------:R-:W-:Y:S01]  /*3440*/  IABS R2, R2 ;  /* 0x0000000200027213 */ /* 0x000fe20000000000 */
[----:B------:R-:W-:Y:S01]  /*3450*/  UIADD3 UR5, UR5, 0x1, URZ ;  /* 0x0000000105057890 */ /* 0x000fe2000fffe03f */
[C---:B------:R-:W-:Y:S01]  /*3460*/  IADD3 R13, R9.reuse, 0x11, RZ ;  /* 0x00000011090d7810 */ /* 0x040fe20007ffe0ff */
[----:B------:R-:W-:Y:S01]  /*3470*/  STL [R1+0x160], R186 ;  /* 0x000160ba01007387 */ /* 0x000fe20000100800 */
[C---:B------:R-:W-:Y:S01]  /*3480*/  IADD3 R12, R9.reuse, 0x18, RZ ;  /* 0x00000018090c7810 */ /* 0x040fe20007ffe0ff */
[----:B------:R-:W-:Y:S01]  /*3490*/  IMAD.MOV.U32 R3, RZ, RZ, R2 ;  /* 0x000000ffff037224 */ /* 0x000fe200078e0002 */
[----:B------:R-:W-:Y:S01]  /*34a0*/  IABS R2, R6 ;  /* 0x0000000600027213 */ /* 0x000fe20000000000 */
[C---:B------:R-:W-:Y:S01]  /*34b0*/  IMAD.IADD R6, R0.reuse, 0x1, -R19 ;  /* 0x0000000100067824 */ /* 0x040fe200078e0a13 */
[C---:B------:R-:W-:Y:S01]  /*34c0*/  IADD3 R18, R9.reuse, 0x19, RZ ;  /* 0x0000001909127810 */ /* 0x040fe20007ffe0ff */
[----:B------:R1:W-:Y:S01]  /*34d0*/  I2F R31, R3 ;  /* 0x00000003001f7306 */ /* 0x0003e20000201400 */
[C---:B------:R-:W-:Y:S01]  /*34e0*/  IADD3 R45, R9.reuse, 0x20, RZ ;  /* 0x00000020092d7810 */ /* 0x040fe20007ffe0ff */
[----:B------:R-:W-:Y:S01]  /*34f0*/  ULOP3.LUT UR5, UR5, UR19, URZ, 0x3c, !UPT ;  /* 0x0000001305057292 */ /* 0x000fe2000f8e3c3f */
[C---:B------:R-:W-:Y:S01]  /*3500*/  IADD3 R46, R9.reuse, 0x21, RZ ;  /* 0x00000021092e7810 */ /* 0x040fe20007ffe0ff */
[----:B------:R-:W-:Y:S01]  /*3510*/  STL [R1+0x15c], R185 ;  /* 0x00015cb901007387 */ /* 0x000fe20000100800 */
[C---:B------:R-:W-:Y:S01]  /*3520*/  IADD3 R47, R9.reuse, 0x28, RZ ;  /* 0x00000028092f7810 */ /* 0x040fe20007ffe0ff */
[----:B------:R-:W-:Y:S01]  /*3530*/  UIADD3 UR28, UR18, 0x3c6ef372, URZ ;  /* 0x3c6ef372121c7890 */ /* 0x000fe2000fffe03f */
        /* <DEDUP_REMOVED lines=9> */
[----:B-1----:R-:W-:Y:S01]  /*35d0*/  IMAD.MOV.U32 R3, RZ, RZ, R2 ;  /* 0x000000ffff037224 */ /* 0x002fe200078e0002 */
[----:B------:R-:W-:Y:S01]  /*35e0*/  IABS R2, R6 ;  /* 0x0000000600027213 */ /* 0x000fe20000000000 */
[C---:B------:R-:W-:Y:S01]  /*35f0*/  IMAD.IADD R6, R0.reuse, 0x1, -R17 ;  /* 0x0000000100067824 */ /* 0x040fe200078e0a11 */
[----:B------:R-:W-:Y:S01]  /*3600*/  ISETP.GE.AND P1, PT, R9, UR12, PT ;  /* 0x0000000c09007c0c */ /* 0x000fe2000bf26270 */
[----:B------:R1:W-:Y:S01]  /*3610*/  I2F R26, R3 ;  /* 0x00000003001a7306 */ /* 0x0003e20000201400 */
[----:B------:R-:W-:Y:S01]  /*3620*/  IMAD.IADD R7, R0, 0x1, -R52 ;  /* 0x0000000100077824 */ /* 0x000fe200078e0a34 */
[----:B------:R-:W-:Y:S01]  /*3630*/  ISETP.GE.AND P0, PT, R21, UR12, PT ;  /* 0x0000000c15007c0c */ /* 0x000fe2000bf06270 */
[----:B------:R-:W-:Y:S01]  /*3640*/  STL [R1+0x150], R182 ;  /* 0x000150b601007387 */ /* 0x000fe20000100800 */
[----:B------:R-:W-:Y:S01]  /*3650*/  ISETP.GE.AND P2, PT, R12, UR12, PT ;  /* 0x0000000c0c007c0c */ /* 0x000fe2000bf46270 */
[----:B------:R-:W-:Y:S01]  /*3660*/  UIADD3 UR26, UR18, -0x255992d5, URZ ;  /* 0xdaa66d2b121a7890 */ /* 0x000fe2000fffe03f */
[----:B------:R-:W-:Y:S01]  /*3670*/  ISETP.GE.AND P3, PT, R13, UR12, PT ;  /* 0x0000000c0d007c0c */ /* 0x000fe2000bf66270 */
[----:B------:R-:W-:Y:S01]  /*3680*/  STL [R1+0x14c], R181 ;  /* 0x00014cb501007387 */ /* 0x000fe20000100800 */
[----:B------:R-:W-:Y:S01]  /*3690*/  ISETP.GE.AND P6, PT, R19, UR12, PT ;  /* 0x0000000c13007c0c */ /* 0x000fe2000bfc6270 */
[----:B------:R-:W-:Y:S01]  /*36a0*/  UIADD3 UR23, UR18, 0x78dde6e4, URZ ;  /* 0x78dde6e412177890 */ /* 0x000fe2000fffe03f */
[----:B------:R-:W-:Y:S01]  /*36b0*/  ISETP.GE.AND P5, PT, R17, UR12, PT ;  /* 0x0000000c11007c0c */ /* 0x000fe2000bfa6270 */
[----:B------:R-:W-:Y:S01]  /*36c0*/  STL [R1+0x148], R180 ;  /* 0x000148b401007387 */ /* 0x000fe20000100800 */
[----:B------:R-:W-:Y:S01]  /*36d0*/  ISETP.GE.AND P4, PT, R16, UR12, PT ;  /* 0x0000000c10007c0c */ /* 0x000fe2000bf86270 */
[----:B------:R-:W-:-:S02]  /*36e0*/  UIADD3 UR11, UR19, -0x126145ec, URZ ;  /* 0xed9eba14130b7890 */ /* 0x000fc4000fffe03f */
[----:B------:R-:W-:Y:S01]  /*36f0*/  STL [R1+0x144], R179 ;  /* 0x000144b301007387 */ /* 0x000fe20000100800 */
[----:B-1----:R-:W-:Y:S01]  /*3700*/  IMAD.MOV.U32 R3, RZ, RZ, R2 ;  /* 0x000000ffff037224 */ /* 0x002fe200078e0002 */
[----:B------:R-:W-:Y:S01]  /*3710*/  IABS R2, R6 ;  /* 0x0000000600027213 */ /* 0x000fe20000000000 */
[C---:B------:R-:W-:Y:S01]  /*3720*/  IMAD.IADD R6, R0.reuse, 0x1, -R16 ;  /* 0x0000000100067824 */ /* 0x040fe200078e0a10 */
[----:B------:R-:W-:Y:S01]  /*3730*/  STL [R1+0x140], R178 ;  /* 0x000140b201007387 */ /* 0x000fe20000100800 */
[----:B------:R1:W-:Y:S01]  /*3740*/  I2F R49, R3 ;  /* 0x0000000300317306 */ /* 0x0003e20000201400 */
[----:B------:R-:W-:Y:S02]  /*3750*/  UIADD3 UR8, UR18, 0x1715609d, URZ ;  /* 0x1715609d12087890 */ /* 0x000fe4000fffe03f */
[----:B------:R-:W-:Y:S01]  /*3760*/  STL [R1+0x13c], R177 ;  /* 0x00013cb101007387 */ /* 0x000fe20000100800 */
[----:B------:R-:W-:Y:S02]  /*3770*/  UIADD3 UR32, UR18, -0x4ab325aa, URZ ;  /* 0xb54cda5612207890 */ /* 0x000fe4000fffe03f */
[----:B------:R-:W-:Y:S01]  /*3780*/  UIADD3 UR31, UR19, 0x646e171e, URZ ;  /* 0x646e171e131f7890 */ /* 0x000fe2000fffe03f */
[----:B------:R-:W-:Y:S04]  /*3790*/  STL [R1+0x138], R172 ;  /* 0x000138ac01007387 */ /* 0x000fe80000100800 */
[----:B------:R2:W-:Y:S01]  /*37a0*/  STL [R1+0x3c], R80 ;  /* 0x00003c5001007387 */ /* 0x0005e20000100800 */
[----:B-1----:R-:W-:Y:S01]  /*37b0*/  IMAD.MOV.U32 R3, RZ, RZ, R2 ;  /* 0x000000ffff037224 */ /* 0x002fe200078e0002 */
[----:B------:R-:W-:Y:S01]  /*37c0*/  IABS R2, R6 ;  /* 0x0000000600027213 */ /* 0x000fe20000000000 */
[----:B------:R-:W-:-:S02]  /*37d0*/  IMAD.IADD R6, R0, 0x1, -R13 ;  /* 0x0000000100067824 */ /* 0x000fc400078e0a0d */
[----:B------:R1:W3:Y:S02]  /*37e0*/  I2F R32, R3 ;  /* 0x0000000300207306 */ /* 0x0002e40000201400 */
[----:B-1----:R-:W-:Y:S01]  /*37f0*/  IMAD.MOV.U32 R3, RZ, RZ, R2 ;  /* 0x000000ffff037224 */ /* 0x002fe200078e0002 */
[----:B------:R-:W-:Y:S01]  /*3800*/  IABS R2, R6 ;  /* 0x0000000600027213 */ /* 0x000fe20000000000 */
[----:B------:R-:W-:-:S04]  /*3810*/  IMAD.IADD R6, R0, 0x1, -R12 ;  /* 0x0000000100067824 */ /* 0x000fc800078e0a0c */
[----:B------:R1:W4:Y:S01]  /*3820*/  I2F R33, R3 ;  /* 0x0000000300217306 */ /* 0x0003220000201400 */
[----:B---3--:R-:W-:Y:S02]  /*3830*/  FFMA.FTZ R32, R32, -UR4, R65 ;  /* 0x8000000420207c23 */ /* 0x008fe40008010041 */
[----:B-1----:R-:W-:Y:S01]  /*3840*/  IMAD.MOV.U32 R3, RZ, RZ, R2 ;  /* 0x000000ffff037224 */ /* 0x002fe200078e0002 */
[----:B------:R-:W-:Y:S01]  /*3850*/  IABS R2, R6 ;  /* 0x0000000600027213 */ /* 0x000fe20000000000 */
[----:B------:R-:W-:-:S03]  /*3860*/  IMAD.IADD R6, R0, 0x1, -R18 ;  /* 0x0000000100067824 */ /* 0x000fc600078e0a12 */
[----:B------:R1:W3:Y:S01]  /*3870*/  I2F R35, R3 ;  /* 0x0000000300237306 */ /* 0x0002e20000201400 */
[----:B----4-:R-:W-:Y:S02]  /*3880*/  FFMA.FTZ R33, R33, -UR4, R68 ;  /* 0x8000000421217c23 */ /* 0x010fe40008010044 */
[----:B-1----:R-:W-:Y:S01]  /*3890*/  IMAD.MOV.U32 R3, RZ, RZ, R2 ;  /* 0x000000ffff037224 */ /* 0x002fe200078e0002 */
[----:B------:R-:W-:Y:S01]  /*38a0*/  IABS R2, R6 ;  /* 0x0000000600027213 */ /* 0x000fe20000000000 */
[----:B------:R-:W-:-:S03]  /*38b0*/  IMAD.IADD R6, R0, 0x1, -R45 ;  /* 0x0000000100067824 */ /* 0x000fc600078e0a2d */
        /* <DEDUP_REMOVED lines=15> */
[----:B------:R1:W-:Y:S01]  /*39b0*/  I2F R60, R3 ;  /* 0x00000003003c7306 */ /* 0x0003e20000201400 */
[----:B----4-:R-:W-:Y:S02]  /*39c0*/  FFMA.FTZ R37, R37, -UR4, R84 ;  /* 0x8000000425257c23 */ /* 0x010fe40008010054 */
[----:B-1----:R-:W-:Y:S01]  /*39d0*/  IMAD.MOV.U32 R3, RZ, RZ, R2 ;  /* 0x000000ffff037224 */ /* 0x002fe200078e0002 */
[----:B------:R-:W-:Y:S01]  /*39e0*/  IABS R2, R6 ;  /* 0x0000000600027213 */ /* 0x000fe20000000000 */
[----:B------:R-:W-:-:S03]  /*39f0*/  IMAD.IADD R6, R0, 0x1, -R50 ;  /* 0x0000000100067824 */ /* 0x000fc600078e0a32 */
        /* <DEDUP_REMOVED lines=13> */
[----:B---3--:R-:W-:Y:S01]  /*3ad0*/  FFMA.FTZ R62, R57, -UR4, R96 ;  /* 0x80000004393e7c23 */ /* 0x008fe20008010060 */
[----:B------:R-:W-:Y:S02]  /*3ae0*/  IADD3 R6, R0, 0x8, RZ ;  /* 0x0000000800067810 */ /* 0x000fe40007ffe0ff */
[----:B------:R1:W-:Y:S03]  /*3af0*/  I2F R56, R3 ;  /* 0x0000000300387306 */ /* 0x0003e60000201400 */
[----:B------:R-:W-:-:S02]  /*3b00*/  IMAD.IADD R8, R6, 0x1, -R9 ;  /* 0x0000000106087824 */ /* 0x000fc400078e0a09 */
[----:B-1----:R-:W-:Y:S01]  /*3b10*/  IMAD.MOV.U32 R3, RZ, RZ, R2 ;  /* 0x000000ffff037224 */ /* 0x002fe200078e0002 */
[----:B------:R-:W-:-:S03]  /*3b20*/  IABS R2, R7 ;  /* 0x0000000700027213 */ /* 0x000fc60000000000 */
[----:B------:R1:W-:Y:S02]  /*3b30*/  I2F R55, R3 ;  /* 0x0000000300377306 */ /* 0x0003e40000201400 */
[----:B------:R-:W-:Y:S01]  /*3b40*/  IMAD.MOV.U32 R7, RZ, RZ, R2 ;  /* 0x000000ffff077224 */ /* 0x000fe200078e0002 */
[----:B------:R-:W-:-:S05]  /*3b50*/  IABS R2, R8 ;  /* 0x0000000800027213 */ /* 0x000fca0000000000 */
[----:B------:R3:W4:Y:S01]  /*3b60*/  I2F R54, R7 ;  /* 0x0000000700367306 */ /* 0x0007220000201400 */
[----:B-1----:R-:W-:-:S05]  /*3b70*/  IADD3 R3, R0, 0x40, RZ ;  /* 0x0000004000037810 */ /* 0x002fca0007ffe0ff */
[C---:B------:R-:W-:Y:S02]  /*3b80*/  IMAD.IADD R8, R3.reuse, 0x1, -R9 ;  /* 0x0000000103087824 */ /* 0x040fe400078e0a09 */
[----:B---3--:R-:W-:Y:S01]  /*3b90*/  IMAD.MOV.U32 R7, RZ, RZ, R2 ;  /* 0x000000ffff077224 */ /* 0x008fe200078e0002 */
[----:B------:R-:W-:Y:S01]  /*3ba0*/  IADD3 R2, R0, 0x48, RZ ;  /* 0x0000004800027810 */ /* 0x000fe20007ffe0ff */
[----:B----4-:R-:W-:Y:S01]  /*3bb0*/  FFMA.FTZ R65, R54, -UR4, R89 ;  /* 0x8000000436417c23 */ /* 0x010fe20008010059 */
[----:B------:R-:W-:Y:S01]  /*3bc0*/  IABS R0, R8 ;  /* 0x0000000800007213 */ /* 0x000fe20000000000 */
[----:B------:R1:W3:Y:S02]  /*3bd0*/  I2F R11, R7 ;  /* 0x00000007000b7306 */ /* 0x0002e40000201400 */
[----:B------:R-:W-:Y:S02]  /*3be0*/  IMAD.IADD R8, R2, 0x1, -R9 ;  /* 0x0000000102087824 */ /* 0x000fe400078e0a09 */
[----:B------:R-:W-:-:S05]  /*3bf0*/  IMAD.IADD R9, R3, 0x1, -R12 ;  /* 0x0000000103097824 */ /* 0x000fca00078e0a0c */
[----:B------:R-:W-:Y:S01]  /*3c00*/  IABS R9, R9 ;  /* 0x0000000900097213 */ /* 0x000fe20000000000 */
[----:B-1----:R-:W-:Y:S01]  /*3c10*/  IMAD.MOV.U32 R7, RZ, RZ, R0 ;  /* 0x000000ffff077224 */ /* 0x002fe200078e0000 */
[----:B------:R-:W-:Y:S01]  /*3c20*/  IABS R0, R8 ;  /* 0x0000000800007213 */ /* 0x000fe20000000000 */
[----:B------:R-:W-:Y:S02]  /*3c30*/  IMAD.IADD R8, R6, 0x1, -R21 ;  /* 0x0000000106087824 */ /* 0x000fe400078e0a15 */
[----:B------:R1:W4:Y:S01]  /*3c40*/  I2F R15, R7 ;  /* 0x00000007000f7306 */ /* 0x0003220000201400 */
[----:B---3--:R-:W-:-:S05]  /*3c50*/  FFMA.FTZ R11, R11, -UR4, R74 ;  /* 0x800000040b0b7c23 */ /* 0x008fca000801004a */
[----:B------:R-:W-:Y:S01]  /*3c60*/  FSEL R122, R11, -INF , !P1 ;  /* 0xff8000000b7a7808 */ /* 0x000fe20004800000 */
[----:B-1----:R-:W-:Y:S01]  /*3c70*/  IMAD.MOV.U32 R7, RZ, RZ, R0 ;  /* 0x000000ffff077224 */ /* 0x002fe200078e0000 */
[----:B------:R-:W-:Y:S01]  /*3c80*/  IABS R0, R8 ;  /* 0x0000000800007213 */ /* 0x000fe20000000000 */
[----:B------:R-:W-:Y:S02]  /*3c90*/  IMAD.IADD R8, R3, 0x1, -R21 ;  /* 0x0000000103087824 */ /* 0x000fe400078e0a15 */
[----:B------:R1:W-:Y:S01]  /*3ca0*/  I2F R14, R7 ;  /* 0x00000007000e7306 */ /* 0x0003e20000201400 */
[----:B----4-:R-:W-:-:S05]  /*3cb0*/  FFMA.FTZ R10, R15, -UR4, R112 ;  /* 0x800000040f0a7c23 */ /* 0x010fca0008010070 */
[----:B------:R-:W-:Y:S01]  /*3cc0*/  FSEL R173, R10, -INF , !P1 ;  /* 0xff8000000aad7808 */ /* 0x000fe20004800000 */
[----:B-1----:R-:W-:Y:S01]  /*3cd0*/  IMAD.MOV.U32 R7, RZ, RZ, R0 ;  /* 0x000000ffff077224 */ /* 0x002fe200078e0000 */
[----:B------:R-:W-:Y:S01]  /*3ce0*/  IABS R0, R8 ;  /* 0x0000000800007213 */ /* 0x000fe20000000000 */
[----:B------:R-:W-:Y:S02]  /*3cf0*/  IMAD.IADD R8, R2, 0x1, -R21 ;  /* 0x0000000102087824 */ /* 0x000fe400078e0a15 */
[----:B------:R1:W3:Y:S02]  /*3d00*/  I2F R44, R7 ;  /* 0x00000007002c7306 */ /* 0x0002e40000201400 */
[----:B-1----:R-:W-:Y:S01]  /*3d10*/  IMAD.MOV.U32 R7, RZ, RZ, R0 ;  /* 0x000000ffff077224 */ /* 0x002fe200078e0000 */
[----:B------:R-:W-:Y:S01]  /*3d20*/  IABS R0, R8 ;  /* 0x0000000800007213 */ /* 0x000fe20000000000 */
[----:B------:R-:W-:-:S04]  /*3d30*/  IMAD.IADD R8, R6, 0x1, -R19 ;  /* 0x0000000106087824 */ /* 0x000fc800078e0a13 */
[----:B------:R1:W4:Y:S01]  /*3d40*/  I2F R42, R7 ;  /* 0x00000007002a7306 */ /* 0x0003220000201400 */
[----:B---3--:R-:W-:-:S05]  /*3d50*/  FFMA.FTZ R11, R44, -UR4, R75 ;  /* 0x800000042c0b7c23 */ /* 0x008fca000801004b */
[----:B------:R-:W-:Y:S01]  /*3d60*/  FSEL R118, R11, -INF , !P0 ;  /* 0xff8000000b767808 */ /* 0x000fe20004000000 */
[----:B-1----:R-:W-:Y:S01]  /*3d70*/  IMAD.MOV.U32 R7, RZ, RZ, R0 ;  /* 0x000000ffff077224 */ /* 0x002fe200078e0000 */
[----:B------:R-:W-:Y:S01]  /*3d80*/  IABS R0, R8 ;  /* 0x0000000800007213 */ /* 0x000fe20000000000 */
[----:B------:R-:W-:Y:S02]  /*3d90*/  IMAD.IADD R8, R3, 0x1, -R19 ;  /* 0x0000000103087824 */ /* 0x000fe400078e0a13 */
[----:B------:R1:W-:Y:S01]  /*3da0*/  I2F R29, R7 ;  /* 0x00000007001d7306 */ /* 0x0003e20000201400 */
[----:B----4-:R-:W-:Y:S01]  /*3db0*/  FFMA.FTZ R10, R42, -UR4, R113 ;  /* 0x800000042a0a7c23 */ /* 0x010fe20008010071 */
[----:B------:R-:W-:-:S04]  /*3dc0*/  FSEL R113, R36, -INF , !P2 ;  /* 0xff80000024717808 */ /* 0x000fc80005000000 */
[----:B------:R-:W-:Y:S01]  /*3dd0*/  FSEL R151, R10, -INF , !P0 ;  /* 0xff8000000a977808 */ /* 0x000fe20004000000 */
[----:B-1----:R-:W-:Y:S01]  /*3de0*/  IMAD.MOV.U32 R7, RZ, RZ, R0 ;  /* 0x000000ffff077224 */ /* 0x002fe200078e0000 */
[----:B------:R-:W-:Y:S01]  /*3df0*/  IABS R0, R8 ;  /* 0x0000000800007213 */ /* 0x000fe20000000000 */
[----:B------:R-:W-:Y:S02]  /*3e00*/  IMAD.IADD R8, R2, 0x1, -R19 ;  /* 0x0000000102087824 */ /* 0x000fe400078e0a13 */
[----:B------:R1:W-:Y:S02]  /*3e10*/  I2F R43, R7 ;  /* 0x00000007002b7306 */ /* 0x0003e40000201400 */
[----:B-1----:R-:W-:Y:S01]  /*3e20*/  IMAD.MOV.U32 R7, RZ, RZ, R0 ;  /* 0x000000ffff077224 */ /* 0x002fe200078e0000 */
[----:B------:R-:W-:Y:S01]  /*3e30*/  IABS R0, R8 ;  /* 0x0000000800007213 */ /* 0x000fe20000000000 */
[----:B------:R-:W-:-:S04]  /*3e40*/  IMAD.IADD R8, R6, 0x1, -R17 ;  /* 0x0000000106087824 */ /* 0x000fc800078e0a11 */
        /* <DEDUP_REMOVED lines=10> */
[----:B------:R-:W-:Y:S02]  /*3ef0*/  FFMA.FTZ R17, R49, -UR4, R64 ;  /* 0x8000000431117c23 */ /* 0x000fe40008010040 */
[----:B----4-:R-:W-:-:S05]  /*3f00*/  FFMA.FTZ R10, R40, -UR4, R110 ;  /* 0x80000004280a7c23 */ /* 0x010fca000801006e */
[----:B------:R-:W-:Y:S01]  /*3f10*/  FSEL R146, R10, -INF , !P6 ;  /* 0xff8000000a927808 */ /* 0x000fe20007000000 */
[C---:B------:R-:W-:Y:S02]  /*3f20*/  IMAD.IADD R10, R6.reuse, 0x1, -R48 ;  /* 0x00000001060a7824 */ /* 0x040fe400078e0a30 */
[----:B-1----:R-:W-:Y:S01]  /*3f30*/  IMAD.MOV.U32 R7, RZ, RZ, R0 ;  /* 0x000000ffff077224 */ /* 0x002fe200078e0000 */
[----:B------:R-:W-:Y:S01]  /*3f40*/  IABS R0, R8 ;  /* 0x0000000800007213 */ /* 0x000fe20000000000 */
[----:B------:R-:W-:Y:S02]  /*3f50*/  IMAD.IADD R8, R6, 0x1, -R16 ;  /* 0x0000000106087824 */ /* 0x000fe400078e0a10 */
[----:B------:R1:W4:Y:S01]  /*3f60*/  I2F R39, R7 ;  /* 0x0000000700277306 */ /* 0x0003220000201400 */
[----:B---3--:R-:W-:Y:S02]  /*3f70*/  FFMA.FTZ R24, R24, -UR4, R67 ;  /* 0x8000000418187c23 */ /* 0x008fe40008010043 */
[----:B------:R-:W-:-:S03]  /*3f80*/  FFMA.FTZ R67, R55, -UR4, R88 ;  /* 0x8000000437437c23 */ /* 0x000fc60008010058 */
        /* <DEDUP_REMOVED lines=8> */
[----:B------:R1:W-:Y:S01]  /*4010*/  I2F R30, R7 ;  /* 0x00000007001e7306 */ /* 0x0003e20000201400 */
[----:B----4-:R-:W-:Y:S01]  /*4020*/  FFMA.FTZ R16, R39, -UR4, R109 ;  /* 0x8000000427107c23 */ /* 0x010fe2000801006d */
[----:B------:R-:W-:-:S04]  /*4030*/  FSEL R109, R33, -INF , !P4 ;  /* 0xff800000216d7808 */ /* 0x000fc80006000000 */
[----:B------:R-:W-:Y:S01]  /*4040*/  FSEL R140, R16, -INF , !P5 ;  /* 0xff800000108c7808 */ /* 0x000fe20006800000 */
[----:B-1----:R-:W-:Y:S01]  /*4050*/  IMAD.MOV.U32 R7, RZ, RZ, R0 ;  /* 0x000000ffff077224 */ /* 0x002fe200078e0000 */
[----:B------:R-:W-:Y:S01]  /*4060*/  IABS R0, R8 ;  /* 0x0000000800007213 */ /* 0x000fe20000000000 */
[--C-:B------:R-:W-:Y:S02]  /*4070*/  IMAD.IADD R8, R6, 0x1, -R13.reuse ;  /* 0x0000000106087824 */ /* 0x100fe400078e0a0d */
        /* <DEDUP_REMOVED lines=9> */
[----:B------:R1:W-:Y:S01]  /*4110*/  I2F R22, R7 ;  /* 0x0000000700167306 */ /* 0x0003e20000201400 */
[----:B------:R-:W-:Y:S02]  /*4120*/  FFMA.FTZ R13, R26, -UR4, R73 ;  /* 0x800000041a0d7c23 */ /* 0x000fe40008010049 */
[----:B----4-:R-:W-:-:S03]  /*4130*/  FFMA.FTZ R25, R25, -UR4, R106 ;  /* 0x8000000419197c23 */ /* 0x010fc6000801006a */
[----:B------:R-:W-:Y:S01]  /*4140*/  FSEL R116, R13, -INF , !P0 ;  /* 0xff8000000d747808 */ /* 0x000fe20004000000 */
[----:B-1----:R-:W-:Y:S01]  /*4150*/  IMAD.MOV.U32 R7, RZ, RZ, R0 ;  /* 0x000000ffff077224 */ /* 0x002fe200078e0000 */
[----:B------:R-:W-:-:S03]  /*4160*/  IABS R0, R8 ;  /* 0x0000000800007213 */ /* 0x000fc60000000000 */
[----:B------:R1:W-:Y:S02]  /*4170*/  I2F R34, R7 ;  /* 0x0000000700227306 */ /* 0x0003e40000201400 */
[----:B------:R-:W-:Y:S02]  /*4180*/  IMAD.MOV.U32 R8, RZ, RZ, R0 ;  /* 0x000000ffff087224 */ /* 0x000fe400078e0000 */
[----:B------:R-:W-:Y:S01]  /*4190*/  IMAD.IADD R0, R148, 0x1, R145 ;  /* 0x0000000194007824 */ /* 0x000fe200078e0291 */
[----:B------:R-:W-:-:S03]  /*41a0*/  FSEL R148, R27, -INF , !P4 ;  /* 0xff8000001b947808 */ /* 0x000fc60006000000 */
[----:B------:R3:W4:Y:S01]  /*41b0*/  I2F R20, R8 ;  /* 0x0000000800147306 */ /* 0x0007220000201400 */
[----:B-1----:R-:W-:-:S05]  /*41c0*/  IMAD.IADD R7, R6, 0x1, -R12 ;  /* 0x0000000106077824 */ /* 0x002fca00078e0a0c */
[----:B------:R-:W-:Y:S02]  /*41d0*/  IABS R7, R7 ;  /* 0x0000000700077213 */ /* 0x000fe40000000000 */
[----:B---3--:R-:W-:Y:S02]  /*41e0*/  LOP3.LUT R8, R149, 0x7ffffffc, RZ, 0xc0, !PT ;  /* 0x7ffffffc95087812 */ /* 0x008fe400078ec0ff */
[----:B------:R1:W3:Y:S01]  /*41f0*/  I2F R23, R7 ;  /* 0x0000000700177306 */ /* 0x0002e20000201400 */
[----:B----4-:R-:W-:Y:S01]  /*4200*/  FFMA.FTZ R20, R20, -UR4, R107 ;  /* 0x8000000414147c23 */ /* 0x010fe2000801006b */
[----:B------:R-:W-:Y:S01]  /*4210*/  FSEL R149, R25, -INF , !P4 ;  /* 0xff80000019957808 */ /* 0x000fe20006000000 */
[----:B------:R-:W-:Y:S01]  /*4220*/  IMAD.IADD R239, R144, 0x1, -R8 ;  /* 0x0000000190ef7824 */ /* 0x000fe200078e0a08 */
[----:B------:R-:W-:Y:S01]  /*4230*/  FSEL R144, R11, -INF , !P6 ;  /* 0xff8000000b907808 */ /* 0x000fe20007000000 */
[----:B------:R-:W-:Y:S01]  /*4240*/  IMAD.MOV.U32 R8, RZ, RZ, R9 ;  /* 0x000000ffff087224 */ /* 0x000fe200078e0009 */
[----:B------:R-:W-:Y:S01]  /*4250*/  FSEL R150, R20, -INF , !P3 ;  /* 0xff80000014967808 */ /* 0x000fe20005800000 */
[----:B------:R-:W-:-:S02]  /*4260*/  IMAD.IADD R9, R6, 0x1, -R18 ;  /* 0x0000000106097824 */ /* 0x000fc400078e0a12 */
[----:B------:R4:W2:Y:S01]  /*4270*/  I2F R21, R8 ;  /* 0x0000000800157306 */ /* 0x0008a20000201400 */
[----:B-1----:R-:W-:Y:S02]  /*4280*/  IMAD.IADD R7, R2, 0x1, -R12 ;  /* 0x0000000102077824 */ /* 0x002fe400078e0a0c */
[----:B------:R-:W-:Y:S02]  /*4290*/  FFMA.FTZ R12, R31, -UR4, R72 ;  /* 0x800000041f0c7c23 */ /* 0x000fe40008010048 */
[----:B---3--:R-:W-:Y:S01]  /*42a0*/  FFMA.FTZ R23, R23, -UR4, R78 ;  /* 0x8000000417177c23 */ /* 0x008fe2000801004e */
[----:B------:R-:W-:Y:S02]  /*42b0*/  IABS R7, R7 ;  /* 0x0000000700077213 */ /* 0x000fe40000000000 */
[----:B------:R-:W-:Y:S01]  /*42c0*/  FSEL R120, R12, -INF , !P1 ;  /* 0xff8000000c787808 */ /* 0x000fe20004800000 */
[----:B------:R-:W-:Y:S01]  /*42d0*/  FFMA.FTZ R12, R43, -UR4, R66 ;  /* 0x800000042b0c7c23 */ /* 0x000fe20008010042 */
[----:B------:R-:W-:Y:S01]  /*42e0*/  FSEL R129, R23, -INF , !P2 ;  /* 0xff80000017817808 */ /* 0x000fe20005000000 */
[----:B----4-:R-:W-:Y:S01]  /*42f0*/  IMAD.MOV.U32 R8, RZ, RZ, R7 ;  /* 0x000000ffff087224 */ /* 0x010fe200078e0007 */
[----:B------:R-:W-:Y:S01]  /*4300*/  IABS R7, R9 ;  /* 0x0000000900077213 */ /* 0x000fe20000000000 */
[----:B------:R-:W-:Y:S01]  /*4310*/  IMAD.IADD R9, R3, 0x1, -R18 ;  /* 0x0000000103097824 */ /* 0x000fe200078e0a12 */
[----:B------:R-:W-:Y:S01]  /*4320*/  FSEL R139, R12, -INF , !P6 ;  /* 0xff8000000c8b7808 */ /* 0x000fe20007000000 */
[----:B------:R1:W-:Y:S01]  /*4330*/  I2F R31, R8 ;  /* 0x00000008001f7306 */ /* 0x0003e20000201400 */
[----:B--2---:R-:W-:-:S02]  /*4340*/  FFMA.FTZ R21, R21, -UR4, R100 ;  /* 0x8000000415157c23 */ /* 0x004fc40008010064 */
[----:B------:R-:W-:Y:S01]  /*4350*/  IABS R9, R9 ;  /* 0x0000000900097213 */ /* 0x000fe20000000000 */
[----:B------:R-:W-:Y:S02]  /*4360*/  FFMA.FTZ R66, R56, -UR4, R97 ;  /* 0x8000000438427c23 */ /* 0x000fe40008010061 */
[----:B------:R-:W-:Y:S01]  /*4370*/  FSEL R136, R21, -INF , !P2 ;  /* 0xff80000015887808 */ /* 0x000fe20005000000 */
[----:B------:R-:W-:Y:S01]  /*4380*/  IMAD.WIDE.U32 R20, R175, -0x2daee0ad, RZ ;  /* 0xd2511f53af147825 */ /* 0x000fe200078e00ff */
[----:B------:R2:W3:Y:S03]  /*4390*/  I2F R26, R7 ;  /* 0x00000007001a7306 */ /* 0x0004e60000201400 */
[----:B-1----:R-:W-:Y:S01]  /*43a0*/  FFMA.FTZ R8, R14, -UR4, R114 ;  /* 0x800000040e087c23 */ /* 0x002fe20008010072 */
[----:B------:R-:W-:Y:S01]  /*43b0*/  FSEL R114, R35, -INF , !P3 ;  /* 0xff80000023727808 */ /* 0x000fe20005800000 */
[----:B------:R-:W-:-:S02]  /*43c0*/  IMAD.IADD R35, R2, 0x1, -R52 ;  /* 0x0000000102237824 */ /* 0x000fc400078e0a34 */
[----:B------:R-:W-:Y:S01]  /*43d0*/  FFMA.FTZ R14, R28, -UR4, R111 ;  /* 0x800000041c0e7c23 */ /* 0x000fe2000801006f */
[----:B------:R-:W-:Y:S01]  /*43e0*/  FSEL R203, R8, -INF , !P1 ;  /* 0xff80000008cb7808 */ /* 0x000fe20004800000 */
[----:B------:R-:W-:Y:S01]  /*43f0*/  IMAD.MOV.U32 R8, RZ, RZ, R9 ;  /* 0x000000ffff087224 */ /* 0x000fe200078e0009 */
[----:B------:R-:W-:Y:S01]  /*4400*/  ISETP.GE.AND P1, PT, R18, UR12, PT ;  /* 0x0000000c12007c0c */ /* 0x000fe2000bf26270 */
[----:B--2---:R-:W-:Y:S01]  /*4410*/  IMAD.IADD R7, R2, 0x1, -R18 ;  /* 0x0000000102077824 */ /* 0x004fe200078e0a12 */
[----:B------:R-:W-:Y:S01]  /*4420*/  FSEL R145, R14, -INF , !P5 ;  /* 0xff8000000e917808 */ /* 0x000fe20006800000 */
[----:B------:R-:W-:Y:S01]  /*4430*/  IMAD.IADD R9, R6, 0x1, -R45 ;  /* 0x0000000106097824 */ /* 0x000fe200078e0a2d */
[----:B------:R1:W2:Y:S01]  /*4440*/  I2F R18, R8 ;  /* 0x0000000800127306 */ /* 0x0002a20000201400 */
[----:B------:R-:W-:Y:S01]  /*4450*/  FSEL R108, R38, -INF , !P1 ;  /* 0xff800000266c7808 */ /* 0x000fe20004800000 */
[----:B------:R-:W-:Y:S01]  /*4460*/  IMAD.IADD R14, R6, 0x1, -R52 ;  /* 0x00000001060e7824 */ /* 0x000fe200078e0a34 */
[----:B------:R-:W-:Y:S01]  /*4470*/  IABS R7, R7 ;  /* 0x0000000700077213 */ /* 0x000fe20000000000 */
[----:B------:R-:W-:-:S02]  /*4480*/  FFMA.FTZ R28, R30, -UR4, R70 ;  /* 0x800000041e1c7c23 */ /* 0x000fc40008010046 */
[----:B------:R-:W-:Y:S02]  /*4490*/  FFMA.FTZ R30, R22, -UR4, R71 ;  /* 0x80000004161e7c23 */ /* 0x000fe40008010047 */
[----:B---3--:R-:W-:Y:S01]  /*44a0*/  FFMA.FTZ R26, R26, -UR4, R79 ;  /* 0x800000041a1a7c23 */ /* 0x008fe2000801004f */
[----:B------:R-:W-:Y:S01]  /*44b0*/  FSEL R130, R28, -INF , !P4 ;  /* 0xff8000001c827808 */ /* 0x000fe20006000000 */
[----:B------:R-:W-:Y:S01]  /*44c0*/  FFMA.FTZ R22, R34, -UR4, R105 ;  /* 0x8000000422167c23 */ /* 0x000fe20008010069 */
[----:B------:R-:W-:Y:S02]  /*44d0*/  FSEL R128, R30, -INF , !P3 ;  /* 0xff8000001e807808 */ /* 0x000fe40005800000 */
[----:B------:R-:W-:Y:S02]  /*44e0*/  FSEL R127, R26, -INF , !P1 ;  /* 0xff8000001a7f7808 */ /* 0x000fe40004800000 */
[----:B------:R-:W-:Y:S01]  /*44f0*/  FSEL R147, R22, -INF , !P3 ;  /* 0xff80000016937808 */ /* 0x000fe20005800000 */
[----:B-1----:R-:W-:Y:S01]  /*4500*/  IMAD.MOV.U32 R8, RZ, RZ, R7 ;  /* 0x000000ffff087224 */ /* 0x002fe200078e0007 */
[----:B------:R-:W-:Y:S01]  /*4510*/  IABS R7, R9 ;  /* 0x0000000900077213 */ /* 0x000fe20000000000 */
[----:B------:R-:W-:Y:S01]  /*4520*/  IMAD.IADD R9, R3, 0x1, -R45 ;  /* 0x0000000103097824 */ /* 0x000fe200078e0a2d */
[----:B------:R-:W-:Y:S01]  /*4530*/  ISETP.GE.AND P3, PT, R50, UR12, PT ;  /* 0x0000000c32007c0c */ /* 0x000fe2000bf66270 */
[----:B------:R1:W3:Y:S01]  /*4540*/  I2F R19, R8 ;  /* 0x0000000800137306 */ /* 0x0002e20000201400 */
[----:B--2---:R-:W-:Y:S01]  /*4550*/  FFMA.FTZ R18, R18, -UR4, R101 ;  /* 0x8000000412127c23 */ /* 0x004fe20008010065 */
[----:B------:R-:W-:-:S02]  /*4560*/  ISETP.GE.AND P4, PT, R48, UR12, PT ;  /* 0x0000000c30007c0c */ /* 0x000fc4000bf86270 */
[----:B------:R-:W-:Y:S02]  /*4570*/  IABS R9, R9 ;  /* 0x0000000900097213 */ /* 0x000fe40000000000 */
[----:B------:R-:W-:Y:S01]  /*4580*/  FSEL R137, R18, -INF , !P1 ;  /* 0xff80000012897808 */ /* 0x000fe20004800000 */
[----:B------:R-:W-:Y:S02]  /*4590*/  IMAD.IADD R18, R3, 0x1, -R52 ;  /* 0x0000000103127824 */ /* 0x000fe400078e0a34 */
[----:B-1----:R-:W-:Y:S01]  /*45a0*/  FFMA.FTZ R8, R29, -UR4, R115 ;  /* 0x800000041d087c23 */ /* 0x002fe20008010073 */
[----:B------:R-:W-:Y:S01]  /*45b0*/  FSEL R115, R17, -INF , !P6 ;  /* 0xff80000011737808 */ /* 0x000fe20007000000 */
[----:B------:R1:W2:Y:S01]  /*45c0*/  I2F R29, R7 ;  /* 0x00000007001d7306 */ /* 0x0002a20000201400 */
[----:B------:R-:W-:Y:S01]  /*45d0*/  ISETP.GE.AND P6, PT, R46, UR12, PT ;  /* 0x0000000c2e007c0c */ /* 0x000fe2000bfc6270 */
[----:B------:R-:W-:Y:S01]  /*45e0*/  FFMA.FTZ R17, R31, -UR4, R102 ;  /* 0x800000041f117c23 */ /* 0x000fe20008010066 */
[----:B------:R-:W-:Y:S01]  /*45f0*/  FSEL R174, R8, -INF , !P0 ;  /* 0xff80000008ae7808 */ /* 0x000fe20004000000 */
[----:B------:R-:W-:Y:S01]  /*4600*/  IMAD.MOV.U32 R8, RZ, RZ, R9 ;  /* 0x000000ffff087224 */ /* 0x000fe200078e0009 */
[----:B------:R-:W-:Y:S01]  /*4610*/  ISETP.GE.AND P0, PT, R45, UR12, PT ;  /* 0x0000000c2d007c0c */ /* 0x000fe2000bf06270 */
[----:B------:R-:W-:Y:S01]  /*4620*/  IMAD.IADD R9, R6, 0x1, -R46 ;  /* 0x0000000106097824 */ /* 0x000fe200078e0a2e */
[----:B------:R-:W-:Y:S01]  /*4630*/  FSEL R142, R17, -INF , !P2 ;  /* 0xff800000118e7808 */ /* 0x000fe20005000000 */
[----:B------:R-:W4:Y:S01]  /*4640*/  I2F R15, R8 ;  /* 0x00000008000f7306 */ /* 0x000f220000201400 */
[----:B---3--:R-:W-:Y:S01]  /*4650*/  FFMA.FTZ R12, R19, -UR4, R103 ;  /* 0x80000004130c7c23 */ /* 0x008fe20008010067 */
[----:B------:R-:W-:Y:S01]  /*4660*/  FSEL R74, R37, -INF , !P0 ;  /* 0xff800000254a7808 */ /* 0x000fe20004000000 */
[----:B------:R-:W-:Y:S01]  /*4670*/  IMAD.IADD R17, R3, 0x1, -R53 ;  /* 0x0000000103117824 */ /* 0x000fe200078e0a35 */
[----:B------:R-:W-:-:S02]  /*4680*/  FSEL R102, R32, -INF , !P5 ;  /* 0xff80000020667808 */ /* 0x000fc40006800000 */
[----:B------:R-:W-:Y:S01]  /*4690*/  FSEL R143, R12, -INF , !P1 ;  /* 0xff8000000c8f7808 */ /* 0x000fe20004800000 */
[----:B------:R-:W-:Y:S01]  /*46a0*/  IMAD.IADD R12, R3, 0x1, -R51 ;  /* 0x00000001030c7824 */ /* 0x000fe200078e0a33 */
[----:B------:R-:W-:Y:S01]  /*46b0*/  ISETP.GE.AND P5, PT, R47, UR12, PT ;  /* 0x0000000c2f007c0c */ /* 0x000fe2000bfa6270 */
[C---:B-1----:R-:W-:Y:S01]  /*46c0*/  IMAD.IADD R7, R2.reuse, 0x1, -R45 ;  /* 0x0000000102077824 */ /* 0x042fe200078e0a2d */
[----:B------:R-:W-:Y:S01]  /*46d0*/  ISETP.GE.AND P2, PT, R51, UR12, PT ;  /* 0x0000000c33007c0c */ /* 0x000fe2000bf46270 */
[----:B--2---:R-:W-:Y:S01]  /*46e0*/  FFMA.FTZ R19, R29, -UR4, R86 ;  /* 0x800000041d137c23 */ /* 0x004fe20008010056 */
[----:B------:R-:W-:Y:S01]  /*46f0*/  ISETP.GE.AND P1, PT, R53, UR12, PT ;  /* 0x0000000c35007c0c */ /* 0x000fe2000bf26270 */
[----:B------:R-:W-:Y:S01]  /*4700*/  IMAD.IADD R29, R2, 0x1, -R53 ;  /* 0x00000001021d7824 */ /* 0x000fe200078e0a35 */
[----:B------:R-:W-:Y:S01]  /*4710*/  IABS R7, R7 ;  /* 0x0000000700077213 */ /* 0x000fe20000000000 */
[----:B----4-:R-:W-:Y:S01]  /*4720*/  FFMA.FTZ R15, R15, -UR4, R132 ;  /* 0x800000040f0f7c23 */ /* 0x010fe20008010084 */
[----:B------:R-:W-:-:S03]  /*4730*/  FSEL R81, R19, -INF , !P0 ;  /* 0xff80000013517808 */ /* 0x000fc60004000000 */
[----:B------:R-:W-:Y:S01]  /*4740*/  IMAD.MOV.U32 R8, RZ, RZ, R7 ;  /* 0x000000ffff087224 */ /* 0x000fe200078e0007 */
[----:B------:R-:W-:Y:S01]  /*4750*/  IABS R7, R9 ;  /* 0x0000000900077213 */ /* 0x000fe20000000000 */
[----:B------:R-:W-:Y:S01]  /*4760*/  IMAD.IADD R9, R3, 0x1, -R46 ;  /* 0x0000000103097824 */ /* 0x000fe200078e0a2e */
[----:B------:R-:W-:Y:S01]  /*4770*/  IADD3 R19, R80, 0x4, RZ ;  /* 0x0000000450137810 */ /* 0x000fe20007ffe0ff */
[----:B------:R1:W2:Y:S01]  /*4780*/  I2F R13, R8 ;  /* 0x00000008000d7306 */ /* 0x0002a20000201400 */
[----:B------:R-:W-:-:S03]  /*4790*/  FSEL R213, R15, -INF , !P0 ;  /* 0xff8000000fd57808 */ /* 0x000fc60004000000 */
[----:B------:R3:W-:Y:S01]  /*47a0*/  STL [R1+0x40], R19 ;  /* 0x0000401301007387 */ /* 0x0007e20000100800 */
[----:B-1----:R-:W-:Y:S01]  /*47b0*/  IMAD.MOV.U32 R8, RZ, RZ, R7 ;  /* 0x000000ffff087224 */ /* 0x002fe200078e0007 */
[----:B------:R-:W-:Y:S01]  /*47c0*/  IABS R7, R9 ;  /* 0x0000000900077213 */ /* 0x000fe20000000000 */
[----:B------:R-:W-:Y:S02]  /*47d0*/  IMAD.IADD R9, R2, 0x1, -R46 ;  /* 0x0000000102097824 */ /* 0x000fe400078e0a2e */
[----:B------:R1:W4:Y:S01]  /*47e0*/  I2F R49, R8 ;  /* 0x0000000800317306 */ /* 0x0003220000201400 */
[----:B--2---:R-:W-:Y:S02]  /*47f0*/  FFMA.FTZ R11, R13, -UR4, R134 ;  /* 0x800000040d0b7c23 */ /* 0x004fe40008010086 */
[----:B------:R-:W-:-:S03]  /*4800*/  IMAD.IADD R13, R6, 0x1, -R53 ;  /* 0x00000001060d7824 */ /* 0x000fc600078e0a35 */
[----:B------:R-:W-:Y:S01]  /*4810*/  FSEL R219, R11, -INF , !P0 ;  /* 0xff8000000bdb7808 */ /* 0x000fe20004000000 */
[----:B------:R-:W-:Y:S01]  /*4820*/  IMAD.IADD R11, R6, 0x1, -R51 ;  /* 0x00000001060b7824 */ /* 0x000fe200078e0a33 */
[----:B------:R-:W-:Y:S01]  /*4830*/  ISETP.GE.AND P0, PT, R52, UR12, PT ;  /* 0x0000000c34007c0c */ /* 0x000fe2000bf06270 */
[----:B------:R-:W-:Y:S02]  /*4840*/  FFMA.FTZ R52, R60, -UR4, R85 ;  /* 0x800000043c347c23 */ /* 0x000fe40008010055 */
[----:B-1----:R-:W-:Y:S01]  /*4850*/  IMAD.MOV.U32 R8, RZ, RZ, R7 ;  /* 0x000000ffff087224 */ /* 0x002fe200078e0007 */
[----:B------:R-:W-:Y:S01]  /*4860*/  IABS R7, R9 ;  /* 0x0000000900077213 */ /* 0x000fe20000000000 */
[----:B------:R-:W-:Y:S02]  /*4870*/  IMAD.IADD R9, R6, 0x1, -R47 ;  /* 0x0000000106097824 */ /* 0x000fe400078e0a2f */
[----:B------:R1:W2:Y:S01]  /*4880*/  I2F R46, R8 ;  /* 0x00000008002e7306 */ /* 0x0002a20000201400 */
[----:B----4-:R-:W-:-:S02]  /*4890*/  FFMA.FTZ R79, R49, -UR4, R87 ;  /* 0x80000004314f7c23 */ /* 0x010fc40008010057 */
[----:B-1----:R-:W-:Y:S01]  /*48a0*/  IMAD.MOV.U32 R8, RZ, RZ, R7 ;  /* 0x000000ffff087224 */ /* 0x002fe200078e0007 */
[----:B------:R-:W-:Y:S01]  /*48b0*/  IABS R7, R9 ;  /* 0x0000000900077213 */ /* 0x000fe20000000000 */
[----:B------:R-:W-:-:S03]  /*48c0*/  IMAD.IADD R9, R3, 0x1, -R47 ;  /* 0x0000000103097824 */ /* 0x000fc600078e0a2f */
[----:B------:R1:W4:Y:S01]  /*48d0*/  I2F R45, R8 ;  /* 0x00000008002d7306 */ /* 0x0003220000201400 */
[----:B--2---:R-:W-:-:S05]  /*48e0*/  FFMA.FTZ R77, R46, -UR4, R133 ;  /* 0x800000042e4d7c23 */ /* 0x004fca0008010085 */
[----:B------:R-:W-:Y:S01]  /*48f0*/  FSEL R110, R77, -INF , !P6 ;  /* 0xff8000004d6e7808 */ /* 0x000fe20007000000 */
[----:B-1----:R-:W-:Y:S01]  /*4900*/  IMAD.MOV.U32 R8, RZ, RZ, R7 ;  /* 0x000000ffff087224 */ /* 0x002fe200078e0007 */
[----:B------:R-:W-:Y:S01]  /*4910*/  IABS R7, R9 ;  /* 0x0000000900077213 */ /* 0x000fe20000000000 */
[----:B------:R-:W-:Y:S02]  /*4920*/  IMAD.IADD R9, R2, 0x1, -R47 ;  /* 0x0000000102097824 */ /* 0x000fe400078e0a2f */
[----:B------:R1:W2:Y:S01]  /*4930*/  I2F R44, R8 ;  /* 0x00000008002c7306 */ /* 0x0002a20000201400 */
[----:B----4-:R-:W-:-:S05]  /*4940*/  FFMA.FTZ R68, R45, -UR4, R135 ;  /* 0x800000042d447c23 */ /* 0x010fca0008010087 */
[----:B------:R-:W-:Y:S01]  /*4950*/  FSEL R112, R68, -INF , !P6 ;  /* 0xff80000044707808 */ /* 0x000fe20007000000 */
[----:B-1----:R-:W-:Y:S01]  /*4960*/  IMAD.MOV.U32 R8, RZ, RZ, R7 ;  /* 0x000000ffff087224 */ /* 0x002fe200078e0007 */
[----:B------:R-:W-:Y:S01]  /*4970*/  IABS R7, R9 ;  /* 0x0000000900077213 */ /* 0x000fe20000000000 */
[----:B------:R-:W-:Y:S02]  /*4980*/  IMAD.IADD R9, R3, 0x1, -R48 ;  /* 0x0000000103097824 */ /* 0x000fe400078e0a30 */
[----:B------:R1:W4:Y:S01]  /*4990*/  I2F R43, R8 ;  /* 0x00000008002b7306 */ /* 0x0003220000201400 */
[----:B--2---:R-:W-:Y:S02]  /*49a0*/  FFMA.FTZ R64, R44, -UR4, R94 ;  /* 0x800000042c407c23 */ /* 0x004fe4000801005e */
[----:B------:R-:W-:Y:S01]  /*49b0*/  IABS R9, R9 ;  /* 0x0000000900097213 */ /* 0x000fe20000000000 */
[----:B-1----:R-:W-:Y:S01]  /*49c0*/  IMAD.MOV.U32 R8, RZ, RZ, R7 ;  /* 0x000000ffff087224 */ /* 0x002fe200078e0007 */
[----:B------:R-:W-:Y:S01]  /*49d0*/  IABS R7, R10 ;  /* 0x0000000a00077213 */ /* 0x000fe20000000000 */
[----:B------:R-:W-:-:S02]  /*49e0*/  IMAD.IADD R10, R2, 0x1, -R48 ;  /* 0x00000001020a7824 */ /* 0x000fc400078e0a30 */
[----:B------:R1:W2:Y:S01]  /*49f0*/  I2F R42, R8 ;  /* 0x00000008002a7306 */ /* 0x0002a20000201400 */
[----:B----4-:R-:W-:-:S05]  /*4a00*/  FFMA.FTZ R69, R43, -UR4, R152 ;  /* 0x800000042b457c23 */ /* 0x010fca0008010098 */
[----:B------:R-:W-:Y:S02]  /*4a10*/  FSEL R117, R69, -INF , !P5 ;  /* 0xff80000045757808 */ /* 0x000fe40006800000 */
[----:B------:R4:W3:Y:S01]  /*4a20*/  I2F R41, R7 ;  /* 0x0000000700297306 */ /* 0x0008e20000201400 */
[----:B-1----:R-:W-:Y:S01]  /*4a30*/  IABS R8, R10 ;  /* 0x0000000a00087213 */ /* 0x002fe20000000000 */
[----:B------:R-:W-:Y:S02]  /*4a40*/  IMAD.IADD R10, R2, 0x1, -R50 ;  /* 0x00000001020a7824 */ /* 0x000fe400078e0a32 */
[----:B--2---:R-:W-:-:S04]  /*4a50*/  FFMA.FTZ R89, R42, -UR4, R154 ;  /* 0x800000042a597c23 */ /* 0x004fc8000801009a */
[----:B------:R-:W1:Y:S01]  /*4a60*/  I2F R39, R8 ;  /* 0x0000000800277306 */ /* 0x000e620000201400 */
[----:B----4-:R-:W-:Y:S01]  /*4a70*/  IMAD.MOV.U32 R7, RZ, RZ, R9 ;  /* 0x000000ffff077224 */ /* 0x010fe200078e0009 */
[----:B------:R-:W-:Y:S01]  /*4a80*/  FSEL R121, R89, -INF , !P5 ;  /* 0xff80000059797808 */ /* 0x000fe20006800000 */
[----:B------:R-:W-:Y:S01]  /*4a90*/  IMAD.IADD R9, R6, 0x1, -R50 ;  /* 0x0000000106097824 */ /* 0x000fe200078e0a32 */
[----:B------:R-:W-:-:S04]  /*4aa0*/  IABS R6, R13 ;  /* 0x0000000d00067213 */ /* 0x000fc80000000000 */
[----:B------:R2:W4:Y:S01]  /*4ab0*/  I2F R40, R7 ;  /* 0x0000000700287306 */ /* 0x0005220000201400 */
[----:B---3--:R-:W-:-:S07]  /*4ac0*/  FFMA.FTZ R76, R41, -UR4, R95 ;  /* 0x80000004294c7c23 */ /* 0x008fce000801005f */
[----:B------:R3:W-:Y:S01]  /*4ad0*/  I2F R24, R6 ;  /* 0x0000000600187306 */ /* 0x0007e20000201400 */
[----:B-1----:R-:W-:-:S05]  /*4ae0*/  FFMA.FTZ R93, R39, -UR4, R155 ;  /* 0x80000004275d7c23 */ /* 0x002fca000801009b */
[----:B------:R-:W-:Y:S02]  /*4af0*/  FSEL R119, R93, -INF , !P4 ;  /* 0xff8000005d777808 */ /* 0x000fe40006000000 */
[----:B--2---:R-:W-:Y:S01]  /*4b00*/  IABS R7, R9 ;  /* 0x0000000900077213 */ /* 0x004fe20000000000 */
[----:B------:R-:W-:Y:S01]  /*4b10*/  IMAD.IADD R9, R3, 0x1, -R50 ;  /* 0x0000000103097824 */ /* 0x000fe200078e0a32 */
[----:B------:R-:W-:Y:S01]  /*4b20*/  IABS R3, R10 ;  /* 0x0000000a00037213 */ /* 0x000fe20000000000 */
[----:B----4-:R-:W-:Y:S02]  /*4b30*/  FFMA.FTZ R95, R40, -UR4, R153 ;  /* 0x80000004285f7c23 */ /* 0x010fe40008010099 */
[----:B------:R-:W-:Y:S01]  /*4b40*/  IMAD.MOV.U32 R8, RZ, RZ, R7 ;  /* 0x000000ffff087224 */ /* 0x000fe200078e0007 */
[----:B------:R-:W1:Y:S01]  /*4b50*/  I2F R36, R3 ;  /* 0x0000000300247306 */ /* 0x000e620000201400 */
[----:B------:R-:W-:Y:S02]  /*4b60*/  IABS R7, R9 ;  /* 0x0000000900077213 */ /* 0x000fe40000000000 */
[----:B------:R-:W-:-:S02]  /*4b70*/  LOP3.LUT R9, R21, UR6, RZ, 0x3c, !PT ;  /* 0x0000000615097c12 */ /* 0x000fc4000f8e3cff */
[----:B---3--:R-:W-:Y:S02]  /*4b80*/  LOP3.LUT R6, R21, UR5, RZ, 0x3c, !PT ;  /* 0x0000000515067c12 */ /* 0x008fe4000f8e3cff */
[----:B------:R-:W-:Y:S01]  /*4b90*/  FSEL R111, R95, -INF , !P4 ;  /* 0xff8000005f6f7808 */ /* 0x000fe20006000000 */
[----:B------:R2:W3:Y:S08]  /*4ba0*/  I2F R38, R8 ;  /* 0x0000000800267306 */ /* 0x0004f00000201400 */
[----:B------:R-:W4:Y:S01]  /*4bb0*/  I2F R37, R7 ;  /* 0x0000000700257306 */ /* 0x000f220000201400 */
[----:B-1----:R-:W-:-:S05]  /*4bc0*/  FFMA.FTZ R92, R36, -UR4, R158 ;  /* 0x80000004245c7c23 */ /* 0x002fca000801009e */
[----:B------:R-:W-:Y:S01]  /*4bd0*/  FSEL R189, R92, -INF , !P3 ;  /* 0xff8000005cbd7808 */ /* 0x000fe20005800000 */
[----:B--2---:R-:W-:Y:S01]  /*4be0*/  IMAD.IADD R8, R2, 0x1, -R51 ;  /* 0x0000000102087824 */ /* 0x004fe200078e0a33 */
[----:B------:R-:W-:Y:S01]  /*4bf0*/  IABS R2, R11 ;  /* 0x0000000b00027213 */ /* 0x000fe20000000000 */
[----:B---3--:R-:W-:-:S04]  /*4c00*/  FFMA.FTZ R70, R38, -UR4, R98 ;  /* 0x8000000426467c23 */ /* 0x008fc80008010062 */
[----:B------:R-:W-:Y:S01]  /*4c10*/  IMAD.MOV.U32 R3, RZ, RZ, R2 ;  /* 0x000000ffff037224 */ /* 0x000fe200078e0002 */
[----:B------:R-:W-:Y:S01]  /*4c20*/  IABS R2, R12 ;  /* 0x0000000c00027213 */ /* 0x000fe20000000000 */
[----:B------:R-:W-:Y:S02]  /*4c30*/  IMAD.WIDE.U32 R12, R19, -0x326172a9, RZ ;  /* 0xcd9e8d57130c7825 */ /* 0x000fe400078e00ff */
[----:B------:R1:W2:Y:S02]  /*4c40*/  I2F R31, R3 ;  /* 0x00000003001f7306 */ /* 0x0002a40000201400 */
[----:B----4-:R-:W-:Y:S01]  /*4c50*/  FFMA.FTZ R97, R37, -UR4, R156 ;  /* 0x8000000425617c23 */ /* 0x010fe2000801009c */
[----:B------:R-:W-:-:S04]  /*4c60*/  LOP3.LUT R16, R13, R229, RZ, 0x3c, !PT ;  /* 0x000000e50d107212 */ /* 0x000fc800078e3cff */
[----:B------:R-:W-:Y:S01]  /*4c70*/  FSEL R125, R97, -INF , !P3 ;  /* 0xff800000617d7808 */ /* 0x000fe20005800000 */
[----:B-1----:R-:W-:Y:S01]  /*4c80*/  IMAD.MOV.U32 R3, RZ, RZ, R2 ;  /* 0x000000ffff037224 */ /* 0x002fe200078e0002 */
[----:B------:R-:W-:Y:S01]  /*4c90*/  IABS R2, R8 ;  /* 0x0000000800027213 */ /* 0x000fe20000000000 */
[----:B--2---:R-:W-:Y:S01]  /*4ca0*/  FFMA.FTZ R78, R31, -UR4, R99 ;  /* 0x800000041f4e7c23 */ /* 0x004fe20008010063 */
[----:B------:R-:W-:Y:S01]  /*4cb0*/  IABS R8, R14 ;  /* 0x0000000e00087213 */ /* 0x000fe20000000000 */
[----:B------:R1:W2:Y:S01]  /*4cc0*/  I2F R30, R3 ;  /* 0x00000003001e7306 */ /* 0x0002a20000201400 */
[----:B------:R-:W-:-:S04]  /*4cd0*/  IMAD.WIDE.U32 R14, R9, -0x326172a9, RZ ;  /* 0xcd9e8d57090e7825 */ /* 0x000fc800078e00ff */
[----:B------:R-:W-:Y:S01]  /*4ce0*/  IMAD.MOV.U32 R7, RZ, RZ, R2 ;  /* 0x000000ffff077224 */ /* 0x000fe200078e0002 */
[----:B------:R-:W-:Y:S02]  /*4cf0*/  LOP3.LUT R27, R15, UR30, R12, 0x96, !PT ;  /* 0x0000001e0f1b7c12 */ /* 0x000fe4000f8e960c */
[----:B------:R3:W4:Y:S08]  /*4d00*/  I2F R23, R8 ;  /* 0x0000000800177306 */ /* 0x0007300000201400 */
[----:B------:R4:W4:Y:S01]  /*4d10*/  I2F R25, R7 ;  /* 0x0000000700197306 */ /* 0x0009220000201400 */
[----:B-1----:R-:W-:-:S04]  /*4d20*/  IMAD.WIDE.U32 R2, R80, -0x326172a9, RZ ;  /* 0xcd9e8d5750027825 */ /* 0x002fc800078e00ff */
[----:B------:R-:W-:Y:S01]  /*4d30*/  FFMA.FTZ R80, R24, -UR4, R90 ;  /* 0x8000000418507c23 */ /* 0x000fe2000801005a */
[----:B------:R-:W-:Y:S01]  /*4d40*/  LOP3.LUT R26, R15, UR30, R2, 0x96, !PT ;  /* 0x0000001e0f1a7c12 */ /* 0x000fe2000f8e9602 */
[----:B--2---:R-:W-:Y:S02]  /*4d50*/  FFMA.FTZ R94, R30, -UR4, R157 ;  /* 0x800000041e5e7c23 */ /* 0x004fe4000801009d */
[----:B---3--:R-:W-:-:S03]  /*4d60*/  IMAD.WIDE.U32 R8, R19, -0x326172a9, RZ ;  /* 0xcd9e8d5713087825 */ /* 0x008fc600078e00ff */
[----:B------:R-:W-:Y:S01]  /*4d70*/  FSEL R126, R94, -INF , !P2 ;  /* 0xff8000005e7e7808 */ /* 0x000fe20005000000 */
[----:B----4-:R-:W-:Y:S01]  /*4d80*/  FFMA.FTZ R83, R23, -UR4, R91 ;  /* 0x8000000417537c23 */ /* 0x010fe2000801005b */
[----:B------:R-:W-:Y:S01]  /*4d90*/  LOP3.LUT R9, R9, R229, RZ, 0x3c, !PT ;  /* 0x000000e509097212 */ /* 0x000fe200078e3cff */
[----:B------:R-:W-:Y:S01]  /*4da0*/  IMAD.WIDE.U32 R30, R27, -0x2daee0ad, RZ ;  /* 0xd2511f531b1e7825 */ /* 0x000fe200078e00ff */
[----:B------:R-:W-:Y:S01]  /*4db0*/  LOP3.LUT R7, R21, UR5, RZ, 0x3c, !PT ;  /* 0x0000000515077c12 */ /* 0x000fe2000f8e3cff */
[----:B------:R-:W-:Y:S02]  /*4dc0*/  UIADD3 UR5, UR19, -0x4498517b, URZ ;  /* 0xbb67ae8513057890 */ /* 0x000fe4000fffe03f */
[----:B------:R-:W-:-:S04]  /*4dd0*/  IMAD.WIDE.U32 R26, R26, -0x2daee0ad, RZ ;  /* 0xd2511f531a1a7825 */ /* 0x000fc800078e00ff */
[----:B------:R-:W-:-:S04]  /*4de0*/  IMAD.WIDE.U32 R10, R7, -0x326172a9, RZ ;  /* 0xcd9e8d57070a7825 */ /* 0x000fc800078e00ff */
[----:B------:R-:W-:Y:S01]  /*4df0*/  IMAD.WIDE.U32 R6, R6, -0x326172a9, RZ ;  /* 0xcd9e8d5706067825 */ /* 0x000fe200078e00ff */
[C---:B------:R-:W-:Y:S02]  /*4e00*/  LOP3.LUT R34, R11.reuse, UR30, R12, 0x96, !PT ;  /* 0x0000001e0b227c12 */ /* 0x040fe4000f8e960c */
[--C-:B------:R-:W-:Y:S01]  /*4e10*/  LOP3.LUT R28, R11, UR30, R2.reuse, 0x96, !PT ;  /* 0x0000001e0b1c7c12 */ /* 0x100fe2000f8e9602 */
[----:B------:R-:W-:Y:S01]  /*4e20*/  FFMA.FTZ R88, R25, -UR4, R159 ;  /* 0x8000000419587c23 */ /* 0x000fe2000801009f */
[----:B------:R-:W-:Y:S02]  /*4e30*/  LOP3.LUT R33, R7, UR30, R2, 0x96, !PT ;  /* 0x0000001e07217c12 */ /* 0x000fe4000f8e9602 */
[----:B------:R-:W-:Y:S02]  /*4e40*/  LOP3.LUT R12, R3, R229, RZ, 0x3c, !PT ;  /* 0x000000e5030c7212 */ /* 0x000fe400078e3cff */
[----:B------:R-:W-:Y:S01]  /*4e50*/  IABS R2, R18 ;  /* 0x0000001200027213 */ /* 0x000fe20000000000 */
[----:B------:R-:W-:Y:S01]  /*4e60*/  IMAD.WIDE.U32 R18, R9, -0x2daee0ad, RZ ;  /* 0xd2511f5309127825 */ /* 0x000fe200078e00ff */
[----:B------:R-:W-:-:S02]  /*4e70*/  IABS R3, R17 ;  /* 0x0000001100037213 */ /* 0x000fc40000000000 */
[----:B------:R1:W2:Y:S01]  /*4e80*/  I2F R21, R2 ;  /* 0x0000000200157306 */ /* 0x0002a20000201400 */
[----:B------:R-:W-:Y:S01]  /*4e90*/  IMAD.WIDE.U32 R12, R12, -0x2daee0ad, RZ ;  /* 0xd2511f530c0c7825 */ /* 0x000fe200078e00ff */
[----:B------:R-:W-:Y:S02]  /*4ea0*/  LOP3.LUT R32, R7, UR30, R8, 0x96, !PT ;  /* 0x0000001e07207c12 */ /* 0x000fe4000f8e9608 */
[----:B------:R-:W-:Y:S01]  /*4eb0*/  FSEL R138, R88, -INF , !P2 ;  /* 0xff800000588a7808 */ /* 0x000fe20005000000 */
[----:B------:R-:W-:Y:S01]  /*4ec0*/  IMAD.WIDE.U32 R16, R16, -0x2daee0ad, RZ ;  /* 0xd2511f5310107825 */ /* 0x000fe200078e00ff */
[--C-:B------:R-:W-:Y:S02]  /*4ed0*/  LOP3.LUT R9, R13, UR5, R20.reuse, 0x96, !PT ;  /* 0x000000050d097c12 */ /* 0x100fe4000f8e9614 */
[----:B------:R3:W4:Y:S02]  /*4ee0*/  I2F R22, R3 ;  /* 0x0000000300167306 */ /* 0x0007240000201400 */
[----:B------:R-:W-:-:S02]  /*4ef0*/  LOP3.LUT R13, R17, UR5, R20, 0x96, !PT ;  /* 0x00000005110d7c12 */ /* 0x000fc4000f8e9614 */
[----:B------:R-:W-:Y:S01]  /*4f00*/  LOP3.LUT R17, R19, UR5, R20, 0x96, !PT ;  /* 0x0000000513117c12 */ /* 0x000fe2000f8e9614 */
[----:B------:R-:W-:Y:S01]  /*4f10*/  UIADD3 UR5, UR19, -0x56f99767, URZ ;  /* 0xa906689913057890 */ /* 0x000fe2000fffe03f */
[----:B-1----:R-:W-:Y:S01]  /*4f20*/  IABS R2, R35 ;  /* 0x0000002300027213 */ /* 0x002fe20000000000 */
[----:B--2---:R-:W-:Y:S02]  /*4f30*/  FFMA.FTZ R96, R21, -UR4, R161 ;  /* 0x8000000415607c23 */ /* 0x004fe400080100a1 */
[----:B------:R-:W-:Y:S01]  /*4f40*/  IMAD.WIDE.U32 R20, R28, -0x2daee0ad, RZ ;  /* 0xd2511f531c147825 */ /* 0x000fe200078e00ff */
[----:B------:R-:W1:Y:S02]  /*4f50*/  I2F R7, R2 ;  /* 0x0000000200077306 */ /* 0x000e640000201400 */
[----:B------:R-:W-:Y:S02]  /*4f60*/  FSEL R132, R96, -INF , !P0 ;  /* 0xff80000060847808 */ /* 0x000fe40004000000 */
[----:B---3--:R-:W-:Y:S01]  /*4f70*/  IABS R3, R29 ;  /* 0x0000001d00037213 */ /* 0x008fe20000000000 */
[----:B----4-:R-:W-:Y:S01]  /*4f80*/  FFMA.FTZ R90, R22, -UR4, R160 ;  /* 0x80000004165a7c23 */ /* 0x010fe200080100a0 */
[----:B------:R-:W-:Y:S01]  /*4f90*/  LOP3.LUT R29, R15, UR30, R8, 0x96, !PT ;  /* 0x0000001e0f1d7c12 */ /* 0x000fe2000f8e9608 */
[----:B------:R-:W-:Y:S01]  /*4fa0*/  IMAD.WIDE.U32 R22, R34, -0x2daee0ad, RZ ;  /* 0xd2511f5322167825 */ /* 0x000fe200078e00ff */
[----:B------:R2:W3:Y:S02]  /*4fb0*/  I2F R11, R3 ;  /* 0x00000003000b7306 */ /* 0x0004e40000201400 */
[----:B------:R-:W-:Y:S01]  /*4fc0*/  FSEL R133, R90, -INF , !P1 ;  /* 0xff8000005a857808 */ /* 0x000fe20004800000 */
[----:B------:R-:W-:Y:S01]  /*4fd0*/  IMAD.WIDE.U32 R28, R29, -0x2daee0ad, RZ ;  /* 0xd2511f531d1c7825 */ /* 0x000fe200078e00ff */
[----:B------:R-:W-:-:S03]  /*4fe0*/  LOP3.LUT R42, R23, UR27, R16, 0x96, !PT ;  /* 0x0000001b172a7c12 */ /* 0x000fc6000f8e9610 */
[----:B-1----:R-:W-:Y:S01]  /*4ff0*/  FFMA.FTZ R91, R7, -UR4, R163 ;  /* 0x80000004075b7c23 */ /* 0x002fe200080100a3 */
[----:B------:R-:W-:Y:S01]  /*5000*/  LOP3.LUT R38, R29, UR27, R18, 0x96, !PT ;  /* 0x0000001b1d267c12 */ /* 0x000fe2000f8e9612 */
[----:B------:R-:W-:-:S03]  /*5010*/  IMAD.WIDE.U32 R42, R42, -0x326172a9, RZ ;  /* 0xcd9e8d572a2a7825 */ /* 0x000fc600078e00ff */
[----:B------:R-:W-:Y:S01]  /*5020*/  FSEL R134, R91, -INF , !P0 ;  /* 0xff8000005b867808 */ /* 0x000fe20004000000 */
[----:B------:R-:W-:-:S04]  /*5030*/  IMAD.WIDE.U32 R38, R38, -0x326172a9, RZ ;  /* 0xcd9e8d5726267825 */ /* 0x000fc800078e00ff */
[----:B--2---:R-:W-:-:S04]  /*5040*/  IMAD.WIDE.U32 R2, R9, -0x326172a9, RZ ;  /* 0xcd9e8d5709027825 */ /* 0x004fc800078e00ff */
[----:B------:R-:W-:Y:S01]  /*5050*/  IMAD.WIDE.U32 R8, R13, -0x326172a9, RZ ;  /* 0xcd9e8d570d087825 */ /* 0x000fe200078e00ff */
[C---:B------:R-:W-:Y:S02]  /*5060*/  LOP3.LUT R40, R3.reuse, UR28, R10, 0x96, !PT ;  /* 0x0000001c03287c12 */ /* 0x040fe4000f8e960a */
[----:B------:R-:W-:Y:S01]  /*5070*/  LOP3.LUT R44, R3, UR28, R6, 0x96, !PT ;  /* 0x0000001c032c7c12 */ /* 0x000fe2000f8e9606 */
[----:B---3--:R-:W-:Y:S01]  /*5080*/  FFMA.FTZ R87, R11, -UR4, R162 ;  /* 0x800000040b577c23 */ /* 0x008fe200080100a2 */
[--C-:B------:R-:W-:Y:S01]  /*5090*/  LOP3.LUT R24, R3, UR28, R14.reuse, 0x96, !PT ;  /* 0x0000001c03187c12 */ /* 0x100fe2000f8e960e */
[----:B------:R-:W-:Y:S01]  /*50a0*/  IMAD.WIDE.U32 R40, R40, -0x2daee0ad, RZ ;  /* 0xd2511f5328287825 */ /* 0x000fe200078e00ff */
[C---:B------:R-:W-:Y:S02]  /*50b0*/  LOP3.LUT R7, R9.reuse, UR28, R14, 0x96, !PT ;  /* 0x0000001c09077c12 */ /* 0x040fe4000f8e960e */
[----:B------:R-:W-:Y:S01]  /*50c0*/  LOP3.LUT R19, R9, UR28, R10, 0x96, !PT ;  /* 0x0000001c09137c12 */ /* 0x000fe2000f8e960a */
[----:B------:R-:W-:Y:S01]  /*50d0*/  IMAD.WIDE.U32 R10, R33, -0x2daee0ad, RZ ;  /* 0xd2511f53210a7825 */ /* 0x000fe200078e00ff */
[----:B------:R-:W-:-:S02]  /*50e0*/  LOP3.LUT R9, R31, UR27, R16, 0x96, !PT ;  /* 0x0000001b1f097c12 */ /* 0x000fc4000f8e9610 */
[--C-:B------:R-:W-:Y:S01]  /*50f0*/  LOP3.LUT R13, R27, UR27, R12.reuse, 0x96, !PT ;  /* 0x0000001b1b0d7c12 */ /* 0x100fe2000f8e960c */
[----:B------:R-:W-:Y:S01]  /*5100*/  IMAD.WIDE.U32 R14, R17, -0x326172a9, RZ ;  /* 0xcd9e8d57110e7825 */ /* 0x000fe200078e00ff */
[----:B------:R-:W-:Y:S02]  /*5110*/  LOP3.LUT R27, R21, UR27, R12, 0x96, !PT ;  /* 0x0000001b151b7c12 */ /* 0x000fe4000f8e960c */
[----:B------:R-:W-:Y:S01]  /*5120*/  LOP3.LUT R34, R41, UR25, R20, 0x96, !PT ;  /* 0x0000001929227c12 */ /* 0x000fe2000f8e9614 */
[----:B------:R-:W-:Y:S01]  /*5130*/  IMAD.WIDE.U32 R44, R44, -0x2daee0ad, RZ ;  /* 0xd2511f532c2c7825 */ /* 0x000fe200078e00ff */
[----:B------:R-:W-:Y:S02]  /*5140*/  LOP3.LUT R23, R11, UR27, R12, 0x96, !PT ;  /* 0x0000001b0b177c12 */ /* 0x000fe4000f8e960c */
[----:B------:R-:W-:Y:S01]  /*5150*/  LOP3.LUT R36, R15, UR28, R6, 0x96, !PT ;  /* 0x0000001c0f247c12 */ /* 0x000fe2000f8e9606 */
[----:B------:R-:W-:Y:S01]  /*5160*/  IMAD.WIDE.U32 R16, R32, -0x2daee0ad, RZ ;  /* 0xd2511f5320107825 */ /* 0x000fe200078e00ff */
[----:B------:R-:W-:-:S02]  /*5170*/  LOP3.LUT R31, R45, UR25, R10, 0x96, !PT ;  /* 0x000000192d1f7c12 */ /* 0x000fc4000f8e960a */
[----:B------:R-:W-:Y:S01]  /*5180*/  FSEL R135, R87, -INF , !P1 ;  /* 0xff80000057877808 */ /* 0x000fe20004800000 */
[----:B------:R-:W-:Y:S01]  /*5190*/  IMAD.WIDE.U32 R24, R24, -0x2daee0ad, RZ ;  /* 0xd2511f5318187825 */ /* 0x000fe200078e00ff */
[----:B------:R-:W-:-:S03]  /*51a0*/  LOP3.LUT R29, R17, UR27, R18, 0x96, !PT ;  /* 0x0000001b111d7c12 */ /* 0x000fc6000f8e9612 */
[----:B------:R-:W-:Y:S01]  /*51b0*/  IMAD.WIDE.U32 R20, R9, -0x326172a9, RZ ;  /* 0xcd9e8d5709147825 */ /* 0x000fe200078e00ff */
[----:B------:R-:W-:Y:S02]  /*51c0*/  LOP3.LUT R3, R25, UR25, R26, 0x96, !PT ;  /* 0x0000001919037c12 */ /* 0x000fe4000f8e961a */
[--C-:B------:R-:W-:Y:S01]  /*51d0*/  LOP3.LUT R25, R43, UR26, R8.reuse, 0x96, !PT ;  /* 0x0000001a2b197c12 */ /* 0x100fe2000f8e9608 */
[----:B------:R-:W-:Y:S01]  /*51e0*/  IMAD.WIDE.U32 R6, R7, -0x2daee0ad, RZ ;  /* 0xd2511f5307067825 */ /* 0x000fe200078e00ff */
[----:B------:R-:W-:-:S03]  /*51f0*/  LOP3.LUT R26, R21, UR26, R8, 0x96, !PT ;  /* 0x0000001a151a7c12 */ /* 0x000fc6000f8e9608 */
[----:B------:R-:W-:Y:S01]  /*5200*/  IMAD.WIDE.U32 R10, R13, -0x326172a9, RZ ;  /* 0xcd9e8d570d0a7825 */ /* 0x000fe200078e00ff */
[C---:B------:R-:W-:Y:S02]  /*5210*/  LOP3.LUT R15, R7.reuse, UR25, R30, 0x96, !PT ;  /* 0x00000019070f7c12 */ /* 0x040fe4000f8e961e */
[----:B------:R-:W-:Y:S01]  /*5220*/  LOP3.LUT R7, R7, UR25, R28, 0x96, !PT ;  /* 0x0000001907077c12 */ /* 0x000fe2000f8e961c */
[----:B------:R-:W-:Y:S01]  /*5230*/  IMAD.WIDE.U32 R12, R27, -0x326172a9, RZ ;  /* 0xcd9e8d571b0c7825 */ /* 0x000fe200078e00ff */
[C-C-:B------:R-:W-:Y:S02]  /*5240*/  LOP3.LUT R32, R11.reuse, UR26, R2.reuse, 0x96, !PT ;  /* 0x0000001a0b207c12 */ /* 0x140fe4000f8e9602 */
[--C-:B------:R-:W-:Y:S01]  /*5250*/  LOP3.LUT R60, R11, UR26, R2.reuse, 0x96, !PT ;  /* 0x0000001a0b3c7c12 */ /* 0x100fe2000f8e9602 */
[----:B------:R-:W-:Y:S01]  /*5260*/  IMAD.WIDE.U32 R8, R23, -0x326172a9, RZ ;  /* 0xcd9e8d5717087825 */ /* 0x000fe200078e00ff */
[----:B------:R-:W-:-:S03]  /*5270*/  LOP3.LUT R17, R13, UR26, R2, 0x96, !PT ;  /* 0x0000001a0d117c12 */ /* 0x000fc6000f8e9602 */
[----:B------:R-:W-:Y:S01]  /*5280*/  IMAD.WIDE.U32 R18, R19, -0x2daee0ad, RZ ;  /* 0xd2511f5313127825 */ /* 0x000fe200078e00ff */
[----:B------:R-:W-:-:S03]  /*5290*/  LOP3.LUT R9, R9, UR26, R2, 0x96, !PT ;  /* 0x0000001a09097c12 */ /* 0x000fc6000f8e9602 */
[----:B------:R-:W-:Y:S01]  /*52a0*/  IMAD.WIDE.U32 R36, R36, -0x2daee0ad, RZ ;  /* 0xd2511f5324247825 */ /* 0x000fe200078e00ff */
[----:B------:R-:W-:Y:S02]  /*52b0*/  LOP3.LUT R41, R19, UR25, R22, 0x96, !PT ;  /* 0x0000001913297c12 */ /* 0x000fe4000f8e9616 */
[----:B------:R-:W-:Y:S01]  /*52c0*/  LOP3.LUT R22, R39, UR26, R14, 0x96, !PT ;  /* 0x0000001a27167c12 */ /* 0x000fe2000f8e960e */
[----:B------:R-:W-:Y:S01]  /*52d0*/  IMAD.WIDE.U32 R28, R29, -0x326172a9, RZ ;  /* 0xcd9e8d571d1c7825 */ /* 0x000fe200078e00ff */
[----:B------:R-:W-:-:S03]  /*52e0*/  LOP3.LUT R19, R37, UR25, R16, 0x96, !PT ;  /* 0x0000001925137c12 */ /* 0x000fc6000f8e9610 */
[----:B------:R-:W-:Y:S01]  /*52f0*/  IMAD.WIDE.U32 R34, R34, -0x326172a9, RZ ;  /* 0xcd9e8d5722227825 */ /* 0x000fe200078e00ff */
[----:B------:R-:W-:-:S03]  /*5300*/  LOP3.LUT R21, R29, UR26, R14, 0x96, !PT ;  /* 0x0000001a1d157c12 */ /* 0x000fc6000f8e960e */
[----:B------:R-:W-:Y:S01]  /*5310*/  IMAD.WIDE.U32 R32, R32, -0x2daee0ad, RZ ;  /* 0xd2511f5320207825 */ /* 0x000fe200078e00ff */
[----:B------:R-:W-:Y:S02]  /*5320*/  LOP3.LUT R11, R35, UR23, R12, 0x96, !PT ;  /* 0x00000017230b7c12 */ /* 0x000fe4000f8e960c */
[----:B------:R-:W-:Y:S01]  /*5330*/  FSEL R35, R67, -INF , !P1 ;  /* 0xff80000043237808 */ /* 0x000fe20004800000 */
[----:B------:R-:W-:Y:S01]  /*5340*/  IMAD.WIDE.U32 R2, R3, -0x326172a9, RZ ;  /* 0xcd9e8d5703027825 */ /* 0x000fe200078e00ff */
[----:B------:R-:W-:-:S03]  /*5350*/  LOP3.LUT R33, R33, UR11, R24, 0x96, !PT ;  /* 0x0000000b21217c12 */ /* 0x000fc6000f8e9618 */
[----:B------:R-:W-:Y:S01]  /*5360*/  IMAD.WIDE.U32 R26, R26, -0x2daee0ad, RZ ;  /* 0xd2511f531a1a7825 */ /* 0x000fe200078e00ff */
[C-C-:B------:R-:W-:Y:S02]  /*5370*/  LOP3.LUT R29, R3.reuse, UR23, R10.reuse, 0x96, !PT ;  /* 0x00000017031d7c12 */ /* 0x140fe4000f8e960a */
[----:B------:R-:W-:Y:S01]  /*5380*/  LOP3.LUT R43, R3, UR23, R10, 0x96, !PT ;  /* 0x00000017032b7c12 */ /* 0x000fe2000f8e960a */
[----:B------:R-:W-:Y:S01]  /*5390*/  IMAD.WIDE.U32 R16, R17, -0x2daee0ad, RZ ;  /* 0xd2511f5311107825 */ /* 0x000fe200078e00ff */
[----:B------:R-:W-:Y:S02]  /*53a0*/  LOP3.LUT R3, R27, UR11, R6, 0x96, !PT ;  /* 0x0000000b1b037c12 */ /* 0x000fe4000f8e9606 */
[----:B------:R-:W-:Y:S01]  /*53b0*/  FSEL R27, R80, -INF , !P1 ;  /* 0xff800000501b7808 */ /* 0x000fe20004800000 */
[----:B------:R-:W-:Y:S01]  /*53c0*/  IMAD.WIDE.U32 R14, R15, -0x326172a9, RZ ;  /* 0xcd9e8d570f0e7825 */ /* 0x000fe200078e00ff */
[----:B------:R-:W-:-:S03]  /*53d0*/  LOP3.LUT R40, R17, UR11, R40, 0x96, !PT ;  /* 0x0000000b11287c12 */ /* 0x000fc6000f8e9628 */
[----:B------:R-:W-:Y:S01]  /*53e0*/  IMAD.WIDE.U32 R12, R41, -0x326172a9, RZ ;  /* 0xcd9e8d57290c7825 */ /* 0x000fe200078e00ff */
[----:B------:R-:W-:-:S03]  /*53f0*/  LOP3.LUT R17, R15, UR23, R20, 0x96, !PT ;  /* 0x000000170f117c12 */ /* 0x000fc6000f8e9614 */
[----:B------:R-:W-:Y:S01]  /*5400*/  IMAD.WIDE.U32 R20, R21, -0x2daee0ad, RZ ;  /* 0xd2511f5315147825 */ /* 0x000fe200078e00ff */
[----:B------:R-:W-:-:S03]  /*5410*/  LOP3.LUT R42, R13, UR23, R42, 0x96, !PT ;  /* 0x000000170d2a7c12 */ /* 0x000fc6000f8e962a */
[----:B------:R-:W-:Y:S01]  /*5420*/  IMAD.WIDE.U32 R46, R11, -0x2daee0ad, RZ ;  /* 0xd2511f530b2e7825 */ /* 0x000fe200078e00ff */
[----:B------:R-:W-:-:S03]  /*5430*/  LOP3.LUT R36, R21, UR11, R36, 0x96, !PT ;  /* 0x0000000b15247c12 */ /* 0x000fc6000f8e9624 */
[----:B------:R-:W-:Y:S01]  /*5440*/  IMAD.WIDE.U32 R10, R33, -0x326172a9, RZ ;  /* 0xcd9e8d57210a7825 */ /* 0x000fe200078e00ff */
[----:B------:R-:W-:-:S03]  /*5450*/  FSEL R33, R62, -INF , !P3 ;  /* 0xff8000003e217808 */ /* 0x000fc60005800000 */
[----:B------:R-:W-:Y:S01]  /*5460*/  IMAD.WIDE.U32 R50, R3, -0x326172a9, RZ ;  /* 0xcd9e8d5703327825 */ /* 0x000fe200078e00ff */
[----:B------:R-:W-:Y:S02]  /*5470*/  FMNMX.FTZ R3, R120, R116, !PT ;  /* 0x0000007478037209 */ /* 0x000fe40007810000 */
[--C-:B------:R-:W-:Y:S01]  /*5480*/  LOP3.LUT R13, R11, UR8, R2.reuse, 0x96, !PT ;  /* 0x000000080b0d7c12 */ /* 0x100fe2000f8e9602 */
[----:B------:R-:W-:Y:S01]  /*5490*/  IMAD.WIDE.U32 R30, R31, -0x326172a9, RZ ;  /* 0xcd9e8d571f1e7825 */ /* 0x000fe200078e00ff */
[----:B------:R-:W-:Y:S02]  /*54a0*/  LOP3.LUT R21, R11, UR8, R2, 0x96, !PT ;  /* 0x000000080b157c12 */ /* 0x000fe4000f8e9602 */
[----:B------:R-:W-:Y:S01]  /*54b0*/  FMNMX.FTZ R2, R115, R3, !PT ;  /* 0x0000000373027209 */ /* 0x000fe20007810000 */
[----:B------:R-:W-:Y:S01]  /*54c0*/  IMAD.WIDE.U32 R24, R25, -0x2daee0ad, RZ ;  /* 0xd2511f5319187825 */ /* 0x000fe200078e00ff */
[----:B------:R-:W-:Y:S02]  /*54d0*/  LOP3.LUT R31, R31, UR23, R8, 0x96, !PT ;  /* 0x000000171f1f7c12 */ /* 0x000fe4000f8e9608 */
[----:B------:R-:W-:Y:S01]  /*54e0*/  FMNMX.FTZ R2, R102, R2, !PT ;  /* 0x0000000266027209 */ /* 0x000fe20007810000 */
[----:B------:R-:W-:Y:S01]  /*54f0*/  IMAD.WIDE.U32 R22, R22, -0x2daee0ad, RZ ;  /* 0xd2511f5316167825 */ /* 0x000fe200078e00ff */
[----:B------:R-:W-:-:S02]  /*5500*/  LOP3.LUT R25, R25, UR11, R18, 0x96, !PT ;  /* 0x0000000b19197c12 */ /* 0x000fc4000f8e9612 */
[----:B------:R-:W-:Y:S01]  /*5510*/  FMNMX.FTZ R2, R109, R2, !PT ;  /* 0x000000026d027209 */ /* 0x000fe20007810000 */
        /* <DEDUP_REMOVED lines=11> */
[----:B------:R-:W-:Y:S01]  /*55d0*/  LOP3.LUT R7, R47, UR5, R16, 0x96, !PT ;  /* 0x000000052f077c12 */ /* 0x000fe2000f8e9610 */
[----:B------:R-:W-:Y:S01]  /*55e0*/  IMAD.WIDE.U32 R28, R29, -0x2daee0ad, RZ ;  /* 0xd2511f531d1c7825 */ /* 0x000fe200078e00ff */
[----:B------:R-:W-:Y:S02]  /*55f0*/  LOP3.LUT R47, R57, UR5, R8, 0x96, !PT ;  /* 0x00000005392f7c12 */ /* 0x000fe4000f8e9608 */
[----:B------:R-:W-:Y:S01]  /*5600*/  FSEL R31, R61, -INF , !P5 ;  /* 0xff8000003d1f7808 */ /* 0x000fe20006800000 */
[----:B------:R-:W-:Y:S01]  /*5610*/  IMAD.WIDE.U32 R58, R23, -0x326172a9, RZ ;  /* 0xcd9e8d57173a7825 */ /* 0x000fe200078e00ff */
[----:B------:R-:W-:-:S02]  /*5620*/  LOP3.LUT R32, R29, UR5, R32, 0x96, !PT ;  /* 0x000000051d207c12 */ /* 0x000fc4000f8e9620 */
[----:B------:R-:W-:Y:S01]  /*5630*/  FSEL R29, R52, -INF , !P6 ;  /* 0xff800000341d7808 */ /* 0x000fe20007000000 */
        /* <DEDUP_REMOVED lines=8> */
[----:B------:R-:W-:Y:S01]  /*56c0*/  FSEL R18, R63, -INF , !P4 ;  /* 0xff8000003f127808 */ /* 0x000fe20006000000 */
[----:B------:R-:W-:Y:S01]  /*56d0*/  IMAD.WIDE.U32 R2, R7, -0x326172a9, RZ ;  /* 0xcd9e8d5707027825 */ /* 0x000fe200078e00ff */
[----:B------:R-:W-:Y:S02]  /*56e0*/  FMNMX.FTZ R6, R31, R6, !PT ;  /* 0x000000061f067209 */ /* 0x000fe40007810000 */
[----:B------:R-:W-:Y:S01]  /*56f0*/  LOP3.LUT R75, R17, UR5, R26, 0x96, !PT ;  /* 0x00000005114b7c12 */ /* 0x000fe2000f8e961a */
[----:B------:R-:W-:Y:S01]  /*5700*/  IMAD.WIDE.U32 R44, R44, -0x326172a9, RZ ;  /* 0xcd9e8d572c2c7825 */ /* 0x000fe200078e00ff */
[----:B------:R-:W-:Y:S02]  /*5710*/  LOP3.LUT R17, R3, UR32, R14, 0x96, !PT ;  /* 0x0000002003117c12 */ /* 0x000fe4000f8e960e */
[----:B------:R-:W-:Y:S01]  /*5720*/  LOP3.LUT R59, R15, UR8, R34, 0x96, !PT ;  /* 0x000000080f3b7c12 */ /* 0x000fe2000f8e9622 */
[----:B------:R-:W-:Y:S01]  /*5730*/  IMAD.WIDE.U32 R48, R42, -0x2daee0ad, RZ ;  /* 0xd2511f532a307825 */ /* 0x000fe200078e00ff */
[----:B------:R-:W-:-:S02]  /*5740*/  LOP3.LUT R42, R2, 0xffff, RZ, 0xc0, !PT ;  /* 0x0000ffff022a7812 */ /* 0x000fc400078ec0ff */
[----:B------:R-:W-:Y:S01]  /*5750*/  FMNMX.FTZ R3, R18, R6, !PT ;  /* 0x0000000612037209 */ /* 0x000fe20007810000 */
[----:B------:R-:W-:Y:S01]  /*5760*/  IMAD.WIDE.U32 R40, R25, -0x326172a9, RZ ;  /* 0xcd9e8d5719287825 */ /* 0x000fe200078e00ff */
[----:B------:R-:W-:Y:S02]  /*5770*/  LOP3.LUT R86, R45, UR8, R30, 0x96, !PT ;  /* 0x000000082d567c12 */ /* 0x000fe4000f8e961e */
[----:B------:R-:W-:Y:S01]  /*5780*/  LOP3.LUT R37, R2, 0xff, RZ, 0xc0, !PT ;  /* 0x000000ff02257812 */ /* 0x000fe200078ec0ff */
[----:B------:R-:W-:Y:S01]  /*5790*/  IMAD.WIDE.U32 R54, R9, -0x2daee0ad, RZ ;  /* 0xd2511f5309367825 */ /* 0x000fe200078e00ff */
[--C-:B------:R-:W-:Y:S02]  /*57a0*/  SHF.R.U32.HI R45, RZ, 0x10, R2.reuse ;  /* 0x00000010ff2d7819 */ /* 0x100fe40000011602 */
[----:B------:R-:W-:Y:S01]  /*57b0*/  SHF.R.U32.HI R30, RZ, 0x18, R2 ;  /* 0x00000018ff1e7819 */ /* 0x000fe20000011602 */
[----:B------:R-:W-:Y:S01]  /*57c0*/  IMAD R7, R60, -0x2daee0ad, RZ ;  /* 0xd2511f533c077824 */ /* 0x000fe200078e02ff */
[----:B------:R-:W-:Y:S01]  /*57d0*/  FSEL R34, R66, -INF , !P2 ;  /* 0xff80000042227808 */ /* 0x000fe20005000000 */
[----:B------:R-:W-:Y:S01]  /*57e0*/  IMAD.WIDE.U32 R14, R43, -0x2daee0ad, RZ ;  /* 0xd2511f532b0e7825 */ /* 0x000fe200078e00ff */
[----:B------:R-:W-:-:S02]  /*57f0*/  FMNMX.FTZ R3, R33, R3, !PT ;  /* 0x0000000321037209 */ /* 0x000fc40007810000 */
[----:B------:R-:W-:Y:S01]  /*5800*/  FMNMX.FTZ R2, R122, R118, !PT ;  /* 0x000000767a027209 */ /* 0x000fe20007810000 */
[----:B------:R-:W-:Y:S01]  /*5810*/  IMAD.WIDE.U32 R38, R38, -0x2daee0ad, RZ ;  /* 0xd2511f5326267825 */ /* 0x000fe200078e00ff */
[----:B------:R-:W-:Y:S02]  /*5820*/  LOP3.LUT R85, R41, UR8, R12, 0x96, !PT ;  /* 0x0000000829557c12 */ /* 0x000fe4000f8e960c */
[----:B------:R-:W-:Y:S01]  /*5830*/  FMNMX.FTZ R6, R34, R3, !PT ;  /* 0x0000000322067209 */ /* 0x000fe20007810000 */
[----:B------:R-:W-:Y:S01]  /*5840*/  IMAD.WIDE.U32 R8, R13, -0x2daee0ad, RZ ;  /* 0xd2511f530d087825 */ /* 0x000fe200078e00ff */
[----:B------:R-:W-:Y:S02]  /*5850*/  FMNMX.FTZ R12, R139, R2, !PT ;  /* 0x000000028b0c7209 */ /* 0x000fe40007810000 */
[----:B------:R-:W-:Y:S01]  /*5860*/  FSEL R36, R65, -INF , !P0 ;  /* 0xff80000041247808 */ /* 0x000fe20004000000 */
[----:B------:R-:W-:Y:S01]  /*5870*/  IMAD.WIDE.U32 R2, R32, -0x326172a9, RZ ;  /* 0xcd9e8d5720027825 */ /* 0x000fe200078e00ff */
[----:B------:R-:W-:-:S02]  /*5880*/  FMNMX.FTZ R6, R35, R6, !PT ;  /* 0x0000000623067209 */ /* 0x000fc40007810000 */
[----:B------:R-:W-:Y:S02]  /*5890*/  LOP3.LUT R98, R55, UR5, R20, 0x96, !PT ;  /* 0x0000000537627c12 */ /* 0x000fe4000f8e9614 */
[----:B------:R-:W-:Y:S02]  /*58a0*/  LOP3.LUT R20, R3, UR32, R10, 0x96, !PT ;  /* 0x0000002003147c12 */ /* 0x000fe4000f8e960a */
[C---:B------:R-:W-:Y:S02]  /*58b0*/  LOP3.LUT R107, R2.reuse, 0xffff, RZ, 0xc0, !PT ;  /* 0x0000ffff026b7812 */ /* 0x040fe400078ec0ff */
[----:B------:R-:W-:Y:S02]  /*58c0*/  LOP3.LUT R32, R2, 0xff, RZ, 0xc0, !PT ;  /* 0x000000ff02207812 */ /* 0x000fe400078ec0ff */
[--C-:B------:R-:W-:Y:S02]  /*58d0*/  SHF.R.U32.HI R84, RZ, 0x10, R2.reuse ;  /* 0x00000010ff547819 */ /* 0x100fe40000011602 */
[----:B------:R-:W-:-:S02]  /*58e0*/  SHF.R.U32.HI R41, RZ, 0x18, R2 ;  /* 0x00000018ff297819 */ /* 0x000fc40000011602 */
[----:B------:R-:W-:Y:S02]  /*58f0*/  FMNMX.FTZ R3, R131, R12, !PT ;  /* 0x0000000c83037209 */ /* 0x000fe40007810000 */
[----:B------:R-:W-:Y:S02]  /*5900*/  FMNMX.FTZ R11, R36, R6, !PT ;  /* 0x00000006240b7209 */ /* 0x000fe40007810000 */
[----:B------:R-:W-:Y:S01]  /*5910*/  LOP3.LUT R2, R15, UR5, R7, 0x96, !PT ;  /* 0x000000050f027c12 */ /* 0x000fe2000f8e9607 */
[----:B------:R-:W-:Y:S01]  /*5920*/  IMAD.WIDE.U32 R6, R19, -0x2daee0ad, RZ ;  /* 0xd2511f5313067825 */ /* 0x000fe200078e00ff */
[----:B------:R-:W-:Y:S01]  /*5930*/  LOP3.LUT R99, R39, UR5, R22, 0x96, !PT ;  /* 0x0000000527637c12 */ /* 0x000fe2000f8e9616 */
[----:B------:R-:W1:Y:S01]  /*5940*/  SHFL.BFLY PT, R13, R11, 0x2, 0x1f ;  /* 0x0c401f000b0d7f89 */ /* 0x000e6200000e0000 */
[C---:B------:R-:W-:Y:S02]  /*5950*/  LOP3.LUT R39, R8.reuse, 0xff, RZ, 0xc0, !PT ;  /* 0x000000ff08277812 */ /* 0x040fe400078ec0ff */
[----:B------:R-:W-:-:S02]  /*5960*/  LOP3.LUT R176, R8, 0xffff, RZ, 0xc0, !PT ;  /* 0x0000ffff08b07812 */ /* 0x000fc400078ec0ff */
[--C-:B------:R-:W-:Y:S02]  /*5970*/  SHF.R.U32.HI R212, RZ, 0x10, R8.reuse ;  /* 0x00000010ffd47819 */ /* 0x100fe40000011608 */
[----:B------:R-:W-:Y:S02]  /*5980*/  SHF.R.U32.HI R61, RZ, 0x18, R8 ;  /* 0x00000018ff3d7819 */ /* 0x000fe40000011608 */
[----:B------:R-:W-:Y:S01]  /*5990*/  FMNMX.FTZ R8, R130, R3, !PT ;  /* 0x0000000382087209 */ /* 0x000fe20007810000 */
[----:B------:R-:W-:Y:S01]  /*59a0*/  IMAD.WIDE.U32 R2, R2, -0x326172a9, RZ ;  /* 0xcd9e8d5702027825 */ /* 0x000fe200078e00ff */
[C---:B------:R-:W-:Y:S02]  /*59b0*/  LOP3.LUT R65, R6.reuse, 0xff, RZ, 0xc0, !PT ;  /* 0x000000ff06417812 */ /* 0x040fe400078ec0ff */
[----:B------:R-:W-:Y:S02]  /*59c0*/  LOP3.LUT R221, R6, 0xffff, RZ, 0xc0, !PT ;  /* 0x0000ffff06dd7812 */ /* 0x000fe400078ec0ff */
[----:B------:R-:W-:-:S02]  /*59d0*/  SHF.R.U32.HI R220, RZ, 0x10, R6 ;  /* 0x00000010ffdc7819 */ /* 0x000fc40000011606 */
[----:B------:R-:W-:Y:S02]  /*59e0*/  SHF.R.U32.HI R66, RZ, 0x18, R6 ;  /* 0x00000018ff427819 */ /* 0x000fe40000011606 */
[----:B------:R-:W-:Y:S02]  /*59f0*/  FMNMX.FTZ R6, R128, R8, !PT ;  /* 0x0000000880067209 */ /* 0x000fe40007810000 */
[C---:B------:R-:W-:Y:S02]  /*5a00*/  LOP3.LUT R67, R2.reuse, 0xffff, RZ, 0xc0, !PT ;  /* 0x0000ffff02437812 */ /* 0x040fe400078ec0ff */
[----:B------:R-:W-:Y:S02]  /*5a10*/  LOP3.LUT R73, R2, 0xff, RZ, 0xc0, !PT ;  /* 0x000000ff02497812 */ /* 0x000fe400078ec0ff */
[--C-:B------:R-:W-:Y:S02]  /*5a20*/  SHF.R.U32.HI R71, RZ, 0x10, R2.reuse ;  /* 0x00000010ff477819 */ /* 0x100fe40000011602 */
[----:B------:R-:W-:-:S02]  /*5a30*/  SHF.R.U32.HI R72, RZ, 0x18, R2 ;  /* 0x00000018ff487819 */ /* 0x000fc40000011602 */
[----:B------:R-:W-:Y:S02]  /*5a40*/  FMNMX.FTZ R2, R129, R6, !PT ;  /* 0x0000000681027209 */ /* 0x000fe40007810000 */
[----:B------:R-:W-:Y:S02]  /*5a50*/  LOP3.LUT R25, R3, UR32, R10, 0x96, !PT ;  /* 0x0000002003197c12 */ /* 0x000fe4000f8e960a */
[----:B------:R-:W-:Y:S02]  /*5a60*/  FMNMX.FTZ R2, R127, R2, !PT ;  /* 0x000000027f027209 */ /* 0x000fe40007810000 */
[----:B------:R-:W-:Y:S02]  /*5a70*/  FMNMX.FTZ R3, R173, R151, !PT ;  /* 0x00000097ad037209 */ /* 0x000fe40007810000 */
[----:B------:R-:W-:Y:S02]  /*5a80*/  FMNMX.FTZ R6, R81, R2, !PT ;  /* 0x0000000251067209 */ /* 0x000fe40007810000 */
[----:B------:R-:W-:-:S02]  /*5a90*/  FMNMX.FTZ R2, R203, R174, !PT ;  /* 0x000000aecb027209 */ /* 0x000fc40007810000 */
[----:B------:R-:W-:Y:S02]  /*5aa0*/  FMNMX.FTZ R3, R144, R3, !PT ;  /* 0x0000000390037209 */ /* 0x000fe40007810000 */
[----:B------:R-:W-:Y:S02]  /*5ab0*/  FSEL R15, R79, -INF , !P6 ;  /* 0xff8000004f0f7808 */ /* 0x000fe40007000000 */
[----:B------:R-:W-:Y:S02]  /*5ac0*/  FMNMX.FTZ R2, R146, R2, !PT ;  /* 0x0000000292027209 */ /* 0x000fe40007810000 */
[----:B------:R-:W-:Y:S02]  /*5ad0*/  FMNMX.FTZ R3, R140, R3, !PT ;  /* 0x000000038c037209 */ /* 0x000fe40007810000 */
[----:B------:R-:W-:Y:S02]  /*5ae0*/  FSEL R19, R64, -INF , !P5 ;  /* 0xff80000040137808 */ /* 0x000fe40006800000 */
[----:B------:R-:W-:-:S02]  /*5af0*/  FMNMX.FTZ R6, R15, R6, !PT ;  /* 0x000000060f067209 */ /* 0x000fc40007810000 */
[----:B------:R-:W-:Y:S02]  /*5b00*/  LOP3.LUT R53, R7, UR31, R16, 0x96, !PT ;  /* 0x0000001f07357c12 */ /* 0x000fe4000f8e9610 */
[----:B------:R-:W-:Y:S02]  /*5b10*/  FMNMX.FTZ R2, R145, R2, !PT ;  /* 0x0000000291027209 */ /* 0x000fe40007810000 */
[----:B------:R-:W-:Y:S02]  /*5b20*/  FMNMX.FTZ R3, R148, R3, !PT ;  /* 0x0000000394037209 */ /* 0x000fe40007810000 */
[----:B------:R-:W-:Y:S02]  /*5b30*/  FSEL R16, R76, -INF , !P4 ;  /* 0xff8000004c107808 */ /* 0x000fe40006000000 */
[----:B------:R-:W-:Y:S02]  /*5b40*/  FMNMX.FTZ R6, R19, R6, !PT ;  /* 0x0000000613067209 */ /* 0x000fe40007810000 */
[----:B------:R-:W-:-:S02]  /*5b50*/  LOP3.LUT R82, R49, UR5, R24, 0x96, !PT ;  /* 0x0000000531527c12 */ /* 0x000fc4000f8e9618 */
[----:B------:R-:W-:Y:S02]  /*5b60*/  FMNMX.FTZ R2, R149, R2, !PT ;  /* 0x0000000295027209 */ /* 0x000fe40007810000 */
[----:B------:R-:W-:Y:S02]  /*5b70*/  FMNMX.FTZ R3, R147, R3, !PT ;  /* 0x0000000393037209 */ /* 0x000fe40007810000 */
[----:B------:R-:W-:Y:S02]  /*5b80*/  FSEL R24, R70, -INF , !P3 ;  /* 0xff80000046187808 */ /* 0x000fe40005800000 */
[----:B------:R-:W-:Y:S02]  /*5b90*/  FMNMX.FTZ R6, R16, R6, !PT ;  /* 0x0000000610067209 */ /* 0x000fe40007810000 */
[----:B------:R-:W-:Y:S02]  /*5ba0*/  FMNMX.FTZ R2, R150, R2, !PT ;  /* 0x0000000296027209 */ /* 0x000fe40007810000 */
[----:B------:R-:W-:-:S02]  /*5bb0*/  FMNMX.FTZ R3, R136, R3, !PT ;  /* 0x0000000388037209 */ /* 0x000fc40007810000 */
[----:B------:R-:W-:Y:S02]  /*5bc0*/  FSEL R23, R78, -INF , !P2 ;  /* 0xff8000004e177808 */ /* 0x000fe40005000000 */
[----:B------:R-:W-:Y:S02]  /*5bd0*/  FMNMX.FTZ R6, R24, R6, !PT ;  /* 0x0000000618067209 */ /* 0x000fe40007810000 */
        /* <DEDUP_REMOVED lines=8> */
[----:B------:R-:W-:Y:S02]  /*5c60*/  FMNMX.FTZ R3, R110, R3, !PT ;  /* 0x000000036e037209 */ /* 0x000fe40007810000 */
[----:B------:R-:W-:-:S02]  /*5c70*/  FMNMX.FTZ R68, R26, R6, !PT ;  /* 0x000000061a447209 */ /* 0x000fc40007810000 */
[----:B------:R-:W-:Y:S02]  /*5c80*/  FMNMX.FTZ R2, R112, R2, !PT ;  /* 0x0000000270027209 */ /* 0x000fe40007810000 */
[----:B------:R-:W-:Y:S01]  /*5c90*/  FMNMX.FTZ R3, R117, R3, !PT ;  /* 0x0000000375037209 */ /* 0x000fe20007810000 */
[----:B------:R-:W2:Y:S01]  /*5ca0*/  SHFL.BFLY PT, R7, R68, 0x2, 0x1f ;  /* 0x0c401f0044077f89 */ /* 0x000ea200000e0000 */
        /* <DEDUP_REMOVED lines=9> */
[----:B------:R-:W-:Y:S01]  /*5d40*/  IMAD.WIDE.U32 R2, R21, -0x2daee0ad, RZ ;  /* 0xd2511f5315027825 */ /* 0x000fe200078e00ff */
[----:B------:R-:W-:Y:S02]  /*5d50*/  FMNMX.FTZ R69, R133, R69, !PT ;  /* 0x0000004585457209 */ /* 0x000fe40007810000 */
[----:B------:R-:W-:-:S02]  /*5d60*/  FMNMX.FTZ R6, R135, R6, !PT ;  /* 0x0000000687067209 */ /* 0x000fc40007810000 */
[----:B------:R-:W-:Y:S02]  /*5d70*/  FMNMX.FTZ R69, R132, R69, !PT ;  /* 0x0000004584457209 */ /* 0x000fe40007810000 */
[----:B------:R-:W-:Y:S02]  /*5d80*/  FMNMX.FTZ R10, R134, R6, !PT ;  /* 0x00000006860a7209 */ /* 0x000fe40007810000 */
[----:B--2---:R-:W-:Y:S01]  /*5d90*/  FMNMX.FTZ R68, R68, R7, !PT ;  /* 0x0000000744447209 */ /* 0x004fe20007810000 */
[----:B------:R-:W2:Y:S01]  /*5da0*/  SHFL.BFLY PT, R11, R69, 0x2, 0x1f ;  /* 0x0c401f00450b7f89 */ /* 0x000ea200000e0000 */
[----:B------:R-:W-:Y:S01]  /*5db0*/  IMAD.WIDE.U32 R6, R47, -0x326172a9, RZ ;  /* 0xcd9e8d572f067825 */ /* 0x000fe200078e00ff */
[----:B------:R-:W-:Y:S02]  /*5dc0*/  LOP3.LUT R21, R3, UR31, R14, 0x96, !PT ;  /* 0x0000001f03157c12 */ /* 0x000fe4000f8e960e */
[----:B------:R-:W3:Y:S01]  /*5dd0*/  SHFL.BFLY PT, R12, R10, 0x2, 0x1f ;  /* 0x0c401f000a0c7f89 */ /* 0x000ee200000e0000 */
[----:B------:R-:W-:-:S02]  /*5de0*/  LOP3.LUT R60, R2, 0xffff, RZ, 0xc0, !PT ;  /* 0x0000ffff023c7812 */ /* 0x000fc400078ec0ff */
[C---:B------:R-:W-:Y:S01]  /*5df0*/  LOP3.LUT R190, R6.reuse, 0xffff, RZ, 0xc0, !PT ;  /* 0x0000ffff06be7812 */ /* 0x040fe200078ec0ff */
[----:B------:R-:W4:Y:S01]  /*5e00*/  SHFL.BFLY PT, R13, R68, 0x1, 0x1f ;  /* 0x0c201f00440d7f89 */ /* 0x000f2200000e0000 */
[----:B------:R-:W-:Y:S02]  /*5e10*/  LOP3.LUT R202, R6, 0xff, RZ, 0xc0, !PT ;  /* 0x000000ff06ca7812 */ /* 0x000fe400078ec0ff */
[--C-:B------:R-:W-:Y:S02]  /*5e20*/  SHF.R.U32.HI R197, RZ, 0x10, R6.reuse ;  /* 0x00000010ffc57819 */ /* 0x100fe40000011606 */
[----:B-1----:R-:W-:Y:S02]  /*5e30*/  FMNMX.FTZ R70, R8, R70, !PT ;  /* 0x0000004608467209 */ /* 0x002fe40007810000 */
[----:B------:R-:W-:Y:S02]  /*5e40*/  SHF.R.U32.HI R196, RZ, 0x18, R6 ;  /* 0x00000018ffc47819 */ /* 0x000fe40000011606 */
[----:B------:R-:W-:Y:S01]  /*5e50*/  LOP3.LUT R63, R2, 0xff, RZ, 0xc0, !PT ;  /* 0x000000ff023f7812 */ /* 0x000fe200078ec0ff */
[----:B------:R-:W-:Y:S01]  /*5e60*/  FMUL.FTZ R6, R70, c[0x0][0x23c] ;  /* 0x00008f0046067a20 */ /* 0x000fe20000410000 */
[----:B------:R-:W-:-:S02]  /*5e70*/  SHF.R.U32.HI R62, RZ, 0x10, R2 ;  /* 0x00000010ff3e7819 */ /* 0x000fc40000011602 */
[----:B------:R-:W-:Y:S01]  /*5e80*/  SHF.R.U32.HI R64, RZ, 0x18, R2 ;  /* 0x00000018ff407819 */ /* 0x000fe20000011602 */
[----:B------:R-:W-:Y:S01]  /*5e90*/  IMAD.WIDE.U32 R2, R57, -0x2daee0ad, RZ ;  /* 0xd2511f5339027825 */ /* 0x000fe200078e00ff */
[----:B------:R-:W-:Y:S02]  /*5ea0*/  FSETP.NEU.FTZ.AND P0, PT, R70, -INF , PT ;  /* 0xff8000004600780b */ /* 0x000fe40003f1d000 */
[----:B--2---:R-:W-:Y:S02]  /*5eb0*/  FMNMX.FTZ R69, R69, R11, !PT ;  /* 0x0000000b45457209 */ /* 0x004fe40007810000 */
[----:B------:R-:W-:Y:S02]  /*5ec0*/  FSEL R6, R6, RZ, P0 ;  /* 0x000000ff06067208 */ /* 0x000fe40000000000 */
[----:B------:R-:W-:Y:S02]  /*5ed0*/  LOP3.LUT R22, R3, UR31, R38, 0x96, !PT ;  /* 0x0000001f03167c12 */ /* 0x000fe4000f8e9626 */
[----:B------:R-:W-:-:S02]  /*5ee0*/  LOP3.LUT R38, R2, 0xffff, RZ, 0xc0, !PT ;  /* 0x0000ffff02267812 */ /* 0x000fc400078ec0ff */
[----:B---3--:R-:W-:Y:S01]  /*5ef0*/  FMNMX.FTZ R3, R10, R12, !PT ;  /* 0x0000000c0a037209 */ /* 0x008fe20007810000 */
[----:B------:R-:W-:Y:S01]  /*5f00*/  FFMA.FTZ R10, R29, c[0x0][0x23c], -R6 ;  /* 0x00008f001d0a7a23 */ /* 0x000fe20000010806 */
[----:B------:R-:W-:Y:S01]  /*5f10*/  LOP3.LUT R43, R2, 0xff, RZ, 0xc0, !PT ;  /* 0x000000ff022b7812 */ /* 0x000fe200078ec0ff */
[----:B------:R-:W1:Y:S01]  /*5f20*/  SHFL.BFLY PT, R12, R69, 0x1, 0x1f ;  /* 0x0c201f00450c7f89 */ /* 0x000e6200000e0000 */
[--C-:B------:R-:W-:Y:S01]  /*5f30*/  SHF.R.U32.HI R55, RZ, 0x10, R2.reuse ;  /* 0x00000010ff377819 */ /* 0x100fe20000011602 */
[----:B------:R-:W-:Y:S01]  /*5f40*/  MUFU.EX2 R249, R10 ;  /* 0x0000000a00f97308 */ /* 0x000fe20000000800 */
[----:B------:R-:W-:Y:S01]  /*5f50*/  SHF.R.U32.HI R57, RZ, 0x18, R2 ;  /* 0x00000018ff397819 */ /* 0x000fe20000011602 */
[----:B------:R-:W-:Y:S01]  /*5f60*/  FFMA.FTZ R2, R74, c[0x0][0x23c], -R6 ;  /* 0x00008f004a027a23 */ /* 0x000fe20000010806 */
[----:B----4-:R-:W-:Y:S02]  /*5f70*/  FMNMX.FTZ R68, R68, R13, !PT ;  /* 0x0000000d44447209 */ /* 0x010fe40007810000 */
[----:B------:R-:W2:Y:S01]  /*5f80*/  SHFL.BFLY PT, R13, R3, 0x1, 0x1f ;  /* 0x0c201f00030d7f89 */ /* 0x000ea200000e0000 */
[----:B------:R-:W-:Y:S01]  /*5f90*/  LOP3.LUT R49, R9, UR31, R28, 0x96, !PT ;  /* 0x0000001f09317c12 */ /* 0x000fe2000f8e961c */
[----:B------:R-:W-:Y:S01]  /*5fa0*/  IMAD.WIDE.U32 R8, R59, -0x2daee0ad, RZ ;  /* 0xd2511f533b087825 */ /* 0x000fe200078e00ff */
[----:B------:R3:W4:Y:S01]  /*5fb0*/  MUFU.EX2 R230, R2 ;  /* 0x0000000200e67308 */ /* 0x0007220000000800 */
[----:B------:R-:W-:-:S02]  /*5fc0*/  FSETP.NEU.FTZ.AND P0, PT, R68, -INF , PT ;  /* 0xff8000004400780b */ /* 0x000fc40003f1d000 */
[----:B------:R-:W-:Y:S02]  /*5fd0*/  LOP3.LUT R11, R17, 0xffff, RZ, 0xc0, !PT ;  /* 0x0000ffff110b7812 */ /* 0x000fe400078ec0ff */
[----:B------:R-:W-:Y:S02]  /*5fe0*/  ISETP.GE.U32.AND P2, PT, R217, R30, PT ;  /* 0x0000001ed900720c */ /* 0x000fe40003f46070 */
[----:B------:R-:W-:Y:S02]  /*5ff0*/  LOP3.LUT R51, R7, UR32, R44, 0x96, !PT ;  /* 0x0000002007337c12 */ /* 0x000fe4000f8e962c */
[C---:B------:R-:W-:Y:S02]  /*6000*/  LOP3.LUT R28, R8.reuse, 0xff, RZ, 0xc0, !PT ;  /* 0x000000ff081c7812 */ /* 0x040fe400078ec0ff */
[----:B------:R-:W-:Y:S02]  /*6010*/  LOP3.LUT R14, R8, 0xffff, RZ, 0xc0, !PT ;  /* 0x0000ffff080e7812 */ /* 0x000fe400078ec0ff */
[----:B------:R-:W-:-:S02]  /*6020*/  SHF.R.U32.HI R29, RZ, 0x10, R8 ;  /* 0x00000010ff1d7819 */ /* 0x000fc40000011608 */
[----:B------:R-:W-:Y:S01]  /*6030*/  SHF.R.U32.HI R30, RZ, 0x18, R8 ;  /* 0x00000018ff1e7819 */ /* 0x000fe20000011608 */
[----:B---3--:R-:W-:Y:S01]  /*6040*/  FMUL.FTZ R2, R68, c[0x0][0x23c] ;  /* 0x00008f0044027a20 */ /* 0x008fe20000410000 */
[----:B------:R-:W-:Y:S02]  /*6050*/  LOP3.LUT R7, R9, UR31, R46, 0x96, !PT ;  /* 0x0000001f09077c12 */ /* 0x000fe4000f8e962e */
[----:B------:R-:W-:Y:S02]  /*6060*/  SHF.R.U32.HI R8, RZ, 0x8, R11 ;  /* 0x00000008ff087819 */ /* 0x000fe4000001160b */
[----:B------:R-:W-:Y:S02]  /*6070*/  FSEL R2, R2, RZ, P0 ;  /* 0x000000ff02027208 */ /* 0x000fe40000000000 */
[----:B------:R-:W-:Y:S02]  /*6080*/  LOP3.LUT R8, R8, 0xffff, RZ, 0xc0, !PT ;  /* 0x0000ffff08087812 */ /* 0x000fe400078ec0ff */
[----:B-1----:R-:W-:Y:S01]  /*6090*/  FMNMX.FTZ R69, R69, R12, !PT ;  /* 0x0000000c45457209 */ /* 0x002fe20007810000 */
[----:B------:R-:W-:Y:S01]  /*60a0*/  FFMA.FTZ R9, R81, c[0x0][0x23c], -R2 ;  /* 0x00008f0051097a23 */ /* 0x000fe20000010802 */
[----:B------:R-:W-:Y:S01]  /*60b0*/  ISETP.GE.U32.AND P3, PT, R217, R8, PT ;  /* 0x00000008d900720c */ /* 0x000fe20003f66070 */
[----:B------:R-:W-:Y:S01]  /*60c0*/  FFMA.FTZ R12, R115, c[0x0][0x23c], -R6 ;  /* 0x00008f00730c7a23 */ /* 0x000fe20000010806 */
[----:B----4-:R-:W-:Y:S01]  /*60d0*/  F2FP.PACK_AB R8, R249, R230 ;  /* 0x000000e6f908723e */ /* 0x010fe200000000ff */
[----:B------:R1:W-:Y:S01]  /*60e0*/  MUFU.EX2 R228, R9 ;  /* 0x0000000900e47308 */ /* 0x0003e20000000800 */
[----:B------:R-:W-:-:S02]  /*60f0*/  SHF.R.U32.HI R10, RZ, 0x18, R17 ;  /* 0x00000018ff0a7819 */ /* 0x000fc40000011611 */
[C---:B------:R-:W-:Y:S02]  /*6100*/  PRMT R218, R8.reuse, 0x7610, R218 ;  /* 0x0000761008da7816 */ /* 0x040fe400000000da */
[----:B------:R-:W-:Y:S01]  /*6110*/  PRMT R216, R8, 0x7632, R216 ;  /* 0x0000763208d87816 */ /* 0x000fe200000000d8 */
[----:B------:R-:W-:Y:S01]  /*6120*/  FMUL.FTZ R8, R69, c[0x0][0x23c] ;  /* 0x00008f0045087a20 */ /* 0x000fe20000410000 */
[----:B------:R-:W-:Y:S02]  /*6130*/  LOP3.LUT R11, R17, 0xff, RZ, 0xc0, !PT ;  /* 0x000000ff110b7812 */ /* 0x000fe400078ec0ff */
[----:B--2---:R-:W-:Y:S01]  /*6140*/  FMNMX.FTZ R3, R3, R13, !PT ;  /* 0x0000000d03037209 */ /* 0x004fe20007810000 */
[----:B------:R-:W-:Y:S01]  /*6150*/  @!P3 HADD2 R101, -R216.H0_H0, -RZ.H0_H0 ;  /* 0xa00000ffd865b230 */ /* 0x000fe20000000900 */
[----:B------:R-:W-:Y:S02]  /*6160*/  FSETP.NEU.FTZ.AND P4, PT, R69, -INF , PT ;  /* 0xff8000004500780b */ /* 0x000fe40003f9d000 */
[----:B------:R-:W-:-:S02]  /*6170*/  ISETP.GE.U32.AND P0, PT, R217, R10, PT ;  /* 0x0000000ad900720c */ /* 0x000fc40003f06070 */
[----:B------:R-:W-:Y:S01]  /*6180*/  SHF.R.U32.HI R10, RZ, 0x10, R17 ;  /* 0x00000010ff0a7819 */ /* 0x000fe20000011611 */
[----:B-1----:R-:W-:Y:S01]  /*6190*/  FFMA.FTZ R9, R15, c[0x0][0x23c], -R2 ;  /* 0x00008f000f097a23 */ /* 0x002fe20000010802 */
[----:B------:R-:W-:Y:S01]  /*61a0*/  ISETP.GE.U32.AND P5, PT, R217, R11, PT ;  /* 0x0000000bd900720c */ /* 0x000fe20003fa6070 */
[C---:B------:R-:W-:Y:S01]  /*61b0*/  FMUL.FTZ R11, R3.reuse, c[0x0][0x23c] ;  /* 0x00008f00030b7a20 */ /* 0x040fe20000410000 */
[----:B------:R-:W-:Y:S01]  /*61c0*/  FSEL R17, R8, RZ, P4 ;  /* 0x000000ff08117208 */ /* 0x000fe20002000000 */
[----:B------:R1:W2:Y:S01]  /*61d0*/  MUFU.EX2 R87, R9 ;  /* 0x0000000900577308 */ /* 0x0002a20000000800 */
[----:B------:R-:W-:Y:S02]  /*61e0*/  FSETP.NEU.FTZ.AND P4, PT, R3, -INF , PT ;  /* 0xff8000000300780b */ /* 0x000fe40003f9d000 */
[----:B------:R-:W-:Y:S02]  /*61f0*/  LOP3.LUT R8, R10, 0xff, RZ, 0xc0, !PT ;  /* 0x000000ff0a087812 */ /* 0x000fe400078ec0ff */
[----:B------:R-:W-:-:S02]  /*6200*/  ISETP.GE.U32.AND P1, PT, R217, R37, PT ;  /* 0x00000025d900720c */ /* 0x000fc40003f26070 */
[----:B------:R-:W-:Y:S02]  /*6210*/  PRMT R227, R218, 0x5410, R216 ;  /* 0x00005410dae37816 */ /* 0x000fe400000000d8 */
[----:B------:R-:W-:Y:S01]  /*6220*/  @!P3 PRMT R216, R101, 0x5410, RZ ;  /* 0x0000541065d8b816 */ /* 0x000fe200000000ff */
[----:B------:R-:W-:Y:S01]  /*6230*/  @!P5 HADD2 R103, -R218.H0_H0, -RZ.H0_H0 ;  /* 0xa00000ffda67d230 */ /* 0x000fe20000000900 */
[----:B------:R3:W-:Y:S01]  /*6240*/  MUFU.EX2 R101, R12 ;  /* 0x0000000c00657308 */ /* 0x0007e20000000800 */
[----:B------:R-:W-:Y:S02]  /*6250*/  ISETP.GE.U32.AND P6, PT, R217, R32, PT ;  /* 0x00000020d900720c */ /* 0x000fe40003fc6070 */
[----:B------:R-:W-:Y:S01]  /*6260*/  SHF.R.U32.HI R13, RZ, 0x10, R21 ;  /* 0x00000010ff0d7819 */ /* 0x000fe20000011615 */
[----:B-1----:R-:W-:Y:S01]  /*6270*/  FFMA.FTZ R9, R31, c[0x0][0x23c], -R6 ;  /* 0x00008f001f097a23 */ /* 0x002fe20000010806 */
[----:B------:R-:W-:Y:S02]  /*6280*/  @!P5 PRMT R218, R103, 0x5410, RZ ;  /* 0x0000541067dad816 */ /* 0x000fe400000000ff */
[----:B------:R-:W-:Y:S01]  /*6290*/  SHF.R.U32.HI R15, RZ, 0x18, R25 ;  /* 0x00000018ff0f7819 */ /* 0x000fe20000011619 */
[----:B------:R1:W-:Y:S01]  /*62a0*/  MUFU.EX2 R237, R9 ;  /* 0x0000000900ed7308 */ /* 0x0003e20000000800 */
[----:B------:R-:W-:-:S02]  /*62b0*/  ISETP.GE.U32.AND P3, PT, R217, R39, PT ;  /* 0x00000027d900720c */ /* 0x000fc40003f66070 */
[----:B------:R-:W-:Y:S01]  /*62c0*/  ISETP.GE.U32.AND P5, PT, R217, R41, PT ;  /* 0x00000029d900720c */ /* 0x000fe20003fa6070 */
[----:B---3--:R-:W-:-:S04]  /*62d0*/  FFMA.FTZ R12, R102, c[0x0][0x23c], -R6 ;  /* 0x00008f00660c7a23 */ /* 0x008fc80000010806 */
[----:B------:R-:W-:Y:S01]  /*62e0*/  MUFU.EX2 R102, R12 ;  /* 0x0000000c00667308 */ /* 0x000fe20000000800 */
[----:B-1----:R-:W-:Y:S01]  /*62f0*/  FFMA.FTZ R9, R18, c[0x0][0x23c], -R6 ;  /* 0x00008f0012097a23 */ /* 0x002fe20000010806 */
[----:B------:R-:W-:Y:S02]  /*6300*/  FSEL R18, R11, RZ, P4 ;  /* 0x000000ff0b127208 */ /* 0x000fe40002000000 */
[----:B------:R-:W-:-:S04]  /*6310*/  ISETP.GE.U32.AND P4, PT, R217, R8, PT ;  /* 0x00000008d900720c */ /* 0x000fc80003f86070 */
[----:B------:R1:W3:Y:S01]  /*6320*/  MUFU.EX2 R186, R9 ;  /* 0x0000000900ba7308 */ /* 0x0002e20000000800 */
[----:B--2---:R-:W-:-:S04]  /*6330*/  F2FP.PACK_AB R8, R87, R228 ;  /* 0x000000e45708723e */ /* 0x004fc800000000ff */
[C---:B------:R-:W-:Y:S02]  /*6340*/  PRMT R215, R8.reuse, 0x7632, R215 ;  /* 0x0000763208d77816 */ /* 0x040fe400000000d7 */
[----:B------:R-:W-:Y:S02]  /*6350*/  PRMT R214, R8, 0x7610, R214 ;  /* 0x0000761008d67816 */ /* 0x000fe400000000d6 */
[----:B------:R-:W-:Y:S01]  /*6360*/  SHF.R.U32.HI R8, RZ, 0x8, R42 ;  /* 0x00000008ff087819 */ /* 0x000fe2000001162a */
[----:B------:R-:W-:Y:S01]  /*6370*/  @!P0 HADD2 R104, -R215.H0_H0, -RZ.H0_H0 ;  /* 0xa00000ffd7688230 */ /* 0x000fe20000000900 */
[----:B------:R-:W-:Y:S01]  /*6380*/  PRMT R248, R214, 0x5410, R215 ;  /* 0x00005410d6f87816 */ /* 0x000fe200000000d7 */
[----:B------:R-:W-:Y:S01]  /*6390*/  @!P4 HADD2 R105, -R214.H0_H0, -RZ.H0_H0 ;  /* 0xa00000ffd669c230 */ /* 0x000fe20000000900 */
[----:B------:R-:W-:Y:S02]  /*63a0*/  LOP3.LUT R8, R8, 0xffff, RZ, 0xc0, !PT ;  /* 0x0000ffff08087812 */ /* 0x000fe400078ec0ff */
[----:B------:R-:W-:Y:S01]  /*63b0*/  @!P0 PRMT R215, R104, 0x5410, RZ ;  /* 0x0000541068d78816 */ /* 0x000fe200000000ff */
[----:B-1----:R-:W-:Y:S01]  /*63c0*/  FFMA.FTZ R9, R19, c[0x0][0x23c], -R2 ;  /* 0x00008f0013097a23 */ /* 0x002fe20000010802 */
[----:B------:R-:W-:-:S02]  /*63d0*/  ISETP.GE.U32.AND P0, PT, R217, R8, PT ;  /* 0x00000008d900720c */ /* 0x000fc40003f06070 */
[----:B---3--:R-:W-:Y:S01]  /*63e0*/  F2FP.PACK_AB R10, R186, R237 ;  /* 0x000000edba0a723e */ /* 0x008fe200000000ff */
[----:B------:R1:W-:Y:S01]  /*63f0*/  MUFU.EX2 R185, R9 ;  /* 0x0000000900b97308 */ /* 0x0003e20000000800 */
[----:B------:R-:W-:Y:S02]  /*6400*/  LOP3.LUT R8, R45, 0xff, RZ, 0xc0, !PT ;  /* 0x000000ff2d087812 */ /* 0x000fe400078ec0ff */
[----:B------:R-:W-:Y:S02]  /*6410*/  @!P4 PRMT R214, R105, 0x5410, RZ ;  /* 0x0000541069d6c816 */ /* 0x000fe400000000ff */
[C---:B------:R-:W-:Y:S02]  /*6420*/  PRMT R210, R10.reuse, 0x7632, R210 ;  /* 0x000076320ad27816 */ /* 0x040fe400000000d2 */
[----:B------:R-:W-:Y:S02]  /*6430*/  ISETP.GE.U32.AND P4, PT, R217, R8, PT ;  /* 0x00000008d900720c */ /* 0x000fe40003f86070 */
[----:B------:R-:W-:Y:S01]  /*6440*/  PRMT R211, R10, 0x7610, R211 ;  /* 0x000076100ad37816 */ /* 0x000fe200000000d3 */
[----:B------:R-:W-:Y:S01]  /*6450*/  @!P0 HADD2 R123, -R210.H0_H0, -RZ.H0_H0 ;  /* 0xa00000ffd27b8230 */ /* 0x000fe20000000900 */
[----:B------:R-:W-:-:S02]  /*6460*/  LOP3.LUT R10, R7, 0xff, RZ, 0xc0, !PT ;  /* 0x000000ff070a7812 */ /* 0x000fc400078ec0ff */
[----:B------:R-:W-:Y:S01]  /*6470*/  PRMT R252, R211, 0x5410, R210 ;  /* 0x00005410d3fc7816 */ /* 0x000fe200000000d2 */
[----:B------:R-:W-:Y:S01]  /*6480*/  @!P1 HADD2 R106, -R211.H0_H0, -RZ.H0_H0 ;  /* 0xa00000ffd36a9230 */ /* 0x000fe20000000900 */
[----:B------:R-:W-:Y:S01]  /*6490*/  @!P0 PRMT R210, R123, 0x5410, RZ ;  /* 0x000054107bd28816 */ /* 0x000fe200000000ff */
[----:B-1----:R-:W-:Y:S01]  /*64a0*/  FFMA.FTZ R9, R16, c[0x0][0x23c], -R2 ;  /* 0x00008f0010097a23 */ /* 0x002fe20000010802 */
[----:B------:R-:W-:Y:S02]  /*64b0*/  LOP3.LUT R16, R25, 0xff, RZ, 0xc0, !PT ;  /* 0x000000ff19107812 */ /* 0x000fe400078ec0ff */
[----:B------:R-:W-:Y:S01]  /*64c0*/  @!P1 PRMT R211, R106, 0x5410, RZ ;  /* 0x000054106ad39816 */ /* 0x000fe200000000ff */
[----:B------:R1:W2:Y:S01]  /*64d0*/  MUFU.EX2 R183, R9 ;  /* 0x0000000900b77308 */ /* 0x0002a20000000800 */
[----:B------:R-:W-:Y:S01]  /*64e0*/  ISETP.GE.U32.AND P1, PT, R217, R10, PT ;  /* 0x0000000ad900720c */ /* 0x000fe20003f26070 */
[----:B------:R-:W-:-:S06]  /*64f0*/  FFMA.FTZ R10, R35, c[0x0][0x23c], -R6 ;  /* 0x00008f00230a7a23 */ /* 0x000fcc0000010806 */
[----:B------:R-:W-:Y:S01]  /*6500*/  MUFU.EX2 R179, R10 ;  /* 0x0000000a00b37308 */ /* 0x000fe20000000800 */
[----:B-1----:R-:W-:Y:S01]  /*6510*/  FFMA.FTZ R9, R33, c[0x0][0x23c], -R6 ;  /* 0x00008f0021097a23 */ /* 0x002fe20000010806 */
[----:B--2---:R-:W-:-:S06]  /*6520*/  F2FP.PACK_AB R8, R183, R185 ;  /* 0x000000b9b708723e */ /* 0x004fcc00000000ff */
[----:B------:R1:W-:Y:S01]  /*6530*/  MUFU.EX2 R184, R9 ;  /* 0x0000000900b87308 */ /* 0x0003e20000000800 */
[C---:B------:R-:W-:Y:S02]  /*6540*/  PRMT R209, R8.reuse, 0x7632, R209 ;  /* 0x0000763208d17816 */ /* 0x040fe400000000d1 */
[----:B------:R-:W-:Y:S02]  /*6550*/  PRMT R208, R8, 0x7610, R208 ;  /* 0x0000761008d07816 */ /* 0x000fe400000000d0 */
[----:B------:R-:W-:Y:S01]  /*6560*/  SHF.R.U32.HI R8, RZ, 0x18, R7 ;  /* 0x00000018ff087819 */ /* 0x000fe20000011607 */
[----:B------:R-:W-:Y:S01]  /*6570*/  @!P2 HADD2 R124, -R209.H0_H0, -RZ.H0_H0 ;  /* 0xa00000ffd17ca230 */ /* 0x000fe20000000900 */
[----:B------:R-:W-:Y:S01]  /*6580*/  PRMT R250, R208, 0x5410, R209 ;  /* 0x00005410d0fa7816 */ /* 0x000fe200000000d1 */
[----:B------:R-:W-:Y:S01]  /*6590*/  @!P4 HADD2 R141, -R208.H0_H0, -RZ.H0_H0 ;  /* 0xa00000ffd08dc230 */ /* 0x000fe20000000900 */
[----:B------:R-:W-:Y:S02]  /*65a0*/  ISETP.GE.U32.AND P0, PT, R217, R8, PT ;  /* 0x00000008d900720c */ /* 0x000fe40003f06070 */
[----:B------:R-:W-:-:S02]  /*65b0*/  LOP3.LUT R8, R7, 0xffff, RZ, 0xc0, !PT ;  /* 0x0000ffff07087812 */ /* 0x000fc400078ec0ff */
[----:B------:R-:W-:Y:S02]  /*65c0*/  @!P2 PRMT R209, R124, 0x5410, RZ ;  /* 0x000054107cd1a816 */ /* 0x000fe400000000ff */
[----:B------:R-:W-:Y:S01]  /*65d0*/  SHF.R.U32.HI R8, RZ, 0x8, R8 ;  /* 0x00000008ff087819 */ /* 0x000fe20000011608 */
[--C-:B-1----:R-:W-:Y:S01]  /*65e0*/  FFMA.FTZ R9, R34, c[0x0][0x23c], -R6.reuse ;  /* 0x00008f0022097a23 */ /* 0x102fe20000010806 */
[----:B------:R-:W-:Y:S02]  /*65f0*/  SHF.R.U32.HI R7, RZ, 0x10, R7 ;  /* 0x00000010ff077819 */ /* 0x000fe40000011607 */
[----:B------:R-:W-:Y:S01]  /*6600*/  LOP3.LUT R8, R8, 0xffff, RZ, 0xc0, !PT ;  /* 0x0000ffff08087812 */ /* 0x000fe200078ec0ff */
[----:B------:R1:W2:Y:S01]  /*6610*/  MUFU.EX2 R181, R9 ;  /* 0x0000000900b57308 */ /* 0x0002a20000000800 */
[----:B------:R-:W-:Y:S02]  /*6620*/  LOP3.LUT R7, R7, 0xff, RZ, 0xc0, !PT ;  /* 0x000000ff07077812 */ /* 0x000fe400078ec0ff */
[----:B------:R-:W-:Y:S01]  /*6630*/  ISETP.GE.U32.AND P2, PT, R217, R8, PT ;  /* 0x00000008d900720c */ /* 0x000fe20003f46070 */
[----:B------:R-:W-:Y:S01]  /*6640*/  FFMA.FTZ R8, R36, c[0x0][0x23c], -R6 ;  /* 0x00008f0024087a23 */ /* 0x000fe20000010806 */
[----:B------:R-:W-:-:S02]  /*6650*/  @!P4 PRMT R208, R141, 0x5410, RZ ;  /* 0x000054108dd0c816 */ /* 0x000fc400000000ff */
[----:B------:R-:W-:Y:S01]  /*6660*/  ISETP.GE.U32.AND P4, PT, R217, R7, PT ;  /* 0x00000007d900720c */ /* 0x000fe20003f86070 */
[----:B------:R-:W-:Y:S01]  /*6670*/  MUFU.EX2 R177, R8 ;  /* 0x0000000800b17308 */ /* 0x000fe20000000800 */
[----:B------:R-:W-:Y:S02]  /*6680*/  SHF.R.U32.HI R7, RZ, 0x8, R14 ;  /* 0x00000008ff077819 */ /* 0x000fe4000001160e */
[----:B------:R-:W-:Y:S02]  /*6690*/  LOP3.LUT R10, R20, 0xff, RZ, 0xc0, !PT ;  /* 0x000000ff140a7812 */ /* 0x000fe400078ec0ff */
[----:B------:R-:W-:Y:S02]  /*66a0*/  LOP3.LUT R7, R7, 0xffff, RZ, 0xc0, !PT ;  /* 0x0000ffff07077812 */ /* 0x000fe400078ec0ff */
[----:B------:R-:W-:Y:S01]  /*66b0*/  LOP3.LUT R14, R21, 0xff, RZ, 0xc0, !PT ;  /* 0x000000ff150e7812 */ /* 0x000fe200078ec0ff */
[----:B-1----:R-:W-:-:S04]  /*66c0*/  FFMA.FTZ R9, R24, c[0x0][0x23c], -R2 ;  /* 0x00008f0018097a23 */ /* 0x002fc80000010802 */
[----:B------:R1:W-:Y:S02]  /*66d0*/  MUFU.EX2 R182, R9 ;  /* 0x0000000900b67308 */ /* 0x0003e40000000800 */
[----:B-1----:R-:W-:-:S06]  /*66e0*/  FFMA.FTZ R9, R23, c[0x0][0x23c], -R2 ;  /* 0x00008f0017097a23 */ /* 0x002fcc0000010802 */
[----:B------:R2:W1:Y:S02]  /*66f0*/  MUFU.EX2 R180, R9 ;  /* 0x0000000900b47308 */ /* 0x0004640000000800 */
[----:B--2---:R-:W-:Y:S02]  /*6700*/  F2FP.PACK_AB R9, R181, R184 ;  /* 0x000000b8b509723e */ /* 0x004fe400000000ff */
[----:B-1----:R-:W-:Y:S02]  /*6710*/  F2FP.PACK_AB R8, R180, R182 ;  /* 0x000000b6b408723e */ /* 0x002fe400000000ff */
[C---:B------:R-:W-:Y:S02]  /*6720*/  PRMT R206, R9.reuse, 0x7632, R206 ;  /* 0x0000763209ce7816 */ /* 0x040fe400000000ce */
[----:B------:R-:W-:Y:S01]  /*6730*/  PRMT R207, R9, 0x7610, R207 ;  /* 0x0000761009cf7816 */ /* 0x000fe200000000cf */
[----:B------:R-:W-:Y:S01]  /*6740*/  FFMA.FTZ R9, R27, c[0x0][0x23c], -R2 ;  /* 0x00008f001b097a23 */ /* 0x000fe20000010802 */
[C---:B------:R-:W-:Y:S01]  /*6750*/  PRMT R205, R8.reuse, 0x7632, R205 ;  /* 0x0000763208cd7816 */ /* 0x040fe200000000cd */
[----:B------:R-:W-:Y:S01]  /*6760*/  @!P2 HADD2 R154, -R206.H0_H0, -RZ.H0_H0 ;  /* 0xa00000ffce9aa230 */ /* 0x000fe20000000900 */
[----:B------:R-:W-:Y:S01]  /*6770*/  PRMT R204, R8, 0x7610, R204 ;  /* 0x0000761008cc7816 */ /* 0x000fe200000000cc */
[----:B------:R-:W-:Y:S01]  /*6780*/  FFMA.FTZ R8, R26, c[0x0][0x23c], -R2 ;  /* 0x00008f001a087a23 */ /* 0x000fe20000010802 */
[----:B------:R1:W-:Y:S01]  /*6790*/  MUFU.EX2 R178, R9 ;  /* 0x0000000900b27308 */ /* 0x0003e20000000800 */
[----:B------:R-:W-:Y:S01]  /*67a0*/  PRMT R238, R207, 0x5410, R206 ;  /* 0x00005410cfee7816 */ /* 0x000fe200000000ce */
[----:B------:R-:W-:Y:S01]  /*67b0*/  @!P0 HADD2 R153, -R205.H0_H0, -RZ.H0_H0 ;  /* 0xa00000ffcd998230 */ /* 0x000fe20000000900 */
[----:B------:R-:W-:Y:S01]  /*67c0*/  @!P2 PRMT R206, R154, 0x5410, RZ ;  /* 0x000054109acea816 */ /* 0x000fe200000000ff */
[----:B------:R-:W-:Y:S01]  /*67d0*/  @!P4 HADD2 R155, -R204.H0_H0, -RZ.H0_H0 ;  /* 0xa00000ffcc9bc230 */ /* 0x000fe20000000900 */
[----:B------:R-:W-:Y:S01]  /*67e0*/  ISETP.GE.U32.AND P2, PT, R217, R7, PT ;  /* 0x00000007d900720c */ /* 0x000fe20003f46070 */
[----:B------:R-:W-:Y:S01]  /*67f0*/  @!P1 HADD2 R152, -R207.H0_H0, -RZ.H0_H0 ;  /* 0xa00000ffcf989230 */ /* 0x000fe20000000900 */
[----:B------:R-:W-:Y:S01]  /*6800*/  F2FP.PACK_AB R7, R177, R179 ;  /* 0x000000b3b107723e */ /* 0x000fe200000000ff */
[----:B------:R2:W3:Y:S01]  /*6810*/  MUFU.EX2 R172, R8 ;  /* 0x0000000800ac7308 */ /* 0x0004e20000000800 */
[----:B------:R-:W-:-:S02]  /*6820*/  PRMT R78, R204, 0x5410, R205 ;  /* 0x00005410cc4e7816 */ /* 0x000fc400000000cd */
[C---:B------:R-:W-:Y:S02]  /*6830*/  PRMT R201, R7.reuse, 0x7610, R201 ;  /* 0x0000761007c97816 */ /* 0x040fe400000000c9 */
[----:B------:R-:W-:Y:S01]  /*6840*/  PRMT R200, R7, 0x7632, R200 ;  /* 0x0000763207c87816 */ /* 0x000fe200000000c8 */
[--C-:B------:R-:W-:Y:S01]  /*6850*/  FFMA.FTZ R7, R116, c[0x0][0x23c], -R6.reuse ;  /* 0x00008f0074077a23 */ /* 0x100fe20000010806 */
[----:B------:R-:W-:Y:S01]  /*6860*/  @!P4 PRMT R204, R155, 0x5410, RZ ;  /* 0x000054109bccc816 */ /* 0x000fe200000000ff */
[----:B-1----:R-:W-:Y:S01]  /*6870*/  FFMA.FTZ R9, R120, c[0x0][0x23c], -R6 ;  /* 0x00008f0078097a23 */ /* 0x002fe20000010806 */
[----:B------:R-:W-:Y:S01]  /*6880*/  @!P0 PRMT R205, R153, 0x5410, RZ ;  /* 0x0000541099cd8816 */ /* 0x000fe200000000ff */
[----:B------:R3:W-:Y:S01]  /*6890*/  MUFU.EX2 R105, R7 ;  /* 0x0000000700697308 */ /* 0x0007e20000000800 */
[----:B------:R-:W-:Y:S01]  /*68a0*/  ISETP.GE.U32.AND P0, PT, R217, R61, PT ;  /* 0x0000003dd900720c */ /* 0x000fe20003f06070 */
[----:B------:R-:W-:Y:S01]  /*68b0*/  @!P2 HADD2 R157, -R200.H0_H0, -RZ.H0_H0 ;  /* 0xa00000ffc89da230 */ /* 0x000fe20000000900 */
[----:B------:R-:W-:-:S02]  /*68c0*/  PRMT R231, R201, 0x5410, R200 ;  /* 0x00005410c9e77816 */ /* 0x000fc400000000c8 */
[----:B------:R-:W-:Y:S02]  /*68d0*/  @!P1 PRMT R207, R152, 0x5410, RZ ;  /* 0x0000541098cf9816 */ /* 0x000fe400000000ff */
[----:B--2---:R-:W-:Y:S01]  /*68e0*/  LOP3.LUT R8, R29, 0xff, RZ, 0xc0, !PT ;  /* 0x000000ff1d087812 */ /* 0x004fe200078ec0ff */
[----:B------:R1:W2:Y:S01]  /*68f0*/  MUFU.EX2 R106, R9 ;  /* 0x00000009006a7308 */ /* 0x0002a20000000800 */
[----:B------:R-:W-:Y:S02]  /*6900*/  @!P2 PRMT R200, R157, 0x5410, RZ ;  /* 0x000054109dc8a816 */ /* 0x000fe400000000ff */
[C---:B------:R-:W-:Y:S02]  /*6910*/  ISETP.GE.U32.AND P4, PT, R217.reuse, R8, PT ;  /* 0x00000008d900720c */ /* 0x040fe40003f86070 */
[----:B------:R-:W-:Y:S01]  /*6920*/  ISETP.GE.U32.AND P2, PT, R217, R10, PT ;  /* 0x0000000ad900720c */ /* 0x000fe20003f46070 */
[----:B------:R-:W-:Y:S01]  /*6930*/  IMAD.WIDE.U32 R10, R85, -0x2daee0ad, RZ ;  /* 0xd2511f53550a7825 */ /* 0x000fe200078e00ff */
[----:B------:R-:W-:-:S02]  /*6940*/  ISETP.GE.U32.AND P1, PT, R217, R28, PT ;  /* 0x0000001cd900720c */ /* 0x000fc40003f26070 */
[----:B---3--:R-:W-:Y:S01]  /*6950*/  F2FP.PACK_AB R7, R172, R178 ;  /* 0x000000b2ac07723e */ /* 0x008fe200000000ff */
[----:B------:R-:W-:Y:S01]  /*6960*/  IMAD.MOV.U32 R85, RZ, RZ, R252 ;  /* 0x000000ffff557224 */ /* 0x000fe200078e00fc */
[----:B------:R-:W-:Y:S02]  /*6970*/  LOP3.LUT R48, R11, UR31, R48, 0x96, !PT ;  /* 0x0000001f0b307c12 */ /* 0x000fe4000f8e9630 */
[C---:B------:R-:W-:Y:S02]  /*6980*/  PRMT R199, R7.reuse, 0x7610, R199 ;  /* 0x0000761007c77816 */ /* 0x040fe400000000c7 */
[----:B------:R-:W-:Y:S01]  /*6990*/  PRMT R198, R7, 0x7632, R198 ;  /* 0x0000763207c67816 */ /* 0x000fe200000000c6 */
[----:B-1----:R-:W-:Y:S01]  /*69a0*/  IMAD.WIDE.U32 R8, R75, -0x326172a9, RZ ;  /* 0xcd9e8d574b087825 */ /* 0x002fe200078e00ff */
[----:B------:R-:W-:Y:S01]  /*69b0*/  LOP3.LUT R7, R20, 0xffff, RZ, 0xc0, !PT ;  /* 0x0000ffff14077812 */ /* 0x000fe200078ec0ff */
[----:B------:R-:W-:Y:S01]  /*69c0*/  @!P4 HADD2 R158, -R199.H0_H0, -RZ.H0_H0 ;  /* 0xa00000ffc79ec230 */ /* 0x000fe20000000900 */
[----:B------:R-:W-:Y:S01]  /*69d0*/  PRMT R79, R199, 0x5410, R198 ;  /* 0x00005410c74f7816 */ /* 0x000fe200000000c6 */
[----:B------:R-:W-:Y:S01]  /*69e0*/  @!P1 HADD2 R156, -R201.H0_H0, -RZ.H0_H0 ;  /* 0xa00000ffc99c9230 */ /* 0x000fe20000000900 */
[----:B------:R-:W-:-:S02]  /*69f0*/  SHF.R.U32.HI R7, RZ, 0x8, R7 ;  /* 0x00000008ff077819 */ /* 0x000fc40000011607 */
[----:B------:R-:W-:Y:S02]  /*6a00*/  @!P4 PRMT R199, R158, 0x5410, RZ ;  /* 0x000054109ec7c816 */ /* 0x000fe400000000ff */
[----:B------:R-:W-:Y:S02]  /*6a10*/  LOP3.LUT R7, R7, 0xffff, RZ, 0xc0, !PT ;  /* 0x0000ffff07077812 */ /* 0x000fe400078ec0ff */
[----:B------:R-:W-:Y:S02]  /*6a20*/  LOP3.LUT R26, R9, UR32, R50, 0x96, !PT ;  /* 0x00000020091a7c12 */ /* 0x000fe4000f8e9632 */
[----:B------:R-:W-:Y:S01]  /*6a30*/  ISETP.GE.U32.AND P4, PT, R217, R7, PT ;  /* 0x00000007d900720c */ /* 0x000fe20003f86070 */
[----:B------:R-:W-:Y:S01]  /*6a40*/  FFMA.FTZ R7, R122, c[0x0][0x23c], -R2 ;  /* 0x00008f007a077a23 */ /* 0x000fe20000010802 */
[C---:B------:R-:W-:Y:S02]  /*6a50*/  LOP3.LUT R59, R8.reuse, 0xffff, RZ, 0xc0, !PT ;  /* 0x0000ffff083b7812 */ /* 0x040fe400078ec0ff */
[----:B--2---:R-:W-:Y:S01]  /*6a60*/  F2FP.PACK_AB R9, R105, R106 ;  /* 0x0000006a6909723e */ /* 0x004fe200000000ff */
[----:B------:R1:W-:Y:S01]  /*6a70*/  MUFU.EX2 R104, R7 ;  /* 0x0000000700687308 */ /* 0x0003e20000000800 */
[----:B------:R-:W-:-:S02]  /*6a80*/  LOP3.LUT R50, R8, 0xff, RZ, 0xc0, !PT ;  /* 0x000000ff08327812 */ /* 0x000fc400078ec0ff */
[C---:B------:R-:W-:Y:S02]  /*6a90*/  PRMT R193, R9.reuse, 0x7632, R193 ;  /* 0x0000763209c17816 */ /* 0x040fe400000000c1 */
[----:B------:R-:W-:Y:S02]  /*6aa0*/  PRMT R194, R9, 0x7610, R194 ;  /* 0x0000761009c27816 */ /* 0x000fe400000000c2 */
[--C-:B------:R-:W-:Y:S01]  /*6ab0*/  SHF.R.U32.HI R76, RZ, 0x10, R8.reuse ;  /* 0x00000010ff4c7819 */ /* 0x100fe20000011608 */
[----:B------:R-:W-:Y:S01]  /*6ac0*/  @!P4 HADD2 R161, -R193.H0_H0, -RZ.H0_H0 ;  /* 0xa00000ffc1a1c230 */ /* 0x000fe20000000900 */
[----:B------:R-:W-:Y:S01]  /*6ad0*/  PRMT R36, R194, 0x5410, R193 ;  /* 0x00005410c2247816 */ /* 0x000fe200000000c1 */
[----:B------:R-:W-:Y:S01]  /*6ae0*/  @!P2 HADD2 R160, -R194.H0_H0, -RZ.H0_H0 ;  /* 0xa00000ffc2a0a230 */ /* 0x000fe20000000900 */
[----:B------:R-:W-:Y:S01]  /*6af0*/  SHF.R.U32.HI R61, RZ, 0x18, R8 ;  /* 0x00000018ff3d7819 */ /* 0x000fe20000011608 */
[----:B------:R-:W-:Y:S01]  /*6b00*/  IMAD.WIDE.U32 R8, R82, -0x326172a9, RZ ;  /* 0xcd9e8d5752087825 */ /* 0x000fe200078e00ff */
[----:B------:R-:W-:-:S02]  /*6b10*/  @!P4 PRMT R193, R161, 0x5410, RZ ;  /* 0x00005410a1c1c816 */ /* 0x000fc400000000ff */
[----:B------:R-:W-:Y:S01]  /*6b20*/  LOP3.LUT R175, R10, 0xffff, RZ, 0xc0, !PT ;  /* 0x0000ffff0aaf7812 */ /* 0x000fe200078ec0ff */
[----:B-1----:R-:W-:Y:S01]  /*6b30*/  FFMA.FTZ R7, R118, c[0x0][0x23c], -R2 ;  /* 0x00008f0076077a23 */ /* 0x002fe20000010802 */
[----:B------:R-:W-:Y:S01]  /*6b40*/  LOP3.LUT R44, R9, UR32, R40, 0x96, !PT ;  /* 0x00000020092c7c12 */ /* 0x000fe2000f8e9628 */
[----:B------:R-:W-:Y:S01]  /*6b50*/  FFMA.FTZ R11, R109, c[0x0][0x23c], -R6 ;  /* 0x00008f006d0b7a23 */ /* 0x000fe20000010806 */
[C---:B------:R-:W-:Y:S01]  /*6b60*/  LOP3.LUT R75, R8.reuse, 0xff, RZ, 0xc0, !PT ;  /* 0x000000ff084b7812 */ /* 0x040fe200078ec0ff */
[----:B------:R1:W2:Y:S01]  /*6b70*/  MUFU.EX2 R103, R7 ;  /* 0x0000000700677308 */ /* 0x0002a20000000800 */
[----:B------:R-:W-:Y:S01]  /*6b80*/  LOP3.LUT R141, R8, 0xffff, RZ, 0xc0, !PT ;  /* 0x0000ffff088d7812 */ /* 0x000fe200078ec0ff */
[----:B------:R-:W-:Y:S01]  /*6b90*/  IMAD.MOV.U32 R82, RZ, RZ, R237 ;  /* 0x000000ffff527224 */ /* 0x000fe200078e00ed */
[--C-:B------:R-:W-:Y:S02]  /*6ba0*/  SHF.R.U32.HI R124, RZ, 0x10, R8.reuse ;  /* 0x00000010ff7c7819 */ /* 0x100fe40000011608 */
[----:B------:R-:W-:Y:S01]  /*6bb0*/  SHF.R.U32.HI R74, RZ, 0x18, R8 ;  /* 0x00000018ff4a7819 */ /* 0x000fe20000011608 */
[----:B------:R-:W-:Y:S01]  /*6bc0*/  IMAD.WIDE.U32 R8, R86, -0x2daee0ad, RZ ;  /* 0xd2511f5356087825 */ /* 0x000fe200078e00ff */
[----:B------:R-:W-:Y:S01]  /*6bd0*/  LOP3.LUT R80, R10, 0xff, RZ, 0xc0, !PT ;  /* 0x000000ff0a507812 */ /* 0x000fe200078ec0ff */
[----:B------:R3:W-:Y:S01]  /*6be0*/  MUFU.EX2 R109, R11 ;  /* 0x0000000b006d7308 */ /* 0x0007e20000000800 */
[----:B------:R-:W-:Y:S01]  /*6bf0*/  SHF.R.U32.HI R83, RZ, 0x10, R10 ;  /* 0x00000010ff537819 */ /* 0x000fe2000001160a */
[----:B------:R-:W-:Y:S01]  /*6c00*/  IMAD.MOV.U32 R86, RZ, RZ, R239 ;  /* 0x000000ffff567224 */ /* 0x000fe200078e00ef */
[----:B------:R-:W-:-:S02]  /*6c10*/  LOP3.LUT R118, R8, 0xffff, RZ, 0xc0, !PT ;  /* 0x0000ffff08767812 */ /* 0x000fc400078ec0ff */
[----:B------:R-:W-:Y:S02]  /*6c20*/  LOP3.LUT R123, R8, 0xff, RZ, 0xc0, !PT ;  /* 0x000000ff087b7812 */ /* 0x000fe400078ec0ff */
[----:B------:R-:W-:Y:S02]  /*6c30*/  SHF.R.U32.HI R120, RZ, 0x10, R8 ;  /* 0x00000010ff787819 */ /* 0x000fe40000011608 */
[----:B-1----:R-:W-:Y:S02]  /*6c40*/  SHF.R.U32.HI R7, RZ, 0x10, R20 ;  /* 0x00000010ff077819 */ /* 0x002fe40000011614 */
[----:B------:R-:W-:Y:S01]  /*6c50*/  SHF.R.U32.HI R122, RZ, 0x18, R8 ;  /* 0x00000018ff7a7819 */ /* 0x000fe20000011608 */
[----:B------:R-:W-:Y:S01]  /*6c60*/  FFMA.FTZ R8, R113, c[0x0][0x23c], -R6 ;  /* 0x00008f0071087a23 */ /* 0x000fe20000010806 */
[----:B------:R-:W-:Y:S02]  /*6c70*/  LOP3.LUT R7, R7, 0xff, RZ, 0xc0, !PT ;  /* 0x000000ff07077812 */ /* 0x000fe400078ec0ff */
[----:B------:R-:W-:Y:S01]  /*6c80*/  LOP3.LUT R46, R9, UR31, R56, 0x96, !PT ;  /* 0x0000001f092e7c12 */ /* 0x000fe2000f8e9638 */
[----:B------:R1:W-:Y:S01]  /*6c90*/  MUFU.EX2 R236, R8 ;  /* 0x0000000800ec7308 */ /* 0x0003e20000000800 */
[----:B------:R-:W-:-:S02]  /*6ca0*/  ISETP.GE.U32.AND P4, PT, R217, R7, PT ;  /* 0x00000007d900720c */ /* 0x000fc40003f86070 */
[----:B--2---:R-:W-:Y:S02]  /*6cb0*/  F2FP.PACK_AB R7, R103, R104 ;  /* 0x000000686707723e */ /* 0x004fe400000000ff */
[----:B------:R-:W-:Y:S01]  /*6cc0*/  SHF.R.U32.HI R77, RZ, 0x18, R10 ;  /* 0x00000018ff4d7819 */ /* 0x000fe2000001160a */
[----:B---3--:R-:W-:Y:S01]  /*6cd0*/  IMAD.WIDE.U32 R10, R99, -0x326172a9, RZ ;  /* 0xcd9e8d57630a7825 */ /* 0x008fe200078e00ff */
[C---:B------:R-:W-:Y:S02]  /*6ce0*/  PRMT R195, R7.reuse, 0x7610, R195 ;  /* 0x0000761007c37816 */ /* 0x040fe400000000c3 */
[----:B------:R-:W-:Y:S01]  /*6cf0*/  PRMT R191, R7, 0x7632, R191 ;  /* 0x0000763207bf7816 */ /* 0x000fe200000000bf */
[----:B------:R-:W-:Y:S01]  /*6d00*/  FFMA.FTZ R7, R114, c[0x0][0x23c], -R6 ;  /* 0x00008f0072077a23 */ /* 0x000fe20000010806 */
[----:B------:R-:W-:Y:S02]  /*6d10*/  LOP3.LUT R12, R11, UR32, R58, 0x96, !PT ;  /* 0x000000200b0c7c12 */ /* 0x000fe4000f8e963a */
[----:B------:R-:W-:Y:S01]  /*6d20*/  PRMT R37, R195, 0x5410, R191 ;  /* 0x00005410c3257816 */ /* 0x000fe200000000bf */
[----:B------:R-:W-:Y:S01]  /*6d30*/  @!P4 HADD2 R162, -R195.H0_H0, -RZ.H0_H0 ;  /* 0xa00000ffc3a2c230 */ /* 0x000fe20000000900 */
[----:B------:R2:W-:Y:S01]  /*6d40*/  MUFU.EX2 R81, R7 ;  /* 0x0000000700517308 */ /* 0x0005e20000000800 */
[----:B-1----:R-:W-:Y:S01]  /*6d50*/  FFMA.FTZ R8, R108, c[0x0][0x23c], -R6 ;  /* 0x00008f006c087a23 */ /* 0x002fe20000010806 */
[----:B------:R-:W-:-:S02]  /*6d60*/  LOP3.LUT R19, R10, 0xffff, RZ, 0xc0, !PT ;  /* 0x0000ffff0a137812 */ /* 0x000fc400078ec0ff */
[----:B------:R-:W-:Y:S02]  /*6d70*/  @!P4 PRMT R195, R162, 0x5410, RZ ;  /* 0x00005410a2c3c816 */ /* 0x000fe400000000ff */
[----:B------:R-:W-:Y:S02]  /*6d80*/  LOP3.LUT R24, R10, 0xff, RZ, 0xc0, !PT ;  /* 0x000000ff0a187812 */ /* 0x000fe400078ec0ff */
[----:B------:R1:W3:Y:S01]  /*6d90*/  MUFU.EX2 R89, R8 ;  /* 0x0000000800597308 */ /* 0x0002e20000000800 */
[----:B------:R-:W-:Y:S02]  /*6da0*/  SHF.R.U32.HI R23, RZ, 0x18, R10 ;  /* 0x00000018ff177819 */ /* 0x000fe4000001160a */
[----:B------:R-:W-:Y:S02]  /*6db0*/  @!P1 PRMT R201, R156, 0x5410, RZ ;  /* 0x000054109cc99816 */ /* 0x000fe400000000ff */
[----:B------:R-:W-:Y:S02]  /*6dc0*/  ISETP.GE.U32.AND P1, PT, R217, R30, PT ;  /* 0x0000001ed900720c */ /* 0x000fe40003f26070 */
[----:B------:R-:W-:-:S02]  /*6dd0*/  SHF.R.U32.HI R11, RZ, 0x18, R21 ;  /* 0x00000018ff0b7819 */ /* 0x000fc40000011615 */
[----:B--2---:R-:W-:Y:S02]  /*6de0*/  SHF.R.U32.HI R7, RZ, 0x18, R20 ;  /* 0x00000018ff077819 */ /* 0x004fe40000011614 */
[----:B------:R-:W-:Y:S02]  /*6df0*/  SHF.R.U32.HI R20, RZ, 0x10, R10 ;  /* 0x00000010ff147819 */ /* 0x000fe4000001160a */
[C---:B------:R-:W-:Y:S01]  /*6e00*/  ISETP.GE.U32.AND P4, PT, R217.reuse, R7, PT ;  /* 0x00000007d900720c */ /* 0x040fe20003f86070 */
[----:B------:R-:W-:Y:S01]  /*6e10*/  IMAD.WIDE.U32 R6, R98, -0x326172a9, RZ ;  /* 0xcd9e8d5762067825 */ /* 0x000fe200078e00ff */
[----:B------:R-:W-:Y:S02]  /*6e20*/  @!P2 PRMT R194, R160, 0x5410, RZ ;  /* 0x00005410a0c2a816 */ /* 0x000fe400000000ff */
[----:B------:R-:W-:Y:S01]  /*6e30*/  ISETP.GE.U32.AND P2, PT, R217, R66, PT ;  /* 0x00000042d900720c */ /* 0x000fe20003f46070 */
[----:B-1----:R-:W-:Y:S01]  /*6e40*/  IMAD.WIDE.U32 R8, R100, -0x2daee0ad, RZ ;  /* 0xd2511f5364087825 */ /* 0x002fe200078e00ff */
[----:B------:R-:W-:Y:S01]  /*6e50*/  LOP3.LUT R45, R7, UR32, R52, 0x96, !PT ;  /* 0x00000020072d7c12 */ /* 0x000fe2000f8e9634 */
[----:B------:R-:W-:Y:S01]  /*6e60*/  @!P1 HADD2 R159, -R198.H0_H0, -RZ.H0_H0 ;  /* 0xa00000ffc69f9230 */ /* 0x000fe20000000900 */
[C---:B------:R-:W-:Y:S01]  /*6e70*/  LOP3.LUT R52, R6.reuse, 0xffff, RZ, 0xc0, !PT ;  /* 0x0000ffff06347812 */ /* 0x040fe200078ec0ff */
[----:B------:R-:W-:Y:S01]  /*6e80*/  FFMA.FTZ R7, R139, c[0x0][0x23c], -R2 ;  /* 0x00008f008b077a23 */ /* 0x000fe20000010802 */
[----:B------:R-:W-:Y:S01]  /*6e90*/  LOP3.LUT R56, R6, 0xff, RZ, 0xc0, !PT ;  /* 0x000000ff06387812 */ /* 0x000fe200078ec0ff */
[----:B------:R-:W-:Y:S01]  /*6ea0*/  IMAD.MOV.U32 R66, RZ, RZ, R79 ;  /* 0x000000ffff427224 */ /* 0x000fe200078e004f */
[--C-:B------:R-:W-:Y:S01]  /*6eb0*/  SHF.R.U32.HI R113, RZ, 0x10, R6.reuse ;  /* 0x00000010ff717819 */ /* 0x100fe20000011606 */
[----:B------:R-:W-:Y:S01]  /*6ec0*/  @!P4 HADD2 R163, -R191.H0_H0, -RZ.H0_H0 ;  /* 0xa00000ffbfa3c230 */ /* 0x000fe20000000900 */
[----:B------:R-:W-:Y:S01]  /*6ed0*/  SHF.R.U32.HI R114, RZ, 0x18, R6 ;  /* 0x00000018ff727819 */ /* 0x000fe20000011606 */
[----:B------:R-:W-:Y:S01]  /*6ee0*/  FFMA.FTZ R6, R131, c[0x0][0x23c], -R2 ;  /* 0x00008f0083067a23 */ /* 0x000fe20000010802 */
[----:B------:R-:W-:Y:S01]  /*6ef0*/  LOP3.LUT R47, R9, UR31, R54, 0x96, !PT ;  /* 0x0000001f092f7c12 */ /* 0x000fe2000f8e9636 */
[----:B------:R1:W-:Y:S01]  /*6f00*/  MUFU.EX2 R100, R7 ;  /* 0x0000000700647308 */ /* 0x0003e20000000800 */
[----:B------:R-:W-:Y:S01]  /*6f10*/  LOP3.LUT R54, R8, 0xffff, RZ, 0xc0, !PT ;  /* 0x0000ffff08367812 */ /* 0x000fe200078ec0ff */
[----:B------:R-:W-:Y:S01]  /*6f20*/  FFMA.FTZ R9, R130, c[0x0][0x23c], -R2 ;  /* 0x00008f0082097a23 */ /* 0x000fe20000010802 */
[----:B------:R-:W-:Y:S01]  /*6f30*/  LOP3.LUT R58, R8, 0xff, RZ, 0xc0, !PT ;  /* 0x000000ff083a7812 */ /* 0x000fe200078ec0ff */
[----:B---3--:R-:W-:Y:S01]  /*6f40*/  IMAD.MOV.U32 R130, RZ, RZ, R89 ;  /* 0x000000ffff827224 */ /* 0x008fe200078e0059 */
[----:B------:R-:W-:-:S02]  /*6f50*/  SHF.R.U32.HI R115, RZ, 0x10, R8 ;  /* 0x00000010ff737819 */ /* 0x000fc40000011608 */
[----:B------:R-:W-:Y:S01]  /*6f60*/  SHF.R.U32.HI R116, RZ, 0x18, R8 ;  /* 0x00000018ff747819 */ /* 0x000fe20000011608 */
[----:B------:R2:W-:Y:S01]  /*6f70*/  MUFU.EX2 R108, R6 ;  /* 0x00000006006c7308 */ /* 0x0005e20000000800 */
[----:B------:R-:W-:Y:S01]  /*6f80*/  LOP3.LUT R8, R71, 0xff, RZ, 0xc0, !PT ;  /* 0x000000ff47087812 */ /* 0x000fe200078ec0ff */
[----:B------:R-:W-:Y:S01]  /*6f90*/  IMAD.MOV.U32 R71, RZ, RZ, R231 ;  /* 0x000000ffff477224 */ /* 0x000fe200078e00e7 */
[----:B------:R-:W-:Y:S02]  /*6fa0*/  @!P4 PRMT R191, R163, 0x5410, RZ ;  /* 0x00005410a3bfc816 */ /* 0x000fe400000000ff */
[----:B------:R-:W-:Y:S01]  /*6fb0*/  PRMT R29, R8, 0x5410, R72 ;  /* 0x00005410081d7816 */ /* 0x000fe20000000048 */
[----:B------:R-:W-:Y:S01]  /*6fc0*/  IMAD.MOV.U32 R72, RZ, RZ, R228 ;  /* 0x000000ffff487224 */ /* 0x000fe200078e00e4 */
[----:B------:R-:W-:Y:S01]  /*6fd0*/  LOP3.LUT R8, R62, 0xff, RZ, 0xc0, !PT ;  /* 0x000000ff3e087812 */ /* 0x000fe200078ec0ff */
[----:B------:R3:W4:Y:S01]  /*6fe0*/  MUFU.EX2 R10, R9 ;  /* 0x00000009000a7308 */ /* 0x0007220000000800 */
[----:B-1----:R-:W-:Y:S01]  /*6ff0*/  LOP3.LUT R7, R84, 0xff, RZ, 0xc0, !PT ;  /* 0x000000ff54077812 */ /* 0x002fe200078ec0ff */
[----:B------:R-:W-:Y:S01]  /*7000*/  IMAD.MOV.U32 R84, RZ, RZ, R238 ;  /* 0x000000ffff547224 */ /* 0x000fe200078e00ee */
[----:B------:R-:W-:Y:S01]  /*7010*/  PRMT R30, R8, 0x5410, R64 ;  /* 0x00005410081e7816 */ /* 0x000fe20000000040 */
[----:B------:R-:W-:Y:S01]  /*7020*/  FFMA.FTZ R8, R129, c[0x0][0x23c], -R2 ;  /* 0x00008f0081087a23 */ /* 0x000fe20000010802 */
[----:B------:R-:W-:Y:S01]  /*7030*/  ISETP.GE.U32.AND P4, PT, R217, R7, PT ;  /* 0x00000007d900720c */ /* 0x000fe20003f86070 */
[----:B------:R-:W-:Y:S01]  /*7040*/  IMAD.MOV.U32 R62, RZ, RZ, R72 ;  /* 0x000000ffff3e7224 */ /* 0x000fe200078e0048 */
[----:B------:R-:W-:Y:S01]  /*7050*/  SHF.R.U32.HI R7, RZ, 0x8, R38 ;  /* 0x00000008ff077819 */ /* 0x000fe20000011626 */
[----:B------:R1:W-:Y:S01]  /*7060*/  MUFU.EX2 R139, R8 ;  /* 0x00000008008b7308 */ /* 0x0003e20000000800 */
[----:B--2---:R-:W-:Y:S01]  /*7070*/  SHF.R.U32.HI R6, RZ, 0x8, R67 ;  /* 0x00000008ff067819 */ /* 0x004fe20000011643 */
[----:B------:R-:W-:Y:S01]  /*7080*/  IMAD.MOV.U32 R67, RZ, RZ, R236 ;  /* 0x000000ffff437224 */ /* 0x000fe200078e00ec */
[----:B------:R-:W-:Y:S01]  /*7090*/  PRMT R32, R43, 0x5410, R7 ;  /* 0x000054102b207816 */ /* 0x000fe20000000007 */
[----:B------:R-:W-:Y:S01]  /*70a0*/  IMAD.MOV.U32 R72, RZ, RZ, R250 ;  /* 0x000000ffff487224 */ /* 0x000fe200078e00fa */
[----:B------:R-:W-:Y:S01]  /*70b0*/  PRMT R27, R73, 0x5410, R6 ;  /* 0x00005410491b7816 */ /* 0x000fe20000000006 */
[----:B------:R-:W-:Y:S01]  /*70c0*/  IMAD.MOV.U32 R73, RZ, RZ, R230 ;  /* 0x000000ffff497224 */ /* 0x000fe200078e00e6 */
[----:B------:R-:W-:Y:S01]  /*70d0*/  SHF.R.U32.HI R6, RZ, 0x8, R60 ;  /* 0x00000008ff067819 */ /* 0x000fe2000001163c */
[--C-:B---3--:R-:W-:Y:S01]  /*70e0*/  FFMA.FTZ R9, R128, c[0x0][0x23c], -R2.reuse ;  /* 0x00008f0080097a23 */ /* 0x108fe20000010802 */
[----:B------:R-:W-:Y:S01]  /*70f0*/  LOP3.LUT R7, R55, 0xff, RZ, 0xc0, !PT ;  /* 0x000000ff37077812 */ /* 0x000fe200078ec0ff */
[----:B------:R-:W-:Y:S01]  /*7100*/  FFMA.FTZ R2, R127, c[0x0][0x23c], -R2 ;  /* 0x00008f007f027a23 */ /* 0x000fe20000010802 */
[----:B------:R-:W-:Y:S01]  /*7110*/  PRMT R28, R63, 0x5410, R6 ;  /* 0x000054103f1c7816 */ /* 0x000fe20000000006 */
[----:B------:R2:W-:Y:S01]  /*7120*/  MUFU.EX2 R131, R9 ;  /* 0x0000000900837308 */ /* 0x0005e20000000800 */
[----:B------:R-:W-:Y:S01]  /*7130*/  F2FP.PACK_AB R6, R102, R101 ;  /* 0x000000656606723e */ /* 0x000fe200000000ff */
[----:B------:R-:W-:Y:S01]  /*7140*/  IMAD R128, R217, 0x10000, R217 ;  /* 0x00010000d9807824 */ /* 0x000fe200078e02d9 */
[----:B------:R-:W-:Y:S01]  /*7150*/  PRMT R31, R7, 0x5410, R57 ;  /* 0x00005410071f7816 */ /* 0x000fe20000000039 */
[----:B-1----:R-:W-:Y:S01]  /*7160*/  FFMA.FTZ R8, R140, c[0x0][0x23c], -R17 ;  /* 0x00008f008c087a23 */ /* 0x002fe20000010811 */
[C---:B------:R-:W-:Y:S01]  /*7170*/  PRMT R188, R6.reuse, 0x7610, R188 ;  /* 0x0000761006bc7816 */ /* 0x040fe200000000bc */
[----:B------:R-:W-:Y:S01]  /*7180*/  IMAD.MOV.U32 R60, RZ, RZ, R227 ;  /* 0x000000ffff3c7224 */ /* 0x000fe200078e00e3 */
[----:B------:R-:W-:Y:S01]  /*7190*/  PRMT R187, R6, 0x7632, R187 ;  /* 0x0000763206bb7816 */ /* 0x000fe200000000bb */
[----:B------:R1:W3:Y:S01]  /*71a0*/  MUFU.EX2 R64, R2 ;  /* 0x0000000200407308 */ /* 0x0002e20000000800 */
[----:B------:R-:W-:Y:S01]  /*71b0*/  SHF.R.U32.HI R6, RZ, 0x8, R107 ;  /* 0x00000008ff067819 */ /* 0x000fe2000001166b */
[----:B------:R-:W-:Y:S01]  /*71c0*/  @!P6 HADD2 R164, -R188.H0_H0, -RZ.H0_H0 ;  /* 0xa00000ffbca4e230 */ /* 0x000fe20000000900 */
[----:B------:R-:W-:Y:S01]  /*71d0*/  PRMT R38, R188, 0x5410, R187 ;  /* 0x00005410bc267816 */ /* 0x000fe200000000bb */
[----:B----4-:R-:W-:Y:S01]  /*71e0*/  IMAD.MOV.U32 R107, RZ, RZ, R10 ;  /* 0x000000ffff6b7224 */ /* 0x010fe200078e000a */
[----:B------:R-:W-:Y:S01]  /*71f0*/  LOP3.LUT R6, R6, 0xffff, RZ, 0xc0, !PT ;  /* 0x0000ffff06067812 */ /* 0x000fe200078ec0ff */
[----:B------:R-:W-:Y:S01]  /*7200*/  IMAD.MOV.U32 R55, RZ, RZ, R86 ;  /* 0x000000ffff377224 */ /* 0x000fe200078e0056 */
[----:B------:R-:W-:Y:S01]  /*7210*/  @!P6 PRMT R188, R164, 0x5410, RZ ;  /* 0x00005410a4bce816 */ /* 0x000fe200000000ff */
[----:B------:R4:W-:Y:S01]  /*7220*/  MUFU.EX2 R99, R8 ;  /* 0x0000000800637308 */ /* 0x0009e20000000800 */
[----:B------:R-:W-:Y:S01]  /*7230*/  ISETP.GE.U32.AND P6, PT, R217, R6, PT ;  /* 0x00000006d900720c */ /* 0x000fe20003fc6070 */
[----:B------:R-:W-:Y:S01]  /*7240*/  FFMA.FTZ R6, R144, c[0x0][0x23c], -R17 ;  /* 0x00008f0090067a23 */ /* 0x000fe20000010811 */
[----:B------:R-:W-:Y:S01]  /*7250*/  LOP3.LUT R7, R25, 0xffff, RZ, 0xc0, !PT ;  /* 0x0000ffff19077812 */ /* 0x000fe200078ec0ff */
[----:B------:R-:W-:Y:S01]  /*7260*/  IMAD.MOV.U32 R127, RZ, RZ, R85 ;  /* 0x000000ffff7f7224 */ /* 0x000fe200078e0055 */
[----:B--2---:R-:W-:Y:S01]  /*7270*/  LOP3.LUT R9, R21, 0xffff, RZ, 0xc0, !PT ;  /* 0x0000ffff15097812 */ /* 0x004fe200078ec0ff */
[----:B------:R-:W-:Y:S01]  /*7280*/  IMAD.MOV.U32 R63, RZ, RZ, R73 ;  /* 0x000000ffff3f7224 */ /* 0x000fe200078e0049 */
[----:B------:R-:W-:Y:S01]  /*7290*/  SHF.R.U32.HI R10, RZ, 0x8, R7 ;  /* 0x00000008ff0a7819 */ /* 0x000fe20000011607 */
[----:B------:R2:W2:Y:S01]  /*72a0*/  MUFU.EX2 R98, R6 ;  /* 0x0000000600627308 */ /* 0x0004a20000000800 */
[----:B-1----:R-:W-:Y:S01]  /*72b0*/  SHF.R.U32.HI R2, RZ, 0x10, R25 ;  /* 0x00000010ff027819 */ /* 0x002fe20000011619 */
[----:B------:R-:W-:Y:S01]  /*72c0*/  IMAD.MOV.U32 R57, RZ, RZ, R71 ;  /* 0x000000ffff397224 */ /* 0x000fe200078e0047 */
[----:B------:R-:W-:Y:S01]  /*72d0*/  PRMT R16, R16, 0x5410, R10 ;  /* 0x0000541010107816 */ /* 0x000fe2000000000a */
[----:B------:R-:W-:Y:S01]  /*72e0*/  IMAD.MOV.U32 R73, RZ, RZ, R249 ;  /* 0x000000ffff497224 */ /* 0x000fe200078e00f9 */
[----:B------:R-:W-:Y:S01]  /*72f0*/  LOP3.LUT R7, R2, 0xff, RZ, 0xc0, !PT ;  /* 0x000000ff02077812 */ /* 0x000fe200078ec0ff */
[----:B------:R-:W-:Y:S01]  /*7300*/  @!P6 HADD2 R222, -R187.H0_H0, -RZ.H0_H0 ;  /* 0xa00000ffbbdee230 */ /* 0x000fe20000000900 */
[----:B------:R-:W-:Y:S01]  /*7310*/  LOP3.LUT R2, R13, 0xff, RZ, 0xc0, !PT ;  /* 0x000000ff0d027812 */ /* 0x000fe200078ec0ff */
[----:B------:R-:W-:Y:S01]  /*7320*/  IMAD.MOV.U32 R71, RZ, RZ, R248 ;  /* 0x000000ffff477224 */ /* 0x000fe200078e00f8 */
[----:B------:R-:W-:-:S02]  /*7330*/  PRMT R15, R7, 0x5410, R15 ;  /* 0x00005410070f7816 */ /* 0x000fc4000000000f */
[----:B------:R-:W-:Y:S02]  /*7340*/  PRMT R21, R2, 0x5410, R11 ;  /* 0x0000541002157816 */ /* 0x000fe4000000000b */
[C---:B------:R-:W-:Y:S02]  /*7350*/  LOP3.LUT R2, R22.reuse, 0xffff, RZ, 0xc0, !PT ;  /* 0x0000ffff16027812 */ /* 0x040fe400078ec0ff */
[----:B----4-:R-:W-:Y:S02]  /*7360*/  LOP3.LUT R8, R22, 0xff, RZ, 0xc0, !PT ;  /* 0x000000ff16087812 */ /* 0x010fe400078ec0ff */
[----:B--2---:R-:W-:Y:S02]  /*7370*/  SHF.R.U32.HI R6, RZ, 0x8, R9 ;  /* 0x00000008ff067819 */ /* 0x004fe40000011609 */
[----:B------:R-:W-:Y:S02]  /*7380*/  SHF.R.U32.HI R7, RZ, 0x8, R19 ;  /* 0x00000008ff077819 */ /* 0x000fe40000011613 */
[----:B------:R-:W-:Y:S01]  /*7390*/  PRMT R14, R14, 0x5410, R6 ;  /* 0x000054100e0e7816 */ /* 0x000fe20000000006 */
[----:B------:R-:W-:Y:S01]  /*73a0*/  FFMA.FTZ R6, R136, c[0x0][0x23c], -R17 ;  /* 0x00008f0088067a23 */ /* 0x000fe20000010811 */
[----:B------:R-:W-:-:S02]  /*73b0*/  LOP3.LUT R9, R20, 0xff, RZ, 0xc0, !PT ;  /* 0x000000ff14097812 */ /* 0x000fc400078ec0ff */
[----:B------:R-:W-:Y:S01]  /*73c0*/  PRMT R24, R24, 0x5410, R7 ;  /* 0x0000541018187816 */ /* 0x000fe20000000007 */
[----:B------:R1:W-:Y:S01]  /*73d0*/  MUFU.EX2 R239, R6 ;  /* 0x0000000600ef7308 */ /* 0x0003e20000000800 */
[----:B------:R-:W-:Y:S01]  /*73e0*/  FFMA.FTZ R7, R137, c[0x0][0x23c], -R17 ;  /* 0x00008f0089077a23 */ /* 0x000fe20000010811 */
[----:B------:R-:W-:Y:S02]  /*73f0*/  PRMT R23, R9, 0x5410, R23 ;  /* 0x0000541009177816 */ /* 0x000fe40000000017 */
[----:B------:R-:W-:Y:S02]  /*7400*/  SHF.R.U32.HI R10, RZ, 0x18, R12 ;  /* 0x00000018ff0a7819 */ /* 0x000fe4000001160c */
[----:B------:R-:W-:Y:S02]  /*7410*/  @!P1 PRMT R198, R159, 0x5410, RZ ;  /* 0x000054109fc69816 */ /* 0x000fe400000000ff */
[----:B------:R2:W4:Y:S01]  /*7420*/  MUFU.EX2 R252, R7 ;  /* 0x0000000700fc7308 */ /* 0x0005220000000800 */
[----:B------:R-:W-:-:S02]  /*7430*/  SHF.R.U32.HI R11, RZ, 0x18, R22 ;  /* 0x00000018ff0b7819 */ /* 0x000fc40000011616 */
[----:B------:R-:W-:Y:S01]  /*7440*/  ISETP.GE.U32.AND P1, PT, R217, R65, PT ;  /* 0x00000041d900720c */ /* 0x000fe20003f26070 */
[----:B------:R-:W-:Y:S01]  /*7450*/  IMAD.MOV.U32 R65, RZ, RZ, R78 ;  /* 0x000000ffff417224 */ /* 0x000fe200078e004e */
[----:B------:R-:W-:Y:S02]  /*7460*/  LOP3.LUT R13, R12, 0xff, RZ, 0xc0, !PT ;  /* 0x000000ff0c0d7812 */ /* 0x000fe400078ec0ff */
[----:B------:R-:W-:Y:S02]  /*7470*/  @!P6 PRMT R187, R222, 0x5410, RZ ;  /* 0x00005410debbe816 */ /* 0x000fe400000000ff */
[----:B-1----:R-:W-:Y:S02]  /*7480*/  SHF.R.U32.HI R6, RZ, 0x8, R2 ;  /* 0x00000008ff067819 */ /* 0x002fe40000011602 */
[----:B------:R-:W-:Y:S02]  /*7490*/  SHF.R.U32.HI R2, RZ, 0x10, R22 ;  /* 0x00000010ff027819 */ /* 0x000fe40000011616 */
[----:B------:R-:W-:-:S02]  /*74a0*/  PRMT R19, R8, 0x5410, R6 ;  /* 0x0000541008137816 */ /* 0x000fc40000000006 */
[----:B------:R-:W-:Y:S01]  /*74b0*/  LOP3.LUT R8, R2, 0xff, RZ, 0xc0, !PT ;  /* 0x000000ff02087812 */ /* 0x000fe200078ec0ff */
[----:B--2---:R-:W-:Y:S01]  /*74c0*/  FFMA.FTZ R7, R146, c[0x0][0x23c], -R18 ;  /* 0x00008f0092077a23 */ /* 0x004fe20000010812 */
[----:B------:R-:W-:Y:S02]  /*74d0*/  LOP3.LUT R2, R12, 0xffff, RZ, 0xc0, !PT ;  /* 0x0000ffff0c027812 */ /* 0x000fe400078ec0ff */
[----:B------:R-:W-:Y:S01]  /*74e0*/  SHF.R.U32.HI R6, RZ, 0x10, R12 ;  /* 0x00000010ff067819 */ /* 0x000fe2000001160c */
[----:B------:R1:W-:Y:S01]  /*74f0*/  MUFU.EX2 R97, R7 ;  /* 0x0000000700617308 */ /* 0x0003e20000000800 */
[----:B------:R-:W-:Y:S02]  /*7500*/  SHF.R.U32.HI R9, RZ, 0x8, R2 ;  /* 0x00000008ff097819 */ /* 0x000fe40000011602 */
[----:B------:R-:W-:Y:S01]  /*7510*/  LOP3.LUT R2, R6, 0xff, RZ, 0xc0, !PT ;  /* 0x000000ff06027812 */ /* 0x000fe200078ec0ff */
[----:B------:R-:W-:Y:S01]  /*7520*/  FFMA.FTZ R6, R145, c[0x0][0x23c], -R18 ;  /* 0x00008f0091067a23 */ /* 0x000fe20000010812 */
[----:B------:R-:W-:Y:S01]  /*7530*/  PRMT R11, R8, 0x5410, R11 ;  /* 0x00005410080b7816 */ /* 0x000fe2000000000b */
[----:B------:R-:W-:Y:S01]  /*7540*/  FFMA.FTZ R8, R151, c[0x0][0x23c], -R17 ;  /* 0x00008f0097087a23 */ /* 0x000fe20000010811 */
[----:B------:R-:W-:Y:S01]  /*7550*/  PRMT R10, R2, 0x5410, R10 ;  /* 0x00005410020a7816 */ /* 0x000fe2000000000a */
[----:B------:R2:W2:Y:S01]  /*7560*/  MUFU.EX2 R236, R6 ;  /* 0x0000000600ec7308 */ /* 0x0004a20000000800 */
[----:B------:R-:W-:-:S02]  /*7570*/  F2FP.PACK_AB R2, R130, R67 ;  /* 0x000000438202723e */ /* 0x000fc400000000ff */
[----:B------:R-:W-:Y:S02]  /*7580*/  PRMT R9, R13, 0x5410, R9 ;  /* 0x000054100d097816 */ /* 0x000fe40000000009 */
[C---:B------:R-:W-:Y:S02]  /*7590*/  PRMT R169, R2.reuse, 0x7610, R169 ;  /* 0x0000761002a97816 */ /* 0x040fe400000000a9 */
[----:B------:R-:W-:Y:S01]  /*75a0*/  PRMT R168, R2, 0x7632, R168 ;  /* 0x0000763202a87816 */ /* 0x000fe200000000a8 */
[----:B------:R-:W-:Y:S01]  /*75b0*/  FFMA.FTZ R2, R143, c[0x0][0x23c], -R18 ;  /* 0x00008f008f027a23 */ /* 0x000fe20000010812 */
[----:B-1----:R-:W-:Y:S01]  /*75c0*/  F2FP.PACK_AB R7, R81, R109 ;  /* 0x0000006d5107723e */ /* 0x002fe200000000ff */
[----:B------:R1:W-:Y:S01]  /*75d0*/  MUFU.EX2 R25, R8 ;  /* 0x0000000800197308 */ /* 0x0003e20000000800 */
[----:B------:R-:W-:Y:S02]  /*75e0*/  @!P3 HADD2 R232, -R169.H0_H0, -RZ.H0_H0 ;  /* 0xa00000ffa9e8b230 */ /* 0x000fe40000000900 */
[----:B------:R-:W-:-:S02]  /*75f0*/  PRMT R171, R7, 0x7610, R171 ;  /* 0x0000761007ab7816 */ /* 0x000fc400000000ab */
[----:B------:R-:W-:Y:S01]  /*7600*/  PRMT R170, R7, 0x7632, R170 ;  /* 0x0000763207aa7816 */ /* 0x000fe200000000aa */
[----:B------:R-:W-:Y:S01]  /*7610*/  FFMA.FTZ R7, R142, c[0x0][0x23c], -R18 ;  /* 0x00008f008e077a23 */ /* 0x000fe20000010812 */
[----:B--2---:R-:W-:Y:S01]  /*7620*/  F2FP.PACK_AB R6, R108, R100 ;  /* 0x000000646c06723e */ /* 0x004fe200000000ff */
[----:B------:R2:W-:Y:S03]  /*7630*/  MUFU.EX2 R238, R2 ;  /* 0x0000000200ee7308 */ /* 0x0005e60000000800 */
[C---:B------:R-:W-:Y:S02]  /*7640*/  PRMT R163, R6.reuse, 0x7610, R163 ;  /* 0x0000761006a37816 */ /* 0x040fe400000000a3 */
[----:B------:R-:W-:Y:S02]  /*7650*/  PRMT R162, R6, 0x7632, R162 ;  /* 0x0000763206a27816 */ /* 0x000fe400000000a2 */
[----:B---3--:R-:W-:Y:S01]  /*7660*/  F2FP.PACK_AB R6, R64, R139 ;  /* 0x0000008b4006723e */ /* 0x008fe200000000ff */
[----:B------:R3:W3:Y:S01]  /*7670*/  MUFU.EX2 R237, R7 ;  /* 0x0000000700ed7308 */ /* 0x0006e20000000800 */
[----:B-1----:R-:W-:Y:S01]  /*7680*/  FFMA.FTZ R8, R148, c[0x0][0x23c], -R17 ;  /* 0x00008f0094087a23 */ /* 0x002fe20000010811 */
[----:B------:R-:W-:Y:S01]  /*7690*/  @!P4 HADD2 R223, -R163.H0_H0, -RZ.H0_H0 ;  /* 0xa00000ffa3dfc230 */ /* 0x000fe20000000900 */
[C---:B------:R-:W-:Y:S01]  /*76a0*/  PRMT R165, R6.reuse, 0x7610, R165 ;  /* 0x0000761006a57816 */ /* 0x040fe200000000a5 */
[----:B------:R-:W-:Y:S01]  /*76b0*/  @!P5 HADD2 R224, -R162.H0_H0, -RZ.H0_H0 ;  /* 0xa00000ffa2e0d230 */ /* 0x000fe20000000900 */
[----:B------:R-:W-:Y:S01]  /*76c0*/  PRMT R164, R6, 0x7632, R164 ;  /* 0x0000763206a47816 */ /* 0x000fe200000000a4 */
[----:B------:R-:W-:Y:S01]  /*76d0*/  FFMA.FTZ R6, R173, c[0x0][0x23c], -R17 ;  /* 0x00008f00ad067a23 */ /* 0x000fe20000010811 */
[----:B--2---:R-:W-:Y:S01]  /*76e0*/  F2FP.PACK_AB R2, R99, R98 ;  /* 0x000000626302723e */ /* 0x004fe200000000ff */
[----:B------:R-:W-:-:S02]  /*76f0*/  IMAD.SHL.U32 R173, R0, 0x2, RZ ;  /* 0x0000000200ad7824 */ /* 0x000fc400078e00ff */
[----:B------:R1:W2:Y:S01]  /*7700*/  MUFU.EX2 R96, R6 ;  /* 0x0000000600607308 */ /* 0x0002a20000000800 */
[----:B------:R-:W-:Y:S01]  /*7710*/  HSET2.LE.AND R0, R31, R128, PT ;  /* 0x000000801f007233 */ /* 0x000fe20003803000 */
[C---:B------:R-:W-:Y:S01]  /*7720*/  PRMT R159, R2.reuse, 0x7610, R159 ;  /* 0x00007610029f7816 */ /* 0x040fe2000000009f */
[----:B------:R-:W-:Y:S01]  /*7730*/  @!P0 HADD2 R241, -R164.H0_H0, -RZ.H0_H0 ;  /* 0xa00000ffa4f18230 */ /* 0x000fe20000000900 */
[----:B------:R-:W-:Y:S01]  /*7740*/  PRMT R158, R2, 0x7632, R158 ;  /* 0x00007632029e7816 */ /* 0x000fe2000000009e */
[----:B------:R-:W2:Y:S01]  /*7750*/  LDSM.16.MT88.4 R92, [R173+0x6000] ;  /* 0x00600000ad5c783b */ /* 0x000ea20000004200 */
[----:B---3--:R-:W-:Y:S02]  /*7760*/  F2FP.PACK_AB R7, R131, R107 ;  /* 0x0000006b8307723e */ /* 0x008fe400000000ff */
[----:B----4-:R-:W-:Y:S01]  /*7770*/  F2FP.PACK_AB R2, R252, R239 ;  /* 0x000000effc02723e */ /* 0x010fe200000000ff */
[----:B------:R3:W-:Y:S01]  /*7780*/  MUFU.EX2 R230, R8 ;  /* 0x0000000800e67308 */ /* 0x0007e20000000800 */
[C---:B------:R-:W-:Y:S01]  /*7790*/  PRMT R167, R7.reuse, 0x7610, R167 ;  /* 0x0000761007a77816 */ /* 0x040fe200000000a7 */
[----:B------:R-:W4:Y:S01]  /*77a0*/  LDSM.16.MT88.4 R88, [R173+0x6800] ;  /* 0x00680000ad58783b */ /* 0x000f220000004200 */
[----:B------:R-:W-:-:S02]  /*77b0*/  PRMT R166, R7, 0x7632, R166 ;  /* 0x0000763207a67816 */ /* 0x000fc400000000a6 */
[----:B------:R-:W-:Y:S02]  /*77c0*/  F2FP.PACK_AB R7, R236, R97 ;  /* 0x00000061ec07723e */ /* 0x000fe400000000ff */
[----:B-1----:R-:W-:Y:S02]  /*77d0*/  F2FP.PACK_AB R6, R238, R237 ;  /* 0x000000edee06723e */ /* 0x002fe400000000ff */
[C---:B------:R-:W-:Y:S02]  /*77e0*/  PRMT R161, R7.reuse, 0x7610, R161 ;  /* 0x0000761007a17816 */ /* 0x040fe400000000a1 */
[----:B------:R-:W-:Y:S01]  /*77f0*/  PRMT R160, R7, 0x7632, R160 ;  /* 0x0000763207a07816 */ /* 0x000fe200000000a0 */
[--C-:B------:R-:W-:Y:S01]  /*7800*/  HSET2.LE.AND R7, R27, R128.reuse, PT ;  /* 0x000000801b077233 */ /* 0x100fe20003803000 */
[C---:B------:R-:W-:Y:S01]  /*7810*/  PRMT R157, R2.reuse, 0x7610, R157 ;  /* 0x00007610029d7816 */ /* 0x040fe2000000009d */
[----:B------:R-:W-:Y:S01]  /*7820*/  IMAD.MOV.U32 R27, RZ, RZ, R65 ;  /* 0x000000ffff1b7224 */ /* 0x000fe200078e0041 */
[----:B------:R-:W-:Y:S01]  /*7830*/  PRMT R156, R2, 0x7632, R156 ;  /* 0x00007632029c7816 */ /* 0x000fe2000000009c */
[--C-:B------:R-:W-:Y:S01]  /*7840*/  HSET2.LE.AND R2, R16, R128.reuse, PT ;  /* 0x0000008010027233 */ /* 0x100fe20003803000 */
[C---:B------:R-:W-:Y:S01]  /*7850*/  PRMT R155, R6.reuse, 0x7610, R155 ;  /* 0x00007610069b7816 */ /* 0x040fe2000000009b */
[----:B---3--:R-:W-:Y:S01]  /*7860*/  FFMA.FTZ R8, R147, c[0x0][0x23c], -R17 ;  /* 0x00008f0093087a23 */ /* 0x008fe20000010811 */
[----:B------:R-:W-:Y:S01]  /*7870*/  PRMT R154, R6, 0x7632, R154 ;  /* 0x00007632069a7816 */ /* 0x000fe2000000009a */
[--C-:B------:R-:W-:Y:S01]  /*7880*/  HSET2.LE.AND R6, R14, R128.reuse, PT ;  /* 0x000000800e067233 */ /* 0x100fe20003803000 */
[----:B------:R-:W-:Y:S01]  /*7890*/  LOP3.LUT R38, R7, R38, RZ, 0xc0, !PT ;  /* 0x0000002607267212 */ /* 0x000fe200078ec0ff */
[----:B------:R1:W3:Y:S01]  /*78a0*/  MUFU.EX2 R231, R8 ;  /* 0x0000000800e77308 */ /* 0x0002e20000000800 */
[----:B------:R-:W-:Y:S01]  /*78b0*/  PRMT R7, R171, 0x5410, R170 ;  /* 0x00005410ab077816 */ /* 0x000fe200000000aa */
[----:B------:R-:W-:Y:S01]  /*78c0*/  IMAD.MOV.U32 R16, RZ, RZ, R87 ;  /* 0x000000ffff107224 */ /* 0x000fe200078e0057 */
[----:B------:R-:W-:Y:S01]  /*78d0*/  LOP3.LUT R36, R2, R36, RZ, 0xc0, !PT ;  /* 0x0000002402247212 */ /* 0x000fe200078ec0ff */
[--C-:B------:R-:W-:Y:S01]  /*78e0*/  HSET2.LE.AND R2, R28, R128.reuse, PT ;  /* 0x000000801c027233 */ /* 0x100fe20003803000 */
[----:B------:R-:W-:Y:S01]  /*78f0*/  LOP3.LUT R40, R6, R7, RZ, 0xc0, !PT ;  /* 0x0000000706287212 */ /* 0x000fe200078ec0ff */
[----:B------:R-:W-:Y:S01]  /*7900*/  HSET2.LE.AND R6, R15, R128, PT ;  /* 0x000000800f067233 */ /* 0x000fe20003803000 */
[----:B------:R-:W-:-:S02]  /*7910*/  PRMT R7, R169, 0x5410, R168 ;  /* 0x00005410a9077816 */ /* 0x000fc400000000a8 */
[----:B------:R-:W-:Y:S02]  /*7920*/  @!P3 PRMT R169, R232, 0x5410, RZ ;  /* 0x00005410e8a9b816 */ /* 0x000fe400000000ff */
[----:B------:R-:W-:Y:S01]  /*7930*/  LOP3.LUT R42, R2, R7, RZ, 0xc0, !PT ;  /* 0x00000007022a7212 */ /* 0x000fe200078ec0ff */
[--C-:B------:R-:W-:Y:S01]  /*7940*/  HSET2.LE.AND R2, R29, R128.reuse, PT ;  /* 0x000000801d027233 */ /* 0x100fe20003803000 */
[----:B------:R-:W-:Y:S02]  /*7950*/  PRMT R7, R163, 0x5410, R162 ;  /* 0x00005410a3077816 */ /* 0x000fe400000000a2 */
[----:B------:R-:W-:Y:S01]  /*7960*/  LOP3.LUT R37, R6, R37, RZ, 0xc0, !PT ;  /* 0x0000002506257212 */ /* 0x000fe200078ec0ff */
[--C-:B------:R-:W-:Y:S01]  /*7970*/  HSET2.LE.AND R6, R21, R128.reuse, PT ;  /* 0x0000008015067233 */ /* 0x100fe20003803000 */
[----:B------:R-:W-:Y:S01]  /*7980*/  LOP3.LUT R39, R2, R7, RZ, 0xc0, !PT ;  /* 0x0000000702277212 */ /* 0x000fe200078ec0ff */
[--C-:B------:R-:W-:Y:S01]  /*7990*/  HSET2.LE.AND R2, R30, R128.reuse, PT ;  /* 0x000000801e027233 */ /* 0x100fe20003803000 */
[----:B------:R-:W-:Y:S01]  /*79a0*/  PRMT R7, R167, 0x5410, R166 ;  /* 0x00005410a7077816 */ /* 0x000fe200000000a6 */
[----:B-1----:R-:W-:Y:S01]  /*79b0*/  FFMA.FTZ R8, R203, c[0x0][0x23c], -R18 ;  /* 0x00008f00cb087a23 */ /* 0x002fe20000010812 */
[----:B------:R-:W-:Y:S01]  /*79c0*/  @!P4 PRMT R163, R223, 0x5410, RZ ;  /* 0x00005410dfa3c816 */ /* 0x000fe200000000ff */
[----:B------:R-:W-:Y:S01]  /*79d0*/  IMAD.MOV.U32 R203, RZ, RZ, R66 ;  /* 0x000000ffffcb7224 */ /* 0x000fe200078e0042 */
[----:B------:R-:W-:Y:S01]  /*79e0*/  LOP3.LUT R41, R6, R7, RZ, 0xc0, !PT ;  /* 0x0000000706297212 */ /* 0x000fe200078ec0ff */
[----:B------:R-:W-:Y:S01]  /*79f0*/  HSET2.LE.AND R6, R24, R128, PT ;  /* 0x0000008018067233 */ /* 0x000fe20003803000 */
[----:B------:R-:W-:Y:S01]  /*7a00*/  PRMT R7, R165, 0x5410, R164 ;  /* 0x00005410a5077816 */ /* 0x000fe200000000a4 */
[----:B------:R1:W-:Y:S01]  /*7a10*/  MUFU.EX2 R79, R8 ;  /* 0x00000008004f7308 */ /* 0x0003e20000000800 */
[----:B--2---:R-:W-:Y:S01]  /*7a20*/  HMMA.16816.F32 R12, R36, R92, RZ ;  /* 0x0000005c240c723c */ /* 0x004fe200000018ff */
[----:B------:R-:W-:-:S02]  /*7a30*/  @!P5 PRMT R162, R224, 0x5410, RZ ;  /* 0x00005410e0a2d816 */ /* 0x000fc400000000ff */
[----:B------:R-:W-:Y:S01]  /*7a40*/  LOP3.LUT R43, R2, R7, RZ, 0xc0, !PT ;  /* 0x00000007022b7212 */ /* 0x000fe200078ec0ff */
[----:B------:R-:W-:Y:S01]  /*7a50*/  HSET2.LE.AND R2, R23, R128, PT ;  /* 0x0000008017027233 */ /* 0x000fe20003803000 */
[----:B------:R-:W-:Y:S02]  /*7a60*/  PRMT R7, R159, 0x5410, R158 ;  /* 0x000054109f077816 */ /* 0x000fe4000000009e */
[----:B------:R-:W-:Y:S02]  /*7a70*/  @!P0 PRMT R164, R241, 0x5410, RZ ;  /* 0x00005410f1a48816 */ /* 0x000fe400000000ff */
[----:B------:R-:W-:Y:S01]  /*7a80*/  LOP3.LUT R34, R6, R7, RZ, 0xc0, !PT ;  /* 0x0000000706227212 */ /* 0x000fe200078ec0ff */
[----:B------:R-:W-:Y:S01]  /*7a90*/  FFMA.FTZ R7, R149, c[0x0][0x23c], -R18 ;  /* 0x00008f0095077a23 */ /* 0x000fe20000010812 */
[----:B------:R-:W-:-:S03]  /*7aa0*/  PRMT R6, R161, 0x5410, R160 ;  /* 0x00005410a1067816 */ /* 0x000fc600000000a0 */
[----:B------:R2:W-:Y:S01]  /*7ab0*/  MUFU.EX2 R227, R7 ;  /* 0x0000000700e37308 */ /* 0x0005e20000000800 */
[----:B-1----:R-:W-:Y:S01]  /*7ac0*/  FFMA.FTZ R8, R174, c[0x0][0x23c], -R18 ;  /* 0x00008f00ae087a23 */ /* 0x002fe20000010812 */
[----:B------:R-:W-:Y:S01]  /*7ad0*/  LOP3.LUT R35, R2, R6, RZ, 0xc0, !PT ;  /* 0x0000000602237212 */ /* 0x000fe200078ec0ff */
[----:B------:R-:W-:Y:S01]  /*7ae0*/  HSET2.LE.AND R2, R32, R128, PT ;  /* 0x0000008020027233 */ /* 0x000fe20003803000 */
[----:B------:R-:W-:Y:S01]  /*7af0*/  PRMT R6, R157, 0x5410, R156 ;  /* 0x000054109d067816 */ /* 0x000fe2000000009c */
[----:B------:R-:W-:-:S03]  /*7b00*/  IMAD.MOV.U32 R174, RZ, RZ, R67 ;  /* 0x000000ffffae7224 */ /* 0x000fc600078e0043 */
[----:B------:R-:W1:Y:S01]  /*7b10*/  MUFU.EX2 R78, R8 ;  /* 0x00000008004e7308 */ /* 0x000e620000000800 */
[----:B------:R-:W-:Y:S01]  /*7b20*/  LOP3.LUT R30, R2, R6, RZ, 0xc0, !PT ;  /* 0x00000006021e7212 */ /* 0x000fe200078ec0ff */
[----:B------:R-:W-:Y:S01]  /*7b30*/  FFMA.FTZ R6, R150, c[0x0][0x23c], -R18 ;  /* 0x00008f0096067a23 */ /* 0x000fe20000010812 */
[----:B------:R-:W-:Y:S01]  /*7b40*/  PRMT R2, R155, 0x5410, R154 ;  /* 0x000054109b027816 */ /* 0x000fe2000000009a */
[----:B----4-:R-:W-:Y:S03]  /*7b50*/  HMMA.16816.F32 R20, R40, R88, R12 ;  /* 0x000000582814723c */ /* 0x010fe6000000180c */
[----:B------:R-:W-:Y:S01]  /*7b60*/  LOP3.LUT R31, R0, R2, RZ, 0xc0, !PT ;  /* 0x00000002001f7212 */ /* 0x000fe200078ec0ff */
[----:B------:R1:W4:Y:S01]  /*7b70*/  MUFU.EX2 R228, R6 ;  /* 0x0000000600e47308 */ /* 0x0003220000000800 */
[----:B--2---:R-:W-:Y:S01]  /*7b80*/  F2FP.PACK_AB R7, R25, R96 ;  /* 0x000000601907723e */ /* 0x004fe200000000ff */
[----:B------:R-:W-:-:S02]  /*7b90*/  HSET2.LE.AND R2, R9, R128, PT ;  /* 0x0000008009027233 */ /* 0x000fc40003803000 */
[----:B------:R-:W-:Y:S01]  /*7ba0*/  HSET2.LE.AND R0, R10, R128, PT ;  /* 0x000000800a007233 */ /* 0x000fe20003803000 */
[C---:B------:R-:W-:Y:S02]  /*7bb0*/  PRMT R147, R7.reuse, 0x7610, R147 ;  /* 0x0000761007937816 */ /* 0x040fe40000000093 */
[----:B------:R-:W-:Y:S02]  /*7bc0*/  PRMT R146, R7, 0x7632, R146 ;  /* 0x0000763207927816 */ /* 0x000fe40000000092 */
[----:B---3--:R-:W-:-:S04]  /*7bd0*/  F2FP.PACK_AB R7, R231, R230 ;  /* 0x000000e6e707723e */ /* 0x008fc800000000ff */
[C---:B------:R-:W-:Y:S02]  /*7be0*/  PRMT R153, R7.reuse, 0x7610, R153 ;  /* 0x0000761007997816 */ /* 0x040fe40000000099 */
[----:B------:R-:W-:Y:S02]  /*7bf0*/  PRMT R152, R7, 0x7632, R152 ;  /* 0x0000763207987816 */ /* 0x000fe40000000098 */
[----:B-1----:R-:W-:-:S03]  /*7c00*/  F2FP.PACK_AB R6, R78, R79 ;  /* 0x0000004f4e06723e */ /* 0x002fc600000000ff */
[----:B------:R-:W-:Y:S01]  /*7c10*/  IMAD.MOV.U32 R24, RZ, RZ, R20 ;  /* 0x000000ffff187224 */ /* 0x000fe200078e0014 */
[C---:B------:R-:W-:Y:S01]  /*7c20*/  PRMT R149, R6.reuse, 0x7610, R149 ;  /* 0x0000761006957816 */ /* 0x040fe20000000095 */
[----:B------:R-:W-:Y:S01]  /*7c30*/  IMAD.MOV.U32 R20, RZ, RZ, R84 ;  /* 0x000000ffff147224 */ /* 0x000fe200078e0054 */
[----:B------:R-:W-:Y:S02]  /*7c40*/  PRMT R148, R6, 0x7632, R148 ;  /* 0x0000763206947816 */ /* 0x000fe40000000094 */
[----:B------:R-:W-:-:S04]  /*7c50*/  PRMT R6, R147, 0x5410, R146 ;  /* 0x0000541093067816 */ /* 0x000fc80000000092 */
[----:B------:R-:W-:Y:S02]  /*7c60*/  LOP3.LUT R32, R2, R6, RZ, 0xc0, !PT ;  /* 0x0000000602207212 */ /* 0x000fe400078ec0ff */
[----:B------:R-:W-:Y:S02]  /*7c70*/  PRMT R2, R149, 0x5410, R148 ;  /* 0x0000541095027816 */ /* 0x000fe40000000094 */
[----:B----4-:R-:W-:Y:S02]  /*7c80*/  F2FP.PACK_AB R6, R228, R227 ;  /* 0x000000e3e406723e */ /* 0x010fe400000000ff */
[----:B------:R-:W-:Y:S01]  /*7c90*/  LOP3.LUT R33, R0, R2, RZ, 0xc0, !PT ;  /* 0x0000000200217212 */ /* 0x000fe200078ec0ff */
[--C-:B------:R-:W-:Y:S01]  /*7ca0*/  HSET2.LE.AND R2, R19, R128.reuse, PT ;  /* 0x0000008013027233 */ /* 0x100fe20003803000 */
[C---:B------:R-:W-:Y:S01]  /*7cb0*/  PRMT R151, R6.reuse, 0x7610, R151 ;  /* 0x0000761006977816 */ /* 0x040fe20000000097 */
[----:B------:R-:W-:Y:S01]  /*7cc0*/  HSET2.LE.AND R0, R11, R128, PT ;  /* 0x000000800b007233 */ /* 0x000fe20003803000 */
[----:B------:R-:W-:Y:S01]  /*7cd0*/  PRMT R150, R6, 0x7632, R150 ;  /* 0x0000763206967816 */ /* 0x000fe20000000096 */
[----:B------:R-:W-:Y:S01]  /*7ce0*/  IMAD.MOV.U32 R19, RZ, RZ, R22 ;  /* 0x000000ffff137224 */ /* 0x000fe200078e0016 */
[----:B------:R-:W-:Y:S01]  /*7cf0*/  PRMT R6, R153, 0x5410, R152 ;  /* 0x0000541099067816 */ /* 0x000fe20000000098 */
[----:B------:R-:W-:Y:S01]  /*7d00*/  HMMA.16816.F32 R8, R32, R92, RZ ;  /* 0x0000005c2008723c */ /* 0x000fe200000018ff */
[----:B------:R-:W-:-:S02]  /*7d10*/  IMAD.MOV.U32 R22, RZ, RZ, R251 ;  /* 0x000000ffff167224 */ /* 0x000fc400078e00fb */
[----:B------:R-:W-:Y:S02]  /*7d20*/  LOP3.LUT R28, R2, R6, RZ, 0xc0, !PT ;  /* 0x00000006021c7212 */ /* 0x000fe400078ec0ff */
[----:B------:R-:W-:-:S04]  /*7d30*/  PRMT R2, R151, 0x5410, R150 ;  /* 0x0000541097027816 */ /* 0x000fc80000000096 */
[----:B------:R-:W-:Y:S01]  /*7d40*/  LOP3.LUT R29, R0, R2, RZ, 0xc0, !PT ;  /* 0x00000002001d7212 */ /* 0x000fe200078ec0ff */
[----:B------:R-:W-:Y:S01]  /*7d50*/  IMAD.MOV.U32 R2, RZ, RZ, R23 ;  /* 0x000000ffff027224 */ /* 0x000fe200078e0017 */
[----:B------:R-:W-:Y:S01]  /*7d60*/  LOP3.LUT R0, R49, 0xff, RZ, 0xc0, !PT ;  /* 0x000000ff31007812 */ /* 0x000fe200078ec0ff */
[----:B------:R-:W-:Y:S02]  /*7d70*/  IMAD.MOV.U32 R23, RZ, RZ, R21 ;  /* 0x000000ffff177224 */ /* 0x000fe400078e0015 */
[----:B------:R-:W-:Y:S01]  /*7d80*/  IMAD.MOV.U32 R21, RZ, RZ, R64 ;  /* 0x000000ffff157224 */ /* 0x000fe200078e0040 */
[----:B------:R-:W-:Y:S02]  /*7d90*/  ISETP.GE.U32.AND P6, PT, R217, R0, PT ;  /* 0x00000000d900720c */ /* 0x000fe40003fc6070 */
[----:B------:R-:W-:-:S04]  /*7da0*/  LOP3.LUT R0, R49, 0xffff, RZ, 0xc0, !PT ;  /* 0x0000ffff31007812 */ /* 0x000fc800078ec0ff */
[----:B------:R-:W-:-:S03]  /*7db0*/  SHF.R.U32.HI R0, RZ, 0x8, R0 ;  /* 0x00000008ff007819 */ /* 0x000fc60000011600 */
[----:B------:R-:W-:Y:S01]  /*7dc0*/  HMMA.16816.F32 R248, R28, R88, R8 ;  /* 0x000000581cf8723c */ /* 0x000fe20000001808 */
[----:B------:R-:W-:-:S03]  /*7dd0*/  LOP3.LUT R0, R0, 0xffff, RZ, 0xc0, !PT ;  /* 0x0000ffff00007812 */ /* 0x000fc600078ec0ff */
[----:B------:R-:W-:Y:S01]  /*7de0*/  @!P6 HADD2 R233, -R171.H0_H0, -RZ.H0_H0 ;  /* 0xa00000ffabe9e230 */ /* 0x000fe20000000900 */
[----:B------:R-:W-:Y:S02]  /*7df0*/  ISETP.GE.U32.AND P4, PT, R217, R0, PT ;  /* 0x00000000d900720c */ /* 0x000fe40003f86070 */
[----:B------:R-:W-:Y:S02]  /*7e00*/  SHF.R.U32.HI R0, RZ, 0x10, R49 ;  /* 0x00000010ff007819 */ /* 0x000fe40000011631 */
[----:B------:R-:W-:Y:S02]  /*7e10*/  @!P6 PRMT R171, R233, 0x5410, RZ ;  /* 0x00005410e9abe816 */ /* 0x000fe400000000ff */
[----:B------:R-:W-:-:S04]  /*7e20*/  LOP3.LUT R0, R0, 0xff, RZ, 0xc0, !PT ;  /* 0x000000ff00007812 */ /* 0x000fc800078ec0ff */
[----:B------:R-:W-:Y:S02]  /*7e30*/  ISETP.GE.U32.AND P5, PT, R217, R0, PT ;  /* 0x00000000d900720c */ /* 0x000fe40003fa6070 */
[----:B------:R-:W-:Y:S01]  /*7e40*/  SHF.R.U32.HI R0, RZ, 0x18, R49 ;  /* 0x00000018ff007819 */ /* 0x000fe20000011631 */
[----:B------:R-:W-:-:S03]  /*7e50*/  @!P4 HADD2 R225, -R170.H0_H0, -RZ.H0_H0 ;  /* 0xa00000ffaae1c230 */ /* 0x000fc60000000900 */
[----:B------:R-:W-:Y:S02]  /*7e60*/  ISETP.GE.U32.AND P6, PT, R217, R0, PT ;  /* 0x00000000d900720c */ /* 0x000fe40003fc6070 */
[----:B------:R-:W-:Y:S01]  /*7e70*/  SHF.R.U32.HI R0, RZ, 0x8, R176 ;  /* 0x00000008ff007819 */ /* 0x000fe200000116b0 */
[----:B------:R-:W-:Y:S01]  /*7e80*/  IMAD R176, R4, 0x2, R173 ;  /* 0x0000000204b07824 */ /* 0x000fe200078e02ad */
[----:B------:R-:W-:Y:S02]  /*7e90*/  @!P4 PRMT R170, R225, 0x5410, RZ ;  /* 0x00005410e1aac816 */ /* 0x000fe400000000ff */
[----:B------:R-:W-:Y:S01]  /*7ea0*/  LOP3.LUT R0, R0, 0xffff, RZ, 0xc0, !PT ;  /* 0x0000ffff00007812 */ /* 0x000fe200078ec0ff */
[----:B------:R-:W-:Y:S01]  /*7eb0*/  @!P5 HADD2 R234, -R167.H0_H0, -RZ.H0_H0 ;  /* 0xa00000ffa7ead230 */ /* 0x000fe20000000900 */
[----:B------:R-:W1:Y:S02]  /*7ec0*/  LDSM.16.MT88.4 R64, [R176+0x6000] ;  /* 0x00600000b040783b */ /* 0x000e640000004200 */
[----:B------:R-:W-:-:S02]  /*7ed0*/  ISETP.GE.U32.AND P4, PT, R217, R0, PT ;  /* 0x00000000d900720c */ /* 0x000fc40003f86070 */
[----:B------:R-:W2:Y:S01]  /*7ee0*/  LDSM.16.MT88.4 R84, [R176+0x6800] ;  /* 0x00680000b054783b */ /* 0x000ea20000004200 */
[----:B------:R-:W-:Y:S01]  /*7ef0*/  @!P6 HADD2 R226, -R166.H0_H0, -RZ.H0_H0 ;  /* 0xa00000ffa6e2e230 */ /* 0x000fe20000000900 */
[----:B------:R-:W-:Y:S02]  /*7f00*/  @!P5 PRMT R167, R234, 0x5410, RZ ;  /* 0x00005410eaa7d816 */ /* 0x000fe400000000ff */
[----:B------:R-:W-:Y:S02]  /*7f10*/  LOP3.LUT R0, R212, 0xff, RZ, 0xc0, !PT ;  /* 0x000000ffd4007812 */ /* 0x000fe400078ec0ff */
[----:B------:R-:W-:Y:S02]  /*7f20*/  @!P6 PRMT R166, R226, 0x5410, RZ ;  /* 0x00005410e2a6e816 */ /* 0x000fe400000000ff */
[C---:B------:R-:W-:Y:S02]  /*7f30*/  ISETP.GE.U32.AND P6, PT, R217.reuse, R50, PT ;  /* 0x00000032d900720c */ /* 0x040fe40003fc6070 */
[----:B------:R3:W4:Y:S01]  /*7f40*/  LDL.LU.S16 R50, [R1+0xa4] ;  /* 0x0000a40001327983 */ /* 0x0007220000300600 */
[----:B------:R-:W-:Y:S01]  /*7f50*/  @!P4 HADD2 R235, -R168.H0_H0, -RZ.H0_H0 ;  /* 0xa00000ffa8ebc230 */ /* 0x000fe20000000900 */
[----:B------:R-:W-:-:S02]  /*7f60*/  ISETP.GE.U32.AND P5, PT, R217, R0, PT ;  /* 0x00000000d900720c */ /* 0x000fc40003fa6070 */
[----:B------:R-:W-:Y:S02]  /*7f70*/  LOP3.LUT R0, R26, 0xffff, RZ, 0xc0, !PT ;  /* 0x0000ffff1a007812 */ /* 0x000fe400078ec0ff */
[----:B------:R-:W-:Y:S02]  /*7f80*/  @!P4 PRMT R168, R235, 0x5410, RZ ;  /* 0x00005410eba8c816 */ /* 0x000fe400000000ff */
[----:B------:R-:W-:-:S04]  /*7f90*/  SHF.R.U32.HI R0, RZ, 0x8, R0 ;  /* 0x00000008ff007819 */ /* 0x000fc80000011600 */
[----:B------:R-:W-:-:S03]  /*7fa0*/  LOP3.LUT R0, R0, 0xffff, RZ, 0xc0, !PT ;  /* 0x0000ffff00007812 */ /* 0x000fc600078ec0ff */
[----:B------:R-:W-:Y:S01]  /*7fb0*/  @!P5 HADD2 R240, -R165.H0_H0, -RZ.H0_H0 ;  /* 0xa00000ffa5f0d230 */ /* 0x000fe20000000900 */
[C---:B------:R-:W-:Y:S02]  /*7fc0*/  ISETP.GE.U32.AND P3, PT, R217.reuse, R0, PT ;  /* 0x00000000d900720c */ /* 0x040fe40003f66070 */
[----:B------:R-:W-:Y:S02]  /*7fd0*/  LOP3.LUT R0, R26, 0xff, RZ, 0xc0, !PT ;  /* 0x000000ff1a007812 */ /* 0x000fe400078ec0ff */
[----:B------:R-:W-:Y:S02]  /*7fe0*/  @!P5 PRMT R165, R240, 0x5410, RZ ;  /* 0x00005410f0a5d816 */ /* 0x000fe400000000ff */
[C---:B------:R-:W-:Y:S02]  /*7ff0*/  ISETP.GE.U32.AND P4, PT, R217.reuse, R0, PT ;  /* 0x00000000d900720c */ /* 0x040fe40003f86070 */
[--C-:B------:R-:W-:Y:S01]  /*8000*/  SHF.R.U32.HI R0, RZ, 0x18, R26.reuse ;  /* 0x00000018ff007819 */ /* 0x100fe2000001161a */
[----:B-1----:R-:W-:Y:S03]  /*8010*/  HMMA.16816.F32 R12, R36, R64, RZ ;  /* 0x00000040240c723c */ /* 0x002fe600000018ff */
[----:B------:R-:W-:Y:S01]  /*8020*/  ISETP.GE.U32.AND P5, PT, R217, R0, PT ;  /* 0x00000000d900720c */ /* 0x000fe20003fa6070 */
[----:B------:R-:W-:Y:S01]  /*8030*/  @!P3 HADD2 R242, -R146.H0_H0, -RZ.H0_H0 ;  /* 0xa00000ff92f2b230 */ /* 0x000fe20000000900 */
[----:B------:R-:W-:-:S03]  /*8040*/  SHF.R.U32.HI R0, RZ, 0x10, R26 ;  /* 0x00000010ff007819 */ /* 0x000fc6000001161a */
[----:B------:R-:W-:Y:S02]  /*8050*/  HMMA.16816.F32 R8, R32, R64, RZ ;  /* 0x000000402008723c */ /* 0x000fe400000018ff */
[----:B------:R-:W-:Y:S01]  /*8060*/  @!P4 HADD2 R243, -R147.H0_H0, -RZ.H0_H0 ;  /* 0xa00000ff93f3c230 */ /* 0x000fe20000000900 */
[----:B------:R-:W-:Y:S02]  /*8070*/  @!P3 PRMT R146, R242, 0x5410, RZ ;  /* 0x00005410f292b816 */ /* 0x000fe400000000ff */
[----:B------:R-:W-:Y:S02]  /*8080*/  LOP3.LUT R0, R0, 0xff, RZ, 0xc0, !PT ;  /* 0x000000ff00007812 */ /* 0x000fe400078ec0ff */
[----:B------:R-:W-:Y:S02]  /*8090*/  @!P4 PRMT R147, R243, 0x5410, RZ ;  /* 0x00005410f393c816 */ /* 0x000fe400000000ff */
[----:B------:R-:W-:Y:S02]  /*80a0*/  ISETP.GE.U32.AND P0, PT, R217, R0, PT ;  /* 0x00000000d900720c */ /* 0x000fe40003f06070 */
[----:B------:R-:W-:-:S04]  /*80b0*/  SHF.R.U32.HI R0, RZ, 0x8, R59 ;  /* 0x00000008ff007819 */ /* 0x000fc8000001163b */
[----:B------:R-:W-:Y:S01]  /*80c0*/  LOP3.LUT R0, R0, 0xffff, RZ, 0xc0, !PT ;  /* 0x0000ffff00007812 */ /* 0x000fe200078ec0ff */
[-C--:B--2---:R-:W-:Y:S01]  /*80d0*/  HMMA.16816.F32 R232, R40, R84.reuse, R12 ;  /* 0x0000005428e8723c */ /* 0x084fe2000000180c */
[----:B------:R3:W2:Y:S02]  /*80e0*/  LDL.LU.S16 R15, [R1+0xac] ;  /* 0x0000ac00010f7983 */ /* 0x0006a40000300600 */
[----:B------:R-:W-:Y:S02]  /*80f0*/  ISETP.GE.U32.AND P4, PT, R217, R0, PT ;  /* 0x00000000d900720c */ /* 0x000fe40003f86070 */
[----:B------:R3:W2:Y:S01]  /*8100*/  LDL.LU.S16 R14, [R1+0xa8] ;  /* 0x0000a800010e7983 */ /* 0x0006a20000300600 */
[----:B------:R-:W-:Y:S02]  /*8110*/  @!P0 HADD2 R244, -R149.H0_H0, -RZ.H0_H0 ;  /* 0xa00000ff95f48230 */ /* 0x000fe40000000900 */
[----:B------:R-:W-:Y:S01]  /*8120*/  HMMA.16816.F32 R240, R28, R84, R8 ;  /* 0x000000541cf0723c */ /* 0x000fe20000001808 */
[----:B------:R3:W3:Y:S01]  /*8130*/  LDL.LU.S16 R11, [R1+0xb4] ;  /* 0x0000b400010b7983 */ /* 0x0006e20000300600 */
[----:B------:R-:W-:-:S02]  /*8140*/  LOP3.LUT R0, R76, 0xff, RZ, 0xc0, !PT ;  /* 0x000000ff4c007812 */ /* 0x000fc400078ec0ff */
[----:B------:R-:W-:Y:S02]  /*8150*/  @!P0 PRMT R149, R244, 0x5410, RZ ;  /* 0x00005410f4958816 */ /* 0x000fe400000000ff */
[----:B------:R-:W-:Y:S02]  /*8160*/  ISETP.GE.U32.AND P0, PT, R217, R0, PT ;  /* 0x00000000d900720c */ /* 0x000fe40003f06070 */
[----:B------:R-:W-:Y:S01]  /*8170*/  SHF.R.U32.HI R0, RZ, 0x10, R53 ;  /* 0x00000010ff007819 */ /* 0x000fe20000011635 */
[----:B------:R-:W-:-:S03]  /*8180*/  @!P5 HADD2 R245, -R148.H0_H0, -RZ.H0_H0 ;  /* 0xa00000ff94f5d230 */ /* 0x000fc60000000900 */
[----:B------:R-:W-:Y:S01]  /*8190*/  LOP3.LUT R0, R0, 0xff, RZ, 0xc0, !PT ;  /* 0x000000ff00007812 */ /* 0x000fe200078ec0ff */
[----:B------:R-:W-:Y:S01]  /*81a0*/  @!P6 HADD2 R247, -R159.H0_H0, -RZ.H0_H0 ;  /* 0xa00000ff9ff7e230 */ /* 0x000fe20000000900 */
[----:B------:R-:W-:Y:S02]  /*81b0*/  @!P5 PRMT R148, R245, 0x5410, RZ ;  /* 0x00005410f594d816 */ /* 0x000fe400000000ff */
[----:B------:R-:W-:Y:S01]  /*81c0*/  ISETP.GE.U32.AND P5, PT, R217, R0, PT ;  /* 0x00000000d900720c */ /* 0x000fe20003fa6070 */
[----:B------:R-:W-:Y:S01]  /*81d0*/  IMAD.MOV.U32 R7, RZ, RZ, R174 ;  /* 0x000000ffff077224 */ /* 0x000fe200078e00ae */
[----:B------:R-:W-:Y:S01]  /*81e0*/  LOP3.LUT R0, R53, 0xff, RZ, 0xc0, !PT ;  /* 0x000000ff35007812 */ /* 0x000fe200078ec0ff */
[----:B------:R-:W-:Y:S01]  /*81f0*/  @!P4 HADD2 R246, -R158.H0_H0, -RZ.H0_H0 ;  /* 0xa00000ff9ef6c230 */ /* 0x000fe20000000900 */
[----:B------:R-:W-:Y:S01]  /*8200*/  @!P6 PRMT R159, R247, 0x5410, RZ ;  /* 0x00005410f79fe816 */ /* 0x000fe200000000ff */
[----:B------:R-:W-:Y:S01]  /*8210*/  IMAD.MOV.U32 R6, RZ, RZ, R107 ;  /* 0x000000ffff067224 */ /* 0x000fe200078e006b */
[C---:B------:R-:W-:Y:S01]  /*8220*/  ISETP.GE.U32.AND P6, PT, R217.reuse, R0, PT ;  /* 0x00000000d900720c */ /* 0x040fe20003fc6070 */
[----:B------:R-:W-:Y:S01]  /*8230*/  IMAD.MOV.U32 R93, RZ, RZ, R63 ;  /* 0x000000ffff5d7224 */ /* 0x000fe200078e003f */
[----:B------:R-:W-:Y:S01]  /*8240*/  SHF.R.U32.HI R0, RZ, 0x18, R53 ;  /* 0x00000018ff007819 */ /* 0x000fe20000011635 */
[----:B------:R-:W-:Y:S01]  /*8250*/  IMAD.MOV.U32 R92, RZ, RZ, R62 ;  /* 0x000000ffff5c7224 */ /* 0x000fe200078e003e */
[----:B------:R-:W-:Y:S01]  /*8260*/  @!P4 PRMT R158, R246, 0x5410, RZ ;  /* 0x00005410f69ec816 */ /* 0x000fe200000000ff */
[----:B------:R-:W-:Y:S01]  /*8270*/  IMAD.MOV.U32 R88, RZ, RZ, R2 ;  /* 0x000000ffff587224 */ /* 0x000fe200078e0002 */
[----:B------:R-:W-:Y:S01]  /*8280*/  ISETP.GE.U32.AND P4, PT, R217, R0, PT ;  /* 0x00000000d900720c */ /* 0x000fe20003f86070 */
[----:B------:R-:W-:Y:S01]  /*8290*/  IMAD.MOV.U32 R26, RZ, RZ, R232 ;  /* 0x000000ffff1a7224 */ /* 0x000fe200078e00e8 */
[----:B------:R-:W-:Y:S01]  /*82a0*/  LOP3.LUT R0, R53, 0xffff, RZ, 0xc0, !PT ;  /* 0x0000ffff35007812 */ /* 0x000fe200078ec0ff */
[----:B------:R-:W-:Y:S01]  /*82b0*/  IMAD R174, R5, 0x2, R173 ;  /* 0x0000000205ae7824 */ /* 0x000fe200078e02ad */
[----:B------:R-:W-:Y:S01]  /*82c0*/  ISETP.GE.U32.AND P3, PT, R217, R61, PT ;  /* 0x0000003dd900720c */ /* 0x000fe20003f66070 */
[----:B------:R-:W-:Y:S01]  /*82d0*/  IMAD.MOV.U32 R137, RZ, RZ, R233 ;  /* 0x000000ffff897224 */ /* 0x000fe200078e00e9 */
[----:B------:R-:W-:Y:S01]  /*82e0*/  SHF.R.U32.HI R0, RZ, 0x8, R0 ;  /* 0x00000008ff007819 */ /* 0x000fe20000011600 */
[----:B------:R-:W-:-:S02]  /*82f0*/  IMAD.MOV.U32 R107, RZ, RZ, R60 ;  /* 0x000000ffff6b7224 */ /* 0x000fc400078e003c */
[----:B------:R-:W1:Y:S01]  /*8300*/  LDSM.16.MT88.4 R60, [R174+0x6000] ;  /* 0x00600000ae3c783b */ /* 0x000e620000004200 */
[----:B------:R-:W-:Y:S01]  /*8310*/  LOP3.LUT R0, R0, 0xffff, RZ, 0xc0, !PT ;  /* 0x0000ffff00007812 */ /* 0x000fe200078ec0ff */
        /* <DEDUP_REMOVED lines=10> */
[----:B------:R-:W-:Y:S01]  /*83c0*/  IMAD.MOV.U32 R129, RZ, RZ, R235 ;  /* 0x000000ffff817224 */ /* 0x000fe200078e00eb */
[----:B----4-:R-:W-:-:S05]  /*83d0*/  @!P0 HADD2 R50, -R161.H0_H0, -RZ.H0_H0 ;  /* 0xa00000ffa1328230 */ /* 0x010fca0000000900 */
[----:B------:R-:W-:-:S04]  /*83e0*/  PRMT R10, R50, 0x7610, R10 ;  /* 0x00007610320a7816 */ /* 0x000fc8000000000a */
[----:B------:R-:W-:Y:S02]  /*83f0*/  @!P0 PRMT R161, R10, 0x5410, RZ ;  /* 0x000054100aa18816 */ /* 0x000fe400000000ff */
[----:B------:R-:W-:Y:S01]  /*8400*/  ISETP.GE.U32.AND P0, PT, R217, R0, PT ;  /* 0x00000000d900720c */ /* 0x000fe20003f06070 */
[----:B------:R4:W4:Y:S01]  /*8410*/  LDL.LU.S16 R10, [R1+0xb0] ;  /* 0x0000b000010a7983 */ /* 0x0009220000300600 */
[----:B------:R-:W-:-:S03]  /*8420*/  LOP3.LUT R0, R220, 0xff, RZ, 0xc0, !PT ;  /* 0x000000ffdc007812 */ /* 0x000fc600078ec0ff */
[----:B------:R1:W4:Y:S08]  /*8430*/  LDL.LU.S16 R2, [R1+0xb8] ;  /* 0x0000b80001027983 */ /* 0x0003300000300600 */
[----:B------:R-:W-:-:S05]  /*8440*/  @!P0 HADD2 R5, -R152.H0_H0, -RZ.H0_H0 ;  /* 0xa00000ff98058230 */ /* 0x000fca0000000900 */
[----:B------:R-:W-:Y:S02]  /*8450*/  @!P0 PRMT R152, R5, 0x5410, RZ ;  /* 0x0000541005988816 */ /* 0x000fe400000000ff */
[----:B------:R-:W-:Y:S01]  /*8460*/  ISETP.GE.U32.AND P0, PT, R217, R74, PT ;  /* 0x0000004ad900720c */ /* 0x000fe20003f06070 */
[----:B--2---:R-:W-:-:S05]  /*8470*/  @!P6 HADD2 R14, -R153.H0_H0, -RZ.H0_H0 ;  /* 0xa00000ff990ee230 */ /* 0x004fca0000000900 */
[----:B------:R-:W-:-:S04]  /*8480*/  PRMT R12, R14, 0x7610, R12 ;  /* 0x000076100e0c7816 */ /* 0x000fc8000000000c */
[----:B------:R-:W-:Y:S02]  /*8490*/  @!P6 PRMT R153, R12, 0x5410, RZ ;  /* 0x000054100c99e816 */ /* 0x000fe400000000ff */
[----:B------:R-:W-:Y:S02]  /*84a0*/  ISETP.GE.U32.AND P6, PT, R217, R75, PT ;  /* 0x0000004bd900720c */ /* 0x000fe40003fc6070 */
[----:B------:R-:W2:Y:S01]  /*84b0*/  LDSM.16.MT88.4 R72, [R174+0x6800] ;  /* 0x00680000ae48783b */ /* 0x000ea20000004200 */
[----:B------:R-:W-:-:S05]  /*84c0*/  @!P3 HADD2 R15, -R160.H0_H0, -RZ.H0_H0 ;  /* 0xa00000ffa00fb230 */ /* 0x000fca0000000900 */
[----:B------:R-:W-:-:S04]  /*84d0*/  PRMT R13, R15, 0x7610, R13 ;  /* 0x000076100f0d7816 */ /* 0x000fc8000000000d */
[----:B------:R-:W-:Y:S02]  /*84e0*/  @!P3 PRMT R160, R13, 0x5410, RZ ;  /* 0x000054100da0b816 */ /* 0x000fe400000000ff */
[----:B-1----:R-:W-:Y:S01]  /*84f0*/  HMMA.16816.F32 R12, R36, R60, RZ ;  /* 0x0000003c240c723c */ /* 0x002fe200000018ff */
[----:B------:R-:W-:Y:S01]  /*8500*/  ISETP.GE.U32.AND P3, PT, R217, R0, PT ;  /* 0x00000000d900720c */ /* 0x000fe20003f66070 */
[----:B---3--:R-:W-:Y:S01]  /*8510*/  @!P5 HADD2 R11, -R151.H0_H0, -RZ.H0_H0 ;  /* 0xa00000ff970bd230 */ /* 0x008fe20000000900 */
[----:B------:R-:W-:-:S04]  /*8520*/  SHF.R.U32.HI R0, RZ, 0x8, R221 ;  /* 0x00000008ff007819 */ /* 0x000fc800000116dd */
[----:B------:R-:W-:Y:S02]  /*8530*/  PRMT R9, R11, 0x7610, R9 ;  /* 0x000076100b097816 */ /* 0x000fe40000000009 */
[----:B------:R-:W-:Y:S02]  /*8540*/  LOP3.LUT R0, R0, 0xffff, RZ, 0xc0, !PT ;  /* 0x0000ffff00007812 */ /* 0x000fe400078ec0ff */
[----:B------:R-:W-:Y:S02]  /*8550*/  @!P5 PRMT R151, R9, 0x5410, RZ ;  /* 0x000054100997d816 */ /* 0x000fe400000000ff */
[----:B------:R-:W-:Y:S02]  /*8560*/  ISETP.GE.U32.AND P5, PT, R217, R0, PT ;  /* 0x00000000d900720c */ /* 0x000fe40003fa6070 */
[----:B------:R1:W3:Y:S09]  /*8570*/  LDL.LU.S16 R0, [R1+0xbc] ;  /* 0x0000bc0001007983 */ /* 0x0002f20000300600 */
[----:B--2---:R-:W-:Y:S01]  /*8580*/  HMMA.16816.F32 R244, R40, R72, R12 ;  /* 0x0000004828f4723c */ /* 0x004fe2000000180c */
[----:B------:R1:W2:Y:S04]  /*8590*/  LDL.LU.S16 R13, [R1+0xc4] ;  /* 0x0000c400010d7983 */ /* 0x0002a80000300600 */
[----:B------:R1:W3:Y:S01]  /*85a0*/  LDL.LU.S16 R12, [R1+0xc0] ;  /* 0x0000c000010c7983 */ /* 0x0002e20000300600 */
[----:B------:R-:W-:-:S02]  /*85b0*/  IMAD.MOV.U32 R224, RZ, RZ, R88 ;  /* 0x000000ffffe07224 */ /* 0x000fc400078e0058 */
[----:B------:R-:W-:Y:S02]  /*85c0*/  IMAD.MOV.U32 R223, RZ, RZ, R6 ;  /* 0x000000ffffdf7224 */ /* 0x000fe400078e0006 */
[----:B------:R-:W-:Y:S01]  /*85d0*/  IMAD.MOV.U32 R6, RZ, RZ, R22 ;  /* 0x000000ffff067224 */ /* 0x000fe200078e0016 */
[----:B----4-:R-:W-:-:S05]  /*85e0*/  @!P4 HADD2 R10, -R150.H0_H0, -RZ.H0_H0 ;  /* 0xa00000ff960ac230 */ /* 0x010fca0000000900 */
[----:B------:R-:W-:-:S04]  /*85f0*/  PRMT R8, R10, 0x7610, R8 ;  /* 0x000076100a087816 */ /* 0x000fc80000000008 */
[----:B------:R-:W-:Y:S02]  /*8600*/  @!P4 PRMT R150, R8, 0x5410, RZ ;  /* 0x000054100896c816 */ /* 0x000fe400000000ff */
[----:B------:R-:W-:Y:S01]  /*8610*/  HMMA.16816.F32 R8, R32, R60, RZ ;  /* 0x0000003c2008723c */ /* 0x000fe200000018ff */
[----:B------:R-:W-:Y:S11]  /*8620*/  @!P1 HADD2 R2, -R157.H0_H0, -RZ.H0_H0 ;  /* 0xa00000ff9d029230 */ /* 0x000ff60000000900 */
[----:B------:R-:W-:Y:S11]  /*8630*/  @!UPT UIADD3 URZ, URZ, URZ, URZ ;  /* 0x0000003f3f3ff290 */ /* 0x000ff6000fffe03f */
[----:B------:R-:W-:Y:S01]  /*8640*/  @!UPT UIADD3 URZ, URZ, URZ, URZ ;  /* 0x0000003f3f3ff290 */ /* 0x000fe2000fffe03f */
[----:B------:R-:W-:Y:S01]  /*8650*/  HMMA.16816.F32 R232, R28, R72, R8 ;  /* 0x000000481ce8723c */ /* 0x000fe20000001808 */
[----:B------:R-:W-:-:S04]  /*8660*/  PRMT R49, R2, 0x7610, R49 ;  /* 0x0000761002317816 */ /* 0x000fc80000000031 */
[----:B------:R-:W-:Y:S01]  /*8670*/  @!P1 PRMT R157, R49, 0x5410, RZ ;  /* 0x00005410319d9816 */ /* 0x000fe200000000ff */
[----:B------:R-:W-:Y:S02]  /*8680*/  IMAD.MOV.U32 R49, RZ, RZ, R224 ;  /* 0x000000ffff317224 */ /* 0x000fe400078e00e0 */
[----:B------:R-:W-:Y:S02]  /*8690*/  IMAD.MOV.U32 R224, RZ, RZ, R222 ;  /* 0x000000ffffe07224 */ /* 0x000fe400078e00de */
[----:B------:R-:W-:Y:S02]  /*86a0*/  IMAD.MOV.U32 R225, RZ, RZ, R49 ;  /* 0x000000ffffe17224 */ /* 0x000fe400078e0031 */
[----:B------:R-:W-:Y:S02]  /*86b0*/  IMAD.MOV.U32 R49, RZ, RZ, R224 ;  /* 0x000000ffff317224 */ /* 0x000fe400078e00e0 */
[----:B------:R-:W-:Y:S01]  /*86c0*/  IMAD.MOV.U32 R224, RZ, RZ, R6 ;  /* 0x000000ffffe07224 */ /* 0x000fe200078e0006 */
[----:B--2---:R-:W-:-:S02]  /*86d0*/  @!P3 HADD2 R13, -R155.H0_H0, -RZ.H0_H0 ;  /* 0xa00000ff9b0db230 */ /* 0x004fc40000000900 */
[----:B---3--:R-:W-:-:S03]  /*86e0*/  @!P2 HADD2 R12, -R154.H0_H0, -RZ.H0_H0 ;  /* 0xa00000ff9a0ca230 */ /* 0x008fc60000000900 */
[----:B------:R-:W-:Y:S02]  /*86f0*/  PRMT R11, R13, 0x7610, R11 ;  /* 0x000076100d0b7816 */ /* 0x000fe4000000000b */
[----:B------:R-:W-:Y:S02]  /*8700*/  PRMT R8, R12, 0x7610, R8 ;  /* 0x000076100c087816 */ /* 0x000fe40000000008 */
[----:B------:R-:W-:Y:S02]  /*8710*/  @!P3 PRMT R155, R11, 0x5410, RZ ;  /* 0x000054100b9bb816 */ /* 0x000fe400000000ff */
[----:B------:R1:W2:Y:S01]  /*8720*/  LDL.LU.S16 R11, [R1+0xc8] ;  /* 0x0000c800010b7983 */ /* 0x0002a20000300600 */
[----:B------:R-:W-:-:S03]  /*8730*/  @!P2 PRMT R154, R8, 0x5410, RZ ;  /* 0x00005410089aa816 */ /* 0x000fc600000000ff */
[----:B------:R1:W3:Y:S04]  /*8740*/  LDL.LU.S16 R8, [R1+0xf0] ;  /* 0x0000f00001087983 */ /* 0x0002e80000300600 */
[----:B------:R1:W4:Y:S01]  /*8750*/  LDL.LU.S16 R6, [R1+0xf4] ;  /* 0x0000f40001067983 */ /* 0x0003220000300600 */
[----:B------:R-:W-:Y:S01]  /*8760*/  @!P5 HADD2 R0, -R156.H0_H0, -RZ.H0_H0 ;  /* 0xa00000ff9c00d230 */ /* 0x000fe20000000900 */
[----:B------:R-:W-:Y:S01]  /*8770*/  SHF.R.U32.HI R2, RZ, 0x8, R190 ;  /* 0x00000008ff027819 */ /* 0x000fe200000116be */
[----:B------:R-:W-:Y:S02]  /*8780*/  IMAD.MOV.U32 R22, RZ, RZ, R71 ;  /* 0x000000ffff167224 */ /* 0x000fe400078e0047 */
[----:B------:R-:W-:Y:S01]  /*8790*/  IMAD.MOV.U32 R71, RZ, RZ, R82 ;  /* 0x000000ffff477224 */ /* 0x000fe200078e0052 */
[----:B------:R-:W-:-:S02]  /*87a0*/  PRMT R14, R0, 0x7610, R14 ;  /* 0x00007610000e7816 */ /* 0x000fc4000000000e */
[----:B------:R-:W-:Y:S02]  /*87b0*/  LOP3.LUT R0, R197, 0xff, RZ, 0xc0, !PT ;  /* 0x000000ffc5007812 */ /* 0x000fe400078ec0ff */
[----:B------:R-:W-:Y:S01]  /*87c0*/  PRMT R82, R202, 0x5410, R2 ;  /* 0x00005410ca527816 */ /* 0x000fe20000000002 */
[----:B------:R-:W-:Y:S02]  /*87d0*/  FFMA.FTZ R2, R213, c[0x0][0x23c], -R17 ;  /* 0x00008f00d5027a23 */ /* 0x000fe40000010811 */
[----:B------:R-:W-:Y:S01]  /*87e0*/  IMAD.MOV.U32 R88, RZ, RZ, R81 ;  /* 0x000000ffff587224 */ /* 0x000fe200078e0051 */
[----:B------:R-:W-:Y:S01]  /*87f0*/  PRMT R81, R0, 0x5410, R196 ;  /* 0x0000541000517816 */ /* 0x000fe200000000c4 */
[----:B------:R1:W-:Y:S01]  /*8800*/  MUFU.EX2 R221, R2 ;  /* 0x0000000200dd7308 */ /* 0x0003e20000000800 */
[----:B------:R-:W-:-:S04]  /*8810*/  LOP3.LUT R0, R44, 0xffff, RZ, 0xc0, !PT ;  /* 0x0000ffff2c007812 */ /* 0x000fc800078ec0ff */
[----:B------:R-:W-:-:S04]  /*8820*/  SHF.R.U32.HI R0, RZ, 0x8, R0 ;  /* 0x00000008ff007819 */ /* 0x000fc80000011600 */
[----:B------:R-:W-:Y:S01]  /*8830*/  LOP3.LUT R0, R0, 0xffff, RZ, 0xc0, !PT ;  /* 0x0000ffff00007812 */ /* 0x000fe200078ec0ff */
[----:B-1----:R-:W-:-:S04]  /*8840*/  FFMA.FTZ R2, R110, c[0x0][0x23c], -R17 ;  /* 0x00008f006e027a23 */ /* 0x002fc80000010811 */
[----:B------:R-:W1:Y:S01]  /*8850*/  MUFU.EX2 R222, R2 ;  /* 0x0000000200de7308 */ /* 0x000e620000000800 */
[----:B------:R-:W-:Y:S02]  /*8860*/  @!P5 PRMT R156, R14, 0x5410, RZ ;  /* 0x000054100e9cd816 */ /* 0x000fe400000000ff */
[----:B------:R-:W-:Y:S02]  /*8870*/  ISETP.GE.U32.AND P5, PT, R217, R0, PT ;  /* 0x00000000d900720c */ /* 0x000fe40003fa6070 */
[----:B------:R-:W-:-:S04]  /*8880*/  LOP3.LUT R0, R44, 0xff, RZ, 0xc0, !PT ;  /* 0x000000ff2c007812 */ /* 0x000fc800078ec0ff */
[C---:B------:R-:W-:Y:S02]  /*8890*/  ISETP.GE.U32.AND P2, PT, R217.reuse, R0, PT ;  /* 0x00000000d900720c */ /* 0x040fe40003f46070 */
[----:B------:R-:W-:Y:S02]  /*88a0*/  SHF.R.U32.HI R0, RZ, 0x18, R44 ;  /* 0x00000018ff007819 */ /* 0x000fe4000001162c */
[----:B-1----:R-:W-:Y:S01]  /*88b0*/  F2FP.PACK_AB R5, R222, R221 ;  /* 0x000000ddde05723e */ /* 0x002fe200000000ff */
[--C-:B------:R-:W-:Y:S01]  /*88c0*/  FFMA.FTZ R2, R112, c[0x0][0x23c], -R18.reuse ;  /* 0x00008f0070027a23 */ /* 0x100fe20000010812 */
[----:B------:R-:W-:Y:S01]  /*88d0*/  ISETP.GE.U32.AND P3, PT, R217, R0, PT ;  /* 0x00000000d900720c */ /* 0x000fe20003f66070 */
[----:B------:R-:W-:Y:S01]  /*88e0*/  FFMA.FTZ R0, R219, c[0x0][0x23c], -R18 ;  /* 0x00008f00db007a23 */ /* 0x000fe20000010812 */
[C---:B------:R-:W-:Y:S01]  /*88f0*/  PRMT R145, R5.reuse, 0x7610, R145 ;  /* 0x0000761005917816 */ /* 0x040fe20000000091 */
[----:B------:R-:W-:Y:S01]  /*8900*/  MUFU.EX2 R219, R2 ;  /* 0x0000000200db7308 */ /* 0x000fe20000000800 */
[----:B------:R-:W-:-:S07]  /*8910*/  PRMT R144, R5, 0x7632, R144 ;  /* 0x0000763205907816 */ /* 0x000fce0000000090 */
[----:B------:R1:W1:Y:S01]  /*8920*/  MUFU.EX2 R220, R0 ;  /* 0x0000000000dc7308 */ /* 0x0002620000000800 */
[----:B------:R-:W-:Y:S02]  /*8930*/  PRMT R84, R145, 0x5410, R144 ;  /* 0x0000541091547816 */ /* 0x000fe40000000090 */
[----:B-1----:R-:W-:-:S04]  /*8940*/  SHF.R.U32.HI R0, RZ, 0x10, R44 ;  /* 0x00000010ff007819 */ /* 0x002fc8000001162c */
[----:B------:R-:W-:Y:S01]  /*8950*/  LOP3.LUT R0, R0, 0xff, RZ, 0xc0, !PT ;  /* 0x000000ff00007812 */ /* 0x000fe200078ec0ff */
[----:B------:R-:W-:Y:S02]  /*8960*/  IMAD.MOV.U32 R212, RZ, RZ, R225 ;  /* 0x000000ffffd47224 */ /* 0x000fe400078e00e1 */
[----:B------:R-:W-:Y:S02]  /*8970*/  IMAD.MOV.U32 R225, RZ, RZ, R49 ;  /* 0x000000ffffe17224 */ /* 0x000fe400078e0031 */
[----:B------:R-:W-:Y:S02]  /*8980*/  IMAD.MOV.U32 R49, RZ, RZ, R224 ;  /* 0x000000ffff317224 */ /* 0x000fe400078e00e0 */
[----:B------:R-:W-:Y:S02]  /*8990*/  IMAD.MOV.U32 R224, RZ, RZ, R223 ;  /* 0x000000ffffe07224 */ /* 0x000fe400078e00df */
[----:B------:R-:W-:Y:S01]  /*89a0*/  IMAD.MOV.U32 R223, RZ, RZ, R7 ;  /* 0x000000ffffdf7224 */ /* 0x000fe200078e0007 */
[----:B------:R-:W-:-:S02]  /*89b0*/  LOP3.LUT R7, R51, 0xff, RZ, 0xc0, !PT ;  /* 0x000000ff33077812 */ /* 0x000fc400078ec0ff */
[----:B------:R-:W-:Y:S01]  /*89c0*/  ISETP.GE.U32.AND P1, PT, R217, R77, PT ;  /* 0x0000004dd900720c */ /* 0x000fe20003f26070 */
[----:B--2---:R-:W-:Y:S02]  /*89d0*/  @!P2 HADD2 R11, -R145.H0_H0, -RZ.H0_H0 ;  /* 0xa00000ff910ba230 */ /* 0x004fe40000000900 */
[----:B---3--:R-:W-:-:S03]  /*89e0*/  @!P5 HADD2 R8, -R144.H0_H0, -RZ.H0_H0 ;  /* 0xa00000ff9008d230 */ /* 0x008fc60000000900 */
[----:B------:R-:W-:-:S04]  /*89f0*/  PRMT R10, R11, 0x7610, R10 ;  /* 0x000076100b0a7816 */ /* 0x000fc8000000000a */
[----:B------:R-:W-:Y:S02]  /*8a00*/  @!P2 PRMT R145, R10, 0x5410, RZ ;  /* 0x000054100a91a816 */ /* 0x000fe400000000ff */
[C---:B------:R-:W-:Y:S02]  /*8a10*/  ISETP.GE.U32.AND P2, PT, R217.reuse, R0, PT ;  /* 0x00000000d900720c */ /* 0x040fe40003f46070 */
[----:B------:R-:W-:Y:S02]  /*8a20*/  PRMT R2, R8, 0x7610, R2 ;  /* 0x0000761008027816 */ /* 0x000fe40000000002 */
[----:B------:R-:W-:Y:S02]  /*8a30*/  LOP3.LUT R0, R124, 0xff, RZ, 0xc0, !PT ;  /* 0x000000ff7c007812 */ /* 0x000fe400078ec0ff */
[----:B------:R-:W-:Y:S02]  /*8a40*/  @!P5 PRMT R144, R2, 0x5410, RZ ;  /* 0x000054100290d816 */ /* 0x000fe400000000ff */
[----:B------:R-:W-:-:S02]  /*8a50*/  ISETP.GE.U32.AND P5, PT, R217, R0, PT ;  /* 0x00000000d900720c */ /* 0x000fc40003fa6070 */
[----:B------:R-:W-:-:S04]  /*8a60*/  F2FP.PACK_AB R0, R219, R220 ;  /* 0x000000dcdb00723e */ /* 0x000fc800000000ff */
[----:B------:R-:W-:-:S05]  /*8a70*/  PRMT R143, R0, 0x7610, R143 ;  /* 0x00007610008f7816 */ /* 0x000fca000000008f */
[----:B----4-:R-:W-:Y:S01]  /*8a80*/  @!P2 HADD2 R6, -R143.H0_H0, -RZ.H0_H0 ;  /* 0xa00000ff8f06a230 */ /* 0x010fe20000000900 */
[----:B------:R-:W-:-:S04]  /*8a90*/  PRMT R142, R0, 0x7632, R142 ;  /* 0x00007632008e7816 */ /* 0x000fc8000000008e */
[----:B------:R-:W-:Y:S02]  /*8aa0*/  PRMT R9, R6, 0x7610, R9 ;  /* 0x0000761006097816 */ /* 0x000fe40000000009 */
[----:B------:R-:W-:Y:S02]  /*8ab0*/  LOP3.LUT R8, R83, 0xff, RZ, 0xc0, !PT ;  /* 0x000000ff53087812 */ /* 0x000fe400078ec0ff */
[----:B------:R-:W-:Y:S02]  /*8ac0*/  PRMT R83, R143, 0x5410, R142 ;  /* 0x000054108f537816 */ /* 0x000fe4000000008e */
[----:B------:R-:W-:Y:S02]  /*8ad0*/  @!P2 PRMT R143, R9, 0x5410, RZ ;  /* 0x00005410098fa816 */ /* 0x000fe400000000ff */
[----:B------:R1:W2:Y:S01]  /*8ae0*/  LDL.LU.S16 R9, [R1+0xf8] ;  /* 0x0000f80001097983 */ /* 0x0002a20000300600 */
[----:B------:R-:W-:Y:S02]  /*8af0*/  LOP3.LUT R0, R51, 0xffff, RZ, 0xc0, !PT ;  /* 0x0000ffff33007812 */ /* 0x000fe400078ec0ff */
[----:B------:R-:W-:-:S02]  /*8b00*/  SHF.R.U32.HI R2, RZ, 0x10, R51 ;  /* 0x00000010ff027819 */ /* 0x000fc40000011633 */
[----:B------:R-:W-:Y:S02]  /*8b10*/  SHF.R.U32.HI R6, RZ, 0x18, R51 ;  /* 0x00000018ff067819 */ /* 0x000fe40000011633 */
[----:B------:R-:W-:Y:S02]  /*8b20*/  SHF.R.U32.HI R5, RZ, 0x8, R0 ;  /* 0x00000008ff057819 */ /* 0x000fe40000011600 */
[----:B------:R-:W-:Y:S02]  /*8b30*/  LOP3.LUT R0, R2, 0xff, RZ, 0xc0, !PT ;  /* 0x000000ff02007812 */ /* 0x000fe400078ec0ff */
[----:B------:R-:W-:Y:S02]  /*8b40*/  PRMT R77, R7, 0x5410, R5 ;  /* 0x00005410074d7816 */ /* 0x000fe40000000005 */
[----:B------:R-:W-:Y:S01]  /*8b50*/  PRMT R76, R0, 0x5410, R6 ;  /* 0x00005410004c7816 */ /* 0x000fe20000000006 */
[----:B------:R1:W3:Y:S04]  /*8b60*/  LDL.LU.S16 R7, [R1+0x100] ;  /* 0x0001000001077983 */ /* 0x0002e80000300600 */
[----:B------:R1:W4:Y:S04]  /*8b70*/  LDL.LU.S16 R6, [R1+0xfc] ;  /* 0x0000fc0001067983 */ /* 0x0003280000300600 */
[----:B------:R1:W3:Y:S04]  /*8b80*/  LDL.LU.S16 R11, [R1+0x108] ;  /* 0x00010800010b7983 */ /* 0x0002e80000300600 */
[----:B------:R1:W4:Y:S01]  /*8b90*/  LDL.LU.S16 R10, [R1+0x104] ;  /* 0x00010400010a7983 */ /* 0x0003220000300600 */
[----:B------:R-:W-:-:S02]  /*8ba0*/  SHF.R.U32.HI R2, RZ, 0x8, R118 ;  /* 0x00000008ff027819 */ /* 0x000fc40000011676 */
[----:B------:R-:W-:Y:S01]  /*8bb0*/  LOP3.LUT R0, R120, 0xff, RZ, 0xc0, !PT ;  /* 0x000000ff78007812 */ /* 0x000fe200078ec0ff */
[--C-:B------:R-:W-:Y:S01]  /*8bc0*/  FFMA.FTZ R5, R117, c[0x0][0x23c], -R17.reuse ;  /* 0x00008f0075057a23 */ /* 0x100fe20000010811 */
[----:B------:R-:W-:Y:S01]  /*8bd0*/  PRMT R73, R123, 0x5410, R2 ;  /* 0x000054107b497816 */ /* 0x000fe20000000002 */
[----:B------:R-:W-:Y:S01]  /*8be0*/  FFMA.FTZ R2, R111, c[0x0][0x23c], -R17 ;  /* 0x00008f006f027a23 */ /* 0x000fe20000010811 */
[----:B------:R-:W-:Y:S01]  /*8bf0*/  PRMT R72, R0, 0x5410, R122 ;  /* 0x0000541000487816 */ /* 0x000fe2000000007a */
[----:B------:R-:W-:Y:S01]  /*8c00*/  IMAD.MOV.U32 R50, RZ, RZ, R212 ;  /* 0x000000ffff327224 */ /* 0x000fe200078e00d4 */
[----:B------:R-:W-:Y:S01]  /*8c10*/  SHF.R.U32.HI R0, RZ, 0x8, R52 ;  /* 0x00000008ff007819 */ /* 0x000fe20000011634 */
[----:B------:R-:W-:Y:S01]  /*8c20*/  MUFU.EX2 R212, R5 ;  /* 0x0000000500d47308 */ /* 0x000fe20000000800 */
[----:B------:R-:W-:Y:S02]  /*8c30*/  IMAD.MOV.U32 R226, RZ, RZ, R223 ;  /* 0x000000ffffe27224 */ /* 0x000fe400078e00df */
[----:B------:R-:W-:Y:S01]  /*8c40*/  IMAD.MOV.U32 R223, RZ, RZ, R71 ;  /* 0x000000ffffdf7224 */ /* 0x000fe200078e0047 */
[----:B------:R-:W-:-:S04]  /*8c50*/  PRMT R71, R56, 0x5410, R0 ;  /* 0x0000541038477816 */ /* 0x000fc80000000000 */
[----:B------:R1:W1:Y:S01]  /*8c60*/  MUFU.EX2 R213, R2 ;  /* 0x0000000200d57308 */ /* 0x0002620000000800 */
[----:B------:R-:W-:-:S04]  /*8c70*/  SHF.R.U32.HI R0, RZ, 0x8, R141 ;  /* 0x00000008ff007819 */ /* 0x000fc8000001168d */
[----:B------:R-:W-:Y:S01]  /*8c80*/  LOP3.LUT R0, R0, 0xffff, RZ, 0xc0, !PT ;  /* 0x0000ffff00007812 */ /* 0x000fe200078ec0ff */
[----:B------:R-:W-:Y:S01]  /*8c90*/  IMAD.MOV.U32 R85, RZ, RZ, R19 ;  /* 0x000000ffff557224 */ /* 0x000fe200078e0013 */
[----:B-1----:R-:W-:-:S04]  /*8ca0*/  SHF.R.U32.HI R2, RZ, 0x8, R54 ;  /* 0x00000008ff027819 */ /* 0x002fc80000011636 */
[----:B------:R-:W-:Y:S02]  /*8cb0*/  PRMT R65, R58, 0x5410, R2 ;  /* 0x000054103a417816 */ /* 0x000fe40000000002 */
[----:B------:R-:W-:-:S04]  /*8cc0*/  LOP3.LUT R2, R115, 0xff, RZ, 0xc0, !PT ;  /* 0x000000ff73027812 */ /* 0x000fc800078ec0ff */
[----:B------:R-:W-:Y:S02]  /*8cd0*/  PRMT R58, R2, 0x5410, R116 ;  /* 0x00005410023a7816 */ /* 0x000fe40000000074 */
[C---:B------:R-:W-:Y:S02]  /*8ce0*/  ISETP.GE.U32.AND P4, PT, R217.reuse, R80, PT ;  /* 0x00000050d900720c */ /* 0x040fe40003f86070 */
[----:B------:R-:W-:Y:S01]  /*8cf0*/  ISETP.GE.U32.AND P2, PT, R217, R8, PT ;  /* 0x00000008d900720c */ /* 0x000fe20003f46070 */
[----:B------:R-:W-:Y:S01]  /*8d00*/  IMAD.MOV.U32 R13, RZ, RZ, R27 ;  /* 0x000000ffff0d7224 */ /* 0x000fe200078e001b */
[----:B------:R-:W-:Y:S01]  /*8d10*/  LOP3.LUT R8, R46, 0xff, RZ, 0xc0, !PT ;  /* 0x000000ff2e087812 */ /* 0x000fe200078ec0ff */
        /* <DEDUP_REMOVED lines=10> */
[----:B--2---:R-:W-:-:S05]  /*8dc0*/  @!P3 HADD2 R9, -R142.H0_H0, -RZ.H0_H0 ;  /* 0xa00000ff8e09b230 */ /* 0x004fca0000000900 */
[----:B------:R-:W-:-:S04]  /*8dd0*/  PRMT R5, R9, 0x7610, R5 ;  /* 0x0000761009057816 */ /* 0x000fc80000000005 */
[----:B------:R-:W-:Y:S02]  /*8de0*/  @!P3 PRMT R142, R5, 0x5410, RZ ;  /* 0x00005410058eb816 */ /* 0x000fe400000000ff */
[----:B------:R-:W-:Y:S02]  /*8df0*/  ISETP.GE.U32.AND P3, PT, R217, R0, PT ;  /* 0x00000000d900720c */ /* 0x000fe40003f66070 */
[----:B------:R-:W-:-:S04]  /*8e00*/  F2FP.PACK_AB R0, R213, R212 ;  /* 0x000000d4d500723e */ /* 0x000fc800000000ff */
[C---:B------:R-:W-:Y:S02]  /*8e10*/  PRMT R141, R0.reuse, 0x7610, R141 ;  /* 0x00007610008d7816 */ /* 0x040fe4000000008d */
[----:B------:R-:W-:Y:S02]  /*8e20*/  PRMT R140, R0, 0x7632, R140 ;  /* 0x00007632008c7816 */ /* 0x000fe4000000008c */
[----:B------:R-:W-:Y:S01]  /*8e30*/  LOP3.LUT R5, R113, 0xff, RZ, 0xc0, !PT ;  /* 0x000000ff71057812 */ /* 0x000fe200078ec0ff */
[----:B---3--:R-:W-:Y:S02]  /*8e40*/  @!P6 HADD2 R7, -R141.H0_H0, -RZ.H0_H0 ;  /* 0xa00000ff8d07e230 */ /* 0x008fe40000000900 */
[----:B----4-:R-:W-:Y:S01]  /*8e50*/  @!P3 HADD2 R6, -R140.H0_H0, -RZ.H0_H0 ;  /* 0xa00000ff8c06b230 */ /* 0x010fe20000000900 */
[----:B------:R-:W-:Y:S02]  /*8e60*/  SHF.R.U32.HI R0, RZ, 0x10, R48 ;  /* 0x00000010ff007819 */ /* 0x000fe40000011630 */
[----:B------:R-:W-:-:S02]  /*8e70*/  PRMT R19, R5, 0x5410, R114 ;  /* 0x0000541005137816 */ /* 0x000fc40000000072 */
[----:B------:R-:W-:Y:S02]  /*8e80*/  PRMT R5, R7, 0x7610, R5 ;  /* 0x0000761007057816 */ /* 0x000fe40000000005 */
[----:B------:R-:W-:Y:S02]  /*8e90*/  PRMT R2, R6, 0x7610, R2 ;  /* 0x0000761006027816 */ /* 0x000fe40000000002 */
[----:B------:R-:W-:Y:S02]  /*8ea0*/  LOP3.LUT R0, R0, 0xff, RZ, 0xc0, !PT ;  /* 0x000000ff00007812 */ /* 0x000fe400078ec0ff */
[----:B------:R-:W-:Y:S02]  /*8eb0*/  PRMT R80, R141, 0x5410, R140 ;  /* 0x000054108d507816 */ /* 0x000fe4000000008c */
[----:B------:R-:W-:Y:S02]  /*8ec0*/  @!P6 PRMT R141, R5, 0x5410, RZ ;  /* 0x00005410058de816 */ /* 0x000fe400000000ff */
[----:B------:R-:W-:-:S02]  /*8ed0*/  @!P3 PRMT R140, R2, 0x5410, RZ ;  /* 0x00005410028cb816 */ /* 0x000fc400000000ff */
[----:B------:R-:W-:Y:S02]  /*8ee0*/  ISETP.GE.U32.AND P6, PT, R217, R0, PT ;  /* 0x00000000d900720c */ /* 0x000fe40003fc6070 */
[----:B------:R-:W-:Y:S02]  /*8ef0*/  SHF.R.U32.HI R2, RZ, 0x8, R175 ;  /* 0x00000008ff027819 */ /* 0x000fe400000116af */
[----:B------:R-:W-:Y:S02]  /*8f00*/  LOP3.LUT R0, R46, 0xffff, RZ, 0xc0, !PT ;  /* 0x0000ffff2e007812 */ /* 0x000fe400078ec0ff */
[----:B------:R-:W-:Y:S02]  /*8f10*/  SHF.R.U32.HI R6, RZ, 0x10, R46 ;  /* 0x00000010ff067819 */ /* 0x000fe4000001162e */
[----:B------:R-:W-:Y:S02]  /*8f20*/  LOP3.LUT R5, R2, 0xffff, RZ, 0xc0, !PT ;  /* 0x0000ffff02057812 */ /* 0x000fe400078ec0ff */
[----:B------:R-:W-:-:S02]  /*8f30*/  SHF.R.U32.HI R2, RZ, 0x8, R0 ;  /* 0x00000008ff027819 */ /* 0x000fc40000011600 */
[----:B------:R-:W-:Y:S02]  /*8f40*/  SHF.R.U32.HI R7, RZ, 0x18, R46 ;  /* 0x00000018ff077819 */ /* 0x000fe4000001162e */
[----:B------:R-:W-:Y:S02]  /*8f50*/  LOP3.LUT R0, R6, 0xff, RZ, 0xc0, !PT ;  /* 0x000000ff06007812 */ /* 0x000fe400078ec0ff */
[----:B------:R-:W-:Y:S01]  /*8f60*/  PRMT R57, R8, 0x5410, R2 ;  /* 0x0000541008397816 */ /* 0x000fe20000000002 */
[--C-:B------:R-:W-:Y:S01]  /*8f70*/  FFMA.FTZ R2, R121, c[0x0][0x23c], -R18.reuse ;  /* 0x00008f0079027a23 */ /* 0x100fe20000010812 */
[----:B------:R-:W-:Y:S02]  /*8f80*/  PRMT R56, R0, 0x5410, R7 ;  /* 0x0000541000387816 */ /* 0x000fe40000000007 */
[----:B------:R-:W-:Y:S01]  /*8f90*/  ISETP.GE.U32.AND P3, PT, R217, R5, PT ;  /* 0x00000005d900720c */ /* 0x000fe20003f66070 */
[----:B------:R-:W-:Y:S01]  /*8fa0*/  FFMA.FTZ R5, R119, c[0x0][0x23c], -R18 ;  /* 0x00008f0077057a23 */ /* 0x000fe20000010812 */
[----:B------:R-:W-:Y:S01]  /*8fb0*/  LOP3.LUT R0, R45, 0xffff, RZ, 0xc0, !PT ;  /* 0x0000ffff2d007812 */ /* 0x000fe200078ec0ff */
[----:B------:R1:W-:Y:S08]  /*8fc0*/  MUFU.EX2 R203, R2 ;  /* 0x0000000200cb7308 */ /* 0x0003f00000000800 */
[----:B------:R2:W3:Y:S01]  /*8fd0*/  MUFU.EX2 R202, R5 ;  /* 0x0000000500ca7308 */ /* 0x0004e20000000800 */
[----:B-1----:R-:W-:-:S02]  /*8fe0*/  SHF.R.U32.HI R2, RZ, 0x8, R0 ;  /* 0x00000008ff027819 */ /* 0x002fc40000011600 */
[----:B------:R-:W-:-:S04]  /*8ff0*/  LOP3.LUT R0, R45, 0xff, RZ, 0xc0, !PT ;  /* 0x000000ff2d007812 */ /* 0x000fc800078ec0ff */
[----:B------:R-:W-:Y:S02]  /*9000*/  PRMT R16, R0, 0x5410, R2 ;  /* 0x0000541000107816 */ /* 0x000fe40000000002 */
[----:B------:R-:W-:Y:S02]  /*9010*/  SHF.R.U32.HI R2, RZ, 0x10, R45 ;  /* 0x00000010ff027819 */ /* 0x000fe4000001162d */
[----:B------:R-:W-:Y:S02]  /*9020*/  LOP3.LUT R0, R47, 0xffff, RZ, 0xc0, !PT ;  /* 0x0000ffff2f007812 */ /* 0x000fe400078ec0ff */
[----:B--2---:R-:W-:Y:S02]  /*9030*/  SHF.R.U32.HI R5, RZ, 0x10, R47 ;  /* 0x00000010ff057819 */ /* 0x004fe4000001162f */
[----:B------:R-:W-:Y:S02]  /*9040*/  LOP3.LUT R6, R2, 0xff, RZ, 0xc0, !PT ;  /* 0x000000ff02067812 */ /* 0x000fe400078ec0ff */
[----:B------:R-:W-:-:S02]  /*9050*/  SHF.R.U32.HI R2, RZ, 0x8, R0 ;  /* 0x00000008ff027819 */ /* 0x000fc40000011600 */
[----:B------:R-:W-:Y:S02]  /*9060*/  SHF.R.U32.HI R7, RZ, 0x18, R47 ;  /* 0x00000018ff077819 */ /* 0x000fe4000001162f */
[----:B------:R-:W-:-:S04]  /*9070*/  LOP3.LUT R0, R5, 0xff, RZ, 0xc0, !PT ;  /* 0x000000ff05007812 */ /* 0x000fc800078ec0ff */
[----:B------:R-:W-:Y:S02]  /*9080*/  PRMT R51, R0, 0x5410, R7 ;  /* 0x0000541000337816 */ /* 0x000fe40000000007 */
[----:B---3--:R-:W-:-:S04]  /*9090*/  F2FP.PACK_AB R0, R202, R203 ;  /* 0x000000cbca00723e */ /* 0x008fc800000000ff */
[----:B------:R-:W-:Y:S02]  /*90a0*/  PRMT R61, R0, 0x7632, R61 ;  /* 0x00007632003d7816 */ /* 0x000fe4000000003d */
[----:B------:R-:W-:-:S03]  /*90b0*/  SHF.R.U32.HI R9, RZ, 0x18, R45 ;  /* 0x00000018ff097819 */ /* 0x000fc6000001162d */
[----:B------:R-:W-:Y:S01]  /*90c0*/  @!P0 HADD2 R10, -R61.H0_H0, -RZ.H0_H0 ;  /* 0xa00000ff3d0a8230 */ /* 0x000fe20000000900 */
[----:B------:R-:W-:Y:S02]  /*90d0*/  PRMT R53, R6, 0x5410, R9 ;  /* 0x0000541006357816 */ /* 0x000fe40000000009 */
[----:B------:R-:W-:Y:S02]  /*90e0*/  PRMT R64, R0, 0x7610, R64 ;  /* 0x0000761000407816 */ /* 0x000fe40000000040 */
[----:B------:R-:W-:Y:S02]  /*90f0*/  PRMT R6, R10, 0x7610, R6 ;  /* 0x000076100a067816 */ /* 0x000fe40000000006 */
[----:B------:R-:W-:Y:S02]  /*9100*/  PRMT R55, R64, 0x5410, R61 ;  /* 0x0000541040377816 */ /* 0x000fe4000000003d */
[----:B------:R-:W-:Y:S02]  /*9110*/  @!P0 PRMT R61, R6, 0x5410, RZ ;  /* 0x00005410063d8816 */ /* 0x000fe400000000ff */
[----:B------:R1:W2:Y:S01]  /*9120*/  LDL.LU.S16 R6, [R1+0x10c] ;  /* 0x00010c0001067983 */ /* 0x0002a20000300600 */
[----:B------:R-:W-:Y:S01]  /*9130*/  LOP3.LUT R8, R47, 0xff, RZ, 0xc0, !PT ;  /* 0x000000ff2f087812 */ /* 0x000fe200078ec0ff */
[----:B------:R-:W-:-:S03]  /*9140*/  FFMA.FTZ R0, R126, c[0x0][0x23c], -R17 ;  /* 0x00008f007e007a23 */ /* 0x000fc60000010811 */
[----:B------:R-:W-:Y:S01]  /*9150*/  PRMT R52, R8, 0x5410, R2 ;  /* 0x0000541008347816 */ /* 0x000fe20000000002 */
[----:B------:R-:W-:Y:S01]  /*9160*/  FFMA.FTZ R2, R125, c[0x0][0x23c], -R17 ;  /* 0x00008f007d027a23 */ /* 0x000fe20000010811 */
[----:B------:R3:W-:Y:S08]  /*9170*/  MUFU.EX2 R197, R0 ;  /* 0x0000000000c57308 */ /* 0x0007f00000000800 */
[----:B------:R-:W4:Y:S01]  /*9180*/  MUFU.EX2 R196, R2 ;  /* 0x0000000200c47308 */ /* 0x000f220000000800 */
[----:B---3--:R-:W-:-:S04]  /*9190*/  LOP3.LUT R0, R48, 0xff, RZ, 0xc0, !PT ;  /* 0x000000ff30007812 */ /* 0x008fc800078ec0ff */
[----:B------:R-:W-:Y:S01]  /*91a0*/  ISETP.GE.U32.AND P0, PT, R217, R0, PT ;  /* 0x00000000d900720c */ /* 0x000fe20003f06070 */
[----:B------:R-:W-:Y:S01]  /*91b0*/  @!P5 HADD2 R11, -R64.H0_H0, -RZ.H0_H0 ;  /* 0xa00000ff400bd230 */ /* 0x000fe20000000900 */
[----:B----4-:R-:W-:-:S04]  /*91c0*/  F2FP.PACK_AB R2, R197, R196 ;  /* 0x000000c4c502723e */ /* 0x010fc800000000ff */
[----:B------:R-:W-:Y:S02]  /*91d0*/  PRMT R7, R11, 0x7610, R7 ;  /* 0x000076100b077816 */ /* 0x000fe40000000007 */
[----:B------:R-:W-:Y:S02]  /*91e0*/  PRMT R60, R2, 0x7610, R60 ;  /* 0x00007610023c7816 */ /* 0x000fe4000000003c */
[----:B------:R-:W-:Y:S01]  /*91f0*/  SHF.R.U32.HI R0, RZ, 0x18, R48 ;  /* 0x00000018ff007819 */ /* 0x000fe20000011630 */
[----:B------:R-:W-:Y:S01]  /*9200*/  IMAD R175, R4, 0x2, R174 ;  /* 0x0000000204af7824 */ /* 0x000fe200078e02ae */
[----:B------:R-:W-:Y:S01]  /*9210*/  @!P5 PRMT R64, R7, 0x5410, RZ ;  /* 0x000054100740d816 */ /* 0x000fe200000000ff */
[----:B------:R-:W-:Y:S01]  /*9220*/  ULEA UR7, UR22, UR20, 0x6 ;  /* 0x0000001416077291 */ /* 0x000fe2000f8e303f */
[----:B------:R-:W-:Y:S01]  /*9230*/  ISETP.GE.U32.AND P5, PT, R217, R0, PT ;  /* 0x00000000d900720c */ /* 0x000fe20003fa6070 */
[----:B------:R-:W-:Y:S02]  /*9240*/  IMAD.MOV.U32 R118, RZ, RZ, R15 ;  /* 0x000000ffff767224 */ /* 0x000fe400078e000f */
[----:B------:R-:W-:-:S02]  /*9250*/  IMAD.SHL.U32 R0, R12, 0x2, RZ ;  /* 0x000000020c007824 */ /* 0x000fc400078e00ff */
[----:B------:R-:W-:Y:S01]  /*9260*/  FFMA.FTZ R15, R133, c[0x0][0x23c], -R17 ;  /* 0x00008f00850f7a23 */ /* 0x000fe20000010811 */
[----:B------:R-:W-:Y:S01]  /*9270*/  PRMT R59, R2, 0x7632, R59 ;  /* 0x00007632023b7816 */ /* 0x000fe2000000003b */
[----:B------:R-:W-:Y:S02]  /*9280*/  IMAD.MOV.U32 R114, RZ, RZ, R23 ;  /* 0x000000ffff727224 */ /* 0x000fe400078e0017 */
[----:B------:R-:W-:Y:S02]  /*9290*/  IMAD.MOV.U32 R116, RZ, RZ, R21 ;  /* 0x000000ffff747224 */ /* 0x000fe400078e0015 */
[----:B------:R-:W-:Y:S02]  /*92a0*/  IMAD.MOV.U32 R119, RZ, RZ, R22 ;  /* 0x000000ffff777224 */ /* 0x000fe400078e0016 */
[----:B------:R-:W-:Y:S01]  /*92b0*/  IMAD.MOV.U32 R133, RZ, RZ, R20 ;  /* 0x000000ffff857224 */ /* 0x000fe200078e0014 */
[----:B------:R-:W-:Y:S01]  /*92c0*/  UIADD3 UR7, UR7, -0x40, URZ ;  /* 0xffffffc007077890 */ /* 0x000fe2000fffe03f */
[----:B------:R-:W3:Y:S01]  /*92d0*/  LDSM.16.MT88.4 R20, [R175+0x6000] ;  /* 0x00600000af14783b */ /* 0x000ee20000004200 */
[----:B------:R-:W-:Y:S01]  /*92e0*/  IMAD R0, R13, c[0x0][0x228], R0 ;  /* 0x00008a000d007a24 */ /* 0x000fe200078e0200 */
[----:B------:R-:W-:Y:S01]  /*92f0*/  LOP3.LUT R2, R48, 0xffff, RZ, 0xc0, !PT ;  /* 0x0000ffff30027812 */ /* 0x000fe200078ec0ff */
[----:B------:R-:W-:Y:S01]  /*9300*/  USHF.R.S32.HI UR6, URZ, 0x1f, UR7 ;  /* 0x0000001f3f067899 */ /* 0x000fe20008011407 */
[----:B------:R-:W-:Y:S01]  /*9310*/  PRMT R54, R60, 0x5410, R59 ;  /* 0x000054103c367816 */ /* 0x000fe2000000003b */
[----:B------:R-:W-:-:S02]  /*9320*/  IMAD.MOV.U32 R120, RZ, RZ, R85 ;  /* 0x000000ffff787224 */ /* 0x000fc400078e0055 */
[----:B------:R-:W-:Y:S02]  /*9330*/  IMAD.MOV.U32 R85, RZ, RZ, R26 ;  /* 0x000000ffff557224 */ /* 0x000fe400078e001a */
[----:B------:R-:W-:Y:S02]  /*9340*/  IMAD.MOV.U32 R115, RZ, RZ, R24 ;  /* 0x000000ffff737224 */ /* 0x000fe400078e0018 */
[----:B------:R-:W-:Y:S02]  /*9350*/  IMAD.MOV.U32 R121, RZ, RZ, R27 ;  /* 0x000000ffff797224 */ /* 0x000fe400078e001b */
[--C-:B------:R-:W-:Y:S02]  /*9360*/  FFMA.FTZ R47, R189, c[0x0][0x23c], -R18.reuse ;  /* 0x00008f00bd2f7a23 */ /* 0x100fe40000010812 */
[----:B------:R-:W-:Y:S01]  /*9370*/  FFMA.FTZ R48, R138, c[0x0][0x23c], -R18 ;  /* 0x00008f008a307a23 */ /* 0x000fe20000010812 */
[----:B------:R4:W-:Y:S01]  /*9380*/  MUFU.EX2 R189, R15 ;  /* 0x0000000f00bd7308 */ /* 0x0009e20000000800 */
[----:B------:R-:W-:-:S02]  /*9390*/  IMAD.MOV.U32 R138, RZ, RZ, R107 ;  /* 0x000000ffff8a7224 */ /* 0x000fc400078e006b */
[----:B------:R-:W-:Y:S01]  /*93a0*/  FFMA.FTZ R17, R132, c[0x0][0x23c], -R17 ;  /* 0x00008f0084117a23 */ /* 0x000fe20000010811 */
[----:B---3--:R-:W-:Y:S01]  /*93b0*/  HMMA.16816.F32 R8, R36, R20, RZ ;  /* 0x000000142408723c */ /* 0x008fe200000018ff */
[----:B----4-:R-:W-:-:S03]  /*93c0*/  HSET2.LE.AND R15, R72, R128, PT ;  /* 0x00000080480f7233 */ /* 0x010fc60003803000 */
[----:B------:R-:W-:Y:S01]  /*93d0*/  MUFU.EX2 R72, R48 ;  /* 0x0000003000487308 */ /* 0x000fe20000000800 */
[----:B------:R-:W-:Y:S02]  /*93e0*/  IMAD.MOV.U32 R123, RZ, RZ, R50 ;  /* 0x000000ffff7b7224 */ /* 0x000fe400078e0032 */
[----:B------:R-:W-:Y:S02]  /*93f0*/  IMAD.MOV.U32 R111, RZ, RZ, R49 ;  /* 0x000000ffff6f7224 */ /* 0x000fe400078e0031 */
[--C-:B------:R-:W-:Y:S02]  /*9400*/  FFMA.FTZ R49, R135, c[0x0][0x23c], -R18.reuse ;  /* 0x00008f0087317a23 */ /* 0x100fe40000010812 */
[----:B------:R-:W-:Y:S01]  /*9410*/  FFMA.FTZ R50, R134, c[0x0][0x23c], -R18 ;  /* 0x00008f0086327a23 */ /* 0x000fe20000010812 */
[----:B------:R3:W-:Y:S01]  /*9420*/  MUFU.EX2 R190, R17 ;  /* 0x0000001100be7308 */ /* 0x0007e20000000800 */
[----:B------:R-:W-:Y:S01]  /*9430*/  IMAD.MOV.U32 R132, RZ, RZ, R127 ;  /* 0x000000ffff847224 */ /* 0x000fe200078e007f */
[----:B------:R-:W-:-:S02]  /*9440*/  HSET2.LE.AND R18, R71, R128, PT ;  /* 0x0000008047127233 */ /* 0x000fc40003803000 */
[----:B------:R-:W-:-:S04]  /*9450*/  HSET2.LE.AND R19, R19, R128, PT ;  /* 0x0000008013137233 */ /* 0x000fc80003803000 */
[----:B------:R-:W-:Y:S01]  /*9460*/  MUFU.EX2 R71, R49 ;  /* 0x0000003100477308 */ /* 0x000fe20000000800 */
[--C-:B------:R-:W-:Y:S01]  /*9470*/  HSET2.LE.AND R16, R16, R128.reuse, PT ;  /* 0x0000008010107233 */ /* 0x100fe20003803000 */
[----:B------:R-:W-:Y:S02]  /*9480*/  IMAD.MOV.U32 R117, RZ, RZ, R14 ;  /* 0x000000ffff757224 */ /* 0x000fe400078e000e */
[----:B------:R-:W-:Y:S01]  /*9490*/  FADD.FTZ R14, R79, R78 ;  /* 0x0000004e4f0e7221 */ /* 0x000fe20000010000 */
[--C-:B---3--:R-:W-:Y:S01]  /*94a0*/  HSET2.LE.AND R17, R53, R128.reuse, PT ;  /* 0x0000008035117233 */ /* 0x108fe20003803000 */
[----:B------:R-:W-:Y:S02]  /*94b0*/  IMAD.MOV.U32 R122, RZ, RZ, R226 ;  /* 0x000000ffff7a7224 */ /* 0x000fe400078e00e2 */
[----:B------:R-:W-:Y:S01]  /*94c0*/  FADD.FTZ R226, R97, R14 ;  /* 0x0000000e61e27221 */ /* 0x000fe20000010000 */
[----:B------:R-:W-:Y:S01]  /*94d0*/  HSET2.LE.AND R14, R56, R128, PT ;  /* 0x00000080380e7233 */ /* 0x000fe20003803000 */
[----:B------:R-:W-:Y:S01]  /*94e0*/  LOP3.LUT R79, R15, R114, RZ, 0xc0, !PT ;  /* 0x000000720f4f7212 */ /* 0x000fe200078ec0ff */
[----:B------:R-:W-:-:S02]  /*94f0*/  IMAD.MOV.U32 R113, RZ, RZ, R225 ;  /* 0x000000ffff717224 */ /* 0x000fc400078e00e1 */
[----:B------:R-:W-:Y:S02]  /*9500*/  IMAD.MOV.U32 R112, RZ, RZ, R223 ;  /* 0x000000ffff707224 */ /* 0x000fe400078e00df */
[----:B------:R-:W-:Y:S01]  /*9510*/  IMAD.MOV.U32 R110, RZ, RZ, R224 ;  /* 0x000000ffff6e7224 */ /* 0x000fe200078e00e0 */
[----:B--2---:R-:W-:-:S05]  /*9520*/  @!P0 HADD2 R6, -R60.H0_H0, -RZ.H0_H0 ;  /* 0xa00000ff3c068230 */ /* 0x004fca0000000900 */
[----:B------:R-:W-:-:S04]  /*9530*/  PRMT R5, R6, 0x7610, R5 ;  /* 0x0000761006057816 */ /* 0x000fc80000000005 */
[----:B------:R-:W-:Y:S02]  /*9540*/  @!P0 PRMT R60, R5, 0x5410, RZ ;  /* 0x00005410053c8816 */ /* 0x000fe400000000ff */
[----:B------:R-:W-:Y:S02]  /*9550*/  SHF.R.U32.HI R5, RZ, 0x8, R2 ;  /* 0x00000008ff057819 */ /* 0x000fe40000011602 */
[----:B------:R-:W-:-:S04]  /*9560*/  IADD3 R2, P0, R0, UR7, RZ ;  /* 0x0000000700027c10 */ /* 0x000fc8000ff1e0ff */
[----:B------:R-:W-:Y:S02]  /*9570*/  LEA.HI.X.SX32 R6, R0, UR6, 0x1, P0 ;  /* 0x0000000600067c11 */ /* 0x000fe400080f0eff */
[C---:B------:R-:W-:Y:S02]  /*9580*/  LEA R12, P0, R2.reuse, c[0x0][0x1f8], 0x1 ;  /* 0x00007e00020c7a11 */ /* 0x040fe400078008ff */
[----:B------:R-:W-:Y:S02]  /*9590*/  LOP3.LUT R0, R5, 0xffff, RZ, 0xc0, !PT ;  /* 0x0000ffff05007812 */ /* 0x000fe400078ec0ff */
[----:B------:R-:W-:Y:S02]  /*95a0*/  LEA.HI.X R13, R2, c[0x0][0x1fc], R6, 0x1, P0 ;  /* 0x00007f00020d7a11 */ /* 0x000fe400000f0c06 */
[----:B------:R-:W-:Y:S01]  /*95b0*/  ISETP.GE.U32.AND P0, PT, R217, R0, PT ;  /* 0x00000000d900720c */ /* 0x000fe20003f06070 */
[----:B------:R-:W-:-:S04]  /*95c0*/  FADD.FTZ R0, R106, R105 ;  /* 0x000000696a007221 */ /* 0x000fc80000010000 */
[----:B------:R-:W-:Y:S02]  /*95d0*/  FADD.FTZ R4, R101, R0 ;  /* 0x0000000065047221 */ /* 0x000fe40000010000 */
[----:B------:R-:W-:Y:S02]  /*95e0*/  FADD.FTZ R0, R96, R25 ;  /* 0x0000001960007221 */ /* 0x000fe40000010000 */
[----:B------:R-:W2:Y:S01]  /*95f0*/  LDSM.16.MT88.4 R24, [R175+0x6800] ;  /* 0x00680000af18783b */ /* 0x000ea20000004200 */
[----:B------:R-:W-:Y:S02]  /*9600*/  FADD.FTZ R46, R102, R4 ;  /* 0x00000004662e7221 */ /* 0x000fe40000010000 */
[----:B------:R-:W-:Y:S01]  /*9610*/  HMMA.16816.F32 R4, R32, R20, RZ ;  /* 0x000000142004723c */ /* 0x000fe200000018ff */
[----:B------:R-:W-:Y:S02]  /*9620*/  FADD.FTZ R2, R104, R103 ;  /* 0x0000006768027221 */ /* 0x000fe40000010000 */
[----:B------:R-:W-:Y:S01]  /*9630*/  FADD.FTZ R44, R98, R0 ;  /* 0x00000000622c7221 */ /* 0x000fe20000010000 */
[--C-:B------:R-:W-:Y:S01]  /*9640*/  HSET2.LE.AND R0, R77, R128.reuse, PT ;  /* 0x000000804d007233 */ /* 0x100fe20003803000 */
[----:B------:R-:W-:Y:S01]  /*9650*/  FADD.FTZ R45, R100, R2 ;  /* 0x00000002642d7221 */ /* 0x000fe20000010000 */
[----:B------:R-:W-:-:S02]  /*9660*/  HSET2.LE.AND R2, R82, R128, PT ;  /* 0x0000008052027233 */ /* 0x000fc40003803000 */
[--C-:B------:R-:W-:Y:S11]  /*9670*/  HSET2.LE.AND R21, R51, R128.reuse, PT ;  /* 0x0000008033157233 */ /* 0x100ff60003803000 */
[----:B------:R-:W-:Y:S05]  /*9680*/  @!UPT UIADD3 URZ, URZ, URZ, URZ ;  /* 0x0000003f3f3ff290 */ /* 0x000fea000fffe03f */
[-C--:B--2---:R-:W-:Y:S07]  /*9690*/  HMMA.16816.F32 R104, R28, R24.reuse, R4 ;  /* 0x000000181c68723c */ /* 0x084fee0000001804 */
[--C-:B------:R-:W-:Y:S02]  /*96a0*/  HSET2.LE.AND R4, R73, R128.reuse, PT ;  /* 0x0000008049047233 */ /* 0x100fe40003803000 */
[----:B------:R-:W2:Y:S01]  /*96b0*/  MUFU.EX2 R73, R47 ;  /* 0x0000002f00497308 */ /* 0x000ea20000000800 */
[----:B------:R-:W-:Y:S01]  /*96c0*/  HMMA.16816.F32 R124, R40, R24, R8 ;  /* 0x00000018287c723c */ /* 0x000fe20000001808 */
[----:B------:R-:W-:-:S02]  /*96d0*/  HSET2.LE.AND R7, R81, R128, PT ;  /* 0x0000008051077233 */ /* 0x000fc40003803000 */
[----:B------:R-:W-:-:S04]  /*96e0*/  HSET2.LE.AND R6, R76, R128, PT ;  /* 0x000000804c067233 */ /* 0x000fc80003803000 */
[--C-:B------:R-:W-:Y:S02]  /*96f0*/  HSET2.LE.AND R24, R65, R128.reuse, PT ;  /* 0x0000008041187233 */ /* 0x100fe40003803000 */
[----:B------:R3:W4:Y:S01]  /*9700*/  MUFU.EX2 R65, R50 ;  /* 0x0000003200417308 */ /* 0x0007220000000800 */
[--C-:B------:R-:W-:Y:S01]  /*9710*/  HSET2.LE.AND R5, R57, R128.reuse, PT ;  /* 0x0000008039057233 */ /* 0x100fe20003803000 */
[----:B------:R-:W-:Y:S01]  /*9720*/  LOP3.LUT R8, R0, R138, RZ, 0xc0, !PT ;  /* 0x0000008a00087212 */ /* 0x000fe200078ec0ff */
[----:B------:R-:W-:Y:S01]  /*9730*/  HSET2.LE.AND R25, R58, R128, PT ;  /* 0x000000803a197233 */ /* 0x000fe20003803000 */
[----:B--2---:R-:W-:Y:S02]  /*9740*/  F2FP.PACK_AB R0, R72, R73 ;  /* 0x000000494800723e */ /* 0x004fe400000000ff */
[----:B------:R-:W-:Y:S02]  /*9750*/  LOP3.LUT R76, R5, R133, RZ, 0xc0, !PT ;  /* 0x00000085054c7212 */ /* 0x000fe400078ec0ff */
[----:B------:R-:W-:-:S02]  /*9760*/  LOP3.LUT R78, R4, R119, RZ, 0xc0, !PT ;  /* 0x00000077044e7212 */ /* 0x000fc400078ec0ff */
[----:B------:R-:W-:Y:S02]  /*9770*/  LOP3.LUT R9, R6, R121, RZ, 0xc0, !PT ;  /* 0x0000007906097212 */ /* 0x000fe400078ec0ff */
[----:B------:R-:W-:Y:S02]  /*9780*/  LOP3.LUT R11, R7, R116, RZ, 0xc0, !PT ;  /* 0x00000074070b7212 */ /* 0x000fe400078ec0ff */
[C---:B------:R-:W-:Y:S01]  /*9790*/  PRMT R58, R0.reuse, 0x7610, R58 ;  /* 0x00007610003a7816 */ /* 0x040fe2000000003a */
[----:B---3--:R-:W-:Y:S01]  /*97a0*/  HMMA.16816.F32 R48, R32, R66, RZ ;  /* 0x000000422030723c */ /* 0x008fe200000018ff */
[----:B------:R-:W-:Y:S02]  /*97b0*/  PRMT R57, R0, 0x7632, R57 ;  /* 0x0000763200397816 */ /* 0x000fe40000000039 */
[----:B------:R-:W-:Y:S02]  /*97c0*/  LOP3.LUT R4, R16, R84, RZ, 0xc0, !PT ;  /* 0x0000005410047212 */ /* 0x000fe400078ec0ff */
[----:B------:R-:W-:-:S02]  /*97d0*/  LOP3.LUT R5, R17, R83, RZ, 0xc0, !PT ;  /* 0x0000005311057212 */ /* 0x000fc400078ec0ff */
[----:B------:R-:W-:Y:S02]  /*97e0*/  LOP3.LUT R6, R18, R80, RZ, 0xc0, !PT ;  /* 0x0000005012067212 */ /* 0x000fe400078ec0ff */
[----:B------:R-:W-:Y:S02]  /*97f0*/  LOP3.LUT R7, R19, R55, RZ, 0xc0, !PT ;  /* 0x0000003713077212 */ /* 0x000fe400078ec0ff */
[----:B------:R-:W-:Y:S01]  /*9800*/  HMMA.16816.F32 R16, R32, R22, RZ ;  /* 0x000000162010723c */ /* 0x000fe200000018ff */
[----:B------:R-:W-:Y:S02]  /*9810*/  PRMT R0, R58, 0x5410, R57 ;  /* 0x000054103a007816 */ /* 0x000fe40000000039 */
[----:B------:R-:W-:Y:S02]  /*9820*/  LOP3.LUT R10, R2, R132, RZ, 0xc0, !PT ;  /* 0x00000084020a7212 */ /* 0x000fe400078ec0ff */
[----:B------:R-:W-:Y:S02]  /*9830*/  F2FP.PACK_AB R2, R190, R189 ;  /* 0x000000bdbe02723e */ /* 0x000fe400000000ff */
[----:B------:R-:W-:-:S02]  /*9840*/  LOP3.LUT R81, R21, R0, RZ, 0xc0, !PT ;  /* 0x0000000015517212 */ /* 0x000fc400078ec0ff */
[----:B----4-:R-:W-:Y:S02]  /*9850*/  F2FP.PACK_AB R0, R65, R71 ;  /* 0x000000474100723e */ /* 0x010fe400000000ff */
[C---:B------:R-:W-:Y:S02]  /*9860*/  PRMT R56, R2.reuse, 0x7610, R56 ;  /* 0x0000761002387816 */ /* 0x040fe40000000038 */
[----:B------:R-:W-:Y:S02]  /*9870*/  PRMT R15, R2, 0x7632, R15 ;  /* 0x00007632020f7816 */ /* 0x000fe4000000000f */
[----:B------:R-:W-:Y:S02]  /*9880*/  LOP3.LUT R77, R14, R115, RZ, 0xc0, !PT ;  /* 0x000000730e4d7212 */ /* 0x000fe400078ec0ff */
[C---:B------:R-:W-:Y:S02]  /*9890*/  PRMT R14, R0.reuse, 0x7610, R14 ;  /* 0x00007610000e7816 */ /* 0x040fe4000000000e */
[----:B------:R-:W-:-:S02]  /*98a0*/  PRMT R2, R0, 0x7632, R2 ;  /* 0x0000763200027816 */ /* 0x000fc40000000002 */
[----:B------:R-:W-:-:S04]  /*98b0*/  PRMT R0, R56, 0x5410, R15 ;  /* 0x0000541038007816 */ /* 0x000fc8000000000f */
[----:B------:R-:W-:Y:S02]  /*98c0*/  LOP3.LUT R82, R24, R0, RZ, 0xc0, !PT ;  /* 0x0000000018527212 */ /* 0x000fe400078ec0ff */
[----:B------:R-:W-:Y:S01]  /*98d0*/  PRMT R0, R14, 0x5410, R2 ;  /* 0x000054100e007816 */ /* 0x000fe20000000002 */
[----:B------:R-:W-:Y:S02]  /*98e0*/  FADD.FTZ R225, R109, R46 ;  /* 0x0000002e6de17221 */ /* 0x000fe40000010000 */
[----:B------:R-:W-:Y:S01]  /*98f0*/  IMAD.MOV.U32 R109, RZ, RZ, R113 ;  /* 0x000000ffff6d7224 */ /* 0x000fe200078e0071 */
[----:B------:R-:W-:Y:S01]  /*9900*/  LOP3.LUT R83, R25, R0, RZ, 0xc0, !PT ;  /* 0x0000000019537212 */ /* 0x000fe200078ec0ff */
[----:B------:R-:W-:Y:S02]  /*9910*/  IMAD.MOV.U32 R0, RZ, RZ, R112 ;  /* 0x000000ffff007224 */ /* 0x000fe400078e0070 */
[----:B------:R-:W-:Y:S01]  /*9920*/  FADD.FTZ R224, R108, R45 ;  /* 0x0000002d6ce07221 */ /* 0x000fe20000010000 */
[----:B------:R-:W-:Y:S01]  /*9930*/  HMMA.16816.F32 R112, R28, R86, R48 ;  /* 0x000000561c70723c */ /* 0x000fe20000001830 */
[----:B------:R-:W-:-:S07]  /*9940*/  FADD.FTZ R223, R99, R44 ;  /* 0x0000002c63df7221 */ /* 0x000fce0000010000 */
[----:B------:R-:W-:Y:S08]  /*9950*/  HMMA.16816.F32 R44, R32, R62, RZ ;  /* 0x0000003e202c723c */ /* 0x000ff000000018ff */
[----:B------:R-:W-:Y:S01]  /*9960*/  HMMA.16816.F32 R48, R28, R26, R16 ;  /* 0x0000001a1c30723c */ /* 0x000fe20000001810 */
[----:B------:R-:W-:-:S07]  /*9970*/  HSET2.LE.AND R20, R52, R128, PT ;  /* 0x0000008034147233 */ /* 0x000fce0003803000 */
[----:B------:R-:W-:Y:S01]  /*9980*/  HMMA.16816.F32 R16, R36, R94, RZ ;  /* 0x0000005e2410723c */ /* 0x000fe200000018ff */
[----:B------:R-:W-:-:S07]  /*9990*/  LOP3.LUT R80, R20, R54, RZ, 0xc0, !PT ;  /* 0x0000003614507212 */ /* 0x000fce00078ec0ff */
[----:B------:R-:W-:Y:S08]  /*99a0*/  HMMA.16816.F32 R52, R32, R94, RZ ;  /* 0x0000005e2034723c */ /* 0x000ff000000018ff */
[----:B------:R-:W-:Y:S08]  /*99b0*/  HMMA.16816.F32 R96, R28, R74, R44 ;  /* 0x0000004a1c60723c */ /* 0x000ff0000000182c */
[-C--:B------:R-:W-:Y:S01]  /*99c0*/  HMMA.16816.F32 R44, R40, R90.reuse, R16 ;  /* 0x0000005a282c723c */ /* 0x080fe20000001810 */
[----:B------:R-:W2:Y:S07]  /*99d0*/  LDSM.16.MT88.4 R16, [R173+0x7000] ;  /* 0x00700000ad10783b */ /* 0x000eae0000004200 */
[----:B------:R-:W-:Y:S08]  /*99e0*/  HMMA.16816.F32 R52, R28, R90, R52 ;  /* 0x0000005a1c34723c */ /* 0x000ff00000001834 */
[C---:B------:R-:W-:Y:S08]  /*99f0*/  HMMA.16816.F32 R32, R36.reuse, R66, RZ ;  /* 0x000000422420723c */ /* 0x040ff000000018ff */
[C---:B------:R-:W-:Y:S08]  /*9a00*/  HMMA.16816.F32 R28, R36.reuse, R62, RZ ;  /* 0x0000003e241c723c */ /* 0x040ff000000018ff */
[----:B------:R-:W-:Y:S01]  /*9a10*/  HMMA.16816.F32 R20, R36, R22, RZ ;  /* 0x000000162414723c */ /* 0x000fe200000018ff */
[----:B------:R-:W-:-:S02]  /*9a20*/  IMAD.MOV.U32 R116, RZ, RZ, R123 ;  /* 0x000000ffff747224 */ /* 0x000fc400078e007b */
[----:B------:R-:W-:Y:S02]  /*9a30*/  IMAD.MOV.U32 R119, RZ, RZ, R120 ;  /* 0x000000ffff777224 */ /* 0x000fe400078e0078 */
[----:B------:R-:W-:-:S03]  /*9a40*/  IMAD.MOV.U32 R108, RZ, RZ, R122 ;  /* 0x000000ffff6c7224 */ /* 0x000fc600078e007a */
[----:B------:R-:W-:Y:S01]  /*9a50*/  HMMA.16816.F32 R36, R40, R86, R32 ;  /* 0x000000562824723c */ /* 0x000fe20000001820 */
[----:B------:R-:W-:Y:S02]  /*9a60*/  IMAD.MOV.U32 R121, RZ, RZ, R137 ;  /* 0x000000ffff797224 */ /* 0x000fe400078e0089 */
[----:B------:R-:W-:Y:S02]  /*9a70*/  IMAD.MOV.U32 R122, RZ, RZ, R136 ;  /* 0x000000ffff7a7224 */ /* 0x000fe400078e0088 */
[----:B------:R-:W-:-:S03]  /*9a80*/  IMAD.MOV.U32 R123, RZ, RZ, R129 ;  /* 0x000000ffff7b7224 */ /* 0x000fc600078e0081 */
[----:B------:R-:W-:Y:S01]  /*9a90*/  HMMA.16816.F32 R32, R40, R74, R28 ;  /* 0x0000004a2820723c */ /* 0x000fe2000000181c */
[----:B------:R-:W-:Y:S02]  /*9aa0*/  IMAD.MOV.U32 R94, RZ, RZ, R130 ;  /* 0x000000ffff5e7224 */ /* 0x000fe400078e0082 */
[----:B------:R-:W-:Y:S02]  /*9ab0*/  IMAD.MOV.U32 R95, RZ, RZ, R131 ;  /* 0x000000ffff5f7224 */ /* 0x000fe400078e0083 */
[----:B------:R-:W-:-:S03]  /*9ac0*/  IMAD.MOV.U32 R67, RZ, RZ, R139 ;  /* 0x000000ffff437224 */ /* 0x000fc600078e008b */
[----:B------:R-:W-:Y:S01]  /*9ad0*/  HMMA.16816.F32 R28, R40, R26, R20 ;  /* 0x0000001a281c723c */ /* 0x000fe20000001814 */
[----:B------:R-:W3:Y:S04]  /*9ae0*/  LDSM.16.MT88.4 R24, [R176+0x7000] ;  /* 0x00700000b018783b */ /* 0x000ee80000004200 */
[----:B------:R-:W4:Y:S03]  /*9af0*/  LDSM.16.MT88.4 R20, [R174+0x7000] ;  /* 0x00700000ae14783b */ /* 0x000f260000004200 */
[-C--:B--2---:R-:W-:Y:S08]  /*9b00*/  HMMA.16816.F32 R136, R8, R16.reuse, R116 ;  /* 0x000000100888723c */ /* 0x084ff00000001874 */
[C---:B------:R-:W-:Y:S08]  /*9b10*/  HMMA.16816.F32 R132, R4.reuse, R16, R248 ;  /* 0x000000100484723c */ /* 0x040ff000000018f8 */
[-C--:B------:R-:W-:Y:S08]  /*9b20*/  HMMA.16816.F32 R128, R4, R18.reuse, R52 ;  /* 0x000000120480723c */ /* 0x080ff00000001834 */
[----:B------:R-:W-:Y:S01]  /*9b30*/  HMMA.16816.F32 R44, R8, R18, R44 ;  /* 0x00000012082c723c */ /* 0x000fe2000000182c */
[----:B------:R-:W2:Y:S01]  /*9b40*/  LDSM.16.MT88.4 R16, [R175+0x7000] ;  /* 0x00700000af10783b */ /* 0x000ea20000004200 */
[----:B------:R-:W-:-:S06]  /*9b50*/  IMAD.MOV.U32 R120, RZ, RZ, R85 ;  /* 0x000000ffff787224 */ /* 0x000fcc00078e0055 */
[-C--:B---3--:R-:W-:Y:S08]  /*9b60*/  HMMA.16816.F32 R116, R4, R24.reuse, R240 ;  /* 0x000000180474723c */ /* 0x088ff000000018f0 */
[----:B------:R-:W-:Y:S01]  /*9b70*/  HMMA.16816.F32 R120, R8, R24, R120 ;  /* 0x000000180878723c */ /* 0x000fe20000001878 */
[----:B------:R1:W3:Y:S04]  /*9b80*/  LDL.LU.S16 R25, [R1+0x124] ;  /* 0x0001240001197983 */ /* 0x0002e80000300600 */
[----:B------:R1:W3:Y:S03]  /*9b90*/  LDL.LU.S16 R24, [R1+0x11c] ;  /* 0x00011c0001187983 */ /* 0x0002e60000300600 */
[C---:B----4-:R-:W-:Y:S01]  /*9ba0*/  HMMA.16816.F32 R100, R4.reuse, R20, R232 ;  /* 0x000000140464723c */ /* 0x050fe200000018e8 */
[----:B------:R1:W4:Y:S07]  /*9bb0*/  LDL.LU.S16 R52, [R1+0x130] ;  /* 0x0001300001347983 */ /* 0x00032e0000300600 */
[C---:B------:R-:W-:Y:S08]  /*9bc0*/  HMMA.16816.F32 R112, R4.reuse, R26, R112 ;  /* 0x0000001a0470723c */ /* 0x040ff00000001870 */
[C---:B--2---:R-:W-:Y:S08]  /*9bd0*/  HMMA.16816.F32 R84, R4.reuse, R16, R104 ;  /* 0x000000100454723c */ /* 0x044ff00000001868 */
[C---:B------:R-:W-:Y:S08]  /*9be0*/  HMMA.16816.F32 R96, R4.reuse, R22, R96 ;  /* 0x000000160460723c */ /* 0x040ff00000001860 */
[-C--:B------:R-:W-:Y:S01]  /*9bf0*/  HMMA.16816.F32 R4, R4, R18.reuse, R48 ;  /* 0x000000120404723c */ /* 0x080fe20000001830 */
[----:B------:R1:W2:Y:S04]  /*9c00*/  LDL.LU.S16 R51, [R1+0x12c] ;  /* 0x00012c0001337983 */ /* 0x0002a80000300600 */
[----:B------:R1:W2:Y:S04]  /*9c10*/  LDL.LU.S16 R50, [R1+0x128] ;  /* 0x0001280001327983 */ /* 0x0002a80000300600 */
[----:B------:R1:W2:Y:S04]  /*9c20*/  LDL.LU.S16 R49, [R1+0x120] ;  /* 0x0001200001317983 */ /* 0x0002a80000300600 */
[----:B------:R1:W2:Y:S01]  /*9c30*/  LDL.LU.S16 R48, [R1+0x118] ;  /* 0x0001180001307983 */ /* 0x0002a20000300600 */
        /* <DEDUP_REMOVED lines=8> */
[----:B------:R-:W1:Y:S01]  /*9cc0*/  LDSM.16.MT88.4 R124, [R173+0x7800] ;  /* 0x00780000ad7c783b */ /* 0x000e620000004200 */
[----:B------:R-:W-:Y:S02]  /*9cd0*/  IMAD.MOV.U32 R63, RZ, RZ, R109 ;  /* 0x000000ffff3f7224 */ /* 0x000fe400078e006d */
[----:B------:R-:W-:Y:S01]  /*9ce0*/  IMAD.MOV.U32 R62, RZ, RZ, R111 ;  /* 0x000000ffff3e7224 */ /* 0x000fe200078e006f */
[----:B------:R-:W-:Y:S01]  /*9cf0*/  LDSM.16.MT88.4 R16, [R175+0x7800] ;  /* 0x00780000af10783b */ /* 0x000fe20000004200 */
[----:B------:R-:W-:-:S02]  /*9d00*/  IMAD.MOV.U32 R67, RZ, RZ, R110 ;  /* 0x000000ffff437224 */ /* 0x000fc400078e006e */
[----:B------:R-:W-:Y:S01]  /*9d10*/  IMAD.MOV.U32 R74, RZ, RZ, R92 ;  /* 0x000000ffff4a7224 */ /* 0x000fe200078e005c */
[----:B------:R-:W1:Y:S01]  /*9d20*/  LDSM.16.MT88.4 R108, [R176+0x7800] ;  /* 0x00780000b06c783b */ /* 0x000e620000004200 */
[----:B------:R-:W-:-:S03]  /*9d30*/  IMAD.MOV.U32 R75, RZ, RZ, R93 ;  /* 0x000000ffff4b7224 */ /* 0x000fc600078e005d */
[----:B------:R-:W1:Y:S01]  /*9d40*/  LDSM.16.MT88.4 R92, [R174+0x7800] ;  /* 0x00780000ae5c783b */ /* 0x000e620000004200 */
[----:B------:R-:W-:Y:S02]  /*9d50*/  IMAD.MOV.U32 R66, RZ, RZ, R0 ;  /* 0x000000ffff427224 */ /* 0x000fe400078e0000 */
[----:B------:R-:W-:Y:S01]  /*9d60*/  FADD.FTZ R0, R236, R226 ;  /* 0x000000e2ec007221 */ /* 0x000fe20000010000 */
        /* <DEDUP_REMOVED lines=13> */
[----:B------:R-:W-:Y:S02]  /*9e40*/  FADD.FTZ R5, R251, R224 ;  /* 0x000000e0fb057221 */ /* 0x000fe40000010000 */
[----:B------:R-:W-:Y:S01]  /*9e50*/  FADD.FTZ R7, R230, R223 ;  /* 0x000000dfe6077221 */ /* 0x000fe20000010000 */
[----:B------:R-:W-:Y:S04]  /*9e60*/  STG.E.U16 [R12.64], R194 ;  /* 0x000000c20c007986 */ /* 0x000fe8000c101510 */
[----:B------:R-:W-:Y:S01]  /*9e70*/  STG.E.U16 [R12.64+0x2], R193 ;  /* 0x000002c10c007986 */ /* 0x000fe2000c101510 */
[----:B------:R-:W-:Y:S01]  /*9e80*/  HMMA.16816.F32 R88, R76, R16, R88 ;  /* 0x000000104c58723c */ /* 0x000fe20000001858 */
[----:B---3--:R-:W-:-:S02]  /*9e90*/  @!P0 HADD2 R25, -R59.H0_H0, -RZ.H0_H0 ;  /* 0xa00000ff3b198230 */ /* 0x008fc40000000900 */
[----:B------:R-:W-:-:S03]  /*9ea0*/  @!P6 HADD2 R24, -R58.H0_H0, -RZ.H0_H0 ;  /* 0xa00000ff3a18e230 */ /* 0x000fc60000000900 */
[----:B------:R-:W-:Y:S02]  /*9eb0*/  PRMT R21, R25, 0x7610, R21 ;  /* 0x0000761019157816 */ /* 0x000fe40000000015 */
[----:B------:R-:W-:Y:S01]  /*9ec0*/  PRMT R20, R24, 0x7610, R20 ;  /* 0x0000761018147816 */ /* 0x000fe20000000014 */
[----:B----4-:R-:W-:-:S03]  /*9ed0*/  @!P5 HADD2 R52, -R57.H0_H0, -RZ.H0_H0 ;  /* 0xa00000ff3934d230 */ /* 0x010fc60000000900 */
[----:B------:R-:W-:Y:S01]  /*9ee0*/  @!P6 PRMT R58, R20, 0x5410, RZ ;  /* 0x00005410143ae816 */ /* 0x000fe200000000ff */
[----:B------:R-:W-:Y:S01]  /*9ef0*/  IMAD.MOV.U32 R20, RZ, RZ, c[0x0][0x228] ;  /* 0x00008a00ff147624 */ /* 0x000fe200078e00ff */
[----:B------:R-:W-:Y:S02]  /*9f00*/  @!P0 PRMT R59, R21, 0x5410, RZ ;  /* 0x00005410153b8816 */ /* 0x000fe400000000ff */
[----:B------:R-:W-:-:S04]  /*9f10*/  PRMT R11, R52, 0x7610, R11 ;  /* 0x00007610340b7816 */ /* 0x000fc8000000000b */
[----:B------:R-:W-:Y:S01]  /*9f20*/  @!P5 PRMT R57, R11, 0x5410, RZ ;  /* 0x000054100b39d816 */ /* 0x000fe200000000ff */
[----:B--2---:R-:W-:Y:S02]  /*9f30*/  @!P4 HADD2 R51, -R56.H0_H0, -RZ.H0_H0 ;  /* 0xa00000ff3833c230 */ /* 0x004fe40000000900 */
[----:B------:R-:W-:Y:S02]  /*9f40*/  @!P3 HADD2 R50, -R15.H0_H0, -RZ.H0_H0 ;  /* 0xa00000ff0f32b230 */ /* 0x000fe40000000900 */
[----:B------:R-:W-:Y:S01]  /*9f50*/  @!P1 HADD2 R48, -R2.H0_H0, -RZ.H0_H0 ;  /* 0xa00000ff02309230 */ /* 0x000fe20000000900 */
[----:B------:R-:W-:Y:S01]  /*9f60*/  PRMT R10, R51, 0x7610, R10 ;  /* 0x00007610330a7816 */ /* 0x000fe2000000000a */
[----:B------:R-:W-:-:S03]  /*9f70*/  @!P2 HADD2 R49, -R14.H0_H0, -RZ.H0_H0 ;  /* 0xa00000ff0e31a230 */ /* 0x000fc60000000900 */
[----:B------:R-:W-:Y:S02]  /*9f80*/  PRMT R0, R48, 0x7610, R0 ;  /* 0x0000761030007816 */ /* 0x000fe40000000000 */
[----:B------:R-:W-:Y:S02]  /*9f90*/  PRMT R8, R50, 0x7610, R8 ;  /* 0x0000761032087816 */ /* 0x000fe40000000008 */
[----:B------:R-:W-:Y:S01]  /*9fa0*/  @!P1 PRMT R2, R0, 0x5410, RZ ;  /* 0x0000541000029816 */ /* 0x000fe200000000ff */
[----:B------:R-:W-:Y:S02]  /*9fb0*/  FADD.FTZ R0, R40, R4 ;  /* 0x0000000428007221 */ /* 0x000fe40000010000 */
[----:B------:R-:W-:Y:S01]  /*9fc0*/  FADD.FTZ R4, R228, R6 ;  /* 0x00000006e4047221 */ /* 0x000fe20000010000 */
[----:B------:R-:W-:Y:S01]  /*9fd0*/  PRMT R9, R49, 0x7610, R9 ;  /* 0x0000761031097816 */ /* 0x000fe20000000009 */
[----:B------:R-:W-:Y:S01]  /*9fe0*/  FADD.FTZ R21, R42, R0 ;  /* 0x000000002a157221 */ /* 0x000fe20000010000 */
[----:B------:R-:W-:Y:S01]  /*9ff0*/  @!P4 PRMT R56, R10, 0x5410, RZ ;  /* 0x000054100a38c816 */ /* 0x000fe200000000ff */
[----:B------:R-:W-:Y:S01]  /*a000*/  FADD.FTZ R10, R41, R5 ;  /* 0x00000005290a7221 */ /* 0x000fe20000010000 */
[----:B------:R-:W-:Y:S01]  /*a010*/  @!P3 PRMT R15, R8, 0x5410, RZ ;  /* 0x00005410080fb816 */ /* 0x000fe200000000ff */
[----:B------:R-:W-:-:S02]  /*a020*/  IMAD.SHL.U32 R8, R20, 0x8, RZ ;  /* 0x0000000814087824 */ /* 0x000fc400078e00ff */
[----:B------:R-:W-:Y:S02]  /*a030*/  FADD.FTZ R5, R231, R7 ;  /* 0x00000007e7057221 */ /* 0x000fe40000010000 */
[C---:B------:R-:W-:Y:S02]  /*a040*/  IMAD.SHL.U32 R6, R20.reuse, 0x40, RZ ;  /* 0x0000004014067824 */ /* 0x040fe400078e00ff */
[----:B------:R-:W-:Y:S01]  /*a050*/  FADD.FTZ R0, R237, R4 ;  /* 0x00000004ed007221 */ /* 0x000fe20000010000 */
[----:B------:R-:W-:Y:S01]  /*a060*/  @!P2 PRMT R14, R9, 0x5410, RZ ;  /* 0x00005410090ea816 */ /* 0x000fe200000000ff */
[----:B------:R-:W-:Y:S02]  /*a070*/  IMAD R4, R20, 0x48, RZ ;  /* 0x0000004814047824 */ /* 0x000fe400078e02ff */
[----:B------:R-:W-:-:S04]  /*a080*/  IMAD.WIDE R8, R8, 0x2, R12 ;  /* 0x0000000208087825 */ /* 0x000fc800078e020c */
[----:B------:R-:W-:Y:S02]  /*a090*/  FADD.FTZ R11, R43, R10 ;  /* 0x0000000a2b0b7221 */ /* 0x000fe40000010000 */
[----:B------:R-:W-:-:S04]  /*a0a0*/  IMAD.WIDE R6, R6, 0x2, R12 ;  /* 0x0000000206067825 */ /* 0x000fc800078e020c */
[----:B------:R-:W-:Y:S02]  /*a0b0*/  FADD.FTZ R10, R239, R5 ;  /* 0x00000005ef0a7221 */ /* 0x000fe40000010000 */
[----:B------:R-:W-:Y:S01]  /*a0c0*/  IMAD.WIDE R4, R4, 0x2, R12 ;  /* 0x0000000204047825 */ /* 0x000fe200078e020c */
[----:B------:R-:W-:Y:S04]  /*a0d0*/  STG.E.U16 [R8.64], R195 ;  /* 0x000000c308007986 */ /* 0x000fe8000c101510 */
[----:B------:R-:W-:Y:S04]  /*a0e0*/  STG.E.U16 [R8.64+0x2], R191 ;  /* 0x000002bf08007986 */ /* 0x000fe8000c101510 */
[----:B------:R-:W-:Y:S04]  /*a0f0*/  STG.E.U16 [R6.64], R147 ;  /* 0x0000009306007986 */ /* 0x000fe8000c101510 */
[----:B------:R-:W-:Y:S04]  /*a100*/  STG.E.U16 [R6.64+0x2], R146 ;  /* 0x0000029206007986 */ /* 0x000fe8000c101510 */
[----:B------:R-:W-:Y:S04]  /*a110*/  STG.E.U16 [R4.64], R149 ;  /* 0x0000009504007986 */ /* 0x000fe8000c101510 */
        /* <DEDUP_REMOVED lines=8> */
[----:B------:R-:W-:Y:S01]  /*a1a0*/  STG.E.U16 [R4.64+0x12], R160 ;  /* 0x000012a004007986 */ /* 0x000fe2000c101510 */
[----:B------:R-:W-:-:S03]  /*a1b0*/  FADD.FTZ R21, R74, R21 ;  /* 0x000000154a157221 */ /* 0x000fc60000010000 */
[----:B------:R-:W-:Y:S04]  /*a1c0*/  STG.E.U16 [R12.64+0x20], R171 ;  /* 0x000020ab0c007986 */ /* 0x000fe8000c101510 */
[----:B------:R-:W-:Y:S01]  /*a1d0*/  STG.E.U16 [R12.64+0x22], R170 ;  /* 0x000022aa0c007986 */ /* 0x000fe2000c101510 */
[----:B------:R-:W-:-:S03]  /*a1e0*/  FADD.FTZ R20, R75, R11 ;  /* 0x0000000b4b147221 */ /* 0x000fc60000010000 */
        /* <DEDUP_REMOVED lines=28> */
[----:B------:R-:W-:Y:S01]  /*a3b0*/  STG.E.U16 [R4.64+0x40], R143 ;  /* 0x0000408f04007986 */ /* 0x000fe2000c101510 */
[----:B------:R-:W-:-:S03]  /*a3c0*/  FADD.FTZ R10, R222, R0 ;  /* 0x00000000de0a7221 */ /* 0x000fc60000010000 */
[----:B------:R-:W-:Y:S04]  /*a3d0*/  STG.E.U16 [R4.64+0x42], R142 ;  /* 0x0000428e04007986 */ /* 0x000fe8000c101510 */
        /* <DEDUP_REMOVED lines=26> */
[----:B------:R-:W-:Y:S04]  /*a580*/  STG.E.U16 [R8.64+0x72], R198 ;  /* 0x000072c608007986 */ /* 0x000fe8000c101510 */
[----:B------:R-:W-:Y:S04]  /*a590*/  STG.E.U16 [R6.64+0x70], R56 ;  /* 0x0000703806007986 */ /* 0x000fe8000c101510 */
[----:B------:R-:W-:Y:S04]  /*a5a0*/  STG.E.U16 [R6.64+0x72], R15 ;  /* 0x0000720f06007986 */ /* 0x000fe8000c101510 */
[----:B------:R-:W-:Y:S04]  /*a5b0*/  STG.E.U16 [R4.64+0x70], R14 ;  /* 0x0000700e04007986 */ /* 0x000fe8000c101510 */
[----:B------:R1:W-:Y:S04]  /*a5c0*/  STG.E.U16 [R4.64+0x72], R2 ;  /* 0x0000720204007986 */ /* 0x0003e8000c101510 */
[----:B------:R2:W5:Y:S04]  /*a5d0*/  LDL.LU R186, [R1+0x160] ;  /* 0x0001600001ba7983 */ /* 0x0005680000300800 */
[----:B------:R2:W5:Y:S04]  /*a5e0*/  LDL.LU R185, [R1+0x15c] ;  /* 0x00015c0001b97983 */ /* 0x0005680000300800 */
[----:B------:R2:W5:Y:S04]  /*a5f0*/  LDL.LU R184, [R1+0x158] ;  /* 0x0001580001b87983 */ /* 0x0005680000300800 */
[----:B------:R2:W5:Y:S01]  /*a600*/  LDL.LU R183, [R1+0x154] ;  /* 0x0001540001b77983 */ /* 0x0005620000300800 */
[----:B-1----:R-:W-:-:S02]  /*a610*/  FADD.FTZ R4, R182, R11 ;  /* 0x0000000bb6047221 */ /* 0x002fc40000010000 */
        /* <DEDUP_REMOVED lines=13> */
[----:B------:R2:W5:Y:S04]  /*a6f0*/  LDL.LU R178, [R1+0x140] ;  /* 0x0001400001b27983 */ /* 0x0005680000300800 */
[----:B------:R2:W5:Y:S04]  /*a700*/  LDL.LU R177, [R1+0x13c] ;  /* 0x00013c0001b17983 */ /* 0x0005680000300800 */
[----:B------:R2:W5:Y:S01]  /*a710*/  LDL.LU R172, [R1+0x138] ;  /* 0x0001380001ac7983 */ /* 0x0005620000300800 */
[----:B------:R-:W-:Y:S01]  /*a720*/  FADD.FTZ R0, R203, R0 ;  /* 0x00000000cb007221 */ /* 0x000fe20000010000 */
[----:B------:R-:W-:-:S03]  /*a730*/  PLOP3.LUT P0, PT, PT, PT, UP0, 0x40, 0x0 ;  /* 0x000000000000781c */ /* 0x000fc60003f0e808 */
[----:B------:R-:W-:-:S04]  /*a740*/  FADD.FTZ R0, R202, R0 ;  /* 0x00000000ca007221 */ /* 0x000fc80000010000 */
[----:B------:R-:W-:Y:S01]  /*a750*/  FADD.FTZ R0, R73, R0 ;  /* 0x0000000049007221 */ /* 0x000fe20000010000 */
[----:B------:R-:W-:Y:S03]  /*a760*/  HMMA.16816.F32 R136, R76, R124, R136 ;  /* 0x0000007c4c88723c */ /* 0x000fe60000001888 */
[----:B------:R-:W-:-:S04]  /*a770*/  FADD.FTZ R0, R72, R0 ;  /* 0x0000000048007221 */ /* 0x000fc80000010000 */
[----:B------:R-:W-:Y:S01]  /*a780*/  FADD.FTZ R0, R71, R0 ;  /* 0x0000000047007221 */ /* 0x000fe20000010000 */
[----:B------:R-:W-:Y:S01]  /*a790*/  HMMA.16816.F32 R120, R76, R108, R120 ;  /* 0x0000006c4c78723c */ /* 0x000fe20000001878 */
[----:B------:R-:W-:Y:S02]  /*a7a0*/  FADD.FTZ R188, R190, R2 ;  /* 0x00000002bebc7221 */ /* 0x000fe40000010000 */
[----:B------:R-:W-:-:S05]  /*a7b0*/  FADD.FTZ R222, R65, R0 ;  /* 0x0000000041de7221 */ /* 0x000fca0000010000 */
[C---:B------:R-:W-:Y:S08]  /*a7c0*/  HMMA.16816.F32 R104, R76.reuse, R92, R104 ;  /* 0x0000005c4c68723c */ /* 0x040ff00000001868 */
[C---:B------:R-:W-:Y:S08]  /*a7d0*/  HMMA.16816.F32 R124, R76.reuse, R126, R44 ;  /* 0x0000007e4c7c723c */ /* 0x040ff0000000182c */
[C---:B------:R-:W-:Y:S08]  /*a7e0*/  HMMA.16816.F32 R108, R76.reuse, R110, R36 ;  /* 0x0000006e4c6c723c */ /* 0x040ff00000001824 */
[C---:B------:R-:W-:Y:S08]  /*a7f0*/  HMMA.16816.F32 R92, R76.reuse, R94, R32 ;  /* 0x0000005e4c5c723c */ /* 0x040ff00000001820 */
[----:B------:R-:W-:Y:S01]  /*a800*/  HMMA.16816.F32 R76, R76, R18, R28 ;  /* 0x000000124c4c723c */ /* 0x000fe2000000181c */
[----:B------:R-:W-:Y:S07]  /*a810*/  @P0 BRA `(.L_x_1486) ;  /* 0x000075e000000947 */ /* 0x000fee0003800000 */
[----:B--2---:R-:W2:Y:S01]  /*a820*/  LDL.LU R66, [R1+0x110] ;  /* 0x0001100001427983 */ /* 0x004ea20000300800 */
[----:B------:R-:W-:Y:S01]  /*a830*/  IMAD.U32 R0, RZ, RZ, UR12 ;  /* 0x0000000cff007e24 */ /* 0x000fe2000f8e00ff */
[----:B------:R-:W-:-:S02]  /*a840*/  IADD3 R74, P0, R12, -0x80, RZ ;  /* 0xffffff800c4a7810 */ /* 0x000fc40007f1e0ff */
[----:B------:R-:W1:Y:S01]  /*a850*/  S2R R67, SR_TID.X ;  /* 0x0000000000437919 */ /* 0x000e620000002100 */
[----:B------:R-:W-:Y:S01]  /*a860*/  IMAD.MOV.U32 R4, RZ, RZ, c[0x0][0x1a4] ;  /* 0x00006900ff047624 */ /* 0x000fe200078e00ff */
[----:B------:R-:W-:Y:S01]  /*a870*/  IADD3.X R73, R13, -0x1, RZ, P0, !PT ;  /* 0xffffffff0d497810 */ /* 0x000fe200007fe4ff */
[----:B------:R-:W-:Y:S01]  /*a880*/  IMAD.MOV.U32 R72, RZ, RZ, R3 ;  /* 0x000000ffff487224 */ /* 0x000fe200078e0003 */
[----:B------:R-:W-:Y:S01]  /*a890*/  PRMT R8, R217, 0x7054, R217 ;  /* 0x00007054d9087816 */ /* 0x000fe200000000d9 */
[----:B------:R-:W-:Y:S01]  /*a8a0*/  IMAD.MOV.U32 R71, RZ, RZ, R68 ;  /* 0x000000ffff477224 */ /* 0x000fe200078e0044 */
[----:B------:R-:W-:Y:S02]  /*a8b0*/  UIADD3 UR33, UR22, -0x2, URZ ;  /* 0xfffffffe16217890 */ /* 0x000fe4000fffe03f */
[----:B------:R-:W-:Y:S02]  /*a8c0*/  UMOV UR12, 0xffffffc0 ;  /* 0xffffffc0000c7882 */ /* 0x000fe40000000000 */
[----:B------:R-:W-:Y:S01]  /*a8d0*/  ULDC.64 UR14, c[0x0][0x1a0] ;  /* 0x00006800000e7ab9 */ /* 0x000fe20000000a00 */
[----:B-1----:R-:W-:-:S05]  /*a8e0*/  LOP3.LUT R67, R67, 0x3, RZ, 0xc0, !PT ;  /* 0x0000000343437812 */ /* 0x002fca00078ec0ff */
[----:B--2---:R-:W-:-:S05]  /*a8f0*/  IMAD R2, R67, -0x2, R66 ;  /* 0xfffffffe43027824 */ /* 0x004fca00078e0242 */
[----:B------:R-:W-:Y:S02]  /*a900*/  IADD3 R0, R0, -UR13, R2 ;  /* 0x8000000d00007c10 */ /* 0x000fe4000fffe002 */
[----:B------:R-:W-:-:S03]  /*a910*/  MOV R2, R70 ;  /* 0x0000004600027202 */ /* 0x000fc60000000f00 */
[----:B------:R1:W-:Y:S04]  /*a920*/  STL [R1+0xbc], R0 ;  /* 0x0000bc0001007387 */ /* 0x0003e80000100800 */
[----:B------:R-:W2:Y:S04]  /*a930*/  LDL.64 R42, [R1+0xd0] ;  /* 0x0000d000012a7983 */ /* 0x000ea80000100a00 */
[----:B------:R-:W3:Y:S04]  /*a940*/  LDL.LU R63, [R1+0x3c] ;  /* 0x00003c00013f7983 */ /* 0x000ee80000300800 */
[----:B------:R-:W4:Y:S04]  /*a950*/  LDL.LU R66, [R1+0x40] ;  /* 0x0000400001427983 */ /* 0x000f280000300800 */
[----:B------:R-:W4:Y:S01]  /*a960*/  LDL.LU R67, [R1+0x134] ;  /* 0x0001340001437983 */ /* 0x000f220000300800 */
[----:B-1----:R-:W-:-:S02]  /*a970*/  MOV R0, R69 ;  /* 0x0000004500007202 */ /* 0x002fc40000000f00 */
[----:B--2---:R-:W-:Y:S01]  /*a980*/  ISETP.GE.AND P1, PT, R42, c[0x0][0x220], PT ;  /* 0x000088002a007a0c */ /* 0x004fe20003f26270 */
[C---:B---3--:R-:W-:Y:S02]  /*a990*/  IMAD R3, R63.reuse, -0x326172a9, RZ ;  /* 0xcd9e8d573f037824 */ /* 0x048fe400078e02ff */
[----:B------:R-:W-:-:S03]  /*a9a0*/  IMAD.WIDE.U32 R6, R63, -0x326172a9, RZ ;  /* 0xcd9e8d573f067825 */ /* 0x000fc600078e00ff */
[----:B------:R1:W-:Y:S07]  /*a9b0*/  STL [R1+0xc4], R3 ;  /* 0x0000c40301007387 */ /* 0x0003ee0000100800 */
[----:B------:R-:W-:Y:S01]  /*a9c0*/  @!P1 IMAD R4, R4, 0x30, RZ ;  /* 0x0000003004049824 */ /* 0x000fe200078e02ff */
[----:B------:R2:W-:Y:S04]  /*a9d0*/  STL.64 [R1+0xb0], R6 ;  /* 0x0000b00601007387 */ /* 0x0005e80000100a00 */
[----:B------:R2:W-:Y:S01]  /*a9e0*/  @!P1 STL [R1+0xc8], R4 ;  /* 0x0000c80401009387 */ /* 0x0005e20000100800 */
[----:B----4-:R-:W-:Y:S01]  /*a9f0*/  IMAD.WIDE.U32 R230, R66, -0x326172a9, RZ ;  /* 0xcd9e8d5742e67825 */ /* 0x010fe200078e00ff */
[----:B------:R-:W-:-:S04]  /*aa00*/  LOP3.LUT R218, R7, R229, RZ, 0x3c, !PT ;  /* 0x000000e507da7212 */ /* 0x000fc800078e3cff */
[----:B------:R-:W-:Y:S02]  /*aa10*/  LOP3.LUT R220, R231, R229, RZ, 0x3c, !PT ;  /* 0x000000e5e7dc7212 */ /* 0x000fe400078e3cff */
[----:B-1----:R-:W-:-:S04]  /*aa20*/  MOV R3, c[0x0][0x228] ;  /* 0x00008a0000037a02 */ /* 0x002fc80000000f00 */
[----:B------:R-:W-:-:S05]  /*aa30*/  SHF.L.U32 R5, R3, 0x3, RZ ;  /* 0x0000000303057819 */ /* 0x000fca00000006ff */
[----:B------:R-:W-:Y:S02]  /*aa40*/  IMAD R3, R3, 0x38, R5 ;  /* 0x0000003803037824 */ /* 0x000fe400078e0205 */
[----:B------:R-:W-:-:S03]  /*aa50*/  IMAD.WIDE.U32 R210, R67, -0x2daee0ad, RZ ;  /* 0xd2511f5343d27825 */ /* 0x000fc600078e00ff */
[----:B------:R-:W-:Y:S01]  /*aa60*/  IADD3 R3, R3, 0x1, RZ ;  /* 0x0000000103037810 */ /* 0x000fe20007ffe0ff */
[----:B------:R-:W-:-:S04]  /*aa70*/  IMAD.WIDE.U32 R218, R218, -0x2daee0ad, RZ ;  /* 0xd2511f53dada7825 */ /* 0x000fc800078e00ff */
[----:B------:R-:W-:Y:S01]  /*aa80*/  IMAD.WIDE.U32 R220, R220, -0x2daee0ad, RZ ;  /* 0xd2511f53dcdc7825 */ /* 0x000fe200078e00ff */
[----:B--2---:R-:W-:Y:S05]  /*aa90*/  BRA `(.L_x_1487) ;  /* 0x0000037000007947 */ /* 0x004fea0003800000 */
.L_x_1489:
[----:B------:R-:W2:Y:S01]  /*aaa0*/  LDL.64 R194, [R1+0xe8] ;  /* 0x0000e80001c27983 */ /* 0x000ea20000100a00 */
[----:B------:R-:W-:Y:S01]  /*aab0*/  ULDC.64 UR6, c[0x0][0x198] ;  /* 0x0000660000067ab9 */ /* 0x000fe20000000a00 */
[----:B------:R-:W-:Y:S01]  /*aac0*/  @!P1 IMAD.MOV.U32 R140, RZ, RZ, c[0x0][0x19c] ;  /* 0x00006700ff8c9624 */ /* 0x000fe200078e00ff */
[----:B------:R-:W-:Y:S01]  /*aad0*/  UIADD3 UR22, UR33, -0x1, URZ ;  /* 0xffffffff21167890 */ /* 0x000fe2000fffe03f */
[----:B------:R-:W3:Y:S01]  /*aae0*/  LDL.64 R190, [R1+0xd8] ;  /* 0x0000d80001be7983 */ /* 0x000ee20000100a00 */
[----:B------:R-:W-:Y:S02]  /*aaf0*/  @!P1 IMAD.MOV.U32 R3, RZ, RZ, c[0x0][0x198] ;  /* 0x00006600ff039624 */ /* 0x000fe400078e00ff */
[----:B------:R-:W-:Y:S01]  /*ab00*/  USHF.R.S32.HI UR20, URZ, 0x1f, UR22 ;  /* 0x0000001f3f147899 */ /* 0x000fe20008011416 */
[----:B------:R1:W-:Y:S01]  /*ab10*/  @P1 STS.128 [R192+0x4000], RZ ;  /* 0x004000ffc0001388 */ /* 0x0003e20000000c00 */
[----:B------:R-:W-:Y:S01]  /*ab20*/  UIMAD.WIDE.U32 UR34, UR22, UR6, URZ ;  /* 0x00000006162272a5 */ /* 0x000fe2000f8e003f */
[----:B------:R-:W-:Y:S01]  /*ab30*/  @!P1 IMAD.MOV.U32 R73, RZ, RZ, c[0x0][0x19c] ;  /* 0x00006700ff499624 */ /* 0x000fe200078e00ff */
[----:B------:R-:W-:Y:S04]  /*ab40*/  UIMAD UR20, UR20, UR6, URZ ;  /* 0x00000006141472a4 */ /* 0x000fe8000f8e023f */
[----:B------:R-:W-:Y:S01]  /*ab50*/  UIMAD UR20, UR22, UR7, UR20 ;  /* 0x00000007161472a4 */ /* 0x000fe2000f8e0214 */
[----:B------:R-:W-:Y:S02]  /*ab60*/  IMAD.U32 R68, RZ, RZ, UR34 ;  /* 0x00000022ff447e24 */ /* 0x000fe4000f8e00ff */
[----:B------:R-:W-:Y:S01]  /*ab70*/  IMAD.U32 R74, RZ, RZ, UR34 ;  /* 0x00000022ff4a7e24 */ /* 0x000fe2000f8e00ff */
[----:B------:R-:W-:Y:S06]  /*ab80*/  UIADD3 UR20, UR35, UR20, URZ ;  /* 0x0000001423147290 */ /* 0x000fec000fffe03f */
[----:B------:R-:W-:Y:S01]  /*ab90*/  IMAD.U32 R69, RZ, RZ, UR20 ;  /* 0x00000014ff457e24 */ /* 0x000fe2000f8e00ff */
[----:B--2---:R-:W-:Y:S04]  /*aba0*/  LEA R68, P2, R68, R194, 0x6 ;  /* 0x000000c244447211 */ /* 0x004fe800078430ff */
[----:B------:R-:W-:Y:S02]  /*abb0*/  @!P1 LEA R144, P3, R68, c[0x0][0x168], 0x1 ;  /* 0x00005a0044909a11 */ /* 0x000fe400078608ff */
[C---:B------:R-:W-:Y:S02]  /*abc0*/  @!P1 LEA R70, P0, R3.reuse, R68, 0x5 ;  /* 0x0000004403469211 */ /* 0x040fe400078028ff */
[----:B---3--:R-:W-:Y:S01]  /*abd0*/  LEA.HI.X R69, R74, R191, R69, 0x6, P2 ;  /* 0x000000bf4a457211 */ /* 0x008fe200010f3445 */
[----:B------:R-:W-:Y:S03]  /*abe0*/  @!P1 IMAD.MOV.U32 R74, RZ, RZ, c[0x0][0x198] ;  /* 0x00006600ff4a9624 */ /* 0x000fe600078e00ff */
[--C-:B------:R-:W-:Y:S01]  /*abf0*/  @!P1 LEA.HI.X R145, R68, c[0x0][0x16c], R69.reuse, 0x1, P3 ;  /* 0x00005b0044919a11 */ /* 0x100fe200018f0c45 */
[----:B------:R-:W-:Y:S01]  /*ac00*/  @!P1 IMAD.WIDE.U32 R74, R74, 0x30, R68 ;  /* 0x000000304a4a9825 */ /* 0x000fe200078e0044 */
[----:B------:R-:W-:Y:S02]  /*ac10*/  @!P1 LEA.HI.X R146, R3, R69, R73, 0x5, P0 ;  /* 0x0000004503929211 */ /* 0x000fe400000f2c49 */
[----:B------:R-:W-:Y:S01]  /*ac20*/  @!P1 IADD3 R3, P0, R68, UR29, RZ ;  /* 0x0000001d44039c10 */ /* 0x000fe2000ff1e0ff */
[----:B------:R-:W-:Y:S01]  /*ac30*/  @!PT LDS RZ, [RZ] ;  /* 0x00000000fffff984 */ /* 0x000fe20000000800 */
[----:B------:R-:W-:Y:S01]  /*ac40*/  @!PT LDS RZ, [RZ] ;  /* 0x00000000fffff984 */ /* 0x000fe20000000800 */
[----:B------:R-:W-:Y:S01]  /*ac50*/  @!PT LDS RZ, [RZ] ;  /* 0x00000000fffff984 */ /* 0x000fe20000000800 */
[----:B------:R1:W-:Y:S01]  /*ac60*/  @!P1 LDGSTS.E.BYPASS.LTC128B.128 [R192+0x4000], [R144.64] ;  /* 0x0400000090c09fae */ /* 0x0003e2000b901d50 */
[----:B------:R-:W-:Y:S02]  /*ac70*/  @!P1 IMAD R73, R140, 0x30, RZ ;  /* 0x000000308c499824 */ /* 0x000fe400078e02ff */
[----:B------:R-:W-:Y:S01]  /*ac80*/  @!P1 LEA R142, P2, R3, c[0x0][0x168], 0x1 ;  /* 0x00005a00038e9a11 */ /* 0x000fe200078408ff */
[----:B------:R1:W-:Y:S01]  /*ac90*/  @P1 STS.128 [R192+0x4800], RZ ;  /* 0x004800ffc0001388 */ /* 0x0003e20000000c00 */
[----:B------:R-:W-:Y:S02]  /*aca0*/  @!P1 IADD3.X R141, R69, UR21, RZ, P0, !PT ;  /* 0x00000015458d9c10 */ /* 0x000fe400087fe4ff */
[C---:B------:R-:W-:Y:S02]  /*acb0*/  @!P1 LEA R140, P0, R70.reuse, c[0x0][0x168], 0x1 ;  /* 0x00005a00468c9a11 */ /* 0x040fe400078008ff */
        /* <DEDUP_REMOVED lines=21> */
.L_x_1487:
[----:B------:R-:W2:Y:S01]  /*ae10*/  LDL.64 R10, [R1+0xe0] ;  /* 0x0000e000010a7983 */ /* 0x000ea20000100a00 */
        /* <DEDUP_REMOVED lines=9> */
[----:B------:R-:W-:Y:S01]  /*aeb0*/  IMAD.MOV.U32 R16, RZ, RZ, c[0x0][0x1a4] ;  /* 0x00006900ff107624 */ /* 0x000fe200078e00ff */
[----:B------:R-:W-:Y:S01]  /*aec0*/  UISETP.GE.AND UP0, UPT, UR33, 0x1, UPT ;  /* 0x000000012100788c */ /* 0x000fe2000bf06270 */
[----:B------:R-:W-:Y:S01]  /*aed0*/  IMAD.U32 R6, RZ, RZ, UR34 ;  /* 0x00000022ff067e24 */ /* 0x000fe2000f8e00ff */
[----:B------:R-:W-:Y:S01]  /*aee0*/  UIADD3 UR6, UR35, UR6, URZ ;  /* 0x0000000623067290 */ /* 0x000fe2000fffe03f */
[----:B------:R-:W-:Y:S01]  /*aef0*/  IMAD.U32 R7, RZ, RZ, UR35 ;  /* 0x00000023ff077e24 */ /* 0x000fe2000f8e00ff */
[----:B------:R-:W-:Y:S04]  /*af00*/  BAR.SYNC.DEFER_BLOCKING 0x0 ;  /* 0x0000000000007b1d */ /* 0x000fe80000010000 */
[----:B------:R-:W-:Y:S02]  /*af10*/  IMAD.U32 R3, RZ, RZ, UR6 ;  /* 0x00000006ff037e24 */ /* 0x000fe4000f8e00ff */
[----:B------:R-:W-:Y:S01]  /*af20*/  @P1 STS.128 [R192+0x6000], RZ ;  /* 0x006000ffc0001388 */ /* 0x000fe20000000c00 */
[----:B--2---:R-:W-:Y:S04]  /*af30*/  LEA R4, P2, R6, R10, 0x6 ;  /* 0x0000000a06047211 */ /* 0x004fe800078430ff */
[----:B------:R-:W-:Y:S02]  /*af40*/  @!P1 LEA R12, P4, R4, c[0x0][0x170], 0x1 ;  /* 0x00005c00040c9a11 */ /* 0x000fe400078808ff */
[----:B---3--:R-:W-:Y:S01]  /*af50*/  LEA.HI.X R5, R6, R9, R3, 0x6, P2 ;  /* 0x0000000906057211 */ /* 0x008fe200010f3403 */
[----:B------:R-:W-:Y:S01]  /*af60*/  IMAD.MOV.U32 R9, RZ, RZ, c[0x0][0x1a4] ;  /* 0x00006900ff097624 */ /* 0x000fe200078e00ff */
[-C--:B------:R-:W-:Y:S02]  /*af70*/  @!P1 LEA R7, P0, R8, R4.reuse, 0x4 ;  /* 0x0000000408079211 */ /* 0x080fe400078020ff */
[----:B------:R-:W-:Y:S02]  /*af80*/  @!P1 LEA.HI.X R13, R4, c[0x0][0x174], R5, 0x1, P4 ;  /* 0x00005d00040d9a11 */ /* 0x000fe400020f0c05 */
[----:B------:R-:W-:Y:S02]  /*af90*/  @!P1 LEA R10, P3, R7, c[0x0][0x170], 0x1 ;  /* 0x00005c00070a9a11 */ /* 0x000fe400078608ff */
[-C--:B------:R-:W-:Y:S01]  /*afa0*/  @!P1 LEA.HI.X R6, R8, R5.reuse, R9, 0x4, P0 ;  /* 0x0000000508069211 */ /* 0x080fe200000f2409 */
[----:B------:R-:W-:Y:S01]  /*afb0*/  @!PT LDS RZ, [RZ] ;  /* 0x00000000fffff984 */ /* 0x000fe20000000800 */
[----:B------:R-:W-:Y:S01]  /*afc0*/  @!PT LDS RZ, [RZ] ;  /* 0x00000000fffff984 */ /* 0x000fe20000000800 */
[----:B------:R-:W-:Y:S01]  /*afd0*/  @!PT LDS RZ, [RZ] ;  /* 0x00000000fffff984 */ /* 0x000fe20000000800 */
[----:B------:R1:W-:Y:S01]  /*afe0*/  @!P1 LDGSTS.E.BYPASS.LTC128B.128 [R192+0x6000], [R12.64] ;  /* 0x060000000cc09fae */ /* 0x0003e2000b901d50 */
[----:B------:R-:W-:Y:S02]  /*aff0*/  @!P1 LEA R3, P2, R15, R4, 0x5 ;  /* 0x000000040f039211 */ /* 0x000fe400078428ff */
[----:B------:R-:W-:Y:S02]  /*b000*/  @!P1 LEA.HI.X R11, R7, c[0x0][0x174], R6, 0x1, P3 ;  /* 0x00005d00070b9a11 */ /* 0x000fe400018f0c06 */
[----:B------:R-:W-:Y:S01]  /*b010*/  @!P1 LEA.HI.X R9, R15, R5, R16, 0x5, P2 ;  /* 0x000000050f099211 */ /* 0x000fe200010f2c10 */
[----:B------:R-:W-:Y:S01]  /*b020*/  @P1 STS.128 [R192+0x6800], RZ ;  /* 0x006800ffc0001388 */ /* 0x000fe20000000c00 */
[----:B------:R-:W-:Y:S01]  /*b030*/  @!P1 LEA R8, P0, R3, c[0x0][0x170], 0x1 ;  /* 0x00005c0003089a11 */ /* 0x000fe200078008ff */
[----:B------:R-:W-:Y:S03]  /*b040*/  @!P1 IMAD.WIDE.U32 R4, R15, 0x30, R4 ;  /* 0x000000300f049825 */ /* 0x000fe600078e0004 */
[----:B------:R-:W-:Y:S01]  /*b050*/  @!P1 LEA.HI.X R9, R3, c[0x0][0x174], R9, 0x1, P0 ;  /* 0x00005d0003099a11 */ /* 0x000fe200000f0c09 */
[----:B------:R-:W-:Y:S01]  /*b060*/  @!PT LDS RZ, [RZ] ;  /* 0x00000000fffff984 */ /* 0x000fe20000000800 */
[----:B------:R-:W-:Y:S01]  /*b070*/  @!PT LDS RZ, [RZ] ;  /* 0x00000000fffff984 */ /* 0x000fe20000000800 */
[----:B------:R-:W-:Y:S01]  /*b080*/  @!PT LDS RZ, [RZ] ;  /* 0x00000000fffff984 */ /* 0x000fe20000000800 */
[----:B------:R2:W-:Y:S01]  /*b090*/  @!P1 LDGSTS.E.BYPASS.LTC128B.128 [R192+0x6800], [R10.64] ;  /* 0x068000000ac09fae */ /* 0x0005e2000b901d50 */
[----:B----4-:R-:W-:Y:S01]  /*b0a0*/  @!P1 IMAD.IADD R3, R14, 0x1, R5 ;  /* 0x000000010e039824 */ /* 0x010fe200078e0205 */
[C---:B------:R-:W-:Y:S04]  /*b0b0*/  @!P1 LEA R6, P0, R4.reuse, c[0x0][0x170], 0x1 ;  /* 0x00005c0004069a11 */ /* 0x040fe800078008ff */
[----:B------:R-:W-:Y:S01]  /*b0c0*/  @P1 STS.128 [R192+0x7000], RZ ;  /* 0x007000ffc0001388 */ /* 0x000fe20000000c00 */
[----:B------:R-:W-:Y:S02]  /*b0d0*/  @!P1 LEA.HI.X R7, R4, c[0x0][0x174], R3, 0x1, P0 ;  /* 0x00005d0004079a11 */ /* 0x000fe400000f0c03 */
[----:B------:R-:W-:Y:S03]  /*b0e0*/  PLOP3.LUT P0, PT, PT, PT, UP0, 0x80, 0x0 ;  /* 0x000000000000781c */ /* 0x000fe60003f0f008 */
        /* <DEDUP_REMOVED lines=10> */
[----:B------:R-:W3:Y:S06]  /*b190*/  LDSM.16.M88.4 R16, [R172+0x4000] ;  /* 0x00400000ac10783b */ /* 0x000eec0000000200 */
[----:B------:R-:W2:Y:S06]  /*b1a0*/  LDSM.16.M88.4 R60, [R179+0x2000] ;  /* 0x00200000b33c783b */ /* 0x000eac0000000200 */
[----:B------:R-:W4:Y:S06]  /*b1b0*/  LDSM.16.M88.4 R32, [R172+0x4800] ;  /* 0x00480000ac20783b */ /* 0x000f2c0000000200 */
[----:B------:R-:W0:Y:S06]  /*b1c0*/  LDGDEPBAR ;  /* 0x00000000000079af */ /* 0x000e2c0000000000 */
[----:B------:R-:W4:Y:S06]  /*b1d0*/  LDSM.16.M88.4 R48, [R172+0x5000] ;  /* 0x00500000ac30783b */ /* 0x000f2c0000000200 */
        /* <DEDUP_REMOVED lines=12> */
[----:B------:R-:W-:Y:S07]  /*b2a0*/  LDSM.16.M88.4 R168, [R185] ;  /* 0x00000000b9a8783b */ /* 0x000fee0000000200 */
        /* <DEDUP_REMOVED lines=21> */
[----:B------:R-:W3:Y:S07]  /*b400*/  LDSM.16.M88.4 R156, [R180+0x2000] ;  /* 0x00200000b49c783b */ /* 0x000eee0000000200 */
        /* <DEDUP_REMOVED lines=8> */
[----:B------:R-:W4:Y:S07]  /*b490*/  LDSM.16.M88.4 R152, [R184] ;  /* 0x00000000b898783b */ /* 0x000f2e0000000200 */
[----:B------:R-:W-:Y:S01]  /*b4a0*/  HMMA.16816.F32 R64, R144, R166, R64 ;  /* 0x000000a69040723c */ /* 0x000fe20000001840 */
[----:B------:R-:W-:Y:S06]  /*b4b0*/  LDSM.16.M88.4 R144, [R181] ;  /* 0x00000000b590783b */ /* 0x000fec0000000200 */
[----:B------:R-:W-:Y:S01]  /*b4c0*/  LDSM.16.M88.4 R164, [R177+0x800] ;  /* 0x00080000b1a4783b */ /* 0x000fe20000000200 */
[-C--:B--2---:R-:W-:Y:S08]  /*b4d0*/  HMMA.16816.F32 R4, R140, R148.reuse, R4 ;  /* 0x000000948c04723c */ /* 0x084ff00000001804 */
[C---:B---3--:R-:W-:Y:S08]  /*b4e0*/  HMMA.16816.F32 R8, R156.reuse, R148, R8 ;  /* 0x000000949c08723c */ /* 0x048ff00000001808 */
[-C--:B------:R-:W-:Y:S08]  /*b4f0*/  HMMA.16816.F32 R12, R156, R150.reuse, R12 ;  /* 0x000000969c0c723c */ /* 0x080ff0000000180c */
[C---:B------:R-:W-:Y:S01]  /*b500*/  HMMA.16816.F32 R16, R140.reuse, R150, R16 ;  /* 0x000000968c10723c */ /* 0x040fe20000001810 */
[----:B------:R-:W2:Y:S07]  /*b510*/  LDSM.16.M88.4 R148, [R177] ;  /* 0x00000000b194783b */ /* 0x000eae0000000200 */
        /* <DEDUP_REMOVED lines=8> */
[C---:B------:R-:W-:Y:S01]  /*b5a0*/  HMMA.16816.F32 R48, R140.reuse, R170, R48 ;  /* 0x000000aa8c30723c */ /* 0x040fe20000001830 */
[----:B------:R-:W3:Y:S07]  /*b5b0*/  LDSM.16.M88.4 R168, [R177+0x1000] ;  /* 0x00100000b1a8783b */ /* 0x000eee0000000200 */
[-C--:B----4-:R-:W-:Y:S08]  /*b5c0*/  HMMA.16816.F32 R52, R140, R152.reuse, R52 ;  /* 0x000000988c34723c */ /* 0x090ff00000001834 */
[C---:B------:R-:W-:Y:S08]  /*b5d0*/  HMMA.16816.F32 R56, R156.reuse, R152, R56 ;  /* 0x000000989c38723c */ /* 0x040ff00000001838 */
[-C--:B------:R-:W-:Y:S01]  /*b5e0*/  HMMA.16816.F32 R60, R156, R154.reuse, R60 ;  /* 0x0000009a9c3c723c */ /* 0x080fe2000000183c */
[----:B------:R-:W4:Y:S01]  /*b5f0*/  LDSM.16.M88.4 R156, [R177+0x1800] ;  /* 0x00180000b19c783b */ /* 0x000f220000000200 */
[----:B------:R-:W-:Y:S05]  /*b600*/  DEPBAR.LE SB0, 0x0 ;  /* 0x000080000000791a */ /* 0x000fea0000000000 */
[----:B------:R-:W-:Y:S01]  /*b610*/  BAR.SYNC.DEFER_BLOCKING 0x0 ;  /* 0x0000000000007b1d */ /* 0x000fe20000010000 */
[----:B------:R-:W-:Y:S08]  /*b620*/  HMMA.16816.F32 R64, R140, R154, R64 ;  /* 0x0000009a8c40723c */ /* 0x000ff00000001840 */
[-C--:B--2---:R-:W-:Y:S08]  /*b630*/  HMMA.16816.F32 R4, R144, R148.reuse, R4 ;  /* 0x000000949004723c */ /* 0x084ff00000001804 */
[C---:B-1----:R-:W-:Y:S08]  /*b640*/  HMMA.16816.F32 R8, R160.reuse, R148, R8 ;  /* 0x00000094a008723c */ /* 0x042ff00000001808 */
[-C--:B------:R-:W-:Y:S08]  /*b650*/  HMMA.16816.F32 R12, R160, R150.reuse, R12 ;  /* 0x00000096a00c723c */ /* 0x080ff0000000180c */
[C---:B------:R-:W-:Y:S08]  /*b660*/  HMMA.16816.F32 R16, R144.reuse, R150, R16 ;  /* 0x000000969010723c */ /* 0x040ff00000001810 */
[-C--:B------:R-:W-:Y:S08]  /*b670*/  HMMA.16816.F32 R20, R144, R164.reuse, R20 ;  /* 0x000000a49014723c */ /* 0x080ff00000001814 */
[C---:B------:R-:W-:Y:S08]  /*b680*/  HMMA.16816.F32 R24, R160.reuse, R164, R24 ;  /* 0x000000a4a018723c */ /* 0x040ff00000001818 */
[-C--:B------:R-:W-:Y:S08]  /*b690*/  HMMA.16816.F32 R28, R160, R166.reuse, R28 ;  /* 0x000000a6a01c723c */ /* 0x080ff0000000181c */
[C---:B------:R-:W-:Y:S08]  /*b6a0*/  HMMA.16816.F32 R32, R144.reuse, R166, R32 ;  /* 0x000000a69020723c */ /* 0x040ff00000001820 */
[-C--:B---3--:R-:W-:Y:S08]  /*b6b0*/  HMMA.16816.F32 R36, R144, R168.reuse, R36 ;  /* 0x000000a89024723c */ /* 0x088ff00000001824 */
[C---:B------:R-:W-:Y:S07]  /*b6c0*/  HMMA.16816.F32 R40, R160.reuse, R168, R40 ;  /* 0x000000a8a028723c */ /* 0x040fee0000001828 */
[----:B------:R-:W-:Y:S01]  /*b6d0*/  IMAD.MOV.U32 R168, RZ, RZ, R74 ;  /* 0x000000ffffa87224 */ /* 0x000fe200078e004a */
[-C--:B------:R-:W-:Y:S04]  /*b6e0*/  HMMA.16816.F32 R44, R160, R170.reuse, R44 ;  /* 0x000000aaa02c723c */ /* 0x080fe8000000182c */
[----:B------:R-:W-:Y:S04]  /*b6f0*/  IMAD.MOV.U32 R169, RZ, RZ, R73 ;  /* 0x000000ffffa97224 */ /* 0x000fe800078e0049 */
[C---:B------:R-:W-:Y:S08]  /*b700*/  HMMA.16816.F32 R48, R144.reuse, R170, R48 ;  /* 0x000000aa9030723c */ /* 0x040ff00000001830 */
[-C--:B----4-:R-:W-:Y:S08]  /*b710*/  HMMA.16816.F32 R52, R144, R156.reuse, R52 ;  /* 0x0000009c9034723c */ /* 0x090ff00000001834 */
[C---:B------:R-:W-:Y:S08]  /*b720*/  HMMA.16816.F32 R56, R160.reuse, R156, R56 ;  /* 0x0000009ca038723c */ /* 0x040ff00000001838 */
[-C--:B------:R-:W-:Y:S08]  /*b730*/  HMMA.16816.F32 R60, R160, R158.reuse, R60 ;  /* 0x0000009ea03c723c */ /* 0x080ff0000000183c */
[----:B------:R-:W-:Y:S01]  /*b740*/  HMMA.16816.F32 R64, R144, R158, R64 ;  /* 0x0000009e9040723c */ /* 0x000fe20000001840 */
[----:B------:R-:W-:-:S07]  /*b750*/  @P0 BRA `(.L_x_1489) ;  /* 0xfffff34000000947 */ /* 0x000fce000383ffff */
.L_x_1488:
[----:B------:R-:W-:Y:S01]  /*b760*/  LOP3.LUT R187, R187, 0xffffffbf, RZ, 0xc0, !PT ;  /* 0xffffffbfbbbb7812 */ /* 0x000fe200078ec0ff */
[----:B-1----:R-:W2:Y:S01]  /*b770*/  LDL R69, [R1+0xbc] ;  /* 0x0000bc0001457983 */ /* 0x002ea20000100800 */
[----:B------:R-:W-:Y:S01]  /*b780*/  IMAD.U32 R3, RZ, RZ, UR33 ;  /* 0x00000021ff037e24 */ /* 0x000fe2000f8e00ff */
[----:B------:R-:W-:Y:S01]  /*b790*/  UIMAD UR6, UR33, UR12, 0x40 ;  /* 0x00000040210674a4 */ /* 0x000fe2000f8e020c */
[----:B------:R-:W-:Y:S01]  /*b7a0*/  @P1 LOP3.LUT R187, R187, 0x40, RZ, 0xfc, !PT ;  /* 0x00000040bbbb1812 */ /* 0x000fe200078efcff */
[----:B------:R-:W3:Y:S01]  /*b7b0*/  LDL.64 R204, [R1+0xb0] ;  /* 0x0000b00001cc7983 */ /* 0x000ee20000100a00 */
[----:B------:R-:W-:Y:S01]  /*b7c0*/  USHF.L.U32 UR7, UR33, 0x1, URZ ;  /* 0x0000000121077899 */ /* 0x000fe2000800063f */
[----:B------:R-:W-:Y:S01]  /*b7d0*/  IMAD.MOV.U32 R170, RZ, RZ, c[0x0][0x228] ;  /* 0x00008a00ffaa7624 */ /* 0x000fe200078e00ff */
[----:B------:R-:W-:Y:S01]  /*b7e0*/  LOP3.LUT R187, R187, 0xffffefff, RZ, 0xc0, !PT ;  /* 0xffffefffbbbb7812 */ /* 0x000fe200078ec0ff */
[----:B------:R-:W-:Y:S02]  /*b7f0*/  IMAD.MOV.U32 R223, RZ, RZ, c[0x0][0x228] ;  /* 0x00008a00ffdf7624 */ /* 0x000fe400078e00ff */
[----:B------:R-:W-:Y:S02]  /*b800*/  IMAD.SHL.U32 R190, R170, 0x8, RZ ;  /* 0x00000008aabe7824 */ /* 0x000fe400078e00ff */
[----:B--2---:R-:W-:Y:S01]  /*b810*/  IMAD R3, R3, -0x40, R69 ;  /* 0xffffffc003037824 */ /* 0x004fe200078e0245 */
[----:B------:R-:W-:Y:S01]  /*b820*/  IADD3 R69, R69, UR6, RZ ;  /* 0x0000000645457c10 */ /* 0x000fe2000fffe0ff */
[----:B------:R-:W-:Y:S03]  /*b830*/  UIADD3 UR6, UR19, -0x4498517b, URZ ;  /* 0xbb67ae8513067890 */ /* 0x000fe6000fffe03f */
[----:B------:R-:W-:Y:S02]  /*b840*/  IABS R68, R3 ;  /* 0x0000000300447213 */ /* 0x000fe40000000000 */
[----:B------:R-:W-:Y:S02]  /*b850*/  IABS R70, R69 ;  /* 0x0000004500467213 */ /* 0x000fe40000000000 */
[C---:B------:R-:W-:Y:S01]  /*b860*/  IADD3 R73, R3.reuse, 0x8, RZ ;  /* 0x0000000803497810 */ /* 0x040fe20007ffe0ff */
[----:B------:R1:W2:Y:S01]  /*b870*/  I2F R142, R68 ;  /* 0x00000044008e7306 */ /* 0x0002a20000201400 */
[----:B------:R-:W-:Y:S02]  /*b880*/  IADD3 R75, R3, -0x1, RZ ;  /* 0xffffffff034b7810 */ /* 0x000fe40007ffe0ff */
[----:B------:R-:W-:Y:S02]  /*b890*/  ISETP.GE.AND P6, PT, R73, RZ, PT ;  /* 0x000000ff4900720c */ /* 0x000fe40003fc6270 */
[----:B------:R-:W-:Y:S02]  /*b8a0*/  ISETP.GE.AND P2, PT, R75, RZ, PT ;  /* 0x000000ff4b00720c */ /* 0x000fe40003f46270 */
[C---:B------:R-:W-:Y:S03]  /*b8b0*/  IADD3 R140, R3.reuse, -0x8, RZ ;  /* 0xfffffff8038c7810 */ /* 0x040fe60007ffe0ff */
[----:B------:R4:W5:Y:S08]  /*b8c0*/  I2F R141, R70 ;  /* 0x00000046008d7306 */ /* 0x0009700000201400 */
[C---:B------:R-:W-:Y:S04]  /*b8d0*/  @!P2 IADD3 R75, -R3.reuse, 0x1, RZ ;  /* 0x00000001034ba810 */ /* 0x040fe80007ffe1ff */
[----:B------:R3:W3:Y:S01]  /*b8e0*/  I2F R155, R75 ;  /* 0x0000004b009b7306 */ /* 0x0006e20000201400 */
[C---:B-1----:R-:W-:Y:S01]  /*b8f0*/  IADD3 R68, R3.reuse, 0x48, RZ ;  /* 0x0000004803447810 */ /* 0x042fe20007ffe0ff */
[C---:B--2---:R-:W-:Y:S02]  /*b900*/  FFMA.FTZ R4, R142.reuse, -UR4, R4 ;  /* 0x800000048e047c23 */ /* 0x044fe40008010004 */
[----:B------:R-:W-:Y:S01]  /*b910*/  FFMA.FTZ R18, R142, -UR4, R18 ;  /* 0x800000048e127c23 */ /* 0x000fe20008010012 */
[----:B------:R-:W-:Y:S02]  /*b920*/  ISETP.GE.AND P0, PT, R68, RZ, PT ;  /* 0x000000ff4400720c */ /* 0x000fe40003f06270 */
[C---:B------:R-:W-:Y:S02]  /*b930*/  IADD3 R142, R3.reuse, -0x31, RZ ;  /* 0xffffffcf038e7810 */ /* 0x040fe40007ffe0ff */
[----:B----4-:R-:W-:Y:S01]  /*b940*/  IADD3 R70, -R3, -0x8, RZ ;  /* 0xfffffff803467810 */ /* 0x010fe20007ffe1ff */
[C---:B-----5:R-:W-:Y:S02]  /*b950*/  FFMA.FTZ R14, R141.reuse, -UR4, R14 ;  /* 0x800000048d0e7c23 */ /* 0x060fe4000801000e */
[----:B------:R-:W-:Y:S01]  /*b960*/  FFMA.FTZ R8, R141, -UR4, R8 ;  /* 0x800000048d087c23 */ /* 0x000fe20008010008 */
[----:B------:R-:W-:Y:S02]  /*b970*/  SEL R70, R70, R73, !P6 ;  /* 0x0000004946467207 */ /* 0x000fe40007000000 */
[----:B------:R-:W-:Y:S03]  /*b980*/  IADD3 R141, R3, -0x29, RZ ;  /* 0xffffffd7038d7810 */ /* 0x000fe60007ffe0ff */
[C---:B------:R-:W-:Y:S01]  /*b990*/  @!P0 IADD3 R68, -R69.reuse, -0x8, RZ ;  /* 0xfffffff845448810 */ /* 0x040fe20007ffe1ff */
[----:B------:R1:W2:Y:S01]  /*b9a0*/  I2F R143, R70 ;  /* 0x00000046008f7306 */ /* 0x0002a20000201400 */
[----:B------:R-:W-:Y:S02]  /*b9b0*/  @!P6 IADD3 R73, -R69, 0x38, RZ ;  /* 0x000000384549e810 */ /* 0x000fe40007ffe1ff */
[----:B---3--:R-:W-:Y:S01]  /*b9c0*/  IADD3 R75, R3, 0x38, RZ ;  /* 0x00000038034b7810 */ /* 0x008fe20007ffe0ff */
[C---:B------:R-:W-:Y:S02]  /*b9d0*/  FFMA.FTZ R5, R155.reuse, -UR4, R5 ;  /* 0x800000049b057c23 */ /* 0x040fe40008010005 */
[----:B------:R-:W-:Y:S04]  /*b9e0*/  FFMA.FTZ R19, R155, -UR4, R19 ;  /* 0x800000049b137c23 */ /* 0x000fe80008010013 */
[----:B------:R3:W4:Y:S01]  /*b9f0*/  I2F R162, R68 ;  /* 0x0000004400a27306 */ /* 0x0007220000201400 */
[----:B-1----:R-:W-:Y:S01]  /*ba00*/  IADD3 R70, R3, 0x7, RZ ;  /* 0x0000000703467810 */ /* 0x002fe20007ffe0ff */
[----:B--2---:R-:W-:Y:S01]  /*ba10*/  FFMA.FTZ R6, R143, -UR4, R6 ;  /* 0x800000048f067c23 */ /* 0x004fe20008010006 */
[C---:B------:R-:W-:Y:S02]  /*ba20*/  IADD3 R143, R3.reuse, -0x30, RZ ;  /* 0xffffffd0038f7810 */ /* 0x040fe40007ffe0ff */
[----:B------:R-:W-:Y:S02]  /*ba30*/  ISETP.GE.AND P5, PT, R70, RZ, PT ;  /* 0x000000ff4600720c */ /* 0x000fe40003fa6270 */
[C---:B---3--:R-:W-:Y:S01]  /*ba40*/  IADD3 R68, -R3.reuse, -0x7, RZ ;  /* 0xfffffff903447810 */ /* 0x048fe20007ffe1ff */
[----:B----4-:R-:W-:Y:S03]  /*ba50*/  FFMA.FTZ R10, R162, -UR4, R10 ;  /* 0x80000004a20a7c23 */ /* 0x010fe6000801000a */
[----:B------:R-:W-:Y:S02]  /*ba60*/  SEL R74, R68, R70, !P5 ;  /* 0x00000046444a7207 */ /* 0x000fe40006800000 */
[----:B------:R-:W-:Y:S05]  /*ba70*/  IADD3 R68, R3, 0x47, RZ ;  /* 0x0000004703447810 */ /* 0x000fea0007ffe0ff */
[C---:B------:R-:W-:Y:S01]  /*ba80*/  @!P5 IADD3 R70, -R69.reuse, 0x39, RZ ;  /* 0x000000394546d810 */ /* 0x040fe20007ffe1ff */
[----:B------:R1:W2:Y:S01]  /*ba90*/  I2F R160, R74 ;  /* 0x0000004a00a07306 */ /* 0x0002a20000201400 */
[----:B------:R-:W-:Y:S11]  /*baa0*/  ISETP.GE.AND P0, PT, R68, RZ, PT ;  /* 0x000000ff4400720c */ /* 0x000ff60003f06270 */
[----:B------:R-:W-:Y:S02]  /*bab0*/  @!UPT UIADD3 URZ, URZ, URZ, URZ ;  /* 0x0000003f3f3ff290 */ /* 0x000fe4000fffe03f */
[----:B------:R-:W-:Y:S02]  /*bac0*/  @!P0 IADD3 R68, -R69, -0x7, RZ ;  /* 0xfffffff945448810 */ /* 0x000fe40007ffe1ff */
[----:B------:R-:W-:Y:S02]  /*bad0*/  ISETP.GE.AND P0, PT, R140, RZ, PT ;  /* 0x000000ff8c00720c */ /* 0x000fe40003f06270 */
[----:B------:R-:W3:Y:S01]  /*bae0*/  I2F R165, R68 ;  /* 0x0000004400a57306 */ /* 0x000ee20000201400 */
[C---:B-1----:R-:W-:Y:S01]  /*baf0*/  IADD3 R74, R3.reuse, 0x3f, RZ ;  /* 0x0000003f034a7810 */ /* 0x042fe20007ffe0ff */
[----:B--2---:R-:W-:Y:S03]  /*bb00*/  FFMA.FTZ R7, R160, -UR4, R7 ;  /* 0x80000004a0077c23 */ /* 0x004fe60008010007 */
[----:B------:R-:W-:Y:S06]  /*bb10*/  ISETP.GE.AND P2, PT, R74, RZ, PT ;  /* 0x000000ff4a00720c */ /* 0x000fec0003f46270 */
[----:B------:R-:W-:Y:S04]  /*bb20*/  @!P0 IADD3 R140, -R3, 0x8, RZ ;  /* 0x00000008038c8810 */ /* 0x000fe80007ffe1ff */
[----:B------:R1:W2:Y:S03]  /*bb30*/  I2F R158, R140 ;  /* 0x0000008c009e7306 */ /* 0x0002a60000201400 */
[----:B------:R-:W-:Y:S01]  /*bb40*/  @!P2 IADD3 R74, -R69, 0x1, RZ ;  /* 0x00000001454aa810 */ /* 0x000fe20007ffe1ff */
[----:B---3--:R-:W-:Y:S01]  /*bb50*/  FFMA.FTZ R11, R165, -UR4, R11 ;  /* 0x80000004a50b7c23 */ /* 0x008fe2000801000b */
[----:B------:R-:W-:Y:S02]  /*bb60*/  ISETP.GE.AND P2, PT, R75, RZ, PT ;  /* 0x000000ff4b00720c */ /* 0x000fe40003f46270 */
[----:B------:R-:W-:Y:S03]  /*bb70*/  IADD3 R68, R3, 0x37, RZ ;  /* 0x0000003703447810 */ /* 0x000fe60007ffe0ff */
[----:B------:R3:W4:Y:S08]  /*bb80*/  I2F R159, R74 ;  /* 0x0000004a009f7306 */ /* 0x0007300000201400 */
[----:B------:R-:W-:Y:S02]  /*bb90*/  @!P2 IADD3 R75, -R69, 0x8, RZ ;  /* 0x00000008454ba810 */ /* 0x000fe40007ffe1ff */
[C---:B-1----:R-:W-:Y:S01]  /*bba0*/  IADD3 R140, R3.reuse, -0x10, RZ ;  /* 0xfffffff0038c7810 */ /* 0x042fe20007ffe0ff */
[----:B--2---:R-:W-:Y:S01]  /*bbb0*/  FFMA.FTZ R16, R158, -UR4, R16 ;  /* 0x800000049e107c23 */ /* 0x004fe20008010010 */
[----:B------:R-:W-:Y:S01]  /*bbc0*/  ISETP.GE.AND P2, PT, R68, RZ, PT ;  /* 0x000000ff4400720c */ /* 0x000fe20003f46270 */
[----:B------:R1:W2:Y:S01]  /*bbd0*/  I2F R156, R75 ;  /* 0x0000004b009c7306 */ /* 0x0002a20000201400 */
[----:B------:R-:W-:Y:S01]  /*bbe0*/  FFMA.FTZ R22, R158, -UR4, R22 ;  /* 0x800000049e167c23 */ /* 0x000fe20008010016 */
[----:B---3--:R-:W-:Y:S01]  /*bbf0*/  IADD3 R74, R3, -0x9, RZ ;  /* 0xfffffff7034a7810 */ /* 0x008fe20007ffe0ff */
[----:B----4-:R-:W-:Y:S09]  /*bc00*/  FFMA.FTZ R15, R159, -UR4, R15 ;  /* 0x800000049f0f7c23 */ /* 0x010ff2000801000f */
[----:B------:R-:W-:Y:S01]  /*bc10*/  @!P2 IADD3 R68, -R69, 0x9, RZ ;  /* 0x000000094544a810 */ /* 0x000fe20007ffe1ff */
[----:B------:R-:W-:Y:S01]  /*bc20*/  FFMA.FTZ R9, R159, -UR4, R9 ;  /* 0x800000049f097c23 */ /* 0x000fe20008010009 */
[----:B------:R-:W-:Y:S02]  /*bc30*/  ISETP.GE.AND P0, PT, R74, RZ, PT ;  /* 0x000000ff4a00720c */ /* 0x000fe40003f06270 */
[----:B------:R3:W4:Y:S01]  /*bc40*/  I2F R153, R68 ;  /* 0x0000004400997306 */ /* 0x0007220000201400 */
[C---:B-1----:R-:W-:Y:S01]  /*bc50*/  IADD3 R75, R3.reuse, 0x30, RZ ;  /* 0x00000030034b7810 */ /* 0x042fe20007ffe0ff */
[C---:B--2---:R-:W-:Y:S09]  /*bc60*/  FFMA.FTZ R26, R156.reuse, -UR4, R26 ;  /* 0x800000049c1a7c23 */ /* 0x044ff2000801001a */
[----:B------:R-:W-:Y:S01]  /*bc70*/  @!P0 IADD3 R74, -R3, 0x9, RZ ;  /* 0x00000009034a8810 */ /* 0x000fe20007ffe1ff */
[----:B------:R-:W-:Y:S01]  /*bc80*/  FFMA.FTZ R12, R156, -UR4, R12 ;  /* 0x800000049c0c7c23 */ /* 0x000fe2000801000c */
[----:B------:R-:W-:Y:S02]  /*bc90*/  ISETP.GE.AND P0, PT, R140, RZ, PT ;  /* 0x000000ff8c00720c */ /* 0x000fe40003f06270 */
[----:B------:R-:W-:Y:S01]  /*bca0*/  ISETP.GE.AND P2, PT, R75, RZ, PT ;  /* 0x000000ff4b00720c */ /* 0x000fe20003f46270 */
[----:B------:R1:W2:Y:S01]  /*bcb0*/  I2F R154, R74 ;  /* 0x0000004a009a7306 */ /* 0x0002a20000201400 */
[----:B---3--:R-:W-:Y:S01]  /*bcc0*/  IADD3 R68, R3, 0x2f, RZ ;  /* 0x0000002f03447810 */ /* 0x008fe20007ffe0ff */
[----:B----4-:R-:W-:Y:S08]  /*bcd0*/  FFMA.FTZ R27, R153, -UR4, R27 ;  /* 0x80000004991b7c23 */ /* 0x010ff0000801001b */
[----:B------:R-:W-:Y:S01]  /*bce0*/  @!P0 IADD3 R140, -R3, 0x10, RZ ;  /* 0x00000010038c8810 */ /* 0x000fe20007ffe1ff */
[----:B------:R-:W-:Y:S01]  /*bcf0*/  FFMA.FTZ R13, R153, -UR4, R13 ;  /* 0x80000004990d7c23 */ /* 0x000fe2000801000d */
[----:B------:R-:W-:Y:S02]  /*bd00*/  @!P2 IADD3 R75, -R69, 0x10, RZ ;  /* 0x00000010454ba810 */ /* 0x000fe40007ffe1ff */
[----:B------:R-:W-:Y:S01]  /*bd10*/  ISETP.GE.AND P2, PT, R68, RZ, PT ;  /* 0x000000ff4400720c */ /* 0x000fe20003f46270 */
[----:B------:R3:W4:Y:S01]  /*bd20*/  I2F R157, R140 ;  /* 0x0000008c009d7306 */ /* 0x0007220000201400 */
[----:B-1----:R-:W-:Y:S01]  /*bd30*/  IADD3 R74, R3, -0x11, RZ ;  /* 0xffffffef034a7810 */ /* 0x002fe20007ffe0ff */
[C---:B--2---:R-:W-:Y:S08]  /*bd40*/  FFMA.FTZ R17, R154.reuse, -UR4, R17 ;  /* 0x800000049a117c23 */ /* 0x044ff00008010011 */
[----:B------:R1:W2:Y:S02]  /*bd50*/  I2F R152, R75 ;  /* 0x0000004b00987306 */ /* 0x0002a40000201400 */
[----:B------:R-:W-:Y:S01]  /*bd60*/  @!P2 IADD3 R68, -R69, 0x11, RZ ;  /* 0x000000114544a810 */ /* 0x000fe20007ffe1ff */
[----:B------:R-:W-:Y:S01]  /*bd70*/  FFMA.FTZ R23, R154, -UR4, R23 ;  /* 0x800000049a177c23 */ /* 0x000fe20008010017 */
[----:B------:R-:W-:Y:S06]  /*bd80*/  ISETP.GE.AND P0, PT, R74, RZ, PT ;  /* 0x000000ff4a00720c */ /* 0x000fec0003f06270 */
[----:B------:R-:W5:Y:S01]  /*bd90*/  I2F R150, R68 ;  /* 0x0000004400967306 */ /* 0x000f620000201400 */
[----:B---3--:R-:W-:Y:S01]  /*bda0*/  IADD3 R140, R3, -0x18, RZ ;  /* 0xffffffe8038c7810 */ /* 0x008fe20007ffe0ff */
[----:B----4-:R-:W-:Y:S05]  /*bdb0*/  FFMA.FTZ R20, R157, -UR4, R20 ;  /* 0x800000049d147c23 */ /* 0x010fea0008010014 */
[----:B------:R-:W-:Y:S01]  /*bdc0*/  @!P0 IADD3 R74, -R3, 0x11, RZ ;  /* 0x00000011034a8810 */ /* 0x000fe20007ffe1ff */
[----:B------:R-:W-:Y:S01]  /*bdd0*/  FFMA.FTZ R34, R157, -UR4, R34 ;  /* 0x800000049d227c23 */ /* 0x000fe20008010022 */
[----:B------:R-:W-:Y:S02]  /*bde0*/  ISETP.GE.AND P0, PT, R140, RZ, PT ;  /* 0x000000ff8c00720c */ /* 0x000fe40003f06270 */
[----:B------:R3:W4:Y:S01]  /*bdf0*/  I2F R151, R74 ;  /* 0x0000004a00977306 */ /* 0x0007220000201400 */
[C---:B-1----:R-:W-:Y:S01]  /*be00*/  IADD3 R75, R3.reuse, -0x19, RZ ;  /* 0xffffffe7034b7810 */ /* 0x042fe20007ffe0ff */
[C---:B--2---:R-:W-:Y:S02]  /*be10*/  FFMA.FTZ R24, R152.reuse, -UR4, R24 ;  /* 0x8000000498187c23 */ /* 0x044fe40008010018 */
[----:B------:R-:W-:Y:S07]  /*be20*/  FFMA.FTZ R30, R152, -UR4, R30 ;  /* 0x80000004981e7c23 */ /* 0x000fee000801001e */
[----:B------:R-:W-:Y:S02]  /*be30*/  @!P0 IADD3 R140, -R3, 0x18, RZ ;  /* 0x00000018038c8810 */ /* 0x000fe40007ffe1ff */
[----:B------:R-:W-:Y:S01]  /*be40*/  ISETP.GE.AND P0, PT, R75, RZ, PT ;  /* 0x000000ff4b00720c */ /* 0x000fe20003f06270 */
[C---:B-----5:R-:W-:Y:S01]  /*be50*/  FFMA.FTZ R31, R150.reuse, -UR4, R31 ;  /* 0x80000004961f7c23 */ /* 0x060fe2000801001f */
[C---:B------:R-:W-:Y:S01]  /*be60*/  IADD3 R68, R3.reuse, 0x28, RZ ;  /* 0x0000002803447810 */ /* 0x040fe20007ffe0ff */
[----:B------:R1:W2:Y:S01]  /*be70*/  I2F R149, R140 ;  /* 0x0000008c00957306 */ /* 0x0002a20000201400 */
[----:B------:R-:W-:Y:S01]  /*be80*/  FFMA.FTZ R25, R150, -UR4, R25 ;  /* 0x8000000496197c23 */ /* 0x000fe20008010019 */
[----:B---3--:R-:W-:Y:S01]  /*be90*/  IADD3 R74, R3, -0x38, RZ ;  /* 0xffffffc8034a7810 */ /* 0x008fe20007ffe0ff */
[----:B----4-:R-:W-:Y:S07]  /*bea0*/  FFMA.FTZ R21, R151, -UR4, R21 ;  /* 0x8000000497157c23 */ /* 0x010fee0008010015 */
[----:B------:R-:W-:Y:S01]  /*beb0*/  @!P0 IADD3 R75, -R3, 0x19, RZ ;  /* 0x00000019034b8810 */ /* 0x000fe20007ffe1ff */
[----:B------:R-:W-:Y:S01]  /*bec0*/  FFMA.FTZ R35, R151, -UR4, R35 ;  /* 0x8000000497237c23 */ /* 0x000fe20008010023 */
[----:B------:R-:W-:Y:S02]  /*bed0*/  ISETP.GE.AND P2, PT, R74, RZ, PT ;  /* 0x000000ff4a00720c */ /* 0x000fe40003f46270 */
[----:B------:R3:W4:Y:S01]  /*bee0*/  I2F R148, R75 ;  /* 0x0000004b00947306 */ /* 0x0007220000201400 */
[----:B-1----:R-:W-:Y:S01]  /*bef0*/  IADD3 R140, R3, -0x28, RZ ;  /* 0xffffffd8038c7810 */ /* 0x002fe20007ffe0ff */
[----:B--2---:R-:W-:Y:S09]  /*bf00*/  FFMA.FTZ R32, R149, -UR4, R32 ;  /* 0x8000000495207c23 */ /* 0x004ff20008010020 */
[----:B------:R-:W-:Y:S01]  /*bf10*/  @!P2 IADD3 R74, -R3, 0x38, RZ ;  /* 0x00000038034aa810 */ /* 0x000fe20007ffe1ff */
[----:B------:R-:W-:Y:S01]  /*bf20*/  FFMA.FTZ R38, R149, -UR4, R38 ;  /* 0x8000000495267c23 */ /* 0x000fe20008010026 */
[----:B------:R-:W-:Y:S02]  /*bf30*/  ISETP.GE.AND P2, PT, R68, RZ, PT ;  /* 0x000000ff4400720c */ /* 0x000fe40003f46270 */
[----:B------:R-:W-:Y:S01]  /*bf40*/  ISETP.GE.AND P4, PT, R140, RZ, PT ;  /* 0x000000ff8c00720c */ /* 0x000fe20003f86270 */
[----:B------:R1:W2:Y:S01]  /*bf50*/  I2F R166, R74 ;  /* 0x0000004a00a67306 */ /* 0x0002a20000201400 */
[----:B---3--:R-:W-:Y:S01]  /*bf60*/  IADD3 R75, R3, -0x20, RZ ;  /* 0xffffffe0034b7810 */ /* 0x008fe20007ffe0ff */
[C---:B----4-:R-:W-:Y:S08]  /*bf70*/  FFMA.FTZ R39, R148.reuse, -UR4, R39 ;  /* 0x8000000494277c23 */ /* 0x050ff00008010027 */
[----:B------:R-:W-:Y:S01]  /*bf80*/  @!P2 IADD3 R68, -R69, 0x18, RZ ;  /* 0x000000184544a810 */ /* 0x000fe20007ffe1ff */
[----:B------:R-:W-:Y:S01]  /*bf90*/  FFMA.FTZ R33, R148, -UR4, R33 ;  /* 0x8000000494217c23 */ /* 0x000fe20008010021 */
[----:B------:R-:W-:Y:S02]  /*bfa0*/  ISETP.GE.AND P3, PT, R75, RZ, PT ;  /* 0x000000ff4b00720c */ /* 0x000fe40003f66270 */
[C---:B------:R-:W-:Y:S01]  /*bfb0*/  @!P4 IADD3 R140, -R3.reuse, 0x28, RZ ;  /* 0x00000028038cc810 */ /* 0x040fe20007ffe1ff */
[----:B------:R3:W4:Y:S01]  /*bfc0*/  I2F R147, R68 ;  /* 0x0000004400937306 */ /* 0x0007220000201400 */
[C---:B-1----:R-:W-:Y:S09]  /*bfd0*/  IADD3 R74, R3.reuse, -0x39, RZ ;  /* 0xffffffc7034a7810 */ /* 0x042ff20007ffe0ff */
[----:B------:R-:W1:Y:S01]  /*bfe0*/  I2F R155, R140 ;  /* 0x0000008c009b7306 */ /* 0x000e620000201400 */
[----:B------:R-:W-:Y:S01]  /*bff0*/  @!P3 IADD3 R75, -R3, 0x20, RZ ;  /* 0x00000020034bb810 */ /* 0x000fe20007ffe1ff */
[----:B--2---:R-:W-:Y:S01]  /*c000*/  FFMA.FTZ R64, R166, -UR4, R64 ;  /* 0x80000004a6407c23 */ /* 0x004fe20008010040 */
[----:B------:R-:W-:Y:S02]  /*c010*/  ISETP.GE.AND P0, PT, R74, RZ, PT ;  /* 0x000000ff4a00720c */ /* 0x000fe40003f06270 */
[----:B------:R-:W-:Y:S05]  /*c020*/  ISETP.GE.AND P3, PT, R141, RZ, PT ;  /* 0x000000ff8d00720c */ /* 0x000fea0003f66270 */
[----:B------:R2:W5:Y:S01]  /*c030*/  I2F R146, R75 ;  /* 0x0000004b00927306 */ /* 0x0005620000201400 */
[----:B---3--:R-:W-:Y:S01]  /*c040*/  IADD3 R68, R3, 0x27, RZ ;  /* 0x0000002703447810 */ /* 0x008fe20007ffe0ff */
[----:B----4-:R-:W-:Y:S04]  /*c050*/  FFMA.FTZ R42, R147, -UR4, R42 ;  /* 0x80000004932a7c23 */ /* 0x010fe8000801002a */
[----:B------:R-:W-:Y:S01]  /*c060*/  @!P0 IADD3 R74, -R3, 0x39, RZ ;  /* 0x00000039034a8810 */ /* 0x000fe20007ffe1ff */
[----:B------:R-:W-:Y:S01]  /*c070*/  FFMA.FTZ R28, R147, -UR4, R28 ;  /* 0x80000004931c7c23 */ /* 0x000fe2000801001c */
[----:B------:R-:W-:Y:S02]  /*c080*/  ISETP.GE.AND P2, PT, R68, RZ, PT ;  /* 0x000000ff4400720c */ /* 0x000fe40003f46270 */
[----:B------:R-:W-:Y:S01]  /*c090*/  @!P3 IADD3 R141, -R3, 0x29, RZ ;  /* 0x00000029038db810 */ /* 0x000fe20007ffe1ff */
[----:B------:R3:W4:Y:S01]  /*c0a0*/  I2F R167, R74 ;  /* 0x0000004a00a77306 */ /* 0x0007220000201400 */
[C---:B-1----:R-:W-:Y:S02]  /*c0b0*/  FFMA.FTZ R48, R155.reuse, -UR4, R48 ;  /* 0x800000049b307c23 */ /* 0x042fe40008010030 */
[----:B------:R-:W-:Y:S07]  /*c0c0*/  FFMA.FTZ R54, R155, -UR4, R54 ;  /* 0x800000049b367c23 */ /* 0x000fee0008010036 */
[----:B------:R-:W-:Y:S01]  /*c0d0*/  @!P2 IADD3 R68, -R69, 0x19, RZ ;  /* 0x000000194544a810 */ /* 0x000fe20007ffe1ff */
[----:B------:R-:W1:Y:S01]  /*c0e0*/  I2F R160, R141 ;  /* 0x0000008d00a07306 */ /* 0x000e620000201400 */
[----:B--2---:R-:W-:Y:S01]  /*c0f0*/  IADD3 R75, R3, 0x20, RZ ;  /* 0x00000020034b7810 */ /* 0x004fe20007ffe0ff */
[C---:B-----5:R-:W-:Y:S02]  /*c100*/  FFMA.FTZ R36, R146.reuse, -UR4, R36 ;  /* 0x8000000492247c23 */ /* 0x060fe40008010024 */
[----:B------:R-:W-:Y:S01]  /*c110*/  FFMA.FTZ R50, R146, -UR4, R50 ;  /* 0x8000000492327c23 */ /* 0x000fe20008010032 */
[----:B------:R-:W-:Y:S05]  /*c120*/  ISETP.GE.AND P2, PT, R75, RZ, PT ;  /* 0x000000ff4b00720c */ /* 0x000fea0003f46270 */
[----:B------:R2:W5:Y:S01]  /*c130*/  I2F R145, R68 ;  /* 0x0000004400917306 */ /* 0x0005620000201400 */
[----:B---3--:R-:W-:Y:S01]  /*c140*/  IADD3 R74, R3, -0x21, RZ ;  /* 0xffffffdf034a7810 */ /* 0x008fe20007ffe0ff */
[----:B----4-:R-:W-:Y:S03]  /*c150*/  FFMA.FTZ R65, R167, -UR4, R65 ;  /* 0x80000004a7417c23 */ /* 0x010fe60008010041 */
[----:B------:R-:W-:Y:S03]  /*c160*/  ISETP.GE.AND P0, PT, R74, RZ, PT ;  /* 0x000000ff4a00720c */ /* 0x000fe60003f06270 */
[----:B------:R-:W-:Y:S02]  /*c170*/  @!P2 IADD3 R75, -R69, 0x20, RZ ;  /* 0x00000020454ba810 */ /* 0x000fe40007ffe1ff */
[----:B------:R-:W-:Y:S02]  /*c180*/  ISETP.GE.AND P2, PT, R143, RZ, PT ;  /* 0x000000ff8f00720c */ /* 0x000fe40003f46270 */
[----:B------:R3:W4:Y:S01]  /*c190*/  I2F R161, R75 ;  /* 0x0000004b00a17306 */ /* 0x0007220000201400 */
[C---:B-1----:R-:W-:Y:S02]  /*c1a0*/  FFMA.FTZ R49, R160.reuse, -UR4, R49 ;  /* 0x80000004a0317c23 */ /* 0x042fe40008010031 */
[----:B------:R-:W-:Y:S03]  /*c1b0*/  FFMA.FTZ R55, R160, -UR4, R55 ;  /* 0x80000004a0377c23 */ /* 0x000fe60008010037 */
[C---:B------:R-:W-:Y:S02]  /*c1c0*/  @!P0 IADD3 R74, -R3.reuse, 0x21, RZ ;  /* 0x00000021034a8810 */ /* 0x040fe40007ffe1ff */
[C---:B--2---:R-:W-:Y:S02]  /*c1d0*/  IADD3 R68, R3.reuse, 0x1f, RZ ;  /* 0x0000001f03447810 */ /* 0x044fe40007ffe0ff */
[----:B------:R1:W2:Y:S01]  /*c1e0*/  I2F R144, R74 ;  /* 0x0000004a00907306 */ /* 0x0002a20000201400 */
[----:B------:R-:W-:Y:S01]  /*c1f0*/  @!P2 IADD3 R143, -R3, 0x30, RZ ;  /* 0x00000030038fa810 */ /* 0x000fe20007ffe1ff */
[C---:B-----5:R-:W-:Y:S01]  /*c200*/  FFMA.FTZ R29, R145.reuse, -UR4, R29 ;  /* 0x80000004911d7c23 */ /* 0x060fe2000801001d */
[----:B------:R-:W-:Y:S01]  /*c210*/  ISETP.GE.AND P0, PT, R68, RZ, PT ;  /* 0x000000ff4400720c */ /* 0x000fe20003f06270 */
[----:B------:R-:W-:Y:S06]  /*c220*/  FFMA.FTZ R43, R145, -UR4, R43 ;  /* 0x80000004912b7c23 */ /* 0x000fec000801002b */
[----:B------:R-:W5:Y:S01]  /*c230*/  I2F R143, R143 ;  /* 0x0000008f008f7306 */ /* 0x000f620000201400 */
[----:B---3--:R-:W-:Y:S01]  /*c240*/  IADD3 R75, R3, 0x18, RZ ;  /* 0x00000018034b7810 */ /* 0x008fe20007ffe0ff */
[C---:B----4-:R-:W-:Y:S02]  /*c250*/  FFMA.FTZ R40, R161.reuse, -UR4, R40 ;  /* 0x80000004a1287c23 */ /* 0x050fe40008010028 */
[----:B------:R-:W-:Y:S02]  /*c260*/  FFMA.FTZ R46, R161, -UR4, R46 ;  /* 0x80000004a12e7c23 */ /* 0x000fe4000801002e */
[----:B------:R-:W-:Y:S02]  /*c270*/  @!P0 IADD3 R68, -R69, 0x21, RZ ;  /* 0x0000002145448810 */ /* 0x000fe40007ffe1ff */
[----:B------:R-:W-:Y:S02]  /*c280*/  ISETP.GE.AND P0, PT, R142, RZ, PT ;  /* 0x000000ff8e00720c */ /* 0x000fe40003f06270 */
[----:B------:R-:W-:Y:S01]  /*c290*/  ISETP.GE.AND P4, PT, R75, RZ, PT ;  /* 0x000000ff4b00720c */ /* 0x000fe20003f86270 */
[----:B------:R3:W4:Y:S01]  /*c2a0*/  I2F R164, R68 ;  /* 0x0000004400a47306 */ /* 0x0007220000201400 */
[C---:B-1----:R-:W-:Y:S01]  /*c2b0*/  IADD3 R74, R3.reuse, 0x17, RZ ;  /* 0x00000017034a7810 */ /* 0x042fe20007ffe0ff */
[C---:B--2---:R-:W-:Y:S02]  /*c2c0*/  FFMA.FTZ R37, R144.reuse, -UR4, R37 ;  /* 0x8000000490257c23 */ /* 0x044fe40008010025 */
[----:B------:R-:W-:Y:S01]  /*c2d0*/  FFMA.FTZ R51, R144, -UR4, R51 ;  /* 0x8000000490337c23 */ /* 0x000fe20008010033 */
[----:B------:R-:W-:Y:S05]  /*c2e0*/  ISETP.GE.AND P3, PT, R74, RZ, PT ;  /* 0x000000ff4a00720c */ /* 0x000fea0003f66270 */
[----:B------:R-:W-:Y:S02]  /*c2f0*/  @!P0 IADD3 R142, -R3, 0x31, RZ ;  /* 0x00000031038e8810 */ /* 0x000fe40007ffe1ff */
[----:B------:R-:W-:Y:S01]  /*c300*/  @!P4 IADD3 R75, -R69, 0x28, RZ ;  /* 0x00000028454bc810 */ /* 0x000fe20007ffe1ff */
[C---:B-----5:R-:W-:Y:S02]  /*c310*/  FFMA.FTZ R52, R143.reuse, -UR4, R52 ;  /* 0x800000048f347c23 */ /* 0x060fe40008010034 */
[----:B------:R-:W-:Y:S01]  /*c320*/  FFMA.FTZ R66, R143, -UR4, R66 ;  /* 0x800000048f427c23 */ /* 0x000fe20008010042 */
[----:B------:R-:W1:Y:S02]  /*c330*/  I2F R163, R75 ;  /* 0x0000004b00a37306 */ /* 0x000e640000201400 */
[----:B------:R-:W-:Y:S02]  /*c340*/  @!P3 IADD3 R74, -R69, 0x29, RZ ;  /* 0x00000029454ab810 */ /* 0x000fe40007ffe1ff */
[C---:B---3--:R-:W-:Y:S01]  /*c350*/  IADD3 R68, R3.reuse, 0x10, RZ ;  /* 0x0000001003447810 */ /* 0x048fe20007ffe0ff */
[----:B----4-:R-:W-:Y:S01]  /*c360*/  FFMA.FTZ R41, R164, -UR4, R41 ;  /* 0x80000004a4297c23 */ /* 0x010fe20008010029 */
[----:B------:R-:W-:Y:S04]  /*c370*/  IADD3 R3, R3, 0xf, RZ ;  /* 0x0000000f03037810 */ /* 0x000fe80007ffe0ff */
[----:B------:R2:W3:Y:S01]  /*c380*/  I2F R162, R74 ;  /* 0x0000004a00a27306 */ /* 0x0004e20000201400 */
[----:B------:R-:W-:Y:S01]  /*c390*/  ISETP.GE.AND P2, PT, R68, RZ, PT ;  /* 0x000000ff4400720c */ /* 0x000fe20003f46270 */
[----:B------:R-:W-:Y:S01]  /*c3a0*/  FFMA.FTZ R47, R164, -UR4, R47 ;  /* 0x80000004a42f7c23 */ /* 0x000fe2000801002f */
[----:B------:R-:W-:Y:S01]  /*c3b0*/  ISETP.GE.AND P0, PT, R3, RZ, PT ;  /* 0x000000ff0300720c */ /* 0x000fe20003f06270 */
[----:B-1----:R-:W-:Y:S10]  /*c3c0*/  FFMA.FTZ R44, R163, -UR4, R44 ;  /* 0x80000004a32c7c23 */ /* 0x002ff4000801002c */
[----:B------:R-:W-:Y:S01]  /*c3d0*/  @!P2 IADD3 R68, -R69, 0x30, RZ ;  /* 0x000000304544a810 */ /* 0x000fe20007ffe1ff */
[----:B------:R-:W-:Y:S01]  /*c3e0*/  FFMA.FTZ R58, R163, -UR4, R58 ;  /* 0x80000004a33a7c23 */ /* 0x000fe2000801003a */
[----:B------:R-:W-:Y:S02]  /*c3f0*/  @!P0 IADD3 R3, -R69, 0x31, RZ ;  /* 0x0000003145038810 */ /* 0x000fe40007ffe1ff */
[----:B------:R-:W-:Y:S02]  /*c400*/  LOP3.LUT R69, R219, UR6, R210, 0x96, !PT ;  /* 0x00000006db457c12 */ /* 0x000fe4000f8e96d2 */
[----:B------:R-:W1:Y:S03]  /*c410*/  I2F R68, R68 ;  /* 0x0000004400447306 */ /* 0x000e660000201400 */
[----:B------:R-:W-:Y:S04]  /*c420*/  IMAD.WIDE.U32 R194, R69, -0x326172a9, RZ ;  /* 0xcd9e8d5745c27825 */ /* 0x000fe800078e00ff */
[----:B--2---:R-:W-:Y:S02]  /*c430*/  IMAD.U32 R74, RZ, RZ, UR19 ;  /* 0x00000013ff4a7e24 */ /* 0x004fe4000f8e00ff */
[C---:B---3--:R-:W-:Y:S01]  /*c440*/  FFMA.FTZ R45, R162.reuse, -UR4, R45 ;  /* 0x80000004a22d7c23 */ /* 0x048fe2000801002d */
[----:B------:R-:W2:Y:S01]  /*c450*/  I2F R3, R3 ;  /* 0x0000000300037306 */ /* 0x000ea20000201400 */
[----:B------:R-:W-:Y:S01]  /*c460*/  FFMA.FTZ R59, R162, -UR4, R59 ;  /* 0x80000004a23b7c23 */ /* 0x000fe2000801003b */
[----:B------:R-:W-:Y:S01]  /*c470*/  LOP3.LUT R74, R211, UR7, R74, 0x96, !PT ;  /* 0x00000007d34a7c12 */ /* 0x000fe2000f8e964a */
[----:B------:R-:W-:Y:S04]  /*c480*/  UIADD3 UR7, UR7, 0x1, URZ ;  /* 0x0000000107077890 */ /* 0x000fe8000fffe03f */
[----:B------:R-:W-:Y:S05]  /*c490*/  IMAD.WIDE.U32 R140, R74, -0x326172a9, RZ ;  /* 0xcd9e8d574a8c7825 */ /* 0x000fea00078e00ff */
[----:B------:R-:W-:Y:S02]  /*c4a0*/  LOP3.LUT R74, R141, UR30, R204, 0x96, !PT ;  /* 0x0000001e8d4a7c12 */ /* 0x000fe4000f8e96cc */
[----:B------:R-:W-:Y:S01]  /*c4b0*/  LOP3.LUT R69, R195, UR28, R140, 0x96, !PT ;  /* 0x0000001cc3457c12 */ /* 0x000fe2000f8e968c */
[----:B-1----:R-:W-:Y:S01]  /*c4c0*/  FFMA.FTZ R56, R68, -UR4, R56 ;  /* 0x8000000444387c23 */ /* 0x002fe20008010038 */
[----:B------:R-:W-:Y:S01]  /*c4d0*/  LOP3.LUT R150, R141, UR30, R230, 0x96, !PT ;  /* 0x0000001e8d967c12 */ /* 0x000fe2000f8e96e6 */
[----:B------:R-:W-:Y:S04]  /*c4e0*/  IMAD.WIDE.U32 R74, R74, -0x2daee0ad, RZ ;  /* 0xd2511f534a4a7825 */ /* 0x000fe800078e00ff */
[----:B------:R-:W-:Y:S01]  /*c4f0*/  IMAD.WIDE.U32 R156, R69, -0x2daee0ad, RZ ;  /* 0xd2511f53459c7825 */ /* 0x000fe200078e00ff */
[----:B------:R-:W-:Y:S01]  /*c500*/  LOP3.LUT R69, R221, UR6, R210, 0x96, !PT ;  /* 0x00000006dd457c12 */ /* 0x000fe2000f8e96d2 */
[----:B------:R-:W-:Y:S01]  /*c510*/  ULEA UR6, UR33, 0x1, 0x1 ;  /* 0x0000000121067891 */ /* 0x000fe2000f8e083f */
[----:B------:R-:W-:Y:S01]  /*c520*/  LOP3.LUT R153, R75, UR27, R218, 0x96, !PT ;  /* 0x0000001b4b997c12 */ /* 0x000fe2000f8e96da */
[----:B--2---:R-:W-:Y:S01]  /*c530*/  FFMA.FTZ R57, R3, -UR4, R57 ;  /* 0x8000000403397c23 */ /* 0x004fe20008010039 */
[----:B------:R-:W-:Y:S01]  /*c540*/  LOP3.LUT R152, R157, UR25, R74, 0x96, !PT ;  /* 0x000000199d987c12 */ /* 0x000fe2000f8e964a */
[----:B------:R-:W-:Y:S01]  /*c550*/  IMAD.WIDE.U32 R232, R69, -0x326172a9, RZ ;  /* 0xcd9e8d5745e87825 */ /* 0x000fe200078e00ff */
[----:B------:R-:W-:Y:S01]  /*c560*/  FMNMX.FTZ R69, R4, R2, !PT ;  /* 0x0000000204457209 */ /* 0x000fe20007810000 */
[----:B------:R1:W2:Y:S02]  /*c570*/  I2F R74, R70 ;  /* 0x00000046004a7306 */ /* 0x0002a40000201400 */
[----:B------:R-:W-:Y:S01]  /*c580*/  FFMA.FTZ R63, R3, -UR4, R63 ;  /* 0x80000004033f7c23 */ /* 0x000fe2000801003f */
[----:B------:R-:W-:Y:S01]  /*c590*/  FMNMX.FTZ R69, R5, R69, !PT ;  /* 0x0000004505457209 */ /* 0x000fe20007810000 */
[----:B------:R-:W-:Y:S01]  /*c5a0*/  FFMA.FTZ R62, R68, -UR4, R62 ;  /* 0x80000004443e7c23 */ /* 0x000fe2000801003e */
[----:B------:R-:W-:Y:S01]  /*c5b0*/  LOP3.LUT R151, R233, UR28, R140, 0x96, !PT ;  /* 0x0000001ce9977c12 */ /* 0x000fe2000f8e968c */
[----:B------:R-:W-:Y:S01]  /*c5c0*/  IMAD.WIDE.U32 R144, R150, -0x2daee0ad, RZ ;  /* 0xd2511f5396907825 */ /* 0x000fe200078e00ff */
[----:B------:R-:W-:Y:S03]  /*c5d0*/  FMNMX.FTZ R69, R16, R69, !PT ;  /* 0x0000004510457209 */ /* 0x000fe60007810000 */
[----:B------:R-:W-:Y:S01]  /*c5e0*/  IMAD.WIDE.U32 R148, R151, -0x2daee0ad, RZ ;  /* 0xd2511f5397947825 */ /* 0x000fe200078e00ff */
[----:B------:R-:W-:Y:S01]  /*c5f0*/  FMNMX.FTZ R69, R17, R69, !PT ;  /* 0x0000004511457209 */ /* 0x000fe20007810000 */
[----:B------:R-:W3:Y:S03]  /*c600*/  I2F R75, R73 ;  /* 0x00000049004b7306 */ /* 0x000ee60000201400 */
[----:B------:R-:W-:Y:S04]  /*c610*/  FMNMX.FTZ R69, R20, R69, !PT ;  /* 0x0000004514457209 */ /* 0x000fe80007810000 */
[----:B------:R-:W-:Y:S03]  /*c620*/  FMNMX.FTZ R69, R21, R69, !PT ;  /* 0x0000004515457209 */ /* 0x000fe60007810000 */
[----:B------:R-:W4:Y:S01]  /*c630*/  I2F R73, R142 ;  /* 0x0000008e00497306 */ /* 0x000f220000201400 */
[----:B-1----:R-:W-:Y:S01]  /*c640*/  FMNMX.FTZ R70, R8, R0, !PT ;  /* 0x0000000008467209 */ /* 0x002fe20007810000 */
[----:B--2---:R-:W-:Y:S01]  /*c650*/  FFMA.FTZ R61, R74, -UR4, R61 ;  /* 0x800000044a3d7c23 */ /* 0x004fe2000801003d */
[----:B------:R-:W-:Y:S02]  /*c660*/  FMNMX.FTZ R74, R32, R69, !PT ;  /* 0x00000045204a7209 */ /* 0x000fe40007810000 */
        /* <DEDUP_REMOVED lines=10> */
[----:B------:R-:W-:Y:S01]  /*c710*/  FMNMX.FTZ R69, R11, R69, !PT ;  /* 0x000000450b457209 */ /* 0x000fe20007810000 */
[C---:B----4-:R-:W-:Y:S01]  /*c720*/  FFMA.FTZ R67, R73.reuse, -UR4, R67 ;  /* 0x8000000449437c23 */ /* 0x050fe20008010043 */
        /* <DEDUP_REMOVED lines=45> */
[----:B------:R-:W-:Y:S02]  /*ca00*/  LOP3.LUT R75, R149, UR25, R144, 0x96, !PT ;  /* 0x00000019954b7c12 */ /* 0x000fe4000f8e9690 */
[----:B------:R-:W-:Y:S02]  /*ca10*/  FMNMX.FTZ R73, R67, R73, !PT ;  /* 0x0000004943497209 */ /* 0x000fe40007810000 */
[----:B-1----:R-:W-:Y:S02]  /*ca20*/  FMNMX.FTZ R70, R70, R141, !PT ;  /* 0x0000008d46467209 */ /* 0x002fe40007810000 */
[----:B------:R-:W-:Y:S01]  /*ca30*/  FMNMX.FTZ R68, R59, R68, !PT ;  /* 0x000000443b447209 */ /* 0x000fe20007810000 */
[----:B------:R-:W-:Y:S01]  /*ca40*/  SHFL.BFLY PT, R146, R73, 0x2, 0x1f ;  /* 0x0c401f0049927f89 */ /* 0x000fe200000e0000 */
[----:B------:R-:W-:Y:S02]  /*ca50*/  LOP3.LUT R140, R145, UR27, R220, 0x96, !PT ;  /* 0x0000001b918c7c12 */ /* 0x000fe4000f8e96dc */
[----:B------:R-:W-:Y:S02]  /*ca60*/  FMNMX.FTZ R74, R62, R68, !PT ;  /* 0x000000443e4a7209 */ /* 0x000fe40007810000 */
[----:B--2---:R-:W-:Y:S01]  /*ca70*/  FMNMX.FTZ R3, R69, R142, !PT ;  /* 0x0000008e45037209 */ /* 0x004fe20007810000 */
[----:B------:R-:W-:Y:S01]  /*ca80*/  IMAD.WIDE.U32 R68, R153, -0x326172a9, RZ ;  /* 0xcd9e8d5799447825 */ /* 0x000fe200078e00ff */
[----:B------:R-:W-:Y:S01]  /*ca90*/  FMNMX.FTZ R74, R63, R74, !PT ;  /* 0x0000004a3f4a7209 */ /* 0x000fe20007810000 */
[----:B------:R-:W1:Y:S02]  /*caa0*/  SHFL.BFLY PT, R147, R70, 0x1, 0x1f ;  /* 0x0c201f0046937f89 */ /* 0x000e6400000e0000 */
[----:B------:R-:W-:Y:S01]  /*cab0*/  IMAD.WIDE.U32 R142, R152, -0x326172a9, RZ ;  /* 0xcd9e8d57988e7825 */ /* 0x000fe200078e00ff */
[----:B------:R-:W-:Y:S03]  /*cac0*/  LOP3.LUT R69, R69, UR26, R194, 0x96, !PT ;  /* 0x0000001a45457c12 */ /* 0x000fe6000f8e96c2 */
[----:B------:R-:W-:Y:S01]  /*cad0*/  IMAD.WIDE.U32 R152, R75, -0x326172a9, RZ ;  /* 0xcd9e8d574b987825 */ /* 0x000fe200078e00ff */
[----:B------:R-:W-:Y:S01]  /*cae0*/  LOP3.LUT R75, R143, UR23, R68, 0x96, !PT ;  /* 0x000000178f4b7c12 */ /* 0x000fe2000f8e9644 */
[----:B------:R-:W2:Y:S02]  /*caf0*/  SHFL.BFLY PT, R149, R3, 0x1, 0x1f ;  /* 0x0c201f0003957f89 */ /* 0x000ea400000e0000 */
[----:B------:R-:W-:Y:S04]  /*cb00*/  IMAD.WIDE.U32 R144, R140, -0x326172a9, RZ ;  /* 0xcd9e8d578c907825 */ /* 0x000fe800078e00ff */
[----:B------:R-:W-:Y:S01]  /*cb10*/  IMAD.WIDE.U32 R198, R75, -0x2daee0ad, RZ ;  /* 0xd2511f534bc67825 */ /* 0x000fe200078e00ff */
[----:B------:R-:W-:Y:S01]  /*cb20*/  LOP3.LUT R140, R145, UR26, R232, 0x96, !PT ;  /* 0x0000001a918c7c12 */ /* 0x000fe2000f8e96e8 */
[----:B------:R-:W3:Y:S01]  /*cb30*/  SHFL.BFLY PT, R150, R74, 0x2, 0x1f ;  /* 0x0c401f004a967f89 */ /* 0x000ee200000e0000 */
[----:B------:R-:W-:Y:S01]  /*cb40*/  LOP3.LUT R143, R153, UR23, R144, 0x96, !PT ;  /* 0x00000017998f7c12 */ /* 0x000fe2000f8e9690 */
[----:B------:R-:W-:Y:S04]  /*cb50*/  IMAD.WIDE.U32 R68, R69, -0x2daee0ad, RZ ;  /* 0xd2511f5345447825 */ /* 0x000fe800078e00ff */
[----:B------:R-:W-:Y:S01]  /*cb60*/  IMAD.WIDE.U32 R140, R140, -0x2daee0ad, RZ ;  /* 0xd2511f538c8c7825 */ /* 0x000fe200078e00ff */
[----:B------:R-:W-:Y:S02]  /*cb70*/  LOP3.LUT R145, R69, UR11, R156, 0x96, !PT ;  /* 0x0000000b45917c12 */ /* 0x000fe4000f8e969c */
[----:B-1----:R-:W-:Y:S01]  /*cb80*/  FMNMX.FTZ R69, R70, R147, !PT ;  /* 0x0000009346457209 */ /* 0x002fe20007810000 */
[----:B------:R-:W-:Y:S01]  /*cb90*/  IMAD.WIDE.U32 R214, R143, -0x2daee0ad, RZ ;  /* 0xd2511f538fd67825 */ /* 0x000fe200078e00ff */
[----:B------:R-:W-:Y:S02]  /*cba0*/  LOP3.LUT R75, R199, UR5, R68, 0x96, !PT ;  /* 0x00000005c74b7c12 */ /* 0x000fe4000f8e9644 */
[----:B------:R-:W-:Y:S01]  /*cbb0*/  LOP3.LUT R143, R141, UR11, R148, 0x96, !PT ;  /* 0x0000000b8d8f7c12 */ /* 0x000fe2000f8e9694 */
[----:B------:R-:W-:Y:S01]  /*cbc0*/  IMAD.WIDE.U32 R196, R145, -0x326172a9, RZ ;  /* 0xcd9e8d5791c47825 */ /* 0x000fe200078e00ff */
[----:B------:R-:W-:Y:S02]  /*cbd0*/  LOP3.LUT R144, R215, UR5, R140, 0x96, !PT ;  /* 0x00000005d7907c12 */ /* 0x000fe4000f8e968c */
[----:B--2---:R-:W-:Y:S01]  /*cbe0*/  FMNMX.FTZ R70, R3, R149, !PT ;  /* 0x0000009503467209 */ /* 0x004fe20007810000 */
[----:B------:R-:W-:Y:S01]  /*cbf0*/  IMAD.WIDE.U32 R200, R143, -0x326172a9, RZ ;  /* 0xcd9e8d578fc87825 */ /* 0x000fe200078e00ff */
[----:B------:R-:W-:Y:S02]  /*cc00*/  FMNMX.FTZ R68, R73, R146, !PT ;  /* 0x0000009249447209 */ /* 0x000fe40007810000 */
[C---:B------:R-:W-:Y:S01]  /*cc10*/  FSETP.NEU.FTZ.AND P0, PT, R70.reuse, -INF , PT ;  /* 0xff8000004600780b */ /* 0x040fe20003f1d000 */
[----:B------:R-:W-:Y:S01]  /*cc20*/  FMUL.FTZ R73, R70, c[0x0][0x23c] ;  /* 0x00008f0046497a20 */ /* 0x000fe20000410000 */
[----:B------:R-:W-:Y:S01]  /*cc30*/  LOP3.LUT R155, R197, UR8, R142, 0x96, !PT ;  /* 0x00000008c59b7c12 */ /* 0x000fe2000f8e968e */
[----:B------:R-:W-:Y:S01]  /*cc40*/  IMAD.WIDE.U32 R144, R144, -0x326172a9, RZ ;  /* 0xcd9e8d5790907825 */ /* 0x000fe200078e00ff */
[----:B---3--:R-:W-:Y:S01]  /*cc50*/  FMNMX.FTZ R74, R74, R150, !PT ;  /* 0x000000964a4a7209 */ /* 0x008fe20007810000 */
[----:B------:R-:W1:Y:S01]  /*cc60*/  SHFL.BFLY PT, R148, R68, 0x1, 0x1f ;  /* 0x0c201f0044947f89 */ /* 0x000e6200000e0000 */
[----:B------:R-:W-:Y:S01]  /*cc70*/  FSEL R73, R73, RZ, P0 ;  /* 0x000000ff49497208 */ /* 0x000fe20000000000 */
[----:B------:R-:W-:Y:S01]  /*cc80*/  IMAD.WIDE.U32 R140, R75, -0x326172a9, RZ ;  /* 0xcd9e8d574b8c7825 */ /* 0x000fe200078e00ff */
[----:B------:R-:W-:Y:S02]  /*cc90*/  LOP3.LUT R75, R145, UR32, R200, 0x96, !PT ;  /* 0x00000020914b7c12 */ /* 0x000fe4000f8e96c8 */
[----:B------:R-:W-:Y:S01]  /*cca0*/  FSETP.NEU.FTZ.AND P0, PT, R69, -INF , PT ;  /* 0xff8000004500780b */ /* 0x000fe20003f1d000 */
[--C-:B------:R-:W-:Y:S01]  /*ccb0*/  FFMA.FTZ R142, R4, c[0x0][0x23c], -R73.reuse ;  /* 0x00008f00048e7a23 */ /* 0x100fe20000010849 */
[----:B------:R-:W-:Y:S01]  /*ccc0*/  LOP3.LUT R3, R141, UR32, R196, 0x96, !PT ;  /* 0x000000208d037c12 */ /* 0x000fe2000f8e96c4 */
[--C-:B------:R-:W-:Y:S01]  /*ccd0*/  FFMA.FTZ R193, R36, c[0x0][0x23c], -R73.reuse ;  /* 0x00008f0024c17a23 */ /* 0x100fe20000010849 */
[----:B------:R-:W-:Y:S01]  /*cce0*/  LOP3.LUT R143, R75, 0xff, RZ, 0xc0, !PT ;  /* 0x000000ff4b8f7812 */ /* 0x000fe200078ec0ff */
[----:B------:R2:W-:Y:S01]  /*ccf0*/  MUFU.EX2 R147, R142 ;  /* 0x0000008e00937308 */ /* 0x0005e20000000800 */
[----:B------:R-:W-:Y:S01]  /*cd00*/  LOP3.LUT R146, R3, 0xff, RZ, 0xc0, !PT ;  /* 0x000000ff03927812 */ /* 0x000fe200078ec0ff */
[--C-:B------:R-:W-:Y:S01]  /*cd10*/  FFMA.FTZ R197, R37, c[0x0][0x23c], -R73.reuse ;  /* 0x00008f0025c57a23 */ /* 0x100fe20000010849 */
[----:B------:R-:W-:Y:S01]  /*cd20*/  ISETP.GE.U32.AND P2, PT, R217, R143, PT ;  /* 0x0000008fd900720c */ /* 0x000fe20003f46070 */
[--C-:B------:R-:W-:Y:S01]  /*cd30*/  FFMA.FTZ R5, R5, c[0x0][0x23c], -R73.reuse ;  /* 0x00008f0005057a23 */ /* 0x100fe20000010849 */
[----:B------:R-:W-:Y:S01]  /*cd40*/  LOP3.LUT R143, R3, 0xffff, RZ, 0xc0, !PT ;  /* 0x0000ffff038f7812 */ /* 0x000fe200078ec0ff */
[----:B------:R-:W3:Y:S01]  /*cd50*/  SHFL.BFLY PT, R149, R74, 0x1, 0x1f ;  /* 0x0c201f004a957f89 */ /* 0x000ee200000e0000 */
[----:B------:R-:W-:Y:S01]  /*cd60*/  ISETP.GE.U32.AND P6, PT, R217, R146, PT ;  /* 0x00000092d900720c */ /* 0x000fe20003fc6070 */
[----:B------:R-:W-:Y:S01]  /*cd70*/  FFMA.FTZ R156, R32, c[0x0][0x23c], -R73 ;  /* 0x00008f00209c7a23 */ /* 0x000fe20000010849 */
[----:B------:R-:W-:Y:S01]  /*cd80*/  SHF.R.U32.HI R4, RZ, 0x18, R3 ;  /* 0x00000018ff047819 */ /* 0x000fe20000011603 */
[----:B------:R-:W-:Y:S01]  /*cd90*/  FFMA.FTZ R16, R16, c[0x0][0x23c], -R73 ;  /* 0x00008f0010107a23 */ /* 0x000fe20000010849 */
[----:B------:R-:W-:Y:S01]  /*cda0*/  SHF.R.U32.HI R146, RZ, 0x10, R3 ;  /* 0x00000010ff927819 */ /* 0x000fe20000011603 */
[----:B------:R-:W-:Y:S01]  /*cdb0*/  FFMA.FTZ R17, R17, c[0x0][0x23c], -R73 ;  /* 0x00008f0011117a23 */ /* 0x000fe20000010849 */
[----:B------:R-:W-:Y:S01]  /*cdc0*/  SHF.R.U32.HI R3, RZ, 0x8, R143 ;  /* 0x00000008ff037819 */ /* 0x000fe2000001168f */
[--C-:B------:R-:W-:Y:S01]  /*cdd0*/  FFMA.FTZ R159, R33, c[0x0][0x23c], -R73.reuse ;  /* 0x00008f00219f7a23 */ /* 0x100fe20000010849 */
[----:B------:R-:W-:Y:S01]  /*cde0*/  ISETP.GE.U32.AND P3, PT, R217, R4, PT ;  /* 0x00000004d900720c */ /* 0x000fe20003f66070 */
[----:B------:R4:W5:Y:S01]  /*cdf0*/  MUFU.EX2 R143, R5 ;  /* 0x00000005008f7308 */ /* 0x0009620000000800 */
[----:B-1----:R-:W-:Y:S01]  /*ce00*/  FMNMX.FTZ R68, R68, R148, !PT ;  /* 0x0000009444447209 */ /* 0x002fe20007810000 */
[--C-:B------:R-:W-:Y:S01]  /*ce10*/  FFMA.FTZ R207, R52, c[0x0][0x23c], -R73.reuse ;  /* 0x00008f0034cf7a23 */ /* 0x100fe20000010849 */
[----:B------:R-:W-:Y:S01]  /*ce20*/  LOP3.LUT R4, R146, 0xff, RZ, 0xc0, !PT ;  /* 0x000000ff92047812 */ /* 0x000fe200078ec0ff */
[--C-:B------:R-:W-:Y:S01]  /*ce30*/  FFMA.FTZ R208, R53, c[0x0][0x23c], -R73.reuse ;  /* 0x00008f0035d07a23 */ /* 0x100fe20000010849 */
[----:B------:R-:W-:Y:S01]  /*ce40*/  LOP3.LUT R3, R3, 0xffff, RZ, 0xc0, !PT ;  /* 0x0000ffff03037812 */ /* 0x000fe200078ec0ff */
[--C-:B------:R-:W-:Y:S01]  /*ce50*/  FFMA.FTZ R215, R64, c[0x0][0x23c], -R73.reuse ;  /* 0x00008f0040d77a23 */ /* 0x100fe20000010849 */
[----:B------:R-:W-:Y:S01]  /*ce60*/  ISETP.GE.U32.AND P4, PT, R217, R4, PT ;  /* 0x00000004d900720c */ /* 0x000fe20003f86070 */
[----:B--2---:R-:W-:Y:S01]  /*ce70*/  FMUL.FTZ R142, R69, c[0x0][0x23c] ;  /* 0x00008f00458e7a20 */ /* 0x004fe20000410000 */
[----:B------:R-:W-:Y:S01]  /*ce80*/  ISETP.GE.U32.AND P5, PT, R217, R3, PT ;  /* 0x00000003d900720c */ /* 0x000fe20003fa6070 */
[--C-:B------:R-:W-:Y:S01]  /*ce90*/  FFMA.FTZ R213, R65, c[0x0][0x23c], -R73.reuse ;  /* 0x00008f0041d57a23 */ /* 0x100fe20000010849 */
[----:B------:R-:W-:Y:S01]  /*cea0*/  LOP3.LUT R160, R201, UR8, R152, 0x96, !PT ;  /* 0x00000008c9a07c12 */ /* 0x000fe2000f8e9698 */
[--C-:B------:R-:W-:Y:S01]  /*ceb0*/  FFMA.FTZ R152, R21, c[0x0][0x23c], -R73.reuse ;  /* 0x00008f0015987a23 */ /* 0x100fe20000010849 */
[----:B------:R-:W-:Y:S01]  /*cec0*/  FSEL R4, R142, RZ, P0 ;  /* 0x000000ff8e047208 */ /* 0x000fe20000000000 */
[C---:B------:R-:W-:Y:S01]  /*ced0*/  FMUL.FTZ R142, R68.reuse, c[0x0][0x23c] ;  /* 0x00008f00448e7a20 */ /* 0x040fe20000410000 */
[----:B------:R-:W-:Y:S01]  /*cee0*/  FSETP.NEU.FTZ.AND P0, PT, R68, -INF , PT ;  /* 0xff8000004400780b */ /* 0x000fe20003f1d000 */
[----:B------:R-:W-:Y:S01]  /*cef0*/  FADD.FTZ R0, -R69, R0 ;  /* 0x0000000045007221 */ /* 0x000fe20000010100 */
[----:B---3--:R-:W-:Y:S01]  /*cf00*/  FMNMX.FTZ R3, R74, R149, !PT ;  /* 0x000000954a037209 */ /* 0x008fe20007810000 */
[----:B------:R-:W-:Y:S01]  /*cf10*/  FFMA.FTZ R149, R20, c[0x0][0x23c], -R73 ;  /* 0x00008f0014957a23 */ /* 0x000fe20000010849 */
[----:B------:R-:W-:Y:S01]  /*cf20*/  FSEL R74, R142, RZ, P0 ;  /* 0x000000ff8e4a7208 */ /* 0x000fe20000000000 */
[----:B------:R-:W-:Y:S01]  /*cf30*/  FMUL.FTZ R0, R0, c[0x0][0x23c] ;  /* 0x00008f0000007a20 */ /* 0x000fe20000410000 */
[-C--:B------:R-:W-:Y:S01]  /*cf40*/  LEA R170, P0, R190, R168.reuse, 0x1 ;  /* 0x000000a8beaa7211 */ /* 0x080fe200078008ff */
[--C-:B------:R-:W-:Y:S02]  /*cf50*/  FFMA.FTZ R9, R9, c[0x0][0x23c], -R4.reuse ;  /* 0x00008f0009097a23 */ /* 0x100fe40000010804 */
[----:B----4-:R-:W-:Y:S01]  /*cf60*/  FFMA.FTZ R5, R8, c[0x0][0x23c], -R4 ;  /* 0x00008f0008057a23 */ /* 0x010fe20000010804 */
[----:B------:R-:W-:Y:S01]  /*cf70*/  LEA.HI.X.SX32 R171, R190, R169, 0x1, P0 ;  /* 0x000000a9beab7211 */ /* 0x000fe200000f0eff */
        /* <DEDUP_REMOVED lines=19> */
[----:B------:R-:W-:Y:S01]  /*d0b0*/  FFMA.FTZ R228, R61, c[0x0][0x23c], -R4 ;  /* 0x00008f003de47a23 */ /* 0x000fe20000010804 */
[----:B-----5:R-:W-:Y:S01]  /*d0c0*/  F2FP.PACK_AB R4, R143, R147 ;  /* 0x000000938f04723e */ /* 0x020fe200000000ff */
[C---:B------:R-:W-:Y:S02]  /*d0d0*/  IMAD R21, R223.reuse, 0x38, R190 ;  /* 0x00000038df157824 */ /* 0x040fe400078e02be */
[----:B------:R-:W-:Y:S02]  /*d0e0*/  IMAD R20, R223, 0x48, RZ ;  /* 0x00000048df147824 */ /* 0x000fe400078e02ff */
[----:B------:R-:W-:Y:S01]  /*d0f0*/  @!P6 HADD2 R246, -R4.H0_H0, -RZ.H0_H0 ;  /* 0xa00000ff04f6e230 */ /* 0x000fe20000000900 */
[----:B------:R-:W-:Y:S01]  /*d100*/  IADD3 R21, R21, 0x1, RZ ;  /* 0x0000000115157810 */ /* 0x000fe20007ffe0ff */
[--C-:B------:R-:W-:Y:S01]  /*d110*/  FFMA.FTZ R165, R51, c[0x0][0x23c], -R74.reuse ;  /* 0x00008f0033a57a23 */ /* 0x100fe2000001084a */
[----:B------:R-:W3:Y:S01]  /*d120*/  MUFU.EX2 R163, R6 ;  /* 0x0000000600a37308 */ /* 0x000ee20000000800 */
[--C-:B------:R-:W-:Y:S01]  /*d130*/  FFMA.FTZ R164, R50, c[0x0][0x23c], -R74.reuse ;  /* 0x00008f0032a47a23 */ /* 0x100fe2000001084a */
[----:B------:R-:W-:Y:S01]  /*d140*/  LEA R190, P0, R21, R168, 0x1 ;  /* 0x000000a815be7211 */ /* 0x000fe200078008ff */
[----:B------:R-:W-:Y:S02]  /*d150*/  FFMA.FTZ R161, R39, c[0x0][0x23c], -R74 ;  /* 0x00008f0027a17a23 */ /* 0x000fe4000001084a */
[C---:B-1----:R-:W-:Y:S01]  /*d160*/  FMUL.FTZ R8, R0.reuse, R132 ;  /* 0x0000008400087220 */ /* 0x042fe20000410000 */
[----:B------:R-:W-:Y:S01]  /*d170*/  LEA.HI.X.SX32 R191, R21, R169, 0x1, P0 ;  /* 0x000000a915bf7211 */ /* 0x000fe200000f0eff */
[C---:B------:R-:W-:Y:S02]  /*d180*/  FMUL.FTZ R9, R0.reuse, R133 ;  /* 0x0000008500097220 */ /* 0x040fe40000410000 */
[C---:B------:R-:W-:Y:S02]  /*d190*/  FMUL.FTZ R12, R0.reuse, R128 ;  /* 0x00000080000c7220 */ /* 0x040fe40000410000 */
[C---:B------:R-:W-:Y:S02]  /*d1a0*/  FMUL.FTZ R13, R0.reuse, R129 ;  /* 0x00000081000d7220 */ /* 0x040fe40000410000 */
[----:B------:R-:W-:Y:S01]  /*d1b0*/  FMUL.FTZ R24, R0, R116 ;  /* 0x0000007400187220 */ /* 0x000fe20000410000 */
[----:B--2---:R-:W-:Y:S01]  /*d1c0*/  F2FP.PACK_AB R7, R142, R5 ;  /* 0x000000058e07723e */ /* 0x004fe200000000ff */
[C---:B------:R-:W-:Y:S02]  /*d1d0*/  FMUL.FTZ R25, R0.reuse, R117 ;  /* 0x0000007500197220 */ /* 0x040fe40000410000 */
[C---:B------:R-:W-:Y:S02]  /*d1e0*/  FMUL.FTZ R28, R0.reuse, R112 ;  /* 0x00000070001c7220 */ /* 0x040fe40000410000 */
[C---:B------:R-:W-:Y:S01]  /*d1f0*/  FMUL.FTZ R29, R0.reuse, R113 ;  /* 0x00000071001d7220 */ /* 0x040fe20000410000 */
[----:B------:R-:W-:Y:S01]  /*d200*/  @!P2 HADD2 R248, -R7.H0_H0, -RZ.H0_H0 ;  /* 0xa00000ff07f8a230 */ /* 0x000fe20000000900 */
[C---:B------:R-:W-:Y:S02]  /*d210*/  FMUL.FTZ R40, R0.reuse, R100 ;  /* 0x0000006400287220 */ /* 0x040fe40000410000 */
[C---:B------:R-:W-:Y:S02]  /*d220*/  FMUL.FTZ R41, R0.reuse, R101 ;  /* 0x0000006500297220 */ /* 0x040fe40000410000 */
[C---:B------:R-:W-:Y:S02]  /*d230*/  FMUL.FTZ R44, R0.reuse, R96 ;  /* 0x00000060002c7220 */ /* 0x040fe40000410000 */
[C---:B------:R-:W-:Y:S02]  /*d240*/  FMUL.FTZ R45, R0.reuse, R97 ;  /* 0x00000061002d7220 */ /* 0x040fe40000410000 */
[C---:B------:R-:W-:Y:S01]  /*d250*/  FMUL.FTZ R56, R0.reuse, R84 ;  /* 0x0000005400387220 */ /* 0x040fe20000410000 */
[C---:B------:R-:W-:Y:S01]  /*d260*/  PRMT R84, R7.reuse, 0x7632, R84 ;  /* 0x0000763207547816 */ /* 0x040fe20000000054 */
[C---:B------:R-:W-:Y:S01]  /*d270*/  FMUL.FTZ R57, R0.reuse, R85 ;  /* 0x0000005500397220 */ /* 0x040fe20000410000 */
[----:B------:R-:W-:Y:S01]  /*d280*/  MUFU.EX2 R97, R17 ;  /* 0x0000001100617308 */ /* 0x000fe20000000800 */
[C---:B------:R-:W-:Y:S01]  /*d290*/  FMUL.FTZ R60, R0.reuse, R80 ;  /* 0x00000050003c7220 */ /* 0x040fe20000410000 */
[----:B------:R-:W-:Y:S01]  /*d2a0*/  PRMT R112, R7, 0x5410, R84 ;  /* 0x0000541007707816 */ /* 0x000fe20000000054 */
[----:B------:R-:W-:Y:S01]  /*d2b0*/  FMUL.FTZ R61, R0, R81 ;  /* 0x00000051003d7220 */ /* 0x000fe20000410000 */
[----:B------:R-:W-:Y:S01]  /*d2c0*/  @!P2 PRMT R7, R248, 0x5410, RZ ;  /* 0x00005410f807a816 */ /* 0x000fe200000000ff */
[----:B------:R-:W-:Y:S01]  /*d2d0*/  FFMA.FTZ R85, R0, R188, R5 ;  /* 0x000000bc00557223 */ /* 0x000fe20000010005 */
[----:B------:R-:W-:Y:S01]  /*d2e0*/  PRMT R0, R4, 0x7632, R0 ;  /* 0x0000763204007816 */ /* 0x000fe20000000000 */
[--C-:B------:R-:W-:Y:S01]  /*d2f0*/  FFMA.FTZ R132, R34, c[0x0][0x23c], -R74.reuse ;  /* 0x00008f0022847a23 */ /* 0x100fe2000001084a */
[----:B---3--:R-:W-:Y:S01]  /*d300*/  F2FP.PACK_AB R5, R206, R163 ;  /* 0x000000a3ce05723e */ /* 0x008fe200000000ff */
[----:B------:R-:W-:Y:S01]  /*d310*/  FFMA.FTZ R100, R19, c[0x0][0x23c], -R74 ;  /* 0x00008f0013647a23 */ /* 0x000fe2000001084a */
[----:B------:R-:W-:Y:S01]  /*d320*/  PRMT R113, R4, 0x5410, R0 ;  /* 0x0000541004717816 */ /* 0x000fe20000000000 */
[----:B------:R-:W-:Y:S01]  /*d330*/  @!P5 HADD2 R245, -R0.H0_H0, -RZ.H0_H0 ;  /* 0xa00000ff00f5d230 */ /* 0x000fe20000000900 */
[----:B------:R-:W-:Y:S01]  /*d340*/  PRMT R6, R5, 0x7632, R6 ;  /* 0x0000763205067816 */ /* 0x000fe20000000006 */
[----:B------:R-:W-:Y:S01]  /*d350*/  @!P4 HADD2 R250, -R5.H0_H0, -RZ.H0_H0 ;  /* 0xa00000ff05fac230 */ /* 0x000fe20000000900 */
[----:B------:R-:W-:Y:S01]  /*d360*/  @!P6 PRMT R4, R246, 0x5410, RZ ;  /* 0x00005410f604e816 */ /* 0x000fe200000000ff */
[----:B------:R-:W-:Y:S01]  /*d370*/  FFMA.FTZ R117, R23, c[0x0][0x23c], -R74 ;  /* 0x00008f0017757a23 */ /* 0x000fe2000001084a */
[----:B------:R-:W-:Y:S01]  /*d380*/  @!P5 PRMT R0, R245, 0x5410, RZ ;  /* 0x00005410f500d816 */ /* 0x000fe200000000ff */
[----:B------:R-:W-:Y:S01]  /*d390*/  @!P3 HADD2 R249, -R6.H0_H0, -RZ.H0_H0 ;  /* 0xa00000ff06f9b230 */ /* 0x000fe20000000900 */
[----:B------:R-:W-:Y:S01]  /*d3a0*/  PRMT R116, R5, 0x5410, R6 ;  /* 0x0000541005747816 */ /* 0x000fe20000000006 */
[----:B------:R-:W-:Y:S01]  /*d3b0*/  STG.E.U16 [R168.64], R4 ;  /* 0x00000004a8007986 */ /* 0x000fe2000c101510 */
[----:B------:R-:W-:Y:S01]  /*d3c0*/  @!P4 PRMT R5, R250, 0x5410, RZ ;  /* 0x00005410fa05c816 */ /* 0x000fe200000000ff */
[--C-:B------:R-:W-:Y:S01]  /*d3d0*/  FFMA.FTZ R133, R35, c[0x0][0x23c], -R74.reuse ;  /* 0x00008f0023857a23 */ /* 0x100fe2000001084a */
[----:B------:R-:W-:Y:S01]  /*d3e0*/  @!P3 PRMT R6, R249, 0x5410, RZ ;  /* 0x00005410f906b816 */ /* 0x000fe200000000ff */
[----:B------:R1:W-:Y:S01]  /*d3f0*/  STG.E.U16 [R168.64+0x2], R0 ;  /* 0x00000200a8007986 */ /* 0x0003e2000c101510 */
[----:B------:R-:W-:Y:S01]  /*d400*/  LEA R188, P0, R20, R168, 0x1 ;  /* 0x000000a814bc7211 */ /* 0x000fe200078008ff */
[--C-:B------:R-:W-:Y:S02]  /*d410*/  FFMA.FTZ R199, R48, c[0x0][0x23c], -R73.reuse ;  /* 0x00008f0030c77a23 */ /* 0x100fe40000010849 */
[----:B------:R2:W-:Y:S01]  /*d420*/  STG.E.U16 [R170.64], R5 ;  /* 0x00000005aa007986 */ /* 0x0005e2000c101510 */
[----:B------:R-:W-:Y:S02]  /*d430*/  FFMA.FTZ R203, R49, c[0x0][0x23c], -R73 ;  /* 0x00008f0031cb7a23 */ /* 0x000fe40000010849 */
[----:B------:R-:W3:Y:S01]  /*d440*/  MUFU.EX2 R73, R16 ;  /* 0x0000001000497308 */ /* 0x000ee20000000800 */
[----:B------:R4:W-:Y:S01]  /*d450*/  STG.E.U16 [R170.64+0x2], R6 ;  /* 0x00000206aa007986 */ /* 0x0009e2000c101510 */
[----:B------:R-:W-:Y:S02]  /*d460*/  FFMA.FTZ R225, R67, c[0x0][0x23c], -R74 ;  /* 0x00008f0043e17a23 */ /* 0x000fe4000001084a */
[----:B-1----:R-:W-:Y:S01]  /*d470*/  FADD.FTZ R0, -R70, R2 ;  /* 0x0000000246007221 */ /* 0x002fe20000010100 */
[----:B------:R-:W-:Y:S02]  /*d480*/  LOP3.LUT R2, R75, 0xffff, RZ, 0xc0, !PT ;  /* 0x0000ffff4b027812 */ /* 0x000fe400078ec0ff */
[----:B---3--:R-:W-:Y:S01]  /*d490*/  F2FP.PACK_AB R80, R97, R73 ;  /* 0x000000496150723e */ /* 0x008fe200000000ff */
[----:B--2---:R-:W-:Y:S01]  /*d4a0*/  IMAD.WIDE R4, R223, 0x70, R170 ;  /* 0x00000070df047825 */ /* 0x004fe200078e02aa */
[----:B------:R-:W-:Y:S02]  /*d4b0*/  SHF.R.U32.HI R2, RZ, 0x8, R2 ;  /* 0x00000008ff027819 */ /* 0x000fe40000011602 */
[----:B------:R-:W-:Y:S01]  /*d4c0*/  PRMT R81, R80, 0x7632, R81 ;  /* 0x0000763250517816 */ /* 0x000fe20000000051 */
[----:B------:R-:W-:Y:S01]  /*d4d0*/  FMUL.FTZ R0, R0, c[0x0][0x23c] ;  /* 0x00008f0000007a20 */ /* 0x000fe20000410000 */
[----:B------:R-:W-:Y:S01]  /*d4e0*/  LOP3.LUT R2, R2, 0xffff, RZ, 0xc0, !PT ;  /* 0x0000ffff02027812 */ /* 0x000fe200078ec0ff */
[----:B------:R1:W-:Y:S01]  /*d4f0*/  STG.E.U16 [R4.64], R7 ;  /* 0x0000000704007986 */ /* 0x0003e2000c101510 */
[----:B------:R-:W-:Y:S01]  /*d500*/  PRMT R96, R80, 0x5410, R81 ;  /* 0x0000541050607816 */ /* 0x000fe20000000051 */
[----:B----4-:R-:W-:Y:S01]  /*d510*/  FMUL.FTZ R6, R3, c[0x0][0x23c] ;  /* 0x00008f0003067a20 */ /* 0x010fe20000410000 */
[C---:B------:R-:W-:Y:S01]  /*d520*/  ISETP.GE.U32.AND P2, PT, R217.reuse, R2, PT ;  /* 0x00000002d900720c */ /* 0x040fe20003f46070 */
[----:B------:R-:W2:Y:S01]  /*d530*/  MUFU.EX2 R0, R0 ;  /* 0x0000000000007308 */ /* 0x000ea20000000800 */
[----:B------:R-:W-:Y:S01]  /*d540*/  SHF.R.U32.HI R2, RZ, 0x10, R140 ;  /* 0x00000010ff027819 */ /* 0x000fe2000001168c */
[----:B------:R-:W-:Y:S03]  /*d550*/  FFMA.FTZ R223, R66, c[0x0][0x23c], -R74 ;  /* 0x00008f0042df7a23 */ /* 0x000fe6000001084a */
[----:B------:R-:W-:Y:S04]  /*d560*/  LOP3.LUT R2, R2, 0xff, RZ, 0xc0, !PT ;  /* 0x000000ff02027812 */ /* 0x000fe800078ec0ff */
[C---:B------:R-:W-:Y:S03]  /*d570*/  ISETP.GE.U32.AND P5, PT, R217.reuse, R2, PT ;  /* 0x00000002d900720c */ /* 0x040fe60003fa6070 */
[----:B------:R-:W-:Y:S05]  /*d580*/  @!P2 HADD2 R252, -R84.H0_H0, -RZ.H0_H0 ;  /* 0xa00000ff54fca230 */ /* 0x000fea0000000900 */
[----:B------:R-:W-:Y:S05]  /*d590*/  @!P2 PRMT R84, R252, 0x5410, RZ ;  /* 0x00005410fc54a816 */ /* 0x000fea00000000ff */
[----:B------:R-:W-:Y:S01]  /*d5a0*/  STG.E.U16 [R190.64], R84 ;  /* 0x00000054be007986 */ /* 0x000fe2000c101510 */
[----:B-1----:R-:W-:Y:S01]  /*d5b0*/  SHF.R.U32.HI R4, RZ, 0x18, R140 ;  /* 0x00000018ff047819 */ /* 0x002fe2000001168c */
[C---:B--2---:R-:W-:Y:S01]  /*d5c0*/  FMUL.FTZ R32, R0.reuse, R108 ;  /* 0x0000006c00207220 */ /* 0x044fe20000410000 */
[----:B------:R-:W-:Y:S01]  /*d5d0*/  SHF.R.U32.HI R5, RZ, 0x18, R75 ;  /* 0x00000018ff057819 */ /* 0x000fe2000001164b */
[----:B------:R1:W2:Y:S01]  /*d5e0*/  LDL.S16 R108, [R1+0x8] ;  /* 0x00000800016c7983 */ /* 0x0002a20000100600 */
[----:B------:R-:W-:Y:S01]  /*d5f0*/  ISETP.GE.U32.AND P3, PT, R217, R4, PT ;  /* 0x00000004d900720c */ /* 0x000fe20003f66070 */
[----:B------:R-:W-:Y:S01]  /*d600*/  FFMA.FTZ R147, R0, R189, R147 ;  /* 0x000000bd00937223 */ /* 0x000fe20000010093 */
[----:B------:R-:W-:Y:S01]  /*d610*/  LOP3.LUT R4, R140, 0xffff, RZ, 0xc0, !PT ;  /* 0x0000ffff8c047812 */ /* 0x000fe200078ec0ff */
[----:B------:R-:W-:Y:S01]  /*d620*/  FMUL.FTZ R64, R0, R76 ;  /* 0x0000004c00407220 */ /* 0x000fe20000410000 */
[----:B------:R-:W-:Y:S01]  /*d630*/  LOP3.LUT R7, R140, 0xff, RZ, 0xc0, !PT ;  /* 0x000000ff8c077812 */ /* 0x000fe200078ec0ff */
[----:B------:R-:W-:Y:S01]  /*d640*/  FADD.FTZ R147, R143, R147 ;  /* 0x000000938f937221 */ /* 0x000fe20000010000 */
[----:B------:R-:W-:Y:S01]  /*d650*/  SHF.R.U32.HI R2, RZ, 0x8, R4 ;  /* 0x00000008ff027819 */ /* 0x000fe20000011604 */
[----:B------:R-:W-:Y:S01]  /*d660*/  FMUL.FTZ R4, R0, R136 ;  /* 0x0000008800047220 */ /* 0x000fe20000410000 */
[----:B------:R-:W-:Y:S01]  /*d670*/  LEA.HI.X.SX32 R189, R20, R169, 0x1, P0 ;  /* 0x000000a914bd7211 */ /* 0x000fe200000f0eff */
[----:B------:R-:W-:Y:S01]  /*d680*/  FMUL.FTZ R16, R0, R124 ;  /* 0x0000007c00107220 */ /* 0x000fe20000410000 */
[----:B------:R-:W-:Y:S01]  /*d690*/  LOP3.LUT R2, R2, 0xffff, RZ, 0xc0, !PT ;  /* 0x0000ffff02027812 */ /* 0x000fe200078ec0ff */
[C---:B------:R-:W-:Y:S01]  /*d6a0*/  FMUL.FTZ R17, R0.reuse, R125 ;  /* 0x0000007d00117220 */ /* 0x040fe20000410000 */
[----:B------:R-:W-:Y:S01]  /*d6b0*/  FSETP.NEU.FTZ.AND P0, PT, R3, -INF , PT ;  /* 0xff8000000300780b */ /* 0x000fe20003f1d000 */
[C---:B------:R-:W-:Y:S01]  /*d6c0*/  FMUL.FTZ R20, R0.reuse, R120 ;  /* 0x0000007800147220 */ /* 0x040fe20000410000 */
[C---:B------:R-:W-:Y:S01]  /*d6d0*/  ISETP.GE.U32.AND P4, PT, R217.reuse, R2, PT ;  /* 0x00000002d900720c */ /* 0x040fe20003f86070 */
[C---:B------:R-:W-:Y:S01]  /*d6e0*/  FMUL.FTZ R21, R0.reuse, R121 ;  /* 0x0000007900157220 */ /* 0x040fe20000410000 */
[----:B------:R-:W-:Y:S01]  /*d6f0*/  SHF.R.U32.HI R2, RZ, 0x10, R75 ;  /* 0x00000010ff027819 */ /* 0x000fe2000001164b */
[----:B------:R-:W-:Y:S01]  /*d700*/  FMUL.FTZ R33, R0, R109 ;  /* 0x0000006d00217220 */ /* 0x000fe20000410000 */
[----:B------:R-:W-:Y:S01]  /*d710*/  FSEL R6, R6, RZ, P0 ;  /* 0x000000ff06067208 */ /* 0x000fe20000000000 */
[----:B------:R1:W3:Y:S01]  /*d720*/  LDL.S16 R75, [R1+0xc] ;  /* 0x00000c00014b7983 */ /* 0x0002e20000100600 */
[----:B------:R-:W-:Y:S01]  /*d730*/  LOP3.LUT R2, R2, 0xff, RZ, 0xc0, !PT ;  /* 0x000000ff02027812 */ /* 0x000fe200078ec0ff */
[----:B------:R-:W-:Y:S01]  /*d740*/  FMUL.FTZ R36, R0, R104 ;  /* 0x0000006800247220 */ /* 0x000fe20000410000 */
[C---:B------:R-:W-:Y:S01]  /*d750*/  ISETP.GE.U32.AND P0, PT, R217.reuse, R7, PT ;  /* 0x00000007d900720c */ /* 0x040fe20003f06070 */
[----:B------:R-:W-:Y:S01]  /*d760*/  FFMA.FTZ R101, R14, c[0x0][0x23c], -R6 ;  /* 0x00008f000e657a23 */ /* 0x000fe20000010806 */
[C---:B------:R-:W-:Y:S01]  /*d770*/  ISETP.GE.U32.AND P1, PT, R217.reuse, R2, PT ;  /* 0x00000002d900720c */ /* 0x040fe20003f26070 */
[----:B------:R-:W-:Y:S01]  /*d780*/  FADD.FTZ R2, -R68, R71 ;  /* 0x0000004744027221 */ /* 0x000fe20000010100 */
[----:B------:R-:W-:Y:S01]  /*d790*/  ISETP.GE.U32.AND P6, PT, R217, R5, PT ;  /* 0x00000005d900720c */ /* 0x000fe20003fc6070 */
[----:B------:R4:W-:Y:S01]  /*d7a0*/  MUFU.EX2 R71, R146 ;  /* 0x0000009200477308 */ /* 0x0009e20000000800 */
[----:B------:R-:W-:Y:S02]  /*d7b0*/  FMUL.FTZ R5, R0, R137 ;  /* 0x0000008900057220 */ /* 0x000fe40000410000 */
[----:B------:R-:W-:Y:S02]  /*d7c0*/  FMUL.FTZ R2, R2, c[0x0][0x23c] ;  /* 0x00008f0002027a20 */ /* 0x000fe40000410000 */
[C---:B------:R-:W-:Y:S02]  /*d7d0*/  FMUL.FTZ R52, R0.reuse, R88 ;  /* 0x0000005800347220 */ /* 0x040fe40000410000 */
[C---:B------:R-:W-:Y:S02]  /*d7e0*/  FMUL.FTZ R65, R0.reuse, R77 ;  /* 0x0000004d00417220 */ /* 0x040fe40000410000 */
[C---:B------:R-:W-:Y:S01]  /*d7f0*/  FMUL.FTZ R37, R0.reuse, R105 ;  /* 0x0000006900257220 */ /* 0x040fe20000410000 */
[----:B------:R-:W5:Y:S01]  /*d800*/  MUFU.EX2 R2, R2 ;  /* 0x0000000200027308 */ /* 0x000f620000000800 */
[C---:B------:R-:W-:Y:S02]  /*d810*/  FMUL.FTZ R48, R0.reuse, R92 ;  /* 0x0000005c00307220 */ /* 0x040fe40000410000 */
[C---:B------:R-:W-:Y:S02]  /*d820*/  FMUL.FTZ R49, R0.reuse, R93 ;  /* 0x0000005d00317220 */ /* 0x040fe40000410000 */
[----:B------:R-:W-:Y:S02]  /*d830*/  FMUL.FTZ R53, R0, R89 ;  /* 0x0000005900357220 */ /* 0x000fe40000410000 */
[----:B------:R-:W-:Y:S02]  /*d840*/  FADD.FTZ R0, -R3, R72 ;  /* 0x0000004803007221 */ /* 0x000fe40000010100 */
[--C-:B------:R-:W-:Y:S01]  /*d850*/  FFMA.FTZ R72, R10, c[0x0][0x23c], -R6.reuse ;  /* 0x00008f000a487a23 */ /* 0x100fe20000010806 */
[----:B------:R1:W1:Y:S01]  /*d860*/  MUFU.EX2 R76, R148 ;  /* 0x00000094004c7308 */ /* 0x0002620000000800 */
[----:B------:R-:W-:Y:S02]  /*d870*/  FMUL.FTZ R0, R0, c[0x0][0x23c] ;  /* 0x00008f0000007a20 */ /* 0x000fe40000410000 */
[--C-:B------:R-:W-:Y:S02]  /*d880*/  FFMA.FTZ R104, R15, c[0x0][0x23c], -R6.reuse ;  /* 0x00008f000f687a23 */ /* 0x100fe40000010806 */
[--C-:B------:R-:W-:Y:S02]  /*d890*/  FFMA.FTZ R120, R26, c[0x0][0x23c], -R6.reuse ;  /* 0x00008f001a787a23 */ /* 0x100fe40000010806 */
[----:B------:R-:W-:Y:S02]  /*d8a0*/  FFMA.FTZ R121, R27, c[0x0][0x23c], -R6 ;  /* 0x00008f001b797a23 */ /* 0x000fe40000010806 */
[----:B----4-:R-:W-:Y:S01]  /*d8b0*/  FFMA.FTZ R146, R38, c[0x0][0x23c], -R74 ;  /* 0x00008f0026927a23 */ /* 0x010fe2000001084a */
[----:B------:R-:W4:Y:S01]  /*d8c0*/  MUFU.EX2 R0, R0 ;  /* 0x0000000000007308 */ /* 0x000f220000000800 */
[--C-:B------:R-:W-:Y:S02]  /*d8d0*/  FFMA.FTZ R129, R31, c[0x0][0x23c], -R6.reuse ;  /* 0x00008f001f817a23 */ /* 0x100fe40000010806 */
[--C-:B------:R-:W-:Y:S02]  /*d8e0*/  FFMA.FTZ R136, R42, c[0x0][0x23c], -R6.reuse ;  /* 0x00008f002a887a23 */ /* 0x100fe40000010806 */
[C---:B-----5:R-:W-:Y:S02]  /*d8f0*/  FMUL.FTZ R51, R2.reuse, R95 ;  /* 0x0000005f02337220 */ /* 0x060fe40000410000 */
[----:B------:R-:W-:Y:S02]  /*d900*/  FMUL.FTZ R50, R2, R94 ;  /* 0x0000005e02327220 */ /* 0x000fe40000410000 */
[----:B------:R-:W-:Y:S01]  /*d910*/  FFMA.FTZ R137, R43, c[0x0][0x23c], -R6 ;  /* 0x00008f002b897a23 */ /* 0x000fe20000010806 */
[----:B------:R-:W5:Y:S01]  /*d920*/  MUFU.EX2 R72, R72 ;  /* 0x0000004800487308 */ /* 0x000f620000000800 */
[----:B------:R-:W-:Y:S02]  /*d930*/  IMAD.MOV.U32 R124, RZ, RZ, R204 ;  /* 0x000000ffff7c7224 */ /* 0x000fe400078e00cc */
[----:B------:R-:W-:Y:S02]  /*d940*/  IMAD.MOV.U32 R125, RZ, RZ, R205 ;  /* 0x000000ffff7d7224 */ /* 0x000fe400078e00cd */
[--C-:B------:R-:W-:Y:S02]  /*d950*/  FFMA.FTZ R93, R18, c[0x0][0x23c], -R74.reuse ;  /* 0x00008f00125d7a23 */ /* 0x100fe4000001084a */
[----:B------:R-:W-:Y:S02]  /*d960*/  FFMA.FTZ R109, R22, c[0x0][0x23c], -R74 ;  /* 0x00008f00166d7a23 */ /* 0x000fe4000001084a */
[--C-:B------:R-:W-:Y:S02]  /*d970*/  FFMA.FTZ R128, R30, c[0x0][0x23c], -R6.reuse ;  /* 0x00008f001e807a23 */ /* 0x100fe40000010806 */
[--C-:B-1----:R-:W-:Y:S02]  /*d980*/  FFMA.FTZ R148, R46, c[0x0][0x23c], -R6.reuse ;  /* 0x00008f002e947a23 */ /* 0x102fe40000010806 */
[--C-:B------:R-:W-:Y:S02]  /*d990*/  FFMA.FTZ R162, R47, c[0x0][0x23c], -R6.reuse ;  /* 0x00008f002fa27a23 */ /* 0x100fe40000010806 */
[--C-:B------:R-:W-:Y:S02]  /*d9a0*/  FFMA.FTZ R224, R58, c[0x0][0x23c], -R6.reuse ;  /* 0x00008f003ae07a23 */ /* 0x100fe40000010806 */
[--C-:B------:R-:W-:Y:S02]  /*d9b0*/  FFMA.FTZ R226, R59, c[0x0][0x23c], -R6.reuse ;  /* 0x00008f003be27a23 */ /* 0x100fe40000010806 */
[--C-:B------:R-:W-:Y:S02]  /*d9c0*/  FFMA.FTZ R151, R62, c[0x0][0x23c], -R6.reuse ;  /* 0x00008f003e977a23 */ /* 0x100fe40000010806 */
[----:B------:R-:W-:Y:S02]  /*d9d0*/  FFMA.FTZ R150, R63, c[0x0][0x23c], -R6 ;  /* 0x00008f003f967a23 */ /* 0x000fe40000010806 */
[--C-:B------:R-:W-:Y:S02]  /*d9e0*/  FFMA.FTZ R205, R54, c[0x0][0x23c], -R74.reuse ;  /* 0x00008f0036cd7a23 */ /* 0x100fe4000001084a */
[----:B------:R-:W-:Y:S01]  /*d9f0*/  FFMA.FTZ R204, R55, c[0x0][0x23c], -R74 ;  /* 0x00008f0037cc7a23 */ /* 0x000fe2000001084a */
[----:B------:R-:W-:Y:S01]  /*da00*/  MUFU.EX2 R151, R151 ;  /* 0x0000009700977308 */ /* 0x000fe20000000800 */
[----:B------:R-:W-:Y:S01]  /*da10*/  FFMA.FTZ R74, R11, c[0x0][0x23c], -R6 ;  /* 0x00008f000b4a7a23 */ /* 0x000fe20000010806 */
[----:B------:R-:W-:Y:S01]  /*da20*/  LOP3.LUT R6, R144, 0xff, RZ, 0xc0, !PT ;  /* 0x000000ff90067812 */ /* 0x000fe200078ec0ff */
[C---:B------:R-:W-:Y:S02]  /*da30*/  FMUL.FTZ R38, R2.reuse, R106 ;  /* 0x0000006a02267220 */ /* 0x040fe40000410000 */
[C---:B------:R-:W-:Y:S01]  /*da40*/  FMUL.FTZ R39, R2.reuse, R107 ;  /* 0x0000006b02277220 */ /* 0x040fe20000410000 */
[----:B------:R-:W-:Y:S01]  /*da50*/  ISETP.GE.U32.AND P2, PT, R217, R6, PT ;  /* 0x00000006d900720c */ /* 0x000fe20003f46070 */
[C---:B------:R-:W-:Y:S02]  /*da60*/  FMUL.FTZ R6, R2.reuse, R138 ;  /* 0x0000008a02067220 */ /* 0x040fe40000410000 */
[C---:B------:R-:W-:Y:S01]  /*da70*/  FMUL.FTZ R18, R2.reuse, R126 ;  /* 0x0000007e02127220 */ /* 0x040fe20000410000 */
[----:B------:R-:W-:Y:S01]  /*da80*/  MUFU.EX2 R150, R150 ;  /* 0x0000009600967308 */ /* 0x000fe20000000800 */
[C---:B------:R-:W-:Y:S02]  /*da90*/  FMUL.FTZ R19, R2.reuse, R127 ;  /* 0x0000007f02137220 */ /* 0x040fe40000410000 */
[C---:B------:R-:W-:Y:S02]  /*daa0*/  FMUL.FTZ R22, R2.reuse, R122 ;  /* 0x0000007a02167220 */ /* 0x040fe40000410000 */
[C---:B------:R-:W-:Y:S02]  /*dab0*/  FMUL.FTZ R23, R2.reuse, R123 ;  /* 0x0000007b02177220 */ /* 0x040fe40000410000 */
[C---:B------:R-:W-:Y:S02]  /*dac0*/  FMUL.FTZ R34, R2.reuse, R110 ;  /* 0x0000006e02227220 */ /* 0x040fe40000410000 */
[C---:B------:R-:W-:Y:S02]  /*dad0*/  FMUL.FTZ R35, R2.reuse, R111 ;  /* 0x0000006f02237220 */ /* 0x040fe40000410000 */
[C---:B------:R-:W-:Y:S02]  /*dae0*/  FMUL.FTZ R66, R2.reuse, R78 ;  /* 0x0000004e02427220 */ /* 0x040fe40000410000 */
[----:B------:R-:W-:Y:S01]  /*daf0*/  FMUL.FTZ R67, R2, R79 ;  /* 0x0000004f02437220 */ /* 0x000fe20000410000 */
[----:B------:R-:W-:Y:S01]  /*db00*/  F2FP.PACK_AB R79, R76, R71 ;  /* 0x000000474c4f723e */ /* 0x000fe200000000ff */
[C---:B------:R-:W-:Y:S02]  /*db10*/  FMUL.FTZ R54, R2.reuse, R90 ;  /* 0x0000005a02367220 */ /* 0x040fe40000410000 */
[C---:B------:R-:W-:Y:S01]  /*db20*/  FMUL.FTZ R55, R2.reuse, R91 ;  /* 0x0000005b02377220 */ /* 0x040fe20000410000 */
[C---:B------:R-:W-:Y:S01]  /*db30*/  PRMT R78, R79.reuse, 0x7632, R78 ;  /* 0x000076324f4e7816 */ /* 0x040fe2000000004e */
[----:B------:R-:W-:Y:S01]  /*db40*/  FFMA.FTZ R92, R2, R216, R163 ;  /* 0x000000d8025c7223 */ /* 0x000fe200000100a3 */
[----:B------:R-:W-:Y:S01]  /*db50*/  @!P2 HADD2 R251, -R79.H0_H0, -RZ.H0_H0 ;  /* 0xa00000ff4ffba230 */ /* 0x000fe20000000900 */
[----:B------:R-:W-:Y:S01]  /*db60*/  FADD.FTZ R88, R142, R85 ;  /* 0x000000558e587221 */ /* 0x000fe20000010000 */
[----:B------:R-:W-:Y:S01]  /*db70*/  PRMT R89, R79, 0x5410, R78 ;  /* 0x000054104f597816 */ /* 0x000fe2000000004e */
[C---:B----4-:R-:W-:Y:S01]  /*db80*/  FMUL.FTZ R27, R0.reuse, R119 ;  /* 0x00000077001b7220 */ /* 0x050fe20000410000 */
[----:B------:R-:W-:Y:S01]  /*db90*/  MUFU.EX2 R85, R152 ;  /* 0x0000009800557308 */ /* 0x000fe20000000800 */
[----:B------:R-:W-:Y:S01]  /*dba0*/  @!P2 PRMT R79, R251, 0x5410, RZ ;  /* 0x00005410fb4fa816 */ /* 0x000fe200000000ff */
        /* <DEDUP_REMOVED lines=16> */
[----:B-----5:R-:W-:Y:S01]  /*dcb0*/  FFMA.FTZ R77, R0, R222, R72 ;  /* 0x000000de004d7223 */ /* 0x020fe20000010048 */
[----:B------:R-:W-:Y:S01]  /*dcc0*/  MUFU.EX2 R82, R154 ;  /* 0x0000009a00527308 */ /* 0x000fe20000000800 */
[----:B------:R-:W-:Y:S04]  /*dcd0*/  IMAD.WIDE.U32 R90, R155, -0x2daee0ad, RZ ;  /* 0xd2511f539b5a7825 */ /* 0x000fe800078e00ff */
[----:B------:R-:W-:Y:S01]  /*dce0*/  FADD.FTZ R83, R73, R147 ;  /* 0x0000009349537221 */ /* 0x000fe20000010000 */
[----:B------:R-:W-:Y:S01]  /*dcf0*/  LOP3.LUT R86, R91, UR31, R198, 0x96, !PT ;  /* 0x0000001f5b567c12 */ /* 0x000fe2000f8e96c6 */
[----:B------:R-:W-:Y:S02]  /*dd00*/  FADD.FTZ R88, R71, R88 ;  /* 0x0000005847587221 */ /* 0x000fe40000010000 */
[----:B------:R-:W-:Y:S01]  /*dd10*/  IMAD.MOV.U32 R122, RZ, RZ, R124 ;  /* 0x000000ffff7a7224 */ /* 0x000fe200078e007c */
[----:B------:R-:W-:Y:S01]  /*dd20*/  MUFU.EX2 R154, R136 ;  /* 0x00000088009a7308 */ /* 0x000fe20000000800 */
[----:B------:R-:W-:Y:S02]  /*dd30*/  IMAD.MOV.U32 R123, RZ, RZ, R125 ;  /* 0x000000ffff7b7224 */ /* 0x000fe400078e007d */
[----:B------:R-:W-:Y:S04]  /*dd40*/  IMAD.WIDE.U32 R124, R160, -0x2daee0ad, RZ ;  /* 0xd2511f53a07c7825 */ /* 0x000fe800078e00ff */
[----:B------:R-:W-:Y:S01]  /*dd50*/  FADD.FTZ R88, R76, R88 ;  /* 0x000000584c587221 */ /* 0x000fe20000010000 */
[----:B------:R-:W-:Y:S01]  /*dd60*/  LOP3.LUT R87, R125, UR31, R214, 0x96, !PT ;  /* 0x0000001f7d577c12 */ /* 0x000fe2000f8e96d6 */
[----:B------:R-:W-:Y:S01]  /*dd70*/  FADD.FTZ R92, R206, R92 ;  /* 0x0000005cce5c7221 */ /* 0x000fe20000010000 */
[----:B------:R-:W-:Y:S02]  /*dd80*/  MUFU.EX2 R201, R213 ;  /* 0x000000d500c97308 */ /* 0x000fe40000000800 */
[----:B------:R-:W-:Y:S01]  /*dd90*/  LOP3.LUT R76, R87, 0xff, RZ, 0xc0, !PT ;  /* 0x000000ff574c7812 */ /* 0x000fe200078ec0ff */
[----:B--2---:R-:W-:Y:S05]  /*dda0*/  @!P4 HADD2 R108, -R81.H0_H0, -RZ.H0_H0 ;  /* 0xa00000ff516cc230 */ /* 0x004fea0000000900 */
[----:B------:R-:W-:Y:S04]  /*ddb0*/  PRMT R10, R108, 0x7610, R10 ;  /* 0x000076106c0a7816 */ /* 0x000fe8000000000a */
[----:B------:R-:W-:Y:S01]  /*ddc0*/  @!P4 PRMT R81, R10, 0x5410, RZ ;  /* 0x000054100a51c816 */ /* 0x000fe200000000ff */
[----:B------:R-:W-:Y:S02]  /*ddd0*/  FMUL.FTZ R10, R0, R134 ;  /* 0x00000086000a7220 */ /* 0x000fe40000410000 */
[----:B------:R-:W1:Y:S01]  /*dde0*/  MUFU.EX2 R0, R74 ;  /* 0x0000004a00007308 */ /* 0x000e620000000800 */
[----:B---3--:R-:W-:Y:S05]  /*ddf0*/  @!P0 HADD2 R75, -R80.H0_H0, -RZ.H0_H0 ;  /* 0xa00000ff504b8230 */ /* 0x008fea0000000900 */
[----:B------:R-:W-:Y:S01]  /*de00*/  PRMT R7, R75, 0x7610, R7 ;  /* 0x000076104b077816 */ /* 0x000fe20000000007 */
[----:B------:R2:W-:Y:S03]  /*de10*/  @!P0 STL.S16 [R1+0xc], R75 ;  /* 0x00000c4b01008387 */ /* 0x0005e60000100600 */
[----:B------:R-:W-:Y:S01]  /*de20*/  @!P0 PRMT R80, R7, 0x5410, RZ ;  /* 0x0000541007508816 */ /* 0x000fe200000000ff */
[----:B------:R3:W-:Y:S01]  /*de30*/  @!P4 STL.S16 [R1+0x8], R108 ;  /* 0x0000086c0100c387 */ /* 0x0007e20000100600 */
[----:B------:R-:W-:Y:S01]  /*de40*/  FMUL.FTZ R7, R2, R139 ;  /* 0x0000008b02077220 */ /* 0x000fe20000410000 */
[----:B------:R-:W-:Y:S02]  /*de50*/  LOP3.LUT R2, R144, 0xffff, RZ, 0xc0, !PT ;  /* 0x0000ffff90027812 */ /* 0x000fe400078ec0ff */
[----:B------:R4:W5:Y:S02]  /*de60*/  LDL.S16 R95, [R1+0x4] ;  /* 0x00000400015f7983 */ /* 0x0009640000100600 */
[----:B------:R-:W-:Y:S02]  /*de70*/  SHF.R.U32.HI R2, RZ, 0x8, R2 ;  /* 0x00000008ff027819 */ /* 0x000fe40000011602 */
[----:B-1----:R-:W-:Y:S01]  /*de80*/  F2FP.PACK_AB R72, R0, R72 ;  /* 0x000000480048723e */ /* 0x002fe200000000ff */
[----:B------:R4:W4:Y:S01]  /*de90*/  LDL.S16 R94, [R1] ;  /* 0x00000000015e7983 */ /* 0x0009220000100600 */
[----:B------:R-:W-:Y:S04]  /*dea0*/  LOP3.LUT R2, R2, 0xffff, RZ, 0xc0, !PT ;  /* 0x0000ffff02027812 */ /* 0x000fe800078ec0ff */
[C---:B------:R-:W-:Y:S02]  /*deb0*/  ISETP.GE.U32.AND P0, PT, R217.reuse, R2, PT ;  /* 0x00000002d900720c */ /* 0x040fe40003f06070 */
[----:B------:R-:W-:Y:S04]  /*dec0*/  SHF.R.U32.HI R2, RZ, 0x18, R144 ;  /* 0x00000018ff027819 */ /* 0x000fe80000011690 */
[----:B------:R-:W-:Y:S01]  /*ded0*/  ISETP.GE.U32.AND P2, PT, R217, R2, PT ;  /* 0x00000002d900720c */ /* 0x000fe20003f46070 */
[----:B--2---:R-:W1:Y:S01]  /*dee0*/  MUFU.EX2 R75, R149 ;  /* 0x00000095004b7308 */ /* 0x004e620000000800 */
[C---:B------:R-:W-:Y:S01]  /*def0*/  LOP3.LUT R2, R86.reuse, 0xff, RZ, 0xc0, !PT ;  /* 0x000000ff56027812 */ /* 0x040fe200078ec0ff */
[----:B---3--:R2:W3:Y:S04]  /*df00*/  LDL.S16 R108, [R1+0x14] ;  /* 0x00001400016c7983 */ /* 0x0084e80000100600 */
[----:B------:R-:W-:Y:S05]  /*df10*/  @!P0 HADD2 R247, -R78.H0_H0, -RZ.H0_H0 ;  /* 0xa00000ff4ef78230 */ /* 0x000fea0000000900 */
[----:B------:R-:W-:Y:S02]  /*df20*/  @!P0 PRMT R78, R247, 0x5410, RZ ;  /* 0x00005410f74e8816 */ /* 0x000fe400000000ff */
[----:B------:R-:W-:Y:S02]  /*df30*/  ISETP.GE.U32.AND P0, PT, R217, R2, PT ;  /* 0x00000002d900720c */ /* 0x000fe40003f06070 */
[----:B------:R-:W-:Y:S04]  /*df40*/  LOP3.LUT R2, R86, 0xffff, RZ, 0xc0, !PT ;  /* 0x0000ffff56027812 */ /* 0x000fe800078ec0ff */
[----:B------:R-:W-:Y:S04]  /*df50*/  SHF.R.U32.HI R2, RZ, 0x8, R2 ;  /* 0x00000008ff027819 */ /* 0x000fe80000011602 */
[----:B------:R-:W-:Y:S02]  /*df60*/  LOP3.LUT R2, R2, 0xffff, RZ, 0xc0, !PT ;  /* 0x0000ffff02027812 */ /* 0x000fe400078ec0ff */
[----:B-1----:R-:W-:Y:S04]  /*df70*/  F2FP.PACK_AB R74, R85, R75 ;  /* 0x0000004b554a723e */ /* 0x002fe800000000ff */
[C---:B------:R-:W-:Y:S04]  /*df80*/  PRMT R73, R74.reuse, 0x7632, R73 ;  /* 0x000076324a497816 */ /* 0x040fe80000000049 */
[----:B------:R-:W-:Y:S01]  /*df90*/  PRMT R105, R74, 0x5410, R73 ;  /* 0x000054104a697816 */ /* 0x000fe20000000049 */
[----:B-----5:R-:W-:Y:S05]  /*dfa0*/  @!P0 HADD2 R95, -R74.H0_H0, -RZ.H0_H0 ;  /* 0xa00000ff4a5f8230 */ /* 0x020fea0000000900 */
[----:B------:R-:W-:Y:S01]  /*dfb0*/  PRMT R71, R95, 0x7610, R71 ;  /* 0x000076105f477816 */ /* 0x000fe20000000047 */
[----:B------:R1:W-:Y:S03]  /*dfc0*/  @!P0 STL.S16 [R1+0x4], R95 ;  /* 0x0000045f01008387 */ /* 0x0003e60000100600 */
[----:B------:R-:W-:Y:S01]  /*dfd0*/  @!P0 PRMT R74, R71, 0x5410, RZ ;  /* 0x00005410474a8816 */ /* 0x000fe200000000ff */
[----:B------:R2:W5:Y:S01]  /*dfe0*/  LDL.S16 R107, [R1+0x10] ;  /* 0x00001000016b7983 */ /* 0x0005620000100600 */
[----:B------:R-:W-:Y:S01]  /*dff0*/  ISETP.GE.U32.AND P0, PT, R217, R2, PT ;  /* 0x00000002d900720c */ /* 0x000fe20003f06070 */
[----:B------:R2:W2:Y:S10]  /*e000*/  MUFU.EX2 R71, R93 ;  /* 0x0000005d00477308 */ /* 0x0004b40000000800 */
[----:B------:R-:W3:Y:S02]  /*e010*/  MUFU.EX2 R2, R100 ;  /* 0x0000006400027308 */ /* 0x000ee40000000800 */
[----:B----4-:R-:W-:Y:S05]  /*e020*/  @!P0 HADD2 R94, -R73.H0_H0, -RZ.H0_H0 ;  /* 0xa00000ff495e8230 */ /* 0x010fea0000000900 */
[----:B------:R4:W-:Y:S01]  /*e030*/  @!P0 STL.S16 [R1], R94 ;  /* 0x0000005e01008387 */ /* 0x0009e20000100600 */
[----:B-1----:R-:W-:Y:S02]  /*e040*/  FADD.FTZ R95, R0, R77 ;  /* 0x0000004d005f7221 */ /* 0x002fe40000010000 */
[----:B------:R-:W1:Y:S01]  /*e050*/  MUFU.EX2 R0, R153 ;  /* 0x0000009900007308 */ /* 0x000e620000000800 */
[----:B------:R1:W5:Y:S01]  /*e060*/  LDL.S16 R106, [R1+0x28] ;  /* 0x00002800016a7983 */ /* 0x0003620000100600 */
[----:B------:R-:W-:Y:S01]  /*e070*/  FADD.FTZ R77, R97, R83 ;  /* 0x00000053614d7221 */ /* 0x000fe20000010000 */
[----:B--2---:R-:W-:Y:S01]  /*e080*/  PRMT R93, R94, 0x7610, R93 ;  /* 0x000076105e5d7816 */ /* 0x004fe2000000005d */
[----:B------:R-:W-:Y:S01]  /*e090*/  FADD.FTZ R92, R71, R92 ;  /* 0x0000005c475c7221 */ /* 0x000fe20000010000 */
[----:B------:R2:W2:Y:S02]  /*e0a0*/  LDL.S16 R102, [R1+0x18] ;  /* 0x0000180001667983 */ /* 0x0004a40000100600 */
[----:B------:R-:W-:Y:S01]  /*e0b0*/  @!P0 PRMT R73, R93, 0x5410, RZ ;  /* 0x000054105d498816 */ /* 0x000fe200000000ff */
[----:B------:R-:W-:Y:S01]  /*e0c0*/  FADD.FTZ R93, R75, R77 ;  /* 0x0000004d4b5d7221 */ /* 0x000fe20000010000 */
[----:B------:R-:W-:Y:S01]  /*e0d0*/  ISETP.GE.U32.AND P0, PT, R217, R76, PT ;  /* 0x0000004cd900720c */ /* 0x000fe20003f06070 */
[----:B------:R-:W-:Y:S01]  /*e0e0*/  MUFU.EX2 R77, R101 ;  /* 0x00000065004d7308 */ /* 0x000fe20000000800 */
[C---:B---3--:R-:W-:Y:S01]  /*e0f0*/  F2FP.PACK_AB R118, R2.reuse, R71 ;  /* 0x000000470276723e */ /* 0x048fe200000000ff */
[----:B------:R-:W-:Y:S01]  /*e100*/  FADD.FTZ R97, R2, R92 ;  /* 0x0000005c02617221 */ /* 0x000fe20000010000 */
[----:B------:R-:W-:Y:S07]  /*e110*/  LOP3.LUT R2, R90, 0xff, RZ, 0xc0, !PT ;  /* 0x000000ff5a027812 */ /* 0x000fee00078ec0ff */
[----:B------:R-:W-:Y:S01]  /*e120*/  MUFU.EX2 R83, R156 ;  /* 0x0000009c00537308 */ /* 0x000fe20000000800 */
[----:B-1----:R-:W-:Y:S01]  /*e130*/  F2FP.PACK_AB R76, R82, R0 ;  /* 0x00000000524c723e */ /* 0x002fe200000000ff */
[----:B----4-:R-:W-:Y:S01]  /*e140*/  FADD.FTZ R94, R0, R88 ;  /* 0x00000058005e7221 */ /* 0x010fe20000010000 */
[----:B------:R-:W-:Y:S02]  /*e150*/  LOP3.LUT R0, R87, 0xffff, RZ, 0xc0, !PT ;  /* 0x0000ffff57007812 */ /* 0x000fe400078ec0ff */
[----:B------:R-:W-:Y:S01]  /*e160*/  PRMT R75, R76, 0x7632, R75 ;  /* 0x000076324c4b7816 */ /* 0x000fe2000000004b */
[----:B------:R-:W-:Y:S01]  /*e170*/  @!P0 HADD2 R108, -R76.H0_H0, -RZ.H0_H0 ;  /* 0xa00000ff4c6c8230 */ /* 0x000fe20000000900 */
[----:B------:R-:W-:Y:S03]  /*e180*/  SHF.R.U32.HI R88, RZ, 0x8, R0 ;  /* 0x00000008ff587819 */ /* 0x000fe60000011600 */
[----:B------:R-:W1:Y:S01]  /*e190*/  MUFU.EX2 R0, R104 ;  /* 0x0000006800007308 */ /* 0x000e620000000800 */
[----:B------:R-:W-:Y:S01]  /*e1a0*/  PRMT R98, R108, 0x7610, R98 ;  /* 0x000076106c627816 */ /* 0x000fe20000000062 */
[----:B------:R3:W-:Y:S01]  /*e1b0*/  @!P0 STL.S16 [R1+0x14], R108 ;  /* 0x0000146c01008387 */ /* 0x0007e20000100600 */
[----:B------:R-:W-:Y:S02]  /*e1c0*/  LOP3.LUT R88, R88, 0xffff, RZ, 0xc0, !PT ;  /* 0x0000ffff58587812 */ /* 0x000fe400078ec0ff */
[----:B-1----:R-:W-:Y:S02]  /*e1d0*/  F2FP.PACK_AB R71, R0, R77 ;  /* 0x0000004d0047723e */ /* 0x002fe400000000ff */
[----:B---3--:R-:W-:Y:S02]  /*e1e0*/  PRMT R108, R76, 0x5410, R75 ;  /* 0x000054104c6c7816 */ /* 0x008fe4000000004b */
[----:B------:R-:W-:Y:S02]  /*e1f0*/  @!P0 PRMT R76, R98, 0x5410, RZ ;  /* 0x00005410624c8816 */ /* 0x000fe400000000ff */
[----:B------:R-:W-:Y:S01]  /*e200*/  ISETP.GE.U32.AND P0, PT, R217, R88, PT ;  /* 0x00000058d900720c */ /* 0x000fe20003f06070 */
[----:B------:R-:W1:Y:S01]  /*e210*/  MUFU.EX2 R98, R159 ;  /* 0x0000009f00627308 */ /* 0x000e620000000800 */
[----:B------:R-:W-:Y:S09]  /*e220*/  FADD.FTZ R88, R77, R95 ;  /* 0x0000005f4d587221 */ /* 0x000ff20000010000 */
[----:B------:R-:W-:Y:S10]  /*e230*/  MUFU.EX2 R95, R158 ;  /* 0x0000009e005f7308 */ /* 0x000ff40000000800 */
[----:B------:R-:W-:Y:S01]  /*e240*/  MUFU.EX2 R159, R199 ;  /* 0x000000c7009f7308 */ /* 0x000fe20000000800 */
[----:B-1----:R-:W-:Y:S04]  /*e250*/  F2FP.PACK_AB R77, R98, R83 ;  /* 0x00000053624d723e */ /* 0x002fe800000000ff */
[----:B------:R-:W-:Y:S05]  /*e260*/  PRMT R92, R77, 0x7632, R92 ;  /* 0x000076324d5c7816 */ /* 0x000fea000000005c */
[----:B------:R-:W1:Y:S02]  /*e270*/  MUFU.EX2 R199, R215 ;  /* 0x000000d700c77308 */ /* 0x000e640000000800 */
[----:B-1----:R-:W-:Y:S01]  /*e280*/  F2FP.PACK_AB R160, R201, R199 ;  /* 0x000000c7c9a0723e */ /* 0x002fe200000000ff */
[----:B-----5:R-:W-:Y:S05]  /*e290*/  @!P0 HADD2 R107, -R75.H0_H0, -RZ.H0_H0 ;  /* 0xa00000ff4b6b8230 */ /* 0x020fea0000000900 */
[----:B------:R-:W-:Y:S01]  /*e2a0*/  PRMT R99, R107, 0x7610, R99 ;  /* 0x000076106b637816 */ /* 0x000fe20000000063 */
[----:B------:R1:W-:Y:S03]  /*e2b0*/  @!P0 STL.S16 [R1+0x10], R107 ;  /* 0x0000106b01008387 */ /* 0x0003e60000100600 */
[----:B------:R-:W-:Y:S01]  /*e2c0*/  @!P0 PRMT R75, R99, 0x5410, RZ ;  /* 0x00005410634b8816 */ /* 0x000fe200000000ff */
[----:B------:R3:W4:Y:S01]  /*e2d0*/  LDL.S16 R101, [R1+0x1c] ;  /* 0x00001c0001657983 */ /* 0x0007220000100600 */
[----:B------:R-:W-:Y:S01]  /*e2e0*/  ISETP.GE.U32.AND P0, PT, R217, R2, PT ;  /* 0x00000002d900720c */ /* 0x000fe20003f06070 */
[----:B------:R-:W-:Y:S01]  /*e2f0*/  FADD.FTZ R99, R0, R88 ;  /* 0x0000005800637221 */ /* 0x000fe20000010000 */
[----:B------:R-:W-:Y:S01]  /*e300*/  LOP3.LUT R2, R90, 0xffff, RZ, 0xc0, !PT ;  /* 0x0000ffff5a027812 */ /* 0x000fe200078ec0ff */
[----:B------:R3:W5:Y:S01]  /*e310*/  LDL.S16 R104, [R1+0x20] ;  /* 0x0000200001687983 */ /* 0x0007620000100600 */
[--C-:B------:R-:W-:Y:S01]  /*e320*/  FADD.FTZ R88, R85, R93.reuse ;  /* 0x0000005d55587221 */ /* 0x100fe20000010000 */
[----:B------:R-:W2:Y:S01]  /*e330*/  MUFU.EX2 R0, R157 ;  /* 0x0000009d00007308 */ /* 0x000ea20000000800 */
[----:B------:R-:W-:Y:S01]  /*e340*/  SHF.R.U32.HI R2, RZ, 0x8, R2 ;  /* 0x00000008ff027819 */ /* 0x000fe20000011602 */
[----:B------:R-:W-:Y:S03]  /*e350*/  FADD.FTZ R85, R82, R94 ;  /* 0x0000005e52557221 */ /* 0x000fe60000010000 */
[----:B------:R-:W-:Y:S03]  /*e360*/  LOP3.LUT R2, R2, 0xffff, RZ, 0xc0, !PT ;  /* 0x0000ffff02027812 */ /* 0x000fe600078ec0ff */
[----:B------:R-:W-:Y:S02]  /*e370*/  @!P0 HADD2 R106, -R77.H0_H0, -RZ.H0_H0 ;  /* 0xa00000ff4d6a8230 */ /* 0x000fe40000000900 */
[----:B------:R-:W2:Y:S03]  /*e380*/  MUFU.EX2 R82, R109 ;  /* 0x0000006d00527308 */ /* 0x000ea60000000800 */
[----:B------:R-:W-:Y:S01]  /*e390*/  PRMT R93, R106, 0x7610, R93 ;  /* 0x000076106a5d7816 */ /* 0x000fe2000000005d */
[----:B-1----:R3:W3:Y:S04]  /*e3a0*/  LDL.S16 R107, [R1+0x24] ;  /* 0x00002400016b7983 */ /* 0x0026e80000100600 */
[----:B------:R1:W-:Y:S02]  /*e3b0*/  @!P0 STL.S16 [R1+0x28], R106 ;  /* 0x0000286a01008387 */ /* 0x0003e40000100600 */
[----:B-1----:R-:W-:Y:S02]  /*e3c0*/  PRMT R106, R77, 0x5410, R92 ;  /* 0x000054104d6a7816 */ /* 0x002fe4000000005c */
[----:B------:R-:W-:Y:S02]  /*e3d0*/  @!P0 PRMT R77, R93, 0x5410, RZ ;  /* 0x000054105d4d8816 */ /* 0x000fe400000000ff */
[C---:B------:R-:W-:Y:S02]  /*e3e0*/  ISETP.GE.U32.AND P0, PT, R217.reuse, R2, PT ;  /* 0x00000002d900720c */ /* 0x040fe40003f06070 */
[----:B------:R-:W-:Y:S01]  /*e3f0*/  LOP3.LUT R93, R124, 0xff, RZ, 0xc0, !PT ;  /* 0x000000ff7c5d7812 */ /* 0x000fe200078ec0ff */
[----:B------:R-:W1:Y:S03]  /*e400*/  MUFU.EX2 R2, R117 ;  /* 0x0000007500027308 */ /* 0x000e660000000800 */
[----:B------:R-:W-:Y:S02]  /*e410*/  ISETP.GE.U32.AND P4, PT, R217, R93, PT ;  /* 0x0000005dd900720c */ /* 0x000fe40003f86070 */
[----:B--2---:R-:W-:Y:S05]  /*e420*/  F2FP.PACK_AB R93, R95, R0 ;  /* 0x000000005f5d723e */ /* 0x004fea00000000ff */
[----:B------:R-:W-:Y:S05]  /*e430*/  @!P0 HADD2 R102, -R92.H0_H0, -RZ.H0_H0 ;  /* 0xa00000ff5c668230 */ /* 0x000fea0000000900 */
[----:B------:R-:W-:Y:S01]  /*e440*/  PRMT R100, R102, 0x7610, R100 ;  /* 0x0000761066647816 */ /* 0x000fe20000000064 */
[----:B------:R2:W-:Y:S03]  /*e450*/  @!P0 STL.S16 [R1+0x18], R102 ;  /* 0x0000186601008387 */ /* 0x0005e60000100600 */
[----:B------:R-:W-:Y:S01]  /*e460*/  @!P0 PRMT R92, R100, 0x5410, RZ ;  /* 0x00005410645c8816 */ /* 0x000fe200000000ff */
[----:B------:R-:W-:Y:S02]  /*e470*/  FADD.FTZ R100, R83, R88 ;  /* 0x0000005853647221 */ /* 0x000fe40000010000 */
[--C-:B------:R-:W-:Y:S01]  /*e480*/  FADD.FTZ R83, R82, R97.reuse ;  /* 0x0000006152537221 */ /* 0x100fe20000010000 */
[C---:B------:R-:W-:Y:S02]  /*e490*/  PRMT R97, R93.reuse, 0x7632, R97 ;  /* 0x000076325d617816 */ /* 0x040fe40000000061 */
[----:B-1----:R-:W-:Y:S02]  /*e4a0*/  F2FP.PACK_AB R127, R2, R82 ;  /* 0x00000052027f723e */ /* 0x002fe400000000ff */
[----:B------:R-:W-:Y:S01]  /*e4b0*/  PRMT R109, R93, 0x5410, R97 ;  /* 0x000054105d6d7816 */ /* 0x000fe20000000061 */
[----:B------:R1:W-:Y:S01]  /*e4c0*/  MUFU.EX2 R82, R121 ;  /* 0x0000007900527308 */ /* 0x0003e20000000800 */
[----:B--2---:R-:W-:Y:S01]  /*e4d0*/  FADD.FTZ R102, R0, R85 ;  /* 0x0000005500667221 */ /* 0x004fe20000010000 */
[C---:B------:R-:W-:Y:S04]  /*e4e0*/  PRMT R0, R72.reuse, 0x7632, R0 ;  /* 0x0000763248007816 */ /* 0x040fe80000000000 */
[----:B------:R-:W-:Y:S01]  /*e4f0*/  PRMT R85, R72, 0x5410, R0 ;  /* 0x0000541048557816 */ /* 0x000fe20000000000 */
[----:B----4-:R-:W-:Y:S02]  /*e500*/  @!P4 HADD2 R101, -R93.H0_H0, -RZ.H0_H0 ;  /* 0xa00000ff5d65c230 */ /* 0x010fe40000000900 */
[----:B-----5:R-:W-:Y:S03]  /*e510*/  @!P6 HADD2 R104, -R0.H0_H0, -RZ.H0_H0 ;  /* 0xa00000ff0068e230 */ /* 0x020fe60000000900 */
[----:B------:R-:W-:Y:S01]  /*e520*/  PRMT R94, R101, 0x7610, R94 ;  /* 0x00007610655e7816 */ /* 0x000fe2000000005e */
[----:B------:R2:W-:Y:S03]  /*e530*/  @!P4 STL.S16 [R1+0x1c], R101 ;  /* 0x00001c650100c387 */ /* 0x0005e60000100600 */
[----:B------:R-:W-:Y:S02]  /*e540*/  @!P4 PRMT R93, R94, 0x5410, RZ ;  /* 0x000054105e5dc816 */ /* 0x000fe400000000ff */
[----:B------:R-:W-:Y:S01]  /*e550*/  PRMT R103, R104, 0x7610, R103 ;  /* 0x0000761068677816 */ /* 0x000fe20000000067 */
[----:B------:R-:W-:Y:S03]  /*e560*/  MUFU.EX2 R94, R128 ;  /* 0x00000080005e7308 */ /* 0x000fe60000000800 */
[----:B------:R-:W-:Y:S05]  /*e570*/  @!P6 PRMT R0, R103, 0x5410, RZ ;  /* 0x000054106700e816 */ /* 0x000fea00000000ff */
[----:B------:R-:W-:Y:S01]  /*e580*/  STG.E.U16 [R188.64+0x2], R0 ;  /* 0x00000200bc007986 */ /* 0x000fe2000c101510 */
[----:B---3--:R-:W-:Y:S05]  /*e590*/  @!P1 HADD2 R107, -R72.H0_H0, -RZ.H0_H0 ;  /* 0xa00000ff486b9230 */ /* 0x008fea0000000900 */
[----:B------:R-:W-:Y:S01]  /*e5a0*/  PRMT R88, R107, 0x7610, R88 ;  /* 0x000076106b587816 */ /* 0x000fe20000000058 */
[----:B------:R3:W-:Y:S03]  /*e5b0*/  @!P1 STL.S16 [R1+0x24], R107 ;  /* 0x0000246b01009387 */ /* 0x0007e60000100600 */
[----:B------:R-:W-:Y:S01]  /*e5c0*/  @!P1 PRMT R72, R88, 0x5410, RZ ;  /* 0x0000541058489816 */ /* 0x000fe200000000ff */
[----:B------:R4:W-:Y:S01]  /*e5d0*/  @!P6 STL.S16 [R1+0x20], R104 ;  /* 0x000020680100e387 */ /* 0x0009e20000100600 */
[----:B--2---:R-:W-:Y:S01]  /*e5e0*/  FADD.FTZ R101, R2, R83 ;  /* 0x0000005302657221 */ /* 0x004fe20000010000 */
[----:B------:R-:W-:Y:S01]  /*e5f0*/  SHF.R.U32.HI R2, RZ, 0x10, R144 ;  /* 0x00000010ff027819 */ /* 0x000fe20000011690 */
[----:B------:R-:W2:Y:S01]  /*e600*/  MUFU.EX2 R88, R132 ;  /* 0x0000008400587308 */ /* 0x000ea20000000800 */
[----:B------:R2:W5:Y:S02]  /*e610*/  LDL.S16 R119, [R1+0x2c] ;  /* 0x00002c0001777983 */ /* 0x0005640000100600 */
[----:B------:R-:W-:Y:S02]  /*e620*/  LOP3.LUT R2, R2, 0xff, RZ, 0xc0, !PT ;  /* 0x000000ff02027812 */ /* 0x000fe400078ec0ff */
[----:B------:R5:W5:Y:S02]  /*e630*/  LDL.S16 R115, [R1+0x40] ;  /* 0x0000400001737983 */ /* 0x000b640000100600 */
[----:B------:R-:W-:Y:S02]  /*e640*/  ISETP.GE.U32.AND P0, PT, R217, R2, PT ;  /* 0x00000002d900720c */ /* 0x000fe40003f06070 */
[----:B-1----:R1:W5:Y:S01]  /*e650*/  LDL.S16 R121, [R1+0x3c] ;  /* 0x00003c0001797983 */ /* 0x0023620000100600 */
[----:B------:R-:W1:Y:S03]  /*e660*/  MUFU.EX2 R2, R120 ;  /* 0x0000007800027308 */ /* 0x000e660000000800 */
[----:B------:R1:W-:Y:S04]  /*e670*/  STG.E.U16 [R188.64], R72 ;  /* 0x00000048bc007986 */ /* 0x0003e8000c101510 */
[----:B------:R-:W-:Y:S01]  /*e680*/  STG.E.U16 [R168.64+0x10], R80 ;  /* 0x00001050a8007986 */ /* 0x000fe2000c101510 */
[----:B---3--:R-:W-:Y:S02]  /*e690*/  FADD.FTZ R107, R95, R102 ;  /* 0x000000665f6b7221 */ /* 0x008fe40000010000 */
[----:B------:R-:W-:Y:S01]  /*e6a0*/  MUFU.EX2 R0, R167 ;  /* 0x000000a700007308 */ /* 0x000fe20000000800 */
[----:B------:R-:W-:Y:S01]  /*e6b0*/  STG.E.U16 [R168.64+0x12], R81 ;  /* 0x00001251a8007986 */ /* 0x000fe2000c101510 */
[----:B----4-:R-:W-:Y:S02]  /*e6c0*/  FADD.FTZ R104, R98, R100 ;  /* 0x0000006462687221 */ /* 0x010fe40000010000 */
[----:B------:R-:W-:Y:S02]  /*e6d0*/  IMAD.U32 R98, RZ, RZ, UR19 ;  /* 0x00000013ff627e24 */ /* 0x000fe4000f8e00ff */
[----:B--2---:R-:W-:Y:S03]  /*e6e0*/  FADD.FTZ R95, R88, R101 ;  /* 0x00000065585f7221 */ /* 0x004fe60000010000 */
[----:B------:R-:W-:Y:S01]  /*e6f0*/  LOP3.LUT R98, R211, UR6, R98, 0x96, !PT ;  /* 0x00000006d3627c12 */ /* 0x000fe2000f8e9662 */
[----:B------:R-:W-:Y:S01]  /*e700*/  ULEA UR6, UR33, 0x1, 0x1 ;  /* 0x0000000121067891 */ /* 0x000fe2000f8e083f */
[----:B-1----:R-:W-:Y:S01]  /*e710*/  FADD.FTZ R83, R2, R99 ;  /* 0x0000006302537221 */ /* 0x002fe20000010000 */
[----:B------:R-:W-:Y:S02]  /*e720*/  F2FP.PACK_AB R2, R82, R2 ;  /* 0x000000025202723e */ /* 0x000fe400000000ff */
[----:B------:R-:W-:Y:S01]  /*e730*/  IMAD.WIDE.U32 R102, R98, -0x326172a9, RZ ;  /* 0xcd9e8d5762667825 */ /* 0x000fe200078e00ff */
[----:B------:R1:W2:Y:S03]  /*e740*/  LDL.S16 R120, [R1+0x44] ;  /* 0x0000440001787983 */ /* 0x0002a60000100600 */
[----:B------:R-:W-:Y:S01]  /*e750*/  FADD.FTZ R99, R82, R83 ;  /* 0x0000005352637221 */ /* 0x000fe20000010000 */
[----:B------:R-:W-:Y:S01]  /*e760*/  SHF.R.U32.HI R82, RZ, 0x10, R86 ;  /* 0x00000010ff527819 */ /* 0x000fe20000011656 */
[----:B------:R-:W-:Y:S01]  /*e770*/  MUFU.EX2 R72, R193 ;  /* 0x000000c100487308 */ /* 0x000fe20000000800 */
[----:B------:R-:W-:Y:S02]  /*e780*/  LOP3.LUT R84, R103, UR30, R122, 0x96, !PT ;  /* 0x0000001e67547c12 */ /* 0x000fe4000f8e967a */
[----:B------:R-:W-:Y:S02]  /*e790*/  LOP3.LUT R82, R82, 0xff, RZ, 0xc0, !PT ;  /* 0x000000ff52527812 */ /* 0x000fe400078ec0ff */
[----:B------:R-:W-:Y:S01]  /*e7a0*/  LOP3.LUT R98, R195, UR28, R102, 0x96, !PT ;  /* 0x0000001cc3627c12 */ /* 0x000fe2000f8e9666 */
[----:B------:R-:W-:Y:S01]  /*e7b0*/  IMAD.WIDE.U32 R100, R84, -0x2daee0ad, RZ ;  /* 0xd2511f5354647825 */ /* 0x000fe200078e00ff */
[----:B------:R-:W-:Y:S02]  /*e7c0*/  ISETP.GE.U32.AND P4, PT, R217, R82, PT ;  /* 0x00000052d900720c */ /* 0x000fe40003f86070 */
[----:B------:R-:W-:Y:S01]  /*e7d0*/  LOP3.LUT R82, R124, 0xffff, RZ, 0xc0, !PT ;  /* 0x0000ffff7c527812 */ /* 0x000fe200078ec0ff */
[----:B------:R-:W3:Y:S01]  /*e7e0*/  MUFU.EX2 R83, R133 ;  /* 0x0000008500537308 */ /* 0x000ee20000000800 */
[----:B------:R-:W-:Y:S01]  /*e7f0*/  SHF.R.U32.HI R86, RZ, 0x18, R86 ;  /* 0x00000018ff567819 */ /* 0x000fe20000011656 */
[----:B------:R-:W-:Y:S01]  /*e800*/  FADD.FTZ R84, R94, R99 ;  /* 0x000000635e547221 */ /* 0x000fe20000010000 */
[----:B------:R-:W-:Y:S01]  /*e810*/  SHF.R.U32.HI R82, RZ, 0x8, R82 ;  /* 0x00000008ff527819 */ /* 0x000fe20000011652 */
[----:B------:R-:W-:Y:S03]  /*e820*/  IMAD.WIDE.U32 R98, R98, -0x2daee0ad, RZ ;  /* 0xd2511f5362627825 */ /* 0x000fe600078e00ff */
[----:B------:R-:W-:Y:S02]  /*e830*/  LOP3.LUT R82, R82, 0xffff, RZ, 0xc0, !PT ;  /* 0x0000ffff52527812 */ /* 0x000fe400078ec0ff */
[----:B------:R-:W-:Y:S01]  /*e840*/  LOP3.LUT R100, R99, UR25, R100, 0x96, !PT ;  /* 0x0000001963647c12 */ /* 0x000fe2000f8e9664 */
[----:B------:R4:W-:Y:S01]  /*e850*/  MUFU.EX2 R102, R166 ;  /* 0x000000a600667308 */ /* 0x0009e20000000800 */
[----:B------:R-:W-:Y:S09]  /*e860*/  ISETP.GE.U32.AND P6, PT, R217, R82, PT ;  /* 0x00000052d900720c */ /* 0x000ff20003fc6070 */
[----:B------:R-:W1:Y:S01]  /*e870*/  MUFU.EX2 R82, R129 ;  /* 0x0000008100527308 */ /* 0x000e620000000800 */
[C---:B---3--:R-:W-:Y:S01]  /*e880*/  F2FP.PACK_AB R132, R83.reuse, R88 ;  /* 0x000000585384723e */ /* 0x048fe200000000ff */
[----:B------:R-:W-:Y:S08]  /*e890*/  FADD.FTZ R117, R83, R95 ;  /* 0x0000005f53757221 */ /* 0x000ff00000010000 */
[----:B------:R-:W3:Y:S01]  /*e8a0*/  MUFU.EX2 R88, R197 ;  /* 0x000000c500587308 */ /* 0x000ee20000000800 */
[----:B----4-:R-:W-:Y:S02]  /*e8b0*/  PRMT R166, R160, 0x7632, R166 ;  /* 0x00007632a0a67816 */ /* 0x010fe400000000a6 */
[C---:B-1----:R-:W-:Y:S01]  /*e8c0*/  F2FP.PACK_AB R94, R82.reuse, R94 ;  /* 0x0000005e525e723e */ /* 0x042fe200000000ff */
[----:B------:R-:W-:Y:S01]  /*e8d0*/  FADD.FTZ R114, R82, R84 ;  /* 0x0000005452727221 */ /* 0x000fe20000010000 */
[----:B------:R-:W-:Y:S01]  /*e8e0*/  LOP3.LUT R82, R101, UR27, R218, 0x96, !PT ;  /* 0x0000001b65527c12 */ /* 0x000fe2000f8e96da */
[----:B------:R-:W-:Y:S04]  /*e8f0*/  IMAD.WIDE.U32 R100, R100, -0x326172a9, RZ ;  /* 0xcd9e8d5764647825 */ /* 0x000fe800078e00ff */
[----:B------:R-:W-:Y:S05]  /*e900*/  IMAD.WIDE.U32 R110, R82, -0x326172a9, RZ ;  /* 0xcd9e8d57526e7825 */ /* 0x000fea00078e00ff */
[----:B------:R-:W-:Y:S02]  /*e910*/  LOP3.LUT R82, R111, UR26, R194, 0x96, !PT ;  /* 0x0000001a6f527c12 */ /* 0x000fe4000f8e96c2 */
[----:B------:R-:W-:Y:S03]  /*e920*/  LOP3.LUT R110, R101, UR23, R110, 0x96, !PT ;  /* 0x00000017656e7c12 */ /* 0x000fe6000f8e966e */
[----:B------:R-:W-:Y:S04]  /*e930*/  IMAD.WIDE.U32 R82, R82, -0x2daee0ad, RZ ;  /* 0xd2511f5352527825 */ /* 0x000fe800078e00ff */
[----:B------:R-:W-:Y:S01]  /*e940*/  IMAD.WIDE.U32 R110, R110, -0x2daee0ad, RZ ;  /* 0xd2511f536e6e7825 */ /* 0x000fe200078e00ff */
[----:B------:R-:W-:Y:S04]  /*e950*/  LOP3.LUT R98, R83, UR11, R98, 0x96, !PT ;  /* 0x0000000b53627c12 */ /* 0x000fe8000f8e9662 */
[----:B------:R-:W-:Y:S01]  /*e960*/  LOP3.LUT R82, R111, UR5, R82, 0x96, !PT ;  /* 0x000000056f527c12 */ /* 0x000fe2000f8e9652 */
[----:B------:R-:W-:Y:S04]  /*e970*/  IMAD.WIDE.U32 R98, R98, -0x326172a9, RZ ;  /* 0xcd9e8d5762627825 */ /* 0x000fe800078e00ff */
[----:B------:R-:W-:Y:S01]  /*e980*/  IMAD.WIDE.U32 R82, R82, -0x326172a9, RZ ;  /* 0xcd9e8d5752527825 */ /* 0x000fe200078e00ff */
[----:B------:R-:W-:Y:S04]  /*e990*/  LOP3.LUT R103, R99, UR8, R100, 0x96, !PT ;  /* 0x0000000863677c12 */ /* 0x000fe8000f8e9664 */
[----:B------:R-:W-:Y:S02]  /*e9a0*/  LOP3.LUT R84, R83, UR32, R98, 0x96, !PT ;  /* 0x0000002053547c12 */ /* 0x000fe4000f8e9662 */
[----:B---3--:R-:W-:Y:S02]  /*e9b0*/  F2FP.PACK_AB R98, R88, R72 ;  /* 0x000000485862723e */ /* 0x008fe400000000ff */
[----:B------:R-:W-:Y:S02]  /*e9c0*/  LOP3.LUT R95, R84, 0xff, RZ, 0xc0, !PT ;  /* 0x000000ff545f7812 */ /* 0x000fe400078ec0ff */
[----:B------:R-:W-:Y:S02]  /*e9d0*/  PRMT R101, R98, 0x7632, R101 ;  /* 0x0000763262657816 */ /* 0x000fe40000000065 */
[--C-:B------:R-:W-:Y:S02]  /*e9e0*/  SHF.R.U32.HI R131, RZ, 0x10, R82.reuse ;  /* 0x00000010ff837819 */ /* 0x100fe40000011652 */
[----:B------:R-:W-:Y:S01]  /*e9f0*/  SHF.R.U32.HI R123, RZ, 0x18, R82 ;  /* 0x00000018ff7b7819 */ /* 0x000fe20000011652 */
[----:B-----5:R-:W-:Y:S05]  /*ea00*/  @!P6 HADD2 R119, -R97.H0_H0, -RZ.H0_H0 ;  /* 0xa00000ff6177e230 */ /* 0x020fea0000000900 */
[----:B------:R-:W-:Y:S01]  /*ea10*/  PRMT R100, R119, 0x7610, R100 ;  /* 0x0000761077647816 */ /* 0x000fe20000000064 */
[----:B------:R1:W-:Y:S03]  /*ea20*/  @!P6 STL.S16 [R1+0x2c], R119 ;  /* 0x00002c770100e387 */ /* 0x0003e60000100600 */
[----:B------:R-:W-:Y:S02]  /*ea30*/  @!P6 PRMT R97, R100, 0x5410, RZ ;  /* 0x000054106461e816 */ /* 0x000fe400000000ff */
[----:B------:R-:W-:Y:S01]  /*ea40*/  ISETP.GE.U32.AND P6, PT, R217, R95, PT ;  /* 0x0000005fd900720c */ /* 0x000fe20003fc6070 */
[----:B------:R-:W-:Y:S01]  /*ea50*/  FADD.FTZ R95, R72, R104 ;  /* 0x00000068485f7221 */ /* 0x000fe20000010000 */
[----:B------:R-:W-:Y:S01]  /*ea60*/  LOP3.LUT R72, R84, 0xffff, RZ, 0xc0, !PT ;  /* 0x0000ffff54487812 */ /* 0x000fe200078ec0ff */
[----:B------:R-:W3:Y:S02]  /*ea70*/  MUFU.EX2 R100, R146 ;  /* 0x0000009200647308 */ /* 0x000ee40000000800 */
[----:B------:R-:W-:Y:S01]  /*ea80*/  FADD.FTZ R111, R88, R95 ;  /* 0x0000005f586f7221 */ /* 0x000fe20000010000 */
[----:B------:R-:W-:Y:S01]  /*ea90*/  SHF.R.U32.HI R72, RZ, 0x8, R72 ;  /* 0x00000008ff487819 */ /* 0x000fe20000011648 */
[----:B------:R-:W-:Y:S01]  /*eaa0*/  FADD.FTZ R88, R102, R107 ;  /* 0x0000006b66587221 */ /* 0x000fe20000010000 */
[----:B------:R-:W-:Y:S02]  /*eab0*/  F2FP.PACK_AB R102, R0, R102 ;  /* 0x000000660066723e */ /* 0x000fe400000000ff */
[----:B------:R-:W-:Y:S01]  /*eac0*/  LOP3.LUT R72, R72, 0xffff, RZ, 0xc0, !PT ;  /* 0x0000ffff48487812 */ /* 0x000fe200078ec0ff */
[----:B------:R-:W-:Y:S01]  /*ead0*/  FADD.FTZ R107, R0, R88 ;  /* 0x00000058006b7221 */ /* 0x000fe20000010000 */
[----:B------:R-:W-:Y:S01]  /*eae0*/  LOP3.LUT R0, R82, 0xff, RZ, 0xc0, !PT ;  /* 0x000000ff52007812 */ /* 0x000fe200078ec0ff */
[----:B------:R-:W-:Y:S01]  /*eaf0*/  @!P6 HADD2 R115, -R98.H0_H0, -RZ.H0_H0 ;  /* 0xa00000ff6273e230 */ /* 0x000fe20000000900 */
[----:B------:R-:W-:Y:S04]  /*eb00*/  PRMT R157, R102, 0x7632, R157 ;  /* 0x00007632669d7816 */ /* 0x000fe8000000009d */
[----:B------:R-:W-:Y:S01]  /*eb10*/  PRMT R99, R115, 0x7610, R99 ;  /* 0x0000761073637816 */ /* 0x000fe20000000063 */
[----:B-1----:R1:W4:Y:S04]  /*eb20*/  LDL.S16 R119, [R1+0x30] ;  /* 0x0000300001777983 */ /* 0x0023280000100600 */
[----:B------:R5:W-:Y:S01]  /*eb30*/  @!P6 STL.S16 [R1+0x40], R115 ;  /* 0x000040730100e387 */ /* 0x000be20000100600 */
[----:B---3--:R-:W-:Y:S01]  /*eb40*/  FADD.FTZ R104, R100, R117 ;  /* 0x0000007564687221 */ /* 0x008fe20000010000 */
[----:B-----5:R-:W-:Y:S02]  /*eb50*/  PRMT R115, R98, 0x5410, R101 ;  /* 0x0000541062737816 */ /* 0x020fe40000000065 */
[----:B------:R-:W-:Y:S02]  /*eb60*/  @!P6 PRMT R98, R99, 0x5410, RZ ;  /* 0x000054106362e816 */ /* 0x000fe400000000ff */
[----:B------:R-:W-:Y:S01]  /*eb70*/  ISETP.GE.U32.AND P6, PT, R217, R72, PT ;  /* 0x00000048d900720c */ /* 0x000fe20003fc6070 */
[----:B------:R-:W3:Y:S01]  /*eb80*/  MUFU.EX2 R99, R161 ;  /* 0x000000a100637308 */ /* 0x000ee20000000800 */
[----:B------:R-:W-:Y:S05]  /*eb90*/  PRMT R72, R118, 0x7610, R72 ;  /* 0x0000761076487816 */ /* 0x000fea0000000048 */
[----:B--2---:R-:W-:Y:S05]  /*eba0*/  @!P5 HADD2 R120, -R72.H0_H0, -RZ.H0_H0 ;  /* 0xa00000ff4878d230 */ /* 0x004fea0000000900 */
[----:B------:R-:W-:Y:S01]  /*ebb0*/  PRMT R88, R120, 0x7610, R88 ;  /* 0x0000761078587816 */ /* 0x000fe20000000058 */
[----:B------:R-:W-:Y:S05]  /*ebc0*/  @!P6 HADD2 R121, -R101.H0_H0, -RZ.H0_H0 ;  /* 0xa00000ff6579e230 */ /* 0x000fea0000000900 */
[----:B------:R-:W-:Y:S01]  /*ebd0*/  PRMT R95, R121, 0x7610, R95 ;  /* 0x00007610795f7816 */ /* 0x000fe2000000005f */
[----:B------:R-:W-:Y:S03]  /*ebe0*/  @!P6 STL.S16 [R1+0x3c], R121 ;  /* 0x00003c790100e387 */ /* 0x000fe60000100600 */
[----:B------:R-:W-:Y:S01]  /*ebf0*/  @!P6 PRMT R101, R95, 0x5410, RZ ;  /* 0x000054105f65e816 */ /* 0x000fe200000000ff */
[----:B------:R-:W-:Y:S01]  /*ec00*/  @!P5 STL.S16 [R1+0x44], R120 ;  /* 0x000044780100d387 */ /* 0x000fe20000100600 */
[----:B------:R-:W-:Y:S01]  /*ec10*/  ISETP.GE.U32.AND P6, PT, R217, R0, PT ;  /* 0x00000000d900720c */ /* 0x000fe20003fc6070 */
[----:B------:R-:W2:Y:S01]  /*ec20*/  MUFU.EX2 R95, R137 ;  /* 0x00000089005f7308 */ /* 0x000ea20000000800 */
[----:B------:R-:W-:Y:S01]  /*ec30*/  LOP3.LUT R0, R82, 0xffff, RZ, 0xc0, !PT ;  /* 0x0000ffff52007812 */ /* 0x000fe200078ec0ff */
[C---:B---3--:R-:W-:Y:S01]  /*ec40*/  FADD.FTZ R104, R99.reuse, R104 ;  /* 0x0000006863687221 */ /* 0x048fe20000010000 */
[----:B------:R-:W-:Y:S02]  /*ec50*/  F2FP.PACK_AB R100, R99, R100 ;  /* 0x000000646364723e */ /* 0x000fe400000000ff */
[--C-:B------:R-:W-:Y:S02]  /*ec60*/  SHF.R.U32.HI R80, RZ, 0x8, R0.reuse ;  /* 0x00000008ff507819 */ /* 0x100fe40000011600 */
[----:B------:R-:W-:Y:S02]  /*ec70*/  PRMT R0, R118, 0x7632, R0 ;  /* 0x0000763276007816 */ /* 0x000fe40000000000 */
[----:B------:R-:W-:Y:S02]  /*ec80*/  LOP3.LUT R80, R80, 0xffff, RZ, 0xc0, !PT ;  /* 0x0000ffff50507812 */ /* 0x000fe400078ec0ff */
[----:B------:R-:W-:Y:S02]  /*ec90*/  PRMT R83, R72, 0x5410, R0 ;  /* 0x0000541048537816 */ /* 0x000fe40000000000 */
[----:B------:R-:W-:Y:S02]  /*eca0*/  @!P5 PRMT R72, R88, 0x5410, RZ ;  /* 0x000054105848d816 */ /* 0x000fe400000000ff */
[----:B------:R-:W-:Y:S01]  /*ecb0*/  ISETP.GE.U32.AND P5, PT, R217, R80, PT ;  /* 0x00000050d900720c */ /* 0x000fe20003fa6070 */
[----:B------:R-:W-:Y:S01]  /*ecc0*/  IMAD.WIDE.U32 R80, R103, -0x2daee0ad, RZ ;  /* 0xd2511f5367507825 */ /* 0x000fe200078e00ff */
[----:B------:R-:W3:Y:S01]  /*ecd0*/  MUFU.EX2 R88, R203 ;  /* 0x000000cb00587308 */ /* 0x000ee20000000800 */
[----:B------:R-:W-:Y:S03]  /*ece0*/  STG.E.U16 [R170.64+0x10], R72 ;  /* 0x00001048aa007986 */ /* 0x000fe6000c101510 */
[----:B------:R-:W-:Y:S02]  /*ecf0*/  LOP3.LUT R82, R81, UR31, R110, 0x96, !PT ;  /* 0x0000001f51527c12 */ /* 0x000fe4000f8e966e */
[----:B------:R-:W-:Y:S02]  /*ed00*/  LOP3.LUT R117, R80, 0xffff, RZ, 0xc0, !PT ;  /* 0x0000ffff50757812 */ /* 0x000fe400078ec0ff */
[--C-:B------:R-:W-:Y:S02]  /*ed10*/  SHF.R.U32.HI R130, RZ, 0x10, R80.reuse ;  /* 0x00000010ff827819 */ /* 0x100fe40000011650 */
[----:B------:R-:W-:Y:S01]  /*ed20*/  SHF.R.U32.HI R129, RZ, 0x18, R80 ;  /* 0x00000018ff817819 */ /* 0x000fe20000011650 */
[----:B------:R-:W2:Y:S01]  /*ed30*/  MUFU.EX2 R81, R202 ;  /* 0x000000ca00517308 */ /* 0x000ea20000000800 */
[----:B------:R-:W-:Y:S01]  /*ed40*/  LOP3.LUT R122, R82, 0xff, RZ, 0xc0, !PT ;  /* 0x000000ff527a7812 */ /* 0x000fe200078ec0ff */
[----:B----4-:R-:W-:Y:S05]  /*ed50*/  @!P3 HADD2 R119, -R0.H0_H0, -RZ.H0_H0 ;  /* 0xa00000ff0077b230 */ /* 0x010fea0000000900 */
[----:B------:R-:W-:Y:S01]  /*ed60*/  PRMT R103, R119, 0x7610, R103 ;  /* 0x0000761077677816 */ /* 0x000fe20000000067 */
[----:B------:R4:W-:Y:S03]  /*ed70*/  @!P3 STL.S16 [R1+0x30], R119 ;  /* 0x000030770100b387 */ /* 0x0009e60000100600 */
[----:B------:R-:W-:Y:S01]  /*ed80*/  @!P3 PRMT R0, R103, 0x5410, RZ ;  /* 0x000054106700b816 */ /* 0x000fe200000000ff */
[----:B------:R1:W5:Y:S01]  /*ed90*/  LDL.S16 R197, [R1+0x98] ;  /* 0x0000980001c57983 */ /* 0x0003620000100600 */
[----:B------:R-:W-:Y:S01]  /*eda0*/  ISETP.GE.U32.AND P3, PT, R217, R86, PT ;  /* 0x00000056d900720c */ /* 0x000fe20003f66070 */
[----:B------:R-:W-:Y:S01]  /*edb0*/  FADD.FTZ R103, R154, R114 ;  /* 0x000000729a677221 */ /* 0x000fe20000010000 */
[----:B------:R-:W-:Y:S01]  /*edc0*/  LOP3.LUT R114, R80, 0xff, RZ, 0xc0, !PT ;  /* 0x000000ff50727812 */ /* 0x000fe200078ec0ff */
[----:B------:R1:W5:Y:S01]  /*edd0*/  LDL.S16 R193, [R1+0xa0] ;  /* 0x0000a00001c17983 */ /* 0x0003620000100600 */
[C---:B--2---:R-:W-:Y:S01]  /*ede0*/  F2FP.PACK_AB R154, R95.reuse, R154 ;  /* 0x0000009a5f9a723e */ /* 0x044fe200000000ff */
[----:B------:R-:W-:Y:S02]  /*edf0*/  IMAD.U32 R80, RZ, RZ, UR19 ;  /* 0x00000013ff507e24 */ /* 0x000fe4000f8e00ff */
[----:B------:R1:W2:Y:S01]  /*ee00*/  LDL.S16 R149, [R1+0xac] ;  /* 0x0000ac0001957983 */ /* 0x0002a20000100600 */
[----:B------:R-:W-:Y:S01]  /*ee10*/  PRMT R153, R154, 0x7632, R153 ;  /* 0x000076329a997816 */ /* 0x000fe20000000099 */
[----:B------:R-:W-:Y:S01]  /*ee20*/  FADD.FTZ R99, R95, R103 ;  /* 0x000000675f637221 */ /* 0x000fe20000010000 */
[----:B------:R-:W-:Y:S01]  /*ee30*/  LOP3.LUT R80, R211, UR6, R80, 0x96, !PT ;  /* 0x00000006d3507c12 */ /* 0x000fe2000f8e9650 */
[----:B------:R1:W2:Y:S01]  /*ee40*/  LDL.S16 R143, [R1+0xa8] ;  /* 0x0000a800018f7983 */ /* 0x0002a20000100600 */
[----:B------:R-:W-:Y:S01]  /*ee50*/  FADD.FTZ R95, R159, R111 ;  /* 0x0000006f9f5f7221 */ /* 0x000fe20000010000 */
[C---:B---3--:R-:W-:Y:S02]  /*ee60*/  F2FP.PACK_AB R159, R88.reuse, R159 ;  /* 0x0000009f589f723e */ /* 0x048fe400000000ff */
[----:B------:R1:W3:Y:S01]  /*ee70*/  LDL.S16 R142, [R1+0xa4] ;  /* 0x0000a400018e7983 */ /* 0x0002e20000100600 */
[----:B------:R-:W-:Y:S01]  /*ee80*/  FADD.FTZ R103, R88, R95 ;  /* 0x0000005f58677221 */ /* 0x000fe20000010000 */
[----:B------:R-:W-:Y:S01]  /*ee90*/  PRMT R158, R159, 0x7632, R158 ;  /* 0x000076329f9e7816 */ /* 0x000fe2000000009e */
[----:B------:R-:W-:Y:S01]  /*eea0*/  MUFU.EX2 R88, R148 ;  /* 0x0000009400587308 */ /* 0x000fe20000000800 */
[----:B------:R1:W3:Y:S01]  /*eeb0*/  LDL.S16 R139, [R1+0x9c] ;  /* 0x00009c00018b7983 */ /* 0x0002e20000100600 */
[----:B----4-:R-:W-:Y:S03]  /*eec0*/  IMAD.WIDE.U32 R118, R80, -0x326172a9, RZ ;  /* 0xcd9e8d5750767825 */ /* 0x010fe600078e00ff */
[----:B------:R4:W-:Y:S01]  /*eed0*/  STG.E.U16 [R170.64+0x12], R0 ;  /* 0x00001200aa007986 */ /* 0x0009e2000c101510 */
[----:B------:R-:W-:Y:S01]  /*eee0*/  FADD.FTZ R95, R152, R104 ;  /* 0x00000068985f7221 */ /* 0x000fe20000010000 */
[----:B------:R-:W-:Y:S02]  /*eef0*/  LOP3.LUT R80, R119, UR30, R230, 0x96, !PT ;  /* 0x0000001e77507c12 */ /* 0x000fe4000f8e96e6 */
[----:B------:R-:W-:Y:S01]  /*ef00*/  LOP3.LUT R72, R233, UR28, R118, 0x96, !PT ;  /* 0x0000001ce9487c12 */ /* 0x000fe2000f8e9676 */
[----:B------:R1:W-:Y:S02]  /*ef10*/  STG.E.U16 [R190.64+0xe], R79 ;  /* 0x00000e4fbe007986 */ /* 0x0003e4000c101510 */
[----:B------:R-:W-:Y:S02]  /*ef20*/  IMAD.WIDE.U32 R110, R80, -0x2daee0ad, RZ ;  /* 0xd2511f53506e7825 */ /* 0x000fe400078e00ff */
[----:B------:R1:W-:Y:S02]  /*ef30*/  STG.E.U16 [R190.64+0x10], R78 ;  /* 0x0000104ebe007986 */ /* 0x0003e4000c101510 */
[----:B------:R-:W-:Y:S05]  /*ef40*/  IMAD.WIDE.U32 R118, R72, -0x2daee0ad, RZ ;  /* 0xd2511f5348767825 */ /* 0x000fea00078e00ff */
[----:B------:R-:W-:Y:S02]  /*ef50*/  LOP3.LUT R72, R119, UR25, R110, 0x96, !PT ;  /* 0x0000001977487c12 */ /* 0x000fe4000f8e966e */
[----:B------:R-:W-:Y:S01]  /*ef60*/  PRMT R119, R102, 0x5410, R157 ;  /* 0x0000541066777816 */ /* 0x000fe2000000009d */
[----:B----4-:R-:W-:Y:S01]  /*ef70*/  FADD.FTZ R0, R163, R107 ;  /* 0x0000006ba3007221 */ /* 0x010fe20000010000 */
[C---:B------:R-:W-:Y:S03]  /*ef80*/  F2FP.PACK_AB R163, R81.reuse, R163 ;  /* 0x000000a351a3723e */ /* 0x040fe600000000ff */
[----:B------:R-:W-:Y:S01]  /*ef90*/  FADD.FTZ R107, R81, R0 ;  /* 0x00000000516b7221 */ /* 0x000fe20000010000 */
[----:B------:R-:W-:Y:S01]  /*efa0*/  LOP3.LUT R0, R111, UR27, R220, 0x96, !PT ;  /* 0x0000001b6f007c12 */ /* 0x000fe2000f8e96dc */
[----:B------:R-:W-:Y:S02]  /*efb0*/  IMAD.WIDE.U32 R110, R72, -0x326172a9, RZ ;  /* 0xcd9e8d57486e7825 */ /* 0x000fe400078e00ff */
[----:B------:R-:W4:Y:S02]  /*efc0*/  MUFU.EX2 R72, R162 ;  /* 0x000000a200487308 */ /* 0x000f240000000800 */
[----:B------:R-:W-:Y:S05]  /*efd0*/  IMAD.WIDE.U32 R80, R0, -0x326172a9, RZ ;  /* 0xcd9e8d5700507825 */ /* 0x000fea00078e00ff */
[----:B-1----:R-:W-:Y:S03]  /*efe0*/  LOP3.LUT R79, R81, UR26, R232, 0x96, !PT ;  /* 0x0000001a514f7c12 */ /* 0x002fe6000f8e96e8 */
[----:B------:R-:W1:Y:S02]  /*eff0*/  MUFU.EX2 R0, R165 ;  /* 0x000000a500007308 */ /* 0x000e640000000800 */
[----:B------:R-:W-:Y:S05]  /*f000*/  IMAD.WIDE.U32 R78, R79, -0x2daee0ad, RZ ;  /* 0xd2511f534f4e7825 */ /* 0x000fea00078e00ff */
[----:B------:R-:W-:Y:S02]  /*f010*/  LOP3.LUT R81, R79, UR11, R118, 0x96, !PT ;  /* 0x0000000b4f517c12 */ /* 0x000fe4000f8e9676 */
[----:B------:R-:W-:Y:S01]  /*f020*/  LOP3.LUT R79, R111, UR23, R80, 0x96, !PT ;  /* 0x000000176f4f7c12 */ /* 0x000fe2000f8e9650 */
[----:B------:R-:W2:Y:S01]  /*f030*/  MUFU.EX2 R165, R207 ;  /* 0x000000cf00a57308 */ /* 0x000ea20000000800 */
[----:B----4-:R-:W-:Y:S03]  /*f040*/  F2FP.PACK_AB R133, R72, R88 ;  /* 0x000000584885723e */ /* 0x010fe600000000ff */
[----:B------:R-:W-:Y:S01]  /*f050*/  IMAD.WIDE.U32 R120, R79, -0x2daee0ad, RZ ;  /* 0xd2511f534f787825 */ /* 0x000fe200078e00ff */
[----:B------:R-:W-:Y:S04]  /*f060*/  PRMT R162, R163, 0x7632, R162 ;  /* 0x00007632a3a27816 */ /* 0x000fe800000000a2 */
[----:B------:R-:W-:Y:S01]  /*f070*/  LOP3.LUT R80, R121, UR5, R78, 0x96, !PT ;  /* 0x0000000579507c12 */ /* 0x000fe2000f8e964e */
[----:B------:R-:W-:Y:S01]  /*f080*/  IMAD.WIDE.U32 R78, R81, -0x326172a9, RZ ;  /* 0xcd9e8d57514e7825 */ /* 0x000fe200078e00ff */
[C---:B-1----:R-:W-:Y:S03]  /*f090*/  F2FP.PACK_AB R152, R0.reuse, R152 ;  /* 0x000000980098723e */ /* 0x042fe600000000ff */
[----:B------:R-:W-:Y:S01]  /*f0a0*/  FADD.FTZ R104, R0, R95 ;  /* 0x0000005f00687221 */ /* 0x000fe20000010000 */
[----:B------:R-:W-:Y:S01]  /*f0b0*/  PRMT R0, R71, 0x7632, R0 ;  /* 0x0000763247007816 */ /* 0x000fe20000000000 */
[----:B------:R-:W-:Y:S01]  /*f0c0*/  FADD.FTZ R95, R88, R99 ;  /* 0x00000063585f7221 */ /* 0x000fe20000010000 */
[----:B------:R-:W-:Y:S01]  /*f0d0*/  LOP3.LUT R126, R79, UR8, R110, 0x96, !PT ;  /* 0x000000084f7e7c12 */ /* 0x000fe2000f8e966e */
[----:B------:R-:W-:Y:S01]  /*f0e0*/  IMAD.WIDE.U32 R80, R80, -0x326172a9, RZ ;  /* 0xcd9e8d5750507825 */ /* 0x000fe200078e00ff */
[----:B------:R-:W-:Y:S01]  /*f0f0*/  PRMT R88, R71, 0x5410, R0 ;  /* 0x0000541047587816 */ /* 0x000fe20000000000 */
[----:B------:R-:W1:Y:S01]  /*f100*/  MUFU.EX2 R79, R208 ;  /* 0x000000d0004f7308 */ /* 0x000e620000000800 */
[----:B------:R-:W-:Y:S02]  /*f110*/  PRMT R155, R152, 0x7632, R155 ;  /* 0x00007632989b7816 */ /* 0x000fe4000000009b */
[----:B------:R-:W-:Y:S04]  /*f120*/  LOP3.LUT R78, R81, UR32, R78, 0x96, !PT ;  /* 0x00000020514e7c12 */ /* 0x000fe8000f8e964e */
[----:B------:R-:W-:Y:S01]  /*f130*/  LOP3.LUT R99, R78, 0xff, RZ, 0xc0, !PT ;  /* 0x000000ff4e637812 */ /* 0x000fe200078ec0ff */
[----:B-----5:R-:W-:Y:S05]  /*f140*/  @!P0 HADD2 R197, -R71.H0_H0, -RZ.H0_H0 ;  /* 0xa00000ff47c58230 */ /* 0x020fea0000000900 */
[----:B------:R-:W-:Y:S01]  /*f150*/  PRMT R118, R197, 0x7610, R118 ;  /* 0x00007610c5767816 */ /* 0x000fe20000000076 */
[----:B------:R4:W-:Y:S01]  /*f160*/  @!P0 STL.S16 [R1+0x98], R197 ;  /* 0x000098c501008387 */ /* 0x0009e20000100600 */
[----:B--2---:R-:W-:Y:S02]  /*f170*/  @!P6 HADD2 R149, -R159.H0_H0, -RZ.H0_H0 ;  /* 0xa00000ff9f95e230 */ /* 0x004fe40000000900 */
[----:B------:R-:W-:Y:S02]  /*f180*/  @!P0 PRMT R71, R118, 0x5410, RZ ;  /* 0x0000541076478816 */ /* 0x000fe400000000ff */
[----:B------:R-:W-:Y:S01]  /*f190*/  ISETP.GE.U32.AND P0, PT, R217, R99, PT ;  /* 0x00000063d900720c */ /* 0x000fe20003f06070 */
[----:B------:R-:W-:Y:S01]  /*f1a0*/  @!P5 HADD2 R143, -R158.H0_H0, -RZ.H0_H0 ;  /* 0xa00000ff9e8fd230 */ /* 0x000fe20000000900 */
[----:B------:R-:W-:Y:S01]  /*f1b0*/  PRMT R167, R149, 0x7610, R167 ;  /* 0x0000761095a77816 */ /* 0x000fe200000000a7 */
[----:B------:R2:W-:Y:S01]  /*f1c0*/  STG.E.U16 [R188.64+0x10], R71 ;  /* 0x00001047bc007986 */ /* 0x0005e2000c101510 */
[----:B------:R-:W-:Y:S01]  /*f1d0*/  PRMT R99, R100, 0x7632, R99 ;  /* 0x0000763264637816 */ /* 0x000fe20000000063 */
[----:B---3--:R-:W-:Y:S01]  /*f1e0*/  @!P2 HADD2 R142, -R0.H0_H0, -RZ.H0_H0 ;  /* 0xa00000ff008ea230 */ /* 0x008fe20000000900 */
[----:B------:R-:W-:Y:S04]  /*f1f0*/  PRMT R138, R143, 0x7610, R138 ;  /* 0x000076108f8a7816 */ /* 0x000fe8000000008a */
[----:B------:R-:W-:Y:S03]  /*f200*/  PRMT R161, R142, 0x7610, R161 ;  /* 0x000076108ea17816 */ /* 0x000fe600000000a1 */
[----:B------:R-:W-:Y:S01]  /*f210*/  @!P0 HADD2 R193, -R102.H0_H0, -RZ.H0_H0 ;  /* 0xa00000ff66c18230 */ /* 0x000fe20000000900 */
[----:B------:R-:W-:Y:S02]  /*f220*/  @!P2 PRMT R0, R161, 0x5410, RZ ;  /* 0x00005410a100a816 */ /* 0x000fe400000000ff */
[----:B------:R-:W3:Y:S02]  /*f230*/  MUFU.EX2 R161, R212 ;  /* 0x000000d400a17308 */ /* 0x000ee40000000800 */
[----:B------:R-:W-:Y:S01]  /*f240*/  PRMT R111, R193, 0x7610, R111 ;  /* 0x00007610c16f7816 */ /* 0x000fe2000000006f */
[----:B------:R5:W-:Y:S01]  /*f250*/  @!P0 STL.S16 [R1+0xa0], R193 ;  /* 0x0000a0c101008387 */ /* 0x000be20000100600 */
[----:B----4-:R-:W-:Y:S01]  /*f260*/  FADD.FTZ R197, R72, R95 ;  /* 0x0000005f48c57221 */ /* 0x010fe20000010000 */
[----:B------:R-:W-:Y:S02]  /*f270*/  PRMT R72, R127, 0x7610, R72 ;  /* 0x000076107f487816 */ /* 0x000fe40000000048 */
[----:B------:R-:W-:Y:S01]  /*f280*/  @!P0 PRMT R102, R111, 0x5410, RZ ;  /* 0x000054106f668816 */ /* 0x000fe200000000ff */
[----:B------:R4:W-:Y:S01]  /*f290*/  @!P6 STL.S16 [R1+0xac], R149 ;  /* 0x0000ac950100e387 */ /* 0x0009e20000100600 */
[----:B------:R-:W-:Y:S02]  /*f2a0*/  PRMT R111, R159, 0x5410, R158 ;  /* 0x000054109f6f7816 */ /* 0x000fe4000000009e */
[----:B------:R-:W-:Y:S01]  /*f2b0*/  @!P5 PRMT R158, R138, 0x5410, RZ ;  /* 0x000054108a9ed816 */ /* 0x000fe200000000ff */
[----:B------:R-:W-:Y:S01]  /*f2c0*/  @!P5 STL.S16 [R1+0xa8], R143 ;  /* 0x0000a88f0100d387 */ /* 0x000fe20000100600 */
[----:B------:R-:W-:Y:S01]  /*f2d0*/  @!P6 PRMT R159, R167, 0x5410, RZ ;  /* 0x00005410a79fe816 */ /* 0x000fe200000000ff */
[----:B--2---:R-:W-:Y:S01]  /*f2e0*/  FADD.FTZ R71, R165, R103 ;  /* 0x00000067a5477221 */ /* 0x004fe20000010000 */
[----:B-1----:R-:W-:Y:S01]  /*f2f0*/  F2FP.PACK_AB R165, R79, R165 ;  /* 0x000000a54fa5723e */ /* 0x002fe200000000ff */
[----:B------:R-:W-:Y:S01]  /*f300*/  @!P2 STL.S16 [R1+0xa4], R142 ;  /* 0x0000a48e0100a387 */ /* 0x000fe20000100600 */
[----:B------:R-:W-:Y:S01]  /*f310*/  ISETP.GE.U32.AND P6, PT, R217, R114, PT ;  /* 0x00000072d900720c */ /* 0x000fe20003fc6070 */
[----:B------:R-:W-:Y:S01]  /*f320*/  FADD.FTZ R206, R79, R71 ;  /* 0x000000474fce7221 */ /* 0x000fe20000010000 */
[----:B------:R-:W-:Y:S01]  /*f330*/  LOP3.LUT R71, R82, 0xffff, RZ, 0xc0, !PT ;  /* 0x0000ffff52477812 */ /* 0x000fe200078ec0ff */
[----:B------:R1:W-:Y:S01]  /*f340*/  STG.E.U16 [R188.64+0x12], R0 ;  /* 0x00001200bc007986 */ /* 0x0003e2000c101510 */
[----:B------:R-:W-:Y:S02]  /*f350*/  PRMT R164, R165, 0x7632, R164 ;  /* 0x00007632a5a47816 */ /* 0x000fe400000000a4 */
[----:B------:R-:W-:Y:S01]  /*f360*/  SHF.R.U32.HI R71, RZ, 0x8, R71 ;  /* 0x00000008ff477819 */ /* 0x000fe20000011647 */
[----:B------:R-:W-:Y:S01]  /*f370*/  STG.E.U16 [R168.64+0x22], R73 ;  /* 0x00002249a8007986 */ /* 0x000fe2000c101510 */
[----:B------:R-:W-:Y:S02]  /*f380*/  PRMT R95, R94, 0x7632, R95 ;  /* 0x000076325e5f7816 */ /* 0x000fe4000000005f */
[----:B------:R-:W-:Y:S01]  /*f390*/  LOP3.LUT R71, R71, 0xffff, RZ, 0xc0, !PT ;  /* 0x0000ffff47477812 */ /* 0x000fe200078ec0ff */
[----:B------:R2:W-:Y:S01]  /*f3a0*/  STG.E.U16 [R168.64+0x20], R74 ;  /* 0x0000204aa8007986 */ /* 0x0005e2000c101510 */
[----:B-----5:R-:W-:Y:S02]  /*f3b0*/  MUFU.EX2 R193, R225 ;  /* 0x000000e100c17308 */ /* 0x020fe40000000800 */
[----:B------:R-:W-:Y:S02]  /*f3c0*/  ISETP.GE.U32.AND P1, PT, R217, R71, PT ;  /* 0x00000047d900720c */ /* 0x000fe40003f26070 */
[----:B------:R-:W-:Y:S01]  /*f3d0*/  LOP3.LUT R71, R78, 0xffff, RZ, 0xc0, !PT ;  /* 0x0000ffff4e477812 */ /* 0x000fe200078ec0ff */
[----:B----4-:R4:W5:Y:S03]  /*f3e0*/  LDL.S16 R149, [R1+0x94] ;  /* 0x0000940001957983 */ /* 0x0109660000100600 */
[----:B------:R-:W-:Y:S04]  /*f3f0*/  SHF.R.U32.HI R71, RZ, 0x8, R71 ;  /* 0x00000008ff477819 */ /* 0x000fe80000011647 */
[----:B------:R-:W-:Y:S04]  /*f400*/  LOP3.LUT R71, R71, 0xffff, RZ, 0xc0, !PT ;  /* 0x0000ffff47477812 */ /* 0x000fe800078ec0ff */
[----:B------:R-:W-:Y:S01]  /*f410*/  ISETP.GE.U32.AND P0, PT, R217, R71, PT ;  /* 0x00000047d900720c */ /* 0x000fe20003f06070 */
[----:B-1----:R-:W1:Y:S01]  /*f420*/  MUFU.EX2 R0, R209 ;  /* 0x000000d100007308 */ /* 0x002e620000000800 */
[----:B--2---:R-:W-:Y:S11]  /*f430*/  SHF.R.U32.HI R74, RZ, 0x18, R90 ;  /* 0x00000018ff4a7819 */ /* 0x004ff6000001165a */
[----:B------:R-:W-:Y:S05]  /*f440*/  @!P0 HADD2 R139, -R157.H0_H0, -RZ.H0_H0 ;  /* 0xa00000ff9d8b8230 */ /* 0x000fea0000000900 */
[----:B------:R-:W-:Y:S01]  /*f450*/  PRMT R71, R139, 0x7610, R71 ;  /* 0x000076108b477816 */ /* 0x000fe20000000047 */
[----:B------:R2:W-:Y:S03]  /*f460*/  @!P0 STL.S16 [R1+0x9c], R139 ;  /* 0x00009c8b01008387 */ /* 0x0005e60000100600 */
[----:B------:R-:W-:Y:S01]  /*f470*/  @!P0 PRMT R157, R71, 0x5410, RZ ;  /* 0x00005410479d8816 */ /* 0x000fe200000000ff */
[----:B------:R4:W4:Y:S01]  /*f480*/  LDL.S16 R143, [R1+0x74] ;  /* 0x00007400018f7983 */ /* 0x0009220000100600 */
[----:B------:R-:W-:Y:S03]  /*f490*/  SHF.R.U32.HI R71, RZ, 0x18, R87 ;  /* 0x00000018ff477819 */ /* 0x000fe60000011657 */
[----:B------:R4:W4:Y:S01]  /*f4a0*/  LDL.S16 R142, [R1+0x70] ;  /* 0x00007000018e7983 */ /* 0x0009220000100600 */
[C---:B------:R-:W-:Y:S02]  /*f4b0*/  ISETP.GE.U32.AND P0, PT, R217.reuse, R71, PT ;  /* 0x00000047d900720c */ /* 0x040fe40003f06070 */
[----:B------:R-:W-:Y:S01]  /*f4c0*/  LOP3.LUT R71, R80, 0xff, RZ, 0xc0, !PT ;  /* 0x000000ff50477812 */ /* 0x000fe200078ec0ff */
[----:B------:R4:W4:Y:S03]  /*f4d0*/  LDL.S16 R118, [R1+0x78] ;  /* 0x0000780001767983 */ /* 0x0009260000100600 */
[----:B------:R-:W-:Y:S01]  /*f4e0*/  ISETP.GE.U32.AND P5, PT, R217, R71, PT ;  /* 0x00000047d900720c */ /* 0x000fe20003fa6070 */
[----:B------:R4:W4:Y:S01]  /*f4f0*/  LDL.S16 R138, [R1+0x6c] ;  /* 0x00006c00018a7983 */ /* 0x0009220000100600 */
[----:B---3--:R-:W-:Y:S01]  /*f500*/  FADD.FTZ R71, R161, R107 ;  /* 0x0000006ba1477221 */ /* 0x008fe20000010000 */
[C---:B-1----:R-:W-:Y:S03]  /*f510*/  F2FP.PACK_AB R161, R0.reuse, R161 ;  /* 0x000000a100a1723e */ /* 0x042fe600000000ff */
[--C-:B------:R-:W-:Y:S01]  /*f520*/  FADD.FTZ R203, R0, R71.reuse ;  /* 0x0000004700cb7221 */ /* 0x100fe20000010000 */
[----:B------:R-:W-:Y:S02]  /*f530*/  @P0 LOP3.LUT R187, R187, 0x1000, RZ, 0xfc, !PT ;  /* 0x00001000bbbb0812 */ /* 0x000fe400078efcff */
[----:B------:R-:W-:Y:S01]  /*f540*/  ISETP.GE.U32.AND P0, PT, R217, R122, PT ;  /* 0x0000007ad900720c */ /* 0x000fe20003f06070 */
[----:B--2---:R1:W2:Y:S01]  /*f550*/  LDL.S16 R139, [R1+0x7c] ;  /* 0x00007c00018b7983 */ /* 0x0042a20000100600 */
[----:B------:R-:W-:Y:S02]  /*f560*/  PRMT R71, R127, 0x7632, R71 ;  /* 0x000076327f477816 */ /* 0x000fe40000000047 */
[----:B------:R-:W-:Y:S02]  /*f570*/  SHF.R.U32.HI R0, RZ, 0x10, R87 ;  /* 0x00000010ff007819 */ /* 0x000fe40000011657 */
[----:B------:R-:W-:Y:S02]  /*f580*/  PRMT R122, R165, 0x5410, R164 ;  /* 0x00005410a57a7816 */ /* 0x000fe400000000a4 */
[----:B------:R-:W-:Y:S02]  /*f590*/  LOP3.LUT R0, R0, 0xff, RZ, 0xc0, !PT ;  /* 0x000000ff00007812 */ /* 0x000fe400078ec0ff */
[----:B------:R-:W-:Y:S02]  /*f5a0*/  PRMT R156, R161, 0x7632, R156 ;  /* 0x00007632a19c7816 */ /* 0x000fe4000000009c */
[----:B------:R-:W-:Y:S02]  /*f5b0*/  ISETP.GE.U32.AND P2, PT, R217, R0, PT ;  /* 0x00000000d900720c */ /* 0x000fe40003f46070 */
[----:B------:R-:W-:Y:S02]  /*f5c0*/  LOP3.LUT R0, R80, 0xffff, RZ, 0xc0, !PT ;  /* 0x0000ffff50007812 */ /* 0x000fe400078ec0ff */
[----:B------:R-:W-:Y:S02]  /*f5d0*/  SHF.R.U32.HI R81, RZ, 0x10, R80 ;  /* 0x00000010ff517819 */ /* 0x000fe40000011650 */
[----:B------:R-:W-:Y:S02]  /*f5e0*/  SHF.R.U32.HI R0, RZ, 0x8, R0 ;  /* 0x00000008ff007819 */ /* 0x000fe40000011600 */
[----:B------:R-:W-:Y:S02]  /*f5f0*/  SHF.R.U32.HI R80, RZ, 0x18, R80 ;  /* 0x00000018ff507819 */ /* 0x000fe40000011650 */
[----:B------:R-:W-:Y:S01]  /*f600*/  LOP3.LUT R0, R0, 0xffff, RZ, 0xc0, !PT ;  /* 0x0000ffff00007812 */ /* 0x000fe200078ec0ff */
[----:B-----5:R-:W-:Y:S05]  /*f610*/  @!P5 HADD2 R149, -R163.H0_H0, -RZ.H0_H0 ;  /* 0xa00000ffa395d230 */ /* 0x020fea0000000900 */
[----:B------:R-:W-:Y:S01]  /*f620*/  PRMT R107, R149, 0x7610, R107 ;  /* 0x00007610956b7816 */ /* 0x000fe2000000006b */
[----:B------:R3:W-:Y:S02]  /*f630*/  @!P5 STL.S16 [R1+0x94], R149 ;  /* 0x000094950100d387 */ /* 0x0007e40000100600 */
[----:B---3--:R-:W3:Y:S01]  /*f640*/  MUFU.EX2 R149, R205 ;  /* 0x000000cd00957308 */ /* 0x008ee20000000800 */
[----:B----4-:R-:W-:Y:S02]  /*f650*/  @!P0 HADD2 R143, -R165.H0_H0, -RZ.H0_H0 ;  /* 0xa00000ffa58f8230 */ /* 0x010fe40000000900 */
[----:B------:R-:W-:Y:S03]  /*f660*/  @!P1 HADD2 R142, -R164.H0_H0, -RZ.H0_H0 ;  /* 0xa00000ffa48e9230 */ /* 0x000fe60000000900 */
[----:B------:R-:W-:Y:S01]  /*f670*/  PRMT R103, R143, 0x7610, R103 ;  /* 0x000076108f677816 */ /* 0x000fe20000000067 */
[----:B------:R-:W-:Y:S01]  /*f680*/  @!P0 STL.S16 [R1+0x74], R143 ;  /* 0x0000748f01008387 */ /* 0x000fe20000100600 */
[----:B------:R-:W-:Y:S02]  /*f690*/  @!P3 HADD2 R118, -R71.H0_H0, -RZ.H0_H0 ;  /* 0xa00000ff4776b230 */ /* 0x000fe40000000900 */
[----:B------:R-:W-:Y:S01]  /*f6a0*/  @!P0 PRMT R165, R103, 0x5410, RZ ;  /* 0x0000541067a58816 */ /* 0x000fe200000000ff */
[----:B------:R-:W-:Y:S01]  /*f6b0*/  @!P1 STL.S16 [R1+0x70], R142 ;  /* 0x0000708e01009387 */ /* 0x000fe20000100600 */
[----:B------:R-:W-:Y:S02]  /*f6c0*/  PRMT R103, R72, 0x5410, R71 ;  /* 0x0000541048677816 */ /* 0x000fe40000000047 */
[----:B------:R-:W-:Y:S02]  /*f6d0*/  PRMT R128, R118, 0x7610, R128 ;  /* 0x0000761076807816 */ /* 0x000fe40000000080 */
[----:B------:R-:W-:Y:S02]  /*f6e0*/  PRMT R79, R142, 0x7610, R79 ;  /* 0x000076108e4f7816 */ /* 0x000fe4000000004f */
[----:B------:R-:W-:Y:S02]  /*f6f0*/  @!P3 PRMT R71, R128, 0x5410, RZ ;  /* 0x000054108047b816 */ /* 0x000fe400000000ff */
[----:B------:R-:W-:Y:S02]  /*f700*/  LOP3.LUT P0, RZ, R187, 0x1000, RZ, 0xc0, !PT ;  /* 0x00001000bbff7812 */ /* 0x000fe4000780c0ff */
[----:B------:R-:W-:Y:S01]  /*f710*/  @!P1 PRMT R164, R79, 0x5410, RZ ;  /* 0x000054104fa49816 */ /* 0x000fe200000000ff */
[----:B--2---:R-:W-:Y:S01]  /*f720*/  @!P4 HADD2 R139, -R72.H0_H0, -RZ.H0_H0 ;  /* 0xa00000ff488bc230 */ /* 0x004fe20000000900 */
[----:B------:R-:W-:Y:S01]  /*f730*/  LOP3.LUT R187, R187, 0xfffffbff, RZ, 0xc0, !PT ;  /* 0xfffffbffbbbb7812 */ /* 0x000fe200078ec0ff */
[----:B------:R2:W-:Y:S01]  /*f740*/  STG.E.U16 [R170.64+0x22], R71 ;  /* 0x00002247aa007986 */ /* 0x0005e2000c101510 */
[----:B------:R-:W-:Y:S01]  /*f750*/  SHF.R.U32.HI R79, RZ, 0x10, R90 ;  /* 0x00000010ff4f7819 */ /* 0x000fe2000001165a */
[----:B---3--:R-:W-:Y:S01]  /*f760*/  FADD.FTZ R73, R149, R104 ;  /* 0x0000006895497221 */ /* 0x008fe20000010000 */
[----:B------:R-:W-:Y:S01]  /*f770*/  PRMT R136, R139, 0x7610, R136 ;  /* 0x000076108b887816 */ /* 0x000fe20000000088 */
[----:B------:R-:W-:Y:S01]  /*f780*/  @!P4 STL.S16 [R1+0x7c], R139 ;  /* 0x00007c8b0100c387 */ /* 0x000fe20000100600 */
[----:B------:R-:W-:Y:S02]  /*f790*/  LOP3.LUT R79, R79, 0xff, RZ, 0xc0, !PT ;  /* 0x000000ff4f4f7812 */ /* 0x000fe400078ec0ff */
[----:B------:R-:W-:Y:S01]  /*f7a0*/  @!P4 PRMT R72, R136, 0x5410, RZ ;  /* 0x000054108848c816 */ /* 0x000fe200000000ff */
[----:B------:R3:W-:Y:S04]  /*f7b0*/  @!P3 STL.S16 [R1+0x78], R118 ;  /* 0x000078760100b387 */ /* 0x0007e80000100600 */
[----:B------:R-:W-:Y:S04]  /*f7c0*/  STG.E.U16 [R170.64+0x20], R72 ;  /* 0x00002048aa007986 */ /* 0x000fe8000c101510 */
[----:B------:R-:W-:Y:S04]  /*f7d0*/  STG.E.U16 [R190.64+0x1e], R76 ;  /* 0x00001e4cbe007986 */ /* 0x000fe8000c101510 */
[----:B------:R-:W-:Y:S01]  /*f7e0*/  STG.E.U16 [R190.64+0x20], R75 ;  /* 0x0000204bbe007986 */ /* 0x000fe2000c101510 */
[----:B--2---:R-:W-:Y:S02]  /*f7f0*/  SHF.R.U32.HI R71, RZ, 0x10, R124 ;  /* 0x00000010ff477819 */ /* 0x004fe4000001167c */
[----:B---3--:R-:W-:Y:S02]  /*f800*/  PRMT R118, R163, 0x5410, R162 ;  /* 0x00005410a3767816 */ /* 0x008fe400000000a2 */
[----:B------:R-:W-:Y:S02]  /*f810*/  @!P5 PRMT R163, R107, 0x5410, RZ ;  /* 0x000054106ba3d816 */ /* 0x000fe400000000ff */
[C---:B------:R-:W-:Y:S01]  /*f820*/  ISETP.GE.U32.AND P5, PT, R217.reuse, R0, PT ;  /* 0x00000000d900720c */ /* 0x040fe20003fa6070 */
[----:B------:R1:W2:Y:S11]  /*f830*/  LDL.S16 R107, [R1+0x88] ;  /* 0x00008800016b7983 */ /* 0x0002b60000100600 */
[----:B------:R-:W-:Y:S01]  /*f840*/  @!UPT UIADD3 URZ, URZ, URZ, URZ ;  /* 0x0000003f3f3ff290 */ /* 0x000fe2000fffe03f */
[----:B------:R-:W-:Y:S05]  /*f850*/  @!P5 HADD2 R138, -R162.H0_H0, -RZ.H0_H0 ;  /* 0xa00000ffa28ad230 */ /* 0x000fea0000000900 */
[----:B------:R-:W-:Y:S01]  /*f860*/  PRMT R0, R138, 0x7610, R0 ;  /* 0x000076108a007816 */ /* 0x000fe20000000000 */
[----:B------:R3:W-:Y:S03]  /*f870*/  @!P5 STL.S16 [R1+0x6c], R138 ;  /* 0x00006c8a0100d387 */ /* 0x0007e60000100600 */
[----:B------:R-:W-:Y:S01]  /*f880*/  @!P5 PRMT R162, R0, 0x5410, RZ ;  /* 0x0000541000a2d816 */ /* 0x000fe200000000ff */
[----:B------:R1:W4:Y:S01]  /*f890*/  LDL.S16 R139, [R1+0x84] ;  /* 0x00008400018b7983 */ /* 0x0003220000100600 */
[----:B------:R-:W-:Y:S03]  /*f8a0*/  SHF.R.U32.HI R0, RZ, 0x8, R117 ;  /* 0x00000008ff007819 */ /* 0x000fe60000011675 */
[----:B------:R1:W5:Y:S01]  /*f8b0*/  LDL.S16 R136, [R1+0x90] ;  /* 0x0000900001887983 */ /* 0x0003620000100600 */
[----:B------:R-:W-:Y:S04]  /*f8c0*/  LOP3.LUT R0, R0, 0xffff, RZ, 0xc0, !PT ;  /* 0x0000ffff00007812 */ /* 0x000fe800078ec0ff */
[C---:B------:R-:W-:Y:S02]  /*f8d0*/  ISETP.GE.U32.AND P5, PT, R217.reuse, R0, PT ;  /* 0x00000000d900720c */ /* 0x040fe40003fa6070 */
[----:B------:R-:W1:Y:S01]  /*f8e0*/  MUFU.EX2 R0, R204 ;  /* 0x000000cc00007308 */ /* 0x000e620000000800 */
[----:B---3--:R3:W3:Y:S01]  /*f8f0*/  LDL.S16 R138, [R1+0x80] ;  /* 0x00008000018a7983 */ /* 0x0086e20000100600 */
[C---:B-1----:R-:W-:Y:S01]  /*f900*/  F2FP.PACK_AB R149, R0.reuse, R149 ;  /* 0x000000950095723e */ /* 0x042fe200000000ff */
[----:B------:R-:W-:Y:S01]  /*f910*/  FADD.FTZ R202, R0, R73 ;  /* 0x0000004900ca7221 */ /* 0x000fe20000010000 */
[----:B------:R-:W-:Y:S02]  /*f920*/  SHF.R.U32.HI R73, RZ, 0x18, R124 ;  /* 0x00000018ff497819 */ /* 0x000fe4000001167c */
[C---:B------:R-:W-:Y:S02]  /*f930*/  PRMT R0, R2.reuse, 0x7632, R0 ;  /* 0x0000763202007816 */ /* 0x040fe40000000000 */
[----:B------:R-:W-:Y:S02]  /*f940*/  ISETP.GE.U32.AND P3, PT, R217, R73, PT ;  /* 0x00000049d900720c */ /* 0x000fe40003f66070 */
[----:B------:R-:W-:Y:S11]  /*f950*/  PRMT R148, R149, 0x7632, R148 ;  /* 0x0000763295947816 */ /* 0x000ff60000000094 */
[----:B------:R-:W-:Y:S02]  /*f960*/  @P3 LOP3.LUT R187, R187, 0x400, RZ, 0xfc, !PT ;  /* 0x00000400bbbb3812 */ /* 0x000fe400078efcff */
[----:B------:R-:W-:Y:S02]  /*f970*/  ISETP.GE.U32.AND P3, PT, R217, R74, PT ;  /* 0x0000004ad900720c */ /* 0x000fe40003f66070 */
[----:B------:R-:W-:Y:S01]  /*f980*/  LOP3.LUT R187, R187, 0xfffffeff, RZ, 0xc0, !PT ;  /* 0xfffffeffbbbb7812 */ /* 0x000fe200078ec0ff */
[----:B--2---:R-:W-:Y:S05]  /*f990*/  @!P2 HADD2 R107, -R2.H0_H0, -RZ.H0_H0 ;  /* 0xa00000ff026ba230 */ /* 0x004fea0000000900 */
[----:B------:R-:W-:Y:S01]  /*f9a0*/  PRMT R127, R107, 0x7610, R127 ;  /* 0x000076106b7f7816 */ /* 0x000fe2000000007f */
[----:B------:R1:W-:Y:S04]  /*f9b0*/  @!P2 STL.S16 [R1+0x88], R107 ;  /* 0x0000886b0100a387 */ /* 0x0003e80000100600 */
[----:B------:R2:W2:Y:S01]  /*f9c0*/  LDL.S16 R73, [R1+0x8c] ;  /* 0x00008c0001497983 */ /* 0x0004a20000100600 */
[----:B----4-:R-:W-:Y:S02]  /*f9d0*/  @!P0 HADD2 R139, -R0.H0_H0, -RZ.H0_H0 ;  /* 0xa00000ff008b8230 */ /* 0x010fe40000000900 */
[----:B-----5:R-:W-:Y:S03]  /*f9e0*/  @!P6 HADD2 R136, -R160.H0_H0, -RZ.H0_H0 ;  /* 0xa00000ffa088e230 */ /* 0x020fe60000000900 */
[----:B------:R-:W-:Y:S01]  /*f9f0*/  @!P0 STL.S16 [R1+0x84], R139 ;  /* 0x0000848b01008387 */ /* 0x000fe20000100600 */
[----:B-1----:R-:W-:Y:S02]  /*fa00*/  PRMT R107, R2, 0x5410, R0 ;  /* 0x00005410026b7816 */ /* 0x002fe40000000000 */
[----:B------:R-:W-:Y:S01]  /*fa10*/  @!P2 PRMT R2, R127, 0x5410, RZ ;  /* 0x000054107f02a816 */ /* 0x000fe200000000ff */
[----:B------:R-:W-:Y:S01]  /*fa20*/  IMAD.WIDE.U32 R126, R126, -0x2daee0ad, RZ ;  /* 0xd2511f537e7e7825 */ /* 0x000fe200078e00ff */
[----:B------:R-:W-:Y:S03]  /*fa30*/  PRMT R135, R136, 0x7610, R135 ;  /* 0x0000761088877816 */ /* 0x000fe60000000087 */
[----:B------:R1:W-:Y:S01]  /*fa40*/  STG.E.U16 [R188.64+0x20], R2 ;  /* 0x00002002bc007986 */ /* 0x0003e2000c101510 */
[--C-:B------:R-:W-:Y:S02]  /*fa50*/  LOP3.LUT R128, R127, UR31, R120.reuse, 0x96, !PT ;  /* 0x0000001f7f807c12 */ /* 0x100fe4000f8e9678 */
[----:B------:R-:W-:Y:S02]  /*fa60*/  PRMT R120, R139, 0x7610, R120 ;  /* 0x000076108b787816 */ /* 0x000fe40000000078 */
[----:B------:R-:W-:Y:S02]  /*fa70*/  LOP3.LUT R72, R128, 0xff, RZ, 0xc0, !PT ;  /* 0x000000ff80487812 */ /* 0x000fe400078ec0ff */
[----:B------:R-:W-:Y:S02]  /*fa80*/  @!P0 PRMT R0, R120, 0x5410, RZ ;  /* 0x0000541078008816 */ /* 0x000fe400000000ff */
[----:B------:R-:W-:Y:S02]  /*fa90*/  ISETP.GE.U32.AND P1, PT, R217, R72, PT ;  /* 0x00000048d900720c */ /* 0x000fe40003f26070 */
[--C-:B------:R-:W-:Y:S01]  /*faa0*/  SHF.R.U32.HI R72, RZ, 0x10, R84.reuse ;  /* 0x00000010ff487819 */ /* 0x100fe20000011654 */
[----:B------:R4:W-:Y:S01]  /*fab0*/  STG.E.U16 [R188.64+0x22], R0 ;  /* 0x00002200bc007986 */ /* 0x0009e2000c101510 */
[----:B------:R-:W-:Y:S02]  /*fac0*/  SHF.R.U32.HI R84, RZ, 0x18, R84 ;  /* 0x00000018ff547819 */ /* 0x000fe40000011654 */
[----:B------:R-:W-:Y:S01]  /*fad0*/  LOP3.LUT R72, R72, 0xff, RZ, 0xc0, !PT ;  /* 0x000000ff48487812 */ /* 0x000fe200078ec0ff */
[----:B------:R-:W-:Y:S04]  /*fae0*/  STG.E.U16 [R168.64+0x30], R77 ;  /* 0x0000304da8007986 */ /* 0x000fe8000c101510 */
[----:B------:R-:W-:Y:S02]  /*faf0*/  STG.E.U16 [R168.64+0x32], R92 ;  /* 0x0000325ca8007986 */ /* 0x000fe4000c101510 */
[----:B------:R-:W-:Y:S01]  /*fb00*/  @P1 LOP3.LUT R187, R187, 0x100, RZ, 0xfc, !PT ;  /* 0x00000100bbbb1812 */ /* 0x000fe200078efcff */
[----:B---3--:R-:W-:Y:S03]  /*fb10*/  @!P1 HADD2 R138, -R161.H0_H0, -RZ.H0_H0 ;  /* 0xa00000ffa18a9230 */ /* 0x008fe60000000900 */
[----:B------:R-:W-:Y:S02]  /*fb20*/  LOP3.LUT R187, R187, 0xfffffdff, RZ, 0xc0, !PT ;  /* 0xfffffdffbbbb7812 */ /* 0x000fe400078ec0ff */
[----:B-1----:R-:W-:Y:S01]  /*fb30*/  LOP3.LUT R2, R71, 0xff, RZ, 0xc0, !PT ;  /* 0x000000ff47027812 */ /* 0x002fe200078ec0ff */
[----:B------:R-:W-:Y:S01]  /*fb40*/  @!P1 STL.S16 [R1+0x80], R138 ;  /* 0x0000808a01009387 */ /* 0x000fe20000100600 */
[----:B------:R-:W-:Y:S02]  /*fb50*/  @P6 LOP3.LUT R187, R187, 0x200, RZ, 0xfc, !PT ;  /* 0x00000200bbbb6812 */ /* 0x000fe400078efcff */
[----:B------:R-:W-:Y:S01]  /*fb60*/  ISETP.GE.U32.AND P4, PT, R217, R2, PT ;  /* 0x00000002d900720c */ /* 0x000fe20003f86070 */
[----:B------:R1:W-:Y:S01]  /*fb70*/  @!P6 STL.S16 [R1+0x90], R136 ;  /* 0x000090880100e387 */ /* 0x0003e20000100600 */
[----:B------:R-:W-:Y:S02]  /*fb80*/  LOP3.LUT R187, R187, 0xfffff7ff, RZ, 0xc0, !PT ;  /* 0xfffff7ffbbbb7812 */ /* 0x000fe400078ec0ff */
[----:B------:R-:W-:Y:S02]  /*fb90*/  PRMT R2, R132, 0x7610, R2 ;  /* 0x0000761084027816 */ /* 0x000fe40000000002 */
[----:B------:R-:W-:Y:S02]  /*fba0*/  @P5 LOP3.LUT R187, R187, 0x800, RZ, 0xfc, !PT ;  /* 0x00000800bbbb5812 */ /* 0x000fe400078efcff */
[----:B------:R-:W-:Y:S02]  /*fbb0*/  PRMT R137, R138, 0x7610, R137 ;  /* 0x000076108a897816 */ /* 0x000fe40000000089 */
[----:B------:R-:W-:Y:S02]  /*fbc0*/  PRMT R71, R132, 0x7632, R71 ;  /* 0x0000763284477816 */ /* 0x000fe40000000047 */
[C---:B------:R-:W-:Y:S02]  /*fbd0*/  ISETP.GE.U32.AND P6, PT, R217.reuse, R72, PT ;  /* 0x00000048d900720c */ /* 0x040fe40003fc6070 */
[----:B------:R-:W-:Y:S02]  /*fbe0*/  ISETP.GE.U32.AND P1, PT, R217, R84, PT ;  /* 0x00000054d900720c */ /* 0x000fe40003f26070 */
[----:B----4-:R-:W-:Y:S04]  /*fbf0*/  LOP3.LUT R0, R128, 0xffff, RZ, 0xc0, !PT ;  /* 0x0000ffff80007812 */ /* 0x010fe800078ec0ff */
[----:B------:R-:W-:Y:S04]  /*fc00*/  SHF.R.U32.HI R0, RZ, 0x8, R0 ;  /* 0x00000008ff007819 */ /* 0x000fe80000011600 */
[----:B------:R-:W-:Y:S01]  /*fc10*/  LOP3.LUT R0, R0, 0xffff, RZ, 0xc0, !PT ;  /* 0x0000ffff00007812 */ /* 0x000fe200078ec0ff */
[----:B--2---:R-:W-:Y:S05]  /*fc20*/  @!P5 HADD2 R73, -R166.H0_H0, -RZ.H0_H0 ;  /* 0xa00000ffa649d230 */ /* 0x004fea0000000900 */
[----:B------:R-:W-:Y:S01]  /*fc30*/  PRMT R134, R73, 0x7610, R134 ;  /* 0x0000761049867816 */ /* 0x000fe20000000086 */
[----:B------:R2:W-:Y:S01]  /*fc40*/  @!P5 STL.S16 [R1+0x8c], R73 ;  /* 0x00008c490100d387 */ /* 0x0005e20000100600 */
[----:B------:R-:W-:Y:S03]  /*fc50*/  ISETP.GE.U32.AND P5, PT, R217, R79, PT ;  /* 0x0000004fd900720c */ /* 0x000fe60003fa6070 */
[----:B-1----:R1:W3:Y:S04]  /*fc60*/  LDL.S16 R136, [R1+0x68] ;  /* 0x0000680001887983 */ /* 0x0022e80000100600 */
[----:B------:R1:W4:Y:S04]  /*fc70*/  LDL.S16 R167, [R1+0x64] ;  /* 0x0000640001a77983 */ /* 0x0003280000100600 */
[----:B------:R1:W5:Y:S04]  /*fc80*/  LDL.S16 R143, [R1+0x58] ;  /* 0x00005800018f7983 */ /* 0x0003680000100600 */
[----:B------:R1:W5:Y:S04]  /*fc90*/  LDL.S16 R120, [R1+0x54] ;  /* 0x0000540001787983 */ /* 0x0003680000100600 */
[----:B------:R1:W5:Y:S04]  /*fca0*/  LDL.S16 R142, [R1+0x60] ;  /* 0x00006000018e7983 */ /* 0x0003680000100600 */
[----:B------:R1:W5:Y:S01]  /*fcb0*/  LDL.S16 R139, [R1+0x5c] ;  /* 0x00005c00018b7983 */ /* 0x0003620000100600 */
[--C-:B--2---:R-:W-:Y:S02]  /*fcc0*/  SHF.R.U32.HI R73, RZ, 0x10, R78.reuse ;  /* 0x00000010ff497819 */ /* 0x104fe4000001164e */
[----:B------:R-:W-:Y:S01]  /*fcd0*/  SHF.R.U32.HI R78, RZ, 0x18, R78 ;  /* 0x00000018ff4e7819 */ /* 0x000fe2000001164e */
[----:B------:R1:W2:Y:S01]  /*fce0*/  LDL.S16 R138, [R1+0x50] ;  /* 0x00005000018a7983 */ /* 0x0002a20000100600 */
[----:B------:R-:W-:Y:S02]  /*fcf0*/  LOP3.LUT R73, R73, 0xff, RZ, 0xc0, !PT ;  /* 0x000000ff49497812 */ /* 0x000fe400078ec0ff */
[C---:B------:R-:W-:Y:S01]  /*fd00*/  ISETP.GE.U32.AND P0, PT, R217.reuse, R78, PT ;  /* 0x0000004ed900720c */ /* 0x040fe20003f06070 */
[----:B------:R1:W2:Y:S01]  /*fd10*/  LDL.S16 R121, [R1+0x4c] ;  /* 0x00004c0001797983 */ /* 0x0002a20000100600 */
[----:B------:R-:W-:Y:S01]  /*fd20*/  ISETP.GE.U32.AND P2, PT, R217, R73, PT ;  /* 0x00000049d900720c */ /* 0x000fe20003f46070 */
[----:B---3--:R-:W-:Y:S02]  /*fd30*/  @!P5 HADD2 R136, -R2.H0_H0, -RZ.H0_H0 ;  /* 0xa00000ff0288d230 */ /* 0x008fe40000000900 */
[----:B----4-:R-:W-:Y:S03]  /*fd40*/  @!P3 HADD2 R167, -R71.H0_H0, -RZ.H0_H0 ;  /* 0xa00000ff47a7b230 */ /* 0x010fe60000000900 */
[----:B------:R-:W-:Y:S01]  /*fd50*/  PRMT R104, R136, 0x7610, R104 ;  /* 0x0000761088687816 */ /* 0x000fe20000000068 */
[----:B------:R3:W-:Y:S01]  /*fd60*/  @!P5 STL.S16 [R1+0x68], R136 ;  /* 0x000068880100d387 */ /* 0x0007e20000100600 */
[----:B------:R-:W-:Y:S01]  /*fd70*/  LOP3.LUT P5, RZ, R187, 0x800, RZ, 0xc0, !PT ;  /* 0x00000800bbff7812 */ /* 0x000fe200078ac0ff */
[----:B-----5:R-:W-:Y:S01]  /*fd80*/  @!P4 HADD2 R143, -R94.H0_H0, -RZ.H0_H0 ;  /* 0xa00000ff5e8fc230 */ /* 0x020fe20000000900 */
[----:B------:R-:W-:Y:S04]  /*fd90*/  PRMT R73, R167, 0x7610, R73 ;  /* 0x00007610a7497816 */ /* 0x000fe80000000049 */
[----:B------:R-:W-:Y:S01]  /*fda0*/  PRMT R117, R143, 0x7610, R117 ;  /* 0x000076108f757816 */ /* 0x000fe20000000075 */
[----:B------:R-:W-:Y:S02]  /*fdb0*/  @!P6 HADD2 R142, -R100.H0_H0, -RZ.H0_H0 ;  /* 0xa00000ff648ee230 */ /* 0x000fe40000000900 */
[----:B------:R-:W-:Y:S03]  /*fdc0*/  @!P1 HADD2 R139, -R99.H0_H0, -RZ.H0_H0 ;  /* 0xa00000ff638b9230 */ /* 0x000fe60000000900 */
[----:B------:R-:W-:Y:S01]  /*fdd0*/  PRMT R110, R142, 0x7610, R110 ;  /* 0x000076108e6e7816 */ /* 0x000fe2000000006e */
[----:B--2---:R-:W-:Y:S01]  /*fde0*/  @!P2 HADD2 R138, -R154.H0_H0, -RZ.H0_H0 ;  /* 0xa00000ff9a8aa230 */ /* 0x004fe20000000900 */
[----:B------:R-:W-:Y:S01]  /*fdf0*/  PRMT R87, R139, 0x7610, R87 ;  /* 0x000076108b577816 */ /* 0x000fe20000000057 */
[----:B------:R-:W-:Y:S03]  /*fe00*/  @!P0 HADD2 R121, -R153.H0_H0, -RZ.H0_H0 ;  /* 0xa00000ff99798230 */ /* 0x000fe60000000900 */
[----:B------:R-:W-:Y:S01]  /*fe10*/  PRMT R86, R138, 0x7610, R86 ;  /* 0x000076108a567816 */ /* 0x000fe20000000056 */
[----:B---3--:R1:W2:Y:S01]  /*fe20*/  LDL.S16 R136, [R1+0x48] ;  /* 0x0000480001887983 */ /* 0x0082a20000100600 */
[----:B------:R-:W-:Y:S03]  /*fe30*/  PRMT R78, R121, 0x7610, R78 ;  /* 0x00007610794e7816 */ /* 0x000fe6000000004e */
[----:B------:R3:W-:Y:S01]  /*fe40*/  @!P3 STL.S16 [R1+0x64], R167 ;  /* 0x000064a70100b387 */ /* 0x0007e20000100600 */
[C---:B------:R-:W-:Y:S03]  /*fe50*/  LOP3.LUT P3, RZ, R187.reuse, 0x400, RZ, 0xc0, !PT ;  /* 0x00000400bbff7812 */ /* 0x040fe6000786c0ff */
[----:B------:R1:W4:Y:S04]  /*fe60*/  LDL.S16 R132, [R1+0x38] ;  /* 0x0000380001847983 */ /* 0x0003280000100600 */
[----:B------:R-:W-:Y:S06]  /*fe70*/  @!P4 STL.S16 [R1+0x58], R143 ;  /* 0x0000588f0100c387 */ /* 0x000fec0000100600 */
[----:B------:R-:W-:Y:S05]  /*fe80*/  @!P3 HADD2 R120, -R95.H0_H0, -RZ.H0_H0 ;  /* 0xa00000ff5f78b230 */ /* 0x000fea0000000900 */
[----:B------:R-:W-:Y:S01]  /*fe90*/  PRMT R114, R120, 0x7610, R114 ;  /* 0x0000761078727816 */ /* 0x000fe20000000072 */
[----:B------:R5:W-:Y:S01]  /*fea0*/  @!P3 STL.S16 [R1+0x54], R120 ;  /* 0x000054780100b387 */ /* 0x000be20000100600 */
[----:B---3--:R-:W-:Y:S03]  /*feb0*/  MUFU.EX2 R167, R226 ;  /* 0x000000e200a77308 */ /* 0x008fe60000000800 */
[----:B-----5:R1:W3:Y:S04]  /*fec0*/  LDL.S16 R120, [R1+0x34] ;  /* 0x0000340001787983 */ /* 0x0202e80000100600 */
[----:B------:R-:W-:Y:S01]  /*fed0*/  @!P6 STL.S16 [R1+0x60], R142 ;  /* 0x0000608e0100e387 */ /* 0x000fe20000100600 */
[C---:B------:R-:W-:Y:S03]  /*fee0*/  LOP3.LUT P6, RZ, R187.reuse, 0x200, RZ, 0xc0, !PT ;  /* 0x00000200bbff7812 */ /* 0x040fe600078cc0ff */
[----:B------:R-:W-:Y:S01]  /*fef0*/  @!P1 STL.S16 [R1+0x5c], R139 ;  /* 0x00005c8b01009387 */ /* 0x000fe20000100600 */
[C---:B------:R-:W-:Y:S02]  /*ff00*/  LOP3.LUT P1, RZ, R187.reuse, 0x100, RZ, 0xc0, !PT ;  /* 0x00000100bbff7812 */ /* 0x040fe4000782c0ff */
[----:B------:R-:W-:Y:S01]  /*ff10*/  LOP3.LUT R187, R187, 0xffffff7f, RZ, 0xc0, !PT ;  /* 0xffffff7fbbbb7812 */ /* 0x000fe200078ec0ff */
[----:B------:R-:W-:Y:S03]  /*ff20*/  @!P2 STL.S16 [R1+0x50], R138 ;  /* 0x0000508a0100a387 */ /* 0x000fe60000100600 */
[----:B------:R-:W-:Y:S01]  /*ff30*/  @P2 LOP3.LUT R187, R187, 0x80, RZ, 0xfc, !PT ;  /* 0x00000080bbbb2812 */ /* 0x000fe200078efcff */
[----:B------:R5:W-:Y:S01]  /*ff40*/  @!P0 STL.S16 [R1+0x4c], R121 ;  /* 0x00004c7901008387 */ /* 0x000be20000100600 */
[----:B------:R-:W-:Y:S02]  /*ff50*/  ISETP.GE.U32.AND P2, PT, R217, R123, PT ;  /* 0x0000007bd900720c */ /* 0x000fe40003f46070 */
[----:B-----5:R-:W-:Y:S03]  /*ff60*/  PRMT R121, R161, 0x5410, R156 ;  /* 0x00005410a1797816 */ /* 0x020fe6000000009c */
[----:B------:R-:W-:Y:S02]  /*ff70*/  @!P1 PRMT R161, R137, 0x5410, RZ ;  /* 0x0000541089a19816 */ /* 0x000fe400000000ff */
[----:B------:R-:W-:Y:S11]  /*ff80*/  ISETP.GE.U32.AND P1, PT, R217, R0, PT ;  /* 0x00000000d900720c */ /* 0x000ff60003f26070 */
[----:B------:R-:W-:Y:S02]  /*ff90*/  @!UPT UIADD3 URZ, URZ, URZ, URZ ;  /* 0x0000003f3f3ff290 */ /* 0x000fe4000fffe03f */
[----:B--2---:R-:W-:Y:S05]  /*ffa0*/  @!P1 HADD2 R136, -R156.H0_H0, -RZ.H0_H0 ;  /* 0xa00000ff9c889230 */ /* 0x004fea0000000900 */
[----:B------:R-:W-:Y:S01]  /*ffb0*/  PRMT R0, R136, 0x7610, R0 ;  /* 0x0000761088007816 */ /* 0x000fe20000000000 */
[----:B------:R-:W-:Y:S03]  /*ffc0*/  @!P1 STL.S16 [R1+0x48], R136 ;  /* 0x0000488801009387 */ /* 0x000fe60000100600 */
[----:B------:R-:W-:Y:S02]  /*ffd0*/  @!P1 PRMT R156, R0, 0x5410, RZ ;  /* 0x00005410009c9816 */ /* 0x000fe400000000ff */
[----:B------:R-:W-:Y:S04]  /*ffe0*/  LOP3.LUT R0, R131, 0xff, RZ, 0xc0, !PT ;  /* 0x000000ff83007812 */ /* 0x000fe800078ec0ff */
[----:B------:R-:W-:Y:S02]  /*fff0*/  ISETP.GE.U32.AND P1, PT, R217, R0, PT ;  /* 0x00000000d900720c */ /* 0x000fe40003f26070 */
[----:B------:R-:W-:Y:S11]  /*10000*/  LOP3.LUT R0, R81, 0xff, RZ, 0xc0, !PT ;  /* 0x000000ff51007812 */ /* 0x000ff600078ec0ff */
[----:B----4-:R-:W-:Y:S05]  /*10010*/  @!P1 HADD2 R132, -R152.H0_H0, -RZ.H0_H0 ;  /* 0xa00000ff98849230 */ /* 0x010fea0000000900 */
[----:B------:R-:W-:Y:S01]  /*10020*/  PRMT R76, R132, 0x7610, R76 ;  /* 0x00007610844c7816 */ /* 0x000fe2000000004c */
[----:B------:R-:W-:Y:S01]  /*10030*/  @!P1 STL.S16 [R1+0x38], R132 ;  /* 0x0000388401009387 */ /* 0x000fe20000100600 */
[----:B---3--:R-:W-:Y:S05]  /*10040*/  @!P2 HADD2 R120, -R155.H0_H0, -RZ.H0_H0 ;  /* 0xa00000ff9b78a230 */ /* 0x008fea0000000900 */
[----:B------:R-:W-:Y:S01]  /*10050*/  PRMT R75, R120, 0x7610, R75 ;  /* 0x00007610784b7816 */ /* 0x000fe2000000004b */
[----:B------:R2:W-:Y:S01]  /*10060*/  @!P2 STL.S16 [R1+0x34], R120 ;  /* 0x000034780100a387 */ /* 0x0005e20000100600 */
[C---:B------:R-:W-:Y:S02]  /*10070*/  ISETP.GE.U32.AND P2, PT, R217.reuse, R74, PT ;  /* 0x0000004ad900720c */ /* 0x040fe40003f46070 */
[----:B------:R-:W-:Y:S02]  /*10080*/  LOP3.LUT R74, R140, 0xff, RZ, 0xc0, !PT ;  /* 0x000000ff8c4a7812 */ /* 0x000fe400078ec0ff */
[----:B--2---:R-:W-:Y:S02]  /*10090*/  PRMT R120, R160, 0x5410, R166 ;  /* 0x00005410a0787816 */ /* 0x004fe400000000a6 */
[----:B------:R-:W-:Y:S02]  /*100a0*/  @!P5 PRMT R166, R134, 0x5410, RZ ;  /* 0x0000541086a6d816 */ /* 0x000fe400000000ff */
[----:B------:R-:W-:Y:S02]  /*100b0*/  ISETP.GE.U32.AND P5, PT, R217, R0, PT ;  /* 0x00000000d900720c */ /* 0x000fe40003fa6070 */
[----:B------:R-:W-:Y:S03]  /*100c0*/  PRMT R0, R2, 0x5410, R71 ;  /* 0x0000541002007816 */ /* 0x000fe60000000047 */
[----:B------:R-:W-:Y:S02]  /*100d0*/  @!P2 PRMT R71, R73, 0x5410, RZ ;  /* 0x000054104947a816 */ /* 0x000fe400000000ff */
[----:B------:R-:W-:Y:S02]  /*100e0*/  ISETP.GE.U32.AND P2, PT, R217, R72, PT ;  /* 0x00000048d900720c */ /* 0x000fe40003f46070 */
[----:B------:R-:W-:Y:S01]  /*100f0*/  LOP3.LUT R72, R130, 0xff, RZ, 0xc0, !PT ;  /* 0x000000ff82487812 */ /* 0x000fe200078ec0ff */
[----:B------:R-:W-:Y:S01]  /*10100*/  STG.E.U16 [R170.64+0x32], R71 ;  /* 0x00003247aa007986 */ /* 0x000fe2000c101510 */
[----:B------:R-:W-:Y:S02]  /*10110*/  @!P6 PRMT R160, R135, 0x5410, RZ ;  /* 0x0000541087a0e816 */ /* 0x000fe400000000ff */
[----:B------:R-:W-:Y:S01]  /*10120*/  ISETP.GE.U32.AND P6, PT, R217, R79, PT ;  /* 0x0000004fd900720c */ /* 0x000fe20003fc6070 */
[----:B------:R-:W2:Y:S01]  /*10130*/  LDL R130, [R1+0xc4] ;  /* 0x0000c40001827983 */ /* 0x000ea20000100800 */
[--C-:B------:R-:W-:Y:S02]  /*10140*/  SHF.R.U32.HI R73, RZ, 0x10, R82.reuse ;  /* 0x00000010ff497819 */ /* 0x100fe40000011652 */
[----:B------:R-:W-:Y:S02]  /*10150*/  SHF.R.U32.HI R82, RZ, 0x18, R82 ;  /* 0x00000018ff527819 */ /* 0x000fe40000011652 */
[----:B------:R-:W-:Y:S02]  /*10160*/  LOP3.LUT R132, R73, 0xff, RZ, 0xc0, !PT ;  /* 0x000000ff49847812 */ /* 0x000fe400078ec0ff */
[----:B------:R-:W-:Y:S02]  /*10170*/  LOP3.LUT R73, R141, UR32, R196, 0x96, !PT ;  /* 0x000000208d497c12 */ /* 0x000fe4000f8e96c4 */
[----:B------:R-:W-:Y:S02]  /*10180*/  MUFU.EX2 R196, R227 ;  /* 0x000000e300c47308 */ /* 0x000fe40000000800 */
[----:B------:R-:W-:Y:S02]  /*10190*/  SHF.R.U32.HI R77, RZ, 0x10, R73 ;  /* 0x00000010ff4d7819 */ /* 0x000fe40000011649 */
[----:B------:R-:W-:Y:S02]  /*101a0*/  @!P6 PRMT R2, R104, 0x5410, RZ ;  /* 0x000054106802e816 */ /* 0x000fe400000000ff */
[----:B------:R-:W-:Y:S02]  /*101b0*/  PRMT R104, R94, 0x5410, R95 ;  /* 0x000054105e687816 */ /* 0x000fe4000000005f */
[----:B------:R-:W-:Y:S01]  /*101c0*/  @!P4 PRMT R94, R117, 0x5410, RZ ;  /* 0x00005410755ec816 */ /* 0x000fe200000000ff */
[----:B------:R3:W-:Y:S01]  /*101d0*/  STG.E.U16 [R170.64+0x30], R2 ;  /* 0x00003002aa007986 */ /* 0x0007e2000c101510 */
[----:B------:R-:W-:Y:S02]  /*101e0*/  ISETP.GE.U32.AND P4, PT, R217, R84, PT ;  /* 0x00000054d900720c */ /* 0x000fe40003f86070 */
[----:B------:R-:W-:Y:S01]  /*101f0*/  @!P3 PRMT R95, R114, 0x5410, RZ ;  /* 0x00005410725fb816 */ /* 0x000fe200000000ff */
[----:B------:R-:W-:Y:S01]  /*10200*/  STG.E.U16 [R190.64+0x2e], R93 ;  /* 0x00002e5dbe007986 */ /* 0x000fe2000c101510 */
[----:B------:R-:W-:Y:S02]  /*10210*/  PRMT R114, R100, 0x5410, R99 ;  /* 0x0000541064727816 */ /* 0x000fe40000000063 */
[----:B------:R-:W-:Y:S01]  /*10220*/  @!P2 PRMT R100, R110, 0x5410, RZ ;  /* 0x000054106e64a816 */ /* 0x000fe200000000ff */
[----:B------:R-:W-:Y:S01]  /*10230*/  STG.E.U16 [R190.64+0x30], R97 ;  /* 0x00003061be007986 */ /* 0x000fe2000c101510 */
[----:B------:R-:W-:Y:S02]  /*10240*/  LOP3.LUT P2, RZ, R187, 0x80, RZ, 0xc0, !PT ;  /* 0x00000080bbff7812 */ /* 0x000fe4000784c0ff */
[----:B------:R-:W-:Y:S01]  /*10250*/  PRMT R117, R154, 0x5410, R153 ;  /* 0x000054109a757816 */ /* 0x000fe20000000099 */
[----:B------:R-:W-:Y:S01]  /*10260*/  STG.E.U16 [R188.64+0x30], R94 ;  /* 0x0000305ebc007986 */ /* 0x000fe2000c101510 */
[----:B------:R-:W-:Y:S02]  /*10270*/  PRMT R110, R152, 0x5410, R155 ;  /* 0x00005410986e7816 */ /* 0x000fe4000000009b */
[----:B------:R-:W-:Y:S01]  /*10280*/  @!P4 PRMT R99, R87, 0x5410, RZ ;  /* 0x000054105763c816 */ /* 0x000fe200000000ff */
[----:B------:R-:W-:Y:S01]  /*10290*/  STG.E.U16 [R188.64+0x32], R95 ;  /* 0x0000325fbc007986 */ /* 0x000fe2000c101510 */
[C---:B------:R-:W-:Y:S02]  /*102a0*/  ISETP.GE.U32.AND P4, PT, R217.reuse, R72, PT ;  /* 0x00000048d900720c */ /* 0x040fe40003f86070 */
[----:B------:R-:W-:Y:S01]  /*102b0*/  LOP3.LUT R72, R140, 0xffff, RZ, 0xc0, !PT ;  /* 0x0000ffff8c487812 */ /* 0x000fe200078ec0ff */
[----:B------:R-:W-:Y:S01]  /*102c0*/  STG.E.U16 [R168.64+0x40], R98 ;  /* 0x00004062a8007986 */ /* 0x000fe2000c101510 */
[----:B------:R-:W-:Y:S02]  /*102d0*/  @!P1 PRMT R152, R76, 0x5410, RZ ;  /* 0x000054104c989816 */ /* 0x000fe400000000ff */
[----:B------:R-:W-:Y:S01]  /*102e0*/  @!P2 PRMT R154, R86, 0x5410, RZ ;  /* 0x00005410569aa816 */ /* 0x000fe200000000ff */
[----:B------:R-:W-:Y:S01]  /*102f0*/  STG.E.U16 [R168.64+0x42], R101 ;  /* 0x00004265a8007986 */ /* 0x000fe2000c101510 */
[----:B------:R-:W-:Y:S02]  /*10300*/  ISETP.GE.U32.AND P2, PT, R217, R123, PT ;  /* 0x0000007bd900720c */ /* 0x000fe40003f46070 */
[----:B------:R-:W-:Y:S01]  /*10310*/  SHF.R.U32.HI R72, RZ, 0x8, R72 ;  /* 0x00000008ff487819 */ /* 0x000fe20000011648 */
[----:B------:R-:W-:Y:S01]  /*10320*/  STG.E.U16 [R170.64+0x40], R100 ;  /* 0x00004064aa007986 */ /* 0x000fe2000c101510 */
[----:B------:R-:W-:Y:S02]  /*10330*/  LOP3.LUT R76, R73, 0xffff, RZ, 0xc0, !PT ;  /* 0x0000ffff494c7812 */ /* 0x000fe400078ec0ff */
[----:B------:R-:W-:Y:S01]  /*10340*/  PRMT R79, R74, 0x5410, R72 ;  /* 0x000054104a4f7816 */ /* 0x000fe20000000048 */
[----:B------:R-:W-:Y:S01]  /*10350*/  STG.E.U16 [R170.64+0x42], R99 ;  /* 0x00004263aa007986 */ /* 0x000fe2000c101510 */
[----:B------:R-:W-:Y:S02]  /*10360*/  SHF.R.U32.HI R74, RZ, 0x10, R140 ;  /* 0x00000010ff4a7819 */ /* 0x000fe4000001168c */
[----:B------:R-:W-:Y:S01]  /*10370*/  LOP3.LUT R72, R145, UR32, R200, 0x96, !PT ;  /* 0x0000002091487c12 */ /* 0x000fe2000f8e96c8 */
[----:B------:R-:W-:Y:S01]  /*10380*/  STG.E.U16 [R190.64+0x3e], R102 ;  /* 0x00003e66be007986 */ /* 0x000fe2000c101510 */
[----:B------:R-:W-:Y:S02]  /*10390*/  LOP3.LUT R74, R74, 0xff, RZ, 0xc0, !PT ;  /* 0x000000ff4a4a7812 */ /* 0x000fe400078ec0ff */
[----:B------:R-:W-:Y:S01]  /*103a0*/  SHF.R.U32.HI R140, RZ, 0x18, R140 ;  /* 0x00000018ff8c7819 */ /* 0x000fe2000001168c */
[----:B------:R-:W-:Y:S01]  /*103b0*/  STG.E.U16 [R190.64+0x40], R157 ;  /* 0x0000409dbe007986 */ /* 0x000fe2000c101510 */
[----:B------:R-:W-:Y:S02]  /*103c0*/  @!P2 PRMT R155, R75, 0x5410, RZ ;  /* 0x000054104b9ba816 */ /* 0x000fe400000000ff */
[----:B------:R-:W-:Y:S01]  /*103d0*/  LOP3.LUT R75, R73, 0xff, RZ, 0xc0, !PT ;  /* 0x000000ff494b7812 */ /* 0x000fe200078ec0ff */
[----:B------:R-:W-:Y:S01]  /*103e0*/  STG.E.U16 [R188.64+0x40], R154 ;  /* 0x0000409abc007986 */ /* 0x000fe2000c101510 */
[----:B------:R-:W-:Y:S02]  /*103f0*/  SHF.R.U32.HI R76, RZ, 0x8, R76 ;  /* 0x00000008ff4c7819 */ /* 0x000fe4000001164c */
[----:B------:R-:W-:Y:S02]  /*10400*/  PRMT R140, R74, 0x5410, R140 ;  /* 0x000054104a8c7816 */ /* 0x000fe4000000008c */
[----:B------:R-:W-:Y:S02]  /*10410*/  LOP3.LUT R74, R72, 0xffff, RZ, 0xc0, !PT ;  /* 0x0000ffff484a7812 */ /* 0x000fe400078ec0ff */
[----:B------:R-:W-:Y:S02]  /*10420*/  @!P0 PRMT R153, R78, 0x5410, RZ ;  /* 0x000054104e998816 */ /* 0x000fe400000000ff */
[----:B------:R-:W-:Y:S02]  /*10430*/  PRMT R78, R75, 0x5410, R76 ;  /* 0x000054104b4e7816 */ /* 0x000fe4000000004c */
[----:B------:R-:W-:Y:S01]  /*10440*/  SHF.R.U32.HI R76, RZ, 0x18, R73 ;  /* 0x00000018ff4c7819 */ /* 0x000fe20000011649 */
[----:B------:R-:W-:Y:S01]  /*10450*/  STG.E.U16 [R188.64+0x42], R153 ;  /* 0x00004299bc007986 */ /* 0x000fe2000c101510 */
[C---:B------:R-:W-:Y:S02]  /*10460*/  ISETP.GE.U32.AND P3, PT, R217.reuse, R82, PT ;  /* 0x00000052d900720c */ /* 0x040fe40003f66070 */
[----:B------:R-:W-:Y:S01]  /*10470*/  LOP3.LUT R75, R72, 0xff, RZ, 0xc0, !PT ;  /* 0x000000ff484b7812 */ /* 0x000fe200078ec0ff */
[----:B------:R-:W-:Y:S01]  /*10480*/  STG.E.U16 [R168.64+0x50], R159 ;  /* 0x0000509fa8007986 */ /* 0x000fe2000c101510 */
[----:B------:R-:W-:Y:S02]  /*10490*/  SHF.R.U32.HI R73, RZ, 0x8, R74 ;  /* 0x00000008ff497819 */ /* 0x000fe4000001164a */
[C---:B------:R-:W-:Y:S01]  /*104a0*/  LOP3.LUT R82, R144.reuse, 0xffff, RZ, 0xc0, !PT ;  /* 0x0000ffff90527812 */ /* 0x040fe200078ec0ff */
[----:B------:R-:W-:Y:S01]  /*104b0*/  STG.E.U16 [R168.64+0x52], R158 ;  /* 0x0000529ea8007986 */ /* 0x000fe2000c101510 */
[C---:B------:R-:W-:Y:S02]  /*104c0*/  ISETP.GE.U32.AND P0, PT, R217.reuse, R129, PT ;  /* 0x00000081d900720c */ /* 0x040fe40003f06070 */
[----:B------:R-:W-:Y:S01]  /*104d0*/  PRMT R129, R217, 0x7054, R217 ;  /* 0x00007054d9817816 */ /* 0x000fe200000000d9 */
[----:B------:R-:W-:Y:S01]  /*104e0*/  STG.E.U16 [R170.64+0x50], R152 ;  /* 0x00005098aa007986 */ /* 0x000fe2000c101510 */
[----:B------:R-:W-:Y:S01]  /*104f0*/  LOP3.LUT R74, R77, 0xff, RZ, 0xc0, !PT ;  /* 0x000000ff4d4a7812 */ /* 0x000fe200078ec0ff */
[----:B------:R-:W-:Y:S01]  /*10500*/  @!P3 HADD2 R243, -R148.H0_H0, -RZ.H0_H0 ;  /* 0xa00000ff94f3b230 */ /* 0x000fe20000000900 */
[----:B------:R-:W-:Y:S01]  /*10510*/  ISETP.GE.U32.AND P6, PT, R217, R80, PT ;  /* 0x00000050d900720c */ /* 0x000fe20003fc6070 */
[----:B------:R-:W-:Y:S01]  /*10520*/  STG.E.U16 [R170.64+0x52], R155 ;  /* 0x0000529baa007986 */ /* 0x000fe2000c101510 */
[----:B------:R-:W-:Y:S02]  /*10530*/  PRMT R80, R75, 0x5410, R73 ;  /* 0x000054104b507816 */ /* 0x000fe40000000049 */
[----:B------:R-:W-:Y:S01]  /*10540*/  LOP3.LUT R73, R144, 0xff, RZ, 0xc0, !PT ;  /* 0x000000ff90497812 */ /* 0x000fe200078ec0ff */
[----:B------:R-:W-:Y:S01]  /*10550*/  STG.E.U16 [R190.64+0x4e], R163 ;  /* 0x00004ea3be007986 */ /* 0x000fe2000c101510 */
[----:B------:R-:W-:Y:S01]  /*10560*/  SHF.R.U32.HI R82, RZ, 0x8, R82 ;  /* 0x00000008ff527819 */ /* 0x000fe20000011652 */
[--C-:B------:R-:W-:Y:S01]  /*10570*/  HSET2.LE.AND R80, R80, R129.reuse, PT ;  /* 0x0000008150507233 */ /* 0x100fe20003803000 */
[----:B------:R-:W-:Y:S01]  /*10580*/  PRMT R84, R74, 0x5410, R76 ;  /* 0x000054104a547816 */ /* 0x000fe2000000004c */
[--C-:B------:R-:W-:Y:S01]  /*10590*/  HSET2.LE.AND R74, R79, R129.reuse, PT ;  /* 0x000000814f4a7233 */ /* 0x100fe20003803000 */
[----:B------:R-:W-:Y:S01]  /*105a0*/  SHF.R.U32.HI R75, RZ, 0x18, R72 ;  /* 0x00000018ff4b7819 */ /* 0x000fe20000011648 */
[----:B------:R-:W-:Y:S01]  /*105b0*/  STG.E.U16 [R190.64+0x50], R162 ;  /* 0x000050a2be007986 */ /* 0x000fe2000c101510 */
[----:B------:R-:W-:Y:S02]  /*105c0*/  PRMT R82, R73, 0x5410, R82 ;  /* 0x0000541049527816 */ /* 0x000fe40000000052 */
[----:B------:R-:W-:Y:S01]  /*105d0*/  SHF.R.U32.HI R73, RZ, 0x10, R72 ;  /* 0x00000010ff497819 */ /* 0x000fe20000011648 */
[--C-:B------:R-:W-:Y:S01]  /*105e0*/  HSET2.LE.AND R72, R78, R129.reuse, PT ;  /* 0x000000814e487233 */ /* 0x100fe20003803000 */
[--C-:B------:R-:W-:Y:S01]  /*105f0*/  SHF.R.U32.HI R123, RZ, 0x10, R144.reuse ;  /* 0x00000010ff7b7819 */ /* 0x100fe20000011690 */
[----:B------:R-:W4:Y:S01]  /*10600*/  LDSM.16.MT88.4 R76, [R173+0x6000] ;  /* 0x00600000ad4c783b */ /* 0x000f220000004200 */
[----:B------:R-:W-:Y:S01]  /*10610*/  LOP3.LUT R73, R73, 0xff, RZ, 0xc0, !PT ;  /* 0x000000ff49497812 */ /* 0x000fe200078ec0ff */
[--C-:B------:R-:W-:Y:S01]  /*10620*/  HSET2.LE.AND R82, R82, R129.reuse, PT ;  /* 0x0000008152527233 */ /* 0x100fe20003803000 */
[----:B------:R-:W-:Y:S02]  /*10630*/  SHF.R.U32.HI R144, RZ, 0x18, R144 ;  /* 0x00000018ff907819 */ /* 0x000fe40000011690 */
[----:B------:R-:W-:Y:S01]  /*10640*/  PRMT R81, R73, 0x5410, R75 ;  /* 0x0000541049517816 */ /* 0x000fe2000000004b */
[--C-:B------:R-:W-:Y:S01]  /*10650*/  HSET2.LE.AND R73, R84, R129.reuse, PT ;  /* 0x0000008154497233 */ /* 0x100fe20003803000 */
[----:B------:R-:W-:Y:S01]  /*10660*/  LOP3.LUT R123, R123, 0xff, RZ, 0xc0, !PT ;  /* 0x000000ff7b7b7812 */ /* 0x000fe200078ec0ff */
[--C-:B------:R-:W-:Y:S01]  /*10670*/  HSET2.LE.AND R75, R140, R129.reuse, PT ;  /* 0x000000818c4b7233 */ /* 0x100fe20003803000 */
[----:B------:R-:W-:Y:S01]  /*10680*/  LOP3.LUT R72, R72, R113, RZ, 0xc0, !PT ;  /* 0x0000007148487212 */ /* 0x000fe200078ec0ff */
[--C-:B------:R-:W-:Y:S01]  /*10690*/  HSET2.LE.AND R81, R81, R129.reuse, PT ;  /* 0x0000008151517233 */ /* 0x100fe20003803000 */
[----:B------:R-:W-:Y:S02]  /*106a0*/  PRMT R123, R123, 0x5410, R144 ;  /* 0x000054107b7b7816 */ /* 0x000fe40000000090 */
[----:B------:R-:W-:Y:S02]  /*106b0*/  LOP3.LUT R74, R74, R96, RZ, 0xc0, !PT ;  /* 0x000000604a4a7212 */ /* 0x000fe400078ec0ff */
[----:B------:R-:W-:Y:S02]  /*106c0*/  LOP3.LUT R81, R81, R85, RZ, 0xc0, !PT ;  /* 0x0000005551517212 */ /* 0x000fe400078ec0ff */
[----:B------:R-:W5:Y:S01]  /*106d0*/  LDSM.16.MT88.4 R84, [R176+0x6000] ;  /* 0x00600000b054783b */ /* 0x000f620000004200 */
[----:B------:R-:W-:Y:S02]  /*106e0*/  LOP3.LUT R73, R73, R116, RZ, 0xc0, !PT ;  /* 0x0000007449497212 */ /* 0x000fe400078ec0ff */
[----:B------:R-:W-:Y:S01]  /*106f0*/  LOP3.LUT R75, R75, R83, RZ, 0xc0, !PT ;  /* 0x000000534b4b7212 */ /* 0x000fe200078ec0ff */
[--C-:B------:R-:W-:Y:S01]  /*10700*/  HSET2.LE.AND R83, R123, R129.reuse, PT ;  /* 0x000000817b537233 */ /* 0x100fe20003803000 */
[----:B------:R-:W-:Y:S02]  /*10710*/  LOP3.LUT R80, R80, R112, RZ, 0xc0, !PT ;  /* 0x0000007050507212 */ /* 0x000fe400078ec0ff */
[----:B------:R-:W-:Y:S02]  /*10720*/  LOP3.LUT R82, R82, R89, RZ, 0xc0, !PT ;  /* 0x0000005952527212 */ /* 0x000fe400078ec0ff */
[----:B------:R-:W-:Y:S02]  /*10730*/  LOP3.LUT R83, R83, R88, RZ, 0xc0, !PT ;  /* 0x0000005853537212 */ /* 0x000fe400078ec0ff */
[----:B------:R-:W-:Y:S02]  /*10740*/  SHF.R.U32.HI R89, RZ, 0x10, R90 ;  /* 0x00000010ff597819 */ /* 0x000fe4000001165a */
[----:B------:R-:W-:Y:S02]  /*10750*/  LOP3.LUT R88, R90, 0xffff, RZ, 0xc0, !PT ;  /* 0x0000ffff5a587812 */ /* 0x000fe400078ec0ff */
[C---:B------:R-:W-:Y:S02]  /*10760*/  LOP3.LUT R96, R124.reuse, 0xffff, RZ, 0xc0, !PT ;  /* 0x0000ffff7c607812 */ /* 0x040fe400078ec0ff */
[----:B------:R-:W-:Y:S02]  /*10770*/  LOP3.LUT R112, R124, 0xff, RZ, 0xc0, !PT ;  /* 0x000000ff7c707812 */ /* 0x000fe400078ec0ff */
[----:B---3--:R-:W-:Y:S02]  /*10780*/  SHF.R.U32.HI R2, RZ, 0x10, R128 ;  /* 0x00000010ff027819 */ /* 0x008fe40000011680 */
[----:B------:R-:W-:Y:S01]  /*10790*/  LOP3.LUT P1, RZ, R187, 0x40, RZ, 0xc0, !PT ;  /* 0x00000040bbff7812 */ /* 0x000fe2000782c0ff */
[-C--:B----4-:R-:W-:Y:S01]  /*107a0*/  HMMA.16816.F32 R4, R72, R76.reuse, R4 ;  /* 0x0000004c4804723c */ /* 0x090fe20000001804 */
[----:B------:R-:W-:Y:S07]  /*107b0*/  LOP3.LUT R2, R2, 0xff, RZ, 0xc0, !PT ;  /* 0x000000ff02027812 */ /* 0x000fee00078ec0ff */
[C---:B------:R-:W-:Y:S08]  /*107c0*/  HMMA.16816.F32 R8, R80.reuse, R76, R8 ;  /* 0x0000004c5008723c */ /* 0x040ff00000001808 */
[-C--:B------:R-:W-:Y:S08]  /*107d0*/  HMMA.16816.F32 R12, R80, R78.reuse, R12 ;  /* 0x0000004e500c723c */ /* 0x080ff0000000180c */
[C---:B------:R-:W-:Y:S01]  /*107e0*/  HMMA.16816.F32 R16, R72.reuse, R78, R16 ;  /* 0x0000004e4810723c */ /* 0x040fe20000001810 */
[----:B------:R-:W3:Y:S07]  /*107f0*/  LDSM.16.MT88.4 R76, [R174+0x6000] ;  /* 0x00600000ae4c783b */ /* 0x000eee0000004200 */
[-C--:B-----5:R-:W-:Y:S08]  /*10800*/  HMMA.16816.F32 R20, R72, R84.reuse, R20 ;  /* 0x000000544814723c */ /* 0x0a0ff00000001814 */
[C---:B------:R-:W-:Y:S08]  /*10810*/  HMMA.16816.F32 R24, R80.reuse, R84, R24 ;  /* 0x000000545018723c */ /* 0x040ff00000001818 */
[-C--:B------:R-:W-:Y:S08]  /*10820*/  HMMA.16816.F32 R28, R80, R86.reuse, R28 ;  /* 0x00000056501c723c */ /* 0x080ff0000000181c */
[C---:B------:R-:W-:Y:S01]  /*10830*/  HMMA.16816.F32 R32, R72.reuse, R86, R32 ;  /* 0x000000564820723c */ /* 0x040fe20000001820 */
[----:B------:R-:W4:Y:S07]  /*10840*/  LDSM.16.MT88.4 R84, [R175+0x6000] ;  /* 0x00600000af54783b */ /* 0x000f2e0000004200 */
[-C--:B---3--:R-:W-:Y:S08]  /*10850*/  HMMA.16816.F32 R36, R72, R76.reuse, R36 ;  /* 0x0000004c4824723c */ /* 0x088ff00000001824 */
[C---:B------:R-:W-:Y:S07]  /*10860*/  HMMA.16816.F32 R40, R80.reuse, R76, R40 ;  /* 0x0000004c5028723c */ /* 0x040fee0000001828 */
[----:B------:R-:W-:Y:S01]  /*10870*/  LOP3.LUT R76, R91, UR31, R198, 0x96, !PT ;  /* 0x0000001f5b4c7c12 */ /* 0x000fe2000f8e96c6 */
[-C--:B------:R-:W-:Y:S01]  /*10880*/  HMMA.16816.F32 R44, R80, R78.reuse, R44 ;  /* 0x0000004e502c723c */ /* 0x080fe2000000182c */
[----:B------:R-:W-:Y:S03]  /*10890*/  LOP3.LUT R91, R90, 0xff, RZ, 0xc0, !PT ;  /* 0x000000ff5a5b7812 */ /* 0x000fe600078ec0ff */
[----:B------:R-:W-:Y:S02]  /*108a0*/  SHF.R.U32.HI R90, RZ, 0x18, R90 ;  /* 0x00000018ff5a7819 */ /* 0x000fe4000001165a */
[----:B------:R-:W-:Y:S02]  /*108b0*/  SHF.R.U32.HI R198, RZ, 0x18, R126 ;  /* 0x00000018ffc67819 */ /* 0x000fe4000001167e */
[C---:B------:R-:W-:Y:S01]  /*108c0*/  HMMA.16816.F32 R48, R72.reuse, R78, R48 ;  /* 0x0000004e4830723c */ /* 0x040fe20000001830 */
[----:B------:R-:W-:Y:S03]  /*108d0*/  LOP3.LUT R77, R125, UR31, R214, 0x96, !PT ;  /* 0x0000001f7d4d7c12 */ /* 0x000fe6000f8e96d6 */
[--C-:B------:R-:W-:Y:S02]  /*108e0*/  SHF.R.U32.HI R125, RZ, 0x10, R124.reuse ;  /* 0x00000010ff7d7819 */ /* 0x100fe4000001167c */
[----:B------:R-:W-:Y:S02]  /*108f0*/  SHF.R.U32.HI R124, RZ, 0x18, R124 ;  /* 0x00000018ff7c7819 */ /* 0x000fe4000001167c */
[-C--:B----4-:R-:W-:Y:S01]  /*10900*/  HMMA.16816.F32 R52, R72, R84.reuse, R52 ;  /* 0x000000544834723c */ /* 0x090fe20000001834 */
[----:B------:R-:W-:Y:S03]  /*10910*/  LOP3.LUT R78, R89, 0xff, RZ, 0xc0, !PT ;  /* 0x000000ff594e7812 */ /* 0x000fe600078ec0ff */
[----:B------:R-:W-:Y:S02]  /*10920*/  SHF.R.U32.HI R79, RZ, 0x8, R88 ;  /* 0x00000008ff4f7819 */ /* 0x000fe40000011658 */
[----:B------:R-:W-:Y:S02]  /*10930*/  SHF.R.U32.HI R88, RZ, 0x8, R96 ;  /* 0x00000008ff587819 */ /* 0x000fe40000011660 */
[C---:B------:R-:W-:Y:S01]  /*10940*/  HMMA.16816.F32 R56, R80.reuse, R84, R56 ;  /* 0x000000545038723c */ /* 0x040fe20000001838 */
[----:B------:R-:W-:Y:S03]  /*10950*/  PRMT R116, R91, 0x5410, R79 ;  /* 0x000054105b747816 */ /* 0x000fe6000000004f */
[----:B------:R-:W-:Y:S02]  /*10960*/  PRMT R113, R78, 0x5410, R90 ;  /* 0x000054104e717816 */ /* 0x000fe4000000005a */
[----:B------:R-:W-:Y:S02]  /*10970*/  PRMT R123, R112, 0x5410, R88 ;  /* 0x00005410707b7816 */ /* 0x000fe40000000058 */
[-C--:B------:R-:W-:Y:S01]  /*10980*/  HMMA.16816.F32 R60, R80, R86.reuse, R60 ;  /* 0x00000056503c723c */ /* 0x080fe2000000183c */
[----:B------:R-:W3:Y:S03]  /*10990*/  LDSM.16.MT88.4 R88, [R173+0x6800] ;  /* 0x00680000ad58783b */ /* 0x000ee60000004200 */
[C---:B------:R-:W-:Y:S02]  /*109a0*/  LOP3.LUT R79, R76.reuse, 0xffff, RZ, 0xc0, !PT ;  /* 0x0000ffff4c4f7812 */ /* 0x040fe400078ec0ff */
[----:B------:R-:W-:Y:S02]  /*109b0*/  LOP3.LUT R96, R76, 0xff, RZ, 0xc0, !PT ;  /* 0x000000ff4c607812 */ /* 0x000fe400078ec0ff */
[----:B------:R-:W-:Y:S01]  /*109c0*/  HMMA.16816.F32 R64, R72, R86, R64 ;  /* 0x000000564840723c */ /* 0x000fe20000001840 */
[----:B------:R-:W-:Y:S01]  /*109d0*/  SHF.R.U32.HI R78, RZ, 0x8, R79 ;  /* 0x00000008ff4e7819 */ /* 0x000fe2000001164f */
[----:B------:R-:W4:Y:S02]  /*109e0*/  LDSM.16.MT88.4 R80, [R176+0x6800] ;  /* 0x00680000b050783b */ /* 0x000f240000004200 */
[----:B------:R-:W-:Y:S02]  /*109f0*/  SHF.R.U32.HI R85, RZ, 0x18, R76 ;  /* 0x00000018ff557819 */ /* 0x000fe4000001164c */
[----:B------:R-:W-:Y:S01]  /*10a00*/  PRMT R96, R96, 0x5410, R78 ;  /* 0x0000541060607816 */ /* 0x000fe2000000004e */
[--C-:B------:R-:W-:Y:S01]  /*10a10*/  HSET2.LE.AND R74, R123, R129.reuse, PT ;  /* 0x000000817b4a7233 */ /* 0x100fe20003803000 */
[----:B------:R-:W-:Y:S04]  /*10a20*/  SHF.R.U32.HI R78, RZ, 0x10, R76 ;  /* 0x00000010ff4e7819 */ /* 0x000fe8000001164c */
[C---:B------:R-:W-:Y:S02]  /*10a30*/  LOP3.LUT R79, R77.reuse, 0xffff, RZ, 0xc0, !PT ;  /* 0x0000ffff4d4f7812 */ /* 0x040fe400078ec0ff */
[----:B------:R-:W-:Y:S02]  /*10a40*/  LOP3.LUT R78, R78, 0xff, RZ, 0xc0, !PT ;  /* 0x000000ff4e4e7812 */ /* 0x000fe400078ec0ff */
[----:B------:R-:W-:Y:S02]  /*10a50*/  SHF.R.U32.HI R76, RZ, 0x8, R79 ;  /* 0x00000008ff4c7819 */ /* 0x000fe4000001164f */
[----:B------:R-:W-:Y:S01]  /*10a60*/  PRMT R79, R78, 0x5410, R85 ;  /* 0x000054104e4f7816 */ /* 0x000fe20000000055 */
[--C-:B------:R-:W-:Y:S01]  /*10a70*/  HSET2.LE.AND R78, R116, R129.reuse, PT ;  /* 0x00000081744e7233 */ /* 0x100fe20003803000 */
[----:B------:R-:W-:Y:S02]  /*10a80*/  LOP3.LUT R84, R77, 0xff, RZ, 0xc0, !PT ;  /* 0x000000ff4d547812 */ /* 0x000fe400078ec0ff */
[--C-:B------:R-:W-:Y:S02]  /*10a90*/  SHF.R.U32.HI R85, RZ, 0x18, R77.reuse ;  /* 0x00000018ff557819 */ /* 0x100fe4000001164d */
[----:B------:R-:W-:Y:S01]  /*10aa0*/  PRMT R112, R84, 0x5410, R76 ;  /* 0x0000541054707816 */ /* 0x000fe2000000004c */
[--C-:B------:R-:W-:Y:S01]  /*10ab0*/  HSET2.LE.AND R76, R96, R129.reuse, PT ;  /* 0x00000081604c7233 */ /* 0x100fe20003803000 */
[----:B------:R-:W-:Y:S01]  /*10ac0*/  SHF.R.U32.HI R84, RZ, 0x10, R77 ;  /* 0x00000010ff547819 */ /* 0x000fe2000001164d */
[--C-:B------:R-:W-:Y:S01]  /*10ad0*/  HSET2.LE.AND R77, R79, R129.reuse, PT ;  /* 0x000000814f4d7233 */ /* 0x100fe20003803000 */
[----:B------:R-:W-:Y:S01]  /*10ae0*/  LOP3.LUT R78, R78, R106, RZ, 0xc0, !PT ;  /* 0x0000006a4e4e7212 */ /* 0x000fe200078ec0ff */
[--C-:B------:R-:W-:Y:S01]  /*10af0*/  HSET2.LE.AND R79, R113, R129.reuse, PT ;  /* 0x00000081714f7233 */ /* 0x100fe20003803000 */
[----:B------:R-:W-:Y:S01]  /*10b00*/  LOP3.LUT R84, R84, 0xff, RZ, 0xc0, !PT ;  /* 0x000000ff54547812 */ /* 0x000fe200078ec0ff */
[--C-:B------:R-:W-:Y:S01]  /*10b10*/  HSET2.LE.AND R72, R112, R129.reuse, PT ;  /* 0x0000008170487233 */ /* 0x100fe20003803000 */
[----:B------:R-:W-:Y:S02]  /*10b20*/  LOP3.LUT R76, R76, R105, RZ, 0xc0, !PT ;  /* 0x000000694c4c7212 */ /* 0x000fe400078ec0ff */
[----:B------:R-:W-:Y:S02]  /*10b30*/  LOP3.LUT R79, R79, R0, RZ, 0xc0, !PT ;  /* 0x000000004f4f7212 */ /* 0x000fe400078ec0ff */
[----:B------:R-:W-:Y:S02]  /*10b40*/  LOP3.LUT R0, R125, 0xff, RZ, 0xc0, !PT ;  /* 0x000000ff7d007812 */ /* 0x000fe400078ec0ff */
[----:B------:R-:W-:Y:S02]  /*10b50*/  PRMT R84, R84, 0x5410, R85 ;  /* 0x0000541054547816 */ /* 0x000fe40000000055 */
[----:B------:R-:W-:Y:S01]  /*10b60*/  PRMT R75, R0, 0x5410, R124 ;  /* 0x00005410004b7816 */ /* 0x000fe2000000007c */
[----:B------:R-:W-:Y:S01]  /*10b70*/  IMAD.U32 R0, RZ, RZ, UR19 ;  /* 0x00000013ff007e24 */ /* 0x000fe2000f8e00ff */
[----:B------:R-:W-:Y:S01]  /*10b80*/  LOP3.LUT R77, R77, R103, RZ, 0xc0, !PT ;  /* 0x000000674d4d7212 */ /* 0x000fe200078ec0ff */
[--C-:B------:R-:W-:Y:S01]  /*10b90*/  HSET2.LE.AND R73, R84, R129.reuse, PT ;  /* 0x0000008154497233 */ /* 0x100fe20003803000 */
[----:B------:R-:W-:Y:S01]  /*10ba0*/  LOP3.LUT R72, R72, R108, RZ, 0xc0, !PT ;  /* 0x0000006c48487212 */ /* 0x000fe200078ec0ff */
[--C-:B------:R-:W-:Y:S01]  /*10bb0*/  HSET2.LE.AND R75, R75, R129.reuse, PT ;  /* 0x000000814b4b7233 */ /* 0x100fe20003803000 */
[----:B------:R-:W5:Y:S01]  /*10bc0*/  LDSM.16.MT88.4 R84, [R174+0x6800] ;  /* 0x00680000ae54783b */ /* 0x000f620000004200 */
[----:B------:R-:W-:Y:S02]  /*10bd0*/  LOP3.LUT R74, R74, R109, RZ, 0xc0, !PT ;  /* 0x0000006d4a4a7212 */ /* 0x000fe400078ec0ff */
[-C--:B---3--:R-:W-:Y:S01]  /*10be0*/  HMMA.16816.F32 R4, R76, R88.reuse, R4 ;  /* 0x000000584c04723c */ /* 0x088fe20000001804 */
[----:B------:R-:W-:Y:S02]  /*10bf0*/  LOP3.LUT R73, R73, R107, RZ, 0xc0, !PT ;  /* 0x0000006b49497212 */ /* 0x000fe400078ec0ff */
[----:B------:R-:W-:Y:S02]  /*10c00*/  LOP3.LUT R75, R75, R104, RZ, 0xc0, !PT ;  /* 0x000000684b4b7212 */ /* 0x000fe400078ec0ff */
[----:B------:R-:W-:Y:S05]  /*10c10*/  LOP3.LUT R0, R211, UR7, R0, 0x96, !PT ;  /* 0x00000007d3007c12 */ /* 0x000fea000f8e9600 */
[C---:B------:R-:W-:Y:S07]  /*10c20*/  HMMA.16816.F32 R8, R72.reuse, R88, R8 ;  /* 0x000000584808723c */ /* 0x040fee0000001808 */
[----:B------:R-:W-:Y:S01]  /*10c30*/  IMAD.WIDE.U32 R88, R0, -0x326172a9, RZ ;  /* 0xcd9e8d5700587825 */ /* 0x000fe200078e00ff */
[-C--:B------:R-:W-:Y:S04]  /*10c40*/  HMMA.16816.F32 R12, R72, R90.reuse, R12 ;  /* 0x0000005a480c723c */ /* 0x080fe8000000180c */
[C---:B--2---:R-:W-:Y:S02]  /*10c50*/  LOP3.LUT R0, R89.reuse, UR30, R130, 0x96, !PT ;  /* 0x0000001e59007c12 */ /* 0x044fe4000f8e9682 */
[----:B------:R-:W-:Y:S02]  /*10c60*/  LOP3.LUT R89, R89, UR30, R230, 0x96, !PT ;  /* 0x0000001e59597c12 */ /* 0x000fe4000f8e96e6 */
[C---:B------:R-:W-:Y:S04]  /*10c70*/  HMMA.16816.F32 R16, R76.reuse, R90, R16 ;  /* 0x0000005a4c10723c */ /* 0x040fe80000001810 */
[----:B------:R-:W-:Y:S03]  /*10c80*/  IMAD.WIDE.U32 R104, R89, -0x2daee0ad, RZ ;  /* 0xd2511f5359687825 */ /* 0x000fe600078e00ff */
[--C-:B------:R-:W-:Y:S01]  /*10c90*/  LOP3.LUT R90, R195, UR28, R88.reuse, 0x96, !PT ;  /* 0x0000001cc35a7c12 */ /* 0x100fe2000f8e9658 */
[-C--:B----4-:R-:W-:Y:S01]  /*10ca0*/  HMMA.16816.F32 R20, R76, R80.reuse, R20 ;  /* 0x000000504c14723c */ /* 0x090fe20000001814 */
[----:B------:R-:W2:Y:S03]  /*10cb0*/  MUFU.EX2 R195, R228 ;  /* 0x000000e400c37308 */ /* 0x000ea60000000800 */
[----:B------:R-:W-:Y:S04]  /*10cc0*/  IMAD.WIDE.U32 R90, R90, -0x2daee0ad, RZ ;  /* 0xd2511f535a5a7825 */ /* 0x000fe800078e00ff */
[C---:B------:R-:W-:Y:S07]  /*10cd0*/  HMMA.16816.F32 R24, R72.reuse, R80, R24 ;  /* 0x000000504818723c */ /* 0x040fee0000001818 */
[----:B------:R-:W-:Y:S01]  /*10ce0*/  IMAD.WIDE.U32 R80, R0, -0x2daee0ad, RZ ;  /* 0xd2511f5300507825 */ /* 0x000fe200078e00ff */
[-C--:B------:R-:W-:Y:S01]  /*10cf0*/  HMMA.16816.F32 R28, R72, R82.reuse, R28 ;  /* 0x00000052481c723c */ /* 0x080fe2000000181c */
[----:B------:R-:W-:Y:S03]  /*10d00*/  LOP3.LUT R0, R233, UR28, R88, 0x96, !PT ;  /* 0x0000001ce9007c12 */ /* 0x000fe6000f8e9658 */
[----:B------:R-:W-:Y:S02]  /*10d10*/  LOP3.LUT R80, R91, UR25, R80, 0x96, !PT ;  /* 0x000000195b507c12 */ /* 0x000fe4000f8e9650 */
[----:B------:R-:W-:Y:S01]  /*10d20*/  LOP3.LUT R88, R81, UR27, R218, 0x96, !PT ;  /* 0x0000001b51587c12 */ /* 0x000fe2000f8e96da */
[----:B------:R-:W-:Y:S01]  /*10d30*/  IMAD.WIDE.U32 R112, R0, -0x2daee0ad, RZ ;  /* 0xd2511f5300707825 */ /* 0x000fe200078e00ff */
[C---:B------:R-:W-:Y:S01]  /*10d40*/  HMMA.16816.F32 R32, R76.reuse, R82, R32 ;  /* 0x000000524c20723c */ /* 0x040fe20000001820 */
[----:B--2---:R-:W-:Y:S03]  /*10d50*/  F2FP.PACK_AB R144, R195, R196 ;  /* 0x000000c4c390723e */ /* 0x004fe600000000ff */
[----:B------:R-:W-:Y:S01]  /*10d60*/  IMAD.WIDE.U32 R106, R80, -0x326172a9, RZ ;  /* 0xcd9e8d57506a7825 */ /* 0x000fe200078e00ff */
[----:B------:R-:W-:Y:S01]  /*10d70*/  PRMT R147, R144, 0x7632, R147 ;  /* 0x0000763290937816 */ /* 0x000fe20000000093 */
[----:B------:R-:W2:Y:S01]  /*10d80*/  LDSM.16.MT88.4 R80, [R175+0x6800] ;  /* 0x00680000af50783b */ /* 0x000ea20000004200 */
[----:B------:R-:W-:Y:S01]  /*10d90*/  LOP3.LUT R91, R105, UR27, R220, 0x96, !PT ;  /* 0x0000001b695b7c12 */ /* 0x000fe2000f8e96dc */
[-C--:B-----5:R-:W-:Y:S01]  /*10da0*/  HMMA.16816.F32 R36, R76, R84.reuse, R36 ;  /* 0x000000544c24723c */ /* 0x0a0fe20000001824 */
[----:B------:R-:W-:Y:S03]  /*10db0*/  LOP3.LUT R0, R113, UR25, R104, 0x96, !PT ;  /* 0x0000001971007c12 */ /* 0x000fe6000f8e9668 */
[----:B------:R-:W-:Y:S04]  /*10dc0*/  IMAD.WIDE.U32 R88, R88, -0x326172a9, RZ ;  /* 0xcd9e8d5758587825 */ /* 0x000fe800078e00ff */
[C---:B------:R-:W-:Y:S01]  /*10dd0*/  HMMA.16816.F32 R40, R72.reuse, R84, R40 ;  /* 0x000000544828723c */ /* 0x040fe20000001828 */
[----:B------:R-:W-:Y:S03]  /*10de0*/  IMAD.WIDE.U32 R108, R91, -0x326172a9, RZ ;  /* 0xcd9e8d575b6c7825 */ /* 0x000fe600078e00ff */
[----:B------:R-:W-:Y:S01]  /*10df0*/  LOP3.LUT R89, R89, UR26, R194, 0x96, !PT ;  /* 0x0000001a59597c12 */ /* 0x000fe2000f8e96c2 */
[----:B------:R-:W-:Y:S01]  /*10e00*/  IMAD.WIDE.U32 R130, R0, -0x326172a9, RZ ;  /* 0xcd9e8d5700827825 */ /* 0x000fe200078e00ff */
[----:B------:R-:W-:Y:S01]  /*10e10*/  LOP3.LUT R0, R107, UR23, R88, 0x96, !PT ;  /* 0x000000176b007c12 */ /* 0x000fe2000f8e9658 */
[----:B------:R-:W3:Y:S01]  /*10e20*/  MUFU.EX2 R194, R223 ;  /* 0x000000df00c27308 */ /* 0x000ee20000000800 */
[-C--:B------:R-:W-:Y:S01]  /*10e30*/  HMMA.16816.F32 R44, R72, R86.reuse, R44 ;  /* 0x00000056482c723c */ /* 0x080fe2000000182c */
[----:B------:R-:W-:Y:S03]  /*10e40*/  LOP3.LUT R104, R109, UR26, R232, 0x96, !PT ;  /* 0x0000001a6d687c12 */ /* 0x000fe6000f8e96e8 */
[----:B------:R-:W-:Y:S01]  /*10e50*/  LOP3.LUT R91, R131, UR23, R108, 0x96, !PT ;  /* 0x00000017835b7c12 */ /* 0x000fe2000f8e966c */
[----:B------:R-:W-:Y:S03]  /*10e60*/  IMAD.WIDE.U32 R108, R0, -0x2daee0ad, RZ ;  /* 0xd2511f53006c7825 */ /* 0x000fe600078e00ff */
[C---:B------:R-:W-:Y:S01]  /*10e70*/  HMMA.16816.F32 R48, R76.reuse, R86, R48 ;  /* 0x000000564c30723c */ /* 0x040fe20000001830 */
[----:B------:R-:W-:Y:S04]  /*10e80*/  IMAD.WIDE.U32 R88, R89, -0x2daee0ad, RZ ;  /* 0xd2511f5359587825 */ /* 0x000fe800078e00ff */
[----:B------:R-:W-:Y:S01]  /*10e90*/  IMAD.WIDE.U32 R124, R91, -0x2daee0ad, RZ ;  /* 0xd2511f535b7c7825 */ /* 0x000fe200078e00ff */
[----:B------:R-:W-:Y:S02]  /*10ea0*/  LOP3.LUT R84, R109, UR5, R88, 0x96, !PT ;  /* 0x000000056d547c12 */ /* 0x000fe4000f8e9658 */
[----:B------:R-:W-:Y:S01]  /*10eb0*/  LOP3.LUT R88, R89, UR11, R90, 0x96, !PT ;  /* 0x0000000b59587c12 */ /* 0x000fe2000f8e965a */
[----:B------:R-:W-:Y:S04]  /*10ec0*/  IMAD.WIDE.U32 R104, R104, -0x2daee0ad, RZ ;  /* 0xd2511f5368687825 */ /* 0x000fe800078e00ff */
[----:B------:R-:W-:Y:S01]  /*10ed0*/  IMAD.WIDE.U32 R84, R84, -0x326172a9, RZ ;  /* 0xcd9e8d5754547825 */ /* 0x000fe200078e00ff */
[-C--:B--2---:R-:W-:Y:S01]  /*10ee0*/  HMMA.16816.F32 R52, R76, R80.reuse, R52 ;  /* 0x000000504c34723c */ /* 0x084fe20000001834 */
[----:B------:R-:W-:Y:S02]  /*10ef0*/  LOP3.LUT R90, R125, UR5, R104, 0x96, !PT ;  /* 0x000000057d5a7c12 */ /* 0x000fe4000f8e9668 */
[----:B------:R-:W-:Y:S01]  /*10f00*/  LOP3.LUT R103, R105, UR11, R112, 0x96, !PT ;  /* 0x0000000b69677c12 */ /* 0x000fe2000f8e9670 */
[----:B------:R-:W-:Y:S01]  /*10f10*/  IMAD.WIDE.U32 R104, R88, -0x326172a9, RZ ;  /* 0xcd9e8d5758687825 */ /* 0x000fe200078e00ff */
[----:B------:R-:W-:Y:S02]  /*10f20*/  LOP3.LUT R0, R84, 0xffff, RZ, 0xc0, !PT ;  /* 0x0000ffff54007812 */ /* 0x000fe400078ec0ff */
[----:B------:R-:W-:Y:S01]  /*10f30*/  SHF.R.U32.HI R89, RZ, 0x10, R84 ;  /* 0x00000010ff597819 */ /* 0x000fe20000011654 */
[C---:B------:R-:W-:Y:S01]  /*10f40*/  HMMA.16816.F32 R56, R72.reuse, R80, R56 ;  /* 0x000000504838723c */ /* 0x040fe20000001838 */
[----:B------:R-:W-:Y:S03]  /*10f50*/  IMAD.WIDE.U32 R90, R90, -0x326172a9, RZ ;  /* 0xcd9e8d575a5a7825 */ /* 0x000fe600078e00ff */
[----:B------:R-:W-:Y:S01]  /*10f60*/  LOP3.LUT R88, R85, UR32, R104, 0x96, !PT ;  /* 0x0000002055587c12 */ /* 0x000fe2000f8e9668 */
[----:B------:R-:W-:Y:S01]  /*10f70*/  IMAD.WIDE.U32 R112, R103, -0x326172a9, RZ ;  /* 0xcd9e8d5767707825 */ /* 0x000fe200078e00ff */
[----:B------:R-:W-:Y:S02]  /*10f80*/  SHF.R.U32.HI R104, RZ, 0x18, R84 ;  /* 0x00000018ff687819 */ /* 0x000fe40000011654 */
[-C--:B------:R-:W-:Y:S01]  /*10f90*/  HMMA.16816.F32 R60, R72, R82.reuse, R60 ;  /* 0x00000052483c723c */ /* 0x080fe2000000183c */
[----:B------:R-:W-:Y:S03]  /*10fa0*/  LOP3.LUT R87, R90, 0xffff, RZ, 0xc0, !PT ;  /* 0x0000ffff5a577812 */ /* 0x000fe600078ec0ff */
[----:B------:R-:W-:Y:S02]  /*10fb0*/  SHF.R.U32.HI R86, RZ, 0x10, R90 ;  /* 0x00000010ff567819 */ /* 0x000fe4000001165a */
[----:B------:R-:W-:Y:S02]  /*10fc0*/  LOP3.LUT R96, R84, 0xff, RZ, 0xc0, !PT ;  /* 0x000000ff54607812 */ /* 0x000fe400078ec0ff */
[----:B------:R-:W-:Y:S01]  /*10fd0*/  HMMA.16816.F32 R64, R76, R82, R64 ;  /* 0x000000524c40723c */ /* 0x000fe20000001840 */
[----:B------:R-:W-:Y:S03]  /*10fe0*/  SHF.R.U32.HI R84, RZ, 0x8, R0 ;  /* 0x00000008ff547819 */ /* 0x000fe60000011600 */
[----:B------:R-:W-:Y:S02]  /*10ff0*/  LOP3.LUT R85, R89, 0xff, RZ, 0xc0, !PT ;  /* 0x000000ff59557812 */ /* 0x000fe400078ec0ff */
[----:B------:R-:W-:Y:S02]  /*11000*/  SHF.R.U32.HI R87, RZ, 0x8, R87 ;  /* 0x00000008ff577819 */ /* 0x000fe40000011657 */
[----:B------:R-:W-:Y:S04]  /*11010*/  LOP3.LUT R86, R86, 0xff, RZ, 0xc0, !PT ;  /* 0x000000ff56567812 */ /* 0x000fe800078ec0ff */
[----:B------:R-:W-:Y:S02]  /*11020*/  LOP3.LUT R107, R90, 0xff, RZ, 0xc0, !PT ;  /* 0x000000ff5a6b7812 */ /* 0x000fe400078ec0ff */
[----:B------:R-:W-:Y:S02]  /*11030*/  SHF.R.U32.HI R109, RZ, 0x18, R90 ;  /* 0x00000018ff6d7819 */ /* 0x000fe4000001165a */
[----:B------:R-:W-:Y:S02]  /*11040*/  PRMT R103, R96, 0x5410, R84 ;  /* 0x0000541060677816 */ /* 0x000fe40000000054 */
[----:B------:R-:W-:Y:S02]  /*11050*/  LOP3.LUT R84, R88, 0xffff, RZ, 0xc0, !PT ;  /* 0x0000ffff58547812 */ /* 0x000fe400078ec0ff */
[----:B------:R-:W-:Y:S01]  /*11060*/  PRMT R104, R85, 0x5410, R104 ;  /* 0x0000541055687816 */ /* 0x000fe20000000068 */
[--C-:B------:R-:W-:Y:S01]  /*11070*/  HSET2.LE.AND R74, R103, R129.reuse, PT ;  /* 0x00000081674a7233 */ /* 0x100fe20003803000 */
[----:B------:R-:W-:Y:S02]  /*11080*/  SHF.R.U32.HI R89, RZ, 0x8, R84 ;  /* 0x00000008ff597819 */ /* 0x000fe40000011654 */
[----:B------:R-:W-:Y:S01]  /*11090*/  PRMT R107, R107, 0x5410, R87 ;  /* 0x000054106b6b7816 */ /* 0x000fe20000000057 */
[--C-:B------:R-:W-:Y:S01]  /*110a0*/  HSET2.LE.AND R75, R104, R129.reuse, PT ;  /* 0x00000081684b7233 */ /* 0x100fe20003803000 */
[----:B------:R-:W-:Y:S02]  /*110b0*/  PRMT R109, R86, 0x5410, R109 ;  /* 0x00005410566d7816 */ /* 0x000fe4000000006d */
[----:B------:R-:W2:Y:S01]  /*110c0*/  LDSM.16.MT88.4 R84, [R173+0x7000] ;  /* 0x00700000ad54783b */ /* 0x000ea20000004200 */
[----:B------:R-:W-:Y:S01]  /*110d0*/  LOP3.LUT R0, R91, UR32, R112, 0x96, !PT ;  /* 0x000000205b007c12 */ /* 0x000fe2000f8e9670 */
[--C-:B------:R-:W-:Y:S01]  /*110e0*/  HSET2.LE.AND R78, R107, R129.reuse, PT ;  /* 0x000000816b4e7233 */ /* 0x100fe20003803000 */
[--C-:B------:R-:W-:Y:S01]  /*110f0*/  SHF.R.U32.HI R81, RZ, 0x10, R88.reuse ;  /* 0x00000010ff517819 */ /* 0x100fe20000011658 */
[--C-:B------:R-:W-:Y:S01]  /*11100*/  HSET2.LE.AND R79, R109, R129.reuse, PT ;  /* 0x000000816d4f7233 */ /* 0x100fe20003803000 */
[----:B------:R-:W-:Y:S02]  /*11110*/  LOP3.LUT R90, R88, 0xff, RZ, 0xc0, !PT ;  /* 0x000000ff585a7812 */ /* 0x000fe400078ec0ff */
[----:B------:R-:W-:Y:S02]  /*11120*/  LOP3.LUT R80, R0, 0xffff, RZ, 0xc0, !PT ;  /* 0x0000ffff00507812 */ /* 0x000fe400078ec0ff */
[----:B------:R-:W-:Y:S02]  /*11130*/  SHF.R.U32.HI R91, RZ, 0x18, R88 ;  /* 0x00000018ff5b7819 */ /* 0x000fe40000011658 */
        /* <DEDUP_REMOVED lines=9> */
[----:B------:R-:W-:Y:S02]  /*111d0*/  SHF.R.U32.HI R88, RZ, 0x18, R0 ;  /* 0x00000018ff587819 */ /* 0x000fe40000011600 */
[----:B------:R-:W-:Y:S01]  /*111e0*/  LOP3.LUT R0, R89, 0xff, RZ, 0xc0, !PT ;  /* 0x000000ff59007812 */ /* 0x000fe200078ec0ff */
[--C-:B------:R-:W-:Y:S01]  /*111f0*/  HSET2.LE.AND R76, R80, R129.reuse, PT ;  /* 0x00000081504c7233 */ /* 0x100fe20003803000 */
[----:B------:R-:W-:Y:S01]  /*11200*/  LOP3.LUT R74, R74, R111, RZ, 0xc0, !PT ;  /* 0x0000006f4a4a7212 */ /* 0x000fe200078ec0ff */
[----:B------:R-:W4:Y:S01]  /*11210*/  LDSM.16.MT88.4 R80, [R176+0x7000] ;  /* 0x00700000b050783b */ /* 0x000f220000004200 */
[--C-:B------:R-:W-:Y:S02]  /*11220*/  PRMT R0, R0, 0x5410, R88.reuse ;  /* 0x0000541000007816 */ /* 0x100fe40000000058 */
[----:B------:R-:W-:Y:S02]  /*11230*/  LOP3.LUT R75, R75, R110, RZ, 0xc0, !PT ;  /* 0x0000006e4b4b7212 */ /* 0x000fe400078ec0ff */
[C---:B------:R-:W-:Y:S01]  /*11240*/  PRMT R89, R133.reuse, 0x7610, R89 ;  /* 0x0000761085597816 */ /* 0x040fe20000000059 */
[--C-:B------:R-:W-:Y:S01]  /*11250*/  HSET2.LE.AND R77, R0, R129.reuse, PT ;  /* 0x00000081004d7233 */ /* 0x100fe20003803000 */
[----:B------:R-:W-:Y:S02]  /*11260*/  PRMT R88, R133, 0x7632, R88 ;  /* 0x0000763285587816 */ /* 0x000fe40000000058 */
[----:B------:R-:W-:Y:S01]  /*11270*/  LOP3.LUT R72, R72, R115, RZ, 0xc0, !PT ;  /* 0x0000007348487212 */ /* 0x000fe200078ec0ff */
[----:B------:R-:W-:Y:S01]  /*11280*/  @!P5 HADD2 R244, -R89.H0_H0, -RZ.H0_H0 ;  /* 0xa00000ff59f4d230 */ /* 0x000fe20000000900 */
[----:B------:R-:W-:Y:S01]  /*11290*/  LOP3.LUT R73, R73, R114, RZ, 0xc0, !PT ;  /* 0x0000007249497212 */ /* 0x000fe200078ec0ff */
[----:B------:R-:W-:Y:S01]  /*112a0*/  @!P6 HADD2 R241, -R88.H0_H0, -RZ.H0_H0 ;  /* 0xa00000ff58f1e230 */ /* 0x000fe20000000900 */
[----:B------:R-:W-:Y:S02]  /*112b0*/  PRMT R0, R89, 0x5410, R88 ;  /* 0x0000541059007816 */ /* 0x000fe40000000058 */
[----:B------:R-:W-:Y:S02]  /*112c0*/  LOP3.LUT R76, R76, R119, RZ, 0xc0, !PT ;  /* 0x000000774c4c7212 */ /* 0x000fe400078ec0ff */
[----:B------:R-:W-:Y:S01]  /*112d0*/  LOP3.LUT R78, R78, R118, RZ, 0xc0, !PT ;  /* 0x000000764e4e7212 */ /* 0x000fe200078ec0ff */
[-C--:B--2---:R-:W-:Y:S01]  /*112e0*/  HMMA.16816.F32 R4, R72, R84.reuse, R4 ;  /* 0x000000544804723c */ /* 0x084fe20000001804 */
[----:B------:R-:W-:Y:S02]  /*112f0*/  LOP3.LUT R77, R77, R117, RZ, 0xc0, !PT ;  /* 0x000000754d4d7212 */ /* 0x000fe400078ec0ff */
[----:B------:R-:W-:Y:S02]  /*11300*/  LOP3.LUT R79, R79, R0, RZ, 0xc0, !PT ;  /* 0x000000004f4f7212 */ /* 0x000fe400078ec0ff */
[----:B------:R-:W-:Y:S02]  /*11310*/  @!P5 PRMT R89, R244, 0x5410, RZ ;  /* 0x00005410f459d816 */ /* 0x000fe400000000ff */
[----:B------:R-:W-:Y:S02]  /*11320*/  @!P6 PRMT R88, R241, 0x5410, RZ ;  /* 0x00005410f158e816 */ /* 0x000fe400000000ff */
[----:B------:R-:W-:Y:S01]  /*11330*/  LOP3.LUT R103, R126, 0xffff, RZ, 0xc0, !PT ;  /* 0x0000ffff7e677812 */ /* 0x000fe200078ec0ff */
[C---:B------:R-:W-:Y:S01]  /*11340*/  HMMA.16816.F32 R8, R76.reuse, R84, R8 ;  /* 0x000000544c08723c */ /* 0x040fe20000001808 */
[----:B------:R-:W-:Y:S01]  /*11350*/  STG.E.U16 [R188.64+0x50], R89 ;  /* 0x00005059bc007986 */ /* 0x000fe2000c101510 */
[----:B------:R-:W-:Y:S02]  /*11360*/  SHF.R.U32.HI R107, RZ, 0x10, R126 ;  /* 0x00000010ff6b7819 */ /* 0x000fe4000001167e */
[-C--:B------:R-:W-:Y:S01]  /*11370*/  ISETP.GE.U32.AND P6, PT, R217, R132.reuse, PT ;  /* 0x00000084d900720c */ /* 0x080fe20003fc6070 */
[----:B------:R-:W-:Y:S01]  /*11380*/  STG.E.U16 [R188.64+0x52], R88 ;  /* 0x00005258bc007986 */ /* 0x000fe2000c101510 */
[----:B------:R-:W-:Y:S02]  /*11390*/  LOP3.LUT R92, R105, UR8, R106, 0x96, !PT ;  /* 0x00000008695c7c12 */ /* 0x000fe4000f8e966a */
[-C--:B------:R-:W-:Y:S01]  /*113a0*/  HMMA.16816.F32 R12, R76, R86.reuse, R12 ;  /* 0x000000564c0c723c */ /* 0x080fe2000000180c */
[----:B------:R-:W-:Y:S01]  /*113b0*/  STG.E.U16 [R168.64+0x60], R165 ;  /* 0x000060a5a8007986 */ /* 0x000fe2000c101510 */
[----:B------:R-:W-:Y:S02]  /*113c0*/  ISETP.GE.U32.AND P5, PT, R217, R132, PT ;  /* 0x00000084d900720c */ /* 0x000fe40003fa6070 */
[----:B------:R-:W-:Y:S01]  /*113d0*/  LOP3.LUT R91, R113, UR8, R130, 0x96, !PT ;  /* 0x00000008715b7c12 */ /* 0x000fe2000f8e9682 */
[----:B------:R-:W-:Y:S01]  /*113e0*/  STG.E.U16 [R168.64+0x62], R164 ;  /* 0x000062a4a8007986 */ /* 0x000fe2000c101510 */
[----:B------:R-:W-:Y:S01]  /*113f0*/  SHF.R.U32.HI R0, RZ, 0x18, R128 ;  /* 0x00000018ff007819 */ /* 0x000fe20000011680 */
[----:B------:R-:W-:Y:S01]  /*11400*/  IMAD.WIDE.U32 R92, R92, -0x2daee0ad, RZ ;  /* 0xd2511f535c5c7825 */ /* 0x000fe200078e00ff */
[C---:B------:R-:W-:Y:S01]  /*11410*/  HMMA.16816.F32 R16, R72.reuse, R86, R16 ;  /* 0x000000564810723c */ /* 0x040fe20000001810 */
[----:B------:R-:W2:Y:S01]  /*11420*/  LDSM.16.MT88.4 R84, [R174+0x7000] ;  /* 0x00700000ae54783b */ /* 0x000ea20000004200 */
[----:B------:R-:W-:Y:S02]  /*11430*/  ISETP.GE.U32.AND P2, PT, R217, R0, PT ;  /* 0x00000000d900720c */ /* 0x000fe40003f46070 */
[----:B------:R-:W-:Y:S02]  /*11440*/  LOP3.LUT R0, R126, 0xff, RZ, 0xc0, !PT ;  /* 0x000000ff7e007812 */ /* 0x000fe400078ec0ff */
[----:B------:R-:W-:Y:S01]  /*11450*/  PRMT R90, R149, 0x5410, R148 ;  /* 0x00005410955a7816 */ /* 0x000fe20000000094 */
[----:B------:R-:W-:Y:S01]  /*11460*/  @!P5 HADD2 R242, -R149.H0_H0, -RZ.H0_H0 ;  /* 0xa00000ff95f2d230 */ /* 0x000fe20000000900 */
[-C--:B----4-:R-:W-:Y:S01]  /*11470*/  HMMA.16816.F32 R20, R72, R80.reuse, R20 ;  /* 0x000000504814723c */ /* 0x090fe20000001814 */
[----:B------:R-:W-:Y:S02]  /*11480*/  @!P3 PRMT R148, R243, 0x5410, RZ ;  /* 0x00005410f394b816 */ /* 0x000fe400000000ff */
[C---:B------:R-:W-:Y:S02]  /*11490*/  ISETP.GE.U32.AND P5, PT, R217.reuse, R0, PT ;  /* 0x00000000d900720c */ /* 0x040fe40003fa6070 */
[----:B------:R-:W-:Y:S01]  /*114a0*/  @!P6 PRMT R149, R242, 0x5410, RZ ;  /* 0x00005410f295e816 */ /* 0x000fe200000000ff */
[----:B------:R-:W-:Y:S01]  /*114b0*/  STG.E.U16 [R170.64+0x62], R148 ;  /* 0x00006294aa007986 */ /* 0x000fe2000c101510 */
[----:B------:R-:W-:Y:S01]  /*114c0*/  ISETP.GE.U32.AND P6, PT, R217, R2, PT ;  /* 0x00000002d900720c */ /* 0x000fe20003fc6070 */
[C---:B------:R-:W-:Y:S01]  /*114d0*/  HMMA.16816.F32 R24, R76.reuse, R80, R24 ;  /* 0x000000504c18723c */ /* 0x040fe20000001818 */
[----:B------:R-:W-:Y:S01]  /*114e0*/  LOP3.LUT R2, R93, UR31, R108, 0x96, !PT ;  /* 0x0000001f5d027c12 */ /* 0x000fe2000f8e966c */
[----:B------:R-:W-:Y:S02]  /*114f0*/  STG.E.U16 [R170.64+0x60], R149 ;  /* 0x00006095aa007986 */ /* 0x000fe4000c101510 */
[C---:B------:R-:W-:Y:S02]  /*11500*/  LOP3.LUT R71, R92.reuse, 0xffff, RZ, 0xc0, !PT ;  /* 0x0000ffff5c477812 */ /* 0x040fe400078ec0ff */
[----:B------:R-:W-:Y:S01]  /*11510*/  LDSM.16.MT88.4 R108, [R176+0x7800] ;  /* 0x00780000b06c783b */ /* 0x000fe20000004200 */
[----:B------:R-:W-:Y:S01]  /*11520*/  IMAD.WIDE.U32 R80, R91, -0x2daee0ad, RZ ;  /* 0xd2511f535b507825 */ /* 0x000fe200078e00ff */
[-C--:B------:R-:W-:Y:S01]  /*11530*/  HMMA.16816.F32 R28, R76, R82.reuse, R28 ;  /* 0x000000524c1c723c */ /* 0x080fe2000000181c */
[----:B------:R-:W-:Y:S03]  /*11540*/  LOP3.LUT R91, R92, 0xff, RZ, 0xc0, !PT ;  /* 0x000000ff5c5b7812 */ /* 0x000fe600078ec0ff */
[----:B------:R-:W-:Y:S01]  /*11550*/  LOP3.LUT R0, R81, UR31, R124, 0x96, !PT ;  /* 0x0000001f51007c12 */ /* 0x000fe2000f8e967c */
[----:B------:R-:W-:Y:S01]  /*11560*/  @!P5 HADD2 R236, -R144.H0_H0, -RZ.H0_H0 ;  /* 0xa00000ff90ecd230 */ /* 0x000fe20000000900 */
[--C-:B------:R-:W-:Y:S01]  /*11570*/  SHF.R.U32.HI R104, RZ, 0x10, R80.reuse ;  /* 0x00000010ff687819 */ /* 0x100fe20000011650 */
[----:B------:R-:W-:Y:S01]  /*11580*/  LDSM.16.MT88.4 R124, [R173+0x7800] ;  /* 0x00780000ad7c783b */ /* 0x000fe20000004200 */
[C---:B------:R-:W-:Y:S01]  /*11590*/  HMMA.16816.F32 R32, R72.reuse, R82, R32 ;  /* 0x000000524820723c */ /* 0x040fe20000001820 */
[C---:B------:R-:W-:Y:S03]  /*115a0*/  LOP3.LUT R106, R80.reuse, 0xff, RZ, 0xc0, !PT ;  /* 0x000000ff506a7812 */ /* 0x040fe600078ec0ff */
[----:B------:R-:W-:Y:S02]  /*115b0*/  SHF.R.U32.HI R105, RZ, 0x18, R80 ;  /* 0x00000018ff697819 */ /* 0x000fe40000011650 */
[--C-:B------:R-:W-:Y:S01]  /*115c0*/  SHF.R.U32.HI R93, RZ, 0x10, R92.reuse ;  /* 0x00000010ff5d7819 */ /* 0x100fe2000001165c */
[----:B------:R-:W-:Y:S01]  /*115d0*/  STG.E.U16 [R190.64+0x5e], R161 ;  /* 0x00005ea1be007986 */ /* 0x000fe2000c101510 */
[----:B------:R-:W-:Y:S01]  /*115e0*/  SHF.R.U32.HI R96, RZ, 0x18, R92 ;  /* 0x00000018ff607819 */ /* 0x000fe2000001165c */
[-C--:B--2---:R-:W-:Y:S02]  /*115f0*/  HMMA.16816.F32 R36, R72, R84.reuse, R36 ;  /* 0x000000544824723c */ /* 0x084fe40000001824 */
[----:B------:R-:W-:Y:S01]  /*11600*/  STG.E.U16 [R190.64+0x60], R156 ;  /* 0x0000609cbe007986 */ /* 0x000fe2000c101510 */
[----:B------:R-:W-:Y:S02]  /*11610*/  LOP3.LUT R92, R80, 0xffff, RZ, 0xc0, !PT ;  /* 0x0000ffff505c7812 */ /* 0x000fe400078ec0ff */
[----:B---3--:R-:W-:Y:S01]  /*11620*/  F2FP.PACK_AB R146, R193, R194 ;  /* 0x000000c2c192723e */ /* 0x008fe200000000ff */
[----:B------:R-:W2:Y:S01]  /*11630*/  LDSM.16.MT88.4 R80, [R175+0x7000] ;  /* 0x00700000af50783b */ /* 0x000ea20000004200 */
[----:B------:R-:W-:Y:S01]  /*11640*/  SHF.R.U32.HI R71, RZ, 0x8, R71 ;  /* 0x00000008ff477819 */ /* 0x000fe20000011647 */
[C---:B------:R-:W-:Y:S01]  /*11650*/  HMMA.16816.F32 R40, R76.reuse, R84, R40 ;  /* 0x000000544c28723c */ /* 0x040fe20000001828 */
[----:B------:R-:W-:Y:S03]  /*11660*/  PRMT R145, R146, 0x7632, R145 ;  /* 0x0000763292917816 */ /* 0x000fe60000000091 */
[----:B------:R-:W-:Y:S01]  /*11670*/  @!P4 HADD2 R238, -R146.H0_H0, -RZ.H0_H0 ;  /* 0xa00000ff92eec230 */ /* 0x000fe20000000900 */
[----:B------:R-:W-:Y:S01]  /*11680*/  PRMT R142, R91, 0x5410, R71 ;  /* 0x000054105b8e7816 */ /* 0x000fe20000000047 */
[----:B------:R-:W-:Y:S01]  /*11690*/  @!P0 HADD2 R237, -R145.H0_H0, -RZ.H0_H0 ;  /* 0xa00000ff91ed8230 */ /* 0x000fe20000000900 */
[----:B------:R-:W-:Y:S01]  /*116a0*/  LOP3.LUT R85, R2, 0xffff, RZ, 0xc0, !PT ;  /* 0x0000ffff02557812 */ /* 0x000fe200078ec0ff */
[-C--:B------:R-:W-:Y:S01]  /*116b0*/  HMMA.16816.F32 R44, R76, R86.reuse, R44 ;  /* 0x000000564c2c723c */ /* 0x080fe2000000182c */
[----:B------:R-:W-:Y:S03]  /*116c0*/  LOP3.LUT R84, R0, 0xffff, RZ, 0xc0, !PT ;  /* 0x0000ffff00547812 */ /* 0x000fe600078ec0ff */
[----:B------:R-:W-:Y:S01]  /*116d0*/  SHF.R.U32.HI R91, RZ, 0x8, R103 ;  /* 0x00000008ff5b7819 */ /* 0x000fe20000011667 */
[--C-:B------:R-:W-:Y:S01]  /*116e0*/  HSET2.LE.AND R142, R142, R129.reuse, PT ;  /* 0x000000818e8e7233 */ /* 0x100fe20003803000 */
[----:B------:R-:W-:Y:S02]  /*116f0*/  SHF.R.U32.HI R103, RZ, 0x18, R0 ;  /* 0x00000018ff677819 */ /* 0x000fe40000011600 */
[C---:B------:R-:W-:Y:S01]  /*11700*/  HMMA.16816.F32 R48, R72.reuse, R86, R48 ;  /* 0x000000564830723c */ /* 0x040fe20000001830 */
[----:B------:R-:W-:Y:S03]  /*11710*/  LOP3.LUT R71, R93, 0xff, RZ, 0xc0, !PT ;  /* 0x000000ff5d477812 */ /* 0x000fe600078ec0ff */
[----:B------:R-:W-:Y:S02]  /*11720*/  SHF.R.U32.HI R93, RZ, 0x8, R92 ;  /* 0x00000008ff5d7819 */ /* 0x000fe4000001165c */
[----:B------:R-:W-:Y:S02]  /*11730*/  PRMT R143, R71, 0x5410, R96 ;  /* 0x00005410478f7816 */ /* 0x000fe40000000060 */
[----:B------:R-:W-:Y:S04]  /*11740*/  LOP3.LUT R71, R91, 0xffff, RZ, 0xc0, !PT ;  /* 0x0000ffff5b477812 */ /* 0x000fe800078ec0ff */
[----:B------:R-:W-:Y:S01]  /*11750*/  LOP3.LUT R92, R104, 0xff, RZ, 0xc0, !PT ;  /* 0x000000ff685c7812 */ /* 0x000fe200078ec0ff */
[--C-:B------:R-:W-:Y:S01]  /*11760*/  HSET2.LE.AND R143, R143, R129.reuse, PT ;  /* 0x000000818f8f7233 */ /* 0x100fe20003803000 */
[----:B------:R-:W-:Y:S02]  /*11770*/  ISETP.GE.U32.AND P3, PT, R217, R71, PT ;  /* 0x00000047d900720c */ /* 0x000fe40003f66070 */
[----:B------:R-:W-:Y:S01]  /*11780*/  PRMT R105, R92, 0x5410, R105 ;  /* 0x000054105c697816 */ /* 0x000fe20000000069 */
[----:B------:R-:W3:Y:S01]  /*11790*/  MUFU.EX2 R71, R224 ;  /* 0x000000e000477308 */ /* 0x000ee20000000800 */
[--C-:B------:R-:W-:Y:S02]  /*117a0*/  SHF.R.U32.HI R92, RZ, 0x10, R2.reuse ;  /* 0x00000010ff5c7819 */ /* 0x100fe40000011602 */
[----:B------:R-:W-:Y:S01]  /*117b0*/  LOP3.LUT R96, R2, 0xff, RZ, 0xc0, !PT ;  /* 0x000000ff02607812 */ /* 0x000fe200078ec0ff */
[-C--:B--2---:R-:W-:Y:S01]  /*117c0*/  HMMA.16816.F32 R52, R72, R80.reuse, R52 ;  /* 0x000000504834723c */ /* 0x084fe20000001834 */
[----:B------:R-:W-:Y:S02]  /*117d0*/  SHF.R.U32.HI R104, RZ, 0x18, R2 ;  /* 0x00000018ff687819 */ /* 0x000fe40000011602 */
[----:B------:R-:W-:Y:S02]  /*117e0*/  SHF.R.U32.HI R2, RZ, 0x8, R85 ;  /* 0x00000008ff027819 */ /* 0x000fe40000011655 */
[----:B------:R-:W-:Y:S01]  /*117f0*/  LOP3.LUT R85, R92, 0xff, RZ, 0xc0, !PT ;  /* 0x000000ff5c557812 */ /* 0x000fe200078ec0ff */
[----:B------:R-:W-:Y:S01]  /*11800*/  @!P3 HADD2 R235, -R147.H0_H0, -RZ.H0_H0 ;  /* 0xa00000ff93ebb230 */ /* 0x000fe20000000900 */
[----:B------:R-:W-:Y:S01]  /*11810*/  SHF.R.U32.HI R91, RZ, 0x10, R0 ;  /* 0x00000010ff5b7819 */ /* 0x000fe20000011600 */
[C---:B------:R-:W-:Y:S01]  /*11820*/  HMMA.16816.F32 R56, R76.reuse, R80, R56 ;  /* 0x000000504c38723c */ /* 0x040fe20000001838 */
[----:B------:R-:W-:Y:S03]  /*11830*/  PRMT R106, R106, 0x5410, R93 ;  /* 0x000054106a6a7816 */ /* 0x000fe6000000005d */
[----:B------:R-:W-:Y:S02]  /*11840*/  LOP3.LUT R93, R0, 0xff, RZ, 0xc0, !PT ;  /* 0x000000ff005d7812 */ /* 0x000fe400078ec0ff */
[----:B------:R-:W-:Y:S02]  /*11850*/  SHF.R.U32.HI R0, RZ, 0x8, R84 ;  /* 0x00000008ff007819 */ /* 0x000fe40000011654 */
[-C--:B------:R-:W-:Y:S01]  /*11860*/  HMMA.16816.F32 R60, R76, R82.reuse, R60 ;  /* 0x000000524c3c723c */ /* 0x080fe2000000183c */
[----:B------:R-:W-:Y:S01]  /*11870*/  PRMT R96, R96, 0x5410, R2 ;  /* 0x0000541060607816 */ /* 0x000fe20000000002 */
[----:B------:R-:W-:Y:S02]  /*11880*/  LDSM.16.MT88.4 R76, [R175+0x7800] ;  /* 0x00780000af4c783b */ /* 0x000fe40000004200 */
[----:B------:R-:W-:Y:S01]  /*11890*/  PRMT R85, R85, 0x5410, R104 ;  /* 0x0000541055557816 */ /* 0x000fe20000000068 */
[----:B---3--:R-:W-:Y:S01]  /*118a0*/  FADD.FTZ R197, R71, R197 ;  /* 0x000000c547c57221 */ /* 0x008fe20000010000 */
[--C-:B------:R-:W-:Y:S01]  /*118b0*/  PRMT R93, R93, 0x5410, R0.reuse ;  /* 0x000054105d5d7816 */ /* 0x100fe20000000000 */
[--C-:B------:R-:W-:Y:S01]  /*118c0*/  HSET2.LE.AND R140, R96, R129.reuse, PT ;  /* 0x00000081608c7233 */ /* 0x100fe20003803000 */
[----:B------:R-:W-:Y:S01]  /*118d0*/  HMMA.16816.F32 R64, R72, R82, R64 ;  /* 0x000000524840723c */ /* 0x000fe20000001840 */
[----:B------:R-:W-:Y:S03]  /*118e0*/  LOP3.LUT R84, R91, 0xff, RZ, 0xc0, !PT ;  /* 0x000000ff5b547812 */ /* 0x000fe600078ec0ff */
[--C-:B------:R-:W-:Y:S01]  /*118f0*/  HSET2.LE.AND R141, R85, R129.reuse, PT ;  /* 0x00000081558d7233 */ /* 0x100fe20003803000 */
[----:B------:R-:W-:Y:S01]  /*11900*/  F2FP.PACK_AB R2, R167, R71 ;  /* 0x00000047a702723e */ /* 0x000fe200000000ff */
[--C-:B------:R-:W-:Y:S01]  /*11910*/  HSET2.LE.AND R80, R93, R129.reuse, PT ;  /* 0x000000815d507233 */ /* 0x100fe20003803000 */
[----:B------:R-:W-:Y:S01]  /*11920*/  PRMT R71, R146, 0x5410, R145 ;  /* 0x0000541092477816 */ /* 0x000fe20000000091 */
[--C-:B------:R-:W-:Y:S01]  /*11930*/  HSET2.LE.AND R82, R106, R129.reuse, PT ;  /* 0x000000816a527233 */ /* 0x100fe20003803000 */
[----:B------:R-:W-:Y:S01]  /*11940*/  PRMT R84, R84, 0x5410, R103 ;  /* 0x0000541054547816 */ /* 0x000fe20000000067 */
[----:B------:R-:W2:Y:S02]  /*11950*/  LDSM.16.MT88.4 R92, [R174+0x7800] ;  /* 0x00780000ae5c783b */ /* 0x000ea40000004200 */
[----:B------:R-:W-:Y:S01]  /*11960*/  PRMT R0, R2, 0x7632, R0 ;  /* 0x0000763202007816 */ /* 0x000fe20000000000 */
[--C-:B------:R-:W-:Y:S01]  /*11970*/  HSET2.LE.AND R83, R105, R129.reuse, PT ;  /* 0x0000008169537233 */ /* 0x100fe20003803000 */
[----:B------:R-:W-:Y:S01]  /*11980*/  PRMT R72, R144, 0x5410, R147 ;  /* 0x0000541090487816 */ /* 0x000fe20000000093 */
[----:B------:R-:W-:Y:S01]  /*11990*/  HSET2.LE.AND R81, R84, R129, PT ;  /* 0x0000008154517233 */ /* 0x000fe20003803000 */
[----:B------:R-:W-:Y:S01]  /*119a0*/  LOP3.LUT R143, R143, R71, RZ, 0xc0, !PT ;  /* 0x000000478f8f7212 */ /* 0x000fe200078ec0ff */
[----:B------:R-:W-:Y:S01]  /*119b0*/  @!P2 HADD2 R239, -R0.H0_H0, -RZ.H0_H0 ;  /* 0xa00000ff00efa230 */ /* 0x000fe20000000900 */
[----:B------:R-:W-:Y:S01]  /*119c0*/  LOP3.LUT R142, R142, R120, RZ, 0xc0, !PT ;  /* 0x000000788e8e7212 */ /* 0x000fe200078ec0ff */
[----:B------:R-:W-:Y:S01]  /*119d0*/  @!P6 HADD2 R240, -R2.H0_H0, -RZ.H0_H0 ;  /* 0xa00000ff02f0e230 */ /* 0x000fe20000000900 */
[----:B------:R-:W-:Y:S02]  /*119e0*/  LOP3.LUT R140, R140, R122, RZ, 0xc0, !PT ;  /* 0x0000007a8c8c7212 */ /* 0x000fe400078ec0ff */
[----:B------:R-:W-:Y:S02]  /*119f0*/  LOP3.LUT R141, R141, R90, RZ, 0xc0, !PT ;  /* 0x0000005a8d8d7212 */ /* 0x000fe400078ec0ff */
[----:B------:R-:W-:Y:S02]  /*11a00*/  F2FP.PACK_AB R71, R150, R151 ;  /* 0x000000979647723e */ /* 0x000fe400000000ff */
[----:B------:R-:W-:Y:S02]  /*11a10*/  LOP3.LUT R82, R82, R72, RZ, 0xc0, !PT ;  /* 0x0000004852527212 */ /* 0x000fe400078ec0ff */
[----:B------:R-:W-:Y:S01]  /*11a20*/  PRMT R72, R2, 0x5410, R0 ;  /* 0x0000541002487816 */ /* 0x000fe20000000000 */
[-C--:B------:R-:W-:Y:S01]  /*11a30*/  HMMA.16816.F32 R136, R140, R124.reuse, R4 ;  /* 0x0000007c8c88723c */ /* 0x080fe20000001804 */
[----:B------:R-:W-:Y:S02]  /*11a40*/  LOP3.LUT R83, R83, R71, RZ, 0xc0, !PT ;  /* 0x0000004753537212 */ /* 0x000fe400078ec0ff */
[----:B------:R-:W-:Y:S02]  /*11a50*/  LOP3.LUT R80, R80, R121, RZ, 0xc0, !PT ;  /* 0x0000007950507212 */ /* 0x000fe400078ec0ff */
[----:B------:R-:W-:Y:S01]  /*11a60*/  LOP3.LUT R81, R81, R72, RZ, 0xc0, !PT ;  /* 0x0000004851517212 */ /* 0x000fe200078ec0ff */
[----:B------:R-:W-:Y:S01]  /*11a70*/  IMAD.MOV.U32 R72, RZ, RZ, R3 ;  /* 0x000000ffff487224 */ /* 0x000fe200078e0003 */
[----:B------:R-:W-:Y:S01]  /*11a80*/  @!P2 PRMT R0, R239, 0x5410, RZ ;  /* 0x00005410ef00a816 */ /* 0x000fe200000000ff */
[----:B------:R-:W-:Y:S01]  /*11a90*/  FADD.FTZ R5, R199, R206 ;  /* 0x000000cec7057221 */ /* 0x000fe20000010000 */
[----:B------:R-:W-:Y:S02]  /*11aa0*/  @!P6 PRMT R2, R240, 0x5410, RZ ;  /* 0x00005410f002e816 */ /* 0x000fe400000000ff */
[----:B------:R-:W-:Y:S01]  /*11ab0*/  ISETP.GE.U32.AND P2, PT, R217, R198, PT ;  /* 0x000000c6d900720c */ /* 0x000fe20003f46070 */
[C---:B------:R-:W-:Y:S01]  /*11ac0*/  HMMA.16816.F32 R132, R80.reuse, R124, R8 ;  /* 0x0000007c5084723c */ /* 0x040fe20000001808 */
[----:B------:R3:W-:Y:S01]  /*11ad0*/  STG.E.U16 [R188.64+0x62], R0 ;  /* 0x00006200bc007986 */ /* 0x0007e2000c101510 */
[----:B------:R-:W-:Y:S02]  /*11ae0*/  @!P4 PRMT R146, R238, 0x5410, RZ ;  /* 0x00005410ee92c816 */ /* 0x000fe400000000ff */
[----:B------:R-:W-:Y:S01]  /*11af0*/  @!P0 PRMT R145, R237, 0x5410, RZ ;  /* 0x00005410ed918816 */ /* 0x000fe200000000ff */
[----:B------:R4:W-:Y:S01]  /*11b00*/  STG.E.U16 [R188.64+0x60], R2 ;  /* 0x00006002bc007986 */ /* 0x0009e2000c101510 */
[----:B------:R-:W-:Y:S02]  /*11b10*/  @!P5 PRMT R144, R236, 0x5410, RZ ;  /* 0x00005410ec90d816 */ /* 0x000fe400000000ff */
[-C--:B------:R-:W-:Y:S01]  /*11b20*/  HMMA.16816.F32 R128, R80, R126.reuse, R12 ;  /* 0x0000007e5080723c */ /* 0x080fe2000000180c */
[----:B------:R-:W-:Y:S03]  /*11b30*/  STG.E.U16 [R168.64+0x70], R160 ;  /* 0x000070a0a8007986 */ /* 0x000fe6000c101510 */
[----:B------:R-:W-:Y:S01]  /*11b40*/  @!P3 PRMT R147, R235, 0x5410, RZ ;  /* 0x00005410eb93b816 */ /* 0x000fe200000000ff */
[----:B------:R-:W-:Y:S01]  /*11b50*/  STG.E.U16 [R168.64+0x72], R166 ;  /* 0x000072a6a8007986 */ /* 0x000fe2000c101510 */
[----:B------:R-:W-:Y:S01]  /*11b60*/  LOP3.LUT R4, R107, 0xff, RZ, 0xc0, !PT ;  /* 0x000000ff6b047812 */ /* 0x000fe200078ec0ff */
[C---:B------:R-:W-:Y:S01]  /*11b70*/  @!P2 HADD2 R229, -R71.reuse.H1_H1, -RZ.H0_H0 ;  /* 0xa00000ff47e5a230 */ /* 0x040fe20000000d00 */
[C---:B------:R-:W-:Y:S01]  /*11b80*/  HMMA.16816.F32 R124, R140.reuse, R126, R16 ;  /* 0x0000007e8c7c723c */ /* 0x040fe20000001810 */
[----:B------:R-:W-:Y:S01]  /*11b90*/  STG.E.U16 [R170.64+0x70], R146 ;  /* 0x00007092aa007986 */ /* 0x000fe2000c101510 */
[----:B------:R-:W-:Y:S02]  /*11ba0*/  ISETP.GE.U32.AND P6, PT, R217, R4, PT ;  /* 0x00000004d900720c */ /* 0x000fe40003fc6070 */
[----:B------:R-:W-:Y:S01]  /*11bb0*/  @P2 PRMT R4, R71, 0x7632, R4 ;  /* 0x0000763247042816 */ /* 0x000fe20000000004 */
[----:B------:R-:W-:Y:S01]  /*11bc0*/  STG.E.U16 [R170.64+0x72], R145 ;  /* 0x00007291aa007986 */ /* 0x000fe2000c101510 */
[----:B------:R-:W-:Y:S02]  /*11bd0*/  @!P2 PRMT R4, R229, 0x5410, RZ ;  /* 0x00005410e504a816 */ /* 0x000fe400000000ff */
[-C--:B------:R-:W-:Y:S01]  /*11be0*/  HMMA.16816.F32 R120, R140, R108.reuse, R20 ;  /* 0x0000006c8c78723c */ /* 0x080fe20000001814 */
[----:B------:R-:W-:Y:S03]  /*11bf0*/  STG.E.U16 [R190.64+0x6e], R144 ;  /* 0x00006e90be007986 */ /* 0x000fe6000c101510 */
[----:B------:R-:W-:Y:S01]  /*11c00*/  IADD3 R74, P0, R168, -0x80, RZ ;  /* 0xffffff80a84a7810 */ /* 0x000fe20007f1e0ff */
[----:B------:R-:W-:Y:S01]  /*11c10*/  STG.E.U16 [R190.64+0x70], R147 ;  /* 0x00007093be007986 */ /* 0x000fe2000c101510 */
[----:B---3--:R-:W-:Y:S01]  /*11c20*/  FADD.FTZ R0, R167, R197 ;  /* 0x000000c5a7007221 */ /* 0x008fe20000010000 */
[----:B------:R-:W-:Y:S01]  /*11c30*/  @!P6 HADD2 R234, -R71.H0_H0, -RZ.H0_H0 ;  /* 0xa00000ff47eae230 */ /* 0x000fe20000000900 */
[C---:B------:R-:W-:Y:S01]  /*11c40*/  HMMA.16816.F32 R116, R80.reuse, R108, R24 ;  /* 0x0000006c5074723c */ /* 0x040fe20000001818 */
[----:B------:R3:W-:Y:S03]  /*11c50*/  STG.E.U16 [R188.64+0x72], R4 ;  /* 0x00007204bc007986 */ /* 0x0007e6000c101510 */
[----:B------:R-:W-:Y:S01]  /*11c60*/  @!P6 PRMT R71, R234, 0x5410, RZ ;  /* 0x00005410ea47e816 */ /* 0x000fe200000000ff */
[----:B----4-:R-:W-:Y:S01]  /*11c70*/  FADD.FTZ R2, R196, R203 ;  /* 0x000000cbc4027221 */ /* 0x010fe20000010000 */
[----:B------:R-:W-:Y:S01]  /*11c80*/  IADD3.X R73, R169, -0x1, RZ, P0, !PT ;  /* 0xffffffffa9497810 */ /* 0x000fe200007fe4ff */
[----:B------:R-:W-:Y:S01]  /*11c90*/  FADD.FTZ R151, R151, R0 ;  /* 0x0000000097977221 */ /* 0x000fe20000010000 */
[-C--:B------:R-:W-:Y:S01]  /*11ca0*/  HMMA.16816.F32 R112, R80, R110.reuse, R28 ;  /* 0x0000006e5070723c */ /* 0x080fe2000000181c */
[----:B------:R4:W-:Y:S01]  /*11cb0*/  STG.E.U16 [R188.64+0x70], R71 ;  /* 0x00007047bc007986 */ /* 0x0009e2000c101510 */
[----:B------:R-:W-:Y:S01]  /*11cc0*/  ISETP.LT.AND P0, PT, RZ, UR33, PT ;  /* 0x00000021ff007c0c */ /* 0x000fe2000bf01270 */
[----:B------:R-:W-:Y:S01]  /*11cd0*/  UIADD3 UR33, UR33, -0x1, URZ ;  /* 0xffffffff21217890 */ /* 0x000fe2000fffe03f */
[----:B------:R-:W-:Y:S02]  /*11ce0*/  FADD.FTZ R222, R150, R151 ;  /* 0x0000009796de7221 */ /* 0x000fe40000010000 */
[----:B------:R-:W-:Y:S02]  /*11cf0*/  IMAD.MOV.U32 R0, RZ, RZ, R69 ;  /* 0x000000ffff007224 */ /* 0x000fe400078e0045 */
[C---:B------:R-:W-:Y:S08]  /*11d00*/  HMMA.16816.F32 R108, R140.reuse, R110, R32 ;  /* 0x0000006e8c6c723c */ /* 0x040ff00000001820 */
[-C--:B--2---:R-:W-:Y:S01]  /*11d10*/  HMMA.16816.F32 R104, R140, R92.reuse, R36 ;  /* 0x0000005c8c68723c */ /* 0x084fe20000001824 */
[----:B---3--:R-:W-:Y:S07]  /*11d20*/  FADD.FTZ R4, R194, R202 ;  /* 0x000000cac2047221 */ /* 0x008fee0000010000 */
[C---:B------:R-:W-:Y:S01]  /*11d30*/  HMMA.16816.F32 R100, R80.reuse, R92, R40 ;  /* 0x0000005c5064723c */ /* 0x040fe20000001828 */
[----:B------:R-:W-:Y:S03]  /*11d40*/  FADD.FTZ R216, R193, R4 ;  /* 0x00000004c1d87221 */ /* 0x000fe60000010000 */
[----:B----4-:R-:W-:Y:S02]  /*11d50*/  FADD.FTZ R189, R201, R5 ;  /* 0x00000005c9bd7221 */ /* 0x010fe40000010000 */
[----:B------:R-:W-:Y:S02]  /*11d60*/  FADD.FTZ R188, R195, R2 ;  /* 0x00000002c3bc7221 */ /* 0x000fe40000010000 */
[-C--:B------:R-:W-:Y:S01]  /*11d70*/  HMMA.16816.F32 R96, R80, R94.reuse, R44 ;  /* 0x0000005e5060723c */ /* 0x080fe2000000182c */
[----:B------:R-:W-:Y:S03]  /*11d80*/  IMAD.MOV.U32 R2, RZ, RZ, R70 ;  /* 0x000000ffff027224 */ /* 0x000fe600078e0046 */
[----:B------:R-:W-:Y:S04]  /*11d90*/  IMAD.MOV.U32 R71, RZ, RZ, R68 ;  /* 0x000000ffff477224 */ /* 0x000fe800078e0044 */
[C---:B------:R-:W-:Y:S08]  /*11da0*/  HMMA.16816.F32 R92, R140.reuse, R94, R48 ;  /* 0x0000005e8c5c723c */ /* 0x040ff00000001830 */
[-C--:B------:R-:W-:Y:S08]  /*11db0*/  HMMA.16816.F32 R88, R140, R76.reuse, R52 ;  /* 0x0000004c8c58723c */ /* 0x080ff00000001834 */
[C---:B------:R-:W-:Y:S08]  /*11dc0*/  HMMA.16816.F32 R84, R80.reuse, R76, R56 ;  /* 0x0000004c5054723c */ /* 0x040ff00000001838 */
[-C--:B------:R-:W-:Y:S08]  /*11dd0*/  HMMA.16816.F32 R80, R80, R78.reuse, R60 ;  /* 0x0000004e5050723c */ /* 0x080ff0000000183c */
[----:B------:R-:W-:Y:S01]  /*11de0*/  HMMA.16816.F32 R76, R140, R78, R64 ;  /* 0x0000004e8c4c723c */ /* 0x000fe20000001840 */
[----:B-1----:R-:W-:-:S07]  /*11df0*/  @P0 BRA `(.L_x_1487) ;  /* 0xffff901000000947 */ /* 0x002fce000383ffff */
.L_x_1486:
[----:B--2---:R-:W1:Y:S01]  /*11e00*/  SHFL.BFLY PT, R0, R189, 0x2, 0x1f ;  /* 0x0c401f00bd007f89 */ /* 0x004e6200000e0000 */
        /* <DEDUP_REMOVED lines=29> */
[----:B------:R-:W3:Y:S01]  /*11fe0*/  SHFL.BFLY PT, R7, R4, 0x1, 0x1f ;  /* 0x0c201f0004077f89 */ /* 0x000ee200000e0000 */
[----:B------:R-:W-:-:S02]  /*11ff0*/  ULDC.U8 UR5, c[0x0][0x328] ;  /* 0x0000ca0000057ab9 */ /* 0x000fc40000000000 */
[-C--:B------:R-:W-:Y:S01]  /*12000*/  LEA.HI R43, R49, R48.reuse, RZ, 0x5 ;  /* 0x00000030312b7211 */ /* 0x080fe200078f28ff */
[----:B------:R-:W-:Y:S02]  /*12010*/  UISETP.NE.AND UP2, UPT, UR5, URZ, UPT ;  /* 0x0000003f0500728c */ /* 0x000fe4000bf45270 */
[----:B------:R-:W-:Y:S01]  /*12020*/  @!UP0 UIADD3 UR7, UR23, UR14, URZ ;  /* 0x0000000e17078290 */ /* 0x000fe2000fffe03f */
[----:B------:R-:W-:Y:S01]  /*12030*/  SHF.R.S32.HI R9, RZ, 0x5, R43 ;  /* 0x00000005ff097819 */ /* 0x000fe2000001142b */
[----:B------:R-:W-:Y:S02]  /*12040*/  UISETP.NE.OR UP3, UPT, UR4, URZ, !UP2 ;  /* 0x0000003f0400728c */ /* 0x000fe4000d765670 */
[----:B------:R-:W-:Y:S01]  /*12050*/  @UP1 ULDC UR15, c[0x0][0x210] ;  /* 0x00008400000f1ab9 */ /* 0x000fe20000000800 */
[----:B-1----:R-:W-:Y:S01]  /*12060*/  FADD.FTZ R39, R0, R8 ;  /* 0x0000000800277221 */ /* 0x002fe20000010000 */
[----:B------:R-:W-:Y:S01]  /*12070*/  ULDC UR5, c[0x0][0x234] ;  /* 0x00008d0000057ab9 */ /* 0x000fe20000000800 */
[----:B------:R-:W1:Y:S01]  /*12080*/  SHFL.BFLY PT, R8, R2, 0x1, 0x1f ;  /* 0x0c201f0002087f89 */ /* 0x000e6200000e0000 */
[----:B------:R-:W-:Y:S01]  /*12090*/  @UP1 UIMAD UR15, UR15, UR8, URZ ;  /* 0x000000080f0f12a4 */ /* 0x000fe2000f8e023f */
[----:B--2---:R-:W-:Y:S01]  /*120a0*/  FADD.FTZ R38, R5, R6 ;  /* 0x0000000605267221 */ /* 0x004fe20000010000 */
[----:B------:R-:W-:Y:S01]  /*120b0*/  LEA.HI R5, R49, R48, RZ, 0x2 ;  /* 0x0000003031057211 */ /* 0x000fe200078f10ff */
[----:B------:R-:W-:Y:S01]  /*120c0*/  @!UP1 USEL UR15, UR8, UR5, !UP2 ;  /* 0x00000005080f9287 */ /* 0x000fe2000d000000 */
[----:B------:R-:W-:Y:S01]  /*120d0*/  FSETP.NE.FTZ.AND P6, PT, R39, RZ, PT ;  /* 0x000000ff2700720b */ /* 0x000fe20003fd5000 */
[----:B------:R-:W-:Y:S01]  /*120e0*/  ULDC UR4, c[0x0][0x1c0] ;  /* 0x0000700000047ab9 */ /* 0x000fe20000000800 */
[----:B------:R-:W-:Y:S01]  /*120f0*/  SHF.R.S32.HI R0, RZ, 0x2, R5 ;  /* 0x00000002ff007819 */ /* 0x000fe20000011405 */
[----:B------:R-:W-:Y:S01]  /*12100*/  @UP1 UMOV UR19, 0x1 ;  /* 0x0000000100131882 */ /* 0x000fe20000000000 */
[----:B------:R-:W-:Y:S01]  /*12110*/  MOV R6, 0x3f800000 ;  /* 0x3f80000000067802 */ /* 0x000fe20000000f00 */
[----:B---3--:R-:W-:Y:S01]  /*12120*/  FADD.FTZ R41, R4, R7 ;  /* 0x0000000704297221 */ /* 0x008fe20000010000 */
[----:B------:R-:W-:Y:S01]  /*12130*/  SHF.R.S32.HI R7, RZ, 0x1f, R5 ;  /* 0x0000001fff077819 */ /* 0x000fe20000011405 */
[----:B------:R-:W-:Y:S01]  /*12140*/  @!UP1 UIMAD UR19, UR15, UR4, URZ ;  /* 0x000000040f1392a4 */ /* 0x000fe2000f8e023f */
[----:B------:R-:W-:Y:S01]  /*12150*/  LOP3.LUT R5, R5, 0x3ffffffc, RZ, 0xc0, !PT ;  /* 0x3ffffffc05057812 */ /* 0x000fe200078ec0ff */
[----:B------:R-:W-:Y:S01]  /*12160*/  @!UP3 UIMAD UR21, UR6, UR8, URZ ;  /* 0x000000080615b2a4 */ /* 0x000fe2000f8e023f */
[----:B------:R-:W-:Y:S01]  /*12170*/  FSETP.NE.FTZ.AND P4, PT, R41, RZ, PT ;  /* 0x000000ff2900720b */ /* 0x000fe20003f95000 */
[----:B------:R-:W-:Y:S01]  /*12180*/  @UP1 ULDC UR20, c[0x0][0x210] ;  /* 0x0000840000141ab9 */ /* 0x000fe20000000800 */
[----:B------:R-:W-:Y:S01]  /*12190*/  IADD3 R5, -R5, R48, RZ ;  /* 0x0000003005057210 */ /* 0x000fe20007ffe1ff */
[----:B------:R-:W2:Y:S01]  /*121a0*/  @P6 MUFU.RCP R6, R39 ;  /* 0x0000002700066308 */ /* 0x000ea20000001000 */
[----:B------:R-:W-:Y:S01]  /*121b0*/  FSETP.NE.FTZ.AND P5, PT, R38, RZ, PT ;  /* 0x000000ff2600720b */ /* 0x000fe20003fb5000 */
[----:B------:R-:W-:Y:S01]  /*121c0*/  UIMAD UR5, UR6, UR19, URZ ;  /* 0x00000013060572a4 */ /* 0x000fe2000f8e023f */
[----:B------:R-:W-:Y:S01]  /*121d0*/  LEA R42, R9, R5, 0x9 ;  /* 0x00000005092a7211 */ /* 0x000fe200078e48ff */
[----:B------:R-:W-:Y:S01]  /*121e0*/  @!UP1 UMOV UR20, 0x1 ;  /* 0x0000000100149882 */ /* 0x000fe20000000000 */
[----:B------:R-:W-:Y:S01]  /*121f0*/  MOV R5, 0x3f800000 ;  /* 0x3f80000000057802 */ /* 0x000fe20000000f00 */
[----:B-1----:R-:W-:Y:S01]  /*12200*/  FADD.FTZ R40, R2, R8 ;  /* 0x0000000802287221 */ /* 0x002fe20000010000 */
[----:B------:R-:W-:Y:S01]  /*12210*/  LEA.HI R7, R7, R0, RZ, 0x3 ;  /* 0x0000000007077211 */ /* 0x000fe200078f18ff */
[----:B------:R-:W-:Y:S01]  /*12220*/  @!UP3 USEL UR21, UR21, UR9, !UP0 ;  /* 0x000000091515b287 */ /* 0x000fe2000c000000 */
[----:B------:R-:W-:Y:S01]  /*12230*/  MOV R2, 0x3f800000 ;  /* 0x3f80000000027802 */ /* 0x000fe20000000f00 */
[----:B------:R-:W-:Y:S01]  /*12240*/  UIMAD UR4, UR11, UR20, URZ ;  /* 0x000000140b0472a4 */ /* 0x000fe2000f8e023f */
[----:B------:R-:W-:Y:S01]  /*12250*/  FSETP.NE.FTZ.AND P3, PT, R40, RZ, PT ;  /* 0x000000ff2800720b */ /* 0x000fe20003f75000 */
[----:B------:R-:W-:Y:S01]  /*12260*/  USEL UR5, UR5, URZ, UP3 ;  /* 0x0000003f05057287 */ /* 0x000fe20009800000 */
[----:B------:R-:W-:Y:S01]  /*12270*/  LOP3.LUT R11, R7, 0xfffffff8, RZ, 0xc0, !PT ;  /* 0xfffffff8070b7812 */ /* 0x000fe200078ec0ff */
[----:B------:R-:W-:Y:S01]  /*12280*/  USHF.L.U32 UR4, UR4, 0x7, URZ ;  /* 0x0000000704047899 */ /* 0x000fe2000800063f */
[----:B------:R-:W-:Y:S01]  /*12290*/  MOV R4, 0x3f800000 ;  /* 0x3f80000000047802 */ /* 0x000fe20000000f00 */
[----:B------:R-:W-:Y:S01]  /*122a0*/  @P4 MUFU.RCP R2, R41 ;  /* 0x0000002900024308 */ /* 0x000fe20000001000 */
[----:B------:R-:W-:Y:S01]  /*122b0*/  IADD3 R11, R0, -R11, RZ ;  /* 0x8000000b000b7210 */ /* 0x000fe20007ffe0ff */
[----:B--2---:R-:W-:Y:S01]  /*122c0*/  FMUL.FTZ R0, R6, c[0x0][0x2dc] ;  /* 0x0000b70006007a20 */ /* 0x004fe20000410000 */
[----:B------:R-:W-:Y:S01]  /*122d0*/  MOV R6, 0xfffffff0 ;  /* 0xfffffff000067802 */ /* 0x000fe20000000f00 */
[----:B------:R-:W-:Y:S01]  /*122e0*/  UIMAD UR15, UR12, UR15, UR5 ;  /* 0x0000000f0c0f72a4 */ /* 0x000fe2000f8e0205 */
[----:B------:R-:W-:Y:S01]  /*122f0*/  R2P PR, R11, 0x6 ;  /* 0x000000060b007804 */ /* 0x000fe20000000000 */
[C---:B------:R-:W-:Y:S01]  /*12300*/  FMUL.FTZ R136, R0.reuse, R136 ;  /* 0x0000008800887220 */ /* 0x040fe20000410000 */
[----:B------:R-:W-:Y:S01]  /*12310*/  @!UP3 UMOV UR26, UR21 ;  /* 0x00000015001abc82 */ /* 0x000fe20008000000 */
[----:B------:R-:W1:Y:S01]  /*12320*/  @P3 MUFU.RCP R5, R40 ;  /* 0x0000002800053308 */ /* 0x000e620000001000 */
[C---:B------:R-:W-:Y:S01]  /*12330*/  FMUL.FTZ R9, R0.reuse, R137 ;  /* 0x0000008900097220 */ /* 0x040fe20000410000 */
[----:B------:R-:W-:Y:S01]  /*12340*/  USHF.R.S32.HI UR5, URZ, 0x1f, UR4 ;  /* 0x0000001f3f057899 */ /* 0x000fe20008011404 */
[C---:B------:R-:W-:Y:S01]  /*12350*/  FMUL.FTZ R124, R0.reuse, R124 ;  /* 0x0000007c007c7220 */ /* 0x040fe20000410000 */
[----:B------:R-:W-:Y:S01]  /*12360*/  @!UP3 USHF.R.S32.HI UR27, URZ, 0x1f, UR21 ;  /* 0x0000001f3f1bb899 */ /* 0x000fe20008011415 */
[C---:B------:R-:W-:Y:S01]  /*12370*/  FMUL.FTZ R7, R0.reuse, R125 ;  /* 0x0000007d00077220 */ /* 0x040fe20000410000 */
[----:B------:R-:W-:Y:S01]  /*12380*/  F2FP.PACK_AB R9, R9, R136 ;  /* 0x000000880909723e */ /* 0x000fe200000000ff */
[C---:B------:R-:W-:Y:S01]  /*12390*/  FMUL.FTZ R120, R0.reuse, R120 ;  /* 0x0000007800787220 */ /* 0x040fe20000410000 */
[----:B------:R-:W2:Y:S01]  /*123a0*/  @P5 MUFU.RCP R4, R38 ;  /* 0x0000002600045308 */ /* 0x000ea20000001000 */
[C---:B------:R-:W-:Y:S01]  /*123b0*/  FMUL.FTZ R19, R0.reuse, R121 ;  /* 0x0000007900137220 */ /* 0x040fe20000410000 */
[----:B------:R-:W-:Y:S01]  /*123c0*/  F2FP.PACK_AB R7, R7, R124 ;  /* 0x0000007c0707723e */ /* 0x000fe200000000ff */
[C---:B------:R-:W-:Y:S01]  /*123d0*/  FMUL.FTZ R108, R0.reuse, R108 ;  /* 0x0000006c006c7220 */ /* 0x040fe20000410000 */
[----:B------:R-:W-:Y:S01]  /*123e0*/  USHF.R.S32.HI UR6, URZ, 0x1f, UR15 ;  /* 0x0000001f3f067899 */ /* 0x000fe2000801140f */
[C---:B------:R-:W-:Y:S01]  /*123f0*/  FMUL.FTZ R15, R0.reuse, R109 ;  /* 0x0000006d000f7220 */ /* 0x040fe20000410000 */
[----:B------:R-:W-:Y:S01]  /*12400*/  F2FP.PACK_AB R19, R19, R120 ;  /* 0x000000781313723e */ /* 0x000fe200000000ff */
[C---:B------:R-:W-:Y:S01]  /*12410*/  FMUL.FTZ R104, R0.reuse, R104 ;  /* 0x0000006800687220 */ /* 0x040fe20000410000 */
[----:B------:R-:W-:Y:S01]  /*12420*/  UIADD3 UR4, UP2, UP1, UR4, UR26, UR15 ;  /* 0x0000001a04047290 */ /* 0x000fe2000f95e00f */
[C---:B------:R-:W-:Y:S01]  /*12430*/  FMUL.FTZ R33, R0.reuse, R105 ;  /* 0x0000006900217220 */ /* 0x040fe20000410000 */
[----:B------:R-:W-:Y:S01]  /*12440*/  F2FP.PACK_AB R15, R15, R108 ;  /* 0x0000006c0f0f723e */ /* 0x000fe200000000ff */
[C---:B------:R-:W-:Y:S01]  /*12450*/  FMUL.FTZ R92, R0.reuse, R92 ;  /* 0x0000005c005c7220 */ /* 0x040fe20000410000 */
[----:B------:R-:W-:Y:S01]  /*12460*/  UIADD3.X UR5, UR5, UR27, UR6, UP2, UP1 ;  /* 0x0000001b05057290 */ /* 0x000fe200097e2406 */
[C---:B------:R-:W-:Y:S01]  /*12470*/  FMUL.FTZ R29, R0.reuse, R93 ;  /* 0x0000005d001d7220 */ /* 0x040fe20000410000 */
[----:B------:R-:W-:Y:S01]  /*12480*/  F2FP.PACK_AB R33, R33, R104 ;  /* 0x000000682121723e */ /* 0x000fe200000000ff */
[C---:B------:R-:W-:Y:S01]  /*12490*/  FMUL.FTZ R88, R0.reuse, R88 ;  /* 0x0000005800587220 */ /* 0x040fe20000410000 */
[----:B------:R-:W-:Y:S01]  /*124a0*/  @!UP0 UMOV UR18, UR22 ;  /* 0x0000001600128c82 */ /* 0x000fe20008000000 */
[C---:B------:R-:W-:Y:S01]  /*124b0*/  FMUL.FTZ R34, R0.reuse, R89 ;  /* 0x0000005900227220 */ /* 0x040fe20000410000 */
[----:B------:R-:W-:Y:S01]  /*124c0*/  F2FP.PACK_AB R29, R29, R92 ;  /* 0x0000005c1d1d723e */ /* 0x000fe200000000ff */
[----:B------:R-:W-:-:S02]  /*124d0*/  FMUL.FTZ R76, R0, R76 ;  /* 0x0000004c004c7220 */ /* 0x000fc40000410000 */
[----:B------:R-:W-:Y:S01]  /*124e0*/  FMUL.FTZ R12, R0, R77 ;  /* 0x0000004d000c7220 */ /* 0x000fe20000410000 */
[----:B------:R-:W-:Y:S01]  /*124f0*/  F2FP.PACK_AB R34, R34, R88 ;  /* 0x000000582222723e */ /* 0x000fe200000000ff */
[----:B-1----:R-:W-:Y:S02]  /*12500*/  FMUL.FTZ R0, R5, c[0x0][0x2dc] ;  /* 0x0000b70005007a20 */ /* 0x002fe40000410000 */
[----:B------:R-:W-:Y:S01]  /*12510*/  FMUL.FTZ R2, R2, c[0x0][0x2dc] ;  /* 0x0000b70002027a20 */ /* 0x000fe20000410000 */
[----:B------:R-:W-:Y:S01]  /*12520*/  F2FP.PACK_AB R12, R12, R76 ;  /* 0x0000004c0c0c723e */ /* 0x000fe200000000ff */
[C---:B------:R-:W-:Y:S02]  /*12530*/  FMUL.FTZ R134, R0.reuse, R134 ;  /* 0x0000008600867220 */ /* 0x040fe40000410000 */
[C---:B------:R-:W-:Y:S02]  /*12540*/  FMUL.FTZ R10, R0.reuse, R135 ;  /* 0x00000087000a7220 */ /* 0x040fe40000410000 */
        /* <DEDUP_REMOVED lines=20> */
[----:B------:R-:W-:Y:S01]  /*12690*/  SHF.L.U32 R0, R11, 0x6, RZ ;  /* 0x000000060b007819 */ /* 0x000fe200000006ff */
[C---:B------:R-:W-:Y:S01]  /*126a0*/  FMUL.FTZ R132, R2.reuse, R132 ;  /* 0x0000008402847220 */ /* 0x040fe20000410000 */
[----:B------:R-:W-:Y:S01]  /*126b0*/  F2FP.PACK_AB R23, R23, R86 ;  /* 0x000000561717723e */ /* 0x000fe200000000ff */
[----:B------:R-:W-:Y:S01]  /*126c0*/  FMUL.FTZ R36, R2, R133 ;  /* 0x0000008502247220 */ /* 0x000fe20000410000 */
[----:B------:R-:W-:Y:S01]  /*126d0*/  LOP3.LUT R0, R0, 0x1c0, RZ, 0xc0, !PT ;  /* 0x000001c000007812 */ /* 0x000fe200078ec0ff */
[C---:B------:R-:W-:Y:S01]  /*126e0*/  FMUL.FTZ R128, R2.reuse, R128 ;  /* 0x0000008002807220 */ /* 0x040fe20000410000 */
[----:B------:R-:W-:Y:S01]  /*126f0*/  F2FP.PACK_AB R21, R21, R82 ;  /* 0x000000521515723e */ /* 0x000fe200000000ff */
[----:B------:R-:W-:Y:S01]  /*12700*/  FMUL.FTZ R35, R2, R129 ;  /* 0x0000008102237220 */ /* 0x000fe20000410000 */
[----:B------:R-:W-:Y:S01]  /*12710*/  LEA.HI R0, R0, R0, RZ, 0x1d ;  /* 0x0000000000007211 */ /* 0x000fe200078fe8ff */
[----:B------:R-:W-:Y:S01]  /*12720*/  FMUL.FTZ R116, R2, R116 ;  /* 0x0000007402747220 */ /* 0x000fe20000410000 */
[----:B------:R-:W-:Y:S01]  /*12730*/  F2FP.PACK_AB R36, R36, R132 ;  /* 0x000000842424723e */ /* 0x000fe200000000ff */
[----:B------:R-:W-:Y:S01]  /*12740*/  FMUL.FTZ R17, R2, R117 ;  /* 0x0000007502117220 */ /* 0x000fe20000410000 */
[----:B------:R-:W-:Y:S01]  /*12750*/  LEA R0, R42, R0, 0x1 ;  /* 0x000000002a007211 */ /* 0x000fe200078e08ff */
        /* <DEDUP_REMOVED lines=17> */
[----:B------:R-:W-:Y:S02]  /*12870*/  F2FP.PACK_AB R24, R24, R84 ;  /* 0x000000541818723e */ /* 0x000fe400000000ff */
[----:B------:R-:W-:Y:S01]  /*12880*/  ISETP.NE.U32.AND P0, PT, R2, 0x1, PT ;  /* 0x000000010200780c */ /* 0x000fe20003f05070 */
[----:B------:R-:W-:Y:S01]  /*12890*/  FMUL.FTZ R138, R4, R138 ;  /* 0x0000008a048a7220 */ /* 0x000fe20000410000 */
[----:B------:R-:W-:Y:S01]  /*128a0*/  SHF.L.U32 R2, R0, 0x1, RZ ;  /* 0x0000000100027819 */ /* 0x000fe200000006ff */
[----:B------:R-:W-:Y:S01]  /*128b0*/  FMUL.FTZ R8, R4, R139 ;  /* 0x0000008b04087220 */ /* 0x000fe20000410000 */
[----:B------:R-:W-:Y:S01]  /*128c0*/  SEL R6, R6, 0x10, !P0 ;  /* 0x0000001006067807 */ /* 0x000fe20004000000 */
[C---:B------:R-:W-:Y:S01]  /*128d0*/  FMUL.FTZ R126, R4.reuse, R126 ;  /* 0x0000007e047e7220 */ /* 0x040fe20000410000 */
[----:B------:R-:W-:Y:S01]  /*128e0*/  MOV R0, 0x20 ;  /* 0x0000002000007802 */ /* 0x000fe20000000f00 */
[----:B------:R-:W-:Y:S01]  /*128f0*/  FMUL.FTZ R127, R4, R127 ;  /* 0x0000007f047f7220 */ /* 0x000fe20000410000 */
[----:B------:R-:W-:Y:S01]  /*12900*/  F2FP.PACK_AB R8, R8, R138 ;  /* 0x0000008a0808723e */ /* 0x000fe200000000ff */
[C---:B------:R-:W-:Y:S01]  /*12910*/  FMUL.FTZ R122, R4.reuse, R122 ;  /* 0x0000007a047a7220 */ /* 0x040fe20000410000 */
[----:B------:R1:W-:Y:S01]  /*12920*/  STS [R2], R9 ;  /* 0x0000000902007388 */ /* 0x0003e20000000800 */
[C---:B------:R-:W-:Y:S01]  /*12930*/  FMUL.FTZ R18, R4.reuse, R123 ;  /* 0x0000007b04127220 */ /* 0x040fe20000410000 */
[----:B------:R-:W-:Y:S01]  /*12940*/  F2FP.PACK_AB R5, R127, R126 ;  /* 0x0000007e7f05723e */ /* 0x000fe200000000ff */
[C---:B------:R-:W-:Y:S01]  /*12950*/  FMUL.FTZ R110, R4.reuse, R110 ;  /* 0x0000006e046e7220 */ /* 0x040fe20000410000 */
[----:B------:R-:W-:Y:S01]  /*12960*/  STS [R2+0x400], R8 ;  /* 0x0004000802007388 */ /* 0x000fe20000000800 */
[----:B------:R-:W-:Y:S01]  /*12970*/  FMUL.FTZ R14, R4, R111 ;  /* 0x0000006f040e7220 */ /* 0x000fe20000410000 */
        /* <DEDUP_REMOVED lines=13> */
[----:B------:R-:W-:Y:S02]  /*12a50*/  F2FP.PACK_AB R26, R26, R90 ;  /* 0x0000005a1a1a723e */ /* 0x000fe400000000ff */
[----:B-1----:R-:W-:-:S02]  /*12a60*/  MOV R9, 0x7f800000 ;  /* 0x7f80000000097802 */ /* 0x002fc40000000f00 */
[----:B------:R-:W-:Y:S02]  /*12a70*/  F2FP.PACK_AB R11, R4, R78 ;  /* 0x0000004e040b723e */ /* 0x000fe400000000ff */
[----:B------:R-:W-:-:S05]  /*12a80*/  IADD3 R4, R2, R6, RZ ;  /* 0x0000000602047210 */ /* 0x000fca0007ffe0ff */
        /* <DEDUP_REMOVED lines=14> */
[----:B------:R1:W-:Y:S04]  /*12b70*/  STS [R2+0x400], R14 ;  /* 0x0004000e02007388 */ /* 0x0003e80000000800 */
[----:B------:R-:W-:Y:S04]  /*12b80*/  STS [R5+0x2000], R17 ;  /* 0x0020001105007388 */ /* 0x000fe80000000800 */
[----:B------:R2:W-:Y:S04]  /*12b90*/  STS [R5+0x2400], R16 ;  /* 0x0024001005007388 */ /* 0x0005e80000000800 */
[----:B------:R3:W-:Y:S04]  /*12ba0*/  STS [R2+0x2000], R13 ;  /* 0x0020000d02007388 */ /* 0x0007e80000000800 */
[----:B------:R4:W-:Y:S04]  /*12bb0*/  STS [R2+0x2400], R25 ;  /* 0x0024001902007388 */ /* 0x0009e80000000800 */
[----:B------:R-:W-:Y:S04]  /*12bc0*/  STS [R0], R33 ;  /* 0x0000002100007388 */ /* 0x000fe80000000800 */
[----:B------:R-:W-:Y:S01]  /*12bd0*/  STS [R0+0x400], R32 ;  /* 0x0004002000007388 */ /* 0x000fe20000000800 */
[----:B-1----:R-:W-:-:S02]  /*12be0*/  MOV R14, 0x7f800000 ;  /* 0x7f800000000e7802 */ /* 0x002fc40000000f00 */
[----:B--2---:R-:W-:-:S04]  /*12bf0*/  IADD3 R5, R7, 0x400, R0 ;  /* 0x0000040007057810 */ /* 0x004fc80007ffe000 */
[C---:B------:R-:W-:Y:S02]  /*12c00*/  IADD3 R5, R6.reuse, R5, RZ ;  /* 0x0000000506057210 */ /* 0x040fe40007ffe0ff */
[----:B---3--:R-:W-:Y:S02]  /*12c10*/  MOV R13, 0x7f800000 ;  /* 0x7f800000000d7802 */ /* 0x008fe40000000f00 */
[----:B----4-:R-:W-:Y:S02]  /*12c20*/  IADD3 R2, R6, R0, RZ ;  /* 0x0000000006027210 */ /* 0x010fe40007ffe0ff */
[----:B------:R-:W1:Y:S02]  /*12c30*/  @P6 MUFU.LG2 R6, R39 ;  /* 0x0000002700066308 */ /* 0x000e640000000c00 */
[----:B------:R-:W-:Y:S01]  /*12c40*/  IADD3 R4, R7, R2, RZ ;  /* 0x0000000207047210 */ /* 0x000fe20007ffe0ff */
[----:B------:R-:W-:Y:S04]  /*12c50*/  STS [R2], R29 ;  /* 0x0000001d02007388 */ /* 0x000fe80000000800 */
[----:B------:R-:W-:Y:S04]  /*12c60*/  STS [R2+0x400], R28 ;  /* 0x0004001c02007388 */ /* 0x000fe80000000800 */
[----:B------:R-:W-:Y:S04]  /*12c70*/  STS [R0+0x2000], R31 ;  /* 0x0020001f00007388 */ /* 0x000fe80000000800 */
[----:B------:R2:W-:Y:S01]  /*12c80*/  STS [R0+0x2400], R30 ;  /* 0x0024001e00007388 */ /* 0x0005e20000000800 */
[----:B-1----:R-:W-:-:S03]  /*12c90*/  @P6 FMUL.FTZ R6, R6, 0.69314718246459960938 ;  /* 0x3f31721806066820 */ /* 0x002fc60000410000 */
[----:B------:R-:W-:Y:S01]  /*12ca0*/  STS [R2+0x2000], R27 ;  /* 0x0020001b02007388 */ /* 0x000fe20000000800 */
[----:B------:R-:W-:-:S03]  /*12cb0*/  @P6 FFMA.FTZ R13, R70, c[0x0][0x238], R6 ;  /* 0x00008e00460d6a23 */ /* 0x000fc60000010006 */
        /* <DEDUP_REMOVED lines=12> */
[----:B--2---:R-:W-:-:S02]  /*12d80*/  MOV R12, 0x7f800000 ;  /* 0x7f800000000c7802 */ /* 0x004fc40000000f00 */
[----:B---3--:R-:W-:-:S04]  /*12d90*/  LOP3.LUT R0, R43, 0xffffffe0, RZ, 0xc0, !PT ;  /* 0xffffffe02b007812 */ /* 0x008fc800078ec0ff */
[----:B------:R-:W-:Y:S01]  /*12da0*/  IADD3 R0, -R0, R48, RZ ;  /* 0x0000003000007210 */ /* 0x000fe20007ffe1ff */
[----:B-1----:R-:W-:-:S03]  /*12db0*/  @P5 FMUL.FTZ R4, R2, 0.69314718246459960938 ;  /* 0x3f31721802045820 */ /* 0x002fc60000410000 */
        /* <DEDUP_REMOVED lines=15> */
[----:B------:R-:W1:Y:S01]  /*12eb0*/  LDS.128 R192, [R192+0x3800] ;  /* 0x00380000c0c07984 */ /* 0x000e620000000c00 */
[----:B------:R-:W-:Y:S05]  /*12ec0*/  @P0 BRA `(.L_x_1491) ;  /* 0x0000020000000947 */ /* 0x000fea0003800000 */
[----:B--2---:R-:W2:Y:S02]  /*12ed0*/  LDL.LU R50, [R1+0x114] ;  /* 0x0001140001327983 */ /* 0x004ea40000300800 */
[C---:B--2---:R-:W-:Y:S02]  /*12ee0*/  ISETP.GE.AND P6, PT, R50.reuse, UR24, PT ;  /* 0x0000001832007c0c */ /* 0x044fe4000bfc6270 */
[C---:B------:R-:W-:Y:S02]  /*12ef0*/  IADD3 R3, R50.reuse, 0x8, RZ ;  /* 0x0000000832037810 */ /* 0x040fe40007ffe0ff */
[C---:B------:R-:W-:Y:S02]  /*12f00*/  IADD3 R2, R50.reuse, 0x40, RZ ;  /* 0x0000004032027810 */ /* 0x040fe40007ffe0ff */
[----:B------:R-:W-:Y:S02]  /*12f10*/  ISETP.GE.AND P5, PT, R3, UR24, PT ;  /* 0x0000001803007c0c */ /* 0x000fe4000bfa6270 */
[----:B------:R-:W-:-:S02]  /*12f20*/  IADD3 R0, R50, 0x48, RZ ;  /* 0x0000004832007810 */ /* 0x000fc40007ffe0ff */
[----:B------:R-:W-:Y:S02]  /*12f30*/  ISETP.GE.AND P4, PT, R2, UR24, PT ;  /* 0x0000001802007c0c */ /* 0x000fe4000bf86270 */
        /* <DEDUP_REMOVED lines=25> */
.L_x_1491:
[----:B------:R-:W-:Y:S05]  /*130d0*/  BSYNC B0 ;  /* 0x0000000000007941 */ /* 0x000fea0003800000 */
.L_x_1490:
[----:B--2---:R-:W2:Y:S01]  /*130e0*/  LDL.LU.64 R4, [R1+0xd0] ;  /* 0x0000d00001047983 */ /* 0x004ea20000300a00 */
[----:B------:R-:W-:Y:S01]  /*130f0*/  LEA.HI R12, R49, R48, RZ, 0x3 ;  /* 0x00000030310c7211 */ /* 0x000fe200078f18ff */
[----:B------:R-:W-:Y:S01]  /*13100*/  UIMAD UR11, UR11, -0x80, UR13 ;  /* 0xffffff800b0b78a4 */ /* 0x000fe2000f8e020d */
[----:B------:R-:W-:Y:S01]  /*13110*/  BSSY B0, `(.L_x_1492) ;  /* 0x0000021000007945 */ /* 0x000fe20003800000 */
[----:B------:R-:W4:Y:S01]  /*13120*/  S2R R3, SR_TID.X ;  /* 0x0000000000037919 */ /* 0x000f220000002100 */
[----:B------:R-:W-:Y:S02]  /*13130*/  USHF.R.S32.HI UR6, URZ, 0x1f, UR12 ;  /* 0x0000001f3f067899 */ /* 0x000fe4000801140c */
[----:B------:R-:W-:Y:S01]  /*13140*/  ULDC.64 UR4, c[0x0][0x1f0] ;  /* 0x00007c0000047ab9 */ /* 0x000fe20000000a00 */
[----:B------:R-:W3:Y:S01]  /*13150*/  S2R R10, SR_CTAID.Z ;  /* 0x00000000000a7919 */ /* 0x000ee20000002700 */
[----:B------:R-:W-:-:S04]  /*13160*/  UIMAD UR4, UR6, UR4, URZ ;  /* 0x00000004060472a4 */ /* 0x000fc8000f8e023f */
[----:B------:R-:W-:Y:S01]  /*13170*/  UIMAD UR4, UR12, UR5, UR4 ;  /* 0x000000050c0472a4 */ /* 0x000fe2000f8e0204 */
[----:B----4-:R-:W-:-:S04]  /*13180*/  SHF.R.S32.HI R2, RZ, 0x1f, R3 ;  /* 0x0000001fff027819 */ /* 0x010fc80000011403 */
[----:B------:R-:W-:-:S04]  /*13190*/  LEA.HI R2, R2, R3, RZ, 0x3 ;  /* 0x0000000302027211 */ /* 0x000fc800078f18ff */
[----:B------:R-:W-:Y:S02]  /*131a0*/  LOP3.LUT R0, R2, 0xfffffff8, RZ, 0xc0, !PT ;  /* 0xfffffff802007812 */ /* 0x000fe400078ec0ff */
[----:B------:R-:W-:-:S03]  /*131b0*/  SHF.R.S32.HI R2, RZ, 0x3, R2 ;  /* 0x00000003ff027819 */ /* 0x000fc60000011402 */
[----:B------:R-:W-:Y:S01]  /*131c0*/  IMAD.IADD R0, R3, 0x1, -R0 ;  /* 0x0000000103007824 */ /* 0x000fe200078e0a00 */
[----:B------:R-:W-:-:S03]  /*131d0*/  SHF.R.S32.HI R3, RZ, 0x3, R12 ;  /* 0x00000003ff037819 */ /* 0x000fc6000001140c */
[----:B------:R-:W-:-:S05]  /*131e0*/  IMAD.SHL.U32 R0, R0, 0x8, RZ ;  /* 0x0000000800007824 */ /* 0x000fca00078e00ff */
[----:B------:R-:W-:Y:S02]  /*131f0*/  SHF.R.S32.HI R0, RZ, 0x1f, R0 ;  /* 0x0000001fff007819 */ /* 0x000fe40000011400 */
[C---:B--2---:R-:W-:Y:S02]  /*13200*/  ISETP.GE.AND P1, PT, R4.reuse, c[0x0][0x220], PT ;  /* 0x0000880004007a0c */ /* 0x044fe40003f26270 */
        /* <DEDUP_REMOVED lines=17> */
.L_x_1493:
[----:B------:R-:W-:Y:S05]  /*13320*/  BSYNC B0 ;  /* 0x0000000000007941 */ /* 0x000fea0003800000 */
.L_x_1492:
        /* <DEDUP_REMOVED lines=15> */
.L_x_1495:
[----:B------:R-:W-:Y:S05]  /*13420*/  BSYNC B0 ;  /* 0x0000000000007941 */ /* 0x000fea0003800000 */
.L_x_1494:
        /* <DEDUP_REMOVED lines=15> */
.L_x_1497:
[----:B------:R-:W-:Y:S05]  /*13520*/  BSYNC B0 ;  /* 0x0000000000007941 */ /* 0x000fea0003800000 */
.L_x_1496:
        /* <DEDUP_REMOVED lines=15> */
.L_x_1499:
[----:B------:R-:W-:Y:S05]  /*13620*/  BSYNC B0 ;  /* 0x0000000000007941 */ /* 0x000fea0003800000 */
.L_x_1498:
        /* <DEDUP_REMOVED lines=15> */
.L_x_1501:
[----:B------:R-:W-:Y:S05]  /*13720*/  BSYNC B0 ;  /* 0x0000000000007941 */ /* 0x000fea0003800000 */
.L_x_1500:
        /* <DEDUP_REMOVED lines=15> */
.L_x_1503:
[----:B------:R-:W-:Y:S05]  /*13820*/  BSYNC B0 ;  /* 0x0000000000007941 */ /* 0x000fea0003800000 */
.L_x_1502:
        /* <DEDUP_REMOVED lines=15> */
.L_x_1505:
[----:B------:R-:W-:Y:S05]  /*13920*/  BSYNC B0 ;  /* 0x0000000000007941 */ /* 0x000fea0003800000 */
.L_x_1504:
        /* <DEDUP_REMOVED lines=15> */
.L_x_1448:
[----:B------:R-:W-:Y:S01]  /*13a20*/  UISETP.NE.AND UP3, UPT, UR9, -0x1, UPT ;  /* 0xffffffff0900788c */ /* 0x000fe2000bf65270 */
[----:B------:R-:W-:Y:S01]  /*13a30*/  LEA.HI R4, R4, R150, RZ, 0x3 ;  /* 0x0000009604047211 */ /* 0x000fe200078f18ff */
[----:B------:R-:W-:Y:S01]  /*13a40*/  USHF.R.S32.HI UR8, URZ, 0x1f, UR14 ;  /* 0x0000001f3f087899 */ /* 0x000fe2000801140e */
[----:B------:R-:W1:Y:S01]  /*13a50*/  S2R R8, SR_CTAID.Z ;  /* 0x0000000000087919 */ /* 0x000e620000002700 */
[----:B------:R-:W-:Y:S01]  /*13a60*/  ULDC.64 UR6, c[0x0][0x1e8] ;  /* 0x00007a0000067ab9 */ /* 0x000fe20000000a00 */
[----:B------:R-:W-:Y:S01]  /*13a70*/  LOP3.LUT R0, R4, 0xfffffff8, RZ, 0xc0, !PT ;  /* 0xfffffff804007812 */ /* 0x000fe200078ec0ff */
[----:B------:R-:W-:Y:S01]  /*13a80*/  ULDC.64 UR4, c[0x0][0x1f0] ;  /* 0x00007c0000047ab9 */ /* 0x000fe20000000a00 */
[----:B------:R-:W-:Y:S01]  /*13a90*/  SHF.R.S32.HI R4, RZ, 0x3, R4 ;  /* 0x00000003ff047819 */ /* 0x000fe20000011404 */
[----:B------:R-:W-:Y:S01]  /*13aa0*/  UIMAD UR4, UR8, UR4, URZ ;  /* 0x00000004080472a4 */ /* 0x000fe2000f8e023f */
[----:B------:R-:W-:Y:S01]  /*13ab0*/  BSSY B0, `(.L_x_1506) ;  /* 0x0000041000007945 */ /* 0x000fe20003800000 */
[----:B------:R-:W-:Y:S01]  /*13ac0*/  ULDC UR12, c[0x0][0x214] ;  /* 0x00008500000c7ab9 */ /* 0x000fe20000000800 */
[----:B------:R-:W-:Y:S01]  /*13ad0*/  IMAD.IADD R14, R150, 0x1, -R0 ;  /* 0x00000001960e7824 */ /* 0x000fe200078e0a00 */
[----:B------:R-:W-:Y:S01]  /*13ae0*/  @UP3 UIMAD.WIDE.U32 UR18, UR9, UR6, URZ ;  /* 0x00000006091232a5 */ /* 0x000fe2000f8e003f */
[----:B------:R-:W-:Y:S01]  /*13af0*/  SHF.R.S32.HI R5, RZ, 0x1f, R4 ;  /* 0x0000001fff057819 */ /* 0x000fe20000011404 */
[----:B------:R-:W-:Y:S01]  /*13b00*/  @!UP3 USHF.R.S32.HI UR20, URZ, 0x1f, UR15 ;  /* 0x0000001f3f14b899 */ /* 0x000fe2000801140f */
[----:B------:R-:W-:Y:S01]  /*13b10*/  IMAD.SHL.U32 R0, R14, 0x8, RZ ;  /* 0x000000080e007824 */ /* 0x000fe200078e00ff */
[----:B------:R-:W-:-:S02]  /*13b20*/  ULDC.U8 UR6, c[0x0][0x329] ;  /* 0x0000ca4000067ab9 */ /* 0x000fc40000000000 */
[----:B------:R-:W-:Y:S02]  /*13b30*/  UISETP.NE.AND UP2, UPT, UR6, URZ, UPT ;  /* 0x0000003f0600728c */ /* 0x000fe4000bf45270 */
[----:B------:R-:W-:Y:S01]  /*13b40*/  @UP3 UIMAD UR7, UR9, UR7, UR19 ;  /* 0x00000007090732a4 */ /* 0x000fe2000f8e0213 */
[----:B------:R-:W-:Y:S01]  /*13b50*/  ISETP.GE.AND P1, PT, R0, c[0x0][0x220], PT ;  /* 0x0000880000007a0c */ /* 0x000fe20003f26270 */
[----:B------:R-:W-:Y:S02]  /*13b60*/  UIMAD UR8, UR14, UR5, UR4 ;  /* 0x000000050e0872a4 */ /* 0x000fe4000f8e0204 */
[----:B------:R-:W-:Y:S02]  /*13b70*/  ULDC.U8 UR19, c[0x0][0x328] ;  /* 0x0000ca0000137ab9 */ /* 0x000fe40000000000 */
[----:B------:R-:W-:Y:S02]  /*13b80*/  ULDC.64 UR4, c[0x0][0x1e0] ;  /* 0x0000780000047ab9 */ /* 0x000fe40000000a00 */
[----:B------:R-:W-:-:S02]  /*13b90*/  UISETP.NE.AND UP4, UPT, UR19, URZ, UPT ;  /* 0x0000003f1300728c */ /* 0x000fc4000bf85270 */
[----:B------:R-:W-:Y:S02]  /*13ba0*/  @!UP3 UIMAD UR20, UR20, UR4, URZ ;  /* 0x000000041414b2a4 */ /* 0x000fe4000f8e023f */
[----:B------:R-:W-:Y:S02]  /*13bb0*/  @UP3 UMOV UR21, UR18 ;  /* 0x0000001200153c82 */ /* 0x000fe40008000000 */
[----:B------:R-:W-:Y:S02]  /*13bc0*/  UISETP.EQ.AND UP4, UPT, UR6, URZ, UP4 ;  /* 0x0000003f0600728c */ /* 0x000fe4000a782270 */
[----:B------:R-:W-:Y:S02]  /*13bd0*/  @!UP2 UISETP.NE.AND UP1, UPT, UR19, URZ, UPT ;  /* 0x0000003f1300a28c */ /* 0x000fe4000bf25270 */
[----:B------:R-:W-:Y:S02]  /*13be0*/  @!UP3 UIMAD UR20, UR15, UR5, UR20 ;  /* 0x000000050f14b2a4 */ /* 0x000fe4000f8e0214 */
[----:B------:R-:W-:-:S02]  /*13bf0*/  @UP2 ULDC UR18, c[0x0][0x210] ;  /* 0x0000840000122ab9 */ /* 0x000fc40000000800 */
[----:B------:R-:W-:Y:S02]  /*13c00*/  @!UP3 UIMAD.WIDE.U32 UR22, UR15, UR4, URZ ;  /* 0x000000040f16b2a5 */ /* 0x000fe4000f8e003f */
[----:B------:R-:W-:Y:S02]  /*13c10*/  ULDC UR5, c[0x0][0x234] ;  /* 0x00008d0000057ab9 */ /* 0x000fe40000000800 */
[----:B------:R-:W-:Y:S02]  /*13c20*/  @UP2 UIMAD UR18, UR18, UR12, URZ ;  /* 0x0000000c121222a4 */ /* 0x000fe4000f8e023f */
[----:B------:R-:W-:Y:S02]  /*13c30*/  UISETP.NE.OR UP0, UPT, UR9, -0x1, !UP4 ;  /* 0xffffffff0900788c */ /* 0x000fe4000e705670 */
[----:B------:R-:W-:Y:S02]  /*13c40*/  @!UP2 USEL UR18, UR12, UR5, !UP1 ;  /* 0x000000050c12a287 */ /* 0x000fe4000c800000 */
        /* <DEDUP_REMOVED lines=10> */
[----:B------:R-:W-:Y:S01]  /*13cf0*/  @UP2 ULDC UR25, c[0x0][0x210] ;  /* 0x0000840000192ab9 */ /* 0x000fe20000000800 */
[C---:B------:R-:W-:Y:S01]  /*13d00*/  ISETP.GE.OR P0, PT, R4.reuse, UR13, P1 ;  /* 0x0000000d04007c0c */ /* 0x040fe20008f06670 */
[----:B------:R-:W-:Y:S01]  /*13d10*/  USEL UR24, UR24, URZ, !UP4 ;  /* 0x0000003f18187287 */ /* 0x000fe2000e000000 */
[----:B------:R-:W-:Y:S01]  /*13d20*/  ISETP.GE.AND P2, PT, R4, UR13, PT ;  /* 0x0000000d04007c0c */ /* 0x000fe2000bf46270 */
[----:B------:R-:W-:Y:S01]  /*13d30*/  @!UP2 UMOV UR25, 0x1 ;  /* 0x000000010019a882 */ /* 0x000fe20000000000 */
[----:B-1----:R-:W-:Y:S01]  /*13d40*/  IMAD.WIDE.U32 R8, R8, c[0x0][0x1f0], R2 ;  /* 0x00007c0008087a25 */ /* 0x002fe200078e0002 */
[----:B------:R-:W-:Y:S01]  /*13d50*/  UIMAD UR11, UR11, UR25, URZ ;  /* 0x000000190b0b72a4 */ /* 0x000fe2000f8e023f */
[----:B------:R-:W-:Y:S01]  /*13d60*/  P2R R22, PR, RZ, 0x4 ;  /* 0x00000004ff167803 */ /* 0x000fe20000000000 */
[----:B------:R-:W-:Y:S01]  /*13d70*/  UIMAD UR24, UR14, UR18, UR24 ;  /* 0x000000120e1872a4 */ /* 0x000fe2000f8e0218 */
[----:B------:R-:W-:Y:S01]  /*13d80*/  IMAD.U32 R2, RZ, RZ, UR10 ;  /* 0x0000000aff027e24 */ /* 0x000fe2000f8e00ff */
[----:B------:R-:W-:Y:S01]  /*13d90*/  @!UP4 UMOV UR26, URZ ;  /* 0x0000003f001acc82 */ /* 0x000fe20008000000 */
[----:B------:R-:W-:Y:S01]  /*13da0*/  IADD3 R7, R9, UR8, RZ ;  /* 0x0000000809077c10 */ /* 0x000fe2000fffe0ff */
[----:B------:R-:W-:Y:S01]  /*13db0*/  @UP4 UMOV UR26, UR9 ;  /* 0x00000009001a4c82 */ /* 0x000fe20008000000 */
[----:B------:R-:W-:Y:S01]  /*13dc0*/  IMAD.WIDE R2, R2, 0x80, R4 ;  /* 0x0000008002027825 */ /* 0x000fe200078e0204 */
[----:B------:R-:W-:-:S02]  /*13dd0*/  @!UP4 UMOV UR27, URZ ;  /* 0x0000003f001bcc82 */ /* 0x000fc40008000000 */
[----:B------:R-:W-:Y:S02]  /*13de0*/  USHF.R.S32.HI UR4, URZ, 0x1f, UR11 ;  /* 0x0000001f3f047899 */ /* 0x000fe4000801140b */
[----:B------:R-:W-:Y:S02]  /*13df0*/  @UP4 USHF.R.S32.HI UR27, URZ, 0x1f, UR9 ;  /* 0x0000001f3f1b4899 */ /* 0x000fe40008011409 */
        /* <DEDUP_REMOVED lines=12> */
.L_x_1507:
[----:B------:R-:W-:Y:S05]  /*13ec0*/  BSYNC B0 ;  /* 0x0000000000007941 */ /* 0x000fea0003800000 */
.L_x_1506:
        /* <DEDUP_REMOVED lines=17> */
.L_x_1509:
[----:B------:R-:W-:Y:S05]  /*13fe0*/  BSYNC B0 ;  /* 0x0000000000007941 */ /* 0x000fea0003800000 */
.L_x_1508:
        /* <DEDUP_REMOVED lines=16> */
.L_x_1511:
[----:B------:R-:W-:Y:S05]  /*140f0*/  BSYNC B0 ;  /* 0x0000000000007941 */ /* 0x000fea0003800000 */
.L_x_1510:
        /* <DEDUP_REMOVED lines=16> */
.L_x_1513:
[----:B------:R-:W-:Y:S05]  /*14200*/  BSYNC B0 ;  /* 0x0000000000007941 */ /* 0x000fea0003800000 */
.L_x_1512:
        /* <DEDUP_REMOVED lines=16> */
.L_x_1515:
[----:B------:R-:W-:Y:S05]  /*14310*/  BSYNC B0 ;  /* 0x0000000000007941 */ /* 0x000fea0003800000 */
.L_x_1514:
        /* <DEDUP_REMOVED lines=16> */
.L_x_1517:
[----:B------:R-:W-:Y:S05]  /*14420*/  BSYNC B0 ;  /* 0x0000000000007941 */ /* 0x000fea0003800000 */
.L_x_1516:
        /* <DEDUP_REMOVED lines=16> */
.L_x_1519:
[----:B------:R-:W-:Y:S05]  /*14530*/  BSYNC B0 ;  /* 0x0000000000007941 */ /* 0x000fea0003800000 */
.L_x_1518:
        /* <DEDUP_REMOVED lines=15> */
.L_x_1521:
[----:B------:R-:W-:Y:S05]  /*14630*/  BSYNC B0 ;  /* 0x0000000000007941 */ /* 0x000fea0003800000 */
.L_x_1520:
        /* <DEDUP_REMOVED lines=72> */
.L_x_1522:
        /* <DEDUP_REMOVED lines=12> */
.L_x_2135:


//--------------------- .text._ZN5flash16flash_fwd_kernelI23Flash_fwd_kernel_traitsILi64ELi128ELi64ELi4ELb0ELb0EN7cutlass6half_tE19Flash_kernel_traitsILi64ELi128ELi64ELi4ES3_EELb0ELb0ELb0ELb1ELb0ELb0ELb1ELb0EEEvNS_16Flash_fwd_paramsE --------------------------
	.section	.text._ZN5flash16flash_fwd_kernelI23Flash_fwd_kernel_traitsILi64ELi128ELi64ELi4ELb0ELb0EN7cutlass6half_tE19Flash_kernel_traitsILi64ELi128ELi64ELi4ES3_EELb0ELb0ELb0ELb1ELb0ELb0ELb1ELb0EEEvNS_16Flash_fwd_paramsE,"ax",@progbits
	.sectioninfo	@"SHI_REGISTERS=255"
	.align	128
        .global         _ZN5flash16flash_fwd_kernelI23Flash_fwd_kernel_traitsILi64ELi128ELi64ELi4ELb0ELb0EN7cutlass6half_tE19Flash_kernel_traitsILi64ELi128ELi64ELi4ES3_EELb0ELb0ELb0ELb1ELb0ELb0ELb1ELb0EEEvNS_16Flash_fwd_paramsE
        .type           _ZN5flash16flash_fwd_kernelI23Flash_fwd_kernel_traitsILi64ELi128ELi64ELi4ELb0ELb0EN7cutlass6half_tE19Flash_kernel_traitsILi64ELi128ELi64ELi4ES3_EELb0ELb0ELb0ELb1ELb0ELb0ELb1ELb0EEEvNS_16Flash_fwd_paramsE,@function
        .size           _ZN5flash16flash_fwd_kernelI23Flash_fwd_kernel_traitsILi64ELi128ELi64ELi4ELb0ELb0EN7cutlass6half_tE19Flash_kernel_traitsILi64ELi128ELi64ELi4ES3_EELb0ELb0ELb0ELb1ELb0ELb0ELb1ELb0EEEvNS_16Flash_fwd_paramsE,(.L_x_2136 - _ZN5flash16flash_fwd_kernelI23Flash_fwd_kernel_traitsILi64ELi128ELi64ELi4ELb0ELb0EN7cutlass6half_tE19Flash_kernel_traitsILi64ELi128ELi64ELi4ES3_EELb0ELb0ELb0ELb1ELb0ELb0ELb1ELb0EEEvNS_16Flash_fwd_paramsE)
        .other          _ZN5flash16flash_fwd_kernelI23Flash_fwd_kernel_traitsILi64ELi128ELi64ELi4ELb0ELb0EN7cutlass6half_tE19Flash_kernel_traitsILi64ELi128ELi64ELi4ES3_EELb0ELb0ELb0ELb1ELb0ELb0ELb1ELb0EEEvNS_16Flash_fwd_paramsE,@"STO_CUDA_ENTRY STV_DEFAULT"
_ZN5flash16flash_fwd_kernelI23Flash_fwd_kernel_traitsILi64ELi128ELi64ELi4ELb0ELb0EN7cutlass6half_tE19Flash_kernel_traitsILi64ELi128ELi64ELi4ES3_EELb0ELb0ELb0ELb1ELb0ELb0ELb1ELb0EEEvNS_16Flash_fwd_paramsE:
.text._ZN5flash16flash_fwd_kernelI23Flash_fwd_kernel_traitsILi64ELi128ELi64ELi4ELb0ELb0EN7cutlass6half_tE19Flash_kernel_traitsILi64ELi128ELi64ELi4ES3_EELb0ELb0ELb0ELb1ELb0ELb0ELb1ELb0EEEvNS_16Flash_fwd_paramsE:
        /* <DEDUP_REMOVED lines=10> */
[----:B------:R-:W-:Y:S02]  /*00a0*/  ISETP.NE.U32.AND P0, PT, RZ, c[0x0][0x250], PT ;  /* 0x00009400ff007a0c */ /* 0x000fe40003f05070 */
[----:B------:R-:W-:-:S02]  /*00b0*/  IADD3 R1, R1, -0x20, RZ ;  /* 0xffffffe001017810 */ /* 0x000fc40007ffe0ff */
        /* <DEDUP_REMOVED lines=23> */
.L_x_1523:
[----:B---34-:R-:W-:Y:S02]  /*0230*/  MOV R0, c[0x0][0x218] ;  /* 0x0000860000007a02 */ /* 0x018fe40000000f00 */
.L_x_1524:
        /* <DEDUP_REMOVED lines=12> */
[----:B------:R-:W-:-:S13]  /*0300*/  ISETP.GE.AND P0, PT, R72, 0x1, PT ;  /* 0x000000014800780c */ /* 0x000fda0003f06270 */
[----:B------:R-:W-:Y:S05]  /*0310*/  @!P0 BRA `(.L_x_1525) ;  /* 0x0000c0e000008947 */ /* 0x000fea0003800000 */
[----:B------:R-:W-:Y:S02]  /*0320*/  ISETP.NE.AND P1, PT, R247, -0x1, PT ;  /* 0xfffffffff700780c */ /* 0x000fe40003f25270 */
[----:B------:R-:W-:Y:S02]  /*0330*/  ISETP.NE.AND P0, PT, R8, -0x1, PT ;  /* 0xffffffff0800780c */ /* 0x000fe40003f05270 */
[----:B------:R-:W-:-:S09]  /*0340*/  SHF.R.S32.HI R17, RZ, 0x1f, R16 ;  /* 0x0000001fff117819 */ /* 0x000fd20000011410 */
[----:B-1----:R-:W-:Y:S01]  /*0350*/  @!P1 SHF.R.S32.HI R4, RZ, 0x1f, R22 ;  /* 0x0000001fff049819 */ /* 0x002fe20000011416 */
[----:B------:R-:W-:Y:S01]  /*0360*/  @P1 IMAD.WIDE.U32 R2, R247, c[0x0][0x190], RZ ;  /* 0x00006400f7021a25 */ /* 0x000fe200078e00ff */
[----:B------:R-:W-:-:S03]  /*0370*/  @P0 IADD3 R0, R7, R8, RZ ;  /* 0x0000000807000210 */ /* 0x000fc60007ffe0ff */
[----:B------:R-:W-:Y:S01]  /*0380*/  @!P1 IMAD R6, R4, c[0x0][0x178], RZ ;  /* 0x00005e0004069a24 */ /* 0x000fe200078e02ff */
[----:B------:R-:W-:Y:S01]  /*0390*/  @P1 MOV R9, R2 ;  /* 0x0000000200091202 */ /* 0x000fe20000000f00 */
[----:B------:R-:W-:Y:S02]  /*03a0*/  @P1 IMAD R10, R247, c[0x0][0x194], R3 ;  /* 0x00006500f70a1a24 */ /* 0x000fe400078e0203 */
        /* <DEDUP_REMOVED lines=19> */
.L_x_1526:
        /* <DEDUP_REMOVED lines=41> */
.L_x_1527:
[----:B------:R-:W-:Y:S01]  /*0770*/  SHF.R.S32.HI R20, RZ, 0x1f, R24 ;  /* 0x0000001fff147819 */ /* 0x000fe20000011418 */
[----:B------:R-:W-:Y:S01]  /*0780*/  IMAD.IADD R239, R162, 0x1, -R251 ;  /* 0x00000001a2ef7824 */ /* 0x000fe200078e0afb */
[----:B------:R-:W-:Y:S01]  /*0790*/  BSSY B0, `(.L_x_1528) ;  /* 0x000002b000007945 */ /* 0x000fe20003800000 */
[----:B------:R-:W-:Y:S02]  /*07a0*/  SHF.R.S32.HI R12, RZ, 0x1f, R11 ;  /* 0x0000001fff0c7819 */ /* 0x000fe4000001140b */
[CC--:B------:R-:W-:Y:S02]  /*07b0*/  LEA.HI R0, R20.reuse, R24.reuse, RZ, 0x3 ;  /* 0x0000001814007211 */ /* 0x0c0fe400078f18ff */
[----:B------:R-:W-:Y:S02]  /*07c0*/  LEA.HI R4, R20, R24, RZ, 0x6 ;  /* 0x0000001814047211 */ /* 0x000fe400078f30ff */
[----:B------:R-:W-:-:S02]  /*07d0*/  SHF.R.S32.HI R242, RZ, 0x3, R0 ;  /* 0x00000003fff27819 */ /* 0x000fc40000011400 */
[----:B------:R-:W-:Y:S01]  /*07e0*/  LOP3.LUT R2, R0, 0xfffffff8, RZ, 0xc0, !PT ;  /* 0xfffffff800027812 */ /* 0x000fe200078ec0ff */
[----:B------:R-:W-:Y:S01]  /*07f0*/  IMAD.SHL.U32 R4, R4, 0x8, RZ ;  /* 0x0000000804047824 */ /* 0x000fe200078e00ff */
[----:B------:R-:W-:Y:S01]  /*0800*/  SHF.R.S32.HI R243, RZ, 0x1f, R242 ;  /* 0x0000001ffff37819 */ /* 0x000fe200000114f2 */
[----:B------:R-:W-:Y:S01]  /*0810*/  IMAD.SHL.U32 R0, R242, 0x40, RZ ;  /* 0x00000040f2007824 */ /* 0x000fe200078e00ff */
[----:B------:R-:W-:Y:S01]  /*0820*/  LEA.HI R21, R20, R24, RZ, 0x5 ;  /* 0x0000001814157211 */ /* 0x000fe200078f28ff */
[----:B------:R-:W-:Y:S02]  /*0830*/  IMAD.IADD R19, R24, 0x1, -R2 ;  /* 0x0000000118137824 */ /* 0x000fe400078e0a02 */
[----:B------:R-:W-:Y:S01]  /*0840*/  IMAD.WIDE R236, R236, 0x80, R242 ;  /* 0x00000080ecec7825 */ /* 0x000fe200078e02f2 */
[----:B------:R-:W-:Y:S02]  /*0850*/  LOP3.LUT R2, R0, 0x1c0, RZ, 0xc0, !PT ;  /* 0x000001c000027812 */ /* 0x000fe400078ec0ff */
[----:B------:R-:W-:Y:S01]  /*0860*/  SHF.R.S32.HI R70, RZ, 0x5, R21 ;  /* 0x00000005ff467819 */ /* 0x000fe20000011415 */
[----:B------:R-:W-:-:S05]  /*0870*/  IMAD.SHL.U32 R240, R19, 0x8, RZ ;  /* 0x0000000813f07824 */ /* 0x000fca00078e00ff */
[----:B------:R-:W-:Y:S02]  /*0880*/  LOP3.LUT R0, R2, 0x38, R240, 0xf8, !PT ;  /* 0x0000003802007812 */ /* 0x000fe400078ef8f0 */
[----:B------:R-:W-:Y:S02]  /*0890*/  SHF.R.U32.HI R2, RZ, 0x3, R2 ;  /* 0x00000003ff027819 */ /* 0x000fe40000011602 */
[----:B------:R-:W-:Y:S02]  /*08a0*/  SHF.R.S32.HI R241, RZ, 0x1f, R240 ;  /* 0x0000001ffff17819 */ /* 0x000fe400000114f0 */
[----:B------:R-:W-:Y:S02]  /*08b0*/  LOP3.LUT R0, R0, R2, RZ, 0x3c, !PT ;  /* 0x0000000200007212 */ /* 0x000fe400078e3cff */
[----:B------:R-:W-:Y:S02]  /*08c0*/  IADD3 R2, P0, R240, R9, RZ ;  /* 0x00000009f0027210 */ /* 0x000fe40007f1e0ff */
[----:B------:R-:W-:Y:S01]  /*08d0*/  LOP3.LUT R4, R0, 0xfffffe00, R4, 0xf8, !PT ;  /* 0xfffffe0000047812 */ /* 0x000fe200078ef804 */
[----:B------:R-:W-:-:S02]  /*08e0*/  IMAD R0, R17, c[0x0][0x1a8], RZ ;  /* 0x00006a0011007a24 */ /* 0x000fc400078e02ff */
[----:B------:R-:W-:Y:S01]  /*08f0*/  IMAD.X R3, R241, 0x1, R10, P0 ;  /* 0x00000001f1037824 */ /* 0x000fe200000e060a */
[----:B------:R-:W-:Y:S01]  /*0900*/  ISETP.GE.AND P0, PT, R242, R239, PT ;  /* 0x000000eff200720c */ /* 0x000fe20003f06270 */
[C---:B------:R-:W-:Y:S02]  /*0910*/  IMAD R0, R16.reuse, c[0x0][0x1ac], R0 ;  /* 0x00006b0010007a24 */ /* 0x040fe400078e0200 */
[----:B------:R-:W-:-:S04]  /*0920*/  IMAD.WIDE.U32 R8, R16, c[0x0][0x1a8], R2 ;  /* 0x00006a0010087a25 */ /* 0x000fc800078e0002 */
[----:B------:R-:W-:Y:S02]  /*0930*/  IMAD.SHL.U32 R205, R4, 0x2, RZ ;  /* 0x0000000204cd7824 */ /* 0x000fe400078e00ff */
        /* <DEDUP_REMOVED lines=16> */
.L_x_1529:
[----:B------:R-:W-:Y:S05]  /*0a40*/  BSYNC B0 ;  /* 0x0000000000007941 */ /* 0x000fea0003800000 */
.L_x_1528:
        /* <DEDUP_REMOVED lines=22> */
.L_x_1531:
[----:B------:R-:W-:Y:S05]  /*0bb0*/  BSYNC B0 ;  /* 0x0000000000007941 */ /* 0x000fea0003800000 */
.L_x_1530:
        /* <DEDUP_REMOVED lines=21> */
.L_x_1533:
[----:B------:R-:W-:Y:S05]  /*0d10*/  BSYNC B0 ;  /* 0x0000000000007941 */ /* 0x000fea0003800000 */
.L_x_1532:
        /* <DEDUP_REMOVED lines=22> */
.L_x_1535:
[----:B------:R-:W-:Y:S05]  /*0e80*/  BSYNC B0 ;  /* 0x0000000000007941 */ /* 0x000fea0003800000 */
.L_x_1534:
        /* <DEDUP_REMOVED lines=22> */
.L_x_1537:
[----:B------:R-:W-:Y:S05]  /*0ff0*/  BSYNC B0 ;  /* 0x0000000000007941 */ /* 0x000fea0003800000 */
.L_x_1536:
        /* <DEDUP_REMOVED lines=22> */
.L_x_1539:
[----:B------:R-:W-:Y:S05]  /*1160*/  BSYNC B0 ;  /* 0x0000000000007941 */ /* 0x000fea0003800000 */
.L_x_1538:
        /* <DEDUP_REMOVED lines=22> */
.L_x_1541:
[----:B------:R-:W-:Y:S05]  /*12d0*/  BSYNC B0 ;  /* 0x0000000000007941 */ /* 0x000fea0003800000 */
.L_x_1540:
[----:B------:R-:W-:Y:S01]  /*12e0*/  IADD3 R2, R242, 0x70, RZ ;  /* 0x00000070f2027810 */ /* 0x000fe20007ffe0ff */
[----:B------:R-:W-:Y:S01]  /*12f0*/  IMAD.MOV.U32 R27, RZ, RZ, c[0x0][0x198] ;  /* 0x00006600ff1b7624 */ /* 0x000fe200078e00ff */
[----:B-1----:R-:W-:Y:S01]  /*1300*/  IADD3 R0, R72, 0x3f, RZ ;  /* 0x0000003f48007810 */ /* 0x002fe20007ffe0ff */
[----:B------:R-:W-:Y:S01]  /*1310*/  IMAD.MOV.U32 R3, RZ, RZ, 0x6 ;  /* 0x00000006ff037424 */ /* 0x000fe200078e00ff */
[----:B------:R-:W-:Y:S01]  /*1320*/  ISETP.GE.AND P0, PT, R2, R239, PT ;  /* 0x000000ef0200720c */ /* 0x000fe20003f06270 */
[----:B------:R1:W-:Y:S01]  /*1330*/  STL [R1+0xc], R2 ;  /* 0x00000c0201007387 */ /* 0x0003e20000100800 */
[----:B------:R-:W-:Y:S01]  /*1340*/  BSSY B0, `(.L_x_1542) ;  /* 0x0000017000007945 */ /* 0x000fe20003800000 */
[C---:B------:R-:W-:Y:S01]  /*1350*/  IMAD.SHL.U32 R28, R27.reuse, 0x40, RZ ;  /* 0x000000401b1c7824 */ /* 0x040fe200078e00ff */
[----:B------:R-:W-:Y:S02]  /*1360*/  SHF.L.U64.HI R29, R27, R3, c[0x0][0x19c] ;  /* 0x000067001b1d7619 */ /* 0x000fe40000010203 */
[----:B-1----:R-:W-:-:S04]  /*1370*/  SHF.R.S32.HI R2, RZ, 0x1f, R0 ;  /* 0x0000001fff027819 */ /* 0x002fc80000011400 */
[----:B------:R-:W-:-:S03]  /*1380*/  LEA.HI R222, R2, R0, RZ, 0x6 ;  /* 0x0000000002de7211 */ /* 0x000fc600078f30ff */
        /* <DEDUP_REMOVED lines=18> */
.L_x_1543:
[----:B------:R-:W-:Y:S05]  /*14b0*/  BSYNC B0 ;  /* 0x0000000000007941 */ /* 0x000fea0003800000 */
.L_x_1542:
[----:B------:R-:W-:Y:S01]  /*14c0*/  IMAD R0, R243, c[0x0][0x198], RZ ;  /* 0x00006600f3007a24 */ /* 0x000fe200078e02ff */
[----:B------:R-:W-:Y:S01]  /*14d0*/  LEA.HI R20, R20, R24, RZ, 0x4 ;  /* 0x0000001814147211 */ /* 0x000fe200078f20ff */
[----:B--2---:R-:W-:Y:S01]  /*14e0*/  IMAD.WIDE.U32 R4, R242, c[0x0][0x198], R240 ;  /* 0x00006600f2047a25 */ /* 0x004fe200078e00f0 */
[----:B------:R-:W-:Y:S02]  /*14f0*/  BSSY B0, `(.L_x_1544) ;  /* 0x0000033000007945 */ /* 0x000fe40003800000 */
[----:B------:R-:W-:Y:S01]  /*1500*/  LOP3.LUT R6, R20, 0xfffffff0, RZ, 0xc0, !PT ;  /* 0xfffffff014067812 */ /* 0x000fe200078ec0ff */
[C---:B------:R-:W-:Y:S01]  /*1510*/  IMAD R0, R242.reuse, c[0x0][0x19c], R0 ;  /* 0x00006700f2007a24 */ /* 0x040fe200078e0200 */
[----:B------:R-:W-:Y:S01]  /*1520*/  IADD3 R4, P0, R15, R4, RZ ;  /* 0x000000040f047210 */ /* 0x000fe20007f1e0ff */
[----:B------:R-:W-:Y:S02]  /*1530*/  IMAD R7, R243, c[0x0][0x1a0], RZ ;  /* 0x00006800f3077a24 */ /* 0x000fe400078e02ff */
[----:B------:R-:W-:Y:S01]  /*1540*/  IMAD.WIDE.U32 R2, R242, c[0x0][0x1a0], R240 ;  /* 0x00006800f2027a25 */ /* 0x000fe200078e00f0 */
[----:B------:R-:W-:-:S03]  /*1550*/  IADD3.X R5, R18, R5, R0, P0, !PT ;  /* 0x0000000512057210 */ /* 0x000fc600007fe400 */
[----:B------:R-:W-:Y:S01]  /*1560*/  IMAD.IADD R0, R24, 0x1, -R6 ;  /* 0x0000000118007824 */ /* 0x000fe200078e0a06 */
[----:B------:R-:W-:Y:S01]  /*1570*/  IADD3 R2, P0, R13, R2, RZ ;  /* 0x000000020d027210 */ /* 0x000fe20007f1e0ff */
[----:B------:R-:W-:Y:S02]  /*1580*/  IMAD R6, R242, c[0x0][0x1a4], R7 ;  /* 0x00006900f2067a24 */ /* 0x000fe400078e0207 */
[C---:B------:R-:W-:Y:S01]  /*1590*/  IMAD R7, R12.reuse, c[0x0][0x1b0], RZ ;  /* 0x00006c000c077a24 */ /* 0x040fe200078e02ff */
[----:B------:R-:W-:Y:S01]  /*15a0*/  SHF.R.S32.HI R10, RZ, 0x1f, R0 ;  /* 0x0000001fff0a7819 */ /* 0x000fe20000011400 */
[----:B------:R-:W-:Y:S01]  /*15b0*/  IMAD R8, R12, c[0x0][0x1b8], RZ ;  /* 0x00006e000c087a24 */ /* 0x000fe200078e02ff */
[----:B------:R-:W-:Y:S01]  /*15c0*/  IADD3.X R3, R14, R3, R6, P0, !PT ;  /* 0x000000030e037210 */ /* 0x000fe200007fe406 */
[C---:B------:R-:W-:Y:S01]  /*15d0*/  IMAD R9, R11.reuse, c[0x0][0x1b4], R7 ;  /* 0x00006d000b097a24 */ /* 0x040fe200078e0207 */
[----:B------:R-:W-:Y:S01]  /*15e0*/  LEA.HI.SX32 R12, R222, 0xffffffff, 0x1a ;  /* 0xffffffffde0c7811 */ /* 0x000fe200078fd2ff */
[----:B------:R-:W-:Y:S01]  /*15f0*/  IMAD.WIDE.U32 R230, R11, c[0x0][0x1b0], R4 ;  /* 0x00006c000be67a25 */ /* 0x000fe200078e0004 */
[----:B------:R-:W-:-:S02]  /*1600*/  LEA.HI R6, R10, R0, RZ, 0x3 ;  /* 0x000000000a067211 */ /* 0x000fc400078f18ff */
[----:B------:R-:W-:Y:S01]  /*1610*/  SHF.R.S32.HI R13, RZ, 0x1f, R12 ;  /* 0x0000001fff0d7819 */ /* 0x000fe2000001140c */
[----:B------:R-:W-:Y:S01]  /*1620*/  IMAD.WIDE.U32 R244, R11, c[0x0][0x1b8], R2 ;  /* 0x00006e000bf47a25 */ /* 0x000fe200078e0002 */
[----:B------:R-:W-:Y:S02]  /*1630*/  LOP3.LUT R7, R6, 0xfffffff8, RZ, 0xc0, !PT ;  /* 0xfffffff806077812 */ /* 0x000fe400078ec0ff */
[----:B------:R-:W-:Y:S01]  /*1640*/  LOP3.LUT R2, R21, 0xffffffe0, RZ, 0xc0, !PT ;  /* 0xffffffe015027812 */ /* 0x000fe200078ec0ff */
[----:B------:R-:W-:Y:S01]  /*1650*/  IMAD R3, R12, -0x40, R72 ;  /* 0xffffffc00c037824 */ /* 0x000fe200078e0248 */
[----:B------:R-:W-:Y:S01]  /*1660*/  MOV R4, 0x10 ;  /* 0x0000001000047802 */ /* 0x000fe20000000f00 */
[----:B------:R-:W-:Y:S01]  /*1670*/  IMAD.IADD R15, R0, 0x1, -R7 ;  /* 0x00000001000f7824 */ /* 0x000fe200078e0a07 */
[----:B------:R-:W-:Y:S01]  /*1680*/  IADD3 R14, -R2, R24, RZ ;  /* 0x00000018020e7210 */ /* 0x000fe20007ffe1ff */
[----:B------:R-:W-:Y:S01]  /*1690*/  IMAD R0, R29, R12, RZ ;  /* 0x0000000c1d007224 */ /* 0x000fe200078e02ff */
[----:B------:R-:W-:Y:S01]  /*16a0*/  ISETP.GE.AND P0, PT, R242, R3, PT ;  /* 0x00000003f200720c */ /* 0x000fe20003f06270 */
[----:B------:R-:W-:-:S02]  /*16b0*/  IMAD.IADD R229, R231, 0x1, R9 ;  /* 0x00000001e7e57824 */ /* 0x000fc400078e0209 */
[----:B------:R-:W-:Y:S01]  /*16c0*/  IMAD.MOV.U32 R228, RZ, RZ, R230 ;  /* 0x000000ffffe47224 */ /* 0x000fe200078e00e6 */
[----:B------:R-:W-:Y:S01]  /*16d0*/  R2P PR, R15, 0x6 ;  /* 0x000000060f007804 */ /* 0x000fe20000000000 */
[----:B------:R-:W-:Y:S02]  /*16e0*/  IMAD R10, R11, c[0x0][0x1bc], R8 ;  /* 0x00006f000b0a7a24 */ /* 0x000fe400078e0208 */
[-C--:B------:R-:W-:Y:S01]  /*16f0*/  IMAD R8, R13, R28.reuse, R0 ;  /* 0x0000001c0d087224 */ /* 0x080fe200078e0200 */
[----:B------:R-:W-:Y:S01]  /*1700*/  SHF.L.U32 R0, R6, 0x6, RZ ;  /* 0x0000000606007819 */ /* 0x000fe200000006ff */
[----:B------:R-:W-:Y:S01]  /*1710*/  IMAD.MOV.U32 R18, RZ, RZ, 0x20 ;  /* 0x00000020ff127424 */ /* 0x000fe200078e00ff */
[----:B------:R-:W-:Y:S01]  /*1720*/  SEL R2, R4, 0xfffffff0, !P1 ;  /* 0xfffffff004027807 */ /* 0x000fe20004800000 */
[----:B------:R-:W-:Y:S01]  /*1730*/  IMAD.WIDE.U32 R6, R12, R28, R228 ;  /* 0x0000001c0c067225 */ /* 0x000fe200078e00e4 */
[----:B------:R-:W-:Y:S02]  /*1740*/  LOP3.LUT R169, R0, 0xfffffe00, RZ, 0xc0, !PT ;  /* 0xfffffe0000a97812 */ /* 0x000fe400078ec0ff */
[----:B------:R-:W-:-:S02]  /*1750*/  IADD3 R246, R245, R10, RZ ;  /* 0x0000000af5f67210 */ /* 0x000fc40007ffe0ff */
[----:B------:R-:W-:Y:S02]  /*1760*/  SEL R4, R18, 0xffffffe0, !P2 ;  /* 0xffffffe012047807 */ /* 0x000fe40005000000 */
        /* <DEDUP_REMOVED lines=11> */
.L_x_1545:
[----:B------:R-:W-:Y:S05]  /*1820*/  BSYNC B0 ;  /* 0x0000000000007941 */ /* 0x000fea0003800000 */
.L_x_1544:
        /* <DEDUP_REMOVED lines=16> */
.L_x_1547:
[----:B------:R-:W-:Y:S05]  /*1930*/  BSYNC B0 ;  /* 0x0000000000007941 */ /* 0x000fea0003800000 */
.L_x_1546:
        /* <DEDUP_REMOVED lines=15> */
.L_x_1549:
[----:B------:R-:W-:Y:S05]  /*1a30*/  BSYNC B0 ;  /* 0x0000000000007941 */ /* 0x000fea0003800000 */
.L_x_1548:
        /* <DEDUP_REMOVED lines=17> */
.L_x_1551:
[----:B------:R-:W-:Y:S05]  /*1b50*/  BSYNC B0 ;  /* 0x0000000000007941 */ /* 0x000fea0003800000 */
.L_x_1550:
        /* <DEDUP_REMOVED lines=11> */
[----:B------:R1:W5:Y:S04]  /*1c10*/  @P2 LDG.E R5, [R8.64] ;  /* 0x0000000608052981 */ /* 0x000368000c1e1900 */
[----:B------:R-:W-:Y:S01]  /*1c20*/  BAR.SYNC.DEFER_BLOCKING 0x0 ;  /* 0x0000000000007b1d */ /* 0x000fe20000010000 */
[----:B------:R-:W-:Y:S01]  /*1c30*/  ISETP.GE.AND P1, PT, R242, R3, PT ;  /* 0x00000003f200720c */ /* 0x000fe20003f26270 */
[----:B------:R-:W-:Y:S01]  /*1c40*/  IMAD R0, R13, c[0x0][0x1a0], RZ ;  /* 0x000068000d007a24 */ /* 0x000fe200078e02ff */
[----:B------:R-:W-:-:S03]  /*1c50*/  MOV R68, RZ ;  /* 0x000000ff00447202 */ /* 0x000fc60000000f00 */
[----:B------:R-:W5:Y:S01]  /*1c60*/  @P2 MUFU.RCP R10, c[0x0][0x238] ;  /* 0x00008e00000a2b08 */ /* 0x000f620000001000 */
[C---:B------:R-:W-:Y:S01]  /*1c70*/  IMAD R0, R12.reuse, c[0x0][0x1a4], R0 ;  /* 0x000069000c007a24 */ /* 0x040fe200078e0200 */
[----:B------:R-:W-:Y:S01]  /*1c80*/  BSSY B0, `(.L_x_1552) ;  /* 0x0000011000007945 */ /* 0x000fe20003800000 */
[----:B-1----:R-:W-:-:S05]  /*1c90*/  IMAD.WIDE.U32 R8, R12, c[0x0][0x1a0], RZ ;  /* 0x000068000c087a25 */ /* 0x002fca00078e00ff */
[----:B------:R1:W-:Y:S01]  /*1ca0*/  @P1 STS.128 [R205+0x6000], RZ ;  /* 0x006000ffcd001388 */ /* 0x0003e20000000c00 */
[----:B------:R-:W-:Y:S01]  /*1cb0*/  IMAD.IADD R0, R9, 0x1, R0 ;  /* 0x0000000109007824 */ /* 0x000fe200078e0200 */
[----:B------:R-:W-:-:S04]  /*1cc0*/  LEA R6, P0, R8, R244, 0x6 ;  /* 0x000000f408067211 */ /* 0x000fc800078030ff */
[----:B------:R-:W-:Y:S01]  /*1cd0*/  LEA.HI.X R7, R8, R246, R0, 0x6, P0 ;  /* 0x000000f608077211 */ /* 0x000fe200000f3400 */
[----:B-----5:R-:W-:Y:S01]  /*1ce0*/  @P2 FMUL.FTZ R68, R5, R10 ;  /* 0x0000000a05442220 */ /* 0x020fe20000410000 */
        /* <DEDUP_REMOVED lines=10> */
.L_x_1553:
[----:B-1----:R-:W-:Y:S05]  /*1d90*/  BSYNC B0 ;  /* 0x0000000000007941 */ /* 0x002fea0003800000 */
.L_x_1552:
[----:B------:R-:W-:Y:S01]  /*1da0*/  ISETP.GE.AND P0, PT, R26, R3, PT ;  /* 0x000000031a00720c */ /* 0x000fe20003f06270 */
        /* <DEDUP_REMOVED lines=16> */
.L_x_1555:
[----:B------:R-:W-:Y:S05]  /*1eb0*/  BSYNC B0 ;  /* 0x0000000000007941 */ /* 0x000fea0003800000 */
.L_x_1554:
        /* <DEDUP_REMOVED lines=17> */
.L_x_1557:
[----:B------:R-:W-:Y:S05]  /*1fd0*/  BSYNC B0 ;  /* 0x0000000000007941 */ /* 0x000fea0003800000 */
.L_x_1556:
        /* <DEDUP_REMOVED lines=18> */
.L_x_1559:
[----:B------:R-:W-:Y:S05]  /*2100*/  BSYNC B0 ;  /* 0x0000000000007941 */ /* 0x000fea0003800000 */
.L_x_1558:
[----:B------:R-:W-:Y:S01]  /*2110*/  SHF.R.S32.HI R0, RZ, 0x1f, R14 ;  /* 0x0000001fff007819 */ /* 0x000fe2000001140e */
[----:B------:R-:W-:Y:S01]  /*2120*/  IMAD.SHL.U32 R69, R24, 0x2, RZ ;  /* 0x0000000218457824 */ /* 0x000fe200078e00ff */
[----:B-1----:R-:W-:Y:S01]  /*2130*/  SHF.R.S32.HI R7, RZ, 0x4, R20 ;  /* 0x00000004ff077819 */ /* 0x002fe20000011414 */
[----:B------:R-:W-:Y:S01]  /*2140*/  IMAD.SHL.U32 R8, R15, 0x40, RZ ;  /* 0x000000400f087824 */ /* 0x000fe200078e00ff */
[----:B------:R-:W-:Y:S01]  /*2150*/  LEA.HI R0, R0, R14, RZ, 0x2 ;  /* 0x0000000e00007211 */ /* 0x000fe200078f10ff */
[----:B------:R-:W-:Y:S01]  /*2160*/  IMAD.SHL.U32 R11, R242, 0x8, RZ ;  /* 0x00000008f20b7824 */ /* 0x000fe200078e00ff */
[----:B------:R-:W-:Y:S01]  /*2170*/  LOP3.LUT R69, R69, 0x6, RZ, 0xc0, !PT ;  /* 0x0000000645457812 */ /* 0x000fe200078ec0ff */
[----:B------:R-:W0:Y:S01]  /*2180*/  LDGDEPBAR ;  /* 0x00000000000079af */ /* 0x000e220000000000 */
[----:B------:R-:W-:Y:S02]  /*2190*/  SHF.R.S32.HI R3, RZ, 0x2, R0 ;  /* 0x00000002ff037819 */ /* 0x000fe40000011400 */
[----:B------:R-:W-:-:S02]  /*21a0*/  LEA R69, R12, R69, 0x6 ;  /* 0x000000450c457211 */ /* 0x000fc400078e30ff */
[----:B------:R-:W-:Y:S01]  /*21b0*/  SHF.L.U32 R9, R19, 0x6, RZ ;  /* 0x0000000613097819 */ /* 0x000fe200000006ff */
[----:B------:R-:W-:Y:S01]  /*21c0*/  IMAD R0, R70, 0x10, R3 ;  /* 0x0000001046007824 */ /* 0x000fe200078e0203 */
[----:B------:R1:W-:Y:S01]  /*21d0*/  STL [R1+0x8], R3 ;  /* 0x0000080301007387 */ /* 0x0003e20000100800 */
[----:B------:R-:W-:Y:S02]  /*21e0*/  IADD3 R146, R69, 0x1, RZ ;  /* 0x0000000145927810 */ /* 0x000fe40007ffe0ff */
[----:B------:R-:W-:Y:S01]  /*21f0*/  IMAD.IADD R251, R251, 0x1, R0 ;  /* 0x00000001fbfb7824 */ /* 0x000fe200078e0200 */
[C---:B------:R-:W-:Y:S02]  /*2200*/  IADD3 R144, R69.reuse, 0x8, RZ ;  /* 0x0000000845907810 */ /* 0x040fe40007ffe0ff */
[----:B------:R-:W-:Y:S02]  /*2210*/  IADD3 R79, R69, 0x9, RZ ;  /* 0x00000009454f7810 */ /* 0x000fe40007ffe0ff */
[----:B------:R-:W-:-:S02]  /*2220*/  IADD3 R0, R72, R251, -R162 ;  /* 0x000000fb48007210 */ /* 0x000fc40007ffe8a2 */
[C---:B------:R-:W-:Y:S02]  /*2230*/  IADD3 R77, R69.reuse, 0x10, RZ ;  /* 0x00000010454d7810 */ /* 0x040fe40007ffe0ff */
[C---:B------:R-:W-:Y:S01]  /*2240*/  IADD3 R76, R69.reuse, 0x11, RZ ;  /* 0x00000011454c7810 */ /* 0x040fe20007ffe0ff */
[----:B------:R-:W-:Y:S01]  /*2250*/  IMAD.IADD R6, R0, 0x1, -R146 ;  /* 0x0000000100067824 */ /* 0x000fe200078e0a92 */
[C---:B------:R-:W-:Y:S02]  /*2260*/  IADD3 R75, R69.reuse, 0x18, RZ ;  /* 0x00000018454b7810 */ /* 0x040fe40007ffe0ff */
[C---:B------:R-:W-:Y:S02]  /*2270*/  IADD3 R145, R69.reuse, 0x19, RZ ;  /* 0x0000001945917810 */ /* 0x040fe40007ffe0ff */
[C---:B------:R-:W-:Y:S02]  /*2280*/  IADD3 R147, R69.reuse, 0x20, RZ ;  /* 0x0000002045937810 */ /* 0x040fe40007ffe0ff */
[----:B------:R-:W-:-:S02]  /*2290*/  IADD3 R148, R69, 0x21, RZ ;  /* 0x0000002145947810 */ /* 0x000fc40007ffe0ff */
[C---:B------:R-:W-:Y:S02]  /*22a0*/  IADD3 R149, R69.reuse, 0x28, RZ ;  /* 0x0000002845957810 */ /* 0x040fe40007ffe0ff */
[C---:B------:R-:W-:Y:S01]  /*22b0*/  IADD3 R150, R69.reuse, 0x29, RZ ;  /* 0x0000002945967810 */ /* 0x040fe20007ffe0ff */
[----:B-1----:R-:W-:Y:S01]  /*22c0*/  IMAD.IADD R3, R0, 0x1, -R69 ;  /* 0x0000000100037824 */ /* 0x002fe200078e0a45 */
[C---:B------:R-:W-:Y:S02]  /*22d0*/  IADD3 R152, R69.reuse, 0x30, RZ ;  /* 0x0000003045987810 */ /* 0x040fe40007ffe0ff */
[C---:B------:R-:W-:Y:S02]  /*22e0*/  IADD3 R153, R69.reuse, 0x31, RZ ;  /* 0x0000003145997810 */ /* 0x040fe40007ffe0ff */
[----:B------:R-:W-:Y:S02]  /*22f0*/  IABS R3, R3 ;  /* 0x0000000300037213 */ /* 0x000fe40000000000 */
[----:B------:R-:W-:-:S02]  /*2300*/  IADD3 R156, R69, 0x38, RZ ;  /* 0x00000038459c7810 */ /* 0x000fc40007ffe0ff */
[----:B------:R-:W-:Y:S01]  /*2310*/  IADD3 R157, R69, 0x39, RZ ;  /* 0x00000039459d7810 */ /* 0x000fe20007ffe0ff */
[----:B------:R-:W-:Y:S01]  /*2320*/  IMAD.MOV.U32 R5, RZ, RZ, R3 ;  /* 0x000000ffff057224 */ /* 0x000fe200078e0003 */
[----:B------:R-:W-:Y:S02]  /*2330*/  IABS R3, R6 ;  /* 0x0000000600037213 */ /* 0x000fe40000000000 */
[----:B------:R-:W-:Y:S01]  /*2340*/  IADD3 R6, R0, -R144, RZ ;  /* 0x8000009000067210 */ /* 0x000fe20007ffe0ff */
[----:B------:R1:W-:Y:S01]  /*2350*/  I2F R211, R5 ;  /* 0x0000000500d37306 */ /* 0x0003e20000201400 */
[----:B------:R-:W-:Y:S02]  /*2360*/  LOP3.LUT R8, R8, 0x1c0, RZ, 0xc0, !PT ;  /* 0x000001c008087812 */ /* 0x000fe400078ec0ff */
[----:B------:R-:W-:Y:S02]  /*2370*/  R2P PR, R19, 0x6 ;  /* 0x0000000613007804 */ /* 0x000fe40000000000 */
[----:B------:R-:W-:-:S02]  /*2380*/  ISETP.GE.AND P0, PT, R146, R72, PT ;  /* 0x000000489200720c */ /* 0x000fc40003f06270 */
[-C--:B------:R-:W-:Y:S02]  /*2390*/  ISETP.GE.AND P6, PT, R79, R72.reuse, PT ;  /* 0x000000484f00720c */ /* 0x080fe40003fc6270 */
[-C--:B------:R-:W-:Y:S02]  /*23a0*/  ISETP.GE.AND P5, PT, R77, R72.reuse, PT ;  /* 0x000000484d00720c */ /* 0x080fe40003fa6270 */
[-C--:B------:R-:W-:Y:S02]  /*23b0*/  ISETP.GE.AND P4, PT, R76, R72.reuse, PT ;  /* 0x000000484c00720c */ /* 0x080fe40003f86270 */
[----:B------:R-:W-:Y:S01]  /*23c0*/  ISETP.GE.AND P3, PT, R75, R72, PT ;  /* 0x000000484b00720c */ /* 0x000fe20003f66270 */
[----:B-1----:R-:W-:Y:S01]  /*23d0*/  IMAD.MOV.U32 R5, RZ, RZ, R3 ;  /* 0x000000ffff057224 */ /* 0x002fe200078e0003 */
[----:B------:R-:W-:Y:S01]  /*23e0*/  IABS R3, R6 ;  /* 0x0000000600037213 */ /* 0x000fe20000000000 */
[----:B------:R-:W-:Y:S02]  /*23f0*/  IMAD.IADD R6, R0, 0x1, -R79 ;  /* 0x0000000100067824 */ /* 0x000fe400078e0a4f */
[----:B------:R1:W-:Y:S02]  /*2400*/  I2F R212, R5 ;  /* 0x0000000500d47306 */ /* 0x0003e40000201400 */
[----:B-1----:R-:W-:Y:S01]  /*2410*/  IMAD.MOV.U32 R5, RZ, RZ, R3 ;  /* 0x000000ffff057224 */ /* 0x002fe200078e0003 */
[----:B------:R-:W-:-:S02]  /*2420*/  IABS R3, R6 ;  /* 0x0000000600037213 */ /* 0x000fc40000000000 */
        /* <DEDUP_REMOVED lines=40> */
[----:B------:R-:W-:-:S03]  /*26b0*/  LEA.HI R6, R20, R7, RZ, 0x1 ;  /* 0x0000000714067211 */ /* 0x000fc600078f08ff */
[----:B------:R1:W-:Y:S08]  /*26c0*/  I2F R238, R5 ;  /* 0x0000000500ee7306 */ /* 0x0003f00000201400 */
[----:B------:R5:W-:Y:S01]  /*26d0*/  I2F R235, R3 ;  /* 0x0000000300eb7306 */ /* 0x000be20000201400 */
[----:B-1----:R-:W-:-:S04]  /*26e0*/  IADD3 R5, R0, -R156, RZ ;  /* 0x8000009c00057210 */ /* 0x002fc80007ffe0ff */
[----:B------:R-:W-:Y:S02]  /*26f0*/  IABS R5, R5 ;  /* 0x0000000500057213 */ /* 0x000fe40000000000 */
[----:B-----5:R-:W-:Y:S01]  /*2700*/  LOP3.LUT R3, R6, 0xfffffffe, RZ, 0xc0, !PT ;  /* 0xfffffffe06037812 */ /* 0x020fe200078ec0ff */
[C---:B------:R-:W-:Y:S01]  /*2710*/  IMAD.IADD R6, R0.reuse, 0x1, -R157 ;  /* 0x0000000100067824 */ /* 0x040fe200078e0a9d */
[----:B------:R1:W-:Y:S03]  /*2720*/  I2F R233, R5 ;  /* 0x0000000500e97306 */ /* 0x0003e60000201400 */
[----:B------:R-:W-:Y:S01]  /*2730*/  IMAD.IADD R14, R7, 0x1, -R3 ;  /* 0x00000001070e7824 */ /* 0x000fe200078e0a03 */
[----:B------:R-:W-:Y:S02]  /*2740*/  IADD3 R7, R0, 0x8, RZ ;  /* 0x0000000800077810 */ /* 0x000fe40007ffe0ff */
[----:B------:R-:W-:-:S02]  /*2750*/  IABS R3, R6 ;  /* 0x0000000600037213 */ /* 0x000fc40000000000 */
[----:B------:R-:W-:Y:S02]  /*2760*/  IADD3 R6, R0, 0x40, RZ ;  /* 0x0000004000067810 */ /* 0x000fe40007ffe0ff */
[----:B------:R5:W-:Y:S03]  /*2770*/  I2F R232, R3 ;  /* 0x0000000300e87306 */ /* 0x000be60000201400 */
[--C-:B------:R-:W-:Y:S02]  /*2780*/  IMAD.IADD R10, R6, 0x1, -R69.reuse ;  /* 0x00000001060a7824 */ /* 0x100fe400078e0a45 */
[----:B-1----:R-:W-:-:S05]  /*2790*/  IMAD.IADD R5, R7, 0x1, -R69 ;  /* 0x0000000107057824 */ /* 0x002fca00078e0a45 */
[----:B------:R-:W-:Y:S02]  /*27a0*/  IABS R5, R5 ;  /* 0x0000000500057213 */ /* 0x000fe40000000000 */
[----:B-----5:R-:W-:Y:S02]  /*27b0*/  LOP3.LUT R3, R9, 0x1c0, RZ, 0xc0, !PT ;  /* 0x000001c009037812 */ /* 0x020fe400078ec0ff */
[----:B------:R-:W-:Y:S02]  /*27c0*/  MOV R9, R5 ;  /* 0x0000000500097202 */ /* 0x000fe40000000f00 */
[----:B------:R-:W-:Y:S02]  /*27d0*/  IADD3 R5, R0, 0x48, RZ ;  /* 0x0000004800057810 */ /* 0x000fe40007ffe0ff */
[----:B------:R-:W-:Y:S01]  /*27e0*/  IABS R0, R10 ;  /* 0x0000000a00007213 */ /* 0x000fe20000000000 */
[----:B------:R1:W-:Y:S01]  /*27f0*/  I2F R208, R9 ;  /* 0x0000000900d07306 */ /* 0x0003e20000201400 */
[----:B------:R-:W-:Y:S01]  /*2800*/  IMAD.SHL.U32 R10, R14, 0x8, RZ ;  /* 0x000000080e0a7824 */ /* 0x000fe200078e00ff */
[----:B------:R-:W-:-:S02]  /*2810*/  LOP3.LUT R13, R3, 0x8, R11, 0xf8, !PT ;  /* 0x00000008030d7812 */ /* 0x000fc400078ef80b */
[----:B------:R-:W-:Y:S01]  /*2820*/  SHF.R.U32.HI R12, RZ, 0x3, R3 ;  /* 0x00000003ff0c7819 */ /* 0x000fe20000011603 */
[----:B------:R-:W-:Y:S01]  /*2830*/  IMAD.MOV.U32 R3, RZ, RZ, R0 ;  /* 0x000000ffff037224 */ /* 0x000fe200078e0000 */
[----:B------:R-:W-:Y:S02]  /*2840*/  LOP3.LUT R11, R8, 0x8, R10, 0xf8, !PT ;  /* 0x00000008080b7812 */ /* 0x000fe400078ef80a */
[----:B------:R-:W-:Y:S01]  /*2850*/  LOP3.LUT R10, R13, R12, RZ, 0x3c, !PT ;  /* 0x0000000c0d0a7212 */ /* 0x000fe200078e3cff */
[----:B------:R5:W-:Y:S01]  /*2860*/  I2F R203, R3 ;  /* 0x0000000300cb7306 */ /* 0x000be20000201400 */
[----:B------:R-:W-:-:S04]  /*2870*/  SHF.R.U32.HI R8, RZ, 0x3, R8 ;  /* 0x00000003ff087819 */ /* 0x000fc80000011608 */
[----:B------:R-:W-:Y:S01]  /*2880*/  LOP3.LUT R151, R11, R8, RZ, 0x3c, !PT ;  /* 0x000000080b977212 */ /* 0x000fe200078e3cff */
[----:B------:R-:W-:Y:S02]  /*2890*/  IMAD R8, R70, 0x400, R169 ;  /* 0x0000040046087824 */ /* 0x000fe400078e02a9 */
[----:B-1----:R-:W-:-:S05]  /*28a0*/  IMAD.IADD R9, R5, 0x1, -R69 ;  /* 0x0000000105097824 */ /* 0x002fca00078e0a45 */
[----:B------:R-:W-:Y:S02]  /*28b0*/  IABS R0, R9 ;  /* 0x0000000900007213 */ /* 0x000fe40000000000 */
[----:B------:R-:W-:-:S03]  /*28c0*/  IADD3 R9, -R146, R7, RZ ;  /* 0x0000000792097210 */ /* 0x000fc60007ffe1ff */
[----:B-----5:R-:W-:Y:S01]  /*28d0*/  IMAD.MOV.U32 R3, RZ, RZ, R0 ;  /* 0x000000ffff037224 */ /* 0x020fe200078e0000 */
[----:B------:R-:W-:Y:S01]  /*28e0*/  IABS R9, R9 ;  /* 0x0000000900097213 */ /* 0x000fe20000000000 */
[----:B------:R-:W-:Y:S02]  /*28f0*/  IMAD R0, R14, 0x200, R10 ;  /* 0x000002000e007824 */ /* 0x000fe400078e020a */
[----:B------:R1:W-:Y:S02]  /*2900*/  I2F R185, R3 ;  /* 0x0000000300b97306 */ /* 0x0003e40000201400 */
[----:B------:R-:W-:Y:S02]  /*2910*/  IMAD.SHL.U32 R78, R0, 0x2, RZ ;  /* 0x00000002004e7824 */ /* 0x000fe400078e00ff */
[----:B------:R-:W-:-:S03]  /*2920*/  IMAD.IADD R0, R6, 0x1, -R146 ;  /* 0x0000000106007824 */ /* 0x000fc600078e0a92 */
[----:B------:R-:W-:Y:S01]  /*2930*/  LDSM.16.M88.4 R28, [R78+0x4000] ;  /* 0x004000004e1c783b */ /* 0x000fe20000000200 */
[----:B------:R-:W-:Y:S02]  /*2940*/  IADD3 R201, R78, 0x4040, RZ ;  /* 0x000040404ec97810 */ /* 0x000fe40007ffe0ff */
[----:B------:R-:W-:Y:S01]  /*2950*/  IABS R0, R0 ;  /* 0x0000000000007213 */ /* 0x000fe20000000000 */
[----:B------:R-:W-:Y:S04]  /*2960*/  LDSM.16.M88.4 R36, [R78+0x4800] ;  /* 0x004800004e24783b */ /* 0x000fe80000000200 */
[----:B------:R-:W-:Y:S01]  /*2970*/  LDSM.16.M88.4 R96, [R78+0x5000] ;  /* 0x005000004e60783b */ /* 0x000fe20000000200 */
[----:B-1----:R-:W-:Y:S01]  /*2980*/  IADD3 R3, R151, R8, RZ ;  /* 0x0000000897037210 */ /* 0x002fe20007ffe0ff */
[----:B------:R-:W-:Y:S01]  /*2990*/  IMAD.MOV.U32 R8, RZ, RZ, R9 ;  /* 0x000000ffff087224 */ /* 0x000fe200078e0009 */
[----:B------:R-:W-:Y:S01]  /*29a0*/  IADD3 R9, -R144, R6, RZ ;  /* 0x0000000690097210 */ /* 0x000fe20007ffe1ff */
[----:B------:R-:W-:Y:S01]  /*29b0*/  LDSM.16.M88.4 R124, [R78+0x5800] ;  /* 0x005800004e7c783b */ /* 0x000fe20000000200 */
[----:B------:R-:W-:Y:S01]  /*29c0*/  SHF.L.U32 R197, R3, 0x1, RZ ;  /* 0x0000000103c57819 */ /* 0x000fe200000006ff */
[----:B------:R-:W-:Y:S01]  /*29d0*/  IMAD.MOV.U32 R3, RZ, RZ, R0 ;  /* 0x000000ffff037224 */ /* 0x000fe200078e0000 */
[----:B------:R1:W-:Y:S03]  /*29e0*/  I2F R193, R8 ;  /* 0x0000000800c17306 */ /* 0x0003e60000201400 */
[----:B------:R-:W5:Y:S01]  /*29f0*/  LDSM.16.M88.4 R44, [R197] ;  /* 0x00000000c52c783b */ /* 0x000f620000000200 */
[----:B------:R-:W-:-:S02]  /*2a00*/  IMAD R200, R2, 0x2, R197 ;  /* 0x0000000202c87824 */ /* 0x000fc400078e02c5 */
[----:B------:R-:W-:Y:S01]  /*2a10*/  IMAD R198, R4, 0x2, R197 ;  /* 0x0000000204c67824 */ /* 0x000fe200078e02c5 */
[----:B------:R-:W2:Y:S01]  /*2a20*/  LDSM.16.M88.4 R48, [R197+0x2000] ;  /* 0x00200000c530783b */ /* 0x000ea20000000200 */
[----:B------:R3:W-:Y:S02]  /*2a30*/  I2F R189, R3 ;  /* 0x0000000300bd7306 */ /* 0x0007e40000201400 */
[----:B------:R-:W-:Y:S01]  /*2a40*/  IMAD R199, R2, 0x2, R198 ;  /* 0x0000000202c77824 */ /* 0x000fe200078e02c6 */
[----:B------:R-:W-:Y:S04]  /*2a50*/  LDSM.16.M88.4 R40, [R200] ;  /* 0x00000000c828783b */ /* 0x000fe80000000200 */
[----:B------:R-:W-:Y:S01]  /*2a60*/  LDSM.16.M88.4 R52, [R200+0x2000] ;  /* 0x00200000c834783b */ /* 0x000fe20000000200 */
[----:B-1----:R-:W-:-:S03]  /*2a70*/  IMAD.IADD R8, R5, 0x1, -R146 ;  /* 0x0000000105087824 */ /* 0x002fc600078e0a92 */
[----:B------:R-:W-:Y:S02]  /*2a80*/  LDSM.16.M88.4 R32, [R198+0x2000] ;  /* 0x00200000c620783b */ /* 0x000fe40000000200 */
[----:B------:R-:W-:Y:S01]  /*2a90*/  IABS R0, R8 ;  /* 0x0000000800007213 */ /* 0x000fe20000000000 */
[----:B---3--:R-:W-:-:S03]  /*2aa0*/  IMAD.IADD R3, R7, 0x1, -R144 ;  /* 0x0000000107037824 */ /* 0x008fc600078e0a90 */
[----:B------:R1:W-:Y:S02]  /*2ab0*/  I2F R187, R0 ;  /* 0x0000000000bb7306 */ /* 0x0003e40000201400 */
[----:B------:R-:W-:-:S05]  /*2ac0*/  IABS R3, R3 ;  /* 0x0000000300037213 */ /* 0x000fca0000000000 */
[----:B------:R-:W-:Y:S01]  /*2ad0*/  IMAD.MOV.U32 R8, RZ, RZ, R3 ;  /* 0x000000ffff087224 */ /* 0x000fe200078e0003 */
[----:B------:R-:W-:Y:S02]  /*2ae0*/  IABS R3, R9 ;  /* 0x0000000900037213 */ /* 0x000fe40000000000 */
[----:B------:R-:W-:Y:S01]  /*2af0*/  IADD3 R9, -R144, R5, RZ ;  /* 0x0000000590097210 */ /* 0x000fe20007ffe1ff */
[----:B------:R3:W-:Y:S01]  /*2b00*/  I2F R206, R8 ;  /* 0x0000000800ce7306 */ /* 0x0007e20000201400 */
[----:B-1----:R-:W-:Y:S02]  /*2b10*/  SEL R0, R18, 0xffffffe0, !P1 ;  /* 0xffffffe012007807 */ /* 0x002fe40004800000 */
[----:B-----5:R-:W-:Y:S01]  /*2b20*/  HMMA.16816.F32 R16, R44, R28, RZ ;  /* 0x0000001c2c10723c */ /* 0x020fe200000018ff */
[----:B------:R-:W-:Y:S02]  /*2b30*/  ISETP.GE.AND P1, PT, R144, R72, PT ;  /* 0x000000489000720c */ /* 0x000fe40003f26270 */
[----:B------:R-:W-:-:S05]  /*2b40*/  IMAD.IADD R196, R78, 0x1, R0 ;  /* 0x000000014ec47824 */ /* 0x000fca00078e0200 */
[----:B------:R-:W1:Y:S01]  /*2b50*/  LDSM.16.M88.4 R60, [R196+0x4000] ;  /* 0x00400000c43c783b */ /* 0x000e620000000200 */
[C---:B--2---:R-:W-:Y:S01]  /*2b60*/  HMMA.16816.F32 R12, R48.reuse, R28, RZ ;  /* 0x0000001c300c723c */ /* 0x044fe200000018ff */
[----:B---3--:R-:W-:Y:S01]  /*2b70*/  IMAD.MOV.U32 R8, RZ, RZ, R3 ;  /* 0x000000ffff087224 */ /* 0x008fe200078e0003 */
[----:B------:R-:W-:Y:S01]  /*2b80*/  IABS R3, R9 ;  /* 0x0000000900037213 */ /* 0x000fe20000000000 */
[----:B------:R-:W-:Y:S01]  /*2b90*/  IMAD.IADD R9, R7, 0x1, -R79 ;  /* 0x0000000107097824 */ /* 0x000fe200078e0a4f */
[----:B------:R-:W2:Y:S01]  /*2ba0*/  LDSM.16.M88.4 R56, [R196+0x4800] ;  /* 0x00480000c438783b */ /* 0x000ea20000000200 */
[----:B------:R3:W-:Y:S03]  /*2bb0*/  I2F R202, R8 ;  /* 0x0000000800ca7306 */ /* 0x0007e60000201400 */
[-C--:B------:R-:W-:Y:S01]  /*2bc0*/  HMMA.16816.F32 R20, R48, R36.reuse, RZ ;  /* 0x000000243014723c */ /* 0x080fe200000018ff */
[----:B------:R-:W5:Y:S04]  /*2bd0*/  LDSM.16.M88.4 R92, [R196+0x5000] ;  /* 0x00500000c45c783b */ /* 0x000f680000000200 */
[----:B------:R-:W-:Y:S03]  /*2be0*/  LDSM.16.M88.4 R120, [R196+0x5800] ;  /* 0x00580000c478783b */ /* 0x000fe60000000200 */
[----:B------:R-:W-:Y:S01]  /*2bf0*/  HMMA.16816.F32 R24, R44, R36, RZ ;  /* 0x000000242c18723c */ /* 0x000fe200000018ff */
[----:B---3--:R-:W-:Y:S01]  /*2c00*/  IMAD.MOV.U32 R8, RZ, RZ, R3 ;  /* 0x000000ffff087224 */ /* 0x008fe200078e0003 */
[----:B------:R-:W-:-:S02]  /*2c10*/  IABS R3, R9 ;  /* 0x0000000900037213 */ /* 0x000fc40000000000 */
[----:B------:R-:W-:Y:S01]  /*2c20*/  IADD3 R9, -R79, R6, RZ ;  /* 0x000000064f097210 */ /* 0x000fe20007ffe1ff */
[----:B------:R3:W-:Y:S03]  /*2c30*/  I2F R191, R8 ;  /* 0x0000000800bf7306 */ /* 0x0007e60000201400 */
[----:B-1----:R-:W-:Y:S01]  /*2c40*/  HMMA.16816.F32 R88, R40, R60, R16 ;  /* 0x0000003c2858723c */ /* 0x002fe20000001810 */
[----:B---3--:R-:W-:Y:S01]  /*2c50*/  IMAD.MOV.U32 R8, RZ, RZ, R3 ;  /* 0x000000ffff087224 */ /* 0x008fe200078e0003 */
[----:B------:R-:W-:Y:S01]  /*2c60*/  IABS R3, R9 ;  /* 0x0000000900037213 */ /* 0x000fe20000000000 */
[----:B------:R-:W-:Y:S02]  /*2c70*/  IMAD.IADD R9, R5, 0x1, -R79 ;  /* 0x0000000105097824 */ /* 0x000fe400078e0a4f */
[----:B------:R1:W-:Y:S03]  /*2c80*/  I2F R210, R8 ;  /* 0x0000000800d27306 */ /* 0x0003e60000201400 */
[----:B------:R-:W-:Y:S08]  /*2c90*/  HMMA.16816.F32 R16, R44, R96, RZ ;  /* 0x000000602c10723c */ /* 0x000ff000000018ff */
[----:B------:R-:W-:Y:S01]  /*2ca0*/  HMMA.16816.F32 R84, R52, R60, R12 ;  /* 0x0000003c3454723c */ /* 0x000fe2000000180c */
[----:B-1----:R-:W-:Y:S01]  /*2cb0*/  IMAD.MOV.U32 R8, RZ, RZ, R3 ;  /* 0x000000ffff087224 */ /* 0x002fe200078e0003 */
[----:B------:R-:W-:-:S06]  /*2cc0*/  IABS R3, R9 ;  /* 0x0000000900037213 */ /* 0x000fcc0000000000 */
[----:B------:R-:W-:Y:S01]  /*2cd0*/  HMMA.16816.F32 R12, R48, R96, RZ ;  /* 0x00000060300c723c */ /* 0x000fe200000018ff */
[----:B------:R-:W-:Y:S01]  /*2ce0*/  IADD3 R9, -R77, R7, RZ ;  /* 0x000000074d097210 */ /* 0x000fe20007ffe1ff */
[----:B------:R1:W-:Y:S06]  /*2cf0*/  I2F R207, R8 ;  /* 0x0000000800cf7306 */ /* 0x0003ec0000201400 */
[----:B--2---:R-:W-:Y:S08]  /*2d00*/  HMMA.16816.F32 R108, R52, R56, R20 ;  /* 0x00000038346c723c */ /* 0x004ff00000001814 */
[----:B-----5:R-:W-:Y:S01]  /*2d10*/  HMMA.16816.F32 R136, R40, R92, R16 ;  /* 0x0000005c2888723c */ /* 0x020fe20000001810 */
[----:B------:R-:W-:Y:S01]  /*2d20*/  LDSM.16.M88.4 R16, [R198] ;  /* 0x00000000c610783b */ /* 0x000fe20000000200 */
[----:B-1----:R-:W-:Y:S01]  /*2d30*/  IMAD.MOV.U32 R8, RZ, RZ, R3 ;  /* 0x000000ffff087224 */ /* 0x002fe200078e0003 */
[----:B------:R-:W-:Y:S01]  /*2d40*/  IABS R3, R9 ;  /* 0x0000000900037213 */ /* 0x000fe20000000000 */
[----:B------:R-:W-:-:S02]  /*2d50*/  IMAD.IADD R9, R6, 0x1, -R77 ;  /* 0x0000000106097824 */ /* 0x000fc400078e0a4d */
[----:B------:R1:W-:Y:S02]  /*2d60*/  I2F R204, R8 ;  /* 0x0000000800cc7306 */ /* 0x0003e40000201400 */
[----:B------:R-:W-:Y:S08]  /*2d70*/  HMMA.16816.F32 R104, R40, R56, R24 ;  /* 0x000000382868723c */ /* 0x000ff00000001818 */
[----:B------:R-:W-:Y:S01]  /*2d80*/  HMMA.16816.F32 R140, R52, R92, R12 ;  /* 0x0000005c348c723c */ /* 0x000fe2000000180c */
[----:B-1----:R-:W-:Y:S01]  /*2d90*/  IMAD.MOV.U32 R8, RZ, RZ, R3 ;  /* 0x000000ffff087224 */ /* 0x002fe200078e0003 */
[----:B------:R-:W-:-:S06]  /*2da0*/  IABS R3, R9 ;  /* 0x0000000900037213 */ /* 0x000fcc0000000000 */
[C---:B------:R-:W-:Y:S01]  /*2db0*/  HMMA.16816.F32 R24, R48.reuse, R30, RZ ;  /* 0x0000001e3018723c */ /* 0x040fe200000018ff */
[----:B------:R-:W-:Y:S01]  /*2dc0*/  IADD3 R9, -R77, R5, RZ ;  /* 0x000000054d097210 */ /* 0x000fe20007ffe1ff */
[----:B------:R1:W-:Y:S06]  /*2dd0*/  I2F R209, R8 ;  /* 0x0000000800d17306 */ /* 0x0003ec0000201400 */
[-C--:B------:R-:W-:Y:S08]  /*2de0*/  HMMA.16816.F32 R12, R48, R38.reuse, RZ ;  /* 0x00000026300c723c */ /* 0x080ff000000018ff */
[----:B------:R-:W-:Y:S01]  /*2df0*/  HMMA.16816.F32 R36, R44, R38, RZ ;  /* 0x000000262c24723c */ /* 0x000fe200000018ff */
[----:B-1----:R-:W-:Y:S01]  /*2e00*/  IMAD.MOV.U32 R8, RZ, RZ, R3 ;  /* 0x000000ffff087224 */ /* 0x002fe200078e0003 */
[----:B------:R-:W-:Y:S01]  /*2e10*/  IABS R3, R9 ;  /* 0x0000000900037213 */ /* 0x000fe20000000000 */
[----:B------:R-:W-:-:S02]  /*2e20*/  IMAD.IADD R9, R7, 0x1, -R76 ;  /* 0x0000000107097824 */ /* 0x000fc400078e0a4c */
[----:B------:R1:W-:Y:S03]  /*2e30*/  I2F R194, R8 ;  /* 0x0000000800c27306 */ /* 0x0003e60000201400 */
[----:B------:R-:W-:Y:S08]  /*2e40*/  HMMA.16816.F32 R28, R44, R30, RZ ;  /* 0x0000001e2c1c723c */ /* 0x000ff000000018ff */
[----:B------:R-:W-:Y:S01]  /*2e50*/  HMMA.16816.F32 R64, R52, R62, R24 ;  /* 0x0000003e3440723c */ /* 0x000fe20000001818 */
[----:B-1----:R-:W-:Y:S01]  /*2e60*/  IMAD.MOV.U32 R8, RZ, RZ, R3 ;  /* 0x000000ffff087224 */ /* 0x002fe200078e0003 */
[----:B------:R-:W-:-:S06]  /*2e70*/  IABS R3, R9 ;  /* 0x0000000900037213 */ /* 0x000fcc0000000000 */
[-C--:B------:R-:W-:Y:S01]  /*2e80*/  HMMA.16816.F32 R80, R52, R58.reuse, R12 ;  /* 0x0000003a3450723c */ /* 0x080fe2000000180c */
[----:B------:R-:W-:Y:S01]  /*2e90*/  IADD3 R9, -R76, R6, RZ ;  /* 0x000000064c097210 */ /* 0x000fe20007ffe1ff */
[----:B------:R1:W-:Y:S01]  /*2ea0*/  I2F R184, R8 ;  /* 0x0000000800b87306 */ /* 0x0003e20000201400 */
[----:B------:R-:W-:Y:S05]  /*2eb0*/  LDSM.16.M88.4 R12, [R199] ;  /* 0x00000000c70c783b */ /* 0x000fea0000000200 */
[C---:B------:R-:W-:Y:S08]  /*2ec0*/  HMMA.16816.F32 R56, R40.reuse, R58, R36 ;  /* 0x0000003a2838723c */ /* 0x040ff00000001824 */
[----:B------:R-:W-:Y:S01]  /*2ed0*/  HMMA.16816.F32 R60, R40, R62, R28 ;  /* 0x0000003e283c723c */ /* 0x000fe2000000181c */
[----:B-1----:R-:W-:Y:S01]  /*2ee0*/  IMAD.MOV.U32 R8, RZ, RZ, R3 ;  /* 0x000000ffff087224 */ /* 0x002fe200078e0003 */
[----:B------:R-:W-:Y:S01]  /*2ef0*/  IABS R3, R9 ;  /* 0x0000000900037213 */ /* 0x000fe20000000000 */
[----:B------:R-:W-:-:S02]  /*2f00*/  IMAD.IADD R9, R5, 0x1, -R76 ;  /* 0x0000000105097824 */ /* 0x000fc400078e0a4c */
[----:B------:R1:W-:Y:S02]  /*2f10*/  I2F R190, R8 ;  /* 0x0000000800be7306 */ /* 0x0003e40000201400 */
[----:B-1----:R-:W-:Y:S01]  /*2f20*/  IMAD.MOV.U32 R8, RZ, RZ, R3 ;  /* 0x000000ffff087224 */ /* 0x002fe200078e0003 */
[----:B------:R-:W-:Y:S02]  /*2f30*/  IABS R3, R9 ;  /* 0x0000000900037213 */ /* 0x000fe40000000000 */
[----:B------:R-:W-:-:S03]  /*2f40*/  IADD3 R9, -R75, R7, RZ ;  /* 0x000000074b097210 */ /* 0x000fc60007ffe1ff */
[----:B------:R1:W-:Y:S02]  /*2f50*/  I2F R188, R8 ;  /* 0x0000000800bc7306 */ /* 0x0003e40000201400 */
[----:B-1----:R-:W-:Y:S01]  /*2f60*/  IMAD.MOV.U32 R8, RZ, RZ, R3 ;  /* 0x000000ffff087224 */ /* 0x002fe200078e0003 */
[----:B------:R-:W-:Y:S01]  /*2f70*/  IABS R3, R9 ;  /* 0x0000000900037213 */ /* 0x000fe20000000000 */
[----:B------:R-:W-:-:S04]  /*2f80*/  IMAD.IADD R9, R6, 0x1, -R75 ;  /* 0x0000000106097824 */ /* 0x000fc800078e0a4b */
        /* <DEDUP_REMOVED lines=19> */
[----:B------:R-:W-:-:S03]  /*30c0*/  IADD3 R9, R78, 0x4000, RZ ;  /* 0x000040004e097810 */ /* 0x000fc60007ffe0ff */
[----:B------:R1:W-:Y:S01]  /*30d0*/  I2F R179, R8 ;  /* 0x0000000800b37306 */ /* 0x0003e20000201400 */
[----:B------:R-:W-:Y:S02]  /*30e0*/  @P2 IADD3 R201, R9, -0x40, RZ ;  /* 0xffffffc009c92810 */ /* 0x000fe40007ffe0ff */
[----:B------:R-:W-:Y:S02]  /*30f0*/  IADD3 R9, -R147, R5, RZ ;  /* 0x0000000593097210 */ /* 0x000fe40007ffe1ff */
[----:B------:R-:W-:-:S03]  /*3100*/  ISETP.GE.AND P2, PT, R69, R72, PT ;  /* 0x000000484500720c */ /* 0x000fc60003f46270 */
[----:B------:R2:W-:Y:S01]  /*3110*/  I2F R175, R3 ;  /* 0x0000000300af7306 */ /* 0x0005e20000201400 */
[----:B------:R-:W3:Y:S01]  /*3120*/  LDSM.16.M88.4 R20, [R201] ;  /* 0x00000000c914783b */ /* 0x000ee20000000200 */
[----:B------:R-:W-:-:S03]  /*3130*/  IMAD.IADD R195, R0, 0x1, R201 ;  /* 0x0000000100c37824 */ /* 0x000fc600078e02c9 */
[----:B------:R-:W5:Y:S01]  /*3140*/  LDSM.16.M88.4 R24, [R201+0x800] ;  /* 0x00080000c918783b */ /* 0x000f620000000200 */
[----:B-1----:R-:W-:-:S03]  /*3150*/  IADD3 R8, -R147, R7, RZ ;  /* 0x0000000793087210 */ /* 0x002fc60007ffe1ff */
[----:B------:R-:W1:Y:S01]  /*3160*/  LDSM.16.M88.4 R36, [R195] ;  /* 0x00000000c324783b */ /* 0x000e620000000200 */
[----:B------:R-:W-:-:S03]  /*3170*/  IABS R8, R8 ;  /* 0x0000000800087213 */ /* 0x000fc60000000000 */
[----:B------:R-:W-:Y:S01]  /*3180*/  LDSM.16.M88.4 R116, [R201+0x1800] ;  /* 0x00180000c974783b */ /* 0x000fe20000000200 */
[----:B--2---:R-:W-:Y:S01]  /*3190*/  IMAD.IADD R3, R6, 0x1, -R147 ;  /* 0x0000000106037824 */ /* 0x004fe200078e0a93 */
[----:B------:R2:W-:Y:S04]  /*31a0*/  I2F R178, R8 ;  /* 0x0000000800b27306 */ /* 0x0005e80000201400 */
[----:B------:R-:W-:-:S05]  /*31b0*/  IABS R3, R3 ;  /* 0x0000000300037213 */ /* 0x000fca0000000000 */
[----:B--2---:R-:W-:Y:S01]  /*31c0*/  IMAD.MOV.U32 R8, RZ, RZ, R3 ;  /* 0x000000ffff087224 */ /* 0x004fe200078e0003 */
[----:B------:R-:W-:Y:S01]  /*31d0*/  IABS R3, R9 ;  /* 0x0000000900037213 */ /* 0x000fe20000000000 */
[----:B------:R-:W-:Y:S02]  /*31e0*/  IMAD.IADD R9, R7, 0x1, -R148 ;  /* 0x0000000107097824 */ /* 0x000fe400078e0a94 */
[----:B------:R2:W-:Y:S01]  /*31f0*/  I2F R177, R8 ;  /* 0x0000000800b17306 */ /* 0x0005e20000201400 */
[-C--:B---3--:R-:W-:Y:S08]  /*3200*/  HMMA.16816.F32 R84, R32, R20.reuse, R84 ;  /* 0x000000142054723c */ /* 0x088ff00000001854 */
[----:B------:R-:W-:Y:S01]  /*3210*/  HMMA.16816.F32 R28, R16, R20, R88 ;  /* 0x00000014101c723c */ /* 0x000fe20000001858 */
[----:B--2---:R-:W-:-:S02]  /*3220*/  MOV R8, R3 ;  /* 0x0000000300087202 */ /* 0x004fc40000000f00 */
[----:B------:R-:W-:Y:S01]  /*3230*/  IABS R3, R9 ;  /* 0x0000000900037213 */ /* 0x000fe20000000000 */
[----:B------:R-:W-:Y:S01]  /*3240*/  IMAD.IADD R9, R6, 0x1, -R148 ;  /* 0x0000000106097824 */ /* 0x000fe200078e0a94 */
[----:B------:R2:W-:Y:S02]  /*3250*/  I2F R174, R8 ;  /* 0x0000000800ae7306 */ /* 0x0005e40000201400 */
[----:B------:R-:W-:Y:S01]  /*3260*/  IMAD.IADD R20, R5, 0x1, -R150 ;  /* 0x0000000105147824 */ /* 0x000fe200078e0a96 */
[-C--:B------:R-:W-:Y:S08]  /*3270*/  HMMA.16816.F32 R88, R32, R22.reuse, R64 ;  /* 0x000000162058723c */ /* 0x080ff00000001840 */
[----:B------:R-:W-:Y:S01]  /*3280*/  HMMA.16816.F32 R64, R16, R22, R60 ;  /* 0x000000161040723c */ /* 0x000fe2000000183c */
[----:B------:R-:W3:Y:S01]  /*3290*/  LDSM.16.M88.4 R60, [R201+0x1000] ;  /* 0x00100000c93c783b */ /* 0x000ee20000000200 */
[----:B--2---:R-:W-:Y:S01]  /*32a0*/  IMAD.MOV.U32 R8, RZ, RZ, R3 ;  /* 0x000000ffff087224 */ /* 0x004fe200078e0003 */
[----:B------:R-:W-:-:S05]  /*32b0*/  IABS R3, R9 ;  /* 0x0000000900037213 */ /* 0x000fca0000000000 */
[----:B-----5:R-:W-:Y:S01]  /*32c0*/  HMMA.16816.F32 R132, R32, R26, R80 ;  /* 0x0000001a2084723c */ /* 0x020fe20000001850 */
[----:B------:R-:W-:Y:S01]  /*32d0*/  IADD3 R9, -R148, R5, RZ ;  /* 0x0000000594097210 */ /* 0x000fe20007ffe1ff */
[----:B------:R2:W-:Y:S06]  /*32e0*/  I2F R180, R8 ;  /* 0x0000000800b47306 */ /* 0x0005ec0000201400 */
[----:B-1----:R-:W-:Y:S01]  /*32f0*/  HMMA.16816.F32 R80, R12, R36, R28 ;  /* 0x000000240c50723c */ /* 0x002fe2000000181c */
[----:B------:R-:W1:Y:S07]  /*3300*/  LDSM.16.M88.4 R28, [R195+0x800] ;  /* 0x00080000c31c783b */ /* 0x000e6e0000000200 */
[----:B------:R-:W-:Y:S01]  /*3310*/  HMMA.16816.F32 R104, R16, R24, R104 ;  /* 0x000000181068723c */ /* 0x000fe20000001868 */
[----:B--2---:R-:W-:Y:S01]  /*3320*/  IMAD.MOV.U32 R8, RZ, RZ, R3 ;  /* 0x000000ffff087224 */ /* 0x004fe200078e0003 */
[----:B------:R-:W-:Y:S01]  /*3330*/  IABS R3, R9 ;  /* 0x0000000900037213 */ /* 0x000fe20000000000 */
[----:B------:R-:W-:-:S02]  /*3340*/  IMAD.IADD R9, R7, 0x1, -R149 ;  /* 0x0000000107097824 */ /* 0x000fc400078e0a95 */
[----:B------:R2:W-:Y:S03]  /*3350*/  I2F R176, R8 ;  /* 0x0000000800b07306 */ /* 0x0005e60000201400 */
[----:B------:R-:W-:Y:S08]  /*3360*/  HMMA.16816.F32 R64, R12, R38, R64 ;  /* 0x000000260c40723c */ /* 0x000ff00000001840 */
[----:B------:R-:W-:Y:S01]  /*3370*/  HMMA.16816.F32 R108, R32, R24, R108 ;  /* 0x00000018206c723c */ /* 0x000fe2000000186c */
[----:B--2---:R-:W-:-:S02]  /*3380*/  MOV R8, R3 ;  /* 0x0000000300087202 */ /* 0x004fc40000000f00 */
[----:B------:R-:W-:Y:S01]  /*3390*/  IABS R3, R9 ;  /* 0x0000000900037213 */ /* 0x000fe20000000000 */
[----:B------:R-:W-:Y:S01]  /*33a0*/  IMAD.IADD R9, R6, 0x1, -R149 ;  /* 0x0000000106097824 */ /* 0x000fe200078e0a95 */
[----:B------:R2:W-:Y:S03]  /*33b0*/  I2F R173, R8 ;  /* 0x0000000800ad7306 */ /* 0x0005e60000201400 */
[C---:B------:R-:W-:Y:S08]  /*33c0*/  HMMA.16816.F32 R128, R16.reuse, R26, R56 ;  /* 0x0000001a1080723c */ /* 0x040ff00000001838 */
[----:B---3--:R-:W-:Y:S01]  /*33d0*/  HMMA.16816.F32 R24, R16, R60, R136 ;  /* 0x0000003c1018723c */ /* 0x008fe20000001888 */
[----:B--2---:R-:W-:Y:S01]  /*33e0*/  IMAD.MOV.U32 R8, RZ, RZ, R3 ;  /* 0x000000ffff087224 */ /* 0x004fe200078e0003 */
[----:B------:R-:W-:-:S06]  /*33f0*/  IABS R3, R9 ;  /* 0x0000000900037213 */ /* 0x000fcc0000000000 */
[----:B-1----:R-:W-:Y:S01]  /*3400*/  HMMA.16816.F32 R56, R12, R28, R104 ;  /* 0x0000001c0c38723c */ /* 0x002fe20000001868 */
[----:B------:R-:W-:Y:S01]  /*3410*/  IADD3 R9, -R149, R5, RZ ;  /* 0x0000000595097210 */ /* 0x000fe20007ffe1ff */
[----:B------:R1:W-:Y:S02]  /*3420*/  I2F R172, R8 ;  /* 0x0000000800ac7306 */ /* 0x0003e40000201400 */
[----:B-1----:R-:W-:Y:S01]  /*3430*/  IMAD.MOV.U32 R8, RZ, RZ, R3 ;  /* 0x000000ffff087224 */ /* 0x002fe200078e0003 */
[----:B------:R-:W-:Y:S02]  /*3440*/  IABS R3, R9 ;  /* 0x0000000900037213 */ /* 0x000fe40000000000 */
[----:B------:R-:W-:-:S03]  /*3450*/  IADD3 R9, -R150, R6, RZ ;  /* 0x0000000696097210 */ /* 0x000fc60007ffe1ff */
[----:B------:R1:W-:Y:S08]  /*3460*/  I2F R171, R8 ;  /* 0x0000000800ab7306 */ /* 0x0003f00000201400 */
[----:B------:R2:W-:Y:S01]  /*3470*/  I2F R170, R3 ;  /* 0x0000000300aa7306 */ /* 0x0005e20000201400 */
[----:B-1----:R-:W-:-:S05]  /*3480*/  IMAD.IADD R8, R7, 0x1, -R150 ;  /* 0x0000000107087824 */ /* 0x002fca00078e0a96 */
[----:B------:R-:W-:-:S04]  /*3490*/  IABS R0, R8 ;  /* 0x0000000800007213 */ /* 0x000fc80000000000 */
[----:B--2---:R-:W-:Y:S02]  /*34a0*/  MOV R3, R0 ;  /* 0x0000000000037202 */ /* 0x004fe40000000f00 */
[----:B------:R-:W-:Y:S02]  /*34b0*/  IABS R0, R9 ;  /* 0x0000000900007213 */ /* 0x000fe40000000000 */
[----:B------:R1:W-:Y:S01]  /*34c0*/  I2F R168, R3 ;  /* 0x0000000300a87306 */ /* 0x0003e20000201400 */
[----:B------:R-:W2:Y:S02]  /*34d0*/  LDSM.16.M88.4 R8, [R199+0x2000] ;  /* 0x00200000c708783b */ /* 0x000ea40000000200 */
[----:B-1----:R-:W-:Y:S01]  /*34e0*/  IMAD.MOV.U32 R3, RZ, RZ, R0 ;  /* 0x000000ffff037224 */ /* 0x002fe200078e0000 */
[----:B------:R-:W-:Y:S02]  /*34f0*/  IABS R0, R20 ;  /* 0x0000001400007213 */ /* 0x000fe40000000000 */
[----:B------:R-:W-:-:S02]  /*3500*/  IADD3 R20, -R152, R7, RZ ;  /* 0x0000000798147210 */ /* 0x000fc40007ffe1ff */
[----:B------:R1:W-:Y:S02]  /*3510*/  I2F R167, R3 ;  /* 0x0000000300a77306 */ /* 0x0003e40000201400 */
[----:B-1----:R-:W-:Y:S01]  /*3520*/  IMAD.MOV.U32 R3, RZ, RZ, R0 ;  /* 0x000000ffff037224 */ /* 0x002fe200078e0000 */
[----:B------:R-:W-:Y:S01]  /*3530*/  IABS R0, R20 ;  /* 0x0000001400007213 */ /* 0x000fe20000000000 */
[----:B------:R-:W-:-:S04]  /*3540*/  IMAD.IADD R20, R6, 0x1, -R152 ;  /* 0x0000000106147824 */ /* 0x000fc800078e0a98 */
[----:B------:R1:W-:Y:S01]  /*3550*/  I2F R166, R3 ;  /* 0x0000000300a67306 */ /* 0x0003e20000201400 */
[C---:B--2---:R-:W-:Y:S08]  /*3560*/  HMMA.16816.F32 R100, R8.reuse, R36, R84 ;  /* 0x000000240864723c */ /* 0x044ff00000001854 */
[----:B------:R-:W-:Y:S01]  /*3570*/  HMMA.16816.F32 R112, R8, R38, R88 ;  /* 0x000000260870723c */ /* 0x000fe20000001858 */
[----:B------:R-:W2:Y:S04]  /*3580*/  LDSM.16.M88.4 R36, [R195+0x1000] ;  /* 0x00100000c324783b */ /* 0x000ea80000000200 */
[----:B------:R-:W3:Y:S01]  /*3590*/  LDSM.16.M88.4 R88, [R195+0x1800] ;  /* 0x00180000c358783b */ /* 0x000ee20000000200 */
[----:B------:R-:W-:-:S04]  /*35a0*/  DEPBAR.LE SB0, 0x0 ;  /* 0x000080000000791a */ /* 0x000fc80000000000 */
[----:B-1----:R-:W-:Y:S01]  /*35b0*/  MOV R3, R0 ;  /* 0x0000000000037202 */ /* 0x002fe20000000f00 */
[----:B------:R-:W-:Y:S01]  /*35c0*/  HMMA.16816.F32 R84, R8, R28, R108 ;  /* 0x0000001c0854723c */ /* 0x000fe2000000186c */
[----:B------:R-:W-:Y:S01]  /*35d0*/  IABS R0, R20 ;  /* 0x0000001400007213 */ /* 0x000fe20000000000 */
[----:B------:R-:W-:Y:S01]  /*35e0*/  IMAD.IADD R20, R5, 0x1, -R152 ;  /* 0x0000000105147824 */ /* 0x000fe200078e0a98 */
[----:B------:R1:W-:Y:S03]  /*35f0*/  I2F R165, R3 ;  /* 0x0000000300a57306 */ /* 0x0003e60000201400 */
[----:B-1----:R-:W-:Y:S01]  /*3600*/  IMAD.MOV.U32 R3, RZ, RZ, R0 ;  /* 0x000000ffff037224 */ /* 0x002fe200078e0000 */
[----:B------:R-:W-:Y:S02]  /*3610*/  IABS R0, R20 ;  /* 0x0000001400007213 */ /* 0x000fe40000000000 */
[----:B------:R-:W-:-:S02]  /*3620*/  IADD3 R20, -R153, R7, RZ ;  /* 0x0000000799147210 */ /* 0x000fc40007ffe1ff */
[----:B------:R1:W-:Y:S01]  /*3630*/  I2F R164, R3 ;  /* 0x0000000300a47306 */ /* 0x0003e20000201400 */
[----:B--2---:R-:W-:Y:S01]  /*3640*/  HMMA.16816.F32 R24, R12, R36, R24 ;  /* 0x000000240c18723c */ /* 0x004fe20000001818 */
[----:B-1----:R-:W-:Y:S01]  /*3650*/  IMAD.MOV.U32 R3, RZ, RZ, R0 ;  /* 0x000000ffff037224 */ /* 0x002fe200078e0000 */
[----:B------:R-:W-:-:S06]  /*3660*/  IABS R0, R20 ;  /* 0x0000001400007213 */ /* 0x000fcc0000000000 */
[----:B------:R-:W-:Y:S01]  /*3670*/  HMMA.16816.F32 R20, R44, R124, RZ ;  /* 0x0000007c2c14723c */ /* 0x000fe200000018ff */
[----:B------:R1:W-:Y:S08]  /*3680*/  I2F R163, R3 ;  /* 0x0000000300a37306 */ /* 0x0003f00000201400 */
[----:B------:R2:W-:Y:S01]  /*3690*/  I2F R161, R0 ;  /* 0x0000000000a17306 */ /* 0x0005e20000201400 */
[----:B-1----:R-:W-:-:S05]  /*36a0*/  IMAD.IADD R3, R7, 0x1, -R156 ;  /* 0x0000000107037824 */ /* 0x002fca00078e0a9c */
[----:B------:R-:W-:-:S09]  /*36b0*/  IABS R3, R3 ;  /* 0x0000000300037213 */ /* 0x000fd20000000000 */
[----:B------:R-:W-:Y:S01]  /*36c0*/  HMMA.16816.F32 R20, R40, R120, R20 ;  /* 0x000000782814723c */ /* 0x000fe20000001814 */
[----:B--2---:R-:W-:Y:S01]  /*36d0*/  IADD3 R0, -R157, R7, RZ ;  /* 0x000000079d007210 */ /* 0x004fe20007ffe1ff */
[----:B------:R-:W-:Y:S01]  /*36e0*/  IMAD.IADD R7, R6, 0x1, -R153 ;  /* 0x0000000106077824 */ /* 0x000fe200078e0a99 */
[----:B------:R1:W-:Y:S02]  /*36f0*/  I2F R160, R3 ;  /* 0x0000000300a07306 */ /* 0x0003e40000201400 */
[----:B------:R-:W-:-:S05]  /*3700*/  IABS R0, R0 ;  /* 0x0000000000007213 */ /* 0x000fca0000000000 */
[----:B-1----:R-:W-:Y:S01]  /*3710*/  IMAD.MOV.U32 R3, RZ, RZ, R0 ;  /* 0x000000ffff037224 */ /* 0x002fe200078e0000 */
[----:B------:R-:W-:-:S03]  /*3720*/  IABS R0, R7 ;  /* 0x0000000700007213 */ /* 0x000fc60000000000 */
[----:B------:R1:W-:Y:S10]  /*3730*/  I2F R159, R3 ;  /* 0x00000003009f7306 */ /* 0x0003f40000201400 */
[----:B------:R-:W-:Y:S01]  /*3740*/  HMMA.16816.F32 R20, R16, R116, R20 ;  /* 0x000000741014723c */ /* 0x000fe20000001814 */
[----:B------:R2:W-:Y:S01]  /*3750*/  I2F R158, R0 ;  /* 0x00000000009e7306 */ /* 0x0005e20000201400 */
[----:B-1----:R-:W-:-:S04]  /*3760*/  IADD3 R3, -R156, R6, RZ ;  /* 0x000000069c037210 */ /* 0x002fc80007ffe1ff */
[----:B------:R-:W-:Y:S01]  /*3770*/  IABS R3, R3 ;  /* 0x0000000300037213 */ /* 0x000fe20000000000 */
[----:B--2---:R-:W-:-:S03]  /*3780*/  IMAD.IADD R0, R6, 0x1, -R157 ;  /* 0x0000000106007824 */ /* 0x004fc600078e0a9d */
[----:B------:R1:W-:Y:S01]  /*3790*/  I2F R155, R3 ;  /* 0x00000003009b7306 */ /* 0x0003e20000201400 */
[----:B------:R-:W-:Y:S11]  /*37a0*/  IMAD.IADD R6, R5, 0x1, -R153 ;  /* 0x0000000105067824 */ /* 0x000ff600078e0a99 */
[----:B------:R-:W-:Y:S02]  /*37b0*/  @!UPT UIADD3 URZ, URZ, URZ, URZ ;  /* 0x0000003f3f3ff290 */ /* 0x000fe4000fffe03f */
[----:B---3--:R-:W-:Y:S01]  /*37c0*/  HMMA.16816.F32 R20, R12, R88, R20 ;  /* 0x000000580c14723c */ /* 0x008fe20000001814 */
[----:B------:R-:W-:-:S04]  /*37d0*/  IABS R0, R0 ;  /* 0x0000000000007213 */ /* 0x000fc80000000000 */
[----:B-1----:R-:W-:Y:S02]  /*37e0*/  MOV R3, R0 ;  /* 0x0000000000037202 */ /* 0x002fe40000000f00 */
[----:B------:R-:W-:Y:S02]  /*37f0*/  IABS R0, R6 ;  /* 0x0000000600007213 */ /* 0x000fe40000000000 */
[----:B------:R1:W-:Y:S08]  /*3800*/  I2F R154, R3 ;  /* 0x00000003009a7306 */ /* 0x0003f00000201400 */
[----:B------:R2:W-:Y:S01]  /*3810*/  I2F R136, R0 ;  /* 0x0000000000887306 */ /* 0x0005e20000201400 */
[----:B-1----:R-:W-:-:S05]  /*3820*/  IMAD.IADD R3, R5, 0x1, -R156 ;  /* 0x0000000105037824 */ /* 0x002fca00078e0a9c */
[----:B------:R-:W-:Y:S01]  /*3830*/  IABS R3, R3 ;  /* 0x0000000300037213 */ /* 0x000fe20000000000 */
[----:B--2---:R-:W-:-:S03]  /*3840*/  IMAD.IADD R0, R5, 0x1, -R157 ;  /* 0x0000000105007824 */ /* 0x004fc600078e0a9d */
[----:B------:R-:W-:Y:S02]  /*3850*/  I2F R96, R3 ;  /* 0x0000000300607306 */ /* 0x000fe40000201400 */
[----:B------:R-:W-:-:S06]  /*3860*/  IABS R0, R0 ;  /* 0x0000000000007213 */ /* 0x000fcc0000000000 */
[----:B------:R1:W-:Y:S02]  /*3870*/  I2F R92, R0 ;  /* 0x00000000005c7306 */ /* 0x0003e40000201400 */
[----:B-1----:R-:W-:-:S06]  /*3880*/  FMUL.FTZ R0, R80, c[0x0][0x2ec] ;  /* 0x0000bb0050007a20 */ /* 0x002fcc0000410000 */
[----:B------:R1:W2:Y:S02]  /*3890*/  MUFU.TANH R6, R0 ;  /* 0x0000000000067308 */ /* 0x0002a40000002400 */
[----:B-1----:R-:W-:Y:S02]  /*38a0*/  FMUL.FTZ R0, R81, c[0x0][0x2ec] ;  /* 0x0000bb0051007a20 */ /* 0x002fe40000410000 */
[----:B--2---:R-:W-:-:S04]  /*38b0*/  FFMA.FTZ R6, R211, -R68, R6 ;  /* 0x80000044d3067223 */ /* 0x004fc80000010006 */
[----:B------:R1:W-:Y:S02]  /*38c0*/  MUFU.TANH R110, R0 ;  /* 0x00000000006e7308 */ /* 0x0003e40000002400 */
[----:B-1----:R-:W-:-:S06]  /*38d0*/  FMUL.FTZ R0, R82, c[0x0][0x2ec] ;  /* 0x0000bb0052007a20 */ /* 0x002fcc0000410000 */
[----:B------:R1:W2:Y:S02]  /*38e0*/  MUFU.TANH R5, R0 ;  /* 0x0000000000057308 */ /* 0x0002a40000002400 */
[----:B-1----:R-:W-:Y:S02]  /*38f0*/  FMUL.FTZ R0, R83, c[0x0][0x2ec] ;  /* 0x0000bb0053007a20 */ /* 0x002fe40000410000 */
[----:B--2---:R-:W-:-:S04]  /*3900*/  FFMA.FTZ R5, R208, -R68, R5 ;  /* 0x80000044d0057223 */ /* 0x004fc80000010005 */
[----:B------:R1:W-:Y:S02]  /*3910*/  MUFU.TANH R109, R0 ;  /* 0x00000000006d7308 */ /* 0x0003e40000002400 */
[----:B-1----:R-:W-:-:S06]  /*3920*/  FMUL.FTZ R0, R56, c[0x0][0x2ec] ;  /* 0x0000bb0038007a20 */ /* 0x002fcc0000410000 */
[----:B------:R1:W-:Y:S02]  /*3930*/  MUFU.TANH R137, R0 ;  /* 0x0000000000897308 */ /* 0x0003e40000002400 */
[----:B-1----:R-:W-:-:S06]  /*3940*/  FMUL.FTZ R0, R57, c[0x0][0x2ec] ;  /* 0x0000bb0039007a20 */ /* 0x002fcc0000410000 */
[----:B------:R1:W-:Y:S02]  /*3950*/  MUFU.TANH R139, R0 ;  /* 0x00000000008b7308 */ /* 0x0003e40000002400 */
[----:B-1----:R-:W-:-:S06]  /*3960*/  FMUL.FTZ R0, R58, c[0x0][0x2ec] ;  /* 0x0000bb003a007a20 */ /* 0x002fcc0000410000 */
[----:B------:R1:W-:Y:S02]  /*3970*/  MUFU.TANH R111, R0 ;  /* 0x00000000006f7308 */ /* 0x0003e40000002400 */
[----:B-1----:R-:W-:Y:S02]  /*3980*/  FMUL.FTZ R0, R59, c[0x0][0x2ec] ;  /* 0x0000bb003b007a20 */ /* 0x002fe40000410000 */
[----:B------:R-:W-:Y:S04]  /*3990*/  HMMA.16816.F32 R56, R12, R30, R128 ;  /* 0x0000001e0c38723c */ /* 0x000fe80000001880 */
        /* <DEDUP_REMOVED lines=8> */
[----:B------:R-:W-:Y:S04]  /*3a20*/  HMMA.16816.F32 R24, R44, R98, RZ ;  /* 0x000000622c18723c */ /* 0x000fe800000018ff */
        /* <DEDUP_REMOVED lines=11> */
[----:B------:R1:W2:Y:S11]  /*3ae0*/  MUFU.TANH R3, R0 ;  /* 0x0000000000037308 */ /* 0x0002b60000002400 */
[----:B------:R-:W-:Y:S01]  /*3af0*/  @!UPT UIADD3 URZ, URZ, URZ, URZ ;  /* 0x0000003f3f3ff290 */ /* 0x000fe2000fffe03f */
[----:B------:R-:W-:Y:S08]  /*3b00*/  HMMA.16816.F32 R80, R8, R36, R20 ;  /* 0x000000240850723c */ /* 0x000ff00000001814 */
[----:B------:R-:W-:Y:S01]  /*3b10*/  HMMA.16816.F32 R20, R40, R94, R24 ;  /* 0x0000005e2814723c */ /* 0x000fe20000001818 */
[----:B-1----:R-:W-:Y:S02]  /*3b20*/  FMUL.FTZ R0, R101, c[0x0][0x2ec] ;  /* 0x0000bb0065007a20 */ /* 0x002fe40000410000 */
[----:B--2---:R-:W-:Y:S01]  /*3b30*/  FFMA.FTZ R3, R203, -R68, R3 ;  /* 0x80000044cb037223 */ /* 0x004fe20000010003 */
[----:B------:R-:W-:Y:S01]  /*3b40*/  IADD3 R203, R201, 0x1000, RZ ;  /* 0x00001000c9cb7810 */ /* 0x000fe20007ffe0ff */
[----:B------:R1:W2:Y:S11]  /*3b50*/  MUFU.TANH R104, R0 ;  /* 0x0000000000687308 */ /* 0x0002b60000002400 */
[----:B------:R-:W-:Y:S08]  /*3b60*/  @!UPT UIADD3 URZ, URZ, URZ, URZ ;  /* 0x0000003f3f3ff290 */ /* 0x000ff0000fffe03f */
[----:B------:R-:W-:Y:S01]  /*3b70*/  HMMA.16816.F32 R20, R16, R62, R20 ;  /* 0x0000003e1014723c */ /* 0x000fe20000001814 */
[----:B-1----:R-:W-:-:S04]  /*3b80*/  FMUL.FTZ R0, R102, c[0x0][0x2ec] ;  /* 0x0000bb0066007a20 */ /* 0x002fc80000410000 */
[----:B------:R1:W-:Y:S02]  /*3b90*/  MUFU.TANH R7, R0 ;  /* 0x0000000000077308 */ /* 0x0003e40000002400 */
[----:B-1----:R-:W-:-:S06]  /*3ba0*/  FMUL.FTZ R0, R103, c[0x0][0x2ec] ;  /* 0x0000bb0067007a20 */ /* 0x002fcc0000410000 */
[----:B------:R1:W-:Y:S02]  /*3bb0*/  MUFU.TANH R100, R0 ;  /* 0x0000000000647308 */ /* 0x0003e40000002400 */
[----:B-1----:R-:W-:-:S06]  /*3bc0*/  FMUL.FTZ R0, R64, c[0x0][0x2ec] ;  /* 0x0000bb0040007a20 */ /* 0x002fcc0000410000 */
[----:B------:R1:W-:Y:S02]  /*3bd0*/  MUFU.TANH R105, R0 ;  /* 0x0000000000697308 */ /* 0x0003e40000002400 */
[----:B-1----:R-:W-:-:S06]  /*3be0*/  FMUL.FTZ R0, R65, c[0x0][0x2ec] ;  /* 0x0000bb0041007a20 */ /* 0x002fcc0000410000 */
[----:B------:R1:W-:Y:S02]  /*3bf0*/  MUFU.TANH R108, R0 ;  /* 0x00000000006c7308 */ /* 0x0003e40000002400 */
[----:B-1----:R-:W-:-:S06]  /*3c00*/  FMUL.FTZ R0, R66, c[0x0][0x2ec] ;  /* 0x0000bb0042007a20 */ /* 0x002fcc0000410000 */
[----:B------:R1:W3:Y:S02]  /*3c10*/  MUFU.TANH R103, R0 ;  /* 0x0000000000677308 */ /* 0x0002e40000002400 */
[----:B-1----:R-:W-:Y:S02]  /*3c20*/  FMUL.FTZ R0, R67, c[0x0][0x2ec] ;  /* 0x0000bb0043007a20 */ /* 0x002fe40000410000 */
[----:B------:R-:W-:Y:S04]  /*3c30*/  HMMA.16816.F32 R64, R8, R30, R132 ;  /* 0x0000001e0840723c */ /* 0x000fe80000001884 */
[----:B------:R1:W5:Y:S04]  /*3c40*/  MUFU.TANH R107, R0 ;  /* 0x00000000006b7308 */ /* 0x0003680000002400 */
[----:B------:R-:W-:Y:S01]  /*3c50*/  HMMA.16816.F32 R28, R48, R98, RZ ;  /* 0x00000062301c723c */ /* 0x000fe200000018ff */
[----:B-1----:R-:W-:-:S02]  /*3c60*/  FMUL.FTZ R0, R112, c[0x0][0x2ec] ;  /* 0x0000bb0070007a20 */ /* 0x002fc40000410000 */
[----:B------:R-:W1:Y:S02]  /*3c70*/  S2R R112, SR_TID.X ;  /* 0x0000000000707919 */ /* 0x000e640000002100 */
[----:B------:R4:W-:Y:S11]  /*3c80*/  MUFU.TANH R97, R0 ;  /* 0x0000000000617308 */ /* 0x0009f60000002400 */
[----:B------:R-:W-:Y:S08]  /*3c90*/  @!UPT UIADD3 URZ, URZ, URZ, URZ ;  /* 0x0000003f3f3ff290 */ /* 0x000ff0000fffe03f */
[----:B------:R-:W-:Y:S01]  /*3ca0*/  HMMA.16816.F32 R24, R52, R94, R28 ;  /* 0x0000005e3418723c */ /* 0x000fe2000000181c */
[----:B----4-:R-:W-:-:S07]  /*3cb0*/  FMUL.FTZ R0, R113, c[0x0][0x2ec] ;  /* 0x0000bb0071007a20 */ /* 0x010fce0000410000 */
[----:B------:R-:W-:Y:S01]  /*3cc0*/  HMMA.16816.F32 R28, R48, R124, RZ ;  /* 0x0000007c301c723c */ /* 0x000fe200000018ff */
[----:B------:R4:W-:Y:S11]  /*3cd0*/  MUFU.TANH R106, R0 ;  /* 0x00000000006a7308 */ /* 0x0009f60000002400 */
[----:B------:R-:W-:Y:S04]  /*3ce0*/  @!UPT UIADD3 URZ, URZ, URZ, URZ ;  /* 0x0000003f3f3ff290 */ /* 0x000fe8000fffe03f */
[----:B------:R-:W-:Y:S01]  /*3cf0*/  HMMA.16816.F32 R24, R32, R62, R24 ;  /* 0x0000003e2018723c */ /* 0x000fe20000001818 */
[----:B----4-:R-:W-:-:S04]  /*3d00*/  FMUL.FTZ R0, R114, c[0x0][0x2ec] ;  /* 0x0000bb0072007a20 */ /* 0x010fc80000410000 */
[----:B------:R4:W-:Y:S02]  /*3d10*/  MUFU.TANH R74, R0 ;  /* 0x00000000004a7308 */ /* 0x0009e40000002400 */
[----:B----4-:R-:W-:-:S06]  /*3d20*/  FMUL.FTZ R0, R115, c[0x0][0x2ec] ;  /* 0x0000bb0073007a20 */ /* 0x010fcc0000410000 */
        /* <DEDUP_REMOVED lines=15> */
[----:B----4-:R-:W-:Y:S02]  /*3e20*/  FMUL.FTZ R0, R59, c[0x0][0x2ec] ;  /* 0x0000bb003b007a20 */ /* 0x010fe40000410000 */
[----:B------:R-:W-:Y:S04]  /*3e30*/  HMMA.16816.F32 R56, R12, R38, R20 ;  /* 0x000000260c38723c */ /* 0x000fe80000001814 */
[----:B------:R4:W-:Y:S04]  /*3e40*/  MUFU.TANH R94, R0 ;  /* 0x00000000005e7308 */ /* 0x0009e80000002400 */
[----:B------:R-:W-:Y:S08]  /*3e50*/  HMMA.16816.F32 R20, R52, R120, R28 ;  /* 0x000000783414723c */ /* 0x000ff0000000181c */
[----:B------:R-:W-:Y:S01]  /*3e60*/  HMMA.16816.F32 R36, R8, R38, R24 ;  /* 0x000000260824723c */ /* 0x000fe20000001818 */
[----:B----4-:R-:W-:-:S04]  /*3e70*/  FMUL.FTZ R0, R64, c[0x0][0x2ec] ;  /* 0x0000bb0040007a20 */ /* 0x010fc80000410000 */
[----:B------:R4:W-:Y:S03]  /*3e80*/  MUFU.TANH R73, R0 ;  /* 0x0000000000497308 */ /* 0x0009e60000002400 */
[----:B------:R-:W-:Y:S08]  /*3e90*/  HMMA.16816.F32 R24, R44, R126, RZ ;  /* 0x0000007e2c18723c */ /* 0x000ff000000018ff */
[----:B------:R-:W-:Y:S01]  /*3ea0*/  HMMA.16816.F32 R20, R32, R116, R20 ;  /* 0x000000742014723c */ /* 0x000fe20000001814 */
[----:B----4-:R-:W-:-:S07]  /*3eb0*/  FMUL.FTZ R0, R65, c[0x0][0x2ec] ;  /* 0x0000bb0041007a20 */ /* 0x010fce0000410000 */
[----:B------:R-:W-:Y:S01]  /*3ec0*/  FMUL.FTZ R39, R39, c[0x0][0x2ec] ;  /* 0x0000bb0027277a20 */ /* 0x000fe20000410000 */
[----:B------:R4:W-:Y:S01]  /*3ed0*/  MUFU.TANH R85, R0 ;  /* 0x0000000000557308 */ /* 0x0009e20000002400 */
[----:B------:R-:W-:Y:S02]  /*3ee0*/  FMUL.FTZ R37, R37, c[0x0][0x2ec] ;  /* 0x0000bb0025257a20 */ /* 0x000fe40000410000 */
[----:B------:R-:W-:-:S04]  /*3ef0*/  FMUL.FTZ R38, R38, c[0x0][0x2ec] ;  /* 0x0000bb0026267a20 */ /* 0x000fc80000410000 */
[----:B------:R-:W-:Y:S07]  /*3f00*/  HMMA.16816.F32 R24, R40, R122, R24 ;  /* 0x0000007a2818723c */ /* 0x000fee0000001818 */
[----:B------:R-:W-:Y:S01]  /*3f10*/  FSEL R43, R3, -INF , !P2 ;  /* 0xff800000032b7808 */ /* 0x000fe20005000000 */
[----:B------:R-:W-:Y:S01]  /*3f20*/  HMMA.16816.F32 R28, R8, R88, R20 ;  /* 0x00000058081c723c */ /* 0x000fe20000001814 */
[----:B--2---:R-:W-:Y:S01]  /*3f30*/  FFMA.FTZ R3, R189, -R68, R104 ;  /* 0x80000044bd037223 */ /* 0x004fe20000010068 */
[----:B------:R-:W-:Y:S01]  /*3f40*/  FSEL R40, R6, -INF , !P2 ;  /* 0xff80000006287808 */ /* 0x000fe20005000000 */
[----:B----4-:R-:W-:-:S02]  /*3f50*/  FMUL.FTZ R0, R66, c[0x0][0x2ec] ;  /* 0x0000bb0042007a20 */ /* 0x010fc40000410000 */
[-C--:B------:R-:W-:Y:S02]  /*3f60*/  FFMA.FTZ R6, R212, -R68.reuse, R110 ;  /* 0x80000044d4067223 */ /* 0x080fe4000001006e */
[----:B------:R2:W-:Y:S01]  /*3f70*/  MUFU.TANH R64, R0 ;  /* 0x0000000000407308 */ /* 0x0005e20000002400 */
[----:B------:R-:W-:Y:S07]  /*3f80*/  HMMA.16816.F32 R20, R48, R126, RZ ;  /* 0x0000007e3014723c */ /* 0x000fee00000018ff */
[----:B------:R-:W-:Y:S01]  /*3f90*/  FSEL R50, R5, -INF , !P2 ;  /* 0xff80000005327808 */ /* 0x000fe20005000000 */
[----:B------:R-:W-:Y:S01]  /*3fa0*/  HMMA.16816.F32 R16, R16, R118, R24 ;  /* 0x000000761010723c */ /* 0x000fe20000001818 */
[----:B------:R-:W-:-:S05]  /*3fb0*/  FFMA.FTZ R5, R193, -R68, R109 ;  /* 0x80000044c1057223 */ /* 0x000fca000001006d */
[----:B------:R-:W-:Y:S01]  /*3fc0*/  FSEL R49, R5, -INF , !P0 ;  /* 0xff80000005317808 */ /* 0x000fe20004000000 */
[----:B--2---:R-:W-:Y:S02]  /*3fd0*/  FMUL.FTZ R0, R67, c[0x0][0x2ec] ;  /* 0x0000bb0043007a20 */ /* 0x004fe40000410000 */
[-C--:B---3--:R-:W-:Y:S02]  /*3fe0*/  FFMA.FTZ R5, R206, -R68.reuse, R103 ;  /* 0x80000044ce057223 */ /* 0x088fe40000010067 */
[----:B------:R2:W-:Y:S01]  /*3ff0*/  MUFU.TANH R67, R0 ;  /* 0x0000000000437308 */ /* 0x0005e20000002400 */
[----:B------:R-:W-:Y:S02]  /*4000*/  FMUL.FTZ R28, R28, c[0x0][0x2ec] ;  /* 0x0000bb001c1c7a20 */ /* 0x000fe40000410000 */
[----:B------:R-:W-:Y:S01]  /*4010*/  FSEL R48, R5, -INF , !P1 ;  /* 0xff80000005307808 */ /* 0x000fe20004800000 */
[----:B-----5:R-:W-:Y:S01]  /*4020*/  FFMA.FTZ R5, R210, -R68, R107 ;  /* 0x80000044d2057223 */ /* 0x020fe2000001006b */
[----:B------:R-:W-:Y:S01]  /*4030*/  HMMA.16816.F32 R20, R52, R122, R20 ;  /* 0x0000007a3414723c */ /* 0x000fe20000001814 */
[----:B------:R-:W-:-:S04]  /*4040*/  FMUL.FTZ R29, R29, c[0x0][0x2ec] ;  /* 0x0000bb001d1d7a20 */ /* 0x000fc80000410000 */
[----:B------:R3:W-:Y:S02]  /*4050*/  MUFU.TANH R54, R29 ;  /* 0x0000001d00367308 */ /* 0x0007e40000002400 */
[----:B------:R-:W-:Y:S01]  /*4060*/  FSEL R52, R5, -INF , !P6 ;  /* 0xff80000005347808 */ /* 0x000fe20007000000 */
[----:B------:R-:W-:Y:S01]  /*4070*/  HMMA.16816.F32 R16, R12, R90, R16 ;  /* 0x0000005a0c10723c */ /* 0x000fe20000001810 */
[----:B------:R-:W-:Y:S02]  /*4080*/  FFMA.FTZ R5, R209, -R68, R111 ;  /* 0x80000044d1057223 */ /* 0x000fe4000001006f */
[----:B--2---:R-:W-:-:S04]  /*4090*/  FMUL.FTZ R0, R80, c[0x0][0x2ec] ;  /* 0x0000bb0050007a20 */ /* 0x004fc80000410000 */
[----:B------:R2:W-:Y:S01]  /*40a0*/  MUFU.TANH R71, R0 ;  /* 0x0000000000477308 */ /* 0x0005e20000002400 */
[----:B---3--:R-:W-:-:S08]  /*40b0*/  FFMA.FTZ R29, R238, -R68, R219 ;  /* 0x80000044ee1d7223 */ /* 0x008fd000000100db */
[----:B------:R-:W-:Y:S01]  /*40c0*/  HMMA.16816.F32 R12, R32, R118, R20 ;  /* 0x00000076200c723c */ /* 0x000fe20000001814 */
[----:B--2---:R-:W-:-:S06]  /*40d0*/  FMUL.FTZ R0, R81, c[0x0][0x2ec] ;  /* 0x0000bb0051007a20 */ /* 0x004fcc0000410000 */
[-C--:B------:R-:W-:Y:S01]  /*40e0*/  FFMA.FTZ R23, R165, -R68.reuse, R225 ;  /* 0x80000044a5177223 */ /* 0x080fe200000100e1 */
[----:B------:R2:W-:Y:S01]  /*40f0*/  MUFU.TANH R81, R0 ;  /* 0x0000000000517308 */ /* 0x0005e20000002400 */
[----:B------:R-:W-:Y:S11]  /*4100*/  FFMA.FTZ R22, R161, -R68, R227 ;  /* 0x80000044a1167223 */ /* 0x000ff600000100e3 */
[----:B------:R-:W-:Y:S04]  /*4110*/  @!UPT UIADD3 URZ, URZ, URZ, URZ ;  /* 0x0000003f3f3ff290 */ /* 0x000fe8000fffe03f */
[----:B------:R-:W-:Y:S01]  /*4120*/  HMMA.16816.F32 R8, R8, R90, R12 ;  /* 0x0000005a0808723c */ /* 0x000fe2000000180c */
[----:B--2---:R-:W-:-:S04]  /*4130*/  FMUL.FTZ R0, R82, c[0x0][0x2ec] ;  /* 0x0000bb0052007a20 */ /* 0x004fc80000410000 */
[----:B------:R2:W-:Y:S02]  /*4140*/  MUFU.TANH R66, R0 ;  /* 0x0000000000427308 */ /* 0x0005e40000002400 */
[----:B--2---:R-:W-:Y:S11]  /*4150*/  FMUL.FTZ R0, R83, c[0x0][0x2ec] ;  /* 0x0000bb0053007a20 */ /* 0x004ff60000410000 */
[----:B------:R-:W-:Y:S06]  /*4160*/  @!UPT UIADD3 URZ, URZ, URZ, URZ ;  /* 0x0000003f3f3ff290 */ /* 0x000fec000fffe03f */
[----:B------:R-:W-:Y:S01]  /*4170*/  FMUL.FTZ R9, R9, c[0x0][0x2ec] ;  /* 0x0000bb0009097a20 */ /* 0x000fe20000410000 */
[----:B------:R2:W-:Y:S01]  /*4180*/  MUFU.TANH R80, R0 ;  /* 0x0000000000507308 */ /* 0x0005e20000002400 */
[----:B------:R-:W-:Y:S02]  /*4190*/  FMUL.FTZ R8, R8, c[0x0][0x2ec] ;  /* 0x0000bb0008087a20 */ /* 0x000fe40000410000 */
[----:B------:R-:W-:-:S05]  /*41a0*/  FMUL.FTZ R11, R11, c[0x0][0x2ec] ;  /* 0x0000bb000b0b7a20 */ /* 0x000fca0000410000 */
[----:B------:R-:W3:Y:S01]  /*41b0*/  MUFU.TANH R14, R9 ;  /* 0x00000009000e7308 */ /* 0x000ee20000002400 */
[----:B--2---:R-:W-:-:S07]  /*41c0*/  FMUL.FTZ R0, R56, c[0x0][0x2ec] ;  /* 0x0000bb0038007a20 */ /* 0x004fce0000410000 */
[----:B------:R-:W2:Y:S01]  /*41d0*/  MUFU.TANH R15, R8 ;  /* 0x00000008000f7308 */ /* 0x000ea20000002400 */
[----:B---3--:R-:W-:-:S07]  /*41e0*/  FFMA.FTZ R14, R154, -R68, R14 ;  /* 0x800000449a0e7223 */ /* 0x008fce000001000e */
[----:B------:R3:W-:Y:S08]  /*41f0*/  MUFU.TANH R63, R0 ;  /* 0x00000000003f7308 */ /* 0x0007f00000002400 */
[----:B------:R4:W-:Y:S01]  /*4200*/  MUFU.TANH R56, R28 ;  /* 0x0000001c00387308 */ /* 0x0009e20000002400 */
[----:B--2---:R-:W-:Y:S02]  /*4210*/  FFMA.FTZ R15, R155, -R68, R15 ;  /* 0x800000449b0f7223 */ /* 0x004fe4000001000f */
[----:B---3--:R-:W-:-:S05]  /*4220*/  FMUL.FTZ R0, R57, c[0x0][0x2ec] ;  /* 0x0000bb0039007a20 */ /* 0x008fca0000410000 */
[----:B------:R-:W2:Y:S01]  /*4230*/  MUFU.TANH R8, R11 ;  /* 0x0000000b00087308 */ /* 0x000ea20000002400 */
[----:B----4-:R-:W-:-:S07]  /*4240*/  FFMA.FTZ R28, R235, -R68, R217 ;  /* 0x80000044eb1c7223 */ /* 0x010fce00000100d9 */
[----:B------:R3:W-:Y:S08]  /*4250*/  MUFU.TANH R61, R0 ;  /* 0x00000000003d7308 */ /* 0x0007f00000002400 */
[----:B------:R4:W5:Y:S01]  /*4260*/  MUFU.TANH R57, R39 ;  /* 0x0000002700397308 */ /* 0x0009620000002400 */
[----:B--2---:R-:W-:Y:S02]  /*4270*/  FFMA.FTZ R8, R92, -R68, R8 ;  /* 0x800000445c087223 */ /* 0x004fe40000010008 */
[----:B---3--:R-:W-:-:S05]  /*4280*/  FMUL.FTZ R0, R58, c[0x0][0x2ec] ;  /* 0x0000bb003a007a20 */ /* 0x008fca0000410000 */
[----:B------:R2:W3:Y:S01]  /*4290*/  MUFU.TANH R58, R38 ;  /* 0x00000026003a7308 */ /* 0x0004e20000002400 */
[----:B----4-:R-:W-:Y:S01]  /*42a0*/  FSEL R39, R3, -INF , !P0 ;  /* 0xff80000003277808 */ /* 0x010fe20004000000 */
[----:B------:R-:W-:-:S06]  /*42b0*/  FFMA.FTZ R3, R202, -R68, R97 ;  /* 0x80000044ca037223 */ /* 0x000fcc0000010061 */
[----:B------:R4:W1:Y:S01]  /*42c0*/  MUFU.TANH R62, R0 ;  /* 0x00000000003e7308 */ /* 0x0008620000002400 */
[-C--:B-----5:R-:W-:Y:S01]  /*42d0*/  FFMA.FTZ R12, R166, -R68.reuse, R57 ;  /* 0x80000044a60c7223 */ /* 0x0a0fe20000010039 */
[----:B------:R-:W-:Y:S02]  /*42e0*/  IADD3 R202, R201, 0x1800, RZ ;  /* 0x00001800c9ca7810 */ /* 0x000fe40007ffe0ff */
[----:B--2---:R-:W-:Y:S01]  /*42f0*/  FSEL R38, R3, -INF , !P1 ;  /* 0xff80000003267808 */ /* 0x004fe20004800000 */
[-C--:B------:R-:W-:Y:S02]  /*4300*/  FFMA.FTZ R3, R207, -R68.reuse, R106 ;  /* 0x80000044cf037223 */ /* 0x080fe4000001006a */
[----:B---3--:R-:W-:-:S03]  /*4310*/  FFMA.FTZ R13, R170, -R68, R58 ;  /* 0x80000044aa0d7223 */ /* 0x008fc6000001003a */
[----:B------:R-:W-:Y:S01]  /*4320*/  FSEL R32, R3, -INF , !P6 ;  /* 0xff80000003207808 */ /* 0x000fe20007000000 */
[-C--:B------:R-:W-:Y:S02]  /*4330*/  FFMA.FTZ R3, R194, -R68.reuse, R101 ;  /* 0x80000044c2037223 */ /* 0x080fe40000010065 */
[----:B----4-:R-:W-:Y:S02]  /*4340*/  FMUL.FTZ R0, R59, c[0x0][0x2ec] ;  /* 0x0000bb003b007a20 */ /* 0x010fe40000410000 */
[----:B------:R2:W-:Y:S01]  /*4350*/  MUFU.TANH R59, R37 ;  /* 0x00000025003b7308 */ /* 0x0005e20000002400 */
[----:B------:R-:W-:Y:S01]  /*4360*/  FSEL R47, R3, -INF , !P5 ;  /* 0xff800000032f7808 */ /* 0x000fe20006800000 */
[-C--:B------:R-:W-:Y:S02]  /*4370*/  FFMA.FTZ R3, R188, -R68.reuse, R102 ;  /* 0x80000044bc037223 */ /* 0x080fe40000010066 */
[----:B-1----:R-:W-:-:S03]  /*4380*/  FFMA.FTZ R25, R172, -R68, R62 ;  /* 0x80000044ac197223 */ /* 0x002fc6000001003e */
[----:B------:R-:W-:Y:S01]  /*4390*/  FSEL R46, R3, -INF , !P4 ;  /* 0xff800000032e7808 */ /* 0x000fe20006000000 */
[----:B------:R1:W3:Y:S01]  /*43a0*/  MUFU.TANH R65, R0 ;  /* 0x0000000000417308 */ /* 0x0002e20000002400 */
[-C--:B------:R-:W-:Y:S01]  /*43b0*/  FFMA.FTZ R3, R186, -R68.reuse, R73 ;  /* 0x80000044ba037223 */ /* 0x080fe20000010049 */
[----:B--2---:R-:W-:Y:S01]  /*43c0*/  FSEL R37, R6, -INF , !P0 ;  /* 0xff80000006257808 */ /* 0x004fe20004000000 */
[----:B------:R-:W-:Y:S02]  /*43d0*/  FFMA.FTZ R6, R214, -R68, R105 ;  /* 0x80000044d6067223 */ /* 0x000fe40000010069 */
[----:B-1----:R-:W-:-:S03]  /*43e0*/  FMUL.FTZ R0, R36, c[0x0][0x2ec] ;  /* 0x0000bb0024007a20 */ /* 0x002fc60000410000 */
[----:B------:R-:W-:Y:S01]  /*43f0*/  FSEL R36, R6, -INF , !P1 ;  /* 0xff80000006247808 */ /* 0x000fe20004800000 */
[-C--:B------:R-:W-:Y:S01]  /*4400*/  FFMA.FTZ R6, R216, -R68.reuse, R108 ;  /* 0x80000044d8067223 */ /* 0x080fe2000001006c */
[----:B------:R1:W-:Y:S01]  /*4410*/  MUFU.TANH R60, R0 ;  /* 0x00000000003c7308 */ /* 0x0003e20000002400 */
[----:B---3--:R-:W-:-:S03]  /*4420*/  FFMA.FTZ R24, R168, -R68, R65 ;  /* 0x80000044a8187223 */ /* 0x008fc60000010041 */
[----:B------:R-:W-:Y:S01]  /*4430*/  FSEL R44, R6, -INF , !P6 ;  /* 0xff800000062c7808 */ /* 0x000fe20007000000 */
[-C--:B------:R-:W-:Y:S01]  /*4440*/  FFMA.FTZ R6, R218, -R68.reuse, R137 ;  /* 0x80000044da067223 */ /* 0x080fe20000010089 */
[----:B------:R-:W-:Y:S01]  /*4450*/  FSEL R137, R5, -INF , !P5 ;  /* 0xff80000005897808 */ /* 0x000fe20006800000 */
[----:B------:R-:W-:-:S03]  /*4460*/  FFMA.FTZ R5, R190, -R68, R138 ;  /* 0x80000044be057223 */ /* 0x000fc6000001008a */
[----:B------:R-:W-:Y:S01]  /*4470*/  FSEL R34, R6, -INF , !P5 ;  /* 0xff80000006227808 */ /* 0x000fe20006800000 */
[-C--:B------:R-:W-:Y:S01]  /*4480*/  FFMA.FTZ R6, R220, -R68.reuse, R139 ;  /* 0x80000044dc067223 */ /* 0x080fe2000001008b */
[----:B------:R-:W-:Y:S01]  /*4490*/  FSEL R135, R5, -INF , !P4 ;  /* 0xff80000005877808 */ /* 0x000fe20006000000 */
[----:B------:R-:W-:-:S03]  /*44a0*/  FFMA.FTZ R5, R192, -R68, R87 ;  /* 0x80000044c0057223 */ /* 0x000fc60000010057 */
[----:B------:R-:W-:Y:S01]  /*44b0*/  FSEL R35, R6, -INF , !P4 ;  /* 0xff80000006237808 */ /* 0x000fe20006000000 */
[-C--:B------:R-:W-:Y:S01]  /*44c0*/  FFMA.FTZ R6, R224, -R68.reuse, R98 ;  /* 0x80000044e0067223 */ /* 0x080fe20000010062 */
[----:B-1----:R-:W-:Y:S02]  /*44d0*/  SHF.R.S32.HI R0, RZ, 0x1f, R70 ;  /* 0x0000001fff007819 */ /* 0x002fe40000011446 */
[----:B------:R-:W-:Y:S01]  /*44e0*/  FSEL R133, R5, -INF , !P3 ;  /* 0xff80000005857808 */ /* 0x000fe20005800000 */
[----:B------:R-:W-:Y:S01]  /*44f0*/  FFMA.FTZ R5, R182, -R68, R94 ;  /* 0x80000044b6057223 */ /* 0x000fe2000001005e */
[----:B------:R-:W-:Y:S02]  /*4500*/  LEA.HI R0, R0, R70, RZ, 0x2 ;  /* 0x0000004600007211 */ /* 0x000fe400078f10ff */
[----:B------:R-:W-:Y:S01]  /*4510*/  FSEL R106, R6, -INF , !P3 ;  /* 0xff800000066a7808 */ /* 0x000fe20005800000 */
[----:B------:R-:W-:Y:S01]  /*4520*/  FFMA.FTZ R6, R226, -R68, R99 ;  /* 0x80000044e2067223 */ /* 0x000fe20000010063 */
[----:B------:R-:W-:-:S02]  /*4530*/  LOP3.LUT R0, R0, 0xfffffffc, RZ, 0xc0, !PT ;  /* 0xfffffffc00007812 */ /* 0x000fc400078ec0ff */
[----:B------:R-:W-:Y:S02]  /*4540*/  LOP3.LUT R224, R112, 0x3, RZ, 0xc0, !PT ;  /* 0x0000000370e07812 */ /* 0x000fe400078ec0ff */
[----:B------:R-:W-:-:S05]  /*4550*/  IADD3 R0, R70, -R0, RZ ;  /* 0x8000000046007210 */ /* 0x000fca0007ffe0ff */
[----:B------:R1:W-:Y:S02]  /*4560*/  STL [R1+0x1c], R0 ;  /* 0x00001c0001007387 */ /* 0x0003e40000100800 */
[-C--:B-1----:R-:W-:Y:S02]  /*4570*/  FFMA.FTZ R0, R185, -R68.reuse, R7 ;  /* 0x80000044b9007223 */ /* 0x082fe40000010007 */
[----:B------:R-:W-:Y:S02]  /*4580*/  FMUL.FTZ R7, R30, c[0x0][0x2ec] ;  /* 0x0000bb001e077a20 */ /* 0x000fe40000410000 */
[-C--:B------:R-:W-:Y:S01]  /*4590*/  FFMA.FTZ R30, R248, -R68.reuse, R61 ;  /* 0x80000044f81e7223 */ /* 0x080fe2000001003d */
[----:B------:R-:W-:Y:S01]  /*45a0*/  FSEL R45, R0, -INF , !P2 ;  /* 0xff800000002d7808 */ /* 0x000fe20005000000 */
[----:B------:R-:W-:Y:S01]  /*45b0*/  FFMA.FTZ R0, R187, -R68, R100 ;  /* 0x80000044bb007223 */ /* 0x000fe20000010064 */
[----:B------:R1:W2:Y:S01]  /*45c0*/  MUFU.TANH R53, R7 ;  /* 0x0000000700357308 */ /* 0x0002a20000002400 */
[----:B------:R-:W-:Y:S01]  /*45d0*/  BAR.SYNC.DEFER_BLOCKING 0x0 ;  /* 0x0000000000007b1d */ /* 0x000fe20000010000 */
[----:B------:R-:W-:-:S02]  /*45e0*/  ISETP.GE.AND P2, PT, R145, R72, PT ;  /* 0x000000489100720c */ /* 0x000fc40003f46270 */
[----:B------:R-:W-:Y:S01]  /*45f0*/  FSEL R42, R0, -INF , !P0 ;  /* 0xff800000002a7808 */ /* 0x000fe20004000000 */
[-C--:B------:R-:W-:Y:S01]  /*4600*/  FFMA.FTZ R0, R191, -R68.reuse, R74 ;  /* 0x80000044bf007223 */ /* 0x080fe2000001004a */
[----:B------:R-:W-:Y:S01]  /*4610*/  FSEL R74, R3, -INF , !P3 ;  /* 0xff800000034a7808 */ /* 0x000fe20005800000 */
[----:B------:R-:W-:Y:S01]  /*4620*/  FFMA.FTZ R3, R179, -R68, R85 ;  /* 0x80000044b3037223 */ /* 0x000fe20000010055 */
[----:B------:R-:W-:Y:S02]  /*4630*/  ISETP.GE.AND P0, PT, R147, R72, PT ;  /* 0x000000489300720c */ /* 0x000fe40003f06270 */
[----:B------:R-:W-:Y:S01]  /*4640*/  FSEL R41, R0, -INF , !P1 ;  /* 0xff80000000297808 */ /* 0x000fe20004800000 */
[-C--:B------:R-:W-:Y:S01]  /*4650*/  FFMA.FTZ R0, R204, -R68.reuse, R93 ;  /* 0x80000044cc007223 */ /* 0x080fe2000001005d */
[----:B------:R-:W-:Y:S01]  /*4660*/  FSEL R73, R3, -INF , !P2 ;  /* 0xff80000003497808 */ /* 0x000fe20005000000 */
[-C--:B------:R-:W-:Y:S01]  /*4670*/  FFMA.FTZ R3, R177, -R68.reuse, R71 ;  /* 0x80000044b1037223 */ /* 0x080fe20000010047 */
[----:B------:R-:W-:Y:S01]  /*4680*/  FSEL R105, R6, -INF , !P2 ;  /* 0xff80000006697808 */ /* 0x000fe20005000000 */
[-C--:B------:R-:W-:Y:S01]  /*4690*/  FFMA.FTZ R6, R234, -R68.reuse, R215 ;  /* 0x80000044ea067223 */ /* 0x080fe200000100d7 */
[----:B------:R-:W-:Y:S01]  /*46a0*/  FSEL R33, R0, -INF , !P6 ;  /* 0xff80000000217808 */ /* 0x000fe20007000000 */
[----:B-1----:R-:W-:Y:S01]  /*46b0*/  FMUL.FTZ R7, R31, c[0x0][0x2ec] ;  /* 0x0000bb001f077a20 */ /* 0x002fe20000410000 */
[----:B------:R-:W-:Y:S01]  /*46c0*/  FSEL R132, R5, -INF , !P2 ;  /* 0xff80000005847808 */ /* 0x000fe20005000000 */
[-C--:B------:R-:W-:Y:S01]  /*46d0*/  FFMA.FTZ R0, R184, -R68.reuse, R84 ;  /* 0x80000044b8007223 */ /* 0x080fe20000010054 */
[----:B------:R-:W-:Y:S01]  /*46e0*/  FSEL R134, R3, -INF , !P0 ;  /* 0xff80000003867808 */ /* 0x000fe20004000000 */
[----:B------:R1:W3:Y:S01]  /*46f0*/  MUFU.TANH R51, R7 ;  /* 0x0000000700337308 */ /* 0x0002e20000002400 */
[-C--:B------:R-:W-:Y:S01]  /*4700*/  FFMA.FTZ R5, R178, -R68.reuse, R213 ;  /* 0x80000044b2057223 */ /* 0x080fe200000100d5 */
[----:B------:R-:W-:Y:S01]  /*4710*/  FSEL R107, R6, -INF , !P0 ;  /* 0xff800000066b7808 */ /* 0x000fe20004000000 */
[----:B------:R-:W-:Y:S01]  /*4720*/  FMUL.FTZ R3, R10, c[0x0][0x2ec] ;  /* 0x0000bb000a037a20 */ /* 0x000fe20000410000 */
[----:B------:R-:W-:Y:S01]  /*4730*/  FSEL R88, R0, -INF , !P5 ;  /* 0xff80000000587808 */ /* 0x000fe20006800000 */
[----:B------:R-:W-:Y:S01]  /*4740*/  FFMA.FTZ R0, R183, -R68, R86 ;  /* 0x80000044b7007223 */ /* 0x000fe20000010056 */
[----:B------:R-:W-:Y:S01]  /*4750*/  ISETP.GE.AND P1, PT, R148, R72, PT ;  /* 0x000000489400720c */ /* 0x000fe20003f26270 */
[-C--:B------:R-:W-:Y:S01]  /*4760*/  FFMA.FTZ R6, R180, -R68.reuse, R223 ;  /* 0x80000044b4067223 */ /* 0x080fe200000100df */
[----:B------:R4:W5:Y:S01]  /*4770*/  MUFU.TANH R9, R3 ;  /* 0x0000000300097308 */ /* 0x0009620000002400 */
[-C--:B------:R-:W-:Y:S01]  /*4780*/  FFMA.FTZ R31, R249, -R68.reuse, R63 ;  /* 0x80000044f91f7223 */ /* 0x080fe2000001003f */
[----:B------:R-:W-:Y:S01]  /*4790*/  FSEL R77, R0, -INF , !P4 ;  /* 0xff800000004d7808 */ /* 0x000fe20006000000 */
[-C--:B------:R-:W-:Y:S01]  /*47a0*/  FFMA.FTZ R0, R181, -R68.reuse, R64 ;  /* 0x80000044b5007223 */ /* 0x080fe20000010040 */
[----:B------:R-:W-:Y:S01]  /*47b0*/  FSEL R146, R6, -INF , !P1 ;  /* 0xff80000006927808 */ /* 0x000fe20004800000 */
[----:B--2---:R-:W-:Y:S01]  /*47c0*/  FFMA.FTZ R11, R163, -R68, R53 ;  /* 0x80000044a30b7223 */ /* 0x004fe20000010035 */
[----:B------:R-:W-:Y:S01]  /*47d0*/  ISETP.GE.AND P6, PT, R149, R72, PT ;  /* 0x000000489500720c */ /* 0x000fe20003fc6270 */
[----:B-1----:R-:W-:Y:S01]  /*47e0*/  FMUL.FTZ R7, R16, c[0x0][0x2ec] ;  /* 0x0000bb0010077a20 */ /* 0x002fe20000410000 */
[----:B------:R-:W-:Y:S01]  /*47f0*/  FSEL R75, R0, -INF , !P3 ;  /* 0xff800000004b7808 */ /* 0x000fe20005800000 */
[----:B---3--:R-:W-:Y:S01]  /*4800*/  FFMA.FTZ R10, R136, -R68, R51 ;  /* 0x80000044880a7223 */ /* 0x008fe20000010033 */
[----:B------:R-:W-:Y:S01]  /*4810*/  ISETP.GE.AND P3, PT, R153, R72, PT ;  /* 0x000000489900720c */ /* 0x000fe20003f66270 */
[----:B------:R1:W2:Y:S01]  /*4820*/  MUFU.TANH R27, R7 ;  /* 0x00000007001b7308 */ /* 0x0002a20000002400 */
[----:B------:R-:W-:Y:S01]  /*4830*/  FSEL R153, R5, -INF , !P0 ;  /* 0xff80000005997808 */ /* 0x000fe20004000000 */
[----:B------:R-:W-:Y:S01]  /*4840*/  FFMA.FTZ R5, R176, -R68, R81 ;  /* 0x80000044b0057223 */ /* 0x000fe20000010051 */
[----:B------:R-:W-:Y:S01]  /*4850*/  ISETP.GE.AND P5, PT, R150, R72, PT ;  /* 0x000000489600720c */ /* 0x000fe20003fa6270 */
[----:B----4-:R-:W-:Y:S01]  /*4860*/  FFMA.FTZ R3, R173, -R68, R80 ;  /* 0x80000044ad037223 */ /* 0x010fe20000010050 */
[----:B------:R-:W-:Y:S01]  /*4870*/  ISETP.GE.AND P4, PT, R152, R72, PT ;  /* 0x000000489800720c */ /* 0x000fe20003f86270 */
[-C--:B------:R-:W-:Y:S01]  /*4880*/  FFMA.FTZ R0, R175, -R68.reuse, R67 ;  /* 0x80000044af007223 */ /* 0x080fe20000010043 */
[----:B------:R-:W-:Y:S01]  /*4890*/  FSEL R129, R5, -INF , !P1 ;  /* 0xff80000005817808 */ /* 0x000fe20004800000 */
[-C--:B------:R-:W-:Y:S01]  /*48a0*/  FFMA.FTZ R16, R158, -R68.reuse, R54 ;  /* 0x800000449e107223 */ /* 0x080fe20000010036 */
[----:B------:R-:W-:Y:S01]  /*48b0*/  FSEL R136, R3, -INF , !P1 ;  /* 0xff80000003887808 */ /* 0x000fe20004800000 */
[-C--:B-----5:R-:W-:Y:S01]  /*48c0*/  FFMA.FTZ R9, R96, -R68.reuse, R9 ;  /* 0x8000004460097223 */ /* 0x0a0fe20000010009 */
[----:B------:R-:W-:Y:S01]  /*48d0*/  FSEL R76, R0, -INF , !P2 ;  /* 0xff800000004c7808 */ /* 0x000fe20005000000 */
[----:B------:R-:W-:Y:S01]  /*48e0*/  FFMA.FTZ R0, R174, -R68, R66 ;  /* 0x80000044ae007223 */ /* 0x000fe20000010042 */
[----:B------:R-:W-:-:S02]  /*48f0*/  ISETP.GE.AND P2, PT, R156, R72, PT ;  /* 0x000000489c00720c */ /* 0x000fc40003f46270 */
[----:B------:R-:W-:Y:S01]  /*4900*/  IADD3 R204, R201, 0x800, RZ ;  /* 0x00000800c9cc7810 */ /* 0x000fe20007ffe0ff */
[----:B-1----:R-:W-:Y:S01]  /*4910*/  FMUL.FTZ R7, R17, c[0x0][0x2ec] ;  /* 0x0000bb0011077a20 */ /* 0x002fe20000410000 */
[----:B------:R-:W-:Y:S01]  /*4920*/  FSEL R140, R0, -INF , !P0 ;  /* 0xff800000008c7808 */ /* 0x000fe20004000000 */
[----:B--2---:R-:W-:Y:S01]  /*4930*/  FFMA.FTZ R27, R233, -R68, R27 ;  /* 0x80000044e91b7223 */ /* 0x004fe2000001001b */
[----:B------:R-:W-:Y:S01]  /*4940*/  ISETP.GE.AND P0, PT, R157, R72, PT ;  /* 0x000000489d00720c */ /* 0x000fe20003f06270 */
[----:B------:R1:W2:Y:S01]  /*4950*/  MUFU.TANH R26, R7 ;  /* 0x00000007001a7308 */ /* 0x0002a20000002400 */
[----:B------:R-:W-:Y:S01]  /*4960*/  FFMA.FTZ R17, R164, -R68, R56 ;  /* 0x80000044a4117223 */ /* 0x000fe20000010038 */
[----:B------:R-:W-:Y:S01]  /*4970*/  FSEL R128, R31, -INF , !P6 ;  /* 0xff8000001f807808 */ /* 0x000fe20007000000 */
[----:B------:R-:W-:Y:S01]  /*4980*/  IMAD.IADD R0, R169, 0x1, R151 ;  /* 0x00000001a9007824 */ /* 0x000fe200078e0297 */
[----:B------:R-:W-:Y:S02]  /*4990*/  FSEL R147, R25, -INF , !P6 ;  /* 0xff80000019937808 */ /* 0x000fe40007000000 */
[----:B------:R-:W-:-:S02]  /*49a0*/  FSEL R138, R13, -INF , !P6 ;  /* 0xff8000000d8a7808 */ /* 0x000fc40007000000 */
[----:B------:R-:W-:Y:S02]  /*49b0*/  FSEL R142, R30, -INF , !P5 ;  /* 0xff8000001e8e7808 */ /* 0x000fe40006800000 */
[----:B------:R-:W-:Y:S02]  /*49c0*/  FSEL R148, R24, -INF , !P5 ;  /* 0xff80000018947808 */ /* 0x000fe40006800000 */
[----:B------:R-:W-:Y:S02]  /*49d0*/  FSEL R139, R12, -INF , !P5 ;  /* 0xff8000000c8b7808 */ /* 0x000fe40006800000 */
[----:B------:R-:W-:Y:S01]  /*49e0*/  FSEL R141, R29, -INF , !P4 ;  /* 0xff8000001d8d7808 */ /* 0x000fe20006000000 */
[----:B-1----:R-:W-:Y:S01]  /*49f0*/  FMUL.FTZ R7, R18, c[0x0][0x2ec] ;  /* 0x0000bb0012077a20 */ /* 0x002fe20000410000 */
[----:B------:R-:W-:Y:S01]  /*4a00*/  FSEL R149, R17, -INF , !P4 ;  /* 0xff80000011957808 */ /* 0x000fe20006000000 */
[-C--:B--2---:R-:W-:Y:S01]  /*4a10*/  FFMA.FTZ R26, R232, -R68.reuse, R26 ;  /* 0x80000044e81a7223 */ /* 0x084fe2000001001a */
[----:B------:R-:W-:Y:S01]  /*4a20*/  FSEL R154, R11, -INF , !P4 ;  /* 0xff8000000b9a7808 */ /* 0x000fe20006000000 */
[----:B------:R1:W2:Y:S01]  /*4a30*/  MUFU.TANH R21, R7 ;  /* 0x0000000700157308 */ /* 0x0002a20000002400 */
[----:B------:R-:W-:Y:S01]  /*4a40*/  FFMA.FTZ R18, R167, -R68, R59 ;  /* 0x80000044a7127223 */ /* 0x000fe2000001003b */
[----:B------:R-:W-:-:S02]  /*4a50*/  FSEL R143, R28, -INF , !P3 ;  /* 0xff8000001c8f7808 */ /* 0x000fc40005800000 */
[----:B------:R-:W-:Y:S02]  /*4a60*/  FSEL R158, R22, -INF , !P3 ;  /* 0xff800000169e7808 */ /* 0x000fe40005800000 */
[----:B------:R-:W-:Y:S02]  /*4a70*/  FSEL R131, R18, -INF , !P5 ;  /* 0xff80000012837808 */ /* 0x000fe40006800000 */
[----:B------:R-:W-:Y:S02]  /*4a80*/  FSEL R150, R16, -INF , !P3 ;  /* 0xff80000010967808 */ /* 0x000fe40005800000 */
[----:B------:R-:W-:Y:S02]  /*4a90*/  FSEL R155, R10, -INF , !P3 ;  /* 0xff8000000a9b7808 */ /* 0x000fe40005800000 */
[----:B------:R-:W-:Y:S02]  /*4aa0*/  FSEL R144, R27, -INF , !P2 ;  /* 0xff8000001b907808 */ /* 0x000fe40005000000 */
[----:B------:R-:W-:Y:S01]  /*4ab0*/  FSEL R151, R15, -INF , !P2 ;  /* 0xff8000000f977808 */ /* 0x000fe20005000000 */
[----:B-1----:R-:W-:Y:S01]  /*4ac0*/  FMUL.FTZ R7, R19, c[0x0][0x2ec] ;  /* 0x0000bb0013077a20 */ /* 0x002fe20000410000 */
[----:B------:R-:W-:Y:S01]  /*4ad0*/  FSEL R156, R9, -INF , !P2 ;  /* 0xff800000099c7808 */ /* 0x000fe20005000000 */
[-C--:B------:R-:W-:Y:S01]  /*4ae0*/  FFMA.FTZ R19, R171, -R68.reuse, R60 ;  /* 0x80000044ab137223 */ /* 0x080fe2000001003c */
[----:B------:R-:W-:Y:S01]  /*4af0*/  FSEL R145, R26, -INF , !P0 ;  /* 0xff8000001a917808 */ /* 0x000fe20004000000 */
[----:B------:R1:W3:Y:S01]  /*4b00*/  MUFU.TANH R20, R7 ;  /* 0x0000000700147308 */ /* 0x0002e20000002400 */
[----:B--2---:R-:W-:Y:S01]  /*4b10*/  FFMA.FTZ R21, R160, -R68, R21 ;  /* 0x80000044a0157223 */ /* 0x004fe20000010015 */
[----:B------:R-:W-:-:S02]  /*4b20*/  FSEL R152, R14, -INF , !P0 ;  /* 0xff8000000e987808 */ /* 0x000fc40004000000 */
[----:B------:R-:W-:Y:S02]  /*4b30*/  FSEL R130, R19, -INF , !P6 ;  /* 0xff80000013827808 */ /* 0x000fe40007000000 */
[----:B------:R-:W-:Y:S02]  /*4b40*/  FSEL R160, R21, -INF , !P2 ;  /* 0xff80000015a07808 */ /* 0x000fe40005000000 */
[----:B------:R-:W-:Y:S01]  /*4b50*/  FSEL R157, R8, -INF , !P0 ;  /* 0xff800000089d7808 */ /* 0x000fe20004000000 */
[-C--:B-1----:R-:W-:Y:S02]  /*4b60*/  FFMA.FTZ R7, R250, -R68.reuse, R221 ;  /* 0x80000044fa077223 */ /* 0x082fe400000100dd */
[----:B---3--:R-:W-:Y:S01]  /*4b70*/  FFMA.FTZ R20, R159, -R68, R20 ;  /* 0x800000449f147223 */ /* 0x008fe20000010014 */
[----:B------:R-:W-:Y:S02]  /*4b80*/  FSEL R159, R23, -INF , !P4 ;  /* 0xff800000179f7808 */ /* 0x000fe40006000000 */
[----:B------:R-:W-:-:S02]  /*4b90*/  FSEL R104, R7, -INF , !P1 ;  /* 0xff80000007687808 */ /* 0x000fc40004800000 */
[----:B------:R-:W-:Y:S02]  /*4ba0*/  ISETP.GE.AND P1, PT, R72, 0x41, PT ;  /* 0x000000414800780c */ /* 0x000fe40003f26270 */
[----:B------:R-:W-:-:S11]  /*4bb0*/  FSEL R161, R20, -INF , !P0 ;  /* 0xff80000014a17808 */ /* 0x000fd60004000000 */
[----:B------:R-:W-:Y:S05]  /*4bc0*/  @!P1 BRA `(.L_x_1560) ;  /* 0x000003a000009947 */ /* 0x000fea0003800000 */
[----:B------:R-:W-:Y:S01]  /*4bd0*/  IMAD.MOV.U32 R114, RZ, RZ, c[0x0][0x198] ;  /* 0x00006600ff727624 */ /* 0x000fe200078e00ff */
[----:B------:R-:W-:Y:S01]  /*4be0*/  ISETP.GE.AND P0, PT, R240, c[0x0][0x220], PT ;  /* 0x00008800f0007a0c */ /* 0x000fe20003f06270 */
[----:B------:R-:W-:Y:S01]  /*4bf0*/  IMAD.MOV.U32 R113, RZ, RZ, 0x6 ;  /* 0x00000006ff717424 */ /* 0x000fe200078e00ff */
[----:B------:R-:W-:Y:S01]  /*4c00*/  LEA.HI.SX32 R8, R222, 0xfffffffe, 0x1a ;  /* 0xfffffffede087811 */ /* 0x000fe200078fd2ff */
[----:B------:R-:W-:Y:S01]  /*4c10*/  IMAD.MOV.U32 R112, RZ, RZ, c[0x0][0x198] ;  /* 0x00006600ff707624 */ /* 0x000fe200078e00ff */
[----:B------:R-:W-:Y:S02]  /*4c20*/  BSSY B0, `(.L_x_1561) ;  /* 0x0000033000007945 */ /* 0x000fe40003800000 */
[----:B------:R-:W-:Y:S01]  /*4c30*/  SHF.L.U64.HI R113, R114, R113, c[0x0][0x19c] ;  /* 0x0000670072717619 */ /* 0x000fe20000010271 */
[----:B------:R-:W-:Y:S01]  /*4c40*/  IMAD.SHL.U32 R114, R112, 0x40, RZ ;  /* 0x0000004070727824 */ /* 0x000fe200078e00ff */
[----:B------:R-:W-:-:S03]  /*4c50*/  SHF.R.S32.HI R3, RZ, 0x1f, R8 ;  /* 0x0000001fff037819 */ /* 0x000fc60000011408 */
[----:B------:R-:W-:Y:S02]  /*4c60*/  IMAD R6, R113, R8, RZ ;  /* 0x0000000871067224 */ /* 0x000fe400078e02ff */
[----:B------:R-:W-:Y:S01]  /*4c70*/  IMAD.WIDE.U32 R8, R8, R114, R228 ;  /* 0x0000007208087225 */ /* 0x000fe200078e00e4 */
[----:B------:R1:W-:Y:S03]  /*4c80*/  @P0 STS.128 [R205+0x4000], RZ ;  /* 0x004000ffcd000388 */ /* 0x0003e60000000c00 */
[C---:B------:R-:W-:Y:S01]  /*4c90*/  IMAD.SHL.U32 R113, R112.reuse, 0x10, RZ ;  /* 0x0000001070717824 */ /* 0x040fe200078e00ff */
[----:B------:R-:W-:Y:S01]  /*4ca0*/  @!P0 LEA R5, P3, R112, R8, 0x5 ;  /* 0x0000000870058211 */ /* 0x000fe200078628ff */
[----:B------:R-:W-:Y:S01]  /*4cb0*/  IMAD R6, R3, R114, R6 ;  /* 0x0000007203067224 */ /* 0x000fe200078e0206 */
[----:B------:R-:W-:Y:S01]  /*4cc0*/  @!P0 LEA R14, P6, R8, c[0x0][0x168], 0x1 ;  /* 0x00005a00080e8a11 */ /* 0x000fe200078c08ff */
[----:B------:R-:W-:Y:S01]  /*4cd0*/  IMAD.MOV.U32 R114, RZ, RZ, c[0x0][0x198] ;  /* 0x00006600ff727624 */ /* 0x000fe200078e00ff */
[----:B------:R-:W-:Y:S01]  /*4ce0*/  @!P0 IADD3 R3, P5, R113, R8, RZ ;  /* 0x0000000871038210 */ /* 0x000fe20007fbe0ff */
[----:B------:R-:W-:Y:S01]  /*4cf0*/  IMAD.MOV.U32 R113, RZ, RZ, 0x4 ;  /* 0x00000004ff717424 */ /* 0x000fe200078e00ff */
[----:B------:R-:W-:Y:S01]  /*4d00*/  @!P0 LEA R10, P2, R5, c[0x0][0x168], 0x1 ;  /* 0x00005a00050a8a11 */ /* 0x000fe200078408ff */
[----:B------:R-:W-:Y:S01]  /*4d10*/  IMAD.IADD R7, R9, 0x1, R6 ;  /* 0x0000000109077824 */ /* 0x000fe200078e0206 */
[----:B------:R-:W-:Y:S01]  /*4d20*/  @!P0 LEA R12, P4, R3, c[0x0][0x168], 0x1 ;  /* 0x00005a00030c8a11 */ /* 0x000fe200078808ff */
[----:B------:R-:W-:Y:S01]  /*4d30*/  @!P0 IMAD.MOV.U32 R16, RZ, RZ, c[0x0][0x19c] ;  /* 0x00006700ff108624 */ /* 0x000fe200078e00ff */
[----:B------:R-:W-:-:S02]  /*4d40*/  SHF.L.U64.HI R113, R114, R113, c[0x0][0x19c] ;  /* 0x0000670072717619 */ /* 0x000fc40000010271 */
[--C-:B------:R-:W-:Y:S02]  /*4d50*/  @!P0 LEA.HI.X R15, R8, c[0x0][0x16c], R7.reuse, 0x1, P6 ;  /* 0x00005b00080f8a11 */ /* 0x100fe400030f0c07 */
[----:B------:R-:W-:Y:S01]  /*4d60*/  @!P0 LEA.HI.X R16, R112, R7, R16, 0x5, P3 ;  /* 0x0000000770108211 */ /* 0x000fe200018f2c10 */
[----:B------:R-:W-:Y:S02]  /*4d70*/  @!P0 IMAD.X R11, R113, 0x1, R7, P5 ;  /* 0x00000001710b8824 */ /* 0x000fe400028e0607 */
[----:B------:R-:W-:Y:S01]  /*4d80*/  @!PT LDS RZ, [RZ] ;  /* 0x00000000fffff984 */ /* 0x000fe20000000800 */
[----:B------:R-:W-:Y:S01]  /*4d90*/  @!PT LDS RZ, [RZ] ;  /* 0x00000000fffff984 */ /* 0x000fe20000000800 */
[----:B------:R-:W-:Y:S01]  /*4da0*/  @!PT LDS RZ, [RZ] ;  /* 0x00000000fffff984 */ /* 0x000fe20000000800 */
[----:B------:R1:W-:Y:S03]  /*4db0*/  @!P0 LDGSTS.E.BYPASS.LTC128B.128 [R205+0x4000], [R14.64] ;  /* 0x040000000ecd8fae */ /* 0x0003e6000b901d46 */
[----:B------:R-:W-:Y:S01]  /*4dc0*/  @!P0 LEA.HI.X R13, R3, c[0x0][0x16c], R11, 0x1, P4 ;  /* 0x00005b00030d8a11 */ /* 0x000fe200020f0c0b */
[----:B------:R1:W-:Y:S01]  /*4dd0*/  @P0 STS.128 [R205+0x4800], RZ ;  /* 0x004800ffcd000388 */ /* 0x0003e20000000c00 */
[----:B------:R-:W-:-:S03]  /*4de0*/  @!P0 LEA.HI.X R11, R5, c[0x0][0x16c], R16, 0x1, P2 ;  /* 0x00005b00050b8a11 */ /* 0x000fc600010f0c10 */
        /* <DEDUP_REMOVED lines=22> */
.L_x_1562:
[----:B------:R-:W-:Y:S05]  /*4f50*/  BSYNC B0 ;  /* 0x0000000000007941 */ /* 0x000fea0003800000 */
.L_x_1561:
[----:B------:R-:W0:Y:S02]  /*4f60*/  LDGDEPBAR ;  /* 0x00000000000079af */ /* 0x000e240000000000 */
.L_x_1560:
[----:B------:R-:W-:Y:S02]  /*4f70*/  FMNMX.FTZ R3, R40, R37, !PT ;  /* 0x0000002528037209 */ /* 0x000fe40007810000 */
[----:B------:R-:W-:Y:S02]  /*4f80*/  SHF.L.U32 R79, R0, 0x1, RZ ;  /* 0x00000001004f7819 */ /* 0x000fe400000006ff */
[----:B------:R-:W-:Y:S02]  /*4f90*/  FMNMX.FTZ R3, R36, R3, !PT ;  /* 0x0000000324037209 */ /* 0x000fe40007810000 */
[----:B------:R-:W-:Y:S01]  /*4fa0*/  LEA R192, R4, R79, 0x1 ;  /* 0x0000004f04c07211 */ /* 0x000fe200078e08ff */
[----:B------:R-:W-:Y:S01]  /*4fb0*/  LDSM.16.MT88.4 R20, [R79+0x6000] ;  /* 0x006000004f14783b */ /* 0x000fe20000004200 */
[----:B------:R-:W-:Y:S02]  /*4fc0*/  FMNMX.FTZ R3, R44, R3, !PT ;  /* 0x000000032c037209 */ /* 0x000fe40007810000 */
[----:B------:R-:W-:Y:S01]  /*4fd0*/  LEA R194, R2, R79, 0x1 ;  /* 0x0000004f02c27211 */ /* 0x000fe200078e08ff */
[----:B------:R-:W-:Y:S01]  /*4fe0*/  LDSM.16.MT88.4 R28, [R192+0x6000] ;  /* 0x00600000c01c783b */ /* 0x000fe20000004200 */
[----:B------:R-:W-:-:S02]  /*4ff0*/  FMNMX.FTZ R3, R34, R3, !PT ;  /* 0x0000000322037209 */ /* 0x000fc40007810000 */
[----:B------:R-:W-:Y:S01]  /*5000*/  LEA R193, R2, R192, 0x1 ;  /* 0x000000c002c17211 */ /* 0x000fe200078e08ff */
[----:B------:R-:W-:Y:S01]  /*5010*/  LDSM.16.MT88.4 R24, [R194+0x6000] ;  /* 0x00600000c218783b */ /* 0x000fe20000004200 */
[----:B------:R-:W-:Y:S02]  /*5020*/  FMNMX.FTZ R5, R35, R3, !PT ;  /* 0x0000000323057209 */ /* 0x000fe40007810000 */
[----:B------:R-:W-:Y:S02]  /*5030*/  FMNMX.FTZ R3, R43, R39, !PT ;  /* 0x000000272b037209 */ /* 0x000fe40007810000 */
[----:B------:R-:W-:Y:S02]  /*5040*/  FMNMX.FTZ R5, R106, R5, !PT ;  /* 0x000000056a057209 */ /* 0x000fe40007810000 */
[----:B------:R-:W-:Y:S02]  /*5050*/  FMNMX.FTZ R3, R38, R3, !PT ;  /* 0x0000000326037209 */ /* 0x000fe40007810000 */
[----:B--2---:R-:W-:-:S02]  /*5060*/  FMNMX.FTZ R6, R105, R5, !PT ;  /* 0x0000000569067209 */ /* 0x004fc40007810000 */
        /* <DEDUP_REMOVED lines=32> */
[----:B------:R-:W-:-:S03]  /*5270*/  FMNMX.FTZ R5, R139, R5, !PT ;  /* 0x000000058b057209 */ /* 0x000fc60007810000 */
[----:B-1----:R-:W1:Y:S01]  /*5280*/  SHFL.BFLY PT, R10, R3, 0x2, 0x1f ;  /* 0x0c401f00030a7f89 */ /* 0x002e6200000e0000 */
[----:B------:R-:W-:-:S04]  /*5290*/  FMNMX.FTZ R5, R154, R5, !PT ;  /* 0x000000059a057209 */ /* 0x000fc80007810000 */
[----:B------:R-:W-:Y:S02]  /*52a0*/  FMNMX.FTZ R6, R155, R5, !PT ;  /* 0x000000059b067209 */ /* 0x000fe40007810000 */
[----:B--2---:R-:W-:Y:S02]  /*52b0*/  FMNMX.FTZ R71, R71, R7, !PT ;  /* 0x0000000747477209 */ /* 0x004fe40007810000 */
[----:B------:R-:W-:Y:S02]  /*52c0*/  FMNMX.FTZ R7, R50, R49, !PT ;  /* 0x0000003132077209 */ /* 0x000fe40007810000 */
[----:B------:R-:W-:Y:S01]  /*52d0*/  FMNMX.FTZ R6, R156, R6, !PT ;  /* 0x000000069c067209 */ /* 0x000fe20007810000 */
[----:B------:R-:W2:Y:S01]  /*52e0*/  SHFL.BFLY PT, R8, R71, 0x1, 0x1f ;  /* 0x0c201f0047087f89 */ /* 0x000ea200000e0000 */
[----:B------:R-:W-:Y:S02]  /*52f0*/  FMNMX.FTZ R5, R48, R7, !PT ;  /* 0x0000000730057209 */ /* 0x000fe40007810000 */
[----:B------:R-:W-:-:S02]  /*5300*/  FMNMX.FTZ R6, R157, R6, !PT ;  /* 0x000000069d067209 */ /* 0x000fc40007810000 */
[----:B------:R-:W-:-:S03]  /*5310*/  FMNMX.FTZ R5, R52, R5, !PT ;  /* 0x0000000534057209 */ /* 0x000fc60007810000 */
[----:B------:R-:W3:Y:S01]  /*5320*/  SHFL.BFLY PT, R9, R6, 0x2, 0x1f ;  /* 0x0c401f0006097f89 */ /* 0x000ee200000e0000 */
[----:B------:R-:W-:Y:S02]  /*5330*/  FMNMX.FTZ R5, R137, R5, !PT ;  /* 0x0000000589057209 */ /* 0x000fe40007810000 */
[----:B-1----:R-:W-:Y:S02]  /*5340*/  FMNMX.FTZ R3, R3, R10, !PT ;  /* 0x0000000a03037209 */ /* 0x002fe40007810000 */
[----:B------:R-:W-:-:S03]  /*5350*/  FMNMX.FTZ R5, R135, R5, !PT ;  /* 0x0000000587057209 */ /* 0x000fc60007810000 */
[----:B------:R-:W1:Y:S01]  /*5360*/  SHFL.BFLY PT, R69, R3, 0x1, 0x1f ;  /* 0x0c201f0003457f89 */ /* 0x000e6200000e0000 */
[----:B------:R-:W-:-:S04]  /*5370*/  FMNMX.FTZ R5, R133, R5, !PT ;  /* 0x0000000585057209 */ /* 0x000fc80007810000 */
[----:B------:R-:W-:Y:S02]  /*5380*/  FMNMX.FTZ R5, R132, R5, !PT ;  /* 0x0000000584057209 */ /* 0x000fe40007810000 */
[----:B--2---:R-:W-:Y:S02]  /*5390*/  FMNMX.FTZ R71, R71, R8, !PT ;  /* 0x0000000847477209 */ /* 0x004fe40007810000 */
[----:B------:R-:W-:Y:S02]  /*53a0*/  FMNMX.FTZ R7, R153, R5, !PT ;  /* 0x0000000599077209 */ /* 0x000fe40007810000 */
[C---:B------:R-:W-:Y:S01]  /*53b0*/  FSETP.NEU.FTZ.AND P0, PT, R71.reuse, -INF , PT ;  /* 0xff8000004700780b */ /* 0x040fe20003f1d000 */
[----:B------:R-:W-:Y:S01]  /*53c0*/  FMUL.FTZ R5, R71, c[0x0][0x23c] ;  /* 0x00008f0047057a20 */ /* 0x000fe20000410000 */
[----:B------:R-:W-:Y:S02]  /*53d0*/  FMNMX.FTZ R7, R146, R7, !PT ;  /* 0x0000000792077209 */ /* 0x000fe40007810000 */
[----:B---3--:R-:W-:-:S02]  /*53e0*/  FMNMX.FTZ R6, R6, R9, !PT ;  /* 0x0000000906067209 */ /* 0x008fc40007810000 */
[----:B------:R-:W-:Y:S02]  /*53f0*/  FMNMX.FTZ R8, R147, R7, !PT ;  /* 0x0000000793087209 */ /* 0x000fe40007810000 */
[----:B------:R-:W-:Y:S01]  /*5400*/  FSEL R5, R5, RZ, P0 ;  /* 0x000000ff05057208 */ /* 0x000fe20000000000 */
[----:B------:R-:W-:Y:S01]  /*5410*/  SHFL.BFLY PT, R9, R6, 0x1, 0x1f ;  /* 0x0c201f0006097f89 */ /* 0x000fe200000e0000 */
[----:B------:R-:W-:-:S03]  /*5420*/  FMNMX.FTZ R8, R148, R8, !PT ;  /* 0x0000000894087209 */ /* 0x000fc60007810000 */
[----:B------:R-:W-:Y:S01]  /*5430*/  FFMA.FTZ R7, R40, c[0x0][0x23c], -R5 ;  /* 0x00008f0028077a23 */ /* 0x000fe20000010805 */
[----:B-1----:R-:W-:Y:S02]  /*5440*/  FMNMX.FTZ R69, R3, R69, !PT ;  /* 0x0000004503457209 */ /* 0x002fe40007810000 */
[----:B------:R-:W-:Y:S01]  /*5450*/  FMNMX.FTZ R3, R159, R8, !PT ;  /* 0x000000089f037209 */ /* 0x000fe20007810000 */
[----:B------:R1:W-:Y:S01]  /*5460*/  MUFU.EX2 R223, R7 ;  /* 0x0000000700df7308 */ /* 0x0003e20000000800 */
[C---:B------:R-:W-:Y:S01]  /*5470*/  FSETP.NEU.FTZ.AND P0, PT, R69.reuse, -INF , PT ;  /* 0xff8000004500780b */ /* 0x040fe20003f1d000 */
[----:B------:R-:W-:Y:S01]  /*5480*/  FMUL.FTZ R13, R69, c[0x0][0x23c] ;  /* 0x00008f00450d7a20 */ /* 0x000fe20000410000 */
[----:B------:R-:W-:-:S04]  /*5490*/  FMNMX.FTZ R3, R158, R3, !PT ;  /* 0x000000039e037209 */ /* 0x000fc80007810000 */
[----:B------:R-:W-:Y:S01]  /*54a0*/  FSEL R13, R13, RZ, P0 ;  /* 0x000000ff0d0d7208 */ /* 0x000fe20000000000 */
[----:B-1----:R-:W-:-:S04]  /*54b0*/  FFMA.FTZ R7, R37, c[0x0][0x23c], -R5 ;  /* 0x00008f0025077a23 */ /* 0x002fc80000010805 */
[----:B------:R1:W2:Y:S02]  /*54c0*/  MUFU.EX2 R219, R7 ;  /* 0x0000000700db7308 */ /* 0x0002a40000000800 */
[----:B-1----:R-:W-:Y:S01]  /*54d0*/  FMNMX.FTZ R7, R160, R3, !PT ;  /* 0x00000003a0077209 */ /* 0x002fe20007810000 */
[----:B------:R-:W-:Y:S01]  /*54e0*/  FFMA.FTZ R3, R36, c[0x0][0x23c], -R5 ;  /* 0x00008f0024037a23 */ /* 0x000fe20000010805 */
[----:B--2---:R-:W-:Y:S02]  /*54f0*/  F2FP.PACK_AB R16, R219, R223 ;  /* 0x000000dfdb10723e */ /* 0x004fe400000000ff */
[----:B------:R-:W-:Y:S02]  /*5500*/  FMNMX.FTZ R7, R161, R7, !PT ;  /* 0x00000007a1077209 */ /* 0x000fe40007810000 */
[----:B------:R1:W-:Y:S03]  /*5510*/  MUFU.EX2 R221, R3 ;  /* 0x0000000300dd7308 */ /* 0x0003e60000000800 */
[----:B------:R-:W2:Y:S01]  /*5520*/  SHFL.BFLY PT, R8, R7, 0x2, 0x1f ;  /* 0x0c401f0007087f89 */ /* 0x000ea200000e0000 */
[----:B-1----:R-:W-:-:S04]  /*5530*/  FFMA.FTZ R3, R43, c[0x0][0x23c], -R13 ;  /* 0x00008f002b037a23 */ /* 0x002fc8000001080d */
[----:B------:R1:W-:Y:S01]  /*5540*/  MUFU.EX2 R218, R3 ;  /* 0x0000000300da7308 */ /* 0x0003e20000000800 */
[----:B--2---:R-:W-:Y:S02]  /*5550*/  FMNMX.FTZ R7, R7, R8, !PT ;  /* 0x0000000807077209 */ /* 0x004fe40007810000 */
[----:B-1----:R-:W-:Y:S01]  /*5560*/  FMNMX.FTZ R3, R6, R9, !PT ;  /* 0x0000000906037209 */ /* 0x002fe20007810000 */
[----:B------:R-:W-:-:S03]  /*5570*/  FFMA.FTZ R6, R39, c[0x0][0x23c], -R13 ;  /* 0x00008f0027067a23 */ /* 0x000fc6000001080d */
[C---:B------:R-:W-:Y:S01]  /*5580*/  FSETP.NEU.FTZ.AND P0, PT, R3.reuse, -INF , PT ;  /* 0xff8000000300780b */ /* 0x040fe20003f1d000 */
[----:B------:R1:W2:Y:S01]  /*5590*/  MUFU.EX2 R216, R6 ;  /* 0x0000000600d87308 */ /* 0x0002a20000000800 */
[----:B------:R-:W-:-:S05]  /*55a0*/  FMUL.FTZ R12, R3, c[0x0][0x23c] ;  /* 0x00008f00030c7a20 */ /* 0x000fca0000410000 */
[----:B------:R-:W-:-:S05]  /*55b0*/  FSEL R12, R12, RZ, P0 ;  /* 0x000000ff0c0c7208 */ /* 0x000fca0000000000 */
[----:B------:R-:W-:-:S04]  /*55c0*/  FFMA.FTZ R0, R42, c[0x0][0x23c], -R12 ;  /* 0x00008f002a007a23 */ /* 0x000fc8000001080c */
[----:B------:R3:W-:Y:S01]  /*55d0*/  MUFU.EX2 R210, R0 ;  /* 0x0000000000d27308 */ /* 0x0007e20000000800 */
[--C-:B-1----:R-:W-:Y:S01]  /*55e0*/  FFMA.FTZ R6, R38, c[0x0][0x23c], -R13.reuse ;  /* 0x00008f0026067a23 */ /* 0x102fe2000001080d */
[----:B--2---:R-:W-:Y:S01]  /*55f0*/  F2FP.PACK_AB R8, R216, R218 ;  /* 0x000000dad808723e */ /* 0x004fe200000000ff */
[----:B------:R-:W-:Y:S05]  /*5600*/  LDSM.16.MT88.4 R36, [R193+0x6800] ;  /* 0x00680000c124783b */ /* 0x000fea0000004200 */
[----:B------:R1:W-:Y:S01]  /*5610*/  MUFU.EX2 R217, R6 ;  /* 0x0000000600d97308 */ /* 0x0003e20000000800 */
[----:B---3--:R-:W-:Y:S02]  /*5620*/  FFMA.FTZ R0, R41, c[0x0][0x23c], -R12 ;  /* 0x00008f0029007a23 */ /* 0x008fe4000001080c */
[----:B------:R-:W-:Y:S05]  /*5630*/  LDSM.16.MT88.4 R40, [R193+0x6000] ;  /* 0x00600000c128783b */ /* 0x000fea0000004200 */
[----:B------:R2:W-:Y:S01]  /*5640*/  MUFU.EX2 R211, R0 ;  /* 0x0000000000d37308 */ /* 0x0005e20000000800 */
[----:B-1----:R-:W-:-:S07]  /*5650*/  FFMA.FTZ R6, R32, c[0x0][0x23c], -R13 ;  /* 0x00008f0020067a23 */ /* 0x002fce000001080d */
[----:B------:R1:W3:Y:S01]  /*5660*/  MUFU.EX2 R220, R6 ;  /* 0x0000000600dc7308 */ /* 0x0002e20000000800 */
[----:B--2---:R-:W-:-:S07]  /*5670*/  FFMA.FTZ R0, R33, c[0x0][0x23c], -R12 ;  /* 0x00008f0021007a23 */ /* 0x004fce000001080c */
[----:B------:R2:W4:Y:S01]  /*5680*/  MUFU.EX2 R214, R0 ;  /* 0x0000000000d67308 */ /* 0x0005220000000800 */
[----:B-1----:R-:W-:Y:S01]  /*5690*/  FFMA.FTZ R6, R45, c[0x0][0x23c], -R12 ;  /* 0x00008f002d067a23 */ /* 0x002fe2000001080c */
[----:B---3--:R-:W-:-:S06]  /*56a0*/  F2FP.PACK_AB R10, R220, R217 ;  /* 0x000000d9dc0a723e */ /* 0x008fcc00000000ff */
[----:B------:R1:W3:Y:S01]  /*56b0*/  MUFU.EX2 R213, R6 ;  /* 0x0000000600d57308 */ /* 0x0002e20000000800 */
[----:B--2---:R-:W-:Y:S01]  /*56c0*/  FFMA.FTZ R0, R44, c[0x0][0x23c], -R5 ;  /* 0x00008f002c007a23 */ /* 0x004fe20000010805 */
[----:B----4-:R-:W-:-:S06]  /*56d0*/  F2FP.PACK_AB R11, R214, R211 ;  /* 0x000000d3d60b723e */ /* 0x010fcc00000000ff */
[----:B------:R2:W4:Y:S01]  /*56e0*/  MUFU.EX2 R209, R0 ;  /* 0x0000000000d17308 */ /* 0x0005220000000800 */
[----:B-1----:R-:W1:Y:S01]  /*56f0*/  SHFL.BFLY PT, R6, R7, 0x1, 0x1f ;  /* 0x0c201f0007067f89 */ /* 0x002e6200000e0000 */
[----:B---3--:R-:W-:-:S07]  /*5700*/  F2FP.PACK_AB R9, R210, R213 ;  /* 0x000000d5d209723e */ /* 0x008fce00000000ff */
[----:B------:R-:W-:Y:S01]  /*5710*/  HMMA.16816.F32 R84, R8, R20, RZ ;  /* 0x000000140854723c */ /* 0x000fe200000018ff */
[----:B--2---:R-:W-:Y:S01]  /*5720*/  FFMA.FTZ R0, R34, c[0x0][0x23c], -R5 ;  /* 0x00008f0022007a23 */ /* 0x004fe20000010805 */
[----:B----4-:R-:W-:-:S03]  /*5730*/  F2FP.PACK_AB R18, R209, R221 ;  /* 0x000000ddd112723e */ /* 0x010fc600000000ff */
[----:B------:R2:W-:Y:S03]  /*5740*/  MUFU.EX2 R212, R0 ;  /* 0x0000000000d47308 */ /* 0x0005e60000000800 */
[----:B------:R-:W-:Y:S01]  /*5750*/  HMMA.16816.F32 R80, R8, R22, RZ ;  /* 0x000000160850723c */ /* 0x000fe200000018ff */
[----:B-1----:R-:W-:-:S07]  /*5760*/  FMNMX.FTZ R70, R7, R6, !PT ;  /* 0x0000000607467209 */ /* 0x002fce0007810000 */
[----:B------:R-:W-:Y:S01]  /*5770*/  HMMA.16816.F32 R64, R8, R24, RZ ;  /* 0x000000180840723c */ /* 0x000fe200000018ff */
[C---:B------:R-:W-:Y:S01]  /*5780*/  FSETP.NEU.FTZ.AND P0, PT, R70.reuse, -INF , PT ;  /* 0xff8000004600780b */ /* 0x040fe20003f1d000 */
[----:B------:R-:W-:-:S06]  /*5790*/  FMUL.FTZ R2, R70, c[0x0][0x23c] ;  /* 0x00008f0046027a20 */ /* 0x000fcc0000410000 */
[C---:B------:R-:W-:Y:S01]  /*57a0*/  HMMA.16816.F32 R60, R8.reuse, R26, RZ ;  /* 0x0000001a083c723c */ /* 0x040fe200000018ff */
[----:B--2---:R-:W-:Y:S01]  /*57b0*/  FSEL R0, R2, RZ, P0 ;  /* 0x000000ff02007208 */ /* 0x004fe20000000000 */
[----:B------:R-:W-:Y:S02]  /*57c0*/  FFMA.FTZ R2, R35, c[0x0][0x23c], -R5 ;  /* 0x00008f0023027a23 */ /* 0x000fe40000010805 */
[----:B------:R-:W-:Y:S02]  /*57d0*/  LDSM.16.MT88.4 R32, [R194+0x6800] ;  /* 0x00680000c220783b */ /* 0x000fe40000004200 */
[----:B------:R1:W-:Y:S02]  /*57e0*/  MUFU.EX2 R215, R2 ;  /* 0x0000000200d77308 */ /* 0x0003e40000000800 */
[----:B------:R-:W-:Y:S01]  /*57f0*/  HMMA.16816.F32 R56, R8, R28, RZ ;  /* 0x0000001c0838723c */ /* 0x000fe200000018ff */
[----:B-1----:R-:W-:-:S05]  /*5800*/  FFMA.FTZ R2, R50, c[0x0][0x23c], -R0 ;  /* 0x00008f0032027a23 */ /* 0x002fca0000010800 */
[----:B------:R1:W-:Y:S02]  /*5810*/  MUFU.EX2 R188, R2 ;  /* 0x0000000200bc7308 */ /* 0x0003e40000000800 */
[----:B-1----:R-:W-:-:S06]  /*5820*/  FFMA.FTZ R2, R49, c[0x0][0x23c], -R0 ;  /* 0x00008f0031027a23 */ /* 0x002fcc0000010800 */
[----:B------:R1:W2:Y:S02]  /*5830*/  MUFU.EX2 R184, R2 ;  /* 0x0000000200b87308 */ /* 0x0002a40000000800 */
[--C-:B-1----:R-:W-:Y:S01]  /*5840*/  FFMA.FTZ R2, R48, c[0x0][0x23c], -R0.reuse ;  /* 0x00008f0030027a23 */ /* 0x102fe20000010800 */
[----:B--2---:R-:W-:Y:S01]  /*5850*/  F2FP.PACK_AB R17, R184, R188 ;  /* 0x000000bcb811723e */ /* 0x004fe200000000ff */
[----:B------:R-:W-:Y:S04]  /*5860*/  HMMA.16816.F32 R48, R8, R40, RZ ;  /* 0x000000280830723c */ /* 0x000fe800000018ff */
[----:B------:R1:W-:Y:S02]  /*5870*/  MUFU.EX2 R189, R2 ;  /* 0x0000000200bd7308 */ /* 0x0003e40000000800 */
[----:B-1----:R-:W-:-:S02]  /*5880*/  FFMA.FTZ R2, R52, c[0x0][0x23c], -R0 ;  /* 0x00008f0034027a23 */ /* 0x002fc40000010800 */
[----:B------:R-:W-:Y:S04]  /*5890*/  HMMA.16816.F32 R52, R8, R30, RZ ;  /* 0x0000001e0834723c */ /* 0x000fe800000018ff */
[----:B------:R1:W2:Y:S02]  /*58a0*/  MUFU.EX2 R190, R2 ;  /* 0x0000000200be7308 */ /* 0x0002a40000000800 */
[----:B-1----:R-:W-:Y:S01]  /*58b0*/  FFMA.FTZ R2, R47, c[0x0][0x23c], -R13 ;  /* 0x00008f002f027a23 */ /* 0x002fe2000001080d */
[----:B--2---:R-:W-:-:S05]  /*58c0*/  F2FP.PACK_AB R19, R190, R189 ;  /* 0x000000bdbe13723e */ /* 0x004fca00000000ff */
[----:B------:R1:W-:Y:S02]  /*58d0*/  MUFU.EX2 R191, R2 ;  /* 0x0000000200bf7308 */ /* 0x0003e40000000800 */
[C---:B------:R-:W-:Y:S08]  /*58e0*/  HMMA.16816.F32 R96, R16.reuse, R20, RZ ;  /* 0x000000141060723c */ /* 0x040ff000000018ff */
[----:B------:R-:W-:Y:S01]  /*58f0*/  HMMA.16816.F32 R100, R16, R22, RZ ;  /* 0x000000161064723c */ /* 0x000fe200000018ff */
[----:B------:R-:W2:Y:S01]  /*5900*/  LDSM.16.MT88.4 R20, [R79+0x6800] ;  /* 0x006800004f14783b */ /* 0x000ea20000004200 */
[----:B-1----:R-:W-:-:S04]  /*5910*/  FFMA.FTZ R2, R46, c[0x0][0x23c], -R13 ;  /* 0x00008f002e027a23 */ /* 0x002fc8000001080d */
[----:B------:R1:W3:Y:S02]  /*5920*/  MUFU.EX2 R208, R2 ;  /* 0x0000000200d07308 */ /* 0x0002e40000000800 */
[C---:B------:R-:W-:Y:S08]  /*5930*/  HMMA.16816.F32 R92, R16.reuse, R24, RZ ;  /* 0x00000018105c723c */ /* 0x040ff000000018ff */
[----:B------:R-:W-:Y:S01]  /*5940*/  HMMA.16816.F32 R112, R16, R26, RZ ;  /* 0x0000001a1070723c */ /* 0x000fe200000018ff */
[----:B------:R-:W4:Y:S01]  /*5950*/  LDSM.16.MT88.4 R24, [R192+0x6800] ;  /* 0x00680000c018783b */ /* 0x000f220000004200 */
[----:B-1----:R-:W-:-:S06]  /*5960*/  FFMA.FTZ R2, R74, c[0x0][0x23c], -R13 ;  /* 0x00008f004a027a23 */ /* 0x002fcc000001080d */
[----:B------:R-:W-:Y:S01]  /*5970*/  HMMA.16816.F32 R44, R8, R42, RZ ;  /* 0x0000002a082c723c */ /* 0x000fe200000018ff */
[----:B------:R1:W-:Y:S06]  /*5980*/  MUFU.EX2 R207, R2 ;  /* 0x0000000200cf7308 */ /* 0x0003ec0000000800 */
[----:B---3--:R-:W-:Y:S01]  /*5990*/  F2FP.PACK_AB R8, R208, R191 ;  /* 0x000000bfd008723e */ /* 0x008fe200000000ff */
[C---:B------:R-:W-:Y:S08]  /*59a0*/  HMMA.16816.F32 R124, R16.reuse, R30, RZ ;  /* 0x0000001e107c723c */ /* 0x040ff000000018ff */
[----:B------:R-:W-:Y:S01]  /*59b0*/  HMMA.16816.F32 R108, R16, R42, RZ ;  /* 0x0000002a106c723c */ /* 0x000fe200000018ff */
[----:B-1----:R-:W-:-:S04]  /*59c0*/  FFMA.FTZ R2, R73, c[0x0][0x23c], -R13 ;  /* 0x00008f0049027a23 */ /* 0x002fc8000001080d */
[----:B------:R1:W3:Y:S02]  /*59d0*/  MUFU.EX2 R206, R2 ;  /* 0x0000000200ce7308 */ /* 0x0002e40000000800 */
[--C-:B-1----:R-:W-:Y:S01]  /*59e0*/  FFMA.FTZ R2, R88, c[0x0][0x23c], -R12.reuse ;  /* 0x00008f0058027a23 */ /* 0x102fe2000001080c */
[----:B---3--:R-:W-:Y:S01]  /*59f0*/  F2FP.PACK_AB R10, R206, R207 ;  /* 0x000000cfce0a723e */ /* 0x008fe200000000ff */
[C---:B------:R-:W-:Y:S04]  /*5a00*/  HMMA.16816.F32 R88, R16.reuse, R28, RZ ;  /* 0x0000001c1058723c */ /* 0x040fe800000018ff */
[----:B------:R1:W-:Y:S04]  /*5a10*/  MUFU.EX2 R183, R2 ;  /* 0x0000000200b77308 */ /* 0x0003e80000000800 */
[----:B------:R-:W-:Y:S01]  /*5a20*/  HMMA.16816.F32 R28, R16, R40, RZ ;  /* 0x00000028101c723c */ /* 0x000fe200000018ff */
[----:B------:R-:W-:Y:S01]  /*5a30*/  LDSM.16.MT88.4 R16, [R194+0x7000] ;  /* 0x00700000c210783b */ /* 0x000fe20000004200 */
[----:B-1----:R-:W-:-:S04]  /*5a40*/  FFMA.FTZ R2, R77, c[0x0][0x23c], -R12 ;  /* 0x00008f004d027a23 */ /* 0x002fc8000001080c */
[----:B------:R1:W3:Y:S02]  /*5a50*/  MUFU.EX2 R187, R2 ;  /* 0x0000000200bb7308 */ /* 0x0002e40000000800 */
[----:B-1----:R-:W-:Y:S01]  /*5a60*/  FFMA.FTZ R2, R75, c[0x0][0x23c], -R12 ;  /* 0x00008f004b027a23 */ /* 0x002fe2000001080c */
[----:B---3--:R-:W-:-:S05]  /*5a70*/  F2FP.PACK_AB R9, R187, R183 ;  /* 0x000000b7bb09723e */ /* 0x008fca00000000ff */
[----:B------:R1:W-:Y:S02]  /*5a80*/  MUFU.EX2 R186, R2 ;  /* 0x0000000200ba7308 */ /* 0x0003e40000000800 */
[----:B-1----:R-:W-:-:S06]  /*5a90*/  FFMA.FTZ R2, R76, c[0x0][0x23c], -R12 ;  /* 0x00008f004c027a23 */ /* 0x002fcc000001080c */
[----:B------:R1:W3:Y:S02]  /*5aa0*/  MUFU.EX2 R185, R2 ;  /* 0x0000000200b97308 */ /* 0x0002e40000000800 */
[----:B-1----:R-:W-:Y:S01]  /*5ab0*/  FFMA.FTZ R2, R106, c[0x0][0x23c], -R5 ;  /* 0x00008f006a027a23 */ /* 0x002fe20000010805 */
[----:B---3--:R-:W-:-:S05]  /*5ac0*/  F2FP.PACK_AB R11, R185, R186 ;  /* 0x000000bab90b723e */ /* 0x008fca00000000ff */
[----:B------:R1:W-:Y:S02]  /*5ad0*/  MUFU.EX2 R232, R2 ;  /* 0x0000000200e87308 */ /* 0x0003e40000000800 */
[C---:B--2---:R-:W-:Y:S08]  /*5ae0*/  HMMA.16816.F32 R120, R8.reuse, R20, R84 ;  /* 0x000000140878723c */ /* 0x044ff00000001854 */
[----:B------:R-:W-:Y:S01]  /*5af0*/  HMMA.16816.F32 R116, R8, R32, R64 ;  /* 0x000000200874723c */ /* 0x000fe20000001840 */
[----:B-1----:R-:W-:-:S04]  /*5b00*/  FFMA.FTZ R2, R105, c[0x0][0x23c], -R5 ;  /* 0x00008f0069027a23 */ /* 0x002fc80000010805 */
[----:B------:R1:W2:Y:S03]  /*5b10*/  MUFU.EX2 R182, R2 ;  /* 0x0000000200b67308 */ /* 0x0002a60000000800 */
[C---:B------:R-:W-:Y:S08]  /*5b20*/  HMMA.16816.F32 R84, R8.reuse, R36, R48 ;  /* 0x000000240854723c */ /* 0x040ff00000001830 */
[----:B------:R-:W-:Y:S01]  /*5b30*/  HMMA.16816.F32 R64, R8, R34, R60 ;  /* 0x000000220840723c */ /* 0x000fe2000000183c */
[----:B-1----:R-:W-:-:S07]  /*5b40*/  FFMA.FTZ R2, R107, c[0x0][0x23c], -R5 ;  /* 0x00008f006b027a23 */ /* 0x002fce0000010805 */
[C---:B------:R-:W-:Y:S01]  /*5b50*/  HMMA.16816.F32 R80, R8.reuse, R22, R80 ;  /* 0x000000160850723c */ /* 0x040fe20000001850 */
[----:B------:R1:W-:Y:S07]  /*5b60*/  MUFU.EX2 R181, R2 ;  /* 0x0000000200b57308 */ /* 0x0003ee0000000800 */
[C---:B----4-:R-:W-:Y:S08]  /*5b70*/  HMMA.16816.F32 R60, R8.reuse, R26, R52 ;  /* 0x0000001a083c723c */ /* 0x050ff00000001834 */
[----:B------:R-:W-:Y:S01]  /*5b80*/  HMMA.16816.F32 R48, R8, R38, R44 ;  /* 0x000000260830723c */ /* 0x000fe2000000182c */
[----:B-1----:R-:W-:-:S04]  /*5b90*/  FFMA.FTZ R2, R104, c[0x0][0x23c], -R5 ;  /* 0x00008f0068027a23 */ /* 0x002fc80000010805 */
[----:B------:R1:W3:Y:S03]  /*5ba0*/  MUFU.EX2 R180, R2 ;  /* 0x0000000200b47308 */ /* 0x0002e60000000800 */
[----:B------:R-:W-:Y:S07]  /*5bb0*/  HMMA.16816.F32 R104, R8, R24, R56 ;  /* 0x000000180868723c */ /* 0x000fee0000001838 */
[----:B------:R-:W-:-:S02]  /*5bc0*/  F2FP.PACK_AB R8, R215, R212 ;  /* 0x000000d4d708723e */ /* 0x000fc400000000ff */
[----:B--2---:R-:W-:Y:S01]  /*5bd0*/  F2FP.PACK_AB R10, R182, R232 ;  /* 0x000000e8b60a723e */ /* 0x004fe200000000ff */
[----:B-1----:R-:W-:Y:S01]  /*5be0*/  FFMA.FTZ R2, R137, c[0x0][0x23c], -R0 ;  /* 0x00008f0089027a23 */ /* 0x002fe20000010800 */
[----:B---3--:R-:W-:-:S03]  /*5bf0*/  F2FP.PACK_AB R4, R180, R181 ;  /* 0x000000b5b404723e */ /* 0x008fc600000000ff */
        /* <DEDUP_REMOVED lines=11> */
[C---:B------:R-:W-:Y:S08]  /*5cb0*/  HMMA.16816.F32 R56, R8.reuse, R20, R96 ;  /* 0x000000140838723c */ /* 0x040ff00000001860 */
[----:B------:R-:W-:Y:S01]  /*5cc0*/  HMMA.16816.F32 R52, R8, R32, R92 ;  /* 0x000000200834723c */ /* 0x000fe2000000185c */
[----:B------:R-:W-:Y:S01]  /*5cd0*/  LDSM.16.MT88.4 R92, [R79+0x7800] ;  /* 0x007800004f5c783b */ /* 0x000fe20000004200 */
[----:B-1----:R-:W-:-:S04]  /*5ce0*/  FFMA.FTZ R2, R134, c[0x0][0x23c], -R13 ;  /* 0x00008f0086027a23 */ /* 0x002fc8000001080d */
[----:B------:R1:W-:Y:S02]  /*5cf0*/  MUFU.EX2 R173, R2 ;  /* 0x0000000200ad7308 */ /* 0x0003e40000000800 */
[C---:B------:R-:W-:Y:S01]  /*5d00*/  HMMA.16816.F32 R132, R8.reuse, R36, R28 ;  /* 0x000000240884723c */ /* 0x040fe2000000181c */
[----:B------:R-:W2:Y:S07]  /*5d10*/  LDSM.16.MT88.4 R28, [R79+0x7000] ;  /* 0x007000004f1c783b */ /* 0x000eae0000004200 */
[----:B------:R-:W-:Y:S01]  /*5d20*/  HMMA.16816.F32 R44, R8, R22, R100 ;  /* 0x00000016082c723c */ /* 0x000fe20000001864 */
[----:B------:R-:W3:Y:S01]  /*5d30*/  LDSM.16.MT88.4 R20, [R192+0x7000] ;  /* 0x00700000c014783b */ /* 0x000ee20000004200 */
[----:B-1----:R-:W-:-:S06]  /*5d40*/  FFMA.FTZ R2, R129, c[0x0][0x23c], -R13 ;  /* 0x00008f0081027a23 */ /* 0x002fcc000001080d */
[C---:B------:R-:W-:Y:S01]  /*5d50*/  HMMA.16816.F32 R40, R8.reuse, R34, R112 ;  /* 0x000000220828723c */ /* 0x040fe20000001870 */
[----:B------:R-:W1:Y:S01]  /*5d60*/  LDSM.16.MT88.4 R32, [R193+0x7000] ;  /* 0x00700000c120783b */ /* 0x000e620000004200 */
[----:B------:R4:W5:Y:S06]  /*5d70*/  MUFU.EX2 R174, R2 ;  /* 0x0000000200ae7308 */ /* 0x00096c0000000800 */
[----:B------:R-:W-:Y:S01]  /*5d80*/  HMMA.16816.F32 R36, R8, R38, R108 ;  /* 0x000000260824723c */ /* 0x000fe2000000186c */
[----:B------:R-:W1:Y:S01]  /*5d90*/  LDSM.16.MT88.4 R108, [R194+0x7800] ;  /* 0x00780000c26c783b */ /* 0x000e620000004200 */
[----:B----4-:R-:W-:-:S04]  /*5da0*/  FFMA.FTZ R2, R130, c[0x0][0x23c], -R13 ;  /* 0x00008f0082027a23 */ /* 0x010fc8000001080d */
[----:B------:R4:W-:Y:S02]  /*5db0*/  MUFU.EX2 R172, R2 ;  /* 0x0000000200ac7308 */ /* 0x0009e40000000800 */
[----:B----4-:R-:W-:Y:S02]  /*5dc0*/  FFMA.FTZ R2, R131, c[0x0][0x23c], -R13 ;  /* 0x00008f0083027a23 */ /* 0x010fe4000001080d */
[C---:B------:R-:W-:Y:S04]  /*5dd0*/  HMMA.16816.F32 R128, R8.reuse, R24, R88 ;  /* 0x000000180880723c */ /* 0x040fe80000001858 */
[----:B------:R4:W1:Y:S04]  /*5de0*/  MUFU.EX2 R171, R2 ;  /* 0x0000000200ab7308 */ /* 0x0008680000000800 */
[----:B------:R-:W-:Y:S01]  /*5df0*/  HMMA.16816.F32 R24, R8, R26, R124 ;  /* 0x0000001a0818723c */ /* 0x000fe2000000187c */
[----:B------:R-:W2:Y:S06]  /*5e00*/  LDSM.16.MT88.4 R124, [R192+0x7800] ;  /* 0x00780000c07c783b */ /* 0x000eac0000004200 */
[----:B-----5:R-:W-:Y:S01]  /*5e10*/  F2FP.PACK_AB R8, R174, R173 ;  /* 0x000000adae08723e */ /* 0x020fe200000000ff */
[----:B----4-:R-:W-:Y:S01]  /*5e20*/  FFMA.FTZ R2, R140, c[0x0][0x23c], -R12 ;  /* 0x00008f008c027a23 */ /* 0x010fe2000001080c */
[----:B-1----:R-:W-:-:S03]  /*5e30*/  F2FP.PACK_AB R10, R171, R172 ;  /* 0x000000acab0a723e */ /* 0x002fc600000000ff */
[----:B------:R1:W-:Y:S02]  /*5e40*/  MUFU.EX2 R170, R2 ;  /* 0x0000000200aa7308 */ /* 0x0003e40000000800 */
[----:B-1----:R-:W-:-:S06]  /*5e50*/  FFMA.FTZ R2, R136, c[0x0][0x23c], -R12 ;  /* 0x00008f0088027a23 */ /* 0x002fcc000001080c */
        /* <DEDUP_REMOVED lines=9> */
[C---:B--2---:R-:W-:Y:S08]  /*5ef0*/  HMMA.16816.F32 R96, R8.reuse, R28, R120 ;  /* 0x0000001c0860723c */ /* 0x044ff00000001878 */
[----:B------:R-:W-:Y:S01]  /*5f00*/  HMMA.16816.F32 R116, R8, R16, R116 ;  /* 0x000000100874723c */ /* 0x000fe20000001874 */
[----:B-1----:R-:W-:Y:S01]  /*5f10*/  FFMA.FTZ R2, R141, c[0x0][0x23c], -R5 ;  /* 0x00008f008d027a23 */ /* 0x002fe20000010805 */
[----:B----4-:R-:W-:-:S03]  /*5f20*/  F2FP.PACK_AB R6, R166, R179 ;  /* 0x000000b3a606723e */ /* 0x010fc600000000ff */
[----:B------:R1:W-:Y:S03]  /*5f30*/  MUFU.EX2 R165, R2 ;  /* 0x0000000200a57308 */ /* 0x0003e60000000800 */
[C---:B---3--:R-:W-:Y:S08]  /*5f40*/  HMMA.16816.F32 R120, R8.reuse, R20, R104 ;  /* 0x000000140878723c */ /* 0x048ff00000001868 */
[----:B------:R-:W-:Y:S01]  /*5f50*/  HMMA.16816.F32 R84, R8, R32, R84 ;  /* 0x000000200854723c */ /* 0x000fe20000001854 */
[----:B-1----:R-:W-:-:S07]  /*5f60*/  FFMA.FTZ R2, R143, c[0x0][0x23c], -R5 ;  /* 0x00008f008f027a23 */ /* 0x002fce0000010805 */
[C---:B------:R-:W-:Y:S01]  /*5f70*/  HMMA.16816.F32 R88, R8.reuse, R30, R80 ;  /* 0x0000001e0858723c */ /* 0x040fe20000001850 */
[----:B------:R1:W2:Y:S07]  /*5f80*/  MUFU.EX2 R164, R2 ;  /* 0x0000000200a47308 */ /* 0x0002ae0000000800 */
[C---:B------:R-:W-:Y:S08]  /*5f90*/  HMMA.16816.F32 R64, R8.reuse, R18, R64 ;  /* 0x000000120840723c */ /* 0x040ff00000001840 */
[----:B------:R-:W-:Y:S01]  /*5fa0*/  HMMA.16816.F32 R60, R8, R22, R60 ;  /* 0x00000016083c723c */ /* 0x000fe2000000183c */
[----:B-1----:R-:W-:Y:S01]  /*5fb0*/  FFMA.FTZ R2, R144, c[0x0][0x23c], -R5 ;  /* 0x00008f0090027a23 */ /* 0x002fe20000010805 */
[----:B--2---:R-:W-:-:S03]  /*5fc0*/  F2FP.PACK_AB R140, R164, R165 ;  /* 0x000000a5a48c723e */ /* 0x004fc600000000ff */
[----:B------:R1:W-:Y:S03]  /*5fd0*/  MUFU.EX2 R163, R2 ;  /* 0x0000000200a37308 */ /* 0x0003e60000000800 */
[----:B------:R-:W-:Y:S01]  /*5fe0*/  HMMA.16816.F32 R48, R8, R34, R48 ;  /* 0x000000220830723c */ /* 0x000fe20000001830 */
[----:B------:R-:W2:Y:S01]  /*5ff0*/  LDSM.16.MT88.4 R8, [R193+0x7800] ;  /* 0x00780000c108783b */ /* 0x000ea20000004200 */
[----:B-1----:R-:W-:-:S04]  /*6000*/  FFMA.FTZ R2, R153, c[0x0][0x23c], -R0 ;  /* 0x00008f0099027a23 */ /* 0x002fc80000010800 */
[----:B------:R1:W-:Y:S02]  /*6010*/  MUFU.EX2 R144, R2 ;  /* 0x0000000200907308 */ /* 0x0003e40000000800 */
[----:B-1----:R-:W-:-:S06]  /*6020*/  FFMA.FTZ R2, R146, c[0x0][0x23c], -R0 ;  /* 0x00008f0092027a23 */ /* 0x002fcc0000010800 */
[----:B------:R1:W3:Y:S02]  /*6030*/  MUFU.EX2 R77, R2 ;  /* 0x00000002004d7308 */ /* 0x0002e40000000800 */
[----:B-1----:R-:W-:-:S06]  /*6040*/  FFMA.FTZ R2, R147, c[0x0][0x23c], -R0 ;  /* 0x00008f0093027a23 */ /* 0x002fcc0000010800 */
[----:B------:R1:W-:Y:S02]  /*6050*/  MUFU.EX2 R76, R2 ;  /* 0x00000002004c7308 */ /* 0x0003e40000000800 */
[----:B-1----:R-:W-:-:S06]  /*6060*/  FFMA.FTZ R2, R148, c[0x0][0x23c], -R0 ;  /* 0x00008f0094027a23 */ /* 0x002fcc0000010800 */
[----:B------:R1:W4:Y:S02]  /*6070*/  MUFU.EX2 R75, R2 ;  /* 0x00000002004b7308 */ /* 0x0003240000000800 */
[----:B-1----:R-:W-:Y:S01]  /*6080*/  FFMA.FTZ R2, R145, c[0x0][0x23c], -R5 ;  /* 0x00008f0091027a23 */ /* 0x002fe20000010805 */
[----:B---3--:R-:W-:Y:S02]  /*6090*/  F2FP.PACK_AB R5, R77, R144 ;  /* 0x000000904d05723e */ /* 0x008fe400000000ff */
[----:B----4-:R-:W-:-:S03]  /*60a0*/  F2FP.PACK_AB R7, R75, R76 ;  /* 0x0000004c4b07723e */ /* 0x010fc600000000ff */
[----:B------:R1:W3:Y:S04]  /*60b0*/  MUFU.EX2 R145, R2 ;  /* 0x0000000200917308 */ /* 0x0002e80000000800 */
[C---:B------:R-:W-:Y:S08]  /*60c0*/  HMMA.16816.F32 R56, R4.reuse, R28, R56 ;  /* 0x0000001c0438723c */ /* 0x040ff00000001838 */
[----:B------:R-:W-:Y:S01]  /*60d0*/  HMMA.16816.F32 R52, R4, R16, R52 ;  /* 0x000000100434723c */ /* 0x000fe20000001834 */
[----:B-1----:R-:W-:Y:S01]  /*60e0*/  FFMA.FTZ R2, R149, c[0x0][0x23c], -R13 ;  /* 0x00008f0095027a23 */ /* 0x002fe2000001080d */
[----:B---3--:R-:W-:-:S03]  /*60f0*/  F2FP.PACK_AB R142, R145, R163 ;  /* 0x000000a3918e723e */ /* 0x008fc600000000ff */
[----:B------:R1:W-:Y:S03]  /*6100*/  MUFU.EX2 R73, R2 ;  /* 0x0000000200497308 */ /* 0x0003e60000000800 */
[C---:B------:R-:W-:Y:S08]  /*6110*/  HMMA.16816.F32 R112, R4.reuse, R20, R128 ;  /* 0x000000140470723c */ /* 0x040ff00000001880 */
[----:B------:R-:W-:Y:S01]  /*6120*/  HMMA.16816.F32 R44, R4, R30, R44 ;  /* 0x0000001e042c723c */ /* 0x000fe2000000182c */
[----:B-1----:R-:W-:-:S07]  /*6130*/  FFMA.FTZ R2, R150, c[0x0][0x23c], -R13 ;  /* 0x00008f0096027a23 */ /* 0x002fce000001080d */
[C---:B------:R-:W-:Y:S01]  /*6140*/  HMMA.16816.F32 R40, R4.reuse, R18, R40 ;  /* 0x000000120428723c */ /* 0x040fe20000001828 */
[----:B------:R1:W3:Y:S07]  /*6150*/  MUFU.EX2 R74, R2 ;  /* 0x00000002004a7308 */ /* 0x0002ee0000000800 */
[C---:B------:R-:W-:Y:S08]  /*6160*/  HMMA.16816.F32 R24, R4.reuse, R22, R24 ;  /* 0x000000160418723c */ /* 0x040ff00000001818 */
[----:B------:R-:W-:Y:S01]  /*6170*/  HMMA.16816.F32 R128, R4, R32, R132 ;  /* 0x000000200480723c */ /* 0x000fe20000001884 */
[----:B-1----:R-:W-:Y:S01]  /*6180*/  FFMA.FTZ R2, R151, c[0x0][0x23c], -R13 ;  /* 0x00008f0097027a23 */ /* 0x002fe2000001080d */
[----:B---3--:R-:W-:-:S03]  /*6190*/  F2FP.PACK_AB R136, R74, R73 ;  /* 0x000000494a88723e */ /* 0x008fc600000000ff */
[----:B------:R1:W-:Y:S03]  /*61a0*/  MUFU.EX2 R28, R2 ;  /* 0x00000002001c7308 */ /* 0x0003e60000000800 */
[----:B------:R-:W-:Y:S07]  /*61b0*/  HMMA.16816.F32 R36, R4, R34, R36 ;  /* 0x000000220424723c */ /* 0x000fee0000001824 */
[----:B------:R-:W-:-:S02]  /*61c0*/  FADD.FTZ R5, R218, R216 ;  /* 0x000000d8da057221 */ /* 0x000fc40000010000 */
[----:B------:R-:W-:Y:S02]  /*61d0*/  FADD.FTZ R6, R213, R210 ;  /* 0x000000d2d5067221 */ /* 0x000fe40000010000 */
[----:B------:R-:W-:Y:S02]  /*61e0*/  FADD.FTZ R5, R217, R5 ;  /* 0x00000005d9057221 */ /* 0x000fe40000010000 */
[----:B------:R-:W-:Y:S02]  /*61f0*/  FADD.FTZ R6, R211, R6 ;  /* 0x00000006d3067221 */ /* 0x000fe40000010000 */
[----:B-1----:R-:W-:Y:S02]  /*6200*/  FFMA.FTZ R2, R152, c[0x0][0x23c], -R13 ;  /* 0x00008f0098027a23 */ /* 0x002fe4000001080d */
[----:B------:R-:W-:Y:S02]  /*6210*/  FADD.FTZ R5, R220, R5 ;  /* 0x00000005dc057221 */ /* 0x000fe40000010000 */
[----:B------:R1:W3:Y:S01]  /*6220*/  MUFU.EX2 R234, R2 ;  /* 0x0000000200ea7308 */ /* 0x0002e20000000800 */
[----:B------:R-:W-:-:S02]  /*6230*/  FADD.FTZ R6, R214, R6 ;  /* 0x00000006d6067221 */ /* 0x000fc40000010000 */
[----:B------:R-:W-:Y:S02]  /*6240*/  FADD.FTZ R5, R191, R5 ;  /* 0x00000005bf057221 */ /* 0x000fe40000010000 */
[----:B------:R-:W-:Y:S02]  /*6250*/  FADD.FTZ R6, R183, R6 ;  /* 0x00000006b7067221 */ /* 0x000fe40000010000 */
[----:B-1----:R-:W-:Y:S01]  /*6260*/  FFMA.FTZ R2, R154, c[0x0][0x23c], -R12 ;  /* 0x00008f009a027a23 */ /* 0x002fe2000001080c */
[----:B---3--:R-:W-:-:S03]  /*6270*/  F2FP.PACK_AB R138, R234, R28 ;  /* 0x0000001cea8a723e */ /* 0x008fc600000000ff */
[----:B------:R1:W-:Y:S02]  /*6280*/  MUFU.EX2 R16, R2 ;  /* 0x0000000200107308 */ /* 0x0003e40000000800 */
        /* <DEDUP_REMOVED lines=10> */
[C---:B------:R-:W-:Y:S08]  /*6330*/  HMMA.16816.F32 R100, R136.reuse, R108, R116 ;  /* 0x0000006c8864723c */ /* 0x040ff00000001874 */
[----:B------:R-:W-:Y:S01]  /*6340*/  HMMA.16816.F32 R80, R136, R92, R96 ;  /* 0x0000005c8850723c */ /* 0x000fe20000001860 */
[----:B-1----:R-:W-:-:S04]  /*6350*/  FFMA.FTZ R2, R158, c[0x0][0x23c], -R0 ;  /* 0x00008f009e027a23 */ /* 0x002fc80000010800 */
[----:B------:R1:W3:Y:S03]  /*6360*/  MUFU.EX2 R12, R2 ;  /* 0x00000002000c7308 */ /* 0x0002e60000000800 */
[C---:B------:R-:W-:Y:S08]  /*6370*/  HMMA.16816.F32 R116, R136.reuse, R124, R120 ;  /* 0x0000007c8874723c */ /* 0x040ff00000001878 */
[----:B--2---:R-:W-:Y:S01]  /*6380*/  HMMA.16816.F32 R132, R136, R8, R84 ;  /* 0x000000088884723c */ /* 0x004fe20000001854 */
[--C-:B-1----:R-:W-:Y:S01]  /*6390*/  FFMA.FTZ R2, R160, c[0x0][0x23c], -R0.reuse ;  /* 0x00008f00a0027a23 */ /* 0x102fe20000010800 */
[----:B---3--:R-:W-:Y:S01]  /*63a0*/  F2FP.PACK_AB R141, R12, R13 ;  /* 0x0000000d0c8d723e */ /* 0x008fe200000000ff */
[----:B------:R-:W-:-:S05]  /*63b0*/  FFMA.FTZ R0, R161, c[0x0][0x23c], -R0 ;  /* 0x00008f00a1007a23 */ /* 0x000fca0000010800 */
[C---:B------:R-:W-:Y:S01]  /*63c0*/  HMMA.16816.F32 R88, R136.reuse, R94, R88 ;  /* 0x0000005e8858723c */ /* 0x040fe20000001858 */
[----:B------:R1:W-:Y:S07]  /*63d0*/  MUFU.EX2 R7, R2 ;  /* 0x0000000200077308 */ /* 0x0003ee0000000800 */
[C---:B------:R-:W-:Y:S01]  /*63e0*/  HMMA.16816.F32 R104, R136.reuse, R110, R64 ;  /* 0x0000006e8868723c */ /* 0x040fe20000001840 */
[----:B------:R2:W3:Y:S07]  /*63f0*/  MUFU.EX2 R233, R0 ;  /* 0x0000000000e97308 */ /* 0x0004ee0000000800 */
[----:B------:R-:W-:Y:S01]  /*6400*/  HMMA.16816.F32 R120, R136, R126, R60 ;  /* 0x0000007e8878723c */ /* 0x000fe2000000183c */
[----:B-1----:R-:W-:-:S04]  /*6410*/  FADD.FTZ R2, R188, R184 ;  /* 0x000000b8bc027221 */ /* 0x002fc80000010000 */
[----:B------:R-:W-:-:S03]  /*6420*/  FADD.FTZ R2, R189, R2 ;  /* 0x00000002bd027221 */ /* 0x000fc60000010000 */
[----:B------:R-:W-:Y:S01]  /*6430*/  HMMA.16816.F32 R136, R136, R10, R48 ;  /* 0x0000000a8888723c */ /* 0x000fe20000001830 */
[----:B--2---:R-:W-:Y:S01]  /*6440*/  FADD.FTZ R0, R223, R219 ;  /* 0x000000dbdf007221 */ /* 0x004fe20000010000 */
[----:B---3--:R-:W-:Y:S01]  /*6450*/  F2FP.PACK_AB R143, R233, R7 ;  /* 0x00000007e98f723e */ /* 0x008fe200000000ff */
[----:B------:R-:W-:Y:S02]  /*6460*/  FADD.FTZ R2, R190, R2 ;  /* 0x00000002be027221 */ /* 0x000fe40000010000 */
[----:B------:R-:W-:Y:S02]  /*6470*/  FADD.FTZ R0, R221, R0 ;  /* 0x00000000dd007221 */ /* 0x000fe40000010000 */
[----:B------:R-:W-:Y:S02]  /*6480*/  FADD.FTZ R2, R177, R2 ;  /* 0x00000002b1027221 */ /* 0x000fe40000010000 */
[----:B------:R-:W-:Y:S01]  /*6490*/  FADD.FTZ R0, R209, R0 ;  /* 0x00000000d1007221 */ /* 0x000fe20000010000 */
[----:B------:R-:W-:Y:S01]  /*64a0*/  HMMA.16816.F32 R84, R140, R92, R56 ;  /* 0x0000005c8c54723c */ /* 0x000fe20000001838 */
[----:B------:R-:W-:-:S02]  /*64b0*/  FADD.FTZ R2, R178, R2 ;  /* 0x00000002b2027221 */ /* 0x000fc40000010000 */
[----:B------:R-:W-:-:S04]  /*64c0*/  FADD.FTZ R0, R212, R0 ;  /* 0x00000000d4007221 */ /* 0x000fc80000010000 */
        /* <DEDUP_REMOVED lines=50> */
[----:B------:R-:W-:Y:S05]  /*67f0*/  @!P1 BRA `(.L_x_1563) ;  /* 0x0000416000009947 */ /* 0x000fea0003800000 */
[----:B------:R-:W-:Y:S01]  /*6800*/  ISETP.GE.AND P0, PT, R240, c[0x0][0x220], PT ;  /* 0x00008800f0007a0c */ /* 0x000fe20003f06270 */
[----:B------:R-:W-:Y:S01]  /*6810*/  IMAD R227, R224, -0x2, R251 ;  /* 0xfffffffee0e37824 */ /* 0x000fe200078e02fb */
[----:B------:R-:W-:Y:S01]  /*6820*/  ULDC.64 UR4, c[0x0][0x1a0] ;  /* 0x0000680000047ab9 */ /* 0x000fe20000000a00 */
[----:B------:R-:W-:Y:S01]  /*6830*/  IMAD.MOV.U32 R238, RZ, RZ, c[0x0][0x1a4] ;  /* 0x00006900ffee7624 */ /* 0x000fe200078e00ff */
[----:B------:R-:W-:Y:S01]  /*6840*/  LEA.HI.SX32 R206, R222, 0xfffffffe, 0x1a ;  /* 0xfffffffedece7811 */ /* 0x000fe200078fd2ff */
[----:B------:R-:W-:Y:S01]  /*6850*/  IMAD.MOV.U32 R73, RZ, RZ, R70 ;  /* 0x000000ffff497224 */ /* 0x000fe200078e0046 */
[----:B------:R-:W-:Y:S01]  /*6860*/  IADD3 R227, R72, R227, -R162 ;  /* 0x000000e348e37210 */ /* 0x000fe20007ffe8a2 */
[----:B------:R-:W-:Y:S01]  /*6870*/  IMAD.MOV.U32 R76, RZ, RZ, R3 ;  /* 0x000000ffff4c7224 */ /* 0x000fe200078e0003 */
[----:B------:R-:W-:Y:S01]  /*6880*/  MOV R72, R71 ;  /* 0x0000004700487202 */ /* 0x000fe20000000f00 */
[----:B------:R-:W-:Y:S01]  /*6890*/  IMAD.MOV.U32 R250, RZ, RZ, c[0x0][0x1a4] ;  /* 0x00006900fffa7624 */ /* 0x000fe200078e00ff */
[----:B------:R-:W-:Y:S01]  /*68a0*/  MOV R75, R69 ;  /* 0x00000045004b7202 */ /* 0x000fe20000000f00 */
[----:B------:R-:W-:Y:S01]  /*68b0*/  IMAD.MOV.U32 R251, RZ, RZ, -0x40 ;  /* 0xffffffc0fffb7424 */ /* 0x000fe200078e00ff */
[----:B------:R-:W-:Y:S01]  /*68c0*/  MOV R248, c[0x0][0x1a0] ;  /* 0x0000680000f87a02 */ /* 0x000fe20000000f00 */
[----:B------:R-:W-:Y:S01]  /*68d0*/  @!P0 IMAD R238, R238, 0x30, RZ ;  /* 0x00000030eeee8824 */ /* 0x000fe200078e02ff */
[----:B------:R-:W-:Y:S01]  /*68e0*/  MOV R249, c[0x0][0x1a0] ;  /* 0x0000680000f97a02 */ /* 0x000fe20000000f00 */
[----:B------:R-:W-:-:S02]  /*68f0*/  USHF.L.U64.HI UR5, UR4, 0x4, UR5 ;  /* 0x0000000404057899 */ /* 0x000fc40008010205 */
[----:B------:R-:W-:Y:S01]  /*6900*/  USHF.L.U32 UR4, UR4, 0x4, URZ ;  /* 0x0000000404047899 */ /* 0x000fe2000800063f */
[----:B------:R-:W-:Y:S05]  /*6910*/  BRA `(.L_x_1564) ;  /* 0x000004e000007947 */ /* 0x000fea0003800000 */
.L_x_1566:
[----:B------:R-:W-:Y:S01]  /*6920*/  IMAD.MOV.U32 R212, RZ, RZ, c[0x0][0x198] ;  /* 0x00006600ffd47624 */ /* 0x000fe200078e00ff */
[C---:B------:R-:W-:Y:S01]  /*6930*/  @!P0 IADD3 R4, R206.reuse, -0x1, RZ ;  /* 0xffffffffce048810 */ /* 0x040fe20007ffe0ff */
[----:B------:R-:W-:Y:S01]  /*6940*/  IMAD.MOV.U32 R213, RZ, RZ, c[0x0][0x198] ;  /* 0x00006600ffd57624 */ /* 0x000fe200078e00ff */
[----:B------:R-:W-:Y:S01]  /*6950*/  @!P0 IADD3 R6, R206, -0x1, RZ ;  /* 0xffffffffce068810 */ /* 0x000fe20007ffe0ff */
        /* <DEDUP_REMOVED lines=16> */
[----:B------:R-:W-:Y:S02]  /*6a60*/  @!P0 IMAD.IADD R3, R5, 0x1, R3 ;  /* 0x0000000105038824 */ /* 0x000fe400078e0203 */
[C---:B------:R-:W-:Y:S02]  /*6a70*/  @!P0 IMAD R13, R8.reuse, c[0x0][0x19c], R9 ;  /* 0x00006700080d8a24 */ /* 0x040fe400078e0209 */
[----:B------:R-:W-:Y:S01]  /*6a80*/  @!P0 IMAD.WIDE.U32 R8, R8, c[0x0][0x198], RZ ;  /* 0x0000660008088a25 */ /* 0x000fe200078e00ff */
[-C--:B------:R-:W-:Y:S03]  /*6a90*/  @!P0 LEA.HI.X R14, R4, R229.reuse, R3, 0x6, P3 ;  /* 0x000000e5040e8211 */ /* 0x080fe600018f3403 */
[----:B------:R-:W-:Y:S01]  /*6aa0*/  @!P0 IMAD R5, R10, c[0x0][0x198], RZ ;  /* 0x000066000a058a24 */ /* 0x000fe200078e02ff */
[-C--:B------:R-:W-:Y:S01]  /*6ab0*/  @!P0 LEA R10, P2, R6, R230.reuse, 0x6 ;  /* 0x000000e6060a8211 */ /* 0x080fe200078430ff */
[----:B------:R-:W-:Y:S02]  /*6ac0*/  @!P0 IMAD.IADD R11, R7, 0x1, R11 ;  /* 0x00000001070b8824 */ /* 0x000fe400078e020b */
[----:B------:R-:W-:Y:S02]  /*6ad0*/  @!P0 IMAD.IADD R3, R9, 0x1, R13 ;  /* 0x0000000109038824 */ /* 0x000fe400078e020d */
[----:B------:R-:W-:Y:S01]  /*6ae0*/  @!P0 IMAD R7, R0, c[0x0][0x19c], R5 ;  /* 0x0000670000078a24 */ /* 0x000fe200078e0205 */
[-C--:B------:R-:W-:Y:S01]  /*6af0*/  @!P0 LEA.HI.X R11, R6, R229.reuse, R11, 0x6, P2 ;  /* 0x000000e5060b8211 */ /* 0x080fe200010f340b */
[----:B------:R-:W-:Y:S01]  /*6b00*/  @!P0 IMAD.WIDE.U32 R4, R0, c[0x0][0x198], RZ ;  /* 0x0000660000048a25 */ /* 0x000fe200078e00ff */
[CC--:B------:R-:W-:Y:S03]  /*6b10*/  @!P0 LEA R12, P2, R8.reuse, R230.reuse, 0x6 ;  /* 0x000000e6080c8211 */ /* 0x0c0fe600078430ff */
[----:B------:R-:W-:Y:S01]  /*6b20*/  @!P0 IMAD.MOV.U32 R0, RZ, RZ, c[0x0][0x198] ;  /* 0x00006600ff008624 */ /* 0x000fe200078e00ff */
[----:B------:R-:W-:Y:S01]  /*6b30*/  @!P0 LEA.HI.X R9, R8, R229, R3, 0x6, P2 ;  /* 0x000000e508098211 */ /* 0x000fe200010f3403 */
[----:B------:R-:W-:Y:S01]  /*6b40*/  @!P0 IMAD.IADD R7, R5, 0x1, R7 ;  /* 0x0000000105078824 */ /* 0x000fe200078e0207 */
[----:B------:R-:W-:Y:S01]  /*6b50*/  @!P0 LEA R6, P3, R4, R230, 0x6 ;  /* 0x000000e604068211 */ /* 0x000fe200078630ff */
[----:B------:R-:W-:Y:S01]  /*6b60*/  @!P0 IMAD.MOV.U32 R5, RZ, RZ, c[0x0][0x19c] ;  /* 0x00006700ff058624 */ /* 0x000fe200078e00ff */
[----:B------:R-:W-:Y:S02]  /*6b70*/  @!P0 LEA R3, P2, R0, R15, 0x5 ;  /* 0x0000000f00038211 */ /* 0x000fe400078428ff */
[----:B------:R-:W-:Y:S01]  /*6b80*/  @!P0 LEA.HI.X R13, R4, R229, R7, 0x6, P3 ;  /* 0x000000e5040d8211 */ /* 0x000fe200018f3407 */
[----:B------:R-:W-:Y:S01]  /*6b90*/  @!P0 IMAD.MOV.U32 R4, RZ, RZ, c[0x0][0x198] ;  /* 0x00006600ff048624 */ /* 0x000fe200078e00ff */
[----:B------:R-:W-:Y:S01]  /*6ba0*/  @!P0 LEA.HI.X R14, R0, R14, R5, 0x5, P2 ;  /* 0x0000000e000e8211 */ /* 0x000fe200010f2c05 */
[----:B------:R-:W-:Y:S01]  /*6bb0*/  @!P0 IMAD.MOV.U32 R7, RZ, RZ, c[0x0][0x19c] ;  /* 0x00006700ff078624 */ /* 0x000fe200078e00ff */
[----:B------:R-:W-:Y:S01]  /*6bc0*/  @!P0 IADD3 R0, P2, R212, R12, RZ ;  /* 0x0000000cd4008210 */ /* 0x000fe20007f5e0ff */
[----:B------:R-:W-:Y:S01]  /*6bd0*/  IMAD.MOV.U32 R212, RZ, RZ, 0x4 ;  /* 0x00000004ffd47424 */ /* 0x000fe200078e00ff */
[----:B------:R-:W-:Y:S01]  /*6be0*/  @!P0 LEA R12, P4, R6, c[0x0][0x168], 0x1 ;  /* 0x00005a00060c8a11 */ /* 0x000fe200078808ff */
        /* <DEDUP_REMOVED lines=33> */
.L_x_1564:
[----:B------:R-:W-:Y:S04]  /*6e00*/  DEPBAR.LE SB0, 0x0 ;  /* 0x000080000000791a */ /* 0x000fe80000000000 */
[----:B------:R-:W-:Y:S01]  /*6e10*/  BAR.SYNC.DEFER_BLOCKING 0x0 ;  /* 0x0000000000007b1d */ /* 0x000fe20000010000 */
[----:B------:R-:W-:Y:S01]  /*6e20*/  SHF.R.S32.HI R0, RZ, 0x1f, R206 ;  /* 0x0000001fff007819 */ /* 0x000fe200000114ce */
[----:B------:R-:W-:Y:S04]  /*6e30*/  IMAD.WIDE.U32 R4, R206, c[0x0][0x1a0], RZ ;  /* 0x00006800ce047a25 */ /* 0x000fe800078e00ff */
[----:B------:R-:W-:Y:S01]  /*6e40*/  IMAD R0, R0, c[0x0][0x1a0], RZ ;  /* 0x0000680000007a24 */ /* 0x000fe200078e02ff */
[----:B------:R-:W-:Y:S03]  /*6e50*/  LEA R2, P2, R4, R244, 0x6 ;  /* 0x000000f404027211 */ /* 0x000fe600078430ff */
[----:B------:R-:W-:Y:S01]  /*6e60*/  IMAD R0, R206, c[0x0][0x1a4], R0 ;  /* 0x00006900ce007a24 */ /* 0x000fe200078e0200 */
[C---:B------:R-:W-:Y:S04]  /*6e70*/  @!P0 LEA R10, P4, R2.reuse, c[0x0][0x170], 0x1 ;  /* 0x00005c00020a8a11 */ /* 0x040fe800078808ff */
[----:B------:R-:W-:Y:S02]  /*6e80*/  IADD3 R3, R5, R0, RZ ;  /* 0x0000000005037210 */ /* 0x000fe40007ffe0ff */
[----:B------:R-:W-:Y:S02]  /*6e90*/  @!P0 IADD3 R0, P1, R2, UR4, RZ ;  /* 0x0000000402008c10 */ /* 0x000fe4000ff3e0ff */
[----:B------:R-:W-:Y:S02]  /*6ea0*/  LEA.HI.X R3, R4, R246, R3, 0x6, P2 ;  /* 0x000000f604037211 */ /* 0x000fe400010f3403 */
[----:B------:R-:W-:Y:S02]  /*6eb0*/  @!P0 LEA R8, P3, R0, c[0x0][0x170], 0x1 ;  /* 0x00005c0000088a11 */ /* 0x000fe400078608ff */
[----:B------:R-:W-:Y:S01]  /*6ec0*/  @!P0 LEA.HI.X R11, R2, c[0x0][0x174], R3, 0x1, P4 ;  /* 0x00005d00020b8a11 */ /* 0x000fe200020f0c03 */
[----:B------:R-:W-:Y:S01]  /*6ed0*/  @P0 STS.128 [R205+0x6000], RZ ;  /* 0x006000ffcd000388 */ /* 0x000fe20000000c00 */
[----:B------:R-:W-:Y:S02]  /*6ee0*/  @!P0 IADD3.X R5, R3, UR5, RZ, P1, !PT ;  /* 0x0000000503058c10 */ /* 0x000fe40008ffe4ff */
[----:B------:R-:W-:Y:S02]  /*6ef0*/  @!P0 LEA R4, P2, R248, R2, 0x5 ;  /* 0x00000002f8048211 */ /* 0x000fe400078428ff */
[----:B------:R-:W-:Y:S02]  /*6f00*/  @!P0 LEA.HI.X R9, R0, c[0x0][0x174], R5, 0x1, P3 ;  /* 0x00005d0000098a11 */ /* 0x000fe400018f0c05 */
[----:B------:R-:W-:Y:S01]  /*6f10*/  @!P0 LEA R6, P1, R4, c[0x0][0x170], 0x1 ;  /* 0x00005c0004068a11 */ /* 0x000fe200078208ff */
[----:B------:R-:W-:Y:S01]  /*6f20*/  @!PT LDS RZ, [RZ] ;  /* 0x00000000fffff984 */ /* 0x000fe20000000800 */
[----:B------:R-:W-:Y:S01]  /*6f30*/  @!PT LDS RZ, [RZ] ;  /* 0x00000000fffff984 */ /* 0x000fe20000000800 */
[----:B------:R-:W-:Y:S01]  /*6f40*/  @!PT LDS RZ, [RZ] ;  /* 0x00000000fffff984 */ /* 0x000fe20000000800 */
[----:B------:R1:W-:Y:S01]  /*6f50*/  @!P0 LDGSTS.E.BYPASS.LTC128B.128 [R205+0x6000], [R10.64] ;  /* 0x060000000acd8fae */ /* 0x0003e2000b901d46 */
[----:B------:R-:W-:Y:S01]  /*6f60*/  @!P0 LEA.HI.X R7, R248, R3, R250, 0x5, P2 ;  /* 0x00000003f8078211 */ /* 0x000fe200010f2cfa */
[----:B------:R-:W-:Y:S03]  /*6f70*/  @!P0 IMAD.WIDE.U32 R2, R249, 0x30, R2 ;  /* 0x00000030f9028825 */ /* 0x000fe600078e0002 */
[----:B------:R-:W-:Y:S02]  /*6f80*/  @!P0 LEA.HI.X R7, R4, c[0x0][0x174], R7, 0x1, P1 ;  /* 0x00005d0004078a11 */ /* 0x000fe400008f0c07 */
[----:B------:R-:W-:Y:S01]  /*6f90*/  @!P0 LEA R4, P1, R2, c[0x0][0x170], 0x1 ;  /* 0x00005c0002048a11 */ /* 0x000fe200078208ff */
        /* <DEDUP_REMOVED lines=110> */
[----:B------:R4:W1:Y:S01]  /*7680*/  MUFU.TANH R186, R7 ;  /* 0x0000000700ba7308 */ /* 0x0008620000002400 */
[----:B------:R-:W-:Y:S09]  /*7690*/  FMUL.FTZ R19, R19, c[0x0][0x2ec] ;  /* 0x0000bb0013137a20 */ /* 0x000ff20000410000 */
[----:B------:R-:W1:Y:S10]  /*76a0*/  MUFU.TANH R211, R8 ;  /* 0x0000000800d37308 */ /* 0x000e740000002400 */
[----:B------:R-:W1:Y:S01]  /*76b0*/  MUFU.TANH R210, R9 ;  /* 0x0000000900d27308 */ /* 0x000e620000002400 */
[----:B----4-:R-:W4:Y:S09]  /*76c0*/  LDSM.16.M88.4 R4, [R195+0x800] ;  /* 0x00080000c304783b */ /* 0x010f320000000200 */
[----:B------:R-:W1:Y:S10]  /*76d0*/  MUFU.TANH R208, R10 ;  /* 0x0000000a00d07308 */ /* 0x000e740000002400 */
[----:B------:R5:W1:Y:S10]  /*76e0*/  MUFU.TANH R209, R11 ;  /* 0x0000000b00d17308 */ /* 0x000a740000002400 */
[----:B------:R1:W1:Y:S10]  /*76f0*/  MUFU.TANH R190, R12 ;  /* 0x0000000c00be7308 */ /* 0x0002740000002400 */
[----:B------:R1:W1:Y:S01]  /*7700*/  MUFU.TANH R191, R13 ;  /* 0x0000000d00bf7308 */ /* 0x0002620000002400 */
[----:B-----5:R-:W5:Y:S01]  /*7710*/  LDSM.16.M88.4 R8, [R195+0x1000] ;  /* 0x00100000c308783b */ /* 0x020f620000000200 */
[-C--:B----4-:R-:W-:Y:S08]  /*7720*/  HMMA.16816.F32 R20, R160, R4.reuse, R20 ;  /* 0x00000004a014723c */ /* 0x090ff00000001814 */
[----:B------:R4:W1:Y:S01]  /*7730*/  MUFU.TANH R185, R14 ;  /* 0x0000000e00b97308 */ /* 0x0008620000002400 */
[C---:B------:R-:W-:Y:S09]  /*7740*/  HMMA.16816.F32 R24, R144.reuse, R4, R24 ;  /* 0x000000049018723c */ /* 0x040ff20000001818 */
[----:B------:R4:W1:Y:S01]  /*7750*/  MUFU.TANH R189, R15 ;  /* 0x0000000f00bd7308 */ /* 0x0008620000002400 */
[-C--:B------:R-:W-:Y:S08]  /*7760*/  HMMA.16816.F32 R28, R144, R6.reuse, R28 ;  /* 0x00000006901c723c */ /* 0x080ff0000000181c */
[C---:B------:R-:W-:Y:S01]  /*7770*/  HMMA.16816.F32 R32, R160.reuse, R6, R32 ;  /* 0x00000006a020723c */ /* 0x040fe20000001820 */
[----:B------:R4:W1:Y:S01]  /*7780*/  MUFU.TANH R180, R16 ;  /* 0x0000001000b47308 */ /* 0x0008620000002400 */
[----:B------:R-:W1:Y:S01]  /*7790*/  LDSM.16.M88.4 R4, [R195+0x1800] ;  /* 0x00180000c304783b */ /* 0x000e620000000200 */
[----:B------:R-:W-:Y:S04]  /*77a0*/  DEPBAR.LE SB0, 0x0 ;  /* 0x000080000000791a */ /* 0x000fe80000000000 */
[----:B------:R-:W-:Y:S02]  /*77b0*/  FMUL.FTZ R20, R20, c[0x0][0x2ec] ;  /* 0x0000bb0014147a20 */ /* 0x000fe40000410000 */
[----:B------:R-:W-:Y:S02]  /*77c0*/  FMUL.FTZ R21, R21, c[0x0][0x2ec] ;  /* 0x0000bb0015157a20 */ /* 0x000fe40000410000 */
[----:B------:R4:W1:Y:S01]  /*77d0*/  MUFU.TANH R172, R17 ;  /* 0x0000001100ac7308 */ /* 0x0008620000002400 */
[----:B------:R-:W-:Y:S01]  /*77e0*/  BAR.SYNC.DEFER_BLOCKING 0x0 ;  /* 0x0000000000007b1d */ /* 0x000fe20000010000 */
[----:B------:R-:W-:Y:S01]  /*77f0*/  FMUL.FTZ R22, R22, c[0x0][0x2ec] ;  /* 0x0000bb0016167a20 */ /* 0x000fe20000410000 */
[-C--:B-----5:R-:W-:Y:S05]  /*7800*/  HMMA.16816.F32 R36, R160, R8.reuse, R36 ;  /* 0x00000008a024723c */ /* 0x0a0fea0000001824 */
[----:B------:R-:W-:Y:S02]  /*7810*/  FMUL.FTZ R23, R23, c[0x0][0x2ec] ;  /* 0x0000bb0017177a20 */ /* 0x000fe40000410000 */
[----:B------:R4:W1:Y:S01]  /*7820*/  MUFU.TANH R168, R18 ;  /* 0x0000001200a87308 */ /* 0x0008620000002400 */
[----:B------:R-:W-:Y:S01]  /*7830*/  FMUL.FTZ R24, R24, c[0x0][0x2ec] ;  /* 0x0000bb0018187a20 */ /* 0x000fe20000410000 */
[C---:B------:R-:W-:Y:S04]  /*7840*/  HMMA.16816.F32 R40, R144.reuse, R8, R40 ;  /* 0x000000089028723c */ /* 0x040fe80000001828 */
[----:B------:R-:W-:Y:S02]  /*7850*/  FMUL.FTZ R25, R25, c[0x0][0x2ec] ;  /* 0x0000bb0019197a20 */ /* 0x000fe40000410000 */
[----:B------:R-:W-:Y:S02]  /*7860*/  FMUL.FTZ R26, R26, c[0x0][0x2ec] ;  /* 0x0000bb001a1a7a20 */ /* 0x000fe40000410000 */
[----:B------:R4:W2:Y:S01]  /*7870*/  MUFU.TANH R170, R19 ;  /* 0x0000001300aa7308 */ /* 0x0008a20000002400 */
[-C--:B------:R-:W-:Y:S03]  /*7880*/  HMMA.16816.F32 R44, R144, R10.reuse, R44 ;  /* 0x0000000a902c723c */ /* 0x080fe6000000182c */
[----:B------:R-:W-:Y:S02]  /*7890*/  FMUL.FTZ R27, R27, c[0x0][0x2ec] ;  /* 0x0000bb001b1b7a20 */ /* 0x000fe40000410000 */
[----:B------:R-:W-:Y:S02]  /*78a0*/  FMUL.FTZ R28, R28, c[0x0][0x2ec] ;  /* 0x0000bb001c1c7a20 */ /* 0x000fe40000410000 */
[----:B------:R-:W-:Y:S01]  /*78b0*/  FMUL.FTZ R29, R29, c[0x0][0x2ec] ;  /* 0x0000bb001d1d7a20 */ /* 0x000fe20000410000 */
[C---:B------:R-:W-:Y:S01]  /*78c0*/  HMMA.16816.F32 R48, R160.reuse, R10, R48 ;  /* 0x0000000aa030723c */ /* 0x040fe20000001830 */
[----:B------:R4:W2:Y:S03]  /*78d0*/  MUFU.TANH R167, R20 ;  /* 0x0000001400a77308 */ /* 0x0008a60000002400 */
[----:B------:R-:W-:Y:S02]  /*78e0*/  FMUL.FTZ R30, R30, c[0x0][0x2ec] ;  /* 0x0000bb001e1e7a20 */ /* 0x000fe40000410000 */
[----:B------:R-:W-:Y:S02]  /*78f0*/  FMUL.FTZ R31, R31, c[0x0][0x2ec] ;  /* 0x0000bb001f1f7a20 */ /* 0x000fe40000410000 */
[-C--:B-1----:R-:W-:Y:S03]  /*7900*/  HMMA.16816.F32 R52, R160, R4.reuse, R52 ;  /* 0x00000004a034723c */ /* 0x082fe60000001834 */
[----:B------:R4:W1:Y:S01]  /*7910*/  MUFU.TANH R169, R21 ;  /* 0x0000001500a97308 */ /* 0x0008620000002400 */
[----:B------:R-:W-:Y:S02]  /*7920*/  FMUL.FTZ R32, R32, c[0x0][0x2ec] ;  /* 0x0000bb0020207a20 */ /* 0x000fe40000410000 */
[----:B------:R-:W-:Y:S02]  /*7930*/  FMUL.FTZ R33, R33, c[0x0][0x2ec] ;  /* 0x0000bb0021217a20 */ /* 0x000fe40000410000 */
[C---:B------:R-:W-:Y:S04]  /*7940*/  HMMA.16816.F32 R56, R144.reuse, R4, R56 ;  /* 0x000000049038723c */ /* 0x040fe80000001838 */
[----:B------:R-:W-:Y:S01]  /*7950*/  FMUL.FTZ R46, R46, c[0x0][0x2ec] ;  /* 0x0000bb002e2e7a20 */ /* 0x000fe20000410000 */
[----:B------:R4:W1:Y:S01]  /*7960*/  MUFU.TANH R166, R22 ;  /* 0x0000001600a67308 */ /* 0x0008620000002400 */
[----:B------:R-:W-:Y:S02]  /*7970*/  FMUL.FTZ R34, R34, c[0x0][0x2ec] ;  /* 0x0000bb0022227a20 */ /* 0x000fe40000410000 */
[-C--:B------:R-:W-:Y:S04]  /*7980*/  HMMA.16816.F32 R60, R144, R6.reuse, R60 ;  /* 0x00000006903c723c */ /* 0x080fe8000000183c */
[----:B------:R-:W-:Y:S02]  /*7990*/  FMUL.FTZ R49, R49, c[0x0][0x2ec] ;  /* 0x0000bb0031317a20 */ /* 0x000fe40000410000 */
[----:B------:R-:W-:Y:S01]  /*79a0*/  FMUL.FTZ R35, R35, c[0x0][0x2ec] ;  /* 0x0000bb0023237a20 */ /* 0x000fe20000410000 */
[----:B------:R4:W1:Y:S01]  /*79b0*/  MUFU.TANH R165, R23 ;  /* 0x0000001700a57308 */ /* 0x0008620000002400 */
        /* <DEDUP_REMOVED lines=76> */
.L_x_1565:
[----:B------:R-:W-:Y:S05]  /*7e80*/  IMAD R3, R206, -0x40, R227 ;  /* 0xffffffc0ce037824 */ /* 0x000fea00078e02e3 */
[----:B------:R-:W-:Y:S02]  /*7e90*/  IABS R0, R3 ;  /* 0x0000000300007213 */ /* 0x000fe40000000000 */
[C---:B------:R-:W-:Y:S02]  /*7ea0*/  IADD3 R5, R3.reuse, 0x8, RZ ;  /* 0x0000000803057810 */ /* 0x040fe40007ffe0ff */
[----:B------:R2:W-:Y:S01]  /*7eb0*/  I2F R44, R0 ;  /* 0x00000000002c7306 */ /* 0x0005e20000201400 */
[----:B-1----:R-:W-:Y:S02]  /*7ec0*/  IADD3 R6, R3, -0x1, RZ ;  /* 0xffffffff03067810 */ /* 0x002fe40007ffe0ff */
[----:B------:R-:W-:Y:S02]  /*7ed0*/  ISETP.GE.AND P6, PT, R5, RZ, PT ;  /* 0x000000ff0500720c */ /* 0x000fe40003fc6270 */
[C---:B------:R-:W-:Y:S02]  /*7ee0*/  IADD3 R4, R3.reuse, 0x7, RZ ;  /* 0x0000000703047810 */ /* 0x040fe40007ffe0ff */
[----:B------:R-:W-:Y:S02]  /*7ef0*/  ISETP.GE.AND P2, PT, R6, RZ, PT ;  /* 0x000000ff0600720c */ /* 0x000fe40003f46270 */
[----:B------:R-:W-:Y:S02]  /*7f00*/  ISETP.GE.AND P5, PT, R4, RZ, PT ;  /* 0x000000ff0400720c */ /* 0x000fe40003fa6270 */
[C---:B------:R-:W-:Y:S02]  /*7f10*/  IADD3 R7, -R3.reuse, -0x7, RZ ;  /* 0xfffffff903077810 */ /* 0x040fe40007ffe1ff */
[----:B------:R-:W-:Y:S02]  /*7f20*/  IADD3 R8, R3, -0x9, RZ ;  /* 0xfffffff703087810 */ /* 0x000fe40007ffe0ff */
[----:B------:R-:W-:Y:S02]  /*7f30*/  SEL R7, R7, R4, !P5 ;  /* 0x0000000407077207 */ /* 0x000fe40006800000 */
[C---:B------:R-:W-:Y:S02]  /*7f40*/  IADD3 R9, R3.reuse, 0x48, RZ ;  /* 0x0000004803097810 */ /* 0x040fe40007ffe0ff */
[----:B------:R1:W-:Y:S01]  /*7f50*/  I2F R40, R7 ;  /* 0x0000000700287306 */ /* 0x0003e20000201400 */
[C---:B------:R-:W-:Y:S02]  /*7f60*/  @!P2 IADD3 R6, -R3.reuse, 0x1, RZ ;  /* 0x000000010306a810 */ /* 0x040fe40007ffe1ff */
[C---:B------:R-:W-:Y:S02]  /*7f70*/  IADD3 R10, R3.reuse, 0x20, RZ ;  /* 0x00000020030a7810 */ /* 0x040fe40007ffe0ff */
[C---:B--2---:R-:W-:Y:S02]  /*7f80*/  IADD3 R0, -R3.reuse, -0x8, RZ ;  /* 0xfffffff803007810 */ /* 0x044fe40007ffe1ff */
[C---:B------:R-:W-:Y:S02]  /*7f90*/  IADD3 R12, R3.reuse, 0x28, RZ ;  /* 0x00000028030c7810 */ /* 0x040fe40007ffe0ff */
[----:B------:R-:W-:Y:S01]  /*7fa0*/  SEL R0, R0, R5, !P6 ;  /* 0x0000000500007207 */ /* 0x000fe20007000000 */
[----:B------:R2:W-:Y:S01]  /*7fb0*/  I2F R31, R6 ;  /* 0x00000006001f7306 */ /* 0x0005e20000201400 */
[C---:B------:R-:W-:Y:S02]  /*7fc0*/  IADD3 R11, R3.reuse, 0x27, RZ ;  /* 0x00000027030b7810 */ /* 0x040fe40007ffe0ff */
[----:B------:R-:W-:Y:S07]  /*7fd0*/  ISETP.GE.AND P2, PT, R8, RZ, PT ;  /* 0x000000ff0800720c */ /* 0x000fee0003f46270 */
[----:B------:R3:W-:Y:S01]  /*7fe0*/  I2F R33, R0 ;  /* 0x0000000000217306 */ /* 0x0007e20000201400 */
[C---:B-1----:R-:W-:Y:S05]  /*7ff0*/  IADD3 R7, R3.reuse, -0x10, RZ ;  /* 0xfffffff003077810 */ /* 0x042fea0007ffe0ff */
[C---:B------:R-:W-:Y:S04]  /*8000*/  @!P2 IADD3 R8, -R3.reuse, 0x9, RZ ;  /* 0x000000090308a810 */ /* 0x040fe80007ffe1ff */
[----:B------:R-:W1:Y:S01]  /*8010*/  I2F R29, R8 ;  /* 0x00000008001d7306 */ /* 0x000e620000201400 */
[C---:B--2---:R-:W-:Y:S04]  /*8020*/  IADD3 R6, R3.reuse, -0x11, RZ ;  /* 0xffffffef03067810 */ /* 0x044fe80007ffe0ff */
[----:B------:R-:W-:Y:S02]  /*8030*/  ISETP.GE.AND P2, PT, R6, RZ, PT ;  /* 0x000000ff0600720c */ /* 0x000fe40003f46270 */
[C---:B---3--:R-:W-:Y:S04]  /*8040*/  IADD3 R0, R3.reuse, -0x8, RZ ;  /* 0xfffffff803007810 */ /* 0x048fe80007ffe0ff */
[----:B------:R-:W-:Y:S07]  /*8050*/  ISETP.GE.AND P3, PT, R0, RZ, PT ;  /* 0x000000ff0000720c */ /* 0x000fee0003f66270 */
[----:B------:R-:W-:Y:S01]  /*8060*/  @!P2 IADD3 R6, -R3, 0x11, RZ ;  /* 0x000000110306a810 */ /* 0x000fe20007ffe1ff */
[-C--:B-1----:R-:W-:Y:S03]  /*8070*/  FFMA.FTZ R48, R29, -R68.reuse, R165 ;  /* 0x800000441d307223 */ /* 0x082fe600000100a5 */
[----:B------:R-:W1:Y:S01]  /*8080*/  I2F R27, R6 ;  /* 0x00000006001b7306 */ /* 0x000e620000201400 */
[----:B------:R-:W-:Y:S01]  /*8090*/  IADD3 R8, R3, -0x19, RZ ;  /* 0xffffffe703087810 */ /* 0x000fe20007ffe0ff */
[-C--:B------:R-:W-:Y:S02]  /*80a0*/  FFMA.FTZ R41, R33, -R68.reuse, R187 ;  /* 0x8000004421297223 */ /* 0x080fe400000100bb */
[-C--:B------:R-:W-:Y:S01]  /*80b0*/  FFMA.FTZ R39, R44, -R68.reuse, R188 ;  /* 0x800000442c277223 */ /* 0x080fe200000100bc */
[----:B------:R-:W-:Y:S01]  /*80c0*/  ISETP.GE.AND P2, PT, R8, RZ, PT ;  /* 0x000000ff0800720c */ /* 0x000fe20003f46270 */
[-C--:B------:R-:W-:Y:S01]  /*80d0*/  FFMA.FTZ R42, R40, -R68.reuse, R186 ;  /* 0x80000044282a7223 */ /* 0x080fe200000100ba */
[----:B------:R-:W-:Y:S01]  /*80e0*/  @!P3 IADD3 R0, -R3, 0x8, RZ ;  /* 0x000000080300b810 */ /* 0x000fe20007ffe1ff */
[-C--:B------:R-:W-:Y:S01]  /*80f0*/  FFMA.FTZ R43, R31, -R68.reuse, R170 ;  /* 0x800000441f2b7223 */ /* 0x080fe200000100aa */
[----:B------:R-:W-:Y:S01]  /*8100*/  ISETP.GE.AND P3, PT, R7, RZ, PT ;  /* 0x000000ff0700720c */ /* 0x000fe20003f66270 */
[-C--:B------:R-:W-:Y:S01]  /*8110*/  FFMA.FTZ R44, R44, -R68.reuse, R168 ;  /* 0x800000442c2c7223 */ /* 0x080fe200000100a8 */
[----:B------:R2:W3:Y:S01]  /*8120*/  I2F R30, R0 ;  /* 0x00000000001e7306 */ /* 0x0004e20000201400 */
[-C--:B------:R-:W-:Y:S06]  /*8130*/  FFMA.FTZ R40, R31, -R68.reuse, R207 ;  /* 0x800000441f287223 */ /* 0x080fec00000100cf */
[C---:B------:R-:W-:Y:S04]  /*8140*/  @!P2 IADD3 R8, -R3.reuse, 0x19, RZ ;  /* 0x000000190308a810 */ /* 0x040fe80007ffe1ff */
[----:B------:R4:W-:Y:S01]  /*8150*/  I2F R25, R8 ;  /* 0x0000000800197306 */ /* 0x0009e20000201400 */
[----:B------:R-:W-:Y:S01]  /*8160*/  @!P3 IADD3 R7, -R3, 0x10, RZ ;  /* 0x000000100307b810 */ /* 0x000fe20007ffe1ff */
[-C--:B-1----:R-:W-:Y:S01]  /*8170*/  FFMA.FTZ R51, R27, -R68.reuse, R157 ;  /* 0x800000441b337223 */ /* 0x082fe2000001009d */
[C---:B------:R-:W-:Y:S04]  /*8180*/  IADD3 R6, R3.reuse, 0x47, RZ ;  /* 0x0000004703067810 */ /* 0x040fe80007ffe0ff */
[----:B------:R-:W-:Y:S03]  /*8190*/  ISETP.GE.AND P2, PT, R6, RZ, PT ;  /* 0x000000ff0600720c */ /* 0x000fe60003f46270 */
[----:B------:R1:W5:Y:S01]  /*81a0*/  I2F R28, R7 ;  /* 0x00000007001c7306 */ /* 0x0003620000201400 */
[----:B--2---:R-:W-:Y:S01]  /*81b0*/  IADD3 R0, R3, -0x18, RZ ;  /* 0xffffffe803007810 */ /* 0x004fe20007ffe0ff */
[CC--:B---3--:R-:W-:Y:S02]  /*81c0*/  FFMA.FTZ R31, R30.reuse, -R68.reuse, R180 ;  /* 0x800000441e1f7223 */ /* 0x0c8fe400000100b4 */
[-C--:B------:R-:W-:Y:S01]  /*81d0*/  FFMA.FTZ R47, R30, -R68.reuse, R166 ;  /* 0x800000441e2f7223 */ /* 0x080fe200000100a6 */
[----:B------:R-:W-:Y:S01]  /*81e0*/  ISETP.GE.AND P3, PT, R0, RZ, PT ;  /* 0x000000ff0000720c */ /* 0x000fe20003f66270 */
[-C--:B------:R-:W-:Y:S01]  /*81f0*/  FFMA.FTZ R30, R29, -R68.reuse, R172 ;  /* 0x800000441d1e7223 */ /* 0x080fe200000100ac */
[C---:B----4-:R-:W-:Y:S11]  /*8200*/  IADD3 R8, R3.reuse, -0x21, RZ ;  /* 0xffffffdf03087810 */ /* 0x050ff60007ffe0ff */
[----:B------:R-:W-:Y:S02]  /*8210*/  @!P3 IADD3 R0, -R3, 0x18, RZ ;  /* 0x000000180300b810 */ /* 0x000fe40007ffe1ff */
[----:B------:R-:W-:Y:S02]  /*8220*/  ISETP.GE.AND P3, PT, R9, RZ, PT ;  /* 0x000000ff0900720c */ /* 0x000fe40003f66270 */
[----:B------:R2:W3:Y:S01]  /*8230*/  I2F R26, R0 ;  /* 0x00000000001a7306 */ /* 0x0004e20000201400 */
[----:B-1----:R-:W-:Y:S01]  /*8240*/  IADD3 R7, R3, -0x20, RZ ;  /* 0xffffffe003077810 */ /* 0x002fe20007ffe0ff */
[CC--:B-----5:R-:W-:Y:S02]  /*8250*/  FFMA.FTZ R29, R28.reuse, -R68.reuse, R167 ;  /* 0x800000441c1d7223 */ /* 0x0e0fe400000100a7 */
[-C--:B------:R-:W-:Y:S01]  /*8260*/  FFMA.FTZ R50, R28, -R68.reuse, R152 ;  /* 0x800000441c327223 */ /* 0x080fe20000010098 */
[----:B------:R-:W-:Y:S01]  /*8270*/  ISETP.GE.AND P4, PT, R7, RZ, PT ;  /* 0x000000ff0700720c */ /* 0x000fe20003f86270 */
[-C--:B------:R-:W-:Y:S11]  /*8280*/  FFMA.FTZ R28, R27, -R68.reuse, R169 ;  /* 0x800000441b1c7223 */ /* 0x080ff600000100a9 */
[----:B------:R-:W-:Y:S01]  /*8290*/  @!UPT UIADD3 URZ, URZ, URZ, URZ ;  /* 0x0000003f3f3ff290 */ /* 0x000fe2000fffe03f */
[----:B------:R-:W-:Y:S04]  /*82a0*/  @!P4 IADD3 R7, -R3, 0x20, RZ ;  /* 0x000000200307c810 */ /* 0x000fe80007ffe1ff */
[----:B------:R1:W4:Y:S01]  /*82b0*/  I2F R24, R7 ;  /* 0x0000000700187306 */ /* 0x0003220000201400 */
[----:B--2---:R-:W-:Y:S02]  /*82c0*/  IMAD R0, R206, R251, 0x40 ;  /* 0x00000040ce007424 */ /* 0x004fe400078e02fb */
[CC--:B---3--:R-:W-:Y:S02]  /*82d0*/  FFMA.FTZ R27, R26.reuse, -R68.reuse, R159 ;  /* 0x800000441a1b7223 */ /* 0x0c8fe4000001009f */
[----:B------:R-:W-:Y:S01]  /*82e0*/  FFMA.FTZ R157, R26, -R68, R71 ;  /* 0x800000441a9d7223 */ /* 0x000fe20000010047 */
[----:B------:R-:W-:Y:S01]  /*82f0*/  IADD3 R0, R227, R0, RZ ;  /* 0x00000000e3007210 */ /* 0x000fe20007ffe0ff */
[CC--:B------:R-:W-:Y:S02]  /*8300*/  FFMA.FTZ R26, R25.reuse, -R68.reuse, R158 ;  /* 0x80000044191a7223 */ /* 0x0c0fe4000001009e */
[-C--:B------:R-:W-:Y:S01]  /*8310*/  FFMA.FTZ R158, R25, -R68.reuse, R70 ;  /* 0x80000044199e7223 */ /* 0x080fe20000010046 */
[C---:B------:R-:W-:Y:S02]  /*8320*/  @!P2 IADD3 R6, -R0.reuse, -0x7, RZ ;  /* 0xfffffff90006a810 */ /* 0x040fe40007ffe1ff */
[----:B------:R-:W-:Y:S02]  /*8330*/  @!P3 IADD3 R9, -R0, -0x8, RZ ;  /* 0xfffffff80009b810 */ /* 0x000fe40007ffe1ff */
[----:B------:R2:W3:Y:S01]  /*8340*/  I2F R37, R6 ;  /* 0x0000000600257306 */ /* 0x0004e20000201400 */
[----:B------:R-:W-:Y:S02]  /*8350*/  ISETP.GE.AND P3, PT, R8, RZ, PT ;  /* 0x000000ff0800720c */ /* 0x000fe40003f66270 */
[C---:B------:R-:W-:Y:S02]  /*8360*/  @!P6 IADD3 R5, -R0.reuse, 0x38, RZ ;  /* 0x000000380005e810 */ /* 0x040fe40007ffe1ff */
[----:B------:R-:W-:Y:S02]  /*8370*/  @!P5 IADD3 R4, -R0, 0x39, RZ ;  /* 0x000000390004d810 */ /* 0x000fe40007ffe1ff */
[C---:B-1----:R-:W-:Y:S03]  /*8380*/  IADD3 R7, R3.reuse, -0x28, RZ ;  /* 0xffffffd803077810 */ /* 0x042fe60007ffe0ff */
[----:B------:R-:W1:Y:S01]  /*8390*/  I2F R38, R9 ;  /* 0x0000000900267306 */ /* 0x000e620000201400 */
[CC--:B----4-:R-:W-:Y:S02]  /*83a0*/  FFMA.FTZ R159, R24.reuse, -R68.reuse, R46 ;  /* 0x80000044189f7223 */ /* 0x0d0fe4000001002e */
[----:B------:R-:W-:Y:S01]  /*83b0*/  FFMA.FTZ R45, R24, -R68, R74 ;  /* 0x80000044182d7223 */ /* 0x000fe2000001004a */
[----:B------:R-:W-:Y:S02]  /*83c0*/  @!P3 IADD3 R8, -R3, 0x21, RZ ;  /* 0x000000210308b810 */ /* 0x000fe40007ffe1ff */
[----:B------:R-:W-:Y:S04]  /*83d0*/  ISETP.GE.AND P3, PT, R7, RZ, PT ;  /* 0x000000ff0700720c */ /* 0x000fe80003f66270 */
[----:B------:R4:W5:Y:S01]  /*83e0*/  I2F R23, R8 ;  /* 0x0000000800177306 */ /* 0x0009620000201400 */
[----:B--2---:R-:W-:Y:S01]  /*83f0*/  IABS R6, R0 ;  /* 0x0000000000067213 */ /* 0x004fe20000000000 */
[----:B---3--:R-:W-:Y:S03]  /*8400*/  FFMA.FTZ R37, R37, -R68, R209 ;  /* 0x8000004425257223 */ /* 0x008fe600000100d1 */
[----:B------:R-:W-:Y:S02]  /*8410*/  MOV R22, R6 ;  /* 0x0000000600167202 */ /* 0x000fe40000000f00 */
[C---:B------:R-:W-:Y:S02]  /*8420*/  IADD3 R6, R3.reuse, -0x38, RZ ;  /* 0xffffffc803067810 */ /* 0x040fe40007ffe0ff */
[C---:B------:R-:W-:Y:S02]  /*8430*/  @!P3 IADD3 R7, -R3.reuse, 0x28, RZ ;  /* 0x000000280307b810 */ /* 0x040fe40007ffe1ff */
[----:B------:R-:W2:Y:S01]  /*8440*/  I2F R22, R22 ;  /* 0x0000001600167306 */ /* 0x000ea20000201400 */
[----:B------:R-:W-:Y:S01]  /*8450*/  ISETP.GE.AND P2, PT, R6, RZ, PT ;  /* 0x000000ff0600720c */ /* 0x000fe20003f46270 */
[-C--:B-1----:R-:W-:Y:S01]  /*8460*/  FFMA.FTZ R38, R38, -R68.reuse, R208 ;  /* 0x8000004426267223 */ /* 0x082fe200000100d0 */
[C---:B------:R-:W-:Y:S07]  /*8470*/  IADD3 R9, R3.reuse, -0x29, RZ ;  /* 0xffffffd703097810 */ /* 0x040fee0007ffe0ff */
[----:B------:R1:W3:Y:S01]  /*8480*/  I2F R21, R7 ;  /* 0x0000000700157306 */ /* 0x0002e20000201400 */
[----:B----4-:R-:W-:Y:S01]  /*8490*/  IADD3 R8, R3, 0x3f, RZ ;  /* 0x0000003f03087810 */ /* 0x010fe20007ffe0ff */
[-C--:B-----5:R-:W-:Y:S02]  /*84a0*/  FFMA.FTZ R172, R23, -R68.reuse, R49 ;  /* 0x8000004417ac7223 */ /* 0x0a0fe40000010031 */
[----:B------:R-:W-:Y:S01]  /*84b0*/  @!P2 IADD3 R6, -R3, 0x38, RZ ;  /* 0x000000380306a810 */ /* 0x000fe20007ffe1ff */
[-C--:B------:R-:W-:Y:S01]  /*84c0*/  FFMA.FTZ R46, R23, -R68.reuse, R164 ;  /* 0x80000044172e7223 */ /* 0x080fe200000100a4 */
[----:B------:R-:W-:Y:S02]  /*84d0*/  ISETP.GE.AND P3, PT, R8, RZ, PT ;  /* 0x000000ff0800720c */ /* 0x000fe40003f66270 */
[----:B------:R-:W-:Y:S02]  /*84e0*/  ISETP.GE.AND P2, PT, R9, RZ, PT ;  /* 0x000000ff0900720c */ /* 0x000fe40003f46270 */
[----:B------:R4:W5:Y:S01]  /*84f0*/  I2F R36, R6 ;  /* 0x0000000600247306 */ /* 0x0009620000201400 */
[CC--:B--2---:R-:W-:Y:S02]  /*8500*/  FFMA.FTZ R23, R22.reuse, -R68.reuse, R211 ;  /* 0x8000004416177223 */ /* 0x0c4fe400000100d3 */
[-C--:B------:R-:W-:Y:S06]  /*8510*/  FFMA.FTZ R25, R22, -R68.reuse, R185 ;  /* 0x8000004416197223 */ /* 0x080fec00000100b9 */
[----:B------:R-:W-:Y:S02]  /*8520*/  @!P3 IADD3 R8, -R0, 0x1, RZ ;  /* 0x000000010008b810 */ /* 0x000fe40007ffe1ff */
[C---:B------:R-:W-:Y:S02]  /*8530*/  @!P2 IADD3 R9, -R3.reuse, 0x29, RZ ;  /* 0x000000290309a810 */ /* 0x040fe40007ffe1ff */
[----:B------:R2:W2:Y:S01]  /*8540*/  I2F R20, R8 ;  /* 0x0000000800147306 */ /* 0x0004a20000201400 */
[----:B-1----:R-:W-:Y:S01]  /*8550*/  IADD3 R7, R3, 0x38, RZ ;  /* 0x0000003803077810 */ /* 0x002fe20007ffe0ff */
[CC--:B---3--:R-:W-:Y:S02]  /*8560*/  FFMA.FTZ R224, R21.reuse, -R68.reuse, R54 ;  /* 0x8000004415e07223 */ /* 0x0c8fe40000010036 */
[-C--:B------:R-:W-:Y:S01]  /*8570*/  FFMA.FTZ R147, R21, -R68.reuse, R69 ;  /* 0x8000004415937223 */ /* 0x080fe20000010045 */
[----:B------:R-:W-:Y:S05]  /*8580*/  ISETP.GE.AND P2, PT, R7, RZ, PT ;  /* 0x000000ff0700720c */ /* 0x000fea0003f46270 */
[----:B------:R1:W3:Y:S01]  /*8590*/  I2F R19, R9 ;  /* 0x0000000900137306 */ /* 0x0002e20000201400 */
[C---:B----4-:R-:W-:Y:S01]  /*85a0*/  IADD3 R6, R3.reuse, -0x39, RZ ;  /* 0xffffffc703067810 */ /* 0x050fe20007ffe0ff */
[-C--:B-----5:R-:W-:Y:S03]  /*85b0*/  FFMA.FTZ R213, R36, -R68.reuse, R64 ;  /* 0x8000004424d57223 */ /* 0x0a0fe60000010040 */
[----:B------:R-:W-:Y:S03]  /*85c0*/  ISETP.GE.AND P3, PT, R6, RZ, PT ;  /* 0x000000ff0600720c */ /* 0x000fe60003f66270 */
[----:B------:R-:W-:Y:S04]  /*85d0*/  @!P2 IADD3 R7, -R0, 0x8, RZ ;  /* 0x000000080007a810 */ /* 0x000fe80007ffe1ff */
[----:B------:R4:W5:Y:S01]  /*85e0*/  I2F R18, R7 ;  /* 0x0000000700127306 */ /* 0x0009620000201400 */
[C---:B--2---:R-:W-:Y:S01]  /*85f0*/  IADD3 R8, R3.reuse, -0x31, RZ ;  /* 0xffffffcf03087810 */ /* 0x044fe20007ffe0ff */
[CC--:B------:R-:W-:Y:S02]  /*8600*/  FFMA.FTZ R21, R20.reuse, -R68.reuse, R210 ;  /* 0x8000004414157223 */ /* 0x0c0fe400000100d2 */
[-C--:B------:R-:W-:Y:S02]  /*8610*/  FFMA.FTZ R24, R20, -R68.reuse, R189 ;  /* 0x8000004414187223 */ /* 0x080fe400000100bd */
[C---:B------:R-:W-:Y:S04]  /*8620*/  @!P3 IADD3 R6, -R3.reuse, 0x39, RZ ;  /* 0x000000390306b810 */ /* 0x040fe80007ffe1ff */
[----:B------:R2:W2:Y:S01]  /*8630*/  I2F R35, R6 ;  /* 0x0000000600237306 */ /* 0x0004a20000201400 */
[----:B-1----:R-:W-:Y:S01]  /*8640*/  IADD3 R9, R3, -0x30, RZ ;  /* 0xffffffd003097810 */ /* 0x002fe20007ffe0ff */
[CC--:B---3--:R-:W-:Y:S02]  /*8650*/  FFMA.FTZ R223, R19.reuse, -R68.reuse, R55 ;  /* 0x8000004413df7223 */ /* 0x0c8fe40000010037 */
[-C--:B------:R-:W-:Y:S01]  /*8660*/  FFMA.FTZ R149, R19, -R68.reuse, R149 ;  /* 0x8000004413957223 */ /* 0x080fe20000010095 */
[----:B------:R-:W-:Y:S02]  /*8670*/  ISETP.GE.AND P3, PT, R9, RZ, PT ;  /* 0x000000ff0900720c */ /* 0x000fe40003f66270 */
[C---:B----4-:R-:W-:Y:S01]  /*8680*/  IADD3 R7, R3.reuse, 0x30, RZ ;  /* 0x0000003003077810 */ /* 0x050fe20007ffe0ff */
[CC--:B-----5:R-:W-:Y:S02]  /*8690*/  FFMA.FTZ R19, R18.reuse, -R68.reuse, R190 ;  /* 0x8000004412137223 */ /* 0x0e0fe400000100be */
[-C--:B------:R-:W-:Y:S08]  /*86a0*/  FFMA.FTZ R57, R18, -R68.reuse, R176 ;  /* 0x8000004412397223 */ /* 0x080ff000000100b0 */
[C---:B------:R-:W-:Y:S02]  /*86b0*/  @!P3 IADD3 R9, -R3.reuse, 0x30, RZ ;  /* 0x000000300309b810 */ /* 0x040fe40007ffe1ff */
[----:B------:R-:W-:Y:S02]  /*86c0*/  ISETP.GE.AND P3, PT, R8, RZ, PT ;  /* 0x000000ff0800720c */ /* 0x000fe40003f66270 */
[----:B------:R-:W1:Y:S01]  /*86d0*/  I2F R17, R9 ;  /* 0x0000000900117306 */ /* 0x000e620000201400 */
[----:B--2---:R-:W-:Y:S01]  /*86e0*/  IADD3 R6, R3, 0x37, RZ ;  /* 0x0000003703067810 */ /* 0x004fe20007ffe0ff */
[-C--:B------:R-:W-:Y:S03]  /*86f0*/  FFMA.FTZ R209, R35, -R68.reuse, R65 ;  /* 0x8000004423d17223 */ /* 0x080fe60000010041 */
[----:B------:R-:W-:Y:S06]  /*8700*/  ISETP.GE.AND P2, PT, R6, RZ, PT ;  /* 0x000000ff0600720c */ /* 0x000fec0003f46270 */
[----:B------:R-:W-:Y:S02]  /*8710*/  @!P3 IADD3 R8, -R3, 0x31, RZ ;  /* 0x000000310308b810 */ /* 0x000fe40007ffe1ff */
[----:B------:R-:W-:Y:S02]  /*8720*/  ISETP.GE.AND P3, PT, R12, RZ, PT ;  /* 0x000000ff0c00720c */ /* 0x000fe40003f66270 */
[----:B------:R-:W2:Y:S03]  /*8730*/  I2F R15, R8 ;  /* 0x00000008000f7306 */ /* 0x000ea60000201400 */
[C---:B------:R-:W-:Y:S02]  /*8740*/  @!P2 IADD3 R6, -R0.reuse, 0x9, RZ ;  /* 0x000000090006a810 */ /* 0x040fe40007ffe1ff */
[----:B------:R-:W-:Y:S01]  /*8750*/  ISETP.GE.AND P2, PT, R7, RZ, PT ;  /* 0x000000ff0700720c */ /* 0x000fe20003f46270 */
[-C--:B-1----:R-:W-:Y:S04]  /*8760*/  FFMA.FTZ R151, R17, -R68.reuse, R151 ;  /* 0x8000004411977223 */ /* 0x082fe80000010097 */
[----:B------:R1:W3:Y:S01]  /*8770*/  I2F R16, R6 ;  /* 0x0000000600107306 */ /* 0x0002e20000201400 */
[----:B------:R-:W-:Y:S01]  /*8780*/  IADD3 R9, R3, 0x1f, RZ ;  /* 0x0000001f03097810 */ /* 0x000fe20007ffe0ff */
[-C--:B------:R-:W-:Y:S01]  /*8790*/  FFMA.FTZ R226, R17, -R68.reuse, R66 ;  /* 0x8000004411e27223 */ /* 0x080fe20000010042 */
[C---:B------:R-:W-:Y:S02]  /*87a0*/  @!P3 IADD3 R12, -R0.reuse, 0x18, RZ ;  /* 0x00000018000cb810 */ /* 0x040fe40007ffe1ff */
[----:B------:R-:W-:Y:S03]  /*87b0*/  ISETP.GE.AND P3, PT, R9, RZ, PT ;  /* 0x000000ff0900720c */ /* 0x000fe60003f66270 */
[C---:B------:R-:W-:Y:S02]  /*87c0*/  @!P2 IADD3 R7, -R0.reuse, 0x10, RZ ;  /* 0x000000100007a810 */ /* 0x040fe40007ffe1ff */
[----:B------:R-:W4:Y:S01]  /*87d0*/  I2F R32, R12 ;  /* 0x0000000c00207306 */ /* 0x000f220000201400 */
[----:B------:R-:W-:Y:S01]  /*87e0*/  ISETP.GE.AND P2, PT, R11, RZ, PT ;  /* 0x000000ff0b00720c */ /* 0x000fe20003f46270 */
[-C--:B--2---:R-:W-:Y:S01]  /*87f0*/  FFMA.FTZ R152, R15, -R68.reuse, R53 ;  /* 0x800000440f987223 */ /* 0x084fe20000010035 */
[----:B------:R-:W-:Y:S01]  /*8800*/  IADD3 R8, R3, 0x18, RZ ;  /* 0x0000001803087810 */ /* 0x000fe20007ffe0ff */
[-C--:B------:R-:W-:Y:S04]  /*8810*/  FFMA.FTZ R225, R15, -R68.reuse, R67 ;  /* 0x800000440fe17223 */ /* 0x080fe80000010043 */
[----:B------:R-:W-:Y:S02]  /*8820*/  @!P3 IADD3 R9, -R0, 0x21, RZ ;  /* 0x000000210009b810 */ /* 0x000fe40007ffe1ff */
[----:B------:R-:W2:Y:S01]  /*8830*/  I2F R14, R7 ;  /* 0x00000007000e7306 */ /* 0x000ea20000201400 */
[C---:B-1----:R-:W-:Y:S01]  /*8840*/  IADD3 R6, R3.reuse, 0x2f, RZ ;  /* 0x0000002f03067810 */ /* 0x042fe20007ffe0ff */
[-C--:B---3--:R-:W-:Y:S02]  /*8850*/  FFMA.FTZ R17, R16, -R68.reuse, R191 ;  /* 0x8000004410117223 */ /* 0x088fe400000100bf */
[----:B------:R-:W-:Y:S01]  /*8860*/  @!P2 IADD3 R11, -R0, 0x19, RZ ;  /* 0x00000019000ba810 */ /* 0x000fe20007ffe1ff */
[-C--:B------:R-:W-:Y:S01]  /*8870*/  FFMA.FTZ R59, R16, -R68.reuse, R177 ;  /* 0x80000044103b7223 */ /* 0x080fe200000100b1 */
[----:B------:R-:W-:Y:S04]  /*8880*/  ISETP.GE.AND P4, PT, R6, RZ, PT ;  /* 0x000000ff0600720c */ /* 0x000fe80003f86270 */
[----:B------:R-:W1:Y:S01]  /*8890*/  I2F R12, R9 ;  /* 0x00000009000c7306 */ /* 0x000e620000201400 */
[----:B------:R-:W-:Y:S01]  /*88a0*/  ISETP.GE.AND P2, PT, R8, RZ, PT ;  /* 0x000000ff0800720c */ /* 0x000fe20003f46270 */
[CC--:B----4-:R-:W-:Y:S02]  /*88b0*/  FFMA.FTZ R58, R32.reuse, -R68.reuse, R182 ;  /* 0x80000044203a7223 */ /* 0x0d0fe400000100b6 */
[-C--:B------:R-:W-:Y:S06]  /*88c0*/  FFMA.FTZ R148, R32, -R68.reuse, R148 ;  /* 0x8000004420947223 */ /* 0x080fec0000010094 */
[----:B------:R-:W3:Y:S01]  /*88d0*/  I2F R34, R11 ;  /* 0x0000000b00227306 */ /* 0x000ee20000201400 */
[----:B------:R-:W-:Y:S02]  /*88e0*/  @!P4 IADD3 R6, -R0, 0x11, RZ ;  /* 0x000000110006c810 */ /* 0x000fe40007ffe1ff */
[----:B------:R-:W-:Y:S01]  /*88f0*/  ISETP.GE.AND P4, PT, R10, RZ, PT ;  /* 0x000000ff0a00720c */ /* 0x000fe20003f86270 */
[-C--:B--2---:R-:W-:Y:S01]  /*8900*/  FFMA.FTZ R49, R14, -R68.reuse, R184 ;  /* 0x800000440e317223 */ /* 0x084fe200000100b8 */
[----:B------:R-:W-:Y:S01]  /*8910*/  @!P2 IADD3 R8, -R0, 0x28, RZ ;  /* 0x000000280008a810 */ /* 0x000fe20007ffe1ff */
[-C--:B------:R-:W-:Y:S01]  /*8920*/  FFMA.FTZ R62, R14, -R68.reuse, R174 ;  /* 0x800000440e3e7223 */ /* 0x080fe200000100ae */
[----:B------:R-:W-:Y:S03]  /*8930*/  IADD3 R7, R3, 0x17, RZ ;  /* 0x0000001703077810 */ /* 0x000fe60007ffe0ff */
[----:B------:R2:W4:Y:S01]  /*8940*/  I2F R13, R6 ;  /* 0x00000006000d7306 */ /* 0x0005220000201400 */
[-C--:B-1----:R-:W-:Y:S05]  /*8950*/  FFMA.FTZ R155, R12, -R68.reuse, R155 ;  /* 0x800000440c9b7223 */ /* 0x082fea000001009b */
[----:B------:R-:W-:Y:S01]  /*8960*/  @!P4 IADD3 R10, -R0, 0x20, RZ ;  /* 0x00000020000ac810 */ /* 0x000fe20007ffe1ff */
[-C--:B------:R-:W-:Y:S01]  /*8970*/  FFMA.FTZ R156, R12, -R68.reuse, R156 ;  /* 0x800000440c9c7223 */ /* 0x080fe2000001009c */
[----:B------:R-:W-:Y:S02]  /*8980*/  ISETP.GE.AND P4, PT, R7, RZ, PT ;  /* 0x000000ff0700720c */ /* 0x000fe40003f86270 */
[----:B------:R-:W1:Y:S01]  /*8990*/  I2F R33, R10 ;  /* 0x0000000a00217306 */ /* 0x000e620000201400 */
[CC--:B---3--:R-:W-:Y:S02]  /*89a0*/  FFMA.FTZ R60, R34.reuse, -R68.reuse, R181 ;  /* 0x80000044223c7223 */ /* 0x0c8fe400000100b5 */
[-C--:B------:R-:W-:Y:S07]  /*89b0*/  FFMA.FTZ R150, R34, -R68.reuse, R150 ;  /* 0x8000004422967223 */ /* 0x080fee0000010096 */
[----:B------:R-:W3:Y:S01]  /*89c0*/  I2F R14, R5 ;  /* 0x00000005000e7306 */ /* 0x000ee20000201400 */
[----:B------:R-:W-:Y:S02]  /*89d0*/  @!P4 IADD3 R7, -R0, 0x29, RZ ;  /* 0x000000290007c810 */ /* 0x000fe40007ffe1ff */
[----:B--2---:R-:W-:Y:S01]  /*89e0*/  IADD3 R6, R3, 0x10, RZ ;  /* 0x0000001003067810 */ /* 0x004fe20007ffe0ff */
[-C--:B----4-:R-:W-:Y:S01]  /*89f0*/  FFMA.FTZ R56, R13, -R68.reuse, R183 ;  /* 0x800000440d387223 */ /* 0x090fe200000100b7 */
[----:B------:R-:W-:Y:S01]  /*8a00*/  IADD3 R3, R3, 0xf, RZ ;  /* 0x0000000f03037810 */ /* 0x000fe20007ffe0ff */
[-C--:B------:R-:W-:Y:S01]  /*8a10*/  FFMA.FTZ R146, R13, -R68.reuse, R175 ;  /* 0x800000440d927223 */ /* 0x080fe200000100af */
[----:B------:R-:W-:Y:S03]  /*8a20*/  ISETP.GE.AND P3, PT, R6, RZ, PT ;  /* 0x000000ff0600720c */ /* 0x000fe60003f66270 */
[----:B------:R-:W2:Y:S01]  /*8a30*/  I2F R10, R7 ;  /* 0x00000007000a7306 */ /* 0x000ea20000201400 */
[----:B------:R-:W-:Y:S01]  /*8a40*/  ISETP.GE.AND P2, PT, R3, RZ, PT ;  /* 0x000000ff0300720c */ /* 0x000fe20003f46270 */
[CC--:B-1----:R-:W-:Y:S02]  /*8a50*/  FFMA.FTZ R154, R33.reuse, -R68.reuse, R154 ;  /* 0x80000044219a7223 */ /* 0x0c2fe4000001009a */
[-C--:B------:R-:W-:Y:S06]  /*8a60*/  FFMA.FTZ R153, R33, -R68.reuse, R153 ;  /* 0x8000004421997223 */ /* 0x080fec0000010099 */
[----:B------:R-:W1:Y:S01]  /*8a70*/  I2F R13, R4 ;  /* 0x00000004000d7306 */ /* 0x000e620000201400 */
[C---:B------:R-:W-:Y:S03]  /*8a80*/  @!P3 IADD3 R6, -R0.reuse, 0x30, RZ ;  /* 0x000000300006b810 */ /* 0x040fe60007ffe1ff */
[----:B------:R-:W-:Y:S01]  /*8a90*/  @!P2 IADD3 R3, -R0, 0x31, RZ ;  /* 0x000000310003a810 */ /* 0x000fe20007ffe1ff */
[----:B---3--:R-:W-:Y:S01]  /*8aa0*/  FFMA.FTZ R214, R14, -R68, R145 ;  /* 0x800000440ed67223 */ /* 0x008fe20000010091 */
[----:B------:R-:W-:Y:S04]  /*8ab0*/  FMNMX.FTZ R0, R39, R72, !PT ;  /* 0x0000004827007209 */ /* 0x000fe80007810000 */
[----:B------:R3:W4:Y:S01]  /*8ac0*/  I2F R9, R6 ;  /* 0x0000000600097306 */ /* 0x0007220000201400 */
[----:B------:R-:W-:Y:S01]  /*8ad0*/  FMNMX.FTZ R0, R40, R0, !PT ;  /* 0x0000000028007209 */ /* 0x000fe20007810000 */
[C---:B--2---:R-:W-:Y:S03]  /*8ae0*/  FFMA.FTZ R173, R10.reuse, -R68, R173 ;  /* 0x800000440aad7223 */ /* 0x044fe600000100ad */
[----:B------:R-:W-:Y:S01]  /*8af0*/  FMNMX.FTZ R7, R31, R0, !PT ;  /* 0x000000001f077209 */ /* 0x000fe20007810000 */
[-C--:B------:R-:W-:Y:S03]  /*8b00*/  FFMA.FTZ R179, R10, -R68.reuse, R179 ;  /* 0x800000440ab37223 */ /* 0x080fe600000100b3 */
[----:B------:R-:W-:Y:S01]  /*8b10*/  FMNMX.FTZ R7, R30, R7, !PT ;  /* 0x000000071e077209 */ /* 0x000fe20007810000 */
[----:B------:R2:W5:Y:S03]  /*8b20*/  I2F R0, R3 ;  /* 0x0000000300007306 */ /* 0x0005660000201400 */
[----:B------:R-:W-:Y:S01]  /*8b30*/  FMNMX.FTZ R7, R29, R7, !PT ;  /* 0x000000071d077209 */ /* 0x000fe20007810000 */
[-C--:B-1----:R-:W-:Y:S03]  /*8b40*/  FFMA.FTZ R215, R13, -R68.reuse, R61 ;  /* 0x800000440dd77223 */ /* 0x082fe6000001003d */
[----:B------:R-:W-:Y:S03]  /*8b50*/  FMNMX.FTZ R7, R28, R7, !PT ;  /* 0x000000071c077209 */ /* 0x000fe60007810000 */
[----:B------:R-:W1:Y:S01]  /*8b60*/  I2F R11, R8 ;  /* 0x00000008000b7306 */ /* 0x000e620000201400 */
[----:B------:R-:W-:Y:S02]  /*8b70*/  FMNMX.FTZ R7, R27, R7, !PT ;  /* 0x000000071b077209 */ /* 0x000fe40007810000 */
[----:B---3--:R-:W-:Y:S01]  /*8b80*/  FMNMX.FTZ R6, R41, R73, !PT ;  /* 0x0000004929067209 */ /* 0x008fe20007810000 */
[CC--:B----4-:R-:W-:Y:S01]  /*8b90*/  FFMA.FTZ R216, R9.reuse, -R68.reuse, R52 ;  /* 0x8000004409d87223 */ /* 0x0d0fe20000010034 */
[----:B------:R-:W-:Y:S01]  /*8ba0*/  FMNMX.FTZ R7, R26, R7, !PT ;  /* 0x000000071a077209 */ /* 0x000fe20007810000 */
[----:B------:R-:W-:Y:S01]  /*8bb0*/  FFMA.FTZ R77, R9, -R68, R77 ;  /* 0x80000044094d7223 */ /* 0x000fe2000001004d */
[----:B------:R-:W-:Y:S01]  /*8bc0*/  LDSM.16.MT88.4 R52, [R192+0x6000] ;  /* 0x00600000c034783b */ /* 0x000fe20000004200 */
[----:B--2---:R-:W-:Y:S01]  /*8bd0*/  FMNMX.FTZ R3, R42, R6, !PT ;  /* 0x000000062a037209 */ /* 0x004fe20007810000 */
[CC--:B-----5:R-:W-:Y:S02]  /*8be0*/  FFMA.FTZ R208, R0.reuse, -R68.reuse, R144 ;  /* 0x8000004400d07223 */ /* 0x0e0fe40000010090 */
[----:B------:R-:W-:Y:S01]  /*8bf0*/  FFMA.FTZ R2, R0, -R68, R2 ;  /* 0x8000004400027223 */ /* 0x000fe20000010002 */
[----:B------:R-:W-:Y:S02]  /*8c00*/  FMNMX.FTZ R6, R44, R3, !PT ;  /* 0x000000032c067209 */ /* 0x000fe40007810000 */
[----:B------:R-:W-:Y:S02]  /*8c10*/  FMNMX.FTZ R3, R23, R75, !PT ;  /* 0x0000004b17037209 */ /* 0x000fe40007810000 */
[----:B------:R-:W-:Y:S02]  /*8c20*/  FMNMX.FTZ R6, R43, R6, !PT ;  /* 0x000000062b067209 */ /* 0x000fe40007810000 */
[----:B------:R-:W-:Y:S01]  /*8c30*/  FMNMX.FTZ R3, R21, R3, !PT ;  /* 0x0000000315037209 */ /* 0x000fe20007810000 */
[----:B-1----:R-:W-:Y:S01]  /*8c40*/  FFMA.FTZ R171, R11, -R68, R171 ;  /* 0x800000440bab7223 */ /* 0x002fe200000100ab */
[----:B------:R-:W-:Y:S01]  /*8c50*/  FMNMX.FTZ R6, R47, R6, !PT ;  /* 0x000000062f067209 */ /* 0x000fe20007810000 */
[----:B------:R-:W-:Y:S01]  /*8c60*/  FFMA.FTZ R178, R11, -R68, R178 ;  /* 0x800000440bb27223 */ /* 0x000fe200000100b2 */
        /* <DEDUP_REMOVED lines=27> */
[----:B------:R-:W1:Y:S01]  /*8e20*/  SHFL.BFLY PT, R71, R4, 0x2, 0x1f ;  /* 0x0c401f0004477f89 */ /* 0x000e6200000e0000 */
[----:B------:R-:W-:Y:S04]  /*8e30*/  FMNMX.FTZ R5, R172, R5, !PT ;  /* 0x00000005ac057209 */ /* 0x000fe80007810000 */
        /* <DEDUP_REMOVED lines=13> */
[----:B------:R-:W-:Y:S02]  /*8f10*/  FMNMX.FTZ R6, R146, R5, !PT ;  /* 0x0000000592067209 */ /* 0x000fe40007810000 */
[----:B------:R-:W-:Y:S02]  /*8f20*/  FMNMX.FTZ R5, R215, R7, !PT ;  /* 0x00000007d7057209 */ /* 0x000fe40007810000 */
[----:B------:R-:W1:Y:S01]  /*8f30*/  SHFL.BFLY PT, R7, R71, 0x1, 0x1f ;  /* 0x0c201f0047077f89 */ /* 0x000e6200000e0000 */
[----:B------:R-:W-:Y:S04]  /*8f40*/  FMNMX.FTZ R6, R148, R6, !PT ;  /* 0x0000000694067209 */ /* 0x000fe80007810000 */
[----:B------:R-:W-:Y:S03]  /*8f50*/  FMNMX.FTZ R6, R150, R6, !PT ;  /* 0x0000000696067209 */ /* 0x000fe60007810000 */
[----:B------:R-:W3:Y:S01]  /*8f60*/  SHFL.BFLY PT, R8, R5, 0x2, 0x1f ;  /* 0x0c401f0005087f89 */ /* 0x000ee200000e0000 */
[----:B------:R-:W-:Y:S04]  /*8f70*/  FMNMX.FTZ R4, R153, R6, !PT ;  /* 0x0000000699047209 */ /* 0x000fe80007810000 */
[----:B------:R-:W-:Y:S02]  /*8f80*/  FMNMX.FTZ R4, R155, R4, !PT ;  /* 0x000000049b047209 */ /* 0x000fe40007810000 */
[----:B--2---:R-:W-:Y:S02]  /*8f90*/  FMNMX.FTZ R70, R3, R70, !PT ;  /* 0x0000004603467209 */ /* 0x004fe40007810000 */
[----:B------:R-:W-:Y:S03]  /*8fa0*/  FMNMX.FTZ R3, R178, R4, !PT ;  /* 0x00000004b2037209 */ /* 0x000fe60007810000 */
[----:B------:R-:W2:Y:S01]  /*8fb0*/  SHFL.BFLY PT, R6, R70, 0x1, 0x1f ;  /* 0x0c201f0046067f89 */ /* 0x000ea200000e0000 */
[----:B------:R-:W-:Y:S02]  /*8fc0*/  FMNMX.FTZ R3, R179, R3, !PT ;  /* 0x00000003b3037209 */ /* 0x000fe40007810000 */
[----:B-1----:R-:W-:Y:S02]  /*8fd0*/  FMNMX.FTZ R71, R71, R7, !PT ;  /* 0x0000000747477209 */ /* 0x002fe40007810000 */
[----:B------:R-:W-:Y:S02]  /*8fe0*/  FMNMX.FTZ R0, R77, R3, !PT ;  /* 0x000000034d007209 */ /* 0x000fe40007810000 */
[C---:B------:R-:W-:Y:S02]  /*8ff0*/  FSETP.NEU.FTZ.AND P2, PT, R71.reuse, -INF , PT ;  /* 0xff8000004700780b */ /* 0x040fe40003f5d000 */
[----:B------:R-:W-:Y:S01]  /*9000*/  FMNMX.FTZ R3, R2, R0, !PT ;  /* 0x0000000002037209 */ /* 0x000fe20007810000 */
[----:B------:R-:W-:Y:S01]  /*9010*/  FADD.FTZ R0, -R71, R72 ;  /* 0x0000004847007221 */ /* 0x000fe20000010100 */
[----:B---3--:R-:W-:Y:S03]  /*9020*/  FMNMX.FTZ R5, R5, R8, !PT ;  /* 0x0000000805057209 */ /* 0x008fe60007810000 */
[----:B------:R-:W-:Y:S01]  /*9030*/  FMUL.FTZ R0, R0, c[0x0][0x23c] ;  /* 0x00008f0000007a20 */ /* 0x000fe20000410000 */
[----:B------:R-:W-:Y:S03]  /*9040*/  SHFL.BFLY PT, R4, R3, 0x2, 0x1f ;  /* 0x0c401f0003047f89 */ /* 0x000fe600000e0000 */
[----:B------:R1:W3:Y:S05]  /*9050*/  MUFU.EX2 R74, R0 ;  /* 0x00000000004a7308 */ /* 0x0002ea0000000800 */
[----:B------:R-:W4:Y:S01]  /*9060*/  SHFL.BFLY PT, R69, R5, 0x1, 0x1f ;  /* 0x0c201f0005457f89 */ /* 0x000f2200000e0000 */
[----:B--2---:R-:W-:Y:S05]  /*9070*/  FMNMX.FTZ R70, R70, R6, !PT ;  /* 0x0000000646467209 */ /* 0x004fea0007810000 */
[----:B-1----:R-:W-:Y:S02]  /*9080*/  FADD.FTZ R0, -R70, R73 ;  /* 0x0000004946007221 */ /* 0x002fe40000010100 */
[C---:B---3--:R-:W-:Y:S02]  /*9090*/  FMUL.FTZ R16, R74.reuse, R92 ;  /* 0x0000005c4a107220 */ /* 0x048fe40000410000 */
[----:B------:R-:W-:Y:S01]  /*90a0*/  FMUL.FTZ R32, R74, R108 ;  /* 0x0000006c4a207220 */ /* 0x000fe20000410000 */
[----:B----4-:R-:W-:Y:S01]  /*90b0*/  FMNMX.FTZ R69, R5, R69, !PT ;  /* 0x0000004505457209 */ /* 0x010fe20007810000 */
[----:B------:R-:W-:Y:S01]  /*90c0*/  FMUL.FTZ R5, R0, c[0x0][0x23c] ;  /* 0x00008f0000057a20 */ /* 0x000fe20000410000 */
[----:B------:R-:W-:Y:S03]  /*90d0*/  FMNMX.FTZ R0, R3, R4, !PT ;  /* 0x0000000403007209 */ /* 0x000fe60007810000 */
[----:B------:R-:W1:Y:S01]  /*90e0*/  MUFU.EX2 R73, R5 ;  /* 0x0000000500497308 */ /* 0x000e620000000800 */
[----:B------:R-:W-:Y:S01]  /*90f0*/  FADD.FTZ R3, -R69, R75 ;  /* 0x0000004b45037221 */ /* 0x000fe20000010100 */
[----:B------:R-:W2:Y:S01]  /*9100*/  SHFL.BFLY PT, R4, R0, 0x1, 0x1f ;  /* 0x0c201f0000047f89 */ /* 0x000ea200000e0000 */
[----:B------:R-:W-:Y:S02]  /*9110*/  FMUL.FTZ R75, R71, c[0x0][0x23c] ;  /* 0x00008f00474b7a20 */ /* 0x000fe40000410000 */
[----:B------:R-:W-:Y:S02]  /*9120*/  FMUL.FTZ R3, R3, c[0x0][0x23c] ;  /* 0x00008f0003037a20 */ /* 0x000fe40000410000 */
[----:B------:R-:W-:Y:S01]  /*9130*/  FMUL.FTZ R144, R69, c[0x0][0x23c] ;  /* 0x00008f0045907a20 */ /* 0x000fe20000410000 */
[----:B------:R-:W-:Y:S02]  /*9140*/  FSEL R75, R75, RZ, P2 ;  /* 0x000000ff4b4b7208 */ /* 0x000fe40001000000 */
[----:B------:R3:W4:Y:S01]  /*9150*/  MUFU.EX2 R72, R3 ;  /* 0x0000000300487308 */ /* 0x0007220000000800 */
[----:B------:R-:W-:Y:S02]  /*9160*/  FSETP.NEU.FTZ.AND P2, PT, R70, -INF , PT ;  /* 0xff8000004600780b */ /* 0x000fe40003f5d000 */
[--C-:B------:R-:W-:Y:S02]  /*9170*/  FFMA.FTZ R6, R27, c[0x0][0x23c], -R75.reuse ;  /* 0x00008f001b067a23 */ /* 0x100fe4000001084b */
[--C-:B------:R-:W-:Y:S05]  /*9180*/  FFMA.FTZ R12, R26, c[0x0][0x23c], -R75.reuse ;  /* 0x00008f001a0c7a23 */ /* 0x100fea000001084b */
[----:B------:R5:W-:Y:S01]  /*9190*/  MUFU.EX2 R191, R6 ;  /* 0x0000000600bf7308 */ /* 0x000be20000000800 */
[C---:B-1----:R-:W-:Y:S02]  /*91a0*/  FMUL.FTZ R18, R73.reuse, R94 ;  /* 0x0000005e49127220 */ /* 0x042fe40000410000 */
[C---:B------:R-:W-:Y:S02]  /*91b0*/  FMUL.FTZ R34, R73.reuse, R110 ;  /* 0x0000006e49227220 */ /* 0x040fe40000410000 */
[----:B------:R-:W-:Y:S05]  /*91c0*/  FMUL.FTZ R35, R73, R111 ;  /* 0x0000006f49237220 */ /* 0x000fea0000410000 */
[----:B------:R1:W-:Y:S01]  /*91d0*/  MUFU.EX2 R190, R12 ;  /* 0x0000000c00be7308 */ /* 0x0003e20000000800 */
[--C-:B---3--:R-:W-:Y:S02]  /*91e0*/  FFMA.FTZ R3, R39, c[0x0][0x23c], -R75.reuse ;  /* 0x00008f0027037a23 */ /* 0x108fe4000001084b */
[C---:B----4-:R-:W-:Y:S02]  /*91f0*/  FMUL.FTZ R8, R72.reuse, R80 ;  /* 0x0000005048087220 */ /* 0x050fe40000410000 */
[C---:B------:R-:W-:Y:S05]  /*9200*/  FMUL.FTZ R9, R72.reuse, R81 ;  /* 0x0000005148097220 */ /* 0x040fea0000410000 */
[----:B------:R3:W-:Y:S01]  /*9210*/  MUFU.EX2 R217, R3 ;  /* 0x0000000300d97308 */ /* 0x0007e20000000800 */
[C---:B------:R-:W-:Y:S02]  /*9220*/  FMUL.FTZ R13, R72.reuse, R89 ;  /* 0x00000059480d7220 */ /* 0x040fe40000410000 */
[C---:B------:R-:W-:Y:S02]  /*9230*/  FMUL.FTZ R61, R72.reuse, R137 ;  /* 0x00000089483d7220 */ /* 0x040fe40000410000 */
[----:B-----5:R-:W-:Y:S02]  /*9240*/  FMUL.FTZ R6, R73, R86 ;  /* 0x0000005649067220 */ /* 0x020fe40000410000 */
[----:B-1----:R-:W-:Y:S02]  /*9250*/  FMUL.FTZ R12, R72, R88 ;  /* 0x00000058480c7220 */ /* 0x002fe40000410000 */
[--C-:B---3--:R-:W-:Y:S02]  /*9260*/  FFMA.FTZ R3, R40, c[0x0][0x23c], -R75.reuse ;  /* 0x00008f0028037a23 */ /* 0x108fe4000001084b */
[----:B------:R-:W-:Y:S02]  /*9270*/  FMUL.FTZ R40, R72, R116 ;  /* 0x0000007448287220 */ /* 0x000fe40000410000 */
[----:B------:R1:W-:Y:S02]  /*9280*/  MUFU.EX2 R218, R3 ;  /* 0x0000000300da7308 */ /* 0x0003e40000000800 */
[--C-:B-1----:R-:W-:Y:S08]  /*9290*/  FFMA.FTZ R3, R31, c[0x0][0x23c], -R75.reuse ;  /* 0x00008f001f037a23 */ /* 0x102ff0000001084b */
[----:B------:R2:W-:Y:S02]  /*92a0*/  MUFU.EX2 R221, R3 ;  /* 0x0000000300dd7308 */ /* 0x0005e40000000800 */
[----:B--2---:R-:W-:Y:S01]  /*92b0*/  FMNMX.FTZ R3, R0, R4, !PT ;  /* 0x0000000400037209 */ /* 0x004fe20007810000 */
[--C-:B------:R-:W-:Y:S02]  /*92c0*/  FFMA.FTZ R4, R29, c[0x0][0x23c], -R75.reuse ;  /* 0x00008f001d047a23 */ /* 0x100fe4000001084b */
[----:B------:R-:W-:Y:S05]  /*92d0*/  FMUL.FTZ R29, R72, R105 ;  /* 0x00000069481d7220 */ /* 0x000fea0000410000 */
[----:B------:R1:W-:Y:S01]  /*92e0*/  MUFU.EX2 R219, R4 ;  /* 0x0000000400db7308 */ /* 0x0003e20000000800 */
[--C-:B------:R-:W-:Y:S02]  /*92f0*/  FFMA.FTZ R0, R30, c[0x0][0x23c], -R75.reuse ;  /* 0x00008f001e007a23 */ /* 0x100fe4000001084b */
[C---:B------:R-:W-:Y:S07]  /*9300*/  FMUL.FTZ R145, R3.reuse, c[0x0][0x23c] ;  /* 0x00008f0003917a20 */ /* 0x040fee0000410000 */
[----:B------:R2:W3:Y:S01]  /*9310*/  MUFU.EX2 R220, R0 ;  /* 0x0000000000dc7308 */ /* 0x0004e20000000800 */
[--C-:B-1----:R-:W-:Y:S09]  /*9320*/  FFMA.FTZ R4, R28, c[0x0][0x23c], -R75.reuse ;  /* 0x00008f001c047a23 */ /* 0x102ff2000001084b */
[----:B------:R1:W-:Y:S01]  /*9330*/  MUFU.EX2 R222, R4 ;  /* 0x0000000400de7308 */ /* 0x0003e20000000800 */
[----:B--2---:R-:W-:Y:S01]  /*9340*/  FADD.FTZ R0, -R3, R76 ;  /* 0x0000004c03007221 */ /* 0x004fe20000010100 */
[----:B---3--:R-:W-:Y:S01]  /*9350*/  F2FP.PACK_AB R86, R220, R221 ;  /* 0x000000dddc56723e */ /* 0x008fe200000000ff */
[----:B------:R-:W-:Y:S02]  /*9360*/  FMUL.FTZ R76, R70, c[0x0][0x23c] ;  /* 0x00008f00464c7a20 */ /* 0x000fe40000410000 */
[----:B------:R-:W-:Y:S03]  /*9370*/  FMUL.FTZ R0, R0, c[0x0][0x23c] ;  /* 0x00008f0000007a20 */ /* 0x000fe60000410000 */
[----:B------:R-:W-:Y:S02]  /*9380*/  FSEL R76, R76, RZ, P2 ;  /* 0x000000ff4c4c7208 */ /* 0x000fe40001000000 */
[----:B------:R-:W-:Y:S01]  /*9390*/  FSETP.NEU.FTZ.AND P2, PT, R69, -INF , PT ;  /* 0xff8000004500780b */ /* 0x000fe20003f5d000 */
[----:B------:R-:W2:Y:S02]  /*93a0*/  MUFU.EX2 R0, R0 ;  /* 0x0000000000007308 */ /* 0x000ea40000000800 */
[--C-:B------:R-:W-:Y:S01]  /*93b0*/  FFMA.FTZ R28, R48, c[0x0][0x23c], -R76.reuse ;  /* 0x00008f00301c7a23 */ /* 0x100fe2000001084c */
[----:B------:R-:W-:Y:S01]  /*93c0*/  FSEL R144, R144, RZ, P2 ;  /* 0x000000ff90907208 */ /* 0x000fe20001000000 */
[----:B------:R-:W-:Y:S01]  /*93d0*/  FMUL.FTZ R48, R74, R124 ;  /* 0x0000007c4a307220 */ /* 0x000fe20000410000 */
[----:B------:R-:W-:Y:S01]  /*93e0*/  FSETP.NEU.FTZ.AND P2, PT, R3, -INF , PT ;  /* 0xff8000000300780b */ /* 0x000fe20003f5d000 */
[--C-:B------:R-:W-:Y:S02]  /*93f0*/  FFMA.FTZ R33, R50, c[0x0][0x23c], -R76.reuse ;  /* 0x00008f0032217a23 */ /* 0x100fe4000001084c */
[----:B-1----:R-:W-:Y:S01]  /*9400*/  FFMA.FTZ R4, R41, c[0x0][0x23c], -R76 ;  /* 0x00008f0029047a23 */ /* 0x002fe2000001084c */
[----:B------:R-:W-:Y:S01]  /*9410*/  FSEL R145, R145, RZ, P2 ;  /* 0x000000ff91917208 */ /* 0x000fe20001000000 */
[----:B------:R1:W-:Y:S01]  /*9420*/  MUFU.EX2 R176, R28 ;  /* 0x0000001c00b07308 */ /* 0x0003e20000000800 */
[--C-:B------:R-:W-:Y:S02]  /*9430*/  FFMA.FTZ R5, R21, c[0x0][0x23c], -R144.reuse ;  /* 0x00008f0015057a23 */ /* 0x100fe40000010890 */
[----:B------:R-:W-:Y:S02]  /*9440*/  FMUL.FTZ R50, R73, R126 ;  /* 0x0000007e49327220 */ /* 0x000fe40000410000 */
[--C-:B------:R-:W-:Y:S02]  /*9450*/  FFMA.FTZ R7, R17, c[0x0][0x23c], -R144.reuse ;  /* 0x00008f0011077a23 */ /* 0x100fe40000010890 */
[----:B------:R-:W-:Y:S02]  /*9460*/  FFMA.FTZ R17, R45, c[0x0][0x23c], -R75 ;  /* 0x00008f002d117a23 */ /* 0x000fe4000001084b */
[----:B------:R-:W-:Y:S01]  /*9470*/  FFMA.FTZ R41, R49, c[0x0][0x23c], -R144 ;  /* 0x00008f0031297a23 */ /* 0x000fe20000010890 */
[----:B------:R3:W-:Y:S01]  /*9480*/  MUFU.EX2 R207, R4 ;  /* 0x0000000400cf7308 */ /* 0x0007e20000000800 */
[--C-:B------:R-:W-:Y:S02]  /*9490*/  FFMA.FTZ R49, R57, c[0x0][0x23c], -R145.reuse ;  /* 0x00008f0039317a23 */ /* 0x100fe40000010891 */
[----:B------:R-:W-:Y:S02]  /*94a0*/  FMUL.FTZ R45, R72, R121 ;  /* 0x00000079482d7220 */ /* 0x000fe40000410000 */
[C---:B--2---:R-:W-:Y:S02]  /*94b0*/  FMUL.FTZ R10, R0.reuse, R82 ;  /* 0x00000052000a7220 */ /* 0x044fe40000410000 */
[C---:B------:R-:W-:Y:S02]  /*94c0*/  FMUL.FTZ R11, R0.reuse, R83 ;  /* 0x00000053000b7220 */ /* 0x040fe40000410000 */
[----:B------:R-:W-:Y:S01]  /*94d0*/  LDSM.16.MT88.4 R80, [R193+0x6000] ;  /* 0x00600000c150783b */ /* 0x000fe20000004200 */
[----:B------:R2:W-:Y:S01]  /*94e0*/  MUFU.EX2 R189, R5 ;  /* 0x0000000500bd7308 */ /* 0x0005e20000000800 */
[C---:B------:R-:W-:Y:S02]  /*94f0*/  FMUL.FTZ R14, R0.reuse, R90 ;  /* 0x0000005a000e7220 */ /* 0x040fe40000410000 */
[C---:B------:R-:W-:Y:S02]  /*9500*/  FMUL.FTZ R15, R0.reuse, R91 ;  /* 0x0000005b000f7220 */ /* 0x040fe40000410000 */
[C---:B------:R-:W-:Y:S02]  /*9510*/  FMUL.FTZ R26, R0.reuse, R102 ;  /* 0x00000066001a7220 */ /* 0x040fe40000410000 */
[----:B------:R-:W-:Y:S01]  /*9520*/  LDSM.16.MT88.4 R88, [R79+0x6800] ;  /* 0x006800004f58783b */ /* 0x000fe20000004200 */
[----:B------:R-:W-:Y:S02]  /*9530*/  FMUL.FTZ R27, R0, R103 ;  /* 0x00000067001b7220 */ /* 0x000fe40000410000 */
[----:B------:R4:W-:Y:S01]  /*9540*/  MUFU.EX2 R188, R7 ;  /* 0x0000000700bc7308 */ /* 0x0009e20000000800 */
[----:B-1----:R-:W-:Y:S02]  /*9550*/  FMUL.FTZ R28, R72, R104 ;  /* 0x00000068481c7220 */ /* 0x002fe40000410000 */
[----:B------:R-:W-:Y:S02]  /*9560*/  FMUL.FTZ R30, R0, R106 ;  /* 0x0000006a001e7220 */ /* 0x000fe40000410000 */
[----:B---3--:R-:W-:Y:S02]  /*9570*/  FFMA.FTZ R4, R42, c[0x0][0x23c], -R76 ;  /* 0x00008f002a047a23 */ /* 0x008fe4000001084c */
[C---:B------:R-:W-:Y:S02]  /*9580*/  FMUL.FTZ R31, R0.reuse, R107 ;  /* 0x0000006b001f7220 */ /* 0x040fe40000410000 */
[----:B------:R-:W-:Y:S01]  /*9590*/  FMUL.FTZ R42, R0, R118 ;  /* 0x00000076002a7220 */ /* 0x000fe20000410000 */
[----:B------:R1:W3:Y:S01]  /*95a0*/  MUFU.EX2 R210, R4 ;  /* 0x0000000400d27308 */ /* 0x0002e20000000800 */
[----:B------:R-:W-:Y:S02]  /*95b0*/  FFMA.FTZ R60, R60, c[0x0][0x23c], -R144 ;  /* 0x00008f003c3c7a23 */ /* 0x000fe40000010890 */
[--C-:B------:R-:W-:Y:S02]  /*95c0*/  FFMA.FTZ R62, R62, c[0x0][0x23c], -R145.reuse ;  /* 0x00008f003e3e7a23 */ /* 0x100fe40000010891 */
[----:B--2---:R-:W-:Y:S02]  /*95d0*/  FMUL.FTZ R5, R74, R85 ;  /* 0x000000554a057220 */ /* 0x004fe40000410000 */
[----:B------:R-:W-:Y:S02]  /*95e0*/  FMUL.FTZ R57, R72, R133 ;  /* 0x0000008548397220 */ /* 0x000fe40000410000 */
[----:B------:R-:W-:Y:S01]  /*95f0*/  FMUL.FTZ R63, R0, R139 ;  /* 0x0000008b003f7220 */ /* 0x000fe20000410000 */
[----:B------:R2:W-:Y:S01]  /*9600*/  MUFU.EX2 R186, R17 ;  /* 0x0000001100ba7308 */ /* 0x0005e20000000800 */
[--C-:B------:R-:W-:Y:S02]  /*9610*/  FFMA.FTZ R77, R77, c[0x0][0x23c], -R145.reuse ;  /* 0x00008f004d4d7a23 */ /* 0x100fe40000010891 */
[----:B----4-:R-:W-:Y:S07]  /*9620*/  FMUL.FTZ R7, R73, R87 ;  /* 0x0000005749077220 */ /* 0x010fee0000410000 */
[----:B------:R4:W-:Y:S01]  /*9630*/  MUFU.EX2 R175, R33 ;  /* 0x0000002100af7308 */ /* 0x0009e20000000800 */
[----:B-1----:R-:W-:Y:S01]  /*9640*/  FFMA.FTZ R4, R44, c[0x0][0x23c], -R76 ;  /* 0x00008f002c047a23 */ /* 0x002fe2000001084c */
[----:B---3--:R-:W-:Y:S01]  /*9650*/  F2FP.PACK_AB R85, R210, R207 ;  /* 0x000000cfd255723e */ /* 0x008fe200000000ff */
[--C-:B------:R-:W-:Y:S02]  /*9660*/  FFMA.FTZ R44, R56, c[0x0][0x23c], -R144.reuse ;  /* 0x00008f00382c7a23 */ /* 0x100fe40000010890 */
[----:B------:R-:W-:Y:S05]  /*9670*/  FFMA.FTZ R56, R58, c[0x0][0x23c], -R144 ;  /* 0x00008f003a387a23 */ /* 0x000fea0000010890 */
[----:B------:R1:W-:Y:S01]  /*9680*/  MUFU.EX2 R211, R4 ;  /* 0x0000000400d37308 */ /* 0x0003e20000000800 */
[----:B------:R-:W-:Y:S02]  /*9690*/  FMUL.FTZ R58, R0, R134 ;  /* 0x00000086003a7220 */ /* 0x000fe40000410000 */
[C---:B--2---:R-:W-:Y:S07]  /*96a0*/  FMUL.FTZ R17, R74.reuse, R93 ;  /* 0x0000005d4a117220 */ /* 0x044fee0000410000 */
[----:B------:R2:W-:Y:S01]  /*96b0*/  MUFU.EX2 R170, R41 ;  /* 0x0000002900aa7308 */ /* 0x0005e20000000800 */
[----:B----4-:R-:W-:Y:S02]  /*96c0*/  FMUL.FTZ R33, R74, R109 ;  /* 0x0000006d4a217220 */ /* 0x010fe40000410000 */
[----:B------:R-:W-:Y:S07]  /*96d0*/  LDSM.16.MT88.4 R108, [R194+0x7800] ;  /* 0x00780000c26c783b */ /* 0x000fee0000004200 */
[----:B------:R3:W-:Y:S01]  /*96e0*/  MUFU.EX2 R169, R44 ;  /* 0x0000002c00a97308 */ /* 0x0007e20000000800 */
[----:B-1----:R-:W-:Y:S02]  /*96f0*/  FFMA.FTZ R4, R43, c[0x0][0x23c], -R76 ;  /* 0x00008f002b047a23 */ /* 0x002fe4000001084c */
[----:B------:R-:W-:Y:S07]  /*9700*/  FMUL.FTZ R43, R0, R119 ;  /* 0x00000077002b7220 */ /* 0x000fee0000410000 */
[----:B------:R1:W4:Y:S01]  /*9710*/  MUFU.EX2 R212, R4 ;  /* 0x0000000400d47308 */ /* 0x0003220000000800 */
[C---:B--2---:R-:W-:Y:S09]  /*9720*/  FMUL.FTZ R41, R72.reuse, R117 ;  /* 0x0000007548297220 */ /* 0x044ff20000410000 */
[----:B------:R2:W-:Y:S01]  /*9730*/  MUFU.EX2 R168, R49 ;  /* 0x0000003100a87308 */ /* 0x0005e20000000800 */
[----:B---3--:R-:W-:Y:S09]  /*9740*/  FMUL.FTZ R44, R72, R120 ;  /* 0x00000078482c7220 */ /* 0x008ff20000410000 */
[----:B------:R-:W-:Y:S01]  /*9750*/  MUFU.EX2 R77, R77 ;  /* 0x0000004d004d7308 */ /* 0x000fe20000000800 */
[--C-:B-1----:R-:W-:Y:S01]  /*9760*/  FFMA.FTZ R4, R23, c[0x0][0x23c], -R144.reuse ;  /* 0x00008f0017047a23 */ /* 0x102fe20000010890 */
[----:B----4-:R-:W-:Y:S01]  /*9770*/  F2FP.PACK_AB R87, R212, R211 ;  /* 0x000000d3d457723e */ /* 0x010fe200000000ff */
[----:B------:R-:W1:Y:S07]  /*9780*/  LDSM.16.MT88.4 R20, [R79+0x6000] ;  /* 0x006000004f14783b */ /* 0x000e6e0000004200 */
[----:B------:R3:W4:Y:S01]  /*9790*/  MUFU.EX2 R187, R4 ;  /* 0x0000000400bb7308 */ /* 0x0007220000000800 */
[----:B--2---:R-:W-:Y:S02]  /*97a0*/  FMUL.FTZ R49, R74, R125 ;  /* 0x0000007d4a317220 */ /* 0x004fe40000410000 */
[--C-:B---3--:R-:W-:Y:S01]  /*97b0*/  FFMA.FTZ R4, R38, c[0x0][0x23c], -R145.reuse ;  /* 0x00008f0026047a23 */ /* 0x108fe20000010891 */
[----:B----4-:R-:W-:Y:S06]  /*97c0*/  F2FP.PACK_AB R64, R189, R187 ;  /* 0x000000bbbd40723e */ /* 0x010fec00000000ff */
[----:B------:R2:W-:Y:S02]  /*97d0*/  MUFU.EX2 R181, R4 ;  /* 0x0000000400b57308 */ /* 0x0005e40000000800 */
[--C-:B--2---:R-:W-:Y:S02]  /*97e0*/  FFMA.FTZ R4, R37, c[0x0][0x23c], -R145.reuse ;  /* 0x00008f0025047a23 */ /* 0x104fe40000010891 */
[----:B------:R-:W2:Y:S06]  /*97f0*/  LDSM.16.MT88.4 R36, [R194+0x6000] ;  /* 0x00600000c224783b */ /* 0x000eac0000004200 */
[----:B------:R3:W4:Y:S02]  /*9800*/  MUFU.EX2 R184, R4 ;  /* 0x0000000400b87308 */ /* 0x0007240000000800 */
[----:B---3--:R-:W-:Y:S01]  /*9810*/  FFMA.FTZ R4, R19, c[0x0][0x23c], -R144 ;  /* 0x00008f0013047a23 */ /* 0x008fe20000010890 */
[----:B----4-:R-:W-:Y:S01]  /*9820*/  F2FP.PACK_AB R65, R184, R181 ;  /* 0x000000b5b841723e */ /* 0x010fe200000000ff */
[----:B------:R-:W-:Y:S06]  /*9830*/  FMUL.FTZ R19, R73, R95 ;  /* 0x0000005f49137220 */ /* 0x000fec0000410000 */
[----:B------:R3:W4:Y:S01]  /*9840*/  MUFU.EX2 R185, R4 ;  /* 0x0000000400b97308 */ /* 0x0007220000000800 */
[----:B------:R-:W5:Y:S01]  /*9850*/  LDSM.16.MT88.4 R92, [R194+0x6800] ;  /* 0x00680000c25c783b */ /* 0x000f620000004200 */
[--C-:B---3--:R-:W-:Y:S01]  /*9860*/  FFMA.FTZ R4, R25, c[0x0][0x23c], -R145.reuse ;  /* 0x00008f0019047a23 */ /* 0x108fe20000010891 */
[----:B----4-:R-:W-:Y:S01]  /*9870*/  F2FP.PACK_AB R66, R188, R185 ;  /* 0x000000b9bc42723e */ /* 0x010fe200000000ff */
[--C-:B------:R-:W-:Y:S06]  /*9880*/  FFMA.FTZ R25, R47, c[0x0][0x23c], -R76.reuse ;  /* 0x00008f002f197a23 */ /* 0x100fec000001084c */
[----:B------:R3:W-:Y:S01]  /*9890*/  MUFU.EX2 R180, R4 ;  /* 0x0000000400b47308 */ /* 0x0007e20000000800 */
[----:B------:R-:W-:Y:S09]  /*98a0*/  FMUL.FTZ R47, R0, R123 ;  /* 0x0000007b002f7220 */ /* 0x000ff20000410000 */
[----:B------:R4:W-:Y:S01]  /*98b0*/  MUFU.EX2 R177, R25 ;  /* 0x0000001900b17308 */ /* 0x0009e20000000800 */
[----:B---3--:R-:W-:Y:S02]  /*98c0*/  FFMA.FTZ R4, R24, c[0x0][0x23c], -R145 ;  /* 0x00008f0018047a23 */ /* 0x008fe40000010891 */
[C---:B------:R-:W-:Y:S07]  /*98d0*/  FMUL.FTZ R24, R72.reuse, R100 ;  /* 0x0000006448187220 */ /* 0x040fee0000410000 */
[----:B------:R3:W1:Y:S01]  /*98e0*/  MUFU.EX2 R183, R4 ;  /* 0x0000000400b77308 */ /* 0x0006620000000800 */
[----:B----4-:R-:W-:Y:S02]  /*98f0*/  FMUL.FTZ R25, R72, R101 ;  /* 0x0000006548197220 */ /* 0x010fe40000410000 */
[----:B------:R-:W-:Y:S01]  /*9900*/  LDSM.16.MT88.4 R100, [R79+0x7800] ;  /* 0x007800004f64783b */ /* 0x000fe20000004200 */
[----:B---3--:R-:W-:Y:S01]  /*9910*/  FMUL.FTZ R4, R74, R84 ;  /* 0x000000544a047220 */ /* 0x008fe20000410000 */
[----:B------:R-:W-:Y:S02]  /*9920*/  F2FP.PACK_AB R84, R218, R217 ;  /* 0x000000d9da54723e */ /* 0x000fe400000000ff */
[----:B-1----:R-:W-:Y:S05]  /*9930*/  F2FP.PACK_AB R67, R183, R180 ;  /* 0x000000b4b743723e */ /* 0x002fea00000000ff */
[-C--:B------:R-:W-:Y:S08]  /*9940*/  HMMA.16816.F32 R4, R84, R20.reuse, R4 ;  /* 0x000000145404723c */ /* 0x080ff00000001804 */
[C---:B------:R-:W-:Y:S07]  /*9950*/  HMMA.16816.F32 R8, R64.reuse, R20, R8 ;  /* 0x000000144008723c */ /* 0x040fee0000001808 */
[--C-:B------:R-:W-:Y:S01]  /*9960*/  FFMA.FTZ R20, R46, c[0x0][0x23c], -R75.reuse ;  /* 0x00008f002e147a23 */ /* 0x100fe2000001084b */
[-C--:B------:R-:W-:Y:S03]  /*9970*/  HMMA.16816.F32 R12, R64, R22.reuse, R12 ;  /* 0x00000016400c723c */ /* 0x080fe6000000180c */
[----:B------:R1:W-:Y:S01]  /*9980*/  MUFU.EX2 R182, R20 ;  /* 0x0000001400b67308 */ /* 0x0003e20000000800 */
[----:B------:R-:W-:Y:S02]  /*9990*/  FMUL.FTZ R21, R74, R97 ;  /* 0x000000614a157220 */ /* 0x000fe40000410000 */
[----:B------:R-:W-:Y:S02]  /*99a0*/  FMUL.FTZ R46, R0, R122 ;  /* 0x0000007a002e7220 */ /* 0x000fe40000410000 */
[C---:B------:R-:W-:Y:S07]  /*99b0*/  HMMA.16816.F32 R16, R84.reuse, R22, R16 ;  /* 0x000000165410723c */ /* 0x040fee0000001810 */
[C---:B------:R-:W-:Y:S02]  /*99c0*/  FMUL.FTZ R22, R73.reuse, R98 ;  /* 0x0000006249167220 */ /* 0x040fe40000410000 */
[----:B------:R-:W-:Y:S03]  /*99d0*/  FMUL.FTZ R23, R73, R99 ;  /* 0x0000006349177220 */ /* 0x000fe60000410000 */
[C---:B-1----:R-:W-:Y:S02]  /*99e0*/  FMUL.FTZ R20, R74.reuse, R96 ;  /* 0x000000604a147220 */ /* 0x042fe40000410000 */
[----:B------:R-:W-:Y:S04]  /*99f0*/  FFMA.FTZ R96, R151, c[0x0][0x23c], -R75 ;  /* 0x00008f0097607a23 */ /* 0x000fe8000001084b */
[----:B------:R1:W-:Y:S01]  /*9a00*/  MUFU.EX2 R165, R96 ;  /* 0x0000006000a57308 */ /* 0x0003e20000000800 */
[-C--:B--2---:R-:W-:Y:S08]  /*9a10*/  HMMA.16816.F32 R20, R84, R36.reuse, R20 ;  /* 0x000000245414723c */ /* 0x084ff00000001814 */
[C---:B------:R-:W-:Y:S07]  /*9a20*/  HMMA.16816.F32 R24, R64.reuse, R36, R24 ;  /* 0x000000244018723c */ /* 0x040fee0000001818 */
[----:B------:R-:W-:Y:S01]  /*9a30*/  FFMA.FTZ R36, R51, c[0x0][0x23c], -R76 ;  /* 0x00008f0033247a23 */ /* 0x000fe2000001084c */
[-C--:B------:R-:W-:Y:S03]  /*9a40*/  HMMA.16816.F32 R28, R64, R38.reuse, R28 ;  /* 0x00000026401c723c */ /* 0x080fe6000000181c */
[----:B------:R2:W3:Y:S01]  /*9a50*/  MUFU.EX2 R174, R36 ;  /* 0x0000002400ae7308 */ /* 0x0004e20000000800 */
[C---:B------:R-:W-:Y:S02]  /*9a60*/  FMUL.FTZ R51, R73.reuse, R127 ;  /* 0x0000007f49337220 */ /* 0x040fe40000410000 */
[----:B------:R-:W-:Y:S01]  /*9a70*/  LDSM.16.MT88.4 R124, [R192+0x7800] ;  /* 0x00780000c07c783b */ /* 0x000fe20000004200 */
[C---:B------:R-:W-:Y:S01]  /*9a80*/  FMUL.FTZ R37, R74.reuse, R113 ;  /* 0x000000714a257220 */ /* 0x040fe20000410000 */
[C---:B------:R-:W-:Y:S06]  /*9a90*/  HMMA.16816.F32 R32, R84.reuse, R38, R32 ;  /* 0x000000265420723c */ /* 0x040fec0000001820 */
[----:B-1----:R-:W1:Y:S01]  /*9aa0*/  LDSM.16.MT88.4 R96, [R192+0x6800] ;  /* 0x00680000c060783b */ /* 0x002e620000004200 */
[C---:B------:R-:W-:Y:S02]  /*9ab0*/  FMUL.FTZ R38, R73.reuse, R114 ;  /* 0x0000007249267220 */ /* 0x040fe40000410000 */
[----:B------:R-:W-:Y:S03]  /*9ac0*/  FMUL.FTZ R39, R73, R115 ;  /* 0x0000007349277220 */ /* 0x000fe60000410000 */
[C---:B--2---:R-:W-:Y:S07]  /*9ad0*/  FMUL.FTZ R36, R74.reuse, R112 ;  /* 0x000000704a247220 */ /* 0x044fee0000410000 */
[-C--:B------:R-:W-:Y:S08]  /*9ae0*/  HMMA.16816.F32 R36, R84, R52.reuse, R36 ;  /* 0x000000345424723c */ /* 0x080ff00000001824 */
[C---:B------:R-:W-:Y:S07]  /*9af0*/  HMMA.16816.F32 R40, R64.reuse, R52, R40 ;  /* 0x000000344028723c */ /* 0x040fee0000001828 */
[----:B------:R-:W-:Y:S01]  /*9b00*/  FMUL.FTZ R53, R74, R129 ;  /* 0x000000814a357220 */ /* 0x000fe20000410000 */
[-C--:B------:R-:W-:Y:S01]  /*9b10*/  HMMA.16816.F32 R44, R64, R54.reuse, R44 ;  /* 0x00000036402c723c */ /* 0x080fe2000000182c */
[----:B------:R2:W-:Y:S03]  /*9b20*/  MUFU.EX2 R129, R62 ;  /* 0x0000003e00817308 */ /* 0x0005e60000000800 */
[----:B------:R-:W-:Y:S02]  /*9b30*/  FFMA.FTZ R52, R59, c[0x0][0x23c], -R145 ;  /* 0x00008f003b347a23 */ /* 0x000fe40000010891 */
[C---:B------:R-:W-:Y:S02]  /*9b40*/  FMUL.FTZ R59, R0.reuse, R135 ;  /* 0x00000087003b7220 */ /* 0x040fe40000410000 */
[C---:B------:R-:W-:Y:S03]  /*9b50*/  HMMA.16816.F32 R48, R84.reuse, R54, R48 ;  /* 0x000000365430723c */ /* 0x040fe60000001830 */
[----:B------:R4:W1:Y:S04]  /*9b60*/  MUFU.EX2 R167, R52 ;  /* 0x0000003400a77308 */ /* 0x0008680000000800 */
[C---:B------:R-:W-:Y:S02]  /*9b70*/  FMUL.FTZ R55, R73.reuse, R131 ;  /* 0x0000008349377220 */ /* 0x040fe40000410000 */
[C---:B------:R-:W-:Y:S04]  /*9b80*/  FMUL.FTZ R54, R73.reuse, R130 ;  /* 0x0000008249367220 */ /* 0x040fe80000410000 */
[----:B------:R1:W-:Y:S01]  /*9b90*/  MUFU.EX2 R131, R56 ;  /* 0x0000003800837308 */ /* 0x0003e20000000800 */
[C---:B--2---:R-:W-:Y:S02]  /*9ba0*/  FMUL.FTZ R62, R0.reuse, R138 ;  /* 0x0000008a003e7220 */ /* 0x044fe40000410000 */
[----:B------:R-:W-:Y:S07]  /*9bb0*/  FFMA.FTZ R0, R0, R235, R181 ;  /* 0x000000eb00007223 */ /* 0x000fee00000100b5 */
[----:B------:R2:W2:Y:S01]  /*9bc0*/  MUFU.EX2 R130, R60 ;  /* 0x0000003c00827308 */ /* 0x0004a20000000800 */
[----:B------:R-:W-:Y:S02]  /*9bd0*/  FADD.FTZ R0, R184, R0 ;  /* 0x00000000b8007221 */ /* 0x000fe40000010000 */
[----:B----4-:R-:W-:Y:S07]  /*9be0*/  FMUL.FTZ R52, R74, R128 ;  /* 0x000000804a347220 */ /* 0x010fee0000410000 */
[-C--:B------:R-:W-:Y:S03]  /*9bf0*/  HMMA.16816.F32 R52, R84, R80.reuse, R52 ;  /* 0x000000505434723c */ /* 0x080fe60000001834 */
[C---:B-1----:R-:W-:Y:S07]  /*9c00*/  FMUL.FTZ R56, R72.reuse, R132 ;  /* 0x0000008448387220 */ /* 0x042fee0000410000 */
[C---:B------:R-:W-:Y:S04]  /*9c10*/  HMMA.16816.F32 R56, R64.reuse, R80, R56 ;  /* 0x000000504038723c */ /* 0x040fe80000001838 */
[----:B--2---:R-:W-:Y:S03]  /*9c20*/  FMUL.FTZ R60, R72, R136 ;  /* 0x00000088483c7220 */ /* 0x004fe60000410000 */
[----:B------:R-:W-:Y:S01]  /*9c30*/  FFMA.FTZ R80, R146, c[0x0][0x23c], -R145 ;  /* 0x00008f0092507a23 */ /* 0x000fe20000010891 */
[----:B------:R-:W-:Y:S03]  /*9c40*/  F2FP.PACK_AB R81, R176, R177 ;  /* 0x000000b1b051723e */ /* 0x000fe600000000ff */
[-C--:B------:R-:W-:Y:S01]  /*9c50*/  HMMA.16816.F32 R60, R64, R82.reuse, R60 ;  /* 0x00000052403c723c */ /* 0x080fe2000000183c */
[----:B------:R1:W2:Y:S06]  /*9c60*/  MUFU.EX2 R128, R80 ;  /* 0x0000005000807308 */ /* 0x0002ac0000000800 */
[C---:B------:R-:W-:Y:S02]  /*9c70*/  FMUL.FTZ R64, R74.reuse, R140 ;  /* 0x0000008c4a407220 */ /* 0x040fe40000410000 */
[C---:B------:R-:W-:Y:S03]  /*9c80*/  FMUL.FTZ R65, R74.reuse, R141 ;  /* 0x0000008d4a417220 */ /* 0x040fe60000410000 */
[C---:B------:R-:W-:Y:S02]  /*9c90*/  FMUL.FTZ R66, R73.reuse, R142 ;  /* 0x0000008e49427220 */ /* 0x040fe40000410000 */
[----:B------:R-:W-:Y:S02]  /*9ca0*/  FMUL.FTZ R67, R73, R143 ;  /* 0x0000008f49437220 */ /* 0x000fe40000410000 */
[----:B------:R-:W-:Y:S05]  /*9cb0*/  FFMA.FTZ R74, R74, R232, R217 ;  /* 0x000000e84a4a7223 */ /* 0x000fea00000100d9 */
[----:B------:R-:W-:Y:S04]  /*9cc0*/  HMMA.16816.F32 R64, R84, R82, R64 ;  /* 0x000000525440723c */ /* 0x000fe80000001840 */
[--C-:B-1----:R-:W-:Y:S03]  /*9cd0*/  FFMA.FTZ R80, R147, c[0x0][0x23c], -R75.reuse ;  /* 0x00008f0093507a23 */ /* 0x102fe6000001084b */
[--C-:B------:R-:W-:Y:S01]  /*9ce0*/  FFMA.FTZ R84, R149, c[0x0][0x23c], -R75.reuse ;  /* 0x00008f0095547a23 */ /* 0x100fe2000001084b */
[----:B------:R1:W-:Y:S01]  /*9cf0*/  MUFU.EX2 R166, R80 ;  /* 0x0000005000a67308 */ /* 0x0003e20000000800 */
[----:B------:R-:W-:Y:S03]  /*9d00*/  F2FP.PACK_AB R82, R190, R191 ;  /* 0x000000bfbe52723e */ /* 0x000fe600000000ff */
[----:B---3--:R-:W-:Y:S02]  /*9d10*/  F2FP.PACK_AB R83, R174, R175 ;  /* 0x000000afae53723e */ /* 0x008fe400000000ff */
[----:B------:R-:W-:Y:S02]  /*9d20*/  F2FP.PACK_AB R85, R167, R168 ;  /* 0x000000a8a755723e */ /* 0x000fe400000000ff */
[----:B------:R-:W-:Y:S02]  /*9d30*/  F2FP.PACK_AB R86, R130, R131 ;  /* 0x000000838256723e */ /* 0x000fe400000000ff */
[----:B------:R3:W-:Y:S01]  /*9d40*/  MUFU.EX2 R164, R84 ;  /* 0x0000005400a47308 */ /* 0x0007e20000000800 */
[----:B--2---:R-:W-:Y:S02]  /*9d50*/  F2FP.PACK_AB R87, R128, R129 ;  /* 0x000000818057723e */ /* 0x004fe400000000ff */
[----:B-1----:R-:W-:Y:S07]  /*9d60*/  F2FP.PACK_AB R80, R222, R219 ;  /* 0x000000dbde50723e */ /* 0x002fee00000000ff */
[-C--:B------:R-:W-:Y:S05]  /*9d70*/  HMMA.16816.F32 R4, R80, R88.reuse, R4 ;  /* 0x000000585004723c */ /* 0x080fea0000001804 */
[----:B---3--:R-:W-:Y:S07]  /*9d80*/  F2FP.PACK_AB R84, R169, R170 ;  /* 0x000000aaa954723e */ /* 0x008fee00000000ff */
[C---:B------:R-:W-:Y:S07]  /*9d90*/  HMMA.16816.F32 R8, R84.reuse, R88, R8 ;  /* 0x000000585408723c */ /* 0x040fee0000001808 */
[----:B------:R-:W-:Y:S01]  /*9da0*/  FFMA.FTZ R88, R152, c[0x0][0x23c], -R75 ;  /* 0x00008f0098587a23 */ /* 0x000fe2000001084b */
[-C--:B------:R-:W-:Y:S03]  /*9db0*/  HMMA.16816.F32 R12, R84, R90.reuse, R12 ;  /* 0x0000005a540c723c */ /* 0x080fe6000000180c */
[----:B------:R1:W2:Y:S05]  /*9dc0*/  MUFU.EX2 R163, R88 ;  /* 0x0000005800a37308 */ /* 0x0002aa0000000800 */
[C---:B------:R-:W-:Y:S08]  /*9dd0*/  HMMA.16816.F32 R16, R80.reuse, R90, R16 ;  /* 0x0000005a5010723c */ /* 0x040ff00000001810 */
[-C--:B-----5:R-:W-:Y:S08]  /*9de0*/  HMMA.16816.F32 R20, R80, R92.reuse, R20 ;  /* 0x0000005c5014723c */ /* 0x0a0ff00000001814 */
[C---:B------:R-:W-:Y:S04]  /*9df0*/  HMMA.16816.F32 R24, R84.reuse, R92, R24 ;  /* 0x0000005c5418723c */ /* 0x040fe80000001818 */
[----:B-1----:R-:W-:Y:S01]  /*9e00*/  FFMA.FTZ R88, R157, c[0x0][0x23c], -R76 ;  /* 0x00008f009d587a23 */ /* 0x002fe2000001084c */
[----:B--2---:R-:W-:Y:S02]  /*9e10*/  F2FP.PACK_AB R140, R163, R165 ;  /* 0x000000a5a38c723e */ /* 0x004fe400000000ff */
[----:B------:R-:W-:Y:S01]  /*9e20*/  FFMA.FTZ R92, R154, c[0x0][0x23c], -R144 ;  /* 0x00008f009a5c7a23 */ /* 0x000fe20000010890 */
[-C--:B------:R-:W-:Y:S01]  /*9e30*/  HMMA.16816.F32 R28, R84, R94.reuse, R28 ;  /* 0x0000005e541c723c */ /* 0x080fe2000000181c */
[----:B------:R1:W-:Y:S07]  /*9e40*/  MUFU.EX2 R162, R88 ;  /* 0x0000005800a27308 */ /* 0x0003ee0000000800 */
[C---:B------:R-:W-:Y:S03]  /*9e50*/  HMMA.16816.F32 R32, R80.reuse, R94, R32 ;  /* 0x0000005e5020723c */ /* 0x040fe60000001820 */
[----:B------:R2:W-:Y:S05]  /*9e60*/  MUFU.EX2 R135, R92 ;  /* 0x0000005c00877308 */ /* 0x0005ea0000000800 */
[-C--:B------:R-:W-:Y:S08]  /*9e70*/  HMMA.16816.F32 R36, R80, R96.reuse, R36 ;  /* 0x000000605024723c */ /* 0x080ff00000001824 */
[C---:B------:R-:W-:Y:S04]  /*9e80*/  HMMA.16816.F32 R40, R84.reuse, R96, R40 ;  /* 0x000000605428723c */ /* 0x040fe80000001828 */
[----:B-1----:R-:W-:Y:S03]  /*9e90*/  FFMA.FTZ R88, R158, c[0x0][0x23c], -R76 ;  /* 0x00008f009e587a23 */ /* 0x002fe6000001084c */
[--C-:B------:R-:W-:Y:S01]  /*9ea0*/  FFMA.FTZ R96, R173, c[0x0][0x23c], -R144.reuse ;  /* 0x00008f00ad607a23 */ /* 0x100fe20000010890 */
[-C--:B------:R-:W-:Y:S01]  /*9eb0*/  HMMA.16816.F32 R44, R84, R98.reuse, R44 ;  /* 0x00000062542c723c */ /* 0x080fe2000000182c */
[----:B------:R1:W-:Y:S03]  /*9ec0*/  MUFU.EX2 R160, R88 ;  /* 0x0000005800a07308 */ /* 0x0003e60000000800 */
[----:B--2---:R-:W-:Y:S04]  /*9ed0*/  FFMA.FTZ R92, R156, c[0x0][0x23c], -R144 ;  /* 0x00008f009c5c7a23 */ /* 0x004fe80000010890 */
[C---:B------:R-:W-:Y:S03]  /*9ee0*/  HMMA.16816.F32 R48, R80.reuse, R98, R48 ;  /* 0x000000625030723c */ /* 0x040fe60000001830 */
[----:B------:R2:W-:Y:S10]  /*9ef0*/  MUFU.EX2 R134, R92 ;  /* 0x0000005c00867308 */ /* 0x0005f40000000800 */
[----:B------:R3:W-:Y:S01]  /*9f00*/  MUFU.EX2 R157, R96 ;  /* 0x00000060009d7308 */ /* 0x0007e20000000800 */
[--C-:B-1----:R-:W-:Y:S09]  /*9f10*/  FFMA.FTZ R88, R159, c[0x0][0x23c], -R76.reuse ;  /* 0x00008f009f587a23 */ /* 0x102ff2000001084c */
[----:B------:R1:W-:Y:S01]  /*9f20*/  MUFU.EX2 R161, R88 ;  /* 0x0000005800a17308 */ /* 0x0003e20000000800 */
[--C-:B--2---:R-:W-:Y:S09]  /*9f30*/  FFMA.FTZ R92, R148, c[0x0][0x23c], -R145.reuse ;  /* 0x00008f00945c7a23 */ /* 0x104ff20000010891 */
[----:B------:R2:W-:Y:S01]  /*9f40*/  MUFU.EX2 R133, R92 ;  /* 0x0000005c00857308 */ /* 0x0005e20000000800 */
[--C-:B---3--:R-:W-:Y:S09]  /*9f50*/  FFMA.FTZ R96, R153, c[0x0][0x23c], -R145.reuse ;  /* 0x00008f0099607a23 */ /* 0x108ff20000010891 */
[----:B------:R3:W-:Y:S01]  /*9f60*/  MUFU.EX2 R154, R96 ;  /* 0x00000060009a7308 */ /* 0x0007e20000000800 */
[----:B-1----:R-:W-:Y:S09]  /*9f70*/  FFMA.FTZ R88, R172, c[0x0][0x23c], -R76 ;  /* 0x00008f00ac587a23 */ /* 0x002ff2000001084c */
[----:B------:R1:W-:Y:S01]  /*9f80*/  MUFU.EX2 R159, R88 ;  /* 0x00000058009f7308 */ /* 0x0003e20000000800 */
[--C-:B--2---:R-:W-:Y:S09]  /*9f90*/  FFMA.FTZ R92, R150, c[0x0][0x23c], -R145.reuse ;  /* 0x00008f00965c7a23 */ /* 0x104ff20000010891 */
[----:B------:R2:W4:Y:S01]  /*9fa0*/  MUFU.EX2 R132, R92 ;  /* 0x0000005c00847308 */ /* 0x0005220000000800 */
[----:B---3--:R-:W-:Y:S08]  /*9fb0*/  LDSM.16.MT88.4 R96, [R192+0x7000] ;  /* 0x00700000c060783b */ /* 0x008ff00000004200 */
[----:B-1----:R-:W1:Y:S01]  /*9fc0*/  LDSM.16.MT88.4 R88, [R193+0x6800] ;  /* 0x00680000c158783b */ /* 0x002e620000004200 */
[----:B--2---:R-:W-:Y:S04]  /*9fd0*/  FFMA.FTZ R92, R171, c[0x0][0x23c], -R144 ;  /* 0x00008f00ab5c7a23 */ /* 0x004fe80000010890 */
[----:B------:R2:W3:Y:S03]  /*9fe0*/  MUFU.EX2 R158, R92 ;  /* 0x0000005c009e7308 */ /* 0x0004e60000000800 */
[----:B--2---:R-:W2:Y:S01]  /*9ff0*/  LDSM.16.MT88.4 R92, [R79+0x7000] ;  /* 0x007000004f5c783b */ /* 0x004ea20000004200 */
[-C--:B-1----:R-:W-:Y:S08]  /*a000*/  HMMA.16816.F32 R52, R80, R88.reuse, R52 ;  /* 0x000000585034723c */ /* 0x082ff00000001834 */
[C---:B------:R-:W-:Y:S07]  /*a010*/  HMMA.16816.F32 R56, R84.reuse, R88, R56 ;  /* 0x000000585438723c */ /* 0x040fee0000001838 */
[----:B------:R-:W-:Y:S01]  /*a020*/  FFMA.FTZ R88, R155, c[0x0][0x23c], -R145 ;  /* 0x00008f009b587a23 */ /* 0x000fe20000010891 */
[-C--:B------:R-:W-:Y:S03]  /*a030*/  HMMA.16816.F32 R60, R84, R90.reuse, R60 ;  /* 0x0000005a543c723c */ /* 0x080fe6000000183c */
[----:B------:R1:W5:Y:S04]  /*a040*/  MUFU.EX2 R155, R88 ;  /* 0x00000058009b7308 */ /* 0x0003680000000800 */
[--C-:B------:R-:W-:Y:S01]  /*a050*/  FFMA.FTZ R84, R213, c[0x0][0x23c], -R75.reuse ;  /* 0x00008f00d5547a23 */ /* 0x100fe2000001084b */
[----:B------:R-:W-:Y:S04]  /*a060*/  HMMA.16816.F32 R64, R80, R90, R64 ;  /* 0x0000005a5040723c */ /* 0x000fe80000001840 */
[----:B------:R-:W-:Y:S01]  /*a070*/  FFMA.FTZ R75, R209, c[0x0][0x23c], -R75 ;  /* 0x00008f00d14b7a23 */ /* 0x000fe2000001084b */
[----:B------:R2:W-:Y:S01]  /*a080*/  MUFU.EX2 R156, R84 ;  /* 0x00000054009c7308 */ /* 0x0005e20000000800 */
[----:B----4-:R-:W-:Y:S02]  /*a090*/  F2FP.PACK_AB R85, R132, R133 ;  /* 0x000000858455723e */ /* 0x010fe400000000ff */
[----:B------:R-:W-:Y:S04]  /*a0a0*/  F2FP.PACK_AB R80, R182, R186 ;  /* 0x000000bab650723e */ /* 0x000fe800000000ff */
[----:B------:R-:W-:Y:S02]  /*a0b0*/  F2FP.PACK_AB R82, R164, R166 ;  /* 0x000000a6a452723e */ /* 0x000fe400000000ff */
[----:B------:R-:W-:Y:S01]  /*a0c0*/  F2FP.PACK_AB R81, R160, R162 ;  /* 0x000000a2a051723e */ /* 0x000fe200000000ff */
[----:B------:R4:W4:Y:S01]  /*a0d0*/  MUFU.EX2 R153, R75 ;  /* 0x0000004b00997308 */ /* 0x0009220000000800 */
[----:B------:R-:W-:Y:S02]  /*a0e0*/  F2FP.PACK_AB R83, R159, R161 ;  /* 0x000000a19f53723e */ /* 0x000fe400000000ff */
[----:B---3--:R-:W-:Y:S01]  /*a0f0*/  F2FP.PACK_AB R86, R157, R158 ;  /* 0x0000009e9d56723e */ /* 0x008fe200000000ff */
[----:B-1----:R-:W1:Y:S01]  /*a100*/  LDSM.16.MT88.4 R88, [R194+0x7000] ;  /* 0x00700000c258783b */ /* 0x002e620000004200 */
[----:B-----5:R-:W-:Y:S03]  /*a110*/  F2FP.PACK_AB R87, R155, R154 ;  /* 0x0000009a9b57723e */ /* 0x020fe600000000ff */
[-C--:B--2---:R-:W-:Y:S03]  /*a120*/  HMMA.16816.F32 R4, R80, R92.reuse, R4 ;  /* 0x0000005c5004723c */ /* 0x084fe60000001804 */
[----:B------:R-:W-:Y:S07]  /*a130*/  F2FP.PACK_AB R84, R134, R135 ;  /* 0x000000878654723e */ /* 0x000fee00000000ff */
[C---:B------:R-:W-:Y:S04]  /*a140*/  HMMA.16816.F32 R8, R84.reuse, R92, R8 ;  /* 0x0000005c5408723c */ /* 0x040fe80000001808 */
[--C-:B----4-:R-:W-:Y:S01]  /*a150*/  FFMA.FTZ R75, R224, c[0x0][0x23c], -R76.reuse ;  /* 0x00008f00e04b7a23 */ /* 0x110fe2000001084c */
[----:B------:R-:W-:Y:S03]  /*a160*/  F2FP.PACK_AB R142, R153, R156 ;  /* 0x0000009c998e723e */ /* 0x000fe600000000ff */
[-C--:B------:R-:W-:Y:S01]  /*a170*/  HMMA.16816.F32 R12, R84, R94.reuse, R12 ;  /* 0x0000005e540c723c */ /* 0x080fe2000000180c */
[----:B------:R2:W-:Y:S07]  /*a180*/  MUFU.EX2 R152, R75 ;  /* 0x0000004b00987308 */ /* 0x0005ee0000000800 */
[C---:B------:R-:W-:Y:S01]  /*a190*/  HMMA.16816.F32 R16, R80.reuse, R94, R16 ;  /* 0x0000005e5010723c */ /* 0x040fe20000001810 */
[----:B------:R-:W3:Y:S07]  /*a1a0*/  LDSM.16.MT88.4 R92, [R193+0x7000] ;  /* 0x00700000c15c783b */ /* 0x000eee0000004200 */
[-C--:B-1----:R-:W-:Y:S08]  /*a1b0*/  HMMA.16816.F32 R20, R80, R88.reuse, R20 ;  /* 0x000000585014723c */ /* 0x082ff00000001814 */
[C---:B------:R-:W-:Y:S04]  /*a1c0*/  HMMA.16816.F32 R24, R84.reuse, R88, R24 ;  /* 0x000000585418723c */ /* 0x040fe80000001818 */
[--C-:B--2---:R-:W-:Y:S04]  /*a1d0*/  FFMA.FTZ R75, R223, c[0x0][0x23c], -R76.reuse ;  /* 0x00008f00df4b7a23 */ /* 0x104fe8000001084c */
[-C--:B------:R-:W-:Y:S01]  /*a1e0*/  HMMA.16816.F32 R28, R84, R90.reuse, R28 ;  /* 0x0000005a541c723c */ /* 0x080fe2000000181c */
[----:B------:R1:W2:Y:S07]  /*a1f0*/  MUFU.EX2 R150, R75 ;  /* 0x0000004b00967308 */ /* 0x0002ae0000000800 */
[C---:B------:R-:W-:Y:S08]  /*a200*/  HMMA.16816.F32 R32, R80.reuse, R90, R32 ;  /* 0x0000005a5020723c */ /* 0x040ff00000001820 */
[-C--:B------:R-:W-:Y:S08]  /*a210*/  HMMA.16816.F32 R36, R80, R96.reuse, R36 ;  /* 0x000000605024723c */ /* 0x080ff00000001824 */
[C---:B------:R-:W-:Y:S04]  /*a220*/  HMMA.16816.F32 R40, R84.reuse, R96, R40 ;  /* 0x000000605428723c */ /* 0x040fe80000001828 */
[--C-:B-1----:R-:W-:Y:S01]  /*a230*/  FFMA.FTZ R75, R226, c[0x0][0x23c], -R76.reuse ;  /* 0x00008f00e24b7a23 */ /* 0x102fe2000001084c */
[----:B--2---:R-:W-:Y:S01]  /*a240*/  F2FP.PACK_AB R141, R150, R152 ;  /* 0x00000098968d723e */ /* 0x004fe200000000ff */
[----:B------:R-:W-:Y:S02]  /*a250*/  FFMA.FTZ R76, R225, c[0x0][0x23c], -R76 ;  /* 0x00008f00e14c7a23 */ /* 0x000fe4000001084c */
[-C--:B------:R-:W-:Y:S01]  /*a260*/  HMMA.16816.F32 R44, R84, R98.reuse, R44 ;  /* 0x00000062542c723c */ /* 0x080fe2000000182c */
[----:B------:R1:W-:Y:S07]  /*a270*/  MUFU.EX2 R151, R75 ;  /* 0x0000004b00977308 */ /* 0x0003ee0000000800 */
[C---:B------:R-:W-:Y:S03]  /*a280*/  HMMA.16816.F32 R48, R80.reuse, R98, R48 ;  /* 0x000000625030723c */ /* 0x040fe60000001830 */
[----:B------:R-:W2:Y:S05]  /*a290*/  MUFU.EX2 R149, R76 ;  /* 0x0000004c00957308 */ /* 0x000eaa0000000800 */
[-C--:B---3--:R-:W-:Y:S08]  /*a2a0*/  HMMA.16816.F32 R52, R80, R92.reuse, R52 ;  /* 0x0000005c5034723c */ /* 0x088ff00000001834 */
[C---:B------:R-:W-:Y:S04]  /*a2b0*/  HMMA.16816.F32 R56, R84.reuse, R92, R56 ;  /* 0x0000005c5438723c */ /* 0x040fe80000001838 */
[--C-:B-1----:R-:W-:Y:S04]  /*a2c0*/  FFMA.FTZ R75, R216, c[0x0][0x23c], -R144.reuse ;  /* 0x00008f00d84b7a23 */ /* 0x102fe80000010890 */
[-C--:B------:R-:W-:Y:S01]  /*a2d0*/  HMMA.16816.F32 R60, R84, R94.reuse, R60 ;  /* 0x0000005e543c723c */ /* 0x080fe2000000183c */
[----:B------:R1:W-:Y:S03]  /*a2e0*/  MUFU.EX2 R147, R75 ;  /* 0x0000004b00937308 */ /* 0x0003e60000000800 */
[----:B--2---:R-:W-:Y:S04]  /*a2f0*/  F2FP.PACK_AB R143, R149, R151 ;  /* 0x00000097958f723e */ /* 0x004fe800000000ff */
[----:B------:R-:W-:Y:S08]  /*a300*/  HMMA.16816.F32 R64, R80, R94, R64 ;  /* 0x0000005e5040723c */ /* 0x000ff00000001840 */
[-C--:B------:R-:W-:Y:S01]  /*a310*/  HMMA.16816.F32 R84, R140, R100.reuse, R4 ;  /* 0x000000648c54723c */ /* 0x080fe20000001804 */
[----:B------:R-:W2:Y:S04]  /*a320*/  LDSM.16.MT88.4 R4, [R193+0x7800] ;  /* 0x00780000c104783b */ /* 0x000ea80000004200 */
[----:B-1----:R-:W-:Y:S04]  /*a330*/  FFMA.FTZ R75, R208, c[0x0][0x23c], -R144 ;  /* 0x00008f00d04b7a23 */ /* 0x002fe80000010890 */
[----:B------:R1:W3:Y:S03]  /*a340*/  MUFU.EX2 R148, R75 ;  /* 0x0000004b00947308 */ /* 0x0002e60000000800 */
[--C-:B-1----:R-:W-:Y:S01]  /*a350*/  FFMA.FTZ R75, R178, c[0x0][0x23c], -R145.reuse ;  /* 0x00008f00b24b7a23 */ /* 0x102fe20000010891 */
[----:B---3--:R-:W-:Y:S06]  /*a360*/  F2FP.PACK_AB R136, R148, R147 ;  /* 0x000000939488723e */ /* 0x008fec00000000ff */
[----:B------:R1:W-:Y:S02]  /*a370*/  MUFU.EX2 R76, R75 ;  /* 0x0000004b004c7308 */ /* 0x0003e40000000800 */
[--C-:B-1----:R-:W-:Y:S02]  /*a380*/  FFMA.FTZ R75, R179, c[0x0][0x23c], -R145.reuse ;  /* 0x00008f00b34b7a23 */ /* 0x102fe40000010891 */
[----:B------:R-:W-:Y:S02]  /*a390*/  FFMA.FTZ R145, R2, c[0x0][0x23c], -R145 ;  /* 0x00008f0002917a23 */ /* 0x000fe40000010891 */
[----:B------:R-:W-:Y:S04]  /*a3a0*/  FFMA.FTZ R2, R72, R234, R187 ;  /* 0x000000ea48027223 */ /* 0x000fe800000100bb */
[----:B------:R1:W3:Y:S01]  /*a3b0*/  MUFU.EX2 R146, R75 ;  /* 0x0000004b00927308 */ /* 0x0002e20000000800 */
[----:B------:R-:W-:Y:S01]  /*a3c0*/  MOV R72, R71 ;  /* 0x0000004700487202 */ /* 0x000fe20000000f00 */
[----:B------:R-:W-:Y:S08]  /*a3d0*/  FADD.FTZ R2, R189, R2 ;  /* 0x00000002bd027221 */ /* 0x000ff00000010000 */
[----:B------:R-:W4:Y:S01]  /*a3e0*/  MUFU.EX2 R145, R145 ;  /* 0x0000009100917308 */ /* 0x000f220000000800 */
[--C-:B-1----:R-:W-:Y:S01]  /*a3f0*/  FFMA.FTZ R75, R214, c[0x0][0x23c], -R144.reuse ;  /* 0x00008f00d64b7a23 */ /* 0x102fe20000010890 */
[----:B---3--:R-:W-:Y:S01]  /*a400*/  F2FP.PACK_AB R137, R146, R76 ;  /* 0x0000004c9289723e */ /* 0x008fe200000000ff */
[----:B------:R-:W-:Y:S07]  /*a410*/  FFMA.FTZ R144, R215, c[0x0][0x23c], -R144 ;  /* 0x00008f00d7907a23 */ /* 0x000fee0000010890 */
[----:B------:R-:W-:Y:S01]  /*a420*/  MUFU.EX2 R75, R75 ;  /* 0x0000004b004b7308 */ /* 0x000fe20000000800 */
[----:B----4-:R-:W-:Y:S09]  /*a430*/  F2FP.PACK_AB R139, R145, R77 ;  /* 0x0000004d918b723e */ /* 0x010ff200000000ff */
[----:B------:R-:W1:Y:S02]  /*a440*/  MUFU.EX2 R144, R144 ;  /* 0x0000009000907308 */ /* 0x000e640000000800 */
[----:B-1----:R-:W-:Y:S07]  /*a450*/  F2FP.PACK_AB R138, R144, R75 ;  /* 0x0000004b908a723e */ /* 0x002fee00000000ff */
[C---:B------:R-:W-:Y:S07]  /*a460*/  HMMA.16816.F32 R80, R136.reuse, R100, R8 ;  /* 0x000000648850723c */ /* 0x040fee0000001808 */
[----:B------:R-:W-:Y:S01]  /*a470*/  FFMA.FTZ R8, R73, R233, R207 ;  /* 0x000000e949087223 */ /* 0x000fe200000100cf */
[-C--:B------:R-:W-:Y:S04]  /*a480*/  HMMA.16816.F32 R88, R136, R102.reuse, R12 ;  /* 0x000000668858723c */ /* 0x080fe8000000180c */
        /* <DEDUP_REMOVED lines=40> */
[-C--:B--2---:R-:W-:Y:S03]  /*a710*/  HMMA.16816.F32 R128, R140, R4.reuse, R52 ;  /* 0x000000048c80723c */ /* 0x084fe60000001834 */
[----:B------:R-:W-:Y:S02]  /*a720*/  FADD.FTZ R10, R160, R8 ;  /* 0x00000008a00a7221 */ /* 0x000fe40000010000 */
        /* <DEDUP_REMOVED lines=28> */
[----:B------:R-:W-:Y:S01]  /*a8f0*/  IADD3 R0, R206, -0x1, RZ ;  /* 0xffffffffce007810 */ /* 0x000fe20007ffe0ff */
[----:B------:R-:W-:Y:S02]  /*a900*/  FADD.FTZ R232, R153, R5 ;  /* 0x0000000599e87221 */ /* 0x000fe40000010000 */
[----:B------:R-:W-:Y:S01]  /*a910*/  FADD.FTZ R233, R149, R6 ;  /* 0x0000000695e97221 */ /* 0x000fe20000010000 */
[----:B------:R-:W-:Y:S01]  /*a920*/  MOV R206, R0 ;  /* 0x0000000000ce7202 */ /* 0x000fe20000000f00 */
[----:B------:R-:W-:Y:S02]  /*a930*/  FADD.FTZ R234, R144, R4 ;  /* 0x0000000490ea7221 */ /* 0x000fe40000010000 */
[----:B------:R-:W-:Y:S01]  /*a940*/  FADD.FTZ R235, R145, R2 ;  /* 0x0000000291eb7221 */ /* 0x000fe20000010000 */
[----:B------:R-:W-:-:S05]  /*a950*/  @P1 BRA `(.L_x_1564) ;  /* 0xffffc4a000001947 */ /* 0x000fca000383ffff */
.L_x_1563:
[----:B------:R-:W1:Y:S01]  /*a960*/  SHFL.BFLY PT, R2, R232, 0x2, 0x1f ;  /* 0x0c401f00e8027f89 */ /* 0x000e6200000e0000 */
[----:B------:R-:W-:Y:S01]  /*a970*/  ISETP.NE.AND P0, PT, R247, -0x1, PT ;  /* 0xfffffffff700780c */ /* 0x000fe20003f05270 */
[----:B------:R-:W2:Y:S01]  /*a980*/  LDC.U8 R45, c[0x0][0x329] ;  /* 0x0000ca40ff2d7b82 */ /* 0x000ea20000000000 */
[----:B------:R-:W-:Y:S01]  /*a990*/  BSSY B0, `(.L_x_1567) ;  /* 0x0000124000007945 */ /* 0x000fe20003800000 */
[----:B------:R-:W3:Y:S04]  /*a9a0*/  SHFL.BFLY PT, R0, R233, 0x2, 0x1f ;  /* 0x0c401f00e9007f89 */ /* 0x000ee800000e0000 */
[----:B------:R-:W4:Y:S04]  /*a9b0*/  SHFL.BFLY PT, R6, R234, 0x2, 0x1f ;  /* 0x0c401f00ea067f89 */ /* 0x000f2800000e0000 */
[----:B------:R-:W-:Y:S04]  /*a9c0*/  SHFL.BFLY PT, R5, R235, 0x2, 0x1f ;  /* 0x0c401f00eb057f89 */ /* 0x000fe800000e0000 */
[----:B------:R-:W5:Y:S01]  /*a9d0*/  S2R R56, SR_TID.X ;  /* 0x0000000000387919 */ /* 0x000f620000002100 */
[----:B-1----:R-:W-:-:S02]  /*a9e0*/  FADD.FTZ R2, R2, R232 ;  /* 0x000000e802027221 */ /* 0x002fc40000010000 */
[----:B---3--:R-:W-:-:S03]  /*a9f0*/  FADD.FTZ R0, R0, R233 ;  /* 0x000000e900007221 */ /* 0x008fc60000010000 */
[----:B------:R-:W1:Y:S01]  /*aa00*/  SHFL.BFLY PT, R4, R2, 0x1, 0x1f ;  /* 0x0c201f0002047f89 */ /* 0x000e6200000e0000 */
[----:B----4-:R-:W-:-:S03]  /*aa10*/  FADD.FTZ R6, R6, R234 ;  /* 0x000000ea06067221 */ /* 0x010fc60000010000 */
[----:B------:R-:W3:Y:S04]  /*aa20*/  SHFL.BFLY PT, R9, R0, 0x1, 0x1f ;  /* 0x0c201f0000097f89 */ /* 0x000ee800000e0000 */
[----:B------:R-:W4:Y:S01]  /*aa30*/  SHFL.BFLY PT, R7, R6, 0x1, 0x1f ;  /* 0x0c201f0006077f89 */ /* 0x000f2200000e0000 */
[----:B-----5:R-:W-:-:S04]  /*aa40*/  SHF.R.S32.HI R44, RZ, 0x1f, R56 ;  /* 0x0000001fff2c7819 */ /* 0x020fc80000011438 */
[CC--:B------:R-:W-:Y:S02]  /*aa50*/  LEA.HI R20, R44.reuse, R56.reuse, RZ, 0x2 ;  /* 0x000000382c147211 */ /* 0x0c0fe400078f10ff */
[----:B------:R-:W-:Y:S01]  /*aa60*/  LEA.HI R44, R44, R56, RZ, 0x5 ;  /* 0x000000382c2c7211 */ /* 0x000fe200078f28ff */
[----:B-1----:R-:W-:Y:S02]  /*aa70*/  FADD.FTZ R38, R2, R4 ;  /* 0x0000000402267221 */ /* 0x002fe40000010000 */
[----:B------:R-:W-:Y:S02]  /*aa80*/  FADD.FTZ R2, R5, R235 ;  /* 0x000000eb05027221 */ /* 0x000fe40000010000 */
[----:B---3--:R-:W-:Y:S01]  /*aa90*/  FADD.FTZ R39, R0, R9 ;  /* 0x0000000900277221 */ /* 0x008fe20000010000 */
[----:B------:R-:W-:Y:S01]  /*aaa0*/  FSETP.NE.FTZ.AND P6, PT, R38, RZ, PT ;  /* 0x000000ff2600720b */ /* 0x000fe20003fd5000 */
[----:B------:R-:W-:Y:S01]  /*aab0*/  @P0 IMAD.WIDE.U32 R4, R247, c[0x0][0x1e8], RZ ;  /* 0x00007a00f7040a25 */ /* 0x000fe200078e00ff */
[----:B------:R-:W1:Y:S01]  /*aac0*/  SHFL.BFLY PT, R8, R2, 0x1, 0x1f ;  /* 0x0c201f0002087f89 */ /* 0x000e6200000e0000 */
[----:B------:R-:W-:-:S02]  /*aad0*/  MOV R0, 0x3f800000 ;  /* 0x3f80000000007802 */ /* 0x000fc40000000f00 */
[----:B----4-:R-:W-:Y:S01]  /*aae0*/  FADD.FTZ R40, R6, R7 ;  /* 0x0000000706287221 */ /* 0x010fe20000010000 */
[----:B------:R-:W-:Y:S01]  /*aaf0*/  FSETP.NE.FTZ.AND P5, PT, R39, RZ, PT ;  /* 0x000000ff2700720b */ /* 0x000fe20003fb5000 */
[----:B------:R-:W-:Y:S01]  /*ab00*/  @P0 IMAD R43, R247, c[0x0][0x1ec], R5 ;  /* 0x00007b00f72b0a24 */ /* 0x000fe200078e0205 */
[----:B------:R-:W-:Y:S02]  /*ab10*/  @P0 MOV R42, R4 ;  /* 0x00000004002a0202 */ /* 0x000fe40000000f00 */
[----:B------:R-:W-:Y:S02]  /*ab20*/  FSETP.NE.FTZ.AND P4, PT, R40, RZ, PT ;  /* 0x000000ff2800720b */ /* 0x000fe40003f95000 */
[----:B------:R-:W-:Y:S01]  /*ab30*/  MOV R4, 0x3f800000 ;  /* 0x3f80000000047802 */ /* 0x000fe20000000f00 */
[----:B------:R-:W3:Y:S01]  /*ab40*/  @P6 MUFU.RCP R0, R38 ;  /* 0x0000002600006308 */ /* 0x000ee20000001000 */
[----:B------:R-:W-:Y:S02]  /*ab50*/  LOP3.LUT R9, R20, 0x3ffffffc, RZ, 0xc0, !PT ;  /* 0x3ffffffc14097812 */ /* 0x000fe400078ec0ff */
[----:B------:R-:W-:-:S02]  /*ab60*/  SHF.R.S32.HI R6, RZ, 0x5, R44 ;  /* 0x00000005ff067819 */ /* 0x000fc4000001142c */
[----:B------:R-:W-:-:S03]  /*ab70*/  IADD3 R5, -R9, R56, RZ ;  /* 0x0000003809057210 */ /* 0x000fc60007ffe1ff */
[----:B------:R-:W4:Y:S02]  /*ab80*/  @P5 MUFU.RCP R4, R39 ;  /* 0x0000002700045308 */ /* 0x000f240000001000 */
[----:B------:R-:W-:Y:S02]  /*ab90*/  IMAD R7, R6, 0x200, R5 ;  /* 0x0000020006077824 */ /* 0x000fe400078e0205 */
[----:B-1----:R-:W-:Y:S01]  /*aba0*/  FADD.FTZ R41, R2, R8 ;  /* 0x0000000802297221 */ /* 0x002fe20000010000 */
[----:B------:R-:W-:Y:S01]  /*abb0*/  MOV R2, 0x3f800000 ;  /* 0x3f80000000027802 */ /* 0x000fe20000000f00 */
[----:B---3--:R-:W-:-:S03]  /*abc0*/  FMUL.FTZ R84, R0, R84 ;  /* 0x0000005400547220 */ /* 0x008fc60000410000 */
[----:B------:R-:W-:Y:S01]  /*abd0*/  FSETP.NE.FTZ.AND P3, PT, R41, RZ, PT ;  /* 0x000000ff2900720b */ /* 0x000fe20003f75000 */
[C---:B------:R-:W-:Y:S01]  /*abe0*/  FMUL.FTZ R8, R0.reuse, R85 ;  /* 0x0000005500087220 */ /* 0x040fe20000410000 */
[----:B------:R-:W1:Y:S01]  /*abf0*/  @P4 MUFU.RCP R2, R40 ;  /* 0x0000002800024308 */ /* 0x000e620000001000 */
        /* <DEDUP_REMOVED lines=20> */
[----:B------:R-:W-:Y:S01]  /*ad40*/  MOV R0, 0x3f800000 ;  /* 0x3f80000000007802 */ /* 0x000fe20000000f00 */
[----:B----4-:R-:W-:Y:S01]  /*ad50*/  FMUL.FTZ R86, R4, R86 ;  /* 0x0000005604567220 */ /* 0x010fe20000410000 */
[----:B------:R-:W-:Y:S01]  /*ad60*/  F2FP.PACK_AB R36, R36, R128 ;  /* 0x000000802424723e */ /* 0x000fe200000000ff */
[----:B------:R-:W-:Y:S01]  /*ad70*/  FMUL.FTZ R6, R4, R87 ;  /* 0x0000005704067220 */ /* 0x000fe20000410000 */
[----:B------:R-:W-:Y:S01]  /*ad80*/  F2FP.PACK_AB R28, R28, R140 ;  /* 0x0000008c1c1c723e */ /* 0x000fe200000000ff */
[C---:B------:R-:W-:Y:S01]  /*ad90*/  FMUL.FTZ R94, R4.reuse, R94 ;  /* 0x0000005e045e7220 */ /* 0x040fe20000410000 */
[----:B------:R-:W3:Y:S01]  /*ada0*/  @P3 MUFU.RCP R0, R41 ;  /* 0x0000002900003308 */ /* 0x000ee20000001000 */
        /* <DEDUP_REMOVED lines=45> */
[C---:B---3--:R-:W-:Y:S01]  /*b080*/  FMUL.FTZ R83, R0.reuse, R83 ;  /* 0x0000005300537220 */ /* 0x048fe20000410000 */
        /* <DEDUP_REMOVED lines=30> */
[----:B------:R-:W-:Y:S01]  /*b270*/  ISETP.NE.U32.AND P1, PT, R4, 0x1, PT ;  /* 0x000000010400780c */ /* 0x000fe20003f25070 */
[----:B------:R-:W-:Y:S01]  /*b280*/  IMAD.MOV.U32 R4, RZ, RZ, -0x10 ;  /* 0xfffffff0ff047424 */ /* 0x000fe200078e00ff */
[----:B------:R-:W-:Y:S02]  /*b290*/  LEA.HI R2, R2, R2, RZ, 0x1d ;  /* 0x0000000202027211 */ /* 0x000fe400078fe8ff */
[----:B------:R-:W-:Y:S02]  /*b2a0*/  F2FP.PACK_AB R29, R139, R29 ;  /* 0x0000001d8b1d723e */ /* 0x000fe400000000ff */
[----:B------:R-:W-:Y:S02]  /*b2b0*/  LEA R2, R7, R2, 0x1 ;  /* 0x0000000207027211 */ /* 0x000fe400078e08ff */
[----:B------:R-:W-:-:S02]  /*b2c0*/  SEL R7, R4, 0x10, !P1 ;  /* 0x0000001004077807 */ /* 0x000fc40004800000 */
[----:B------:R-:W-:Y:S02]  /*b2d0*/  R2P PR, R0, 0x6 ;  /* 0x0000000600007804 */ /* 0x000fe40000000000 */
[----:B------:R-:W-:Y:S02]  /*b2e0*/  SHF.L.U32 R2, R2, 0x1, RZ ;  /* 0x0000000102027819 */ /* 0x000fe400000006ff */
[----:B------:R-:W-:Y:S02]  /*b2f0*/  MOV R0, 0x20 ;  /* 0x0000002000007802 */ /* 0x000fe40000000f00 */
[----:B------:R-:W-:Y:S01]  /*b300*/  IADD3 R4, R2, R7, RZ ;  /* 0x0000000702047210 */ /* 0x000fe20007ffe0ff */
[----:B------:R1:W-:Y:S04]  /*b310*/  STS [R2], R8 ;  /* 0x0000000802007388 */ /* 0x0003e80000000800 */
[----:B------:R3:W-:Y:S04]  /*b320*/  STS [R2+0x400], R6 ;  /* 0x0004000602007388 */ /* 0x0007e80000000800 */
[----:B------:R4:W-:Y:S04]  /*b330*/  STS [R4], R5 ;  /* 0x0000000504007388 */ /* 0x0009e80000000800 */
[----:B------:R5:W-:Y:S04]  /*b340*/  STS [R4+0x400], R9 ;  /* 0x0004000904007388 */ /* 0x000be80000000800 */
[----:B------:R5:W-:Y:S04]  /*b350*/  STS [R2+0x2000], R10 ;  /* 0x0020000a02007388 */ /* 0x000be80000000800 */
[----:B------:R5:W-:Y:S04]  /*b360*/  STS [R2+0x2400], R11 ;  /* 0x0024000b02007388 */ /* 0x000be80000000800 */
[----:B------:R-:W-:Y:S01]  /*b370*/  STS [R4+0x2000], R18 ;  /* 0x0020001204007388 */ /* 0x000fe20000000800 */
[----:B-1----:R-:W-:-:S02]  /*b380*/  SEL R8, R0, 0xffffffe0, !P1 ;  /* 0xffffffe000087807 */ /* 0x002fc40004800000 */
[C---:B------:R-:W-:Y:S01]  /*b390*/  IADD3 R0, R2.reuse, 0x40, RZ ;  /* 0x0000004002007810 */ /* 0x040fe20007ffe0ff */
[----:B------:R-:W-:Y:S01]  /*b3a0*/  STS [R4+0x2400], R17 ;  /* 0x0024001104007388 */ /* 0x000fe20000000800 */
[C---:B------:R-:W-:Y:S01]  /*b3b0*/  @P2 IADD3 R0, R2.reuse, -0x40, RZ ;  /* 0xffffffc002002810 */ /* 0x040fe20007ffe0ff */
[----:B---3--:R-:W-:Y:S01]  /*b3c0*/  IMAD.IADD R6, R2, 0x1, R8 ;  /* 0x0000000102067824 */ /* 0x008fe200078e0208 */
[----:B--2---:R-:W-:Y:S02]  /*b3d0*/  ISETP.NE.AND P1, PT, R45, RZ, PT ;  /* 0x000000ff2d00720c */ /* 0x004fe40003f25270 */
[----:B----4-:R-:W-:Y:S02]  /*b3e0*/  IADD3 R5, R4, R8, RZ ;  /* 0x0000000804057210 */ /* 0x010fe40007ffe0ff */
[----:B------:R1:W-:Y:S01]  /*b3f0*/  STS [R6], R16 ;  /* 0x0000001006007388 */ /* 0x0003e20000000800 */
[----:B-----5:R-:W2:Y:S03]  /*b400*/  LDC.U8 R9, c[0x0][0x328] ;  /* 0x0000ca00ff097b82 */ /* 0x020ea60000000000 */
[----:B------:R3:W-:Y:S01]  /*b410*/  STS [R6+0x400], R15 ;  /* 0x0004000f06007388 */ /* 0x0007e20000000800 */
[----:B------:R-:W4:Y:S03]  /*b420*/  @P5 MUFU.LG2 R10, R39 ;  /* 0x00000027000a5308 */ /* 0x000f260000000c00 */
[----:B------:R-:W-:Y:S01]  /*b430*/  STS [R5], R13 ;  /* 0x0000000d05007388 */ /* 0x000fe20000000800 */
[----:B------:R-:W-:-:S03]  /*b440*/  IADD3 R2, R8, 0x400, R0 ;  /* 0x0000040008027810 */ /* 0x000fc60007ffe000 */
[----:B------:R5:W-:Y:S04]  /*b450*/  STS [R5+0x400], R12 ;  /* 0x0004000c05007388 */ /* 0x000be80000000800 */
[----:B------:R5:W-:Y:S04]  /*b460*/  STS [R6+0x2000], R14 ;  /* 0x0020000e06007388 */ /* 0x000be80000000800 */
[----:B------:R5:W-:Y:S01]  /*b470*/  STS [R6+0x2400], R20 ;  /* 0x0024001406007388 */ /* 0x000be20000000800 */
[----:B----4-:R-:W-:-:S03]  /*b480*/  @P5 FMUL.FTZ R10, R10, 0.69314718246459960938 ;  /* 0x3f3172180a0a5820 */ /* 0x010fc60000410000 */
[----:B------:R-:W-:Y:S01]  /*b490*/  STS [R5+0x2000], R19 ;  /* 0x0020001305007388 */ /* 0x000fe20000000800 */
[----:B-1----:R-:W-:Y:S02]  /*b4a0*/  MOV R16, 0x7f800000 ;  /* 0x7f80000000107802 */ /* 0x002fe40000000f00 */
[----:B--2---:R-:W-:Y:S01]  /*b4b0*/  ISETP.NE.AND P2, PT, R9, RZ, PT ;  /* 0x000000ff0900720c */ /* 0x004fe20003f45270 */
[----:B------:R1:W-:Y:S01]  /*b4c0*/  STS [R5+0x2400], R27 ;  /* 0x0024001b05007388 */ /* 0x0003e20000000800 */
[----:B---3--:R-:W-:Y:S01]  /*b4d0*/  MOV R15, 0x7f800000 ;  /* 0x7f800000000f7802 */ /* 0x008fe20000000f00 */
[----:B------:R-:W-:Y:S02]  /*b4e0*/  @P5 FFMA.FTZ R15, R70, c[0x0][0x238], R10 ;  /* 0x00008e00460f5a23 */ /* 0x000fe4000001000a */
[----:B------:R-:W-:Y:S04]  /*b4f0*/  STS [R0], R26 ;  /* 0x0000001a00007388 */ /* 0x000fe80000000800 */
[----:B------:R-:W-:Y:S01]  /*b500*/  STS [R0+0x400], R25 ;  /* 0x0004001900007388 */ /* 0x000fe20000000800 */
[----:B-----5:R-:W-:Y:S03]  /*b510*/  @P4 MUFU.LG2 R12, R40 ;  /* 0x00000028000c4308 */ /* 0x020fe60000000c00 */
[----:B------:R-:W2:Y:S01]  /*b520*/  S2R R11, SR_CTAID.Y ;  /* 0x00000000000b7919 */ /* 0x000ea20000002600 */
[----:B------:R-:W-:-:S03]  /*b530*/  MOV R14, 0x7f800000 ;  /* 0x7f800000000e7802 */ /* 0x000fc60000000f00 */
[----:B------:R-:W3:Y:S01]  /*b540*/  S2R R13, SR_CTAID.X ;  /* 0x00000000000d7919 */ /* 0x000ee20000002500 */
[C---:B------:R-:W-:Y:S02]  /*b550*/  IADD3 R6, R7.reuse, R2, RZ ;  /* 0x0000000207067210 */ /* 0x040fe40007ffe0ff */
[----:B------:R-:W-:Y:S01]  /*b560*/  IADD3 R2, R7, R0, RZ ;  /* 0x0000000007027210 */ /* 0x000fe20007ffe0ff */
[----:B------:R-:W4:Y:S04]  /*b570*/  S2R R17, SR_CTAID.Z ;  /* 0x0000000000117919 */ /* 0x000f280000002700 */
[----:B------:R-:W-:Y:S01]  /*b580*/  STS [R2], R22 ;  /* 0x0000001602007388 */ /* 0x000fe20000000800 */
[----:B------:R-:W-:Y:S01]  /*b590*/  IMAD.IADD R4, R8, 0x1, R2 ;  /* 0x0000000108047824 */ /* 0x000fe200078e0202 */
[----:B-1----:R-:W-:-:S02]  /*b5a0*/  @!P1 MOV R5, c[0x0][0x214] ;  /* 0x0000850000059a02 */ /* 0x002fc40000000f00 */
[----:B------:R-:W-:Y:S04]  /*b5b0*/  STS [R2+0x400], R21 ;  /* 0x0004001502007388 */ /* 0x000fe80000000800 */
[----:B------:R-:W-:Y:S04]  /*b5c0*/  STS [R0+0x2000], R24 ;  /* 0x0020001800007388 */ /* 0x000fe80000000800 */
[----:B------:R1:W-:Y:S04]  /*b5d0*/  STS [R0+0x2400], R23 ;  /* 0x0024001700007388 */ /* 0x0003e80000000800 */
[----:B------:R-:W-:Y:S04]  /*b5e0*/  STS [R2+0x2000], R32 ;  /* 0x0020002002007388 */ /* 0x000fe80000000800 */
[----:B------:R5:W-:Y:S01]  /*b5f0*/  STS [R2+0x2400], R34 ;  /* 0x0024002202007388 */ /* 0x000be20000000800 */
[----:B-1----:R-:W-:-:S02]  /*b600*/  IADD3 R0, R8, R0, RZ ;  /* 0x0000000008007210 */ /* 0x002fc40007ffe0ff */
[----:B------:R-:W1:Y:S03]  /*b610*/  @P6 MUFU.LG2 R8, R38 ;  /* 0x0000002600086308 */ /* 0x000e660000000c00 */
[----:B------:R-:W-:Y:S01]  /*b620*/  STS [R0], R36 ;  /* 0x0000002400007388 */ /* 0x000fe20000000800 */
[----:B-----5:R-:W-:-:S03]  /*b630*/  @P1 MOV R2, c[0x0][0x210] ;  /* 0x0000840000021a02 */ /* 0x020fc60000000f00 */
[----:B------:R-:W-:Y:S04]  /*b640*/  STS [R0+0x400], R33 ;  /* 0x0004002100007388 */ /* 0x000fe80000000800 */
[----:B------:R-:W-:Y:S01]  /*b650*/  STS [R4], R28 ;  /* 0x0000001c04007388 */ /* 0x000fe20000000800 */
[----:B------:R-:W-:Y:S01]  /*b660*/  @P1 IMAD R2, R2, c[0x0][0x214], RZ ;  /* 0x0000850002021a24 */ /* 0x000fe200078e02ff */
[----:B------:R-:W-:Y:S02]  /*b670*/  @!P1 SEL R2, R5, c[0x0][0x234], !P2 ;  /* 0x00008d0005029a07 */ /* 0x000fe40005000000 */
[----:B------:R-:W-:Y:S01]  /*b680*/  STS [R6], R31 ;  /* 0x0000001f06007388 */ /* 0x000fe20000000800 */
[----:B------:R-:W-:Y:S01]  /*b690*/  ISETP.NE.OR P2, PT, R45, RZ, !P2 ;  /* 0x000000ff2d00720c */ /* 0x000fe20005745670 */
[----:B-1----:R-:W-:Y:S01]  /*b6a0*/  @P6 FMUL.FTZ R8, R8, 0.69314718246459960938 ;  /* 0x3f31721808086820 */ /* 0x002fe20000410000 */
[----:B--2---:R-:W-:Y:S01]  /*b6b0*/  @!P0 SHF.R.S32.HI R5, RZ, 0x1f, R11 ;  /* 0x0000001fff058819 */ /* 0x004fe2000001140b */
[----:B------:R-:W-:Y:S02]  /*b6c0*/  STS [R0+0x2000], R37 ;  /* 0x0020002500007388 */ /* 0x000fe40000000800 */
[----:B------:R-:W-:-:S02]  /*b6d0*/  @P6 FFMA.FTZ R16, R71, c[0x0][0x238], R8 ;  /* 0x00008e0047106a23 */ /* 0x000fc40000010008 */
[----:B------:R1:W-:Y:S01]  /*b6e0*/  STS [R0+0x2400], R35 ;  /* 0x0024002300007388 */ /* 0x0003e20000000800 */
[----:B------:R-:W-:-:S03]  /*b6f0*/  @!P0 IMAD R5, R5, c[0x0][0x1e0], RZ ;  /* 0x0000780005058a24 */ /* 0x000fc600078e02ff */
[----:B------:R2:W-:Y:S01]  /*b700*/  STS [R4+0x2000], R30 ;  /* 0x0020001e04007388 */ /* 0x0005e20000000800 */
[----:B------:R-:W-:-:S03]  /*b710*/  @!P0 IMAD R5, R11, c[0x0][0x1e4], R5 ;  /* 0x000079000b058a24 */ /* 0x000fc600078e0205 */
[----:B------:R5:W-:Y:S04]  /*b720*/  STS [R6+0x2000], R29 ;  /* 0x0020001d06007388 */ /* 0x000be80000000800 */
[----:B------:R-:W-:Y:S01]  /*b730*/  BAR.SYNC.DEFER_BLOCKING 0x0 ;  /* 0x0000000000007b1d */ /* 0x000fe20000010000 */
[----:B-1----:R-:W-:Y:S01]  /*b740*/  @P1 MOV R0, 0x1 ;  /* 0x0000000100001802 */ /* 0x002fe20000000f00 */
[----:B------:R-:W-:Y:S01]  /*b750*/  @!P1 IMAD R0, R2, c[0x0][0x1c0], RZ ;  /* 0x0000700002009a24 */ /* 0x000fe200078e02ff */
[----:B--2---:R-:W-:-:S03]  /*b760*/  LOP3.LUT R4, R44, 0xffffffe0, RZ, 0xc0, !PT ;  /* 0xffffffe02c047812 */ /* 0x004fc600078ec0ff */
[C---:B------:R-:W-:Y:S02]  /*b770*/  IMAD R0, R11.reuse, R0, RZ ;  /* 0x000000000b007224 */ /* 0x040fe400078e02ff */
[----:B-----5:R-:W-:Y:S01]  /*b780*/  @!P0 IMAD.WIDE.U32 R6, R11, c[0x0][0x1e0], RZ ;  /* 0x000078000b068a25 */ /* 0x020fe200078e00ff */
[----:B------:R-:W-:Y:S01]  /*b790*/  IADD3 R9, -R4, R56, RZ ;  /* 0x0000003804097210 */ /* 0x000fe20007ffe1ff */
[----:B------:R1:W2:Y:S02]  /*b7a0*/  LDS.128 R20, [R205] ;  /* 0x00000000cd147984 */ /* 0x0002a40000000c00 */
[----:B------:R-:W-:Y:S01]  /*b7b0*/  @!P0 IMAD.IADD R43, R7, 0x1, R5 ;  /* 0x00000001072b8824 */ /* 0x000fe200078e0205 */
[----:B------:R-:W-:Y:S01]  /*b7c0*/  @!P0 MOV R42, R6 ;  /* 0x00000006002a8202 */ /* 0x000fe20000000f00 */
[----:B------:R-:W-:Y:S01]  /*b7d0*/  @!P2 IMAD R6, R11, c[0x0][0x214], RZ ;  /* 0x000085000b06aa24 */ /* 0x000fe200078e02ff */
[----:B------:R1:W1:Y:S01]  /*b7e0*/  LDS.128 R24, [R205+0x800] ;  /* 0x00080000cd187984 */ /* 0x0002620000000c00 */
[----:B------:R-:W5:Y:S01]  /*b7f0*/  @P3 MUFU.LG2 R11, R41 ;  /* 0x00000029000b3308 */ /* 0x000f620000000c00 */
[----:B------:R-:W-:Y:S01]  /*b800*/  CS2R R4, SRZ ;  /* 0x0000000000047805 */ /* 0x000fe2000001ff00 */
[----:B------:R-:W-:Y:S01]  /*b810*/  SEL R0, R0, RZ, P2 ;  /* 0x000000ff00007207 */ /* 0x000fe20001000000 */
[----:B------:R1:W1:Y:S01]  /*b820*/  LDS.128 R28, [R205+0x1000] ;  /* 0x00100000cd1c7984 */ /* 0x0002620000000c00 */
[----:B------:R-:W-:-:S02]  /*b830*/  @!P2 SEL R7, R6, R247, !P0 ;  /* 0x000000f70607a207 */ /* 0x000fc40004000000 */
[----:B------:R-:W-:Y:S01]  /*b840*/  @P1 MOV R6, c[0x0][0x210] ;  /* 0x0000840000061a02 */ /* 0x000fe20000000f00 */
[----:B------:R1:W1:Y:S01]  /*b850*/  LDS.128 R32, [R205+0x1800] ;  /* 0x00180000cd207984 */ /* 0x0002620000000c00 */
[----:B------:R-:W-:Y:S01]  /*b860*/  @!P1 MOV R6, 0x1 ;  /* 0x0000000100069802 */ /* 0x000fe20000000f00 */
[--C-:B------:R-:W-:Y:S01]  /*b870*/  @!P2 IMAD.MOV.U32 R4, RZ, RZ, R7.reuse ;  /* 0x000000ffff04a224 */ /* 0x100fe200078e0007 */
[----:B------:R-:W-:Y:S01]  /*b880*/  @!P2 SHF.R.S32.HI R5, RZ, 0x1f, R7 ;  /* 0x0000001fff05a819 */ /* 0x000fe20000011407 */
[----:B------:R1:W1:Y:S01]  /*b890*/  LDS.128 R36, [R205+0x2000] ;  /* 0x00200000cd247984 */ /* 0x0002620000000c00 */
[----:B------:R-:W-:Y:S01]  /*b8a0*/  LOP3.LUT P0, RZ, R9, 0x3, RZ, 0xc0, !PT ;  /* 0x0000000309ff7812 */ /* 0x000fe2000780c0ff */
[----:B---3--:R-:W-:Y:S01]  /*b8b0*/  IMAD R7, R13, R6, RZ ;  /* 0x000000060d077224 */ /* 0x008fe200078e02ff */
[----:B------:R-:W-:Y:S01]  /*b8c0*/  MOV R13, 0x7f800000 ;  /* 0x7f800000000d7802 */ /* 0x000fe20000000f00 */
[----:B------:R3:W1:Y:S01]  /*b8d0*/  LDS.128 R44, [R205+0x2800] ;  /* 0x00280000cd2c7984 */ /* 0x0006620000000c00 */
[----:B----4-:R-:W-:-:S02]  /*b8e0*/  IMAD R0, R17, R2, R0 ;  /* 0x0000000211007224 */ /* 0x010fc400078e0200 */
[----:B------:R-:W-:Y:S01]  /*b8f0*/  SHF.L.U32 R2, R7, 0x7, RZ ;  /* 0x0000000707027819 */ /* 0x000fe200000006ff */
[----:B------:R3:W4:Y:S01]  /*b900*/  LDS.128 R48, [R205+0x3000] ;  /* 0x00300000cd307984 */ /* 0x0007220000000c00 */
[----:B------:R-:W-:Y:S02]  /*b910*/  @P4 FMUL.FTZ R9, R12, 0.69314718246459960938 ;  /* 0x3f3172180c094820 */ /* 0x000fe40000410000 */
[----:B------:R-:W-:Y:S01]  /*b920*/  IADD3 R7, P2, P1, R2, R4, R0 ;  /* 0x0000000402077210 */ /* 0x000fe2000795e000 */
[----:B------:R3:W1:Y:S01]  /*b930*/  LDS.128 R52, [R205+0x3800] ;  /* 0x00380000cd347984 */ /* 0x0006620000000c00 */
[----:B------:R-:W-:Y:S01]  /*b940*/  SHF.R.S32.HI R4, RZ, 0x1f, R2 ;  /* 0x0000001fff047819 */ /* 0x000fe20000011402 */
[----:B-----5:R-:W-:Y:S01]  /*b950*/  @P3 FMUL.FTZ R8, R11, 0.69314718246459960938 ;  /* 0x3f3172180b083820 */ /* 0x020fe20000410000 */
[----:B------:R-:W-:Y:S01]  /*b960*/  SHF.R.S32.HI R2, RZ, 0x1f, R0 ;  /* 0x0000001fff027819 */ /* 0x000fe20000011400 */
[----:B------:R-:W-:Y:S02]  /*b970*/  @P4 FFMA.FTZ R13, R69, c[0x0][0x238], R9 ;  /* 0x00008e00450d4a23 */ /* 0x000fe40000010009 */
[----:B------:R-:W-:Y:S01]  /*b980*/  @P3 FFMA.FTZ R14, R3, c[0x0][0x238], R8 ;  /* 0x00008e00030e3a23 */ /* 0x000fe20000010008 */
[----:B------:R-:W-:Y:S01]  /*b990*/  IADD3.X R2, R4, R5, R2, P2, P1 ;  /* 0x0000000504027210 */ /* 0x000fe200017e2402 */
[----:B------:R-:W-:Y:S05]  /*b9a0*/  @P0 BRA `(.L_x_1568) ;  /* 0x0000022000000947 */ /* 0x000fea0003800000 */
[----:B------:R-:W5:Y:S04]  /*b9b0*/  LDL.LU R58, [R1+0x8] ;  /* 0x00000800013a7983 */ /* 0x000f680000300800 */
[----:B------:R-:W5:Y:S02]  /*b9c0*/  LDL.LU R57, [R1+0x1c] ;  /* 0x00001c0001397983 */ /* 0x000f640000300800 */
[----:B-----5:R-:W-:-:S05]  /*b9d0*/  IMAD R0, R57, 0x10, R58 ;  /* 0x0000001039007824 */ /* 0x020fca00078e023a */
        /* <DEDUP_REMOVED lines=12> */
[CC--:B------:R-:W-:Y:S01]  /*baa0*/  @!P5 IADD3 R0, P2, R4.reuse, R7.reuse, RZ ;  /* 0x000000070400d210 */ /* 0x0c0fe20007f5e0ff */
[----:B------:R-:W-:Y:S01]  /*bab0*/  @!P3 IMAD R3, R5, R6, RZ ;  /* 0x000000060503b224 */ /* 0x000fe200078e02ff */
[C---:B------:R-:W-:Y:S02]  /*bac0*/  @!P6 LEA R8, P0, R9.reuse, c[0x0][0x200], 0x2 ;  /* 0x000080000908ea11 */ /* 0x040fe400078010ff */
[----:B------:R-:W-:Y:S02]  /*bad0*/  @!P5 LEA.HI.X.SX32 R4, R4, R2, 0x1, P2 ;  /* 0x000000020404d211 */ /* 0x000fe400010f0eff */
[----:B------:R-:W-:Y:S02]  /*bae0*/  @!P6 LEA.HI.X R9, R9, c[0x0][0x204], R10, 0x2, P0 ;  /* 0x000081000909ea11 */ /* 0x000fe400000f140a */
[----:B------:R-:W-:-:S02]  /*baf0*/  @!P4 IADD3 R5, P1, R11, R7, RZ ;  /* 0x000000070b05c210 */ /* 0x000fc40007f3e0ff */
[C---:B------:R-:W-:Y:S01]  /*bb00*/  @!P5 LEA R6, P2, R0.reuse, c[0x0][0x200], 0x2 ;  /* 0x000080000006da11 */ /* 0x040fe200078410ff */
[----:B------:R3:W-:Y:S01]  /*bb10*/  @!P6 STG.E [R8.64], R16 ;  /* 0x000000100800e986 */ /* 0x0007e2000c101906 */
[----:B------:R-:W-:Y:S02]  /*bb20*/  @!P3 IADD3 R10, P0, R3, R7, RZ ;  /* 0x00000007030ab210 */ /* 0x000fe40007f1e0ff */
[-C--:B------:R-:W-:Y:S02]  /*bb30*/  @!P4 LEA.HI.X.SX32 R11, R11, R2.reuse, 0x1, P1 ;  /* 0x000000020b0bc211 */ /* 0x080fe400008f0eff */
[----:B------:R-:W-:Y:S02]  /*bb40*/  @!P5 LEA.HI.X R7, R0, c[0x0][0x204], R4, 0x2, P2 ;  /* 0x000081000007da11 */ /* 0x000fe400010f1404 */
[----:B------:R-:W-:Y:S02]  /*bb50*/  @!P3 LEA.HI.X.SX32 R3, R3, R2, 0x1, P0 ;  /* 0x000000020303b211 */ /* 0x000fe400000f0eff */
[----:B------:R-:W-:Y:S01]  /*bb60*/  @!P4 LEA R4, P1, R5, c[0x0][0x200], 0x2 ;  /* 0x000080000504ca11 */ /* 0x000fe200078210ff */
[----:B------:R3:W-:Y:S01]  /*bb70*/  @!P5 STG.E [R6.64], R15 ;  /* 0x0000000f0600d986 */ /* 0x0007e2000c101906 */
[----:B------:R-:W-:-:S02]  /*bb80*/  @!P3 LEA R2, P0, R10, c[0x0][0x200], 0x2 ;  /* 0x000080000a02ba11 */ /* 0x000fc400078010ff */
[----:B------:R-:W-:Y:S02]  /*bb90*/  @!P4 LEA.HI.X R5, R5, c[0x0][0x204], R11, 0x2, P1 ;  /* 0x000081000505ca11 */ /* 0x000fe400008f140b */
[----:B------:R-:W-:-:S03]  /*bba0*/  @!P3 LEA.HI.X R3, R10, c[0x0][0x204], R3, 0x2, P0 ;  /* 0x000081000a03ba11 */ /* 0x000fc600000f1403 */
[----:B------:R3:W-:Y:S04]  /*bbb0*/  @!P4 STG.E [R4.64], R13 ;  /* 0x0000000d0400c986 */ /* 0x0007e8000c101906 */
[----:B------:R3:W-:Y:S02]  /*bbc0*/  @!P3 STG.E [R2.64], R14 ;  /* 0x0000000e0200b986 */ /* 0x0007e4000c101906 */
.L_x_1568:
[----:B------:R-:W-:Y:S05]  /*bbd0*/  BSYNC B0 ;  /* 0x0000000000007941 */ /* 0x000fea0003800000 */
.L_x_1567:
[C---:B---3--:R-:W-:Y:S01]  /*bbe0*/  IADD3 R2, P0, R240.reuse, R42, RZ ;  /* 0x0000002af0027210 */ /* 0x048fe20007f1e0ff */
[----:B------:R-:W-:Y:S01]  /*bbf0*/  BSSY B0, `(.L_x_1569) ;  /* 0x0000012000007945 */ /* 0x000fe20003800000 */
[----:B------:R-:W-:Y:S02]  /*bc00*/  ISETP.GE.AND P1, PT, R240, c[0x0][0x220], PT ;  /* 0x00008800f0007a0c */ /* 0x000fe40003f26270 */
        /* <DEDUP_REMOVED lines=16> */
.L_x_1570:
[----:B------:R-:W-:Y:S05]  /*bd10*/  BSYNC B0 ;  /* 0x0000000000007941 */ /* 0x000fea0003800000 */
.L_x_1569:
[----:B------:R-:W3:Y:S01]  /*bd20*/  LDL.LU R0, [R1] ;  /* 0x0000000001007983 */ /* 0x000ee20000300800 */
[----:B------:R-:W-:Y:S01]  /*bd30*/  BSSY B0, `(.L_x_1571) ;  /* 0x000000e000007945 */ /* 0x000fe20003800000 */
[----:B---3--:R-:W-:-:S13]  /*bd40*/  ISETP.GE.OR P0, PT, R0, R239, P1 ;  /* 0x000000ef0000720c */ /* 0x008fda0000f06670 */
        /* <DEDUP_REMOVED lines=12> */
.L_x_1572:
[----:B------:R-:W-:Y:S05]  /*be10*/  BSYNC B0 ;  /* 0x0000000000007941 */ /* 0x000fea0003800000 */
.L_x_1571:
        /* <DEDUP_REMOVED lines=14> */
.L_x_1574:
[----:B------:R-:W-:Y:S05]  /*bf00*/  BSYNC B0 ;  /* 0x0000000000007941 */ /* 0x000fea0003800000 */
.L_x_1573:
        /* <DEDUP_REMOVED lines=15> */
.L_x_1576:
[----:B------:R-:W-:Y:S05]  /*c000*/  BSYNC B0 ;  /* 0x0000000000007941 */ /* 0x000fea0003800000 */
.L_x_1575:
        /* <DEDUP_REMOVED lines=15> */
.L_x_1578:
[----:B------:R-:W-:Y:S05]  /*c100*/  BSYNC B0 ;  /* 0x0000000000007941 */ /* 0x000fea0003800000 */
.L_x_1577:
        /* <DEDUP_REMOVED lines=15> */
.L_x_1580:
[----:B------:R-:W-:Y:S05]  /*c200*/  BSYNC B0 ;  /* 0x0000000000007941 */ /* 0x000fea0003800000 */
.L_x_1579:
        /* <DEDUP_REMOVED lines=15> */
.L_x_1582:
[----:B------:R-:W-:Y:S05]  /*c300*/  BSYNC B0 ;  /* 0x0000000000007941 */ /* 0x000fea0003800000 */
.L_x_1581:
[----:B------:R-:W3:Y:S02]  /*c310*/  LDL.LU R0, [R1+0xc] ;  /* 0x00000c0001007983 */ /* 0x000ee40000300800 */
        /* <DEDUP_REMOVED lines=14> */
.L_x_1525:
[----:B-1----:R-:W1:Y:S01]  /*c400*/  LDC.U8 R4, c[0x0][0x329] ;  /* 0x0000ca40ff047b82 */ /* 0x002e620000000000 */
[----:B------:R-:W2:Y:S01]  /*c410*/  S2R R9, SR_TID.X ;  /* 0x0000000000097919 */ /* 0x000ea20000002100 */
[----:B------:R-:W-:Y:S01]  /*c420*/  ISETP.NE.AND P4, PT, R247, -0x1, PT ;  /* 0xfffffffff700780c */ /* 0x000fe20003f85270 */
[----:B------:R-:W-:Y:S01]  /*c430*/  BSSY B0, `(.L_x_1583) ;  /* 0x0000040000007945 */ /* 0x000fe20003800000 */
[----:B------:R-:W-:-:S04]  /*c440*/  IADD3 R14, -R251, R162, RZ ;  /* 0x000000a2fb0e7210 */ /* 0x000fc80007ffe1ff */
[----:B------:R-:W3:Y:S07]  /*c450*/  LDC.U8 R0, c[0x0][0x328] ;  /* 0x0000ca00ff007b82 */ /* 0x000eee0000000000 */
[----:B------:R-:W-:-:S04]  /*c460*/  @P4 IMAD.WIDE.U32 R2, R247, c[0x0][0x1e8], RZ ;  /* 0x00007a00f7024a25 */ /* 0x000fc800078e00ff */
[----:B------:R-:W-:Y:S01]  /*c470*/  @P4 IMAD R5, R247, c[0x0][0x1ec], R3 ;  /* 0x00007b00f7054a24 */ /* 0x000fe200078e0203 */
[----:B-1----:R-:W-:Y:S02]  /*c480*/  ISETP.NE.AND P0, PT, R4, RZ, PT ;  /* 0x000000ff0400720c */ /* 0x002fe40003f05270 */
[----:B--2---:R-:W-:-:S04]  /*c490*/  SHF.R.S32.HI R10, RZ, 0x1f, R9 ;  /* 0x0000001fff0a7819 */ /* 0x004fc80000011409 */
[----:B------:R-:W-:Y:S02]  /*c4a0*/  LEA.HI R10, R10, R9, RZ, 0x3 ;  /* 0x000000090a0a7211 */ /* 0x000fe400078f18ff */
[----:B---3--:R-:W-:Y:S02]  /*c4b0*/  ISETP.NE.AND P3, PT, R0, RZ, PT ;  /* 0x000000ff0000720c */ /* 0x008fe40003f65270 */
[----:B------:R-:W-:Y:S02]  /*c4c0*/  @!P4 SHF.R.S32.HI R0, RZ, 0x1f, R22 ;  /* 0x0000001fff00c819 */ /* 0x000fe40000011416 */
[----:B------:R-:W-:Y:S01]  /*c4d0*/  ISETP.NE.OR P2, PT, R4, RZ, !P3 ;  /* 0x000000ff0400720c */ /* 0x000fe20005f45670 */
[----:B------:R-:W-:Y:S01]  /*c4e0*/  @P0 IMAD.MOV.U32 R8, RZ, RZ, c[0x0][0x210] ;  /* 0x00008400ff080624 */ /* 0x000fe200078e00ff */
[----:B------:R-:W-:Y:S01]  /*c4f0*/  LOP3.LUT R7, R10, 0xfffffff8, RZ, 0xc0, !PT ;  /* 0xfffffff80a077812 */ /* 0x000fe200078ec0ff */
[----:B------:R-:W-:Y:S01]  /*c500*/  @!P4 IMAD R0, R0, c[0x0][0x1e0], RZ ;  /* 0x000078000000ca24 */ /* 0x000fe200078e02ff */
[----:B------:R-:W-:Y:S01]  /*c510*/  ISETP.NE.OR P1, PT, R247, -0x1, P2 ;  /* 0xfffffffff700780c */ /* 0x000fe20001725670 */
[----:B------:R-:W-:Y:S01]  /*c520*/  @!P0 IMAD.MOV.U32 R6, RZ, RZ, c[0x0][0x214] ;  /* 0x00008500ff068624 */ /* 0x000fe200078e00ff */
[----:B------:R-:W-:Y:S01]  /*c530*/  SHF.R.S32.HI R10, RZ, 0x3, R10 ;  /* 0x00000003ff0a7819 */ /* 0x000fe2000001140a */
[----:B------:R-:W-:Y:S01]  /*c540*/  @P4 IMAD.MOV.U32 R4, RZ, RZ, R2 ;  /* 0x000000ffff044224 */ /* 0x000fe200078e0002 */
[----:B------:R-:W-:Y:S01]  /*c550*/  @P0 MOV R15, c[0x0][0x210] ;  /* 0x00008400000f0a02 */ /* 0x000fe20000000f00 */
[----:B------:R-:W-:Y:S01]  /*c560*/  @!P4 IMAD.WIDE.U32 R2, R22, c[0x0][0x1e0], RZ ;  /* 0x000078001602ca25 */ /* 0x000fe200078e00ff */
[----:B------:R-:W-:-:S03]  /*c570*/  SHF.R.S32.HI R11, RZ, 0x1f, R10 ;  /* 0x0000001fff0b7819 */ /* 0x000fc6000001140a */
[----:B------:R-:W-:Y:S01]  /*c580*/  @!P4 IMAD R0, R22, c[0x0][0x1e4], R0 ;  /* 0x000079001600ca24 */ /* 0x000fe200078e0200 */
[----:B------:R-:W-:Y:S01]  /*c590*/  @!P4 MOV R4, R2 ;  /* 0x000000020004c202 */ /* 0x000fe20000000f00 */
[----:B------:R-:W-:Y:S01]  /*c5a0*/  @P0 IMAD R8, R8, c[0x0][0x214], RZ ;  /* 0x0000850008080a24 */ /* 0x000fe200078e02ff */
[----:B------:R-:W-:Y:S01]  /*c5b0*/  @!P0 SEL R8, R6, c[0x0][0x234], !P3 ;  /* 0x00008d0006088a07 */ /* 0x000fe20005800000 */
[----:B------:R-:W-:Y:S01]  /*c5c0*/  IMAD.IADD R18, R9, 0x1, -R7 ;  /* 0x0000000109127824 */ /* 0x000fe200078e0a07 */
[----:B------:R-:W-:Y:S01]  /*c5d0*/  SHF.R.S32.HI R7, RZ, 0x1f, R16 ;  /* 0x0000001fff077819 */ /* 0x000fe20000011410 */
[----:B------:R-:W-:Y:S02]  /*c5e0*/  @!P4 IMAD.IADD R5, R3, 0x1, R0 ;  /* 0x000000010305c824 */ /* 0x000fe400078e0200 */
[----:B------:R-:W-:Y:S01]  /*c5f0*/  IMAD.SHL.U32 R0, R18, 0x8, RZ ;  /* 0x0000000812007824 */ /* 0x000fe200078e00ff */
[----:B------:R-:W-:Y:S01]  /*c600*/  CS2R R2, SRZ ;  /* 0x0000000000027805 */ /* 0x000fe2000001ff00 */
[----:B------:R-:W-:-:S02]  /*c610*/  @P0 IMAD.MOV.U32 R6, RZ, RZ, 0x1 ;  /* 0x00000001ff060424 */ /* 0x000fc400078e00ff */
        /* <DEDUP_REMOVED lines=9> */
[----:B------:R-:W-:Y:S01]  /*c6b0*/  SEL R7, R6, RZ, P2 ;  /* 0x000000ff06077207 */ /* 0x000fe20001000000 */
[----:B------:R-:W-:Y:S01]  /*c6c0*/  IMAD R9, R16, c[0x0][0x1f4], R0 ;  /* 0x00007d0010097a24 */ /* 0x000fe200078e0200 */
[----:B------:R-:W-:Y:S01]  /*c6d0*/  ISETP.GE.AND P0, PT, R10, R14, PT ;  /* 0x0000000e0a00720c */ /* 0x000fe20003f06270 */
[--C-:B------:R-:W-:Y:S01]  /*c6e0*/  @!P2 IMAD.MOV.U32 R2, RZ, RZ, R247.reuse ;  /* 0x000000ffff02a224 */ /* 0x100fe200078e00f7 */
[----:B------:R-:W-:Y:S01]  /*c6f0*/  @!P2 SHF.R.S32.HI R3, RZ, 0x1f, R247 ;  /* 0x0000001fff03a819 */ /* 0x000fe200000114f7 */
[----:B------:R-:W-:Y:S01]  /*c700*/  IMAD R6, R251, R15, RZ ;  /* 0x0000000ffb067224 */ /* 0x000fe200078e02ff */
[----:B------:R-:W-:Y:S01]  /*c710*/  P2R R27, PR, RZ, 0x1 ;  /* 0x00000001ff1b7803 */ /* 0x000fe20000000000 */
[----:B------:R-:W-:-:S02]  /*c720*/  IMAD R0, R16, R8, R7 ;  /* 0x0000000810007224 */ /* 0x000fc400078e0207 */
        /* <DEDUP_REMOVED lines=16> */
.L_x_1584:
[----:B------:R-:W-:Y:S05]  /*c830*/  BSYNC B0 ;  /* 0x0000000000007941 */ /* 0x000fea0003800000 */
.L_x_1583:
        /* <DEDUP_REMOVED lines=17> */
.L_x_1586:
[----:B------:R-:W-:Y:S05]  /*c950*/  BSYNC B0 ;  /* 0x0000000000007941 */ /* 0x000fea0003800000 */
.L_x_1585:
        /* <DEDUP_REMOVED lines=16> */
.L_x_1588:
[----:B------:R-:W-:Y:S05]  /*ca60*/  BSYNC B0 ;  /* 0x0000000000007941 */ /* 0x000fea0003800000 */
.L_x_1587:
        /* <DEDUP_REMOVED lines=16> */
.L_x_1590:
[----:B------:R-:W-:Y:S05]  /*cb70*/  BSYNC B0 ;  /* 0x0000000000007941 */ /* 0x000fea0003800000 */
.L_x_1589:
        /* <DEDUP_REMOVED lines=16> */
.L_x_1592:
[----:B------:R-:W-:Y:S05]  /*cc80*/  BSYNC B0 ;  /* 0x0000000000007941 */ /* 0x000fea0003800000 */
.L_x_1591:
        /* <DEDUP_REMOVED lines=16> */
.L_x_1594:
[----:B------:R-:W-:Y:S05]  /*cd90*/  BSYNC B0 ;  /* 0x0000000000007941 */ /* 0x000fea0003800000 */
.L_x_1593:
        /* <DEDUP_REMOVED lines=16> */
.L_x_1596:
[----:B------:R-:W-:Y:S05]  /*cea0*/  BSYNC B0 ;  /* 0x0000000000007941 */ /* 0x000fea0003800000 */
.L_x_1595:
        /* <DEDUP_REMOVED lines=16> */
.L_x_1598:
[----:B------:R-:W-:Y:S05]  /*cfb0*/  BSYNC B0 ;  /* 0x0000000000007941 */ /* 0x000fea0003800000 */
.L_x_1597:
        /* <DEDUP_REMOVED lines=72> */
.L_x_1599:
        /* <DEDUP_REMOVED lines=12> */
.L_x_2136:


//--------------------- .text._ZN5flash16flash_fwd_kernelI23Flash_fwd_kernel_traitsILi64ELi128ELi64ELi4ELb0ELb0EN7cutlass6half_tE19Flash_kernel_traitsILi64ELi128ELi64ELi4ES3_EELb1ELb0ELb1ELb0ELb0ELb1ELb0ELb0EEEvNS_16Flash_fwd_paramsE --------------------------
	.section	.text._ZN5flash16flash_fwd_kernelI23Flash_fwd_kernel_traitsILi64ELi128ELi64ELi4ELb0ELb0EN7cutlass6half_tE19Flash_kernel_traitsILi64ELi128ELi64ELi4ES3_EELb1ELb0ELb1ELb0ELb0ELb1ELb0ELb0EEEvNS_16Flash_fwd_paramsE,"ax",@progbits
	.sectioninfo	@"SHI_REGISTERS=255"
	.align	128
        .global         _ZN5flash16flash_fwd_kernelI23Flash_fwd_kernel_traitsILi64ELi128ELi64ELi4ELb0ELb0EN7cutlass6half_tE19Flash_kernel_traitsILi64ELi128ELi64ELi4ES3_EELb1ELb0ELb1ELb0ELb0ELb1ELb0ELb0EEEvNS_16Flash_fwd_paramsE
        .type           _ZN5flash16flash_fwd_kernelI23Flash_fwd_kernel_traitsILi64ELi128ELi64ELi4ELb0ELb0EN7cutlass6half_tE19Flash_kernel_traitsILi64ELi128ELi64ELi4ES3_EELb1ELb0ELb1ELb0ELb0ELb1ELb0ELb0EEEvNS_16Flash_fwd_paramsE,@function
        .size           _ZN5flash16flash_fwd_kernelI23Flash_fwd_kernel_traitsILi64ELi128ELi64ELi4ELb0ELb0EN7cutlass6half_tE19Flash_kernel_traitsILi64ELi128ELi64ELi4ES3_EELb1ELb0ELb1ELb0ELb0ELb1ELb0ELb0EEEvNS_16Flash_fwd_paramsE,(.L_x_2137 - _ZN5flash16flash_fwd_kernelI23Flash_fwd_kernel_traitsILi64ELi128ELi64ELi4ELb0ELb0EN7cutlass6half_tE19Flash_kernel_traitsILi64ELi128ELi64ELi4ES3_EELb1ELb0ELb1ELb0ELb0ELb1ELb0ELb0EEEvNS_16Flash_fwd_paramsE)
        .other          _ZN5flash16flash_fwd_kernelI23Flash_fwd_kernel_traitsILi64ELi128ELi64ELi4ELb0ELb0EN7cutlass6half_tE19Flash_kernel_traitsILi64ELi128ELi64ELi4ES3_EELb1ELb0ELb1ELb0ELb0ELb1ELb0ELb0EEEvNS_16Flash_fwd_paramsE,@"STO_CUDA_ENTRY STV_DEFAULT"
_ZN5flash16flash_fwd_kernelI23Flash_fwd_kernel_traitsILi64ELi128ELi64ELi4ELb0ELb0EN7cutlass6half_tE19Flash_kernel_traitsILi64ELi128ELi64ELi4ES3_EELb1ELb0ELb1ELb0ELb0ELb1ELb0ELb0EEEvNS_16Flash_fwd_paramsE:
.text._ZN5flash16flash_fwd_kernelI23Flash_fwd_kernel_traitsILi64ELi128ELi64ELi4ELb0ELb0EN7cutlass6half_tE19Flash_kernel_traitsILi64ELi128ELi64ELi4ES3_EELb1ELb0ELb1ELb0ELb0ELb1ELb0ELb0EEEvNS_16Flash_fwd_paramsE:
        /* <DEDUP_REMOVED lines=72> */
.L_x_1600:
[----:B------:R-:W-:Y:S02]  /*0480*/  MOV R0, c[0x0][0x218] ;  /* 0x0000860000007a02 */ /* 0x000fe40000000f00 */
.L_x_1601:
        /* <DEDUP_REMOVED lines=34> */
[----:B------:R-:W-:Y:S01]  /*06b0*/  IMAD.IADD R14, R53, 0x1, -R142 ;  /* 0x00000001350e7824 */ /* 0x000fe200078e0a8e */
[----:B-1--4-:R-:W-:Y:S01]  /*06c0*/  LEA.HI R10, R32, R141, RZ, 0x3 ;  /* 0x0000008d200a7211 */ /* 0x012fe200078f18ff */
[----:B------:R-:W-:Y:S03]  /*06d0*/  BSSY B0, `(.L_x_1603) ;  /* 0x000003a000007945 */ /* 0x000fe60003800000 */
[----:B------:R-:W-:Y:S01]  /*06e0*/  LOP3.LUT R9, R10, 0x1ffffff8, RZ, 0xc0, !PT ;  /* 0x1ffffff80a097812 */ /* 0x000fe200078ec0ff */
[----:B------:R-:W1:Y:S01]  /*06f0*/  LDC.U8 R2, c[0x0][0x328] ;  /* 0x0000ca00ff027b82 */ /* 0x000e620000000000 */
[----:B------:R-:W-:-:S04]  /*0700*/  SHF.R.S32.HI R10, RZ, 0x3, R10 ;  /* 0x00000003ff0a7819 */ /* 0x000fc8000001140a */
[----:B------:R-:W-:Y:S01]  /*0710*/  SHF.R.S32.HI R11, RZ, 0x1f, R10 ;  /* 0x0000001fff0b7819 */ /* 0x000fe2000001140a */
[----:B------:R-:W-:Y:S01]  /*0720*/  @!P0 IMAD.WIDE.U32 R6, R13, c[0x0][0x1e0], RZ ;  /* 0x000078000d068a25 */ /* 0x000fe200078e00ff */
[----:B--2---:R-:W-:Y:S02]  /*0730*/  ISETP.NE.AND P2, PT, R0, RZ, PT ;  /* 0x000000ff0000720c */ /* 0x004fe40003f45270 */
[----:B-1----:R-:W-:-:S04]  /*0740*/  ISETP.NE.AND P3, PT, R2, RZ, PT ;  /* 0x000000ff0200720c */ /* 0x002fc80003f65270 */
[----:B------:R-:W-:-:S07]  /*0750*/  ISETP.EQ.AND P3, PT, R0, RZ, P3 ;  /* 0x000000ff0000720c */ /* 0x000fce0001f62270 */
[----:B------:R-:W-:Y:S01]  /*0760*/  @P2 IMAD.MOV.U32 R8, RZ, RZ, c[0x0][0x210] ;  /* 0x00008400ff082624 */ /* 0x000fe200078e00ff */
[----:B------:R-:W-:Y:S01]  /*0770*/  @!P2 ISETP.NE.AND P1, PT, R2, RZ, PT ;  /* 0x000000ff0200a20c */ /* 0x000fe20003f25270 */
[C---:B------:R-:W-:Y:S01]  /*0780*/  @P0 IMAD.WIDE.U32 R2, R25.reuse, c[0x0][0x1e8], RZ ;  /* 0x00007a0019020a25 */ /* 0x040fe200078e00ff */
[----:B------:R-:W-:Y:S02]  /*0790*/  @!P0 SHF.R.S32.HI R0, RZ, 0x1f, R13 ;  /* 0x0000001fff008819 */ /* 0x000fe4000001140d */
[----:B------:R-:W-:Y:S01]  /*07a0*/  @!P0 MOV R2, R6 ;  /* 0x0000000600028202 */ /* 0x000fe20000000f00 */
[----:B------:R-:W-:Y:S02]  /*07b0*/  @P0 IMAD R5, R25, c[0x0][0x1ec], R3 ;  /* 0x00007b0019050a24 */ /* 0x000fe400078e0203 */
[----:B------:R-:W-:Y:S02]  /*07c0*/  @!P0 IMAD R4, R0, c[0x0][0x1e0], RZ ;  /* 0x0000780000048a24 */ /* 0x000fe400078e02ff */
[----:B------:R-:W-:-:S02]  /*07d0*/  @!P2 IMAD.MOV.U32 R3, RZ, RZ, c[0x0][0x214] ;  /* 0x00008500ff03a624 */ /* 0x000fc400078e00ff */
[----:B------:R-:W-:Y:S01]  /*07e0*/  IMAD.IADD R0, R141, 0x1, -R9 ;  /* 0x000000018d007824 */ /* 0x000fe200078e0a09 */
[----:B------:R-:W-:Y:S01]  /*07f0*/  SHF.R.S32.HI R9, RZ, 0x1f, R16 ;  /* 0x0000001fff097819 */ /* 0x000fe20000011410 */
[----:B------:R-:W-:Y:S02]  /*0800*/  @!P0 IMAD R4, R13, c[0x0][0x1e4], R4 ;  /* 0x000079000d048a24 */ /* 0x000fe400078e0204 */
[----:B------:R-:W-:Y:S01]  /*0810*/  @P2 IMAD R8, R8, c[0x0][0x214], RZ ;  /* 0x0000850008082a24 */ /* 0x000fe200078e02ff */
[----:B------:R-:W-:Y:S01]  /*0820*/  @!P2 SEL R8, R3, c[0x0][0x234], !P1 ;  /* 0x00008d000308aa07 */ /* 0x000fe20004800000 */
[----:B------:R-:W-:Y:S01]  /*0830*/  IMAD.SHL.U32 R0, R0, 0x8, RZ ;  /* 0x0000000800007824 */ /* 0x000fe200078e00ff */
[----:B------:R-:W-:Y:S01]  /*0840*/  @!P0 IADD3 R5, R7, R4, RZ ;  /* 0x0000000407058210 */ /* 0x000fe20007ffe0ff */
[----:B------:R-:W-:Y:S02]  /*0850*/  @P2 IMAD.MOV.U32 R3, RZ, RZ, 0x1 ;  /* 0x00000001ff032424 */ /* 0x000fe400078e00ff */
[----:B------:R-:W-:Y:S01]  /*0860*/  @!P2 IMAD R3, R8, c[0x0][0x1c0], RZ ;  /* 0x000070000803aa24 */ /* 0x000fe200078e02ff */
[----:B------:R-:W-:Y:S01]  /*0870*/  IADD3 R4, P1, R0, R2, RZ ;  /* 0x0000000200047210 */ /* 0x000fe20007f3e0ff */
[----:B------:R-:W-:-:S02]  /*0880*/  @P3 IMAD R7, R13, c[0x0][0x214], RZ ;  /* 0x000085000d073a24 */ /* 0x000fc400078e02ff */
[----:B------:R-:W-:Y:S01]  /*0890*/  @P2 IMAD.MOV.U32 R15, RZ, RZ, c[0x0][0x210] ;  /* 0x00008400ff0f2624 */ /* 0x000fe200078e00ff */
[----:B------:R-:W-:Y:S01]  /*08a0*/  LEA.HI.X.SX32 R5, R0, R5, 0x1, P1 ;  /* 0x0000000500057211 */ /* 0x000fe200008f0eff */
[----:B------:R-:W-:Y:S01]  /*08b0*/  IMAD R0, R13, R3, RZ ;  /* 0x000000030d007224 */ /* 0x000fe200078e02ff */
[----:B------:R-:W-:Y:S01]  /*08c0*/  @!P2 MOV R15, 0x1 ;  /* 0x00000001000fa802 */ /* 0x000fe20000000f00 */
[----:B------:R-:W-:Y:S01]  /*08d0*/  @!P3 CS2R R2, SRZ ;  /* 0x000000000002b805 */ /* 0x000fe2000001ff00 */
[----:B------:R-:W-:Y:S01]  /*08e0*/  @P3 SEL R7, R7, R25, !P0 ;  /* 0x0000001907073207 */ /* 0x000fe20004000000 */
[----:B------:R-:W-:Y:S01]  /*08f0*/  IMAD R9, R9, c[0x0][0x1f0], RZ ;  /* 0x00007c0009097a24 */ /* 0x000fe200078e02ff */
[----:B------:R-:W-:Y:S01]  /*0900*/  SEL R0, R0, RZ, !P3 ;  /* 0x000000ff00007207 */ /* 0x000fe20005800000 */
[----:B------:R-:W-:Y:S01]  /*0910*/  IMAD R6, R142, R15, RZ ;  /* 0x0000000f8e067224 */ /* 0x000fe200078e02ff */
[----:B------:R-:W-:Y:S01]  /*0920*/  ISETP.GE.AND P2, PT, R10, R14, PT ;  /* 0x0000000e0a00720c */ /* 0x000fe20003f46270 */
[--C-:B------:R-:W-:Y:S01]  /*0930*/  @P3 IMAD.MOV.U32 R2, RZ, RZ, R7.reuse ;  /* 0x000000ffff023224 */ /* 0x100fe200078e0007 */
[----:B------:R-:W-:Y:S01]  /*0940*/  @P3 SHF.R.S32.HI R3, RZ, 0x1f, R7 ;  /* 0x0000001fff033819 */ /* 0x000fe20000011407 */
[----:B------:R-:W-:-:S02]  /*0950*/  IMAD R0, R16, R8, R0 ;  /* 0x0000000810007224 */ /* 0x000fc400078e0200 */
[C---:B------:R-:W-:Y:S02]  /*0960*/  IMAD R9, R16.reuse, c[0x0][0x1f4], R9 ;  /* 0x00007d0010097a24 */ /* 0x040fe400078e0209 */
[----:B------:R-:W-:Y:S01]  /*0970*/  IMAD.WIDE.U32 R12, R16, c[0x0][0x1f0], R4 ;  /* 0x00007c00100c7a25 */ /* 0x000fe200078e0004 */
[----:B------:R-:W-:Y:S02]  /*0980*/  IADD3 R18, P1, P0, R6, R2, R0 ;  /* 0x0000000206127210 */ /* 0x000fe4000783e000 */
[----:B------:R-:W-:Y:S01]  /*0990*/  SHF.R.S32.HI R4, RZ, 0x1f, R6 ;  /* 0x0000001fff047819 */ /* 0x000fe20000011406 */
[----:B------:R-:W-:Y:S01]  /*09a0*/  IMAD.WIDE R6, R143, 0x80, R10 ;  /* 0x000000808f067825 */ /* 0x000fe200078e020a */
[----:B------:R-:W-:Y:S02]  /*09b0*/  SHF.R.S32.HI R0, RZ, 0x1f, R0 ;  /* 0x0000001fff007819 */ /* 0x000fe40000011400 */
[----:B------:R-:W-:Y:S02]  /*09c0*/  IADD3 R9, R13, R9, RZ ;  /* 0x000000090d097210 */ /* 0x000fe40007ffe0ff */
        /* <DEDUP_REMOVED lines=10> */
.L_x_1604:
[----:B------:R-:W-:Y:S05]  /*0a70*/  BSYNC B0 ;  /* 0x0000000000007941 */ /* 0x000fea0003800000 */
.L_x_1603:
        /* <DEDUP_REMOVED lines=15> */
.L_x_1606:
[----:B------:R-:W-:Y:S05]  /*0b70*/  BSYNC B0 ;  /* 0x0000000000007941 */ /* 0x000fea0003800000 */
.L_x_1605:
        /* <DEDUP_REMOVED lines=15> */
.L_x_1608:
[----:B------:R-:W-:Y:S05]  /*0c70*/  BSYNC B0 ;  /* 0x0000000000007941 */ /* 0x000fea0003800000 */
.L_x_1607:
        /* <DEDUP_REMOVED lines=15> */
.L_x_1610:
[----:B------:R-:W-:Y:S05]  /*0d70*/  BSYNC B0 ;  /* 0x0000000000007941 */ /* 0x000fea0003800000 */
.L_x_1609:
        /* <DEDUP_REMOVED lines=15> */
.L_x_1612:
[----:B------:R-:W-:Y:S05]  /*0e70*/  BSYNC B0 ;  /* 0x0000000000007941 */ /* 0x000fea0003800000 */
.L_x_1611:
        /* <DEDUP_REMOVED lines=15> */
.L_x_1614:
[----:B------:R-:W-:Y:S05]  /*0f70*/  BSYNC B0 ;  /* 0x0000000000007941 */ /* 0x000fea0003800000 */
.L_x_1613:
        /* <DEDUP_REMOVED lines=15> */
.L_x_1616:
[----:B------:R-:W-:Y:S05]  /*1070*/  BSYNC B0 ;  /* 0x0000000000007941 */ /* 0x000fea0003800000 */
.L_x_1615:
        /* <DEDUP_REMOVED lines=15> */
.L_x_1618:
[----:B------:R-:W-:Y:S05]  /*1170*/  BSYNC B0 ;  /* 0x0000000000007941 */ /* 0x000fea0003800000 */
.L_x_1617:
        /* <DEDUP_REMOVED lines=40> */
[----:B--2---:R-:W-:-:S03]  /*1400*/  @!P3 IMAD.MOV.U32 R10, RZ, RZ, 0x7f800000 ;  /* 0x7f800000ff0ab424 */ /* 0x004fc600078e00ff */
        /* <DEDUP_REMOVED lines=26> */
.L_x_1602:
        /* <DEDUP_REMOVED lines=28> */
.L_x_1619:
        /* <DEDUP_REMOVED lines=42> */
.L_x_1620:
[----:B------:R-:W-:Y:S01]  /*1a10*/  LEA.HI R0, R32, R141, RZ, 0x3 ;  /* 0x0000008d20007211 */ /* 0x000fe200078f18ff */
[----:B------:R-:W-:Y:S01]  /*1a20*/  IMAD.IADD R39, R53, 0x1, -R142 ;  /* 0x0000000135277824 */ /* 0x000fe200078e0a8e */
[----:B------:R-:W-:Y:S01]  /*1a30*/  IADD3 R135, R242, -0x1, RZ ;  /* 0xfffffffff2877810 */ /* 0x000fe20007ffe0ff */
[----:B------:R-:W-:Y:S01]  /*1a40*/  UMOV UR19, 0x6 ;  /* 0x0000000600137882 */ /* 0x000fe20000000000 */
[----:B------:R-:W-:Y:S01]  /*1a50*/  SHF.R.S32.HI R34, RZ, 0x3, R0 ;  /* 0x00000003ff227819 */ /* 0x000fe20000011400 */
[----:B------:R-:W-:Y:S01]  /*1a60*/  ULDC.64 UR6, c[0x0][0x198] ;  /* 0x0000660000067ab9 */ /* 0x000fe20000000a00 */
[----:B------:R-:W-:Y:S01]  /*1a70*/  LOP3.LUT R2, R0, 0xfffffff8, RZ, 0xc0, !PT ;  /* 0xfffffff800027812 */ /* 0x000fe200078ec0ff */
[----:B------:R-:W-:Y:S01]  /*1a80*/  STL [R1+0x50], R39 ;  /* 0x0000502701007387 */ /* 0x000fe20000100800 */
[C---:B------:R-:W-:Y:S01]  /*1a90*/  IADD3 R38, R34.reuse, 0x10, RZ ;  /* 0x0000001022267810 */ /* 0x040fe20007ffe0ff */
[----:B------:R-:W-:Y:S01]  /*1aa0*/  IMAD.SHL.U32 R0, R34, 0x40, RZ ;  /* 0x0000004022007824 */ /* 0x000fe200078e00ff */
[----:B------:R-:W-:Y:S01]  /*1ab0*/  SHF.R.S32.HI R35, RZ, 0x1f, R34 ;  /* 0x0000001fff237819 */ /* 0x000fe20000011422 */
[----:B------:R-:W-:Y:S01]  /*1ac0*/  IMAD.IADD R31, R141, 0x1, -R2 ;  /* 0x000000018d1f7824 */ /* 0x000fe200078e0a02 */
[----:B------:R-:W-:Y:S01]  /*1ad0*/  ISETP.GE.AND P0, PT, R38, R39, PT ;  /* 0x000000272600720c */ /* 0x000fe20003f06270 */
[----:B------:R-:W-:Y:S01]  /*1ae0*/  STL [R1+0x7c], R38 ;  /* 0x00007c2601007387 */ /* 0x000fe20000100800 */
[----:B------:R-:W-:Y:S01]  /*1af0*/  LOP3.LUT R2, R0, 0x1c0, RZ, 0xc0, !PT ;  /* 0x000001c000027812 */ /* 0x000fe200078ec0ff */
[----:B------:R-:W-:Y:S01]  /*1b00*/  IMAD.SHL.U32 R40, R31, 0x8, RZ ;  /* 0x000000081f287824 */ /* 0x000fe200078e00ff */
[C---:B------:R-:W-:Y:S01]  /*1b10*/  IADD3 R37, R34.reuse, 0x20, RZ ;  /* 0x0000002022257810 */ /* 0x040fe20007ffe0ff */
[----:B------:R-:W-:Y:S01]  /*1b20*/  IMAD.WIDE R42, R143, 0x80, R34 ;  /* 0x000000808f2a7825 */ /* 0x000fe200078e0222 */
[----:B------:R-:W-:Y:S01]  /*1b30*/  IADD3 R36, R34, 0x30, RZ ;  /* 0x0000003022247810 */ /* 0x000fe20007ffe0ff */
[----:B------:R-:W-:Y:S01]  /*1b40*/  USHF.L.U64.HI UR7, UR6, UR19, UR7 ;  /* 0x0000001306077299 */ /* 0x000fe20008010207 */
[----:B------:R-:W-:Y:S01]  /*1b50*/  LOP3.LUT R0, R2, 0x38, R40, 0xf8, !PT ;  /* 0x0000003802007812 */ /* 0x000fe200078ef828 */
[----:B------:R-:W-:Y:S01]  /*1b60*/  STL [R1+0x80], R37 ;  /* 0x0000802501007387 */ /* 0x000fe20000100800 */
[----:B------:R-:W-:Y:S01]  /*1b70*/  SHF.R.U32.HI R2, RZ, 0x3, R2 ;  /* 0x00000003ff027819 */ /* 0x000fe20000011602 */
[----:B------:R-:W-:Y:S01]  /*1b80*/  USHF.L.U32 UR8, UR6, 0x6, URZ ;  /* 0x0000000606087899 */ /* 0x000fe2000800063f */
[----:B------:R-:W-:Y:S01]  /*1b90*/  IADD3 R4, R34, 0x40, RZ ;  /* 0x0000004022047810 */ /* 0x000fe20007ffe0ff */
[----:B------:R-:W-:Y:S01]  /*1ba0*/  STL.64 [R1+0x48], R34 ;  /* 0x0000482201007387 */ /* 0x000fe20000100a00 */
[----:B------:R-:W-:Y:S01]  /*1bb0*/  LOP3.LUT R5, R0, R2, RZ, 0x3c, !PT ;  /* 0x0000000200057212 */ /* 0x000fe200078e3cff */
[----:B------:R-:W-:Y:S01]  /*1bc0*/  IMAD R0, R6, c[0x0][0x1a8], RZ ;  /* 0x00006a0006007a24 */ /* 0x000fe200078e02ff */
[----:B------:R-:W-:Y:S01]  /*1bd0*/  IADD3 R2, P1, R40, R7, RZ ;  /* 0x0000000728027210 */ /* 0x000fe20007f3e0ff */
[----:B------:R-:W-:Y:S01]  /*1be0*/  STL [R1+0x84], R36 ;  /* 0x0000842401007387 */ /* 0x000fe20000100800 */
[----:B------:R-:W-:Y:S01]  /*1bf0*/  SHF.R.S32.HI R41, RZ, 0x1f, R40 ;  /* 0x0000001fff297819 */ /* 0x000fe20000011428 */
[----:B------:R-:W-:Y:S01]  /*1c00*/  IMAD R7, R16, c[0x0][0x1ac], R0 ;  /* 0x00006b0010077a24 */ /* 0x000fe200078e0200 */
[-C--:B------:R-:W-:Y:S01]  /*1c10*/  ISETP.GE.AND P6, PT, R37, R39.reuse, PT ;  /* 0x000000272500720c */ /* 0x080fe20003fc6270 */
[----:B------:R1:W-:Y:S01]  /*1c20*/  STL [R1+0x98], R4 ;  /* 0x0000980401007387 */ /* 0x0003e20000100800 */
[----:B------:R-:W-:Y:S01]  /*1c30*/  ISETP.GE.AND P4, PT, R4, R39, PT ;  /* 0x000000270400720c */ /* 0x000fe20003f86270 */
[----:B------:R-:W-:Y:S01]  /*1c40*/  IMAD.X R3, R41, 0x1, R10, P1 ;  /* 0x0000000129037824 */ /* 0x000fe200008e060a */
[----:B------:R-:W-:Y:S01]  /*1c50*/  LEA.HI R6, R32, R141, RZ, 0x6 ;  /* 0x0000008d20067211 */ /* 0x000fe200078f30ff */
[----:B------:R-:W-:Y:S01]  /*1c60*/  STL.64 [R1+0x68], R40 ;  /* 0x0000682801007387 */ /* 0x000fe20000100a00 */
[----:B------:R-:W-:Y:S01]  /*1c70*/  ISETP.GE.AND P5, PT, R36, R39, PT ;  /* 0x000000272400720c */ /* 0x000fe20003fa6270 */
[----:B------:R-:W-:Y:S01]  /*1c80*/  IMAD.WIDE.U32 R2, R16, c[0x0][0x1a8], R2 ;  /* 0x00006a0010027a25 */ /* 0x000fe200078e0002 */
[C---:B------:R-:W-:Y:S01]  /*1c90*/  IADD3 R44, R34.reuse, 0x50, RZ ;  /* 0x00000050222c7810 */ /* 0x040fe20007ffe0ff */
[----:B------:R-:W-:Y:S01]  /*1ca0*/  STL.64 [R1+0x38], R42 ;  /* 0x0000382a01007387 */ /* 0x000fe20000100a00 */
[----:B------:R-:W-:Y:S01]  /*1cb0*/  IADD3 R21, R34, 0x60, RZ ;  /* 0x0000006022157810 */ /* 0x000fe20007ffe0ff */
[----:B------:R-:W-:Y:S01]  /*1cc0*/  IMAD.SHL.U32 R6, R6, 0x8, RZ ;  /* 0x0000000806067824 */ /* 0x000fe200078e00ff */
[----:B------:R-:W-:Y:S01]  /*1cd0*/  UIMAD.WIDE.U32 UR10, UR6, 0x20, URZ ;  /* 0x00000020060a78a5 */ /* 0x000fe2000f8e003f */
[C---:B------:R-:W-:Y:S01]  /*1ce0*/  @!P6 IADD3 R12, P2, R42.reuse, 0x20, RZ ;  /* 0x000000202a0ce810 */ /* 0x040fe20007f5e0ff */
[----:B------:R-:W-:Y:S01]  /*1cf0*/  IMAD.IADD R3, R3, 0x1, R7 ;  /* 0x0000000103037824 */ /* 0x000fe200078e0207 */
[----:B------:R-:W-:Y:S01]  /*1d00*/  STL [R1+0x8c], R44 ;  /* 0x00008c2c01007387 */ /* 0x000fe20000100800 */
[----:B------:R-:W-:Y:S01]  /*1d10*/  LOP3.LUT R208, R5, 0xfffffe00, R6, 0xf8, !PT ;  /* 0xfffffe0005d07812 */ /* 0x000fe200078ef806 */
[----:B------:R-:W-:Y:S01]  /*1d20*/  ULDC.64 UR4, c[0x0][0x1a0] ;  /* 0x0000680000047ab9 */ /* 0x000fe20000000a00 */
[----:B------:R-:W-:Y:S01]  /*1d30*/  @!P6 IMAD.X R5, RZ, RZ, R43, P2 ;  /* 0x000000ffff05e224 */ /* 0x000fe200010e062b */
[C---:B------:R-:W-:Y:S01]  /*1d40*/  @!P5 IADD3 R8, P3, R42.reuse, 0x30, RZ ;  /* 0x000000302a08d810 */ /* 0x040fe20007f7e0ff */
[----:B------:R2:W-:Y:S01]  /*1d50*/  STL [R1+0x90], R21 ;  /* 0x0000901501007387 */ /* 0x0005e20000100800 */
[----:B------:R-:W-:Y:S01]  /*1d60*/  @!P4 IADD3 R9, P2, R42, 0x40, RZ ;  /* 0x000000402a09c810 */ /* 0x000fe20007f5e0ff */
[----:B------:R-:W-:Y:S01]  /*1d70*/  IMAD.SHL.U32 R208, R208, 0x2, RZ ;  /* 0x00000002d0d07824 */ /* 0x000fe200078e00ff */
[----:B------:R-:W-:Y:S01]  /*1d80*/  USHF.L.U64.HI UR19, UR4, UR19, UR5 ;  /* 0x0000001304137299 */ /* 0x000fe20008010205 */
[----:B------:R-:W-:Y:S01]  /*1d90*/  IMAD.MOV.U32 R245, RZ, RZ, c[0x0][0x1a4] ;  /* 0x00006900fff57624 */ /* 0x000fe200078e00ff */
[----:B------:R-:W-:Y:S01]  /*1da0*/  USHF.L.U32 UR20, UR4, 0x6, URZ ;  /* 0x0000000604147899 */ /* 0x000fe2000800063f */
[----:B-1----:R-:W-:Y:S01]  /*1db0*/  @!P0 IADD3 R4, P1, R42, 0x10, RZ ;  /* 0x000000102a048810 */ /* 0x002fe20007f3e0ff */
[----:B------:R-:W-:Y:S01]  /*1dc0*/  UIADD3 UR17, UR24, -0x4ab325aa, URZ ;  /* 0xb54cda5618117890 */ /* 0x000fe2000fffe03f */
[----:B------:R-:W-:Y:S01]  /*1dd0*/  SHF.R.S32.HI R55, RZ, 0x5, R33 ;  /* 0x00000005ff377819 */ /* 0x000fe20000011421 */
[----:B------:R-:W-:-:S02]  /*1de0*/  UIADD3 UR16, UR25, 0x646e171e, URZ ;  /* 0x646e171e19107890 */ /* 0x000fc4000fffe03f */
[----:B------:R-:W-:Y:S01]  /*1df0*/  @!P0 IMAD.X R0, RZ, RZ, R43, P1 ;  /* 0x000000ffff008224 */ /* 0x000fe200008e062b */
[----:B------:R-:W-:Y:S01]  /*1e00*/  ISETP.GE.AND P1, PT, R34, R39, PT ;  /* 0x000000272200720c */ /* 0x000fe20003f26270 */
[----:B------:R-:W-:-:S04]  /*1e10*/  @!P0 IMAD.WIDE.U32 R16, R4, c[0x0][0x190], R2 ;  /* 0x0000640004108a25 */ /* 0x000fc800078e0002 */
[----:B------:R-:W-:Y:S02]  /*1e20*/  @!P0 IMAD R6, R0, c[0x0][0x190], RZ ;  /* 0x0000640000068a24 */ /* 0x000fe400078e02ff */
[----:B------:R-:W-:Y:S02]  /*1e30*/  @!P5 IMAD.X R0, RZ, RZ, R43, P3 ;  /* 0x000000ffff00d224 */ /* 0x000fe400018e062b */
[----:B------:R-:W-:Y:S02]  /*1e40*/  @!P0 IMAD R15, R4, c[0x0][0x194], R6 ;  /* 0x00006500040f8a24 */ /* 0x000fe400078e0206 */
[----:B------:R-:W-:Y:S02]  /*1e50*/  @!P6 IMAD R6, R5, c[0x0][0x190], RZ ;  /* 0x000064000506ea24 */ /* 0x000fe400078e02ff */
[----:B------:R-:W-:Y:S02]  /*1e60*/  @!P1 IMAD R5, R43, c[0x0][0x190], RZ ;  /* 0x000064002b059a24 */ /* 0x000fe400078e02ff */
[----:B------:R-:W-:-:S04]  /*1e70*/  @!P1 IMAD.WIDE.U32 R10, R42, c[0x0][0x190], R2 ;  /* 0x000064002a0a9a25 */ /* 0x000fc800078e0002 */
[----:B------:R-:W-:Y:S01]  /*1e80*/  @!P1 IMAD R5, R42, c[0x0][0x194], R5 ;  /* 0x000065002a059a24 */ /* 0x000fe200078e0205 */
[----:B------:R-:W-:Y:S01]  /*1e90*/  @!P1 LEA R14, P3, R10, c[0x0][0x160], 0x1 ;  /* 0x000058000a0e9a11 */ /* 0x000fe200078608ff */
[----:B------:R-:W-:Y:S02]  /*1ea0*/  @!P5 IMAD R0, R0, c[0x0][0x190], RZ ;  /* 0x000064000000da24 */ /* 0x000fe400078e02ff */
[----:B------:R-:W-:Y:S02]  /*1eb0*/  @!P1 IMAD.IADD R11, R11, 0x1, R5 ;  /* 0x000000010b0b9824 */ /* 0x000fe400078e0205 */
[----:B------:R-:W-:Y:S02]  /*1ec0*/  @!P4 IMAD.X R4, RZ, RZ, R43, P2 ;  /* 0x000000ffff04c224 */ /* 0x000fe400010e062b */
[C---:B------:R-:W-:Y:S02]  /*1ed0*/  @!P6 IMAD R20, R12.reuse, c[0x0][0x194], R6 ;  /* 0x000065000c14ea24 */ /* 0x040fe400078e0206 */
[----:B------:R-:W-:-:S04]  /*1ee0*/  @!P6 IMAD.WIDE.U32 R12, R12, c[0x0][0x190], R2 ;  /* 0x000064000c0cea25 */ /* 0x000fc800078e0002 */
[----:B------:R-:W-:Y:S02]  /*1ef0*/  @!P5 IMAD R19, R8, c[0x0][0x194], R0 ;  /* 0x000065000813da24 */ /* 0x000fe400078e0200 */
[----:B------:R-:W-:Y:S01]  /*1f00*/  @!P0 IMAD.IADD R0, R17, 0x1, R15 ;  /* 0x0000000111008824 */ /* 0x000fe200078e020f */
[----:B------:R-:W-:Y:S01]  /*1f10*/  @!P1 LEA.HI.X R15, R10, c[0x0][0x164], R11, 0x1, P3 ;  /* 0x000059000a0f9a11 */ /* 0x000fe200018f0c0b */
[----:B------:R-:W-:Y:S01]  /*1f20*/  @!P4 IMAD R4, R4, c[0x0][0x190], RZ ;  /* 0x000064000404ca24 */ /* 0x000fe200078e02ff */
[----:B------:R-:W-:Y:S01]  /*1f30*/  @!P6 LEA R24, P3, R12, c[0x0][0x160], 0x1 ;  /* 0x000058000c18ea11 */ /* 0x000fe200078608ff */
[----:B------:R-:W-:Y:S01]  /*1f40*/  @!P5 IMAD.WIDE.U32 R6, R8, c[0x0][0x190], R2 ;  /* 0x000064000806da25 */ /* 0x000fe200078e0002 */
[----:B------:R-:W-:Y:S01]  /*1f50*/  @!P0 LEA R8, P2, R16, c[0x0][0x160], 0x1 ;  /* 0x0000580010088a11 */ /* 0x000fe200078408ff */
[----:B------:R-:W-:Y:S01]  /*1f60*/  @!PT LDS RZ, [RZ] ;  /* 0x00000000fffff984 */ /* 0x000fe20000000800 */
[----:B------:R-:W-:Y:S01]  /*1f70*/  @!PT LDS RZ, [RZ] ;  /* 0x00000000fffff984 */ /* 0x000fe20000000800 */
[----:B------:R-:W-:Y:S01]  /*1f80*/  @!PT LDS RZ, [RZ] ;  /* 0x00000000fffff984 */ /* 0x000fe20000000800 */
[----:B------:R1:W-:Y:S01]  /*1f90*/  @!P1 LDGSTS.E.BYPASS.LTC128B.128 [R208], [R14.64] ;  /* 0x000000000ed09fae */ /* 0x0003e2000b901d56 */
[----:B------:R-:W-:Y:S01]  /*1fa0*/  SHF.R.S32.HI R17, RZ, 0x1f, R135 ;  /* 0x0000001fff117819 */ /* 0x000fe20000011487 */
[----:B------:R-:W-:-:S02]  /*1fb0*/  @!P6 IMAD.IADD R10, R13, 0x1, R20 ;  /* 0x000000010d0ae824 */ /* 0x000fc400078e0214 */
[C---:B------:R-:W-:Y:S02]  /*1fc0*/  @!P4 IMAD R18, R9.reuse, c[0x0][0x194], R4 ;  /* 0x000065000912ca24 */ /* 0x040fe400078e0204 */
[----:B------:R-:W-:Y:S01]  /*1fd0*/  @!P4 IMAD.WIDE.U32 R4, R9, c[0x0][0x190], R2 ;  /* 0x000064000904ca25 */ /* 0x000fe200078e0002 */
[----:B------:R-:W-:Y:S02]  /*1fe0*/  @!P0 LEA.HI.X R9, R16, c[0x0][0x164], R0, 0x1, P2 ;  /* 0x0000590010098a11 */ /* 0x000fe400010f0c00 */
[----:B------:R-:W-:Y:S01]  /*1ff0*/  @!P6 LEA.HI.X R25, R12, c[0x0][0x164], R10, 0x1, P3 ;  /* 0x000059000c19ea11 */ /* 0x000fe200018f0c0a */
[----:B------:R-:W-:Y:S01]  /*2000*/  @!P5 IMAD.IADD R0, R7, 0x1, R19 ;  /* 0x000000010700d824 */ /* 0x000fe200078e0213 */
[-C--:B------:R-:W-:Y:S01]  /*2010*/  ISETP.GE.AND P3, PT, R44, R39.reuse, PT ;  /* 0x000000272c00720c */ /* 0x080fe20003f66270 */
[----:B------:R3:W-:Y:S01]  /*2020*/  @!P0 LDGSTS.E.BYPASS.LTC128B.128 [R208+0x800], [R8.64] ;  /* 0x0080000008d08fae */ /* 0x0007e2000b901d56 */
[----:B------:R-:W-:Y:S01]  /*2030*/  @!P5 LEA R22, P2, R6, c[0x0][0x160], 0x1 ;  /* 0x000058000616da11 */ /* 0x000fe200078408ff */
[----:B------:R-:W-:Y:S01]  /*2040*/  IMAD R249, R143, 0x8, R55 ;  /* 0x000000088ff97824 */ /* 0x000fe200078e0237 */
[----:B------:R-:W-:Y:S01]  /*2050*/  @!P4 LEA R20, P1, R4, c[0x0][0x160], 0x1 ;  /* 0x000058000414ca11 */ /* 0x000fe200078208ff */
[----:B------:R4:W-:Y:S01]  /*2060*/  @!P6 LDGSTS.E.BYPASS.LTC128B.128 [R208+0x1000], [R24.64] ;  /* 0x0100000018d0efae */ /* 0x0009e2000b901d56 */
[----:B------:R-:W-:Y:S01]  /*2070*/  @!P5 LEA.HI.X R23, R6, c[0x0][0x164], R0, 0x1, P2 ;  /* 0x000059000617da11 */ /* 0x000fe200010f0c00 */
[----:B------:R-:W-:Y:S01]  /*2080*/  @!P4 IMAD.IADD R0, R5, 0x1, R18 ;  /* 0x000000010500c824 */ /* 0x000fe200078e0212 */
[----:B------:R-:W-:-:S02]  /*2090*/  ISETP.GE.AND P2, PT, R21, R39, PT ;  /* 0x000000271500720c */ /* 0x000fc40003f46270 */
[----:B------:R-:W-:Y:S01]  /*20a0*/  IADD3 R6, R34, 0x70, RZ ;  /* 0x0000007022067810 */ /* 0x000fe20007ffe0ff */
[----:B------:R5:W-:Y:S01]  /*20b0*/  @!P5 LDGSTS.E.BYPASS.LTC128B.128 [R208+0x1800], [R22.64] ;  /* 0x0180000016d0dfae */ /* 0x000be2000b901d56 */
[----:B--2---:R-:W-:Y:S02]  /*20c0*/  @!P4 LEA.HI.X R21, R4, c[0x0][0x164], R0, 0x1, P1 ;  /* 0x000059000415ca11 */ /* 0x004fe400008f0c00 */
[----:B------:R-:W-:Y:S01]  /*20d0*/  ISETP.GE.AND P1, PT, R6, R39, PT ;  /* 0x000000270600720c */ /* 0x000fe20003f26270 */
[----:B------:R2:W-:Y:S01]  /*20e0*/  STL [R1+0x94], R6 ;  /* 0x0000940601007387 */ /* 0x0005e20000100800 */
[----:B------:R-:W-:-:S03]  /*20f0*/  SHF.R.S32.HI R16, RZ, 0x1f, R26 ;  /* 0x0000001fff107819 */ /* 0x000fc6000001141a */
[----:B------:R1:W-:Y:S01]  /*2100*/  @!P4 LDGSTS.E.BYPASS.LTC128B.128 [R208+0x2000], [R20.64] ;  /* 0x0200000014d0cfae */ /* 0x0003e2000b901d56 */
[----:B--2---:R-:W-:-:S05]  /*2110*/  @!P3 IADD3 R6, P0, R42, 0x50, RZ ;  /* 0x000000502a06b810 */ /* 0x004fca0007f1e0ff */
[--C-:B------:R-:W-:Y:S01]  /*2120*/  @!P3 IMAD.X R4, RZ, RZ, R43.reuse, P0 ;  /* 0x000000ffff04b224 */ /* 0x100fe200000e062b */
[----:B------:R-:W-:Y:S01]  /*2130*/  @!P2 IADD3 R5, P0, R42, 0x60, RZ ;  /* 0x000000602a05a810 */ /* 0x000fe20007f1e0ff */
[----:B-1----:R-:W-:Y:S02]  /*2140*/  IMAD.MOV.U32 R20, RZ, RZ, c[0x0][0x19c] ;  /* 0x00006700ff147624 */ /* 0x002fe400078e00ff */
[----:B------:R-:W-:Y:S02]  /*2150*/  @!P3 IMAD R4, R4, c[0x0][0x190], RZ ;  /* 0x000064000404ba24 */ /* 0x000fe400078e02ff */
[----:B------:R-:W-:Y:S01]  /*2160*/  @!P2 IMAD.X R0, RZ, RZ, R43, P0 ;  /* 0x000000ffff00a224 */ /* 0x000fe200000e062b */
[----:B---3--:R-:W-:Y:S01]  /*2170*/  @!P1 IADD3 R9, P0, R42, 0x70, RZ ;  /* 0x000000702a099810 */ /* 0x008fe20007f1e0ff */
[----:B------:R-:W-:Y:S02]  /*2180*/  IMAD.SHL.U32 R21, R245, 0x20, RZ ;  /* 0x00000020f5157824 */ /* 0x000fe400078e00ff */
[----:B------:R-:W-:-:S02]  /*2190*/  @!P2 IMAD R10, R0, c[0x0][0x190], RZ ;  /* 0x00006400000aaa24 */ /* 0x000fc400078e02ff */
[C---:B------:R-:W-:Y:S02]  /*21a0*/  @!P3 IMAD R0, R6.reuse, c[0x0][0x194], R4 ;  /* 0x000065000600ba24 */ /* 0x040fe400078e0204 */
[----:B------:R-:W-:-:S04]  /*21b0*/  @!P3 IMAD.WIDE.U32 R6, R6, c[0x0][0x190], R2 ;  /* 0x000064000606ba25 */ /* 0x000fc800078e0002 */
[----:B------:R-:W-:Y:S01]  /*21c0*/  @!P1 IMAD.X R8, RZ, RZ, R43, P0 ;  /* 0x000000ffff089224 */ /* 0x000fe200000e062b */
[C---:B------:R-:W-:Y:S01]  /*21d0*/  @!P3 LEA R14, P0, R6.reuse, c[0x0][0x160], 0x1 ;  /* 0x00005800060eba11 */ /* 0x040fe200078008ff */
[----:B------:R-:W-:Y:S02]  /*21e0*/  @!P3 IMAD.IADD R0, R7, 0x1, R0 ;  /* 0x000000010700b824 */ /* 0x000fe400078e0200 */
[C---:B------:R-:W-:Y:S02]  /*21f0*/  @!P2 IMAD R10, R5.reuse, c[0x0][0x194], R10 ;  /* 0x00006500050aaa24 */ /* 0x040fe400078e020a */
[----:B------:R-:W-:Y:S01]  /*2200*/  @!P2 IMAD.WIDE.U32 R4, R5, c[0x0][0x190], R2 ;  /* 0x000064000504aa25 */ /* 0x000fe200078e0002 */
[----:B------:R-:W-:-:S03]  /*2210*/  @!P3 LEA.HI.X R15, R6, c[0x0][0x164], R0, 0x1, P0 ;  /* 0x00005900060fba11 */ /* 0x000fc600000f0c00 */
[----:B------:R-:W-:Y:S01]  /*2220*/  @!P1 IMAD R8, R8, c[0x0][0x190], RZ ;  /* 0x0000640008089a24 */ /* 0x000fe200078e02ff */
[C---:B------:R-:W-:Y:S01]  /*2230*/  @!P2 LEA R18, P0, R4.reuse, c[0x0][0x160], 0x1 ;  /* 0x000058000412aa11 */ /* 0x040fe200078008ff */
[----:B------:R-:W-:Y:S01]  /*2240*/  @!P2 IMAD.IADD R0, R5, 0x1, R10 ;  /* 0x000000010500a824 */ /* 0x000fe200078e020a */
[----:B------:R1:W-:Y:S01]  /*2250*/  @!P3 LDGSTS.E.BYPASS.LTC128B.128 [R208+0x2800], [R14.64] ;  /* 0x028000000ed0bfae */ /* 0x0003e2000b901d56 */
        /* <DEDUP_REMOVED lines=8> */
[----:B------:R-:W-:-:S03]  /*22e0*/  @!P1 LEA.HI.X R13, R2, c[0x0][0x164], R3, 0x1, P0 ;  /* 0x00005900020d9a11 */ /* 0x000fc600000f0c03 */
[C---:B------:R-:W-:Y:S01]  /*22f0*/  IMAD R0, R34.reuse, c[0x0][0x19c], R0 ;  /* 0x0000670022007a24 */ /* 0x040fe200078e0200 */
[----:B------:R-:W-:Y:S01]  /*2300*/  IADD3 R4, P0, R29, R4, RZ ;  /* 0x000000041d047210 */ /* 0x000fe20007f1e0ff */
[----:B------:R-:W-:Y:S01]  /*2310*/  IMAD R6, R35, c[0x0][0x1a0], RZ ;  /* 0x0000680023067a24 */ /* 0x000fe200078e02ff */
[----:B------:R3:W-:Y:S01]  /*2320*/  @!P1 LDGSTS.E.BYPASS.LTC128B.128 [R208+0x3800], [R12.64] ;  /* 0x038000000cd09fae */ /* 0x0007e2000b901d56 */
[----:B------:R-:W-:Y:S01]  /*2330*/  IMAD.WIDE.U32 R2, R34, c[0x0][0x1a0], R40 ;  /* 0x0000680022027a25 */ /* 0x000fe200078e0028 */
[----:B------:R-:W-:-:S03]  /*2340*/  IADD3.X R5, R30, R5, R0, P0, !PT ;  /* 0x000000051e057210 */ /* 0x000fc600007fe400 */
[----:B------:R-:W-:Y:S01]  /*2350*/  IMAD R0, R34, c[0x0][0x1a4], R6 ;  /* 0x0000690022007a24 */ /* 0x000fe200078e0206 */
[----:B------:R-:W-:Y:S01]  /*2360*/  IADD3 R10, P0, R27, R2, RZ ;  /* 0x000000021b0a7210 */ /* 0x000fe20007f1e0ff */
[----:B------:R-:W-:Y:S02]  /*2370*/  IMAD R9, R135, -0x40, R52 ;  /* 0xffffffc087097824 */ /* 0x000fe400078e0234 */
[----:B------:R-:W-:Y:S01]  /*2380*/  IMAD.WIDE.U32 R40, R26, c[0x0][0x1b0], R4 ;  /* 0x00006c001a287a25 */ /* 0x000fe200078e0004 */
[----:B------:R-:W-:Y:S02]  /*2390*/  IADD3.X R11, R28, R3, R0, P0, !PT ;  /* 0x000000031c0b7210 */ /* 0x000fe400007fe400 */
[-C--:B------:R-:W-:Y:S01]  /*23a0*/  ISETP.GE.AND P5, PT, R34, R9.reuse, PT ;  /* 0x000000092200720c */ /* 0x080fe20003fa6270 */
[----:B------:R-:W-:Y:S01]  /*23b0*/  IMAD R0, R16, c[0x0][0x1b0], RZ ;  /* 0x00006c0010007a24 */ /* 0x000fe200078e02ff */
[-C--:B------:R-:W-:Y:S01]  /*23c0*/  ISETP.GE.AND P0, PT, R38, R9.reuse, PT ;  /* 0x000000092600720c */ /* 0x080fe20003f06270 */
[----:B------:R-:W-:Y:S01]  /*23d0*/  IMAD.MOV.U32 R144, RZ, RZ, R40 ;  /* 0x000000ffff907224 */ /* 0x000fe200078e0028 */
[CC--:B------:R-:W-:Y:S01]  /*23e0*/  ISETP.GE.AND P4, PT, R37.reuse, R9.reuse, PT ;  /* 0x000000092500720c */ /* 0x0c0fe20003f86270 */
[----:B------:R-:W-:Y:S01]  /*23f0*/  IMAD R2, R26, c[0x0][0x1b4], R0 ;  /* 0x00006d001a027a24 */ /* 0x000fe200078e0200 */
[-C--:B------:R-:W-:Y:S01]  /*2400*/  ISETP.GE.AND P2, PT, R37, R9.reuse, PT ;  /* 0x000000092500720c */ /* 0x080fe20003f46270 */
[----:B------:R-:W-:Y:S01]  /*2410*/  IMAD R0, R135, UR7, RZ ;  /* 0x0000000787007c24 */ /* 0x000fe2000f8e02ff */
[----:B------:R-:W-:Y:S01]  /*2420*/  ISETP.GE.AND P1, PT, R36, R9, PT ;  /* 0x000000092400720c */ /* 0x000fe20003f26270 */
[----:B------:R-:W-:Y:S01]  /*2430*/  IMAD.IADD R145, R41, 0x1, R2 ;  /* 0x0000000129917824 */ /* 0x000fe200078e0202 */
[----:B------:R-:W-:Y:S01]  /*2440*/  STL.64 [R1+0x58], R40 ;  /* 0x0000582801007387 */ /* 0x000fe20000100a00 */
[----:B------:R-:W-:-:S02]  /*2450*/  IMAD R0, R17, UR8, R0 ;  /* 0x0000000811007c24 */ /* 0x000fc4000f8e0200 */
[----:B------:R-:W-:Y:S01]  /*2460*/  IMAD.WIDE.U32 R2, R135, UR8, R144 ;  /* 0x0000000887027c25 */ /* 0x000fe2000f8e0090 */
[----:B------:R-:W-:Y:S03]  /*2470*/  STL.64 [R1+0x40], R144 ;  /* 0x0000409001007387 */ /* 0x000fe60000100a00 */
[----:B-1----:R-:W-:Y:S01]  /*2480*/  IMAD.MOV.U32 R15, RZ, RZ, c[0x0][0x198] ;  /* 0x00006600ff0f7624 */ /* 0x002fe200078e00ff */
[----:B------:R-:W-:Y:S01]  /*2490*/  @!P5 LEA R6, P3, R2, c[0x0][0x168], 0x1 ;  /* 0x00005a000206da11 */ /* 0x000fe200078608ff */
[----:B------:R-:W-:Y:S02]  /*24a0*/  IMAD.IADD R3, R3, 0x1, R0 ;  /* 0x0000000103037824 */ /* 0x000fe400078e0200 */
[----:B------:R-:W-:Y:S01]  /*24b0*/  IMAD.SHL.U32 R14, R20, 0x20, RZ ;  /* 0x00000020140e7824 */ /* 0x000fe200078e00ff */
[----:B------:R-:W-:Y:S01]  /*24c0*/  @!P0 LEA R0, P6, R15, R2, 0x4 ;  /* 0x000000020f008211 */ /* 0x000fe200078c20ff */
[----:B------:R-:W-:Y:S01]  /*24d0*/  IMAD.WIDE.U32 R10, R26, c[0x0][0x1b8], R10 ;  /* 0x00006e001a0a7a25 */ /* 0x000fe200078e000a */
[----:B------:R-:W-:-:S02]  /*24e0*/  @!P5 LEA.HI.X R7, R2, c[0x0][0x16c], R3, 0x1, P3 ;  /* 0x00005b000207da11 */ /* 0x000fc400018f0c03 */
[----:B------:R-:W-:Y:S01]  /*24f0*/  ISETP.GE.AND P3, PT, R36, R9, PT ;  /* 0x000000092400720c */ /* 0x000fe20003f66270 */
[----:B--2---:R-:W-:Y:S01]  /*2500*/  IMAD.U32 R19, RZ, RZ, UR4 ;  /* 0x00000004ff137e24 */ /* 0x004fe2000f8e00ff */
[----:B------:R-:W-:Y:S01]  /*2510*/  @!P0 LEA.HI.X R5, R15, R3, R20, 0x4, P6 ;  /* 0x000000030f058211 */ /* 0x000fe200030f2414 */
[----:B------:R1:W-:Y:S01]  /*2520*/  @!P5 LDGSTS.E.BYPASS.LTC128B.128 [R208+0x4000], [R6.64] ;  /* 0x0400000006d0dfae */ /* 0x0003e2000b901d56 */
[----:B------:R-:W-:Y:S02]  /*2530*/  @!P0 LEA R4, P6, R0, c[0x0][0x168], 0x1 ;  /* 0x00005a0000048a11 */ /* 0x000fe400078c08ff */
[----:B------:R-:W-:Y:S01]  /*2540*/  ISETP.GE.AND P5, PT, R38, R9, PT ;  /* 0x000000092600720c */ /* 0x000fe20003fa6270 */
[----:B------:R-:W-:Y:S01]  /*2550*/  STL.64 [R1+0x70], R10 ;  /* 0x0000700a01007387 */ /* 0x000fe20000100a00 */
[----:B------:R-:W-:Y:S01]  /*2560*/  @!P0 LEA.HI.X R5, R0, c[0x0][0x16c], R5, 0x1, P6 ;  /* 0x00005b0000058a11 */ /* 0x000fe200030f0c05 */
[----:B------:R-:W-:Y:S01]  /*2570*/  IMAD R0, R135, UR19, RZ ;  /* 0x0000001387007c24 */ /* 0x000fe2000f8e02ff */
[----:B------:R-:W-:-:S03]  /*2580*/  @!P4 IADD3 R8, P6, R2, UR10, RZ ;  /* 0x0000000a0208cc10 */ /* 0x000fc6000ffde0ff */
[----:B------:R2:W-:Y:S01]  /*2590*/  @!P0 LDGSTS.E.BYPASS.LTC128B.128 [R208+0x4800], [R4.64] ;  /* 0x0480000004d08fae */ /* 0x0005e2000b901d56 */
[----:B------:R-:W-:Y:S01]  /*25a0*/  @!P4 IADD3.X R14, R3, UR11, R14, P6, !PT ;  /* 0x0000000b030ecc10 */ /* 0x000fe2000b7fe40e */
[----:B------:R-:W-:Y:S01]  /*25b0*/  @!P3 IMAD.WIDE.U32 R2, R15, 0x30, R2 ;  /* 0x000000300f02b825 */ /* 0x000fe200078e0002 */
[----:B---3--:R-:W-:Y:S01]  /*25c0*/  @!P4 LEA R12, P0, R8, c[0x0][0x168], 0x1 ;  /* 0x00005a00080cca11 */ /* 0x008fe200078008ff */
[----:B------:R-:W-:Y:S01]  /*25d0*/  UIMAD.WIDE.U32 UR10, UR4, 0x20, URZ ;  /* 0x00000020040a78a5 */ /* 0x000fe2000f8e003f */
[----:B------:R-:W-:Y:S01]  /*25e0*/  ISETP.GE.AND P6, PT, R34, R9, PT ;  /* 0x000000092200720c */ /* 0x000fe20003fc6270 */
[----:B------:R-:W-:Y:S01]  /*25f0*/  IMAD R17, R17, UR20, R0 ;  /* 0x0000001411117c24 */ /* 0x000fe2000f8e0200 */
[----:B------:R-:W-:Y:S01]  /*2600*/  @!P4 LEA.HI.X R13, R8, c[0x0][0x16c], R14, 0x1, P0 ;  /* 0x00005b00080dca11 */ /* 0x000fe200000f0c0e */
[----:B------:R-:W-:Y:S01]  /*2610*/  IMAD R0, R16, c[0x0][0x1b8], RZ ;  /* 0x00006e0010007a24 */ /* 0x000fe200078e02ff */
[----:B------:R-:W-:Y:S01]  /*2620*/  @!P3 LEA R8, P0, R2, c[0x0][0x168], 0x1 ;  /* 0x00005a000208ba11 */ /* 0x000fe200078008ff */
[----:B------:R-:W-:-:S02]  /*2630*/  IMAD.U32 R16, RZ, RZ, UR4 ;  /* 0x00000004ff107e24 */ /* 0x000fc4000f8e00ff */
[----:B------:R3:W-:Y:S01]  /*2640*/  @!P4 LDGSTS.E.BYPASS.LTC128B.128 [R208+0x5000], [R12.64] ;  /* 0x050000000cd0cfae */ /* 0x0007e2000b901d56 */
[----:B------:R-:W-:-:S04]  /*2650*/  IMAD R0, R26, c[0x0][0x1bc], R0 ;  /* 0x00006f001a007a24 */ /* 0x000fc800078e0200 */
[----:B-1----:R-:W-:Y:S02]  /*2660*/  IMAD.IADD R7, R11, 0x1, R0 ;  /* 0x000000010b077824 */ /* 0x002fe400078e0200 */
[----:B------:R-:W-:-:S05]  /*2670*/  IMAD.MOV.U32 R6, RZ, RZ, R10 ;  /* 0x000000ffff067224 */ /* 0x000fca00078e000a */
[----:B------:R1:W-:Y:S01]  /*2680*/  STL.64 [R1+0x60], R6 ;  /* 0x0000600601007387 */ /* 0x0003e20000100a00 */
[----:B--2---:R-:W-:-:S03]  /*2690*/  @!P3 IMAD R4, R20, 0x30, RZ ;  /* 0x000000301404b824 */ /* 0x004fc600078e02ff */
[----:B------:R-:W-:Y:S01]  /*26a0*/  STL [R1+0x18], R249 ;  /* 0x000018f901007387 */ /* 0x000fe20000100800 */
[----:B------:R-:W-:-:S05]  /*26b0*/  @!P3 IMAD.IADD R4, R3, 0x1, R4 ;  /* 0x000000010304b824 */ /* 0x000fca00078e0204 */
[----:B------:R-:W-:Y:S02]  /*26c0*/  @!P3 LEA.HI.X R9, R2, c[0x0][0x16c], R4, 0x1, P0 ;  /* 0x00005b000209ba11 */ /* 0x000fe400000f0c04 */
[----:B------:R-:W-:-:S03]  /*26d0*/  LEA.HI R4, R32, R141, RZ, 0x4 ;  /* 0x0000008d20047211 */ /* 0x000fc600078f20ff */
[----:B------:R2:W-:Y:S01]  /*26e0*/  @!P3 LDGSTS.E.BYPASS.LTC128B.128 [R208+0x5800], [R8.64] ;  /* 0x0580000008d0bfae */ /* 0x0005e2000b901d56 */
[C---:B------:R-:W-:Y:S02]  /*26f0*/  LOP3.LUT R2, R4.reuse, 0xfffffff0, RZ, 0xc0, !PT ;  /* 0xfffffff004027812 */ /* 0x040fe400078ec0ff */
[----:B------:R-:W-:Y:S01]  /*2700*/  SHF.R.S32.HI R5, RZ, 0x4, R4 ;  /* 0x00000004ff057819 */ /* 0x000fe20000011404 */
[----:B------:R-:W0:Y:S02]  /*2710*/  LDGDEPBAR ;  /* 0x00000000000079af */ /* 0x000e240000000000 */
[----:B------:R-:W-:Y:S01]  /*2720*/  IMAD.IADD R0, R141, 0x1, -R2 ;  /* 0x000000018d007824 */ /* 0x000fe200078e0a02 */
[----:B------:R-:W-:Y:S01]  /*2730*/  LEA.HI R4, R4, R5, RZ, 0x1 ;  /* 0x0000000504047211 */ /* 0x000fe200078f08ff */
[----:B------:R-:W-:-:S03]  /*2740*/  IMAD.WIDE.U32 R2, R135, UR20, R6 ;  /* 0x0000001487027c25 */ /* 0x000fc6000f8e0006 */
[----:B------:R-:W-:Y:S01]  /*2750*/  SHF.R.S32.HI R18, RZ, 0x1f, R0 ;  /* 0x0000001fff127819 */ /* 0x000fe20000011400 */
[----:B-1----:R-:W-:Y:S01]  /*2760*/  IMAD.SHL.U32 R7, R31, 0x40, RZ ;  /* 0x000000401f077824 */ /* 0x002fe200078e00ff */
[----:B------:R-:W-:Y:S01]  /*2770*/  @!P6 LEA R14, P0, R2, c[0x0][0x170], 0x1 ;  /* 0x00005c00020eea11 */ /* 0x000fe200078008ff */
[----:B------:R-:W-:Y:S01]  /*2780*/  IMAD.IADD R3, R3, 0x1, R17 ;  /* 0x0000000103037824 */ /* 0x000fe200078e0211 */
[----:B------:R-:W-:Y:S01]  /*2790*/  LEA.HI R18, R18, R0, RZ, 0x3 ;  /* 0x0000000012127211 */ /* 0x000fe200078f18ff */
[----:B------:R-:W-:Y:S01]  /*27a0*/  IMAD.SHL.U32 R6, R34, 0x8, RZ ;  /* 0x0000000822067824 */ /* 0x000fe200078e00ff */
[----:B------:R-:W-:Y:S01]  /*27b0*/  LOP3.LUT R11, R4, 0xfffffffe, RZ, 0xc0, !PT ;  /* 0xfffffffe040b7812 */ /* 0x000fe200078ec0ff */
[----:B------:R-:W-:Y:S01]  /*27c0*/  IMAD.SHL.U32 R141, R141, 0x2, RZ ;  /* 0x000000028d8d7824 */ /* 0x000fe200078e00ff */
[----:B------:R-:W-:Y:S02]  /*27d0*/  LOP3.LUT R4, R7, 0x1c0, RZ, 0xc0, !PT ;  /* 0x000001c007047812 */ /* 0x000fe400078ec0ff */
[----:B------:R-:W-:-:S02]  /*27e0*/  @!P6 LEA.HI.X R15, R2, c[0x0][0x174], R3, 0x1, P0 ;  /* 0x00005d00020fea11 */ /* 0x000fc400000f0c03 */
[----:B------:R-:W-:Y:S02]  /*27f0*/  @!P5 LEA R16, P0, R16, R2, 0x4 ;  /* 0x000000021010d211 */ /* 0x000fe400078020ff */
[----:B------:R-:W-:Y:S02]  /*2800*/  LOP3.LUT R7, R18, 0xfffffff8, RZ, 0xc0, !PT ;  /* 0xfffffff812077812 */ /* 0x000fe400078ec0ff */
[----:B------:R-:W-:Y:S01]  /*2810*/  LOP3.LUT R10, R4, 0x8, R6, 0xf8, !PT ;  /* 0x00000008040a7812 */ /* 0x000fe200078ef806 */
[----:B------:R-:W-:-:S04]  /*2820*/  DEPBAR.LE SB0, 0x0 ;  /* 0x000080000000791a */ /* 0x000fc80000000000 */
[----:B------:R-:W-:Y:S01]  /*2830*/  @!P5 LEA.HI.X R19, R19, R3, R245, 0x4, P0 ;  /* 0x000000031313d211 */ /* 0x000fe200000f24f5 */
[----:B------:R-:W-:Y:S01]  /*2840*/  IMAD.IADD R20, R0, 0x1, -R7 ;  /* 0x0000000100147824 */ /* 0x000fe200078e0a07 */
[----:B------:R-:W-:Y:S01]  /*2850*/  SHF.R.U32.HI R6, RZ, 0x3, R4 ;  /* 0x00000003ff067819 */ /* 0x000fe20000011604 */
[----:B------:R-:W-:Y:S01]  /*2860*/  IMAD.U32 R7, RZ, RZ, UR4 ;  /* 0x00000004ff077e24 */ /* 0x000fe2000f8e00ff */
[----:B------:R-:W-:Y:S01]  /*2870*/  BAR.SYNC.DEFER_BLOCKING 0x0 ;  /* 0x0000000000007b1d */ /* 0x000fe20000010000 */
[----:B------:R-:W-:Y:S01]  /*2880*/  @!P2 IADD3 R17, P0, R2, UR10, RZ ;  /* 0x0000000a0211ac10 */ /* 0x000fe2000ff1e0ff */
[----:B------:R-:W-:Y:S01]  /*2890*/  IMAD.IADD R4, R5, 0x1, -R11 ;  /* 0x0000000105047824 */ /* 0x000fe200078e0a0b */
[----:B------:R-:W-:Y:S01]  /*28a0*/  LOP3.LUT R0, R10, R6, RZ, 0x3c, !PT ;  /* 0x000000060a007212 */ /* 0x000fe200078e3cff */
[----:B------:R-:W-:Y:S01]  /*28b0*/  IMAD.SHL.U32 R5, R20, 0x40, RZ ;  /* 0x0000004014057824 */ /* 0x000fe200078e00ff */
[----:B------:R-:W-:Y:S01]  /*28c0*/  @!P2 IADD3.X R11, R3, UR11, R21, P0, !PT ;  /* 0x0000000b030bac10 */ /* 0x000fe200087fe415 */
[----:B------:R-:W-:Y:S01]  /*28d0*/  @!P1 IMAD.WIDE.U32 R2, R7, 0x30, R2 ;  /* 0x0000003007029825 */ /* 0x000fe200078e0002 */
[----:B------:R-:W-:-:S02]  /*28e0*/  @!P5 LEA R6, P0, R16, c[0x0][0x170], 0x1 ;  /* 0x00005c001006da11 */ /* 0x000fc400078008ff */
[----:B------:R-:W-:Y:S01]  /*28f0*/  LOP3.LUT R252, R141, 0x6, RZ, 0xc0, !PT ;  /* 0x000000068dfc7812 */ /* 0x000fe200078ec0ff */
[----:B--2---:R-:W-:Y:S01]  /*2900*/  @!P1 IMAD R9, R245, 0x30, RZ ;  /* 0x00000030f5099824 */ /* 0x004fe200078e02ff */
[----:B------:R-:W-:Y:S01]  /*2910*/  @!P5 LEA.HI.X R7, R16, c[0x0][0x174], R19, 0x1, P0 ;  /* 0x00005d001007da11 */ /* 0x000fe200000f0c13 */
[C---:B------:R-:W-:Y:S02]  /*2920*/  IMAD R0, R4.reuse, 0x200, R0 ;  /* 0x0000020004007824 */ /* 0x040fe400078e0200 */
[----:B------:R-:W-:Y:S01]  /*2930*/  IMAD.SHL.U32 R8, R4, 0x8, RZ ;  /* 0x0000000804087824 */ /* 0x000fe200078e00ff */
[----:B------:R-:W-:Y:S01]  /*2940*/  LOP3.LUT R4, R5, 0x1c0, RZ, 0xc0, !PT ;  /* 0x000001c005047812 */ /* 0x000fe200078ec0ff */
[----:B------:R-:W-:Y:S02]  /*2950*/  @!P1 IMAD.IADD R9, R3, 0x1, R9 ;  /* 0x0000000103099824 */ /* 0x000fe400078e0209 */
[----:B------:R-:W-:Y:S01]  /*2960*/  IMAD.SHL.U32 R3, R18, 0x40, RZ ;  /* 0x0000004012037824 */ /* 0x000fe200078e00ff */
[----:B------:R-:W-:Y:S01]  /*2970*/  LOP3.LUT R10, R4, 0x8, R8, 0xf8, !PT ;  /* 0x00000008040a7812 */ /* 0x000fe200078ef808 */
[----:B------:R-:W-:Y:S01]  /*2980*/  IMAD.SHL.U32 R184, R0, 0x2, RZ ;  /* 0x0000000200b87824 */ /* 0x000fe200078e00ff */
[----:B------:R-:W-:Y:S01]  /*2990*/  SHF.R.U32.HI R5, RZ, 0x3, R4 ;  /* 0x00000003ff057819 */ /* 0x000fe20000011604 */
[----:B------:R-:W-:Y:S01]  /*29a0*/  IMAD.MOV.U32 R0, RZ, RZ, 0x20 ;  /* 0x00000020ff007424 */ /* 0x000fe200078e00ff */
[----:B------:R-:W-:Y:S01]  /*29b0*/  @!P1 LEA R8, P0, R2, c[0x0][0x170], 0x1 ;  /* 0x00005c0002089a11 */ /* 0x000fe200078008ff */
[----:B------:R-:W-:Y:S01]  /*29c0*/  @P6 STS.128 [R208+0x6000], RZ ;  /* 0x006000ffd0006388 */ /* 0x000fe20000000c00 */
[----:B------:R-:W-:-:S02]  /*29d0*/  LOP3.LUT R133, R3, 0xfffffe00, RZ, 0xc0, !PT ;  /* 0xfffffe0003857812 */ /* 0x000fc400078ec0ff */
[----:B------:R-:W-:Y:S01]  /*29e0*/  LOP3.LUT R134, R10, R5, RZ, 0x3c, !PT ;  /* 0x000000050a867212 */ /* 0x000fe200078e3cff */
[----:B------:R-:W-:Y:S01]  /*29f0*/  @!PT LDS RZ, [RZ] ;  /* 0x00000000fffff984 */ /* 0x000fe20000000800 */
[----:B------:R-:W-:Y:S01]  /*2a00*/  @!PT LDS RZ, [RZ] ;  /* 0x00000000fffff984 */ /* 0x000fe20000000800 */
[----:B------:R-:W-:Y:S01]  /*2a10*/  @!PT LDS RZ, [RZ] ;  /* 0x00000000fffff984 */ /* 0x000fe20000000800 */
[----:B------:R3:W-:Y:S01]  /*2a20*/  @!P6 LDGSTS.E.BYPASS.LTC128B.128 [R208+0x6000], [R14.64] ;  /* 0x060000000ed0efae */ /* 0x0007e2000b901d56 */
[----:B------:R-:W-:Y:S01]  /*2a30*/  @!P1 LEA.HI.X R9, R2, c[0x0][0x174], R9, 0x1, P0 ;  /* 0x00005d0002099a11 */ /* 0x000fe200000f0c09 */
[----:B------:R-:W-:Y:S01]  /*2a40*/  IMAD R2, R55, 0x400, R133 ;  /* 0x0000040037027824 */ /* 0x000fe200078e0285 */
[C---:B------:R-:W-:Y:S01]  /*2a50*/  @!P2 LEA R4, P3, R17.reuse, c[0x0][0x170], 0x1 ;  /* 0x00005c001104aa11 */ /* 0x040fe200078608ff */
[----:B------:R-:W-:Y:S01]  /*2a60*/  @P5 STS.128 [R208+0x6800], RZ ;  /* 0x006800ffd0005388 */ /* 0x000fe20000000c00 */
[----:B------:R-:W-:Y:S01]  /*2a70*/  IADD3 R44, R184, 0x4000, RZ ;  /* 0x00004000b82c7810 */ /* 0x000fe20007ffe0ff */
[----:B------:R-:W-:Y:S01]  /*2a80*/  IMAD.IADD R2, R134, 0x1, R2 ;  /* 0x0000000186027824 */ /* 0x000fe200078e0202 */
[----:B------:R-:W-:Y:S01]  /*2a90*/  @!P2 LEA.HI.X R5, R17, c[0x0][0x174], R11, 0x1, P3 ;  /* 0x00005d001105aa11 */ /* 0x000fe200018f0c0b */
[----:B------:R-:W-:Y:S01]  /*2aa0*/  @!PT LDS RZ, [RZ] ;  /* 0x00000000fffff984 */ /* 0x000fe20000000800 */
[----:B------:R-:W-:Y:S01]  /*2ab0*/  @!PT LDS RZ, [RZ] ;  /* 0x00000000fffff984 */ /* 0x000fe20000000800 */
[----:B------:R-:W-:Y:S01]  /*2ac0*/  @!PT LDS RZ, [RZ] ;  /* 0x00000000fffff984 */ /* 0x000fe20000000800 */
[----:B------:R1:W-:Y:S01]  /*2ad0*/  @!P5 LDGSTS.E.BYPASS.LTC128B.128 [R208+0x6800], [R6.64] ;  /* 0x0680000006d0dfae */ /* 0x0003e2000b901d56 */
[----:B------:R-:W-:Y:S01]  /*2ae0*/  IADD3 R195, R184, 0x4040, RZ ;  /* 0x00004040b8c37810 */ /* 0x000fe20007ffe0ff */
[----:B------:R-:W-:-:S02]  /*2af0*/  IMAD.SHL.U32 R191, R2, 0x2, RZ ;  /* 0x0000000202bf7824 */ /* 0x000fc400078e00ff */
[----:B------:R-:W-:Y:S01]  /*2b00*/  @P2 STS.128 [R208+0x7000], RZ ;  /* 0x007000ffd0002388 */ /* 0x000fe20000000c00 */
[----:B------:R-:W-:-:S03]  /*2b10*/  IMAD.MOV.U32 R2, RZ, RZ, 0x10 ;  /* 0x00000010ff027424 */ /* 0x000fc600078e00ff */
        /* <DEDUP_REMOVED lines=9> */
[----:B------:R-:W-:-:S03]  /*2bb0*/  R2P PR, R20, 0x6 ;  /* 0x0000000614007804 */ /* 0x000fc60000000000 */
[----:B---3--:R-:W-:Y:S02]  /*2bc0*/  LDSM.16.M88.4 R12, [R191] ;  /* 0x00000000bf0c783b */ /* 0x008fe40000000200 */
[----:B------:R-:W-:Y:S02]  /*2bd0*/  SEL R2, R2, 0xfffffff0, !P1 ;  /* 0xfffffff002027807 */ /* 0x000fe40004800000 */
[----:B------:R-:W3:Y:S01]  /*2be0*/  LDSM.16.M88.4 R16, [R184+0x4800] ;  /* 0x00480000b810783b */ /* 0x000ee20000000200 */
[----:B------:R-:W-:Y:S02]  /*2bf0*/  SEL R3, R0, 0xffffffe0, !P2 ;  /* 0xffffffe000037807 */ /* 0x000fe40005000000 */
[----:B------:R-:W-:Y:S01]  /*2c00*/  R2P PR, R31, 0x6 ;  /* 0x000000061f007804 */ /* 0x000fe20000000000 */
[----:B------:R-:W-:Y:S01]  /*2c10*/  LDSM.16.M88.4 R40, [R184+0x5000] ;  /* 0x00500000b828783b */ /* 0x000fe20000000200 */
[--C-:B------:R-:W-:Y:S02]  /*2c20*/  IMAD R194, R2, 0x2, R191.reuse ;  /* 0x0000000202c27824 */ /* 0x100fe400078e02bf */
[----:B------:R-:W-:Y:S01]  /*2c30*/  IMAD R192, R3, 0x2, R191 ;  /* 0x0000000203c07824 */ /* 0x000fe200078e02bf */
[----:B------:R-:W-:Y:S01]  /*2c40*/  LDSM.16.M88.4 R36, [R184+0x5800] ;  /* 0x00580000b824783b */ /* 0x000fe20000000200 */
[----:B------:R-:W-:-:S02]  /*2c50*/  SEL R0, R0, 0xffffffe0, !P1 ;  /* 0xffffffe000007807 */ /* 0x000fc40004800000 */
[----:B------:R-:W-:Y:S01]  /*2c60*/  IMAD R193, R2, 0x2, R192 ;  /* 0x0000000202c17824 */ /* 0x000fe200078e02c0 */
[----:B-1----:R-:W1:Y:S02]  /*2c70*/  LDSM.16.M88.4 R4, [R191+0x2000] ;  /* 0x00200000bf04783b */ /* 0x002e640000000200 */
[----:B------:R-:W-:Y:S02]  /*2c80*/  IMAD.IADD R190, R184, 0x1, R0 ;  /* 0x00000001b8be7824 */ /* 0x000fe400078e0200 */
[----:B------:R-:W-:Y:S01]  /*2c90*/  @P2 IADD3 R195, R44, -0x40, RZ ;  /* 0xffffffc02cc32810 */ /* 0x000fe20007ffe0ff */
[----:B------:R-:W0:Y:S03]  /*2ca0*/  LDGDEPBAR ;  /* 0x00000000000079af */ /* 0x000e260000000000 */
[----:B------:R-:W-:Y:S01]  /*2cb0*/  IADD3 R198, R195, 0x800, RZ ;  /* 0x00000800c3c67810 */ /* 0x000fe20007ffe0ff */
[----:B--2---:R-:W2:Y:S01]  /*2cc0*/  LDSM.16.M88.4 R8, [R184+0x4000] ;  /* 0x00400000b808783b */ /* 0x004ea20000000200 */
[----:B------:R-:W-:Y:S01]  /*2cd0*/  IMAD.IADD R189, R0, 0x1, R195 ;  /* 0x0000000100bd7824 */ /* 0x000fe200078e02c3 */
[----:B------:R-:W-:-:S02]  /*2ce0*/  SHF.R.S32.HI R0, RZ, 0x1f, R54 ;  /* 0x0000001fff007819 */ /* 0x000fc40000011436 */
[----:B------:R-:W-:Y:S01]  /*2cf0*/  LDSM.16.M88.4 R28, [R190+0x4000] ;  /* 0x00400000be1c783b */ /* 0x000fe20000000200 */
[C---:B------:R-:W-:Y:S02]  /*2d00*/  IADD3 R197, R195.reuse, 0x1000, RZ ;  /* 0x00001000c3c57810 */ /* 0x040fe40007ffe0ff */
[----:B------:R-:W-:Y:S01]  /*2d10*/  IADD3 R196, R195, 0x1800, RZ ;  /* 0x00001800c3c47810 */ /* 0x000fe20007ffe0ff */
[----:B----4-:R-:W-:Y:S04]  /*2d20*/  LDSM.16.M88.4 R24, [R190+0x4800] ;  /* 0x00480000be18783b */ /* 0x010fe80000000200 */
[----:B-----5:R-:W-:Y:S04]  /*2d30*/  LDSM.16.M88.4 R20, [R190+0x5000] ;  /* 0x00500000be14783b */ /* 0x020fe80000000200 */
[----:B------:R-:W-:Y:S01]  /*2d40*/  LDSM.16.M88.4 R32, [R190+0x5800] ;  /* 0x00580000be20783b */ /* 0x000fe20000000200 */
[C---:B---3--:R-:W-:Y:S03]  /*2d50*/  HMMA.16816.F32 R104, R12.reuse, R16, RZ ;  /* 0x000000100c68723c */ /* 0x048fe600000018ff */
[----:B------:R-:W-:Y:S04]  /*2d60*/  LDSM.16.M88.4 R44, [R195] ;  /* 0x00000000c32c783b */ /* 0x000fe80000000200 */
[----:B------:R-:W-:Y:S01]  /*2d70*/  LDSM.16.M88.4 R124, [R195+0x1000] ;  /* 0x00100000c37c783b */ /* 0x000fe20000000200 */
[----:B------:R-:W-:Y:S03]  /*2d80*/  HMMA.16816.F32 R116, R12, R18, RZ ;  /* 0x000000120c74723c */ /* 0x000fe600000018ff */
[----:B------:R-:W-:Y:S04]  /*2d90*/  LDSM.16.M88.4 R92, [R195+0x800] ;  /* 0x00080000c35c783b */ /* 0x000fe80000000200 */
[----:B------:R-:W-:Y:S01]  /*2da0*/  LDSM.16.M88.4 R128, [R195+0x1800] ;  /* 0x00180000c380783b */ /* 0x000fe20000000200 */
[----:B-1----:R-:W-:Y:S08]  /*2db0*/  HMMA.16816.F32 R56, R4, R16, RZ ;  /* 0x000000100438723c */ /* 0x002ff000000018ff */
[-C--:B--2---:R-:W-:Y:S08]  /*2dc0*/  HMMA.16816.F32 R112, R12, R8.reuse, RZ ;  /* 0x000000080c70723c */ /* 0x084ff000000018ff */
[C---:B------:R-:W-:Y:S08]  /*2dd0*/  HMMA.16816.F32 R48, R4.reuse, R8, RZ ;  /* 0x000000080430723c */ /* 0x040ff000000018ff */
[-C--:B------:R-:W-:Y:S08]  /*2de0*/  HMMA.16816.F32 R68, R4, R10.reuse, RZ ;  /* 0x0000000a0444723c */ /* 0x080ff000000018ff */
[----:B------:R-:W-:Y:S01]  /*2df0*/  HMMA.16816.F32 R120, R12, R10, RZ ;  /* 0x0000000a0c78723c */ /* 0x000fe200000018ff */
[----:B------:R-:W1:Y:S07]  /*2e00*/  LDSM.16.M88.4 R8, [R194+0x2000] ;  /* 0x00200000c208783b */ /* 0x000e6e0000000200 */
[C---:B------:R-:W-:Y:S08]  /*2e10*/  HMMA.16816.F32 R60, R4.reuse, R40, RZ ;  /* 0x00000028043c723c */ /* 0x040ff000000018ff */
[C---:B------:R-:W-:Y:S08]  /*2e20*/  HMMA.16816.F32 R64, R4.reuse, R36, RZ ;  /* 0x000000240440723c */ /* 0x040ff000000018ff */
[C---:B------:R-:W-:Y:S01]  /*2e30*/  HMMA.16816.F32 R72, R4.reuse, R18, RZ ;  /* 0x000000120448723c */ /* 0x040fe200000018ff */
[----:B------:R-:W-:Y:S07]  /*2e40*/  LDSM.16.M88.4 R16, [R192+0x2000] ;  /* 0x00200000c010783b */ /* 0x000fee0000000200 */
[C---:B------:R-:W-:Y:S08]  /*2e50*/  HMMA.16816.F32 R84, R4.reuse, R42, RZ ;  /* 0x0000002a0454723c */ /* 0x040ff000000018ff */
[----:B------:R-:W-:Y:S01]  /*2e60*/  HMMA.16816.F32 R76, R4, R38, RZ ;  /* 0x00000026044c723c */ /* 0x000fe200000018ff */
[----:B------:R-:W2:Y:S07]  /*2e70*/  LDSM.16.M88.4 R4, [R194] ;  /* 0x00000000c204783b */ /* 0x000eae0000000200 */
[C---:B------:R-:W-:Y:S08]  /*2e80*/  HMMA.16816.F32 R100, R12.reuse, R40, RZ ;  /* 0x000000280c64723c */ /* 0x040ff000000018ff */
[C---:B------:R-:W-:Y:S08]  /*2e90*/  HMMA.16816.F32 R108, R12.reuse, R42, RZ ;  /* 0x0000002a0c6c723c */ /* 0x040ff000000018ff */
[C---:B------:R-:W-:Y:S08]  /*2ea0*/  HMMA.16816.F32 R96, R12.reuse, R36, RZ ;  /* 0x000000240c60723c */ /* 0x040ff000000018ff */
[----:B------:R-:W-:Y:S01]  /*2eb0*/  HMMA.16816.F32 R88, R12, R38, RZ ;  /* 0x000000260c58723c */ /* 0x000fe200000018ff */
[----:B------:R-:W3:Y:S07]  /*2ec0*/  LDSM.16.M88.4 R12, [R192] ;  /* 0x00000000c00c783b */ /* 0x000eee0000000200 */
[C---:B-1----:R-:W-:Y:S08]  /*2ed0*/  HMMA.16816.F32 R80, R8.reuse, R28, R48 ;  /* 0x0000001c0850723c */ /* 0x042ff00000001830 */
[----:B------:R-:W-:Y:S08]  /*2ee0*/  HMMA.16816.F32 R48, R8, R26, R72 ;  /* 0x0000001a0830723c */ /* 0x000ff00000001848 */
[----:B--2---:R-:W-:Y:S08]  /*2ef0*/  HMMA.16816.F32 R72, R4, R28, R112 ;  /* 0x0000001c0448723c */ /* 0x004ff00000001870 */
[C---:B------:R-:W-:Y:S08]  /*2f00*/  HMMA.16816.F32 R40, R8.reuse, R20, R60 ;  /* 0x000000140828723c */ /* 0x040ff0000000183c */
[C---:B------:R-:W-:Y:S08]  /*2f10*/  HMMA.16816.F32 R36, R8.reuse, R32, R64 ;  /* 0x000000200824723c */ /* 0x040ff00000001840 */
[C---:B------:R-:W-:Y:S08]  /*2f20*/  HMMA.16816.F32 R60, R8.reuse, R30, R68 ;  /* 0x0000001e083c723c */ /* 0x040ff00000001844 */
[C---:B------:R-:W-:Y:S08]  /*2f30*/  HMMA.16816.F32 R56, R8.reuse, R24, R56 ;  /* 0x000000180838723c */ /* 0x040ff00000001838 */
[C---:B------:R-:W-:Y:S08]  /*2f40*/  HMMA.16816.F32 R68, R8.reuse, R22, R84 ;  /* 0x000000160844723c */ /* 0x040ff00000001854 */
[----:B------:R-:W-:Y:S01]  /*2f50*/  HMMA.16816.F32 R64, R8, R34, R76 ;  /* 0x000000220840723c */ /* 0x000fe2000000184c */
[----:B------:R-:W-:Y:S07]  /*2f60*/  LDSM.16.M88.4 R8, [R193] ;  /* 0x00000000c108783b */ /* 0x000fee0000000200 */
[C---:B------:R-:W-:Y:S08]  /*2f70*/  HMMA.16816.F32 R76, R4.reuse, R24, R104 ;  /* 0x00000018044c723c */ /* 0x040ff00000001868 */
[C---:B------:R-:W-:Y:S01]  /*2f80*/  HMMA.16816.F32 R116, R4.reuse, R26, R116 ;  /* 0x0000001a0474723c */ /* 0x040fe20000001874 */
[----:B------:R-:W1:Y:S07]  /*2f90*/  LDSM.16.M88.4 R24, [R189] ;  /* 0x00000000bd18783b */ /* 0x000e6e0000000200 */
[C---:B------:R-:W-:Y:S08]  /*2fa0*/  HMMA.16816.F32 R28, R4.reuse, R30, R120 ;  /* 0x0000001e041c723c */ /* 0x040ff00000001878 */
[C---:B------:R-:W-:Y:S08]  /*2fb0*/  HMMA.16816.F32 R104, R4.reuse, R20, R100 ;  /* 0x000000140468723c */ /* 0x040ff00000001864 */
[----:B------:R-:W-:Y:S08]  /*2fc0*/  HMMA.16816.F32 R108, R4, R22, R108 ;  /* 0x00000016046c723c */ /* 0x000ff0000000186c */
[----:B---3--:R-:W-:Y:S07]  /*2fd0*/  HMMA.16816.F32 R20, R12, R44, R72 ;  /* 0x0000002c0c14723c */ /* 0x008fee0000001848 */
[----:B------:R-:W-:Y:S01]  /*2fe0*/  IMAD.MOV.U32 R75, RZ, RZ, R135 ;  /* 0x000000ffff4b7224 */ /* 0x000fe200078e0087 */
[----:B------:R-:W-:Y:S08]  /*2ff0*/  HMMA.16816.F32 R120, R4, R34, R88 ;  /* 0x000000220478723c */ /* 0x000ff00000001858 */
[----:B------:R-:W-:Y:S08]  /*3000*/  HMMA.16816.F32 R88, R16, R124, R40 ;  /* 0x0000007c1058723c */ /* 0x000ff00000001828 */
        /* <DEDUP_REMOVED lines=8> */
[----:B------:R-:W-:Y:S07]  /*3090*/  HMMA.16816.F32 R100, R16, R130, R64 ;  /* 0x000000821064723c */ /* 0x000fee0000001840 */
[----:B------:R-:W-:Y:S01]  /*30a0*/  LEA.HI R16, R0, R54, RZ, 0x2 ;  /* 0x0000003600107211 */ /* 0x000fe200078f10ff */
[----:B------:R-:W-:Y:S01]  /*30b0*/  IMAD R0, R55, 0x10, R142 ;  /* 0x0000001037007824 */ /* 0x000fe200078e028e */
[----:B------:R-:W-:Y:S01]  /*30c0*/  IADD3 R17, R52, 0x1, -R53 ;  /* 0x0000000134117810 */ /* 0x000fe20007ffe835 */
[----:B------:R-:W-:Y:S01]  /*30d0*/  HMMA.16816.F32 R36, R12, R46, R28 ;  /* 0x0000002e0c24723c */ /* 0x000fe2000000181c */
[----:B------:R-:W-:-:S02]  /*30e0*/  SHF.R.S32.HI R146, RZ, 0x2, R16 ;  /* 0x00000002ff927819 */ /* 0x000fc40000011410 */
[----:B------:R-:W-:-:S03]  /*30f0*/  IADD3 R16, R52, -c[0x0][0x2e4], -R53 ;  /* 0x8000b90034107a10 */ /* 0x000fc60007ffe835 */
[----:B------:R-:W-:Y:S01]  /*3100*/  IMAD.IADD R0, R146, 0x1, R0 ;  /* 0x0000000192007824 */ /* 0x000fe200078e0200 */
[----:B------:R-:W-:Y:S01]  /*3110*/  IADD3 R28, R17, c[0x0][0x2e8], RZ ;  /* 0x0000ba00111c7a10 */ /* 0x000fe20007ffe0ff */
[----:B-1----:R-:W-:Y:S01]  /*3120*/  HMMA.16816.F32 R48, R8, R24, R20 ;  /* 0x000000180830723c */ /* 0x002fe20000001814 */
[----:B------:R-:W-:Y:S01]  /*3130*/  STL [R1+0x9c], R146 ;  /* 0x00009c9201007387 */ /* 0x000fe20000100800 */
[--C-:B------:R-:W-:Y:S01]  /*3140*/  IMAD.IADD R34, R16, 0x1, R0.reuse ;  /* 0x0000000110227824 */ /* 0x100fe200078e0200 */
[----:B------:R-:W-:Y:S01]  /*3150*/  IADD3 R18, R0, 0x8, RZ ;  /* 0x0000000800127810 */ /* 0x000fe20007ffe0ff */
[----:B------:R-:W-:Y:S01]  /*3160*/  IMAD.IADD R19, R28, 0x1, R0 ;  /* 0x000000011c137824 */ /* 0x000fe200078e0200 */
[C---:B------:R-:W-:Y:S02]  /*3170*/  IADD3 R17, R0.reuse, 0x40, RZ ;  /* 0x0000004000117810 */ /* 0x040fe40007ffe0ff */
[----:B------:R-:W-:Y:S01]  /*3180*/  IADD3 R0, R0, 0x48, RZ ;  /* 0x0000004800007810 */ /* 0x000fe20007ffe0ff */
[----:B------:R-:W-:Y:S01]  /*3190*/  HMMA.16816.F32 R56, R12, R92, R76 ;  /* 0x0000005c0c38723c */ /* 0x000fe2000000184c */
[C---:B------:R-:W-:Y:S01]  /*31a0*/  IMAD.IADD R33, R16.reuse, 0x1, R18 ;  /* 0x0000000110217824 */ /* 0x040fe200078e0212 */
[----:B------:R-:W-:Y:S01]  /*31b0*/  IMNMX R206, R19, R52, PT ;  /* 0x0000003413ce7217 */ /* 0x000fe20003800200 */
[C-C-:B------:R-:W-:Y:S01]  /*31c0*/  IMAD.IADD R32, R16.reuse, 0x1, R17.reuse ;  /* 0x0000000110207824 */ /* 0x140fe200078e0211 */
[----:B------:R-:W-:Y:S01]  /*31d0*/  IMNMX R202, RZ, R34, !PT ;  /* 0x00000022ffca7217 */ /* 0x000fe20007800200 */
[----:B------:R-:W-:Y:S01]  /*31e0*/  IMAD.IADD R20, R16, 0x1, R0 ;  /* 0x0000000110147824 */ /* 0x000fe200078e0200 */
[----:B------:R-:W-:Y:S01]  /*31f0*/  IMNMX R201, RZ, R33, !PT ;  /* 0x00000021ffc97217 */ /* 0x000fe20007800200 */
[C---:B------:R-:W-:Y:S01]  /*3200*/  IMAD.IADD R18, R28.reuse, 0x1, R18 ;  /* 0x000000011c127824 */ /* 0x040fe200078e0212 */
[----:B--2---:R-:W-:Y:S01]  /*3210*/  HMMA.16816.F32 R40, R4, R26, R40 ;  /* 0x0000001a0428723c */ /* 0x004fe20000001828 */
[C---:B------:R-:W-:Y:S01]  /*3220*/  IMAD.IADD R17, R28.reuse, 0x1, R17 ;  /* 0x000000011c117824 */ /* 0x040fe200078e0211 */
[----:B------:R-:W-:Y:S01]  /*3230*/  IMNMX R199, RZ, R20, !PT ;  /* 0x00000014ffc77217 */ /* 0x000fe20007800200 */
[----:B------:R-:W-:Y:S01]  /*3240*/  IMAD.IADD R16, R28, 0x1, R0 ;  /* 0x000000011c107824 */ /* 0x000fe200078e0200 */
[----:B------:R-:W1:Y:S01]  /*3250*/  LDSM.16.M88.4 R20, [R189+0x800] ;  /* 0x00080000bd14783b */ /* 0x000e620000000200 */
[----:B------:R-:W-:Y:S01]  /*3260*/  IMAD R0, R135, 0x40, R252 ;  /* 0x0000004087007824 */ /* 0x000fe200078e02fc */
[----:B------:R-:W-:-:S02]  /*3270*/  IMNMX R205, R18, R52, PT ;  /* 0x0000003412cd7217 */ /* 0x000fc40003800200 */
[----:B------:R-:W-:Y:S01]  /*3280*/  HMMA.16816.F32 R28, R4, R24, R80 ;  /* 0x00000018041c723c */ /* 0x000fe20000001850 */
[----:B------:R-:W-:Y:S02]  /*3290*/  IMNMX R203, R16, R52, PT ;  /* 0x0000003410cb7217 */ /* 0x000fe40003800200 */
[C---:B------:R-:W-:Y:S02]  /*32a0*/  IADD3 R16, R0.reuse, 0x1, RZ ;  /* 0x0000000100107810 */ /* 0x040fe40007ffe0ff */
[-C--:B------:R-:W-:Y:S02]  /*32b0*/  ISETP.GE.AND P6, PT, R0, R206.reuse, PT ;  /* 0x000000ce0000720c */ /* 0x080fe40003fc6270 */
[C---:B------:R-:W-:Y:S01]  /*32c0*/  ISETP.GE.AND P5, PT, R16.reuse, R206, PT ;  /* 0x000000ce1000720c */ /* 0x040fe20003fa6270 */
[----:B------:R-:W-:Y:S01]  /*32d0*/  HMMA.16816.F32 R36, R8, R26, R36 ;  /* 0x0000001a0824723c */ /* 0x000fe20000001824 */
[----:B------:R-:W2:Y:S01]  /*32e0*/  LDSM.16.M88.4 R24, [R189+0x1000] ;  /* 0x00100000bd18783b */ /* 0x000ea20000000200 */
[----:B------:R-:W-:-:S02]  /*32f0*/  ISETP.GE.AND P4, PT, R16, R205, PT ;  /* 0x000000cd1000720c */ /* 0x000fc40003f86270 */
[C---:B------:R-:W-:Y:S02]  /*3300*/  ISETP.GE.AND P1, PT, R0.reuse, R205, PT ;  /* 0x000000cd0000720c */ /* 0x040fe40003f26270 */
[----:B------:R-:W-:Y:S02]  /*3310*/  IMNMX R204, R17, R52, PT ;  /* 0x0000003411cc7217 */ /* 0x000fe40003800200 */
[----:B------:R-:W-:Y:S01]  /*3320*/  HMMA.16816.F32 R44, R12, R94, R116 ;  /* 0x0000005e0c2c723c */ /* 0x000fe20000001874 */
[-C--:B------:R-:W-:Y:S02]  /*3330*/  ISETP.LT.OR P6, PT, R0, R202.reuse, P6 ;  /* 0x000000ca0000720c */ /* 0x080fe400037c1670 */
[C---:B------:R-:W-:Y:S02]  /*3340*/  ISETP.LT.OR P5, PT, R16.reuse, R202, P5 ;  /* 0x000000ca1000720c */ /* 0x040fe40002fa1670 */
[-C--:B------:R-:W-:Y:S02]  /*3350*/  ISETP.LT.OR P4, PT, R16, R201.reuse, P4 ;  /* 0x000000c91000720c */ /* 0x080fe40002781670 */
[----:B------:R-:W-:-:S02]  /*3360*/  ISETP.LT.OR P1, PT, R0, R201, P1 ;  /* 0x000000c90000720c */ /* 0x000fc40000f21670 */
[----:B------:R-:W-:Y:S02]  /*3370*/  IMNMX R200, RZ, R32, !PT ;  /* 0x00000020ffc87217 */ /* 0x000fe40007800200 */
[CC--:B------:R-:W-:Y:S01]  /*3380*/  ISETP.GE.AND P3, PT, R16.reuse, R204.reuse, PT ;  /* 0x000000cc1000720c */ /* 0x0c0fe20003f66270 */
[----:B------:R-:W-:Y:S01]  /*3390*/  HMMA.16816.F32 R32, R12, R124, R104 ;  /* 0x0000007c0c20723c */ /* 0x000fe20000001868 */
[-C--:B------:R-:W-:Y:S02]  /*33a0*/  ISETP.GE.AND P0, PT, R16, R203.reuse, PT ;  /* 0x000000cb1000720c */ /* 0x080fe40003f06270 */
[----:B------:R-:W-:Y:S02]  /*33b0*/  ISETP.GE.AND P2, PT, R0, R204, PT ;  /* 0x000000cc0000720c */ /* 0x000fe40003f46270 */
[----:B------:R-:W-:Y:S02]  /*33c0*/  FSEL R77, R48, -INF , !P6 ;  /* 0xff800000304d7808 */ /* 0x000fe40007000000 */
[----:B------:R-:W-:-:S02]  /*33d0*/  ISETP.GE.AND P6, PT, R0, R203, PT ;  /* 0x000000cb0000720c */ /* 0x000fc40003fc6270 */
[----:B------:R-:W-:Y:S02]  /*33e0*/  FSEL R92, R50, -INF , !P1 ;  /* 0xff800000325c7808 */ /* 0x000fe40004800000 */
[----:B------:R-:W-:Y:S01]  /*33f0*/  FSEL R74, R49, -INF , !P5 ;  /* 0xff800000314a7808 */ /* 0x000fe20006800000 */
[C---:B-1----:R-:W-:Y:S01]  /*3400*/  HMMA.16816.F32 R52, R8.reuse, R22, R44 ;  /* 0x000000160834723c */ /* 0x042fe2000000182c */
[----:B------:R-:W-:Y:S02]  /*3410*/  FSEL R94, R51, -INF , !P4 ;  /* 0xff800000335e7808 */ /* 0x000fe40006000000 */
[CC--:B------:R-:W-:Y:S02]  /*3420*/  ISETP.LT.OR P3, PT, R16.reuse, R200.reuse, P3 ;  /* 0x000000c81000720c */ /* 0x0c0fe40001f61670 */
[----:B------:R-:W-:Y:S02]  /*3430*/  ISETP.LT.OR P0, PT, R16, R199, P0 ;  /* 0x000000c71000720c */ /* 0x000fe40000701670 */
[C---:B------:R-:W-:Y:S01]  /*3440*/  ISETP.LT.OR P2, PT, R0.reuse, R200, P2 ;  /* 0x000000c80000720c */ /* 0x040fe20001741670 */
[----:B------:R-:W-:Y:S01]  /*3450*/  HMMA.16816.F32 R48, R8, R20, R56 ;  /* 0x000000140830723c */ /* 0x000fe20000001838 */
[----:B------:R-:W-:-:S02]  /*3460*/  IADD3 R16, R0, 0x8, RZ ;  /* 0x0000000800107810 */ /* 0x000fc40007ffe0ff */
[----:B------:R-:W-:Y:S02]  /*3470*/  ISETP.LT.OR P6, PT, R0, R199, P6 ;  /* 0x000000c70000720c */ /* 0x000fe400037c1670 */
[----:B------:R-:W-:Y:S02]  /*3480*/  FSEL R66, R28, -INF , !P2 ;  /* 0xff8000001c427808 */ /* 0x000fe40005000000 */
[C---:B------:R-:W-:Y:S01]  /*3490*/  ISETP.GE.AND P1, PT, R16.reuse, R206, PT ;  /* 0x000000ce1000720c */ /* 0x040fe20003f26270 */
[----:B------:R-:W-:Y:S01]  /*34a0*/  HMMA.16816.F32 R44, R12, R126, R108 ;  /* 0x0000007e0c2c723c */ /* 0x000fe2000000186c */
[----:B------:R-:W-:Y:S02]  /*34b0*/  ISETP.GE.AND P2, PT, R16, R205, PT ;  /* 0x000000cd1000720c */ /* 0x000fe40003f46270 */
[----:B------:R-:W-:Y:S02]  /*34c0*/  FSEL R72, R30, -INF , !P6 ;  /* 0xff8000001e487808 */ /* 0x000fe40007000000 */
[----:B------:R-:W-:-:S02]  /*34d0*/  FSEL R67, R29, -INF , !P3 ;  /* 0xff8000001d437808 */ /* 0x000fc40005800000 */
[----:B------:R-:W-:Y:S02]  /*34e0*/  FSEL R73, R31, -INF , !P0 ;  /* 0xff8000001f497808 */ /* 0x000fe40004000000 */
[C---:B------:R-:W-:Y:S01]  /*34f0*/  ISETP.GE.AND P6, PT, R16.reuse, R204, PT ;  /* 0x000000cc1000720c */ /* 0x040fe20003fc6270 */
[----:B------:R-:W-:Y:S01]  /*3500*/  HMMA.16816.F32 R28, R4, R20, R84 ;  /* 0x00000014041c723c */ /* 0x000fe20000001854 */
[C---:B------:R-:W-:Y:S02]  /*3510*/  ISETP.GE.AND P3, PT, R16.reuse, R203, PT ;  /* 0x000000cb1000720c */ /* 0x040fe40003f66270 */
        /* <DEDUP_REMOVED lines=8> */
[----:B------:R-:W-:-:S02]  /*35a0*/  ISETP.GE.AND P5, PT, R17, R206, PT ;  /* 0x000000ce1100720c */ /* 0x000fc40003fa6270 */
[C---:B------:R-:W-:Y:S02]  /*35b0*/  ISETP.GE.AND P4, PT, R17.reuse, R205, PT ;  /* 0x000000cd1100720c */ /* 0x040fe40003f86270 */
[C---:B------:R-:W-:Y:S02]  /*35c0*/  ISETP.GE.AND P1, PT, R17.reuse, R204, PT ;  /* 0x000000cc1100720c */ /* 0x040fe40003f26270 */
[C---:B------:R-:W-:Y:S02]  /*35d0*/  ISETP.GE.AND P2, PT, R17.reuse, R203, PT ;  /* 0x000000cb1100720c */ /* 0x040fe40003f46270 */
[----:B------:R-:W-:Y:S02]  /*35e0*/  ISETP.GE.AND P0, PT, R16, R206, PT ;  /* 0x000000ce1000720c */ /* 0x000fe40003f06270 */
[C---:B------:R-:W-:Y:S02]  /*35f0*/  ISETP.LT.OR P5, PT, R17.reuse, R202, P5 ;  /* 0x000000ca1100720c */ /* 0x040fe40002fa1670 */
[----:B------:R-:W-:-:S02]  /*3600*/  ISETP.LT.OR P4, PT, R17, R201, P4 ;  /* 0x000000c91100720c */ /* 0x000fc40002781670 */
[C---:B------:R-:W-:Y:S02]  /*3610*/  ISETP.LT.OR P1, PT, R17.reuse, R200, P1 ;  /* 0x000000c81100720c */ /* 0x040fe40000f21670 */
[----:B------:R-:W-:Y:S02]  /*3620*/  ISETP.LT.OR P2, PT, R17, R199, P2 ;  /* 0x000000c71100720c */ /* 0x000fe40001741670 */
[----:B------:R-:W-:Y:S02]  /*3630*/  IADD3 R17, R0, 0x11, RZ ;  /* 0x0000001100117810 */ /* 0x000fe40007ffe0ff */
[----:B------:R-:W-:Y:S02]  /*3640*/  ISETP.LT.OR P0, PT, R16, R202, P0 ;  /* 0x000000ca1000720c */ /* 0x000fe40000701670 */
[----:B------:R-:W-:Y:S02]  /*3650*/  FSEL R64, R40, -INF , !P6 ;  /* 0xff80000028407808 */ /* 0x000fe40007000000 */
[----:B------:R-:W-:-:S02]  /*3660*/  FSEL R68, R42, -INF , !P3 ;  /* 0xff8000002a447808 */ /* 0x000fc40005800000 */
[----:B------:R-:W-:Y:S02]  /*3670*/  FSEL R65, R41, -INF , !P1 ;  /* 0xff80000029417808 */ /* 0x000fe40004800000 */
[----:B------:R-:W-:Y:S02]  /*3680*/  FSEL R71, R43, -INF , !P2 ;  /* 0xff8000002b477808 */ /* 0x000fe40005000000 */
[C---:B------:R-:W-:Y:S01]  /*3690*/  ISETP.GE.AND P6, PT, R16.reuse, R205, PT ;  /* 0x000000cd1000720c */ /* 0x040fe20003fc6270 */
[----:B------:R-:W-:Y:S01]  /*36a0*/  HMMA.16816.F32 R40, R4, R22, R60 ;  /* 0x000000160428723c */ /* 0x000fe2000000183c */
[C---:B------:R-:W-:Y:S01]  /*36b0*/  ISETP.GE.AND P3, PT, R16.reuse, R204, PT ;  /* 0x000000cc1000720c */ /* 0x040fe20003f66270 */
[----:B------:R-:W1:Y:S01]  /*36c0*/  LDSM.16.M88.4 R20, [R189+0x1800] ;  /* 0x00180000bd14783b */ /* 0x000e620000000200 */
[----:B------:R-:W-:Y:S01]  /*36d0*/  ISETP.GE.AND P1, PT, R16, R203, PT ;  /* 0x000000cb1000720c */ /* 0x000fe20003f26270 */
[----:B------:R-:W-:-:S04]  /*36e0*/  DEPBAR.LE SB0, 0x0 ;  /* 0x000080000000791a */ /* 0x000fc80000000000 */
[----:B------:R-:W-:Y:S01]  /*36f0*/  BAR.SYNC.DEFER_BLOCKING 0x0 ;  /* 0x0000000000007b1d */ /* 0x000fe20000010000 */
[----:B------:R-:W-:Y:S02]  /*3700*/  ISETP.GE.AND P2, PT, R17, R206, PT ;  /* 0x000000ce1100720c */ /* 0x000fe40003f46270 */
[----:B------:R-:W-:Y:S02]  /*3710*/  FSEL R76, R37, -INF , !P5 ;  /* 0xff800000254c7808 */ /* 0x000fe40006800000 */
[----:B------:R-:W-:Y:S02]  /*3720*/  FSEL R79, R39, -INF , !P4 ;  /* 0xff800000274f7808 */ /* 0x000fe40006000000 */
[----:B------:R-:W-:Y:S01]  /*3730*/  FSEL R148, R48, -INF , !P0 ;  /* 0xff80000030947808 */ /* 0x000fe20004000000 */
[----:B--2---:R-:W-:Y:S01]  /*3740*/  HMMA.16816.F32 R36, R8, R24, R32 ;  /* 0x000000180824723c */ /* 0x004fe20000001820 */
[C---:B------:R-:W-:Y:S02]  /*3750*/  ISETP.GE.AND P4, PT, R17.reuse, R204, PT ;  /* 0x000000cc1100720c */ /* 0x040fe40003f86270 */
[----:B------:R-:W-:-:S02]  /*3760*/  ISETP.GE.AND P0, PT, R17, R203, PT ;  /* 0x000000cb1100720c */ /* 0x000fc40003f06270 */
[C---:B------:R-:W-:Y:S02]  /*3770*/  ISETP.LT.OR P6, PT, R16.reuse, R201, P6 ;  /* 0x000000c91000720c */ /* 0x040fe400037c1670 */
[C---:B------:R-:W-:Y:S01]  /*3780*/  ISETP.LT.OR P3, PT, R16.reuse, R200, P3 ;  /* 0x000000c81000720c */ /* 0x040fe20001f61670 */
[----:B------:R-:W-:Y:S01]  /*3790*/  HMMA.16816.F32 R32, R12, R128, R136 ;  /* 0x000000800c20723c */ /* 0x000fe20000001888 */
[----:B------:R-:W-:Y:S02]  /*37a0*/  ISETP.LT.OR P1, PT, R16, R199, P1 ;  /* 0x000000c71000720c */ /* 0x000fe40000f21670 */
[C---:B------:R-:W-:Y:S02]  /*37b0*/  ISETP.LT.OR P2, PT, R17.reuse, R202, P2 ;  /* 0x000000ca1100720c */ /* 0x040fe40001741670 */
[----:B------:R-:W-:Y:S02]  /*37c0*/  IADD3 R16, R0, 0x18, RZ ;  /* 0x0000001800107810 */ /* 0x000fe40007ffe0ff */
[----:B------:R-:W-:-:S02]  /*37d0*/  ISETP.LT.OR P4, PT, R17, R200, P4 ;  /* 0x000000c81100720c */ /* 0x000fc40002781670 */
[----:B------:R-:W-:Y:S02]  /*37e0*/  ISETP.LT.OR P0, PT, R17, R199, P0 ;  /* 0x000000c71100720c */ /* 0x000fe40000701670 */
        /* <DEDUP_REMOVED lines=8> */
[----:B------:R-:W-:Y:S02]  /*3870*/  ISETP.GE.AND P2, PT, R16, R203, PT ;  /* 0x000000cb1000720c */ /* 0x000fe40003f46270 */
[----:B------:R-:W-:Y:S02]  /*3880*/  FSEL R62, R29, -INF , !P4 ;  /* 0xff8000001d3e7808 */ /* 0x000fe40006000000 */
[----:B------:R-:W-:-:S02]  /*3890*/  FSEL R125, R31, -INF , !P0 ;  /* 0xff8000001f7d7808 */ /* 0x000fc40004000000 */
[----:B------:R-:W-:Y:S01]  /*38a0*/  HMMA.16816.F32 R28, R4, R24, R88 ;  /* 0x00000018041c723c */ /* 0x000fe20000001858 */
[-C--:B------:R-:W-:Y:S02]  /*38b0*/  ISETP.LT.OR P5, PT, R17, R201.reuse, P5 ;  /* 0x000000c91100720c */ /* 0x080fe40002fa1670 */
[C---:B------:R-:W-:Y:S02]  /*38c0*/  ISETP.LT.OR P6, PT, R16.reuse, R202, P6 ;  /* 0x000000ca1000720c */ /* 0x040fe400037c1670 */
[C---:B------:R-:W-:Y:S02]  /*38d0*/  ISETP.LT.OR P3, PT, R16.reuse, R201, P3 ;  /* 0x000000c91000720c */ /* 0x040fe40001f61670 */
[C---:B------:R-:W-:Y:S02]  /*38e0*/  ISETP.LT.OR P1, PT, R16.reuse, R200, P1 ;  /* 0x000000c81000720c */ /* 0x040fe40000f21670 */
[----:B------:R-:W-:Y:S02]  /*38f0*/  ISETP.LT.OR P2, PT, R16, R199, P2 ;  /* 0x000000c71000720c */ /* 0x000fe40001741670 */
[----:B------:R-:W-:-:S02]  /*3900*/  IADD3 R17, R0, 0x19, RZ ;  /* 0x0000001900117810 */ /* 0x000fc40007ffe0ff */
[----:B------:R-:W-:Y:S02]  /*3910*/  IADD3 R16, R0, 0x20, RZ ;  /* 0x0000002000107810 */ /* 0x000fe40007ffe0ff */
[----:B------:R-:W-:Y:S02]  /*3920*/  FSEL R157, R51, -INF , !P5 ;  /* 0xff800000339d7808 */ /* 0x000fe40006800000 */
[----:B------:R-:W-:Y:S01]  /*3930*/  FSEL R127, R52, -INF , !P6 ;  /* 0xff800000347f7808 */ /* 0x000fe20007000000 */
[----:B------:R-:W-:Y:S01]  /*3940*/  HMMA.16816.F32 R48, R8, R26, R44 ;  /* 0x0000001a0830723c */ /* 0x000fe2000000182c */
[----:B------:R-:W-:Y:S02]  /*3950*/  FSEL R151, R54, -INF , !P3 ;  /* 0xff80000036977808 */ /* 0x000fe40005800000 */
[-C--:B------:R-:W-:Y:S02]  /*3960*/  ISETP.GE.AND P5, PT, R17, R206.reuse, PT ;  /* 0x000000ce1100720c */ /* 0x080fe40003fa6270 */
[----:B------:R-:W-:-:S02]  /*3970*/  ISETP.GE.AND P0, PT, R16, R206, PT ;  /* 0x000000ce1000720c */ /* 0x000fc40003f06270 */
[C---:B------:R-:W-:Y:S01]  /*3980*/  ISETP.GE.AND P4, PT, R17.reuse, R205, PT ;  /* 0x000000cd1100720c */ /* 0x040fe20003f86270 */
[----:B------:R-:W-:Y:S01]  /*3990*/  HMMA.16816.F32 R44, R4, R26, R96 ;  /* 0x0000001a042c723c */ /* 0x000fe20000001860 */
[C---:B------:R-:W-:Y:S02]  /*39a0*/  ISETP.GE.AND P6, PT, R17.reuse, R204, PT ;  /* 0x000000cc1100720c */ /* 0x040fe40003fc6270 */
[C---:B------:R-:W-:Y:S02]  /*39b0*/  ISETP.GE.AND P3, PT, R17.reuse, R203, PT ;  /* 0x000000cb1100720c */ /* 0x040fe40003f66270 */
[C---:B------:R-:W-:Y:S02]  /*39c0*/  ISETP.LT.OR P5, PT, R17.reuse, R202, P5 ;  /* 0x000000ca1100720c */ /* 0x040fe40002fa1670 */
[C---:B------:R-:W-:Y:S01]  /*39d0*/  ISETP.LT.OR P4, PT, R17.reuse, R201, P4 ;  /* 0x000000c91100720c */ /* 0x040fe20002781670 */
[----:B-1----:R-:W-:Y:S01]  /*39e0*/  HMMA.16816.F32 R24, R8, R20, R32 ;  /* 0x000000140818723c */ /* 0x002fe20000001820 */
        /* <DEDUP_REMOVED lines=11> */
[----:B------:R-:W-:Y:S02]  /*3aa0*/  ISETP.GE.AND P6, PT, R16, R203, PT ;  /* 0x000000cb1000720c */ /* 0x000fe40003fc6270 */
[----:B------:R-:W-:-:S02]  /*3ab0*/  ISETP.GE.AND P4, PT, R17, R206, PT ;  /* 0x000000ce1100720c */ /* 0x000fc40003f86270 */
[----:B------:R-:W-:Y:S02]  /*3ac0*/  ISETP.GE.AND P0, PT, R17, R203, PT ;  /* 0x000000cb1100720c */ /* 0x000fe40003f06270 */
[----:B------:R-:W-:Y:S02]  /*3ad0*/  FSEL R119, R43, -INF , !P3 ;  /* 0xff8000002b777808 */ /* 0x000fe40005800000 */
[C---:B------:R-:W-:Y:S01]  /*3ae0*/  ISETP.LT.OR P1, PT, R16.reuse, R201, P1 ;  /* 0x000000c91000720c */ /* 0x040fe20000f21670 */
[----:B------:R-:W-:Y:S01]  /*3af0*/  HMMA.16816.F32 R40, R12, R130, R120 ;  /* 0x000000820c28723c */ /* 0x000fe20000001878 */
[C---:B------:R-:W-:Y:S02]  /*3b00*/  ISETP.LT.OR P2, PT, R16.reuse, R200, P2 ;  /* 0x000000c81000720c */ /* 0x040fe40001741670 */
[----:B------:R-:W-:Y:S02]  /*3b10*/  ISETP.LT.OR P6, PT, R16, R199, P6 ;  /* 0x000000c71000720c */ /* 0x000fe400037c1670 */
[----:B------:R-:W-:-:S02]  /*3b20*/  ISETP.LT.OR P4, PT, R17, R202, P4 ;  /* 0x000000ca1100720c */ /* 0x000fc40002781670 */
[----:B------:R-:W-:Y:S02]  /*3b30*/  ISETP.LT.OR P0, PT, R17, R199, P0 ;  /* 0x000000c71100720c */ /* 0x000fe40000701670 */
[C---:B------:R-:W-:Y:S02]  /*3b40*/  IADD3 R16, R0.reuse, 0x28, RZ ;  /* 0x0000002800107810 */ /* 0x040fe40007ffe0ff */
[----:B------:R-:W-:Y:S02]  /*3b50*/  IADD3 R13, R0, 0x29, RZ ;  /* 0x00000029000d7810 */ /* 0x000fe40007ffe0ff */
[----:B------:R-:W-:Y:S02]  /*3b60*/  FSEL R126, R53, -INF , !P5 ;  /* 0xff800000357e7808 */ /* 0x000fe40006800000 */
[----:B------:R-:W-:Y:S02]  /*3b70*/  FSEL R168, R38, -INF , !P1 ;  /* 0xff80000026a87808 */ /* 0x000fe40004800000 */
[----:B------:R-:W-:-:S02]  /*3b80*/  FSEL R156, R28, -INF , !P2 ;  /* 0xff8000001c9c7808 */ /* 0x000fc40005000000 */
[----:B------:R-:W-:Y:S02]  /*3b90*/  FSEL R161, R30, -INF , !P6 ;  /* 0xff8000001ea17808 */ /* 0x000fe40007000000 */
[----:B------:R-:W-:Y:S02]  /*3ba0*/  FSEL R165, R37, -INF , !P4 ;  /* 0xff80000025a57808 */ /* 0x000fe40006000000 */
[----:B------:R-:W-:Y:S01]  /*3bb0*/  FSEL R160, R31, -INF , !P0 ;  /* 0xff8000001fa07808 */ /* 0x000fe20004000000 */
[----:B------:R-:W-:Y:S01]  /*3bc0*/  HMMA.16816.F32 R8, R8, R22, R40 ;  /* 0x000000160808723c */ /* 0x000fe20000001828 */
[C---:B------:R-:W-:Y:S02]  /*3bd0*/  ISETP.GE.AND P5, PT, R17.reuse, R205, PT ;  /* 0x000000cd1100720c */ /* 0x040fe40003fa6270 */
[----:B------:R-:W-:Y:S02]  /*3be0*/  ISETP.GE.AND P3, PT, R17, R204, PT ;  /* 0x000000cc1100720c */ /* 0x000fe40003f66270 */
[----:B------:R-:W-:-:S02]  /*3bf0*/  ISETP.GE.AND P1, PT, R16, R206, PT ;  /* 0x000000ce1000720c */ /* 0x000fc40003f26270 */
[C---:B------:R-:W-:Y:S02]  /*3c00*/  ISETP.GE.AND P2, PT, R16.reuse, R205, PT ;  /* 0x000000cd1000720c */ /* 0x040fe40003f46270 */
[CC--:B------:R-:W-:Y:S02]  /*3c10*/  ISETP.GE.AND P6, PT, R16.reuse, R204.reuse, PT ;  /* 0x000000cc1000720c */ /* 0x0c0fe40003fc6270 */
[----:B------:R-:W-:Y:S02]  /*3c20*/  ISETP.GE.AND P4, PT, R16, R203, PT ;  /* 0x000000cb1000720c */ /* 0x000fe40003f86270 */
[----:B------:R-:W-:Y:S02]  /*3c30*/  ISETP.GE.AND P0, PT, R13, R204, PT ;  /* 0x000000cc0d00720c */ /* 0x000fe40003f06270 */
[C---:B------:R-:W-:Y:S02]  /*3c40*/  ISETP.LT.OR P5, PT, R17.reuse, R201, P5 ;  /* 0x000000c91100720c */ /* 0x040fe40002fa1670 */
[----:B------:R-:W-:-:S02]  /*3c50*/  ISETP.LT.OR P3, PT, R17, R200, P3 ;  /* 0x000000c81100720c */ /* 0x000fc40001f61670 */
[C---:B------:R-:W-:Y:S02]  /*3c60*/  ISETP.LT.OR P1, PT, R16.reuse, R202, P1 ;  /* 0x000000ca1000720c */ /* 0x040fe40000f21670 */
[C---:B------:R-:W-:Y:S02]  /*3c70*/  ISETP.LT.OR P2, PT, R16.reuse, R201, P2 ;  /* 0x000000c91000720c */ /* 0x040fe40001741670 */
[CC--:B------:R-:W-:Y:S02]  /*3c80*/  ISETP.LT.OR P6, PT, R16.reuse, R200.reuse, P6 ;  /* 0x000000c81000720c */ /* 0x0c0fe400037c1670 */
[----:B------:R-:W-:Y:S02]  /*3c90*/  ISETP.LT.OR P4, PT, R16, R199, P4 ;  /* 0x000000c71000720c */ /* 0x000fe40002781670 */
[----:B------:R-:W-:Y:S01]  /*3ca0*/  ISETP.LT.OR P0, PT, R13, R200, P0 ;  /* 0x000000c80d00720c */ /* 0x000fe20000701670 */
[----:B------:R-:W-:Y:S01]  /*3cb0*/  HMMA.16816.F32 R16, R4, R20, R112 ;  /* 0x000000140410723c */ /* 0x000fe20000001870 */
        /* <DEDUP_REMOVED lines=8> */
[CC--:B------:R-:W-:Y:S02]  /*3d40*/  ISETP.GE.AND P5, PT, R13.reuse, R206.reuse, PT ;  /* 0x000000ce0d00720c */ /* 0x0c0fe40003fa6270 */
[C---:B------:R-:W-:Y:S02]  /*3d50*/  ISETP.GE.AND P3, PT, R13.reuse, R205, PT ;  /* 0x000000cd0d00720c */ /* 0x040fe40003f66270 */
[----:B------:R-:W-:Y:S02]  /*3d60*/  ISETP.GE.AND P1, PT, R13, R203, PT ;  /* 0x000000cb0d00720c */ /* 0x000fe40003f26270 */
[C---:B------:R-:W-:Y:S02]  /*3d70*/  ISETP.GE.AND P2, PT, R12.reuse, R206, PT ;  /* 0x000000ce0c00720c */ /* 0x040fe40003f46270 */
[----:B------:R-:W-:-:S02]  /*3d80*/  ISETP.GE.AND P6, PT, R12, R205, PT ;  /* 0x000000cd0c00720c */ /* 0x000fc40003fc6270 */
[C---:B------:R-:W-:Y:S02]  /*3d90*/  ISETP.GE.AND P4, PT, R12.reuse, R204, PT ;  /* 0x000000cc0c00720c */ /* 0x040fe40003f86270 */
[C---:B------:R-:W-:Y:S02]  /*3da0*/  ISETP.GE.AND P0, PT, R12.reuse, R203, PT ;  /* 0x000000cb0c00720c */ /* 0x040fe40003f06270 */
[CC--:B------:R-:W-:Y:S02]  /*3db0*/  ISETP.LT.OR P5, PT, R13.reuse, R202.reuse, P5 ;  /* 0x000000ca0d00720c */ /* 0x0c0fe40002fa1670 */
[C---:B------:R-:W-:Y:S02]  /*3dc0*/  ISETP.LT.OR P3, PT, R13.reuse, R201, P3 ;  /* 0x000000c90d00720c */ /* 0x040fe40001f61670 */
[----:B------:R-:W-:Y:S02]  /*3dd0*/  ISETP.LT.OR P1, PT, R13, R199, P1 ;  /* 0x000000c70d00720c */ /* 0x000fe40000f21670 */
[----:B------:R-:W-:-:S02]  /*3de0*/  ISETP.LT.OR P2, PT, R12, R202, P2 ;  /* 0x000000ca0c00720c */ /* 0x000fc40001741670 */
[C---:B------:R-:W-:Y:S02]  /*3df0*/  ISETP.LT.OR P6, PT, R12.reuse, R201, P6 ;  /* 0x000000c90c00720c */ /* 0x040fe400037c1670 */
[C---:B------:R-:W-:Y:S02]  /*3e00*/  ISETP.LT.OR P4, PT, R12.reuse, R200, P4 ;  /* 0x000000c80c00720c */ /* 0x040fe40002781670 */
[----:B------:R-:W-:Y:S02]  /*3e10*/  ISETP.LT.OR P0, PT, R12, R199, P0 ;  /* 0x000000c70c00720c */ /* 0x000fe40000701670 */
[----:B------:R-:W-:Y:S01]  /*3e20*/  HMMA.16816.F32 R12, R4, R22, R100 ;  /* 0x00000016040c723c */ /* 0x000fe20000001864 */
[----:B------:R-:W-:Y:S02]  /*3e30*/  FSEL R158, R47, -INF , !P1 ;  /* 0xff8000002f9e7808 */ /* 0x000fe40004800000 */
[----:B------:R-:W-:Y:S02]  /*3e40*/  FSEL R175, R18, -INF , !P0 ;  /* 0xff80000012af7808 */ /* 0x000fe40004000000 */
[----:B------:R-:W-:-:S02]  /*3e50*/  FSEL R162, R49, -INF , !P5 ;  /* 0xff80000031a27808 */ /* 0x000fc40006800000 */
[C---:B------:R-:W-:Y:S02]  /*3e60*/  IADD3 R5, R0.reuse, 0x38, RZ ;  /* 0x0000003800057810 */ /* 0x040fe40007ffe0ff */
[C---:B------:R-:W-:Y:S02]  /*3e70*/  IADD3 R4, R0.reuse, 0x31, RZ ;  /* 0x0000003100047810 */ /* 0x040fe40007ffe0ff */
[C---:B------:R-:W-:Y:S02]  /*3e80*/  ISETP.GE.AND P0, PT, R5.reuse, R204, PT ;  /* 0x000000cc0500720c */ /* 0x040fe40003f06270 */
[----:B------:R-:W-:Y:S02]  /*3e90*/  IADD3 R0, R0, 0x39, RZ ;  /* 0x0000003900007810 */ /* 0x000fe40007ffe0ff */
[----:B------:R-:W-:Y:S02]  /*3ea0*/  ISETP.LT.OR P0, PT, R5, R200, P0 ;  /* 0x000000c80500720c */ /* 0x000fe40000701670 */
[----:B------:R-:W-:-:S02]  /*3eb0*/  FSEL R166, R51, -INF , !P3 ;  /* 0xff80000033a67808 */ /* 0x000fc40005800000 */
[----:B------:R-:W-:Y:S02]  /*3ec0*/  FSEL R180, R24, -INF , !P2 ;  /* 0xff80000018b47808 */ /* 0x000fe40005000000 */
[C---:B------:R-:W-:Y:S02]  /*3ed0*/  ISETP.GE.AND P1, PT, R4.reuse, R206, PT ;  /* 0x000000ce0400720c */ /* 0x040fe40003f26270 */
[----:B------:R-:W-:Y:S02]  /*3ee0*/  ISETP.GE.AND P5, PT, R4, R205, PT ;  /* 0x000000cd0400720c */ /* 0x000fe40003fa6270 */
[----:B------:R-:W-:Y:S02]  /*3ef0*/  FSEL R170, R12, -INF , !P0 ;  /* 0xff8000000caa7808 */ /* 0x000fe40004000000 */
[----:B------:R-:W-:Y:S02]  /*3f00*/  ISETP.GE.AND P0, PT, R0, R203, PT ;  /* 0x000000cb0000720c */ /* 0x000fe40003f06270 */
[----:B------:R-:W-:-:S02]  /*3f10*/  ISETP.GE.AND P3, PT, R4, R204, PT ;  /* 0x000000cc0400720c */ /* 0x000fc40003f66270 */
[----:B------:R-:W-:Y:S02]  /*3f20*/  ISETP.LT.OR P0, PT, R0, R199, P0 ;  /* 0x000000c70000720c */ /* 0x000fe40000701670 */
[C---:B------:R-:W-:Y:S02]  /*3f30*/  ISETP.GE.AND P2, PT, R4.reuse, R203, PT ;  /* 0x000000cb0400720c */ /* 0x040fe40003f46270 */
[----:B------:R-:W-:Y:S02]  /*3f40*/  FSEL R177, R15, -INF , !P0 ;  /* 0xff8000000fb17808 */ /* 0x000fe40004000000 */
[----:B------:R-:W-:Y:S02]  /*3f50*/  ISETP.GT.AND P0, PT, R75, UR18, PT ;  /* 0x000000124b007c0c */ /* 0x000fe4000bf04270 */
[C---:B------:R-:W-:Y:S02]  /*3f60*/  ISETP.LT.OR P1, PT, R4.reuse, R202, P1 ;  /* 0x000000ca0400720c */ /* 0x040fe40000f21670 */
[----:B------:R-:W-:-:S02]  /*3f70*/  ISETP.LT.OR P5, PT, R4, R201, P5 ;  /* 0x000000c90400720c */ /* 0x000fc40002fa1670 */
[C---:B------:R-:W-:Y:S02]  /*3f80*/  ISETP.LT.OR P3, PT, R4.reuse, R200, P3 ;  /* 0x000000c80400720c */ /* 0x040fe40001f61670 */
[----:B------:R-:W-:Y:S02]  /*3f90*/  ISETP.LT.OR P2, PT, R4, R199, P2 ;  /* 0x000000c70400720c */ /* 0x000fe40001741670 */
[----:B------:R-:W-:Y:S02]  /*3fa0*/  FSEL R207, R26, -INF , !P6 ;  /* 0xff8000001acf7808 */ /* 0x000fe40007000000 */
[----:B------:R-:W-:Y:S02]  /*3fb0*/  FSEL R173, R16, -INF , !P4 ;  /* 0xff80000010ad7808 */ /* 0x000fe40006000000 */
[----:B------:R-:W-:Y:S02]  /*3fc0*/  FSEL R181, R25, -INF , !P1 ;  /* 0xff80000019b57808 */ /* 0x000fe40004800000 */
[----:B------:R-:W-:-:S02]  /*3fd0*/  FSEL R209, R27, -INF , !P5 ;  /* 0xff8000001bd17808 */ /* 0x000fc40006800000 */
[----:B------:R-:W-:Y:S02]  /*3fe0*/  FSEL R171, R17, -INF , !P3 ;  /* 0xff80000011ab7808 */ /* 0x000fe40005800000 */
[----:B------:R-:W-:Y:S02]  /*3ff0*/  FSEL R174, R19, -INF , !P2 ;  /* 0xff80000013ae7808 */ /* 0x000fe40005000000 */
[CC--:B------:R-:W-:Y:S02]  /*4000*/  ISETP.GE.AND P6, PT, R5.reuse, R206.reuse, PT ;  /* 0x000000ce0500720c */ /* 0x0c0fe40003fc6270 */
[C---:B------:R-:W-:Y:S02]  /*4010*/  ISETP.GE.AND P4, PT, R5.reuse, R205, PT ;  /* 0x000000cd0500720c */ /* 0x040fe40003f86270 */
[----:B------:R-:W-:Y:S02]  /*4020*/  ISETP.GE.AND P1, PT, R5, R203, PT ;  /* 0x000000cb0500720c */ /* 0x000fe40003f26270 */
        /* <DEDUP_REMOVED lines=8> */
[----:B------:R-:W-:Y:S01]  /*40b0*/  ISETP.LT.OR P2, PT, R0, R200, P2 ;  /* 0x000000c80000720c */ /* 0x000fe20001741670 */
[----:B------:R-:W-:Y:S01]  /*40c0*/  IMAD.IADD R0, R133, 0x1, R134 ;  /* 0x0000000185007824 */ /* 0x000fe200078e0286 */
[----:B------:R-:W-:Y:S02]  /*40d0*/  FSEL R176, R14, -INF , !P1 ;  /* 0xff8000000eb07808 */ /* 0x000fe40004800000 */
[----:B------:R-:W-:Y:S02]  /*40e0*/  FSEL R169, R13, -INF , !P2 ;  /* 0xff8000000da97808 */ /* 0x000fe40005000000 */
[----:B------:R-:W-:Y:S02]  /*40f0*/  FSEL R178, R8, -INF , !P6 ;  /* 0xff80000008b27808 */ /* 0x000fe40007000000 */
[----:B------:R-:W-:-:S02]  /*4100*/  FSEL R182, R10, -INF , !P4 ;  /* 0xff8000000ab67808 */ /* 0x000fc40006000000 */
[----:B------:R-:W-:Y:S02]  /*4110*/  FSEL R179, R9, -INF , !P5 ;  /* 0xff80000009b37808 */ /* 0x000fe40006800000 */
[----:B------:R-:W-:Y:S01]  /*4120*/  FSEL R183, R11, -INF , !P3 ;  /* 0xff8000000bb77808 */ /* 0x000fe20005800000 */
[----:B------:R-:W-:Y:S05]  /*4130*/  @!P0 BRA `(.L_x_1621) ;  /* 0x000001a000008947 */ /* 0x000fea0003800000 */
[----:B------:R-:W-:Y:S01]  /*4140*/  IADD3 R4, R242, -0x2, RZ ;  /* 0xfffffffef2047810 */ /* 0x000fe20007ffe0ff */
[----:B------:R-:W-:-:S03]  /*4150*/  ULDC UR5, c[0x0][0x19c] ;  /* 0x0000670000057ab9 */ /* 0x000fc60000000800 */
[----:B------:R-:W-:Y:S01]  /*4160*/  SHF.R.S32.HI R7, RZ, 0x1f, R4 ;  /* 0x0000001fff077819 */ /* 0x000fe20000011404 */
[C---:B------:R-:W-:Y:S01]  /*4170*/  IMAD R6, R4.reuse, UR7, RZ ;  /* 0x0000000704067c24 */ /* 0x040fe2000f8e02ff */
[----:B------:R-:W-:Y:S01]  /*4180*/  UMOV UR7, 0x5 ;  /* 0x0000000500077882 */ /* 0x000fe20000000000 */
[----:B------:R-:W-:Y:S01]  /*4190*/  IMAD.WIDE.U32 R4, R4, UR8, R144 ;  /* 0x0000000804047c25 */ /* 0x000fe2000f8e0090 */
[----:B------:R-:W-:-:S03]  /*41a0*/  USHF.L.U64.HI UR5, UR6, UR7, UR5 ;  /* 0x0000000706057299 */ /* 0x000fc60008010205 */
[----:B------:R-:W-:Y:S01]  /*41b0*/  IMAD R6, R7, UR8, R6 ;  /* 0x0000000807067c24 */ /* 0x000fe2000f8e0206 */
[----:B------:R-:W-:Y:S01]  /*41c0*/  USHF.L.U32 UR8, UR6, 0x5, URZ ;  /* 0x0000000506087899 */ /* 0x000fe2000800063f */
[----:B------:R-:W-:Y:S02]  /*41d0*/  LEA R8, P2, R4, c[0x0][0x168], 0x1 ;  /* 0x00005a0004087a11 */ /* 0x000fe400078408ff */
[----:B------:R-:W-:-:S03]  /*41e0*/  IMAD.IADD R5, R5, 0x1, R6 ;  /* 0x0000000105057824 */ /* 0x000fc600078e0206 */
        /* <DEDUP_REMOVED lines=15> */
.L_x_1621:
[----:B-1----:R-:W-:Y:S01]  /*42e0*/  FMNMX.FTZ R4, R66, R67, !PT ;  /* 0x0000004342047209 */ /* 0x002fe20007810000 */
[----:B------:R-:W-:Y:S01]  /*42f0*/  UIADD3 UR14, UR25, -0x4498517b, URZ ;  /* 0xbb67ae85190e7890 */ /* 0x000fe2000fffe03f */
[----:B------:R-:W-:Y:S01]  /*4300*/  IADD3 R251, R249, 0x4, RZ ;  /* 0x00000004f9fb7810 */ /* 0x000fe20007ffe0ff */
[----:B------:R-:W-:Y:S01]  /*4310*/  IMAD.SHL.U32 R44, R75, 0x2, RZ ;  /* 0x000000024b2c7824 */ /* 0x000fe200078e00ff */
[----:B------:R-:W-:Y:S01]  /*4320*/  FMNMX.FTZ R4, R64, R4, !PT ;  /* 0x0000000440047209 */ /* 0x000fe20007810000 */
[----:B------:R-:W-:Y:S01]  /*4330*/  IMAD.WIDE.U32 R46, R250, -0x2daee0ad, RZ ;  /* 0xd2511f53fa2e7825 */ /* 0x000fe200078e00ff */
[----:B------:R-:W-:Y:S01]  /*4340*/  LOP3.LUT R248, R140, UR24, RZ, 0x3c, !PT ;  /* 0x000000188cf87c12 */ /* 0x000fe2000f8e3cff */
[----:B------:R-:W-:Y:S01]  /*4350*/  UIADD3 UR15, UR24, -0x61c88647, URZ ;  /* 0x9e3779b9180f7890 */ /* 0x000fe2000fffe03f */
[----:B------:R-:W-:Y:S01]  /*4360*/  FMNMX.FTZ R4, R65, R4, !PT ;  /* 0x0000000441047209 */ /* 0x000fe20007810000 */
[----:B------:R-:W-:Y:S01]  /*4370*/  IMAD.WIDE.U32 R56, R251, -0x326172a9, RZ ;  /* 0xcd9e8d57fb387825 */ /* 0x000fe200078e00ff */
[----:B------:R-:W-:Y:S01]  /*4380*/  UIADD3 UR13, UR24, 0x3c6ef372, URZ ;  /* 0x3c6ef372180d7890 */ /* 0x000fe2000fffe03f */
[----:B------:R-:W-:Y:S01]  /*4390*/  FMNMX.FTZ R9, R77, R74, !PT ;  /* 0x0000004a4d097209 */ /* 0x000fe20007810000 */
[----:B------:R-:W-:Y:S01]  /*43a0*/  UIADD3 UR10, UR25, 0x32370b8f, URZ ;  /* 0x32370b8f190a7890 */ /* 0x000fe2000fffe03f */
[----:B------:R-:W-:Y:S01]  /*43b0*/  FMNMX.FTZ R4, R118, R4, !PT ;  /* 0x0000000476047209 */ /* 0x000fe20007810000 */
[----:B------:R-:W-:Y:S01]  /*43c0*/  UIADD3 UR12, UR25, 0x76cf5d0a, URZ ;  /* 0x76cf5d0a190c7890 */ /* 0x000fe2000fffe03f */
[----:B------:R-:W-:Y:S01]  /*43d0*/  FMNMX.FTZ R9, R78, R9, !PT ;  /* 0x000000094e097209 */ /* 0x000fe20007810000 */
[----:B------:R-:W-:Y:S01]  /*43e0*/  IMAD.WIDE.U32 R210, R249, -0x326172a9, RZ ;  /* 0xcd9e8d57f9d27825 */ /* 0x000fe200078e00ff */
        /* <DEDUP_REMOVED lines=23> */
[----:B------:R-:W-:Y:S02]  /*4560*/  LOP3.LUT R5, R57, R248, RZ, 0x3c, !PT ;  /* 0x000000f839057212 */ /* 0x000fe400078e3cff */
[----:B------:R-:W-:Y:S01]  /*4570*/  FMNMX.FTZ R4, R125, R4, !PT ;  /* 0x000000047d047209 */ /* 0x000fe20007810000 */
[----:B------:R-:W-:Y:S01]  /*4580*/  LDSM.16.MT88.4 R32, [R186+0x6000] ;  /* 0x00600000ba20783b */ /* 0x000fe20000004200 */
[----:B------:R-:W-:Y:S01]  /*4590*/  FMNMX.FTZ R70, R155, R70, !PT ;  /* 0x000000469b467209 */ /* 0x000fe20007810000 */
[----:B------:R-:W-:Y:S01]  /*45a0*/  IMAD.WIDE.U32 R52, R5, -0x2daee0ad, RZ ;  /* 0xd2511f5305347825 */ /* 0x000fe200078e00ff */
[----:B------:R-:W-:Y:S01]  /*45b0*/  FMNMX.FTZ R4, R63, R4, !PT ;  /* 0x000000043f047209 */ /* 0x000fe20007810000 */
[----:B------:R-:W-:Y:S01]  /*45c0*/  LDSM.16.MT88.4 R36, [R187+0x6000] ;  /* 0x00600000bb24783b */ /* 0x000fe20000004200 */
[----:B------:R-:W-:-:S02]  /*45d0*/  FMNMX.FTZ R70, R173, R70, !PT ;  /* 0x00000046ad467209 */ /* 0x000fc40007810000 */
[----:B------:R-:W-:Y:S01]  /*45e0*/  FMNMX.FTZ R5, R119, R4, !PT ;  /* 0x0000000477057209 */ /* 0x000fe20007810000 */
[----:B------:R-:W-:Y:S01]  /*45f0*/  STL [R1+0x88], R251 ;  /* 0x000088fb01007387 */ /* 0x000fe20000100800 */
[----:B------:R-:W-:Y:S02]  /*4600*/  LOP3.LUT R4, R47, UR25, R44, 0x96, !PT ;  /* 0x000000192f047c12 */ /* 0x000fe4000f8e962c */
[----:B------:R-:W-:Y:S01]  /*4610*/  LOP3.LUT R7, R53, UR14, R46, 0x96, !PT ;  /* 0x0000000e35077c12 */ /* 0x000fe2000f8e962e */
[----:B------:R-:W-:Y:S01]  /*4620*/  STL [R1+0x30], R248 ;  /* 0x000030f801007387 */ /* 0x000fe20000100800 */
[----:B------:R-:W-:Y:S01]  /*4630*/  FMNMX.FTZ R6, R161, R5, !PT ;  /* 0x00000005a1067209 */ /* 0x000fe20007810000 */
[----:B------:R-:W-:Y:S01]  /*4640*/  IMAD.WIDE.U32 R4, R4, -0x326172a9, RZ ;  /* 0xcd9e8d5704047825 */ /* 0x000fe200078e00ff */
[----:B------:R-:W-:Y:S02]  /*4650*/  FMNMX.FTZ R70, R171, R70, !PT ;  /* 0x00000046ab467209 */ /* 0x000fe40007810000 */
[----:B------:R-:W-:Y:S01]  /*4660*/  FMNMX.FTZ R6, R160, R6, !PT ;  /* 0x00000006a0067209 */ /* 0x000fe20007810000 */
[----:B------:R-:W-:Y:S01]  /*4670*/  IMAD.WIDE.U32 R54, R7, -0x326172a9, RZ ;  /* 0xcd9e8d5707367825 */ /* 0x000fe200078e00ff */
[----:B------:R-:W-:-:S02]  /*4680*/  FMNMX.FTZ R70, R170, R70, !PT ;  /* 0x00000046aa467209 */ /* 0x000fc40007810000 */
[----:B------:R-:W-:Y:S02]  /*4690*/  FMNMX.FTZ R7, R159, R6, !PT ;  /* 0x000000069f077209 */ /* 0x000fe40007810000 */
[----:B------:R-:W-:Y:S02]  /*46a0*/  FMNMX.FTZ R70, R169, R70, !PT ;  /* 0x00000046a9467209 */ /* 0x000fe40007810000 */
[----:B------:R-:W-:Y:S02]  /*46b0*/  LOP3.LUT R6, R5, UR15, R56, 0x96, !PT ;  /* 0x0000000f05067c12 */ /* 0x000fe4000f8e9638 */
[----:B------:R-:W-:Y:S01]  /*46c0*/  LOP3.LUT R10, R55, UR13, R4, 0x96, !PT ;  /* 0x0000000d370a7c12 */ /* 0x000fe2000f8e9604 */
[----:B------:R-:W1:Y:S01]  /*46d0*/  SHFL.BFLY PT, R14, R70, 0x2, 0x1f ;  /* 0x0c401f00460e7f89 */ /* 0x000e6200000e0000 */
[----:B------:R-:W-:Y:S01]  /*46e0*/  FMNMX.FTZ R8, R158, R7, !PT ;  /* 0x000000079e087209 */ /* 0x000fe20007810000 */
[----:B------:R-:W-:-:S03]  /*46f0*/  IMAD.WIDE.U32 R6, R6, -0x2daee0ad, RZ ;  /* 0xd2511f5306067825 */ /* 0x000fc600078e00ff */
[----:B------:R-:W-:Y:S01]  /*4700*/  FMNMX.FTZ R8, R175, R8, !PT ;  /* 0x00000008af087209 */ /* 0x000fe20007810000 */
[----:B------:R-:W-:Y:S01]  /*4710*/  IMAD.WIDE.U32 R12, R10, -0x2daee0ad, RZ ;  /* 0xd2511f530a0c7825 */ /* 0x000fe200078e00ff */
[----:B------:R-:W-:Y:S02]  /*4720*/  LOP3.LUT R15, R7, UR12, R52, 0x96, !PT ;  /* 0x0000000c070f7c12 */ /* 0x000fe4000f8e9634 */
[----:B------:R-:W-:Y:S02]  /*4730*/  FMNMX.FTZ R7, R148, R9, !PT ;  /* 0x0000000994077209 */ /* 0x000fe40007810000 */
[----:B------:R-:W-:Y:S02]  /*4740*/  LOP3.LUT R13, R13, UR10, R6, 0x96, !PT ;  /* 0x0000000a0d0d7c12 */ /* 0x000fe4000f8e9606 */
[----:B------:R-:W-:Y:S02]  /*4750*/  FMNMX.FTZ R6, R93, R11, !PT ;  /* 0x0000000b5d067209 */ /* 0x000fe40007810000 */
[----:B------:R-:W-:Y:S01]  /*4760*/  FMNMX.FTZ R8, R174, R8, !PT ;  /* 0x00000008ae087209 */ /* 0x000fe20007810000 */
[----:B------:R-:W-:Y:S01]  /*4770*/  IMAD.WIDE.U32 R42, R13, -0x326172a9, RZ ;  /* 0xcd9e8d570d2a7825 */ /* 0x000fe200078e00ff */
[----:B------:R-:W-:-:S02]  /*4780*/  FMNMX.FTZ R6, R79, R6, !PT ;  /* 0x000000064f067209 */ /* 0x000fc40007810000 */
[----:B------:R-:W-:Y:S02]  /*4790*/  FMNMX.FTZ R7, R149, R7, !PT ;  /* 0x0000000795077209 */ /* 0x000fe40007810000 */
[----:B------:R-:W-:Y:S02]  /*47a0*/  FMNMX.FTZ R8, R176, R8, !PT ;  /* 0x00000008b0087209 */ /* 0x000fe40007810000 */
[----:B------:R-:W-:Y:S02]  /*47b0*/  LOP3.LUT R9, R211, R248, RZ, 0x3c, !PT ;  /* 0x000000f8d3097212 */ /* 0x000fe400078e3cff */
[----:B------:R-:W-:Y:S02]  /*47c0*/  FMNMX.FTZ R6, R152, R6, !PT ;  /* 0x0000000698067209 */ /* 0x000fe40007810000 */
[----:B------:R-:W-:Y:S01]  /*47d0*/  FMNMX.FTZ R7, R127, R7, !PT ;  /* 0x000000077f077209 */ /* 0x000fe20007810000 */
[----:B------:R-:W-:Y:S01]  /*47e0*/  IMAD.WIDE.U32 R58, R9, -0x2daee0ad, RZ ;  /* 0xd2511f53093a7825 */ /* 0x000fe200078e00ff */
[----:B------:R-:W-:-:S02]  /*47f0*/  FMNMX.FTZ R8, R177, R8, !PT ;  /* 0x00000008b1087209 */ /* 0x000fc40007810000 */
[----:B------:R-:W-:Y:S02]  /*4800*/  FMNMX.FTZ R6, R157, R6, !PT ;  /* 0x000000069d067209 */ /* 0x000fe40007810000 */
[----:B------:R-:W-:Y:S01]  /*4810*/  FMNMX.FTZ R7, R126, R7, !PT ;  /* 0x000000077e077209 */ /* 0x000fe20007810000 */
[----:B------:R-:W2:Y:S01]  /*4820*/  SHFL.BFLY PT, R69, R8, 0x2, 0x1f ;  /* 0x0c401f0008457f89 */ /* 0x000ea200000e0000 */
[----:B------:R-:W-:Y:S02]  /*4830*/  FMNMX.FTZ R6, R151, R6, !PT ;  /* 0x0000000697067209 */ /* 0x000fe40007810000 */
[----:B------:R-:W-:Y:S02]  /*4840*/  LOP3.LUT R10, R59, UR14, R46, 0x96, !PT ;  /* 0x0000000e3b0a7c12 */ /* 0x000fe4000f8e962e */
[----:B------:R-:W-:Y:S02]  /*4850*/  FMNMX.FTZ R7, R164, R7, !PT ;  /* 0x00000007a4077209 */ /* 0x000fe40007810000 */
[----:B-1----:R-:W-:Y:S01]  /*4860*/  FMNMX.FTZ R70, R70, R14, !PT ;  /* 0x0000000e46467209 */ /* 0x002fe20007810000 */
[----:B------:R-:W-:Y:S01]  /*4870*/  IMAD.WIDE.U32 R240, R10, -0x326172a9, RZ ;  /* 0xcd9e8d570af07825 */ /* 0x000fe200078e00ff */
[----:B------:R-:W-:-:S02]  /*4880*/  LOP3.LUT R14, R5, UR15, R210, 0x96, !PT ;  /* 0x0000000f050e7c12 */ /* 0x000fc4000f8e96d2 */
[----:B------:R-:W-:Y:S01]  /*4890*/  FMNMX.FTZ R5, R150, R6, !PT ;  /* 0x0000000696057209 */ /* 0x000fe20007810000 */
[----:B------:R-:W1:Y:S01]  /*48a0*/  SHFL.BFLY PT, R11, R70, 0x1, 0x1f ;  /* 0x0c201f00460b7f89 */ /* 0x000e6200000e0000 */
[----:B------:R-:W-:Y:S01]  /*48b0*/  FMNMX.FTZ R9, R165, R7, !PT ;  /* 0x00000007a5097209 */ /* 0x000fe20007810000 */
[----:B------:R-:W-:Y:S01]  /*48c0*/  IMAD.WIDE.U32 R6, R15, -0x326172a9, RZ ;  /* 0xcd9e8d570f067825 */ /* 0x000fe200078e00ff */
[----:B------:R-:W-:Y:S02]  /*48d0*/  FMNMX.FTZ R5, R168, R5, !PT ;  /* 0x00000005a8057209 */ /* 0x000fe40007810000 */
[----:B------:R-:W-:Y:S02]  /*48e0*/  FMNMX.FTZ R9, R163, R9, !PT ;  /* 0x00000009a3097209 */ /* 0x000fe40007810000 */
[----:B------:R-:W-:Y:S02]  /*48f0*/  LOP3.LUT R13, R241, UR13, R4, 0x96, !PT ;  /* 0x0000000df10d7c12 */ /* 0x000fe4000f8e9604 */
[----:B------:R-:W-:-:S02]  /*4900*/  FMNMX.FTZ R4, R172, R5, !PT ;  /* 0x00000005ac047209 */ /* 0x000fc40007810000 */
[----:B------:R-:W-:Y:S01]  /*4910*/  FMNMX.FTZ R5, R162, R9, !PT ;  /* 0x00000009a2057209 */ /* 0x000fe20007810000 */
[----:B------:R-:W-:Y:S01]  /*4920*/  IMAD.WIDE.U32 R48, R13, -0x2daee0ad, RZ ;  /* 0xd2511f530d307825 */ /* 0x000fe200078e00ff */
[----:B------:R-:W-:Y:S02]  /*4930*/  FMNMX.FTZ R4, R167, R4, !PT ;  /* 0x00000004a7047209 */ /* 0x000fe40007810000 */
[----:B------:R-:W-:Y:S02]  /*4940*/  FMNMX.FTZ R5, R180, R5, !PT ;  /* 0x00000005b4057209 */ /* 0x000fe40007810000 */
[----:B------:R-:W-:Y:S02]  /*4950*/  FMNMX.FTZ R4, R166, R4, !PT ;  /* 0x00000004a6047209 */ /* 0x000fe40007810000 */
[----:B------:R-:W-:Y:S02]  /*4960*/  FMNMX.FTZ R5, R181, R5, !PT ;  /* 0x00000005b5057209 */ /* 0x000fe40007810000 */
[----:B--2---:R-:W-:-:S02]  /*4970*/  FMNMX.FTZ R69, R8, R69, !PT ;  /* 0x0000004508457209 */ /* 0x004fc40007810000 */
[----:B------:R-:W-:Y:S02]  /*4980*/  FMNMX.FTZ R8, R207, R4, !PT ;  /* 0x00000004cf087209 */ /* 0x000fe40007810000 */
[----:B------:R-:W-:Y:S01]  /*4990*/  FMNMX.FTZ R4, R178, R5, !PT ;  /* 0x00000005b2047209 */ /* 0x000fe20007810000 */
[----:B------:R-:W2:Y:S01]  /*49a0*/  SHFL.BFLY PT, R16, R69, 0x1, 0x1f ;  /* 0x0c201f0045107f89 */ /* 0x000ea200000e0000 */
[----:B-1----:R-:W-:Y:S02]  /*49b0*/  FMNMX.FTZ R70, R70, R11, !PT ;  /* 0x0000000b46467209 */ /* 0x002fe40007810000 */
[----:B------:R-:W-:Y:S02]  /*49c0*/  FMNMX.FTZ R4, R179, R4, !PT ;  /* 0x00000004b3047209 */ /* 0x000fe40007810000 */
[----:B------:R-:W-:Y:S01]  /*49d0*/  LOP3.LUT R7, R7, UR11, R54, 0x96, !PT ;  /* 0x0000000b07077c12 */ /* 0x000fe2000f8e9636 */
[C---:B------:R-:W-:Y:S01]  /*49e0*/  FMUL.FTZ R5, R70.reuse, c[0x0][0x23c] ;  /* 0x00008f0046057a20 */ /* 0x040fe20000410000 */
[----:B------:R-:W-:Y:S01]  /*49f0*/  LOP3.LUT R9, R43, UR9, R6, 0x96, !PT ;  /* 0x000000092b097c12 */ /* 0x000fe2000f8e9606 */
[----:B------:R-:W1:Y:S01]  /*4a00*/  SHFL.BFLY PT, R17, R4, 0x2, 0x1f ;  /* 0x0c401f0004117f89 */ /* 0x000e6200000e0000 */
[----:B------:R-:W-:Y:S01]  /*4a10*/  FSETP.NEU.FTZ.AND P1, PT, R70, -INF , PT ;  /* 0xff8000004600780b */ /* 0x000fe20003f3d000 */
[----:B------:R-:W-:Y:S01]  /*4a20*/  IMAD.WIDE.U32 R6, R7, -0x2daee0ad, RZ ;  /* 0xd2511f5307067825 */ /* 0x000fe200078e00ff */
[----:B------:R-:W-:-:S02]  /*4a30*/  FMNMX.FTZ R8, R209, R8, !PT ;  /* 0x00000008d1087209 */ /* 0x000fc40007810000 */
[----:B------:R-:W-:Y:S01]  /*4a40*/  FSEL R5, R5, RZ, P1 ;  /* 0x000000ff05057208 */ /* 0x000fe20000800000 */
[----:B------:R-:W-:Y:S01]  /*4a50*/  IMAD.WIDE.U32 R40, R9, -0x2daee0ad, RZ ;  /* 0xd2511f5309287825 */ /* 0x000fe200078e00ff */
[----:B------:R-:W-:Y:S02]  /*4a60*/  FMNMX.FTZ R10, R182, R8, !PT ;  /* 0x00000008b60a7209 */ /* 0x000fe40007810000 */
[----:B------:R-:W-:Y:S01]  /*4a70*/  LOP3.LUT R11, R7, UR8, R12, 0x96, !PT ;  /* 0x00000008070b7c12 */ /* 0x000fe2000f8e960c */
[----:B------:R-:W-:Y:S01]  /*4a80*/  IMAD.WIDE.U32 R8, R14, -0x2daee0ad, RZ ;  /* 0xd2511f530e087825 */ /* 0x000fe200078e00ff */
[----:B------:R-:W-:Y:S02]  /*4a90*/  LOP3.LUT R6, R41, UR6, R6, 0x96, !PT ;  /* 0x0000000629067c12 */ /* 0x000fe4000f8e9606 */
[----:B------:R-:W-:Y:S01]  /*4aa0*/  FMNMX.FTZ R10, R183, R10, !PT ;  /* 0x0000000ab70a7209 */ /* 0x000fe20007810000 */
[--C-:B------:R-:W-:Y:S01]  /*4ab0*/  FFMA.FTZ R7, R66, c[0x0][0x23c], -R5.reuse ;  /* 0x00008f0042077a23 */ /* 0x100fe20000010805 */
[----:B------:R-:W-:Y:S01]  /*4ac0*/  LOP3.LUT R28, R9, UR12, R58, 0x96, !PT ;  /* 0x0000000c091c7c12 */ /* 0x000fe2000f8e963a */
[----:B------:R-:W-:Y:S01]  /*4ad0*/  FFMA.FTZ R9, R67, c[0x0][0x23c], -R5 ;  /* 0x00008f0043097a23 */ /* 0x000fe20000010805 */
[----:B--2---:R-:W-:Y:S01]  /*4ae0*/  FMNMX.FTZ R69, R69, R16, !PT ;  /* 0x0000001045457209 */ /* 0x004fe20007810000 */
[----:B------:R2:W-:Y:S01]  /*4af0*/  MUFU.EX2 R244, R7 ;  /* 0x0000000700f47308 */ /* 0x0005e20000000800 */
[----:B------:R-:W3:Y:S01]  /*4b00*/  SHFL.BFLY PT, R15, R10, 0x2, 0x1f ;  /* 0x0c401f000a0f7f89 */ /* 0x000ee200000e0000 */
[----:B------:R-:W-:Y:S01]  /*4b10*/  IMAD.WIDE.U32 R30, R11, -0x326172a9, RZ ;  /* 0xcd9e8d570b1e7825 */ /* 0x000fe200078e00ff */
[----:B------:R-:W-:-:S02]  /*4b20*/  LOP3.LUT R19, R49, UR10, R8, 0x96, !PT ;  /* 0x0000000a31137c12 */ /* 0x000fc4000f8e9608 */
[----:B------:R-:W-:-:S03]  /*4b30*/  FSETP.NEU.FTZ.AND P1, PT, R69, -INF , PT ;  /* 0xff8000004500780b */ /* 0x000fc60003f3d000 */
[----:B------:R4:W-:Y:S01]  /*4b40*/  MUFU.EX2 R243, R9 ;  /* 0x0000000900f37308 */ /* 0x0009e20000000800 */
[----:B------:R-:W-:-:S04]  /*4b50*/  IMAD.WIDE.U32 R120, R19, -0x326172a9, RZ ;  /* 0xcd9e8d5713787825 */ /* 0x000fc800078e00ff */
[----:B--2---:R-:W-:-:S05]  /*4b60*/  IMAD.WIDE.U32 R6, R6, -0x326172a9, RZ ;  /* 0xcd9e8d5706067825 */ /* 0x004fca00078e00ff */
[C---:B------:R-:W-:Y:S02]  /*4b70*/  LOP3.LUT R11, R6.reuse, 0xffff, RZ, 0xc0, !PT ;  /* 0x0000ffff060b7812 */ /* 0x040fe400078ec0ff */
[----:B------:R-:W-:Y:S02]  /*4b80*/  LOP3.LUT R14, R6, 0xff, RZ, 0xc0, !PT ;  /* 0x000000ff060e7812 */ /* 0x000fe400078ec0ff */
[--C-:B----4-:R-:W-:Y:S02]  /*4b90*/  SHF.R.U32.HI R9, RZ, 0x10, R6.reuse ;  /* 0x00000010ff097819 */ /* 0x110fe40000011606 */
[----:B------:R-:W-:Y:S02]  /*4ba0*/  SHF.R.U32.HI R13, RZ, 0x18, R6 ;  /* 0x00000018ff0d7819 */ /* 0x000fe40000011606 */
[----:B-1----:R-:W-:Y:S01]  /*4bb0*/  FMNMX.FTZ R6, R4, R17, !PT ;  /* 0x0000001104067209 */ /* 0x002fe20007810000 */
[----:B------:R-:W-:Y:S01]  /*4bc0*/  FMUL.FTZ R4, R69, c[0x0][0x23c] ;  /* 0x00008f0045047a20 */ /* 0x000fe20000410000 */
[----:B------:R-:W-:Y:S01]  /*4bd0*/  LOP3.LUT R8, R7, UR17, R30, 0x96, !PT ;  /* 0x0000001107087c12 */ /* 0x000fe2000f8e961e */
[----:B------:R-:W-:Y:S01]  /*4be0*/  FFMA.FTZ R7, R64, c[0x0][0x23c], -R5 ;  /* 0x00008f0040077a23 */ /* 0x000fe20000010805 */
[----:B------:R-:W-:Y:S01]  /*4bf0*/  SHF.R.U32.HI R12, RZ, 0x8, R11 ;  /* 0x00000008ff0c7819 */ /* 0x000fe2000001160b */
[----:B------:R-:W1:Y:S01]  /*4c00*/  SHFL.BFLY PT, R18, R6, 0x1, 0x1f ;  /* 0x0c201f0006127f89 */ /* 0x000e6200000e0000 */
[----:B------:R-:W-:Y:S01]  /*4c10*/  FSEL R4, R4, RZ, P1 ;  /* 0x000000ff04047208 */ /* 0x000fe20000800000 */
[----:B------:R2:W-:Y:S01]  /*4c20*/  MUFU.EX2 R239, R7 ;  /* 0x0000000700ef7308 */ /* 0x0005e20000000800 */
[----:B---3--:R-:W-:-:S02]  /*4c30*/  FMNMX.FTZ R11, R10, R15, !PT ;  /* 0x0000000f0a0b7209 */ /* 0x008fc40007810000 */
[----:B------:R-:W-:Y:S01]  /*4c40*/  PRMT R15, R14, 0x5410, R12 ;  /* 0x000054100e0f7816 */ /* 0x000fe2000000000c */
[----:B------:R-:W-:Y:S01]  /*4c50*/  FFMA.FTZ R10, R68, c[0x0][0x23c], -R4 ;  /* 0x00008f00440a7a23 */ /* 0x000fe20000010804 */
[----:B------:R-:W-:Y:S01]  /*4c60*/  SHF.R.U32.HI R12, RZ, 0x18, R8 ;  /* 0x00000018ff0c7819 */ /* 0x000fe20000011608 */
[----:B------:R-:W-:Y:S02]  /*4c70*/  FFMA.FTZ R0, R72, c[0x0][0x23c], -R4 ;  /* 0x00008f0048007a23 */ /* 0x000fe40000010804 */
[----:B------:R3:W-:Y:S01]  /*4c80*/  MUFU.EX2 R237, R10 ;  /* 0x0000000a00ed7308 */ /* 0x0007e20000000800 */
[----:B------:R-:W-:Y:S02]  /*4c90*/  IMAD R68, R132, 0x10000, R132 ;  /* 0x0001000084447824 */ /* 0x000fe400078e0284 */
[----:B------:R-:W-:-:S03]  /*4ca0*/  FFMA.FTZ R3, R73, c[0x0][0x23c], -R4 ;  /* 0x00008f0049037a23 */ /* 0x000fc60000010804 */
[--C-:B------:R-:W-:Y:S01]  /*4cb0*/  HSET2.LE.AND R2, R15, R68.reuse, PT ;  /* 0x000000440f027233 */ /* 0x100fe20003803000 */
[----:B--2---:R-:W-:Y:S01]  /*4cc0*/  LOP3.LUT R7, R9, 0xff, RZ, 0xc0, !PT ;  /* 0x000000ff09077812 */ /* 0x004fe200078ec0ff */
[----:B------:R-:W-:Y:S01]  /*4cd0*/  FFMA.FTZ R9, R65, c[0x0][0x23c], -R5 ;  /* 0x00008f0041097a23 */ /* 0x000fe20000010805 */
[----:B------:R2:W-:Y:S02]  /*4ce0*/  MUFU.EX2 R235, R0 ;  /* 0x0000000000eb7308 */ /* 0x0005e40000000800 */
[----:B------:R-:W-:Y:S02]  /*4cf0*/  PRMT R14, R7, 0x5410, R13 ;  /* 0x00005410070e7816 */ /* 0x000fe4000000000d */
[----:B------:R-:W-:Y:S02]  /*4d00*/  LOP3.LUT R7, R8, 0xffff, RZ, 0xc0, !PT ;  /* 0x0000ffff08077812 */ /* 0x000fe400078ec0ff */
[----:B-1----:R-:W-:Y:S01]  /*4d10*/  FMNMX.FTZ R72, R6, R18, !PT ;  /* 0x0000001206487209 */ /* 0x002fe20007810000 */
[----:B------:R-:W-:Y:S01]  /*4d20*/  HSET2.LE.AND R6, R14, R68, PT ;  /* 0x000000440e067233 */ /* 0x000fe20003803000 */
[----:B------:R1:W4:Y:S01]  /*4d30*/  MUFU.EX2 R238, R9 ;  /* 0x0000000900ee7308 */ /* 0x0003220000000800 */
[----:B---3--:R-:W-:-:S02]  /*4d40*/  SHF.R.U32.HI R10, RZ, 0x8, R7 ;  /* 0x00000008ff0a7819 */ /* 0x008fc40000011607 */
[----:B------:R-:W-:Y:S02]  /*4d50*/  LOP3.LUT R13, R8, 0xff, RZ, 0xc0, !PT ;  /* 0x000000ff080d7812 */ /* 0x000fe400078ec0ff */
[C---:B------:R-:W-:Y:S02]  /*4d60*/  FSETP.NEU.FTZ.AND P1, PT, R72.reuse, -INF , PT ;  /* 0xff8000004800780b */ /* 0x040fe40003f3d000 */
[----:B------:R-:W-:Y:S01]  /*4d70*/  PRMT R17, R13, 0x5410, R10 ;  /* 0x000054100d117816 */ /* 0x000fe2000000000a */
[----:B--2---:R-:W-:Y:S01]  /*4d80*/  FMUL.FTZ R0, R72, c[0x0][0x23c] ;  /* 0x00008f0048007a20 */ /* 0x004fe20000410000 */
[----:B------:R4:W-:Y:S04]  /*4d90*/  MUFU.EX2 R234, R3 ;  /* 0x0000000300ea7308 */ /* 0x0009e80000000800 */
[----:B------:R-:W-:-:S02]  /*4da0*/  FSEL R0, R0, RZ, P1 ;  /* 0x000000ff00007208 */ /* 0x000fc40000800000 */
[----:B-1----:R-:W-:Y:S01]  /*4db0*/  SHF.R.U32.HI R9, RZ, 0x10, R8 ;  /* 0x00000010ff097819 */ /* 0x002fe20000011608 */
[----:B------:R-:W-:-:S03]  /*4dc0*/  FFMA.FTZ R8, R71, c[0x0][0x23c], -R4 ;  /* 0x00008f0047087a23 */ /* 0x000fc60000010804 */
[----:B------:R-:W-:Y:S01]  /*4dd0*/  LOP3.LUT R7, R9, 0xff, RZ, 0xc0, !PT ;  /* 0x000000ff09077812 */ /* 0x000fe200078ec0ff */
[----:B------:R1:W2:Y:S01]  /*4de0*/  MUFU.EX2 R236, R8 ;  /* 0x0000000800ec7308 */ /* 0x0002a20000000800 */
[----:B------:R-:W3:Y:S02]  /*4df0*/  SHFL.BFLY PT, R9, R11, 0x1, 0x1f ;  /* 0x0c201f000b097f89 */ /* 0x000ee400000e0000 */
[----:B------:R-:W-:Y:S01]  /*4e00*/  PRMT R16, R7, 0x5410, R12 ;  /* 0x0000541007107816 */ /* 0x000fe2000000000c */
[----:B------:R-:W-:Y:S01]  /*4e10*/  IMAD.WIDE.U32 R12, R28, -0x326172a9, RZ ;  /* 0xcd9e8d571c0c7825 */ /* 0x000fe200078e00ff */
[----:B----4-:R-:W-:-:S04]  /*4e20*/  F2FP.PACK_AB R3, R238, R239 ;  /* 0x000000efee03723e */ /* 0x010fc800000000ff */
[----:B------:R-:W-:Y:S01]  /*4e30*/  LOP3.LUT R10, R2, R3, RZ, 0xc0, !PT ;  /* 0x00000003020a7212 */ /* 0x000fe200078ec0ff */
[----:B------:R-:W-:Y:S01]  /*4e40*/  HSET2.LE.AND R2, R17, R68, PT ;  /* 0x0000004411027233 */ /* 0x000fe20003803000 */
[----:B------:R-:W-:Y:S02]  /*4e50*/  F2FP.PACK_AB R3, R243, R244 ;  /* 0x000000f4f303723e */ /* 0x000fe400000000ff */
[----:B------:R-:W-:Y:S01]  /*4e60*/  LOP3.LUT R13, R13, UR11, R240, 0x96, !PT ;  /* 0x0000000b0d0d7c12 */ /* 0x000fe2000f8e96f0 */
[----:B-1----:R-:W-:Y:S01]  /*4e70*/  FFMA.FTZ R8, R77, c[0x0][0x23c], -R0 ;  /* 0x00008f004d087a23 */ /* 0x002fe20000010800 */
[----:B--2---:R-:W-:-:S03]  /*4e80*/  F2FP.PACK_AB R7, R236, R237 ;  /* 0x000000edec07723e */ /* 0x004fc600000000ff */
[----:B------:R1:W-:Y:S01]  /*4e90*/  MUFU.EX2 R233, R8 ;  /* 0x0000000800e97308 */ /* 0x0003e20000000800 */
[----:B---3--:R-:W-:Y:S02]  /*4ea0*/  FMNMX.FTZ R71, R11, R9, !PT ;  /* 0x000000090b477209 */ /* 0x008fe40007810000 */
[----:B------:R-:W-:Y:S01]  /*4eb0*/  LOP3.LUT R11, R6, R7, RZ, 0xc0, !PT ;  /* 0x00000007060b7212 */ /* 0x000fe200078ec0ff */
[----:B------:R-:W-:Y:S01]  /*4ec0*/  HSET2.LE.AND R6, R16, R68, PT ;  /* 0x0000004410067233 */ /* 0x000fe20003803000 */
[----:B------:R-:W-:Y:S02]  /*4ed0*/  F2FP.PACK_AB R7, R234, R235 ;  /* 0x000000ebea07723e */ /* 0x000fe400000000ff */
[----:B------:R-:W-:Y:S02]  /*4ee0*/  FSETP.NEU.FTZ.AND P1, PT, R71, -INF , PT ;  /* 0xff8000004700780b */ /* 0x000fe40003f3d000 */
[----:B------:R-:W-:Y:S01]  /*4ef0*/  LOP3.LUT R9, R6, R7, RZ, 0xc0, !PT ;  /* 0x0000000706097212 */ /* 0x000fe200078ec0ff */
[----:B------:R-:W-:-:S04]  /*4f00*/  IMAD.WIDE.U32 R6, R13, -0x2daee0ad, RZ ;  /* 0xd2511f530d067825 */ /* 0x000fc800078e00ff */
[----:B-1----:R-:W-:-:S04]  /*4f10*/  FFMA.FTZ R8, R74, c[0x0][0x23c], -R0 ;  /* 0x00008f004a087a23 */ /* 0x002fc80000010800 */
[----:B------:R1:W-:Y:S02]  /*4f20*/  MUFU.EX2 R232, R8 ;  /* 0x0000000800e87308 */ /* 0x0003e40000000800 */
[----:B-1----:R-:W-:Y:S01]  /*4f30*/  LOP3.LUT R8, R2, R3, RZ, 0xc0, !PT ;  /* 0x0000000302087212 */ /* 0x002fe200078ec0ff */
[----:B------:R-:W-:Y:S01]  /*4f40*/  FFMA.FTZ R3, R78, c[0x0][0x23c], -R0 ;  /* 0x00008f004e037a23 */ /* 0x000fe20000010800 */
[----:B------:R-:W-:Y:S01]  /*4f50*/  LOP3.LUT R2, R121, UR9, R12, 0x96, !PT ;  /* 0x0000000979027c12 */ /* 0x000fe2000f8e960c */
[----:B------:R-:W-:-:S03]  /*4f60*/  FFMA.FTZ R12, R76, c[0x0][0x23c], -R0 ;  /* 0x00008f004c0c7a23 */ /* 0x000fc60000010800 */
[----:B------:R1:W-:Y:S01]  /*4f70*/  MUFU.EX2 R230, R3 ;  /* 0x0000000300e67308 */ /* 0x0003e20000000800 */
[----:B------:R-:W-:Y:S01]  /*4f80*/  IMAD.WIDE.U32 R116, R2, -0x2daee0ad, RZ ;  /* 0xd2511f5302747825 */ /* 0x000fe200078e00ff */
[C---:B------:R-:W-:Y:S06]  /*4f90*/  HMMA.16816.F32 R80, R8.reuse, R20, RZ ;  /* 0x000000140850723c */ /* 0x040fec00000018ff */
[----:B------:R2:W3:Y:S02]  /*4fa0*/  MUFU.EX2 R231, R12 ;  /* 0x0000000c00e77308 */ /* 0x0004e40000000800 */
[----:B------:R-:W-:Y:S01]  /*4fb0*/  HMMA.16816.F32 R88, R8, R24, RZ ;  /* 0x000000180858723c */ /* 0x000fe200000018ff */
[----:B-1----:R-:W-:-:S07]  /*4fc0*/  FMUL.FTZ R3, R71, c[0x0][0x23c] ;  /* 0x00008f0047037a20 */ /* 0x002fce0000410000 */
[C---:B------:R-:W-:Y:S01]  /*4fd0*/  HMMA.16816.F32 R84, R8.reuse, R32, RZ ;  /* 0x000000200854723c */ /* 0x040fe200000018ff */
[----:B------:R-:W-:Y:S02]  /*4fe0*/  FSEL R2, R3, RZ, P1 ;  /* 0x000000ff03027208 */ /* 0x000fe40000800000 */
[----:B------:R-:W-:Y:S02]  /*4ff0*/  LOP3.LUT R3, R117, UR6, R6, 0x96, !PT ;  /* 0x0000000675037c12 */ /* 0x000fe4000f8e9606 */
[----:B--2---:R-:W-:Y:S01]  /*5000*/  LOP3.LUT R12, R7, UR8, R48, 0x96, !PT ;  /* 0x00000008070c7c12 */ /* 0x004fe2000f8e9630 */
[----:B------:R-:W-:Y:S02]  /*5010*/  FFMA.FTZ R6, R92, c[0x0][0x23c], -R2 ;  /* 0x00008f005c067a23 */ /* 0x000fe40000010802 */
[----:B------:R-:W-:Y:S01]  /*5020*/  HMMA.16816.F32 R104, R8, R36, RZ ;  /* 0x000000240868723c */ /* 0x000fe200000018ff */
[----:B------:R-:W-:Y:S01]  /*5030*/  LDSM.16.MT88.4 R48, [R188+0x6800] ;  /* 0x00680000bc30783b */ /* 0x000fe20000004200 */
[----:B------:R1:W-:Y:S01]  /*5040*/  MUFU.EX2 R228, R6 ;  /* 0x0000000600e47308 */ /* 0x0003e20000000800 */
[----:B------:R-:W-:-:S04]  /*5050*/  IMAD.WIDE.U32 R28, R12, -0x326172a9, RZ ;  /* 0xcd9e8d570c1c7825 */ /* 0x000fc800078e00ff */
[----:B------:R-:W-:Y:S01]  /*5060*/  FFMA.FTZ R12, R93, c[0x0][0x23c], -R2 ;  /* 0x00008f005d0c7a23 */ /* 0x000fe20000010802 */
[C---:B------:R-:W-:Y:S03]  /*5070*/  HMMA.16816.F32 R108, R8.reuse, R22, RZ ;  /* 0x00000016086c723c */ /* 0x040fe600000018ff */
[----:B------:R2:W-:Y:S05]  /*5080*/  MUFU.EX2 R227, R12 ;  /* 0x0000000c00e37308 */ /* 0x0005ea0000000800 */
[----:B------:R-:W-:Y:S01]  /*5090*/  HMMA.16816.F32 R112, R8, R26, RZ ;  /* 0x0000001a0870723c */ /* 0x000fe200000018ff */
[----:B-1----:R-:W-:-:S05]  /*50a0*/  IMAD.WIDE.U32 R6, R3, -0x326172a9, RZ ;  /* 0xcd9e8d5703067825 */ /* 0x002fca00078e00ff */
[C---:B------:R-:W-:Y:S02]  /*50b0*/  LOP3.LUT R14, R6.reuse, 0xffff, RZ, 0xc0, !PT ;  /* 0x0000ffff060e7812 */ /* 0x040fe400078ec0ff */
[----:B------:R-:W-:Y:S01]  /*50c0*/  HMMA.16816.F32 R100, R8, R34, RZ ;  /* 0x000000220864723c */ /* 0x000fe200000018ff */
[----:B------:R-:W-:Y:S01]  /*50d0*/  LOP3.LUT R3, R7, UR17, R28, 0x96, !PT ;  /* 0x0000001107037c12 */ /* 0x000fe2000f8e961c */
[----:B------:R-:W-:Y:S01]  /*50e0*/  FFMA.FTZ R7, R79, c[0x0][0x23c], -R2 ;  /* 0x00008f004f077a23 */ /* 0x000fe20000010802 */
[----:B------:R-:W-:Y:S02]  /*50f0*/  LOP3.LUT R13, R6, 0xff, RZ, 0xc0, !PT ;  /* 0x000000ff060d7812 */ /* 0x000fe400078ec0ff */
[----:B------:R-:W-:Y:S01]  /*5100*/  SHF.R.U32.HI R14, RZ, 0x8, R14 ;  /* 0x00000008ff0e7819 */ /* 0x000fe2000001160e */
[----:B------:R1:W4:Y:S01]  /*5110*/  MUFU.EX2 R229, R7 ;  /* 0x0000000700e57308 */ /* 0x0003220000000800 */
[--C-:B--2---:R-:W-:Y:S02]  /*5120*/  SHF.R.U32.HI R12, RZ, 0x10, R6.reuse ;  /* 0x00000010ff0c7819 */ /* 0x104fe40000011606 */
[----:B------:R-:W-:-:S02]  /*5130*/  SHF.R.U32.HI R18, RZ, 0x18, R6 ;  /* 0x00000018ff127819 */ /* 0x000fc40000011606 */
[----:B------:R-:W-:Y:S02]  /*5140*/  PRMT R14, R13, 0x5410, R14 ;  /* 0x000054100d0e7816 */ /* 0x000fe4000000000e */
[----:B------:R-:W-:Y:S01]  /*5150*/  LOP3.LUT R17, R12, 0xff, RZ, 0xc0, !PT ;  /* 0x000000ff0c117812 */ /* 0x000fe200078ec0ff */
[----:B------:R-:W-:Y:S01]  /*5160*/  FFMA.FTZ R12, R94, c[0x0][0x23c], -R2 ;  /* 0x00008f005e0c7a23 */ /* 0x000fe20000010802 */
[C---:B------:R-:W-:Y:S01]  /*5170*/  LOP3.LUT R6, R3.reuse, 0xffff, RZ, 0xc0, !PT ;  /* 0x0000ffff03067812 */ /* 0x040fe200078ec0ff */
[----:B------:R-:W-:Y:S01]  /*5180*/  HMMA.16816.F32 R92, R8, R38, RZ ;  /* 0x00000026085c723c */ /* 0x000fe200000018ff */
[----:B------:R-:W-:Y:S01]  /*5190*/  LOP3.LUT R16, R3, 0xff, RZ, 0xc0, !PT ;  /* 0x000000ff03107812 */ /* 0x000fe200078ec0ff */
[----:B------:R2:W5:Y:S01]  /*51a0*/  MUFU.EX2 R226, R12 ;  /* 0x0000000c00e27308 */ /* 0x0005620000000800 */
[----:B------:R-:W-:Y:S02]  /*51b0*/  SHF.R.U32.HI R15, RZ, 0x18, R3 ;  /* 0x00000018ff0f7819 */ /* 0x000fe40000011603 */
[----:B------:R-:W-:-:S02]  /*51c0*/  SHF.R.U32.HI R13, RZ, 0x8, R6 ;  /* 0x00000008ff0d7819 */ /* 0x000fc40000011606 */
[----:B-1----:R-:W-:Y:S01]  /*51d0*/  SHF.R.U32.HI R7, RZ, 0x10, R3 ;  /* 0x00000010ff077819 */ /* 0x002fe20000011603 */
[--C-:B------:R-:W-:Y:S01]  /*51e0*/  HSET2.LE.AND R3, R14, R68.reuse, PT ;  /* 0x000000440e037233 */ /* 0x100fe20003803000 */
[----:B---3--:R-:W-:Y:S01]  /*51f0*/  F2FP.PACK_AB R6, R231, R230 ;  /* 0x000000e6e706723e */ /* 0x008fe200000000ff */
[----:B------:R-:W-:Y:S01]  /*5200*/  FFMA.FTZ R9, R61, c[0x0][0x23c], -R5 ;  /* 0x00008f003d097a23 */ /* 0x000fe20000010805 */
[----:B------:R-:W-:Y:S02]  /*5210*/  LOP3.LUT R7, R7, 0xff, RZ, 0xc0, !PT ;  /* 0x000000ff07077812 */ /* 0x000fe400078ec0ff */
[----:B------:R-:W-:Y:S01]  /*5220*/  PRMT R13, R16, 0x5410, R13 ;  /* 0x00005410100d7816 */ /* 0x000fe2000000000d */
[----:B------:R1:W-:Y:S01]  /*5230*/  MUFU.EX2 R222, R9 ;  /* 0x0000000900de7308 */ /* 0x0003e20000000800 */
[----:B------:R-:W-:Y:S02]  /*5240*/  PRMT R15, R7, 0x5410, R15 ;  /* 0x00005410070f7816 */ /* 0x000fe4000000000f */
[----:B------:R-:W-:Y:S01]  /*5250*/  LOP3.LUT R14, R3, R6, RZ, 0xc0, !PT ;  /* 0x00000006030e7212 */ /* 0x000fe200078ec0ff */
[--C-:B------:R-:W-:Y:S01]  /*5260*/  HSET2.LE.AND R7, R13, R68.reuse, PT ;  /* 0x000000440d077233 */ /* 0x100fe20003803000 */
[----:B--2---:R-:W-:Y:S01]  /*5270*/  PRMT R12, R17, 0x5410, R18 ;  /* 0x00005410110c7816 */ /* 0x004fe20000000012 */
[----:B------:R-:W-:Y:S01]  /*5280*/  HSET2.LE.AND R13, R15, R68, PT ;  /* 0x000000440f0d7233 */ /* 0x000fe20003803000 */
[----:B----4-:R-:W-:-:S02]  /*5290*/  F2FP.PACK_AB R6, R229, R227 ;  /* 0x000000e3e506723e */ /* 0x010fc400000000ff */
[----:B------:R-:W-:Y:S01]  /*52a0*/  IADD3 R8, R44, 0x1, RZ ;  /* 0x000000012c087810 */ /* 0x000fe20007ffe0ff */
[----:B------:R-:W-:Y:S01]  /*52b0*/  HSET2.LE.AND R3, R12, R68, PT ;  /* 0x000000440c037233 */ /* 0x000fe20003803000 */
[----:B------:R-:W-:Y:S02]  /*52c0*/  F2FP.PACK_AB R12, R232, R233 ;  /* 0x000000e9e80c723e */ /* 0x000fe400000000ff */
[----:B------:R-:W-:Y:S02]  /*52d0*/  LOP3.LUT R18, R47, UR25, R8, 0x96, !PT ;  /* 0x000000192f127c12 */ /* 0x000fe4000f8e9608 */
[----:B------:R-:W-:Y:S01]  /*52e0*/  LOP3.LUT R15, R3, R6, RZ, 0xc0, !PT ;  /* 0x00000006030f7212 */ /* 0x000fe200078ec0ff */
[--C-:B------:R-:W-:Y:S01]  /*52f0*/  FFMA.FTZ R3, R118, c[0x0][0x23c], -R5.reuse ;  /* 0x00008f0076037a23 */ /* 0x100fe20000010805 */
[----:B------:R-:W-:Y:S01]  /*5300*/  LOP3.LUT R12, R7, R12, RZ, 0xc0, !PT ;  /* 0x0000000c070c7212 */ /* 0x000fe200078ec0ff */
[----:B------:R-:W-:Y:S01]  /*5310*/  FFMA.FTZ R6, R60, c[0x0][0x23c], -R5 ;  /* 0x00008f003c067a23 */ /* 0x000fe20000010805 */
[----:B-----5:R-:W-:Y:S01]  /*5320*/  F2FP.PACK_AB R16, R226, R228 ;  /* 0x000000e4e210723e */ /* 0x020fe200000000ff */
[----:B------:R2:W-:Y:S01]  /*5330*/  MUFU.EX2 R225, R3 ;  /* 0x0000000300e17308 */ /* 0x0005e20000000800 */
[----:B-1----:R-:W-:Y:S01]  /*5340*/  FFMA.FTZ R9, R124, c[0x0][0x23c], -R4 ;  /* 0x00008f007c097a23 */ /* 0x002fe20000010804 */
[----:B------:R-:W1:Y:S01]  /*5350*/  LDSM.16.MT88.4 R44, [R186+0x6800] ;  /* 0x00680000ba2c783b */ /* 0x000e620000004200 */
[----:B------:R-:W-:Y:S01]  /*5360*/  LOP3.LUT R13, R13, R16, RZ, 0xc0, !PT ;  /* 0x000000100d0d7212 */ /* 0x000fe200078ec0ff */
[----:B------:R-:W-:-:S04]  /*5370*/  IMAD.WIDE.U32 R18, R18, -0x326172a9, RZ ;  /* 0xcd9e8d5712127825 */ /* 0x000fc800078e00ff */
[----:B------:R-:W3:Y:S02]  /*5380*/  MUFU.EX2 R223, R6 ;  /* 0x0000000600df7308 */ /* 0x000ee40000000800 */
[----:B------:R-:W-:Y:S01]  /*5390*/  HMMA.16816.F32 R96, R12, R20, RZ ;  /* 0x000000140c60723c */ /* 0x000fe200000018ff */
[----:B--2---:R-:W-:-:S05]  /*53a0*/  FFMA.FTZ R3, R62, c[0x0][0x23c], -R5 ;  /* 0x00008f003e037a23 */ /* 0x004fca0000010805 */
[----:B------:R-:W-:Y:S02]  /*53b0*/  MUFU.EX2 R221, R9 ;  /* 0x0000000900dd7308 */ /* 0x000fe40000000800 */
[C---:B------:R-:W-:Y:S06]  /*53c0*/  HMMA.16816.F32 R132, R12.reuse, R22, RZ ;  /* 0x000000160c84723c */ /* 0x040fec00000018ff */
[----:B------:R2:W-:Y:S02]  /*53d0*/  MUFU.EX2 R224, R3 ;  /* 0x0000000300e07308 */ /* 0x0005e40000000800 */
[C---:B------:R-:W-:Y:S08]  /*53e0*/  HMMA.16816.F32 R76, R12.reuse, R24, RZ ;  /* 0x000000180c4c723c */ /* 0x040ff000000018ff */
[----:B------:R-:W-:Y:S01]  /*53f0*/  HMMA.16816.F32 R144, R12, R26, RZ ;  /* 0x0000001a0c90723c */ /* 0x000fe200000018ff */
[----:B------:R-:W4:Y:S01]  /*5400*/  LDSM.16.MT88.4 R24, [R185+0x6800] ;  /* 0x00680000b918783b */ /* 0x000f220000004200 */
[----:B--2---:R-:W-:-:S06]  /*5410*/  LOP3.LUT R3, R31, UR7, R42, 0x96, !PT ;  /* 0x000000071f037c12 */ /* 0x004fcc000f8e962a */
[----:B------:R-:W-:Y:S01]  /*5420*/  HMMA.16816.F32 R64, R12, R32, RZ ;  /* 0x000000200c40723c */ /* 0x000fe200000018ff */
[----:B------:R-:W-:-:S07]  /*5430*/  IMAD.WIDE.U32 R6, R3, -0x2daee0ad, RZ ;  /* 0xd2511f5303067825 */ /* 0x000fce00078e00ff */
[C---:B------:R-:W-:Y:S01]  /*5440*/  HMMA.16816.F32 R140, R12.reuse, R34, RZ ;  /* 0x000000220c8c723c */ /* 0x040fe200000018ff */
[--C-:B------:R-:W-:Y:S02]  /*5450*/  SHF.R.U32.HI R8, RZ, 0x10, R6.reuse ;  /* 0x00000010ff087819 */ /* 0x100fe40000011606 */
[C---:B------:R-:W-:Y:S02]  /*5460*/  LOP3.LUT R3, R6.reuse, 0xffff, RZ, 0xc0, !PT ;  /* 0x0000ffff06037812 */ /* 0x040fe400078ec0ff */
[----:B------:R-:W-:Y:S02]  /*5470*/  LOP3.LUT R11, R6, 0xff, RZ, 0xc0, !PT ;  /* 0x000000ff060b7812 */ /* 0x000fe400078ec0ff */
[----:B------:R-:W-:Y:S01]  /*5480*/  SHF.R.U32.HI R9, RZ, 0x18, R6 ;  /* 0x00000018ff097819 */ /* 0x000fe20000011606 */
[----:B------:R-:W-:Y:S01]  /*5490*/  HMMA.16816.F32 R136, R12, R38, RZ ;  /* 0x000000260c88723c */ /* 0x000fe200000018ff */
[----:B------:R-:W-:Y:S01]  /*54a0*/  LOP3.LUT R6, R8, 0xff, RZ, 0xc0, !PT ;  /* 0x000000ff08067812 */ /* 0x000fe200078ec0ff */
[----:B------:R-:W-:Y:S01]  /*54b0*/  FFMA.FTZ R8, R63, c[0x0][0x23c], -R4 ;  /* 0x00008f003f087a23 */ /* 0x000fe20000010804 */
[----:B------:R-:W-:-:S02]  /*54c0*/  SHF.R.U32.HI R10, RZ, 0x8, R3 ;  /* 0x00000008ff0a7819 */ /* 0x000fc40000011603 */
[----:B------:R-:W-:Y:S01]  /*54d0*/  PRMT R17, R6, 0x5410, R9 ;  /* 0x0000541006117816 */ /* 0x000fe20000000009 */
[----:B------:R-:W-:Y:S01]  /*54e0*/  FFMA.FTZ R6, R119, c[0x0][0x23c], -R4 ;  /* 0x00008f0077067a23 */ /* 0x000fe20000010804 */
[----:B------:R-:W-:Y:S01]  /*54f0*/  LOP3.LUT R3, R7, UR16, R40, 0x96, !PT ;  /* 0x0000001007037c12 */ /* 0x000fe2000f8e9628 */
[----:B------:R2:W-:Y:S01]  /*5500*/  MUFU.EX2 R220, R8 ;  /* 0x0000000800dc7308 */ /* 0x0005e20000000800 */
[----:B------:R-:W-:Y:S01]  /*5510*/  PRMT R16, R11, 0x5410, R10 ;  /* 0x000054100b107816 */ /* 0x000fe2000000000a */
[----:B------:R-:W-:Y:S01]  /*5520*/  HMMA.16816.F32 R60, R12, R36, RZ ;  /* 0x000000240c3c723c */ /* 0x000fe200000018ff */
[C---:B------:R-:W-:Y:S01]  /*5530*/  LOP3.LUT R7, R3.reuse, 0xffff, RZ, 0xc0, !PT ;  /* 0x0000ffff03077812 */ /* 0x040fe200078ec0ff */
[----:B------:R-:W5:Y:S01]  /*5540*/  LDSM.16.MT88.4 R40, [R187+0x6800] ;  /* 0x00680000bb28783b */ /* 0x000f620000004200 */
[----:B------:R-:W-:Y:S02]  /*5550*/  LOP3.LUT R11, R3, 0xff, RZ, 0xc0, !PT ;  /* 0x000000ff030b7812 */ /* 0x000fe400078ec0ff */
[----:B------:R-:W-:Y:S01]  /*5560*/  SHF.R.U32.HI R10, RZ, 0x18, R3 ;  /* 0x00000018ff0a7819 */ /* 0x000fe20000011603 */
[----:B------:R1:W-:Y:S01]  /*5570*/  MUFU.EX2 R219, R6 ;  /* 0x0000000600db7308 */ /* 0x0003e20000000800 */
[----:B------:R-:W-:Y:S01]  /*5580*/  SHF.R.U32.HI R9, RZ, 0x8, R7 ;  /* 0x00000008ff097819 */ /* 0x000fe20000011607 */
[----:B------:R-:W-:Y:S01]  /*5590*/  FFMA.FTZ R13, R149, c[0x0][0x23c], -R0 ;  /* 0x00008f00950d7a23 */ /* 0x000fe20000010800 */
[----:B------:R-:W-:Y:S01]  /*55a0*/  LDSM.16.MT88.4 R36, [R187+0x7000] ;  /* 0x00700000bb24783b */ /* 0x000fe20000004200 */
[----:B--2---:R-:W-:-:S04]  /*55b0*/  FFMA.FTZ R8, R125, c[0x0][0x23c], -R4 ;  /* 0x00008f007d087a23 */ /* 0x004fc80000010804 */
[----:B------:R2:W-:Y:S01]  /*55c0*/  MUFU.EX2 R216, R13 ;  /* 0x0000000d00d87308 */ /* 0x0005e20000000800 */
[----:B-1----:R-:W-:Y:S01]  /*55d0*/  SHF.R.U32.HI R6, RZ, 0x10, R3 ;  /* 0x00000010ff067819 */ /* 0x002fe20000011603 */
[----:B------:R-:W-:-:S06]  /*55e0*/  HSET2.LE.AND R3, R16, R68, PT ;  /* 0x0000004410037233 */ /* 0x000fcc0003803000 */
[----:B------:R1:W1:Y:S01]  /*55f0*/  MUFU.EX2 R218, R8 ;  /* 0x0000000800da7308 */ /* 0x0002620000000800 */
[----:B------:R-:W-:Y:S02]  /*5600*/  LOP3.LUT R7, R6, 0xff, RZ, 0xc0, !PT ;  /* 0x000000ff06077812 */ /* 0x000fe400078ec0ff */
[----:B---3--:R-:W-:Y:S01]  /*5610*/  F2FP.PACK_AB R6, R222, R223 ;  /* 0x000000dfde06723e */ /* 0x008fe200000000ff */
[----:B--2---:R-:W-:-:S04]  /*5620*/  FFMA.FTZ R13, R151, c[0x0][0x23c], -R2 ;  /* 0x00008f00970d7a23 */ /* 0x004fc80000010802 */
[----:B------:R-:W-:Y:S01]  /*5630*/  MUFU.EX2 R213, R13 ;  /* 0x0000000d00d57308 */ /* 0x000fe20000000800 */
[----:B-1----:R-:W-:Y:S02]  /*5640*/  PRMT R8, R11, 0x5410, R9 ;  /* 0x000054100b087816 */ /* 0x002fe40000000009 */
[----:B------:R-:W-:Y:S02]  /*5650*/  PRMT R9, R7, 0x5410, R10 ;  /* 0x0000541007097816 */ /* 0x000fe4000000000a */
[----:B------:R-:W-:Y:S01]  /*5660*/  LOP3.LUT R10, R3, R6, RZ, 0xc0, !PT ;  /* 0x00000006030a7212 */ /* 0x000fe200078ec0ff */
[----:B------:R-:W-:Y:S01]  /*5670*/  FFMA.FTZ R6, R148, c[0x0][0x23c], -R0 ;  /* 0x00008f0094067a23 */ /* 0x000fe20000010800 */
[--C-:B------:R-:W-:Y:S01]  /*5680*/  HSET2.LE.AND R3, R17, R68.reuse, PT ;  /* 0x0000004411037233 */ /* 0x100fe20003803000 */
[----:B------:R-:W-:Y:S01]  /*5690*/  F2FP.PACK_AB R12, R218, R221 ;  /* 0x000000ddda0c723e */ /* 0x000fe200000000ff */
[--C-:B------:R-:W-:Y:S01]  /*56a0*/  HSET2.LE.AND R7, R8, R68.reuse, PT ;  /* 0x0000004408077233 */ /* 0x100fe20003803000 */
[----:B------:R1:W-:Y:S01]  /*56b0*/  MUFU.EX2 R215, R6 ;  /* 0x0000000600d77308 */ /* 0x0003e20000000800 */
[----:B------:R-:W-:Y:S01]  /*56c0*/  F2FP.PACK_AB R8, R224, R225 ;  /* 0x000000e1e008723e */ /* 0x000fe200000000ff */
[----:B------:R-:W-:-:S03]  /*56d0*/  HSET2.LE.AND R9, R9, R68, PT ;  /* 0x0000004409097233 */ /* 0x000fc60003803000 */
[----:B------:R-:W-:Y:S01]  /*56e0*/  LOP3.LUT R8, R7, R8, RZ, 0xc0, !PT ;  /* 0x0000000807087212 */ /* 0x000fe200078ec0ff */
[----:B------:R-:W-:Y:S01]  /*56f0*/  FFMA.FTZ R7, R126, c[0x0][0x23c], -R0 ;  /* 0x00008f007e077a23 */ /* 0x000fe20000010800 */
[----:B------:R-:W-:-:S03]  /*5700*/  LOP3.LUT R9, R9, R12, RZ, 0xc0, !PT ;  /* 0x0000000c09097212 */ /* 0x000fc600078ec0ff */
[----:B------:R2:W-:Y:S01]  /*5710*/  MUFU.EX2 R214, R7 ;  /* 0x0000000700d67308 */ /* 0x0005e20000000800 */
[----:B-1----:R-:W-:-:S04]  /*5720*/  F2FP.PACK_AB R6, R219, R220 ;  /* 0x000000dcdb06723e */ /* 0x002fc800000000ff */
[----:B------:R-:W-:Y:S01]  /*5730*/  LOP3.LUT R11, R3, R6, RZ, 0xc0, !PT ;  /* 0x00000006030b7212 */ /* 0x000fe200078ec0ff */
[----:B------:R-:W-:Y:S01]  /*5740*/  FFMA.FTZ R3, R127, c[0x0][0x23c], -R0 ;  /* 0x00008f007f037a23 */ /* 0x000fe20000010800 */
[----:B------:R-:W-:Y:S02]  /*5750*/  LOP3.LUT R6, R29, UR7, R120, 0x96, !PT ;  /* 0x000000071d067c12 */ /* 0x000fe4000f8e9678 */
[----:B------:R-:W1:Y:S01]  /*5760*/  LDSM.16.MT88.4 R28, [R185+0x7000] ;  /* 0x00700000b91c783b */ /* 0x000e620000004200 */
[----:B------:R3:W1:Y:S02]  /*5770*/  MUFU.EX2 R217, R3 ;  /* 0x0000000300d97308 */ /* 0x0006640000000800 */
[----:B--2---:R-:W-:Y:S01]  /*5780*/  IMAD.WIDE.U32 R6, R6, -0x2daee0ad, RZ ;  /* 0xd2511f5306067825 */ /* 0x004fe200078e00ff */
[----:B------:R-:W-:Y:S04]  /*5790*/  HMMA.16816.F32 R128, R8, R44, R84 ;  /* 0x0000002c0880723c */ /* 0x000fe80000001854 */
[----:B------:R-:W-:-:S02]  /*57a0*/  LOP3.LUT R12, R6, 0xffff, RZ, 0xc0, !PT ;  /* 0x0000ffff060c7812 */ /* 0x000fc400078ec0ff */
[----:B------:R-:W-:Y:S02]  /*57b0*/  LOP3.LUT R14, R6, 0xff, RZ, 0xc0, !PT ;  /* 0x000000ff060e7812 */ /* 0x000fe400078ec0ff */
[----:B------:R-:W-:Y:S01]  /*57c0*/  SHF.R.U32.HI R20, RZ, 0x18, R6 ;  /* 0x00000018ff147819 */ /* 0x000fe20000011606 */
[C---:B----4-:R-:W-:Y:S01]  /*57d0*/  HMMA.16816.F32 R80, R8.reuse, R24, R80 ;  /* 0x000000180850723c */ /* 0x050fe20000001850 */
[----:B------:R-:W-:Y:S02]  /*57e0*/  SHF.R.U32.HI R12, RZ, 0x8, R12 ;  /* 0x00000008ff0c7819 */ /* 0x000fe4000001160c */
[----:B---3--:R-:W-:Y:S02]  /*57f0*/  LOP3.LUT R3, R19, UR15, R56, 0x96, !PT ;  /* 0x0000000f13037c12 */ /* 0x008fe4000f8e9638 */
[----:B------:R-:W-:Y:S01]  /*5800*/  PRMT R14, R14, 0x5410, R12 ;  /* 0x000054100e0e7816 */ /* 0x000fe2000000000c */
[--C-:B------:R-:W-:Y:S02]  /*5810*/  FFMA.FTZ R12, R157, c[0x0][0x23c], -R2.reuse ;  /* 0x00008f009d0c7a23 */ /* 0x100fe40000010802 */
[----:B------:R-:W-:Y:S01]  /*5820*/  HMMA.16816.F32 R120, R8, R48, R88 ;  /* 0x000000300878723c */ /* 0x000fe20000001858 */
[----:B------:R-:W-:Y:S01]  /*5830*/  IMAD.WIDE.U32 R22, R3, -0x2daee0ad, RZ ;  /* 0xd2511f5303167825 */ /* 0x000fe200078e00ff */
[----:B------:R-:W-:Y:S03]  /*5840*/  MUFU.EX2 R157, R12 ;  /* 0x0000000c009d7308 */ /* 0x000fe60000000800 */
[----:B------:R-:W-:Y:S01]  /*5850*/  FFMA.FTZ R3, R152, c[0x0][0x23c], -R2 ;  /* 0x00008f0098037a23 */ /* 0x000fe20000010802 */
[----:B------:R-:W-:-:S02]  /*5860*/  LOP3.LUT R21, R23, UR12, R52, 0x96, !PT ;  /* 0x0000000c17157c12 */ /* 0x000fc4000f8e9634 */
[C---:B-----5:R-:W-:Y:S02]  /*5870*/  HMMA.16816.F32 R104, R8.reuse, R40, R104 ;  /* 0x000000280868723c */ /* 0x060fe40000001868 */
[----:B------:R2:W-:Y:S06]  /*5880*/  MUFU.EX2 R212, R3 ;  /* 0x0000000300d47308 */ /* 0x0005ec0000000800 */
[C---:B------:R-:W-:Y:S08]  /*5890*/  HMMA.16816.F32 R84, R8.reuse, R26, R108 ;  /* 0x0000001a0854723c */ /* 0x040ff0000000186c */
[----:B------:R-:W-:Y:S01]  /*58a0*/  HMMA.16816.F32 R112, R8, R50, R112 ;  /* 0x000000320870723c */ /* 0x000fe20000001870 */
[----:B--2---:R-:W-:-:S02]  /*58b0*/  LOP3.LUT R3, R7, UR16, R116, 0x96, !PT ;  /* 0x0000001007037c12 */ /* 0x004fc4000f8e9674 */
[----:B------:R-:W-:Y:S01]  /*58c0*/  SHF.R.U32.HI R7, RZ, 0x10, R6 ;  /* 0x00000010ff077819 */ /* 0x000fe20000011606 */
[----:B------:R-:W-:Y:S01]  /*58d0*/  FFMA.FTZ R6, R150, c[0x0][0x23c], -R2 ;  /* 0x00008f0096067a23 */ /* 0x000fe20000010802 */
[----:B------:R-:W-:-:S03]  /*58e0*/  LOP3.LUT R17, R3, 0xff, RZ, 0xc0, !PT ;  /* 0x000000ff03117812 */ /* 0x000fc600078ec0ff */
[C---:B------:R-:W-:Y:S01]  /*58f0*/  HMMA.16816.F32 R116, R8.reuse, R46, R100 ;  /* 0x0000002e0874723c */ /* 0x040fe20000001864 */
[----:B------:R-:W-:Y:S01]  /*5900*/  LOP3.LUT R15, R7, 0xff, RZ, 0xc0, !PT ;  /* 0x000000ff070f7812 */ /* 0x000fe200078ec0ff */
[----:B------:R2:W3:Y:S01]  /*5910*/  MUFU.EX2 R211, R6 ;  /* 0x0000000600d37308 */ /* 0x0004e20000000800 */
[----:B------:R-:W-:Y:S02]  /*5920*/  LOP3.LUT R7, R3, 0xffff, RZ, 0xc0, !PT ;  /* 0x0000ffff03077812 */ /* 0x000fe400078ec0ff */
[----:B------:R-:W-:Y:S02]  /*5930*/  SHF.R.U32.HI R16, RZ, 0x18, R3 ;  /* 0x00000018ff107819 */ /* 0x000fe40000011603 */
[----:B------:R-:W-:Y:S01]  /*5940*/  SHF.R.U32.HI R13, RZ, 0x8, R7 ;  /* 0x00000008ff0d7819 */ /* 0x000fe20000011607 */
[----:B------:R-:W-:Y:S01]  /*5950*/  HMMA.16816.F32 R92, R8, R42, R92 ;  /* 0x0000002a085c723c */ /* 0x000fe2000000185c */
[----:B------:R-:W-:Y:S02]  /*5960*/  PRMT R12, R15, 0x5410, R20 ;  /* 0x000054100f0c7816 */ /* 0x000fe40000000014 */
[----:B------:R-:W-:-:S02]  /*5970*/  PRMT R13, R17, 0x5410, R13 ;  /* 0x00005410110d7816 */ /* 0x000fc4000000000d */
[--C-:B------:R-:W-:Y:S02]  /*5980*/  LOP3.LUT R17, R55, UR13, R18.reuse, 0x96, !PT ;  /* 0x0000000d37117c12 */ /* 0x100fe4000f8e9612 */
[--C-:B------:R-:W-:Y:S01]  /*5990*/  FFMA.FTZ R8, R156, c[0x0][0x23c], -R5.reuse ;  /* 0x00008f009c087a23 */ /* 0x100fe20000010805 */
[----:B------:R-:W-:Y:S01]  /*59a0*/  LOP3.LUT R10, R241, UR13, R18, 0x96, !PT ;  /* 0x0000000df10a7c12 */ /* 0x000fe2000f8e9612 */
[----:B------:R-:W-:Y:S01]  /*59b0*/  FFMA.FTZ R9, R153, c[0x0][0x23c], -R5 ;  /* 0x00008f0099097a23 */ /* 0x000fe20000010805 */
[----:B--2---:R-:W-:Y:S01]  /*59c0*/  SHF.R.U32.HI R6, RZ, 0x10, R3 ;  /* 0x00000010ff067819 */ /* 0x004fe20000011603 */
[----:B------:R-:W-:Y:S01]  /*59d0*/  HSET2.LE.AND R3, R14, R68, PT ;  /* 0x000000440e037233 */ /* 0x000fe20003803000 */
[----:B------:R2:W-:Y:S02]  /*59e0*/  MUFU.EX2 R156, R8 ;  /* 0x00000008009c7308 */ /* 0x0005e40000000800 */
[----:B------:R-:W-:Y:S02]  /*59f0*/  LOP3.LUT R7, R6, 0xff, RZ, 0xc0, !PT ;  /* 0x000000ff06077812 */ /* 0x000fe400078ec0ff */
[----:B-1----:R-:W-:-:S02]  /*5a00*/  F2FP.PACK_AB R6, R214, R217 ;  /* 0x000000d9d606723e */ /* 0x002fc400000000ff */
[----:B------:R-:W-:Y:S01]  /*5a10*/  PRMT R16, R7, 0x5410, R16 ;  /* 0x0000541007107816 */ /* 0x000fe20000000010 */
[--C-:B------:R-:W-:Y:S01]  /*5a20*/  HSET2.LE.AND R7, R13, R68.reuse, PT ;  /* 0x000000440d077233 */ /* 0x100fe20003803000 */
[----:B------:R-:W-:Y:S01]  /*5a30*/  LOP3.LUT R14, R3, R6, RZ, 0xc0, !PT ;  /* 0x00000006030e7212 */ /* 0x000fe200078ec0ff */
[--C-:B------:R-:W-:Y:S01]  /*5a40*/  HSET2.LE.AND R3, R12, R68.reuse, PT ;  /* 0x000000440c037233 */ /* 0x100fe20003803000 */
[----:B---3--:R-:W-:Y:S01]  /*5a50*/  F2FP.PACK_AB R6, R211, R213 ;  /* 0x000000d5d306723e */ /* 0x008fe200000000ff */
[----:B------:R-:W-:Y:S01]  /*5a60*/  MUFU.EX2 R152, R9 ;  /* 0x0000000900987308 */ /* 0x000fe20000000800 */
[----:B------:R-:W-:Y:S02]  /*5a70*/  F2FP.PACK_AB R12, R216, R215 ;  /* 0x000000d7d80c723e */ /* 0x000fe400000000ff */
[----:B------:R-:W-:Y:S01]  /*5a80*/  LOP3.LUT R15, R3, R6, RZ, 0xc0, !PT ;  /* 0x00000006030f7212 */ /* 0x000fe200078ec0ff */
[----:B------:R-:W-:Y:S01]  /*5a90*/  HSET2.LE.AND R3, R16, R68, PT ;  /* 0x0000004410037233 */ /* 0x000fe20003803000 */
[----:B------:R-:W-:Y:S01]  /*5aa0*/  F2FP.PACK_AB R6, R157, R212 ;  /* 0x000000d49d06723e */ /* 0x000fe200000000ff */
[----:B------:R-:W-:Y:S01]  /*5ab0*/  IMAD.WIDE.U32 R16, R17, -0x2daee0ad, RZ ;  /* 0xd2511f5311107825 */ /* 0x000fe200078e00ff */
[----:B------:R-:W-:-:S02]  /*5ac0*/  LOP3.LUT R12, R7, R12, RZ, 0xc0, !PT ;  /* 0x0000000c070c7212 */ /* 0x000fc400078ec0ff */
[----:B------:R-:W-:Y:S01]  /*5ad0*/  LOP3.LUT R13, R3, R6, RZ, 0xc0, !PT ;  /* 0x00000006030d7212 */ /* 0x000fe200078ec0ff */
[----:B------:R-:W-:Y:S01]  /*5ae0*/  IMAD.WIDE.U32 R6, R21, -0x326172a9, RZ ;  /* 0xcd9e8d5715067825 */ /* 0x000fe200078e00ff */
[----:B------:R-:W-:Y:S02]  /*5af0*/  LOP3.LUT R3, R17, UR10, R22, 0x96, !PT ;  /* 0x0000000a11037c12 */ /* 0x000fe4000f8e9616 */
[----:B------:R-:W1:Y:S01]  /*5b00*/  LDSM.16.MT88.4 R20, [R188+0x7000] ;  /* 0x00700000bc14783b */ /* 0x000e620000004200 */
[----:B--2---:R-:W-:Y:S01]  /*5b10*/  FFMA.FTZ R8, R154, c[0x0][0x23c], -R5 ;  /* 0x00008f009a087a23 */ /* 0x004fe20000010805 */
[----:B------:R-:W-:Y:S01]  /*5b20*/  LOP3.LUT R7, R7, UR11, R54, 0x96, !PT ;  /* 0x0000000b07077c12 */ /* 0x000fe2000f8e9636 */
[----:B------:R-:W-:Y:S01]  /*5b30*/  IMAD.WIDE.U32 R52, R3, -0x326172a9, RZ ;  /* 0xcd9e8d5703347825 */ /* 0x000fe200078e00ff */
[----:B------:R-:W-:Y:S01]  /*5b40*/  HMMA.16816.F32 R76, R12, R48, R76 ;  /* 0x000000300c4c723c */ /* 0x000fe2000000184c */
[----:B------:R2:W-:Y:S02]  /*5b50*/  MUFU.EX2 R154, R8 ;  /* 0x00000008009a7308 */ /* 0x0005e40000000800 */
[----:B------:R-:W-:Y:S01]  /*5b60*/  IMAD.WIDE.U32 R54, R10, -0x2daee0ad, RZ ;  /* 0xd2511f530a367825 */ /* 0x000fe200078e00ff */
[----:B------:R-:W-:-:S03]  /*5b70*/  LOP3.LUT R3, R53, UR9, R6, 0x96, !PT ;  /* 0x0000000935037c12 */ /* 0x000fc6000f8e9606 */
[----:B------:R-:W-:Y:S01]  /*5b80*/  IMAD.WIDE.U32 R6, R7, -0x2daee0ad, RZ ;  /* 0xd2511f5307067825 */ /* 0x000fe200078e00ff */
[----:B------:R-:W-:Y:S03]  /*5b90*/  HMMA.16816.F32 R64, R12, R44, R64 ;  /* 0x0000002c0c40723c */ /* 0x000fe60000001840 */
[----:B------:R-:W-:Y:S01]  /*5ba0*/  IMAD.WIDE.U32 R48, R3, -0x2daee0ad, RZ ;  /* 0xd2511f5303307825 */ /* 0x000fe200078e00ff */
[----:B------:R-:W-:-:S03]  /*5bb0*/  LOP3.LUT R7, R7, UR8, R16, 0x96, !PT ;  /* 0x0000000807077c12 */ /* 0x000fc6000f8e9610 */
[----:B------:R-:W-:Y:S01]  /*5bc0*/  FFMA.FTZ R10, R155, c[0x0][0x23c], -R5 ;  /* 0x00008f009b0a7a23 */ /* 0x000fe20000010805 */
[----:B------:R-:W-:Y:S01]  /*5bd0*/  LOP3.LUT R3, R49, UR6, R6, 0x96, !PT ;  /* 0x0000000631037c12 */ /* 0x000fe2000f8e9606 */
[----:B------:R-:W-:Y:S01]  /*5be0*/  IMAD.WIDE.U32 R34, R7, -0x326172a9, RZ ;  /* 0xcd9e8d5707227825 */ /* 0x000fe200078e00ff */
[----:B--2---:R-:W-:Y:S01]  /*5bf0*/  LOP3.LUT R8, R19, UR15, R210, 0x96, !PT ;  /* 0x0000000f13087c12 */ /* 0x004fe2000f8e96d2 */
[----:B------:R2:W-:Y:S01]  /*5c00*/  MUFU.EX2 R151, R10 ;  /* 0x0000000a00977308 */ /* 0x0005e20000000800 */
[----:B------:R-:W-:Y:S01]  /*5c10*/  HMMA.16816.F32 R124, R12, R40, R60 ;  /* 0x000000280c7c723c */ /* 0x000fe2000000183c */
[----:B------:R-:W-:-:S04]  /*5c20*/  IMAD.WIDE.U32 R6, R3, -0x326172a9, RZ ;  /* 0xcd9e8d5703067825 */ /* 0x000fc800078e00ff */
[----:B------:R-:W-:Y:S01]  /*5c30*/  IMAD.WIDE.U32 R8, R8, -0x2daee0ad, RZ ;  /* 0xd2511f5308087825 */ /* 0x000fe200078e00ff */
[----:B------:R-:W-:Y:S02]  /*5c40*/  LOP3.LUT R3, R7, UR17, R34, 0x96, !PT ;  /* 0x0000001107037c12 */ /* 0x000fe4000f8e9622 */
[C---:B------:R-:W-:Y:S01]  /*5c50*/  LOP3.LUT R7, R6.reuse, 0xffff, RZ, 0xc0, !PT ;  /* 0x0000ffff06077812 */ /* 0x040fe200078ec0ff */
[C---:B------:R-:W-:Y:S01]  /*5c60*/  HMMA.16816.F32 R88, R12.reuse, R24, R96 ;  /* 0x000000180c58723c */ /* 0x040fe20000001860 */
[----:B------:R-:W-:Y:S02]  /*5c70*/  LOP3.LUT R33, R9, UR12, R58, 0x96, !PT ;  /* 0x0000000c09217c12 */ /* 0x000fe4000f8e963a */
[----:B------:R-:W-:Y:S01]  /*5c80*/  LOP3.LUT R32, R55, UR10, R8, 0x96, !PT ;  /* 0x0000000a37207c12 */ /* 0x000fe2000f8e9608 */
[----:B------:R-:W-:Y:S01]  /*5c90*/  FFMA.FTZ R8, R161, c[0x0][0x23c], -R4 ;  /* 0x00008f00a1087a23 */ /* 0x000fe20000010804 */
[----:B------:R-:W-:Y:S02]  /*5ca0*/  LOP3.LUT R19, R6, 0xff, RZ, 0xc0, !PT ;  /* 0x000000ff06137812 */ /* 0x000fe400078ec0ff */
[--C-:B--2---:R-:W-:Y:S01]  /*5cb0*/  SHF.R.U32.HI R10, RZ, 0x10, R6.reuse ;  /* 0x00000010ff0a7819 */ /* 0x104fe20000011606 */
[----:B------:R2:W-:Y:S01]  /*5cc0*/  MUFU.EX2 R150, R8 ;  /* 0x0000000800967308 */ /* 0x0005e20000000800 */
[----:B------:R-:W-:Y:S01]  /*5cd0*/  SHF.R.U32.HI R17, RZ, 0x18, R6 ;  /* 0x00000018ff117819 */ /* 0x000fe20000011606 */
[----:B------:R-:W-:Y:S01]  /*5ce0*/  FFMA.FTZ R6, R160, c[0x0][0x23c], -R4 ;  /* 0x00008f00a0067a23 */ /* 0x000fe20000010804 */
[C---:B------:R-:W-:Y:S01]  /*5cf0*/  LOP3.LUT R9, R3.reuse, 0xffff, RZ, 0xc0, !PT ;  /* 0x0000ffff03097812 */ /* 0x040fe200078ec0ff */
[----:B------:R-:W-:Y:S01]  /*5d00*/  HMMA.16816.F32 R56, R12, R50, R144 ;  /* 0x000000320c38723c */ /* 0x000fe20000001890 */
[----:B------:R-:W-:-:S02]  /*5d10*/  LOP3.LUT R18, R3, 0xff, RZ, 0xc0, !PT ;  /* 0x000000ff03127812 */ /* 0x000fc400078ec0ff */
[--C-:B------:R-:W-:Y:S01]  /*5d20*/  SHF.R.U32.HI R11, RZ, 0x10, R3.reuse ;  /* 0x00000010ff0b7819 */ /* 0x100fe20000011603 */
[----:B------:R3:W4:Y:S01]  /*5d30*/  MUFU.EX2 R149, R6 ;  /* 0x0000000600957308 */ /* 0x0007220000000800 */
[----:B------:R-:W-:Y:S02]  /*5d40*/  SHF.R.U32.HI R16, RZ, 0x18, R3 ;  /* 0x00000018ff107819 */ /* 0x000fe40000011603 */
[----:B------:R-:W-:Y:S01]  /*5d50*/  LOP3.LUT R3, R10, 0xff, RZ, 0xc0, !PT ;  /* 0x000000ff0a037812 */ /* 0x000fe200078ec0ff */
[----:B------:R-:W-:Y:S01]  /*5d60*/  IMAD.WIDE.U32 R50, R32, -0x326172a9, RZ ;  /* 0xcd9e8d5720327825 */ /* 0x000fe200078e00ff */
[----:B------:R-:W-:Y:S01]  /*5d70*/  HMMA.16816.F32 R60, R12, R26, R132 ;  /* 0x0000001a0c3c723c */ /* 0x000fe20000001884 */
[----:B------:R-:W5:Y:S01]  /*5d80*/  LDSM.16.MT88.4 R24, [R186+0x7000] ;  /* 0x00700000ba18783b */ /* 0x000f620000004200 */
[----:B------:R-:W-:Y:S01]  /*5d90*/  PRMT R17, R3, 0x5410, R17 ;  /* 0x0000541003117816 */ /* 0x000fe20000000011 */
[--C-:B--2---:R-:W-:Y:S02]  /*5da0*/  FFMA.FTZ R8, R159, c[0x0][0x23c], -R4.reuse ;  /* 0x00008f009f087a23 */ /* 0x104fe40000010804 */
[----:B------:R-:W-:-:S02]  /*5db0*/  FFMA.FTZ R3, R158, c[0x0][0x23c], -R4 ;  /* 0x00008f009e037a23 */ /* 0x000fc40000010804 */
[----:B------:R-:W-:Y:S01]  /*5dc0*/  MUFU.EX2 R148, R8 ;  /* 0x0000000800947308 */ /* 0x000fe20000000800 */
[----:B------:R-:W-:Y:S01]  /*5dd0*/  HMMA.16816.F32 R44, R12, R46, R140 ;  /* 0x0000002e0c2c723c */ /* 0x000fe2000000188c */
[----:B---3--:R-:W-:Y:S02]  /*5de0*/  SHF.R.U32.HI R6, RZ, 0x8, R7 ;  /* 0x00000008ff067819 */ /* 0x008fe40000011607 */
[----:B------:R-:W-:-:S04]  /*5df0*/  SHF.R.U32.HI R7, RZ, 0x8, R9 ;  /* 0x00000008ff077819 */ /* 0x000fc80000011609 */
[----:B------:R2:W3:Y:S01]  /*5e00*/  MUFU.EX2 R145, R3 ;  /* 0x0000000300917308 */ /* 0x0004e20000000800 */
[----:B------:R-:W-:Y:S01]  /*5e10*/  LOP3.LUT R9, R11, 0xff, RZ, 0xc0, !PT ;  /* 0x000000ff0b097812 */ /* 0x000fe200078ec0ff */
[----:B------:R-:W-:Y:S01]  /*5e20*/  HMMA.16816.F32 R40, R12, R42, R136 ;  /* 0x0000002a0c28723c */ /* 0x000fe20000001888 */
[----:B------:R-:W-:Y:S02]  /*5e30*/  PRMT R10, R19, 0x5410, R6 ;  /* 0x00005410130a7816 */ /* 0x000fe40000000006 */
[----:B------:R-:W-:Y:S02]  /*5e40*/  PRMT R6, R18, 0x5410, R7 ;  /* 0x0000541012067816 */ /* 0x000fe40000000007 */
[----:B------:R-:W-:Y:S01]  /*5e50*/  PRMT R7, R9, 0x5410, R16 ;  /* 0x0000541009077816 */ /* 0x000fe20000000010 */
[----:B------:R-:W-:Y:S01]  /*5e60*/  FFMA.FTZ R16, R164, c[0x0][0x23c], -R0 ;  /* 0x00008f00a4107a23 */ /* 0x000fe20000010800 */
[----:B----4-:R-:W-:Y:S01]  /*5e70*/  F2FP.PACK_AB R9, R149, R150 ;  /* 0x000000969509723e */ /* 0x010fe200000000ff */
[--C-:B------:R-:W-:Y:S01]  /*5e80*/  HSET2.LE.AND R10, R10, R68.reuse, PT ;  /* 0x000000440a0a7233 */ /* 0x100fe20003803000 */
[----:B------:R-:W-:Y:S01]  /*5e90*/  F2FP.PACK_AB R11, R151, R152 ;  /* 0x00000098970b723e */ /* 0x000fe200000000ff */
[--C-:B------:R-:W-:Y:S01]  /*5ea0*/  HSET2.LE.AND R7, R7, R68.reuse, PT ;  /* 0x0000004407077233 */ /* 0x100fe20003803000 */
[----:B------:R4:W-:Y:S01]  /*5eb0*/  MUFU.EX2 R144, R16 ;  /* 0x0000001000907308 */ /* 0x0009e20000000800 */
[----:B------:R-:W-:Y:S01]  /*5ec0*/  FFMA.FTZ R12, R168, c[0x0][0x23c], -R2 ;  /* 0x00008f00a80c7a23 */ /* 0x000fe20000010802 */
[----:B------:R-:W-:Y:S01]  /*5ed0*/  LOP3.LUT R10, R10, R11, RZ, 0xc0, !PT ;  /* 0x0000000b0a0a7212 */ /* 0x000fe200078ec0ff */
[----:B--2---:R-:W-:Y:S01]  /*5ee0*/  HSET2.LE.AND R3, R6, R68, PT ;  /* 0x0000004406037233 */ /* 0x004fe20003803000 */
[----:B------:R-:W-:-:S02]  /*5ef0*/  F2FP.PACK_AB R6, R154, R156 ;  /* 0x0000009c9a06723e */ /* 0x000fc400000000ff */
[----:B------:R-:W-:Y:S01]  /*5f00*/  LOP3.LUT R9, R7, R9, RZ, 0xc0, !PT ;  /* 0x0000000907097212 */ /* 0x000fe200078ec0ff */
[----:B------:R-:W-:Y:S01]  /*5f10*/  FFMA.FTZ R7, R165, c[0x0][0x23c], -R0 ;  /* 0x00008f00a5077a23 */ /* 0x000fe20000010800 */
[----:B------:R-:W-:Y:S01]  /*5f20*/  LOP3.LUT R8, R3, R6, RZ, 0xc0, !PT ;  /* 0x0000000603087212 */ /* 0x000fe200078ec0ff */
[----:B------:R-:W-:Y:S01]  /*5f30*/  HSET2.LE.AND R3, R17, R68, PT ;  /* 0x0000004411037233 */ /* 0x000fe20003803000 */
[----:B---3--:R-:W-:Y:S01]  /*5f40*/  F2FP.PACK_AB R6, R145, R148 ;  /* 0x000000949106723e */ /* 0x008fe200000000ff */
[----:B------:R2:W-:Y:S03]  /*5f50*/  MUFU.EX2 R74, R7 ;  /* 0x00000007004a7308 */ /* 0x0005e60000000800 */
[----:B------:R-:W-:Y:S01]  /*5f60*/  LOP3.LUT R11, R3, R6, RZ, 0xc0, !PT ;  /* 0x00000006030b7212 */ /* 0x000fe200078ec0ff */
[----:B----4-:R-:W-:-:S05]  /*5f70*/  IMAD.WIDE.U32 R16, R33, -0x326172a9, RZ ;  /* 0xcd9e8d5721107825 */ /* 0x010fca00078e00ff */
[----:B------:R-:W-:Y:S01]  /*5f80*/  LOP3.LUT R6, R17, UR11, R240, 0x96, !PT ;  /* 0x0000000b11067c12 */ /* 0x000fe2000f8e96f0 */
[C---:B------:R-:W-:Y:S01]  /*5f90*/  HMMA.16816.F32 R84, R8.reuse, R30, R84 ;  /* 0x0000001e0854723c */ /* 0x040fe20000001854 */
[----:B------:R-:W-:Y:S02]  /*5fa0*/  LOP3.LUT R3, R51, UR9, R16, 0x96, !PT ;  /* 0x0000000933037c12 */ /* 0x000fe4000f8e9610 */
[----:B------:R-:W-:Y:S01]  /*5fb0*/  MUFU.EX2 R51, R12 ;  /* 0x0000000c00337308 */ /* 0x000fe20000000800 */
[--C-:B--2---:R-:W-:Y:S02]  /*5fc0*/  FFMA.FTZ R7, R163, c[0x0][0x23c], -R0.reuse ;  /* 0x00008f00a3077a23 */ /* 0x104fe40000010800 */
[----:B------:R-:W-:Y:S02]  /*5fd0*/  IMAD.WIDE.U32 R32, R3, -0x2daee0ad, RZ ;  /* 0xd2511f5303207825 */ /* 0x000fe400078e00ff */
[----:B------:R-:W-:Y:S03]  /*5fe0*/  HMMA.16816.F32 R80, R8, R28, R80 ;  /* 0x0000001c0850723c */ /* 0x000fe60000001850 */
[----:B------:R2:W-:Y:S01]  /*5ff0*/  MUFU.EX2 R73, R7 ;  /* 0x0000000700497308 */ /* 0x0005e20000000800 */
[----:B------:R-:W-:-:S04]  /*6000*/  FFMA.FTZ R3, R162, c[0x0][0x23c], -R0 ;  /* 0x00008f00a2037a23 */ /* 0x000fc80000010800 */
[C---:B-1----:R-:W-:Y:S01]  /*6010*/  HMMA.16816.F32 R96, R8.reuse, R20, R120 ;  /* 0x000000140860723c */ /* 0x042fe20000001878 */
[----:B------:R-:W1:Y:S02]  /*6020*/  LDSM.16.MT88.4 R120, [R186+0x7800] ;  /* 0x00780000ba78783b */ /* 0x000e640000004200 */
[----:B------:R3:W4:Y:S05]  /*6030*/  MUFU.EX2 R55, R3 ;  /* 0x0000000300377308 */ /* 0x00072a0000000800 */
[----:B-----5:R-:W-:Y:S01]  /*6040*/  HMMA.16816.F32 R128, R8, R24, R128 ;  /* 0x000000180880723c */ /* 0x020fe20000001880 */
[----:B--2---:R-:W-:-:S05]  /*6050*/  IMAD.WIDE.U32 R6, R6, -0x2daee0ad, RZ ;  /* 0xd2511f5306067825 */ /* 0x004fca00078e00ff */
[----:B------:R-:W-:Y:S02]  /*6060*/  LOP3.LUT R6, R33, UR6, R6, 0x96, !PT ;  /* 0x0000000621067c12 */ /* 0x000fe4000f8e9606 */
[----:B------:R-:W-:Y:S01]  /*6070*/  HMMA.16816.F32 R136, R8, R36, R104 ;  /* 0x000000240888723c */ /* 0x000fe20000001868 */
[----:B------:R-:W-:Y:S01]  /*6080*/  LDSM.16.MT88.4 R104, [R188+0x7800] ;  /* 0x00780000bc68783b */ /* 0x000fe20000004200 */
[----:B---3--:R-:W-:Y:S01]  /*6090*/  LOP3.LUT R3, R7, UR8, R54, 0x96, !PT ;  /* 0x0000000807037c12 */ /* 0x008fe2000f8e9636 */
[----:B------:R-:W-:-:S04]  /*60a0*/  IMAD.WIDE.U32 R6, R6, -0x326172a9, RZ ;  /* 0xcd9e8d5706067825 */ /* 0x000fc800078e00ff */
[----:B------:R-:W-:Y:S01]  /*60b0*/  IMAD.WIDE.U32 R18, R3, -0x326172a9, RZ ;  /* 0xcd9e8d5703127825 */ /* 0x000fe200078e00ff */
[--C-:B------:R-:W-:Y:S01]  /*60c0*/  SHF.R.U32.HI R12, RZ, 0x10, R6.reuse ;  /* 0x00000010ff0c7819 */ /* 0x100fe20000011606 */
[C---:B------:R-:W-:Y:S01]  /*60d0*/  HMMA.16816.F32 R100, R8.reuse, R22, R112 ;  /* 0x000000160864723c */ /* 0x040fe20000001870 */
[----:B------:R-:W-:Y:S01]  /*60e0*/  SHF.R.U32.HI R15, RZ, 0x18, R6 ;  /* 0x00000018ff0f7819 */ /* 0x000fe20000011606 */
[--C-:B------:R-:W-:Y:S01]  /*60f0*/  FFMA.FTZ R3, R167, c[0x0][0x23c], -R2.reuse ;  /* 0x00008f00a7037a23 */ /* 0x100fe20000010802 */
[----:B------:R-:W-:Y:S02]  /*6100*/  LOP3.LUT R12, R12, 0xff, RZ, 0xc0, !PT ;  /* 0x000000ff0c0c7812 */ /* 0x000fe400078ec0ff */
[C---:B------:R-:W-:Y:S01]  /*6110*/  LOP3.LUT R13, R6.reuse, 0xffff, RZ, 0xc0, !PT ;  /* 0x0000ffff060d7812 */ /* 0x040fe200078ec0ff */
[----:B------:R2:W-:Y:S01]  /*6120*/  MUFU.EX2 R53, R3 ;  /* 0x0000000300357308 */ /* 0x0005e20000000800 */
[----:B------:R-:W-:Y:S01]  /*6130*/  LOP3.LUT R14, R6, 0xff, RZ, 0xc0, !PT ;  /* 0x000000ff060e7812 */ /* 0x000fe200078ec0ff */
[--C-:B------:R-:W-:Y:S01]  /*6140*/  FFMA.FTZ R6, R166, c[0x0][0x23c], -R2.reuse ;  /* 0x00008f00a6067a23 */ /* 0x100fe20000010802 */
[----:B------:R-:W-:Y:S01]  /*6150*/  PRMT R16, R12, 0x5410, R15 ;  /* 0x000054100c107816 */ /* 0x000fe2000000000f */
[----:B------:R-:W-:Y:S01]  /*6160*/  FFMA.FTZ R12, R172, c[0x0][0x23c], -R2 ;  /* 0x00008f00ac0c7a23 */ /* 0x000fe20000010802 */
[----:B------:R-:W-:Y:S01]  /*6170*/  SHF.R.U32.HI R13, RZ, 0x8, R13 ;  /* 0x00000008ff0d7819 */ /* 0x000fe2000001160d */
[----:B------:R-:W-:Y:S02]  /*6180*/  HMMA.16816.F32 R116, R8, R26, R116 ;  /* 0x0000001a0874723c */ /* 0x000fe40000001874 */
[----:B------:R3:W5:Y:S01]  /*6190*/  MUFU.EX2 R49, R6 ;  /* 0x0000000600317308 */ /* 0x0007620000000800 */
[----:B------:R-:W-:-:S05]  /*61a0*/  PRMT R13, R14, 0x5410, R13 ;  /* 0x000054100e0d7816 */ /* 0x000fca000000000d */
[----:B------:R-:W-:Y:S01]  /*61b0*/  HMMA.16816.F32 R140, R8, R38, R92 ;  /* 0x00000026088c723c */ /* 0x000fe2000000185c */
[----:B--2---:R-:W-:Y:S01]  /*61c0*/  LOP3.LUT R3, R7, UR17, R18, 0x96, !PT ;  /* 0x0000001107037c12 */ /* 0x004fe2000f8e9612 */
[----:B------:R2:W1:Y:S03]  /*61d0*/  MUFU.EX2 R34, R12 ;  /* 0x0000000c00227308 */ /* 0x0004660000000800 */
[--C-:B------:R-:W-:Y:S02]  /*61e0*/  SHF.R.U32.HI R7, RZ, 0x10, R3.reuse ;  /* 0x00000010ff077819 */ /* 0x100fe40000011603 */
[C---:B------:R-:W-:Y:S02]  /*61f0*/  LOP3.LUT R15, R3.reuse, 0xff, RZ, 0xc0, !PT ;  /* 0x000000ff030f7812 */ /* 0x040fe400078ec0ff */
[----:B---3--:R-:W-:Y:S02]  /*6200*/  LOP3.LUT R6, R3, 0xffff, RZ, 0xc0, !PT ;  /* 0x0000ffff03067812 */ /* 0x008fe400078ec0ff */
[----:B------:R-:W-:Y:S01]  /*6210*/  SHF.R.U32.HI R14, RZ, 0x18, R3 ;  /* 0x00000018ff0e7819 */ /* 0x000fe20000011603 */
[----:B------:R-:W-:Y:S01]  /*6220*/  HSET2.LE.AND R3, R13, R68, PT ;  /* 0x000000440d037233 */ /* 0x000fe20003803000 */
[----:B------:R-:W-:-:S04]  /*6230*/  LOP3.LUT R7, R7, 0xff, RZ, 0xc0, !PT ;  /* 0x000000ff07077812 */ /* 0x000fc800078ec0ff */
[----:B------:R-:W-:Y:S02]  /*6240*/  PRMT R13, R7, 0x5410, R14 ;  /* 0x00005410070d7816 */ /* 0x000fe4000000000e */
[----:B--2---:R-:W-:Y:S02]  /*6250*/  SHF.R.U32.HI R12, RZ, 0x8, R6 ;  /* 0x00000008ff0c7819 */ /* 0x004fe40000011606 */
[----:B----4-:R-:W-:Y:S01]  /*6260*/  F2FP.PACK_AB R6, R55, R73 ;  /* 0x000000493706723e */ /* 0x010fe200000000ff */
[--C-:B------:R-:W-:Y:S01]  /*6270*/  HSET2.LE.AND R13, R13, R68.reuse, PT ;  /* 0x000000440d0d7233 */ /* 0x100fe20003803000 */
[----:B------:R-:W-:Y:S02]  /*6280*/  PRMT R12, R15, 0x5410, R12 ;  /* 0x000054100f0c7816 */ /* 0x000fe4000000000c */
[----:B------:R-:W-:Y:S01]  /*6290*/  LOP3.LUT R14, R3, R6, RZ, 0xc0, !PT ;  /* 0x00000006030e7212 */ /* 0x000fe200078ec0ff */
[--C-:B------:R-:W-:Y:S01]  /*62a0*/  HSET2.LE.AND R3, R16, R68.reuse, PT ;  /* 0x0000004410037233 */ /* 0x100fe20003803000 */
[----:B-----5:R-:W-:Y:S01]  /*62b0*/  F2FP.PACK_AB R6, R49, R53 ;  /* 0x000000353106723e */ /* 0x020fe200000000ff */
[----:B------:R-:W-:Y:S01]  /*62c0*/  HSET2.LE.AND R7, R12, R68, PT ;  /* 0x000000440c077233 */ /* 0x000fe20003803000 */
[----:B------:R-:W-:-:S02]  /*62d0*/  F2FP.PACK_AB R12, R74, R144 ;  /* 0x000000904a0c723e */ /* 0x000fc400000000ff */
[----:B-1----:R-:W-:Y:S02]  /*62e0*/  F2FP.PACK_AB R16, R34, R51 ;  /* 0x000000332210723e */ /* 0x002fe400000000ff */
[----:B------:R-:W-:Y:S01]  /*62f0*/  LOP3.LUT R15, R3, R6, RZ, 0xc0, !PT ;  /* 0x00000006030f7212 */ /* 0x000fe200078ec0ff */
[----:B------:R-:W-:Y:S01]  /*6300*/  FFMA.FTZ R3, R173, c[0x0][0x23c], -R5 ;  /* 0x00008f00ad037a23 */ /* 0x000fe20000010805 */
[----:B------:R-:W-:Y:S02]  /*6310*/  LOP3.LUT R12, R7, R12, RZ, 0xc0, !PT ;  /* 0x0000000c070c7212 */ /* 0x000fe400078ec0ff */
[----:B------:R-:W-:Y:S01]  /*6320*/  LOP3.LUT R13, R13, R16, RZ, 0xc0, !PT ;  /* 0x000000100d0d7212 */ /* 0x000fe200078ec0ff */
[----:B------:R1:W-:Y:S01]  /*6330*/  MUFU.EX2 R33, R3 ;  /* 0x0000000300217308 */ /* 0x0003e20000000800 */
[----:B------:R-:W-:-:S05]  /*6340*/  LOP3.LUT R6, R35, UR7, R52, 0x96, !PT ;  /* 0x0000000723067c12 */ /* 0x000fca000f8e9634 */
[----:B------:R-:W-:Y:S01]  /*6350*/  HMMA.16816.F32 R60, R12, R30, R60 ;  /* 0x0000001e0c3c723c */ /* 0x000fe2000000183c */
[----:B------:R-:W-:-:S05]  /*6360*/  IMAD.WIDE.U32 R6, R6, -0x2daee0ad, RZ ;  /* 0xd2511f5306067825 */ /* 0x000fca00078e00ff */
[C---:B------:R-:W-:Y:S02]  /*6370*/  LOP3.LUT R8, R6.reuse, 0xffff, RZ, 0xc0, !PT ;  /* 0x0000ffff06087812 */ /* 0x040fe400078ec0ff */
[C---:B------:R-:W-:Y:S01]  /*6380*/  HMMA.16816.F32 R108, R12.reuse, R28, R88 ;  /* 0x0000001c0c6c723c */ /* 0x040fe20000001858 */
[----:B------:R-:W-:Y:S01]  /*6390*/  LOP3.LUT R17, R6, 0xff, RZ, 0xc0, !PT ;  /* 0x000000ff06117812 */ /* 0x000fe200078ec0ff */
[----:B-1----:R-:W-:Y:S01]  /*63a0*/  FFMA.FTZ R3, R171, c[0x0][0x23c], -R5 ;  /* 0x00008f00ab037a23 */ /* 0x002fe20000010805 */
[--C-:B------:R-:W-:Y:S01]  /*63b0*/  SHF.R.U32.HI R9, RZ, 0x10, R6.reuse ;  /* 0x00000010ff097819 */ /* 0x100fe20000011606 */
[----:B------:R-:W-:Y:S01]  /*63c0*/  LDSM.16.MT88.4 R88, [R185+0x7800] ;  /* 0x00780000b958783b */ /* 0x000fe20000004200 */
[----:B------:R-:W-:Y:S01]  /*63d0*/  SHF.R.U32.HI R16, RZ, 0x18, R6 ;  /* 0x00000018ff107819 */ /* 0x000fe20000011606 */
[----:B------:R1:W-:Y:S01]  /*63e0*/  MUFU.EX2 R31, R3 ;  /* 0x00000003001f7308 */ /* 0x0003e20000000800 */
[----:B------:R-:W-:Y:S01]  /*63f0*/  LOP3.LUT R9, R9, 0xff, RZ, 0xc0, !PT ;  /* 0x000000ff09097812 */ /* 0x000fe200078ec0ff */
[----:B------:R-:W-:Y:S03]  /*6400*/  HMMA.16816.F32 R44, R12, R26, R44 ;  /* 0x0000001a0c2c723c */ /* 0x000fe6000000182c */
[----:B------:R-:W-:Y:S01]  /*6410*/  PRMT R16, R9, 0x5410, R16 ;  /* 0x0000541009107816 */ /* 0x000fe20000000010 */
[----:B------:R-:W-:-:S04]  /*6420*/  FFMA.FTZ R9, R180, c[0x0][0x23c], -R0 ;  /* 0x00008f00b4097a23 */ /* 0x000fc80000010800 */
[----:B------:R-:W-:Y:S01]  /*6430*/  HMMA.16816.F32 R64, R12, R24, R64 ;  /* 0x000000180c40723c */ /* 0x000fe20000001840 */
[----:B-1----:R-:W-:-:S07]  /*6440*/  FFMA.FTZ R3, R170, c[0x0][0x23c], -R5 ;  /* 0x00008f00aa037a23 */ /* 0x002fce0000010805 */
        /* <DEDUP_REMOVED lines=8> */
[----:B------:R-:W-:Y:S01]  /*64d0*/  HMMA.16816.F32 R40, R12, R38, R40 ;  /* 0x000000260c28723c */ /* 0x000fe20000001828 */
[----:B------:R-:W2:Y:S04]  /*64e0*/  LDSM.16.MT88.4 R12, [R187+0x7800] ;  /* 0x00780000bb0c783b */ /* 0x000ea80000004200 */
[----:B------:R3:W-:Y:S01]  /*64f0*/  MUFU.EX2 R28, R5 ;  /* 0x00000005001c7308 */ /* 0x0007e20000000800 */
[----:B-1----:R-:W-:Y:S01]  /*6500*/  LOP3.LUT R3, R7, UR16, R48, 0x96, !PT ;  /* 0x0000001007037c12 */ /* 0x002fe2000f8e9630 */
[----:B------:R-:W-:-:S03]  /*6510*/  FFMA.FTZ R7, R176, c[0x0][0x23c], -R4 ;  /* 0x00008f00b0077a23 */ /* 0x000fc60000010804 */
[----:B------:R-:W-:-:S03]  /*6520*/  LOP3.LUT R11, R3, 0xff, RZ, 0xc0, !PT ;  /* 0x000000ff030b7812 */ /* 0x000fc600078ec0ff */
[----:B------:R-:W-:Y:S01]  /*6530*/  MUFU.EX2 R25, R7 ;  /* 0x0000000700197308 */ /* 0x000fe20000000800 */
[--C-:B------:R-:W-:Y:S01]  /*6540*/  SHF.R.U32.HI R6, RZ, 0x10, R3.reuse ;  /* 0x00000010ff067819 */ /* 0x100fe20000011603 */
[----:B---3--:R-:W-:Y:S01]  /*6550*/  FFMA.FTZ R5, R174, c[0x0][0x23c], -R4 ;  /* 0x00008f00ae057a23 */ /* 0x008fe20000010804 */
[----:B------:R-:W-:-:S05]  /*6560*/  SHF.R.U32.HI R10, RZ, 0x18, R3 ;  /* 0x00000018ff0a7819 */ /* 0x000fca0000011603 */
[----:B------:R1:W3:Y:S02]  /*6570*/  MUFU.EX2 R26, R5 ;  /* 0x00000005001a7308 */ /* 0x0002e40000000800 */
[----:B-1----:R-:W-:Y:S02]  /*6580*/  LOP3.LUT R5, R3, 0xffff, RZ, 0xc0, !PT ;  /* 0x0000ffff03057812 */ /* 0x002fe400078ec0ff */
[----:B------:R-:W-:Y:S02]  /*6590*/  SHF.R.U32.HI R3, RZ, 0x8, R8 ;  /* 0x00000008ff037819 */ /* 0x000fe40000011608 */
[----:B------:R-:W-:Y:S02]  /*65a0*/  SHF.R.U32.HI R8, RZ, 0x8, R5 ;  /* 0x00000008ff087819 */ /* 0x000fe40000011605 */
[----:B------:R-:W-:Y:S01]  /*65b0*/  PRMT R7, R17, 0x5410, R3 ;  /* 0x0000541011077816 */ /* 0x000fe20000000003 */
[----:B------:R-:W-:Y:S01]  /*65c0*/  FFMA.FTZ R3, R177, c[0x0][0x23c], -R4 ;  /* 0x00008f00b1037a23 */ /* 0x000fe20000010804 */
[----:B------:R-:W-:-:S02]  /*65d0*/  PRMT R4, R11, 0x5410, R8 ;  /* 0x000054100b047816 */ /* 0x000fc40000000008 */
[----:B------:R-:W-:Y:S01]  /*65e0*/  LOP3.LUT R5, R6, 0xff, RZ, 0xc0, !PT ;  /* 0x000000ff06057812 */ /* 0x000fe200078ec0ff */
[----:B------:R1:W4:Y:S01]  /*65f0*/  MUFU.EX2 R24, R3 ;  /* 0x0000000300187308 */ /* 0x0003220000000800 */
[----:B---3--:R-:W-:Y:S01]  /*6600*/  F2FP.PACK_AB R6, R26, R28 ;  /* 0x0000001c1a06723e */ /* 0x008fe200000000ff */
[----:B------:R-:W-:Y:S01]  /*6610*/  HSET2.LE.AND R7, R7, R68, PT ;  /* 0x0000004407077233 */ /* 0x000fe20003803000 */
[----:B------:R-:W-:Y:S02]  /*6620*/  PRMT R5, R5, 0x5410, R10 ;  /* 0x0000541005057816 */ /* 0x000fe4000000000a */
[----:B------:R-:W-:-:S03]  /*6630*/  F2FP.PACK_AB R8, R29, R30 ;  /* 0x0000001e1d08723e */ /* 0x000fc600000000ff */
[----:B------:R-:W-:Y:S01]  /*6640*/  HSET2.LE.AND R5, R5, R68, PT ;  /* 0x0000004405057233 */ /* 0x000fe20003803000 */
[----:B------:R-:W-:-:S04]  /*6650*/  LOP3.LUT R134, R7, R8, RZ, 0xc0, !PT ;  /* 0x0000000807867212 */ /* 0x000fc800078ec0ff */
[----:B------:R-:W-:Y:S01]  /*6660*/  LOP3.LUT R133, R5, R6, RZ, 0xc0, !PT ;  /* 0x0000000605857212 */ /* 0x000fe200078ec0ff */
[----:B------:R-:W-:Y:S01]  /*6670*/  FFMA.FTZ R5, R181, c[0x0][0x23c], -R0 ;  /* 0x00008f00b5057a23 */ /* 0x000fe20000010800 */
[--C-:B-1----:R-:W-:Y:S01]  /*6680*/  HSET2.LE.AND R3, R4, R68.reuse, PT ;  /* 0x0000004404037233 */ /* 0x102fe20003803000 */
[----:B------:R-:W-:Y:S02]  /*6690*/  F2FP.PACK_AB R4, R31, R33 ;  /* 0x000000211f04723e */ /* 0x000fe400000000ff */
[----:B------:R-:W-:Y:S02]  /*66a0*/  MUFU.EX2 R21, R5 ;  /* 0x0000000500157308 */ /* 0x000fe40000000800 */
[----:B------:R-:W-:Y:S01]  /*66b0*/  LOP3.LUT R132, R3, R4, RZ, 0xc0, !PT ;  /* 0x0000000403847212 */ /* 0x000fe200078ec0ff */
[----:B------:R-:W-:Y:S01]  /*66c0*/  HSET2.LE.AND R3, R16, R68, PT ;  /* 0x0000004410037233 */ /* 0x000fe20003803000 */
[----:B----4-:R-:W-:-:S04]  /*66d0*/  F2FP.PACK_AB R4, R24, R25 ;  /* 0x000000191804723e */ /* 0x010fc800000000ff */
[----:B------:R-:W-:Y:S01]  /*66e0*/  LOP3.LUT R135, R3, R4, RZ, 0xc0, !PT ;  /* 0x0000000403877212 */ /* 0x000fe200078ec0ff */
[--C-:B------:R-:W-:Y:S02]  /*66f0*/  FFMA.FTZ R3, R178, c[0x0][0x23c], -R0.reuse ;  /* 0x00008f00b2037a23 */ /* 0x100fe40000010800 */
[----:B------:R-:W-:Y:S02]  /*6700*/  FFMA.FTZ R0, R179, c[0x0][0x23c], -R0 ;  /* 0x00008f00b3007a23 */ /* 0x000fe40000010800 */
[----:B------:R1:W-:Y:S02]  /*6710*/  MUFU.EX2 R22, R3 ;  /* 0x0000000300167308 */ /* 0x0003e40000000800 */
[C---:B------:R-:W-:Y:S06]  /*6720*/  HMMA.16816.F32 R112, R132.reuse, R120, R128 ;  /* 0x000000788470723c */ /* 0x040fec0000001880 */
[----:B------:R3:W4:Y:S02]  /*6730*/  MUFU.EX2 R20, R0 ;  /* 0x0000000000147308 */ /* 0x0007240000000800 */
[----:B--2---:R-:W-:Y:S01]  /*6740*/  HMMA.16816.F32 R128, R132, R12, R136 ;  /* 0x0000000c8480723c */ /* 0x004fe20000001888 */
[----:B-1----:R-:W-:-:S07]  /*6750*/  FFMA.FTZ R3, R207, c[0x0][0x23c], -R2 ;  /* 0x00008f00cf037a23 */ /* 0x002fce0000010802 */
[C---:B------:R-:W-:Y:S01]  /*6760*/  HMMA.16816.F32 R80, R132.reuse, R88, R80 ;  /* 0x000000588450723c */ /* 0x040fe20000001850 */
[----:B---3--:R-:W-:Y:S02]  /*6770*/  LOP3.LUT R0, R19, UR7, R50, 0x96, !PT ;  /* 0x0000000713007c12 */ /* 0x008fe4000f8e9632 */
        /* <DEDUP_REMOVED lines=10> */
[----:B-1----:R-:W-:Y:S01]  /*6820*/  FFMA.FTZ R3, R182, c[0x0][0x23c], -R2 ;  /* 0x00008f00b6037a23 */ /* 0x002fe20000010802 */
[C---:B------:R-:W-:Y:S01]  /*6830*/  LOP3.LUT R10, R0.reuse, 0xff, RZ, 0xc0, !PT ;  /* 0x000000ff000a7812 */ /* 0x040fe200078ec0ff */
[----:B------:R-:W-:Y:S01]  /*6840*/  MUFU.EX2 R17, R5 ;  /* 0x0000000500117308 */ /* 0x000fe20000000800 */
[----:B------:R-:W-:Y:S01]  /*6850*/  SHF.R.U32.HI R9, RZ, 0x18, R0 ;  /* 0x00000018ff097819 */ /* 0x000fe20000011600 */
[C---:B------:R-:W-:Y:S06]  /*6860*/  HMMA.16816.F32 R100, R132.reuse, R106, R100 ;  /* 0x0000006a8464723c */ /* 0x040fec0000001864 */
[----:B------:R1:W-:Y:S02]  /*6870*/  MUFU.EX2 R18, R3 ;  /* 0x0000000300127308 */ /* 0x0003e40000000800 */
[C---:B------:R-:W-:Y:S08]  /*6880*/  HMMA.16816.F32 R116, R132.reuse, R122, R116 ;  /* 0x0000007a8474723c */ /* 0x040ff00000001874 */
        /* <DEDUP_REMOVED lines=13> */
[----:B----4-:R-:W-:Y:S01]  /*6960*/  F2FP.PACK_AB R2, R20, R22 ;  /* 0x000000161402723e */ /* 0x010fe200000000ff */
        /* <DEDUP_REMOVED lines=84> */
[----:B------:R-:W2:Y:S01]  /*6eb0*/  LDL.64 R160, [R1+0x60] ;  /* 0x0000600001a07983 */ /* 0x000ea20000100a00 */
[----:B------:R-:W-:Y:S01]  /*6ec0*/  IADD3 R75, R242, -0x2, RZ ;  /* 0xfffffffef24b7810 */ /* 0x000fe20007ffe0ff */
[----:B------:R-:W-:-:S04]  /*6ed0*/  DEPBAR.LE SB0, 0x0 ;  /* 0x000080000000791a */ /* 0x000fc80000000000 */
[----:B------:R-:W-:Y:S01]  /*6ee0*/  SHF.R.S32.HI R0, RZ, 0x1f, R75 ;  /* 0x0000001fff007819 */ /* 0x000fe2000001144b */
[----:B------:R-:W-:Y:S01]  /*6ef0*/  IMAD R4, R75, UR19, RZ ;  /* 0x000000134b047c24 */ /* 0x000fe2000f8e02ff */
[----:B------:R-:W-:-:S03]  /*6f00*/  USHF.L.U32 UR5, UR4, 0x5, URZ ;  /* 0x0000000504057899 */ /* 0x000fc6000800063f */
[----:B------:R-:W-:Y:S02]  /*6f10*/  IMAD R0, R0, UR20, R4 ;  /* 0x0000001400007c24 */ /* 0x000fe4000f8e0204 */
[----:B------:R-:W-:Y:S01]  /*6f20*/  IMAD.U32 R4, RZ, RZ, UR4 ;  /* 0x00000004ff047e24 */ /* 0x000fe2000f8e00ff */
[----:B------:R-:W-:Y:S01]  /*6f30*/  BAR.SYNC.DEFER_BLOCKING 0x0 ;  /* 0x0000000000007b1d */ /* 0x000fe20000010000 */
[----:B--2---:R-:W-:-:S04]  /*6f40*/  IMAD.WIDE.U32 R2, R75, UR20, R160 ;  /* 0x000000144b027c25 */ /* 0x004fc8000f8e00a0 */
[----:B------:R-:W-:Y:S01]  /*6f50*/  IMAD.IADD R3, R3, 0x1, R0 ;  /* 0x0000000103037824 */ /* 0x000fe200078e0200 */
[----:B------:R-:W-:Y:S02]  /*6f60*/  LEA R6, P1, R2, c[0x0][0x170], 0x1 ;  /* 0x00005c0002067a11 */ /* 0x000fe400078208ff */
[----:B------:R-:W-:Y:S02]  /*6f70*/  SHF.L.U64.HI R0, R4, 0x5, R245 ;  /* 0x0000000504007819 */ /* 0x000fe400000102f5 */
[----:B------:R-:W-:Y:S02]  /*6f80*/  IADD3 R4, P0, R6, UR5, RZ ;  /* 0x0000000506047c10 */ /* 0x000fe4000ff1e0ff */
[----:B------:R-:W-:Y:S02]  /*6f90*/  LEA.HI.X R7, R2, c[0x0][0x174], R3, 0x1, P1 ;  /* 0x00005d0002077a11 */ /* 0x000fe400008f0c03 */
[----:B------:R-:W-:-:S03]  /*6fa0*/  IADD3 R2, P1, R4, UR5, RZ ;  /* 0x0000000504027c10 */ /* 0x000fc6000ff3e0ff */
[----:B------:R-:W-:Y:S01]  /*6fb0*/  IMAD.X R5, R0, 0x1, R7, P0 ;  /* 0x0000000100057824 */ /* 0x000fe200000e0607 */
[----:B------:R-:W-:Y:S01]  /*6fc0*/  IADD3 R8, P0, R2, UR5, RZ ;  /* 0x0000000502087c10 */ /* 0x000fe2000ff1e0ff */
        /* <DEDUP_REMOVED lines=9> */
[----:B------:R-:W-:Y:S04]  /*7060*/  LDSM.16.M88.4 R12, [R191] ;  /* 0x00000000bf0c783b */ /* 0x000fe80000000200 */
[----:B------:R-:W5:Y:S04]  /*7070*/  LDSM.16.M88.4 R20, [R184+0x4000] ;  /* 0x00400000b814783b */ /* 0x000f680000000200 */
[----:B------:R-:W1:Y:S04]  /*7080*/  LDSM.16.M88.4 R32, [R184+0x4800] ;  /* 0x00480000b820783b */ /* 0x000e680000000200 */
[----:B------:R-:W-:Y:S04]  /*7090*/  LDSM.16.M88.4 R28, [R184+0x5000] ;  /* 0x00500000b81c783b */ /* 0x000fe80000000200 */
[----:B------:R-:W-:Y:S01]  /*70a0*/  LDSM.16.M88.4 R24, [R184+0x5800] ;  /* 0x00580000b818783b */ /* 0x000fe20000000200 */
[----:B---3--:R-:W-:-:S03]  /*70b0*/  IADD3 R2, R242, -0x2, RZ ;  /* 0xfffffffef2027810 */ /* 0x008fc60007ffe0ff */
[----:B--2---:R-:W-:Y:S01]  /*70c0*/  LDSM.16.M88.4 R4, [R194+0x2000] ;  /* 0x00200000c204783b */ /* 0x004fe20000000200 */
[----:B------:R-:W-:-:S03]  /*70d0*/  ISETP.GT.AND P0, PT, R2, UR18, PT ;  /* 0x0000001202007c0c */ /* 0x000fc6000bf04270 */
[----:B----4-:R-:W2:Y:S01]  /*70e0*/  LDSM.16.M88.4 R8, [R191+0x2000] ;  /* 0x00200000bf08783b */ /* 0x010ea20000000200 */
[----:B------:R-:W-:-:S03]  /*70f0*/  IMAD R0, R2, 0x40, R252 ;  /* 0x0000004002007824 */ /* 0x000fc600078e02fc */
[----:B------:R-:W-:Y:S02]  /*7100*/  LDSM.16.M88.4 R52, [R190+0x5800] ;  /* 0x00580000be34783b */ /* 0x000fe40000000200 */
[C---:B------:R-:W-:Y:S02]  /*7110*/  ISETP.GE.AND P3, PT, R0.reuse, R206, PT ;  /* 0x000000ce0000720c */ /* 0x040fe40003f66270 */
[----:B------:R-:W3:Y:S01]  /*7120*/  LDSM.16.M88.4 R40, [R190+0x4000] ;  /* 0x00400000be28783b */ /* 0x000ee20000000200 */
[C---:B------:R-:W-:Y:S02]  /*7130*/  ISETP.GE.AND P2, PT, R0.reuse, R205, PT ;  /* 0x000000cd0000720c */ /* 0x040fe40003f46270 */
[C---:B------:R-:W-:Y:S01]  /*7140*/  ISETP.LT.OR P3, PT, R0.reuse, R202, P3 ;  /* 0x000000ca0000720c */ /* 0x040fe20001f61670 */
[----:B------:R-:W4:Y:S01]  /*7150*/  LDSM.16.M88.4 R44, [R190+0x4800] ;  /* 0x00480000be2c783b */ /* 0x000f220000000200 */
[C---:B------:R-:W-:Y:S02]  /*7160*/  ISETP.LT.OR P2, PT, R0.reuse, R201, P2 ;  /* 0x000000c90000720c */ /* 0x040fe40001741670 */
[C---:B------:R-:W-:Y:S01]  /*7170*/  IADD3 R2, R0.reuse, 0x1, RZ ;  /* 0x0000000100027810 */ /* 0x040fe20007ffe0ff */
[----:B------:R-:W3:Y:S01]  /*7180*/  LDSM.16.M88.4 R48, [R190+0x5000] ;  /* 0x00500000be30783b */ /* 0x000ee20000000200 */
[----:B------:R-:W-:-:S02]  /*7190*/  IADD3 R3, R0, 0x8, RZ ;  /* 0x0000000800037810 */ /* 0x000fc40007ffe0ff */
[C---:B------:R-:W-:Y:S01]  /*71a0*/  ISETP.GE.AND P5, PT, R2.reuse, R206, PT ;  /* 0x000000ce0200720c */ /* 0x040fe20003fa6270 */
[C---:B-----5:R-:W-:Y:S01]  /*71b0*/  HMMA.16816.F32 R148, R12.reuse, R20, RZ ;  /* 0x000000140c94723c */ /* 0x060fe200000018ff */
[----:B------:R-:W5:Y:S01]  /*71c0*/  LDSM.16.M88.4 R16, [R194] ;  /* 0x00000000c210783b */ /* 0x000f620000000200 */
[C---:B------:R-:W-:Y:S02]  /*71d0*/  ISETP.GE.AND P4, PT, R2.reuse, R204, PT ;  /* 0x000000cc0200720c */ /* 0x040fe40003f86270 */
[C---:B------:R-:W-:Y:S01]  /*71e0*/  ISETP.GE.AND P1, PT, R2.reuse, R203, PT ;  /* 0x000000cb0200720c */ /* 0x040fe20003f26270 */
[----:B------:R-:W0:Y:S01]  /*71f0*/  LDGDEPBAR ;  /* 0x00000000000079af */ /* 0x000e220000000000 */
[C---:B------:R-:W-:Y:S02]  /*7200*/  ISETP.LT.OR P5, PT, R2.reuse, R202, P5 ;  /* 0x000000ca0200720c */ /* 0x040fe40002fa1670 */
[----:B------:R-:W-:Y:S01]  /*7210*/  HMMA.16816.F32 R180, R12, R22, RZ ;  /* 0x000000160cb4723c */ /* 0x000fe200000018ff */
[----:B------:R-:W-:-:S02]  /*7220*/  ISETP.LT.OR P4, PT, R2, R200, P4 ;  /* 0x000000c80200720c */ /* 0x000fc40002781670 */
[C---:B------:R-:W-:Y:S02]  /*7230*/  ISETP.LT.OR P1, PT, R2.reuse, R199, P1 ;  /* 0x000000c70200720c */ /* 0x040fe40000f21670 */
[----:B------:R-:W-:-:S03]  /*7240*/  ISETP.GE.AND P6, PT, R2, R205, PT ;  /* 0x000000cd0200720c */ /* 0x000fc60003fc6270 */
[----:B-1----:R-:W-:Y:S01]  /*7250*/  HMMA.16816.F32 R156, R12, R32, RZ ;  /* 0x000000200c9c723c */ /* 0x002fe200000018ff */
[----:B------:R-:W-:Y:S02]  /*7260*/  ISETP.LT.OR P6, PT, R2, R201, P6 ;  /* 0x000000c90200720c */ /* 0x000fe400037c1670 */
[----:B------:R-:W-:-:S05]  /*7270*/  IADD3 R2, R0, 0x9, RZ ;  /* 0x0000000900027810 */ /* 0x000fca0007ffe0ff */
[C---:B--2---:R-:W-:Y:S08]  /*7280*/  HMMA.16816.F32 R144, R8.reuse, R20, RZ ;  /* 0x000000140890723c */ /* 0x044ff000000018ff */
        /* <DEDUP_REMOVED lines=8> */
[----:B------:R-:W-:Y:S07]  /*7310*/  LDSM.16.M88.4 R32, [R195] ;  /* 0x00000000c320783b */ /* 0x000fee0000000200 */
[C---:B---3--:R-:W-:Y:S08]  /*7320*/  HMMA.16816.F32 R232, R4.reuse, R40, R144 ;  /* 0x0000002804e8723c */ /* 0x048ff00000001890 */
[C---:B------:R-:W-:Y:S01]  /*7330*/  HMMA.16816.F32 R164, R4.reuse, R54, R8 ;  /* 0x0000003604a4723c */ /* 0x040fe20000001808 */
[----:B------:R-:W1:Y:S07]  /*7340*/  LDSM.16.M88.4 R8, [R192] ;  /* 0x00000000c008783b */ /* 0x000e6e0000000200 */
[C---:B----4-:R-:W-:Y:S08]  /*7350*/  HMMA.16816.F32 R228, R4.reuse, R44, R64 ;  /* 0x0000002c04e4723c */ /* 0x050ff00000001840 */
[C---:B------:R-:W-:Y:S08]  /*7360*/  HMMA.16816.F32 R224, R4.reuse, R48, R56 ;  /* 0x0000003004e0723c */ /* 0x040ff00000001838 */
[C---:B------:R-:W-:Y:S01]  /*7370*/  HMMA.16816.F32 R212, R4.reuse, R52, R20 ;  /* 0x0000003404d4723c */ /* 0x040fe20000001814 */
[----:B------:R-:W-:Y:S07]  /*7380*/  LDSM.16.M88.4 R20, [R193] ;  /* 0x00000000c114783b */ /* 0x000fee0000000200 */
[C---:B------:R-:W-:Y:S08]  /*7390*/  HMMA.16816.F32 R176, R4.reuse, R42, R140 ;  /* 0x0000002a04b0723c */ /* 0x040ff0000000188c */
[C---:B------:R-:W-:Y:S08]  /*73a0*/  HMMA.16816.F32 R172, R4.reuse, R46, R60 ;  /* 0x0000002e04ac723c */ /* 0x040ff0000000183c */
[----:B------:R-:W-:Y:S01]  /*73b0*/  HMMA.16816.F32 R168, R4, R50, R36 ;  /* 0x0000003204a8723c */ /* 0x000fe20000001824 */
[----:B------:R-:W2:Y:S04]  /*73c0*/  LDSM.16.M88.4 R4, [R192+0x2000] ;  /* 0x00200000c004783b */ /* 0x000ea80000000200 */
[----:B------:R-:W-:Y:S03]  /*73d0*/  LDSM.16.M88.4 R36, [R196] ;  /* 0x00000000c424783b */ /* 0x000fe60000000200 */
[C---:B------:R-:W-:Y:S08]  /*73e0*/  HMMA.16816.F32 R152, R12.reuse, R28, RZ ;  /* 0x0000001c0c98723c */ /* 0x040ff000000018ff */
[C---:B------:R-:W-:Y:S01]  /*73f0*/  HMMA.16816.F32 R236, R12.reuse, R30, RZ ;  /* 0x0000001e0cec723c */ /* 0x040fe200000018ff */
[----:B------:R-:W3:Y:S07]  /*7400*/  LDSM.16.M88.4 R28, [R198] ;  /* 0x00000000c61c783b */ /* 0x000eee0000000200 */
[C---:B------:R-:W-:Y:S08]  /*7410*/  HMMA.16816.F32 R160, R12.reuse, R24, RZ ;  /* 0x000000180ca0723c */ /* 0x040ff000000018ff */
[----:B------:R-:W-:Y:S01]  /*7420*/  HMMA.16816.F32 R216, R12, R26, RZ ;  /* 0x0000001a0cd8723c */ /* 0x000fe200000018ff */
[----:B------:R-:W4:Y:S04]  /*7430*/  LDSM.16.M88.4 R24, [R197] ;  /* 0x00000000c518783b */ /* 0x000f280000000200 */
[----:B------:R-:W-:Y:S03]  /*7440*/  LDSM.16.M88.4 R12, [R193+0x2000] ;  /* 0x00200000c10c783b */ /* 0x000fe60000000200 */
[C---:B-----5:R-:W-:Y:S08]  /*7450*/  HMMA.16816.F32 R60, R16.reuse, R40, R148 ;  /* 0x00000028103c723c */ /* 0x060ff00000001894 */
[C---:B------:R-:W-:Y:S01]  /*7460*/  HMMA.16816.F32 R56, R16.reuse, R42, R180 ;  /* 0x0000002a1038723c */ /* 0x040fe200000018b4 */
[----:B------:R-:W5:Y:S07]  /*7470*/  LDSM.16.M88.4 R40, [R189] ;  /* 0x00000000bd28783b */ /* 0x000f6e0000000200 */
[C---:B------:R-:W-:Y:S08]  /*7480*/  HMMA.16816.F32 R152, R16.reuse, R48, R152 ;  /* 0x000000301098723c */ /* 0x040ff00000001898 */
[C---:B------:R-:W-:Y:S08]  /*7490*/  HMMA.16816.F32 R156, R16.reuse, R44, R156 ;  /* 0x0000002c109c723c */ /* 0x040ff0000000189c */
[C---:B------:R-:W-:Y:S08]  /*74a0*/  HMMA.16816.F32 R140, R16.reuse, R52, R160 ;  /* 0x00000034108c723c */ /* 0x040ff000000018a0 */
[C---:B------:R-:W-:Y:S08]  /*74b0*/  HMMA.16816.F32 R64, R16.reuse, R46, R220 ;  /* 0x0000002e1040723c */ /* 0x040ff000000018dc */
[C---:B------:R-:W-:Y:S08]  /*74c0*/  HMMA.16816.F32 R48, R16.reuse, R50, R236 ;  /* 0x000000321030723c */ /* 0x040ff000000018ec */
[----:B------:R-:W-:Y:S08]  /*74d0*/  HMMA.16816.F32 R144, R16, R54, R216 ;  /* 0x000000361090723c */ /* 0x000ff000000018d8 */
[-C--:B-1----:R-:W-:Y:S08]  /*74e0*/  HMMA.16816.F32 R16, R8, R32.reuse, R60 ;  /* 0x000000200810723c */ /* 0x082ff0000000183c */
[C---:B--2---:R-:W-:Y:S08]  /*74f0*/  HMMA.16816.F32 R44, R4.reuse, R32, R232 ;  /* 0x00000020042c723c */ /* 0x044ff000000018e8 */
[C---:B---3--:R-:W-:Y:S08]  /*7500*/  HMMA.16816.F32 R148, R4.reuse, R28, R228 ;  /* 0x0000001c0494723c */ /* 0x048ff000000018e4 */
[C---:B----4-:R-:W-:Y:S08]  /*7510*/  HMMA.16816.F32 R224, R4.reuse, R24, R224 ;  /* 0x0000001804e0723c */ /* 0x050ff000000018e0 */
[C---:B------:R-:W-:Y:S08]  /*7520*/  HMMA.16816.F32 R212, R4.reuse, R36, R212 ;  /* 0x0000002404d4723c */ /* 0x040ff000000018d4 */
[C---:B------:R-:W-:Y:S08]  /*7530*/  HMMA.16816.F32 R60, R4.reuse, R34, R176 ;  /* 0x00000022043c723c */ /* 0x040ff000000018b0 */
[C---:B------:R-:W-:Y:S08]  /*7540*/  HMMA.16816.F32 R172, R4.reuse, R30, R172 ;  /* 0x0000001e04ac723c */ /* 0x040ff000000018ac */
[C---:B------:R-:W-:Y:S08]  /*7550*/  HMMA.16816.F32 R168, R4.reuse, R26, R168 ;  /* 0x0000001a04a8723c */ /* 0x040ff000000018a8 */
[----:B------:R-:W-:Y:S01]  /*7560*/  HMMA.16816.F32 R164, R4, R38, R164 ;  /* 0x0000002604a4723c */ /* 0x000fe200000018a4 */
[----:B------:R-:W1:Y:S07]  /*7570*/  LDSM.16.M88.4 R4, [R189+0x800] ;  /* 0x00080000bd04783b */ /* 0x000e6e0000000200 */
[C---:B------:R-:W-:Y:S08]  /*7580*/  HMMA.16816.F32 R32, R8.reuse, R34, R56 ;  /* 0x000000220820723c */ /* 0x040ff00000001838 */
[C---:B------:R-:W-:Y:S08]  /*7590*/  HMMA.16816.F32 R152, R8.reuse, R24, R152 ;  /* 0x000000180898723c */ /* 0x040ff00000001898 */
[----:B------:R-:W-:Y:S08]  /*75a0*/  HMMA.16816.F32 R56, R8, R26, R48 ;  /* 0x0000001a0838723c */ /* 0x000ff00000001830 */
[----:B-----5:R-:W-:Y:S08]  /*75b0*/  HMMA.16816.F32 R24, R20, R40, R16 ;  /* 0x000000281418723c */ /* 0x020ff00000001810 */
[C---:B------:R-:W-:Y:S08]  /*75c0*/  HMMA.16816.F32 R52, R8.reuse, R28, R156 ;  /* 0x0000001c0834723c */ /* 0x040ff0000000189c */
[----:B------:R-:W-:Y:S08]  /*75d0*/  HMMA.16816.F32 R64, R8, R30, R64 ;  /* 0x0000001e0840723c */ /* 0x000ff00000001840 */
[----:B------:R-:W-:Y:S01]  /*75e0*/  HMMA.16816.F32 R28, R12, R40, R44 ;  /* 0x000000280c1c723c */ /* 0x000fe2000000182c */
[----:B------:R-:W-:-:S02]  /*75f0*/  FSEL R68, R24, -INF , !P3 ;  /* 0xff80000018447808 */ /* 0x000fc40005800000 */
[----:B------:R-:W-:Y:S02]  /*7600*/  FSEL R74, R26, -INF , !P2 ;  /* 0xff8000001a4a7808 */ /* 0x000fe40005000000 */
[C---:B------:R-:W-:Y:S02]  /*7610*/  ISETP.GE.AND P3, PT, R0.reuse, R204, PT ;  /* 0x000000cc0000720c */ /* 0x040fe40003f66270 */
[C---:B------:R-:W-:Y:S01]  /*7620*/  ISETP.GE.AND P2, PT, R0.reuse, R203, PT ;  /* 0x000000cb0000720c */ /* 0x040fe20003f46270 */
[----:B------:R-:W-:Y:S01]  /*7630*/  HMMA.16816.F32 R16, R20, R42, R32 ;  /* 0x0000002a1410723c */ /* 0x000fe20000001820 */
[C---:B------:R-:W-:Y:S02]  /*7640*/  ISETP.LT.OR P3, PT, R0.reuse, R200, P3 ;  /* 0x000000c80000720c */ /* 0x040fe40001f61670 */
[----:B------:R-:W-:-:S05]  /*7650*/  ISETP.LT.OR P2, PT, R0, R199, P2 ;  /* 0x000000c70000720c */ /* 0x000fca0001741670 */
[----:B------:R-:W-:Y:S07]  /*7660*/  HMMA.16816.F32 R40, R12, R42, R60 ;  /* 0x0000002a0c28723c */ /* 0x000fee000000183c */
[----:B------:R-:W-:Y:S01]  /*7670*/  FSEL R61, R25, -INF , !P5 ;  /* 0xff800000193d7808 */ /* 0x000fe20006800000 */
[----:B------:R-:W-:Y:S01]  /*7680*/  HMMA.16816.F32 R140, R8, R36, R140 ;  /* 0x00000024088c723c */ /* 0x000fe2000000188c */
[----:B------:R-:W-:Y:S02]  /*7690*/  FSEL R46, R28, -INF , !P3 ;  /* 0xff8000001c2e7808 */ /* 0x000fe40005800000 */
[----:B------:R-:W-:-:S02]  /*76a0*/  FSEL R48, R30, -INF , !P2 ;  /* 0xff8000001e307808 */ /* 0x000fc40005000000 */
[----:B------:R-:W-:Y:S02]  /*76b0*/  FSEL R47, R29, -INF , !P4 ;  /* 0xff8000001d2f7808 */ /* 0x000fe40006000000 */
[C---:B------:R-:W-:Y:S01]  /*76c0*/  ISETP.GE.AND P3, PT, R3.reuse, R206, PT ;  /* 0x000000ce0300720c */ /* 0x040fe20003f66270 */
[----:B------:R-:W-:Y:S01]  /*76d0*/  HMMA.16816.F32 R144, R8, R38, R144 ;  /* 0x000000260890723c */ /* 0x000fe20000001890 */
[----:B------:R-:W2:Y:S01]  /*76e0*/  LDSM.16.M88.4 R8, [R189+0x1000] ;  /* 0x00100000bd08783b */ /* 0x000ea20000000200 */
[C---:B------:R-:W-:Y:S02]  /*76f0*/  ISETP.GE.AND P2, PT, R3.reuse, R205, PT ;  /* 0x000000cd0300720c */ /* 0x040fe40003f46270 */
[C---:B------:R-:W-:Y:S02]  /*7700*/  ISETP.GE.AND P5, PT, R3.reuse, R204, PT ;  /* 0x000000cc0300720c */ /* 0x040fe40003fa6270 */
[----:B------:R-:W-:Y:S02]  /*7710*/  ISETP.GE.AND P4, PT, R3, R203, PT ;  /* 0x000000cb0300720c */ /* 0x000fe40003f86270 */
[----:B-1----:R-:W-:Y:S01]  /*7720*/  HMMA.16816.F32 R36, R20, R4, R52 ;  /* 0x000000041424723c */ /* 0x002fe20000001834 */
[----:B------:R-:W-:-:S02]  /*7730*/  FSEL R49, R31, -INF , !P1 ;  /* 0xff8000001f317808 */ /* 0x000fc40004800000 */
[C---:B------:R-:W-:Y:S02]  /*7740*/  ISETP.LT.OR P3, PT, R3.reuse, R202, P3 ;  /* 0x000000ca0300720c */ /* 0x040fe40001f61670 */
[C---:B------:R-:W-:Y:S02]  /*7750*/  ISETP.LT.OR P2, PT, R3.reuse, R201, P2 ;  /* 0x000000c90300720c */ /* 0x040fe40001741670 */
[C---:B------:R-:W-:Y:S01]  /*7760*/  ISETP.LT.OR P5, PT, R3.reuse, R200, P5 ;  /* 0x000000c80300720c */ /* 0x040fe20002fa1670 */
[----:B------:R-:W-:Y:S01]  /*7770*/  HMMA.16816.F32 R28, R12, R4, R148 ;  /* 0x000000040c1c723c */ /* 0x000fe20000001894 */
[----:B------:R-:W-:Y:S02]  /*7780*/  ISETP.LT.OR P4, PT, R3, R199, P4 ;  /* 0x000000c70300720c */ /* 0x000fe40002781670 */
[----:B------:R-:W-:Y:S02]  /*7790*/  IADD3 R3, R0, 0x10, RZ ;  /* 0x0000001000037810 */ /* 0x000fe40007ffe0ff */
[----:B------:R-:W-:-:S02]  /*77a0*/  FSEL R62, R27, -INF , !P6 ;  /* 0xff8000001b3e7808 */ /* 0x000fc40007000000 */
[----:B------:R-:W-:Y:S01]  /*77b0*/  FSEL R60, R16, -INF , !P3 ;  /* 0xff800000103c7808 */ /* 0x000fe20005800000 */
[-C--:B------:R-:W-:Y:S01]  /*77c0*/  HMMA.16816.F32 R24, R20, R6.reuse, R64 ;  /* 0x000000061418723c */ /* 0x080fe20000001840 */
[----:B------:R-:W-:Y:S02]  /*77d0*/  FSEL R54, R18, -INF , !P2 ;  /* 0xff80000012367808 */ /* 0x000fe40005000000 */
        /* <DEDUP_REMOVED lines=9> */
[C---:B------:R-:W-:Y:S02]  /*7870*/  ISETP.GE.AND P2, PT, R2.reuse, R203, PT ;  /* 0x000000cb0200720c */ /* 0x040fe40003f46270 */
[C---:B------:R-:W-:Y:S02]  /*7880*/  ISETP.GE.AND P5, PT, R3.reuse, R206, PT ;  /* 0x000000ce0300720c */ /* 0x040fe40003fa6270 */
[----:B------:R-:W-:Y:S02]  /*7890*/  ISETP.GE.AND P4, PT, R3, R205, PT ;  /* 0x000000cd0300720c */ /* 0x000fe40003f86270 */
[C---:B------:R-:W-:Y:S02]  /*78a0*/  ISETP.LT.OR P1, PT, R2.reuse, R202, P1 ;  /* 0x000000ca0200720c */ /* 0x040fe40000f21670 */
[C---:B------:R-:W-:Y:S02]  /*78b0*/  ISETP.LT.OR P6, PT, R2.reuse, R201, P6 ;  /* 0x000000c90200720c */ /* 0x040fe400037c1670 */
[----:B------:R-:W-:-:S02]  /*78c0*/  ISETP.LT.OR P3, PT, R2, R200, P3 ;  /* 0x000000c80200720c */ /* 0x000fc40001f61670 */
[----:B------:R-:W-:Y:S02]  /*78d0*/  ISETP.LT.OR P2, PT, R2, R199, P2 ;  /* 0x000000c70200720c */ /* 0x000fe40001741670 */
[C---:B------:R-:W-:Y:S02]  /*78e0*/  ISETP.LT.OR P5, PT, R3.reuse, R202, P5 ;  /* 0x000000ca0300720c */ /* 0x040fe40002fa1670 */
[----:B------:R-:W-:Y:S02]  /*78f0*/  ISETP.LT.OR P4, PT, R3, R201, P4 ;  /* 0x000000c90300720c */ /* 0x000fe40002781670 */
[----:B------:R-:W-:Y:S02]  /*7900*/  IADD3 R2, R0, 0x11, RZ ;  /* 0x0000001100027810 */ /* 0x000fe40007ffe0ff */
[----:B------:R-:W-:Y:S02]  /*7910*/  FSEL R52, R17, -INF , !P1 ;  /* 0xff80000011347808 */ /* 0x000fe40004800000 */
[----:B------:R-:W-:-:S02]  /*7920*/  FSEL R41, R41, -INF , !P3 ;  /* 0xff80000029297808 */ /* 0x000fc40005800000 */
[----:B------:R-:W-:Y:S02]  /*7930*/  FSEL R43, R43, -INF , !P2 ;  /* 0xff8000002b2b7808 */ /* 0x000fe40005000000 */
[----:B------:R-:W-:Y:S02]  /*7940*/  FSEL R176, R36, -INF , !P5 ;  /* 0xff80000024b07808 */ /* 0x000fe40006800000 */
[----:B------:R-:W-:Y:S02]  /*7950*/  FSEL R177, R38, -INF , !P4 ;  /* 0xff80000026b17808 */ /* 0x000fe40006000000 */
[C---:B------:R-:W-:Y:S02]  /*7960*/  ISETP.GE.AND P1, PT, R3.reuse, R204, PT ;  /* 0x000000cc0300720c */ /* 0x040fe40003f26270 */
[----:B------:R-:W-:Y:S02]  /*7970*/  ISETP.GE.AND P3, PT, R3, R203, PT ;  /* 0x000000cb0300720c */ /* 0x000fe40003f66270 */
[----:B------:R-:W-:-:S02]  /*7980*/  ISETP.GE.AND P2, PT, R2, R205, PT ;  /* 0x000000cd0200720c */ /* 0x000fc40003f46270 */
[C---:B------:R-:W-:Y:S02]  /*7990*/  ISETP.GE.AND P5, PT, R2.reuse, R204, PT ;  /* 0x000000cc0200720c */ /* 0x040fe40003fa6270 */
[C---:B------:R-:W-:Y:S02]  /*79a0*/  ISETP.GE.AND P4, PT, R2.reuse, R203, PT ;  /* 0x000000cb0200720c */ /* 0x040fe40003f86270 */
[CC--:B------:R-:W-:Y:S02]  /*79b0*/  ISETP.LT.OR P1, PT, R3.reuse, R200.reuse, P1 ;  /* 0x000000c80300720c */ /* 0x0c0fe40000f21670 */
[----:B------:R-:W-:Y:S02]  /*79c0*/  ISETP.LT.OR P3, PT, R3, R199, P3 ;  /* 0x000000c70300720c */ /* 0x000fe40001f61670 */
[C---:B------:R-:W-:Y:S02]  /*79d0*/  ISETP.LT.OR P2, PT, R2.reuse, R201, P2 ;  /* 0x000000c90200720c */ /* 0x040fe40001741670 */
[----:B------:R-:W-:-:S02]  /*79e0*/  ISETP.LT.OR P5, PT, R2, R200, P5 ;  /* 0x000000c80200720c */ /* 0x000fc40002fa1670 */
[----:B------:R-:W-:Y:S02]  /*79f0*/  ISETP.LT.OR P4, PT, R2, R199, P4 ;  /* 0x000000c70200720c */ /* 0x000fe40002781670 */
[----:B------:R-:W-:Y:S02]  /*7a00*/  IADD3 R3, R0, 0x18, RZ ;  /* 0x0000001800037810 */ /* 0x000fe40007ffe0ff */
[----:B------:R-:W-:Y:S02]  /*7a10*/  FSEL R53, R19, -INF , !P6 ;  /* 0xff80000013357808 */ /* 0x000fe40007000000 */
[----:B------:R-:W-:Y:S01]  /*7a20*/  ISETP.GE.AND P6, PT, R2, R206, PT ;  /* 0x000000ce0200720c */ /* 0x000fe20003fc6270 */
[----:B--2---:R-:W-:Y:S01]  /*7a30*/  HMMA.16816.F32 R16, R12, R8, R224 ;  /* 0x000000080c10723c */ /* 0x004fe200000018e0 */
[----:B------:R-:W-:Y:S02]  /*7a40*/  FSEL R174, R39, -INF , !P2 ;  /* 0xff80000027ae7808 */ /* 0x000fe40005000000 */
[----:B------:R-:W-:-:S02]  /*7a50*/  FSEL R156, R28, -INF , !P1 ;  /* 0xff8000001c9c7808 */ /* 0x000fc40004800000 */
[----:B------:R-:W-:Y:S02]  /*7a60*/  FSEL R157, R30, -INF , !P3 ;  /* 0xff8000001e9d7808 */ /* 0x000fe40005800000 */
[----:B------:R-:W-:Y:S02]  /*7a70*/  FSEL R151, R29, -INF , !P5 ;  /* 0xff8000001d977808 */ /* 0x000fe40006800000 */
[----:B------:R-:W-:Y:S02]  /*7a80*/  FSEL R158, R31, -INF , !P4 ;  /* 0xff8000001f9e7808 */ /* 0x000fe40006000000 */
[C---:B------:R-:W-:Y:S01]  /*7a90*/  ISETP.GE.AND P2, PT, R3.reuse, R206, PT ;  /* 0x000000ce0300720c */ /* 0x040fe20003f46270 */
[----:B------:R-:W-:Y:S01]  /*7aa0*/  HMMA.16816.F32 R28, R20, R8, R152 ;  /* 0x00000008141c723c */ /* 0x000fe20000001898 */
[----:B------:R-:W-:Y:S02]  /*7ab0*/  ISETP.GE.AND P1, PT, R3, R205, PT ;  /* 0x000000cd0300720c */ /* 0x000fe40003f26270 */
[----:B------:R-:W-:-:S02]  /*7ac0*/  ISETP.LT.OR P6, PT, R2, R202, P6 ;  /* 0x000000ca0200720c */ /* 0x000fc400037c1670 */
[C---:B------:R-:W-:Y:S02]  /*7ad0*/  ISETP.LT.OR P2, PT, R3.reuse, R202, P2 ;  /* 0x000000ca0300720c */ /* 0x040fe40001741670 */
[----:B------:R-:W-:Y:S02]  /*7ae0*/  ISETP.LT.OR P1, PT, R3, R201, P1 ;  /* 0x000000c90300720c */ /* 0x000fe40000f21670 */
[----:B------:R-:W-:Y:S02]  /*7af0*/  IADD3 R2, R0, 0x19, RZ ;  /* 0x0000001900027810 */ /* 0x000fe40007ffe0ff */
[----:B------:R-:W-:Y:S02]  /*7b00*/  FSEL R159, R37, -INF , !P6 ;  /* 0xff800000259f7808 */ /* 0x000fe40007000000 */
[C---:B------:R-:W-:Y:S02]  /*7b10*/  ISETP.GE.AND P6, PT, R3.reuse, R204, PT ;  /* 0x000000cc0300720c */ /* 0x040fe40003fc6270 */
[----:B------:R-:W-:-:S02]  /*7b20*/  ISETP.GE.AND P3, PT, R3, R203, PT ;  /* 0x000000cb0300720c */ /* 0x000fc40003f66270 */
[----:B------:R-:W-:Y:S02]  /*7b30*/  FSEL R172, R24, -INF , !P2 ;  /* 0xff80000018ac7808 */ /* 0x000fe40005000000 */
[----:B------:R-:W-:Y:S02]  /*7b40*/  FSEL R173, R26, -INF , !P1 ;  /* 0xff8000001aad7808 */ /* 0x000fe40004800000 */
[C---:B------:R-:W-:Y:S02]  /*7b50*/  ISETP.GE.AND P2, PT, R2.reuse, R204, PT ;  /* 0x000000cc0200720c */ /* 0x040fe40003f46270 */
[----:B------:R-:W-:Y:S02]  /*7b60*/  ISETP.GE.AND P1, PT, R2, R203, PT ;  /* 0x000000cb0200720c */ /* 0x000fe40003f26270 */
[C---:B------:R-:W-:Y:S02]  /*7b70*/  ISETP.LT.OR P6, PT, R3.reuse, R200, P6 ;  /* 0x000000c80300720c */ /* 0x040fe400037c1670 */
[----:B------:R-:W-:-:S02]  /*7b80*/  ISETP.LT.OR P3, PT, R3, R199, P3 ;  /* 0x000000c70300720c */ /* 0x000fc40001f61670 */
[----:B------:R-:W-:Y:S02]  /*7b90*/  IADD3 R3, R0, 0x20, RZ ;  /* 0x0000002000037810 */ /* 0x000fe40007ffe0ff */
[C---:B------:R-:W-:Y:S02]  /*7ba0*/  ISETP.LT.OR P2, PT, R2.reuse, R200, P2 ;  /* 0x000000c80200720c */ /* 0x040fe40001741670 */
[----:B------:R-:W-:Y:S02]  /*7bb0*/  ISETP.LT.OR P1, PT, R2, R199, P1 ;  /* 0x000000c70200720c */ /* 0x000fe40000f21670 */
[----:B------:R-:W-:Y:S02]  /*7bc0*/  FSEL R148, R32, -INF , !P6 ;  /* 0xff80000020947808 */ /* 0x000fe40007000000 */
[----:B------:R-:W-:Y:S02]  /*7bd0*/  FSEL R150, R34, -INF , !P3 ;  /* 0xff80000022967808 */ /* 0x000fe40005800000 */
[----:B------:R-:W-:-:S02]  /*7be0*/  ISETP.GE.AND P4, PT, R2, R206, PT ;  /* 0x000000ce0200720c */ /* 0x000fc40003f86270 */
[CC--:B------:R-:W-:Y:S02]  /*7bf0*/  ISETP.GE.AND P5, PT, R2.reuse, R205.reuse, PT ;  /* 0x000000cd0200720c */ /* 0x0c0fe40003fa6270 */
[C---:B------:R-:W-:Y:S02]  /*7c00*/  ISETP.GE.AND P6, PT, R3.reuse, R206, PT ;  /* 0x000000ce0300720c */ /* 0x040fe40003fc6270 */
[----:B------:R-:W-:Y:S02]  /*7c10*/  ISETP.GE.AND P3, PT, R3, R205, PT ;  /* 0x000000cd0300720c */ /* 0x000fe40003f66270 */
[----:B------:R-:W-:Y:S02]  /*7c20*/  FSEL R149, R33, -INF , !P2 ;  /* 0xff80000021957808 */ /* 0x000fe40005000000 */
[----:B------:R-:W-:Y:S02]  /*7c30*/  FSEL R152, R35, -INF , !P1 ;  /* 0xff80000023987808 */ /* 0x000fe40004800000 */
[----:B------:R-:W-:Y:S01]  /*7c40*/  HMMA.16816.F32 R32, R20, R10, R56 ;  /* 0x0000000a1420723c */ /* 0x000fe20000001838 */
[----:B------:R-:W-:-:S02]  /*7c50*/  ISETP.LT.OR P4, PT, R2, R202, P4 ;  /* 0x000000ca0200720c */ /* 0x000fc40002781670 */
[-C--:B------:R-:W-:Y:S02]  /*7c60*/  ISETP.LT.OR P5, PT, R2, R201.reuse, P5 ;  /* 0x000000c90200720c */ /* 0x080fe40002fa1670 */
[C---:B------:R-:W-:Y:S02]  /*7c70*/  ISETP.LT.OR P6, PT, R3.reuse, R202, P6 ;  /* 0x000000ca0300720c */ /* 0x040fe400037c1670 */
[----:B------:R-:W-:Y:S02]  /*7c80*/  ISETP.LT.OR P3, PT, R3, R201, P3 ;  /* 0x000000c90300720c */ /* 0x000fe40001f61670 */
[----:B------:R-:W-:Y:S02]  /*7c90*/  IADD3 R2, R0, 0x21, RZ ;  /* 0x0000002100027810 */ /* 0x000fe40007ffe0ff */
[----:B------:R-:W-:Y:S02]  /*7ca0*/  FSEL R155, R27, -INF , !P5 ;  /* 0xff8000001b9b7808 */ /* 0x000fe40006800000 */
[----:B------:R-:W-:-:S02]  /*7cb0*/  FSEL R216, R28, -INF , !P6 ;  /* 0xff8000001cd87808 */ /* 0x000fc40007000000 */
[----:B------:R-:W-:Y:S02]  /*7cc0*/  FSEL R219, R30, -INF , !P3 ;  /* 0xff8000001edb7808 */ /* 0x000fe40005800000 */
[C---:B------:R-:W-:Y:S02]  /*7cd0*/  ISETP.GE.AND P5, PT, R2.reuse, R206, PT ;  /* 0x000000ce0200720c */ /* 0x040fe40003fa6270 */
[C---:B------:R-:W-:Y:S02]  /*7ce0*/  ISETP.GE.AND P1, PT, R2.reuse, R205, PT ;  /* 0x000000cd0200720c */ /* 0x040fe40003f26270 */
[C---:B------:R-:W-:Y:S02]  /*7cf0*/  ISETP.GE.AND P6, PT, R2.reuse, R204, PT ;  /* 0x000000cc0200720c */ /* 0x040fe40003fc6270 */
[----:B------:R-:W-:Y:S02]  /*7d00*/  ISETP.GE.AND P3, PT, R2, R203, PT ;  /* 0x000000cb0200720c */ /* 0x000fe40003f66270 */
[----:B------:R-:W-:-:S02]  /*7d10*/  FSEL R154, R25, -INF , !P4 ;  /* 0xff800000199a7808 */ /* 0x000fc40006000000 */
[C---:B------:R-:W-:Y:S01]  /*7d20*/  ISETP.GE.AND P4, PT, R3.reuse, R204, PT ;  /* 0x000000cc0300720c */ /* 0x040fe20003f86270 */
[C---:B------:R-:W-:Y:S01]  /*7d30*/  HMMA.16816.F32 R24, R12.reuse, R10, R168 ;  /* 0x0000000a0c18723c */ /* 0x040fe200000018a8 */
[----:B------:R-:W-:Y:S02]  /*7d40*/  ISETP.GE.AND P2, PT, R3, R203, PT ;  /* 0x000000cb0300720c */ /* 0x000fe40003f46270 */
[C---:B------:R-:W-:Y:S02]  /*7d50*/  ISETP.LT.OR P5, PT, R2.reuse, R202, P5 ;  /* 0x000000ca0200720c */ /* 0x040fe40002fa1670 */
[C---:B------:R-:W-:Y:S02]  /*7d60*/  ISETP.LT.OR P1, PT, R2.reuse, R201, P1 ;  /* 0x000000c90200720c */ /* 0x040fe40000f21670 */
[C---:B------:R-:W-:Y:S01]  /*7d70*/  ISETP.LT.OR P6, PT, R2.reuse, R200, P6 ;  /* 0x000000c80200720c */ /* 0x040fe200037c1670 */
[----:B-1----:R-:W-:Y:S01]  /*7d80*/  HMMA.16816.F32 R8, R12, R4, R212 ;  /* 0x000000040c08723c */ /* 0x002fe200000018d4 */
[----:B------:R-:W-:-:S02]  /*7d90*/  ISETP.LT.OR P3, PT, R2, R199, P3 ;  /* 0x000000c70200720c */ /* 0x000fc40001f61670 */
[----:B------:R-:W-:Y:S02]  /*7da0*/  IADD3 R2, R0, 0x28, RZ ;  /* 0x0000002800027810 */ /* 0x000fe40007ffe0ff */
[C---:B------:R-:W-:Y:S02]  /*7db0*/  ISETP.LT.OR P4, PT, R3.reuse, R200, P4 ;  /* 0x000000c80300720c */ /* 0x040fe40002781670 */
[----:B------:R-:W-:Y:S01]  /*7dc0*/  ISETP.LT.OR P2, PT, R3, R199, P2 ;  /* 0x000000c70300720c */ /* 0x000fe20001741670 */
[----:B------:R-:W-:Y:S01]  /*7dd0*/  HMMA.16816.F32 R12, R12, R6, R164 ;  /* 0x000000060c0c723c */ /* 0x000fe200000018a4 */
[----:B------:R-:W-:Y:S02]  /*7de0*/  FSEL R221, R31, -INF , !P1 ;  /* 0xff8000001fdd7808 */ /* 0x000fe40004800000 */
[----:B------:R-:W-:Y:S02]  /*7df0*/  ISETP.GE.AND P1, PT, R2, R206, PT ;  /* 0x000000ce0200720c */ /* 0x000fe40003f26270 */
[----:B------:R-:W-:-:S02]  /*7e00*/  FSEL R168, R16, -INF , !P4 ;  /* 0xff80000010a87808 */ /* 0x000fc40006000000 */
[----:B------:R-:W-:Y:S02]  /*7e10*/  FSEL R175, R18, -INF , !P2 ;  /* 0xff80000012af7808 */ /* 0x000fe40005000000 */
[----:B------:R-:W-:Y:S02]  /*7e20*/  FSEL R171, R17, -INF , !P6 ;  /* 0xff80000011ab7808 */ /* 0x000fe40007000000 */
[----:B------:R-:W-:Y:S02]  /*7e30*/  FSEL R180, R19, -INF , !P3 ;  /* 0xff80000013b47808 */ /* 0x000fe40005800000 */
[----:B------:R-:W-:Y:S01]  /*7e40*/  HMMA.16816.F32 R16, R20, R4, R140 ;  /* 0x000000041410723c */ /* 0x000fe2000000188c */
[----:B------:R-:W-:Y:S02]  /*7e50*/  ISETP.LT.OR P1, PT, R2, R202, P1 ;  /* 0x000000ca0200720c */ /* 0x000fe40000f21670 */
[----:B------:R-:W-:Y:S02]  /*7e60*/  IADD3 R3, R0, 0x29, RZ ;  /* 0x0000002900037810 */ /* 0x000fe40007ffe0ff */
        /* <DEDUP_REMOVED lines=8> */
[C---:B------:R-:W-:Y:S02]  /*7ef0*/  ISETP.LT.OR P4, PT, R2.reuse, R201, P4 ;  /* 0x000000c90200720c */ /* 0x040fe40002781670 */
[C---:B------:R-:W-:Y:S02]  /*7f00*/  ISETP.LT.OR P5, PT, R2.reuse, R200, P5 ;  /* 0x000000c80200720c */ /* 0x040fe40002fa1670 */
[----:B------:R-:W-:Y:S02]  /*7f10*/  ISETP.LT.OR P2, PT, R2, R199, P2 ;  /* 0x000000c70200720c */ /* 0x000fe40001741670 */
[C---:B------:R-:W-:Y:S02]  /*7f20*/  ISETP.LT.OR P3, PT, R3.reuse, R202, P3 ;  /* 0x000000ca0300720c */ /* 0x040fe40001f61670 */
[----:B------:R-:W-:Y:S02]  /*7f30*/  ISETP.LT.OR P1, PT, R3, R200, P1 ;  /* 0x000000c80300720c */ /* 0x000fe40000f21670 */
[----:B------:R-:W-:-:S02]  /*7f40*/  IADD3 R2, R0, 0x30, RZ ;  /* 0x0000003000027810 */ /* 0x000fc40007ffe0ff */
[----:B------:R-:W-:Y:S02]  /*7f50*/  FSEL R217, R34, -INF , !P4 ;  /* 0xff80000022d97808 */ /* 0x000fe40006000000 */
        /* <DEDUP_REMOVED lines=8> */
[C---:B------:R-:W-:Y:S02]  /*7fe0*/  ISETP.GE.AND P3, PT, R2.reuse, R204, PT ;  /* 0x000000cc0200720c */ /* 0x040fe40003f66270 */
[----:B------:R-:W-:Y:S02]  /*7ff0*/  ISETP.GE.AND P1, PT, R2, R203, PT ;  /* 0x000000cb0200720c */ /* 0x000fe40003f26270 */
[----:B------:R-:W-:-:S02]  /*8000*/  ISETP.LT.OR P6, PT, R3, R201, P6 ;  /* 0x000000c90300720c */ /* 0x000fc400037c1670 */
[----:B------:R-:W-:Y:S02]  /*8010*/  ISETP.LT.OR P4, PT, R3, R199, P4 ;  /* 0x000000c70300720c */ /* 0x000fe40002781670 */
        /* <DEDUP_REMOVED lines=20> */
[C---:B------:R-:W-:Y:S02]  /*8160*/  ISETP.GE.AND P1, PT, R2.reuse, R204, PT ;  /* 0x000000cc0200720c */ /* 0x040fe40003f26270 */
[C---:B------:R-:W-:Y:S02]  /*8170*/  ISETP.GE.AND P3, PT, R2.reuse, R203, PT ;  /* 0x000000cb0200720c */ /* 0x040fe40003f66270 */
[----:B------:R-:W-:-:S02]  /*8180*/  ISETP.LT.OR P1, PT, R2, R200, P1 ;  /* 0x000000c80200720c */ /* 0x000fc40000f21670 */
[----:B------:R-:W-:Y:S02]  /*8190*/  ISETP.LT.OR P3, PT, R2, R199, P3 ;  /* 0x000000c70200720c */ /* 0x000fe40001f61670 */
[----:B------:R-:W-:Y:S02]  /*81a0*/  IADD3 R0, R0, 0x39, RZ ;  /* 0x0000003900007810 */ /* 0x000fe40007ffe0ff */
[----:B------:R-:W-:Y:S02]  /*81b0*/  FSEL R227, R17, -INF , !P6 ;  /* 0xff80000011e37808 */ /* 0x000fe40007000000 */
[----:B------:R-:W-:Y:S02]  /*81c0*/  FSEL R231, R19, -INF , !P4 ;  /* 0xff80000013e77808 */ /* 0x000fe40006000000 */
[----:B------:R-:W-:Y:S02]  /*81d0*/  FSEL R215, R9, -INF , !P5 ;  /* 0xff80000009d77808 */ /* 0x000fe40006800000 */
[----:B------:R-:W-:-:S02]  /*81e0*/  FSEL R222, R11, -INF , !P2 ;  /* 0xff8000000bde7808 */ /* 0x000fc40005000000 */
[----:B------:R-:W-:Y:S02]  /*81f0*/  FSEL R213, R12, -INF , !P1 ;  /* 0xff8000000cd57808 */ /* 0x000fe40004800000 */
[----:B------:R-:W-:Y:S02]  /*8200*/  FSEL R223, R14, -INF , !P3 ;  /* 0xff8000000edf7808 */ /* 0x000fe40005800000 */
[CC--:B------:R-:W-:Y:S02]  /*8210*/  ISETP.GE.AND P6, PT, R2.reuse, R206.reuse, PT ;  /* 0x000000ce0200720c */ /* 0x0c0fe40003fc6270 */
[----:B------:R-:W-:Y:S02]  /*8220*/  ISETP.GE.AND P4, PT, R2, R205, PT ;  /* 0x000000cd0200720c */ /* 0x000fe40003f86270 */
[C---:B------:R-:W-:Y:S02]  /*8230*/  ISETP.GE.AND P5, PT, R0.reuse, R206, PT ;  /* 0x000000ce0000720c */ /* 0x040fe40003fa6270 */
[----:B------:R-:W-:-:S02]  /*8240*/  ISETP.GE.AND P2, PT, R0, R204, PT ;  /* 0x000000cc0000720c */ /* 0x000fc40003f46270 */
[C---:B------:R-:W-:Y:S02]  /*8250*/  ISETP.GE.AND P1, PT, R0.reuse, R203, PT ;  /* 0x000000cb0000720c */ /* 0x040fe40003f26270 */
[----:B------:R-:W-:Y:S02]  /*8260*/  ISETP.GE.AND P3, PT, R0, R205, PT ;  /* 0x000000cd0000720c */ /* 0x000fe40003f66270 */
[C---:B------:R-:W-:Y:S02]  /*8270*/  ISETP.LT.OR P6, PT, R2.reuse, R202, P6 ;  /* 0x000000ca0200720c */ /* 0x040fe400037c1670 */
[----:B------:R-:W-:Y:S02]  /*8280*/  ISETP.LT.OR P4, PT, R2, R201, P4 ;  /* 0x000000c90200720c */ /* 0x000fe40002781670 */
        /* <DEDUP_REMOVED lines=9> */
[----:B------:R-:W-:Y:S01]  /*8320*/  FSEL R230, R23, -INF , !P3 ;  /* 0xff80000017e67808 */ /* 0x000fe20005800000 */
[----:B------:R-:W-:Y:S05]  /*8330*/  @!P0 BRA `(.L_x_1623) ;  /* 0x000001e000008947 */ /* 0x000fea0003800000 */
[----:B------:R-:W2:Y:S04]  /*8340*/  LDL.64 R162, [R1+0x58] ;  /* 0x0000580001a27983 */ /* 0x000ea80000100a00 */
[----:B------:R-:W3:Y:S01]  /*8350*/  LDL.64 R210, [R1+0x40] ;  /* 0x0000400001d27983 */ /* 0x000ee20000100a00 */
[----:B------:R-:W-:Y:S01]  /*8360*/  IADD3 R0, R242, -0x3, RZ ;  /* 0xfffffffdf2007810 */ /* 0x000fe20007ffe0ff */
[----:B------:R-:W-:Y:S02]  /*8370*/  ULDC.64 UR4, c[0x0][0x198] ;  /* 0x0000660000047ab9 */ /* 0x000fe40000000a00 */
[----:B------:R-:W-:Y:S01]  /*8380*/  USHF.L.U32 UR21, UR4, 0x5, URZ ;  /* 0x0000000504157899 */ /* 0x000fe2000800063f */
[----:B------:R-:W-:Y:S01]  /*8390*/  SHF.R.S32.HI R4, RZ, 0x1f, R0 ;  /* 0x0000001fff047819 */ /* 0x000fe20000011400 */
[----:B------:R-:W-:Y:S01]  /*83a0*/  IMAD.WIDE.U32 R2, R0, c[0x0][0x198], RZ ;  /* 0x0000660000027a25 */ /* 0x000fe200078e00ff */
[----:B------:R-:W-:-:S02]  /*83b0*/  UMOV UR26, 0x5 ;  /* 0x00000005001a7882 */ /* 0x000fc40000000000 */
[----:B------:R-:W-:Y:S01]  /*83c0*/  USHF.L.U64.HI UR5, UR4, UR26, UR5 ;  /* 0x0000001a04057299 */ /* 0x000fe20008010205 */
[----:B------:R-:W-:-:S04]  /*83d0*/  IMAD R4, R4, c[0x0][0x198], RZ ;  /* 0x0000660004047a24 */ /* 0x000fc800078e02ff */
[----:B------:R-:W-:-:S04]  /*83e0*/  IMAD R4, R0, c[0x0][0x19c], R4 ;  /* 0x0000670000047a24 */ /* 0x000fc800078e0204 */
[----:B------:R-:W-:Y:S01]  /*83f0*/  IMAD.IADD R4, R3, 0x1, R4 ;  /* 0x0000000103047824 */ /* 0x000fe200078e0204 */
[----:B--2---:R-:W-:-:S04]  /*8400*/  LEA R0, P1, R2, R162, 0x6 ;  /* 0x000000a202007211 */ /* 0x004fc800078230ff */
        /* <DEDUP_REMOVED lines=10> */
[----:B------:R-:W-:-:S02]  /*84b0*/  IADD3 R8, P1, R2, UR21, RZ ;  /* 0x0000001502087c10 */ /* 0x000fc4000ff3e0ff */
[----:B------:R-:W-:Y:S01]  /*84c0*/  IADD3.X R3, R5, UR5, RZ, P2, !PT ;  /* 0x0000000505037c10 */ /* 0x000fe200097fe4ff */
[----:B------:R1:W-:Y:S03]  /*84d0*/  LDGSTS.E.BYPASS.LTC128B.128 [R208+0x4800], [R4.64] ;  /* 0x0480000004d07fae */ /* 0x0003e6000b901d56 */
[----:B------:R-:W-:Y:S01]  /*84e0*/  IADD3.X R9, R3, UR5, RZ, P1, !PT ;  /* 0x0000000503097c10 */ /* 0x000fe20008ffe4ff */
[----:B------:R1:W-:Y:S04]  /*84f0*/  LDGSTS.E.BYPASS.LTC128B.128 [R208+0x5000], [R2.64] ;  /* 0x0500000002d07fae */ /* 0x0003e8000b901d56 */
[----:B------:R1:W-:Y:S04]  /*8500*/  LDGSTS.E.BYPASS.LTC128B.128 [R208+0x5800], [R8.64] ;  /* 0x0580000008d07fae */ /* 0x0003e8000b901d56 */
[----:B------:R-:W0:Y:S02]  /*8510*/  LDGDEPBAR ;  /* 0x00000000000079af */ /* 0x000e240000000000 */
.L_x_1623:
[----:B------:R-:W-:Y:S01]  /*8520*/  FMNMX.FTZ R0, R70, R46, !PT ;  /* 0x0000002e46007209 */ /* 0x000fe20007810000 */
[----:B------:R-:W-:Y:S01]  /*8530*/  IMAD.WIDE.U32 R234, R251, -0x326172a9, RZ ;  /* 0xcd9e8d57fbea7825 */ /* 0x000fe200078e00ff */
[----:B------:R-:W2:Y:S01]  /*8540*/  LDC.U8 R153, c[0x0][0x2d8] ;  /* 0x0000b600ff997b82 */ /* 0x000ea20000000000 */
[----:B------:R-:W-:Y:S01]  /*8550*/  LDSM.16.MT88.4 R32, [R185+0x6000] ;  /* 0x00600000b920783b */ /* 0x000fe20000004200 */
[----:B------:R-:W-:Y:S01]  /*8560*/  FMNMX.FTZ R0, R47, R0, !PT ;  /* 0x000000002f007209 */ /* 0x000fe20007810000 */
[----:B------:R-:W-:-:S02]  /*8570*/  IMAD.SHL.U32 R73, R75, 0x2, RZ ;  /* 0x000000024b497824 */ /* 0x000fc400078e00ff */
[----:B------:R-:W-:Y:S01]  /*8580*/  IMAD.WIDE.U32 R140, R250, -0x2daee0ad, RZ ;  /* 0xd2511f53fa8c7825 */ /* 0x000fe200078e00ff */
[----:B------:R-:W-:Y:S01]  /*8590*/  FMNMX.FTZ R0, R40, R0, !PT ;  /* 0x0000000028007209 */ /* 0x000fe20007810000 */
[----:B------:R-:W-:Y:S03]  /*85a0*/  LDSM.16.MT88.4 R20, [R188+0x6000] ;  /* 0x00600000bc14783b */ /* 0x000fe60000004200 */
[----:B------:R-:W-:Y:S01]  /*85b0*/  FMNMX.FTZ R0, R41, R0, !PT ;  /* 0x0000000029007209 */ /* 0x000fe20007810000 */
[----:B------:R-:W-:Y:S01]  /*85c0*/  LDSM.16.MT88.4 R28, [R186+0x6000] ;  /* 0x00600000ba1c783b */ /* 0x000fe20000004200 */
[----:B-1----:R-:W-:Y:S02]  /*85d0*/  LOP3.LUT R8, R141, UR25, R73, 0x96, !PT ;  /* 0x000000198d087c12 */ /* 0x002fe4000f8e9649 */
[----:B------:R-:W-:Y:S01]  /*85e0*/  FMNMX.FTZ R0, R156, R0, !PT ;  /* 0x000000009c007209 */ /* 0x000fe20007810000 */
[----:B------:R-:W-:Y:S02]  /*85f0*/  LDSM.16.MT88.4 R24, [R187+0x6000] ;  /* 0x00600000bb18783b */ /* 0x000fe40000004200 */
        /* <DEDUP_REMOVED lines=22> */
[----:B--2---:R-:W-:Y:S01]  /*8760*/  PRMT R153, R153, 0x7054, R153 ;  /* 0x0000705499997816 */ /* 0x004fe20000000099 */
        /* <DEDUP_REMOVED lines=12> */
[----:B------:R-:W-:-:S05]  /*8830*/  LOP3.LUT R3, R51, UR14, R140, 0x96, !PT ;  /* 0x0000000e33037c12 */ /* 0x000fca000f8e968c */
[----:B------:R-:W-:Y:S01]  /*8840*/  IMAD.WIDE.U32 R44, R3, -0x326172a9, RZ ;  /* 0xcd9e8d57032c7825 */ /* 0x000fe200078e00ff */
[----:B------:R-:W-:-:S04]  /*8850*/  LOP3.LUT R3, R9, UR15, R234, 0x96, !PT ;  /* 0x0000000f09037c12 */ /* 0x000fc8000f8e96ea */
[----:B------:R-:W-:Y:S02]  /*8860*/  LOP3.LUT R4, R45, UR13, R8, 0x96, !PT ;  /* 0x0000000d2d047c12 */ /* 0x000fe4000f8e9608 */
[----:B-1----:R-:W-:Y:S01]  /*8870*/  FMNMX.FTZ R6, R2, R6, !PT ;  /* 0x0000000602067209 */ /* 0x002fe20007810000 */
[----:B------:R-:W-:Y:S01]  /*8880*/  IMAD.WIDE.U32 R2, R3, -0x2daee0ad, RZ ;  /* 0xd2511f5303027825 */ /* 0x000fe200078e00ff */
[----:B--2---:R-:W-:-:S03]  /*8890*/  FMNMX.FTZ R209, R0, R5, !PT ;  /* 0x0000000500d17209 */ /* 0x004fc60007810000 */
[----:B------:R-:W1:Y:S01]  /*88a0*/  SHFL.BFLY PT, R7, R6, 0x1, 0x1f ;  /* 0x0c201f0006077f89 */ /* 0x000e6200000e0000 */
[----:B------:R-:W-:Y:S01]  /*88b0*/  IMAD.WIDE.U32 R4, R4, -0x2daee0ad, RZ ;  /* 0xd2511f5304047825 */ /* 0x000fe200078e00ff */
[----:B------:R-:W-:Y:S02]  /*88c0*/  LOP3.LUT R3, R3, UR12, R50, 0x96, !PT ;  /* 0x0000000c03037c12 */ /* 0x000fe4000f8e9632 */
[C---:B------:R-:W-:Y:S01]  /*88d0*/  FSETP.NEU.FTZ.AND P2, PT, R209.reuse, -INF , PT ;  /* 0xff800000d100780b */ /* 0x040fe20003f5d000 */
[----:B------:R-:W-:Y:S01]  /*88e0*/  FMUL.FTZ R14, R209, c[0x0][0x23c] ;  /* 0x00008f00d10e7a20 */ /* 0x000fe20000410000 */
[----:B------:R-:W-:Y:S01]  /*88f0*/  LOP3.LUT R0, R5, UR10, R2, 0x96, !PT ;  /* 0x0000000a05007c12 */ /* 0x000fe2000f8e9602 */
[----:B------:R-:W-:-:S03]  /*8900*/  IMAD.WIDE.U32 R2, R3, -0x326172a9, RZ ;  /* 0xcd9e8d5703027825 */ /* 0x000fc600078e00ff */
[----:B------:R-:W-:Y:S01]  /*8910*/  FSEL R14, R14, RZ, P2 ;  /* 0x000000ff0e0e7208 */ /* 0x000fe20001000000 */
[----:B------:R-:W-:Y:S01]  /*8920*/  IMAD.WIDE.U32 R36, R0, -0x326172a9, RZ ;  /* 0xcd9e8d5700247825 */ /* 0x000fe200078e00ff */
[----:B------:R-:W-:-:S03]  /*8930*/  LOP3.LUT R3, R3, UR11, R44, 0x96, !PT ;  /* 0x0000000b03037c12 */ /* 0x000fc6000f8e962c */
[--C-:B------:R-:W-:Y:S02]  /*8940*/  FFMA.FTZ R0, R46, c[0x0][0x23c], -R14.reuse ;  /* 0x00008f002e007a23 */ /* 0x100fe4000001080e */
[----:B------:R-:W-:Y:S02]  /*8950*/  FFMA.FTZ R5, R47, c[0x0][0x23c], -R14 ;  /* 0x00008f002f057a23 */ /* 0x000fe4000001080e */
[----:B------:R2:W3:Y:S01]  /*8960*/  MUFU.EX2 R17, R0 ;  /* 0x0000000000117308 */ /* 0x0004e20000000800 */
[----:B-1----:R-:W-:-:S07]  /*8970*/  FMNMX.FTZ R207, R6, R7, !PT ;  /* 0x0000000706cf7209 */ /* 0x002fce0007810000 */
[----:B------:R-:W-:Y:S01]  /*8980*/  MUFU.EX2 R16, R5 ;  /* 0x0000000500107308 */ /* 0x000fe20000000800 */
[C---:B------:R-:W-:Y:S01]  /*8990*/  FSETP.NEU.FTZ.AND P1, PT, R207.reuse, -INF , PT ;  /* 0xff800000cf00780b */ /* 0x040fe20003f3d000 */
[----:B------:R-:W-:-:S05]  /*89a0*/  FMUL.FTZ R15, R207, c[0x0][0x23c] ;  /* 0x00008f00cf0f7a20 */ /* 0x000fca0000410000 */
[----:B------:R-:W-:Y:S02]  /*89b0*/  FSEL R15, R15, RZ, P1 ;  /* 0x000000ff0f0f7208 */ /* 0x000fe40000800000 */
[----:B--2---:R-:W-:Y:S01]  /*89c0*/  LOP3.LUT R0, R37, UR9, R2, 0x96, !PT ;  /* 0x0000000925007c12 */ /* 0x004fe2000f8e9602 */
[----:B------:R-:W-:-:S04]  /*89d0*/  IMAD.WIDE.U32 R2, R3, -0x2daee0ad, RZ ;  /* 0xd2511f5303027825 */ /* 0x000fc800078e00ff */
[----:B------:R-:W-:Y:S01]  /*89e0*/  IMAD.WIDE.U32 R38, R0, -0x2daee0ad, RZ ;  /* 0xd2511f5300267825 */ /* 0x000fe200078e00ff */
[----:B------:R-:W-:-:S03]  /*89f0*/  LOP3.LUT R4, R3, UR8, R4, 0x96, !PT ;  /* 0x0000000803047c12 */ /* 0x000fc6000f8e9604 */
[----:B------:R-:W-:Y:S01]  /*8a00*/  FFMA.FTZ R0, R40, c[0x0][0x23c], -R14 ;  /* 0x00008f0028007a23 */ /* 0x000fe2000001080e */
[----:B------:R-:W-:Y:S01]  /*8a10*/  LOP3.LUT R2, R39, UR6, R2, 0x96, !PT ;  /* 0x0000000627027c12 */ /* 0x000fe2000f8e9602 */
[----:B------:R-:W-:Y:S02]  /*8a20*/  IMAD.WIDE.U32 R18, R4, -0x326172a9, RZ ;  /* 0xcd9e8d5704127825 */ /* 0x000fe400078e00ff */
[----:B------:R1:W-:Y:S02]  /*8a30*/  MUFU.EX2 R57, R0 ;  /* 0x0000000000397308 */ /* 0x0003e40000000800 */
[----:B------:R-:W-:-:S04]  /*8a40*/  IMAD.WIDE.U32 R2, R2, -0x326172a9, RZ ;  /* 0xcd9e8d5702027825 */ /* 0x000fc800078e00ff */
[----:B------:R-:W-:Y:S01]  /*8a50*/  FFMA.FTZ R4, R48, c[0x0][0x23c], -R15 ;  /* 0x00008f0030047a23 */ /* 0x000fe2000001080f */
[----:B------:R-:W-:Y:S01]  /*8a60*/  LOP3.LUT R11, R2, 0xff, RZ, 0xc0, !PT ;  /* 0x000000ff020b7812 */ /* 0x000fe200078ec0ff */
[----:B------:R-:W-:Y:S01]  /*8a70*/  IMAD.MOV.U32 R48, RZ, RZ, R247 ;  /* 0x000000ffff307224 */ /* 0x000fe200078e00f7 */
[--C-:B------:R-:W-:Y:S01]  /*8a80*/  SHF.R.U32.HI R6, RZ, 0x10, R2.reuse ;  /* 0x00000010ff067819 */ /* 0x100fe20000011602 */
[----:B------:R2:W-:Y:S01]  /*8a90*/  MUFU.EX2 R56, R4 ;  /* 0x0000000400387308 */ /* 0x0005e20000000800 */
[----:B------:R-:W-:Y:S01]  /*8aa0*/  SHF.R.U32.HI R10, RZ, 0x18, R2 ;  /* 0x00000018ff0a7819 */ /* 0x000fe20000011602 */
[----:B-1----:R-:W-:-:S06]  /*8ab0*/  FFMA.FTZ R0, R41, c[0x0][0x23c], -R14 ;  /* 0x00008f0029007a23 */ /* 0x002fcc000001080e */
[----:B------:R1:W4:Y:S01]  /*8ac0*/  MUFU.EX2 R58, R0 ;  /* 0x00000000003a7308 */ /* 0x0003220000000800 */
[----:B--2---:R-:W-:-:S04]  /*8ad0*/  LOP3.LUT R4, R6, 0xff, RZ, 0xc0, !PT ;  /* 0x000000ff06047812 */ /* 0x004fc800078ec0ff */
[----:B------:R-:W-:Y:S02]  /*8ae0*/  PRMT R10, R4, 0x5410, R10 ;  /* 0x00005410040a7816 */ /* 0x000fe4000000000a */
[----:B-1----:R-:W-:Y:S02]  /*8af0*/  LOP3.LUT R0, R3, UR17, R18, 0x96, !PT ;  /* 0x0000001103007c12 */ /* 0x002fe4000f8e9612 */
[----:B------:R-:W-:Y:S02]  /*8b00*/  LOP3.LUT R3, R2, 0xffff, RZ, 0xc0, !PT ;  /* 0x0000ffff02037812 */ /* 0x000fe400078ec0ff */
[----:B------:R-:W-:Y:S02]  /*8b10*/  LOP3.LUT R2, R0, 0xffff, RZ, 0xc0, !PT ;  /* 0x0000ffff00027812 */ /* 0x000fe400078ec0ff */
[----:B------:R-:W-:Y:S01]  /*8b20*/  SHF.R.U32.HI R5, RZ, 0x8, R3 ;  /* 0x00000008ff057819 */ /* 0x000fe20000011603 */
[--C-:B------:R-:W-:Y:S01]  /*8b30*/  FFMA.FTZ R3, R42, c[0x0][0x23c], -R15.reuse ;  /* 0x00008f002a037a23 */ /* 0x100fe2000001080f */
[----:B------:R-:W-:Y:S01]  /*8b40*/  SHF.R.U32.HI R6, RZ, 0x8, R2 ;  /* 0x00000008ff067819 */ /* 0x000fe20000011602 */
[----:B------:R-:W-:Y:S01]  /*8b50*/  FFMA.FTZ R2, R43, c[0x0][0x23c], -R15 ;  /* 0x00008f002b027a23 */ /* 0x000fe2000001080f */
[----:B------:R-:W-:Y:S01]  /*8b60*/  LOP3.LUT R7, R0, 0xff, RZ, 0xc0, !PT ;  /* 0x000000ff00077812 */ /* 0x000fe200078ec0ff */
[----:B------:R1:W-:Y:S01]  /*8b70*/  MUFU.EX2 R59, R3 ;  /* 0x00000003003b7308 */ /* 0x0003e20000000800 */
[----:B------:R-:W-:-:S02]  /*8b80*/  SHF.R.U32.HI R4, RZ, 0x18, R0 ;  /* 0x00000018ff047819 */ /* 0x000fc40000011600 */
[----:B------:R-:W-:Y:S02]  /*8b90*/  PRMT R13, R7, 0x5410, R6 ;  /* 0x00005410070d7816 */ /* 0x000fe40000000006 */
[----:B------:R-:W-:Y:S01]  /*8ba0*/  PRMT R12, R11, 0x5410, R5 ;  /* 0x000054100b0c7816 */ /* 0x000fe20000000005 */
[----:B------:R-:W-:Y:S02]  /*8bb0*/  FFMA.FTZ R5, R49, c[0x0][0x23c], -R15 ;  /* 0x00008f0031057a23 */ /* 0x000fe4000001080f */
[----:B------:R2:W5:Y:S01]  /*8bc0*/  MUFU.EX2 R55, R2 ;  /* 0x0000000200377308 */ /* 0x0005620000000800 */
[----:B---3--:R-:W-:Y:S01]  /*8bd0*/  IMAD.MOV.U32 R49, RZ, RZ, R17 ;  /* 0x000000ffff317224 */ /* 0x008fe200078e0011 */
[----:B-1----:R-:W-:-:S06]  /*8be0*/  FSEL R3, R209, RZ, P2 ;  /* 0x000000ffd1037208 */ /* 0x002fcc0001000000 */
[----:B------:R1:W-:Y:S01]  /*8bf0*/  MUFU.EX2 R47, R5 ;  /* 0x00000005002f7308 */ /* 0x0003e20000000800 */
[----:B------:R-:W-:Y:S01]  /*8c00*/  FADD.FTZ R6, R70, -R3 ;  /* 0x8000000346067221 */ /* 0x000fe20000010000 */
[----:B------:R-:W-:Y:S02]  /*8c10*/  FMNMX.FTZ R3, R72, R68, !PT ;  /* 0x0000004448037209 */ /* 0x000fe40007810000 */
[----:B--2---:R-:W-:Y:S01]  /*8c20*/  SHF.R.U32.HI R2, RZ, 0x10, R0 ;  /* 0x00000010ff027819 */ /* 0x004fe20000011600 */
[----:B------:R-:W-:Y:S01]  /*8c30*/  FMUL.FTZ R6, R6, c[0x0][0x23c] ;  /* 0x00008f0006067a20 */ /* 0x000fe20000410000 */
[----:B------:R-:W-:Y:S02]  /*8c40*/  FMNMX.FTZ R3, R61, R3, !PT ;  /* 0x000000033d037209 */ /* 0x000fe40007810000 */
[----:B------:R-:W-:Y:S01]  /*8c50*/  LOP3.LUT R0, R2, 0xff, RZ, 0xc0, !PT ;  /* 0x000000ff02007812 */ /* 0x000fe200078ec0ff */
[----:B------:R-:W2:Y:S01]  /*8c60*/  MUFU.EX2 R143, R6 ;  /* 0x00000006008f7308 */ /* 0x000ea20000000800 */
[----:B------:R-:W-:-:S02]  /*8c70*/  FSEL R2, R207, RZ, P1 ;  /* 0x000000ffcf027208 */ /* 0x000fc40000800000 */
[----:B------:R-:W-:Y:S01]  /*8c80*/  PRMT R11, R0, 0x5410, R4 ;  /* 0x00005410000b7816 */ /* 0x000fe20000000004 */
[--C-:B------:R-:W-:Y:S01]  /*8c90*/  HSET2.LE.AND R0, R12, R153.reuse, PT ;  /* 0x000000990c007233 */ /* 0x100fe20003803000 */
[----:B------:R-:W-:Y:S01]  /*8ca0*/  FMNMX.FTZ R4, R60, R3, !PT ;  /* 0x000000033c047209 */ /* 0x000fe20007810000 */
[----:B-1----:R-:W-:Y:S01]  /*8cb0*/  FADD.FTZ R5, R69, -R2 ;  /* 0x8000000245057221 */ /* 0x002fe20000010000 */
[----:B----4-:R-:W-:Y:S01]  /*8cc0*/  F2FP.PACK_AB R2, R58, R57 ;  /* 0x000000393a02723e */ /* 0x010fe200000000ff */
[--C-:B------:R-:W-:Y:S01]  /*8cd0*/  HSET2.LE.AND R3, R10, R153.reuse, PT ;  /* 0x000000990a037233 */ /* 0x100fe20003803000 */
[----:B-----5:R-:W-:Y:S01]  /*8ce0*/  F2FP.PACK_AB R7, R55, R59 ;  /* 0x0000003b3707723e */ /* 0x020fe200000000ff */
[----:B------:R-:W-:Y:S01]  /*8cf0*/  FMUL.FTZ R5, R5, c[0x0][0x23c] ;  /* 0x00008f0005057a20 */ /* 0x000fe20000410000 */
[----:B------:R-:W-:Y:S02]  /*8d00*/  FMNMX.FTZ R4, R52, R4, !PT ;  /* 0x0000000434047209 */ /* 0x000fe40007810000 */
[----:B------:R-:W-:Y:S01]  /*8d10*/  LOP3.LUT R7, R3, R7, RZ, 0xc0, !PT ;  /* 0x0000000703077212 */ /* 0x000fe200078ec0ff */
[----:B------:R-:W1:Y:S01]  /*8d20*/  MUFU.EX2 R142, R5 ;  /* 0x00000005008e7308 */ /* 0x000e620000000800 */
[----:B------:R-:W-:Y:S01]  /*8d30*/  FMNMX.FTZ R3, R176, R4, !PT ;  /* 0x00000004b0037209 */ /* 0x000fe20007810000 */
[----:B--2---:R-:W-:Y:S01]  /*8d40*/  FMUL.FTZ R80, R80, R143 ;  /* 0x0000008f50507220 */ /* 0x004fe20000410000 */
[----:B------:R-:W-:Y:S01]  /*8d50*/  LOP3.LUT R6, R0, R2, RZ, 0xc0, !PT ;  /* 0x0000000200067212 */ /* 0x000fe200078ec0ff */
[--C-:B------:R-:W-:Y:S01]  /*8d60*/  HSET2.LE.AND R0, R13, R153.reuse, PT ;  /* 0x000000990d007233 */ /* 0x100fe20003803000 */
[----:B------:R-:W-:Y:S01]  /*8d70*/  F2FP.PACK_AB R2, R16, R49 ;  /* 0x000000311002723e */ /* 0x000fe200000000ff */
[----:B------:R-:W-:Y:S01]  /*8d80*/  FMUL.FTZ R81, R81, R143 ;  /* 0x0000008f51517220 */ /* 0x000fe20000410000 */
[----:B------:R-:W-:Y:S01]  /*8d90*/  FMNMX.FTZ R10, R159, R3, !PT ;  /* 0x000000039f0a7209 */ /* 0x000fe20007810000 */
[----:B------:R-:W-:Y:S01]  /*8da0*/  HSET2.LE.AND R3, R11, R153, PT ;  /* 0x000000990b037233 */ /* 0x000fe20003803000 */
[----:B------:R-:W-:Y:S01]  /*8db0*/  LOP3.LUT R4, R0, R2, RZ, 0xc0, !PT ;  /* 0x0000000200047212 */ /* 0x000fe200078ec0ff */
[-C--:B------:R-:W-:Y:S01]  /*8dc0*/  FMUL.FTZ R96, R96, R143.reuse ;  /* 0x0000008f60607220 */ /* 0x080fe20000410000 */
[----:B------:R-:W-:Y:S01]  /*8dd0*/  FMNMX.FTZ R2, R71, R74, !PT ;  /* 0x0000004a47027209 */ /* 0x000fe20007810000 */
[-C--:B------:R-:W-:Y:S01]  /*8de0*/  FMUL.FTZ R97, R97, R143.reuse ;  /* 0x0000008f61617220 */ /* 0x080fe20000410000 */
[----:B------:R-:W-:Y:S01]  /*8df0*/  FMNMX.FTZ R0, R172, R10, !PT ;  /* 0x0000000aac007209 */ /* 0x000fe20007810000 */
[-C--:B------:R-:W-:Y:S01]  /*8e00*/  FMUL.FTZ R100, R100, R143.reuse ;  /* 0x0000008f64647220 */ /* 0x080fe20000410000 */
[----:B------:R-:W-:Y:S01]  /*8e10*/  FMNMX.FTZ R2, R62, R2, !PT ;  /* 0x000000023e027209 */ /* 0x000fe20007810000 */
[----:B-1----:R-:W-:Y:S01]  /*8e20*/  FMUL.FTZ R82, R82, R142 ;  /* 0x0000008e52527220 */ /* 0x002fe20000410000 */
[----:B------:R-:W-:Y:S01]  /*8e30*/  FMNMX.FTZ R0, R154, R0, !PT ;  /* 0x000000009a007209 */ /* 0x000fe20007810000 */
[----:B------:R-:W-:Y:S01]  /*8e40*/  FMUL.FTZ R83, R83, R142 ;  /* 0x0000008e53537220 */ /* 0x000fe20000410000 */
[----:B------:R-:W-:Y:S01]  /*8e50*/  FMNMX.FTZ R2, R54, R2, !PT ;  /* 0x0000000236027209 */ /* 0x000fe20007810000 */
[----:B------:R-:W-:Y:S01]  /*8e60*/  FMUL.FTZ R98, R98, R142 ;  /* 0x0000008e62627220 */ /* 0x000fe20000410000 */
[----:B------:R-:W-:Y:S01]  /*8e70*/  FMNMX.FTZ R0, R216, R0, !PT ;  /* 0x00000000d8007209 */ /* 0x000fe20007810000 */
        /* <DEDUP_REMOVED lines=8> */
[-C--:B------:R-:W-:Y:S01]  /*8f00*/  FMUL.FTZ R84, R84, R143.reuse ;  /* 0x0000008f54547220 */ /* 0x080fe20000410000 */
        /* <DEDUP_REMOVED lines=10> */
[----:B------:R-:W-:Y:S01]  /*8fb0*/  F2FP.PACK_AB R5, R47, R56 ;  /* 0x000000382f05723e */ /* 0x000fe200000000ff */
[----:B------:R-:W-:Y:S01]  /*8fc0*/  FMUL.FTZ R114, R114, R142 ;  /* 0x0000008e72727220 */ /* 0x000fe20000410000 */
[----:B------:R-:W-:Y:S01]  /*8fd0*/  FMNMX.FTZ R2, R219, R2, !PT ;  /* 0x00000002db027209 */ /* 0x000fe20007810000 */
[----:B------:R-:W-:Y:S01]  /*8fe0*/  FMUL.FTZ R115, R115, R142 ;  /* 0x0000008e73737220 */ /* 0x000fe20000410000 */
[----:B------:R-:W-:Y:S01]  /*8ff0*/  FMNMX.FTZ R0, R227, R0, !PT ;  /* 0x00000000e3007209 */ /* 0x000fe20007810000 */
[-C--:B------:R-:W-:Y:S01]  /*9000*/  FMUL.FTZ R116, R116, R143.reuse ;  /* 0x0000008f74747220 */ /* 0x080fe20000410000 */
[----:B------:R-:W-:Y:S01]  /*9010*/  FMNMX.FTZ R2, R221, R2, !PT ;  /* 0x00000002dd027209 */ /* 0x000fe20007810000 */
[----:B------:R-:W-:Y:S01]  /*9020*/  FMUL.FTZ R117, R117, R143 ;  /* 0x0000008f75757220 */ /* 0x000fe20000410000 */
[----:B------:R-:W-:Y:S01]  /*9030*/  LOP3.LUT R5, R3, R5, RZ, 0xc0, !PT ;  /* 0x0000000503057212 */ /* 0x000fe200078ec0ff */
        /* <DEDUP_REMOVED lines=16> */
[----:B------:R-:W-:Y:S01]  /*9140*/  HMMA.16816.F32 R80, R4, R20, R96 ;  /* 0x000000140450723c */ /* 0x000fe20000001860 */
[----:B------:R-:W-:Y:S01]  /*9150*/  FMUL.FTZ R135, R135, R142 ;  /* 0x0000008e87877220 */ /* 0x000fe20000410000 */
[----:B------:R-:W-:-:S06]  /*9160*/  FMNMX.FTZ R2, R229, R2, !PT ;  /* 0x00000002e5027209 */ /* 0x000fcc0007810000 */
[C---:B------:R-:W-:Y:S08]  /*9170*/  HMMA.16816.F32 R144, R4.reuse, R22, R100 ;  /* 0x000000160490723c */ /* 0x040ff00000001864 */
[C---:B------:R-:W-:Y:S08]  /*9180*/  HMMA.16816.F32 R160, R4.reuse, R34, R84 ;  /* 0x0000002204a0723c */ /* 0x040ff00000001854 */
[C---:B------:R-:W-:Y:S07]  /*9190*/  HMMA.16816.F32 R96, R4.reuse, R28, R112 ;  /* 0x0000001c0460723c */ /* 0x040fee0000001870 */
[----:B------:R-:W-:Y:S01]  /*91a0*/  IMAD.WIDE.U32 R112, R249, -0x326172a9, RZ ;  /* 0xcd9e8d57f9707825 */ /* 0x000fe200078e00ff */
[----:B------:R-:W-:Y:S03]  /*91b0*/  HMMA.16816.F32 R100, R4, R30, R116 ;  /* 0x0000001e0464723c */ /* 0x000fe60000001874 */
[----:B------:R-:W-:Y:S01]  /*91c0*/  IMAD.MOV.U32 R115, RZ, RZ, R243 ;  /* 0x000000ffff737224 */ /* 0x000fe200078e00f3 */
[----:B------:R-:W-:Y:S01]  /*91d0*/  LOP3.LUT R3, R9, UR15, R112, 0x96, !PT ;  /* 0x0000000f09037c12 */ /* 0x000fe2000f8e9670 */
[----:B------:R-:W-:-:S02]  /*91e0*/  IMAD.MOV.U32 R114, RZ, RZ, R56 ;  /* 0x000000ffff727224 */ /* 0x000fc400078e0038 */
[----:B------:R-:W-:Y:S01]  /*91f0*/  IMAD.MOV.U32 R118, RZ, RZ, R16 ;  /* 0x000000ffff767224 */ /* 0x000fe200078e0010 */
[----:B------:R-:W-:Y:S01]  /*9200*/  HMMA.16816.F32 R128, R4, R24, R128 ;  /* 0x000000180480723c */ /* 0x000fe20000001880 */
[----:B------:R-:W-:Y:S02]  /*9210*/  IMAD.MOV.U32 R117, RZ, RZ, R47 ;  /* 0x000000ffff757224 */ /* 0x000fe400078e002f */
[----:B------:R-:W-:-:S05]  /*9220*/  IMAD.MOV.U32 R47, RZ, RZ, R244 ;  /* 0x000000ffff2f7224 */ /* 0x000fca00078e00f4 */
[----:B------:R-:W-:Y:S01]  /*9230*/  HMMA.16816.F32 R132, R4, R26, R132 ;  /* 0x0000001a0484723c */ /* 0x000fe20000001884 */
[----:B------:R-:W1:Y:S06]  /*9240*/  SHFL.BFLY PT, R4, R0, 0x2, 0x1f ;  /* 0x0c401f0000047f89 */ /* 0x000e6c00000e0000 */
[----:B------:R-:W-:Y:S02]  /*9250*/  FMNMX.FTZ R5, R230, R2, !PT ;  /* 0x00000002e6057209 */ /* 0x000fe40007810000 */
[----:B------:R-:W-:Y:S02]  /*9260*/  LOP3.LUT R2, R113, R248, RZ, 0x3c, !PT ;  /* 0x000000f871027212 */ /* 0x000fe400078e3cff */
[----:B------:R-:W-:Y:S01]  /*9270*/  LOP3.LUT R6, R241, UR13, R8, 0x96, !PT ;  /* 0x0000000df1067c12 */ /* 0x000fe2000f8e9608 */
[----:B------:R-:W2:Y:S02]  /*9280*/  SHFL.BFLY PT, R7, R5, 0x2, 0x1f ;  /* 0x0c401f0005077f89 */ /* 0x000ea400000e0000 */
[----:B------:R-:W-:-:S02]  /*9290*/  IMAD R116, R2, -0x2daee0ad, RZ ;  /* 0xd2511f5302747824 */ /* 0x000fc400078e02ff */
[----:B------:R-:W-:-:S04]  /*92a0*/  IMAD.WIDE.U32 R2, R3, -0x2daee0ad, RZ ;  /* 0xd2511f5303027825 */ /* 0x000fc800078e00ff */
[----:B------:R-:W-:Y:S01]  /*92b0*/  IMAD.WIDE.U32 R10, R6, -0x2daee0ad, RZ ;  /* 0xd2511f53060a7825 */ /* 0x000fe200078e00ff */
[----:B------:R-:W-:Y:S02]  /*92c0*/  LOP3.LUT R3, R3, UR12, R116, 0x96, !PT ;  /* 0x0000000c03037c12 */ /* 0x000fe4000f8e9674 */
[----:B-1----:R-:W-:Y:S02]  /*92d0*/  FMNMX.FTZ R4, R0, R4, !PT ;  /* 0x0000000400047209 */ /* 0x002fe40007810000 */
[----:B------:R-:W-:Y:S01]  /*92e0*/  LOP3.LUT R0, R11, UR10, R2, 0x96, !PT ;  /* 0x0000000a0b007c12 */ /* 0x000fe2000f8e9602 */
[----:B------:R-:W-:Y:S02]  /*92f0*/  IMAD.WIDE.U32 R2, R3, -0x326172a9, RZ ;  /* 0xcd9e8d5703027825 */ /* 0x000fe400078e00ff */
[----:B------:R-:W1:Y:S02]  /*9300*/  SHFL.BFLY PT, R8, R4, 0x1, 0x1f ;  /* 0x0c201f0004087f89 */ /* 0x000e6400000e0000 */
[----:B------:R-:W-:Y:S01]  /*9310*/  IMAD.WIDE.U32 R42, R0, -0x326172a9, RZ ;  /* 0xcd9e8d57002a7825 */ /* 0x000fe200078e00ff */
[----:B------:R-:W-:-:S02]  /*9320*/  LOP3.LUT R3, R3, UR11, R240, 0x96, !PT ;  /* 0x0000000b03037c12 */ /* 0x000fc4000f8e96f0 */
[----:B--2---:R-:W-:Y:S02]  /*9330*/  FMNMX.FTZ R0, R5, R7, !PT ;  /* 0x0000000705007209 */ /* 0x004fe40007810000 */
[----:B------:R-:W-:Y:S01]  /*9340*/  LOP3.LUT R6, R43, UR9, R2, 0x96, !PT ;  /* 0x000000092b067c12 */ /* 0x000fe2000f8e9602 */
[----:B------:R-:W-:Y:S02]  /*9350*/  IMAD.WIDE.U32 R2, R3, -0x2daee0ad, RZ ;  /* 0xd2511f5303027825 */ /* 0x000fe400078e00ff */
[----:B------:R-:W2:Y:S02]  /*9360*/  SHFL.BFLY PT, R5, R0, 0x1, 0x1f ;  /* 0x0c201f0000057f89 */ /* 0x000ea400000e0000 */
[----:B------:R-:W-:Y:S01]  /*9370*/  IMAD.WIDE.U32 R40, R6, -0x2daee0ad, RZ ;  /* 0xd2511f5306287825 */ /* 0x000fe200078e00ff */
[----:B------:R-:W-:-:S04]  /*9380*/  LOP3.LUT R6, R3, UR8, R10, 0x96, !PT ;  /* 0x0000000803067c12 */ /* 0x000fc8000f8e960a */
[----:B------:R-:W-:Y:S01]  /*9390*/  LOP3.LUT R2, R41, UR6, R2, 0x96, !PT ;  /* 0x0000000629027c12 */ /* 0x000fe2000f8e9602 */
[----:B------:R-:W-:-:S04]  /*93a0*/  IMAD.WIDE.U32 R16, R6, -0x326172a9, RZ ;  /* 0xcd9e8d5706107825 */ /* 0x000fc800078e00ff */
[----:B------:R-:W-:Y:S01]  /*93b0*/  IMAD.WIDE.U32 R2, R2, -0x326172a9, RZ ;  /* 0xcd9e8d5702027825 */ /* 0x000fe200078e00ff */
[----:B-1----:R-:W-:-:S04]  /*93c0*/  FMNMX.FTZ R211, R4, R8, !PT ;  /* 0x0000000804d37209 */ /* 0x002fc80007810000 */
[C---:B------:R-:W-:Y:S01]  /*93d0*/  FSETP.NEU.FTZ.AND P2, PT, R211.reuse, -INF , PT ;  /* 0xff800000d300780b */ /* 0x040fe20003f5d000 */
[----:B------:R-:W-:Y:S01]  /*93e0*/  FMUL.FTZ R4, R211, c[0x0][0x23c] ;  /* 0x00008f00d3047a20 */ /* 0x000fe20000410000 */
[C---:B------:R-:W-:Y:S02]  /*93f0*/  LOP3.LUT R7, R2.reuse, 0xffff, RZ, 0xc0, !PT ;  /* 0x0000ffff02077812 */ /* 0x040fe400078ec0ff */
[----:B------:R-:W-:Y:S02]  /*9400*/  LOP3.LUT R8, R2, 0xff, RZ, 0xc0, !PT ;  /* 0x000000ff02087812 */ /* 0x000fe400078ec0ff */
[----:B------:R-:W-:Y:S02]  /*9410*/  FSEL R12, R4, RZ, P2 ;  /* 0x000000ff040c7208 */ /* 0x000fe40001000000 */
[----:B--2---:R-:W-:Y:S02]  /*9420*/  FMNMX.FTZ R210, R0, R5, !PT ;  /* 0x0000000500d27209 */ /* 0x004fe40007810000 */
[----:B------:R-:W-:Y:S01]  /*9430*/  SHF.R.U32.HI R4, RZ, 0x10, R2 ;  /* 0x00000010ff047819 */ /* 0x000fe20000011602 */
[----:B------:R-:W-:Y:S01]  /*9440*/  FFMA.FTZ R0, R68, c[0x0][0x23c], -R12 ;  /* 0x00008f0044007a23 */ /* 0x000fe2000001080c */
[----:B------:R-:W-:-:S02]  /*9450*/  SHF.R.U32.HI R7, RZ, 0x8, R7 ;  /* 0x00000008ff077819 */ /* 0x000fc40000011607 */
[----:B------:R-:W-:Y:S01]  /*9460*/  LOP3.LUT R4, R4, 0xff, RZ, 0xc0, !PT ;  /* 0x000000ff04047812 */ /* 0x000fe200078ec0ff */
[----:B------:R1:W-:Y:S01]  /*9470*/  MUFU.EX2 R46, R0 ;  /* 0x00000000002e7308 */ /* 0x0003e20000000800 */
[----:B------:R-:W-:Y:S02]  /*9480*/  PRMT R8, R8, 0x5410, R7 ;  /* 0x0000541008087816 */ /* 0x000fe40000000007 */
[----:B------:R-:W-:Y:S02]  /*9490*/  FSETP.NEU.FTZ.AND P1, PT, R210, -INF , PT ;  /* 0xff800000d200780b */ /* 0x000fe40003f3d000 */
[----:B-1----:R-:W-:Y:S01]  /*94a0*/  SHF.R.U32.HI R0, RZ, 0x18, R2 ;  /* 0x00000018ff007819 */ /* 0x002fe20000011602 */
[----:B------:R-:W-:-:S03]  /*94b0*/  FFMA.FTZ R2, R61, c[0x0][0x23c], -R12 ;  /* 0x00008f003d027a23 */ /* 0x000fc6000001080c */
[----:B------:R-:W-:Y:S01]  /*94c0*/  PRMT R7, R4, 0x5410, R0 ;  /* 0x0000541004077816 */ /* 0x000fe20000000000 */
[----:B------:R1:W-:Y:S01]  /*94d0*/  MUFU.EX2 R250, R2 ;  /* 0x0000000200fa7308 */ /* 0x0003e20000000800 */
[----:B------:R-:W-:Y:S01]  /*94e0*/  LOP3.LUT R0, R3, UR17, R16, 0x96, !PT ;  /* 0x0000001103007c12 */ /* 0x000fe2000f8e9610 */
[----:B------:R-:W-:-:S06]  /*94f0*/  FFMA.FTZ R3, R60, c[0x0][0x23c], -R12 ;  /* 0x00008f003c037a23 */ /* 0x000fcc000001080c */
[----:B------:R2:W-:Y:S01]  /*9500*/  MUFU.EX2 R251, R3 ;  /* 0x0000000300fb7308 */ /* 0x0005e20000000800 */
[----:B-1----:R-:W-:-:S05]  /*9510*/  FMUL.FTZ R2, R210, c[0x0][0x23c] ;  /* 0x00008f00d2027a20 */ /* 0x002fca0000410000 */
[----:B------:R-:W-:Y:S02]  /*9520*/  FSEL R13, R2, RZ, P1 ;  /* 0x000000ff020d7208 */ /* 0x000fe40000800000 */
[----:B------:R-:W-:Y:S01]  /*9530*/  LOP3.LUT R2, R0, 0xffff, RZ, 0xc0, !PT ;  /* 0x0000ffff00027812 */ /* 0x000fe200078ec0ff */
[----:B--2---:R-:W-:Y:S02]  /*9540*/  FFMA.FTZ R3, R52, c[0x0][0x23c], -R12 ;  /* 0x00008f0034037a23 */ /* 0x004fe4000001080c */
[----:B------:R-:W-:Y:S02]  /*9550*/  FFMA.FTZ R4, R74, c[0x0][0x23c], -R13 ;  /* 0x00008f004a047a23 */ /* 0x000fe4000001080d */
[----:B------:R1:W2:Y:S08]  /*9560*/  MUFU.EX2 R252, R3 ;  /* 0x0000000300fc7308 */ /* 0x0002b00000000800 */
[----:B------:R3:W-:Y:S01]  /*9570*/  MUFU.EX2 R247, R4 ;  /* 0x0000000400f77308 */ /* 0x0007e20000000800 */
[----:B-1----:R-:W-:-:S02]  /*9580*/  SHF.R.U32.HI R3, RZ, 0x8, R2 ;  /* 0x00000008ff037819 */ /* 0x002fc40000011602 */
[----:B------:R-:W-:-:S04]  /*9590*/  LOP3.LUT R2, R0, 0xff, RZ, 0xc0, !PT ;  /* 0x000000ff00027812 */ /* 0x000fc800078ec0ff */
[----:B---3--:R-:W-:Y:S01]  /*95a0*/  PRMT R4, R2, 0x5410, R3 ;  /* 0x0000541002047816 */ /* 0x008fe20000000003 */
        /* <DEDUP_REMOVED lines=11> */
[----:B------:R-:W-:Y:S02]  /*9660*/  IMAD.MOV.U32 R72, RZ, RZ, R57 ;  /* 0x000000ffff487224 */ /* 0x000fe400078e0039 */
[----:B------:R-:W-:Y:S02]  /*9670*/  IMAD.MOV.U32 R57, RZ, RZ, R246 ;  /* 0x000000ffff397224 */ /* 0x000fe400078e00f6 */
[----:B------:R4:W5:Y:S02]  /*9680*/  MUFU.EX2 R246, R0 ;  /* 0x0000000000f67308 */ /* 0x0009640000000800 */
[----:B------:R-:W-:Y:S01]  /*9690*/  IMAD.MOV.U32 R119, RZ, RZ, R57 ;  /* 0x000000ffff777224 */ /* 0x000fe200078e0039 */
[----:B-1----:R-:W-:-:S05]  /*96a0*/  FSEL R3, R210, RZ, P1 ;  /* 0x000000ffd2037208 */ /* 0x002fca0000800000 */
[----:B------:R-:W-:-:S04]  /*96b0*/  FADD.FTZ R3, R71, -R3 ;  /* 0x8000000347037221 */ /* 0x000fc80000010000 */
[----:B------:R-:W-:Y:S01]  /*96c0*/  FMUL.FTZ R3, R3, c[0x0][0x23c] ;  /* 0x00008f0003037a20 */ /* 0x000fe20000410000 */
[--C-:B----4-:R-:W-:Y:S01]  /*96d0*/  HSET2.LE.AND R0, R8, R153.reuse, PT ;  /* 0x0000009908007233 */ /* 0x110fe20003803000 */
[----:B------:R-:W-:Y:S01]  /*96e0*/  FMUL.FTZ R8, R2, c[0x0][0x23c] ;  /* 0x00008f0002087a20 */ /* 0x000fe20000410000 */
[----:B--2---:R-:W-:Y:S01]  /*96f0*/  F2FP.PACK_AB R2, R252, R251 ;  /* 0x000000fbfc02723e */ /* 0x004fe200000000ff */
[----:B------:R-:W1:Y:S03]  /*9700*/  MUFU.EX2 R74, R3 ;  /* 0x00000003004a7308 */ /* 0x000e660000000800 */
[----:B------:R-:W-:Y:S01]  /*9710*/  LOP3.LUT R6, R0, R2, RZ, 0xc0, !PT ;  /* 0x0000000200067212 */ /* 0x000fe200078ec0ff */
[----:B------:R-:W-:Y:S01]  /*9720*/  HSET2.LE.AND R0, R7, R153, PT ;  /* 0x0000009907007233 */ /* 0x000fe20003803000 */
[----:B---3--:R-:W-:-:S03]  /*9730*/  F2FP.PACK_AB R2, R248, R249 ;  /* 0x000000f9f802723e */ /* 0x008fc600000000ff */
[----:B------:R-:W2:Y:S01]  /*9740*/  MUFU.EX2 R140, R8 ;  /* 0x00000008008c7308 */ /* 0x000ea20000000800 */
[----:B------:R-:W-:Y:S01]  /*9750*/  LOP3.LUT R7, R0, R2, RZ, 0xc0, !PT ;  /* 0x0000000200077212 */ /* 0x000fe200078ec0ff */
[----:B------:R-:W-:Y:S01]  /*9760*/  HSET2.LE.AND R0, R4, R153, PT ;  /* 0x0000009904007233 */ /* 0x000fe20003803000 */
[----:B------:R-:W-:-:S04]  /*9770*/  F2FP.PACK_AB R2, R250, R46 ;  /* 0x0000002efa02723e */ /* 0x000fc800000000ff */
[----:B------:R-:W-:Y:S01]  /*9780*/  LOP3.LUT R4, R0, R2, RZ, 0xc0, !PT ;  /* 0x0000000200047212 */ /* 0x000fe200078ec0ff */
[----:B------:R-:W-:Y:S01]  /*9790*/  HSET2.LE.AND R0, R5, R153, PT ;  /* 0x0000009905007233 */ /* 0x000fe20003803000 */
[----:B-----5:R-:W-:Y:S01]  /*97a0*/  F2FP.PACK_AB R2, R246, R247 ;  /* 0x000000f7f602723e */ /* 0x020fe200000000ff */
[-C--:B-1----:R-:W-:Y:S02]  /*97b0*/  FMUL.FTZ R90, R90, R74.reuse ;  /* 0x0000004a5a5a7220 */ /* 0x082fe40000410000 */
[----:B------:R-:W-:Y:S01]  /*97c0*/  FMUL.FTZ R91, R91, R74 ;  /* 0x0000004a5b5b7220 */ /* 0x000fe20000410000 */
[----:B------:R-:W-:Y:S01]  /*97d0*/  LOP3.LUT R5, R0, R2, RZ, 0xc0, !PT ;  /* 0x0000000200057212 */ /* 0x000fe200078ec0ff */
[----:B------:R-:W-:Y:S01]  /*97e0*/  FFMA.FTZ R0, R156, c[0x0][0x23c], -R14 ;  /* 0x00008f009c007a23 */ /* 0x000fe2000001080e */
[----:B------:R-:W-:Y:S01]  /*97f0*/  LOP3.LUT R2, R19, UR7, R36, 0x96, !PT ;  /* 0x0000000713027c12 */ /* 0x000fe2000f8e9624 */
[-C--:B--2---:R-:W-:Y:S02]  /*9800*/  FMUL.FTZ R88, R88, R140.reuse ;  /* 0x0000008c58587220 */ /* 0x084fe40000410000 */
[----:B------:R1:W-:Y:S01]  /*9810*/  MUFU.EX2 R243, R0 ;  /* 0x0000000000f37308 */ /* 0x0003e20000000800 */
[----:B------:R-:W-:-:S02]  /*9820*/  FMUL.FTZ R89, R89, R140 ;  /* 0x0000008c59597220 */ /* 0x000fc40000410000 */
[----:B------:R-:W-:-:S04]  /*9830*/  IMAD.WIDE.U32 R2, R2, -0x2daee0ad, RZ ;  /* 0xd2511f5302027825 */ /* 0x000fc800078e00ff */
[-C--:B------:R-:W-:Y:S01]  /*9840*/  FMUL.FTZ R108, R108, R140.reuse ;  /* 0x0000008c6c6c7220 */ /* 0x080fe20000410000 */
[----:B------:R-:W-:Y:S01]  /*9850*/  LOP3.LUT R10, R2, 0xff, RZ, 0xc0, !PT ;  /* 0x000000ff020a7812 */ /* 0x000fe200078ec0ff */
[----:B------:R-:W-:Y:S01]  /*9860*/  FMUL.FTZ R109, R109, R140 ;  /* 0x0000008c6d6d7220 */ /* 0x000fe20000410000 */
[--C-:B------:R-:W-:Y:S01]  /*9870*/  SHF.R.U32.HI R9, RZ, 0x10, R2.reuse ;  /* 0x00000010ff097819 */ /* 0x100fe20000011602 */
[-C--:B------:R-:W-:Y:S01]  /*9880*/  FMUL.FTZ R110, R110, R74.reuse ;  /* 0x0000004a6e6e7220 */ /* 0x080fe20000410000 */
[----:B------:R-:W-:Y:S01]  /*9890*/  SHF.R.U32.HI R11, RZ, 0x18, R2 ;  /* 0x00000018ff0b7819 */ /* 0x000fe20000011602 */
[----:B------:R-:W-:Y:S01]  /*98a0*/  FMUL.FTZ R111, R111, R74 ;  /* 0x0000004a6f6f7220 */ /* 0x000fe20000410000 */
[----:B------:R-:W-:Y:S01]  /*98b0*/  HMMA.16816.F32 R64, R4, R34, R88 ;  /* 0x000000220440723c */ /* 0x000fe20000001858 */
[----:B------:R-:W-:Y:S02]  /*98c0*/  FMUL.FTZ R120, R120, R140 ;  /* 0x0000008c78787220 */ /* 0x000fe40000410000 */
[----:B-1----:R-:W-:-:S02]  /*98d0*/  FFMA.FTZ R0, R151, c[0x0][0x23c], -R14 ;  /* 0x00008f0097007a23 */ /* 0x002fc4000001080e */
[----:B------:R-:W-:Y:S02]  /*98e0*/  FMUL.FTZ R121, R121, R140 ;  /* 0x0000008c79797220 */ /* 0x000fe40000410000 */
[----:B------:R1:W-:Y:S01]  /*98f0*/  MUFU.EX2 R244, R0 ;  /* 0x0000000000f47308 */ /* 0x0003e20000000800 */
[-C--:B------:R-:W-:Y:S01]  /*9900*/  FMUL.FTZ R122, R122, R74.reuse ;  /* 0x0000004a7a7a7220 */ /* 0x080fe20000410000 */
[C---:B------:R-:W-:Y:S01]  /*9910*/  HMMA.16816.F32 R108, R4.reuse, R28, R108 ;  /* 0x0000001c046c723c */ /* 0x040fe2000000186c */
[----:B------:R-:W-:Y:S02]  /*9920*/  FMUL.FTZ R123, R123, R74 ;  /* 0x0000004a7b7b7220 */ /* 0x000fe40000410000 */
[-C--:B------:R-:W-:Y:S02]  /*9930*/  FMUL.FTZ R76, R76, R140.reuse ;  /* 0x0000008c4c4c7220 */ /* 0x080fe40000410000 */
[----:B------:R-:W-:Y:S02]  /*9940*/  FMUL.FTZ R77, R77, R140 ;  /* 0x0000008c4d4d7220 */ /* 0x000fe40000410000 */
[-C--:B------:R-:W-:Y:S01]  /*9950*/  FMUL.FTZ R78, R78, R74.reuse ;  /* 0x0000004a4e4e7220 */ /* 0x080fe20000410000 */
[----:B------:R-:W-:Y:S01]  /*9960*/  HMMA.16816.F32 R120, R4, R30, R120 ;  /* 0x0000001e0478723c */ /* 0x000fe20000001878 */
[----:B------:R-:W-:Y:S01]  /*9970*/  FMUL.FTZ R79, R79, R74 ;  /* 0x0000004a4f4f7220 */ /* 0x000fe20000410000 */
[----:B------:R-:W2:Y:S01]  /*9980*/  LDSM.16.MT88.4 R28, [R185+0x6800] ;  /* 0x00680000b91c783b */ /* 0x000ea20000004200 */
[----:B------:R-:W-:-:S02]  /*9990*/  FMUL.FTZ R92, R92, R140 ;  /* 0x0000008c5c5c7220 */ /* 0x000fc40000410000 */
[----:B------:R-:W-:Y:S02]  /*99a0*/  FMUL.FTZ R93, R93, R140 ;  /* 0x0000008c5d5d7220 */ /* 0x000fe40000410000 */
[----:B-1----:R-:W-:Y:S01]  /*99b0*/  FFMA.FTZ R0, R148, c[0x0][0x23c], -R14 ;  /* 0x00008f0094007a23 */ /* 0x002fe2000001080e */
[----:B------:R-:W-:Y:S01]  /*99c0*/  HMMA.16816.F32 R84, R4, R32, R76 ;  /* 0x000000200454723c */ /* 0x000fe2000000184c */
[-C--:B------:R-:W-:Y:S01]  /*99d0*/  FMUL.FTZ R94, R94, R74.reuse ;  /* 0x0000004a5e5e7220 */ /* 0x080fe20000410000 */
[----:B------:R-:W-:Y:S01]  /*99e0*/  LDSM.16.MT88.4 R32, [R186+0x6800] ;  /* 0x00680000ba20783b */ /* 0x000fe20000004200 */
[----:B------:R1:W-:Y:S01]  /*99f0*/  MUFU.EX2 R245, R0 ;  /* 0x0000000000f57308 */ /* 0x0003e20000000800 */
[----:B------:R-:W-:Y:S02]  /*9a00*/  FMUL.FTZ R95, R95, R74 ;  /* 0x0000004a5f5f7220 */ /* 0x000fe40000410000 */
[-C--:B------:R-:W-:Y:S02]  /*9a10*/  FMUL.FTZ R104, R104, R140.reuse ;  /* 0x0000008c68687220 */ /* 0x080fe40000410000 */
[----:B------:R-:W-:-:S02]  /*9a20*/  FMUL.FTZ R105, R105, R140 ;  /* 0x0000008c69697220 */ /* 0x000fc40000410000 */
[-C--:B------:R-:W-:Y:S01]  /*9a30*/  FMUL.FTZ R106, R106, R74.reuse ;  /* 0x0000004a6a6a7220 */ /* 0x080fe20000410000 */
[----:B------:R-:W-:Y:S01]  /*9a40*/  HMMA.16816.F32 R60, R4, R20, R92 ;  /* 0x00000014043c723c */ /* 0x000fe2000000185c */
[----:B------:R-:W-:Y:S02]  /*9a50*/  FMUL.FTZ R107, R107, R74 ;  /* 0x0000004a6b6b7220 */ /* 0x000fe40000410000 */
[-C--:B------:R-:W-:Y:S02]  /*9a60*/  FMUL.FTZ R124, R124, R140.reuse ;  /* 0x0000008c7c7c7220 */ /* 0x080fe40000410000 */
[----:B------:R-:W-:Y:S02]  /*9a70*/  FMUL.FTZ R125, R125, R140 ;  /* 0x0000008c7d7d7220 */ /* 0x000fe40000410000 */
[----:B------:R-:W-:Y:S02]  /*9a80*/  FMUL.FTZ R126, R126, R74 ;  /* 0x0000004a7e7e7220 */ /* 0x000fe40000410000 */
[----:B-1----:R-:W-:-:S02]  /*9a90*/  FFMA.FTZ R0, R149, c[0x0][0x23c], -R14 ;  /* 0x00008f0095007a23 */ /* 0x002fc4000001080e */
[----:B------:R-:W-:Y:S02]  /*9aa0*/  FMUL.FTZ R127, R127, R74 ;  /* 0x0000004a7f7f7220 */ /* 0x000fe40000410000 */
[----:B------:R1:W-:Y:S01]  /*9ab0*/  MUFU.EX2 R239, R0 ;  /* 0x0000000000ef7308 */ /* 0x0003e20000000800 */
[-C--:B------:R-:W-:Y:S02]  /*9ac0*/  FMUL.FTZ R136, R136, R140.reuse ;  /* 0x0000008c88887220 */ /* 0x080fe40000410000 */
[----:B------:R-:W-:Y:S02]  /*9ad0*/  FMUL.FTZ R137, R137, R140 ;  /* 0x0000008c89897220 */ /* 0x000fe40000410000 */
[-C--:B------:R-:W-:Y:S02]  /*9ae0*/  FMUL.FTZ R138, R138, R74.reuse ;  /* 0x0000004a8a8a7220 */ /* 0x080fe40000410000 */
[----:B------:R-:W-:Y:S02]  /*9af0*/  FMUL.FTZ R139, R139, R74 ;  /* 0x0000004a8b8b7220 */ /* 0x000fe40000410000 */
[----:B------:R-:W-:-:S02]  /*9b00*/  FFMA.FTZ R8, R150, c[0x0][0x23c], -R15 ;  /* 0x00008f0096087a23 */ /* 0x000fc4000001080f */
[----:B------:R-:W-:Y:S02]  /*9b10*/  IMAD.MOV.U32 R91, RZ, RZ, R59 ;  /* 0x000000ffff5b7224 */ /* 0x000fe400078e003b */
[----:B------:R-:W-:Y:S01]  /*9b20*/  IMAD.MOV.U32 R90, RZ, RZ, R58 ;  /* 0x000000ffff5a7224 */ /* 0x000fe200078e003a */
[----:B------:R3:W-:Y:S01]  /*9b30*/  MUFU.EX2 R238, R8 ;  /* 0x0000000800ee7308 */ /* 0x0007e20000000800 */
[----:B------:R-:W-:Y:S01]  /*9b40*/  IMAD.MOV.U32 R89, RZ, RZ, R55 ;  /* 0x000000ffff597224 */ /* 0x000fe200078e0037 */
[----:B-1----:R-:W-:Y:S01]  /*9b50*/  LOP3.LUT R0, R3, UR16, R38, 0x96, !PT ;  /* 0x0000001003007c12 */ /* 0x002fe2000f8e9626 */
[C---:B------:R-:W-:Y:S01]  /*9b60*/  HMMA.16816.F32 R52, R4.reuse, R22, R104 ;  /* 0x000000160434723c */ /* 0x040fe20000001868 */
[----:B------:R-:W-:Y:S01]  /*9b70*/  LOP3.LUT R3, R2, 0xffff, RZ, 0xc0, !PT ;  /* 0x0000ffff02037812 */ /* 0x000fe200078ec0ff */
[----:B------:R-:W-:Y:S01]  /*9b80*/  FFMA.FTZ R2, R152, c[0x0][0x23c], -R15 ;  /* 0x00008f0098027a23 */ /* 0x000fe2000001080f */
[----:B------:R-:W-:Y:S03]  /*9b90*/  LDSM.16.MT88.4 R36, [R187+0x6800] ;  /* 0x00680000bb24783b */ /* 0x000fe60000004200 */
[----:B------:R1:W4:Y:S02]  /*9ba0*/  MUFU.EX2 R237, R2 ;  /* 0x0000000200ed7308 */ /* 0x0003240000000800 */
[----:B------:R-:W-:Y:S01]  /*9bb0*/  HMMA.16816.F32 R56, R4, R24, R124 ;  /* 0x000000180438723c */ /* 0x000fe2000000187c */
[----:B---3--:R-:W-:-:S02]  /*9bc0*/  SHF.R.U32.HI R8, RZ, 0x8, R3 ;  /* 0x00000008ff087819 */ /* 0x008fc40000011603 */
[----:B------:R-:W-:-:S05]  /*9bd0*/  LOP3.LUT R3, R9, 0xff, RZ, 0xc0, !PT ;  /* 0x000000ff09037812 */ /* 0x000fca00078ec0ff */
[----:B------:R-:W-:Y:S01]  /*9be0*/  HMMA.16816.F32 R136, R4, R26, R136 ;  /* 0x0000001a0488723c */ /* 0x000fe20000001888 */
[----:B------:R-:W-:Y:S01]  /*9bf0*/  PRMT R10, R10, 0x5410, R8 ;  /* 0x000054100a0a7816 */ /* 0x000fe20000000008 */
[----:B------:R-:W3:Y:S01]  /*9c00*/  LDSM.16.MT88.4 R24, [R188+0x6800] ;  /* 0x00680000bc18783b */ /* 0x000ee20000004200 */
[----:B------:R-:W-:Y:S02]  /*9c10*/  PRMT R9, R3, 0x5410, R11 ;  /* 0x0000541003097816 */ /* 0x000fe4000000000b */
[C---:B------:R-:W-:Y:S01]  /*9c20*/  LOP3.LUT R3, R0.reuse, 0xffff, RZ, 0xc0, !PT ;  /* 0x0000ffff00037812 */ /* 0x040fe200078ec0ff */
[--C-:B-1----:R-:W-:Y:S01]  /*9c30*/  FFMA.FTZ R2, R157, c[0x0][0x23c], -R15.reuse ;  /* 0x00008f009d027a23 */ /* 0x102fe2000001080f */
[----:B------:R-:W-:Y:S01]  /*9c40*/  LOP3.LUT R8, R0, 0xff, RZ, 0xc0, !PT ;  /* 0x000000ff00087812 */ /* 0x000fe200078ec0ff */
[----:B------:R-:W-:Y:S01]  /*9c50*/  FFMA.FTZ R4, R158, c[0x0][0x23c], -R15 ;  /* 0x00008f009e047a23 */ /* 0x000fe2000001080f */
[----:B------:R-:W-:Y:S01]  /*9c60*/  SHF.R.U32.HI R6, RZ, 0x18, R0 ;  /* 0x00000018ff067819 */ /* 0x000fe20000011600 */
[----:B------:R1:W-:Y:S01]  /*9c70*/  MUFU.EX2 R236, R2 ;  /* 0x0000000200ec7308 */ /* 0x0003e20000000800 */
[----:B------:R-:W-:Y:S01]  /*9c80*/  SHF.R.U32.HI R5, RZ, 0x8, R3 ;  /* 0x00000008ff057819 */ /* 0x000fe20000011603 */
[----:B------:R-:W-:Y:S01]  /*9c90*/  HSET2.LE.AND R3, R9, R153, PT ;  /* 0x0000009909037233 */ /* 0x000fe20003803000 */
[----:B----4-:R-:W-:-:S02]  /*9ca0*/  F2FP.PACK_AB R7, R237, R238 ;  /* 0x000000eeed07723e */ /* 0x010fc400000000ff */
[----:B------:R-:W-:Y:S02]  /*9cb0*/  PRMT R5, R8, 0x5410, R5 ;  /* 0x0000541008057816 */ /* 0x000fe40000000005 */
[----:B------:R-:W-:Y:S01]  /*9cc0*/  LOP3.LUT R7, R3, R7, RZ, 0xc0, !PT ;  /* 0x0000000703077212 */ /* 0x000fe200078ec0ff */
[----:B------:R4:W5:Y:S01]  /*9cd0*/  MUFU.EX2 R235, R4 ;  /* 0x0000000400eb7308 */ /* 0x0009620000000800 */
[----:B-1----:R-:W-:Y:S01]  /*9ce0*/  SHF.R.U32.HI R2, RZ, 0x10, R0 ;  /* 0x00000010ff027819 */ /* 0x002fe20000011600 */
[----:B------:R-:W-:-:S03]  /*9cf0*/  HSET2.LE.AND R0, R10, R153, PT ;  /* 0x000000990a007233 */ /* 0x000fc60003803000 */
[----:B----4-:R-:W-:Y:S02]  /*9d00*/  LOP3.LUT R4, R2, 0xff, RZ, 0xc0, !PT ;  /* 0x000000ff02047812 */ /* 0x010fe400078ec0ff */
[----:B------:R-:W-:Y:S02]  /*9d10*/  F2FP.PACK_AB R2, R239, R245 ;  /* 0x000000f5ef02723e */ /* 0x000fe400000000ff */
[----:B------:R-:W-:Y:S02]  /*9d20*/  PRMT R4, R4, 0x5410, R6 ;  /* 0x0000541004047816 */ /* 0x000fe40000000006 */
[----:B------:R-:W-:Y:S01]  /*9d30*/  LOP3.LUT R6, R0, R2, RZ, 0xc0, !PT ;  /* 0x0000000200067212 */ /* 0x000fe200078ec0ff */
[--C-:B------:R-:W-:Y:S01]  /*9d40*/  HSET2.LE.AND R0, R5, R153.reuse, PT ;  /* 0x0000009905007233 */ /* 0x100fe20003803000 */
[----:B------:R-:W-:Y:S01]  /*9d50*/  F2FP.PACK_AB R2, R244, R243 ;  /* 0x000000f3f402723e */ /* 0x000fe200000000ff */
[----:B------:R-:W-:Y:S01]  /*9d60*/  HSET2.LE.AND R3, R4, R153, PT ;  /* 0x0000009904037233 */ /* 0x000fe20003803000 */
[----:B-----5:R-:W-:-:S02]  /*9d70*/  F2FP.PACK_AB R5, R235, R236 ;  /* 0x000000eceb05723e */ /* 0x020fc400000000ff */
[----:B------:R-:W-:Y:S02]  /*9d80*/  LOP3.LUT R4, R0, R2, RZ, 0xc0, !PT ;  /* 0x0000000200047212 */ /* 0x000fe400078ec0ff */
[----:B------:R-:W-:Y:S01]  /*9d90*/  LOP3.LUT R5, R3, R5, RZ, 0xc0, !PT ;  /* 0x0000000503057212 */ /* 0x000fe200078ec0ff */
[----:B------:R-:W-:Y:S01]  /*9da0*/  FFMA.FTZ R3, R176, c[0x0][0x23c], -R12 ;  /* 0x00008f00b0037a23 */ /* 0x000fe2000001080c */
[----:B------:R-:W-:Y:S02]  /*9db0*/  LOP3.LUT R2, R17, UR7, R42, 0x96, !PT ;  /* 0x0000000711027c12 */ /* 0x000fe4000f8e962a */
[----:B------:R-:W-:Y:S01]  /*9dc0*/  IADD3 R0, R73, 0x1, RZ ;  /* 0x0000000149007810 */ /* 0x000fe20007ffe0ff */
[----:B------:R1:W-:Y:S02]  /*9dd0*/  MUFU.EX2 R233, R3 ;  /* 0x0000000300e97308 */ /* 0x0003e40000000800 */
[----:B--2---:R-:W-:Y:S01]  /*9de0*/  HMMA.16816.F32 R68, R4, R28, R164 ;  /* 0x0000001c0444723c */ /* 0x004fe200000018a4 */
[----:B------:R-:W-:Y:S01]  /*9df0*/  LOP3.LUT R9, R141, UR25, R0, 0x96, !PT ;  /* 0x000000198d097c12 */ /* 0x000fe2000f8e9600 */
[----:B------:R-:W-:-:S04]  /*9e00*/  FFMA.FTZ R0, R159, c[0x0][0x23c], -R12 ;  /* 0x00008f009f007a23 */ /* 0x000fc8000001080c */
[----:B------:R2:W4:Y:S01]  /*9e10*/  MUFU.EX2 R176, R0 ;  /* 0x0000000000b07308 */ /* 0x0005220000000800 */
[----:B------:R-:W-:Y:S01]  /*9e20*/  IMAD.WIDE.U32 R18, R9, -0x326172a9, RZ ;  /* 0xcd9e8d5709127825 */ /* 0x000fe200078e00ff */
[----:B------:R-:W-:Y:S03]  /*9e30*/  HMMA.16816.F32 R76, R4, R30, R160 ;  /* 0x0000001e044c723c */ /* 0x000fe600000018a0 */
[----:B-1----:R-:W-:-:S05]  /*9e40*/  IMAD.WIDE.U32 R2, R2, -0x2daee0ad, RZ ;  /* 0xd2511f5302027825 */ /* 0x002fca00078e00ff */
[----:B---3--:R-:W-:Y:S01]  /*9e50*/  HMMA.16816.F32 R80, R4, R24, R80 ;  /* 0x000000180450723c */ /* 0x008fe20000001850 */
[C---:B------:R-:W-:Y:S02]  /*9e60*/  LOP3.LUT R8, R2.reuse, 0xffff, RZ, 0xc0, !PT ;  /* 0x0000ffff02087812 */ /* 0x040fe400078ec0ff */
[----:B------:R-:W-:Y:S02]  /*9e70*/  LOP3.LUT R10, R2, 0xff, RZ, 0xc0, !PT ;  /* 0x000000ff020a7812 */ /* 0x000fe400078ec0ff */
[----:B------:R-:W-:-:S03]  /*9e80*/  SHF.R.U32.HI R11, RZ, 0x10, R2 ;  /* 0x00000010ff0b7819 */ /* 0x000fc60000011602 */
[C---:B------:R-:W-:Y:S01]  /*9e90*/  HMMA.16816.F32 R92, R4.reuse, R26, R144 ;  /* 0x0000001a045c723c */ /* 0x040fe20000001890 */
[----:B------:R-:W-:Y:S01]  /*9ea0*/  SHF.R.U32.HI R16, RZ, 0x18, R2 ;  /* 0x00000018ff107819 */ /* 0x000fe20000011602 */
[----:B------:R-:W-:Y:S01]  /*9eb0*/  FFMA.FTZ R2, R154, c[0x0][0x23c], -R12 ;  /* 0x00008f009a027a23 */ /* 0x000fe2000001080c */
[----:B--2---:R-:W-:Y:S01]  /*9ec0*/  LOP3.LUT R0, R3, UR16, R40, 0x96, !PT ;  /* 0x0000001003007c12 */ /* 0x004fe2000f8e9628 */
[----:B------:R-:W-:Y:S01]  /*9ed0*/  FFMA.FTZ R3, R172, c[0x0][0x23c], -R12 ;  /* 0x00008f00ac037a23 */ /* 0x000fe2000001080c */
[----:B------:R-:W-:Y:S01]  /*9ee0*/  SHF.R.U32.HI R8, RZ, 0x8, R8 ;  /* 0x00000008ff087819 */ /* 0x000fe20000011608 */
[----:B------:R1:W-:Y:S01]  /*9ef0*/  MUFU.EX2 R166, R2 ;  /* 0x0000000200a67308 */ /* 0x0003e20000000800 */
[----:B------:R-:W-:Y:S01]  /*9f00*/  IMAD.MOV.U32 R172, RZ, RZ, R89 ;  /* 0x000000ffffac7224 */ /* 0x000fe200078e0059 */
[----:B------:R-:W-:Y:S01]  /*9f10*/  HMMA.16816.F32 R96, R4, R32, R96 ;  /* 0x000000200460723c */ /* 0x000fe20000001860 */
[----:B------:R-:W-:-:S05]  /*9f20*/  PRMT R10, R10, 0x5410, R8 ;  /* 0x000054100a0a7816 */ /* 0x000fca0000000008 */
[----:B------:R2:W-:Y:S02]  /*9f30*/  MUFU.EX2 R167, R3 ;  /* 0x0000000300a77308 */ /* 0x0005e40000000800 */
[----:B------:R-:W-:Y:S01]  /*9f40*/  HMMA.16816.F32 R100, R4, R34, R100 ;  /* 0x000000220464723c */ /* 0x000fe20000001864 */
[----:B-1----:R-:W-:Y:S02]  /*9f50*/  FFMA.FTZ R2, R177, c[0x0][0x23c], -R13 ;  /* 0x00008f00b1027a23 */ /* 0x002fe4000001080d */
[----:B------:R-:W-:-:S05]  /*9f60*/  IMAD.MOV.U32 R177, RZ, RZ, R90 ;  /* 0x000000ffffb17224 */ /* 0x000fca00078e005a */
[----:B------:R-:W-:Y:S01]  /*9f70*/  HMMA.16816.F32 R104, R4, R36, R128 ;  /* 0x000000240468723c */ /* 0x000fe20000001880 */
[----:B------:R1:W-:Y:S01]  /*9f80*/  MUFU.EX2 R164, R2 ;  /* 0x0000000200a47308 */ /* 0x0003e20000000800 */
[----:B--2---:R-:W-:Y:S01]  /*9f90*/  LOP3.LUT R3, R19, UR15, R234, 0x96, !PT ;  /* 0x0000000f13037c12 */ /* 0x004fe2000f8e96ea */
[----:B------:R-:W-:-:S05]  /*9fa0*/  IMAD.MOV.U32 R234, RZ, RZ, R91 ;  /* 0x000000ffffea7224 */ /* 0x000fca00078e005b */
[----:B------:R-:W-:Y:S01]  /*9fb0*/  HMMA.16816.F32 R88, R4, R38, R132 ;  /* 0x000000260458723c */ /* 0x000fe20000001884 */
[----:B------:R-:W-:Y:S01]  /*9fc0*/  IMAD.WIDE.U32 R8, R3, -0x2daee0ad, RZ ;  /* 0xd2511f5303087825 */ /* 0x000fe200078e00ff */
[----:B------:R-:W-:-:S05]  /*9fd0*/  LOP3.LUT R3, R0, 0xffff, RZ, 0xc0, !PT ;  /* 0x0000ffff00037812 */ /* 0x000fca00078ec0ff */
[--C-:B------:R-:W-:Y:S01]  /*9fe0*/  FFMA.FTZ R4, R174, c[0x0][0x23c], -R13.reuse ;  /* 0x00008f00ae047a23 */ /* 0x100fe2000001080d */
[----:B------:R-:W-:Y:S01]  /*9ff0*/  LOP3.LUT R5, R0, 0xff, RZ, 0xc0, !PT ;  /* 0x000000ff00057812 */ /* 0x000fe200078ec0ff */
[----:B-1----:R-:W-:Y:S01]  /*a000*/  FFMA.FTZ R2, R173, c[0x0][0x23c], -R13 ;  /* 0x00008f00ad027a23 */ /* 0x002fe2000001080d */
[----:B------:R-:W-:Y:S01]  /*a010*/  SHF.R.U32.HI R7, RZ, 0x18, R0 ;  /* 0x00000018ff077819 */ /* 0x000fe20000011600 */
[----:B------:R-:W-:Y:S01]  /*a020*/  MUFU.EX2 R161, R4 ;  /* 0x0000000400a17308 */ /* 0x000fe20000000800 */
[----:B------:R-:W-:Y:S01]  /*a030*/  LOP3.LUT R6, R11, 0xff, RZ, 0xc0, !PT ;  /* 0x000000ff0b067812 */ /* 0x000fe200078ec0ff */
[----:B------:R-:W-:Y:S01]  /*a040*/  IMAD.MOV.U32 R173, RZ, RZ, R72 ;  /* 0x000000ffffad7224 */ /* 0x000fe200078e0048 */
[----:B------:R-:W-:Y:S01]  /*a050*/  SHF.R.U32.HI R3, RZ, 0x8, R3 ;  /* 0x00000008ff037819 */ /* 0x000fe20000011603 */
[----:B------:R-:W-:Y:S01]  /*a060*/  IMAD.MOV.U32 R174, RZ, RZ, R117 ;  /* 0x000000ffffae7224 */ /* 0x000fe200078e0075 */
[----:B------:R-:W-:Y:S02]  /*a070*/  PRMT R6, R6, 0x5410, R16 ;  /* 0x0000541006067816 */ /* 0x000fe40000000010 */
[----:B------:R-:W-:Y:S01]  /*a080*/  PRMT R5, R5, 0x5410, R3 ;  /* 0x0000541005057816 */ /* 0x000fe20000000003 */
[----:B------:R1:W-:Y:S01]  /*a090*/  MUFU.EX2 R165, R2 ;  /* 0x0000000200a57308 */ /* 0x0003e20000000800 */
[----:B------:R-:W-:Y:S01]  /*a0a0*/  LOP3.LUT R20, R9, UR12, R50, 0x96, !PT ;  /* 0x0000000c09147c12 */ /* 0x000fe2000f8e9632 */
[--C-:B------:R-:W-:Y:S01]  /*a0b0*/  HSET2.LE.AND R3, R6, R153.reuse, PT ;  /* 0x0000009906037233 */ /* 0x100fe20003803000 */
[----:B----4-:R-:W-:Y:S01]  /*a0c0*/  F2FP.PACK_AB R6, R176, R233 ;  /* 0x000000e9b006723e */ /* 0x010fe200000000ff */
[----:B------:R-:W-:Y:S01]  /*a0d0*/  HSET2.LE.AND R5, R5, R153, PT ;  /* 0x0000009905057233 */ /* 0x000fe20003803000 */
[----:B-1----:R-:W-:-:S04]  /*a0e0*/  FFMA.FTZ R2, R155, c[0x0][0x23c], -R13 ;  /* 0x00008f009b027a23 */ /* 0x002fc8000001080d */
[----:B------:R1:W2:Y:S02]  /*a0f0*/  MUFU.EX2 R163, R2 ;  /* 0x0000000200a37308 */ /* 0x0002a40000000800 */
[----:B-1----:R-:W-:Y:S02]  /*a100*/  SHF.R.U32.HI R2, RZ, 0x10, R0 ;  /* 0x00000010ff027819 */ /* 0x002fe40000011600 */
[----:B------:R-:W-:Y:S02]  /*a110*/  LOP3.LUT R0, R45, UR13, R18, 0x96, !PT ;  /* 0x0000000d2d007c12 */ /* 0x000fe4000f8e9612 */
[----:B------:R-:W-:Y:S02]  /*a120*/  LOP3.LUT R2, R2, 0xff, RZ, 0xc0, !PT ;  /* 0x000000ff02027812 */ /* 0x000fe400078ec0ff */
[----:B--2---:R-:W-:Y:S01]  /*a130*/  F2FP.PACK_AB R4, R163, R165 ;  /* 0x000000a5a304723e */ /* 0x004fe200000000ff */
[----:B------:R-:W-:Y:S01]  /*a140*/  IMAD.WIDE.U32 R16, R0, -0x2daee0ad, RZ ;  /* 0xd2511f5300107825 */ /* 0x000fe200078e00ff */
[----:B------:R-:W-:Y:S01]  /*a150*/  PRMT R9, R2, 0x5410, R7 ;  /* 0x0000541002097816 */ /* 0x000fe20000000007 */
[----:B------:R-:W-:Y:S01]  /*a160*/  HSET2.LE.AND R0, R10, R153, PT ;  /* 0x000000990a007233 */ /* 0x000fe20003803000 */
[----:B------:R-:W-:-:S02]  /*a170*/  F2FP.PACK_AB R2, R166, R167 ;  /* 0x000000a7a602723e */ /* 0x000fc400000000ff */
[----:B------:R-:W-:Y:S02]  /*a180*/  LOP3.LUT R7, R17, UR10, R8, 0x96, !PT ;  /* 0x0000000a11077c12 */ /* 0x000fe4000f8e9608 */
[----:B------:R-:W-:Y:S01]  /*a190*/  LOP3.LUT R10, R0, R2, RZ, 0xc0, !PT ;  /* 0x00000002000a7212 */ /* 0x000fe200078ec0ff */
[----:B------:R-:W-:Y:S01]  /*a1a0*/  HSET2.LE.AND R0, R9, R153, PT ;  /* 0x0000009909007233 */ /* 0x000fe20003803000 */
[----:B------:R-:W-:Y:S01]  /*a1b0*/  LOP3.LUT R11, R3, R4, RZ, 0xc0, !PT ;  /* 0x00000004030b7212 */ /* 0x000fe200078ec0ff */
[----:B------:R-:W-:Y:S01]  /*a1c0*/  FFMA.FTZ R3, R168, c[0x0][0x23c], -R14 ;  /* 0x00008f00a8037a23 */ /* 0x000fe2000001080e */
[----:B------:R-:W-:Y:S01]  /*a1d0*/  LOP3.LUT R8, R5, R6, RZ, 0xc0, !PT ;  /* 0x0000000605087212 */ /* 0x000fe200078ec0ff */
[----:B------:R-:W-:Y:S01]  /*a1e0*/  IMAD.WIDE.U32 R4, R20, -0x326172a9, RZ ;  /* 0xcd9e8d5714047825 */ /* 0x000fe200078e00ff */
[----:B------:R-:W-:Y:S01]  /*a1f0*/  F2FP.PACK_AB R2, R161, R164 ;  /* 0x000000a4a102723e */ /* 0x000fe200000000ff */
[----:B------:R1:W-:Y:S01]  /*a200*/  MUFU.EX2 R162, R3 ;  /* 0x0000000300a27308 */ /* 0x0003e20000000800 */
[----:B------:R-:W-:Y:S01]  /*a210*/  LDSM.16.MT88.4 R20, [R186+0x7000] ;  /* 0x00700000ba14783b */ /* 0x000fe20000004200 */
[----:B------:R-:W-:Y:S01]  /*a220*/  IMAD.WIDE.U32 R42, R7, -0x326172a9, RZ ;  /* 0xcd9e8d57072a7825 */ /* 0x000fe200078e00ff */
[----:B------:R-:W-:-:S02]  /*a230*/  LOP3.LUT R9, R0, R2, RZ, 0xc0, !PT ;  /* 0x0000000200097212 */ /* 0x000fc400078ec0ff */
[----:B------:R-:W-:Y:S01]  /*a240*/  LOP3.LUT R2, R5, UR11, R44, 0x96, !PT ;  /* 0x0000000b05027c12 */ /* 0x000fe2000f8e962c */
[----:B------:R-:W-:Y:S01]  /*a250*/  IMAD.MOV.U32 R168, RZ, RZ, R118 ;  /* 0x000000ffffa87224 */ /* 0x000fe200078e0076 */
[----:B------:R-:W-:Y:S01]  /*a260*/  LOP3.LUT R0, R43, UR9, R4, 0x96, !PT ;  /* 0x000000092b007c12 */ /* 0x000fe2000f8e9604 */
[----:B------:R-:W-:Y:S02]  /*a270*/  FFMA.FTZ R4, R170, c[0x0][0x23c], -R14 ;  /* 0x00008f00aa047a23 */ /* 0x000fe4000001080e */
[----:B------:R-:W-:Y:S01]  /*a280*/  HMMA.16816.F32 R56, R8, R36, R56 ;  /* 0x000000240838723c */ /* 0x000fe20000001838 */
[----:B------:R-:W-:Y:S01]  /*a290*/  IMAD.MOV.U32 R170, RZ, RZ, R115 ;  /* 0x000000ffffaa7224 */ /* 0x000fe200078e0073 */
[----:B------:R2:W-:Y:S01]  /*a2a0*/  MUFU.EX2 R158, R4 ;  /* 0x00000004009e7308 */ /* 0x0005e20000000800 */
[----:B------:R-:W-:-:S04]  /*a2b0*/  IMAD.WIDE.U32 R40, R0, -0x2daee0ad, RZ ;  /* 0xd2511f5300287825 */ /* 0x000fc800078e00ff */
[--C-:B-1----:R-:W-:Y:S01]  /*a2c0*/  FFMA.FTZ R3, R171, c[0x0][0x23c], -R14.reuse ;  /* 0x00008f00ab037a23 */ /* 0x102fe2000001080e */
[C---:B------:R-:W-:Y:S01]  /*a2d0*/  HMMA.16816.F32 R84, R8.reuse, R28, R84 ;  /* 0x0000001c0854723c */ /* 0x040fe20000001854 */
[----:B------:R-:W-:Y:S02]  /*a2e0*/  FFMA.FTZ R0, R169, c[0x0][0x23c], -R14 ;  /* 0x00008f00a9007a23 */ /* 0x000fe4000001080e */
[----:B------:R1:W-:Y:S01]  /*a2f0*/  MUFU.EX2 R160, R3 ;  /* 0x0000000300a07308 */ /* 0x0003e20000000800 */
[----:B------:R-:W-:Y:S02]  /*a300*/  IMAD.MOV.U32 R171, RZ, RZ, R119 ;  /* 0x000000ffffab7224 */ /* 0x000fe400078e0077 */
[----:B------:R-:W-:Y:S02]  /*a310*/  IMAD.MOV.U32 R169, RZ, RZ, R114 ;  /* 0x000000ffffa97224 */ /* 0x000fe400078e0072 */
[----:B------:R-:W-:Y:S01]  /*a320*/  HMMA.16816.F32 R64, R8, R30, R64 ;  /* 0x0000001e0840723c */ /* 0x000fe20000001840 */
[----:B------:R-:W3:Y:S01]  /*a330*/  LDSM.16.MT88.4 R28, [R185+0x7000] ;  /* 0x00700000b91c783b */ /* 0x000ee20000004200 */
[----:B--2---:R-:W-:Y:S01]  /*a340*/  FFMA.FTZ R4, R175, c[0x0][0x23c], -R15 ;  /* 0x00008f00af047a23 */ /* 0x004fe2000001080f */
[----:B------:R2:W-:Y:S01]  /*a350*/  MUFU.EX2 R159, R0 ;  /* 0x00000000009f7308 */ /* 0x0005e20000000800 */
[----:B------:R-:W-:-:S04]  /*a360*/  IMAD.MOV.U32 R175, RZ, RZ, R49 ;  /* 0x000000ffffaf7224 */ /* 0x000fc800078e0031 */
[C---:B------:R-:W-:Y:S01]  /*a370*/  HMMA.16816.F32 R60, R8.reuse, R24, R60 ;  /* 0x00000018083c723c */ /* 0x040fe2000000183c */
[----:B-1----:R-:W-:Y:S02]  /*a380*/  IMAD.WIDE.U32 R2, R2, -0x2daee0ad, RZ ;  /* 0xd2511f5302027825 */ /* 0x002fe400078e00ff */
[----:B------:R1:W-:Y:S03]  /*a390*/  MUFU.EX2 R157, R4 ;  /* 0x00000004009d7308 */ /* 0x0003e60000000800 */
[----:B------:R-:W-:Y:S02]  /*a3a0*/  LOP3.LUT R2, R41, UR6, R2, 0x96, !PT ;  /* 0x0000000629027c12 */ /* 0x000fe4000f8e9602 */
[----:B------:R-:W-:Y:S01]  /*a3b0*/  HMMA.16816.F32 R52, R8, R26, R52 ;  /* 0x0000001a0834723c */ /* 0x000fe20000001834 */
[----:B------:R-:W4:Y:S01]  /*a3c0*/  LDSM.16.MT88.4 R24, [R188+0x7000] ;  /* 0x00700000bc18783b */ /* 0x000f220000004200 */
[----:B--2---:R-:W-:Y:S01]  /*a3d0*/  LOP3.LUT R0, R3, UR8, R16, 0x96, !PT ;  /* 0x0000000803007c12 */ /* 0x004fe2000f8e9610 */
[----:B------:R-:W-:-:S04]  /*a3e0*/  IMAD.WIDE.U32 R2, R2, -0x326172a9, RZ ;  /* 0xcd9e8d5702027825 */ /* 0x000fc800078e00ff */
[----:B------:R-:W-:Y:S01]  /*a3f0*/  IMAD.WIDE.U32 R16, R0, -0x326172a9, RZ ;  /* 0xcd9e8d5700107825 */ /* 0x000fe200078e00ff */
[C---:B------:R-:W-:Y:S01]  /*a400*/  LOP3.LUT R0, R2.reuse, 0xffff, RZ, 0xc0, !PT ;  /* 0x0000ffff02007812 */ /* 0x040fe200078ec0ff */
[C---:B------:R-:W-:Y:S01]  /*a410*/  HMMA.16816.F32 R36, R8.reuse, R38, R136 ;  /* 0x000000260824723c */ /* 0x040fe20000001888 */
[----:B------:R-:W-:Y:S02]  /*a420*/  LOP3.LUT R5, R2, 0xff, RZ, 0xc0, !PT ;  /* 0x000000ff02057812 */ /* 0x000fe400078ec0ff */
[----:B-1----:R-:W-:Y:S02]  /*a430*/  SHF.R.U32.HI R4, RZ, 0x8, R0 ;  /* 0x00000008ff047819 */ /* 0x002fe40000011600 */
[----:B------:R-:W-:Y:S01]  /*a440*/  LOP3.LUT R0, R3, UR17, R16, 0x96, !PT ;  /* 0x0000001103007c12 */ /* 0x000fe2000f8e9610 */
[----:B------:R-:W-:Y:S01]  /*a450*/  FFMA.FTZ R3, R180, c[0x0][0x23c], -R15 ;  /* 0x00008f00b4037a23 */ /* 0x000fe2000001080f */
[----:B------:R-:W-:Y:S01]  /*a460*/  SHF.R.U32.HI R6, RZ, 0x10, R2 ;  /* 0x00000010ff067819 */ /* 0x000fe20000011602 */
[----:B------:R-:W-:Y:S01]  /*a470*/  IMAD.MOV.U32 R180, RZ, RZ, R48 ;  /* 0x000000ffffb47224 */ /* 0x000fe200078e0030 */
[----:B------:R-:W-:Y:S01]  /*a480*/  SHF.R.U32.HI R7, RZ, 0x18, R2 ;  /* 0x00000018ff077819 */ /* 0x000fe20000011602 */
[----:B------:R1:W2:Y:S01]  /*a490*/  MUFU.EX2 R156, R3 ;  /* 0x00000003009c7308 */ /* 0x0002a20000000800 */
[----:B------:R-:W-:Y:S01]  /*a4a0*/  PRMT R16, R5, 0x5410, R4 ;  /* 0x0000541005107816 */ /* 0x000fe20000000004 */
[----:B------:R-:W-:Y:S01]  /*a4b0*/  HMMA.16816.F32 R48, R8, R32, R108 ;  /* 0x000000200830723c */ /* 0x000fe2000000186c */
[----:B------:R-:W-:-:S02]  /*a4c0*/  LOP3.LUT R2, R0, 0xffff, RZ, 0xc0, !PT ;  /* 0x0000ffff00027812 */ /* 0x000fc400078ec0ff */
[----:B------:R-:W-:Y:S02]  /*a4d0*/  SHF.R.U32.HI R4, RZ, 0x10, R0 ;  /* 0x00000010ff047819 */ /* 0x000fe40000011600 */
[----:B------:R-:W-:Y:S02]  /*a4e0*/  LOP3.LUT R5, R0, 0xff, RZ, 0xc0, !PT ;  /* 0x000000ff00057812 */ /* 0x000fe400078ec0ff */
[----:B------:R-:W-:-:S04]  /*a4f0*/  SHF.R.U32.HI R2, RZ, 0x8, R2 ;  /* 0x00000008ff027819 */ /* 0x000fc80000011602 */
[----:B------:R-:W-:Y:S01]  /*a500*/  PRMT R2, R5, 0x5410, R2 ;  /* 0x0000541005027816 */ /* 0x000fe20000000002 */
[----:B-1----:R-:W-:Y:S01]  /*a510*/  FFMA.FTZ R3, R179, c[0x0][0x23c], -R15 ;  /* 0x00008f00b3037a23 */ /* 0x002fe2000001080f */
[----:B--2---:R-:W-:Y:S01]  /*a520*/  F2FP.PACK_AB R5, R156, R157 ;  /* 0x0000009d9c05723e */ /* 0x004fe200000000ff */
[----:B------:R-:W-:Y:S02]  /*a530*/  IMAD.MOV.U32 R179, RZ, RZ, R47 ;  /* 0x000000ffffb37224 */ /* 0x000fe400078e002f */
[----:B------:R1:W-:Y:S02]  /*a540*/  MUFU.EX2 R155, R3 ;  /* 0x00000003009b7308 */ /* 0x0003e40000000800 */
[----:B-1----:R-:W-:Y:S02]  /*a550*/  SHF.R.U32.HI R3, RZ, 0x18, R0 ;  /* 0x00000018ff037819 */ /* 0x002fe40000011600 */
[----:B------:R-:W-:Y:S01]  /*a560*/  LOP3.LUT R0, R4, 0xff, RZ, 0xc0, !PT ;  /* 0x000000ff04007812 */ /* 0x000fe200078ec0ff */
[----:B------:R-:W-:-:S02]  /*a570*/  FFMA.FTZ R4, R178, c[0x0][0x23c], -R15 ;  /* 0x00008f00b2047a23 */ /* 0x000fc4000001080f */
[----:B------:R-:W-:Y:S01]  /*a580*/  IMAD.MOV.U32 R178, RZ, RZ, R46 ;  /* 0x000000ffffb27224 */ /* 0x000fe200078e002e */
[----:B------:R-:W-:Y:S01]  /*a590*/  PRMT R3, R0, 0x5410, R3 ;  /* 0x0000541000037816 */ /* 0x000fe20000000003 */
[----:B------:R1:W2:Y:S01]  /*a5a0*/  MUFU.EX2 R154, R4 ;  /* 0x00000004009a7308 */ /* 0x0002a20000000800 */
[--C-:B------:R-:W-:Y:S01]  /*a5b0*/  HSET2.LE.AND R0, R2, R153.reuse, PT ;  /* 0x0000009902007233 */ /* 0x100fe20003803000 */
[----:B------:R-:W-:Y:S01]  /*a5c0*/  F2FP.PACK_AB R2, R160, R162 ;  /* 0x000000a2a002723e */ /* 0x000fe200000000ff */
[----:B------:R-:W-:Y:S01]  /*a5d0*/  HMMA.16816.F32 R44, R8, R34, R120 ;  /* 0x00000022082c723c */ /* 0x000fe20000001878 */
[----:B------:R-:W-:Y:S01]  /*a5e0*/  HSET2.LE.AND R3, R3, R153, PT ;  /* 0x0000009903037233 */ /* 0x000fe20003803000 */
[----:B------:R-:W5:Y:S04]  /*a5f0*/  LDSM.16.MT88.4 R32, [R187+0x7000] ;  /* 0x00700000bb20783b */ /* 0x000f680000004200 */
[----:B------:R-:W-:Y:S01]  /*a600*/  LOP3.LUT R5, R3, R5, RZ, 0xc0, !PT ;  /* 0x0000000503057212 */ /* 0x000fe200078ec0ff */
[----:B------:R-:W-:Y:S01]  /*a610*/  LDSM.16.MT88.4 R120, [R186+0x7800] ;  /* 0x00780000ba78783b */ /* 0x000fe20000004200 */
[----:B------:R-:W-:-:S02]  /*a620*/  LOP3.LUT R8, R241, UR13, R18, 0x96, !PT ;  /* 0x0000000df1087c12 */ /* 0x000fc4000f8e9612 */
[----:B-1----:R-:W-:-:S03]  /*a630*/  LOP3.LUT R4, R6, 0xff, RZ, 0xc0, !PT ;  /* 0x000000ff06047812 */ /* 0x002fc600078ec0ff */
[----:B------:R-:W-:Y:S01]  /*a640*/  IMAD.WIDE.U32 R10, R8, -0x2daee0ad, RZ ;  /* 0xd2511f53080a7825 */ /* 0x000fe200078e00ff */
[----:B------:R-:W-:-:S03]  /*a650*/  PRMT R6, R4, 0x5410, R7 ;  /* 0x0000541004067816 */ /* 0x000fc60000000007 */
[--C-:B------:R-:W-:Y:S01]  /*a660*/  FFMA.FTZ R8, R183, c[0x0][0x23c], -R12.reuse ;  /* 0x00008f00b7087a23 */ /* 0x100fe2000001080c */
[----:B------:R-:W-:Y:S01]  /*a670*/  LOP3.LUT R4, R0, R2, RZ, 0xc0, !PT ;  /* 0x0000000200047212 */ /* 0x000fe200078ec0ff */
[--C-:B------:R-:W-:Y:S01]  /*a680*/  HSET2.LE.AND R0, R16, R153.reuse, PT ;  /* 0x0000009910007233 */ /* 0x100fe20003803000 */
[----:B------:R-:W-:Y:S01]  /*a690*/  F2FP.PACK_AB R2, R158, R159 ;  /* 0x0000009f9e02723e */ /* 0x000fe200000000ff */
[----:B------:R-:W-:Y:S01]  /*a6a0*/  HSET2.LE.AND R3, R6, R153, PT ;  /* 0x0000009906037233 */ /* 0x000fe20003803000 */
[----:B--2---:R-:W-:Y:S01]  /*a6b0*/  F2FP.PACK_AB R7, R154, R155 ;  /* 0x0000009b9a07723e */ /* 0x004fe200000000ff */
[----:B------:R1:W-:Y:S01]  /*a6c0*/  MUFU.EX2 R151, R8 ;  /* 0x0000000800977308 */ /* 0x0003e20000000800 */
[----:B------:R-:W-:Y:S01]  /*a6d0*/  LOP3.LUT R6, R0, R2, RZ, 0xc0, !PT ;  /* 0x0000000200067212 */ /* 0x000fe200078ec0ff */
[----:B------:R-:W-:Y:S01]  /*a6e0*/  FFMA.FTZ R0, R216, c[0x0][0x23c], -R12 ;  /* 0x00008f00d8007a23 */ /* 0x000fe2000001080c */
[----:B------:R-:W-:Y:S02]  /*a6f0*/  LOP3.LUT R2, R19, UR15, R112, 0x96, !PT ;  /* 0x0000000f13027c12 */ /* 0x000fe4000f8e9670 */
[----:B------:R-:W-:-:S03]  /*a700*/  LOP3.LUT R7, R3, R7, RZ, 0xc0, !PT ;  /* 0x0000000703077212 */ /* 0x000fc600078ec0ff */
[----:B------:R-:W-:Y:S01]  /*a710*/  IMAD.WIDE.U32 R2, R2, -0x2daee0ad, RZ ;  /* 0xd2511f5302027825 */ /* 0x000fe200078e00ff */
[----:B------:R2:W-:Y:S03]  /*a720*/  MUFU.EX2 R152, R0 ;  /* 0x0000000000987308 */ /* 0x0005e60000000800 */
[----:B---3--:R-:W-:Y:S01]  /*a730*/  HMMA.16816.F32 R68, R4, R28, R68 ;  /* 0x0000001c0444723c */ /* 0x008fe20000001844 */
[----:B------:R-:W-:Y:S01]  /*a740*/  LOP3.LUT R3, R3, UR12, R116, 0x96, !PT ;  /* 0x0000000c03037c12 */ /* 0x000fe2000f8e9674 */
[----:B-1----:R-:W-:-:S04]  /*a750*/  FFMA.FTZ R8, R181, c[0x0][0x23c], -R12 ;  /* 0x00008f00b5087a23 */ /* 0x002fc8000001080c */
[----:B------:R-:W-:Y:S02]  /*a760*/  MUFU.EX2 R149, R8 ;  /* 0x0000000800957308 */ /* 0x000fe40000000800 */
[----:B------:R-:W-:Y:S01]  /*a770*/  HMMA.16816.F32 R108, R4, R30, R76 ;  /* 0x0000001e046c723c */ /* 0x000fe2000000184c */
[----:B--2---:R-:W-:Y:S01]  /*a780*/  LOP3.LUT R0, R11, UR10, R2, 0x96, !PT ;  /* 0x0000000a0b007c12 */ /* 0x004fe2000f8e9602 */
[----:B------:R-:W-:-:S06]  /*a790*/  IMAD.WIDE.U32 R2, R3, -0x326172a9, RZ ;  /* 0xcd9e8d5703027825 */ /* 0x000fcc00078e00ff */
[----:B----4-:R-:W-:Y:S01]  /*a7a0*/  HMMA.16816.F32 R112, R4, R24, R80 ;  /* 0x000000180470723c */ /* 0x010fe20000001850 */
[----:B------:R-:W-:Y:S01]  /*a7b0*/  IMAD.WIDE.U32 R136, R0, -0x326172a9, RZ ;  /* 0xcd9e8d5700887825 */ /* 0x000fe200078e00ff */
[----:B------:R-:W-:-:S03]  /*a7c0*/  LOP3.LUT R3, R3, UR11, R240, 0x96, !PT ;  /* 0x0000000b03037c12 */ /* 0x000fc6000f8e96f0 */
[----:B------:R-:W-:-:S03]  /*a7d0*/  FFMA.FTZ R0, R182, c[0x0][0x23c], -R12 ;  /* 0x00008f00b6007a23 */ /* 0x000fc6000001080c */
[C---:B------:R-:W-:Y:S01]  /*a7e0*/  HMMA.16816.F32 R92, R4.reuse, R26, R92 ;  /* 0x0000001a045c723c */ /* 0x040fe2000000185c */
[----:B------:R1:W2:Y:S07]  /*a7f0*/  MUFU.EX2 R150, R0 ;  /* 0x0000000000967308 */ /* 0x0002ae0000000800 */
[C---:B------:R-:W-:Y:S08]  /*a800*/  HMMA.16816.F32 R116, R4.reuse, R20, R96 ;  /* 0x000000140474723c */ /* 0x040ff00000001860 */
[----:B------:R-:W-:Y:S01]  /*a810*/  HMMA.16816.F32 R124, R4, R22, R100 ;  /* 0x00000016047c723c */ /* 0x000fe20000001864 */
[----:B-1----:R-:W-:Y:S01]  /*a820*/  LOP3.LUT R0, R137, UR9, R2, 0x96, !PT ;  /* 0x0000000989007c12 */ /* 0x002fe2000f8e9602 */
[----:B------:R-:W-:-:S04]  /*a830*/  IMAD.WIDE.U32 R2, R3, -0x2daee0ad, RZ ;  /* 0xd2511f5303027825 */ /* 0x000fc800078e00ff */
[----:B------:R-:W-:Y:S01]  /*a840*/  IMAD.WIDE.U32 R72, R0, -0x2daee0ad, RZ ;  /* 0xd2511f5300487825 */ /* 0x000fe200078e00ff */
[----:B------:R-:W-:Y:S01]  /*a850*/  LOP3.LUT R8, R3, UR8, R10, 0x96, !PT ;  /* 0x0000000803087c12 */ /* 0x000fe2000f8e960a */
[C---:B-----5:R-:W-:Y:S01]  /*a860*/  HMMA.16816.F32 R128, R4.reuse, R32, R104 ;  /* 0x000000200480723c */ /* 0x060fe20000001868 */
[----:B------:R-:W1:Y:S01]  /*a870*/  LDSM.16.MT88.4 R104, [R188+0x7800] ;  /* 0x00780000bc68783b */ /* 0x000e620000004200 */
[----:B------:R-:W-:Y:S01]  /*a880*/  FFMA.FTZ R0, R219, c[0x0][0x23c], -R13 ;  /* 0x00008f00db007a23 */ /* 0x000fe2000001080d */
[----:B------:R-:W-:Y:S01]  /*a890*/  LOP3.LUT R2, R73, UR6, R2, 0x96, !PT ;  /* 0x0000000649027c12 */ /* 0x000fe2000f8e9602 */
[----:B------:R-:W-:Y:S02]  /*a8a0*/  IMAD.WIDE.U32 R18, R8, -0x326172a9, RZ ;  /* 0xcd9e8d5708127825 */ /* 0x000fe400078e00ff */
[----:B------:R3:W-:Y:S02]  /*a8b0*/  MUFU.EX2 R148, R0 ;  /* 0x0000000000947308 */ /* 0x0007e40000000800 */
[----:B------:R-:W-:Y:S01]  /*a8c0*/  IMAD.WIDE.U32 R2, R2, -0x326172a9, RZ ;  /* 0xcd9e8d5702027825 */ /* 0x000fe200078e00ff */
[----:B------:R-:W-:Y:S01]  /*a8d0*/  HMMA.16816.F32 R144, R4, R34, R88 ;  /* 0x000000220490723c */ /* 0x000fe20000001858 */
[----:B------:R-:W4:Y:S06]  /*a8e0*/  LDSM.16.MT88.4 R88, [R185+0x7800] ;  /* 0x00780000b958783b */ /* 0x000f2c0000004200 */
[----:B------:R-:W-:-:S02]  /*a8f0*/  SHF.R.U32.HI R4, RZ, 0x10, R2 ;  /* 0x00000010ff047819 */ /* 0x000fc40000011602 */
[C---:B------:R-:W-:Y:S02]  /*a900*/  LOP3.LUT R5, R2.reuse, 0xffff, RZ, 0xc0, !PT ;  /* 0x0000ffff02057812 */ /* 0x040fe400078ec0ff */
[----:B------:R-:W-:Y:S01]  /*a910*/  LOP3.LUT R6, R2, 0xff, RZ, 0xc0, !PT ;  /* 0x000000ff02067812 */ /* 0x000fe200078ec0ff */
[--C-:B---3--:R-:W-:Y:S01]  /*a920*/  FFMA.FTZ R0, R217, c[0x0][0x23c], -R13.reuse ;  /* 0x00008f00d9007a23 */ /* 0x108fe2000001080d */
[----:B------:R-:W-:Y:S02]  /*a930*/  SHF.R.U32.HI R7, RZ, 0x18, R2 ;  /* 0x00000018ff077819 */ /* 0x000fe40000011602 */
[----:B------:R-:W-:Y:S01]  /*a940*/  LOP3.LUT R2, R4, 0xff, RZ, 0xc0, !PT ;  /* 0x000000ff04027812 */ /* 0x000fe200078ec0ff */
[----:B------:R3:W-:Y:S01]  /*a950*/  MUFU.EX2 R73, R0 ;  /* 0x0000000000497308 */ /* 0x0007e20000000800 */
[----:B------:R-:W-:Y:S01]  /*a960*/  FFMA.FTZ R4, R221, c[0x0][0x23c], -R13 ;  /* 0x00008f00dd047a23 */ /* 0x000fe2000001080d */
[----:B------:R-:W-:Y:S02]  /*a970*/  SHF.R.U32.HI R5, RZ, 0x8, R5 ;  /* 0x00000008ff057819 */ /* 0x000fe40000011605 */
[----:B------:R-:W-:-:S02]  /*a980*/  PRMT R8, R2, 0x5410, R7 ;  /* 0x0000541002087816 */ /* 0x000fc40000000007 */
[----:B------:R-:W-:Y:S02]  /*a990*/  PRMT R5, R6, 0x5410, R5 ;  /* 0x0000541006057816 */ /* 0x000fe40000000005 */
[----:B------:R-:W-:Y:S01]  /*a9a0*/  MUFU.EX2 R43, R4 ;  /* 0x00000004002b7308 */ /* 0x000fe20000000800 */
[----:B---3--:R-:W-:-:S07]  /*a9b0*/  FFMA.FTZ R0, R212, c[0x0][0x23c], -R13 ;  /* 0x00008f00d4007a23 */ /* 0x008fce000001080d */
[----:B------:R3:W5:Y:S02]  /*a9c0*/  MUFU.EX2 R141, R0 ;  /* 0x00000000008d7308 */ /* 0x0007640000000800 */
[----:B---3--:R-:W-:-:S04]  /*a9d0*/  LOP3.LUT R0, R3, UR17, R18, 0x96, !PT ;  /* 0x0000001103007c12 */ /* 0x008fc8000f8e9612 */
[C---:B------:R-:W-:Y:S02]  /*a9e0*/  LOP3.LUT R3, R0.reuse, 0xffff, RZ, 0xc0, !PT ;  /* 0x0000ffff00037812 */ /* 0x040fe400078ec0ff */
[--C-:B------:R-:W-:Y:S02]  /*a9f0*/  SHF.R.U32.HI R2, RZ, 0x10, R0.reuse ;  /* 0x00000010ff027819 */ /* 0x100fe40000011600 */
[----:B------:R-:W-:Y:S02]  /*aa00*/  SHF.R.U32.HI R4, RZ, 0x8, R3 ;  /* 0x00000008ff047819 */ /* 0x000fe40000011603 */
[----:B------:R-:W-:Y:S02]  /*aa10*/  LOP3.LUT R7, R0, 0xff, RZ, 0xc0, !PT ;  /* 0x000000ff00077812 */ /* 0x000fe400078ec0ff */
[----:B------:R-:W-:Y:S01]  /*aa20*/  SHF.R.U32.HI R6, RZ, 0x18, R0 ;  /* 0x00000018ff067819 */ /* 0x000fe20000011600 */
[----:B------:R-:W-:Y:S01]  /*aa30*/  HSET2.LE.AND R0, R5, R153, PT ;  /* 0x0000009905007233 */ /* 0x000fe20003803000 */
[----:B------:R-:W-:-:S02]  /*aa40*/  LOP3.LUT R3, R2, 0xff, RZ, 0xc0, !PT ;  /* 0x000000ff02037812 */ /* 0x000fc400078ec0ff */
[----:B--2---:R-:W-:Y:S02]  /*aa50*/  F2FP.PACK_AB R2, R149, R150 ;  /* 0x000000969502723e */ /* 0x004fe400000000ff */
[----:B------:R-:W-:Y:S02]  /*aa60*/  PRMT R4, R7, 0x5410, R4 ;  /* 0x0000541007047816 */ /* 0x000fe40000000004 */
[----:B------:R-:W-:Y:S02]  /*aa70*/  PRMT R5, R3, 0x5410, R6 ;  /* 0x0000541003057816 */ /* 0x000fe40000000006 */
[----:B------:R-:W-:Y:S01]  /*aa80*/  LOP3.LUT R6, R0, R2, RZ, 0xc0, !PT ;  /* 0x0000000200067212 */ /* 0x000fe200078ec0ff */
[--C-:B------:R-:W-:Y:S01]  /*aa90*/  HSET2.LE.AND R0, R8, R153.reuse, PT ;  /* 0x0000009908007233 */ /* 0x100fe20003803000 */
[----:B-----5:R-:W-:Y:S01]  /*aaa0*/  F2FP.PACK_AB R2, R141, R73 ;  /* 0x000000498d02723e */ /* 0x020fe200000000ff */
        /* <DEDUP_REMOVED lines=9> */
[----:B------:R-:W-:Y:S01]  /*ab40*/  LOP3.LUT R2, R17, UR7, R42, 0x96, !PT ;  /* 0x0000000711027c12 */ /* 0x000fe2000f8e962a */
[----:B------:R-:W-:-:S04]  /*ab50*/  FFMA.FTZ R8, R220, c[0x0][0x23c], -R15 ;  /* 0x00008f00dc087a23 */ /* 0x000fc8000001080f */
[----:B------:R-:W-:Y:S01]  /*ab60*/  HMMA.16816.F32 R64, R4, R30, R64 ;  /* 0x0000001e0440723c */ /* 0x000fe20000001840 */
[----:B------:R-:W-:-:S05]  /*ab70*/  IMAD.WIDE.U32 R2, R2, -0x2daee0ad, RZ ;  /* 0xd2511f5302027825 */ /* 0x000fca00078e00ff */
[C---:B------:R-:W-:Y:S02]  /*ab80*/  LOP3.LUT R9, R2.reuse, 0xffff, RZ, 0xc0, !PT ;  /* 0x0000ffff02097812 */ /* 0x040fe400078ec0ff */
[C---:B------:R-:W-:Y:S01]  /*ab90*/  HMMA.16816.F32 R76, R4.reuse, R28, R84 ;  /* 0x0000001c044c723c */ /* 0x040fe20000001854 */
[----:B------:R-:W-:Y:S01]  /*aba0*/  LOP3.LUT R17, R2, 0xff, RZ, 0xc0, !PT ;  /* 0x000000ff02117812 */ /* 0x000fe200078ec0ff */
[----:B--2---:R-:W-:Y:S01]  /*abb0*/  FFMA.FTZ R0, R215, c[0x0][0x23c], -R14 ;  /* 0x00008f00d7007a23 */ /* 0x004fe2000001080e */
[--C-:B------:R-:W-:Y:S02]  /*abc0*/  SHF.R.U32.HI R10, RZ, 0x10, R2.reuse ;  /* 0x00000010ff0a7819 */ /* 0x100fe40000011602 */
[----:B------:R-:W-:Y:S01]  /*abd0*/  SHF.R.U32.HI R16, RZ, 0x18, R2 ;  /* 0x00000018ff107819 */ /* 0x000fe20000011602 */
[----:B------:R2:W3:Y:S02]  /*abe0*/  MUFU.EX2 R30, R0 ;  /* 0x00000000001e7308 */ /* 0x0004e40000000800 */
[C---:B------:R-:W-:Y:S06]  /*abf0*/  HMMA.16816.F32 R52, R4.reuse, R26, R52 ;  /* 0x0000001a0434723c */ /* 0x040fec0000001834 */
[----:B------:R5:W-:Y:S02]  /*ac00*/  MUFU.EX2 R27, R8 ;  /* 0x00000008001b7308 */ /* 0x000be40000000800 */
[----:B------:R-:W-:Y:S01]  /*ac10*/  HMMA.16816.F32 R60, R4, R24, R60 ;  /* 0x00000018043c723c */ /* 0x000fe2000000183c */
[----:B--2---:R-:W-:-:S07]  /*ac20*/  FFMA.FTZ R0, R213, c[0x0][0x23c], -R14 ;  /* 0x00008f00d5007a23 */ /* 0x004fce000001080e */
[----:B------:R-:W-:Y:S01]  /*ac30*/  HMMA.16816.F32 R44, R4, R22, R44 ;  /* 0x00000016042c723c */ /* 0x000fe2000000182c */
[----:B------:R2:W-:Y:S01]  /*ac40*/  MUFU.EX2 R29, R0 ;  /* 0x00000000001d7308 */ /* 0x0005e20000000800 */
[----:B-----5:R-:W-:-:S06]  /*ac50*/  FFMA.FTZ R8, R223, c[0x0][0x23c], -R15 ;  /* 0x00008f00df087a23 */ /* 0x020fcc000001080f */
[C---:B------:R-:W-:Y:S01]  /*ac60*/  HMMA.16816.F32 R56, R4.reuse, R32, R56 ;  /* 0x000000200438723c */ /* 0x040fe20000001838 */
[----:B------:R-:W-:Y:S07]  /*ac70*/  MUFU.EX2 R25, R8 ;  /* 0x0000000800197308 */ /* 0x000fee0000000800 */
[----:B------:R-:W-:Y:S01]  /*ac80*/  HMMA.16816.F32 R48, R4, R20, R48 ;  /* 0x000000140430723c */ /* 0x000fe20000001830 */
[----:B--2---:R-:W-:-:S04]  /*ac90*/  FFMA.FTZ R0, R218, c[0x0][0x23c], -R14 ;  /* 0x00008f00da007a23 */ /* 0x004fc8000001080e */
[----:B------:R2:W5:Y:S03]  /*aca0*/  MUFU.EX2 R28, R0 ;  /* 0x00000000001c7308 */ /* 0x0005660000000800 */
[----:B------:R-:W-:Y:S07]  /*acb0*/  HMMA.16816.F32 R32, R4, R34, R36 ;  /* 0x000000220420723c */ /* 0x000fee0000001824 */
[----:B------:R-:W-:-:S02]  /*acc0*/  FFMA.FTZ R4, R229, c[0x0][0x23c], -R13 ;  /* 0x00008f00e5047a23 */ /* 0x000fc4000001080d */
[----:B------:R-:W-:Y:S01]  /*acd0*/  FFMA.FTZ R6, R231, c[0x0][0x23c], -R13 ;  /* 0x00008f00e7067a23 */ /* 0x000fe2000001080d */
[----:B--2---:R-:W-:Y:S01]  /*ace0*/  LOP3.LUT R0, R3, UR16, R40, 0x96, !PT ;  /* 0x0000001003007c12 */ /* 0x004fe2000f8e9628 */
[----:B------:R-:W-:-:S03]  /*acf0*/  FFMA.FTZ R3, R222, c[0x0][0x23c], -R15 ;  /* 0x00008f00de037a23 */ /* 0x000fc6000001080f */
[----:B------:R-:W-:Y:S01]  /*ad00*/  LOP3.LUT R14, R0, 0xff, RZ, 0xc0, !PT ;  /* 0x000000ff000e7812 */ /* 0x000fe200078ec0ff */
[----:B------:R2:W1:Y:S01]  /*ad10*/  MUFU.EX2 R26, R3 ;  /* 0x00000003001a7308 */ /* 0x0004620000000800 */
[--C-:B------:R-:W-:Y:S02]  /*ad20*/  SHF.R.U32.HI R2, RZ, 0x10, R0.reuse ;  /* 0x00000010ff027819 */ /* 0x100fe40000011600 */
[----:B------:R-:W-:Y:S02]  /*ad30*/  SHF.R.U32.HI R11, RZ, 0x18, R0 ;  /* 0x00000018ff0b7819 */ /* 0x000fe40000011600 */
[----:B------:R-:W-:-:S04]  /*ad40*/  LOP3.LUT R8, R2, 0xff, RZ, 0xc0, !PT ;  /* 0x000000ff02087812 */ /* 0x000fc800078ec0ff */
[----:B------:R-:W-:Y:S01]  /*ad50*/  PRMT R8, R8, 0x5410, R11 ;  /* 0x0000541008087816 */ /* 0x000fe2000000000b */
[----:B------:R-:W-:-:S04]  /*ad60*/  FFMA.FTZ R11, R228, c[0x0][0x23c], -R12 ;  /* 0x00008f00e40b7a23 */ /* 0x000fc8000001080c */
[----:B------:R-:W-:Y:S01]  /*ad70*/  MUFU.EX2 R23, R11 ;  /* 0x0000000b00177308 */ /* 0x000fe20000000800 */
[----:B--2---:R-:W-:Y:S02]  /*ad80*/  LOP3.LUT R3, R0, 0xffff, RZ, 0xc0, !PT ;  /* 0x0000ffff00037812 */ /* 0x004fe400078ec0ff */
[----:B------:R-:W-:Y:S02]  /*ad90*/  SHF.R.U32.HI R0, RZ, 0x8, R9 ;  /* 0x00000008ff007819 */ /* 0x000fe40000011609 */
[----:B------:R-:W-:Y:S02]  /*ada0*/  SHF.R.U32.HI R3, RZ, 0x8, R3 ;  /* 0x00000008ff037819 */ /* 0x000fe40000011603 */
[----:B------:R-:W-:Y:S01]  /*adb0*/  PRMT R2, R17, 0x5410, R0 ;  /* 0x0000541011027816 */ /* 0x000fe20000000000 */
[----:B------:R-:W-:Y:S01]  /*adc0*/  FFMA.FTZ R0, R224, c[0x0][0x23c], -R15 ;  /* 0x00008f00e0007a23 */ /* 0x000fe2000001080f */
[----:B------:R-:W-:Y:S02]  /*add0*/  LOP3.LUT R9, R10, 0xff, RZ, 0xc0, !PT ;  /* 0x000000ff0a097812 */ /* 0x000fe400078ec0ff */
[----:B------:R-:W-:Y:S01]  /*ade0*/  PRMT R3, R14, 0x5410, R3 ;  /* 0x000054100e037816 */ /* 0x000fe20000000003 */
[----:B------:R2:W1:Y:S01]  /*adf0*/  MUFU.EX2 R24, R0 ;  /* 0x0000000000187308 */ /* 0x0004620000000800 */
[----:B------:R-:W-:Y:S01]  /*ae00*/  PRMT R15, R9, 0x5410, R16 ;  /* 0x00005410090f7816 */ /* 0x000fe20000000010 */
[----:B------:R-:W-:Y:S01]  /*ae10*/  HSET2.LE.AND R9, R2, R153, PT ;  /* 0x0000009902097233 */ /* 0x000fe20003803000 */
[----:B---3--:R-:W-:-:S02]  /*ae20*/  F2FP.PACK_AB R2, R30, R41 ;  /* 0x000000291e02723e */ /* 0x008fc400000000ff */
[----:B-----5:R-:W-:-:S04]  /*ae30*/  F2FP.PACK_AB R10, R28, R29 ;  /* 0x0000001d1c0a723e */ /* 0x020fc800000000ff */
[----:B------:R-:W-:Y:S01]  /*ae40*/  LOP3.LUT R134, R9, R10, RZ, 0xc0, !PT ;  /* 0x0000000a09867212 */ /* 0x000fe200078ec0ff */
[--C-:B--2---:R-:W-:Y:S02]  /*ae50*/  HSET2.LE.AND R0, R3, R153.reuse, PT ;  /* 0x0000009903007233 */ /* 0x104fe40003803000 */
[--C-:B------:R-:W-:Y:S01]  /*ae60*/  HSET2.LE.AND R3, R8, R153.reuse, PT ;  /* 0x0000009908037233 */ /* 0x100fe20003803000 */
[----:B-1----:R-:W-:Y:S02]  /*ae70*/  F2FP.PACK_AB R8, R26, R27 ;  /* 0x0000001b1a08723e */ /* 0x002fe400000000ff */
[----:B------:R-:W-:Y:S01]  /*ae80*/  LOP3.LUT R132, R0, R2, RZ, 0xc0, !PT ;  /* 0x0000000200847212 */ /* 0x000fe200078ec0ff */
[----:B------:R-:W-:Y:S01]  /*ae90*/  HSET2.LE.AND R0, R15, R153, PT ;  /* 0x000000990f007233 */ /* 0x000fe20003803000 */
[----:B------:R-:W-:Y:S01]  /*aea0*/  F2FP.PACK_AB R2, R24, R25 ;  /* 0x000000191802723e */ /* 0x000fe200000000ff */
[----:B------:R1:W-:Y:S01]  /*aeb0*/  MUFU.EX2 R15, R4 ;  /* 0x00000004000f7308 */ /* 0x0003e20000000800 */
[----:B------:R-:W-:Y:S01]  /*aec0*/  LOP3.LUT R133, R3, R8, RZ, 0xc0, !PT ;  /* 0x0000000803857212 */ /* 0x000fe200078ec0ff */
[--C-:B------:R-:W-:Y:S01]  /*aed0*/  FFMA.FTZ R3, R227, c[0x0][0x23c], -R12.reuse ;  /* 0x00008f00e3037a23 */ /* 0x100fe2000001080c */
[----:B------:R-:W-:Y:S01]  /*aee0*/  LOP3.LUT R135, R0, R2, RZ, 0xc0, !PT ;  /* 0x0000000200877212 */ /* 0x000fe200078ec0ff */
[----:B------:R-:W-:Y:S01]  /*aef0*/  FFMA.FTZ R0, R226, c[0x0][0x23c], -R12 ;  /* 0x00008f00e2007a23 */ /* 0x000fe2000001080c */
[----:B------:R-:W-:-:S02]  /*af00*/  LOP3.LUT R2, R19, UR7, R136, 0x96, !PT ;  /* 0x0000000713027c12 */ /* 0x000fc4000f8e9688 */
[----:B------:R-:W2:Y:S01]  /*af10*/  LDSM.16.MT88.4 R16, [R187+0x7800] ;  /* 0x00780000bb10783b */ /* 0x000ea20000004200 */
[----:B------:R3:W-:Y:S02]  /*af20*/  MUFU.EX2 R22, R0 ;  /* 0x0000000000167308 */ /* 0x0007e40000000800 */
[C---:B------:R-:W-:Y:S06]  /*af30*/  HMMA.16816.F32 R96, R132.reuse, R104, R112 ;  /* 0x000000688460723c */ /* 0x040fec0000001870 */
[----:B------:R5:W5:Y:S01]  /*af40*/  MUFU.EX2 R21, R3 ;  /* 0x0000000300157308 */ /* 0x000b620000000800 */
[----:B-1----:R-:W-:Y:S01]  /*af50*/  FFMA.FTZ R4, R230, c[0x0][0x23c], -R13 ;  /* 0x00008f00e6047a23 */ /* 0x002fe2000001080d */
[----:B----4-:R-:W-:Y:S01]  /*af60*/  HMMA.16816.F32 R84, R132, R90, R108 ;  /* 0x0000005a8454723c */ /* 0x010fe2000000186c */
[----:B---3--:R-:W-:-:S05]  /*af70*/  FFMA.FTZ R0, R225, c[0x0][0x23c], -R12 ;  /* 0x00008f00e1007a23 */ /* 0x008fca000001080c */
[----:B------:R1:W-:Y:S02]  /*af80*/  MUFU.EX2 R12, R6 ;  /* 0x00000006000c7308 */ /* 0x0003e40000000800 */
[----:B------:R-:W-:Y:S01]  /*af90*/  HMMA.16816.F32 R100, R132, R106, R92 ;  /* 0x0000006a8464723c */ /* 0x000fe2000000185c */
[----:B-----5:R-:W-:-:S05]  /*afa0*/  IMAD.WIDE.U32 R2, R2, -0x2daee0ad, RZ ;  /* 0xd2511f5302027825 */ /* 0x020fca00078e00ff */
[----:B------:R3:W4:Y:S02]  /*afb0*/  MUFU.EX2 R20, R0 ;  /* 0x0000000000147308 */ /* 0x0007240000000800 */
[C---:B------:R-:W-:Y:S01]  /*afc0*/  HMMA.16816.F32 R112, R132.reuse, R120, R116 ;  /* 0x000000788470723c */ /* 0x040fe20000001874 */
[C---:B------:R-:W-:Y:S02]  /*afd0*/  LOP3.LUT R5, R2.reuse, 0xffff, RZ, 0xc0, !PT ;  /* 0x0000ffff02057812 */ /* 0x040fe400078ec0ff */
[----:B------:R-:W-:Y:S02]  /*afe0*/  LOP3.LUT R8, R2, 0xff, RZ, 0xc0, !PT ;  /* 0x000000ff02087812 */ /* 0x000fe400078ec0ff */
[----:B------:R-:W-:Y:S02]  /*aff0*/  SHF.R.U32.HI R11, RZ, 0x18, R2 ;  /* 0x00000018ff0b7819 */ /* 0x000fe40000011602 */
[----:B------:R-:W-:Y:S01]  /*b000*/  SHF.R.U32.HI R5, RZ, 0x8, R5 ;  /* 0x00000008ff057819 */ /* 0x000fe20000011605 */
[----:B------:R-:W-:Y:S01]  /*b010*/  HMMA.16816.F32 R80, R132, R88, R68 ;  /* 0x000000588450723c */ /* 0x000fe20000001844 */
[----:B-1----:R-:W-:Y:S01]  /*b020*/  F2FP.PACK_AB R6, R21, R23 ;  /* 0x000000171506723e */ /* 0x002fe200000000ff */
[----:B---3--:R-:W-:-:S02]  /*b030*/  FFMA.FTZ R0, R232, c[0x0][0x23c], -R13 ;  /* 0x00008f00e8007a23 */ /* 0x008fc4000001080d */
[----:B------:R-:W1:Y:S04]  /*b040*/  MUFU.EX2 R13, R4 ;  /* 0x00000004000d7308 */ /* 0x000e680000000800 */
[C---:B------:R-:W-:Y:S01]  /*b050*/  HMMA.16816.F32 R116, R132.reuse, R122, R124 ;  /* 0x0000007a8474723c */ /* 0x040fe2000000187c */
[----:B------:R-:W-:Y:S02]  /*b060*/  IMAD.MOV.U32 R71, RZ, RZ, R210 ;  /* 0x000000ffff477224 */ /* 0x000fe400078e00d2 */
[----:B------:R-:W-:Y:S02]  /*b070*/  IMAD.MOV.U32 R69, RZ, RZ, R207 ;  /* 0x000000ffff457224 */ /* 0x000fe400078e00cf */
[----:B------:R-:W-:Y:S01]  /*b080*/  IMAD.MOV.U32 R70, RZ, RZ, R209 ;  /* 0x000000ffff467224 */ /* 0x000fe200078e00d1 */
[----:B------:R3:W5:Y:S02]  /*b090*/  MUFU.EX2 R14, R0 ;  /* 0x00000000000e7308 */ /* 0x0007640000000800 */
[C---:B--2---:R-:W-:Y:S08]  /*b0a0*/  HMMA.16816.F32 R128, R132.reuse, R16, R128 ;  /* 0x000000108480723c */ /* 0x044ff00000001880 */
[----:B------:R-:W-:Y:S01]  /*b0b0*/  HMMA.16816.F32 R132, R132, R18, R144 ;  /* 0x000000128484723c */ /* 0x000fe20000001890 */
[----:B---3--:R-:W-:Y:S01]  /*b0c0*/  LOP3.LUT R0, R3, UR16, R72, 0x96, !PT ;  /* 0x0000001003007c12 */ /* 0x008fe2000f8e9648 */
[----:B------:R-:W-:Y:S01]  /*b0d0*/  IMAD.MOV.U32 R72, RZ, RZ, R211 ;  /* 0x000000ffff487224 */ /* 0x000fe200078e00d3 */
[----:B------:R-:W-:-:S02]  /*b0e0*/  SHF.R.U32.HI R3, RZ, 0x10, R2 ;  /* 0x00000010ff037819 */ /* 0x000fc40000011602 */
[--C-:B------:R-:W-:Y:S02]  /*b0f0*/  SHF.R.U32.HI R2, RZ, 0x10, R0.reuse ;  /* 0x00000010ff027819 */ /* 0x100fe40000011600 */
[----:B------:R-:W-:Y:S02]  /*b100*/  LOP3.LUT R7, R3, 0xff, RZ, 0xc0, !PT ;  /* 0x000000ff03077812 */ /* 0x000fe400078ec0ff */
[C---:B------:R-:W-:Y:S02]  /*b110*/  LOP3.LUT R3, R0.reuse, 0xffff, RZ, 0xc0, !PT ;  /* 0x0000ffff00037812 */ /* 0x040fe400078ec0ff */
[----:B------:R-:W-:Y:S02]  /*b120*/  LOP3.LUT R10, R0, 0xff, RZ, 0xc0, !PT ;  /* 0x000000ff000a7812 */ /* 0x000fe400078ec0ff */
[----:B------:R-:W-:Y:S02]  /*b130*/  SHF.R.U32.HI R9, RZ, 0x18, R0 ;  /* 0x00000018ff097819 */ /* 0x000fe40000011600 */
[----:B------:R-:W-:-:S02]  /*b140*/  PRMT R0, R8, 0x5410, R5 ;  /* 0x0000541008007816 */ /* 0x000fc40000000005 */
[----:B------:R-:W-:Y:S02]  /*b150*/  SHF.R.U32.HI R4, RZ, 0x8, R3 ;  /* 0x00000008ff047819 */ /* 0x000fe40000011603 */
[----:B------:R-:W-:Y:S01]  /*b160*/  LOP3.LUT R2, R2, 0xff, RZ, 0xc0, !PT ;  /* 0x000000ff02027812 */ /* 0x000fe200078ec0ff */
[--C-:B------:R-:W-:Y:S01]  /*b170*/  HSET2.LE.AND R0, R0, R153.reuse, PT ;  /* 0x0000009900007233 */ /* 0x100fe20003803000 */
[----:B------:R-:W-:Y:S02]  /*b180*/  PRMT R3, R7, 0x5410, R11 ;  /* 0x0000541007037816 */ /* 0x000fe4000000000b */
[----:B------:R-:W-:Y:S02]  /*b190*/  PRMT R7, R2, 0x5410, R9 ;  /* 0x0000541002077816 */ /* 0x000fe40000000009 */
[----:B----4-:R-:W-:Y:S01]  /*b1a0*/  F2FP.PACK_AB R2, R20, R22 ;  /* 0x000000161402723e */ /* 0x010fe200000000ff */
[--C-:B------:R-:W-:Y:S01]  /*b1b0*/  HSET2.LE.AND R3, R3, R153.reuse, PT ;  /* 0x0000009903037233 */ /* 0x100fe20003803000 */
[----:B------:R-:W-:Y:S01]  /*b1c0*/  PRMT R5, R10, 0x5410, R4 ;  /* 0x000054100a057816 */ /* 0x000fe20000000004 */
[----:B------:R-:W-:Y:S01]  /*b1d0*/  HSET2.LE.AND R7, R7, R153, PT ;  /* 0x0000009907077233 */ /* 0x000fe20003803000 */
[----:B-1----:R-:W-:-:S02]  /*b1e0*/  F2FP.PACK_AB R4, R13, R15 ;  /* 0x0000000f0d04723e */ /* 0x002fc400000000ff */
[----:B------:R-:W-:Y:S01]  /*b1f0*/  LOP3.LUT R138, R0, R2, RZ, 0xc0, !PT ;  /* 0x00000002008a7212 */ /* 0x000fe200078ec0ff */
[----:B------:R-:W-:Y:S01]  /*b200*/  HSET2.LE.AND R5, R5, R153, PT ;  /* 0x0000009905057233 */ /* 0x000fe20003803000 */
[----:B-----5:R-:W-:Y:S01]  /*b210*/  F2FP.PACK_AB R0, R12, R14 ;  /* 0x0000000e0c00723e */ /* 0x020fe200000000ff */
        /* <DEDUP_REMOVED lines=80> */
[----:B------:R-:W2:Y:S04]  /*b720*/  LDL.64 R168, [R1+0x70] ;  /* 0x0000700001a87983 */ /* 0x000ea80000100a00 */
[----:B------:R-:W3:Y:S01]  /*b730*/  LDL.64 R172, [R1+0x60] ;  /* 0x0000600001ac7983 */ /* 0x000ee20000100a00 */
[----:B------:R-:W-:Y:S01]  /*b740*/  IADD3 R75, R242, -0x3, RZ ;  /* 0xfffffffdf24b7810 */ /* 0x000fe20007ffe0ff */
[----:B------:R-:W-:-:S04]  /*b750*/  DEPBAR.LE SB0, 0x0 ;  /* 0x000080000000791a */ /* 0x000fc80000000000 */
[----:B------:R-:W-:Y:S01]  /*b760*/  SHF.R.S32.HI R0, RZ, 0x1f, R75 ;  /* 0x0000001fff007819 */ /* 0x000fe2000001144b */
[C---:B------:R-:W-:Y:S01]  /*b770*/  IMAD.WIDE.U32 R2, R75.reuse, c[0x0][0x1a0], RZ ;  /* 0x000068004b027a25 */ /* 0x040fe200078e00ff */
[----:B------:R-:W-:Y:S02]  /*b780*/  ULDC.64 UR4, c[0x0][0x1a0] ;  /* 0x0000680000047ab9 */ /* 0x000fe40000000a00 */
[----:B------:R-:W-:Y:S01]  /*b790*/  USHF.L.U32 UR21, UR4, 0x5, URZ ;  /* 0x0000000504157899 */ /* 0x000fe2000800063f */
[----:B------:R-:W-:Y:S01]  /*b7a0*/  IMAD R0, R0, c[0x0][0x1a0], RZ ;  /* 0x0000680000007a24 */ /* 0x000fe200078e02ff */
[----:B------:R-:W-:Y:S02]  /*b7b0*/  UMOV UR26, 0x5 ;  /* 0x00000005001a7882 */ /* 0x000fe40000000000 */
[----:B------:R-:W-:Y:S01]  /*b7c0*/  USHF.L.U64.HI UR5, UR4, UR26, UR5 ;  /* 0x0000001a04057299 */ /* 0x000fe20008010205 */
[----:B------:R-:W-:-:S04]  /*b7d0*/  IMAD R4, R75, c[0x0][0x1a4], R0 ;  /* 0x000069004b047a24 */ /* 0x000fc800078e0200 */
[----:B------:R-:W-:Y:S01]  /*b7e0*/  IMAD.IADD R4, R3, 0x1, R4 ;  /* 0x0000000103047824 */ /* 0x000fe200078e0204 */
[----:B------:R-:W-:Y:S01]  /*b7f0*/  BAR.SYNC.DEFER_BLOCKING 0x0 ;  /* 0x0000000000007b1d */ /* 0x000fe20000010000 */
        /* <DEDUP_REMOVED lines=13> */
[----:B------:R2:W-:Y:S01]  /*b8d0*/  LDGSTS.E.BYPASS.LTC128B.128 [R208+0x6800], [R4.64] ;  /* 0x0680000004d07fae */ /* 0x0005e2000b901d56 */
[----:B------:R-:W-:Y:S02]  /*b8e0*/  IADD3 R0, R242, -0x3, RZ ;  /* 0xfffffffdf2007810 */ /* 0x000fe40007ffe0ff */
[----:B------:R-:W-:Y:S01]  /*b8f0*/  IADD3.X R9, R3, UR5, RZ, P0, !PT ;  /* 0x0000000503097c10 */ /* 0x000fe200087fe4ff */
[----:B------:R3:W-:Y:S01]  /*b900*/  LDGSTS.E.BYPASS.LTC128B.128 [R208+0x7000], [R2.64] ;  /* 0x0700000002d07fae */ /* 0x0007e2000b901d56 */
[----:B------:R-:W-:-:S03]  /*b910*/  ISETP.GT.AND P0, PT, R0, UR18, PT ;  /* 0x0000001200007c0c */ /* 0x000fc6000bf04270 */
[----:B------:R4:W-:Y:S04]  /*b920*/  LDGSTS.E.BYPASS.LTC128B.128 [R208+0x7800], [R8.64] ;  /* 0x0780000008d07fae */ /* 0x0009e8000b901d56 */
[----:B------:R-:W-:Y:S04]  /*b930*/  LDSM.16.M88.4 R16, [R184+0x4800] ;  /* 0x00480000b810783b */ /* 0x000fe80000000200 */
[----:B------:R-:W-:Y:S04]  /*b940*/  LDSM.16.M88.4 R20, [R184+0x5000] ;  /* 0x00500000b814783b */ /* 0x000fe80000000200 */
[----:B------:R-:W-:Y:S04]  /*b950*/  LDSM.16.M88.4 R36, [R184+0x5800] ;  /* 0x00580000b824783b */ /* 0x000fe80000000200 */
[----:B------:R-:W5:Y:S04]  /*b960*/  LDSM.16.M88.4 R12, [R191] ;  /* 0x00000000bf0c783b */ /* 0x000f680000000200 */
[----:B--2---:R-:W2:Y:S04]  /*b970*/  LDSM.16.M88.4 R4, [R191+0x2000] ;  /* 0x00200000bf04783b */ /* 0x004ea80000000200 */
[----:B------:R-:W-:Y:S04]  /*b980*/  LDSM.16.M88.4 R24, [R190+0x5000] ;  /* 0x00500000be18783b */ /* 0x000fe80000000200 */
[----:B----4-:R-:W4:Y:S04]  /*b990*/  LDSM.16.M88.4 R8, [R184+0x4000] ;  /* 0x00400000b808783b */ /* 0x010f280000000200 */
[----:B------:R-:W-:Y:S04]  /*b9a0*/  LDSM.16.M88.4 R28, [R190+0x4800] ;  /* 0x00480000be1c783b */ /* 0x000fe80000000200 */
[----:B------:R-:W-:Y:S04]  /*b9b0*/  LDSM.16.M88.4 R40, [R197] ;  /* 0x00000000c528783b */ /* 0x000fe80000000200 */
[----:B------:R-:W-:Y:S04]  /*b9c0*/  LDSM.16.M88.4 R32, [R190+0x4000] ;  /* 0x00400000be20783b */ /* 0x000fe80000000200 */
[----:B------:R-:W-:Y:S04]  /*b9d0*/  LDSM.16.M88.4 R48, [R195] ;  /* 0x00000000c330783b */ /* 0x000fe80000000200 */
[----:B------:R-:W-:Y:S04]  /*b9e0*/  LDSM.16.M88.4 R44, [R198] ;  /* 0x00000000c62c783b */ /* 0x000fe80000000200 */
[----:B------:R-:W0:Y:S01]  /*b9f0*/  LDGDEPBAR ;  /* 0x00000000000079af */ /* 0x000e220000000000 */
[-C--:B-----5:R-:W-:Y:S08]  /*ba00*/  HMMA.16816.F32 R156, R12, R16.reuse, RZ ;  /* 0x000000100c9c723c */ /* 0x0a0ff000000018ff */
[C---:B--2---:R-:W-:Y:S08]  /*ba10*/  HMMA.16816.F32 R52, R4.reuse, R16, RZ ;  /* 0x000000100434723c */ /* 0x044ff000000018ff */
[C---:B----4-:R-:W-:Y:S08]  /*ba20*/  HMMA.16816.F32 R56, R4.reuse, R8, RZ ;  /* 0x000000080438723c */ /* 0x050ff000000018ff */
        /* <DEDUP_REMOVED lines=9> */
[----:B------:R-:W4:Y:S07]  /*bac0*/  LDSM.16.M88.4 R8, [R194] ;  /* 0x00000000c208783b */ /* 0x000f2e0000000200 */
[C---:B------:R-:W-:Y:S01]  /*bad0*/  HMMA.16816.F32 R172, R12.reuse, R18, RZ ;  /* 0x000000120cac723c */ /* 0x040fe200000018ff */
[----:B------:R-:W5:Y:S07]  /*bae0*/  LDSM.16.M88.4 R16, [R192+0x2000] ;  /* 0x00200000c010783b */ /* 0x000f6e0000000200 */
[C---:B------:R-:W-:Y:S08]  /*baf0*/  HMMA.16816.F32 R152, R12.reuse, R20, RZ ;  /* 0x000000140c98723c */ /* 0x040ff000000018ff */
[C---:B------:R-:W-:Y:S01]  /*bb00*/  HMMA.16816.F32 R164, R12.reuse, R22, RZ ;  /* 0x000000160ca4723c */ /* 0x040fe200000018ff */
[----:B------:R-:W1:Y:S07]  /*bb10*/  LDSM.16.M88.4 R20, [R190+0x5800] ;  /* 0x00580000be14783b */ /* 0x000e6e0000000200 */
[C---:B------:R-:W-:Y:S08]  /*bb20*/  HMMA.16816.F32 R148, R12.reuse, R36, RZ ;  /* 0x000000240c94723c */ /* 0x040ff000000018ff */
[----:B------:R-:W-:Y:S01]  /*bb30*/  HMMA.16816.F32 R60, R12, R38, RZ ;  /* 0x000000260c3c723c */ /* 0x000fe200000018ff */
[----:B------:R-:W3:Y:S07]  /*bb40*/  LDSM.16.M88.4 R36, [R196] ;  /* 0x00000000c424783b */ /* 0x000eee0000000200 */
[-C--:B--2---:R-:W-:Y:S08]  /*bb50*/  HMMA.16816.F32 R12, R4, R24.reuse, R64 ;  /* 0x00000018040c723c */ /* 0x084ff00000001840 */
[C---:B----4-:R-:W-:Y:S08]  /*bb60*/  HMMA.16816.F32 R220, R8.reuse, R24, R152 ;  /* 0x0000001808dc723c */ /* 0x050ff00000001898 */
[----:B------:R-:W-:Y:S08]  /*bb70*/  HMMA.16816.F32 R152, R8, R30, R172 ;  /* 0x0000001e0898723c */ /* 0x000ff000000018ac */
[----:B-----5:R-:W-:Y:S01]  /*bb80*/  HMMA.16816.F32 R172, R16, R40, R12 ;  /* 0x0000002810ac723c */ /* 0x020fe2000000180c */
[----:B------:R-:W2:Y:S07]  /*bb90*/  LDSM.16.M88.4 R12, [R192] ;  /* 0x00000000c00c783b */ /* 0x000eae0000000200 */
[C---:B-1----:R-:W-:Y:S08]  /*bba0*/  HMMA.16816.F32 R64, R4.reuse, R20, R68 ;  /* 0x000000140440723c */ /* 0x042ff00000001844 */
[C---:B------:R-:W-:Y:S08]  /*bbb0*/  HMMA.16816.F32 R68, R4.reuse, R34, R140 ;  /* 0x000000220444723c */ /* 0x040ff0000000188c */
[C---:B------:R-:W-:Y:S08]  /*bbc0*/  HMMA.16816.F32 R56, R4.reuse, R32, R56 ;  /* 0x000000200438723c */ /* 0x040ff00000001838 */
[C---:B------:R-:W-:Y:S08]  /*bbd0*/  HMMA.16816.F32 R52, R4.reuse, R28, R52 ;  /* 0x0000001c0434723c */ /* 0x040ff00000001834 */
[C---:B------:R-:W-:Y:S08]  /*bbe0*/  HMMA.16816.F32 R144, R4.reuse, R30, R144 ;  /* 0x0000001e0490723c */ /* 0x040ff00000001890 */
[C---:B------:R-:W-:Y:S08]  /*bbf0*/  HMMA.16816.F32 R140, R4.reuse, R26, R168 ;  /* 0x0000001a048c723c */ /* 0x040ff000000018a8 */
[----:B------:R-:W-:Y:S01]  /*bc00*/  HMMA.16816.F32 R212, R4, R22, R160 ;  /* 0x0000001604d4723c */ /* 0x000fe200000018a0 */
[----:B------:R-:W-:Y:S07]  /*bc10*/  LDSM.16.M88.4 R4, [R193+0x2000] ;  /* 0x00200000c104783b */ /* 0x000fee0000000200 */
[C---:B------:R-:W-:Y:S08]  /*bc20*/  HMMA.16816.F32 R180, R8.reuse, R32, R180 ;  /* 0x0000002008b4723c */ /* 0x040ff000000018b4 */
[C---:B------:R-:W-:Y:S08]  /*bc30*/  HMMA.16816.F32 R32, R8.reuse, R34, R176 ;  /* 0x000000220820723c */ /* 0x040ff000000018b0 */
[C---:B------:R-:W-:Y:S01]  /*bc40*/  HMMA.16816.F32 R216, R8.reuse, R28, R156 ;  /* 0x0000001c08d8723c */ /* 0x040fe2000000189c */
[----:B------:R-:W1:Y:S07]  /*bc50*/  LDSM.16.M88.4 R28, [R189] ;  /* 0x00000000bd1c783b */ /* 0x000e6e0000000200 */
[C---:B------:R-:W-:Y:S08]  /*bc60*/  HMMA.16816.F32 R224, R8.reuse, R20, R148 ;  /* 0x0000001408e0723c */ /* 0x040ff00000001894 */
[C---:B------:R-:W-:Y:S01]  /*bc70*/  HMMA.16816.F32 R164, R8.reuse, R26, R164 ;  /* 0x0000001a08a4723c */ /* 0x040fe200000018a4 */
[----:B------:R-:W4:Y:S07]  /*bc80*/  LDSM.16.M88.4 R24, [R189+0x800] ;  /* 0x00080000bd18783b */ /* 0x000f2e0000000200 */
[----:B------:R-:W-:Y:S01]  /*bc90*/  HMMA.16816.F32 R160, R8, R22, R60 ;  /* 0x0000001608a0723c */ /* 0x000fe2000000183c */
[----:B------:R-:W5:Y:S04]  /*bca0*/  LDSM.16.M88.4 R20, [R189+0x1000] ;  /* 0x00100000bd14783b */ /* 0x000f680000000200 */
[----:B------:R-:W-:Y:S03]  /*bcb0*/  LDSM.16.M88.4 R8, [R193] ;  /* 0x00000000c108783b */ /* 0x000fe60000000200 */
[C---:B---3--:R-:W-:Y:S08]  /*bcc0*/  HMMA.16816.F32 R176, R16.reuse, R36, R64 ;  /* 0x0000002410b0723c */ /* 0x048ff00000001840 */
[C---:B------:R-:W-:Y:S08]  /*bcd0*/  HMMA.16816.F32 R156, R16.reuse, R48, R56 ;  /* 0x00000030109c723c */ /* 0x040ff00000001838 */
[C---:B------:R-:W-:Y:S08]  /*bce0*/  HMMA.16816.F32 R168, R16.reuse, R44, R52 ;  /* 0x0000002c10a8723c */ /* 0x040ff00000001834 */
[C---:B------:R-:W-:Y:S08]  /*bcf0*/  HMMA.16816.F32 R68, R16.reuse, R50, R68 ;  /* 0x000000321044723c */ /* 0x040ff00000001844 */
[C---:B------:R-:W-:Y:S08]  /*bd00*/  HMMA.16816.F32 R148, R16.reuse, R46, R144 ;  /* 0x0000002e1094723c */ /* 0x040ff00000001890 */
[C---:B------:R-:W-:Y:S08]  /*bd10*/  HMMA.16816.F32 R140, R16.reuse, R42, R140 ;  /* 0x0000002a108c723c */ /* 0x040ff0000000188c */
[----:B------:R-:W-:Y:S01]  /*bd20*/  HMMA.16816.F32 R64, R16, R38, R212 ;  /* 0x000000261040723c */ /* 0x000fe200000018d4 */
[----:B------:R-:W3:Y:S01]  /*bd30*/  LDSM.16.M88.4 R16, [R189+0x1800] ;  /* 0x00180000bd10783b */ /* 0x000ee20000000200 */
        /* <DEDUP_REMOVED lines=10> */
[C---:B----4-:R-:W-:Y:S08]  /*bde0*/  HMMA.16816.F32 R144, R4.reuse, R24, R168 ;  /* 0x000000180490723c */ /* 0x050ff000000018a8 */
[C---:B-----5:R-:W-:Y:S08]  /*bdf0*/  HMMA.16816.F32 R152, R4.reuse, R20, R172 ;  /* 0x000000140498723c */ /* 0x060ff000000018ac */
[C---:B---3--:R-:W-:Y:S08]  /*be00*/  HMMA.16816.F32 R156, R4.reuse, R16, R176 ;  /* 0x00000010049c723c */ /* 0x048ff000000018b0 */
        /* <DEDUP_REMOVED lines=15> */
[----:B------:R-:W3:Y:S01]  /*bf00*/  LDL.64 R246, [R1+0x40] ;  /* 0x0000400001f67983 */ /* 0x000ee20000100a00 */
[----:B------:R-:W-:Y:S01]  /*bf10*/  IADD3 R0, R242, -0x4, RZ ;  /* 0xfffffffcf2007810 */ /* 0x000fe20007ffe0ff */
[----:B------:R-:W-:-:S02]  /*bf20*/  ULDC.64 UR4, c[0x0][0x198] ;  /* 0x0000660000047ab9 */ /* 0x000fc40000000a00 */
[----:B------:R-:W-:Y:S01]  /*bf30*/  USHF.L.U32 UR26, UR4, 0x5, URZ ;  /* 0x00000005041a7899 */ /* 0x000fe2000800063f */
[----:B------:R-:W-:Y:S01]  /*bf40*/  SHF.R.S32.HI R2, RZ, 0x1f, R0 ;  /* 0x0000001fff027819 */ /* 0x000fe20000011400 */
[----:B------:R-:W-:Y:S02]  /*bf50*/  UMOV UR21, 0x5 ;  /* 0x0000000500157882 */ /* 0x000fe40000000000 */
[----:B------:R-:W-:Y:S02]  /*bf60*/  USHF.L.U64.HI UR5, UR4, UR21, UR5 ;  /* 0x0000001504057299 */ /* 0x000fe40008010205 */
[----:B------:R-:W-:Y:S02]  /*bf70*/  IMAD R4, R2, c[0x0][0x198], RZ ;  /* 0x0000660002047a24 */ /* 0x000fe400078e02ff */
[----:B------:R-:W-:-:S04]  /*bf80*/  IMAD.WIDE.U32 R2, R0, c[0x0][0x198], RZ ;  /* 0x0000660000027a25 */ /* 0x000fc800078e00ff */
        /* <DEDUP_REMOVED lines=20> */
.L_x_1624:
[----:B-1----:R-:W2:Y:S04]  /*c0d0*/  LDL R5, [R1+0x30] ;  /* 0x0000300001057983 */ /* 0x002ea80000100800 */
[----:B------:R-:W3:Y:S04]  /*c0e0*/  LDL R2, [R1+0x88] ;  /* 0x0000880001027983 */ /* 0x000ee80000100800 */
[----:B------:R-:W4:Y:S04]  /*c0f0*/  LDL R3, [R1+0x78] ;  /* 0x0000780001037983 */ /* 0x000f280000100800 */
[----:B------:R-:W5:Y:S04]  /*c100*/  LDL R4, [R1+0x18] ;  /* 0x0000180001047983 */ /* 0x000f680000100800 */
[----:B------:R-:W1:Y:S01]  /*c110*/  S2R R0, SR_TID.X ;  /* 0x0000000000007919 */ /* 0x000e620000002100 */
[----:B------:R-:W2:Y:S03]  /*c120*/  LDC.U8 R182, c[0x0][0x2d8] ;  /* 0x0000b600ffb67b82 */ /* 0x000ea60000000000 */
[----:B------:R-:W-:Y:S04]  /*c130*/  LDSM.16.MT88.4 R56, [R187+0x6000] ;  /* 0x00600000bb38783b */ /* 0x000fe80000004200 */
[----:B------:R-:W-:Y:S04]  /*c140*/  LDSM.16.MT88.4 R48, [R185+0x6000] ;  /* 0x00600000b930783b */ /* 0x000fe80000004200 */
[----:B------:R-:W-:Y:S01]  /*c150*/  LDSM.16.MT88.4 R44, [R186+0x6000] ;  /* 0x00600000ba2c783b */ /* 0x000fe20000004200 */
[----:B-1----:R-:W-:-:S05]  /*c160*/  IMAD.SHL.U32 R0, R0, 0x2, RZ ;  /* 0x0000000200007824 */ /* 0x002fca00078e00ff */
[----:B------:R-:W-:-:S05]  /*c170*/  LOP3.LUT R0, R0, 0x6, RZ, 0xc0, !PT ;  /* 0x0000000600007812 */ /* 0x000fca00078ec0ff */
[----:B------:R-:W-:-:S05]  /*c180*/  IMAD R0, R75, 0x40, R0 ;  /* 0x000000404b007824 */ /* 0x000fca00078e0200 */
[C---:B------:R-:W-:Y:S02]  /*c190*/  IADD3 R16, R0.reuse, 0x1, RZ ;  /* 0x0000000100107810 */ /* 0x040fe40007ffe0ff */
[-C--:B------:R-:W-:Y:S02]  /*c1a0*/  ISETP.GE.AND P3, PT, R0, R204.reuse, PT ;  /* 0x000000cc0000720c */ /* 0x080fe40003f66270 */
[----:B------:R-:W-:Y:S02]  /*c1b0*/  ISETP.GE.AND P2, PT, R16, R204, PT ;  /* 0x000000cc1000720c */ /* 0x000fe40003f46270 */
[CC--:B------:R-:W-:Y:S02]  /*c1c0*/  ISETP.LT.OR P3, PT, R0.reuse, R200.reuse, P3 ;  /* 0x000000c80000720c */ /* 0x0c0fe40001f61670 */
[----:B------:R-:W-:Y:S02]  /*c1d0*/  IADD3 R15, R0, 0x8, RZ ;  /* 0x00000008000f7810 */ /* 0x000fe40007ffe0ff */
[----:B------:R-:W-:-:S02]  /*c1e0*/  ISETP.LT.OR P2, PT, R16, R200, P2 ;  /* 0x000000c81000720c */ /* 0x000fc40001741670 */
[----:B------:R-:W-:Y:S02]  /*c1f0*/  FSEL R10, R36, -INF , !P3 ;  /* 0xff800000240a7808 */ /* 0x000fe40005800000 */
[----:B------:R-:W-:Y:S02]  /*c200*/  IADD3 R17, R0, 0x9, RZ ;  /* 0x0000000900117810 */ /* 0x000fe40007ffe0ff */
[-C--:B------:R-:W-:Y:S02]  /*c210*/  ISETP.GE.AND P3, PT, R15, R204.reuse, PT ;  /* 0x000000cc0f00720c */ /* 0x080fe40003f66270 */
[----:B------:R-:W-:Y:S02]  /*c220*/  FSEL R12, R37, -INF , !P2 ;  /* 0xff800000250c7808 */ /* 0x000fe40005000000 */
[----:B------:R-:W-:Y:S02]  /*c230*/  ISETP.GE.AND P2, PT, R17, R204, PT ;  /* 0x000000cc1100720c */ /* 0x000fe40003f46270 */
[----:B------:R-:W-:-:S02]  /*c240*/  ISETP.LT.OR P3, PT, R15, R200, P3 ;  /* 0x000000c80f00720c */ /* 0x000fc40001f61670 */
[----:B------:R-:W-:Y:S02]  /*c250*/  IADD3 R19, R0, 0x10, RZ ;  /* 0x0000001000137810 */ /* 0x000fe40007ffe0ff */
[----:B------:R-:W-:Y:S02]  /*c260*/  ISETP.LT.OR P2, PT, R17, R200, P2 ;  /* 0x000000c81100720c */ /* 0x000fe40001741670 */
[----:B------:R-:W-:Y:S02]  /*c270*/  FSEL R11, R68, -INF , !P3 ;  /* 0xff800000440b7808 */ /* 0x000fe40005800000 */
[C---:B------:R-:W-:Y:S02]  /*c280*/  IADD3 R20, R0.reuse, 0x11, RZ ;  /* 0x0000001100147810 */ /* 0x040fe40007ffe0ff */
[----:B------:R-:W-:Y:S02]  /*c290*/  ISETP.GE.AND P3, PT, R19, R204, PT ;  /* 0x000000cc1300720c */ /* 0x000fe40003f66270 */
[----:B------:R-:W-:-:S02]  /*c2a0*/  ISETP.GE.AND P1, PT, R0, R203, PT ;  /* 0x000000cb0000720c */ /* 0x000fc40003f26270 */
[----:B------:R-:W-:Y:S02]  /*c2b0*/  FSEL R14, R69, -INF , !P2 ;  /* 0xff800000450e7808 */ /* 0x000fe40005000000 */
[----:B------:R-:W-:Y:S02]  /*c2c0*/  ISETP.GE.AND P2, PT, R20, R204, PT ;  /* 0x000000cc1400720c */ /* 0x000fe40003f46270 */
[----:B------:R-:W-:Y:S02]  /*c2d0*/  ISETP.LT.OR P3, PT, R19, R200, P3 ;  /* 0x000000c81300720c */ /* 0x000fe40001f61670 */
[C---:B------:R-:W-:Y:S02]  /*c2e0*/  ISETP.LT.OR P1, PT, R0.reuse, R199, P1 ;  /* 0x000000c70000720c */ /* 0x040fe40000f21670 */
[----:B------:R-:W-:Y:S02]  /*c2f0*/  IADD3 R21, R0, 0x18, RZ ;  /* 0x0000001800157810 */ /* 0x000fe40007ffe0ff */
[----:B------:R-:W-:-:S02]  /*c300*/  ISETP.GE.AND P0, PT, R16, R203, PT ;  /* 0x000000cb1000720c */ /* 0x000fc40003f06270 */
[----:B------:R-:W-:Y:S02]  /*c310*/  ISETP.LT.OR P2, PT, R20, R200, P2 ;  /* 0x000000c81400720c */ /* 0x000fe40001741670 */
[----:B------:R-:W-:Y:S02]  /*c320*/  FSEL R73, R144, -INF , !P3 ;  /* 0xff80000090497808 */ /* 0x000fe40005800000 */
[----:B------:R-:W-:Y:S02]  /*c330*/  FSEL R18, R38, -INF , !P1 ;  /* 0xff80000026127808 */ /* 0x000fe40004800000 */
[----:B------:R-:W-:Y:S02]  /*c340*/  IADD3 R25, R0, 0x19, RZ ;  /* 0x0000001900197810 */ /* 0x000fe40007ffe0ff */
[----:B------:R-:W-:Y:S02]  /*c350*/  ISETP.GE.AND P3, PT, R21, R204, PT ;  /* 0x000000cc1500720c */ /* 0x000fe40003f66270 */
[----:B------:R-:W-:-:S02]  /*c360*/  ISETP.GE.AND P1, PT, R15, R203, PT ;  /* 0x000000cb0f00720c */ /* 0x000fc40003f26270 */
[-C--:B------:R-:W-:Y:S02]  /*c370*/  ISETP.LT.OR P0, PT, R16, R199.reuse, P0 ;  /* 0x000000c71000720c */ /* 0x080fe40000701670 */
[----:B------:R-:W-:Y:S02]  /*c380*/  FSEL R74, R145, -INF , !P2 ;  /* 0xff800000914a7808 */ /* 0x000fe40005000000 */
[----:B------:R-:W-:Y:S02]  /*c390*/  ISETP.GE.AND P2, PT, R25, R204, PT ;  /* 0x000000cc1900720c */ /* 0x000fe40003f46270 */
[----:B------:R-:W-:Y:S02]  /*c3a0*/  ISETP.LT.OR P3, PT, R21, R200, P3 ;  /* 0x000000c81500720c */ /* 0x000fe40001f61670 */
[----:B------:R-:W-:Y:S02]  /*c3b0*/  ISETP.LT.OR P1, PT, R15, R199, P1 ;  /* 0x000000c70f00720c */ /* 0x000fe40000f21670 */
[----:B------:R-:W-:-:S02]  /*c3c0*/  IADD3 R24, R0, 0x20, RZ ;  /* 0x0000002000187810 */ /* 0x000fc40007ffe0ff */
[----:B------:R-:W-:Y:S02]  /*c3d0*/  FSEL R33, R39, -INF , !P0 ;  /* 0xff80000027217808 */ /* 0x000fe40004000000 */
[----:B------:R-:W-:Y:S02]  /*c3e0*/  ISETP.GE.AND P0, PT, R17, R203, PT ;  /* 0x000000cb1100720c */ /* 0x000fe40003f06270 */
[----:B------:R-:W-:Y:S02]  /*c3f0*/  ISETP.LT.OR P2, PT, R25, R200, P2 ;  /* 0x000000c81900720c */ /* 0x000fe40001741670 */
[----:B------:R-:W-:Y:S02]  /*c400*/  FSEL R144, R148, -INF , !P3 ;  /* 0xff80000094907808 */ /* 0x000fe40005800000 */
[----:B------:R-:W-:Y:S02]  /*c410*/  FSEL R29, R70, -INF , !P1 ;  /* 0xff800000461d7808 */ /* 0x000fe40004800000 */
[----:B------:R-:W-:-:S02]  /*c420*/  IADD3 R23, R0, 0x21, RZ ;  /* 0x0000002100177810 */ /* 0x000fc40007ffe0ff */
[CC--:B------:R-:W-:Y:S02]  /*c430*/  ISETP.GE.AND P3, PT, R24.reuse, R204.reuse, PT ;  /* 0x000000cc1800720c */ /* 0x0c0fe40003f66270 */
[----:B------:R-:W-:Y:S02]  /*c440*/  ISETP.GE.AND P1, PT, R19, R203, PT ;  /* 0x000000cb1300720c */ /* 0x000fe40003f26270 */
[----:B------:R-:W-:Y:S02]  /*c450*/  ISETP.LT.OR P0, PT, R17, R199, P0 ;  /* 0x000000c71100720c */ /* 0x000fe40000701670 */
[----:B------:R-:W-:Y:S02]  /*c460*/  FSEL R145, R149, -INF , !P2 ;  /* 0xff80000095917808 */ /* 0x000fe40005000000 */
[----:B------:R-:W-:Y:S02]  /*c470*/  ISETP.GE.AND P2, PT, R23, R204, PT ;  /* 0x000000cc1700720c */ /* 0x000fe40003f46270 */
[----:B------:R-:W-:-:S02]  /*c480*/  ISETP.LT.OR P3, PT, R24, R200, P3 ;  /* 0x000000c81800720c */ /* 0x000fc40001f61670 */
[----:B------:R-:W-:Y:S02]  /*c490*/  IADD3 R22, R0, 0x28, RZ ;  /* 0x0000002800167810 */ /* 0x000fe40007ffe0ff */
[----:B------:R-:W-:Y:S02]  /*c4a0*/  ISETP.LT.OR P1, PT, R19, R199, P1 ;  /* 0x000000c71300720c */ /* 0x000fe40000f21670 */
[----:B------:R-:W-:Y:S02]  /*c4b0*/  FSEL R30, R71, -INF , !P0 ;  /* 0xff800000471e7808 */ /* 0x000fe40004000000 */
[----:B------:R-:W-:Y:S02]  /*c4c0*/  ISETP.GE.AND P0, PT, R20, R203, PT ;  /* 0x000000cb1400720c */ /* 0x000fe40003f06270 */
[----:B------:R-:W-:Y:S02]  /*c4d0*/  ISETP.LT.OR P2, PT, R23, R200, P2 ;  /* 0x000000c81700720c */ /* 0x000fe40001741670 */
[----:B------:R-:W-:-:S02]  /*c4e0*/  FSEL R152, R152, -INF , !P3 ;  /* 0xff80000098987808 */ /* 0x000fc40005800000 */
[----:B------:R-:W-:Y:S02]  /*c4f0*/  IADD3 R26, R0, 0x29, RZ ;  /* 0x00000029001a7810 */ /* 0x000fe40007ffe0ff */
[----:B------:R-:W-:Y:S02]  /*c500*/  ISETP.GE.AND P6, PT, R22, R204, PT ;  /* 0x000000cc1600720c */ /* 0x000fe40003fc6270 */
[----:B------:R-:W-:Y:S02]  /*c510*/  FSEL R146, R146, -INF , !P1 ;  /* 0xff80000092927808 */ /* 0x000fe40004800000 */
[----:B------:R-:W-:Y:S02]  /*c520*/  ISETP.GE.AND P1, PT, R21, R203, PT ;  /* 0x000000cb1500720c */ /* 0x000fe40003f26270 */
[----:B------:R-:W-:Y:S02]  /*c530*/  ISETP.LT.OR P0, PT, R20, R199, P0 ;  /* 0x000000c71400720c */ /* 0x000fe40000701670 */
[----:B------:R-:W-:-:S02]  /*c540*/  FSEL R153, R153, -INF , !P2 ;  /* 0xff80000099997808 */ /* 0x000fc40005000000 */
[----:B------:R-:W-:Y:S02]  /*c550*/  IADD3 R27, R0, 0x30, RZ ;  /* 0x00000030001b7810 */ /* 0x000fe40007ffe0ff */
[----:B------:R-:W-:Y:S02]  /*c560*/  ISETP.GE.AND P5, PT, R26, R204, PT ;  /* 0x000000cc1a00720c */ /* 0x000fe40003fa6270 */
[----:B------:R-:W-:Y:S02]  /*c570*/  ISETP.LT.OR P6, PT, R22, R200, P6 ;  /* 0x000000c81600720c */ /* 0x000fe400037c1670 */
[----:B------:R-:W-:Y:S02]  /*c580*/  ISETP.LT.OR P1, PT, R21, R199, P1 ;  /* 0x000000c71500720c */ /* 0x000fe40000f21670 */
[----:B------:R-:W-:Y:S02]  /*c590*/  FSEL R147, R147, -INF , !P0 ;  /* 0xff80000093937808 */ /* 0x000fe40004000000 */
[----:B------:R-:W-:-:S02]  /*c5a0*/  IADD3 R31, R0, 0x31, RZ ;  /* 0x00000031001f7810 */ /* 0x000fc40007ffe0ff */
[----:B------:R-:W-:Y:S02]  /*c5b0*/  ISETP.GE.AND P4, PT, R27, R204, PT ;  /* 0x000000cc1b00720c */ /* 0x000fe40003f86270 */
[----:B------:R-:W-:Y:S02]  /*c5c0*/  ISETP.LT.OR P5, PT, R26, R200, P5 ;  /* 0x000000c81a00720c */ /* 0x000fe40002fa1670 */
[----:B------:R-:W-:Y:S02]  /*c5d0*/  FSEL R183, R140, -INF , !P6 ;  /* 0xff8000008cb77808 */ /* 0x000fe40007000000 */
[-C--:B------:R-:W-:Y:S02]  /*c5e0*/  ISETP.GE.AND P0, PT, R25, R203.reuse, PT ;  /* 0x000000cb1900720c */ /* 0x080fe40003f06270 */
[----:B------:R-:W-:Y:S02]  /*c5f0*/  FSEL R150, R150, -INF , !P1 ;  /* 0xff80000096967808 */ /* 0x000fe40004800000 */
[----:B------:R-:W-:-:S02]  /*c600*/  ISETP.GE.AND P1, PT, R24, R203, PT ;  /* 0x000000cb1800720c */ /* 0x000fc40003f26270 */
[----:B------:R-:W-:Y:S02]  /*c610*/  IADD3 R32, R0, 0x38, RZ ;  /* 0x0000003800207810 */ /* 0x000fe40007ffe0ff */
[----:B------:R-:W-:Y:S02]  /*c620*/  ISETP.GE.AND P3, PT, R31, R204, PT ;  /* 0x000000cc1f00720c */ /* 0x000fe40003f66270 */
[----:B------:R-:W-:Y:S02]  /*c630*/  ISETP.LT.OR P4, PT, R27, R200, P4 ;  /* 0x000000c81b00720c */ /* 0x000fe40002781670 */
[----:B------:R-:W-:Y:S02]  /*c640*/  FSEL R224, R141, -INF , !P5 ;  /* 0xff8000008de07808 */ /* 0x000fe40006800000 */
[-C--:B------:R-:W-:Y:S02]  /*c650*/  ISETP.LT.OR P0, PT, R25, R199.reuse, P0 ;  /* 0x000000c71900720c */ /* 0x080fe40000701670 */
[----:B------:R-:W-:-:S02]  /*c660*/  ISETP.LT.OR P1, PT, R24, R199, P1 ;  /* 0x000000c71800720c */ /* 0x000fc40000f21670 */
[----:B------:R-:W-:Y:S02]  /*c670*/  IADD3 R34, R0, 0x39, RZ ;  /* 0x0000003900227810 */ /* 0x000fe40007ffe0ff */
[----:B------:R-:W-:Y:S02]  /*c680*/  ISETP.GE.AND P2, PT, R32, R204, PT ;  /* 0x000000cc2000720c */ /* 0x000fe40003f46270 */
[----:B------:R-:W-:Y:S02]  /*c690*/  ISETP.LT.OR P3, PT, R31, R200, P3 ;  /* 0x000000c81f00720c */ /* 0x000fe40001f61670 */
[----:B------:R-:W-:Y:S02]  /*c6a0*/  FSEL R243, R156, -INF , !P4 ;  /* 0xff8000009cf37808 */ /* 0x000fe40006000000 */
[----:B------:R-:W-:Y:S02]  /*c6b0*/  FSEL R151, R151, -INF , !P0 ;  /* 0xff80000097977808 */ /* 0x000fe40004000000 */
[----:B------:R-:W-:-:S02]  /*c6c0*/  ISETP.GE.AND P0, PT, R23, R203, PT ;  /* 0x000000cb1700720c */ /* 0x000fc40003f06270 */
[----:B------:R-:W-:Y:S02]  /*c6d0*/  FSEL R227, R154, -INF , !P1 ;  /* 0xff8000009ae37808 */ /* 0x000fe40004800000 */
[----:B------:R-:W-:Y:S02]  /*c6e0*/  ISETP.GE.AND P1, PT, R34, R204, PT ;  /* 0x000000cc2200720c */ /* 0x000fe40003f26270 */
[-C--:B------:R-:W-:Y:S02]  /*c6f0*/  ISETP.LT.OR P2, PT, R32, R200.reuse, P2 ;  /* 0x000000c82000720c */ /* 0x080fe40001741670 */
[----:B------:R-:W-:Y:S02]  /*c700*/  FSEL R245, R157, -INF , !P3 ;  /* 0xff8000009df57808 */ /* 0x000fe40005800000 */
[----:B------:R-:W-:Y:S02]  /*c710*/  ISETP.LT.OR P0, PT, R23, R199, P0 ;  /* 0x000000c71700720c */ /* 0x000fe40000701670 */
[----:B------:R-:W-:-:S02]  /*c720*/  ISETP.LT.OR P1, PT, R34, R200, P1 ;  /* 0x000000c82200720c */ /* 0x000fc40000f21670 */
[----:B------:R-:W-:Y:S02]  /*c730*/  FSEL R244, R64, -INF , !P2 ;  /* 0xff80000040f47808 */ /* 0x000fe40005000000 */
[----:B------:R-:W-:Y:S02]  /*c740*/  FSEL R242, R155, -INF , !P0 ;  /* 0xff8000009bf27808 */ /* 0x000fe40004000000 */
[----:B------:R-:W-:Y:S02]  /*c750*/  ISETP.GE.AND P0, PT, R22, R203, PT ;  /* 0x000000cb1600720c */ /* 0x000fe40003f06270 */
[----:B------:R-:W-:Y:S01]  /*c760*/  FSEL R247, R65, -INF , !P1 ;  /* 0xff80000041f77808 */ /* 0x000fe20004800000 */
[----:B--2---:R-:W-:Y:S02]  /*c770*/  IMAD.MOV.U32 R40, RZ, RZ, R5 ;  /* 0x000000ffff287224 */ /* 0x004fe400078e0005 */
[----:B---3--:R-:W-:Y:S01]  /*c780*/  IMAD.MOV.U32 R5, RZ, RZ, R2 ;  /* 0x000000ffff057224 */ /* 0x008fe200078e0002 */
[----:B------:R-:W-:-:S04]  /*c790*/  FMNMX.FTZ R2, R209, R10, !PT ;  /* 0x0000000ad1027209 */ /* 0x000fc80007810000 */
[----:B------:R-:W-:-:S04]  /*c7a0*/  FMNMX.FTZ R2, R12, R2, !PT ;  /* 0x000000020c027209 */ /* 0x000fc80007810000 */
[----:B------:R-:W-:-:S04]  /*c7b0*/  FMNMX.FTZ R2, R11, R2, !PT ;  /* 0x000000020b027209 */ /* 0x000fc80007810000 */
[----:B------:R-:W-:-:S04]  /*c7c0*/  FMNMX.FTZ R2, R14, R2, !PT ;  /* 0x000000020e027209 */ /* 0x000fc80007810000 */
[----:B------:R-:W-:Y:S01]  /*c7d0*/  FMNMX.FTZ R2, R73, R2, !PT ;  /* 0x0000000249027209 */ /* 0x000fe20007810000 */
[----:B----4-:R-:W-:-:S03]  /*c7e0*/  IMAD.MOV.U32 R7, RZ, RZ, R3 ;  /* 0x000000ffff077224 */ /* 0x010fc600078e0003 */
        /* <DEDUP_REMOVED lines=16> */
[----:B-----5:R-:W-:Y:S01]  /*c8f0*/  IMAD.MOV.U32 R6, RZ, RZ, R4 ;  /* 0x000000ffff067224 */ /* 0x020fe200078e0004 */
[----:B------:R-:W-:Y:S02]  /*c900*/  FMNMX.FTZ R2, R151, R2, !PT ;  /* 0x0000000297027209 */ /* 0x000fe40007810000 */
[----:B------:R-:W-:Y:S02]  /*c910*/  FMNMX.FTZ R4, R244, R3, !PT ;  /* 0x00000003f4047209 */ /* 0x000fe40007810000 */
[----:B------:R-:W-:-:S02]  /*c920*/  ISETP.GE.AND P2, PT, R26, R203, PT ;  /* 0x000000cb1a00720c */ /* 0x000fc40003f46270 */
[----:B------:R-:W-:Y:S02]  /*c930*/  ISETP.LT.OR P3, PT, R22, R199, P0 ;  /* 0x000000c71600720c */ /* 0x000fe40000761670 */
[----:B------:R-:W-:Y:S02]  /*c940*/  FMNMX.FTZ R3, R227, R2, !PT ;  /* 0x00000002e3037209 */ /* 0x000fe40007810000 */
[----:B------:R-:W-:Y:S02]  /*c950*/  FMNMX.FTZ R2, R247, R4, !PT ;  /* 0x00000004f7027209 */ /* 0x000fe40007810000 */
[----:B------:R-:W-:Y:S02]  /*c960*/  ISETP.GE.AND P1, PT, R27, R203, PT ;  /* 0x000000cb1b00720c */ /* 0x000fe40003f26270 */
[----:B------:R-:W-:Y:S02]  /*c970*/  ISETP.LT.OR P2, PT, R26, R199, P2 ;  /* 0x000000c71a00720c */ /* 0x000fe40001741670 */
[----:B------:R-:W-:-:S02]  /*c980*/  FSEL R225, R142, -INF , !P3 ;  /* 0xff8000008ee17808 */ /* 0x000fc40005800000 */
[----:B------:R-:W-:Y:S01]  /*c990*/  FMNMX.FTZ R3, R242, R3, !PT ;  /* 0x00000003f2037209 */ /* 0x000fe20007810000 */
[----:B------:R-:W1:Y:S01]  /*c9a0*/  SHFL.BFLY PT, R4, R2, 0x2, 0x1f ;  /* 0x0c401f0002047f89 */ /* 0x000e6200000e0000 */
[----:B------:R-:W-:Y:S02]  /*c9b0*/  ISETP.GE.AND P0, PT, R31, R203, PT ;  /* 0x000000cb1f00720c */ /* 0x000fe40003f06270 */
[----:B------:R-:W-:Y:S02]  /*c9c0*/  FSEL R226, R143, -INF , !P2 ;  /* 0xff8000008fe27808 */ /* 0x000fe40005000000 */
[----:B------:R-:W-:Y:S02]  /*c9d0*/  ISETP.LT.OR P1, PT, R27, R199, P1 ;  /* 0x000000c71b00720c */ /* 0x000fe40000f21670 */
[----:B------:R-:W-:Y:S02]  /*c9e0*/  FMNMX.FTZ R3, R225, R3, !PT ;  /* 0x00000003e1037209 */ /* 0x000fe40007810000 */
[----:B------:R-:W-:-:S02]  /*c9f0*/  ISETP.LT.OR P2, PT, R31, R199, P0 ;  /* 0x000000c71f00720c */ /* 0x000fc40000741670 */
[----:B------:R-:W-:Y:S02]  /*ca00*/  ISETP.GE.AND P0, PT, R32, R203, PT ;  /* 0x000000cb2000720c */ /* 0x000fe40003f06270 */
[----:B------:R-:W-:Y:S02]  /*ca10*/  FSEL R246, R158, -INF , !P1 ;  /* 0xff8000009ef67808 */ /* 0x000fe40004800000 */
[----:B------:R-:W-:Y:S02]  /*ca20*/  FMNMX.FTZ R3, R226, R3, !PT ;  /* 0x00000003e2037209 */ /* 0x000fe40007810000 */
[----:B------:R-:W-:Y:S02]  /*ca30*/  FSEL R248, R159, -INF , !P2 ;  /* 0xff8000009ff87808 */ /* 0x000fe40005000000 */
[----:B------:R-:W-:Y:S02]  /*ca40*/  ISETP.GE.AND P1, PT, R34, R203, PT ;  /* 0x000000cb2200720c */ /* 0x000fe40003f26270 */
[----:B------:R-:W-:-:S02]  /*ca50*/  ISETP.LT.OR P0, PT, R32, R199, P0 ;  /* 0x000000c72000720c */ /* 0x000fc40000701670 */
[----:B------:R-:W-:Y:S02]  /*ca60*/  FMNMX.FTZ R3, R246, R3, !PT ;  /* 0x00000003f6037209 */ /* 0x000fe40007810000 */
[----:B------:R-:W-:Y:S02]  /*ca70*/  ISETP.LT.OR P1, PT, R34, R199, P1 ;  /* 0x000000c72200720c */ /* 0x000fe40000f21670 */
[----:B------:R-:W-:Y:S02]  /*ca80*/  FSEL R249, R66, -INF , !P0 ;  /* 0xff80000042f97808 */ /* 0x000fe40004000000 */
[----:B------:R-:W-:Y:S02]  /*ca90*/  FMNMX.FTZ R3, R248, R3, !PT ;  /* 0x00000003f8037209 */ /* 0x000fe40007810000 */
[----:B------:R-:W-:Y:S02]  /*caa0*/  FSEL R250, R67, -INF , !P1 ;  /* 0xff80000043fa7808 */ /* 0x000fe40004800000 */
[----:B------:R-:W-:Y:S01]  /*cab0*/  FMNMX.FTZ R3, R249, R3, !PT ;  /* 0x00000003f9037209 */ /* 0x000fe20007810000 */
[----:B------:R-:W-:Y:S01]  /*cac0*/  IMAD.WIDE.U32 R158, R5, -0x326172a9, RZ ;  /* 0xcd9e8d57059e7825 */ /* 0x000fe200078e00ff */
[----:B-1----:R-:W-:-:S02]  /*cad0*/  FMNMX.FTZ R4, R2, R4, !PT ;  /* 0x0000000402047209 */ /* 0x002fc40007810000 */
[----:B------:R-:W-:Y:S02]  /*cae0*/  FMNMX.FTZ R5, R250, R3, !PT ;  /* 0x00000003fa057209 */ /* 0x000fe40007810000 */
[----:B------:R-:W-:Y:S01]  /*caf0*/  LOP3.LUT R2, R159, R40, RZ, 0x3c, !PT ;  /* 0x000000289f027212 */ /* 0x000fe200078e3cff */
[----:B------:R-:W-:Y:S04]  /*cb00*/  SHFL.BFLY PT, R28, R4, 0x1, 0x1f ;  /* 0x0c201f00041c7f89 */ /* 0x000fe800000e0000 */
[----:B------:R-:W1:Y:S01]  /*cb10*/  SHFL.BFLY PT, R13, R5, 0x2, 0x1f ;  /* 0x0c401f00050d7f89 */ /* 0x000e6200000e0000 */
[----:B------:R-:W-:Y:S02]  /*cb20*/  IMAD.SHL.U32 R142, R75, 0x2, RZ ;  /* 0x000000024b8e7824 */ /* 0x000fe400078e00ff */
[----:B------:R-:W-:-:S04]  /*cb30*/  IMAD.WIDE.U32 R148, R7, -0x2daee0ad, RZ ;  /* 0xd2511f5307947825 */ /* 0x000fc800078e00ff */
[----:B------:R-:W-:Y:S01]  /*cb40*/  IMAD.WIDE.U32 R60, R2, -0x2daee0ad, RZ ;  /* 0xd2511f53023c7825 */ /* 0x000fe200078e00ff */
[----:B------:R-:W-:-:S04]  /*cb50*/  LOP3.LUT R2, R149, UR25, R142, 0x96, !PT ;  /* 0x0000001995027c12 */ /* 0x000fc8000f8e968e */
[----:B------:R-:W-:Y:S01]  /*cb60*/  LOP3.LUT R3, R61, UR14, R148, 0x96, !PT ;  /* 0x0000000e3d037c12 */ /* 0x000fe2000f8e9694 */
[----:B------:R-:W-:-:S04]  /*cb70*/  IMAD.WIDE.U32 R8, R2, -0x326172a9, RZ ;  /* 0xcd9e8d5702087825 */ /* 0x000fc800078e00ff */
[----:B------:R-:W-:Y:S01]  /*cb80*/  IMAD.WIDE.U32 R36, R3, -0x326172a9, RZ ;  /* 0xcd9e8d5703247825 */ /* 0x000fe200078e00ff */
[----:B------:R-:W-:-:S03]  /*cb90*/  LOP3.LUT R2, R9, UR15, R158, 0x96, !PT ;  /* 0x0000000f09027c12 */ /* 0x000fc6000f8e969e */
[----:B------:R-:W-:Y:S01]  /*cba0*/  IMAD.MOV.U32 R35, RZ, RZ, R6 ;  /* 0x000000ffff237224 */ /* 0x000fe200078e0006 */
[----:B------:R-:W-:Y:S01]  /*cbb0*/  LOP3.LUT R6, R37, UR13, R8, 0x96, !PT ;  /* 0x0000000d25067c12 */ /* 0x000fe2000f8e9608 */
[----:B------:R-:W-:Y:S01]  /*cbc0*/  IMAD.WIDE.U32 R2, R2, -0x2daee0ad, RZ ;  /* 0xd2511f5302027825 */ /* 0x000fe200078e00ff */
[----:B-1----:R-:W-:Y:S02]  /*cbd0*/  FMNMX.FTZ R5, R5, R13, !PT ;  /* 0x0000000d05057209 */ /* 0x002fe40007810000 */
[----:B------:R-:W-:Y:S01]  /*cbe0*/  FMNMX.FTZ R70, R4, R28, !PT ;  /* 0x0000001c04467209 */ /* 0x000fe20007810000 */
[----:B------:R-:W-:Y:S01]  /*cbf0*/  IMAD.WIDE.U32 R6, R6, -0x2daee0ad, RZ ;  /* 0xd2511f5306067825 */ /* 0x000fe200078e00ff */
[----:B------:R-:W-:Y:S01]  /*cc00*/  LOP3.LUT R3, R3, UR12, R60, 0x96, !PT ;  /* 0x0000000c03037c12 */ /* 0x000fe2000f8e963c */
[----:B------:R-:W1:Y:S01]  /*cc10*/  SHFL.BFLY PT, R28, R5, 0x1, 0x1f ;  /* 0x0c201f00051c7f89 */ /* 0x000e6200000e0000 */
[C---:B------:R-:W-:Y:S01]  /*cc20*/  FSETP.NEU.FTZ.AND P1, PT, R70.reuse, -INF , PT ;  /* 0xff8000004600780b */ /* 0x040fe20003f3d000 */
[----:B------:R-:W-:Y:S01]  /*cc30*/  FMUL.FTZ R4, R70, c[0x0][0x23c] ;  /* 0x00008f0046047a20 */ /* 0x000fe20000410000 */
[----:B------:R-:W-:Y:S01]  /*cc40*/  LOP3.LUT R7, R7, UR10, R2, 0x96, !PT ;  /* 0x0000000a07077c12 */ /* 0x000fe2000f8e9602 */
[----:B------:R-:W-:-:S03]  /*cc50*/  IMAD.WIDE.U32 R2, R3, -0x326172a9, RZ ;  /* 0xcd9e8d5703027825 */ /* 0x000fc600078e00ff */
[----:B------:R-:W-:Y:S01]  /*cc60*/  FSEL R13, R4, RZ, P1 ;  /* 0x000000ff040d7208 */ /* 0x000fe20000800000 */
[----:B------:R-:W-:Y:S01]  /*cc70*/  IMAD.WIDE.U32 R62, R7, -0x326172a9, RZ ;  /* 0xcd9e8d57073e7825 */ /* 0x000fe200078e00ff */
[----:B------:R-:W-:-:S03]  /*cc80*/  LOP3.LUT R7, R3, UR11, R36, 0x96, !PT ;  /* 0x0000000b03077c12 */ /* 0x000fc6000f8e9624 */
[----:B------:R-:W-:Y:S01]  /*cc90*/  FFMA.FTZ R3, R10, c[0x0][0x23c], -R13 ;  /* 0x00008f000a037a23 */ /* 0x000fe2000001080d */
[----:B------:R-:W-:-:S03]  /*cca0*/  LOP3.LUT R4, R63, UR9, R2, 0x96, !PT ;  /* 0x000000093f047c12 */ /* 0x000fc6000f8e9602 */
[----:B------:R2:W-:Y:S02]  /*ccb0*/  MUFU.EX2 R140, R3 ;  /* 0x00000003008c7308 */ /* 0x0005e40000000800 */
[----:B------:R-:W-:-:S04]  /*ccc0*/  IMAD.WIDE.U32 R68, R4, -0x2daee0ad, RZ ;  /* 0xd2511f5304447825 */ /* 0x000fc800078e00ff */
[----:B------:R-:W-:-:S04]  /*ccd0*/  FFMA.FTZ R4, R12, c[0x0][0x23c], -R13 ;  /* 0x00008f000c047a23 */ /* 0x000fc8000001080d */
[----:B------:R3:W-:Y:S01]  /*cce0*/  MUFU.EX2 R67, R4 ;  /* 0x0000000400437308 */ /* 0x0007e20000000800 */
[----:B--2---:R-:W-:-:S05]  /*ccf0*/  IMAD.WIDE.U32 R2, R7, -0x2daee0ad, RZ ;  /* 0xd2511f5307027825 */ /* 0x004fca00078e00ff */
[----:B------:R-:W-:Y:S02]  /*cd00*/  LOP3.LUT R6, R3, UR8, R6, 0x96, !PT ;  /* 0x0000000803067c12 */ /* 0x000fe4000f8e9606 */
[----:B---3--:R-:W-:Y:S01]  /*cd10*/  LOP3.LUT R4, R69, UR6, R2, 0x96, !PT ;  /* 0x0000000645047c12 */ /* 0x008fe2000f8e9602 */
[----:B------:R-:W-:Y:S01]  /*cd20*/  FFMA.FTZ R2, R11, c[0x0][0x23c], -R13 ;  /* 0x00008f000b027a23 */ /* 0x000fe2000001080d */
[----:B-1----:R-:W-:-:S03]  /*cd30*/  FMNMX.FTZ R69, R5, R28, !PT ;  /* 0x0000001c05457209 */ /* 0x002fc60007810000 */
[----:B------:R1:W-:Y:S01]  /*cd40*/  MUFU.EX2 R64, R2 ;  /* 0x0000000200407308 */ /* 0x0003e20000000800 */
[----:B------:R-:W-:Y:S01]  /*cd50*/  FSETP.NEU.FTZ.AND P0, PT, R69, -INF , PT ;  /* 0xff8000004500780b */ /* 0x000fe20003f1d000 */
[----:B------:R-:W-:Y:S02]  /*cd60*/  FFMA.FTZ R7, R14, c[0x0][0x23c], -R13 ;  /* 0x00008f000e077a23 */ /* 0x000fe4000001080d */
[----:B------:R-:W-:-:S04]  /*cd70*/  IMAD.WIDE.U32 R54, R6, -0x326172a9, RZ ;  /* 0xcd9e8d5706367825 */ /* 0x000fc800078e00ff */
[----:B-1----:R-:W-:-:S04]  /*cd80*/  IMAD.WIDE.U32 R2, R4, -0x326172a9, RZ ;  /* 0xcd9e8d5704027825 */ /* 0x002fc800078e00ff */
[----:B------:R-:W-:Y:S01]  /*cd90*/  FMUL.FTZ R4, R69, c[0x0][0x23c] ;  /* 0x00008f0045047a20 */ /* 0x000fe20000410000 */
[----:B------:R1:W2:Y:S04]  /*cda0*/  MUFU.EX2 R66, R7 ;  /* 0x0000000700427308 */ /* 0x0002a80000000800 */
[----:B------:R-:W-:Y:S02]  /*cdb0*/  FSEL R14, R4, RZ, P0 ;  /* 0x000000ff040e7208 */ /* 0x000fe40000000000 */
[--C-:B------:R-:W-:Y:S02]  /*cdc0*/  SHF.R.U32.HI R4, RZ, 0x10, R2.reuse ;  /* 0x00000010ff047819 */ /* 0x100fe40000011602 */
[----:B------:R-:W-:Y:S02]  /*cdd0*/  LOP3.LUT R5, R2, 0xffff, RZ, 0xc0, !PT ;  /* 0x0000ffff02057812 */ /* 0x000fe400078ec0ff */
[----:B------:R-:W-:-:S02]  /*cde0*/  SHF.R.U32.HI R6, RZ, 0x18, R2 ;  /* 0x00000018ff067819 */ /* 0x000fc40000011602 */
[----:B------:R-:W-:Y:S02]  /*cdf0*/  LOP3.LUT R4, R4, 0xff, RZ, 0xc0, !PT ;  /* 0x000000ff04047812 */ /* 0x000fe400078ec0ff */
[----:B-1----:R-:W-:Y:S01]  /*ce00*/  LOP3.LUT R7, R2, 0xff, RZ, 0xc0, !PT ;  /* 0x000000ff02077812 */ /* 0x002fe200078ec0ff */
[----:B------:R-:W-:Y:S01]  /*ce10*/  FFMA.FTZ R2, R18, c[0x0][0x23c], -R14 ;  /* 0x00008f0012027a23 */ /* 0x000fe2000001080e */
[----:B------:R-:W-:Y:S01]  /*ce20*/  PRMT R18, R4, 0x5410, R6 ;  /* 0x0000541004127816 */ /* 0x000fe20000000006 */
[----:B------:R-:W-:Y:S02]  /*ce30*/  FFMA.FTZ R4, R29, c[0x0][0x23c], -R14 ;  /* 0x00008f001d047a23 */ /* 0x000fe4000001080e */
[----:B------:R1:W-:Y:S01]  /*ce40*/  MUFU.EX2 R141, R2 ;  /* 0x00000002008d7308 */ /* 0x0003e20000000800 */
[----:B------:R-:W-:-:S04]  /*ce50*/  SHF.R.U32.HI R5, RZ, 0x8, R5 ;  /* 0x00000008ff057819 */ /* 0x000fc80000011605 */
[----:B------:R-:W-:-:S03]  /*ce60*/  PRMT R12, R7, 0x5410, R5 ;  /* 0x00005410070c7816 */ /* 0x000fc60000000005 */
[----:B------:R3:W-:Y:S01]  /*ce70*/  MUFU.EX2 R65, R4 ;  /* 0x0000000400417308 */ /* 0x0007e20000000800 */
[----:B-1----:R-:W-:-:S04]  /*ce80*/  LOP3.LUT R2, R3, UR17, R54, 0x96, !PT ;  /* 0x0000001103027c12 */ /* 0x002fc8000f8e9636 */
[----:B------:R-:W-:Y:S02]  /*ce90*/  LOP3.LUT R3, R2, 0xffff, RZ, 0xc0, !PT ;  /* 0x0000ffff02037812 */ /* 0x000fe400078ec0ff */
[----:B------:R-:W-:Y:S01]  /*cea0*/  SHF.R.U32.HI R6, RZ, 0x10, R2 ;  /* 0x00000010ff067819 */ /* 0x000fe20000011602 */
[----:B---3--:R-:W-:Y:S01]  /*ceb0*/  FFMA.FTZ R4, R30, c[0x0][0x23c], -R14 ;  /* 0x00008f001e047a23 */ /* 0x008fe2000001080e */
[----:B------:R-:W-:Y:S02]  /*cec0*/  SHF.R.U32.HI R5, RZ, 0x8, R3 ;  /* 0x00000008ff057819 */ /* 0x000fe40000011603 */
[----:B------:R-:W-:Y:S01]  /*ced0*/  LOP3.LUT R7, R2, 0xff, RZ, 0xc0, !PT ;  /* 0x000000ff02077812 */ /* 0x000fe200078ec0ff */
[----:B------:R1:W3:Y:S01]  /*cee0*/  MUFU.EX2 R252, R4 ;  /* 0x0000000400fc7308 */ /* 0x0002e20000000800 */
[----:B------:R-:W-:Y:S02]  /*cef0*/  SHF.R.U32.HI R3, RZ, 0x18, R2 ;  /* 0x00000018ff037819 */ /* 0x000fe40000011602 */
[----:B------:R-:W-:-:S02]  /*cf00*/  LOP3.LUT R2, R6, 0xff, RZ, 0xc0, !PT ;  /* 0x000000ff06027812 */ /* 0x000fc400078ec0ff */
[----:B------:R-:W-:Y:S02]  /*cf10*/  PRMT R182, R182, 0x7054, R182 ;  /* 0x00007054b6b67816 */ /* 0x000fe400000000b6 */
[----:B------:R-:W-:Y:S01]  /*cf20*/  PRMT R10, R2, 0x5410, R3 ;  /* 0x00005410020a7816 */ /* 0x000fe20000000003 */
[----:B------:R-:W-:Y:S02]  /*cf30*/  FFMA.FTZ R3, R33, c[0x0][0x23c], -R14 ;  /* 0x00008f0021037a23 */ /* 0x000fe4000001080e */
[----:B------:R-:W-:Y:S02]  /*cf40*/  HSET2.LE.AND R2, R12, R182, PT ;  /* 0x000000b60c027233 */ /* 0x000fe40003803000 */
[----:B------:R2:W4:Y:S01]  /*cf50*/  MUFU.EX2 R251, R3 ;  /* 0x0000000300fb7308 */ /* 0x0005220000000800 */
[----:B-1----:R-:W-:Y:S02]  /*cf60*/  FSEL R4, R69, RZ, P0 ;  /* 0x000000ff45047208 */ /* 0x002fe40000000000 */
[----:B------:R-:W-:-:S03]  /*cf70*/  PRMT R11, R7, 0x5410, R5 ;  /* 0x00005410070b7816 */ /* 0x000fc60000000005 */
[----:B------:R-:W-:Y:S01]  /*cf80*/  FADD.FTZ R4, R207, -R4 ;  /* 0x80000004cf047221 */ /* 0x000fe20000010000 */
[----:B--2---:R-:W-:-:S04]  /*cf90*/  F2FP.PACK_AB R3, R66, R64 ;  /* 0x000000404203723e */ /* 0x004fc800000000ff */
[----:B------:R-:W-:Y:S01]  /*cfa0*/  LOP3.LUT R6, R2, R3, RZ, 0xc0, !PT ;  /* 0x0000000302067212 */ /* 0x000fe200078ec0ff */
[--C-:B------:R-:W-:Y:S01]  /*cfb0*/  HSET2.LE.AND R2, R18, R182.reuse, PT ;  /* 0x000000b612027233 */ /* 0x100fe20003803000 */
[----:B---3--:R-:W-:Y:S01]  /*cfc0*/  F2FP.PACK_AB R3, R252, R65 ;  /* 0x00000041fc03723e */ /* 0x008fe200000000ff */
[----:B------:R-:W-:Y:S01]  /*cfd0*/  FMUL.FTZ R4, R4, c[0x0][0x23c] ;  /* 0x00008f0004047a20 */ /* 0x000fe20000410000 */
[----:B------:R-:W-:Y:S02]  /*cfe0*/  ISETP.GE.AND P2, PT, R0, R206, PT ;  /* 0x000000ce0000720c */ /* 0x000fe40003f46270 */
[----:B------:R-:W-:Y:S01]  /*cff0*/  LOP3.LUT R7, R2, R3, RZ, 0xc0, !PT ;  /* 0x0000000302077212 */ /* 0x000fe200078ec0ff */
[----:B------:R-:W-:Y:S01]  /*d000*/  HSET2.LE.AND R2, R11, R182, PT ;  /* 0x000000b60b027233 */ /* 0x000fe20003803000 */
[----:B------:R-:W-:Y:S02]  /*d010*/  F2FP.PACK_AB R3, R67, R140 ;  /* 0x0000008c4303723e */ /* 0x000fe400000000ff */
[----:B------:R-:W-:Y:S01]  /*d020*/  FSEL R5, R70, RZ, P1 ;  /* 0x000000ff46057208 */ /* 0x000fe20000800000 */
[----:B------:R1:W-:Y:S01]  /*d030*/  MUFU.EX2 R180, R4 ;  /* 0x0000000400b47308 */ /* 0x0003e20000000800 */
[----:B------:R-:W-:-:S02]  /*d040*/  ISETP.LT.OR P2, PT, R0, R202, P2 ;  /* 0x000000ca0000720c */ /* 0x000fc40001741670 */
[----:B------:R-:W-:Y:S02]  /*d050*/  ISETP.GE.AND P1, PT, R16, R206, PT ;  /* 0x000000ce1000720c */ /* 0x000fe40003f26270 */
[-C--:B------:R-:W-:Y:S02]  /*d060*/  ISETP.GE.AND P5, PT, R0, R205.reuse, PT ;  /* 0x000000cd0000720c */ /* 0x080fe40003fa6270 */
[----:B------:R-:W-:Y:S02]  /*d070*/  ISETP.LT.OR P1, PT, R16, R202, P1 ;  /* 0x000000ca1000720c */ /* 0x000fe40000f21670 */
[C---:B------:R-:W-:Y:S02]  /*d080*/  ISETP.GE.AND P0, PT, R15.reuse, R206, PT ;  /* 0x000000ce0f00720c */ /* 0x040fe40003f06270 */
[----:B------:R-:W-:Y:S02]  /*d090*/  ISETP.GE.AND P3, PT, R15, R205, PT ;  /* 0x000000cd0f00720c */ /* 0x000fe40003f66270 */
[----:B------:R-:W-:-:S02]  /*d0a0*/  ISETP.LT.OR P5, PT, R0, R201, P5 ;  /* 0x000000c90000720c */ /* 0x000fc40002fa1670 */
[----:B-1----:R-:W-:Y:S01]  /*d0b0*/  LOP3.LUT R4, R2, R3, RZ, 0xc0, !PT ;  /* 0x0000000302047212 */ /* 0x002fe200078ec0ff */
[----:B------:R-:W-:Y:S01]  /*d0c0*/  HSET2.LE.AND R2, R10, R182, PT ;  /* 0x000000b60a027233 */ /* 0x000fe20003803000 */
[----:B------:R-:W-:Y:S02]  /*d0d0*/  FSEL R10, R176, -INF , !P2 ;  /* 0xff800000b00a7808 */ /* 0x000fe40005000000 */
[----:B------:R-:W-:Y:S02]  /*d0e0*/  ISETP.GE.AND P4, PT, R16, R205, PT ;  /* 0x000000cd1000720c */ /* 0x000fe40003f86270 */
[C---:B------:R-:W-:Y:S02]  /*d0f0*/  ISETP.LT.OR P0, PT, R15.reuse, R202, P0 ;  /* 0x000000ca0f00720c */ /* 0x040fe40000701670 */
[----:B------:R-:W-:Y:S02]  /*d100*/  ISETP.LT.OR P3, PT, R15, R201, P3 ;  /* 0x000000c90f00720c */ /* 0x000fe40001f61670 */
[----:B------:R-:W-:-:S02]  /*d110*/  ISETP.GE.AND P6, PT, R17, R206, PT ;  /* 0x000000ce1100720c */ /* 0x000fc40003fc6270 */
[----:B------:R-:W-:Y:S02]  /*d120*/  FSEL R11, R177, -INF , !P1 ;  /* 0xff800000b10b7808 */ /* 0x000fe40004800000 */
[----:B------:R-:W-:Y:S02]  /*d130*/  FMNMX.FTZ R0, R211, R10, !PT ;  /* 0x0000000ad3007209 */ /* 0x000fe40007810000 */
[----:B------:R-:W-:Y:S01]  /*d140*/  FSEL R15, R178, -INF , !P5 ;  /* 0xff800000b20f7808 */ /* 0x000fe20006800000 */
[----:B------:R-:W-:Y:S01]  /*d150*/  FADD.FTZ R5, R209, -R5 ;  /* 0x80000005d1057221 */ /* 0x000fe20000010000 */
[C---:B------:R-:W-:Y:S02]  /*d160*/  ISETP.GE.AND P5, PT, R19.reuse, R206, PT ;  /* 0x000000ce1300720c */ /* 0x040fe40003fa6270 */
[----:B------:R-:W-:Y:S02]  /*d170*/  ISETP.GE.AND P1, PT, R19, R205, PT ;  /* 0x000000cd1300720c */ /* 0x000fe40003f26270 */
[----:B------:R-:W-:-:S02]  /*d180*/  ISETP.LT.OR P4, PT, R16, R201, P4 ;  /* 0x000000c91000720c */ /* 0x000fc40002781670 */
[----:B------:R-:W-:Y:S02]  /*d190*/  ISETP.LT.OR P6, PT, R17, R202, P6 ;  /* 0x000000ca1100720c */ /* 0x000fe400037c1670 */
[----:B------:R-:W-:Y:S02]  /*d1a0*/  FSEL R12, R172, -INF , !P0 ;  /* 0xff800000ac0c7808 */ /* 0x000fe40004000000 */
[----:B------:R-:W-:Y:S01]  /*d1b0*/  FMNMX.FTZ R0, R11, R0, !PT ;  /* 0x000000000b007209 */ /* 0x000fe20007810000 */
[----:B------:R-:W-:Y:S01]  /*d1c0*/  FMUL.FTZ R5, R5, c[0x0][0x23c] ;  /* 0x00008f0005057a20 */ /* 0x000fe20000410000 */
[C---:B------:R-:W-:Y:S02]  /*d1d0*/  ISETP.LT.OR P5, PT, R19.reuse, R202, P5 ;  /* 0x000000ca1300720c */ /* 0x040fe40002fa1670 */
[----:B------:R-:W-:Y:S02]  /*d1e0*/  ISETP.LT.OR P1, PT, R19, R201, P1 ;  /* 0x000000c91300720c */ /* 0x000fe40000f21670 */
[----:B------:R-:W-:-:S02]  /*d1f0*/  FSEL R19, R179, -INF , !P4 ;  /* 0xff800000b3137808 */ /* 0x000fc40006000000 */
[----:B------:R-:W-:Y:S02]  /*d200*/  ISETP.GE.AND P4, PT, R20, R206, PT ;  /* 0x000000ce1400720c */ /* 0x000fe40003f86270 */
[----:B------:R-:W-:Y:S02]  /*d210*/  FSEL R16, R173, -INF , !P6 ;  /* 0xff800000ad107808 */ /* 0x000fe40007000000 */
[----:B------:R-:W-:Y:S01]  /*d220*/  FMNMX.FTZ R0, R12, R0, !PT ;  /* 0x000000000c007209 */ /* 0x000fe20007810000 */
[----:B------:R1:W2:Y:S01]  /*d230*/  MUFU.EX2 R181, R5 ;  /* 0x0000000500b57308 */ /* 0x0002a20000000800 */
[----:B------:R-:W-:Y:S02]  /*d240*/  ISETP.LT.OR P4, PT, R20, R202, P4 ;  /* 0x000000ca1400720c */ /* 0x000fe40002781670 */
[----:B------:R-:W-:Y:S02]  /*d250*/  FSEL R30, R164, -INF , !P5 ;  /* 0xff800000a41e7808 */ /* 0x000fe40006800000 */
[----:B------:R-:W-:-:S02]  /*d260*/  FMNMX.FTZ R0, R16, R0, !PT ;  /* 0x0000000010007209 */ /* 0x000fc40007810000 */
[----:B------:R-:W-:Y:S02]  /*d270*/  ISETP.GE.AND P2, PT, R17, R205, PT ;  /* 0x000000cd1100720c */ /* 0x000fe40003f46270 */
[----:B----4-:R-:W-:Y:S02]  /*d280*/  F2FP.PACK_AB R3, R251, R141 ;  /* 0x0000008dfb03723e */ /* 0x010fe400000000ff */
[----:B------:R-:W-:Y:S02]  /*d290*/  FSEL R33, R165, -INF , !P4 ;  /* 0xff800000a5217808 */ /* 0x000fe40006000000 */
[----:B------:R-:W-:Y:S02]  /*d2a0*/  FMNMX.FTZ R0, R30, R0, !PT ;  /* 0x000000001e007209 */ /* 0x000fe40007810000 */
[----:B------:R-:W-:Y:S02]  /*d2b0*/  ISETP.LT.OR P2, PT, R17, R201, P2 ;  /* 0x000000c91100720c */ /* 0x000fe40001741670 */
[----:B------:R-:W-:-:S02]  /*d2c0*/  FSEL R17, R174, -INF , !P3 ;  /* 0xff800000ae117808 */ /* 0x000fc40005800000 */
[----:B-1----:R-:W-:Y:S02]  /*d2d0*/  LOP3.LUT R5, R2, R3, RZ, 0xc0, !PT ;  /* 0x0000000302057212 */ /* 0x002fe400078ec0ff */
[----:B------:R-:W-:Y:S02]  /*d2e0*/  ISETP.GE.AND P3, PT, R21, R206, PT ;  /* 0x000000ce1500720c */ /* 0x000fe40003f66270 */
[----:B------:R-:W-:Y:S02]  /*d2f0*/  FMNMX.FTZ R2, R33, R0, !PT ;  /* 0x0000000021027209 */ /* 0x000fe40007810000 */
[----:B------:R-:W-:Y:S02]  /*d300*/  FMNMX.FTZ R0, R210, R15, !PT ;  /* 0x0000000fd2007209 */ /* 0x000fe40007810000 */
[----:B------:R-:W-:Y:S02]  /*d310*/  ISETP.GE.AND P0, PT, R20, R205, PT ;  /* 0x000000cd1400720c */ /* 0x000fe40003f06270 */
[----:B------:R-:W-:-:S02]  /*d320*/  FSEL R18, R175, -INF , !P2 ;  /* 0xff800000af127808 */ /* 0x000fc40005000000 */
[----:B------:R-:W-:Y:S02]  /*d330*/  ISETP.LT.OR P3, PT, R21, R202, P3 ;  /* 0x000000ca1500720c */ /* 0x000fe40001f61670 */
[----:B------:R-:W-:Y:S02]  /*d340*/  ISETP.GE.AND P2, PT, R25, R206, PT ;  /* 0x000000ce1900720c */ /* 0x000fe40003f46270 */
[----:B------:R-:W-:Y:S01]  /*d350*/  FMNMX.FTZ R0, R19, R0, !PT ;  /* 0x0000000013007209 */ /* 0x000fe20007810000 */
[----:B--2---:R-:W-:Y:S01]  /*d360*/  FMUL.FTZ R128, R128, R181 ;  /* 0x000000b580807220 */ /* 0x004fe20000410000 */
[----:B------:R-:W-:Y:S01]  /*d370*/  ISETP.LT.OR P0, PT, R20, R201, P0 ;  /* 0x000000c91400720c */ /* 0x000fe20000701670 */
[----:B------:R-:W-:Y:S01]  /*d380*/  FMUL.FTZ R129, R129, R181 ;  /* 0x000000b581817220 */ /* 0x000fe20000410000 */
[----:B------:R-:W-:Y:S01]  /*d390*/  ISETP.GE.AND P6, PT, R21, R205, PT ;  /* 0x000000cd1500720c */ /* 0x000fe20003fc6270 */
[-C--:B------:R-:W-:Y:S01]  /*d3a0*/  FMUL.FTZ R130, R130, R180.reuse ;  /* 0x000000b482827220 */ /* 0x080fe20000410000 */
[----:B------:R-:W-:Y:S01]  /*d3b0*/  FSEL R39, R166, -INF , !P1 ;  /* 0xff800000a6277808 */ /* 0x000fe20004800000 */
[----:B------:R-:W-:Y:S01]  /*d3c0*/  FMUL.FTZ R131, R131, R180 ;  /* 0x000000b483837220 */ /* 0x000fe20000410000 */
[----:B------:R-:W-:-:S02]  /*d3d0*/  ISETP.LT.OR P2, PT, R25, R202, P2 ;  /* 0x000000ca1900720c */ /* 0x000fc40001741670 */
[----:B------:R-:W-:Y:S02]  /*d3e0*/  ISETP.GE.AND P1, PT, R24, R206, PT ;  /* 0x000000ce1800720c */ /* 0x000fe40003f26270 */
[----:B------:R-:W-:Y:S01]  /*d3f0*/  FSEL R38, R160, -INF , !P3 ;  /* 0xff800000a0267808 */ /* 0x000fe20005800000 */
[----:B------:R-:W-:Y:S01]  /*d400*/  IMAD.MOV.U32 R28, RZ, RZ, R40 ;  /* 0x000000ffff1c7224 */ /* 0x000fe200078e0028 */
[----:B------:R-:W-:Y:S01]  /*d410*/  FMNMX.FTZ R0, R17, R0, !PT ;  /* 0x0000000011007209 */ /* 0x000fe20007810000 */
[----:B------:R-:W-:Y:S01]  /*d420*/  IMAD.MOV.U32 R29, RZ, RZ, R35 ;  /* 0x000000ffff1d7224 */ /* 0x000fe200078e0023 */
[----:B------:R-:W-:Y:S01]  /*d430*/  ISETP.LT.OR P6, PT, R21, R201, P6 ;  /* 0x000000c91500720c */ /* 0x000fe200037c1670 */
[----:B------:R-:W1:Y:S01]  /*d440*/  LDSM.16.MT88.4 R40, [R188+0x6000] ;  /* 0x00600000bc28783b */ /* 0x000e620000004200 */
[----:B------:R-:W-:Y:S02]  /*d450*/  ISETP.GE.AND P5, PT, R25, R205, PT ;  /* 0x000000cd1900720c */ /* 0x000fe40003fa6270 */
[----:B------:R-:W-:-:S02]  /*d460*/  FSEL R54, R167, -INF , !P0 ;  /* 0xff800000a7367808 */ /* 0x000fc40004000000 */
[----:B------:R-:W-:Y:S02]  /*d470*/  ISETP.LT.OR P1, PT, R24, R202, P1 ;  /* 0x000000ca1800720c */ /* 0x000fe40000f21670 */
[----:B------:R-:W-:Y:S02]  /*d480*/  ISETP.GE.AND P0, PT, R23, R206, PT ;  /* 0x000000ce1700720c */ /* 0x000fe40003f06270 */
[----:B------:R-:W-:Y:S02]  /*d490*/  FSEL R35, R161, -INF , !P2 ;  /* 0xff800000a1237808 */ /* 0x000fe40005000000 */
[----:B------:R-:W-:Y:S01]  /*d4a0*/  FMNMX.FTZ R2, R38, R2, !PT ;  /* 0x0000000226027209 */ /* 0x000fe20007810000 */
[----:B------:R-:W-:Y:S01]  /*d4b0*/  HMMA.16816.F32 R236, R4, R56, R128 ;  /* 0x0000003804ec723c */ /* 0x000fe20000001880 */
[----:B------:R-:W-:Y:S02]  /*d4c0*/  FMNMX.FTZ R0, R18, R0, !PT ;  /* 0x0000000012007209 */ /* 0x000fe40007810000 */
[----:B------:R-:W-:-:S02]  /*d4d0*/  ISETP.LT.OR P5, PT, R25, R201, P5 ;  /* 0x000000c91900720c */ /* 0x000fc40002fa1670 */
[----:B------:R-:W-:Y:S02]  /*d4e0*/  ISETP.GE.AND P4, PT, R24, R205, PT ;  /* 0x000000cd1800720c */ /* 0x000fe40003f86270 */
[----:B------:R-:W-:Y:S02]  /*d4f0*/  FSEL R52, R162, -INF , !P6 ;  /* 0xff800000a2347808 */ /* 0x000fe40007000000 */
[----:B------:R-:W-:Y:S02]  /*d500*/  ISETP.LT.OR P0, PT, R23, R202, P0 ;  /* 0x000000ca1700720c */ /* 0x000fe40000701670 */
[----:B------:R-:W-:Y:S02]  /*d510*/  ISETP.GE.AND P6, PT, R22, R206, PT ;  /* 0x000000ce1600720c */ /* 0x000fe40003fc6270 */
[----:B------:R-:W-:Y:S02]  /*d520*/  FSEL R128, R168, -INF , !P1 ;  /* 0xff800000a8807808 */ /* 0x000fe40004800000 */
[----:B------:R-:W-:-:S02]  /*d530*/  FMNMX.FTZ R3, R35, R2, !PT ;  /* 0x0000000223037209 */ /* 0x000fc40007810000 */
[----:B------:R-:W-:Y:S02]  /*d540*/  FMNMX.FTZ R0, R39, R0, !PT ;  /* 0x0000000027007209 */ /* 0x000fe40007810000 */
[----:B------:R-:W-:Y:S02]  /*d550*/  ISETP.LT.OR P4, PT, R24, R201, P4 ;  /* 0x000000c91800720c */ /* 0x000fe40002781670 */
[----:B------:R-:W-:Y:S02]  /*d560*/  ISETP.GE.AND P3, PT, R23, R205, PT ;  /* 0x000000cd1700720c */ /* 0x000fe40003f66270 */
[----:B------:R-:W-:Y:S02]  /*d570*/  FSEL R53, R163, -INF , !P5 ;  /* 0xff800000a3357808 */ /* 0x000fe40006800000 */
[----:B------:R-:W-:Y:S02]  /*d580*/  ISETP.LT.OR P6, PT, R22, R202, P6 ;  /* 0x000000ca1600720c */ /* 0x000fe400037c1670 */
[----:B------:R-:W-:-:S02]  /*d590*/  ISETP.GE.AND P5, PT, R26, R206, PT ;  /* 0x000000ce1a00720c */ /* 0x000fc40003fa6270 */
[----:B------:R-:W-:Y:S02]  /*d5a0*/  FSEL R129, R169, -INF , !P0 ;  /* 0xff800000a9817808 */ /* 0x000fe40004000000 */
[----:B------:R-:W-:Y:S02]  /*d5b0*/  FMNMX.FTZ R3, R128, R3, !PT ;  /* 0x0000000380037209 */ /* 0x000fe40007810000 */
[----:B------:R-:W-:Y:S02]  /*d5c0*/  FMNMX.FTZ R0, R54, R0, !PT ;  /* 0x0000000036007209 */ /* 0x000fe40007810000 */
[----:B------:R-:W-:Y:S02]  /*d5d0*/  ISETP.LT.OR P3, PT, R23, R201, P3 ;  /* 0x000000c91700720c */ /* 0x000fe40001f61670 */
[----:B------:R-:W-:Y:S02]  /*d5e0*/  FSEL R156, R170, -INF , !P4 ;  /* 0xff800000aa9c7808 */ /* 0x000fe40006000000 */
[----:B------:R-:W-:-:S02]  /*d5f0*/  ISETP.LT.OR P5, PT, R26, R202, P5 ;  /* 0x000000ca1a00720c */ /* 0x000fc40002fa1670 */
[----:B------:R-:W-:Y:S02]  /*d600*/  ISETP.GE.AND P4, PT, R27, R206, PT ;  /* 0x000000ce1b00720c */ /* 0x000fe40003f86270 */
[----:B------:R-:W-:Y:S02]  /*d610*/  FSEL R130, R220, -INF , !P6 ;  /* 0xff800000dc827808 */ /* 0x000fe40007000000 */
[----:B------:R-:W-:Y:S02]  /*d620*/  FMNMX.FTZ R3, R129, R3, !PT ;  /* 0x0000000381037209 */ /* 0x000fe40007810000 */
[----:B------:R-:W-:Y:S02]  /*d630*/  FMNMX.FTZ R0, R52, R0, !PT ;  /* 0x0000000034007209 */ /* 0x000fe40007810000 */
[----:B------:R-:W-:Y:S02]  /*d640*/  FSEL R165, R171, -INF , !P3 ;  /* 0xff800000aba57808 */ /* 0x000fe40005800000 */
[----:B------:R-:W-:-:S02]  /*d650*/  ISETP.LT.OR P4, PT, R27, R202, P4 ;  /* 0x000000ca1b00720c */ /* 0x000fc40002781670 */
[----:B------:R-:W-:Y:S02]  /*d660*/  ISETP.GE.AND P3, PT, R31, R206, PT ;  /* 0x000000ce1f00720c */ /* 0x000fe40003f66270 */
[----:B------:R-:W-:Y:S02]  /*d670*/  FSEL R131, R221, -INF , !P5 ;  /* 0xff800000dd837808 */ /* 0x000fe40006800000 */
[----:B------:R-:W-:Y:S02]  /*d680*/  FMNMX.FTZ R3, R130, R3, !PT ;  /* 0x0000000382037209 */ /* 0x000fe40007810000 */
[----:B------:R-:W-:Y:S02]  /*d690*/  ISETP.GE.AND P2, PT, R22, R205, PT ;  /* 0x000000cd1600720c */ /* 0x000fe40003f46270 */
[----:B------:R-:W-:Y:S02]  /*d6a0*/  FMNMX.FTZ R0, R53, R0, !PT ;  /* 0x0000000035007209 */ /* 0x000fe40007810000 */
[----:B------:R-:W-:-:S02]  /*d6b0*/  ISETP.GE.AND P6, PT, R32, R206, PT ;  /* 0x000000ce2000720c */ /* 0x000fc40003fc6270 */
[----:B------:R-:W-:Y:S02]  /*d6c0*/  ISETP.LT.OR P3, PT, R31, R202, P3 ;  /* 0x000000ca1f00720c */ /* 0x000fe40001f61670 */
[----:B------:R-:W-:Y:S02]  /*d6d0*/  FSEL R175, R216, -INF , !P4 ;  /* 0xff800000d8af7808 */ /* 0x000fe40006000000 */
[----:B------:R-:W-:Y:S02]  /*d6e0*/  FMNMX.FTZ R3, R131, R3, !PT ;  /* 0x0000000383037209 */ /* 0x000fe40007810000 */
[----:B------:R-:W-:Y:S02]  /*d6f0*/  ISETP.LT.OR P2, PT, R22, R201, P2 ;  /* 0x000000c91600720c */ /* 0x000fe40001741670 */
[----:B------:R-:W-:Y:S01]  /*d700*/  ISETP.GE.AND P1, PT, R26, R205, PT ;  /* 0x000000cd1a00720c */ /* 0x000fe20003f26270 */
[-C--:B------:R-:W-:Y:S01]  /*d710*/  FMUL.FTZ R80, R80, R181.reuse ;  /* 0x000000b550507220 */ /* 0x080fe20000410000 */
[----:B------:R-:W-:Y:S01]  /*d720*/  FMNMX.FTZ R0, R156, R0, !PT ;  /* 0x000000009c007209 */ /* 0x000fe20007810000 */
[-C--:B------:R-:W-:Y:S01]  /*d730*/  FMUL.FTZ R81, R81, R181.reuse ;  /* 0x000000b551517220 */ /* 0x080fe20000410000 */
[----:B------:R-:W-:Y:S01]  /*d740*/  ISETP.GE.AND P5, PT, R34, R206, PT ;  /* 0x000000ce2200720c */ /* 0x000fe20003fa6270 */
[----:B------:R-:W-:Y:S01]  /*d750*/  FMUL.FTZ R82, R82, R180 ;  /* 0x000000b452527220 */ /* 0x000fe20000410000 */
[----:B------:R-:W-:Y:S01]  /*d760*/  ISETP.LT.OR P6, PT, R32, R202, P6 ;  /* 0x000000ca2000720c */ /* 0x000fe200037c1670 */
[-C--:B------:R-:W-:Y:S01]  /*d770*/  FMUL.FTZ R83, R83, R180.reuse ;  /* 0x000000b453537220 */ /* 0x080fe20000410000 */
[----:B------:R-:W-:Y:S01]  /*d780*/  FSEL R176, R217, -INF , !P3 ;  /* 0xff800000d9b07808 */ /* 0x000fe20005800000 */
[----:B------:R-:W-:Y:S01]  /*d790*/  FMUL.FTZ R84, R84, R181 ;  /* 0x000000b554547220 */ /* 0x000fe20000410000 */
[----:B------:R-:W-:Y:S01]  /*d7a0*/  FMNMX.FTZ R3, R175, R3, !PT ;  /* 0x00000003af037209 */ /* 0x000fe20007810000 */
[----:B------:R-:W-:Y:S01]  /*d7b0*/  FMUL.FTZ R85, R85, R181 ;  /* 0x000000b555557220 */ /* 0x000fe20000410000 */
[----:B------:R-:W-:Y:S01]  /*d7c0*/  ISETP.LT.OR P1, PT, R26, R201, P1 ;  /* 0x000000c91a00720c */ /* 0x000fe20000f21670 */
[----:B------:R-:W-:Y:S01]  /*d7d0*/  FMUL.FTZ R96, R96, R181 ;  /* 0x000000b560607220 */ /* 0x000fe20000410000 */
[----:B------:R-:W-:Y:S01]  /*d7e0*/  ISETP.GE.AND P0, PT, R27, R205, PT ;  /* 0x000000cd1b00720c */ /* 0x000fe20003f06270 */
[-C--:B------:R-:W-:Y:S01]  /*d7f0*/  FMUL.FTZ R86, R86, R180.reuse ;  /* 0x000000b456567220 */ /* 0x080fe20000410000 */
[----:B------:R-:W-:Y:S01]  /*d800*/  FSEL R154, R222, -INF , !P2 ;  /* 0xff800000de9a7808 */ /* 0x000fe20005000000 */
[----:B------:R-:W-:Y:S01]  /*d810*/  FMUL.FTZ R87, R87, R180 ;  /* 0x000000b457577220 */ /* 0x000fe20000410000 */
[----:B------:R-:W-:Y:S01]  /*d820*/  FMNMX.FTZ R2, R165, R0, !PT ;  /* 0x00000000a5027209 */ /* 0x000fe20007810000 */
[-C--:B------:R-:W-:Y:S01]  /*d830*/  FMUL.FTZ R97, R97, R181.reuse ;  /* 0x000000b561617220 */ /* 0x080fe20000410000 */
[----:B------:R-:W-:Y:S01]  /*d840*/  ISETP.LT.OR P5, PT, R34, R202, P5 ;  /* 0x000000ca2200720c */ /* 0x000fe20002fa1670 */
[-C--:B------:R-:W-:Y:S01]  /*d850*/  FMUL.FTZ R100, R100, R181.reuse ;  /* 0x000000b564647220 */ /* 0x080fe20000410000 */
[----:B------:R-:W-:Y:S01]  /*d860*/  FSEL R212, R212, -INF , !P6 ;  /* 0xff800000d4d47808 */ /* 0x000fe20007000000 */
[----:B------:R-:W-:Y:S01]  /*d870*/  FMUL.FTZ R101, R101, R181 ;  /* 0x000000b565657220 */ /* 0x000fe20000410000 */
[----:B------:R-:W-:Y:S01]  /*d880*/  FMNMX.FTZ R3, R176, R3, !PT ;  /* 0x00000003b0037209 */ /* 0x000fe20007810000 */
[-C--:B------:R-:W-:Y:S01]  /*d890*/  FMUL.FTZ R98, R98, R180.reuse ;  /* 0x000000b462627220 */ /* 0x080fe20000410000 */
[----:B------:R-:W-:Y:S01]  /*d8a0*/  ISETP.LT.OR P0, PT, R27, R201, P0 ;  /* 0x000000c91b00720c */ /* 0x000fe20000701670 */
[-C--:B------:R-:W-:Y:S01]  /*d8b0*/  FMUL.FTZ R99, R99, R180.reuse ;  /* 0x000000b463637220 */ /* 0x080fe20000410000 */
[----:B------:R-:W-:Y:S01]  /*d8c0*/  ISETP.GE.AND P3, PT, R31, R205, PT ;  /* 0x000000cd1f00720c */ /* 0x000fe20003f66270 */
[-C--:B------:R-:W-:Y:S01]  /*d8d0*/  FMUL.FTZ R102, R102, R180.reuse ;  /* 0x000000b466667220 */ /* 0x080fe20000410000 */
[----:B------:R-:W-:Y:S01]  /*d8e0*/  FSEL R157, R223, -INF , !P1 ;  /* 0xff800000df9d7808 */ /* 0x000fe20004800000 */
[----:B------:R-:W-:Y:S01]  /*d8f0*/  FMUL.FTZ R103, R103, R180 ;  /* 0x000000b467677220 */ /* 0x000fe20000410000 */
[----:B------:R-:W-:Y:S01]  /*d900*/  FMNMX.FTZ R2, R154, R2, !PT ;  /* 0x000000029a027209 */ /* 0x000fe20007810000 */
[-C--:B------:R-:W-:Y:S01]  /*d910*/  FMUL.FTZ R112, R112, R181.reuse ;  /* 0x000000b570707220 */ /* 0x080fe20000410000 */
[----:B------:R-:W-:Y:S01]  /*d920*/  FSEL R213, R213, -INF , !P5 ;  /* 0xff800000d5d57808 */ /* 0x000fe20006800000 */
[----:B------:R-:W-:Y:S01]  /*d930*/  FMUL.FTZ R113, R113, R181 ;  /* 0x000000b571717220 */ /* 0x000fe20000410000 */
[----:B------:R-:W-:Y:S01]  /*d940*/  FMNMX.FTZ R3, R212, R3, !PT ;  /* 0x00000003d4037209 */ /* 0x000fe20007810000 */
[-C--:B------:R-:W-:Y:S01]  /*d950*/  FMUL.FTZ R114, R114, R180.reuse ;  /* 0x000000b472727220 */ /* 0x080fe20000410000 */
[----:B------:R-:W-:Y:S01]  /*d960*/  ISETP.LT.OR P3, PT, R31, R201, P3 ;  /* 0x000000c91f00720c */ /* 0x000fe20001f61670 */
[----:B------:R-:W-:Y:S01]  /*d970*/  FMUL.FTZ R115, R115, R180 ;  /* 0x000000b473737220 */ /* 0x000fe20000410000 */
[----:B------:R-:W-:Y:S01]  /*d980*/  ISETP.GE.AND P1, PT, R32, R205, PT ;  /* 0x000000cd2000720c */ /* 0x000fe20003f26270 */
[-C--:B------:R-:W-:Y:S01]  /*d990*/  FMUL.FTZ R116, R116, R181.reuse ;  /* 0x000000b574747220 */ /* 0x080fe20000410000 */
[----:B------:R-:W-:Y:S01]  /*d9a0*/  FSEL R218, R218, -INF , !P0 ;  /* 0xff800000dada7808 */ /* 0x000fe20004000000 */
[----:B------:R-:W-:Y:S01]  /*d9b0*/  FMUL.FTZ R117, R117, R181 ;  /* 0x000000b575757220 */ /* 0x000fe20000410000 */
[----:B------:R-:W-:Y:S01]  /*d9c0*/  FMNMX.FTZ R2, R157, R2, !PT ;  /* 0x000000029d027209 */ /* 0x000fe20007810000 */
[----:B------:R-:W-:-:S02]  /*d9d0*/  FMUL.FTZ R118, R118, R180 ;  /* 0x000000b476767220 */ /* 0x000fc40000410000 */
[-C--:B------:R-:W-:Y:S02]  /*d9e0*/  FMUL.FTZ R119, R119, R180.reuse ;  /* 0x000000b477777220 */ /* 0x080fe40000410000 */
[-C--:B------:R-:W-:Y:S02]  /*d9f0*/  FMUL.FTZ R132, R132, R181.reuse ;  /* 0x000000b584847220 */ /* 0x080fe40000410000 */
[----:B------:R-:W-:Y:S02]  /*da00*/  FMUL.FTZ R133, R133, R181 ;  /* 0x000000b585857220 */ /* 0x000fe40000410000 */
[-C--:B------:R-:W-:Y:S02]  /*da10*/  FMUL.FTZ R134, R134, R180.reuse ;  /* 0x000000b486867220 */ /* 0x080fe40000410000 */
[----:B------:R-:W-:Y:S01]  /*da20*/  FMUL.FTZ R135, R135, R180 ;  /* 0x000000b487877220 */ /* 0x000fe20000410000 */
[----:B------:R-:W-:Y:S01]  /*da30*/  FMNMX.FTZ R0, R213, R3, !PT ;  /* 0x00000003d5007209 */ /* 0x000fe20007810000 */
[----:B------:R-:W-:Y:S01]  /*da40*/  IMAD.MOV.U32 R72, RZ, RZ, R231 ;  /* 0x000000ffff487224 */ /* 0x000fe200078e00e7 */
[----:B------:R-:W-:Y:S01]  /*da50*/  ISETP.LT.OR P1, PT, R32, R201, P1 ;  /* 0x000000c92000720c */ /* 0x000fe20000f21670 */
[----:B------:R-:W-:Y:S01]  /*da60*/  IMAD.MOV.U32 R71, RZ, RZ, R230 ;  /* 0x000000ffff477224 */ /* 0x000fe200078e00e6 */
[----:B------:R-:W-:Y:S01]  /*da70*/  ISETP.GE.AND P0, PT, R34, R205, PT ;  /* 0x000000cd2200720c */ /* 0x000fe20003f06270 */
[----:B------:R-:W-:Y:S01]  /*da80*/  IMAD.MOV.U32 R143, RZ, RZ, R229 ;  /* 0x000000ffff8f7224 */ /* 0x000fe200078e00e5 */
[----:B------:R-:W-:Y:S01]  /*da90*/  FSEL R219, R219, -INF , !P3 ;  /* 0xff800000dbdb7808 */ /* 0x000fe20005800000 */
[----:B------:R-:W-:Y:S01]  /*daa0*/  IMAD.MOV.U32 R155, RZ, RZ, R228 ;  /* 0x000000ffff9b7224 */ /* 0x000fe200078e00e4 */
[----:B------:R-:W-:Y:S01]  /*dab0*/  FMNMX.FTZ R2, R218, R2, !PT ;  /* 0x00000002da027209 */ /* 0x000fe20007810000 */
[----:B------:R-:W-:Y:S01]  /*dac0*/  HMMA.16816.F32 R228, R4, R48, R80 ;  /* 0x0000003004e4723c */ /* 0x000fe20000001850 */
[----:B------:R-:W-:Y:S01]  /*dad0*/  ISETP.LT.OR P0, PT, R34, R201, P0 ;  /* 0x000000c92200720c */ /* 0x000fe20000701670 */
[----:B------:R-:W-:Y:S01]  /*dae0*/  LDSM.16.MT88.4 R24, [R185+0x6800] ;  /* 0x00680000b918783b */ /* 0x000fe20000004200 */
[----:B------:R-:W-:-:S02]  /*daf0*/  FSEL R214, R214, -INF , !P1 ;  /* 0xff800000d6d67808 */ /* 0x000fc40004800000 */
[----:B------:R-:W-:Y:S01]  /*db00*/  FMNMX.FTZ R2, R219, R2, !PT ;  /* 0x00000002db027209 */ /* 0x000fe20007810000 */
[----:B------:R-:W-:Y:S02]  /*db10*/  LDSM.16.MT88.4 R20, [R188+0x6800] ;  /* 0x00680000bc14783b */ /* 0x000fe40000004200 */
[----:B------:R-:W-:Y:S01]  /*db20*/  HMMA.16816.F32 R84, R4, R50, R84 ;  /* 0x000000320454723c */ /* 0x000fe20000001854 */
[----:B------:R-:W-:-:S07]  /*db30*/  FSEL R215, R215, -INF , !P0 ;  /* 0xff800000d7d77808 */ /* 0x000fce0004000000 */
[----:B-1----:R-:W-:Y:S01]  /*db40*/  HMMA.16816.F32 R96, R4, R40, R96 ;  /* 0x000000280460723c */ /* 0x002fe20000001860 */
[----:B------:R-:W-:-:S07]  /*db50*/  FMNMX.FTZ R2, R214, R2, !PT ;  /* 0x00000002d6027209 */ /* 0x000fce0007810000 */
[C---:B------:R-:W-:Y:S08]  /*db60*/  HMMA.16816.F32 R100, R4.reuse, R42, R100 ;  /* 0x0000002a0464723c */ /* 0x040ff00000001864 */
[C---:B------:R-:W-:Y:S08]  /*db70*/  HMMA.16816.F32 R232, R4.reuse, R44, R112 ;  /* 0x0000002c04e8723c */ /* 0x040ff00000001870 */
[C---:B------:R-:W-:Y:S08]  /*db80*/  HMMA.16816.F32 R116, R4.reuse, R46, R116 ;  /* 0x0000002e0474723c */ /* 0x040ff00000001874 */
[----:B------:R-:W-:Y:S01]  /*db90*/  HMMA.16816.F32 R132, R4, R58, R132 ;  /* 0x0000003a0484723c */ /* 0x000fe20000001884 */
[----:B------:R-:W1:Y:S01]  /*dba0*/  SHFL.BFLY PT, R6, R0, 0x2, 0x1f ;  /* 0x0c401f0000067f89 */ /* 0x000e6200000e0000 */
[----:B------:R-:W-:-:S05]  /*dbb0*/  IMAD.WIDE.U32 R222, R29, -0x326172a9, RZ ;  /* 0xcd9e8d571dde7825 */ /* 0x000fca00078e00ff */
[----:B------:R-:W-:Y:S02]  /*dbc0*/  FMNMX.FTZ R4, R215, R2, !PT ;  /* 0x00000002d7047209 */ /* 0x000fe40007810000 */
[----:B------:R-:W-:-:S03]  /*dbd0*/  LOP3.LUT R2, R223, R28, RZ, 0x3c, !PT ;  /* 0x0000001cdf027212 */ /* 0x000fc600078e3cff */
[----:B------:R-:W2:Y:S01]  /*dbe0*/  SHFL.BFLY PT, R7, R4, 0x2, 0x1f ;  /* 0x0c401f0004077f89 */ /* 0x000ea200000e0000 */
[----:B------:R-:W-:Y:S02]  /*dbf0*/  LOP3.LUT R3, R9, UR15, R222, 0x96, !PT ;  /* 0x0000000f09037c12 */ /* 0x000fe4000f8e96de */
[----:B------:R-:W-:Y:S01]  /*dc00*/  LOP3.LUT R5, R241, UR13, R8, 0x96, !PT ;  /* 0x0000000df1057c12 */ /* 0x000fe2000f8e9608 */
[----:B------:R-:W-:Y:S02]  /*dc10*/  IMAD R31, R2, -0x2daee0ad, RZ ;  /* 0xd2511f53021f7824 */ /* 0x000fe400078e02ff */
[----:B------:R-:W-:-:S04]  /*dc20*/  IMAD.WIDE.U32 R2, R3, -0x2daee0ad, RZ ;  /* 0xd2511f5303027825 */ /* 0x000fc800078e00ff */
[----:B------:R-:W-:Y:S01]  /*dc30*/  IMAD.WIDE.U32 R8, R5, -0x2daee0ad, RZ ;  /* 0xd2511f5305087825 */ /* 0x000fe200078e00ff */
[----:B-1----:R-:W-:Y:S02]  /*dc40*/  FMNMX.FTZ R0, R0, R6, !PT ;  /* 0x0000000600007209 */ /* 0x002fe40007810000 */
[----:B------:R-:W-:Y:S02]  /*dc50*/  LOP3.LUT R3, R3, UR12, R31, 0x96, !PT ;  /* 0x0000000c03037c12 */ /* 0x000fe4000f8e961f */
[----:B------:R-:W-:Y:S01]  /*dc60*/  LOP3.LUT R5, R9, UR10, R2, 0x96, !PT ;  /* 0x0000000a09057c12 */ /* 0x000fe2000f8e9602 */
[----:B------:R-:W1:Y:S02]  /*dc70*/  SHFL.BFLY PT, R6, R0, 0x1, 0x1f ;  /* 0x0c201f0000067f89 */ /* 0x000e6400000e0000 */
[----:B------:R-:W-:-:S04]  /*dc80*/  IMAD.WIDE.U32 R2, R3, -0x326172a9, RZ ;  /* 0xcd9e8d5703027825 */ /* 0x000fc800078e00ff */
[----:B------:R-:W-:Y:S01]  /*dc90*/  IMAD.WIDE.U32 R80, R5, -0x326172a9, RZ ;  /* 0xcd9e8d5705507825 */ /* 0x000fe200078e00ff */
[----:B--2---:R-:W-:-:S04]  /*dca0*/  FMNMX.FTZ R4, R4, R7, !PT ;  /* 0x0000000704047209 */ /* 0x004fc80007810000 */
[----:B------:R-:W-:-:S05]  /*dcb0*/  LOP3.LUT R5, R81, UR9, R2, 0x96, !PT ;  /* 0x0000000951057c12 */ /* 0x000fca000f8e9602 */
[----:B------:R-:W-:Y:S02]  /*dcc0*/  IMAD.WIDE.U32 R112, R5, -0x2daee0ad, RZ ;  /* 0xd2511f5305707825 */ /* 0x000fe400078e00ff */
[----:B------:R-:W2:Y:S01]  /*dcd0*/  SHFL.BFLY PT, R5, R4, 0x1, 0x1f ;  /* 0x0c201f0004057f89 */ /* 0x000ea200000e0000 */
[----:B------:R-:W-:Y:S01]  /*dce0*/  LOP3.LUT R3, R3, UR11, R240, 0x96, !PT ;  /* 0x0000000b03037c12 */ /* 0x000fe2000f8e96f0 */
[----:B------:R-:W-:Y:S02]  /*dcf0*/  IMAD.MOV.U32 R32, RZ, RZ, R140 ;  /* 0x000000ffff207224 */ /* 0x000fe400078e008c */
[----:B------:R-:W-:Y:S02]  /*dd00*/  IMAD.MOV.U32 R140, RZ, RZ, R72 ;  /* 0x000000ffff8c7224 */ /* 0x000fe400078e0048 */
[----:B------:R-:W-:Y:S01]  /*dd10*/  IMAD.WIDE.U32 R2, R3, -0x2daee0ad, RZ ;  /* 0xd2511f5303027825 */ /* 0x000fe200078e00ff */
[----:B-1----:R-:W-:-:S04]  /*dd20*/  FMNMX.FTZ R72, R0, R6, !PT ;  /* 0x0000000600487209 */ /* 0x002fc80007810000 */
[----:B------:R-:W-:Y:S01]  /*dd30*/  LOP3.LUT R2, R113, UR6, R2, 0x96, !PT ;  /* 0x0000000671027c12 */ /* 0x000fe2000f8e9602 */
[C---:B------:R-:W-:Y:S01]  /*dd40*/  FMUL.FTZ R0, R72.reuse, c[0x0][0x23c] ;  /* 0x00008f0048007a20 */ /* 0x040fe20000410000 */
[----:B------:R-:W-:Y:S02]  /*dd50*/  FSETP.NEU.FTZ.AND P1, PT, R72, -INF , PT ;  /* 0xff8000004800780b */ /* 0x000fe40003f3d000 */
[----:B------:R-:W-:Y:S01]  /*dd60*/  LOP3.LUT R7, R3, UR8, R8, 0x96, !PT ;  /* 0x0000000803077c12 */ /* 0x000fe2000f8e9608 */
[----:B------:R-:W-:Y:S01]  /*dd70*/  IMAD.WIDE.U32 R2, R2, -0x326172a9, RZ ;  /* 0xcd9e8d5702027825 */ /* 0x000fe200078e00ff */
[----:B------:R-:W-:-:S03]  /*dd80*/  FSEL R0, R0, RZ, P1 ;  /* 0x000000ff00007208 */ /* 0x000fc60000800000 */
[----:B------:R-:W-:Y:S01]  /*dd90*/  IMAD.MOV.U32 R34, RZ, RZ, R71 ;  /* 0x000000ffff227224 */ /* 0x000fe200078e0047 */
[----:B--2---:R-:W-:Y:S01]  /*dda0*/  FMNMX.FTZ R71, R4, R5, !PT ;  /* 0x0000000504477209 */ /* 0x004fe20007810000 */
[----:B------:R-:W-:Y:S01]  /*ddb0*/  FFMA.FTZ R4, R10, c[0x0][0x23c], -R0 ;  /* 0x00008f000a047a23 */ /* 0x000fe20000010800 */
[--C-:B------:R-:W-:Y:S01]  /*ddc0*/  SHF.R.U32.HI R5, RZ, 0x10, R2.reuse ;  /* 0x00000010ff057819 */ /* 0x100fe20000011602 */
[----:B------:R-:W-:Y:S01]  /*ddd0*/  IMAD.WIDE.U32 R28, R7, -0x326172a9, RZ ;  /* 0xcd9e8d57071c7825 */ /* 0x000fe200078e00ff */
[C---:B------:R-:W-:Y:S01]  /*dde0*/  LOP3.LUT R6, R2.reuse, 0xffff, RZ, 0xc0, !PT ;  /* 0x0000ffff02067812 */ /* 0x040fe200078ec0ff */
[----:B------:R1:W-:Y:S01]  /*ddf0*/  MUFU.EX2 R220, R4 ;  /* 0x0000000400dc7308 */ /* 0x0003e20000000800 */
[----:B------:R-:W-:Y:S02]  /*de00*/  LOP3.LUT R8, R2, 0xff, RZ, 0xc0, !PT ;  /* 0x000000ff02087812 */ /* 0x000fe400078ec0ff */
[----:B------:R-:W-:Y:S02]  /*de10*/  LOP3.LUT R5, R5, 0xff, RZ, 0xc0, !PT ;  /* 0x000000ff05057812 */ /* 0x000fe400078ec0ff */
[----:B------:R-:W-:-:S04]  /*de20*/  SHF.R.U32.HI R2, RZ, 0x18, R2 ;  /* 0x00000018ff027819 */ /* 0x000fc80000011602 */
[----:B------:R-:W-:Y:S02]  /*de30*/  PRMT R7, R5, 0x5410, R2 ;  /* 0x0000541005077816 */ /* 0x000fe40000000002 */
[----:B------:R-:W-:Y:S01]  /*de40*/  LOP3.LUT R2, R3, UR17, R28, 0x96, !PT ;  /* 0x0000001103027c12 */ /* 0x000fe2000f8e961c */
[--C-:B-1----:R-:W-:Y:S01]  /*de50*/  FFMA.FTZ R4, R11, c[0x0][0x23c], -R0.reuse ;  /* 0x00008f000b047a23 */ /* 0x102fe20000010800 */
[C---:B------:R-:W-:Y:S01]  /*de60*/  FSETP.NEU.FTZ.AND P0, PT, R71.reuse, -INF , PT ;  /* 0xff8000004700780b */ /* 0x040fe20003f1d000 */
[----:B------:R-:W-:Y:S02]  /*de70*/  FMUL.FTZ R3, R71, c[0x0][0x23c] ;  /* 0x00008f0047037a20 */ /* 0x000fe40000410000 */
[----:B------:R1:W-:Y:S02]  /*de80*/  MUFU.EX2 R209, R4 ;  /* 0x0000000400d17308 */ /* 0x0003e40000000800 */
[----:B-1----:R-:W-:Y:S01]  /*de90*/  FFMA.FTZ R4, R12, c[0x0][0x23c], -R0 ;  /* 0x00008f000c047a23 */ /* 0x002fe20000010800 */
[----:B------:R-:W-:-:S05]  /*dea0*/  FSEL R12, R3, RZ, P0 ;  /* 0x000000ff030c7208 */ /* 0x000fca0000000000 */
[----:B------:R1:W-:Y:S01]  /*deb0*/  MUFU.EX2 R216, R4 ;  /* 0x0000000400d87308 */ /* 0x0003e20000000800 */
[----:B------:R-:W-:Y:S01]  /*dec0*/  LOP3.LUT R3, R2, 0xffff, RZ, 0xc0, !PT ;  /* 0x0000ffff02037812 */ /* 0x000fe200078ec0ff */
[----:B-1----:R-:W-:-:S06]  /*ded0*/  FFMA.FTZ R4, R16, c[0x0][0x23c], -R0 ;  /* 0x00008f0010047a23 */ /* 0x002fcc0000010800 */
[----:B------:R1:W2:Y:S01]  /*dee0*/  MUFU.EX2 R217, R4 ;  /* 0x0000000400d97308 */ /* 0x0002a20000000800 */
[----:B------:R-:W-:Y:S02]  /*def0*/  SHF.R.U32.HI R6, RZ, 0x8, R6 ;  /* 0x00000008ff067819 */ /* 0x000fe40000011606 */
[----:B-1----:R-:W-:Y:S02]  /*df00*/  SHF.R.U32.HI R4, RZ, 0x8, R3 ;  /* 0x00000008ff047819 */ /* 0x002fe40000011603 */
[----:B------:R-:W-:-:S04]  /*df10*/  LOP3.LUT R3, R2, 0xff, RZ, 0xc0, !PT ;  /* 0x000000ff02037812 */ /* 0x000fc800078ec0ff */
[----:B------:R-:W-:Y:S01]  /*df20*/  PRMT R9, R3, 0x5410, R4 ;  /* 0x0000541003097816 */ /* 0x000fe20000000004 */
[----:B------:R-:W-:Y:S01]  /*df30*/  FFMA.FTZ R3, R17, c[0x0][0x23c], -R12 ;  /* 0x00008f0011037a23 */ /* 0x000fe2000001080c */
[----:B------:R-:W-:-:S03]  /*df40*/  SHF.R.U32.HI R4, RZ, 0x10, R2 ;  /* 0x00000010ff047819 */ /* 0x000fc60000011602 */
[----:B------:R1:W-:Y:S01]  /*df50*/  MUFU.EX2 R207, R3 ;  /* 0x0000000300cf7308 */ /* 0x0003e20000000800 */
[----:B------:R-:W-:Y:S01]  /*df60*/  PRMT R6, R8, 0x5410, R6 ;  /* 0x0000541008067816 */ /* 0x000fe20000000006 */
[----:B------:R-:W-:Y:S01]  /*df70*/  FFMA.FTZ R5, R15, c[0x0][0x23c], -R12 ;  /* 0x00008f000f057a23 */ /* 0x000fe2000001080c */
[----:B-1----:R-:W-:Y:S02]  /*df80*/  SHF.R.U32.HI R3, RZ, 0x18, R2 ;  /* 0x00000018ff037819 */ /* 0x002fe40000011602 */
[----:B------:R-:W-:Y:S01]  /*df90*/  LOP3.LUT R2, R4, 0xff, RZ, 0xc0, !PT ;  /* 0x000000ff04027812 */ /* 0x000fe200078ec0ff */
[----:B------:R-:W-:-:S04]  /*dfa0*/  FFMA.FTZ R4, R18, c[0x0][0x23c], -R12 ;  /* 0x00008f0012047a23 */ /* 0x000fc8000001080c */
[----:B------:R1:W3:Y:S01]  /*dfb0*/  MUFU.EX2 R179, R4 ;  /* 0x0000000400b37308 */ /* 0x0002e20000000800 */
[----:B------:R-:W-:Y:S01]  /*dfc0*/  PRMT R8, R2, 0x5410, R3 ;  /* 0x0000541002087816 */ /* 0x000fe20000000003 */
[----:B------:R-:W-:Y:S01]  /*dfd0*/  FFMA.FTZ R2, R19, c[0x0][0x23c], -R12 ;  /* 0x00008f0013027a23 */ /* 0x000fe2000001080c */
[----:B------:R-:W-:-:S05]  /*dfe0*/  FSEL R3, R71, RZ, P0 ;  /* 0x000000ff47037208 */ /* 0x000fca0000000000 */
[----:B------:R4:W-:Y:S08]  /*dff0*/  MUFU.EX2 R178, R5 ;  /* 0x0000000500b27308 */ /* 0x0009f00000000800 */
[----:B------:R5:W3:Y:S01]  /*e000*/  MUFU.EX2 R177, R2 ;  /* 0x0000000200b17308 */ /* 0x000ae20000000800 */
[----:B-1----:R-:W-:Y:S01]  /*e010*/  FSEL R4, R72, RZ, P1 ;  /* 0x000000ff48047208 */ /* 0x002fe20000800000 */
[----:B----4-:R-:W-:Y:S01]  /*e020*/  FADD.FTZ R5, R210, -R3 ;  /* 0x80000003d2057221 */ /* 0x010fe20000010000 */
[----:B--2---:R-:W-:Y:S01]  /*e030*/  F2FP.PACK_AB R3, R217, R216 ;  /* 0x000000d8d903723e */ /* 0x004fe200000000ff */
[----:B-----5:R-:W-:-:S02]  /*e040*/  HSET2.LE.AND R2, R6, R182, PT ;  /* 0x000000b606027233 */ /* 0x020fc40003803000 */
[----:B------:R-:W-:-:S03]  /*e050*/  FADD.FTZ R4, R211, -R4 ;  /* 0x80000004d3047221 */ /* 0x000fc60000010000 */
[----:B------:R-:W-:Y:S01]  /*e060*/  LOP3.LUT R6, R2, R3, RZ, 0xc0, !PT ;  /* 0x0000000302067212 */ /* 0x000fe200078ec0ff */
[----:B------:R-:W-:Y:S01]  /*e070*/  HSET2.LE.AND R2, R7, R182, PT ;  /* 0x000000b607027233 */ /* 0x000fe20003803000 */
[----:B---3--:R-:W-:Y:S01]  /*e080*/  F2FP.PACK_AB R3, R179, R207 ;  /* 0x000000cfb303723e */ /* 0x008fe200000000ff */
[----:B------:R-:W-:-:S03]  /*e090*/  FMUL.FTZ R4, R4, c[0x0][0x23c] ;  /* 0x00008f0004047a20 */ /* 0x000fc60000410000 */
[----:B------:R-:W-:Y:S01]  /*e0a0*/  LOP3.LUT R7, R2, R3, RZ, 0xc0, !PT ;  /* 0x0000000302077212 */ /* 0x000fe200078ec0ff */
[----:B------:R-:W-:Y:S01]  /*e0b0*/  HSET2.LE.AND R2, R9, R182, PT ;  /* 0x000000b609027233 */ /* 0x000fe20003803000 */
[----:B------:R-:W-:Y:S01]  /*e0c0*/  F2FP.PACK_AB R3, R209, R220 ;  /* 0x000000dcd103723e */ /* 0x000fe200000000ff */
[----:B------:R-:W-:Y:S02]  /*e0d0*/  IMAD.MOV.U32 R19, RZ, RZ, R141 ;  /* 0x000000ffff137224 */ /* 0x000fe400078e008d */
[----:B------:R1:W2:Y:S01]  /*e0e0*/  MUFU.EX2 R141, R4 ;  /* 0x00000004008d7308 */ /* 0x0002a20000000800 */
[----:B------:R-:W-:Y:S02]  /*e0f0*/  FMUL.FTZ R5, R5, c[0x0][0x23c] ;  /* 0x00008f0005057a20 */ /* 0x000fe40000410000 */
[----:B------:R-:W-:-:S05]  /*e100*/  IMAD.MOV.U32 R211, RZ, RZ, R140 ;  /* 0x000000ffffd37224 */ /* 0x000fca00078e008c */
[----:B------:R3:W4:Y:S01]  /*e110*/  MUFU.EX2 R140, R5 ;  /* 0x00000005008c7308 */ /* 0x0007220000000800 */
[----:B-1----:R-:W-:Y:S01]  /*e120*/  LOP3.LUT R4, R2, R3, RZ, 0xc0, !PT ;  /* 0x0000000302047212 */ /* 0x002fe200078ec0ff */
[----:B------:R-:W-:Y:S01]  /*e130*/  HSET2.LE.AND R2, R8, R182, PT ;  /* 0x000000b608027233 */ /* 0x000fe20003803000 */
[----:B------:R-:W-:-:S04]  /*e140*/  F2FP.PACK_AB R3, R177, R178 ;  /* 0x000000b2b103723e */ /* 0x000fc800000000ff */
[----:B---3--:R-:W-:Y:S01]  /*e150*/  LOP3.LUT R5, R2, R3, RZ, 0xc0, !PT ;  /* 0x0000000302057212 */ /* 0x008fe200078ec0ff */
[----:B------:R-:W-:-:S04]  /*e160*/  FFMA.FTZ R2, R73, c[0x0][0x23c], -R13 ;  /* 0x00008f0049027a23 */ /* 0x000fc8000001080d */
[----:B------:R1:W-:Y:S01]  /*e170*/  MUFU.EX2 R174, R2 ;  /* 0x0000000200ae7308 */ /* 0x0003e20000000800 */
[--C-:B------:R-:W-:Y:S02]  /*e180*/  FFMA.FTZ R8, R145, c[0x0][0x23c], -R13.reuse ;  /* 0x00008f0091087a23 */ /* 0x100fe4000001080d */
[----:B-1----:R-:W-:-:S05]  /*e190*/  FFMA.FTZ R2, R74, c[0x0][0x23c], -R13 ;  /* 0x00008f004a027a23 */ /* 0x002fca000001080d */
[----:B------:R1:W3:Y:S02]  /*e1a0*/  MUFU.EX2 R172, R2 ;  /* 0x0000000200ac7308 */ /* 0x0002e40000000800 */
[----:B-1----:R-:W-:-:S06]  /*e1b0*/  FFMA.FTZ R2, R144, c[0x0][0x23c], -R13 ;  /* 0x00008f0090027a23 */ /* 0x002fcc000001080d */
[----:B------:R1:W-:Y:S01]  /*e1c0*/  MUFU.EX2 R173, R2 ;  /* 0x0000000200ad7308 */ /* 0x0003e20000000800 */
[----:B------:R-:W-:Y:S01]  /*e1d0*/  FFMA.FTZ R9, R146, c[0x0][0x23c], -R14 ;  /* 0x00008f0092097a23 */ /* 0x000fe2000001080e */
[----:B-1----:R-:W-:-:S06]  /*e1e0*/  LOP3.LUT R2, R55, UR7, R62, 0x96, !PT ;  /* 0x0000000737027c12 */ /* 0x002fcc000f8e963e */
[----:B------:R1:W-:Y:S01]  /*e1f0*/  MUFU.EX2 R171, R8 ;  /* 0x0000000800ab7308 */ /* 0x0003e20000000800 */
[----:B------:R-:W-:-:S05]  /*e200*/  IMAD.WIDE.U32 R2, R2, -0x2daee0ad, RZ ;  /* 0xd2511f5302027825 */ /* 0x000fca00078e00ff */
[C---:B------:R-:W-:Y:S02]  /*e210*/  LOP3.LUT R15, R2.reuse, 0xffff, RZ, 0xc0, !PT ;  /* 0x0000ffff020f7812 */ /* 0x040fe400078ec0ff */
[----:B------:R-:W-:Y:S02]  /*e220*/  LOP3.LUT R17, R2, 0xff, RZ, 0xc0, !PT ;  /* 0x000000ff02117812 */ /* 0x000fe400078ec0ff */
[----:B-1----:R-:W-:Y:S01]  /*e230*/  LOP3.LUT R8, R3, UR16, R68, 0x96, !PT ;  /* 0x0000001003087c12 */ /* 0x002fe2000f8e9644 */
[----:B------:R-:W-:Y:S01]  /*e240*/  FFMA.FTZ R3, R147, c[0x0][0x23c], -R14 ;  /* 0x00008f0093037a23 */ /* 0x000fe2000001080e */
[--C-:B------:R-:W-:Y:S02]  /*e250*/  SHF.R.U32.HI R11, RZ, 0x10, R2.reuse ;  /* 0x00000010ff0b7819 */ /* 0x100fe40000011602 */
[----:B------:R-:W-:Y:S01]  /*e260*/  SHF.R.U32.HI R16, RZ, 0x18, R2 ;  /* 0x00000018ff107819 */ /* 0x000fe20000011602 */
[----:B------:R1:W-:Y:S01]  /*e270*/  MUFU.EX2 R168, R3 ;  /* 0x0000000300a87308 */ /* 0x0003e20000000800 */
[----:B------:R-:W-:Y:S01]  /*e280*/  LOP3.LUT R2, R8, 0xffff, RZ, 0xc0, !PT ;  /* 0x0000ffff08027812 */ /* 0x000fe200078ec0ff */
[----:B--2---:R-:W-:-:S02]  /*e290*/  FMUL.FTZ R92, R92, R141 ;  /* 0x0000008d5c5c7220 */ /* 0x004fc40000410000 */
[-C--:B------:R-:W-:Y:S02]  /*e2a0*/  FMUL.FTZ R93, R93, R141.reuse ;  /* 0x0000008d5d5d7220 */ /* 0x080fe40000410000 */
[-C--:B----4-:R-:W-:Y:S02]  /*e2b0*/  FMUL.FTZ R94, R94, R140.reuse ;  /* 0x0000008c5e5e7220 */ /* 0x090fe40000410000 */
[-C--:B------:R-:W-:Y:S01]  /*e2c0*/  FMUL.FTZ R95, R95, R140.reuse ;  /* 0x0000008c5f5f7220 */ /* 0x080fe20000410000 */
[----:B------:R2:W4:Y:S01]  /*e2d0*/  MUFU.EX2 R170, R9 ;  /* 0x0000000900aa7308 */ /* 0x0005220000000800 */
[-C--:B------:R-:W-:Y:S01]  /*e2e0*/  FMUL.FTZ R76, R76, R141.reuse ;  /* 0x0000008d4c4c7220 */ /* 0x080fe20000410000 */
[----:B------:R-:W-:Y:S01]  /*e2f0*/  LOP3.LUT R10, R8, 0xff, RZ, 0xc0, !PT ;  /* 0x000000ff080a7812 */ /* 0x000fe200078ec0ff */
[----:B------:R-:W-:Y:S01]  /*e300*/  FMUL.FTZ R77, R77, R141 ;  /* 0x0000008d4d4d7220 */ /* 0x000fe20000410000 */
[----:B------:R-:W-:Y:S01]  /*e310*/  SHF.R.U32.HI R2, RZ, 0x8, R2 ;  /* 0x00000008ff027819 */ /* 0x000fe20000011602 */
[-C--:B------:R-:W-:Y:S01]  /*e320*/  FMUL.FTZ R78, R78, R140.reuse ;  /* 0x0000008c4e4e7220 */ /* 0x080fe20000410000 */
[----:B-1----:R-:W-:Y:S01]  /*e330*/  SHF.R.U32.HI R3, RZ, 0x10, R8 ;  /* 0x00000010ff037819 */ /* 0x002fe20000011608 */
[----:B------:R-:W-:-:S02]  /*e340*/  FMUL.FTZ R79, R79, R140 ;  /* 0x0000008c4f4f7220 */ /* 0x000fc40000410000 */
[-C--:B------:R-:W-:Y:S02]  /*e350*/  FMUL.FTZ R88, R88, R141.reuse ;  /* 0x0000008d58587220 */ /* 0x080fe40000410000 */
[-C--:B------:R-:W-:Y:S02]  /*e360*/  FMUL.FTZ R89, R89, R141.reuse ;  /* 0x0000008d59597220 */ /* 0x080fe40000410000 */
[-C--:B------:R-:W-:Y:S02]  /*e370*/  FMUL.FTZ R90, R90, R140.reuse ;  /* 0x0000008c5a5a7220 */ /* 0x080fe40000410000 */
[----:B------:R-:W-:Y:S02]  /*e380*/  FMUL.FTZ R91, R91, R140 ;  /* 0x0000008c5b5b7220 */ /* 0x000fe40000410000 */
[-C--:B------:R-:W-:Y:S02]  /*e390*/  FMUL.FTZ R104, R104, R141.reuse ;  /* 0x0000008d68687220 */ /* 0x080fe40000410000 */
        /* <DEDUP_REMOVED lines=15> */
[----:B--2---:R-:W-:Y:S02]  /*e490*/  FFMA.FTZ R9, R150, c[0x0][0x23c], -R14 ;  /* 0x00008f0096097a23 */ /* 0x004fe4000001080e */
[-C--:B------:R-:W-:Y:S02]  /*e4a0*/  FMUL.FTZ R136, R136, R141.reuse ;  /* 0x0000008d88887220 */ /* 0x080fe40000410000 */
[----:B------:R-:W-:Y:S02]  /*e4b0*/  FMUL.FTZ R137, R137, R141 ;  /* 0x0000008d89897220 */ /* 0x000fe40000410000 */
[----:B------:R-:W-:-:S02]  /*e4c0*/  FMUL.FTZ R138, R138, R140 ;  /* 0x0000008c8a8a7220 */ /* 0x000fc40000410000 */
[----:B------:R-:W-:Y:S01]  /*e4d0*/  FMUL.FTZ R139, R139, R140 ;  /* 0x0000008c8b8b7220 */ /* 0x000fe20000410000 */
[----:B------:R-:W-:Y:S02]  /*e4e0*/  SHF.R.U32.HI R8, RZ, 0x18, R8 ;  /* 0x00000018ff087819 */ /* 0x000fe40000011608 */
[----:B------:R-:W-:Y:S01]  /*e4f0*/  LOP3.LUT R3, R3, 0xff, RZ, 0xc0, !PT ;  /* 0x000000ff03037812 */ /* 0x000fe200078ec0ff */
[----:B------:R1:W-:Y:S01]  /*e500*/  MUFU.EX2 R169, R9 ;  /* 0x0000000900a97308 */ /* 0x0003e20000000800 */
[----:B------:R-:W-:Y:S02]  /*e510*/  IMAD.MOV.U32 R210, RZ, RZ, R67 ;  /* 0x000000ffffd27224 */ /* 0x000fe400078e0043 */
[----:B------:R-:W-:Y:S01]  /*e520*/  IMAD.MOV.U32 R83, RZ, RZ, R66 ;  /* 0x000000ffff537224 */ /* 0x000fe200078e0042 */
[----:B------:R-:W-:Y:S01]  /*e530*/  PRMT R3, R3, 0x5410, R8 ;  /* 0x0000541003037816 */ /* 0x000fe20000000008 */
[----:B------:R-:W-:Y:S02]  /*e540*/  IMAD.MOV.U32 R82, RZ, RZ, R65 ;  /* 0x000000ffff527224 */ /* 0x000fe400078e0041 */
[----:B------:R-:W-:Y:S01]  /*e550*/  IMAD.MOV.U32 R115, RZ, RZ, R64 ;  /* 0x000000ffff737224 */ /* 0x000fe200078e0040 */
[----:B------:R-:W-:Y:S01]  /*e560*/  HMMA.16816.F32 R76, R4, R48, R76 ;  /* 0x00000030044c723c */ /* 0x000fe2000000184c */
[----:B-1----:R-:W-:-:S07]  /*e570*/  PRMT R9, R10, 0x5410, R2 ;  /* 0x000054100a097816 */ /* 0x002fce0000000002 */
[----:B------:R-:W-:Y:S01]  /*e580*/  HMMA.16816.F32 R64, R4, R40, R92 ;  /* 0x000000280440723c */ /* 0x000fe2000000185c */
[----:B------:R-:W-:-:S04]  /*e590*/  FFMA.FTZ R2, R151, c[0x0][0x23c], -R14 ;  /* 0x00008f0097027a23 */ /* 0x000fc8000001080e */
[----:B------:R1:W2:Y:S03]  /*e5a0*/  MUFU.EX2 R167, R2 ;  /* 0x0000000200a77308 */ /* 0x0002a60000000800 */
[C---:B------:R-:W-:Y:S08]  /*e5b0*/  HMMA.16816.F32 R88, R4.reuse, R50, R88 ;  /* 0x000000320458723c */ /* 0x040ff00000001858 */
[C---:B------:R-:W-:Y:S08]  /*e5c0*/  HMMA.16816.F32 R104, R4.reuse, R42, R104 ;  /* 0x0000002a0468723c */ /* 0x040ff00000001868 */
[----:B------:R-:W-:Y:S01]  /*e5d0*/  HMMA.16816.F32 R108, R4, R44, R108 ;  /* 0x0000002c046c723c */ /* 0x000fe2000000186c */
[----:B-1----:R-:W-:-:S07]  /*e5e0*/  HSET2.LE.AND R2, R9, R182, PT ;  /* 0x000000b609027233 */ /* 0x002fce0003803000 */
[C---:B------:R-:W-:Y:S08]  /*e5f0*/  HMMA.16816.F32 R120, R4.reuse, R46, R120 ;  /* 0x0000002e0478723c */ /* 0x040ff00000001878 */
[C---:B------:R-:W-:Y:S01]  /*e600*/  HMMA.16816.F32 R136, R4.reuse, R58, R136 ;  /* 0x0000003a0488723c */ /* 0x040fe20000001888 */
[----:B------:R-:W-:Y:S01]  /*e610*/  LOP3.LUT R8, R11, 0xff, RZ, 0xc0, !PT ;  /* 0x000000ff0b087812 */ /* 0x000fe200078ec0ff */
[----:B------:R-:W1:Y:S06]  /*e620*/  LDSM.16.MT88.4 R40, [R186+0x6800] ;  /* 0x00680000ba28783b */ /* 0x000e6c0000004200 */
[----:B------:R-:W-:Y:S01]  /*e630*/  HMMA.16816.F32 R92, R4, R56, R124 ;  /* 0x00000038045c723c */ /* 0x000fe2000000187c */
[----:B------:R-:W5:Y:S06]  /*e640*/  LDSM.16.MT88.4 R48, [R187+0x6800] ;  /* 0x00680000bb30783b */ /* 0x000f6c0000004200 */
[----:B------:R-:W-:Y:S01]  /*e650*/  SHF.R.U32.HI R4, RZ, 0x8, R15 ;  /* 0x00000008ff047819 */ /* 0x000fe2000001160f */
[----:B------:R-:W-:Y:S01]  /*e660*/  HSET2.LE.AND R5, R3, R182, PT ;  /* 0x000000b603057233 */ /* 0x000fe20003803000 */
[----:B---3--:R-:W-:-:S02]  /*e670*/  F2FP.PACK_AB R3, R172, R174 ;  /* 0x000000aeac03723e */ /* 0x008fc400000000ff */
[----:B------:R-:W-:Y:S02]  /*e680*/  PRMT R7, R17, 0x5410, R4 ;  /* 0x0000541011077816 */ /* 0x000fe40000000004 */
[----:B------:R-:W-:Y:S02]  /*e690*/  LOP3.LUT R4, R2, R3, RZ, 0xc0, !PT ;  /* 0x0000000302047212 */ /* 0x000fe400078ec0ff */
[----:B----4-:R-:W-:Y:S01]  /*e6a0*/  F2FP.PACK_AB R6, R168, R170 ;  /* 0x000000aaa806723e */ /* 0x010fe200000000ff */
[----:B------:R-:W-:Y:S01]  /*e6b0*/  HSET2.LE.AND R2, R7, R182, PT ;  /* 0x000000b607027233 */ /* 0x000fe20003803000 */
[----:B------:R-:W-:Y:S02]  /*e6c0*/  F2FP.PACK_AB R3, R171, R173 ;  /* 0x000000adab03723e */ /* 0x000fe400000000ff */
[----:B------:R-:W-:Y:S02]  /*e6d0*/  LOP3.LUT R5, R5, R6, RZ, 0xc0, !PT ;  /* 0x0000000605057212 */ /* 0x000fe400078ec0ff */
[----:B------:R-:W-:Y:S01]  /*e6e0*/  LOP3.LUT R6, R2, R3, RZ, 0xc0, !PT ;  /* 0x0000000302067212 */ /* 0x000fe200078ec0ff */
[----:B------:R-:W-:-:S04]  /*e6f0*/  FFMA.FTZ R2, R30, c[0x0][0x23c], -R0 ;  /* 0x00008f001e027a23 */ /* 0x000fc80000010800 */
[----:B------:R3:W-:Y:S01]  /*e700*/  MUFU.EX2 R162, R2 ;  /* 0x0000000200a27308 */ /* 0x0007e20000000800 */
[----:B------:R-:W-:Y:S02]  /*e710*/  PRMT R8, R8, 0x5410, R16 ;  /* 0x0000541008087816 */ /* 0x000fe40000000010 */
[----:B------:R-:W-:-:S03]  /*e720*/  LOP3.LUT R3, R29, UR7, R80, 0x96, !PT ;  /* 0x000000071d037c12 */ /* 0x000fc6000f8e9650 */
[----:B------:R-:W-:Y:S01]  /*e730*/  HSET2.LE.AND R7, R8, R182, PT ;  /* 0x000000b608077233 */ /* 0x000fe20003803000 */
[----:B---3--:R-:W-:-:S04]  /*e740*/  FFMA.FTZ R2, R33, c[0x0][0x23c], -R0 ;  /* 0x00008f0021027a23 */ /* 0x008fc80000010800 */
[----:B------:R3:W-:Y:S01]  /*e750*/  MUFU.EX2 R163, R2 ;  /* 0x0000000200a37308 */ /* 0x0007e20000000800 */
[----:B--2---:R-:W-:-:S04]  /*e760*/  F2FP.PACK_AB R8, R167, R169 ;  /* 0x000000a9a708723e */ /* 0x004fc800000000ff */
[----:B------:R-:W-:Y:S01]  /*e770*/  LOP3.LUT R7, R7, R8, RZ, 0xc0, !PT ;  /* 0x0000000807077212 */ /* 0x000fe200078ec0ff */
[----:B---3--:R-:W-:-:S04]  /*e780*/  FFMA.FTZ R2, R38, c[0x0][0x23c], -R0 ;  /* 0x00008f0026027a23 */ /* 0x008fc80000010800 */
[----:B------:R2:W-:Y:S01]  /*e790*/  MUFU.EX2 R164, R2 ;  /* 0x0000000200a47308 */ /* 0x0005e20000000800 */
[----:B------:R-:W-:Y:S01]  /*e7a0*/  IADD3 R8, R142, 0x1, RZ ;  /* 0x000000018e087810 */ /* 0x000fe20007ffe0ff */
[----:B------:R-:W-:-:S03]  /*e7b0*/  FFMA.FTZ R9, R39, c[0x0][0x23c], -R12 ;  /* 0x00008f0027097a23 */ /* 0x000fc6000001080c */
[----:B------:R-:W-:Y:S01]  /*e7c0*/  LOP3.LUT R18, R149, UR25, R8, 0x96, !PT ;  /* 0x0000001995127c12 */ /* 0x000fe2000f8e9608 */
[----:B--2---:R-:W-:-:S04]  /*e7d0*/  FFMA.FTZ R2, R35, c[0x0][0x23c], -R0 ;  /* 0x00008f0023027a23 */ /* 0x004fc80000010800 */
[----:B------:R2:W-:Y:S01]  /*e7e0*/  MUFU.EX2 R166, R2 ;  /* 0x0000000200a67308 */ /* 0x0005e20000000800 */
[----:B------:R-:W-:-:S07]  /*e7f0*/  IMAD.MOV.U32 R45, RZ, RZ, R159 ;  /* 0x000000ffff2d7224 */ /* 0x000fce00078e009f */
[----:B------:R3:W-:Y:S01]  /*e800*/  MUFU.EX2 R159, R9 ;  /* 0x00000009009f7308 */ /* 0x0007e20000000800 */
[----:B--2---:R-:W-:-:S05]  /*e810*/  IMAD.WIDE.U32 R2, R3, -0x2daee0ad, RZ ;  /* 0xd2511f5303027825 */ /* 0x004fca00078e00ff */
[----:B------:R-:W-:Y:S02]  /*e820*/  LOP3.LUT R8, R3, UR16, R112, 0x96, !PT ;  /* 0x0000001003087c12 */ /* 0x000fe4000f8e9670 */
[----:B------:R-:W-:Y:S01]  /*e830*/  LOP3.LUT R3, R2, 0xffff, RZ, 0xc0, !PT ;  /* 0x0000ffff02037812 */ /* 0x000fe200078ec0ff */
[----:B---3--:R-:W-:Y:S01]  /*e840*/  FFMA.FTZ R9, R52, c[0x0][0x23c], -R12 ;  /* 0x00008f0034097a23 */ /* 0x008fe2000001080c */
[----:B------:R-:W-:Y:S02]  /*e850*/  LOP3.LUT R11, R2, 0xff, RZ, 0xc0, !PT ;  /* 0x000000ff020b7812 */ /* 0x000fe400078ec0ff */
[----:B------:R-:W-:Y:S01]  /*e860*/  SHF.R.U32.HI R10, RZ, 0x8, R3 ;  /* 0x00000008ff0a7819 */ /* 0x000fe20000011603 */
[----:B------:R2:W-:Y:S01]  /*e870*/  MUFU.EX2 R160, R9 ;  /* 0x0000000900a07308 */ /* 0x0005e20000000800 */
[--C-:B------:R-:W-:Y:S02]  /*e880*/  SHF.R.U32.HI R3, RZ, 0x10, R2.reuse ;  /* 0x00000010ff037819 */ /* 0x100fe40000011602 */
[----:B------:R-:W-:Y:S01]  /*e890*/  SHF.R.U32.HI R16, RZ, 0x18, R2 ;  /* 0x00000018ff107819 */ /* 0x000fe20000011602 */
[----:B------:R-:W-:Y:S01]  /*e8a0*/  FFMA.FTZ R2, R53, c[0x0][0x23c], -R12 ;  /* 0x00008f0035027a23 */ /* 0x000fe2000001080c */
[----:B------:R-:W-:Y:S01]  /*e8b0*/  PRMT R17, R11, 0x5410, R10 ;  /* 0x000054100b117816 */ /* 0x000fe2000000000a */
[----:B------:R-:W-:-:S02]  /*e8c0*/  IMAD.MOV.U32 R44, RZ, RZ, R158 ;  /* 0x000000ffff2c7224 */ /* 0x000fc400078e009e */
[----:B------:R3:W-:Y:S01]  /*e8d0*/  MUFU.EX2 R161, R2 ;  /* 0x0000000200a17308 */ /* 0x0007e20000000800 */
[----:B------:R-:W-:Y:S01]  /*e8e0*/  LOP3.LUT R10, R3, 0xff, RZ, 0xc0, !PT ;  /* 0x000000ff030a7812 */ /* 0x000fe200078ec0ff */
[----:B--2---:R-:W-:Y:S01]  /*e8f0*/  FFMA.FTZ R9, R54, c[0x0][0x23c], -R12 ;  /* 0x00008f0036097a23 */ /* 0x004fe2000001080c */
[----:B------:R-:W-:-:S05]  /*e900*/  LOP3.LUT R3, R8, 0xffff, RZ, 0xc0, !PT ;  /* 0x0000ffff08037812 */ /* 0x000fca00078ec0ff */
[----:B------:R2:W4:Y:S01]  /*e910*/  MUFU.EX2 R158, R9 ;  /* 0x00000009009e7308 */ /* 0x0005220000000800 */
[--C-:B---3--:R-:W-:Y:S02]  /*e920*/  SHF.R.U32.HI R2, RZ, 0x10, R8.reuse ;  /* 0x00000010ff027819 */ /* 0x108fe40000011608 */
[----:B------:R-:W-:Y:S02]  /*e930*/  LOP3.LUT R15, R8, 0xff, RZ, 0xc0, !PT ;  /* 0x000000ff080f7812 */ /* 0x000fe400078ec0ff */
[----:B------:R-:W-:Y:S02]  /*e940*/  SHF.R.U32.HI R11, RZ, 0x18, R8 ;  /* 0x00000018ff0b7819 */ /* 0x000fe40000011608 */
[----:B------:R-:W-:Y:S02]  /*e950*/  SHF.R.U32.HI R3, RZ, 0x8, R3 ;  /* 0x00000008ff037819 */ /* 0x000fe40000011603 */
[----:B------:R-:W-:Y:S02]  /*e960*/  LOP3.LUT R2, R2, 0xff, RZ, 0xc0, !PT ;  /* 0x000000ff02027812 */ /* 0x000fe400078ec0ff */
[----:B------:R-:W-:-:S02]  /*e970*/  PRMT R8, R10, 0x5410, R16 ;  /* 0x000054100a087816 */ /* 0x000fc40000000010 */
[----:B--2---:R-:W-:Y:S02]  /*e980*/  PRMT R9, R15, 0x5410, R3 ;  /* 0x000054100f097816 */ /* 0x004fe40000000003 */
[----:B------:R-:W-:Y:S01]  /*e990*/  PRMT R10, R2, 0x5410, R11 ;  /* 0x00005410020a7816 */ /* 0x000fe2000000000b */
[----:B------:R-:W-:Y:S01]  /*e9a0*/  IMAD.MOV.U32 R73, RZ, RZ, R115 ;  /* 0x000000ffff497224 */ /* 0x000fe200078e0073 */
[----:B------:R-:W-:Y:S01]  /*e9b0*/  HMMA.16816.F32 R84, R4, R26, R84 ;  /* 0x0000001a0454723c */ /* 0x000fe20000001854 */
[----:B------:R-:W-:Y:S02]  /*e9c0*/  IMAD.MOV.U32 R74, RZ, RZ, R82 ;  /* 0x000000ffff4a7224 */ /* 0x000fe400078e0052 */
[----:B------:R-:W-:Y:S01]  /*e9d0*/  IMAD.MOV.U32 R221, RZ, RZ, R83 ;  /* 0x000000ffffdd7224 */ /* 0x000fe200078e0053 */
[----:B------:R-:W-:Y:S01]  /*e9e0*/  HSET2.LE.AND R10, R10, R182, PT ;  /* 0x000000b60a0a7233 */ /* 0x000fe20003803000 */
[----:B------:R-:W-:-:S03]  /*e9f0*/  IMAD.WIDE.U32 R2, R18, -0x326172a9, RZ ;  /* 0xcd9e8d5712027825 */ /* 0x000fc600078e00ff */
[----:B------:R-:W-:Y:S01]  /*ea00*/  HMMA.16816.F32 R80, R4, R24, R228 ;  /* 0x000000180450723c */ /* 0x000fe200000018e4 */
[----:B----4-:R-:W-:-:S07]  /*ea10*/  F2FP.PACK_AB R11, R158, R159 ;  /* 0x0000009f9e0b723e */ /* 0x010fce00000000ff */
[C---:B------:R-:W-:Y:S08]  /*ea20*/  HMMA.16816.F32 R96, R4.reuse, R20, R96 ;  /* 0x000000140460723c */ /* 0x040ff00000001860 */
[C---:B------:R-:W-:Y:S08]  /*ea30*/  HMMA.16816.F32 R100, R4.reuse, R22, R100 ;  /* 0x000000160464723c */ /* 0x040ff00000001864 */
[C---:B-1----:R-:W-:Y:S08]  /*ea40*/  HMMA.16816.F32 R112, R4.reuse, R40, R232 ;  /* 0x000000280470723c */ /* 0x042ff000000018e8 */
[C---:B------:R-:W-:Y:S08]  /*ea50*/  HMMA.16816.F32 R116, R4.reuse, R42, R116 ;  /* 0x0000002a0474723c */ /* 0x040ff00000001874 */
[C---:B-----5:R-:W-:Y:S08]  /*ea60*/  HMMA.16816.F32 R148, R4.reuse, R48, R236 ;  /* 0x000000300494723c */ /* 0x060ff000000018ec */
[----:B------:R-:W-:Y:S07]  /*ea70*/  HMMA.16816.F32 R144, R4, R50, R132 ;  /* 0x000000320490723c */ /* 0x000fee0000001884 */
[--C-:B------:R-:W-:Y:S01]  /*ea80*/  HSET2.LE.AND R6, R17, R182.reuse, PT ;  /* 0x000000b611067233 */ /* 0x100fe20003803000 */
[----:B------:R-:W-:Y:S01]  /*ea90*/  F2FP.PACK_AB R4, R166, R164 ;  /* 0x000000a4a604723e */ /* 0x000fe200000000ff */
[--C-:B------:R-:W-:Y:S01]  /*eaa0*/  HSET2.LE.AND R7, R8, R182.reuse, PT ;  /* 0x000000b608077233 */ /* 0x100fe20003803000 */
[----:B------:R-:W-:Y:S01]  /*eab0*/  F2FP.PACK_AB R5, R161, R160 ;  /* 0x000000a0a105723e */ /* 0x000fe200000000ff */
[----:B------:R-:W-:Y:S01]  /*eac0*/  HSET2.LE.AND R8, R9, R182, PT ;  /* 0x000000b609087233 */ /* 0x000fe20003803000 */
[----:B------:R-:W-:-:S02]  /*ead0*/  F2FP.PACK_AB R9, R163, R162 ;  /* 0x000000a2a309723e */ /* 0x000fc400000000ff */
[----:B------:R-:W-:Y:S02]  /*eae0*/  LOP3.LUT R6, R6, R4, RZ, 0xc0, !PT ;  /* 0x0000000406067212 */ /* 0x000fe400078ec0ff */
[----:B------:R-:W-:Y:S02]  /*eaf0*/  LOP3.LUT R7, R7, R5, RZ, 0xc0, !PT ;  /* 0x0000000507077212 */ /* 0x000fe400078ec0ff */
[----:B------:R-:W-:Y:S02]  /*eb00*/  LOP3.LUT R4, R8, R9, RZ, 0xc0, !PT ;  /* 0x0000000908047212 */ /* 0x000fe400078ec0ff */
[----:B------:R-:W-:Y:S02]  /*eb10*/  LOP3.LUT R5, R10, R11, RZ, 0xc0, !PT ;  /* 0x0000000b0a057212 */ /* 0x000fe400078ec0ff */
[----:B------:R-:W-:Y:S02]  /*eb20*/  LOP3.LUT R10, R3, UR15, R44, 0x96, !PT ;  /* 0x0000000f030a7c12 */ /* 0x000fe4000f8e962c */
[----:B------:R-:W-:-:S03]  /*eb30*/  LOP3.LUT R8, R37, UR13, R2, 0x96, !PT ;  /* 0x0000000d25087c12 */ /* 0x000fc6000f8e9602 */
[----:B------:R-:W-:-:S04]  /*eb40*/  IMAD.WIDE.U32 R10, R10, -0x2daee0ad, RZ ;  /* 0xd2511f530a0a7825 */ /* 0x000fc800078e00ff */
[----:B------:R-:W-:Y:S01]  /*eb50*/  IMAD.WIDE.U32 R8, R8, -0x2daee0ad, RZ ;  /* 0xd2511f5308087825 */ /* 0x000fe200078e00ff */
[----:B------:R-:W-:-:S04]  /*eb60*/  LOP3.LUT R11, R11, UR12, R60, 0x96, !PT ;  /* 0x0000000c0b0b7c12 */ /* 0x000fc8000f8e963c */
[----:B------:R-:W-:Y:S01]  /*eb70*/  LOP3.LUT R16, R9, UR10, R10, 0x96, !PT ;  /* 0x0000000a09107c12 */ /* 0x000fe2000f8e960a */
[----:B------:R-:W-:Y:S01]  /*eb80*/  FFMA.FTZ R15, R152, c[0x0][0x23c], -R13 ;  /* 0x00008f00980f7a23 */ /* 0x000fe2000001080d */
[----:B------:R-:W-:Y:S01]  /*eb90*/  LOP3.LUT R3, R3, UR15, R222, 0x96, !PT ;  /* 0x0000000f03037c12 */ /* 0x000fe2000f8e96de */
[----:B------:R-:W-:-:S04]  /*eba0*/  IMAD.WIDE.U32 R10, R11, -0x326172a9, RZ ;  /* 0xcd9e8d570b0a7825 */ /* 0x000fc800078e00ff */
[----:B------:R-:W-:Y:S01]  /*ebb0*/  IMAD.WIDE.U32 R44, R16, -0x326172a9, RZ ;  /* 0xcd9e8d57102c7825 */ /* 0x000fe200078e00ff */
[----:B------:R-:W-:-:S03]  /*ebc0*/  LOP3.LUT R16, R241, UR13, R2, 0x96, !PT ;  /* 0x0000000df1107c12 */ /* 0x000fc6000f8e9602 */
[----:B------:R-:W-:Y:S02]  /*ebd0*/  FFMA.FTZ R9, R153, c[0x0][0x23c], -R13 ;  /* 0x00008f0099097a23 */ /* 0x000fe4000001080d */
[----:B------:R-:W-:Y:S01]  /*ebe0*/  IMAD.MOV.U32 R239, RZ, RZ, R155 ;  /* 0x000000ffffef7224 */ /* 0x000fe200078e009b */
[----:B------:R-:W-:Y:S01]  /*ebf0*/  LOP3.LUT R2, R11, UR11, R36, 0x96, !PT ;  /* 0x0000000b0b027c12 */ /* 0x000fe2000f8e9624 */
[----:B------:R1:W-:Y:S01]  /*ec00*/  MUFU.EX2 R155, R15 ;  /* 0x0000000f009b7308 */ /* 0x0003e20000000800 */
[----:B------:R-:W-:-:S07]  /*ec10*/  IMAD.WIDE.U32 R46, R16, -0x2daee0ad, RZ ;  /* 0xd2511f53102e7825 */ /* 0x000fce00078e00ff */
[----:B------:R2:W3:Y:S01]  /*ec20*/  MUFU.EX2 R127, R9 ;  /* 0x00000009007f7308 */ /* 0x0004e20000000800 */
[----:B-1----:R-:W-:Y:S01]  /*ec30*/  LOP3.LUT R15, R45, UR9, R10, 0x96, !PT ;  /* 0x000000092d0f7c12 */ /* 0x002fe2000f8e960a */
[----:B------:R-:W-:-:S04]  /*ec40*/  IMAD.WIDE.U32 R10, R3, -0x2daee0ad, RZ ;  /* 0xd2511f53030a7825 */ /* 0x000fc800078e00ff */
[----:B--2---:R-:W-:Y:S02]  /*ec50*/  FFMA.FTZ R9, R183, c[0x0][0x23c], -R13 ;  /* 0x00008f00b7097a23 */ /* 0x004fe4000001080d */
[----:B------:R-:W-:Y:S02]  /*ec60*/  IMAD.WIDE.U32 R2, R2, -0x2daee0ad, RZ ;  /* 0xd2511f5302027825 */ /* 0x000fe400078e00ff */
[----:B------:R1:W-:Y:S02]  /*ec70*/  MUFU.EX2 R153, R9 ;  /* 0x0000000900997308 */ /* 0x0003e40000000800 */
[----:B------:R-:W-:Y:S01]  /*ec80*/  IMAD.WIDE.U32 R38, R15, -0x2daee0ad, RZ ;  /* 0xd2511f530f267825 */ /* 0x000fe200078e00ff */
[----:B------:R-:W-:Y:S02]  /*ec90*/  LOP3.LUT R3, R3, UR8, R8, 0x96, !PT ;  /* 0x0000000803037c12 */ /* 0x000fe4000f8e9608 */
[----:B------:R-:W-:Y:S02]  /*eca0*/  LOP3.LUT R10, R47, UR10, R10, 0x96, !PT ;  /* 0x0000000a2f0a7c12 */ /* 0x000fe4000f8e960a */
[----:B------:R-:W-:-:S02]  /*ecb0*/  LOP3.LUT R2, R39, UR6, R2, 0x96, !PT ;  /* 0x0000000627027c12 */ /* 0x000fc4000f8e9602 */
[----:B-1----:R-:W-:-:S05]  /*ecc0*/  LOP3.LUT R9, R11, UR12, R31, 0x96, !PT ;  /* 0x0000000c0b097c12 */ /* 0x002fca000f8e961f */
[----:B------:R-:W-:-:S04]  /*ecd0*/  IMAD.WIDE.U32 R8, R9, -0x326172a9, RZ ;  /* 0xcd9e8d5709087825 */ /* 0x000fc800078e00ff */
[----:B------:R-:W-:Y:S01]  /*ece0*/  IMAD.MOV.U32 R229, RZ, RZ, R210 ;  /* 0x000000ffffe57224 */ /* 0x000fe200078e00d2 */
[----:B------:R-:W-:Y:S01]  /*ecf0*/  LOP3.LUT R29, R9, UR11, R240, 0x96, !PT ;  /* 0x0000000b091d7c12 */ /* 0x000fe2000f8e96f0 */
[----:B------:R-:W-:Y:S02]  /*ed00*/  IMAD.MOV.U32 R228, RZ, RZ, R211 ;  /* 0x000000ffffe47224 */ /* 0x000fe400078e00d3 */
[----:B------:R-:W-:-:S04]  /*ed10*/  IMAD.WIDE.U32 R210, R10, -0x326172a9, RZ ;  /* 0xcd9e8d570ad27825 */ /* 0x000fc800078e00ff */
[----:B------:R-:W-:Y:S02]  /*ed20*/  FFMA.FTZ R9, R227, c[0x0][0x23c], -R14 ;  /* 0x00008f00e3097a23 */ /* 0x000fe4000001080e */
[----:B------:R-:W-:-:S04]  /*ed30*/  IMAD.WIDE.U32 R36, R3, -0x326172a9, RZ ;  /* 0xcd9e8d5703247825 */ /* 0x000fc800078e00ff */
[----:B------:R-:W-:Y:S01]  /*ed40*/  IMAD.WIDE.U32 R2, R2, -0x326172a9, RZ ;  /* 0xcd9e8d5702027825 */ /* 0x000fe200078e00ff */
[----:B------:R1:W-:Y:S01]  /*ed50*/  MUFU.EX2 R126, R9 ;  /* 0x00000009007e7308 */ /* 0x0003e20000000800 */
[----:B------:R-:W-:-:S03]  /*ed60*/  LOP3.LUT R28, R211, UR9, R8, 0x96, !PT ;  /* 0x00000009d31c7c12 */ /* 0x000fc6000f8e9608 */
[----:B------:R-:W-:Y:S02]  /*ed70*/  LOP3.LUT R8, R3, UR17, R36, 0x96, !PT ;  /* 0x0000001103087c12 */ /* 0x000fe4000f8e9624 */
[----:B------:R-:W-:Y:S01]  /*ed80*/  LOP3.LUT R3, R2, 0xffff, RZ, 0xc0, !PT ;  /* 0x0000ffff02037812 */ /* 0x000fe200078ec0ff */
[----:B------:R-:W-:Y:S01]  /*ed90*/  FFMA.FTZ R11, R224, c[0x0][0x23c], -R13 ;  /* 0x00008f00e00b7a23 */ /* 0x000fe2000001080d */
[----:B------:R-:W-:Y:S01]  /*eda0*/  LOP3.LUT R17, R8, 0xff, RZ, 0xc0, !PT ;  /* 0x000000ff08117812 */ /* 0x000fe200078ec0ff */
[----:B-1----:R-:W-:-:S04]  /*edb0*/  FFMA.FTZ R9, R242, c[0x0][0x23c], -R14 ;  /* 0x00008f00f2097a23 */ /* 0x002fc8000001080e */
[----:B------:R1:W2:Y:S01]  /*edc0*/  MUFU.EX2 R125, R9 ;  /* 0x00000009007d7308 */ /* 0x0002a20000000800 */
[--C-:B------:R-:W-:Y:S02]  /*edd0*/  SHF.R.U32.HI R10, RZ, 0x10, R8.reuse ;  /* 0x00000010ff0a7819 */ /* 0x100fe40000011608 */
[----:B------:R-:W-:Y:S02]  /*ede0*/  SHF.R.U32.HI R16, RZ, 0x18, R8 ;  /* 0x00000018ff107819 */ /* 0x000fe40000011608 */
[----:B------:R-:W-:Y:S02]  /*edf0*/  LOP3.LUT R15, R2, 0xff, RZ, 0xc0, !PT ;  /* 0x000000ff020f7812 */ /* 0x000fe400078ec0ff */
[----:B------:R-:W-:Y:S01]  /*ee00*/  SHF.R.U32.HI R3, RZ, 0x8, R3 ;  /* 0x00000008ff037819 */ /* 0x000fe20000011603 */
[----:B------:R-:W-:Y:S01]  /*ee10*/  IMAD.MOV.U32 R235, RZ, RZ, R19 ;  /* 0x000000ffffeb7224 */ /* 0x000fe200078e0013 */
[----:B------:R-:W-:Y:S02]  /*ee20*/  SHF.R.U32.HI R19, RZ, 0x10, R2 ;  /* 0x00000010ff137819 */ /* 0x000fe40000011602 */
[----:B-1----:R-:W-:-:S04]  /*ee30*/  LOP3.LUT R9, R8, 0xffff, RZ, 0xc0, !PT ;  /* 0x0000ffff08097812 */ /* 0x002fc800078ec0ff */
[----:B------:R-:W-:Y:S01]  /*ee40*/  SHF.R.U32.HI R8, RZ, 0x8, R9 ;  /* 0x00000008ff087819 */ /* 0x000fe20000011609 */
[----:B------:R-:W1:Y:S01]  /*ee50*/  MUFU.EX2 R152, R11 ;  /* 0x0000000b00987308 */ /* 0x000e620000000800 */
[----:B------:R-:W-:Y:S02]  /*ee60*/  SHF.R.U32.HI R18, RZ, 0x18, R2 ;  /* 0x00000018ff127819 */ /* 0x000fe40000011602 */
[----:B------:R-:W-:Y:S01]  /*ee70*/  PRMT R15, R15, 0x5410, R3 ;  /* 0x000054100f0f7816 */ /* 0x000fe20000000003 */
[----:B------:R-:W-:Y:S01]  /*ee80*/  FFMA.FTZ R3, R226, c[0x0][0x23c], -R14 ;  /* 0x00008f00e2037a23 */ /* 0x000fe2000001080e */
[----:B------:R-:W-:Y:S01]  /*ee90*/  PRMT R2, R17, 0x5410, R8 ;  /* 0x0000541011027816 */ /* 0x000fe20000000008 */
[----:B------:R-:W-:Y:S01]  /*eea0*/  FFMA.FTZ R8, R128, c[0x0][0x23c], -R0 ;  /* 0x00008f0080087a23 */ /* 0x000fe20000010800 */
[----:B------:R-:W-:Y:S01]  /*eeb0*/  LOP3.LUT R9, R10, 0xff, RZ, 0xc0, !PT ;  /* 0x000000ff0a097812 */ /* 0x000fe200078ec0ff */
[----:B------:R3:W-:Y:S02]  /*eec0*/  MUFU.EX2 R142, R3 ;  /* 0x00000003008e7308 */ /* 0x0007e40000000800 */
[----:B------:R-:W-:Y:S01]  /*eed0*/  HSET2.LE.AND R2, R2, R182, PT ;  /* 0x000000b602027233 */ /* 0x000fe20003803000 */
[----:B------:R-:W-:-:S05]  /*eee0*/  PRMT R9, R9, 0x5410, R16 ;  /* 0x0000541009097816 */ /* 0x000fca0000000010 */
[----:B------:R4:W-:Y:S01]  /*eef0*/  MUFU.EX2 R124, R8 ;  /* 0x00000008007c7308 */ /* 0x0009e20000000800 */
[----:B---3--:R-:W-:Y:S01]  /*ef00*/  F2FP.PACK_AB R3, R127, R155 ;  /* 0x0000009b7f03723e */ /* 0x008fe200000000ff */
[----:B------:R-:W-:Y:S01]  /*ef10*/  IMAD.MOV.U32 R231, RZ, RZ, R74 ;  /* 0x000000ffffe77224 */ /* 0x000fe200078e004a */
[--C-:B------:R-:W-:Y:S01]  /*ef20*/  HSET2.LE.AND R9, R9, R182.reuse, PT ;  /* 0x000000b609097233 */ /* 0x100fe20003803000 */
[----:B------:R-:W-:Y:S01]  /*ef30*/  FFMA.FTZ R11, R225, c[0x0][0x23c], -R14 ;  /* 0x00008f00e10b7a23 */ /* 0x000fe2000001080e */
[----:B----4-:R-:W-:Y:S01]  /*ef40*/  LOP3.LUT R8, R2, R3, RZ, 0xc0, !PT ;  /* 0x0000000302087212 */ /* 0x010fe200078ec0ff */
[----:B------:R-:W-:Y:S01]  /*ef50*/  FFMA.FTZ R3, R129, c[0x0][0x23c], -R0 ;  /* 0x00008f0081037a23 */ /* 0x000fe20000010800 */
[----:B--2---:R-:W-:Y:S01]  /*ef60*/  F2FP.PACK_AB R10, R125, R126 ;  /* 0x0000007e7d0a723e */ /* 0x004fe200000000ff */
[----:B------:R-:W-:Y:S02]  /*ef70*/  HSET2.LE.AND R2, R15, R182, PT ;  /* 0x000000b60f027233 */ /* 0x000fe40003803000 */
[----:B------:R1:W-:Y:S01]  /*ef80*/  MUFU.EX2 R74, R3 ;  /* 0x00000003004a7308 */ /* 0x0003e20000000800 */
[----:B------:R-:W-:Y:S01]  /*ef90*/  IMAD.MOV.U32 R232, RZ, RZ, R143 ;  /* 0x000000ffffe87224 */ /* 0x000fe200078e008f */
[----:B------:R-:W-:Y:S01]  /*efa0*/  LOP3.LUT R9, R9, R10, RZ, 0xc0, !PT ;  /* 0x0000000a09097212 */ /* 0x000fe200078ec0ff */
[C---:B------:R-:W-:Y:S05]  /*efb0*/  HMMA.16816.F32 R52, R4.reuse, R48, R92 ;  /* 0x000000300434723c */ /* 0x040fea000000185c */
[----:B------:R2:W3:Y:S03]  /*efc0*/  MUFU.EX2 R143, R11 ;  /* 0x0000000b008f7308 */ /* 0x0004e60000000800 */
[----:B------:R-:W-:Y:S01]  /*efd0*/  HMMA.16816.F32 R48, R4, R50, R136 ;  /* 0x000000320430723c */ /* 0x000fe20000001888 */
[----:B-1----:R-:W-:-:S06]  /*efe0*/  F2FP.PACK_AB R3, R152, R153 ;  /* 0x000000999803723e */ /* 0x002fcc00000000ff */
[----:B------:R-:W-:Y:S01]  /*eff0*/  IMAD.WIDE.U32 R136, R28, -0x2daee0ad, RZ ;  /* 0xd2511f531c887825 */ /* 0x000fe200078e00ff */
[----:B------:R-:W-:Y:S01]  /*f000*/  LOP3.LUT R10, R2, R3, RZ, 0xc0, !PT ;  /* 0x00000003020a7212 */ /* 0x000fe200078ec0ff */
[C---:B------:R-:W-:Y:S02]  /*f010*/  HMMA.16816.F32 R56, R4.reuse, R40, R108 ;  /* 0x000000280438723c */ /* 0x040fe4000000186c */
[----:B------:R-:W-:Y:S01]  /*f020*/  IMAD.WIDE.U32 R2, R29, -0x2daee0ad, RZ ;  /* 0xd2511f531d027825 */ /* 0x000fe200078e00ff */
[----:B--2---:R-:W-:Y:S01]  /*f030*/  LOP3.LUT R11, R19, 0xff, RZ, 0xc0, !PT ;  /* 0x000000ff130b7812 */ /* 0x004fe200078ec0ff */
[----:B------:R-:W-:Y:S04]  /*f040*/  LDSM.16.MT88.4 R28, [R187+0x7000] ;  /* 0x00700000bb1c783b */ /* 0x000fe80000004200 */
[----:B------:R-:W-:Y:S01]  /*f050*/  HMMA.16816.F32 R132, R4, R24, R76 ;  /* 0x000000180484723c */ /* 0x000fe2000000184c */
[----:B------:R-:W-:-:S07]  /*f060*/  LOP3.LUT R2, R137, UR6, R2, 0x96, !PT ;  /* 0x0000000689027c12 */ /* 0x000fce000f8e9602 */
[----:B------:R-:W-:Y:S01]  /*f070*/  HMMA.16816.F32 R88, R4, R26, R88 ;  /* 0x0000001a0458723c */ /* 0x000fe20000001858 */
[----:B------:R-:W-:-:S07]  /*f080*/  PRMT R11, R11, 0x5410, R18 ;  /* 0x000054100b0b7816 */ /* 0x000fce0000000012 */
[C---:B------:R-:W-:Y:S08]  /*f090*/  HMMA.16816.F32 R64, R4.reuse, R20, R64 ;  /* 0x000000140440723c */ /* 0x040ff00000001840 */
[C---:B------:R-:W-:Y:S08]  /*f0a0*/  HMMA.16816.F32 R60, R4.reuse, R22, R104 ;  /* 0x00000016043c723c */ /* 0x040ff00000001868 */
[----:B------:R-:W-:Y:S01]  /*f0b0*/  HMMA.16816.F32 R40, R4, R42, R120 ;  /* 0x0000002a0428723c */ /* 0x000fe20000001878 */
[----:B------:R-:W-:Y:S01]  /*f0c0*/  HSET2.LE.AND R11, R11, R182, PT ;  /* 0x000000b60b0b7233 */ /* 0x000fe20003803000 */
[----:B------:R-:W-:Y:S01]  /*f0d0*/  IMAD.MOV.U32 R234, RZ, RZ, R34 ;  /* 0x000000ffffea7224 */ /* 0x000fe200078e0022 */
[----:B---3--:R-:W-:Y:S01]  /*f0e0*/  F2FP.PACK_AB R15, R142, R143 ;  /* 0x0000008f8e0f723e */ /* 0x008fe200000000ff */
[----:B------:R-:W-:Y:S01]  /*f0f0*/  IMAD.MOV.U32 R233, RZ, RZ, R32 ;  /* 0x000000ffffe97224 */ /* 0x000fe200078e0020 */
[----:B------:R-:W-:Y:S02]  /*f100*/  LDSM.16.MT88.4 R24, [R188+0x7000] ;  /* 0x00700000bc18783b */ /* 0x000fe40000004200 */
[----:B------:R-:W-:-:S02]  /*f110*/  FFMA.FTZ R4, R131, c[0x0][0x23c], -R0 ;  /* 0x00008f0083047a23 */ /* 0x000fc40000010800 */
[----:B------:R-:W-:Y:S01]  /*f120*/  FFMA.FTZ R5, R156, c[0x0][0x23c], -R12 ;  /* 0x00008f009c057a23 */ /* 0x000fe2000001080c */
[----:B------:R-:W1:Y:S01]  /*f130*/  LDSM.16.MT88.4 R32, [R185+0x7000] ;  /* 0x00700000b920783b */ /* 0x000e620000004200 */
[----:B------:R2:W-:Y:S01]  /*f140*/  MUFU.EX2 R68, R4 ;  /* 0x0000000400447308 */ /* 0x0005e20000000800 */
[----:B------:R-:W-:Y:S01]  /*f150*/  FFMA.FTZ R16, R130, c[0x0][0x23c], -R0 ;  /* 0x00008f0082107a23 */ /* 0x000fe20000010800 */
[----:B------:R-:W-:Y:S01]  /*f160*/  LOP3.LUT R11, R11, R15, RZ, 0xc0, !PT ;  /* 0x0000000f0b0b7212 */ /* 0x000fe200078ec0ff */
[----:B------:R-:W-:Y:S01]  /*f170*/  IMAD.MOV.U32 R230, RZ, RZ, R73 ;  /* 0x000000ffffe67224 */ /* 0x000fe200078e0049 */
[----:B------:R-:W3:Y:S04]  /*f180*/  LDSM.16.MT88.4 R20, [R186+0x7000] ;  /* 0x00700000ba14783b */ /* 0x000ee80000004200 */
[----:B------:R4:W-:Y:S01]  /*f190*/  MUFU.EX2 R45, R5 ;  /* 0x00000005002d7308 */ /* 0x0009e20000000800 */
[----:B------:R-:W-:Y:S04]  /*f1a0*/  LDSM.16.MT88.4 R104, [R188+0x7800] ;  /* 0x00780000bc68783b */ /* 0x000fe80000004200 */
[----:B------:R-:W-:Y:S01]  /*f1b0*/  LDSM.16.MT88.4 R120, [R186+0x7800] ;  /* 0x00780000ba78783b */ /* 0x000fe20000004200 */
[----:B--2---:R-:W-:Y:S01]  /*f1c0*/  LOP3.LUT R4, R3, UR8, R46, 0x96, !PT ;  /* 0x0000000803047c12 */ /* 0x004fe2000f8e962e */
[----:B------:R-:W-:-:S04]  /*f1d0*/  IMAD.WIDE.U32 R2, R2, -0x326172a9, RZ ;  /* 0xcd9e8d5702027825 */ /* 0x000fc800078e00ff */
[----:B------:R-:W-:Y:S01]  /*f1e0*/  IMAD.WIDE.U32 R18, R4, -0x326172a9, RZ ;  /* 0xcd9e8d5704127825 */ /* 0x000fe200078e00ff */
[----:B------:R-:W-:Y:S02]  /*f1f0*/  SHF.R.U32.HI R6, RZ, 0x10, R2 ;  /* 0x00000010ff067819 */ /* 0x000fe40000011602 */
[----:B----4-:R-:W-:Y:S01]  /*f200*/  LOP3.LUT R5, R2, 0xffff, RZ, 0xc0, !PT ;  /* 0x0000ffff02057812 */ /* 0x010fe200078ec0ff */
[----:B------:R-:W-:Y:S01]  /*f210*/  FFMA.FTZ R4, R154, c[0x0][0x23c], -R12 ;  /* 0x00008f009a047a23 */ /* 0x000fe2000001080c */
[----:B------:R-:W-:Y:S01]  /*f220*/  LOP3.LUT R15, R2, 0xff, RZ, 0xc0, !PT ;  /* 0x000000ff020f7812 */ /* 0x000fe200078ec0ff */
[----:B------:R2:W4:Y:S01]  /*f230*/  MUFU.EX2 R73, R16 ;  /* 0x0000001000497308 */ /* 0x0005220000000800 */
[----:B------:R-:W-:Y:S02]  /*f240*/  SHF.R.U32.HI R5, RZ, 0x8, R5 ;  /* 0x00000008ff057819 */ /* 0x000fe40000011605 */
[----:B------:R-:W-:Y:S02]  /*f250*/  SHF.R.U32.HI R7, RZ, 0x18, R2 ;  /* 0x00000018ff077819 */ /* 0x000fe40000011602 */
[----:B------:R-:W-:-:S03]  /*f260*/  LOP3.LUT R2, R3, UR17, R18, 0x96, !PT ;  /* 0x0000001103027c12 */ /* 0x000fc6000f8e9612 */
[----:B------:R5:W-:Y:S01]  /*f270*/  MUFU.EX2 R47, R4 ;  /* 0x00000004002f7308 */ /* 0x000be20000000800 */
[----:B------:R-:W-:Y:S01]  /*f280*/  FFMA.FTZ R3, R157, c[0x0][0x23c], -R12 ;  /* 0x00008f009d037a23 */ /* 0x000fe2000001080c */
[----:B--2---:R-:W-:-:S06]  /*f290*/  PRMT R16, R15, 0x5410, R5 ;  /* 0x000054100f107816 */ /* 0x004fcc0000000005 */
[----:B------:R2:W1:Y:S01]  /*f2a0*/  MUFU.EX2 R46, R3 ;  /* 0x00000003002e7308 */ /* 0x0004620000000800 */
[----:B------:R-:W-:Y:S02]  /*f2b0*/  LOP3.LUT R5, R2, 0xffff, RZ, 0xc0, !PT ;  /* 0x0000ffff02057812 */ /* 0x000fe400078ec0ff */
[----:B-----5:R-:W-:-:S04]  /*f2c0*/  LOP3.LUT R4, R6, 0xff, RZ, 0xc0, !PT ;  /* 0x000000ff06047812 */ /* 0x020fc800078ec0ff */
[----:B------:R-:W-:Y:S01]  /*f2d0*/  PRMT R17, R4, 0x5410, R7 ;  /* 0x0000541004117816 */ /* 0x000fe20000000007 */
[----:B------:R-:W-:Y:S01]  /*f2e0*/  FFMA.FTZ R7, R165, c[0x0][0x23c], -R12 ;  /* 0x00008f00a5077a23 */ /* 0x000fe2000001080c */
[--C-:B------:R-:W-:Y:S02]  /*f2f0*/  SHF.R.U32.HI R4, RZ, 0x10, R2.reuse ;  /* 0x00000010ff047819 */ /* 0x100fe40000011602 */
[----:B------:R-:W-:Y:S01]  /*f300*/  SHF.R.U32.HI R6, RZ, 0x8, R5 ;  /* 0x00000008ff067819 */ /* 0x000fe20000011605 */
[----:B------:R5:W3:Y:S01]  /*f310*/  MUFU.EX2 R39, R7 ;  /* 0x0000000700277308 */ /* 0x000ae20000000800 */
[----:B------:R-:W-:Y:S02]  /*f320*/  LOP3.LUT R5, R2, 0xff, RZ, 0xc0, !PT ;  /* 0x000000ff02057812 */ /* 0x000fe400078ec0ff */
[----:B--2---:R-:W-:Y:S02]  /*f330*/  SHF.R.U32.HI R3, RZ, 0x18, R2 ;  /* 0x00000018ff037819 */ /* 0x004fe40000011602 */
[----:B------:R-:W-:-:S02]  /*f340*/  LOP3.LUT R2, R4, 0xff, RZ, 0xc0, !PT ;  /* 0x000000ff04027812 */ /* 0x000fc400078ec0ff */
[----:B------:R-:W-:Y:S02]  /*f350*/  PRMT R15, R5, 0x5410, R6 ;  /* 0x00005410050f7816 */ /* 0x000fe40000000006 */
[----:B------:R-:W-:Y:S01]  /*f360*/  PRMT R5, R2, 0x5410, R3 ;  /* 0x0000541002057816 */ /* 0x000fe20000000003 */
[--C-:B------:R-:W-:Y:S01]  /*f370*/  HSET2.LE.AND R2, R16, R182.reuse, PT ;  /* 0x000000b610027233 */ /* 0x100fe20003803000 */
[----:B----4-:R-:W-:Y:S02]  /*f380*/  F2FP.PACK_AB R3, R68, R73 ;  /* 0x000000494403723e */ /* 0x010fe400000000ff */
[----:B-1----:R-:W-:Y:S02]  /*f390*/  F2FP.PACK_AB R4, R46, R47 ;  /* 0x0000002f2e04723e */ /* 0x002fe400000000ff */
[----:B------:R-:W-:Y:S01]  /*f3a0*/  LOP3.LUT R6, R2, R3, RZ, 0xc0, !PT ;  /* 0x0000000302067212 */ /* 0x000fe200078ec0ff */
[--C-:B-----5:R-:W-:Y:S01]  /*f3b0*/  HSET2.LE.AND R7, R17, R182.reuse, PT ;  /* 0x000000b611077233 */ /* 0x120fe20003803000 */
[----:B------:R-:W-:Y:S01]  /*f3c0*/  F2FP.PACK_AB R3, R74, R124 ;  /* 0x0000007c4a03723e */ /* 0x000fe200000000ff */
[--C-:B------:R-:W-:Y:S01]  /*f3d0*/  HSET2.LE.AND R2, R15, R182.reuse, PT ;  /* 0x000000b60f027233 */ /* 0x100fe20003803000 */
[----:B---3--:R-:W-:Y:S01]  /*f3e0*/  F2FP.PACK_AB R15, R39, R45 ;  /* 0x0000002d270f723e */ /* 0x008fe200000000ff */
[----:B------:R-:W-:Y:S01]  /*f3f0*/  HSET2.LE.AND R5, R5, R182, PT ;  /* 0x000000b605057233 */ /* 0x000fe20003803000 */
[----:B------:R-:W-:-:S02]  /*f400*/  LOP3.LUT R7, R7, R4, RZ, 0xc0, !PT ;  /* 0x0000000407077212 */ /* 0x000fc400078ec0ff */
[----:B------:R-:W-:Y:S01]  /*f410*/  LOP3.LUT R4, R2, R3, RZ, 0xc0, !PT ;  /* 0x0000000302047212 */ /* 0x000fe200078ec0ff */
[----:B------:R-:W-:Y:S01]  /*f420*/  FFMA.FTZ R2, R243, c[0x0][0x23c], -R13 ;  /* 0x00008f00f3027a23 */ /* 0x000fe2000001080d */
[----:B------:R-:W-:-:S03]  /*f430*/  LOP3.LUT R5, R5, R15, RZ, 0xc0, !PT ;  /* 0x0000000f05057212 */ /* 0x000fc600078ec0ff */
[----:B------:R1:W-:Y:S01]  /*f440*/  MUFU.EX2 R36, R2 ;  /* 0x0000000200247308 */ /* 0x0003e20000000800 */
[----:B------:R-:W-:Y:S01]  /*f450*/  HMMA.16816.F32 R84, R8, R34, R84 ;  /* 0x000000220854723c */ /* 0x000fe20000001854 */
[----:B------:R-:W-:-:S07]  /*f460*/  LOP3.LUT R3, R37, UR7, R44, 0x96, !PT ;  /* 0x0000000725037c12 */ /* 0x000fce000f8e962c */
[----:B------:R-:W-:Y:S01]  /*f470*/  HMMA.16816.F32 R108, R4, R34, R88 ;  /* 0x00000022046c723c */ /* 0x000fe20000001858 */
[----:B------:R-:W2:Y:S01]  /*f480*/  LDSM.16.MT88.4 R88, [R185+0x7800] ;  /* 0x00780000b958783b */ /* 0x000ea20000004200 */
[----:B-1----:R-:W-:-:S04]  /*f490*/  FFMA.FTZ R2, R245, c[0x0][0x23c], -R13 ;  /* 0x00008f00f5027a23 */ /* 0x002fc8000001080d */
[----:B------:R1:W3:Y:S02]  /*f4a0*/  MUFU.EX2 R34, R2 ;  /* 0x0000000200227308 */ /* 0x0002e40000000800 */
[-C--:B------:R-:W-:Y:S08]  /*f4b0*/  HMMA.16816.F32 R80, R8, R32.reuse, R80 ;  /* 0x000000200850723c */ /* 0x080ff00000001850 */
[----:B------:R-:W-:Y:S01]  /*f4c0*/  HMMA.16816.F32 R92, R4, R32, R132 ;  /* 0x00000020045c723c */ /* 0x000fe20000001884 */
[----:B-1----:R-:W-:-:S04]  /*f4d0*/  FFMA.FTZ R2, R244, c[0x0][0x23c], -R13 ;  /* 0x00008f00f4027a23 */ /* 0x002fc8000001080d */
[----:B------:R1:W-:Y:S03]  /*f4e0*/  MUFU.EX2 R33, R2 ;  /* 0x0000000200217308 */ /* 0x0003e60000000800 */
[----:B------:R-:W-:Y:S01]  /*f4f0*/  HMMA.16816.F32 R96, R8, R24, R96 ;  /* 0x000000180860723c */ /* 0x000fe20000001860 */
[----:B-1----:R-:W-:-:S04]  /*f500*/  FFMA.FTZ R2, R247, c[0x0][0x23c], -R13 ;  /* 0x00008f00f7027a23 */ /* 0x002fc8000001080d */
[----:B------:R1:W-:Y:S03]  /*f510*/  MUFU.EX2 R32, R2 ;  /* 0x0000000200207308 */ /* 0x0003e60000000800 */
[C---:B------:R-:W-:Y:S08]  /*f520*/  HMMA.16816.F32 R100, R8.reuse, R26, R100 ;  /* 0x0000001a0864723c */ /* 0x040ff00000001864 */
[----:B------:R-:W-:Y:S01]  /*f530*/  HMMA.16816.F32 R112, R8, R20, R112 ;  /* 0x000000140870723c */ /* 0x000fe20000001870 */
[----:B-1----:R-:W-:-:S07]  /*f540*/  IMAD.WIDE.U32 R2, R3, -0x2daee0ad, RZ ;  /* 0xd2511f5303027825 */ /* 0x002fce00078e00ff */
[C---:B------:R-:W-:Y:S08]  /*f550*/  HMMA.16816.F32 R116, R8.reuse, R22, R116 ;  /* 0x000000160874723c */ /* 0x040ff00000001874 */
[----:B------:R-:W-:Y:S01]  /*f560*/  HMMA.16816.F32 R128, R8, R28, R148 ;  /* 0x0000001c0880723c */ /* 0x000fe20000001894 */
[----:B------:R-:W-:-:S07]  /*f570*/  LOP3.LUT R18, R2, 0xff, RZ, 0xc0, !PT ;  /* 0x000000ff02127812 */ /* 0x000fce00078ec0ff */
[----:B------:R-:W-:Y:S01]  /*f580*/  HMMA.16816.F32 R76, R8, R30, R144 ;  /* 0x0000001e084c723c */ /* 0x000fe20000001890 */
[----:B------:R-:W-:-:S06]  /*f590*/  SHF.R.U32.HI R13, RZ, 0x10, R2 ;  /* 0x00000010ff0d7819 */ /* 0x000fcc0000011602 */
[----:B------:R-:W-:Y:S01]  /*f5a0*/  FFMA.FTZ R9, R246, c[0x0][0x23c], -R14 ;  /* 0x00008f00f6097a23 */ /* 0x000fe2000001080e */
[----:B------:R-:W-:Y:S02]  /*f5b0*/  LOP3.LUT R8, R3, UR16, R38, 0x96, !PT ;  /* 0x0000001003087c12 */ /* 0x000fe4000f8e9626 */
[----:B------:R-:W-:Y:S01]  /*f5c0*/  LOP3.LUT R11, R2, 0xffff, RZ, 0xc0, !PT ;  /* 0x0000ffff020b7812 */ /* 0x000fe200078ec0ff */
[----:B------:R-:W-:Y:S01]  /*f5d0*/  FFMA.FTZ R3, R248, c[0x0][0x23c], -R14 ;  /* 0x00008f00f8037a23 */ /* 0x000fe2000001080e */
[----:B------:R-:W-:Y:S01]  /*f5e0*/  HMMA.16816.F32 R60, R4, R26, R60 ;  /* 0x0000001a043c723c */ /* 0x000fe2000000183c */
[----:B------:R1:W-:Y:S01]  /*f5f0*/  MUFU.EX2 R27, R9 ;  /* 0x00000009001b7308 */ /* 0x0003e20000000800 */
[----:B------:R-:W-:Y:S02]  /*f600*/  SHF.R.U32.HI R17, RZ, 0x18, R2 ;  /* 0x00000018ff117819 */ /* 0x000fe40000011602 */
[----:B------:R-:W-:Y:S02]  /*f610*/  SHF.R.U32.HI R2, RZ, 0x8, R11 ;  /* 0x00000008ff027819 */ /* 0x000fe4000001160b */
[----:B------:R-:W-:-:S03]  /*f620*/  LOP3.LUT R16, R8, 0xff, RZ, 0xc0, !PT ;  /* 0x000000ff08107812 */ /* 0x000fc600078ec0ff */
[----:B------:R4:W-:Y:S01]  /*f630*/  MUFU.EX2 R26, R3 ;  /* 0x00000003001a7308 */ /* 0x0009e20000000800 */
[----:B------:R-:W-:Y:S02]  /*f640*/  SHF.R.U32.HI R15, RZ, 0x18, R8 ;  /* 0x00000018ff0f7819 */ /* 0x000fe40000011608 */
[----:B-1----:R-:W-:Y:S01]  /*f650*/  LOP3.LUT R9, R8, 0xffff, RZ, 0xc0, !PT ;  /* 0x0000ffff08097812 */ /* 0x002fe200078ec0ff */
[----:B------:R-:W-:Y:S01]  /*f660*/  FFMA.FTZ R10, R249, c[0x0][0x23c], -R14 ;  /* 0x00008f00f90a7a23 */ /* 0x000fe2000001080e */
[----:B----4-:R-:W-:Y:S02]  /*f670*/  SHF.R.U32.HI R3, RZ, 0x10, R8 ;  /* 0x00000010ff037819 */ /* 0x010fe40000011608 */
[----:B------:R-:W-:Y:S02]  /*f680*/  SHF.R.U32.HI R8, RZ, 0x8, R9 ;  /* 0x00000008ff087819 */ /* 0x000fe40000011609 */
[----:B------:R-:W-:Y:S02]  /*f690*/  LOP3.LUT R9, R3, 0xff, RZ, 0xc0, !PT ;  /* 0x000000ff03097812 */ /* 0x000fe400078ec0ff */
[----:B------:R-:W-:Y:S01]  /*f6a0*/  PRMT R3, R18, 0x5410, R2 ;  /* 0x0000541012037816 */ /* 0x000fe20000000002 */
[----:B------:R-:W-:Y:S01]  /*f6b0*/  FFMA.FTZ R2, R250, c[0x0][0x23c], -R14 ;  /* 0x00008f00fa027a23 */ /* 0x000fe2000001080e */
[----:B------:R-:W-:Y:S01]  /*f6c0*/  HMMA.16816.F32 R64, R4, R24, R64 ;  /* 0x000000180440723c */ /* 0x000fe20000001840 */
[----:B------:R1:W-:Y:S01]  /*f6d0*/  MUFU.EX2 R25, R10 ;  /* 0x0000000a00197308 */ /* 0x0003e20000000800 */
[----:B------:R-:W-:-:S07]  /*f6e0*/  PRMT R8, R16, 0x5410, R8 ;  /* 0x0000541010087816 */ /* 0x000fce0000000008 */
[----:B------:R4:W5:Y:S01]  /*f6f0*/  MUFU.EX2 R24, R2 ;  /* 0x0000000200187308 */ /* 0x0009620000000800 */
[----:B------:R-:W-:-:S04]  /*f700*/  LOP3.LUT R11, R13, 0xff, RZ, 0xc0, !PT ;  /* 0x000000ff0d0b7812 */ /* 0x000fc800078ec0ff */
[----:B------:R-:W-:Y:S01]  /*f710*/  PRMT R14, R11, 0x5410, R17 ;  /* 0x000054100b0e7816 */ /* 0x000fe20000000011 */
[--C-:B-1----:R-:W-:Y:S01]  /*f720*/  HSET2.LE.AND R10, R3, R182.reuse, PT ;  /* 0x000000b6030a7233 */ /* 0x102fe20003803000 */
[----:B---3--:R-:W-:Y:S02]  /*f730*/  F2FP.PACK_AB R3, R34, R36 ;  /* 0x000000242203723e */ /* 0x008fe400000000ff */
[----:B------:R-:W-:Y:S01]  /*f740*/  PRMT R9, R9, 0x5410, R15 ;  /* 0x0000541009097816 */ /* 0x000fe2000000000f */
[----:B----4-:R-:W-:-:S05]  /*f750*/  HSET2.LE.AND R2, R8, R182, PT ;  /* 0x000000b608027233 */ /* 0x010fca0003803000 */
[----:B------:R-:W-:Y:S01]  /*f760*/  LOP3.LUT R132, R2, R3, RZ, 0xc0, !PT ;  /* 0x0000000302847212 */ /* 0x000fe200078ec0ff */
[--C-:B------:R-:W-:Y:S01]  /*f770*/  HSET2.LE.AND R2, R14, R182.reuse, PT ;  /* 0x000000b60e027233 */ /* 0x100fe20003803000 */
[----:B-----5:R-:W-:Y:S01]  /*f780*/  F2FP.PACK_AB R3, R24, R25 ;  /* 0x000000191803723e */ /* 0x020fe200000000ff */
[----:B------:R-:W-:Y:S01]  /*f790*/  HSET2.LE.AND R8, R9, R182, PT ;  /* 0x000000b609087233 */ /* 0x000fe20003803000 */
[----:B------:R-:W-:Y:S02]  /*f7a0*/  F2FP.PACK_AB R9, R26, R27 ;  /* 0x0000001b1a09723e */ /* 0x000fe400000000ff */
[----:B------:R-:W-:Y:S01]  /*f7b0*/  LOP3.LUT R135, R2, R3, RZ, 0xc0, !PT ;  /* 0x0000000302877212 */ /* 0x000fe200078ec0ff */
[--C-:B------:R-:W-:Y:S01]  /*f7c0*/  FFMA.FTZ R2, R212, c[0x0][0x23c], -R0.reuse ;  /* 0x00008f00d4027a23 */ /* 0x100fe20000010800 */
[----:B------:R-:W-:Y:S01]  /*f7d0*/  HMMA.16816.F32 R56, R4, R20, R56 ;  /* 0x000000140438723c */ /* 0x000fe20000001838 */
[----:B------:R-:W-:Y:S01]  /*f7e0*/  LOP3.LUT R133, R8, R9, RZ, 0xc0, !PT ;  /* 0x0000000908857212 */ /* 0x000fe200078ec0ff */
[--C-:B------:R-:W-:Y:S01]  /*f7f0*/  FFMA.FTZ R13, R175, c[0x0][0x23c], -R0.reuse ;  /* 0x00008f00af0d7a23 */ /* 0x100fe20000010800 */
[----:B------:R1:W-:Y:S01]  /*f800*/  MUFU.EX2 R21, R2 ;  /* 0x0000000200157308 */ /* 0x0003e20000000800 */
[----:B------:R-:W-:-:S02]  /*f810*/  FFMA.FTZ R8, R176, c[0x0][0x23c], -R0 ;  /* 0x00008f00b0087a23 */ /* 0x000fc40000010800 */
[----:B------:R-:W-:Y:S02]  /*f820*/  FFMA.FTZ R0, R213, c[0x0][0x23c], -R0 ;  /* 0x00008f00d5007a23 */ /* 0x000fe40000010800 */
[----:B------:R-:W-:Y:S03]  /*f830*/  HMMA.16816.F32 R40, R4, R22, R40 ;  /* 0x000000160428723c */ /* 0x000fe60000001828 */
[----:B------:R3:W-:Y:S01]  /*f840*/  MUFU.EX2 R22, R0 ;  /* 0x0000000000167308 */ /* 0x0007e20000000800 */
[----:B-1----:R-:W-:-:S04]  /*f850*/  LOP3.LUT R2, R19, UR7, R210, 0x96, !PT ;  /* 0x0000000713027c12 */ /* 0x002fc8000f8e96d2 */
[----:B------:R-:W-:Y:S03]  /*f860*/  HMMA.16816.F32 R52, R4, R28, R52 ;  /* 0x0000001c0434723c */ /* 0x000fe60000001834 */
[----:B------:R-:W-:Y:S01]  /*f870*/  MUFU.EX2 R23, R13 ;  /* 0x0000000d00177308 */ /* 0x000fe20000000800 */
[----:B------:R-:W-:Y:S01]  /*f880*/  F2FP.PACK_AB R11, R32, R33 ;  /* 0x00000021200b723e */ /* 0x000fe200000000ff */
[----:B------:R-:W1:Y:S01]  /*f890*/  LDSM.16.MT88.4 R16, [R187+0x7800] ;  /* 0x00780000bb10783b */ /* 0x000e620000004200 */
[----:B------:R-:W-:-:S04]  /*f8a0*/  IMAD.WIDE.U32 R2, R2, -0x2daee0ad, RZ ;  /* 0xd2511f5302027825 */ /* 0x000fc800078e00ff */
[--C-:B---3--:R-:W-:Y:S01]  /*f8b0*/  FFMA.FTZ R0, R218, c[0x0][0x23c], -R12.reuse ;  /* 0x00008f00da007a23 */ /* 0x108fe2000001080c */
[----:B------:R-:W-:Y:S03]  /*f8c0*/  HMMA.16816.F32 R48, R4, R30, R48 ;  /* 0x0000001e0430723c */ /* 0x000fe60000001830 */
[----:B------:R3:W-:Y:S04]  /*f8d0*/  MUFU.EX2 R13, R0 ;  /* 0x00000000000d7308 */ /* 0x0007e80000000800 */
[--C-:B------:R-:W-:Y:S01]  /*f8e0*/  FFMA.FTZ R4, R219, c[0x0][0x23c], -R12.reuse ;  /* 0x00008f00db047a23 */ /* 0x100fe2000001080c */
[----:B------:R-:W-:Y:S01]  /*f8f0*/  LOP3.LUT R7, R2, 0xffff, RZ, 0xc0, !PT ;  /* 0x0000ffff02077812 */ /* 0x000fe200078ec0ff */
[----:B------:R-:W-:-:S02]  /*f900*/  FFMA.FTZ R5, R215, c[0x0][0x23c], -R12 ;  /* 0x00008f00d7057a23 */ /* 0x000fc4000001080c */
[----:B------:R4:W5:Y:S01]  /*f910*/  MUFU.EX2 R20, R8 ;  /* 0x0000000800147308 */ /* 0x0009620000000800 */
[----:B------:R-:W-:Y:S02]  /*f920*/  LOP3.LUT R134, R10, R11, RZ, 0xc0, !PT ;  /* 0x0000000b0a867212 */ /* 0x000fe400078ec0ff */
[----:B------:R-:W-:Y:S02]  /*f930*/  SHF.R.U32.HI R6, RZ, 0x10, R2 ;  /* 0x00000010ff067819 */ /* 0x000fe40000011602 */
[----:B---3--:R-:W-:-:S03]  /*f940*/  LOP3.LUT R0, R3, UR16, R136, 0x96, !PT ;  /* 0x0000001003007c12 */ /* 0x008fc6000f8e9688 */
[----:B------:R3:W1:Y:S01]  /*f950*/  MUFU.EX2 R15, R4 ;  /* 0x00000004000f7308 */ /* 0x0006620000000800 */
[----:B------:R-:W-:Y:S01]  /*f960*/  FFMA.FTZ R3, R214, c[0x0][0x23c], -R12 ;  /* 0x00008f00d6037a23 */ /* 0x000fe2000001080c */
[----:B------:R-:W-:Y:S02]  /*f970*/  SHF.R.U32.HI R11, RZ, 0x18, R2 ;  /* 0x00000018ff0b7819 */ /* 0x000fe40000011602 */
[----:B------:R-:W-:Y:S02]  /*f980*/  LOP3.LUT R10, R0, 0xff, RZ, 0xc0, !PT ;  /* 0x000000ff000a7812 */ /* 0x000fe400078ec0ff */
[--C-:B------:R-:W-:Y:S02]  /*f990*/  SHF.R.U32.HI R9, RZ, 0x18, R0.reuse ;  /* 0x00000018ff097819 */ /* 0x100fe40000011600 */
[----:B----4-:R-:W-:Y:S01]  /*f9a0*/  LOP3.LUT R8, R2, 0xff, RZ, 0xc0, !PT ;  /* 0x000000ff02087812 */ /* 0x010fe200078ec0ff */
[----:B------:R4:W-:Y:S01]  /*f9b0*/  MUFU.EX2 R14, R3 ;  /* 0x00000003000e7308 */ /* 0x0009e20000000800 */
[----:B------:R-:W-:-:S02]  /*f9c0*/  SHF.R.U32.HI R2, RZ, 0x10, R0 ;  /* 0x00000010ff027819 */ /* 0x000fc40000011600 */
[----:B------:R-:W-:Y:S02]  /*f9d0*/  LOP3.LUT R6, R6, 0xff, RZ, 0xc0, !PT ;  /* 0x000000ff06067812 */ /* 0x000fe400078ec0ff */
[----:B---3--:R-:W-:-:S03]  /*f9e0*/  LOP3.LUT R4, R0, 0xffff, RZ, 0xc0, !PT ;  /* 0x0000ffff00047812 */ /* 0x008fc600078ec0ff */
[----:B------:R3:W1:Y:S01]  /*f9f0*/  MUFU.EX2 R12, R5 ;  /* 0x00000005000c7308 */ /* 0x0006620000000800 */
[----:B------:R-:W-:Y:S02]  /*fa00*/  SHF.R.U32.HI R0, RZ, 0x8, R7 ;  /* 0x00000008ff007819 */ /* 0x000fe40000011607 */
[----:B------:R-:W-:Y:S02]  /*fa10*/  SHF.R.U32.HI R4, RZ, 0x8, R4 ;  /* 0x00000008ff047819 */ /* 0x000fe40000011604 */
[----:B------:R-:W-:Y:S02]  /*fa20*/  PRMT R0, R8, 0x5410, R0 ;  /* 0x0000541008007816 */ /* 0x000fe40000000000 */
[----:B------:R-:W-:Y:S02]  /*fa30*/  PRMT R4, R10, 0x5410, R4 ;  /* 0x000054100a047816 */ /* 0x000fe40000000004 */
[----:B----4-:R-:W-:Y:S02]  /*fa40*/  LOP3.LUT R3, R2, 0xff, RZ, 0xc0, !PT ;  /* 0x000000ff02037812 */ /* 0x010fe400078ec0ff */
[----:B------:R-:W-:-:S02]  /*fa50*/  PRMT R2, R6, 0x5410, R11 ;  /* 0x0000541006027816 */ /* 0x000fc4000000000b */
[----:B------:R-:W-:Y:S01]  /*fa60*/  PRMT R3, R3, 0x5410, R9 ;  /* 0x0000541003037816 */ /* 0x000fe20000000009 */
[--C-:B---3--:R-:W-:Y:S02]  /*fa70*/  HSET2.LE.AND R5, R0, R182.reuse, PT ;  /* 0x000000b600057233 */ /* 0x108fe40003803000 */
[--C-:B------:R-:W-:Y:S01]  /*fa80*/  HSET2.LE.AND R7, R2, R182.reuse, PT ;  /* 0x000000b602077233 */ /* 0x100fe20003803000 */
[----:B-----5:R-:W-:Y:S01]  /*fa90*/  F2FP.PACK_AB R2, R20, R23 ;  /* 0x000000171402723e */ /* 0x020fe200000000ff */
[--C-:B------:R-:W-:Y:S01]  /*faa0*/  HSET2.LE.AND R0, R4, R182.reuse, PT ;  /* 0x000000b604007233 */ /* 0x100fe20003803000 */
[----:B-1----:R-:W-:Y:S01]  /*fab0*/  F2FP.PACK_AB R4, R15, R13 ;  /* 0x0000000d0f04723e */ /* 0x002fe200000000ff */
[----:B------:R-:W-:-:S03]  /*fac0*/  HSET2.LE.AND R3, R3, R182, PT ;  /* 0x000000b603037233 */ /* 0x000fc60003803000 */
[----:B------:R-:W-:Y:S02]  /*fad0*/  LOP3.LUT R136, R0, R2, RZ, 0xc0, !PT ;  /* 0x0000000200887212 */ /* 0x000fe400078ec0ff */
[----:B------:R-:W-:Y:S02]  /*fae0*/  F2FP.PACK_AB R0, R12, R14 ;  /* 0x0000000e0c00723e */ /* 0x000fe400000000ff */
[----:B------:R-:W-:Y:S02]  /*faf0*/  F2FP.PACK_AB R6, R22, R21 ;  /* 0x000000151606723e */ /* 0x000fe400000000ff */
[----:B------:R-:W-:Y:S01]  /*fb00*/  LOP3.LUT R139, R7, R0, RZ, 0xc0, !PT ;  /* 0x00000000078b7212 */ /* 0x000fe200078ec0ff */
[----:B------:R-:W-:Y:S01]  /*fb10*/  FFMA.FTZ R0, R239, R141, R220 ;  /* 0x0000008def007223 */ /* 0x000fe200000100dc */
[----:B------:R-:W-:Y:S01]  /*fb20*/  LOP3.LUT R137, R3, R4, RZ, 0xc0, !PT ;  /* 0x0000000403897212 */ /* 0x000fe200078ec0ff */
[----:B------:R-:W-:Y:S01]  /*fb30*/  FFMA.FTZ R3, R232, R140, R178 ;  /* 0x0000008ce8037223 */ /* 0x000fe200000100b2 */
[----:B------:R-:W-:Y:S01]  /*fb40*/  LOP3.LUT R138, R5, R6, RZ, 0xc0, !PT ;  /* 0x00000006058a7212 */ /* 0x000fe200078ec0ff */
[----:B------:R-:W-:-:S02]  /*fb50*/  FFMA.FTZ R2, R234, R181, R233 ;  /* 0x000000b5ea027223 */ /* 0x000fc400000100e9 */
[----:B------:R-:W-:Y:S02]  /*fb60*/  FFMA.FTZ R4, R228, R180, R235 ;  /* 0x000000b4e4047223 */ /* 0x000fe400000100eb */
        /* <DEDUP_REMOVED lines=59> */
[C---:B--2---:R-:W-:Y:S01]  /*ff20*/  HMMA.16816.F32 R80, R132.reuse, R88, R80 ;  /* 0x000000588450723c */ /* 0x044fe20000001850 */
[----:B------:R-:W-:Y:S01]  /*ff30*/  FADD.FTZ R2, R32, R2 ;  /* 0x0000000220027221 */ /* 0x000fe20000010000 */
[----:B------:R1:W-:Y:S04]  /*ff40*/  STL [R1+0x20], R5 ;  /* 0x0000200501007387 */ /* 0x0003e80000100800 */
[----:B------:R1:W-:Y:S02]  /*ff50*/  STL [R1+0x24], R3 ;  /* 0x0000240301007387 */ /* 0x0003e40000100800 */
[C---:B------:R-:W-:Y:S02]  /*ff60*/  HMMA.16816.F32 R84, R132.reuse, R90, R84 ;  /* 0x0000005a8454723c */ /* 0x040fe40000001854 */
[----:B------:R1:W-:Y:S06]  /*ff70*/  STL [R1+0x2c], R0 ;  /* 0x00002c0001007387 */ /* 0x0003ec0000100800 */
[C---:B------:R-:W-:Y:S01]  /*ff80*/  HMMA.16816.F32 R96, R132.reuse, R104, R96 ;  /* 0x000000688460723c */ /* 0x040fe20000001860 */
[----:B------:R1:W-:Y:S07]  /*ff90*/  STL [R1+0x28], R2 ;  /* 0x0000280201007387 */ /* 0x0003ee0000100800 */
        /* <DEDUP_REMOVED lines=13> */
.L_x_1622:
[----:B-1----:R-:W-:-:S13]  /*10070*/  ISETP.GT.AND P0, PT, R75, UR18, PT ;  /* 0x000000124b007c0c */ /* 0x002fda000bf04270 */
[----:B------:R-:W-:Y:S05]  /*10080*/  @!P0 BRA `(.L_x_1625) ;  /* 0x0000495000008947 */ /* 0x000fea0003800000 */
[----:B------:R-:W2:Y:S01]  /*10090*/  LDL.LU R0, [R1+0x88] ;  /* 0x0000880001007983 */ /* 0x000ea20000300800 */
[----:B------:R-:W1:Y:S01]  /*100a0*/  LDC.U8 R252, c[0x0][0x2d8] ;  /* 0x0000b600fffc7b82 */ /* 0x000e620000000000 */
[----:B------:R-:W-:Y:S01]  /*100b0*/  UMOV UR21, 0x5 ;  /* 0x0000000500157882 */ /* 0x000fe20000000000 */
[----:B------:R-:W-:Y:S01]  /*100c0*/  MOV R68, R71 ;  /* 0x0000004700447202 */ /* 0x000fe20000000f00 */
[----:B------:R-:W3:Y:S01]  /*100d0*/  LDL.LU R2, [R1+0x30] ;  /* 0x0000300001027983 */ /* 0x000ee20000300800 */
[----:B------:R-:W-:Y:S01]  /*100e0*/  ULDC.64 UR4, c[0x0][0x1a0] ;  /* 0x0000680000047ab9 */ /* 0x000fe20000000a00 */
[----:B------:R-:W-:Y:S01]  /*100f0*/  MOV R3, R72 ;  /* 0x0000004800037202 */ /* 0x000fe20000000f00 */
[----:B------:R-:W-:Y:S01]  /*10100*/  USHF.L.U64.HI UR26, UR4, UR21, UR5 ;  /* 0x00000015041a7299 */ /* 0x000fe20008010205 */
[----:B------:R-:W4:Y:S01]  /*10110*/  LDL.LU R8, [R1+0x78] ;  /* 0x0000780001087983 */ /* 0x000f220000300800 */
[----:B------:R-:W-:Y:S01]  /*10120*/  USHF.L.U32 UR27, UR4, 0x5, URZ ;  /* 0x00000005041b7899 */ /* 0x000fe2000800063f */
[----:B------:R-:W-:-:S02]  /*10130*/  MOV R74, R69 ;  /* 0x00000045004a7202 */ /* 0x000fc40000000f00 */
[----:B------:R-:W5:Y:S01]  /*10140*/  LDL.LU.64 R6, [R1+0x60] ;  /* 0x0000600001067983 */ /* 0x000f620000300a00 */
[----:B------:R-:W-:Y:S01]  /*10150*/  ULDC.64 UR4, c[0x0][0x198] ;  /* 0x0000660000047ab9 */ /* 0x000fe20000000a00 */
[----:B------:R-:W-:Y:S01]  /*10160*/  MOV R73, R70 ;  /* 0x0000004600497202 */ /* 0x000fe20000000f00 */
[----:B------:R-:W-:Y:S01]  /*10170*/  USHF.L.U64.HI UR5, UR4, UR21, UR5 ;  /* 0x0000001504057299 */ /* 0x000fe20008010205 */
[----:B------:R-:W5:Y:S01]  /*10180*/  LDL.LU.64 R4, [R1+0x70] ;  /* 0x0000700001047983 */ /* 0x000f620000300a00 */
[----:B------:R-:W-:-:S03]  /*10190*/  USHF.L.U32 UR4, UR4, 0x5, URZ ;  /* 0x0000000504047899 */ /* 0x000fc6000800063f */
[----:B------:R-:W3:Y:S01]  /*101a0*/  LDL.LU R9, [R1+0x18] ;  /* 0x0000180001097983 */ /* 0x000ee20000300800 */
[----:B-1----:R-:W-:Y:S01]  /*101b0*/  PRMT R252, R252, 0x7054, R252 ;  /* 0x00007054fcfc7816 */ /* 0x002fe200000000fc */
[----:B--2---:R-:W-:-:S04]  /*101c0*/  IMAD.WIDE.U32 R10, R0, -0x326172a9, RZ ;  /* 0xcd9e8d57000a7825 */ /* 0x004fc800078e00ff */
[----:B----4-:R-:W-:-:S04]  /*101d0*/  IMAD.WIDE.U32 R250, R8, -0x2daee0ad, RZ ;  /* 0xd2511f5308fa7825 */ /* 0x010fc800078e00ff */
[----:B---3--:R-:W-:-:S05]  /*101e0*/  IMAD.WIDE.U32 R12, R9, -0x326172a9, RZ ;  /* 0xcd9e8d57090c7825 */ /* 0x008fca00078e00ff */
[-C--:B------:R-:W-:Y:S01]  /*101f0*/  LOP3.LUT R0, R13, R2.reuse, RZ, 0x3c, !PT ;  /* 0x000000020d007212 */ /* 0x080fe200078e3cff */
[----:B------:R-:W-:Y:S01]  /*10200*/  STL.64 [R1+0x18], R12 ;  /* 0x0000180c01007387 */ /* 0x000fe20000100a00 */
[----:B------:R-:W-:-:S03]  /*10210*/  LOP3.LUT R2, R11, R2, RZ, 0x3c, !PT ;  /* 0x000000020b027212 */ /* 0x000fc600078e3cff */
[----:B------:R1:W-:Y:S01]  /*10220*/  STL.64 [R1+0x10], R10 ;  /* 0x0000100a01007387 */ /* 0x0003e20000100a00 */
[----:B-----5:R-:W-:Y:S01]  /*10230*/  MOV R5, R7 ;  /* 0x0000000700057202 */ /* 0x020fe20000000f00 */
[----:B------:R-:W-:-:S04]  /*10240*/  IMAD.WIDE.U32 R8, R2, -0x2daee0ad, RZ ;  /* 0xd2511f5302087825 */ /* 0x000fc800078e00ff */
[----:B-1----:R-:W-:-:S05]  /*10250*/  IMAD.WIDE.U32 R10, R0, -0x2daee0ad, RZ ;  /* 0xd2511f53000a7825 */ /* 0x002fca00078e00ff */
[----:B------:R1:W-:Y:S04]  /*10260*/  STL.64 [R1], R10 ;  /* 0x0000000a01007387 */ /* 0x0003e80000100a00 */
[----:B------:R1:W-:Y:S04]  /*10270*/  STL.64 [R1+0x30], R4 ;  /* 0x0000300401007387 */ /* 0x0003e80000100a00 */
[----:B------:R1:W-:Y:S01]  /*10280*/  STL.64 [R1+0x8], R8 ;  /* 0x0000080801007387 */ /* 0x0003e20000100a00 */
[----:B------:R-:W-:Y:S05]  /*10290*/  BRA `(.L_x_1626) ;  /* 0x000001b000007947 */ /* 0x000fea0003800000 */
.L_x_1628:
        /* <DEDUP_REMOVED lines=27> */
.L_x_1626:
[----:B-1----:R-:W2:Y:S01]  /*10450*/  LDL.64 R4, [R1+0x30] ;  /* 0x0000300001047983 */ /* 0x002ea20000100a00 */
[----:B------:R-:W-:Y:S04]  /*10460*/  DEPBAR.LE SB0, 0x0 ;  /* 0x000080000000791a */ /* 0x000fe80000000000 */
[----:B------:R-:W-:Y:S01]  /*10470*/  IADD3 R207, R75, -0x1, RZ ;  /* 0xffffffff4bcf7810 */ /* 0x000fe20007ffe0ff */
[----:B------:R-:W-:Y:S03]  /*10480*/  BAR.SYNC.DEFER_BLOCKING 0x0 ;  /* 0x0000000000007b1d */ /* 0x000fe60000010000 */
[----:B------:R-:W-:Y:S01]  /*10490*/  SHF.R.S32.HI R2, RZ, 0x1f, R207 ;  /* 0x0000001fff027819 */ /* 0x000fe200000114cf */
[C---:B------:R-:W-:Y:S04]  /*104a0*/  IMAD R0, R207.reuse, UR19, RZ ;  /* 0x00000013cf007c24 */ /* 0x040fe8000f8e02ff */
[----:B------:R-:W-:Y:S02]  /*104b0*/  IMAD R0, R2, UR20, R0 ;  /* 0x0000001402007c24 */ /* 0x000fe4000f8e0200 */
[----:B--2---:R-:W-:Y:S04]  /*104c0*/  IMAD.WIDE.U32 R4, R207, UR20, R4 ;  /* 0x00000014cf047c25 */ /* 0x004fe8000f8e0004 */
[----:B------:R-:W-:Y:S01]  /*104d0*/  IMAD.IADD R0, R5, 0x1, R0 ;  /* 0x0000000105007824 */ /* 0x000fe200078e0200 */
[C---:B------:R-:W-:Y:S04]  /*104e0*/  LEA R8, P1, R4.reuse, c[0x0][0x170], 0x1 ;  /* 0x00005c0004087a11 */ /* 0x040fe800078208ff */
[----:B------:R-:W-:Y:S02]  /*104f0*/  LEA.HI.X R9, R4, c[0x0][0x174], R0, 0x1, P1 ;  /* 0x00005d0004097a11 */ /* 0x000fe400008f0c00 */
[----:B------:R-:W-:Y:S03]  /*10500*/  IADD3 R6, P0, R8, UR27, RZ ;  /* 0x0000001b08067c10 */ /* 0x000fe6000ff1e0ff */
[----:B------:R-:W-:Y:S01]  /*10510*/  @!PT LDS RZ, [RZ] ;  /* 0x00000000fffff984 */ /* 0x000fe20000000800 */
[----:B------:R-:W-:Y:S01]  /*10520*/  @!PT LDS RZ, [RZ] ;  /* 0x00000000fffff984 */ /* 0x000fe20000000800 */
[----:B------:R-:W-:Y:S01]  /*10530*/  @!PT LDS RZ, [RZ] ;  /* 0x00000000fffff984 */ /* 0x000fe20000000800 */
[----:B------:R1:W-:Y:S01]  /*10540*/  LDGSTS.E.BYPASS.LTC128B.128 [R208+0x6000], [R8.64] ;  /* 0x0600000008d07fae */ /* 0x0003e2000b901d56 */
[----:B------:R-:W-:Y:S02]  /*10550*/  IADD3.X R7, R9, UR26, RZ, P0, !PT ;  /* 0x0000001a09077c10 */ /* 0x000fe400087fe4ff */
[----:B------:R-:W-:Y:S03]  /*10560*/  IADD3 R4, P1, R6, UR27, RZ ;  /* 0x0000001b06047c10 */ /* 0x000fe6000ff3e0ff */
[----:B------:R2:W-:Y:S01]  /*10570*/  LDGSTS.E.BYPASS.LTC128B.128 [R208+0x6800], [R6.64] ;  /* 0x0680000006d07fae */ /* 0x0005e2000b901d56 */
[----:B------:R-:W-:Y:S02]  /*10580*/  IADD3.X R5, R7, UR26, RZ, P1, !PT ;  /* 0x0000001a07057c10 */ /* 0x000fe40008ffe4ff */
[----:B------:R-:W-:Y:S03]  /*10590*/  IADD3 R10, P0, R4, UR27, RZ ;  /* 0x0000001b040a7c10 */ /* 0x000fe6000ff1e0ff */
[----:B------:R2:W-:Y:S01]  /*105a0*/  LDGSTS.E.BYPASS.LTC128B.128 [R208+0x7000], [R4.64] ;  /* 0x0700000004d07fae */ /* 0x0005e2000b901d56 */
[----:B------:R-:W-:Y:S02]  /*105b0*/  IADD3.X R11, R5, UR26, RZ, P0, !PT ;  /* 0x0000001a050b7c10 */ /* 0x000fe400087fe4ff */
[----:B------:R-:W-:Y:S03]  /*105c0*/  ISETP.GT.AND P0, PT, R207, UR18, PT ;  /* 0x00000012cf007c0c */ /* 0x000fe6000bf04270 */
[----:B------:R1:W-:Y:S06]  /*105d0*/  LDGSTS.E.BYPASS.LTC128B.128 [R208+0x7800], [R10.64] ;  /* 0x078000000ad07fae */ /* 0x0003ec000b901d56 */
[----:B------:R-:W-:Y:S06]  /*105e0*/  LDSM.16.M88.4 R64, [R191] ;  /* 0x00000000bf40783b */ /* 0x000fec0000000200 */
[----:B------:R-:W2:Y:S06]  /*105f0*/  LDSM.16.M88.4 R16, [R184+0x4000] ;  /* 0x00400000b810783b */ /* 0x000eac0000000200 */
[----:B------:R-:W1:Y:S06]  /*10600*/  LDSM.16.M88.4 R60, [R191+0x2000] ;  /* 0x00200000bf3c783b */ /* 0x000e6c0000000200 */
[----:B------:R-:W3:Y:S06]  /*10610*/  LDSM.16.M88.4 R32, [R184+0x4800] ;  /* 0x00480000b820783b */ /* 0x000eec0000000200 */
[----:B------:R-:W0:Y:S06]  /*10620*/  LDGDEPBAR ;  /* 0x00000000000079af */ /* 0x000e2c0000000000 */
[----:B------:R-:W4:Y:S06]  /*10630*/  LDSM.16.M88.4 R48, [R184+0x5000] ;  /* 0x00500000b830783b */ /* 0x000f2c0000000200 */
[----:B------:R-:W5:Y:S06]  /*10640*/  LDSM.16.M88.4 R140, [R184+0x5800] ;  /* 0x00580000b88c783b */ /* 0x000f6c0000000200 */
[----:B------:R-:W-:Y:S01]  /*10650*/  LDSM.16.M88.4 R144, [R194] ;  /* 0x00000000c290783b */ /* 0x000fe20000000200 */
[-C--:B--2---:R-:W-:Y:S05]  /*10660*/  HMMA.16816.F32 R4, R64, R16.reuse, RZ ;  /* 0x000000104004723c */ /* 0x084fea00000018ff */
[----:B------:R-:W2:Y:S03]  /*10670*/  LDSM.16.M88.4 R148, [R190+0x4000] ;  /* 0x00400000be94783b */ /* 0x000ea60000000200 */
[C---:B-1----:R-:W-:Y:S03]  /*10680*/  HMMA.16816.F32 R8, R60.reuse, R16, RZ ;  /* 0x000000103c08723c */ /* 0x042fe600000018ff */
[----:B------:R-:W1:Y:S06]  /*10690*/  LDSM.16.M88.4 R152, [R194+0x2000] ;  /* 0x00200000c298783b */ /* 0x000e6c0000000200 */
[----:B------:R-:W1:Y:S01]  /*106a0*/  LDSM.16.M88.4 R156, [R190+0x4800] ;  /* 0x00480000be9c783b */ /* 0x000e620000000200 */
[-C--:B------:R-:W-:Y:S05]  /*106b0*/  HMMA.16816.F32 R12, R60, R18.reuse, RZ ;  /* 0x000000123c0c723c */ /* 0x080fea00000018ff */
[----:B------:R-:W1:Y:S03]  /*106c0*/  LDSM.16.M88.4 R160, [R190+0x5000] ;  /* 0x00500000bea0783b */ /* 0x000e660000000200 */
[C---:B------:R-:W-:Y:S03]  /*106d0*/  HMMA.16816.F32 R16, R64.reuse, R18, RZ ;  /* 0x000000124010723c */ /* 0x040fe600000018ff */
[----:B------:R-:W1:Y:S05]  /*106e0*/  LDSM.16.M88.4 R164, [R190+0x5800] ;  /* 0x00580000bea4783b */ /* 0x000e6a0000000200 */
[-C--:B---3--:R-:W-:Y:S01]  /*106f0*/  HMMA.16816.F32 R20, R64, R32.reuse, RZ ;  /* 0x000000204014723c */ /* 0x088fe200000018ff */
[----:B------:R-:W-:Y:S06]  /*10700*/  LDSM.16.M88.4 R168, [R192+0x2000] ;  /* 0x00200000c0a8783b */ /* 0x000fec0000000200 */
[----:B------:R-:W-:Y:S01]  /*10710*/  LDSM.16.M88.4 R172, [R193+0x2000] ;  /* 0x00200000c1ac783b */ /* 0x000fe20000000200 */
[C---:B------:R-:W-:Y:S05]  /*10720*/  HMMA.16816.F32 R24, R60.reuse, R32, RZ ;  /* 0x000000203c18723c */ /* 0x040fea00000018ff */
[----:B------:R-:W-:Y:S03]  /*10730*/  LDSM.16.M88.4 R176, [R189+0x800] ;  /* 0x00080000bdb0783b */ /* 0x000fe60000000200 */
[-C--:B------:R-:W-:Y:S03]  /*10740*/  HMMA.16816.F32 R28, R60, R34.reuse, RZ ;  /* 0x000000223c1c723c */ /* 0x080fe600000018ff */
[----:B------:R-:W-:Y:S05]  /*10750*/  LDSM.16.M88.4 R180, [R189+0x1000] ;  /* 0x00100000bdb4783b */ /* 0x000fea0000000200 */
        /* <DEDUP_REMOVED lines=30> */
[----:B------:R-:W-:Y:S06]  /*10940*/  LDSM.16.M88.4 R144, [R193] ;  /* 0x00000000c190783b */ /* 0x000fec0000000200 */
[----:B------:R-:W4:Y:S01]  /*10950*/  LDSM.16.M88.4 R164, [R189] ;  /* 0x00000000bda4783b */ /* 0x000f220000000200 */
[-C--:B-1----:R-:W-:Y:S08]  /*10960*/  HMMA.16816.F32 R4, R140, R148.reuse, R4 ;  /* 0x000000948c04723c */ /* 0x082ff00000001804 */
[C---:B------:R-:W-:Y:S08]  /*10970*/  HMMA.16816.F32 R8, R168.reuse, R148, R8 ;  /* 0x00000094a808723c */ /* 0x040ff00000001808 */
[-C--:B------:R-:W-:Y:S08]  /*10980*/  HMMA.16816.F32 R12, R168, R150.reuse, R12 ;  /* 0x00000096a80c723c */ /* 0x080ff0000000180c */
[C---:B------:R-:W-:Y:S01]  /*10990*/  HMMA.16816.F32 R16, R140.reuse, R150, R16 ;  /* 0x000000968c10723c */ /* 0x040fe20000001810 */
[----:B------:R-:W1:Y:S01]  /*109a0*/  LDSM.16.M88.4 R148, [R189+0x1800] ;  /* 0x00180000bd94783b */ /* 0x000e620000000200 */
[----:B------:R-:W-:Y:S05]  /*109b0*/  DEPBAR.LE SB0, 0x0 ;  /* 0x000080000000791a */ /* 0x000fea0000000000 */
[----:B------:R-:W-:Y:S01]  /*109c0*/  BAR.SYNC.DEFER_BLOCKING 0x0 ;  /* 0x0000000000007b1d */ /* 0x000fe20000010000 */
        /* <DEDUP_REMOVED lines=27> */
[----:B------:R-:W-:Y:S01]  /*10b80*/  HMMA.16816.F32 R64, R144, R150, R64 ;  /* 0x000000969040723c */ /* 0x000fe20000001840 */
[----:B------:R-:W-:-:S07]  /*10b90*/  @P0 BRA `(.L_x_1628) ;  /* 0xfffff70000000947 */ /* 0x000fce000383ffff */
.L_x_1627:
[----:B------:R-:W2:Y:S01]  /*10ba0*/  S2R R0, SR_TID.X ;  /* 0x0000000000007919 */ /* 0x000ea20000002100 */
[C---:B------:R-:W-:Y:S07]  /*10bb0*/  IMAD.SHL.U32 R159, R207.reuse, 0x2, RZ ;  /* 0x00000002cf9f7824 */ /* 0x040fee00078e00ff */
[----:B------:R-:W3:Y:S06]  /*10bc0*/  LDL.64 R212, [R1] ;  /* 0x0000000001d47983 */ /* 0x000eec0000100a00 */
[----:B------:R-:W4:Y:S06]  /*10bd0*/  LDL.64 R210, [R1+0x10] ;  /* 0x0000100001d27983 */ /* 0x000f2c0000100a00 */
[----:B------:R-:W5:Y:S06]  /*10be0*/  LDL.64 R180, [R1+0x18] ;  /* 0x0000180001b47983 */ /* 0x000f6c0000100a00 */
[----:B------:R-:W3:Y:S01]  /*10bf0*/  LDL.64 R214, [R1+0x8] ;  /* 0x0000080001d67983 */ /* 0x000ee20000100a00 */
[----:B--2---:R-:W-:Y:S05]  /*10c00*/  IMAD.SHL.U32 R0, R0, 0x2, RZ ;  /* 0x0000000200007824 */ /* 0x004fea00078e00ff */
[----:B------:R-:W-:Y:S05]  /*10c10*/  LOP3.LUT R0, R0, 0x6, RZ, 0xc0, !PT ;  /* 0x0000000600007812 */ /* 0x000fea00078ec0ff */
[----:B------:R-:W-:Y:S05]  /*10c20*/  IMAD R0, R207, 0x40, R0 ;  /* 0x00000040cf007824 */ /* 0x000fea00078e0200 */
[C---:B------:R-:W-:Y:S02]  /*10c30*/  IADD3 R75, R0.reuse, 0x1, RZ ;  /* 0x00000001004b7810 */ /* 0x040fe40007ffe0ff */
[CC--:B------:R-:W-:Y:S02]  /*10c40*/  ISETP.GE.AND P3, PT, R0.reuse, R202.reuse, PT ;  /* 0x000000ca0000720c */ /* 0x0c0fe40003f66270 */
[C---:B------:R-:W-:Y:S02]  /*10c50*/  ISETP.GE.AND P2, PT, R75.reuse, R202, PT ;  /* 0x000000ca4b00720c */ /* 0x040fe40003f46270 */
[CC--:B------:R-:W-:Y:S02]  /*10c60*/  ISETP.GE.AND P0, PT, R75.reuse, R201.reuse, PT ;  /* 0x000000c94b00720c */ /* 0x0c0fe40003f06270 */
[C---:B------:R-:W-:Y:S02]  /*10c70*/  ISETP.GE.AND P1, PT, R0.reuse, R201, PT ;  /* 0x000000c90000720c */ /* 0x040fe40003f26270 */
[C---:B------:R-:W-:Y:S02]  /*10c80*/  IADD3 R72, R0.reuse, 0x8, RZ ;  /* 0x0000000800487810 */ /* 0x040fe40007ffe0ff */
[C---:B-1----:R-:W-:Y:S02]  /*10c90*/  IADD3 R71, R0.reuse, 0x9, RZ ;  /* 0x0000000900477810 */ /* 0x042fe40007ffe0ff */
[CC--:B------:R-:W-:Y:S02]  /*10ca0*/  ISETP.GE.OR P3, PT, R0.reuse, R206.reuse, !P3 ;  /* 0x000000ce0000720c */ /* 0x0c0fe40005f66670 */
[C---:B------:R-:W-:Y:S02]  /*10cb0*/  ISETP.GE.OR P2, PT, R75.reuse, R206, !P2 ;  /* 0x000000ce4b00720c */ /* 0x040fe40005746670 */
[-C--:B------:R-:W-:Y:S02]  /*10cc0*/  ISETP.GE.OR P0, PT, R75, R205.reuse, !P0 ;  /* 0x000000cd4b00720c */ /* 0x080fe40004706670 */
[----:B------:R-:W-:Y:S02]  /*10cd0*/  ISETP.GE.OR P1, PT, R0, R205, !P1 ;  /* 0x000000cd0000720c */ /* 0x000fe40004f26670 */
[----:B------:R-:W-:Y:S02]  /*10ce0*/  FSEL R146, R4, -INF , !P3 ;  /* 0xff80000004927808 */ /* 0x000fe40005800000 */
[----:B------:R-:W-:Y:S02]  /*10cf0*/  FSEL R148, R5, -INF , !P2 ;  /* 0xff80000005947808 */ /* 0x000fe40005000000 */
[----:B------:R-:W-:Y:S02]  /*10d00*/  FSEL R149, R7, -INF , !P0 ;  /* 0xff80000007957808 */ /* 0x000fe40004000000 */
[-C--:B------:R-:W-:Y:S02]  /*10d10*/  ISETP.GE.AND P3, PT, R72, R202.reuse, PT ;  /* 0x000000ca4800720c */ /* 0x080fe40003f66270 */
[C---:B------:R-:W-:Y:S02]  /*10d20*/  ISETP.GE.AND P2, PT, R71.reuse, R202, PT ;  /* 0x000000ca4700720c */ /* 0x040fe40003f46270 */
[CC--:B------:R-:W-:Y:S02]  /*10d30*/  ISETP.GE.AND P0, PT, R71.reuse, R201.reuse, PT ;  /* 0x000000c94700720c */ /* 0x0c0fe40003f06270 */
[----:B------:R-:W-:Y:S02]  /*10d40*/  FSEL R147, R6, -INF , !P1 ;  /* 0xff80000006937808 */ /* 0x000fe40004800000 */
[C---:B------:R-:W-:Y:S02]  /*10d50*/  ISETP.GE.AND P1, PT, R72.reuse, R201, PT ;  /* 0x000000c94800720c */ /* 0x040fe40003f26270 */
[-C--:B------:R-:W-:Y:S02]  /*10d60*/  ISETP.GE.OR P3, PT, R72, R206.reuse, !P3 ;  /* 0x000000ce4800720c */ /* 0x080fe40005f66670 */
[C---:B------:R-:W-:Y:S02]  /*10d70*/  ISETP.GE.OR P2, PT, R71.reuse, R206, !P2 ;  /* 0x000000ce4700720c */ /* 0x040fe40005746670 */
[-C--:B------:R-:W-:Y:S02]  /*10d80*/  ISETP.GE.OR P0, PT, R71, R205.reuse, !P0 ;  /* 0x000000cd4700720c */ /* 0x080fe40004706670 */
[C---:B------:R-:W-:Y:S02]  /*10d90*/  IADD3 R70, R0.reuse, 0x10, RZ ;  /* 0x0000001000467810 */ /* 0x040fe40007ffe0ff */
[----:B------:R-:W-:Y:S02]  /*10da0*/  IADD3 R69, R0, 0x11, RZ ;  /* 0x0000001100457810 */ /* 0x000fe40007ffe0ff */
        /* <DEDUP_REMOVED lines=8> */
[C---:B------:R-:W-:Y:S02]  /*10e30*/  IADD3 R19, R0.reuse, 0x18, RZ ;  /* 0x0000001800137810 */ /* 0x040fe40007ffe0ff */
[----:B------:R-:W-:Y:S02]  /*10e40*/  IADD3 R18, R0, 0x19, RZ ;  /* 0x0000001900127810 */ /* 0x000fe40007ffe0ff */
[C---:B------:R-:W-:Y:S02]  /*10e50*/  ISETP.GE.AND P1, PT, R70.reuse, R201, PT ;  /* 0x000000c94600720c */ /* 0x040fe40003f26270 */
        /* <DEDUP_REMOVED lines=9> */
[-C--:B------:R-:W-:Y:S02]  /*10ef0*/  ISETP.GE.AND P0, PT, R18, R201.reuse, PT ;  /* 0x000000c91200720c */ /* 0x080fe40003f06270 */
[----:B------:R-:W-:Y:S02]  /*10f00*/  FSEL R157, R22, -INF , !P1 ;  /* 0xff800000169d7808 */ /* 0x000fe40004800000 */
[C---:B------:R-:W-:Y:S02]  /*10f10*/  ISETP.GE.AND P1, PT, R19.reuse, R201, PT ;  /* 0x000000c91300720c */ /* 0x040fe40003f26270 */
[CC--:B------:R-:W-:Y:S02]  /*10f20*/  ISETP.GE.OR P3, PT, R19.reuse, R206.reuse, !P3 ;  /* 0x000000ce1300720c */ /* 0x0c0fe40005f66670 */
        /* <DEDUP_REMOVED lines=26> */
[C---:B------:R-:W-:Y:S01]  /*110d0*/  ISETP.GE.AND P1, PT, R7.reuse, R201, PT ;  /* 0x000000c90700720c */ /* 0x040fe20003f26270 */
[----:B------:R-:W-:Y:S01]  /*110e0*/  LDSM.16.MT88.4 R36, [R188+0x6000] ;  /* 0x00600000bc24783b */ /* 0x000fe20000004200 */
        /* <DEDUP_REMOVED lines=9> */
[C---:B------:R-:W-:Y:S02]  /*11180*/  ISETP.GE.AND P0, PT, R0.reuse, R200, PT ;  /* 0x000000c80000720c */ /* 0x040fe40003f06270 */
[C---:B------:R-:W-:Y:S02]  /*11190*/  ISETP.GE.AND P3, PT, R0.reuse, R199, PT ;  /* 0x000000c70000720c */ /* 0x040fe40003f66270 */
[----:B------:R-:W-:Y:S02]  /*111a0*/  IADD3 R2, R0, 0x38, RZ ;  /* 0x0000003800027810 */ /* 0x000fe40007ffe0ff */
[C---:B------:R-:W-:Y:S02]  /*111b0*/  ISETP.GE.AND P6, PT, R5.reuse, R202, PT ;  /* 0x000000ca0500720c */ /* 0x040fe40003fc6270 */
[----:B------:R-:W-:Y:S02]  /*111c0*/  ISETP.GE.AND P2, PT, R4, R201, PT ;  /* 0x000000c90400720c */ /* 0x000fe40003f46270 */
[----:B------:R-:W-:Y:S02]  /*111d0*/  FSEL R166, R50, -INF , !P1 ;  /* 0xff80000032a67808 */ /* 0x000fe40004800000 */
[C---:B------:R-:W-:Y:S02]  /*111e0*/  ISETP.GE.OR P0, PT, R0.reuse, R204, !P0 ;  /* 0x000000cc0000720c */ /* 0x040fe40004706670 */
[C---:B------:R-:W-:Y:S02]  /*111f0*/  ISETP.GE.OR P3, PT, R0.reuse, R203, !P3 ;  /* 0x000000cb0000720c */ /* 0x040fe40005f66670 */
[----:B------:R-:W-:Y:S02]  /*11200*/  IADD3 R0, R0, 0x39, RZ ;  /* 0x0000003900007810 */ /* 0x000fe40007ffe0ff */
[----:B------:R-:W-:Y:S02]  /*11210*/  ISETP.GE.AND P1, PT, R2, R202, PT ;  /* 0x000000ca0200720c */ /* 0x000fe40003f26270 */
[----:B------:R-:W-:Y:S02]  /*11220*/  ISETP.GE.OR P6, PT, R5, R206, !P6 ;  /* 0x000000ce0500720c */ /* 0x000fe400077c6670 */
[----:B------:R-:W-:Y:S02]  /*11230*/  ISETP.GE.OR P2, PT, R4, R205, !P2 ;  /* 0x000000cd0400720c */ /* 0x000fe40005746670 */
[----:B------:R-:W-:Y:S02]  /*11240*/  FSEL R234, R52, -INF , !P6 ;  /* 0xff80000034ea7808 */ /* 0x000fe40007000000 */
[----:B------:R-:W-:Y:S02]  /*11250*/  FSEL R240, R55, -INF , !P2 ;  /* 0xff80000037f07808 */ /* 0x000fe40005000000 */
[----:B------:R-:W-:Y:S02]  /*11260*/  ISETP.GE.AND P6, PT, R0, R202, PT ;  /* 0x000000ca0000720c */ /* 0x000fe40003fc6270 */
[-C--:B------:R-:W-:Y:S02]  /*11270*/  ISETP.GE.OR P2, PT, R2, R206.reuse, !P1 ;  /* 0x000000ce0200720c */ /* 0x080fe40004f46670 */
[C---:B------:R-:W-:Y:S02]  /*11280*/  ISETP.GE.AND P1, PT, R0.reuse, R201, PT ;  /* 0x000000c90000720c */ /* 0x040fe40003f26270 */
[C---:B------:R-:W-:Y:S02]  /*11290*/  ISETP.GE.OR P6, PT, R0.reuse, R206, !P6 ;  /* 0x000000ce0000720c */ /* 0x040fe400077c6670 */
[----:B------:R-:W-:Y:S02]  /*112a0*/  ISETP.GE.OR P1, PT, R0, R205, !P1 ;  /* 0x000000cd0000720c */ /* 0x000fe40004f26670 */
[----:B------:R-:W-:Y:S02]  /*112b0*/  ISETP.GE.AND P5, PT, R4, R202, PT ;  /* 0x000000ca0400720c */ /* 0x000fe40003fa6270 */
[----:B------:R-:W-:Y:S02]  /*112c0*/  FSEL R223, R65, -INF , !P6 ;  /* 0xff80000041df7808 */ /* 0x000fe40007000000 */
[----:B------:R-:W-:Y:S02]  /*112d0*/  FSEL R232, R67, -INF , !P1 ;  /* 0xff80000043e87808 */ /* 0x000fe40004800000 */
[C---:B------:R-:W-:Y:S02]  /*112e0*/  ISETP.GE.AND P6, PT, R72.reuse, R200, PT ;  /* 0x000000c84800720c */ /* 0x040fe40003fc6270 */
[----:B------:R-:W-:Y:S02]  /*112f0*/  ISETP.GE.AND P1, PT, R72, R199, PT ;  /* 0x000000c74800720c */ /* 0x000fe40003f26270 */
[----:B------:R-:W-:Y:S02]  /*11300*/  ISETP.GE.OR P5, PT, R4, R206, !P5 ;  /* 0x000000ce0400720c */ /* 0x000fe40006fa6670 */
[C---:B------:R-:W-:Y:S02]  /*11310*/  ISETP.GE.OR P6, PT, R72.reuse, R204, !P6 ;  /* 0x000000cc4800720c */ /* 0x040fe400077c6670 */
[----:B------:R-:W-:Y:S02]  /*11320*/  ISETP.GE.OR P1, PT, R72, R203, !P1 ;  /* 0x000000cb4800720c */ /* 0x000fe40004f26670 */
[----:B------:R-:W-:Y:S02]  /*11330*/  FMNMX.FTZ R72, R146, R3, !PT ;  /* 0x0000000392487209 */ /* 0x000fe40007810000 */
[----:B------:R-:W-:Y:S02]  /*11340*/  FSEL R237, R53, -INF , !P5 ;  /* 0xff80000035ed7808 */ /* 0x000fe40006800000 */
[----:B------:R-:W-:Y:S02]  /*11350*/  ISETP.GE.AND P5, PT, R2, R201, PT ;  /* 0x000000c90200720c */ /* 0x000fe40003fa6270 */
[----:B------:R-:W-:Y:S02]  /*11360*/  FMNMX.FTZ R72, R148, R72, !PT ;  /* 0x0000004894487209 */ /* 0x000fe40007810000 */
[----:B------:R-:W-:Y:S02]  /*11370*/  ISETP.GE.OR P5, PT, R2, R205, !P5 ;  /* 0x000000cd0200720c */ /* 0x000fe40006fa6670 */
[----:B------:R-:W-:Y:S02]  /*11380*/  FMNMX.FTZ R72, R140, R72, !PT ;  /* 0x000000488c487209 */ /* 0x000fe40007810000 */
[----:B------:R-:W-:Y:S02]  /*11390*/  FSEL R227, R66, -INF , !P5 ;  /* 0xff80000042e37808 */ /* 0x000fe40006800000 */
[C---:B------:R-:W-:Y:S02]  /*113a0*/  ISETP.GE.AND P5, PT, R71.reuse, R200, PT ;  /* 0x000000c84700720c */ /* 0x040fe40003fa6270 */
[----:B------:R-:W-:Y:S02]  /*113b0*/  FSEL R21, R8, -INF , !P0 ;  /* 0xff80000008157808 */ /* 0x000fe40004000000 */
[----:B------:R-:W-:Y:S02]  /*113c0*/  ISETP.GE.AND P0, PT, R71, R199, PT ;  /* 0x000000c74700720c */ /* 0x000fe40003f06270 */
[----:B------:R-:W-:Y:S02]  /*113d0*/  FMNMX.FTZ R72, R141, R72, !PT ;  /* 0x000000488d487209 */ /* 0x000fe40007810000 */
        /* <DEDUP_REMOVED lines=11> */
[C---:B------:R-:W-:Y:S02]  /*11490*/  ISETP.GE.AND P4, PT, R5.reuse, R201, PT ;  /* 0x000000c90500720c */ /* 0x040fe40003f86270 */
[----:B------:R-:W-:Y:S02]  /*114a0*/  FMNMX.FTZ R72, R170, R72, !PT ;  /* 0x00000048aa487209 */ /* 0x000fe40007810000 */
[----:B------:R-:W-:Y:S02]  /*114b0*/  FMNMX.FTZ R71, R158, R71, !PT ;  /* 0x000000479e477209 */ /* 0x000fe40007810000 */
[----:B------:R-:W-:Y:S02]  /*114c0*/  ISETP.GE.OR P4, PT, R5, R205, !P4 ;  /* 0x000000cd0500720c */ /* 0x000fe40006786670 */
[----:B------:R-:W-:Y:S02]  /*114d0*/  FMNMX.FTZ R72, R173, R72, !PT ;  /* 0x00000048ad487209 */ /* 0x000fe40007810000 */
[----:B------:R-:W-:Y:S02]  /*114e0*/  FMNMX.FTZ R71, R153, R71, !PT ;  /* 0x0000004799477209 */ /* 0x000fe40007810000 */
[----:B------:R-:W-:Y:S02]  /*114f0*/  FSEL R238, R54, -INF , !P4 ;  /* 0xff80000036ee7808 */ /* 0x000fe40006000000 */
[C---:B------:R-:W-:Y:S01]  /*11500*/  ISETP.GE.AND P4, PT, R75.reuse, R200, PT ;  /* 0x000000c84b00720c */ /* 0x040fe20003f86270 */
[----:B------:R-:W-:Y:S01]  /*11510*/  LDSM.16.MT88.4 R52, [R186+0x6000] ;  /* 0x00600000ba34783b */ /* 0x000fe20000004200 */
[----:B------:R-:W-:Y:S02]  /*11520*/  FMNMX.FTZ R72, R164, R72, !PT ;  /* 0x00000048a4487209 */ /* 0x000fe40007810000 */
[----:B------:R-:W-:Y:S02]  /*11530*/  FMNMX.FTZ R71, R154, R71, !PT ;  /* 0x000000479a477209 */ /* 0x000fe40007810000 */
[----:B------:R-:W-:Y:S02]  /*11540*/  ISETP.GE.OR P4, PT, R75, R204, !P4 ;  /* 0x000000cc4b00720c */ /* 0x000fe40006786670 */
[----:B------:R-:W-:Y:S02]  /*11550*/  FMNMX.FTZ R72, R165, R72, !PT ;  /* 0x00000048a5487209 */ /* 0x000fe40007810000 */
[----:B------:R-:W-:Y:S02]  /*11560*/  FMNMX.FTZ R71, R175, R71, !PT ;  /* 0x00000047af477209 */ /* 0x000fe40007810000 */
[----:B------:R-:W-:Y:S02]  /*11570*/  FSEL R23, R10, -INF , !P3 ;  /* 0xff8000000a177808 */ /* 0x000fe40005800000 */
[----:B------:R-:W-:Y:S02]  /*11580*/  FSEL R22, R9, -INF , !P4 ;  /* 0xff80000009167808 */ /* 0x000fe40006000000 */
[-C--:B------:R-:W-:Y:S02]  /*11590*/  ISETP.GE.AND P4, PT, R70, R200.reuse, PT ;  /* 0x000000c84600720c */ /* 0x080fe40003f86270 */
[----:B------:R-:W-:Y:S02]  /*115a0*/  ISETP.GE.AND P3, PT, R69, R200, PT ;  /* 0x000000c84500720c */ /* 0x000fe40003f66270 */
[----:B------:R-:W-:Y:S02]  /*115b0*/  FMNMX.FTZ R72, R234, R72, !PT ;  /* 0x00000048ea487209 */ /* 0x000fe40007810000 */
[----:B------:R-:W-:Y:S02]  /*115c0*/  FMNMX.FTZ R71, R177, R71, !PT ;  /* 0x00000047b1477209 */ /* 0x000fe40007810000 */
[----:B------:R-:W-:Y:S02]  /*115d0*/  FSEL R222, R64, -INF , !P2 ;  /* 0xff80000040de7808 */ /* 0x000fe40005000000 */
[----:B------:R-:W-:Y:S02]  /*115e0*/  ISETP.GE.AND P2, PT, R75, R199, PT ;  /* 0x000000c74b00720c */ /* 0x000fe40003f46270 */
[-C--:B------:R-:W-:Y:S02]  /*115f0*/  ISETP.GE.OR P4, PT, R70, R204.reuse, !P4 ;  /* 0x000000cc4600720c */ /* 0x080fe40006786670 */
[----:B------:R-:W-:Y:S02]  /*11600*/  ISETP.GE.OR P3, PT, R69, R204, !P3 ;  /* 0x000000cc4500720c */ /* 0x000fe40005f66670 */
[----:B------:R-:W-:Y:S02]  /*11610*/  FMNMX.FTZ R72, R237, R72, !PT ;  /* 0x00000048ed487209 */ /* 0x000fe40007810000 */
[----:B------:R-:W-:Y:S02]  /*11620*/  FMNMX.FTZ R71, R166, R71, !PT ;  /* 0x00000047a6477209 */ /* 0x000fe40007810000 */
[----:B------:R-:W-:Y:S02]  /*11630*/  ISETP.GE.OR P2, PT, R75, R203, !P2 ;  /* 0x000000cb4b00720c */ /* 0x000fe40005746670 */
[----:B------:R-:W-:Y:S02]  /*11640*/  FSEL R160, R24, -INF , !P4 ;  /* 0xff80000018a07808 */ /* 0x000fe40006000000 */
[----:B------:R-:W-:Y:S02]  /*11650*/  ISETP.GE.AND P4, PT, R18, R199, PT ;  /* 0x000000c71200720c */ /* 0x000fe40003f86270 */
[----:B------:R-:W-:Y:S02]  /*11660*/  FSEL R161, R25, -INF , !P3 ;  /* 0xff80000019a17808 */ /* 0x000fe40005800000 */
[----:B------:R-:W-:Y:S02]  /*11670*/  ISETP.GE.AND P3, PT, R17, R200, PT ;  /* 0x000000c81100720c */ /* 0x000fe40003f66270 */
[----:B------:R-:W-:Y:S02]  /*11680*/  FMNMX.FTZ R72, R222, R72, !PT ;  /* 0x00000048de487209 */ /* 0x000fe40007810000 */
[----:B------:R-:W-:Y:S02]  /*11690*/  FMNMX.FTZ R71, R167, R71, !PT ;  /* 0x00000047a7477209 */ /* 0x000fe40007810000 */
[----:B------:R-:W-:Y:S02]  /*116a0*/  FSEL R32, R11, -INF , !P2 ;  /* 0xff8000000b207808 */ /* 0x000fe40005000000 */
[-C--:B------:R-:W-:Y:S02]  /*116b0*/  ISETP.GE.AND P2, PT, R70, R199.reuse, PT ;  /* 0x000000c74600720c */ /* 0x080fe40003f46270 */
[----:B------:R-:W-:Y:S02]  /*116c0*/  FSEL R10, R12, -INF , !P6 ;  /* 0xff8000000c0a7808 */ /* 0x000fe40007000000 */
[----:B------:R-:W-:Y:S02]  /*116d0*/  ISETP.GE.AND P6, PT, R69, R199, PT ;  /* 0x000000c74500720c */ /* 0x000fe40003fc6270 */
[----:B------:R-:W-:Y:S02]  /*116e0*/  ISETP.GE.OR P4, PT, R18, R203, !P4 ;  /* 0x000000cb1200720c */ /* 0x000fe40006786670 */
[----:B------:R-:W-:Y:S02]  /*116f0*/  ISETP.GE.OR P3, PT, R17, R204, !P3 ;  /* 0x000000cc1100720c */ /* 0x000fe40005f66670 */
[----:B------:R-:W-:Y:S02]  /*11700*/  FMNMX.FTZ R72, R223, R72, !PT ;  /* 0x00000048df487209 */ /* 0x000fe40007810000 */
[----:B------:R-:W-:Y:S02]  /*11710*/  FMNMX.FTZ R71, R238, R71, !PT ;  /* 0x00000047ee477209 */ /* 0x000fe40007810000 */
[-C--:B------:R-:W-:Y:S01]  /*11720*/  ISETP.GE.OR P2, PT, R70, R203.reuse, !P2 ;  /* 0x000000cb4600720c */ /* 0x080fe20005746670 */
[----:B------:R-:W1:Y:S01]  /*11730*/  SHFL.BFLY PT, R8, R72, 0x2, 0x1f ;  /* 0x0c401f0048087f89 */ /* 0x000e6200000e0000 */
[----:B------:R-:W-:Y:S02]  /*11740*/  ISETP.GE.OR P6, PT, R69, R203, !P6 ;  /* 0x000000cb4500720c */ /* 0x000fe400077c6670 */
[----:B------:R-:W-:Y:S02]  /*11750*/  FSEL R51, R31, -INF , !P4 ;  /* 0xff8000001f337808 */ /* 0x000fe40006000000 */
[-C--:B------:R-:W-:Y:S02]  /*11760*/  ISETP.GE.AND P4, PT, R6, R200.reuse, PT ;  /* 0x000000c80600720c */ /* 0x080fe40003f86270 */
[----:B------:R-:W-:Y:S02]  /*11770*/  FSEL R168, R40, -INF , !P3 ;  /* 0xff80000028a87808 */ /* 0x000fe40005800000 */
[-C--:B------:R-:W-:Y:S02]  /*11780*/  ISETP.GE.AND P3, PT, R6, R199.reuse, PT ;  /* 0x000000c70600720c */ /* 0x080fe40003f66270 */
[----:B------:R-:W-:Y:S02]  /*11790*/  FSEL R14, R14, -INF , !P1 ;  /* 0xff8000000e0e7808 */ /* 0x000fe40004800000 */
[----:B------:R-:W-:Y:S02]  /*117a0*/  FSEL R15, R15, -INF , !P0 ;  /* 0xff8000000f0f7808 */ /* 0x000fe40004000000 */
[----:B------:R-:W-:Y:S02]  /*117b0*/  ISETP.GE.AND P0, PT, R19, R199, PT ;  /* 0x000000c71300720c */ /* 0x000fe40003f06270 */
[-C--:B------:R-:W-:Y:S02]  /*117c0*/  ISETP.GE.AND P1, PT, R18, R200.reuse, PT ;  /* 0x000000c81200720c */ /* 0x080fe40003f26270 */
[----:B------:R-:W-:Y:S02]  /*117d0*/  FMNMX.FTZ R71, R240, R71, !PT ;  /* 0x00000047f0477209 */ /* 0x000fe40007810000 */
[----:B------:R-:W-:Y:S02]  /*117e0*/  FSEL R162, R26, -INF , !P2 ;  /* 0xff8000001aa27808 */ /* 0x000fe40005000000 */
[----:B------:R-:W-:Y:S02]  /*117f0*/  ISETP.GE.AND P2, PT, R17, R199, PT ;  /* 0x000000c71100720c */ /* 0x000fe40003f46270 */
[----:B------:R-:W-:Y:S02]  /*11800*/  FSEL R163, R27, -INF , !P6 ;  /* 0xff8000001ba37808 */ /* 0x000fe40007000000 */
[----:B------:R-:W-:Y:S02]  /*11810*/  ISETP.GE.AND P6, PT, R16, R200, PT ;  /* 0x000000c81000720c */ /* 0x000fe40003fc6270 */
[CC--:B------:R-:W-:Y:S02]  /*11820*/  ISETP.GE.OR P4, PT, R6.reuse, R204.reuse, !P4 ;  /* 0x000000cc0600720c */ /* 0x0c0fe40006786670 */
[----:B------:R-:W-:Y:S02]  /*11830*/  ISETP.GE.OR P3, PT, R6, R203, !P3 ;  /* 0x000000cb0600720c */ /* 0x000fe40005f66670 */
[----:B------:R-:W-:Y:S02]  /*11840*/  FMNMX.FTZ R6, R21, R73, !PT ;  /* 0x0000004915067209 */ /* 0x000fe40007810000 */
[----:B------:R-:W-:Y:S02]  /*11850*/  ISETP.GE.OR P0, PT, R19, R203, !P0 ;  /* 0x000000cb1300720c */ /* 0x000fe40004706670 */
[----:B------:R-:W-:Y:S02]  /*11860*/  ISETP.GE.OR P1, PT, R18, R204, !P1 ;  /* 0x000000cc1200720c */ /* 0x000fe40004f26670 */
[----:B------:R-:W-:Y:S02]  /*11870*/  FSEL R20, R13, -INF , !P5 ;  /* 0xff8000000d147808 */ /* 0x000fe40006800000 */
[----:B------:R-:W-:Y:S02]  /*11880*/  ISETP.GE.AND P5, PT, R19, R200, PT ;  /* 0x000000c81300720c */ /* 0x000fe40003fa6270 */
[----:B------:R-:W-:Y:S02]  /*11890*/  FMNMX.FTZ R71, R227, R71, !PT ;  /* 0x00000047e3477209 */ /* 0x000fe40007810000 */
[----:B------:R-:W-:Y:S02]  /*118a0*/  FMNMX.FTZ R6, R22, R6, !PT ;  /* 0x0000000616067209 */ /* 0x000fe40007810000 */
[----:B------:R-:W-:Y:S02]  /*118b0*/  ISETP.GE.OR P2, PT, R17, R203, !P2 ;  /* 0x000000cb1100720c */ /* 0x000fe40005746670 */
[----:B------:R-:W-:Y:S02]  /*118c0*/  ISETP.GE.OR P6, PT, R16, R204, !P6 ;  /* 0x000000cc1000720c */ /* 0x000fe400077c6670 */
[----:B------:R-:W-:Y:S02]  /*118d0*/  FSEL R49, R29, -INF , !P1 ;  /* 0xff8000001d317808 */ /* 0x000fe40004800000 */
[----:B------:R-:W-:Y:S02]  /*118e0*/  FSEL R50, R30, -INF , !P0 ;  /* 0xff8000001e327808 */ /* 0x000fe40004000000 */
[C---:B------:R-:W-:Y:S02]  /*118f0*/  ISETP.GE.AND P0, PT, R7.reuse, R199, PT ;  /* 0x000000c70700720c */ /* 0x040fe40003f06270 */
[----:B------:R-:W-:Y:S02]  /*11900*/  ISETP.GE.AND P1, PT, R7, R200, PT ;  /* 0x000000c80700720c */ /* 0x000fe40003f26270 */
[----:B------:R-:W-:Y:S02]  /*11910*/  ISETP.GE.OR P5, PT, R19, R204, !P5 ;  /* 0x000000cc1300720c */ /* 0x000fe40006fa6670 */
[----:B------:R-:W-:Y:S02]  /*11920*/  FMNMX.FTZ R71, R232, R71, !PT ;  /* 0x00000047e8477209 */ /* 0x000fe40007810000 */
[----:B------:R-:W-:Y:S02]  /*11930*/  FMNMX.FTZ R6, R10, R6, !PT ;  /* 0x000000060a067209 */ /* 0x000fe40007810000 */
[----:B------:R-:W-:Y:S02]  /*11940*/  FSEL R169, R41, -INF , !P6 ;  /* 0xff80000029a97808 */ /* 0x000fe40007000000 */
[C---:B------:R-:W-:Y:S02]  /*11950*/  ISETP.GE.AND P6, PT, R5.reuse, R200, PT ;  /* 0x000000c80500720c */ /* 0x040fe40003fc6270 */
[----:B------:R-:W-:Y:S02]  /*11960*/  FSEL R172, R42, -INF , !P2 ;  /* 0xff8000002aac7808 */ /* 0x000fe40005000000 */
[----:B------:R-:W-:Y:S02]  /*11970*/  ISETP.GE.AND P2, PT, R5, R199, PT ;  /* 0x000000c70500720c */ /* 0x000fe40003f46270 */
[C---:B------:R-:W-:Y:S02]  /*11980*/  ISETP.GE.OR P0, PT, R7.reuse, R203, !P0 ;  /* 0x000000cb0700720c */ /* 0x040fe40004706670 */
[-C--:B------:R-:W-:Y:S02]  /*11990*/  ISETP.GE.OR P1, PT, R7, R204.reuse, !P1 ;  /* 0x000000cc0700720c */ /* 0x080fe40004f26670 */
[----:B------:R-:W-:Y:S01]  /*119a0*/  FSEL R48, R28, -INF , !P5 ;  /* 0xff8000001c307808 */ /* 0x000fe20006800000 */
[----:B------:R-:W2:Y:S01]  /*119b0*/  SHFL.BFLY PT, R7, R71, 0x2, 0x1f ;  /* 0x0c401f0047077f89 */ /* 0x000ea200000e0000 */
[----:B------:R-:W-:Y:S02]  /*119c0*/  ISETP.GE.AND P5, PT, R16, R199, PT ;  /* 0x000000c71000720c */ /* 0x000fe40003fa6270 */
[C---:B------:R-:W-:Y:S02]  /*119d0*/  ISETP.GE.OR P6, PT, R5.reuse, R204, !P6 ;  /* 0x000000cc0500720c */ /* 0x040fe400077c6670 */
[-C--:B------:R-:W-:Y:S02]  /*119e0*/  ISETP.GE.OR P2, PT, R5, R203.reuse, !P2 ;  /* 0x000000cb0500720c */ /* 0x080fe40005746670 */
[----:B------:R-:W-:Y:S02]  /*119f0*/  FMNMX.FTZ R5, R20, R6, !PT ;  /* 0x0000000614057209 */ /* 0x000fe40007810000 */
[----:B------:R-:W-:Y:S02]  /*11a00*/  ISETP.GE.OR P5, PT, R16, R203, !P5 ;  /* 0x000000cb1000720c */ /* 0x000fe40006fa6670 */
[----:B------:R-:W-:Y:S02]  /*11a10*/  FMNMX.FTZ R5, R160, R5, !PT ;  /* 0x00000005a0057209 */ /* 0x000fe40007810000 */
[----:B------:R-:W-:Y:S02]  /*11a20*/  FMNMX.FTZ R6, R23, R74, !PT ;  /* 0x0000004a17067209 */ /* 0x000fe40007810000 */
[----:B------:R-:W-:Y:S02]  /*11a30*/  FSEL R176, R43, -INF , !P5 ;  /* 0xff8000002bb07808 */ /* 0x000fe40006800000 */
[----:B------:R-:W-:Y:S02]  /*11a40*/  FSEL R178, R44, -INF , !P1 ;  /* 0xff8000002cb27808 */ /* 0x000fe40004800000 */
[C---:B------:R-:W-:Y:S02]  /*11a50*/  ISETP.GE.AND P5, PT, R4.reuse, R200, PT ;  /* 0x000000c80400720c */ /* 0x040fe40003fa6270 */
[----:B------:R-:W-:Y:S02]  /*11a60*/  ISETP.GE.AND P1, PT, R4, R199, PT ;  /* 0x000000c70400720c */ /* 0x000fe40003f26270 */
[----:B------:R-:W-:Y:S02]  /*11a70*/  FMNMX.FTZ R5, R161, R5, !PT ;  /* 0x00000005a1057209 */ /* 0x000fe40007810000 */
[----:B-1----:R-:W-:Y:S02]  /*11a80*/  FMNMX.FTZ R72, R72, R8, !PT ;  /* 0x0000000848487209 */ /* 0x002fe40007810000 */
[C---:B------:R-:W-:Y:S02]  /*11a90*/  ISETP.GE.OR P5, PT, R4.reuse, R204, !P5 ;  /* 0x000000cc0400720c */ /* 0x040fe40006fa6670 */
[----:B------:R-:W-:Y:S02]  /*11aa0*/  ISETP.GE.OR P1, PT, R4, R203, !P1 ;  /* 0x000000cb0400720c */ /* 0x000fe40004f26670 */
[----:B------:R-:W-:Y:S02]  /*11ab0*/  FMNMX.FTZ R4, R32, R6, !PT ;  /* 0x0000000620047209 */ /* 0x000fe40007810000 */
[----:B------:R-:W-:Y:S02]  /*11ac0*/  FMNMX.FTZ R70, R48, R5, !PT ;  /* 0x0000000530467209 */ /* 0x000fe40007810000 */
[----:B------:R-:W1:Y:S01]  /*11ad0*/  SHFL.BFLY PT, R5, R72, 0x1, 0x1f ;  /* 0x0c201f0048057f89 */ /* 0x000e6200000e0000 */
[----:B------:R-:W-:Y:S02]  /*11ae0*/  FMNMX.FTZ R4, R14, R4, !PT ;  /* 0x000000040e047209 */ /* 0x000fe40007810000 */
[----:B------:R-:W-:Y:S02]  /*11af0*/  FSEL R182, R46, -INF , !P0 ;  /* 0xff8000002eb67808 */ /* 0x000fe40004000000 */
[----:B------:R-:W-:Y:S02]  /*11b00*/  FMNMX.FTZ R4, R15, R4, !PT ;  /* 0x000000040f047209 */ /* 0x000fe40007810000 */
[----:B------:R-:W-:Y:S02]  /*11b10*/  FSEL R179, R45, -INF , !P4 ;  /* 0xff8000002db37808 */ /* 0x000fe40006000000 */
[C---:B------:R-:W-:Y:S02]  /*11b20*/  ISETP.GE.AND P4, PT, R2.reuse, R200, PT ;  /* 0x000000c80200720c */ /* 0x040fe40003f86270 */
[----:B------:R-:W-:Y:S02]  /*11b30*/  ISETP.GE.AND P0, PT, R2, R199, PT ;  /* 0x000000c70200720c */ /* 0x000fe40003f06270 */
[----:B------:R-:W-:Y:S02]  /*11b40*/  FMNMX.FTZ R4, R162, R4, !PT ;  /* 0x00000004a2047209 */ /* 0x000fe40007810000 */
[----:B--2---:R-:W-:Y:S02]  /*11b50*/  FMNMX.FTZ R71, R71, R7, !PT ;  /* 0x0000000747477209 */ /* 0x004fe40007810000 */
[C---:B------:R-:W-:Y:S02]  /*11b60*/  ISETP.GE.OR P4, PT, R2.reuse, R204, !P4 ;  /* 0x000000cc0200720c */ /* 0x040fe40006786670 */
[----:B------:R-:W-:Y:S02]  /*11b70*/  ISETP.GE.OR P0, PT, R2, R203, !P0 ;  /* 0x000000cb0200720c */ /* 0x000fe40004706670 */
[----:B------:R-:W-:Y:S02]  /*11b80*/  FMNMX.FTZ R2, R163, R4, !PT ;  /* 0x00000004a3027209 */ /* 0x000fe40007810000 */
[----:B------:R-:W2:Y:S01]  /*11b90*/  SHFL.BFLY PT, R4, R71, 0x1, 0x1f ;  /* 0x0c201f0047047f89 */ /* 0x000ea200000e0000 */
[----:B------:R-:W-:Y:S02]  /*11ba0*/  FSEL R183, R47, -INF , !P3 ;  /* 0xff8000002fb77808 */ /* 0x000fe40005800000 */
[----:B------:R-:W-:Y:S02]  /*11bb0*/  ISETP.GE.AND P3, PT, R0, R200, PT ;  /* 0x000000c80000720c */ /* 0x000fe40003f66270 */
[----:B-1----:R-:W-:Y:S02]  /*11bc0*/  FMNMX.FTZ R72, R72, R5, !PT ;  /* 0x0000000548487209 */ /* 0x002fe40007810000 */
[----:B------:R-:W-:Y:S02]  /*11bd0*/  ISETP.GE.OR P3, PT, R0, R204, !P3 ;  /* 0x000000cc0000720c */ /* 0x000fe40005f66670 */
[----:B------:R-:W-:Y:S01]  /*11be0*/  FSEL R221, R58, -INF , !P2 ;  /* 0xff8000003add7808 */ /* 0x000fe20005000000 */
[C---:B------:R-:W-:Y:S01]  /*11bf0*/  FMUL.FTZ R144, R72.reuse, c[0x0][0x23c] ;  /* 0x00008f0048907a20 */ /* 0x040fe20000410000 */
[----:B------:R-:W-:Y:S02]  /*11c00*/  FSEL R230, R61, -INF , !P3 ;  /* 0xff8000003de67808 */ /* 0x000fe40005800000 */
[----:B------:R-:W-:Y:S02]  /*11c10*/  FSETP.NEU.FTZ.AND P3, PT, R72, -INF , PT ;  /* 0xff8000004800780b */ /* 0x000fe40003f7d000 */
[----:B------:R-:W-:Y:S02]  /*11c20*/  FMNMX.FTZ R2, R50, R2, !PT ;  /* 0x0000000232027209 */ /* 0x000fe40007810000 */
[----:B------:R-:W-:Y:S02]  /*11c30*/  FSEL R144, R144, RZ, P3 ;  /* 0x000000ff90907208 */ /* 0x000fe40001800000 */
[----:B------:R-:W-:Y:S02]  /*11c40*/  FMNMX.FTZ R70, R49, R70, !PT ;  /* 0x0000004631467209 */ /* 0x000fe40007810000 */
[----:B------:R-:W-:Y:S01]  /*11c50*/  FMNMX.FTZ R2, R51, R2, !PT ;  /* 0x0000000233027209 */ /* 0x000fe20007810000 */
[----:B------:R-:W-:Y:S01]  /*11c60*/  FFMA.FTZ R24, R156, c[0x0][0x23c], -R144 ;  /* 0x00008f009c187a23 */ /* 0x000fe20000010890 */
[----:B------:R-:W-:Y:S01]  /*11c70*/  FMNMX.FTZ R70, R168, R70, !PT ;  /* 0x00000046a8467209 */ /* 0x000fe20007810000 */
[----:B----4-:R-:W-:Y:S01]  /*11c80*/  IMAD.MOV.U32 R156, RZ, RZ, R210 ;  /* 0x000000ffff9c7224 */ /* 0x010fe200078e00d2 */
[----:B--2---:R-:W-:Y:S01]  /*11c90*/  FMNMX.FTZ R71, R71, R4, !PT ;  /* 0x0000000447477209 */ /* 0x004fe20007810000 */
[----:B------:R-:W-:Y:S01]  /*11ca0*/  FFMA.FTZ R4, R141, c[0x0][0x23c], -R144 ;  /* 0x00008f008d047a23 */ /* 0x000fe20000010890 */
[----:B------:R-:W-:Y:S02]  /*11cb0*/  FSEL R220, R57, -INF , !P5 ;  /* 0xff80000039dc7808 */ /* 0x000fe40006800000 */
[C---:B------:R-:W-:Y:S01]  /*11cc0*/  FSETP.NEU.FTZ.AND P2, PT, R71.reuse, -INF , PT ;  /* 0xff8000004700780b */ /* 0x040fe20003f5d000 */
[----:B------:R1:W-:Y:S01]  /*11cd0*/  MUFU.EX2 R249, R4 ;  /* 0x0000000400f97308 */ /* 0x0003e20000000800 */
[----:B------:R-:W-:Y:S01]  /*11ce0*/  FMUL.FTZ R145, R71, c[0x0][0x23c] ;  /* 0x00008f0047917a20 */ /* 0x000fe20000410000 */
        /* <DEDUP_REMOVED lines=8> */
[----:B------:R-:W-:Y:S01]  /*11d70*/  FSEL R219, R56, -INF , !P6 ;  /* 0xff80000038db7808 */ /* 0x000fe20007000000 */
[----:B------:R2:W-:Y:S01]  /*11d80*/  MUFU.EX2 R243, R6 ;  /* 0x0000000600f37308 */ /* 0x0005e20000000800 */
[----:B------:R-:W-:Y:S01]  /*11d90*/  FMNMX.FTZ R2, R183, R2, !PT ;  /* 0x00000002b7027209 */ /* 0x000fe20007810000 */
[----:B------:R-:W-:Y:S01]  /*11da0*/  FFMA.FTZ R28, R157, c[0x0][0x23c], -R145 ;  /* 0x00008f009d1c7a23 */ /* 0x000fe20000010891 */
[----:B------:R-:W-:Y:S01]  /*11db0*/  FMNMX.FTZ R70, R179, R70, !PT ;  /* 0x00000046b3467209 */ /* 0x000fe20007810000 */
[----:B---3--:R-:W-:Y:S01]  /*11dc0*/  IMAD.MOV.U32 R154, RZ, RZ, R212 ;  /* 0x000000ffff9a7224 */ /* 0x008fe200078e00d4 */
[----:B------:R-:W-:Y:S01]  /*11dd0*/  FSEL R224, R59, -INF , !P1 ;  /* 0xff8000003be07808 */ /* 0x000fe20004800000 */
[----:B------:R-:W-:Y:S01]  /*11de0*/  IMAD.MOV.U32 R157, RZ, RZ, R211 ;  /* 0x000000ffff9d7224 */ /* 0x000fe200078e00d3 */
[----:B------:R-:W-:Y:S01]  /*11df0*/  ISETP.GE.AND P1, PT, R0, R199, PT ;  /* 0x000000c70000720c */ /* 0x000fe20003f26270 */
[--C-:B-1----:R-:W-:Y:S01]  /*11e00*/  FFMA.FTZ R4, R142, c[0x0][0x23c], -R145.reuse ;  /* 0x00008f008e047a23 */ /* 0x102fe20000010891 */
[----:B------:R-:W-:Y:S02]  /*11e10*/  FSEL R231, R60, -INF , !P4 ;  /* 0xff8000003ce77808 */ /* 0x000fe40006000000 */
[----:B------:R-:W-:Y:S01]  /*11e20*/  ISETP.GE.OR P1, PT, R0, R203, !P1 ;  /* 0x000000cb0000720c */ /* 0x000fe20004f26670 */
[----:B------:R1:W-:Y:S01]  /*11e30*/  MUFU.EX2 R246, R4 ;  /* 0x0000000400f67308 */ /* 0x0003e20000000800 */
[----:B------:R-:W-:Y:S02]  /*11e40*/  FMNMX.FTZ R2, R221, R2, !PT ;  /* 0x00000002dd027209 */ /* 0x000fe40007810000 */
[----:B------:R-:W-:Y:S02]  /*11e50*/  FMNMX.FTZ R70, R219, R70, !PT ;  /* 0x00000046db467209 */ /* 0x000fe40007810000 */
[----:B------:R-:W-:Y:S01]  /*11e60*/  FMNMX.FTZ R0, R224, R2, !PT ;  /* 0x00000002e0007209 */ /* 0x000fe20007810000 */
[--C-:B------:R-:W-:Y:S01]  /*11e70*/  FFMA.FTZ R2, R140, c[0x0][0x23c], -R144.reuse ;  /* 0x00008f008c027a23 */ /* 0x100fe20000010890 */
[----:B------:R-:W-:Y:S02]  /*11e80*/  FMNMX.FTZ R70, R220, R70, !PT ;  /* 0x00000046dc467209 */ /* 0x000fe40007810000 */
[----:B------:R-:W-:Y:S01]  /*11e90*/  FSEL R233, R62, -INF , !P0 ;  /* 0xff8000003ee97808 */ /* 0x000fe20004000000 */
[----:B------:R3:W-:Y:S01]  /*11ea0*/  MUFU.EX2 R248, R2 ;  /* 0x0000000200f87308 */ /* 0x0007e20000000800 */
[----:B------:R-:W-:Y:S01]  /*11eb0*/  FMNMX.FTZ R70, R231, R70, !PT ;  /* 0x00000046e7467209 */ /* 0x000fe20007810000 */
[--C-:B--2---:R-:W-:Y:S01]  /*11ec0*/  FFMA.FTZ R6, R149, c[0x0][0x23c], -R145.reuse ;  /* 0x00008f0095067a23 */ /* 0x104fe20000010891 */
[----:B------:R-:W-:Y:S02]  /*11ed0*/  FSEL R75, R63, -INF , !P1 ;  /* 0xff8000003f4b7808 */ /* 0x000fe40004800000 */
[----:B------:R-:W-:Y:S02]  /*11ee0*/  FMNMX.FTZ R70, R230, R70, !PT ;  /* 0x00000046e6467209 */ /* 0x000fe40007810000 */
[----:B------:R-:W-:Y:S03]  /*11ef0*/  FMNMX.FTZ R0, R233, R0, !PT ;  /* 0x00000000e9007209 */ /* 0x000fe60007810000 */
[----:B------:R-:W-:Y:S01]  /*11f00*/  MUFU.EX2 R242, R6 ;  /* 0x0000000600f27308 */ /* 0x000fe20000000800 */
[----:B------:R-:W2:Y:S01]  /*11f10*/  SHFL.BFLY PT, R5, R70, 0x2, 0x1f ;  /* 0x0c401f0046057f89 */ /* 0x000ea200000e0000 */
[----:B------:R-:W-:Y:S01]  /*11f20*/  FMNMX.FTZ R0, R75, R0, !PT ;  /* 0x000000004b007209 */ /* 0x000fe20007810000 */
[----:B-1----:R-:W-:Y:S07]  /*11f30*/  FFMA.FTZ R4, R143, c[0x0][0x23c], -R145 ;  /* 0x00008f008f047a23 */ /* 0x002fee0000010891 */
[----:B------:R1:W4:Y:S01]  /*11f40*/  MUFU.EX2 R247, R4 ;  /* 0x0000000400f77308 */ /* 0x0003220000000800 */
[----:B---3--:R-:W3:Y:S01]  /*11f50*/  SHFL.BFLY PT, R2, R0, 0x2, 0x1f ;  /* 0x0c401f0000027f89 */ /* 0x008ee200000e0000 */
[----:B--2---:R-:W-:Y:S02]  /*11f60*/  FMNMX.FTZ R70, R70, R5, !PT ;  /* 0x0000000546467209 */ /* 0x004fe40007810000 */
[----:B------:R-:W-:Y:S05]  /*11f70*/  LOP3.LUT R5, R251, UR25, R159, 0x96, !PT ;  /* 0x00000019fb057c12 */ /* 0x000fea000f8e969f */
[----:B------:R-:W2:Y:S01]  /*11f80*/  SHFL.BFLY PT, R7, R70, 0x1, 0x1f ;  /* 0x0c201f0046077f89 */ /* 0x000ea200000e0000 */
[----:B-1----:R-:W-:Y:S01]  /*11f90*/  FFMA.FTZ R4, R146, c[0x0][0x23c], -R144 ;  /* 0x00008f0092047a23 */ /* 0x002fe20000010890 */
[----:B----4-:R-:W-:Y:S03]  /*11fa0*/  F2FP.PACK_AB R143, R247, R246 ;  /* 0x000000f6f78f723e */ /* 0x010fe600000000ff */
[----:B------:R1:W-:Y:S01]  /*11fb0*/  MUFU.EX2 R245, R4 ;  /* 0x0000000400f57308 */ /* 0x0003e20000000800 */
[----:B---3--:R-:W-:Y:S05]  /*11fc0*/  FMNMX.FTZ R0, R0, R2, !PT ;  /* 0x0000000200007209 */ /* 0x008fea0007810000 */
[----:B------:R-:W3:Y:S01]  /*11fd0*/  SHFL.BFLY PT, R2, R0, 0x1, 0x1f ;  /* 0x0c201f0000027f89 */ /* 0x000ee200000e0000 */
[----:B--2---:R-:W-:Y:S02]  /*11fe0*/  FMNMX.FTZ R70, R70, R7, !PT ;  /* 0x0000000746467209 */ /* 0x004fe40007810000 */
[----:B------:R-:W-:Y:S02]  /*11ff0*/  LOP3.LUT R7, R215, UR14, R250, 0x96, !PT ;  /* 0x0000000ed7077c12 */ /* 0x000fe4000f8e96fa */
[C---:B------:R-:W-:Y:S01]  /*12000*/  FSETP.NEU.FTZ.AND P1, PT, R70.reuse, -INF , PT ;  /* 0xff8000004600780b */ /* 0x040fe20003f3d000 */
[----:B------:R-:W-:Y:S02]  /*12010*/  FMUL.FTZ R146, R70, c[0x0][0x23c] ;  /* 0x00008f0046927a20 */ /* 0x000fe40000410000 */
[----:B-1----:R-:W-:Y:S03]  /*12020*/  FFMA.FTZ R4, R148, c[0x0][0x23c], -R144 ;  /* 0x00008f0094047a23 */ /* 0x002fe60000010890 */
[----:B------:R-:W-:Y:S01]  /*12030*/  FSEL R146, R146, RZ, P1 ;  /* 0x000000ff92927208 */ /* 0x000fe20000800000 */
[----:B------:R-:W-:Y:S01]  /*12040*/  IMAD.WIDE.U32 R148, R7, -0x326172a9, RZ ;  /* 0xcd9e8d5707947825 */ /* 0x000fe200078e00ff */
[----:B------:R1:W2:Y:S01]  /*12050*/  MUFU.EX2 R244, R4 ;  /* 0x0000000400f47308 */ /* 0x0002a20000000800 */
[----:B---3--:R-:W-:Y:S02]  /*12060*/  FMNMX.FTZ R69, R0, R2, !PT ;  /* 0x0000000200457209 */ /* 0x008fe40007810000 */
[----:B------:R-:W-:Y:S02]  /*12070*/  FFMA.FTZ R0, R20, c[0x0][0x23c], -R146 ;  /* 0x00008f0014007a23 */ /* 0x000fe40000010892 */
[C---:B------:R-:W-:Y:S01]  /*12080*/  FSETP.NEU.FTZ.AND P0, PT, R69.reuse, -INF , PT ;  /* 0xff8000004500780b */ /* 0x040fe20003f1d000 */
[----:B------:R-:W-:Y:S04]  /*12090*/  FMUL.FTZ R147, R69, c[0x0][0x23c] ;  /* 0x00008f0045937a20 */ /* 0x000fe80000410000 */
[----:B------:R3:W-:Y:S01]  /*120a0*/  MUFU.EX2 R239, R0 ;  /* 0x0000000000ef7308 */ /* 0x0007e20000000800 */
[----:B------:R-:W-:Y:S02]  /*120b0*/  FSEL R147, R147, RZ, P0 ;  /* 0x000000ff93937208 */ /* 0x000fe40000000000 */
[----:B-1----:R-:W-:Y:S05]  /*120c0*/  LOP3.LUT R4, R213, UR14, R250, 0x96, !PT ;  /* 0x0000000ed5047c12 */ /* 0x002fea000f8e96fa */
[----:B------:R-:W-:Y:S04]  /*120d0*/  IMAD.WIDE.U32 R150, R4, -0x326172a9, RZ ;  /* 0xcd9e8d5704967825 */ /* 0x000fe800078e00ff */
[----:B------:R-:W-:Y:S04]  /*120e0*/  IMAD.WIDE.U32 R4, R5, -0x326172a9, RZ ;  /* 0xcd9e8d5705047825 */ /* 0x000fe800078e00ff */
[--C-:B---3--:R-:W-:Y:S01]  /*120f0*/  FFMA.FTZ R0, R14, c[0x0][0x23c], -R147.reuse ;  /* 0x00008f000e007a23 */ /* 0x108fe20000010893 */
[C---:B-----5:R-:W-:Y:S02]  /*12100*/  LOP3.LUT R8, R5.reuse, UR15, R180, 0x96, !PT ;  /* 0x0000000f05087c12 */ /* 0x060fe4000f8e96b4 */
[----:B------:R-:W-:Y:S01]  /*12110*/  LOP3.LUT R9, R5, UR15, R210, 0x96, !PT ;  /* 0x0000000f05097c12 */ /* 0x000fe2000f8e96d2 */
[----:B------:R-:W-:Y:S01]  /*12120*/  MUFU.EX2 R236, R0 ;  /* 0x0000000000ec7308 */ /* 0x000fe20000000800 */
[----:B------:R-:W-:Y:S01]  /*12130*/  FFMA.FTZ R5, R10, c[0x0][0x23c], -R146 ;  /* 0x00008f000a057a23 */ /* 0x000fe20000010892 */
[--C-:B------:R-:W-:Y:S01]  /*12140*/  LOP3.LUT R10, R149, UR13, R4.reuse, 0x96, !PT ;  /* 0x0000000d950a7c12 */ /* 0x100fe2000f8e9604 */
[----:B------:R-:W-:Y:S01]  /*12150*/  IMAD.WIDE.U32 R6, R8, -0x2daee0ad, RZ ;  /* 0xd2511f5308067825 */ /* 0x000fe200078e00ff */
[----:B------:R-:W-:Y:S03]  /*12160*/  LOP3.LUT R12, R151, UR13, R4, 0x96, !PT ;  /* 0x0000000d970c7c12 */ /* 0x000fe6000f8e9604 */
[----:B------:R-:W-:Y:S01]  /*12170*/  IMAD.WIDE.U32 R10, R10, -0x2daee0ad, RZ ;  /* 0xd2511f530a0a7825 */ /* 0x000fe200078e00ff */
[----:B------:R-:W-:Y:S02]  /*12180*/  LOP3.LUT R7, R7, UR12, R212, 0x96, !PT ;  /* 0x0000000c07077c12 */ /* 0x000fe4000f8e96d4 */
[----:B------:R1:W3:Y:S01]  /*12190*/  MUFU.EX2 R241, R5 ;  /* 0x0000000500f17308 */ /* 0x0002e20000000800 */
[----:B------:R-:W-:Y:S05]  /*121a0*/  IMAD.WIDE.U32 R12, R12, -0x2daee0ad, RZ ;  /* 0xd2511f530c0c7825 */ /* 0x000fea00078e00ff */
[----:B------:R-:W-:Y:S01]  /*121b0*/  LOP3.LUT R8, R13, UR10, R6, 0x96, !PT ;  /* 0x0000000a0d087c12 */ /* 0x000fe2000f8e9606 */
[----:B------:R-:W-:Y:S03]  /*121c0*/  IMAD.WIDE.U32 R6, R7, -0x326172a9, RZ ;  /* 0xcd9e8d5707067825 */ /* 0x000fe600078e00ff */
[----:B------:R-:W-:Y:S01]  /*121d0*/  MUFU.EX2 R212, R28 ;  /* 0x0000001c00d47308 */ /* 0x000fe20000000800 */
[----:B------:R-:W-:Y:S05]  /*121e0*/  IMAD.WIDE.U32 R34, R8, -0x326172a9, RZ ;  /* 0xcd9e8d5708227825 */ /* 0x000fea00078e00ff */
[----:B------:R-:W-:Y:S05]  /*121f0*/  LOP3.LUT R6, R35, UR9, R6, 0x96, !PT ;  /* 0x0000000923067c12 */ /* 0x000fea000f8e9606 */
[----:B------:R-:W-:Y:S04]  /*12200*/  IMAD.WIDE.U32 R56, R6, -0x2daee0ad, RZ ;  /* 0xd2511f5306387825 */ /* 0x000fe800078e00ff */
[----:B-1----:R-:W-:Y:S05]  /*12210*/  IMAD.WIDE.U32 R4, R9, -0x2daee0ad, RZ ;  /* 0xd2511f5309047825 */ /* 0x002fea00078e00ff */
[----:B------:R-:W-:Y:S02]  /*12220*/  LOP3.LUT R5, R5, UR12, R214, 0x96, !PT ;  /* 0x0000000c05057c12 */ /* 0x000fe4000f8e96d6 */
[----:B------:R-:W-:Y:S03]  /*12230*/  LOP3.LUT R2, R11, UR10, R4, 0x96, !PT ;  /* 0x0000000a0b027c12 */ /* 0x000fe6000f8e9604 */
[----:B------:R-:W-:Y:S04]  /*12240*/  IMAD.WIDE.U32 R4, R5, -0x326172a9, RZ ;  /* 0xcd9e8d5705047825 */ /* 0x000fe800078e00ff */
[----:B------:R-:W-:Y:S01]  /*12250*/  IMAD.WIDE.U32 R42, R2, -0x326172a9, RZ ;  /* 0xcd9e8d57022a7825 */ /* 0x000fe200078e00ff */
[----:B------:R-:W-:Y:S02]  /*12260*/  LOP3.LUT R2, R7, UR11, R150, 0x96, !PT ;  /* 0x0000000b07027c12 */ /* 0x000fe4000f8e9696 */
[----:B------:R-:W-:Y:S02]  /*12270*/  LOP3.LUT R8, R5, UR11, R148, 0x96, !PT ;  /* 0x0000000b05087c12 */ /* 0x000fe4000f8e9694 */
[----:B------:R-:W-:Y:S01]  /*12280*/  LOP3.LUT R0, R43, UR9, R4, 0x96, !PT ;  /* 0x000000092b007c12 */ /* 0x000fe2000f8e9604 */
        /* <DEDUP_REMOVED lines=12> */
[----:B------:R4:W5:Y:S04]  /*12350*/  MUFU.EX2 R235, R2 ;  /* 0x0000000200eb7308 */ /* 0x0009680000000800 */
        /* <DEDUP_REMOVED lines=10> */
[----:B------:R1:W1:Y:S01]  /*12400*/  MUFU.EX2 R228, R0 ;  /* 0x0000000000e47308 */ /* 0x0002620000000800 */
[----:B------:R-:W-:Y:S02]  /*12410*/  LOP3.LUT R4, R5, UR17, R44, 0x96, !PT ;  /* 0x0000001105047c12 */ /* 0x000fe4000f8e962c */
[----:B----4-:R-:W-:Y:S02]  /*12420*/  LOP3.LUT R2, R6, 0xffff, RZ, 0xc0, !PT ;  /* 0x0000ffff06027812 */ /* 0x010fe400078ec0ff */
        /* <DEDUP_REMOVED lines=14> */
[----:B------:R-:W-:Y:S01]  /*12510*/  PRMT R13, R7, 0x5410, R13 ;  /* 0x00005410070d7816 */ /* 0x000fe2000000000d */
[----:B------:R-:W1:Y:S01]  /*12520*/  LDSM.16.MT88.4 R20, [R185+0x6000] ;  /* 0x00600000b914783b */ /* 0x000e620000004200 */
[----:B------:R-:W-:Y:S01]  /*12530*/  FFMA.FTZ R12, R153, c[0x0][0x23c], -R145 ;  /* 0x00008f00990c7a23 */ /* 0x000fe20000010891 */
[----:B------:R4:W-:Y:S01]  /*12540*/  MUFU.EX2 R226, R0 ;  /* 0x0000000000e27308 */ /* 0x0009e20000000800 */
[----:B------:R-:W-:Y:S01]  /*12550*/  SHF.R.U32.HI R8, RZ, 0x18, R4 ;  /* 0x00000018ff087819 */ /* 0x000fe20000011604 */
[----:B------:R-:W-:Y:S01]  /*12560*/  FFMA.FTZ R7, R32, c[0x0][0x23c], -R147 ;  /* 0x00008f0020077a23 */ /* 0x000fe20000010893 */
[--C-:B------:R-:W-:Y:S01]  /*12570*/  HSET2.LE.AND R67, R15, R252.reuse, PT ;  /* 0x000000fc0f437233 */ /* 0x100fe20003803000 */
[----:B------:R-:W-:Y:S01]  /*12580*/  FMUL.FTZ R2, R2, c[0x0][0x23c] ;  /* 0x00008f0002027a20 */ /* 0x000fe20000410000 */
[----:B------:R-:W-:Y:S01]  /*12590*/  LOP3.LUT R40, R41, UR7, R34, 0x96, !PT ;  /* 0x0000000729287c12 */ /* 0x000fe2000f8e9622 */
[----:B------:R-:W-:Y:S01]  /*125a0*/  FFMA.FTZ R32, R158, c[0x0][0x23c], -R145 ;  /* 0x00008f009e207a23 */ /* 0x000fe20000010891 */
[----:B------:R-:W-:Y:S01]  /*125b0*/  SHF.R.U32.HI R10, RZ, 0x18, R6 ;  /* 0x00000018ff0a7819 */ /* 0x000fe20000011606 */
[----:B------:R-:W-:Y:S01]  /*125c0*/  IMAD.MOV.U32 R153, RZ, RZ, R215 ;  /* 0x000000ffff997224 */ /* 0x000fe200078e00d7 */
[----:B------:R-:W-:Y:S01]  /*125d0*/  LOP3.LUT R44, R45, UR7, R42, 0x96, !PT ;  /* 0x000000072d2c7c12 */ /* 0x000fe2000f8e962a */
        /* <DEDUP_REMOVED lines=8> */
[----:B------:R-:W-:Y:S02]  /*12660*/  LOP3.LUT R60, R45, UR16, R60, 0x96, !PT ;  /* 0x000000102d3c7c12 */ /* 0x000fe4000f8e963c */
[----:B----4-:R-:W-:Y:S02]  /*12670*/  LOP3.LUT R0, R6, 0xffff, RZ, 0xc0, !PT ;  /* 0x0000ffff06007812 */ /* 0x010fe400078ec0ff */
[----:B------:R-:W-:Y:S01]  /*12680*/  LOP3.LUT R57, R44, 0xffff, RZ, 0xc0, !PT ;  /* 0x0000ffff2c397812 */ /* 0x000fe200078ec0ff */
[----:B------:R-:W-:Y:S01]  /*12690*/  FFMA.FTZ R45, R50, c[0x0][0x23c], -R147 ;  /* 0x00008f00322d7a23 */ /* 0x000fe20000010893 */
[----:B------:R-:W-:Y:S01]  /*126a0*/  SHF.R.U32.HI R5, RZ, 0x8, R0 ;  /* 0x00000008ff057819 */ /* 0x000fe20000011600 */
[----:B------:R-:W-:Y:S01]  /*126b0*/  MUFU.EX2 R215, R16 ;  /* 0x0000001000d77308 */ /* 0x000fe20000000800 */
        /* <DEDUP_REMOVED lines=8> */
[----:B------:R-:W-:Y:S01]  /*12740*/  SHF.R.U32.HI R4, RZ, 0x8, R3 ;  /* 0x00000008ff047819 */ /* 0x000fe20000011603 */
[----:B------:R-:W-:Y:S01]  /*12750*/  MUFU.EX2 R211, R32 ;  /* 0x0000002000d37308 */ /* 0x000fe20000000800 */
[----:B------:R-:W-:Y:S02]  /*12760*/  LOP3.LUT R3, R5, 0xff, RZ, 0xc0, !PT ;  /* 0x000000ff05037812 */ /* 0x000fe400078ec0ff */
[----:B-1----:R-:W-:Y:S02]  /*12770*/  SHF.R.U32.HI R7, RZ, 0x10, R6 ;  /* 0x00000010ff077819 */ /* 0x002fe40000011606 */
[----:B------:R-:W-:Y:S02]  /*12780*/  PRMT R8, R3, 0x5410, R8 ;  /* 0x0000541003087816 */ /* 0x000fe40000000008 */
[----:B------:R-:W-:Y:S01]  /*12790*/  LOP3.LUT R6, R7, 0xff, RZ, 0xc0, !PT ;  /* 0x000000ff07067812 */ /* 0x000fe200078ec0ff */
[----:B------:R-:W-:Y:S01]  /*127a0*/  FFMA.FTZ R7, R152, c[0x0][0x23c], -R144 ;  /* 0x00008f0098077a23 */ /* 0x000fe20000010890 */
[----:B------:R-:W-:Y:S01]  /*127b0*/  PRMT R9, R9, 0x5410, R4 ;  /* 0x0000541009097816 */ /* 0x000fe20000000004 */
[----:B------:R-:W1:Y:S01]  /*127c0*/  MUFU.EX2 R68, R0 ;  /* 0x0000000000447308 */ /* 0x000e620000000800 */
[----:B------:R-:W-:Y:S01]  /*127d0*/  PRMT R6, R6, 0x5410, R10 ;  /* 0x0000541006067816 */ /* 0x000fe2000000000a */
[--C-:B------:R-:W-:Y:S01]  /*127e0*/  HSET2.LE.AND R65, R8, R252.reuse, PT ;  /* 0x000000fc08417233 */ /* 0x100fe20003803000 */
[----:B------:R-:W-:Y:S01]  /*127f0*/  F2FP.PACK_AB R4, R249, R248 ;  /* 0x000000f8f904723e */ /* 0x000fe200000000ff */
[--C-:B------:R-:W-:Y:S01]  /*12800*/  HSET2.LE.AND R64, R9, R252.reuse, PT ;  /* 0x000000fc09407233 */ /* 0x100fe20003803000 */
[----:B------:R-:W-:Y:S01]  /*12810*/  FFMA.FTZ R9, R33, c[0x0][0x23c], -R144 ;  /* 0x00008f0021097a23 */ /* 0x000fe20000010890 */
[--C-:B------:R-:W-:Y:S01]  /*12820*/  HSET2.LE.AND R141, R6, R252.reuse, PT ;  /* 0x000000fc068d7233 */ /* 0x100fe20003803000 */
[----:B------:R-:W-:Y:S01]  /*12830*/  LOP3.LUT R142, R142, R4, RZ, 0xc0, !PT ;  /* 0x000000048e8e7212 */ /* 0x000fe200078ec0ff */
[--C-:B------:R-:W-:Y:S01]  /*12840*/  HSET2.LE.AND R4, R13, R252.reuse, PT ;  /* 0x000000fc0d047233 */ /* 0x100fe20003803000 */
[----:B--2---:R-:W-:Y:S01]  /*12850*/  F2FP.PACK_AB R5, R244, R245 ;  /* 0x000000f5f405723e */ /* 0x004fe200000000ff */
[----:B------:R2:W4:Y:S01]  /*12860*/  MUFU.EX2 R3, R2 ;  /* 0x0000000200037308 */ /* 0x0005220000000800 */
[----:B------:R-:W-:Y:S01]  /*12870*/  F2FP.PACK_AB R6, R242, R243 ;  /* 0x000000f3f206723e */ /* 0x000fe200000000ff */
[----:B------:R-:W-:Y:S01]  /*12880*/  IMAD.MOV.U32 R152, RZ, RZ, R214 ;  /* 0x000000ffff987224 */ /* 0x000fe200078e00d6 */
[----:B------:R-:W-:Y:S02]  /*12890*/  LOP3.LUT R143, R4, R143, RZ, 0xc0, !PT ;  /* 0x0000008f048f7212 */ /* 0x000fe400078ec0ff */
[----:B------:R-:W-:Y:S02]  /*128a0*/  LOP3.LUT R140, R140, R5, RZ, 0xc0, !PT ;  /* 0x000000058c8c7212 */ /* 0x000fe400078ec0ff */
[----:B------:R-:W-:Y:S02]  /*128b0*/  LOP3.LUT R141, R141, R6, RZ, 0xc0, !PT ;  /* 0x000000068d8d7212 */ /* 0x000fe400078ec0ff */
[----:B---3--:R-:W-:Y:S01]  /*128c0*/  F2FP.PACK_AB R4, R239, R241 ;  /* 0x000000f1ef04723e */ /* 0x008fe200000000ff */
[----:B------:R3:W-:Y:S01]  /*128d0*/  MUFU.EX2 R218, R7 ;  /* 0x0000000700da7308 */ /* 0x0007e20000000800 */
[----:B-----5:R-:W-:Y:S02]  /*128e0*/  F2FP.PACK_AB R5, R235, R236 ;  /* 0x000000eceb05723e */ /* 0x020fe400000000ff */
[----:B------:R-:W-:Y:S01]  /*128f0*/  F2FP.PACK_AB R6, R228, R229 ;  /* 0x000000e5e406723e */ /* 0x000fe200000000ff */
[----:B-1----:R-:W-:Y:S01]  /*12900*/  FMUL.FTZ R16, R68, R88 ;  /* 0x0000005844107220 */ /* 0x002fe20000410000 */
[----:B------:R-:W-:Y:S01]  /*12910*/  FSEL R0, R70, RZ, P1 ;  /* 0x000000ff46007208 */ /* 0x000fe20000800000 */
[----:B------:R-:W-:Y:S01]  /*12920*/  FMUL.FTZ R17, R68, R89 ;  /* 0x0000005944117220 */ /* 0x000fe20000410000 */
[----:B------:R-:W-:Y:S01]  /*12930*/  LOP3.LUT R66, R66, R4, RZ, 0xc0, !PT ;  /* 0x0000000442427212 */ /* 0x000fe200078ec0ff */
[C---:B------:R-:W-:Y:S01]  /*12940*/  FMUL.FTZ R4, R68.reuse, R76 ;  /* 0x0000004c44047220 */ /* 0x040fe20000410000 */
[----:B------:R-:W-:Y:S01]  /*12950*/  LOP3.LUT R67, R67, R5, RZ, 0xc0, !PT ;  /* 0x0000000543437212 */ /* 0x000fe200078ec0ff */
[----:B------:R-:W-:Y:S01]  /*12960*/  MUFU.EX2 R217, R9 ;  /* 0x0000000900d97308 */ /* 0x000fe20000000800 */
[----:B------:R-:W-:Y:S01]  /*12970*/  FMUL.FTZ R5, R68, R77 ;  /* 0x0000004d44057220 */ /* 0x000fe20000410000 */
[----:B------:R-:W-:Y:S01]  /*12980*/  LOP3.LUT R64, R64, R6, RZ, 0xc0, !PT ;  /* 0x0000000640407212 */ /* 0x000fe200078ec0ff */
[----:B------:R-:W-:Y:S01]  /*12990*/  FMUL.FTZ R32, R68, R104 ;  /* 0x0000006844207220 */ /* 0x000fe20000410000 */
[----:B------:R-:W-:Y:S01]  /*129a0*/  F2FP.PACK_AB R8, R225, R226 ;  /* 0x000000e2e108723e */ /* 0x000fe200000000ff */
[----:B--2---:R-:W-:Y:S01]  /*129b0*/  FADD.FTZ R2, -R0, R73 ;  /* 0x0000004900027221 */ /* 0x004fe20000010100 */
[----:B------:R-:W-:Y:S01]  /*129c0*/  FSEL R0, R69, RZ, P0 ;  /* 0x000000ff45007208 */ /* 0x000fe20000000000 */
[----:B----4-:R-:W-:Y:S01]  /*129d0*/  FMUL.FTZ R6, R3, R78 ;  /* 0x0000004e03067220 */ /* 0x010fe20000410000 */
[----:B------:R-:W-:Y:S01]  /*129e0*/  LOP3.LUT R65, R65, R8, RZ, 0xc0, !PT ;  /* 0x0000000841417212 */ /* 0x000fe200078ec0ff */
[----:B------:R-:W-:Y:S01]  /*129f0*/  FMUL.FTZ R2, R2, c[0x0][0x23c] ;  /* 0x00008f0002027a20 */ /* 0x000fe20000410000 */
[----:B------:R-:W-:Y:S01]  /*12a00*/  MUFU.EX2 R209, R41 ;  /* 0x0000002900d17308 */ /* 0x000fe20000000800 */
[----:B------:R-:W-:Y:S01]  /*12a10*/  FADD.FTZ R0, -R0, R74 ;  /* 0x0000004a00007221 */ /* 0x000fe20000010100 */
[----:B------:R-:W-:Y:S01]  /*12a20*/  SHF.R.U32.HI R73, RZ, 0x18, R40 ;  /* 0x00000018ff497819 */ /* 0x000fe20000011628 */
[C---:B------:R-:W-:Y:S01]  /*12a30*/  FMUL.FTZ R18, R3.reuse, R90 ;  /* 0x0000005a03127220 */ /* 0x040fe20000410000 */
[--C-:B------:R-:W-:Y:S01]  /*12a40*/  SHF.R.U32.HI R61, RZ, 0x18, R44.reuse ;  /* 0x00000018ff3d7819 */ /* 0x100fe2000001162c */
[----:B------:R-:W-:Y:S01]  /*12a50*/  FMUL.FTZ R0, R0, c[0x0][0x23c] ;  /* 0x00008f0000007a20 */ /* 0x000fe20000410000 */
[----:B------:R-:W-:Y:S01]  /*12a60*/  SHF.R.U32.HI R62, RZ, 0x10, R44 ;  /* 0x00000010ff3e7819 */ /* 0x000fe2000001162c */
[C---:B---3--:R-:W-:Y:S01]  /*12a70*/  FMUL.FTZ R7, R3.reuse, R79 ;  /* 0x0000004f03077220 */ /* 0x048fe20000410000 */
[----:B------:R-:W-:Y:S01]  /*12a80*/  LOP3.LUT R74, R60, 0xff, RZ, 0xc0, !PT ;  /* 0x000000ff3c4a7812 */ /* 0x000fe200078ec0ff */
[----:B------:R-:W1:Y:S01]  /*12a90*/  LDSM.16.MT88.4 R76, [R187+0x6000] ;  /* 0x00600000bb4c783b */ /* 0x000e620000004200 */
[----:B------:R-:W2:Y:S01]  /*12aa0*/  MUFU.EX2 R2, R2 ;  /* 0x0000000200027308 */ /* 0x000ea20000000800 */
[----:B------:R-:W-:Y:S01]  /*12ab0*/  FMUL.FTZ R49, R68, R121 ;  /* 0x0000007944317220 */ /* 0x000fe20000410000 */
[----:B------:R-:W-:Y:S01]  /*12ac0*/  LOP3.LUT R63, R44, 0xff, RZ, 0xc0, !PT ;  /* 0x000000ff2c3f7812 */ /* 0x000fe200078ec0ff */
[C---:B------:R-:W-:Y:S01]  /*12ad0*/  FMUL.FTZ R50, R3.reuse, R122 ;  /* 0x0000007a03327220 */ /* 0x040fe20000410000 */
[-C--:B------:R-:W-:Y:S01]  /*12ae0*/  HMMA.16816.F32 R4, R140, R20.reuse, R4 ;  /* 0x000000148c04723c */ /* 0x080fe20000001804 */
[C---:B------:R-:W-:Y:S01]  /*12af0*/  FMUL.FTZ R19, R3.reuse, R91 ;  /* 0x0000005b03137220 */ /* 0x040fe20000410000 */
[----:B------:R-:W-:Y:S01]  /*12b00*/  LOP3.LUT R58, R58, 0xff, RZ, 0xc0, !PT ;  /* 0x000000ff3a3a7812 */ /* 0x000fe200078ec0ff */
[----:B------:R-:W-:Y:S01]  /*12b10*/  FMUL.FTZ R33, R68, R105 ;  /* 0x0000006944217220 */ /* 0x000fe20000410000 */
[----:B------:R-:W-:Y:S01]  /*12b20*/  SHF.R.U32.HI R57, RZ, 0x8, R57 ;  /* 0x00000008ff397819 */ /* 0x000fe20000011639 */
[C---:B------:R-:W-:Y:S01]  /*12b30*/  FMUL.FTZ R34, R3.reuse, R106 ;  /* 0x0000006a03227220 */ /* 0x040fe20000410000 */
[----:B------:R-:W3:Y:S01]  /*12b40*/  MUFU.EX2 R0, R0 ;  /* 0x0000000000007308 */ /* 0x000ee20000000800 */
[----:B------:R-:W-:Y:S01]  /*12b50*/  FMUL.FTZ R35, R3, R107 ;  /* 0x0000006b03237220 */ /* 0x000fe20000410000 */
[----:B------:R-:W-:Y:S02]  /*12b60*/  PRMT R91, R63, 0x5410, R57 ;  /* 0x000054103f5b7816 */ /* 0x000fe40000000039 */
[----:B------:R-:W-:Y:S02]  /*12b70*/  ISETP.GT.AND P0, PT, R207, UR18, PT ;  /* 0x00000012cf007c0c */ /* 0x000fe4000bf04270 */
[----:B------:R-:W-:Y:S02]  /*12b80*/  LOP3.LUT R57, R60, 0xffff, RZ, 0xc0, !PT ;  /* 0x0000ffff3c397812 */ /* 0x000fe400078ec0ff */
[----:B------:R-:W-:Y:S01]  /*12b90*/  SHF.R.U32.HI R59, RZ, 0x8, R59 ;  /* 0x00000008ff3b7819 */ /* 0x000fe2000001163b */
[C---:B--2---:R-:W-:Y:S01]  /*12ba0*/  FMUL.FTZ R8, R2.reuse, R80 ;  /* 0x0000005002087220 */ /* 0x044fe20000410000 */
[--C-:B------:R-:W-:Y:S01]  /*12bb0*/  SHF.R.U32.HI R80, RZ, 0x18, R56.reuse ;  /* 0x00000018ff507819 */ /* 0x100fe20000011638 */
[----:B------:R-:W-:Y:S01]  /*12bc0*/  FMUL.FTZ R9, R2, R81 ;  /* 0x0000005102097220 */ /* 0x000fe20000410000 */
[----:B------:R-:W-:Y:S01]  /*12bd0*/  LOP3.LUT R81, R56, 0xff, RZ, 0xc0, !PT ;  /* 0x000000ff38517812 */ /* 0x000fe200078ec0ff */
[C---:B------:R-:W-:Y:S02]  /*12be0*/  FMUL.FTZ R12, R2.reuse, R84 ;  /* 0x00000054020c7220 */ /* 0x040fe40000410000 */
[C---:B------:R-:W-:Y:S02]  /*12bf0*/  FMUL.FTZ R13, R2.reuse, R85 ;  /* 0x00000055020d7220 */ /* 0x040fe40000410000 */
[----:B------:R-:W-:Y:S02]  /*12c00*/  FMUL.FTZ R25, R2, R97 ;  /* 0x0000006102197220 */ /* 0x000fe40000410000 */
[----:B---3--:R-:W-:Y:S01]  /*12c10*/  FMUL.FTZ R10, R0, R82 ;  /* 0x00000052000a7220 */ /* 0x008fe20000410000 */
[----:B------:R-:W-:Y:S01]  /*12c20*/  LOP3.LUT R82, R40, 0xff, RZ, 0xc0, !PT ;  /* 0x000000ff28527812 */ /* 0x000fe200078ec0ff */
[----:B------:R-:W-:Y:S01]  /*12c30*/  FMUL.FTZ R11, R0, R83 ;  /* 0x00000053000b7220 */ /* 0x000fe20000410000 */
[----:B------:R-:W-:Y:S01]  /*12c40*/  PRMT R83, R58, 0x5410, R73 ;  /* 0x000054103a537816 */ /* 0x000fe20000000049 */
[----:B------:R-:W-:Y:S01]  /*12c50*/  FMUL.FTZ R14, R0, R86 ;  /* 0x00000056000e7220 */ /* 0x000fe20000410000 */
[----:B------:R-:W-:Y:S01]  /*12c60*/  PRMT R82, R82, 0x5410, R59 ;  /* 0x0000541052527816 */ /* 0x000fe2000000003b */
[C---:B------:R-:W-:Y:S01]  /*12c70*/  FMUL.FTZ R15, R0.reuse, R87 ;  /* 0x00000057000f7220 */ /* 0x040fe20000410000 */
[----:B------:R-:W-:Y:S01]  /*12c80*/  SHF.R.U32.HI R58, RZ, 0x10, R56 ;  /* 0x00000010ff3a7819 */ /* 0x000fe20000011638 */
[----:B------:R-:W3:Y:S01]  /*12c90*/  LDSM.16.MT88.4 R84, [R185+0x6800] ;  /* 0x00680000b954783b */ /* 0x000ee20000004200 */
[C---:B------:R-:W-:Y:S01]  /*12ca0*/  HMMA.16816.F32 R8, R64.reuse, R20, R8 ;  /* 0x000000144008723c */ /* 0x040fe20000001808 */
[C---:B------:R-:W-:Y:S01]  /*12cb0*/  FMUL.FTZ R46, R0.reuse, R118 ;  /* 0x00000076002e7220 */ /* 0x040fe20000410000 */
[--C-:B------:R-:W-:Y:S01]  /*12cc0*/  HSET2.LE.AND R82, R82, R252.reuse, PT ;  /* 0x000000fc52527233 */ /* 0x100fe20003803000 */
[C---:B------:R-:W-:Y:S01]  /*12cd0*/  FMUL.FTZ R47, R0.reuse, R119 ;  /* 0x00000077002f7220 */ /* 0x040fe20000410000 */
[--C-:B------:R-:W-:Y:S01]  /*12ce0*/  HSET2.LE.AND R83, R83, R252.reuse, PT ;  /* 0x000000fc53537233 */ /* 0x100fe20003803000 */
[----:B------:R-:W-:Y:S01]  /*12cf0*/  FMUL.FTZ R26, R0, R98 ;  /* 0x00000062001a7220 */ /* 0x000fe20000410000 */
[----:B------:R-:W-:Y:S01]  /*12d00*/  LOP3.LUT R63, R58, 0xff, RZ, 0xc0, !PT ;  /* 0x000000ff3a3f7812 */ /* 0x000fe200078ec0ff */
[----:B------:R-:W-:Y:S01]  /*12d10*/  FFMA.FTZ R20, R155, c[0x0][0x23c], -R144 ;  /* 0x00008f009b147a23 */ /* 0x000fe20000010890 */
[-C--:B------:R-:W-:Y:S01]  /*12d20*/  HMMA.16816.F32 R12, R64, R22.reuse, R12 ;  /* 0x00000016400c723c */ /* 0x080fe2000000180c */
[----:B------:R-:W-:Y:S02]  /*12d30*/  IMAD.MOV.U32 R155, RZ, RZ, R213 ;  /* 0x000000ffff9b7224 */ /* 0x000fe400078e00d5 */
[----:B------:R3:W-:Y:S01]  /*12d40*/  MUFU.EX2 R214, R20 ;  /* 0x0000001400d67308 */ /* 0x0007e20000000800 */
[----:B------:R-:W-:Y:S01]  /*12d50*/  FMUL.FTZ R21, R68, R93 ;  /* 0x0000005d44157220 */ /* 0x000fe20000410000 */
[----:B------:R-:W-:Y:S01]  /*12d60*/  PRMT R88, R63, 0x5410, R80 ;  /* 0x000054103f587816 */ /* 0x000fe20000000050 */
[C---:B------:R-:W-:Y:S02]  /*12d70*/  FMUL.FTZ R63, R0.reuse, R135 ;  /* 0x00000087003f7220 */ /* 0x040fe40000410000 */
[C---:B------:R-:W-:Y:S01]  /*12d80*/  HMMA.16816.F32 R16, R140.reuse, R22, R16 ;  /* 0x000000168c10723c */ /* 0x040fe20000001810 */
[----:B------:R-:W-:Y:S03]  /*12d90*/  FMUL.FTZ R27, R0, R99 ;  /* 0x00000063001b7220 */ /* 0x000fe60000410000 */
[C---:B------:R-:W-:Y:S01]  /*12da0*/  FMUL.FTZ R28, R2.reuse, R100 ;  /* 0x00000064021c7220 */ /* 0x040fe20000410000 */
[----:B------:R-:W4:Y:S01]  /*12db0*/  MUFU.EX2 R213, R24 ;  /* 0x0000001800d57308 */ /* 0x000f220000000800 */
[----:B------:R-:W-:Y:S02]  /*12dc0*/  FMUL.FTZ R29, R2, R101 ;  /* 0x00000065021d7220 */ /* 0x000fe40000410000 */
[C---:B------:R-:W-:Y:S04]  /*12dd0*/  FMUL.FTZ R22, R3.reuse, R94 ;  /* 0x0000005e03167220 */ /* 0x040fe80000410000 */
[----:B------:R-:W-:Y:S02]  /*12de0*/  FMUL.FTZ R23, R3, R95 ;  /* 0x0000005f03177220 */ /* 0x000fe40000410000 */
[C---:B------:R-:W-:Y:S02]  /*12df0*/  FMUL.FTZ R30, R0.reuse, R102 ;  /* 0x00000066001e7220 */ /* 0x040fe40000410000 */
[----:B------:R-:W-:Y:S02]  /*12e00*/  FMUL.FTZ R31, R0, R103 ;  /* 0x00000067001f7220 */ /* 0x000fe40000410000 */
[----:B------:R-:W-:Y:S02]  /*12e10*/  FMUL.FTZ R40, R2, R112 ;  /* 0x0000007002287220 */ /* 0x000fe40000410000 */
[----:B---3--:R-:W-:Y:S02]  /*12e20*/  FMUL.FTZ R20, R68, R92 ;  /* 0x0000005c44147220 */ /* 0x008fe40000410000 */
[----:B------:R-:W-:Y:S02]  /*12e30*/  FMUL.FTZ R41, R2, R113 ;  /* 0x0000007102297220 */ /* 0x000fe40000410000 */
[C---:B------:R-:W-:Y:S02]  /*12e40*/  FMUL.FTZ R42, R0.reuse, R114 ;  /* 0x00000072002a7220 */ /* 0x040fe40000410000 */
[----:B------:R-:W-:Y:S01]  /*12e50*/  FMUL.FTZ R43, R0, R115 ;  /* 0x00000073002b7220 */ /* 0x000fe20000410000 */
[-C--:B------:R-:W-:Y:S01]  /*12e60*/  HMMA.16816.F32 R20, R140, R36.reuse, R20 ;  /* 0x000000248c14723c */ /* 0x080fe20000001814 */
[----:B------:R-:W-:Y:S01]  /*12e70*/  IMAD.MOV.U32 R95, RZ, RZ, R181 ;  /* 0x000000ffff5f7224 */ /* 0x000fe200078e00b5 */
[----:B----4-:R-:W-:Y:S01]  /*12e80*/  F2FP.PACK_AB R80, R213, R214 ;  /* 0x000000d6d550723e */ /* 0x010fe200000000ff */
[C---:B------:R-:W-:Y:S01]  /*12e90*/  FMUL.FTZ R24, R2.reuse, R96 ;  /* 0x0000006002187220 */ /* 0x040fe20000410000 */
[----:B------:R3:W-:Y:S01]  /*12ea0*/  MUFU.EX2 R181, R45 ;  /* 0x0000002d00b57308 */ /* 0x0007e20000000800 */
[----:B------:R-:W-:Y:S02]  /*12eb0*/  IMAD.MOV.U32 R94, RZ, RZ, R180 ;  /* 0x000000ffff5e7224 */ /* 0x000fe400078e00b4 */
[----:B------:R-:W-:Y:S02]  /*12ec0*/  FMUL.FTZ R44, R2, R116 ;  /* 0x00000074022c7220 */ /* 0x000fe40000410000 */
[C---:B------:R-:W-:Y:S01]  /*12ed0*/  FMUL.FTZ R58, R0.reuse, R130 ;  /* 0x00000082003a7220 */ /* 0x040fe20000410000 */
[C---:B------:R-:W-:Y:S02]  /*12ee0*/  HMMA.16816.F32 R24, R64.reuse, R36, R24 ;  /* 0x000000244018723c */ /* 0x040fe40000001818 */
[----:B------:R-:W-:Y:S05]  /*12ef0*/  FMUL.FTZ R59, R0, R131 ;  /* 0x00000083003b7220 */ /* 0x000fea0000410000 */
[--C-:B------:R-:W-:Y:S01]  /*12f00*/  FFMA.FTZ R36, R48, c[0x0][0x23c], -R146.reuse ;  /* 0x00008f0030247a23 */ /* 0x100fe20000010892 */
[-C--:B------:R-:W-:Y:S01]  /*12f10*/  HMMA.16816.F32 R28, R64, R38.reuse, R28 ;  /* 0x00000026401c723c */ /* 0x080fe2000000181c */
[----:B------:R-:W-:Y:S02]  /*12f20*/  FFMA.FTZ R48, R51, c[0x0][0x23c], -R147 ;  /* 0x00008f0033307a23 */ /* 0x000fe40000010893 */
[----:B------:R4:W-:Y:S01]  /*12f30*/  MUFU.EX2 R210, R36 ;  /* 0x0000002400d27308 */ /* 0x0009e20000000800 */
[C---:B------:R-:W-:Y:S02]  /*12f40*/  FMUL.FTZ R51, R3.reuse, R123 ;  /* 0x0000007b03337220 */ /* 0x040fe40000410000 */
[----:B------:R-:W-:Y:S02]  /*12f50*/  FMUL.FTZ R37, R68, R109 ;  /* 0x0000006d44257220 */ /* 0x000fe40000410000 */
[C---:B------:R-:W-:Y:S01]  /*12f60*/  HMMA.16816.F32 R32, R140.reuse, R38, R32 ;  /* 0x000000268c20723c */ /* 0x040fe20000001820 */
[----:B---3--:R-:W-:Y:S04]  /*12f70*/  FMUL.FTZ R45, R2, R117 ;  /* 0x00000075022d7220 */ /* 0x008fe80000410000 */
[----:B------:R3:W5:Y:S02]  /*12f80*/  MUFU.EX2 R180, R48 ;  /* 0x0000003000b47308 */ /* 0x0007640000000800 */
[C---:B------:R-:W-:Y:S02]  /*12f90*/  FMUL.FTZ R38, R3.reuse, R110 ;  /* 0x0000006e03267220 */ /* 0x040fe40000410000 */
[----:B------:R-:W-:Y:S03]  /*12fa0*/  FMUL.FTZ R39, R3, R111 ;  /* 0x0000006f03277220 */ /* 0x000fe60000410000 */
[C---:B----4-:R-:W-:Y:S07]  /*12fb0*/  FMUL.FTZ R36, R68.reuse, R108 ;  /* 0x0000006c44247220 */ /* 0x050fee0000410000 */
[-C--:B------:R-:W-:Y:S01]  /*12fc0*/  HMMA.16816.F32 R36, R140, R52.reuse, R36 ;  /* 0x000000348c24723c */ /* 0x080fe20000001824 */
[----:B---3--:R-:W-:Y:S02]  /*12fd0*/  FMUL.FTZ R48, R68, R120 ;  /* 0x0000007844307220 */ /* 0x008fe40000410000 */
        /* <DEDUP_REMOVED lines=17> */
[----:B------:R-:W-:Y:S01]  /*130f0*/  PRMT R73, R81, 0x5410, R73 ;  /* 0x0000541051497816 */ /* 0x000fe20000000049 */
[----:B------:R4:W-:Y:S02]  /*13100*/  MUFU.EX2 R126, R56 ;  /* 0x00000038007e7308 */ /* 0x0009e40000000800 */
[----:B------:R-:W-:Y:S01]  /*13110*/  FMUL.FTZ R55, R3, R127 ;  /* 0x0000007f03377220 */ /* 0x000fe20000410000 */
[----:B------:R-:W-:Y:S01]  /*13120*/  SHF.R.U32.HI R81, RZ, 0x18, R60 ;  /* 0x00000018ff517819 */ /* 0x000fe2000001163c */
[----:B------:R-:W-:Y:S01]  /*13130*/  FMUL.FTZ R62, R0, R134 ;  /* 0x00000086003e7220 */ /* 0x000fe20000410000 */
[----:B------:R-:W-:Y:S01]  /*13140*/  F2FP.PACK_AB R74, R215, R216 ;  /* 0x000000d8d74a723e */ /* 0x000fe200000000ff */
[----:B------:R-:W2:Y:S01]  /*13150*/  LDL.LU R127, [R1+0x20] ;  /* 0x00002000017f7983 */ /* 0x000ea20000300800 */
[----:B---3--:R-:W-:Y:S02]  /*13160*/  FFMA.FTZ R53, R161, c[0x0][0x23c], -R146 ;  /* 0x00008f00a1357a23 */ /* 0x008fe40000010892 */
[----:B------:R-:W-:Y:S01]  /*13170*/  LOP3.LUT R83, R83, R74, RZ, 0xc0, !PT ;  /* 0x0000004a53537212 */ /* 0x000fe200078ec0ff */
[--C-:B------:R-:W-:Y:S01]  /*13180*/  HSET2.LE.AND R74, R91, R252.reuse, PT ;  /* 0x000000fc5b4a7233 */ /* 0x100fe20003803000 */
[----:B-----5:R-:W-:Y:S01]  /*13190*/  F2FP.PACK_AB R91, R180, R181 ;  /* 0x000000b5b45b723e */ /* 0x020fe200000000ff */
[----:B------:R3:W5:Y:S01]  /*131a0*/  MUFU.EX2 R174, R53 ;  /* 0x0000003500ae7308 */ /* 0x0007620000000800 */
[----:B------:R-:W2:Y:S04]  /*131b0*/  LDL.LU R119, [R1+0x24] ;  /* 0x0000240001777983 */ /* 0x000ea80000300800 */
[----:B------:R-:W2:Y:S04]  /*131c0*/  LDL.LU R118, [R1+0x28] ;  /* 0x0000280001767983 */ /* 0x000ea80000300800 */
[----:B------:R-:W2:Y:S01]  /*131d0*/  LDL.LU R117, [R1+0x2c] ;  /* 0x00002c0001757983 */ /* 0x000ea20000300800 */
[----:B----4-:R-:W-:Y:S02]  /*131e0*/  FMUL.FTZ R56, R2, R128 ;  /* 0x0000008002387220 */ /* 0x010fe40000410000 */
[----:B---3--:R-:W-:Y:S02]  /*131f0*/  FMUL.FTZ R53, R68, R125 ;  /* 0x0000007d44357220 */ /* 0x008fe40000410000 */
[----:B------:R3:W4:Y:S05]  /*13200*/  MUFU.EX2 R125, R61 ;  /* 0x0000003d007d7308 */ /* 0x00072a0000000800 */
[-C--:B-1----:R-:W-:Y:S08]  /*13210*/  HMMA.16816.F32 R52, R140, R76.reuse, R52 ;  /* 0x0000004c8c34723c */ /* 0x082ff00000001834 */
[C---:B------:R-:W-:Y:S07]  /*13220*/  HMMA.16816.F32 R56, R64.reuse, R76, R56 ;  /* 0x0000004c4038723c */ /* 0x040fee0000001838 */
[--C-:B------:R-:W-:Y:S01]  /*13230*/  HSET2.LE.AND R76, R73, R252.reuse, PT ;  /* 0x000000fc494c7233 */ /* 0x100fe20003803000 */
[----:B------:R-:W-:Y:S04]  /*13240*/  F2FP.PACK_AB R73, R217, R218 ;  /* 0x000000dad949723e */ /* 0x000fe800000000ff */
[----:B------:R-:W-:Y:S01]  /*13250*/  LOP3.LUT R82, R82, R73, RZ, 0xc0, !PT ;  /* 0x0000004952527212 */ /* 0x000fe200078ec0ff */
[----:B------:R-:W-:Y:S01]  /*13260*/  FFMA.FTZ R73, R165, c[0x0][0x23c], -R144 ;  /* 0x00008f00a5497a23 */ /* 0x000fe20000010890 */
[----:B---3--:R-:W-:Y:S01]  /*13270*/  SHF.R.U32.HI R61, RZ, 0x10, R60 ;  /* 0x00000010ff3d7819 */ /* 0x008fe2000001163c */
[--C-:B------:R-:W-:Y:S01]  /*13280*/  FFMA.FTZ R60, R164, c[0x0][0x23c], -R144.reuse ;  /* 0x00008f00a43c7a23 */ /* 0x100fe20000010890 */
[----:B------:R-:W-:Y:S01]  /*13290*/  LOP3.LUT R80, R76, R80, RZ, 0xc0, !PT ;  /* 0x000000504c507212 */ /* 0x000fe200078ec0ff */
[----:B------:R1:W-:Y:S01]  /*132a0*/  MUFU.EX2 R165, R73 ;  /* 0x0000004900a57308 */ /* 0x0003e20000000800 */
[----:B------:R-:W-:Y:S01]  /*132b0*/  LOP3.LUT R77, R61, 0xff, RZ, 0xc0, !PT ;  /* 0x000000ff3d4d7812 */ /* 0x000fe200078ec0ff */
[--C-:B------:R-:W-:Y:S01]  /*132c0*/  HSET2.LE.AND R76, R90, R252.reuse, PT ;  /* 0x000000fc5a4c7233 */ /* 0x100fe20003803000 */
[----:B------:R-:W-:Y:S01]  /*132d0*/  F2FP.PACK_AB R90, R209, R210 ;  /* 0x000000d2d15a723e */ /* 0x000fe200000000ff */
[----:B------:R-:W-:Y:S01]  /*132e0*/  FMUL.FTZ R61, R2, R133 ;  /* 0x00000085023d7220 */ /* 0x000fe20000410000 */
[----:B------:R-:W-:Y:S01]  /*132f0*/  PRMT R89, R77, 0x5410, R81 ;  /* 0x000054104d597816 */ /* 0x000fe20000000051 */
[--C-:B------:R-:W-:Y:S01]  /*13300*/  HSET2.LE.AND R81, R88, R252.reuse, PT ;  /* 0x000000fc58517233 */ /* 0x100fe20003803000 */
[----:B------:R-:W-:Y:S01]  /*13310*/  LOP3.LUT R90, R74, R90, RZ, 0xc0, !PT ;  /* 0x0000005a4a5a7212 */ /* 0x000fe200078ec0ff */
[--C-:B------:R-:W-:Y:S01]  /*13320*/  HSET2.LE.AND R88, R92, R252.reuse, PT ;  /* 0x000000fc5c587233 */ /* 0x100fe20003803000 */
[--C-:B------:R-:W-:Y:S01]  /*13330*/  FFMA.FTZ R74, R167, c[0x0][0x23c], -R145.reuse ;  /* 0x00008f00a74a7a23 */ /* 0x100fe20000010891 */
[----:B------:R3:W-:Y:S01]  /*13340*/  MUFU.EX2 R171, R60 ;  /* 0x0000003c00ab7308 */ /* 0x0007e20000000800 */
[--C-:B------:R-:W-:Y:S01]  /*13350*/  HSET2.LE.AND R89, R89, R252.reuse, PT ;  /* 0x000000fc59597233 */ /* 0x100fe20003803000 */
[----:B------:R-:W-:Y:S01]  /*13360*/  IADD3 R92, R159, 0x1, RZ ;  /* 0x000000019f5c7810 */ /* 0x000fe20007ffe0ff */
[--C-:B------:R-:W-:Y:S01]  /*13370*/  FFMA.FTZ R77, R166, c[0x0][0x23c], -R145.reuse ;  /* 0x00008f00a64d7a23 */ /* 0x100fe20000010891 */
[----:B------:R-:W-:Y:S06]  /*13380*/  LOP3.LUT R91, R76, R91, RZ, 0xc0, !PT ;  /* 0x0000005b4c5b7212 */ /* 0x000fec00078ec0ff */
[----:B------:R4:W-:Y:S01]  /*13390*/  MUFU.EX2 R163, R74 ;  /* 0x0000004a00a37308 */ /* 0x0009e20000000800 */
[----:B-1----:R-:W-:Y:S04]  /*133a0*/  F2FP.PACK_AB R73, R211, R212 ;  /* 0x000000d4d349723e */ /* 0x002fe800000000ff */
[----:B------:R-:W-:Y:S02]  /*133b0*/  LOP3.LUT R81, R81, R73, RZ, 0xc0, !PT ;  /* 0x0000004951517212 */ /* 0x000fe400078ec0ff */
[----:B-----5:R-:W-:Y:S03]  /*133c0*/  F2FP.PACK_AB R73, R174, R116 ;  /* 0x00000074ae49723e */ /* 0x020fe600000000ff */
[----:B------:R-:W-:Y:S01]  /*133d0*/  MUFU.EX2 R164, R77 ;  /* 0x0000004d00a47308 */ /* 0x000fe20000000800 */
[----:B------:R-:W-:Y:S01]  /*133e0*/  LOP3.LUT R88, R88, R73, RZ, 0xc0, !PT ;  /* 0x0000004958587212 */ /* 0x000fe200078ec0ff */
[----:B------:R-:W-:Y:S02]  /*133f0*/  FFMA.FTZ R73, R170, c[0x0][0x23c], -R144 ;  /* 0x00008f00aa497a23 */ /* 0x000fe40000010890 */
[----:B---3--:R-:W-:Y:S06]  /*13400*/  FMUL.FTZ R60, R2, R132 ;  /* 0x00000084023c7220 */ /* 0x008fec0000410000 */
[----:B------:R1:W-:Y:S01]  /*13410*/  MUFU.EX2 R124, R73 ;  /* 0x00000049007c7308 */ /* 0x0003e20000000800 */
[-C--:B------:R-:W-:Y:S01]  /*13420*/  HMMA.16816.F32 R60, R64, R78.reuse, R60 ;  /* 0x0000004e403c723c */ /* 0x080fe2000000183c */
[----:B----4-:R-:W-:Y:S04]  /*13430*/  F2FP.PACK_AB R74, R125, R126 ;  /* 0x0000007e7d4a723e */ /* 0x010fe800000000ff */
[----:B------:R-:W-:Y:S02]  /*13440*/  LOP3.LUT R89, R89, R74, RZ, 0xc0, !PT ;  /* 0x0000004a59597212 */ /* 0x000fe400078ec0ff */
[----:B------:R-:W-:Y:S01]  /*13450*/  LOP3.LUT R74, R251, UR25, R92, 0x96, !PT ;  /* 0x00000019fb4a7c12 */ /* 0x000fe2000f8e965c */
[----:B------:R-:W-:Y:S04]  /*13460*/  FMUL.FTZ R64, R68, R136 ;  /* 0x0000008844407220 */ /* 0x000fe80000410000 */
[----:B------:R-:W-:Y:S04]  /*13470*/  IMAD.WIDE.U32 R98, R74, -0x326172a9, RZ ;  /* 0xcd9e8d574a627825 */ /* 0x000fe800078e00ff */
[----:B------:R-:W-:Y:S01]  /*13480*/  FMUL.FTZ R65, R68, R137 ;  /* 0x0000008944417220 */ /* 0x000fe20000410000 */
[----:B------:R-:W-:Y:S01]  /*13490*/  LOP3.LUT R74, R99, UR15, R156, 0x96, !PT ;  /* 0x0000000f634a7c12 */ /* 0x000fe2000f8e969c */
[----:B------:R-:W-:Y:S01]  /*134a0*/  FMUL.FTZ R66, R3, R138 ;  /* 0x0000008a03427220 */ /* 0x000fe20000410000 */
[--C-:B------:R-:W-:Y:S01]  /*134b0*/  LOP3.LUT R96, R151, UR13, R98.reuse, 0x96, !PT ;  /* 0x0000000d97607c12 */ /* 0x100fe2000f8e9662 */
[----:B------:R-:W-:Y:S01]  /*134c0*/  FMUL.FTZ R67, R3, R139 ;  /* 0x0000008b03437220 */ /* 0x000fe20000410000 */
[----:B------:R-:W-:Y:S01]  /*134d0*/  LOP3.LUT R98, R149, UR13, R98, 0x96, !PT ;  /* 0x0000000d95627c12 */ /* 0x000fe2000f8e9662 */
[----:B-1----:R-:W-:Y:S01]  /*134e0*/  FFMA.FTZ R73, R173, c[0x0][0x23c], -R144 ;  /* 0x00008f00ad497a23 */ /* 0x002fe20000010890 */
[----:B------:R-:W-:Y:S01]  /*134f0*/  LOP3.LUT R94, R99, UR15, R94, 0x96, !PT ;  /* 0x0000000f635e7c12 */ /* 0x000fe2000f8e965e */
[----:B------:R-:W-:Y:S02]  /*13500*/  IMAD.WIDE.U32 R100, R74, -0x2daee0ad, RZ ;  /* 0xd2511f534a647825 */ /* 0x000fe400078e00ff */
[----:B------:R1:W3:Y:S01]  /*13510*/  MUFU.EX2 R162, R73 ;  /* 0x0000004900a27308 */ /* 0x0002e20000000800 */
[----:B------:R-:W-:Y:S01]  /*13520*/  HMMA.16816.F32 R64, R140, R78, R64 ;  /* 0x0000004e8c40723c */ /* 0x000fe20000001840 */
[----:B------:R-:W-:Y:S01]  /*13530*/  IMAD.WIDE.U32 R98, R98, -0x2daee0ad, RZ ;  /* 0xd2511f5362627825 */ /* 0x000fe200078e00ff */
[----:B------:R-:W4:Y:S03]  /*13540*/  LDSM.16.MT88.4 R76, [R188+0x6800] ;  /* 0x00680000bc4c783b */ /* 0x000f260000004200 */
        /* <DEDUP_REMOVED lines=9> */
[-C--:B------:R-:W-:Y:S01]  /*135e0*/  HMMA.16816.F32 R12, R88, R86.reuse, R12 ;  /* 0x00000056580c723c */ /* 0x080fe2000000180c */
[--C-:B-1----:R-:W-:Y:S03]  /*135f0*/  FFMA.FTZ R73, R175, c[0x0][0x23c], -R145.reuse ;  /* 0x00008f00af497a23 */ /* 0x102fe60000010891 */
[----:B------:R-:W-:Y:S01]  /*13600*/  LOP3.LUT R95, R93, UR11, R150, 0x96, !PT ;  /* 0x0000000b5d5f7c12 */ /* 0x000fe2000f8e9696 */
[----:B------:R1:W-:Y:S01]  /*13610*/  MUFU.EX2 R161, R73 ;  /* 0x0000004900a17308 */ /* 0x0003e20000000800 */
[----:B------:R-:W-:Y:S02]  /*13620*/  IMAD.WIDE.U32 R108, R94, -0x326172a9, RZ ;  /* 0xcd9e8d575e6c7825 */ /* 0x000fe400078e00ff */
[C---:B------:R-:W-:Y:S01]  /*13630*/  HMMA.16816.F32 R16, R80.reuse, R86, R16 ;  /* 0x000000565010723c */ /* 0x040fe20000001810 */
[----:B------:R-:W5:Y:S03]  /*13640*/  LDSM.16.MT88.4 R84, [R186+0x6800] ;  /* 0x00680000ba54783b */ /* 0x000f660000004200 */
[----:B------:R-:W-:Y:S04]  /*13650*/  FFMA.FTZ R93, R168, c[0x0][0x23c], -R146 ;  /* 0x00008f00a85d7a23 */ /* 0x000fe80000010892 */
[----:B------:R3:W-:Y:S01]  /*13660*/  MUFU.EX2 R131, R93 ;  /* 0x0000005d00837308 */ /* 0x0007e20000000800 */
[-C--:B----4-:R-:W-:Y:S08]  /*13670*/  HMMA.16816.F32 R20, R80, R76.reuse, R20 ;  /* 0x0000004c5014723c */ /* 0x090ff00000001814 */
[C---:B------:R-:W-:Y:S01]  /*13680*/  HMMA.16816.F32 R24, R88.reuse, R76, R24 ;  /* 0x0000004c5818723c */ /* 0x040fe20000001818 */
[----:B-1----:R-:W-:Y:S06]  /*13690*/  FFMA.FTZ R73, R177, c[0x0][0x23c], -R145 ;  /* 0x00008f00b1497a23 */ /* 0x002fec0000010891 */
[----:B------:R-:W-:Y:S01]  /*136a0*/  IMAD.WIDE.U32 R76, R95, -0x2daee0ad, RZ ;  /* 0xd2511f535f4c7825 */ /* 0x000fe200078e00ff */
[-C--:B------:R-:W-:Y:S01]  /*136b0*/  HMMA.16816.F32 R28, R88, R78.reuse, R28 ;  /* 0x0000004e581c723c */ /* 0x080fe2000000181c */
[----:B------:R1:W-:Y:S03]  /*136c0*/  MUFU.EX2 R160, R73 ;  /* 0x0000004900a07308 */ /* 0x0003e60000000800 */
[----:B------:R-:W-:Y:S02]  /*136d0*/  LOP3.LUT R96, R77, UR8, R96, 0x96, !PT ;  /* 0x000000084d607c12 */ /* 0x000fe4000f8e9660 */
[----:B---3--:R-:W-:Y:S02]  /*136e0*/  LOP3.LUT R93, R109, UR9, R92, 0x96, !PT ;  /* 0x000000096d5d7c12 */ /* 0x008fe4000f8e965c */
[C---:B------:R-:W-:Y:S01]  /*136f0*/  HMMA.16816.F32 R32, R80.reuse, R78, R32 ;  /* 0x0000004e5020723c */ /* 0x040fe20000001820 */
[----:B------:R-:W-:Y:S04]  /*13700*/  IMAD.WIDE.U32 R104, R96, -0x326172a9, RZ ;  /* 0xcd9e8d5760687825 */ /* 0x000fe800078e00ff */
[----:B------:R-:W-:Y:S03]  /*13710*/  IMAD.WIDE.U32 R106, R93, -0x2daee0ad, RZ ;  /* 0xd2511f535d6a7825 */ /* 0x000fe600078e00ff */
[-C--:B-----5:R-:W-:Y:S08]  /*13720*/  HMMA.16816.F32 R36, R80, R84.reuse, R36 ;  /* 0x000000545024723c */ /* 0x0a0ff00000001824 */
[C---:B------:R-:W-:Y:S01]  /*13730*/  HMMA.16816.F32 R40, R88.reuse, R84, R40 ;  /* 0x000000545828723c */ /* 0x040fe20000001828 */
[----:B-1----:R-:W-:Y:S05]  /*13740*/  LOP3.LUT R73, R101, UR12, R152, 0x96, !PT ;  /* 0x0000000c65497c12 */ /* 0x002fea000f8e9698 */
[----:B------:R-:W-:Y:S02]  /*13750*/  IMAD.WIDE.U32 R100, R73, -0x326172a9, RZ ;  /* 0xcd9e8d5749647825 */ /* 0x000fe400078e00ff */
[-C--:B------:R-:W-:Y:S04]  /*13760*/  HMMA.16816.F32 R44, R88, R86.reuse, R44 ;  /* 0x00000056582c723c */ /* 0x080fe8000000182c */
[----:B------:R-:W-:Y:S01]  /*13770*/  FFMA.FTZ R73, R169, c[0x0][0x23c], -R146 ;  /* 0x00008f00a9497a23 */ /* 0x000fe20000010892 */
[----:B------:R-:W-:Y:S02]  /*13780*/  LOP3.LUT R74, R111, UR9, R100, 0x96, !PT ;  /* 0x000000096f4a7c12 */ /* 0x000fe4000f8e9664 */
[----:B------:R-:W-:Y:S01]  /*13790*/  LOP3.LUT R92, R101, UR11, R148, 0x96, !PT ;  /* 0x0000000b655c7c12 */ /* 0x000fe2000f8e9694 */
[C---:B------:R-:W-:Y:S01]  /*137a0*/  HMMA.16816.F32 R48, R80.reuse, R86, R48 ;  /* 0x000000565030723c */ /* 0x040fe20000001830 */
[----:B------:R1:W3:Y:S03]  /*137b0*/  MUFU.EX2 R130, R73 ;  /* 0x0000004900827308 */ /* 0x0002e60000000800 */
        /* <DEDUP_REMOVED lines=41> */
[----:B-----5:R-:W-:Y:S01]  /*13a50*/  FFMA.FTZ R74, R182, c[0x0][0x23c], -R147 ;  /* 0x00008f00b64a7a23 */ /* 0x020fe20000010893 */
[----:B------:R-:W-:Y:S01]  /*13a60*/  PRMT R102, R102, 0x5410, R93 ;  /* 0x0000541066667816 */ /* 0x000fe2000000005d */
[----:B------:R-:W-:Y:S01]  /*13a70*/  HMMA.16816.F32 R64, R80, R78, R64 ;  /* 0x0000004e5040723c */ /* 0x000fe20000001840 */
[----:B------:R-:W-:Y:S03]  /*13a80*/  MUFU.EX2 R156, R84 ;  /* 0x00000054009c7308 */ /* 0x000fe60000000800 */
[----:B------:R-:W-:Y:S01]  /*13a90*/  SHF.R.U32.HI R87, RZ, 0x18, R94 ;  /* 0x00000018ff577819 */ /* 0x000fe2000001165e */
[--C-:B------:R-:W-:Y:S01]  /*13aa0*/  HSET2.LE.AND R85, R85, R252.reuse, PT ;  /* 0x000000fc55557233 */ /* 0x100fe20003803000 */
[----:B------:R-:W-:Y:S01]  /*13ab0*/  F2FP.PACK_AB R76, R162, R124 ;  /* 0x0000007ca24c723e */ /* 0x000fe200000000ff */
[----:B------:R-:W-:Y:S01]  /*13ac0*/  FFMA.FTZ R80, R232, c[0x0][0x23c], -R145 ;  /* 0x00008f00e8507a23 */ /* 0x000fe20000010891 */
[--C-:B------:R-:W-:Y:S01]  /*13ad0*/  HSET2.LE.AND R78, R99, R252.reuse, PT ;  /* 0x000000fc634e7233 */ /* 0x100fe20003803000 */
[----:B--2---:R-:W-:Y:S02]  /*13ae0*/  FFMA.FTZ R68, R68, R127, R245 ;  /* 0x0000007f44447223 */ /* 0x004fe400000100f5 */
[----:B------:R2:W5:Y:S01]  /*13af0*/  MUFU.EX2 R157, R74 ;  /* 0x0000004a009d7308 */ /* 0x0005620000000800 */
[----:B------:R-:W-:Y:S02]  /*13b00*/  FFMA.FTZ R2, R2, R118, R229 ;  /* 0x0000007602027223 */ /* 0x000fe400000100e5 */
[----:B-1----:R-:W-:Y:S02]  /*13b10*/  FFMA.FTZ R73, R178, c[0x0][0x23c], -R146 ;  /* 0x00008f00b2497a23 */ /* 0x002fe40000010892 */
[----:B------:R-:W-:Y:S02]  /*13b20*/  FFMA.FTZ R3, R3, R119, R243 ;  /* 0x0000007703037223 */ /* 0x000fe400000100f3 */
[----:B------:R-:W-:Y:S02]  /*13b30*/  FFMA.FTZ R0, R0, R117, R226 ;  /* 0x0000007500007223 */ /* 0x000fe400000100e2 */
[----:B------:R-:W-:Y:S01]  /*13b40*/  FADD.FTZ R3, R242, R3 ;  /* 0x00000003f2037221 */ /* 0x000fe20000010000 */
[----:B------:R1:W1:Y:S01]  /*13b50*/  MUFU.EX2 R159, R73 ;  /* 0x00000049009f7308 */ /* 0x0002620000000800 */
[----:B------:R-:W-:Y:S02]  /*13b60*/  FADD.FTZ R0, R225, R0 ;  /* 0x00000000e1007221 */ /* 0x000fe40000010000 */
[----:B------:R-:W-:Y:S07]  /*13b70*/  FADD.FTZ R2, R228, R2 ;  /* 0x00000002e4027221 */ /* 0x000fee0000010000 */
[----:B------:R3:W-:Y:S01]  /*13b80*/  MUFU.EX2 R152, R80 ;  /* 0x0000005000987308 */ /* 0x0007e20000000800 */
[----:B--2---:R-:W-:Y:S04]  /*13b90*/  SHF.R.U32.HI R74, RZ, 0x10, R94 ;  /* 0x00000010ff4a7819 */ /* 0x004fe8000001165e */
        /* <DEDUP_REMOVED lines=18> */
[----:B---3--:R-:W3:Y:S01]  /*13cc0*/  LDSM.16.MT88.4 R80, [R186+0x7000] ;  /* 0x00700000ba50783b */ /* 0x008ee20000004200 */
[----:B------:R-:W-:Y:S01]  /*13cd0*/  LOP3.LUT R84, R84, R76, RZ, 0xc0, !PT ;  /* 0x0000004c54547212 */ /* 0x000fe200078ec0ff */
[--C-:B------:R-:W-:Y:S01]  /*13ce0*/  HSET2.LE.AND R76, R97, R252.reuse, PT ;  /* 0x000000fc614c7233 */ /* 0x100fe20003803000 */
[----:B------:R-:W-:Y:S01]  /*13cf0*/  FFMA.FTZ R97, R227, c[0x0][0x23c], -R145 ;  /* 0x00008f00e3617a23 */ /* 0x000fe20000010891 */
[----:B------:R-:W-:Y:S01]  /*13d00*/  LOP3.LUT R87, R87, R74, RZ, 0xc0, !PT ;  /* 0x0000004a57577212 */ /* 0x000fe200078ec0ff */
[--C-:B------:R-:W-:Y:S01]  /*13d10*/  HSET2.LE.AND R77, R96, R252.reuse, PT ;  /* 0x000000fc604d7233 */ /* 0x100fe20003803000 */
[----:B------:R-:W-:Y:S02]  /*13d20*/  F2FP.PACK_AB R74, R130, R131 ;  /* 0x00000083824a723e */ /* 0x000fe400000000ff */
[----:B----4-:R-:W-:Y:S01]  /*13d30*/  F2FP.PACK_AB R96, R128, R129 ;  /* 0x000000818060723e */ /* 0x010fe200000000ff */
[----:B------:R-:W-:Y:S01]  /*13d40*/  MUFU.EX2 R153, R97 ;  /* 0x0000006100997308 */ /* 0x000fe20000000800 */
[----:B------:R-:W-:Y:S02]  /*13d50*/  LOP3.LUT R76, R76, R74, RZ, 0xc0, !PT ;  /* 0x0000004a4c4c7212 */ /* 0x000fe400078ec0ff */
[----:B-----5:R-:W-:Y:S02]  /*13d60*/  F2FP.PACK_AB R74, R156, R157 ;  /* 0x0000009d9c4a723e */ /* 0x020fe400000000ff */
[----:B------:R-:W-:Y:S02]  /*13d70*/  LOP3.LUT R77, R77, R96, RZ, 0xc0, !PT ;  /* 0x000000604d4d7212 */ /* 0x000fe400078ec0ff */
[----:B------:R-:W-:Y:S01]  /*13d80*/  LOP3.LUT R79, R79, R74, RZ, 0xc0, !PT ;  /* 0x0000004a4f4f7212 */ /* 0x000fe200078ec0ff */
[----:B------:R-:W-:Y:S04]  /*13d90*/  FFMA.FTZ R74, R221, c[0x0][0x23c], -R147 ;  /* 0x00008f00dd4a7a23 */ /* 0x000fe80000010893 */
[----:B------:R-:W-:Y:S01]  /*13da0*/  MUFU.EX2 R143, R74 ;  /* 0x0000004a008f7308 */ /* 0x000fe20000000800 */
[----:B--2---:R-:W-:Y:S04]  /*13db0*/  F2FP.PACK_AB R73, R165, R171 ;  /* 0x000000aba549723e */ /* 0x004fe800000000ff */
[----:B------:R-:W-:Y:S01]  /*13dc0*/  LOP3.LUT R86, R86, R73, RZ, 0xc0, !PT ;  /* 0x0000004956567212 */ /* 0x000fe200078ec0ff */
[--C-:B------:R-:W-:Y:S04]  /*13dd0*/  FFMA.FTZ R73, R223, c[0x0][0x23c], -R144.reuse ;  /* 0x00008f00df497a23 */ /* 0x100fe80000010890 */
[----:B------:R2:W-:Y:S02]  /*13de0*/  MUFU.EX2 R154, R73 ;  /* 0x00000049009a7308 */ /* 0x0005e40000000800 */
[----:B--2---:R-:W-:Y:S04]  /*13df0*/  F2FP.PACK_AB R73, R160, R161 ;  /* 0x000000a1a049723e */ /* 0x004fe800000000ff */
[----:B------:R-:W-:Y:S02]  /*13e00*/  LOP3.LUT R85, R85, R73, RZ, 0xc0, !PT ;  /* 0x0000004955557212 */ /* 0x000fe400078ec0ff */
[----:B------:R-:W-:Y:S04]  /*13e10*/  F2FP.PACK_AB R73, R158, R159 ;  /* 0x0000009f9e49723e */ /* 0x000fe800000000ff */
[----:B------:R-:W-:Y:S01]  /*13e20*/  LOP3.LUT R78, R78, R73, RZ, 0xc0, !PT ;  /* 0x000000494e4e7212 */ /* 0x000fe200078ec0ff */
[-C--:B-1----:R-:W-:Y:S01]  /*13e30*/  HMMA.16816.F32 R4, R84, R92.reuse, R4 ;  /* 0x0000005c5404723c */ /* 0x082fe20000001804 */
[--C-:B------:R-:W-:Y:S02]  /*13e40*/  FFMA.FTZ R73, R234, c[0x0][0x23c], -R144.reuse ;  /* 0x00008f00ea497a23 */ /* 0x100fe40000010890 */
[----:B------:R-:W-:Y:S02]  /*13e50*/  FFMA.FTZ R144, R237, c[0x0][0x23c], -R144 ;  /* 0x00008f00ed907a23 */ /* 0x000fe40000010890 */
[----:B------:R1:W-:Y:S03]  /*13e60*/  MUFU.EX2 R151, R73 ;  /* 0x0000004900977308 */ /* 0x0003e60000000800 */
[C---:B------:R-:W-:Y:S07]  /*13e70*/  HMMA.16816.F32 R8, R76.reuse, R92, R8 ;  /* 0x0000005c4c08723c */ /* 0x040fee0000001808 */
        /* <DEDUP_REMOVED lines=12> */
[----:B------:R1:W-:Y:S04]  /*13f40*/  MUFU.EX2 R149, R73 ;  /* 0x0000004900957308 */ /* 0x0003e80000000800 */
[----:B------:R-:W-:Y:S02]  /*13f50*/  IMAD.WIDE.U32 R94, R94, -0x2daee0ad, RZ ;  /* 0xd2511f535e5e7825 */ /* 0x000fe400078e00ff */
[C---:B------:R-:W-:Y:S04]  /*13f60*/  HMMA.16816.F32 R24, R76.reuse, R88, R24 ;  /* 0x000000584c18723c */ /* 0x040fe80000001818 */
[----:B------:R-:W-:Y:S01]  /*13f70*/  LOP3.LUT R74, R95, UR16, R112, 0x96, !PT ;  /* 0x000000105f4a7c12 */ /* 0x000fe2000f8e9670 */
[----:B------:R-:W-:Y:S01]  /*13f80*/  MUFU.EX2 R148, R145 ;  /* 0x0000009100947308 */ /* 0x000fe20000000800 */
[----:B------:R-:W-:Y:S02]  /*13f90*/  LOP3.LUT R95, R94, 0xffff, RZ, 0xc0, !PT ;  /* 0x0000ffff5e5f7812 */ /* 0x000fe400078ec0ff */
[-C--:B------:R-:W-:Y:S01]  /*13fa0*/  HMMA.16816.F32 R28, R76, R90.reuse, R28 ;  /* 0x0000005a4c1c723c */ /* 0x080fe2000000181c */
[----:B------:R-:W-:Y:S07]  /*13fb0*/  SHF.R.U32.HI R99, RZ, 0x10, R94 ;  /* 0x00000010ff637819 */ /* 0x000fee000001165e */
[C---:B------:R-:W-:Y:S01]  /*13fc0*/  HMMA.16816.F32 R32, R84.reuse, R90, R32 ;  /* 0x0000005a5420723c */ /* 0x040fe20000001820 */
[----:B------:R-:W2:Y:S03]  /*13fd0*/  LDSM.16.MT88.4 R88, [R187+0x7000] ;  /* 0x00700000bb58783b */ /* 0x000ea60000004200 */
[--C-:B-1----:R-:W-:Y:S04]  /*13fe0*/  FFMA.FTZ R73, R219, c[0x0][0x23c], -R146.reuse ;  /* 0x00008f00db497a23 */ /* 0x102fe80000010892 */
[-C--:B---3--:R-:W-:Y:S01]  /*13ff0*/  HMMA.16816.F32 R36, R84, R80.reuse, R36 ;  /* 0x000000505424723c */ /* 0x088fe20000001824 */
[----:B------:R1:W-:Y:S07]  /*14000*/  MUFU.EX2 R145, R73 ;  /* 0x0000004900917308 */ /* 0x0003ee0000000800 */
        /* <DEDUP_REMOVED lines=46> */
[----:B------:R-:W-:Y:S02]  /*142f0*/  LOP3.LUT R82, R74, 0xff, RZ, 0xc0, !PT ;  /* 0x000000ff4a527812 */ /* 0x000fe400078ec0ff */
        /* <DEDUP_REMOVED lines=110> */
.L_x_1625:
[----:B------:R-:W2:Y:S04]  /*149e0*/  LDL.LU R6, [R1+0x20] ;  /* 0x0000200001067983 */ /* 0x000ea80000300800 */
[----:B------:R-:W3:Y:S04]  /*149f0*/  LDL.LU R4, [R1+0x24] ;  /* 0x0000240001047983 */ /* 0x000ee80000300800 */
        /* <DEDUP_REMOVED lines=20> */
[----:B------:R-:W-:Y:S01]  /*14b40*/  SHFL.BFLY PT, R7, R5, 0x1, 0x1f ;  /* 0x0c201f0005077f89 */ /* 0x000fe200000e0000 */
[----:B-1----:R-:W-:Y:S02]  /*14b50*/  FADD.FTZ R35, R2, R6 ;  /* 0x0000000602237221 */ /* 0x002fe40000010000 */
[----:B--2---:R-:W-:-:S05]  /*14b60*/  FADD.FTZ R4, R4, R8 ;  /* 0x0000000804047221 */ /* 0x004fca0000010000 */
[----:B------:R-:W1:Y:S01]  /*14b70*/  SHFL.BFLY PT, R6, R4, 0x1, 0x1f ;  /* 0x0c201f0004067f89 */ /* 0x000e6200000e0000 */
[----:B---3--:R-:W-:Y:S02]  /*14b80*/  FADD.FTZ R34, R0, R3 ;  /* 0x0000000300227221 */ /* 0x008fe40000010000 */
[----:B------:R-:W-:-:S05]  /*14b90*/  @P0 IMAD.WIDE.U32 R2, R60, c[0x0][0x1e8], RZ ;  /* 0x00007a003c020a25 */ /* 0x000fca00078e00ff */
[----:B------:R-:W-:Y:S02]  /*14ba0*/  @P0 MOV R39, R2 ;  /* 0x0000000200270202 */ /* 0x000fe40000000f00 */
[----:B------:R-:W-:Y:S01]  /*14bb0*/  @!P0 SHF.R.S32.HI R2, RZ, 0x1f, R58 ;  /* 0x0000001fff028819 */ /* 0x000fe2000001143a */
[----:B------:R-:W-:-:S04]  /*14bc0*/  @!P0 IMAD.WIDE.U32 R8, R58, c[0x0][0x1e0], RZ ;  /* 0x000078003a088a25 */ /* 0x000fc800078e00ff */
[----:B------:R-:W-:Y:S01]  /*14bd0*/  @!P0 IMAD R2, R2, c[0x0][0x1e0], RZ ;  /* 0x0000780002028a24 */ /* 0x000fe200078e02ff */
[----:B------:R-:W-:-:S03]  /*14be0*/  FSETP.NE.FTZ.AND P5, PT, R35, RZ, PT ;  /* 0x000000ff2300720b */ /* 0x000fc60003fb5000 */
[----:B------:R-:W-:Y:S01]  /*14bf0*/  @!P0 IMAD R2, R58, c[0x0][0x1e4], R2 ;  /* 0x000079003a028a24 */ /* 0x000fe200078e0202 */
[----:B------:R-:W-:Y:S01]  /*14c00*/  @!P0 MOV R39, R8 ;  /* 0x0000000800278202 */ /* 0x000fe20000000f00 */
[----:B------:R-:W-:Y:S02]  /*14c10*/  @P0 IMAD R56, R60, c[0x0][0x1ec], R3 ;  /* 0x00007b003c380a24 */ /* 0x000fe400078e0203 */
[----:B-1----:R-:W-:Y:S01]  /*14c20*/  FADD.FTZ R37, R4, R6 ;  /* 0x0000000604257221 */ /* 0x002fe20000010000 */
[----:B------:R-:W-:Y:S01]  /*14c30*/  @!P0 IADD3 R56, R9, R2, RZ ;  /* 0x0000000209388210 */ /* 0x000fe20007ffe0ff */
[----:B------:R-:W-:Y:S01]  /*14c40*/  FADD.FTZ R36, R5, R7 ;  /* 0x0000000705247221 */ /* 0x000fe20000010000 */
[----:B------:R-:W-:Y:S02]  /*14c50*/  MOV R0, 0x3f800000 ;  /* 0x3f80000000007802 */ /* 0x000fe40000000f00 */
[----:B------:R-:W-:Y:S02]  /*14c60*/  FSETP.NE.FTZ.AND P0, PT, R37, RZ, PT ;  /* 0x000000ff2500720b */ /* 0x000fe40003f15000 */
[----:B------:R-:W-:-:S02]  /*14c70*/  FSETP.NE.FTZ.AND P3, PT, R36, RZ, PT ;  /* 0x000000ff2400720b */ /* 0x000fc40003f75000 */
[----:B------:R-:W-:Y:S01]  /*14c80*/  MOV R4, 0x3f800000 ;  /* 0x3f80000000047802 */ /* 0x000fe20000000f00 */
[----:B------:R-:W1:Y:S01]  /*14c90*/  @P5 MUFU.RCP R0, R35 ;  /* 0x0000002300005308 */ /* 0x000e620000001000 */
[----:B------:R-:W-:Y:S02]  /*14ca0*/  MOV R2, 0x3f800000 ;  /* 0x3f80000000027802 */ /* 0x000fe40000000f00 */
[--C-:B------:R-:W-:Y:S02]  /*14cb0*/  SHF.R.S32.HI R5, RZ, 0x2, R33.reuse ;  /* 0x00000002ff057819 */ /* 0x100fe40000011421 */
[----:B------:R-:W-:-:S03]  /*14cc0*/  SHF.R.S32.HI R7, RZ, 0x1f, R33 ;  /* 0x0000001fff077819 */ /* 0x000fc60000011421 */
[----:B------:R-:W2:Y:S01]  /*14cd0*/  @P0 MUFU.RCP R4, R37 ;  /* 0x0000002500040308 */ /* 0x000ea20000001000 */
[----:B------:R-:W-:Y:S02]  /*14ce0*/  FSETP.NE.FTZ.AND P4, PT, R34, RZ, PT ;  /* 0x000000ff2200720b */ /* 0x000fe40003f95000 */
[----:B------:R-:W-:-:S05]  /*14cf0*/  LEA.HI R7, R7, R5, RZ, 0x3 ;  /* 0x0000000507077211 */ /* 0x000fca00078f18ff */
[----:B------:R-:W3:Y:S01]  /*14d00*/  @P3 MUFU.RCP R2, R36 ;  /* 0x0000002400023308 */ /* 0x000ee20000001000 */
[----:B------:R-:W-:Y:S01]  /*14d10*/  LOP3.LUT R7, R7, 0xfffffff8, RZ, 0xc0, !PT ;  /* 0xfffffff807077812 */ /* 0x000fe200078ec0ff */
[----:B-1----:R-:W-:Y:S01]  /*14d20*/  FMUL.FTZ R0, R0, c[0x0][0x2dc] ;  /* 0x0000b70000007a20 */ /* 0x002fe20000410000 */
[----:B------:R-:W-:-:S03]  /*14d30*/  MOV R3, 0x3f800000 ;  /* 0x3f80000000037802 */ /* 0x000fc60000000f00 */
        /* <DEDUP_REMOVED lines=36> */
[----:B---3--:R-:W-:-:S03]  /*14f80*/  FMUL.FTZ R2, R2, c[0x0][0x2dc] ;  /* 0x0000b70002027a20 */ /* 0x008fc60000410000 */
[----:B------:R-:W-:Y:S01]  /*14f90*/  ISETP.NE.U32.AND P1, PT, R0, 0x1, PT ;  /* 0x000000010000780c */ /* 0x000fe20003f25070 */
[C---:B------:R-:W-:Y:S01]  /*14fa0*/  FMUL.FTZ R80, R2.reuse, R80 ;  /* 0x0000005002507220 */ /* 0x040fe20000410000 */
[----:B------:R-:W-:Y:S01]  /*14fb0*/  LOP3.LUT R0, R33, 0x3ffffffc, RZ, 0xc0, !PT ;  /* 0x3ffffffc21007812 */ /* 0x000fe200078ec0ff */
        /* <DEDUP_REMOVED lines=14> */
[----:B------:R-:W-:Y:S01]  /*150a0*/  FMUL.FTZ R133, R2, R133 ;  /* 0x0000008502857220 */ /* 0x000fe20000410000 */
[----:B------:R-:W-:Y:S01]  /*150b0*/  SHF.L.U32 R2, R7, 0x6, RZ ;  /* 0x0000000607027819 */ /* 0x000fe200000006ff */
[----:B------:R-:W-:Y:S01]  /*150c0*/  IMAD.IADD R0, R57, 0x1, -R0 ;  /* 0x0000000139007824 */ /* 0x000fe200078e0a00 */
[----:B------:R-:W-:Y:S02]  /*150d0*/  SHF.R.S32.HI R33, RZ, 0x5, R38 ;  /* 0x00000005ff217819 */ /* 0x000fe40000011426 */
[----:B------:R-:W-:Y:S01]  /*150e0*/  LOP3.LUT R2, R2, 0x1c0, RZ, 0xc0, !PT ;  /* 0x000001c002027812 */ /* 0x000fe200078ec0ff */
[----:B-1----:R-:W-:Y:S01]  /*150f0*/  FMUL.FTZ R3, R3, c[0x0][0x2dc] ;  /* 0x0000b70003037a20 */ /* 0x002fe20000410000 */
[----:B------:R-:W-:-:S02]  /*15100*/  LEA R0, R33, R0, 0x9 ;  /* 0x0000000021007211 */ /* 0x000fc400078e48ff */
[----:B------:R-:W-:Y:S02]  /*15110*/  LEA.HI R2, R2, R2, RZ, 0x1d ;  /* 0x0000000202027211 */ /* 0x000fe400078fe8ff */
[----:B------:R-:W-:Y:S01]  /*15120*/  MOV R6, 0xfffffff0 ;  /* 0xfffffff000067802 */ /* 0x000fe20000000f00 */
[C---:B------:R-:W-:Y:S01]  /*15130*/  FMUL.FTZ R78, R3.reuse, R78 ;  /* 0x0000004e034e7220 */ /* 0x040fe20000410000 */
[----:B------:R-:W-:Y:S01]  /*15140*/  LEA R0, R0, R2, 0x1 ;  /* 0x0000000200007211 */ /* 0x000fe200078e08ff */
[----:B------:R-:W-:Y:S01]  /*15150*/  FMUL.FTZ R14, R3, R79 ;  /* 0x0000004f030e7220 */ /* 0x000fe20000410000 */
[----:B------:R-:W-:Y:S02]  /*15160*/  SEL R6, R6, 0x10, !P1 ;  /* 0x0000001006067807 */ /* 0x000fe40004800000 */
[----:B------:R-:W-:Y:S01]  /*15170*/  R2P PR, R7, 0x6 ;  /* 0x0000000607007804 */ /* 0x000fe20000000000 */
[C---:B------:R-:W-:Y:S01]  /*15180*/  FMUL.FTZ R90, R3.reuse, R90 ;  /* 0x0000005a035a7220 */ /* 0x040fe20000410000 */
[----:B------:R-:W-:Y:S01]  /*15190*/  F2FP.PACK_AB R14, R14, R78 ;  /* 0x0000004e0e0e723e */ /* 0x000fe200000000ff */
[----:B------:R-:W-:Y:S01]  /*151a0*/  FMUL.FTZ R5, R3, R91 ;  /* 0x0000005b03057220 */ /* 0x000fe20000410000 */
[----:B------:R-:W-:-:S02]  /*151b0*/  SHF.L.U32 R2, R0, 0x1, RZ ;  /* 0x0000000100027819 */ /* 0x000fc400000006ff */
        /* <DEDUP_REMOVED lines=49> */
[----:B------:R-:W-:-:S03]  /*154d0*/  F2FP.PACK_AB R19, R19, R120 ;  /* 0x000000781313723e */ /* 0x000fc600000000ff */
[----:B------:R-:W-:Y:S01]  /*154e0*/  STS [R5+0x2000], R30 ;  /* 0x0020001e05007388 */ /* 0x000fe20000000800 */
[----:B------:R-:W-:-:S03]  /*154f0*/  F2FP.PACK_AB R18, R18, R122 ;  /* 0x0000007a1212723e */ /* 0x000fc600000000ff */
[----:B------:R1:W-:Y:S01]  /*15500*/  STS [R5+0x2400], R98 ;  /* 0x0024006205007388 */ /* 0x0003e20000000800 */
[----:B------:R-:W-:Y:S01]  /*15510*/  F2FP.PACK_AB R22, R22, R112 ;  /* 0x000000701616723e */ /* 0x000fe200000000ff */
[----:B------:R-:W2:Y:S01]  /*15520*/  LDC.U8 R28, c[0x0][0x329] ;  /* 0x0000ca40ff1c7b82 */ /* 0x000ea20000000000 */
        /* <DEDUP_REMOVED lines=9> */
[C---:B-1----:R-:W-:Y:S02]  /*155c0*/  IADD3 R5, R6.reuse, R2, RZ ;  /* 0x0000000206057210 */ /* 0x042fe40007ffe0ff */
        /* <DEDUP_REMOVED lines=9> */
[----:B------:R-:W-:Y:S02]  /*15660*/  F2FP.PACK_AB R11, R11, R130 ;  /* 0x000000820b0b723e */ /* 0x000fe400000000ff */
[----:B------:R-:W-:Y:S01]  /*15670*/  F2FP.PACK_AB R7, R133, R132 ;  /* 0x000000848507723e */ /* 0x000fe200000000ff */
[----:B------:R-:W-:Y:S01]  /*15680*/  STS [R2+0x2000], R17 ;  /* 0x0020001102007388 */ /* 0x000fe20000000800 */
[----:B------:R-:W-:Y:S01]  /*15690*/  F2FP.PACK_AB R10, R10, R134 ;  /* 0x000000860a0a723e */ /* 0x000fe200000000ff */
[----:B------:R-:W3:Y:S02]  /*156a0*/  LDC.U8 R20, c[0x0][0x328] ;  /* 0x0000ca00ff147b82 */ /* 0x000ee40000000000 */
[----:B------:R-:W-:Y:S04]  /*156b0*/  STS [R2+0x2400], R16 ;  /* 0x0024001002007388 */ /* 0x000fe80000000800 */
[----:B------:R-:W-:Y:S04]  /*156c0*/  STS [R3], R15 ;  /* 0x0000000f03007388 */ /* 0x000fe80000000800 */
[----:B------:R-:W-:Y:S01]  /*156d0*/  STS [R3+0x400], R13 ;  /* 0x0004000d03007388 */ /* 0x000fe20000000800 */
[----:B-1----:R-:W-:-:S05]  /*156e0*/  IADD3 R0, R14, R2, RZ ;  /* 0x000000020e007210 */ /* 0x002fca0007ffe0ff */
[----:B------:R-:W-:Y:S04]  /*156f0*/  STS [R0], R9 ;  /* 0x0000000900007388 */ /* 0x000fe80000000800 */
[----:B------:R1:W-:Y:S04]  /*15700*/  STS [R5], R8 ;  /* 0x0000000805007388 */ /* 0x0003e80000000800 */
[----:B------:R-:W-:Y:S04]  /*15710*/  STS [R3+0x2000], R12 ;  /* 0x0020000c03007388 */ /* 0x000fe80000000800 */
[----:B------:R-:W-:Y:S04]  /*15720*/  STS [R3+0x2400], R11 ;  /* 0x0024000b03007388 */ /* 0x000fe80000000800 */
[----:B------:R4:W-:Y:S04]  /*15730*/  STS [R0+0x2000], R7 ;  /* 0x0020000700007388 */ /* 0x0009e80000000800 */
[----:B------:R4:W-:Y:S04]  /*15740*/  STS [R5+0x2000], R10 ;  /* 0x0020000a05007388 */ /* 0x0009e80000000800 */
[----:B------:R-:W-:Y:S01]  /*15750*/  BAR.SYNC.DEFER_BLOCKING 0x0 ;  /* 0x0000000000007b1d */ /* 0x000fe20000010000 */
[----:B--2---:R-:W-:-:S02]  /*15760*/  ISETP.NE.AND P6, PT, R28, RZ, PT ;  /* 0x000000ff1c00720c */ /* 0x004fc40003fc5270 */
[----:B---3--:R-:W-:-:S03]  /*15770*/  ISETP.NE.AND P2, PT, R20, RZ, PT ;  /* 0x000000ff1400720c */ /* 0x008fc60003f45270 */
[----:B-1----:R-:W1:Y:S01]  /*15780*/  S2R R8, SR_CTAID.X ;  /* 0x0000000000087919 */ /* 0x002e620000002500 */
        /* <DEDUP_REMOVED lines=16> */
[----:B------:R-:W4:Y:S01]  /*15890*/  LDS.128 R208, [R208+0x3800] ;  /* 0x00380000d0d07984 */ /* 0x000f220000000c00 */
        /* <DEDUP_REMOVED lines=74> */
.L_x_1630:
[----:B----4-:R-:W-:Y:S05]  /*15d40*/  BSYNC B0 ;  /* 0x0000000000007941 */ /* 0x010fea0003800000 */
.L_x_1629:
[----:B-1----:R-:W2:Y:S04]  /*15d50*/  LDL.LU.64 R8, [R1+0x68] ;  /* 0x0000680001087983 */ /* 0x002ea80000300a00 */
[----:B------:R-:W3:Y:S04]  /*15d60*/  LDL.LU.64 R4, [R1+0x48] ;  /* 0x0000480001047983 */ /* 0x000ee80000300a00 */
[----:B------:R1:W5:Y:S01]  /*15d70*/  LDL.64 R10, [R1+0x38] ;  /* 0x00003800010a7983 */ /* 0x0003620000100a00 */
[----:B------:R-:W-:Y:S01]  /*15d80*/  SHF.R.S32.HI R0, RZ, 0x1f, R17 ;  /* 0x0000001fff007819 */ /* 0x000fe20000011411 */
[----:B------:R-:W-:Y:S04]  /*15d90*/  BSSY B0, `(.L_x_1631) ;  /* 0x0000011000007945 */ /* 0x000fe80003800000 */
[----:B------:R-:W-:-:S04]  /*15da0*/  IMAD R0, R0, c[0x0][0x1f0], RZ ;  /* 0x00007c0000007a24 */ /* 0x000fc800078e02ff */
[----:B------:R-:W-:Y:S01]  /*15db0*/  IMAD R0, R17, c[0x0][0x1f4], R0 ;  /* 0x00007d0011007a24 */ /* 0x000fe200078e0200 */
[----:B--2---:R-:W-:-:S04]  /*15dc0*/  IADD3 R2, P0, R8, R39, RZ ;  /* 0x0000002708027210 */ /* 0x004fc80007f1e0ff */
[----:B------:R-:W-:Y:S02]  /*15dd0*/  IADD3.X R3, R9, R56, RZ, P0, !PT ;  /* 0x0000003809037210 */ /* 0x000fe400007fe4ff */
[----:B---3-5:R-:W-:-:S03]  /*15de0*/  ISETP.GE.AND P0, PT, R4, R59, PT ;  /* 0x0000003b0400720c */ /* 0x028fc60003f06270 */
[----:B------:R-:W-:-:S05]  /*15df0*/  IMAD.WIDE.U32 R8, R17, c[0x0][0x1f0], R2 ;  /* 0x00007c0011087a25 */ /* 0x000fca00078e0002 */
[----:B------:R-:W-:-:S05]  /*15e00*/  IADD3 R7, R0, R9, RZ ;  /* 0x0000000900077210 */ /* 0x000fca0007ffe0ff */
        /* <DEDUP_REMOVED lines=9> */
.L_x_1632:
[----:B-1----:R-:W-:Y:S05]  /*15ea0*/  BSYNC B0 ;  /* 0x0000000000007941 */ /* 0x002fea0003800000 */
.L_x_1631:
[----:B------:R-:W2:Y:S01]  /*15eb0*/  LDL.LU R0, [R1+0x7c] ;  /* 0x00007c0001007983 */ /* 0x000ea20000300800 */
[----:B------:R-:W-:Y:S01]  /*15ec0*/  BSSY B0, `(.L_x_1633) ;  /* 0x000000e000007945 */ /* 0x000fe20003800000 */
[----:B--2---:R-:W-:-:S13]  /*15ed0*/  ISETP.GE.AND P0, PT, R0, R59, PT ;  /* 0x0000003b0000720c */ /* 0x004fda0003f06270 */
        /* <DEDUP_REMOVED lines=12> */
.L_x_1634:
[----:B------:R-:W-:Y:S05]  /*15fa0*/  BSYNC B0 ;  /* 0x0000000000007941 */ /* 0x000fea0003800000 */
.L_x_1633:
        /* <DEDUP_REMOVED lines=15> */
.L_x_1636:
[----:B------:R-:W-:Y:S05]  /*160a0*/  BSYNC B0 ;  /* 0x0000000000007941 */ /* 0x000fea0003800000 */
.L_x_1635:
        /* <DEDUP_REMOVED lines=15> */
.L_x_1638:
[----:B------:R-:W-:Y:S05]  /*161a0*/  BSYNC B0 ;  /* 0x0000000000007941 */ /* 0x000fea0003800000 */
.L_x_1637:
        /* <DEDUP_REMOVED lines=15> */
.L_x_1640:
[----:B------:R-:W-:Y:S05]  /*162a0*/  BSYNC B0 ;  /* 0x0000000000007941 */ /* 0x000fea0003800000 */
.L_x_1639:
        /* <DEDUP_REMOVED lines=15> */
.L_x_1642:
[----:B------:R-:W-:Y:S05]  /*163a0*/  BSYNC B0 ;  /* 0x0000000000007941 */ /* 0x000fea0003800000 */
.L_x_1641:
        /* <DEDUP_REMOVED lines=15> */
.L_x_1644:
[----:B------:R-:W-:Y:S05]  /*164a0*/  BSYNC B0 ;  /* 0x0000000000007941 */ /* 0x000fea0003800000 */
.L_x_1643:
[----:B------:R-:W2:Y:S02]  /*164b0*/  LDL.LU R0, [R1+0x94] ;  /* 0x0000940001007983 */ /* 0x000ea40000300800 */
[----:B--2---:R-:W-:-:S13]  /*164c0*/  ISETP.GE.AND P0, PT, R0, R59, PT ;  /* 0x0000003b0000720c */ /* 0x004fda0003f06270 */
        /* <DEDUP_REMOVED lines=13> */
.L_x_1645:
        /* <DEDUP_REMOVED lines=14> */
.L_x_2137:


//--------------------- .text._ZN5flash16flash_fwd_kernelI23Flash_fwd_kernel_traitsILi64ELi128ELi64ELi4ELb0ELb0EN7cutlass6half_tE19Flash_kernel_traitsILi64ELi128ELi64ELi4ES3_EELb0ELb0ELb1ELb0ELb0ELb1ELb1ELb0EEEvNS_16Flash_fwd_paramsE --------------------------
	.section	.text._ZN5flash16flash_fwd_kernelI23Flash_fwd_kernel_traitsILi64ELi128ELi64ELi4ELb0ELb0EN7cutlass6half_tE19Flash_kernel_traitsILi64ELi128ELi64ELi4ES3_EELb0ELb0ELb1ELb0ELb0ELb1ELb1ELb0EEEvNS_16Flash_fwd_paramsE,"ax",@progbits
	.sectioninfo	@"SHI_REGISTERS=255"
	.align	128
        .global         _ZN5flash16flash_fwd_kernelI23Flash_fwd_kernel_traitsILi64ELi128ELi64ELi4ELb0ELb0EN7cutlass6half_tE19Flash_kernel_traitsILi64ELi128ELi64ELi4ES3_EELb0ELb0ELb1ELb0ELb0ELb1ELb1ELb0EEEvNS_16Flash_fwd_paramsE
        .type           _ZN5flash16flash_fwd_kernelI23Flash_fwd_kernel_traitsILi64ELi128ELi64ELi4ELb0ELb0EN7cutlass6half_tE19Flash_kernel_traitsILi64ELi128ELi64ELi4ES3_EELb0ELb0ELb1ELb0ELb0ELb1ELb1ELb0EEEvNS_16Flash_fwd_paramsE,@function
        .size           _ZN5flash16flash_fwd_kernelI23Flash_fwd_kernel_traitsILi64ELi128ELi64ELi4ELb0ELb0EN7cutlass6half_tE19Flash_kernel_traitsILi64ELi128ELi64ELi4ES3_EELb0ELb0ELb1ELb0ELb0ELb1ELb1ELb0EEEvNS_16Flash_fwd_paramsE,(.L_x_2138 - _ZN5flash16flash_fwd_kernelI23Flash_fwd_kernel_traitsILi64ELi128ELi64ELi4ELb0ELb0EN7cutlass6half_tE19Flash_kernel_traitsILi64ELi128ELi64ELi4ES3_EELb0ELb0ELb1ELb0ELb0ELb1ELb1ELb0EEEvNS_16Flash_fwd_paramsE)
        .other          _ZN5flash16flash_fwd_kernelI23Flash_fwd_kernel_traitsILi64ELi128ELi64ELi4ELb0ELb0EN7cutlass6half_tE19Flash_kernel_traitsILi64ELi128ELi64ELi4ES3_EELb0ELb0ELb1ELb0ELb0ELb1ELb1ELb0EEEvNS_16Flash_fwd_paramsE,@"STO_CUDA_ENTRY STV_DEFAULT"
_ZN5flash16flash_fwd_kernelI23Flash_fwd_kernel_traitsILi64ELi128ELi64ELi4ELb0ELb0EN7cutlass6half_tE19Flash_kernel_traitsILi64ELi128ELi64ELi4ES3_EELb0ELb0ELb1ELb0ELb0ELb1ELb1ELb0EEEvNS_16Flash_fwd_paramsE:
.text._ZN5flash16flash_fwd_kernelI23Flash_fwd_kernel_traitsILi64ELi128ELi64ELi4ELb0ELb0EN7cutlass6half_tE19Flash_kernel_traitsILi64ELi128ELi64ELi4ES3_EELb0ELb0ELb1ELb0ELb0ELb1ELb1ELb0EEEvNS_16Flash_fwd_paramsE:
        /* <DEDUP_REMOVED lines=22> */
[----:B------:R-:W2:Y:S01]  /*0160*/  S2R R16, SR_CTAID.Z ;  /* 0x0000000000107919 */ /* 0x000ea20000002700 */
        /* <DEDUP_REMOVED lines=11> */
.L_x_1646:
[----:B---34-:R-:W-:Y:S02]  /*0220*/  MOV R0, c[0x0][0x218] ;  /* 0x0000860000007a02 */ /* 0x018fe40000000f00 */
.L_x_1647:
        /* <DEDUP_REMOVED lines=12> */
[----:B------:R-:W-:Y:S01]  /*02f0*/  IADD3 R0, R56, R167, -R57 ;  /* 0x000000a738007210 */ /* 0x000fe20007ffe839 */
[----:B------:R-:W2:Y:S03]  /*0300*/  S2R R166, SR_TID.X ;  /* 0x0000000000a67919 */ /* 0x000ea60000002100 */
[----:B------:R-:W-:-:S04]  /*0310*/  IADD3 R0, R0, -c[0x0][0x2e4], RZ ;  /* 0x8000b90000007a10 */ /* 0x000fc80007ffe0ff */
[----:B------:R-:W-:-:S04]  /*0320*/  SHF.R.S32.HI R2, RZ, 0x1f, R0 ;  /* 0x0000001fff027819 */ /* 0x000fc80000011400 */
[----:B------:R-:W-:Y:S02]  /*0330*/  LEA.HI R0, R2, R0, RZ, 0x6 ;  /* 0x0000000002007211 */ /* 0x000fe400078f30ff */
[----:B------:R-:W-:Y:S02]  /*0340*/  IADD3 R2, R56, 0x3f, RZ ;  /* 0x0000003f38027810 */ /* 0x000fe40007ffe0ff */
[----:B------:R3:W4:Y:S02]  /*0350*/  R2UR UR8, R0 ;  /* 0x00000000000873c2 */ /* 0x00072400000e0000 */
[----:B------:R-:W-:-:S04]  /*0360*/  SHF.R.S32.HI R3, RZ, 0x1f, R2 ;  /* 0x0000001fff037819 */ /* 0x000fc80000011402 */
[----:B------:R-:W-:-:S04]  /*0370*/  LEA.HI R2, R3, R2, RZ, 0x6 ;  /* 0x0000000203027211 */ /* 0x000fc800078f30ff */
[----:B------:R-:W-:Y:S02]  /*0380*/  SHF.R.S32.HI R2, RZ, 0x6, R2 ;  /* 0x00000006ff027819 */ /* 0x000fe40000011402 */
[----:B---3--:R-:W-:Y:S01]  /*0390*/  IADD3 R0, -R57, 0xbf, R167 ;  /* 0x000000bf39007810 */ /* 0x008fe20007ffe1a7 */
[----:B----4-:R-:W-:-:S03]  /*03a0*/  USHF.R.S32.HI UR8, URZ, 0x6, UR8 ;  /* 0x000000063f087899 */ /* 0x010fc60008011408 */
[----:B------:R-:W-:Y:S01]  /*03b0*/  IADD3 R0, R0, c[0x0][0x2e8], R56 ;  /* 0x0000ba0000007a10 */ /* 0x000fe20007ffe038 */
[----:B------:R-:W-:-:S03]  /*03c0*/  UISETP.LT.AND UP0, UPT, URZ, UR8, UPT ;  /* 0x000000083f00728c */ /* 0x000fc6000bf01270 */
[----:B-1----:R-:W-:Y:S01]  /*03d0*/  SHF.R.S32.HI R4, RZ, 0x1f, R0 ;  /* 0x0000001fff047819 */ /* 0x002fe20000011400 */
[----:B------:R-:W-:-:S03]  /*03e0*/  USEL UR8, URZ, UR8, !UP0 ;  /* 0x000000083f087287 */ /* 0x000fc6000c000000 */
[----:B------:R-:W-:-:S04]  /*03f0*/  LEA.HI R0, R4, R0, RZ, 0x6 ;  /* 0x0000000004007211 */ /* 0x000fc800078f30ff */
[----:B------:R-:W-:-:S04]  /*0400*/  SHF.R.S32.HI R0, RZ, 0x6, R0 ;  /* 0x00000006ff007819 */ /* 0x000fc80000011400 */
[----:B------:R-:W-:-:S04]  /*0410*/  IMNMX R234, R2, R0, PT ;  /* 0x0000000002ea7217 */ /* 0x000fc80003800200 */
[----:B------:R-:W-:-:S13]  /*0420*/  ISETP.GT.AND P0, PT, R234, UR8, PT ;  /* 0x00000008ea007c0c */ /* 0x000fda000bf04270 */
[----:B------:R-:W-:Y:S05]  /*0430*/  @P0 BRA `(.L_x_1648) ;  /* 0x00000f2000000947 */ /* 0x000fea0003800000 */
[----:B--2---:R-:W1:Y:S01]  /*0440*/  LDC.U8 R6, c[0x0][0x329] ;  /* 0x0000ca40ff067b82 */ /* 0x004e620000000000 */
[----:B------:R-:W-:Y:S01]  /*0450*/  ISETP.NE.AND P0, PT, R252, -0x1, PT ;  /* 0xfffffffffc00780c */ /* 0x000fe20003f05270 */
[----:B------:R-:W-:Y:S01]  /*0460*/  IMAD.IADD R14, R57, 0x1, -R167 ;  /* 0x00000001390e7824 */ /* 0x000fe200078e0aa7 */
[----:B------:R-:W-:Y:S01]  /*0470*/  SHF.R.S32.HI R10, RZ, 0x1f, R166 ;  /* 0x0000001fff0a7819 */ /* 0x000fe200000114a6 */
[----:B------:R-:W-:Y:S03]  /*0480*/  BSSY B0, `(.L_x_1649) ;  /* 0x000003a000007945 */ /* 0x000fe60003800000 */
[----:B------:R-:W-:Y:S01]  /*0490*/  LEA.HI R10, R10, R166, RZ, 0x3 ;  /* 0x000000a60a0a7211 */ /* 0x000fe200078f18ff */
[----:B------:R-:W2:Y:S03]  /*04a0*/  LDC.U8 R0, c[0x0][0x328] ;  /* 0x0000ca00ff007b82 */ /* 0x000ea60000000000 */
[----:B------:R-:W-:-:S02]  /*04b0*/  LOP3.LUT R4, R10, 0x1ffffff8, RZ, 0xc0, !PT ;  /* 0x1ffffff80a047812 */ /* 0x000fc400078ec0ff */
[----:B------:R-:W-:Y:S01]  /*04c0*/  SHF.R.S32.HI R10, RZ, 0x3, R10 ;  /* 0x00000003ff0a7819 */ /* 0x000fe2000001140a */
[----:B------:R-:W-:-:S04]  /*04d0*/  @P0 IMAD.WIDE.U32 R2, R252, c[0x0][0x1e8], RZ ;  /* 0x00007a00fc020a25 */ /* 0x000fc800078e00ff */
[----:B------:R-:W-:Y:S01]  /*04e0*/  @P0 IMAD R5, R252, c[0x0][0x1ec], R3 ;  /* 0x00007b00fc050a24 */ /* 0x000fe200078e0203 */
[----:B-1----:R-:W-:Y:S02]  /*04f0*/  ISETP.NE.AND P2, PT, R6, RZ, PT ;  /* 0x000000ff0600720c */ /* 0x002fe40003f45270 */
[----:B--2---:R-:W-:Y:S02]  /*0500*/  ISETP.NE.AND P1, PT, R0, RZ, PT ;  /* 0x000000ff0000720c */ /* 0x004fe40003f25270 */
[----:B------:R-:W-:Y:S02]  /*0510*/  @!P0 SHF.R.S32.HI R0, RZ, 0x1f, R11 ;  /* 0x0000001fff008819 */ /* 0x000fe4000001140b */
[----:B------:R-:W-:-:S07]  /*0520*/  ISETP.NE.OR P3, PT, R6, RZ, !P1 ;  /* 0x000000ff0600720c */ /* 0x000fce0004f65670 */
[----:B------:R-:W-:Y:S02]  /*0530*/  @P2 IMAD.MOV.U32 R8, RZ, RZ, c[0x0][0x210] ;  /* 0x00008400ff082624 */ /* 0x000fe400078e00ff */
[----:B------:R-:W-:Y:S02]  /*0540*/  @!P0 IMAD R3, R0, c[0x0][0x1e0], RZ ;  /* 0x0000780000038a24 */ /* 0x000fe400078e02ff */
[----:B------:R-:W-:-:S04]  /*0550*/  @!P0 IMAD.WIDE.U32 R6, R11, c[0x0][0x1e0], RZ ;  /* 0x000078000b068a25 */ /* 0x000fc800078e00ff */
[----:B------:R-:W-:Y:S01]  /*0560*/  IMAD.IADD R0, R166, 0x1, -R4 ;  /* 0x00000001a6007824 */ /* 0x000fe200078e0a04 */
[----:B------:R-:W-:Y:S01]  /*0570*/  @!P0 MOV R2, R6 ;  /* 0x0000000600028202 */ /* 0x000fe20000000f00 */
[----:B------:R-:W-:Y:S02]  /*0580*/  @!P2 IMAD.MOV.U32 R9, RZ, RZ, c[0x0][0x214] ;  /* 0x00008500ff09a624 */ /* 0x000fe400078e00ff */
[----:B------:R-:W-:Y:S02]  /*0590*/  @!P0 IMAD R4, R11, c[0x0][0x1e4], R3 ;  /* 0x000079000b048a24 */ /* 0x000fe400078e0203 */
[----:B------:R-:W-:Y:S01]  /*05a0*/  @P2 IMAD R8, R8, c[0x0][0x214], RZ ;  /* 0x0000850008082a24 */ /* 0x000fe200078e02ff */
[----:B------:R-:W-:Y:S01]  /*05b0*/  @!P2 SEL R8, R9, c[0x0][0x234], !P1 ;  /* 0x00008d000908aa07 */ /* 0x000fe20004800000 */
[----:B------:R-:W-:Y:S01]  /*05c0*/  IMAD.SHL.U32 R0, R0, 0x8, RZ ;  /* 0x0000000800007824 */ /* 0x000fe200078e00ff */
[----:B------:R-:W-:Y:S01]  /*05d0*/  @!P0 IADD3 R5, R7, R4, RZ ;  /* 0x0000000407058210 */ /* 0x000fe20007ffe0ff */
[----:B------:R-:W-:Y:S01]  /*05e0*/  @P2 IMAD.MOV.U32 R3, RZ, RZ, 0x1 ;  /* 0x00000001ff032424 */ /* 0x000fe200078e00ff */
[----:B------:R-:W-:Y:S01]  /*05f0*/  SHF.R.S32.HI R9, RZ, 0x1f, R16 ;  /* 0x0000001fff097819 */ /* 0x000fe20000011410 */
[----:B------:R-:W-:Y:S01]  /*0600*/  @!P2 IMAD R3, R8, c[0x0][0x1c0], RZ ;  /* 0x000070000803aa24 */ /* 0x000fe200078e02ff */
[----:B------:R-:W-:Y:S01]  /*0610*/  IADD3 R4, P1, R0, R2, RZ ;  /* 0x0000000200047210 */ /* 0x000fe20007f3e0ff */
[----:B------:R-:W-:-:S02]  /*0620*/  @!P3 IMAD R7, R11, c[0x0][0x214], RZ ;  /* 0x000085000b07ba24 */ /* 0x000fc400078e02ff */
[----:B------:R-:W-:Y:S01]  /*0630*/  @P2 IMAD.MOV.U32 R15, RZ, RZ, c[0x0][0x210] ;  /* 0x00008400ff0f2624 */ /* 0x000fe200078e00ff */
[----:B------:R-:W-:Y:S01]  /*0640*/  LEA.HI.X.SX32 R5, R0, R5, 0x1, P1 ;  /* 0x0000000500057211 */ /* 0x000fe200008f0eff */
[----:B------:R-:W-:Y:S01]  /*0650*/  IMAD R0, R11, R3, RZ ;  /* 0x000000030b007224 */ /* 0x000fe200078e02ff */
[----:B------:R-:W-:Y:S01]  /*0660*/  @!P2 MOV R15, 0x1 ;  /* 0x00000001000fa802 */ /* 0x000fe20000000f00 */
[----:B------:R-:W-:Y:S01]  /*0670*/  CS2R R2, SRZ ;  /* 0x0000000000027805 */ /* 0x000fe2000001ff00 */
[----:B------:R-:W-:Y:S01]  /*0680*/  @!P3 SEL R7, R7, R252, !P0 ;  /* 0x000000fc0707b207 */ /* 0x000fe20004000000 */
[----:B------:R-:W-:Y:S01]  /*0690*/  IMAD R9, R9, c[0x0][0x1f0], RZ ;  /* 0x00007c0009097a24 */ /* 0x000fe200078e02ff */
[----:B------:R-:W-:Y:S01]  /*06a0*/  SEL R0, R0, RZ, P3 ;  /* 0x000000ff00007207 */ /* 0x000fe20001800000 */
[----:B------:R-:W-:Y:S01]  /*06b0*/  IMAD R6, R167, R15, RZ ;  /* 0x0000000fa7067224 */ /* 0x000fe200078e02ff */
[----:B------:R-:W-:Y:S01]  /*06c0*/  ISETP.GE.AND P2, PT, R10, R14, PT ;  /* 0x0000000e0a00720c */ /* 0x000fe20003f46270 */
[--C-:B------:R-:W-:Y:S01]  /*06d0*/  @!P3 IMAD.MOV.U32 R2, RZ, RZ, R7.reuse ;  /* 0x000000ffff02b224 */ /* 0x100fe200078e0007 */
[----:B------:R-:W-:Y:S01]  /*06e0*/  SHF.R.S32.HI R11, RZ, 0x1f, R10 ;  /* 0x0000001fff0b7819 */ /* 0x000fe2000001140a */
[C---:B------:R-:W-:Y:S01]  /*06f0*/  IMAD R0, R16.reuse, R8, R0 ;  /* 0x0000000810007224 */ /* 0x040fe200078e0200 */
[----:B------:R-:W-:Y:S01]  /*0700*/  @!P3 SHF.R.S32.HI R3, RZ, 0x1f, R7 ;  /* 0x0000001fff03b819 */ /* 0x000fe20000011407 */
[----:B------:R-:W-:-:S02]  /*0710*/  IMAD R9, R16, c[0x0][0x1f4], R9 ;  /* 0x00007d0010097a24 */ /* 0x000fc400078e0209 */
        /* <DEDUP_REMOVED lines=16> */
.L_x_1650:
[----:B------:R-:W-:Y:S05]  /*0820*/  BSYNC B0 ;  /* 0x0000000000007941 */ /* 0x000fea0003800000 */
.L_x_1649:
        /* <DEDUP_REMOVED lines=15> */
.L_x_1652:
[----:B------:R-:W-:Y:S05]  /*0920*/  BSYNC B0 ;  /* 0x0000000000007941 */ /* 0x000fea0003800000 */
.L_x_1651:
        /* <DEDUP_REMOVED lines=15> */
.L_x_1654:
[----:B------:R-:W-:Y:S05]  /*0a20*/  BSYNC B0 ;  /* 0x0000000000007941 */ /* 0x000fea0003800000 */
.L_x_1653:
        /* <DEDUP_REMOVED lines=15> */
.L_x_1656:
[----:B------:R-:W-:Y:S05]  /*0b20*/  BSYNC B0 ;  /* 0x0000000000007941 */ /* 0x000fea0003800000 */
.L_x_1655:
        /* <DEDUP_REMOVED lines=15> */
.L_x_1658:
[----:B------:R-:W-:Y:S05]  /*0c20*/  BSYNC B0 ;  /* 0x0000000000007941 */ /* 0x000fea0003800000 */
.L_x_1657:
        /* <DEDUP_REMOVED lines=15> */
.L_x_1660:
[----:B------:R-:W-:Y:S05]  /*0d20*/  BSYNC B0 ;  /* 0x0000000000007941 */ /* 0x000fea0003800000 */
.L_x_1659:
        /* <DEDUP_REMOVED lines=15> */
.L_x_1662:
[----:B------:R-:W-:Y:S05]  /*0e20*/  BSYNC B0 ;  /* 0x0000000000007941 */ /* 0x000fea0003800000 */
.L_x_1661:
        /* <DEDUP_REMOVED lines=15> */
.L_x_1664:
[----:B------:R-:W-:Y:S05]  /*0f20*/  BSYNC B0 ;  /* 0x0000000000007941 */ /* 0x000fea0003800000 */
.L_x_1663:
        /* <DEDUP_REMOVED lines=67> */
.L_x_1648:
[----:B--2---:R-:W-:Y:S02]  /*1360*/  ISETP.NE.AND P1, PT, R252, -0x1, PT ;  /* 0xfffffffffc00780c */ /* 0x004fe40003f25270 */
[----:B------:R-:W-:-:S11]  /*1370*/  ISETP.NE.AND P0, PT, R8, -0x1, PT ;  /* 0xffffffff0800780c */ /* 0x000fd60003f05270 */
[----:B------:R-:W-:Y:S01]  /*1380*/  @!P1 SHF.R.S32.HI R4, RZ, 0x1f, R11 ;  /* 0x0000001fff049819 */ /* 0x000fe2000001140b */
        /* <DEDUP_REMOVED lines=24> */
.L_x_1665:
[----:B------:R-:W-:Y:S02]  /*1510*/  IABS R4, c[0x0][0x1c8] ;  /* 0x0000720000047a13 */ /* 0x000fe40000000000 */
        /* <DEDUP_REMOVED lines=41> */
.L_x_1666:
[----:B------:R-:W-:Y:S01]  /*17b0*/  SHF.R.S32.HI R32, RZ, 0x1f, R166 ;  /* 0x0000001fff207819 */ /* 0x000fe200000114a6 */
[----:B------:R-:W-:Y:S01]  /*17c0*/  IMAD.IADD R245, R57, 0x1, -R167 ;  /* 0x0000000139f57824 */ /* 0x000fe200078e0aa7 */
[----:B------:R-:W-:Y:S01]  /*17d0*/  IADD3 R213, R234, -0x1, RZ ;  /* 0xffffffffead57810 */ /* 0x000fe20007ffe0ff */
[----:B------:R-:W-:Y:S01]  /*17e0*/  IMAD R7, R6, c[0x0][0x1a8], RZ ;  /* 0x00006a0006077a24 */ /* 0x000fe200078e02ff */
[CC--:B------:R-:W-:Y:S01]  /*17f0*/  LEA.HI R0, R32.reuse, R166.reuse, RZ, 0x3 ;  /* 0x000000a620007211 */ /* 0x0c0fe200078f18ff */
[----:B------:R-:W-:Y:S01]  /*1800*/  UMOV UR12, 0x6 ;  /* 0x00000006000c7882 */ /* 0x000fe20000000000 */
[----:B------:R-:W-:Y:S01]  /*1810*/  LEA.HI R6, R32, R166, RZ, 0x6 ;  /* 0x000000a620067211 */ /* 0x000fe200078f30ff */
[----:B------:R-:W-:Y:S01]  /*1820*/  IMAD R7, R16, c[0x0][0x1ac], R7 ;  /* 0x00006b0010077a24 */ /* 0x000fe200078e0207 */
[----:B------:R-:W-:Y:S01]  /*1830*/  SHF.R.S32.HI R34, RZ, 0x3, R0 ;  /* 0x00000003ff227819 */ /* 0x000fe20000011400 */
[----:B------:R-:W-:Y:S01]  /*1840*/  ULDC.64 UR6, c[0x0][0x198] ;  /* 0x0000660000067ab9 */ /* 0x000fe20000000a00 */
[----:B------:R-:W-:Y:S01]  /*1850*/  LOP3.LUT R2, R0, 0xfffffff8, RZ, 0xc0, !PT ;  /* 0xfffffff800027812 */ /* 0x000fe200078ec0ff */
[----:B------:R-:W-:Y:S01]  /*1860*/  IMAD.SHL.U32 R6, R6, 0x8, RZ ;  /* 0x0000000806067824 */ /* 0x000fe200078e00ff */
[C---:B------:R-:W-:Y:S01]  /*1870*/  IADD3 R37, R34.reuse, 0x10, RZ ;  /* 0x0000001022257810 */ /* 0x040fe20007ffe0ff */
[----:B------:R-:W-:Y:S01]  /*1880*/  IMAD.SHL.U32 R0, R34, 0x40, RZ ;  /* 0x0000004022007824 */ /* 0x000fe200078e00ff */
[----:B------:R-:W-:Y:S01]  /*1890*/  SHF.R.S32.HI R35, RZ, 0x1f, R34 ;  /* 0x0000001fff237819 */ /* 0x000fe20000011422 */
[----:B------:R-:W-:Y:S01]  /*18a0*/  IMAD.IADD R30, R166, 0x1, -R2 ;  /* 0x00000001a61e7824 */ /* 0x000fe200078e0a02 */
[----:B------:R-:W-:Y:S01]  /*18b0*/  ISETP.GE.AND P0, PT, R37, R245, PT ;  /* 0x000000f52500720c */ /* 0x000fe20003f06270 */
[----:B------:R-:W-:Y:S01]  /*18c0*/  USHF.L.U64.HI UR10, UR6, UR12, UR7 ;  /* 0x0000000c060a7299 */ /* 0x000fe20008010207 */
[----:B------:R-:W-:Y:S01]  /*18d0*/  LOP3.LUT R0, R0, 0x1c0, RZ, 0xc0, !PT ;  /* 0x000001c000007812 */ /* 0x000fe200078ec0ff */
[----:B------:R-:W-:Y:S01]  /*18e0*/  IMAD.SHL.U32 R38, R30, 0x8, RZ ;  /* 0x000000081e267824 */ /* 0x000fe200078e00ff */
[----:B------:R-:W-:Y:S01]  /*18f0*/  IADD3 R36, R34, 0x20, RZ ;  /* 0x0000002022247810 */ /* 0x000fe20007ffe0ff */
[----:B------:R-:W-:Y:S01]  /*1900*/  IMAD.WIDE R248, R248, 0x80, R34 ;  /* 0x00000080f8f87825 */ /* 0x000fe200078e0222 */
[----:B------:R-:W-:Y:S01]  /*1910*/  IADD3 R4, R34, 0x40, RZ ;  /* 0x0000004022047810 */ /* 0x000fe20007ffe0ff */
[----:B------:R-:W-:Y:S01]  /*1920*/  STL.64 [R1], R34 ;  /* 0x0000002201007387 */ /* 0x000fe20000100a00 */
[----:B------:R-:W-:Y:S01]  /*1930*/  LOP3.LUT R2, R0, 0x38, R38, 0xf8, !PT ;  /* 0x0000003800027812 */ /* 0x000fe200078ef826 */
[----:B------:R-:W-:Y:S01]  /*1940*/  USHF.L.U32 UR11, UR6, 0x6, URZ ;  /* 0x00000006060b7899 */ /* 0x000fe2000800063f */
[----:B------:R-:W-:Y:S01]  /*1950*/  SHF.R.U32.HI R0, RZ, 0x3, R0 ;  /* 0x00000003ff007819 */ /* 0x000fe20000011600 */
[----:B------:R-:W-:Y:S01]  /*1960*/  STL [R1+0x28], R37 ;  /* 0x0000282501007387 */ /* 0x000fe20000100800 */
[----:B------:R-:W-:Y:S01]  /*1970*/  SHF.R.S32.HI R39, RZ, 0x1f, R38 ;  /* 0x0000001fff277819 */ /* 0x000fe20000011426 */
[----:B------:R-:W-:Y:S01]  /*1980*/  USHF.L.U32 UR9, UR7, 0x5, URZ ;  /* 0x0000000507097899 */ /* 0x000fe2000800063f */
[----:B------:R-:W-:Y:S01]  /*1990*/  LOP3.LUT R5, R2, R0, RZ, 0x3c, !PT ;  /* 0x0000000002057212 */ /* 0x000fe200078e3cff */
[----:B------:R-:W-:Y:S01]  /*19a0*/  STL [R1+0x2c], R36 ;  /* 0x00002c2401007387 */ /* 0x000fe20000100800 */
[----:B------:R-:W-:Y:S01]  /*19b0*/  IADD3 R2, P1, R38, R9, RZ ;  /* 0x0000000926027210 */ /* 0x000fe20007f3e0ff */
[----:B------:R-:W-:Y:S01]  /*19c0*/  UIMAD.WIDE.U32 UR14, UR6, 0x20, URZ ;  /* 0x00000020060e78a5 */ /* 0x000fe2000f8e003f */
[-C--:B------:R-:W-:Y:S01]  /*19d0*/  ISETP.GE.AND P6, PT, R36, R245.reuse, PT ;  /* 0x000000f52400720c */ /* 0x080fe20003fc6270 */
[----:B------:R1:W-:Y:S01]  /*19e0*/  STL [R1+0x40], R4 ;  /* 0x0000400401007387 */ /* 0x0003e20000100800 */
[-C--:B------:R-:W-:Y:S01]  /*19f0*/  ISETP.GE.AND P4, PT, R4, R245.reuse, PT ;  /* 0x000000f50400720c */ /* 0x080fe20003f86270 */
[----:B------:R-:W-:Y:S01]  /*1a00*/  IMAD.X R3, R39, 0x1, R10, P1 ;  /* 0x0000000127037824 */ /* 0x000fe200008e060a */
[----:B------:R-:W-:Y:S01]  /*1a10*/  IADD3 R33, R34, 0x30, RZ ;  /* 0x0000003022217810 */ /* 0x000fe20007ffe0ff */
[----:B------:R-:W-:Y:S01]  /*1a20*/  ULDC.64 UR4, c[0x0][0x1a0] ;  /* 0x0000680000047ab9 */ /* 0x000fe20000000a00 */
[----:B------:R-:W-:Y:S01]  /*1a30*/  LOP3.LUT R212, R5, 0xfffffe00, R6, 0xf8, !PT ;  /* 0xfffffe0005d47812 */ /* 0x000fe200078ef806 */
[----:B------:R-:W-:Y:S01]  /*1a40*/  IMAD.WIDE.U32 R2, R16, c[0x0][0x1a8], R2 ;  /* 0x00006a0010027a25 */ /* 0x000fe200078e0002 */
[----:B------:R-:W-:Y:S01]  /*1a50*/  ISETP.GE.AND P5, PT, R33, R245, PT ;  /* 0x000000f52100720c */ /* 0x000fe20003fa6270 */
[----:B------:R-:W-:Y:S01]  /*1a60*/  STL [R1+0x30], R33 ;  /* 0x0000302101007387 */ /* 0x000fe20000100800 */
[C---:B------:R-:W-:Y:S01]  /*1a70*/  IADD3 R40, R34.reuse, 0x50, RZ ;  /* 0x0000005022287810 */ /* 0x040fe20007ffe0ff */
[----:B------:R-:W-:Y:S01]  /*1a80*/  IMAD.IADD R3, R3, 0x1, R7 ;  /* 0x0000000103037824 */ /* 0x000fe200078e0207 */
[----:B------:R-:W-:Y:S01]  /*1a90*/  IADD3 R21, R34, 0x60, RZ ;  /* 0x0000006022157810 */ /* 0x000fe20007ffe0ff */
[----:B------:R-:W-:Y:S01]  /*1aa0*/  IMAD.SHL.U32 R212, R212, 0x2, RZ ;  /* 0x00000002d4d47824 */ /* 0x000fe200078e00ff */
[----:B------:R-:W-:Y:S01]  /*1ab0*/  @!P6 IADD3 R12, P2, R248, 0x20, RZ ;  /* 0x00000020f80ce810 */ /* 0x000fe20007f5e0ff */
[----:B------:R-:W-:Y:S01]  /*1ac0*/  STL.64 [R1+0x18], R38 ;  /* 0x0000182601007387 */ /* 0x000fe20000100a00 */
[----:B------:R-:W-:Y:S01]  /*1ad0*/  USHF.L.U64.HI UR12, UR4, UR12, UR5 ;  /* 0x0000000c040c7299 */ /* 0x000fe20008010205 */
[----:B------:R-:W-:Y:S01]  /*1ae0*/  LEA.HI R157, R32, R166, RZ, 0x5 ;  /* 0x000000a6209d7211 */ /* 0x000fe200078f28ff */
[----:B------:R-:W-:Y:S01]  /*1af0*/  USHF.L.U32 UR13, UR4, 0x6, URZ ;  /* 0x00000006040d7899 */ /* 0x000fe2000800063f */
[----:B------:R-:W-:Y:S01]  /*1b00*/  @!P6 IMAD.X R5, RZ, RZ, R249, P2 ;  /* 0x000000ffff05e224 */ /* 0x000fe200010e06f9 */
[C---:B------:R-:W-:Y:S01]  /*1b10*/  @!P4 IADD3 R9, P2, R248.reuse, 0x40, RZ ;  /* 0x00000040f809c810 */ /* 0x040fe20007f5e0ff */
[----:B------:R-:W-:Y:S01]  /*1b20*/  STL [R1+0x34], R40 ;  /* 0x0000342801007387 */ /* 0x000fe20000100800 */
[----:B------:R-:W-:-:S02]  /*1b30*/  @!P5 IADD3 R8, P3, R248, 0x30, RZ ;  /* 0x00000030f808d810 */ /* 0x000fc40007f7e0ff */
[----:B------:R-:W-:Y:S01]  /*1b40*/  SHF.R.S32.HI R156, RZ, 0x5, R157 ;  /* 0x00000005ff9c7819 */ /* 0x000fe2000001149d */
[----:B------:R2:W-:Y:S01]  /*1b50*/  STL [R1+0x38], R21 ;  /* 0x0000381501007387 */ /* 0x0005e20000100800 */
[----:B-1----:R-:W-:-:S05]  /*1b60*/  @!P0 IADD3 R4, P1, R248, 0x10, RZ ;  /* 0x00000010f8048810 */ /* 0x002fca0007f3e0ff */
        /* <DEDUP_REMOVED lines=36> */
[----:B------:R-:W-:Y:S02]  /*1db0*/  @!P5 LEA R22, P2, R6, c[0x0][0x160], 0x1 ;  /* 0x000058000616da11 */ /* 0x000fe400078408ff */
        /* <DEDUP_REMOVED lines=13> */
[----:B------:R-:W-:Y:S01]  /*1e90*/  @!P3 IMAD.X R4, RZ, RZ, R249, P0 ;  /* 0x000000ffff04b224 */ /* 0x000fe200000e06f9 */
[----:B------:R-:W-:-:S03]  /*1ea0*/  @!P2 IADD3 R5, P0, R248, 0x60, RZ ;  /* 0x00000060f805a810 */ /* 0x000fc60007f1e0ff */
[----:B------:R-:W-:Y:S02]  /*1eb0*/  @!P3 IMAD R4, R4, c[0x0][0x190], RZ ;  /* 0x000064000404ba24 */ /* 0x000fe400078e02ff */
[----:B------:R-:W-:Y:S01]  /*1ec0*/  @!P2 IMAD.X R0, RZ, RZ, R249, P0 ;  /* 0x000000ffff00a224 */ /* 0x000fe200000e06f9 */
[----:B---3--:R-:W-:-:S03]  /*1ed0*/  @!P1 IADD3 R9, P0, R248, 0x70, RZ ;  /* 0x00000070f8099810 */ /* 0x008fc60007f1e0ff */
[----:B------:R-:W-:Y:S02]  /*1ee0*/  @!P2 IMAD R10, R0, c[0x0][0x190], RZ ;  /* 0x00006400000aaa24 */ /* 0x000fe400078e02ff */
[C---:B------:R-:W-:Y:S02]  /*1ef0*/  @!P3 IMAD R0, R6.reuse, c[0x0][0x194], R4 ;  /* 0x000065000600ba24 */ /* 0x040fe400078e0204 */
[----:B------:R-:W-:-:S04]  /*1f00*/  @!P3 IMAD.WIDE.U32 R6, R6, c[0x0][0x190], R2 ;  /* 0x000064000606ba25 */ /* 0x000fc800078e0002 */
[----:B------:R-:W-:Y:S02]  /*1f10*/  @!P1 IMAD.X R8, RZ, RZ, R249, P0 ;  /* 0x000000ffff089224 */ /* 0x000fe400000e06f9 */
[----:B------:R-:W-:Y:S01]  /*1f20*/  @!P2 IMAD R12, R5, c[0x0][0x194], R10 ;  /* 0x00006500050caa24 */ /* 0x000fe200078e020a */
[----:B------:R-:W-:Y:S01]  /*1f30*/  @!P3 LEA R10, P0, R6, c[0x0][0x160], 0x1 ;  /* 0x00005800060aba11 */ /* 0x000fe200078008ff */
[----:B------:R-:W-:Y:S02]  /*1f40*/  @!P3 IMAD.IADD R0, R7, 0x1, R0 ;  /* 0x000000010700b824 */ /* 0x000fe400078e0200 */
[----:B------:R-:W-:-:S03]  /*1f50*/  @!P2 IMAD.WIDE.U32 R4, R5, c[0x0][0x190], R2 ;  /* 0x000064000504aa25 */ /* 0x000fc600078e0002 */
[----:B------:R-:W-:Y:S01]  /*1f60*/  @!P3 LEA.HI.X R11, R6, c[0x0][0x164], R0, 0x1, P0 ;  /* 0x00005900060bba11 */ /* 0x000fe200000f0c00 */
[----:B------:R-:W-:Y:S01]  /*1f70*/  @!P1 IMAD R8, R8, c[0x0][0x190], RZ ;  /* 0x0000640008089a24 */ /* 0x000fe200078e02ff */
[C---:B------:R-:W-:Y:S01]  /*1f80*/  @!P2 LEA R18, P0, R4.reuse, c[0x0][0x160], 0x1 ;  /* 0x000058000412aa11 */ /* 0x040fe200078008ff */
[----:B------:R-:W-:Y:S02]  /*1f90*/  @!P2 IMAD.IADD R0, R5, 0x1, R12 ;  /* 0x000000010500a824 */ /* 0x000fe400078e020c */
[C---:B------:R-:W-:Y:S01]  /*1fa0*/  @!P1 IMAD R6, R9.reuse, c[0x0][0x194], R8 ;  /* 0x0000650009069a24 */ /* 0x040fe200078e0208 */
[----:B------:R2:W-:Y:S01]  /*1fb0*/  @!P3 LDGSTS.E.BYPASS.LTC128B.128 [R212+0x2800], [R10.64] ;  /* 0x028000000ad4bfae */ /* 0x0005e2000b901d50 */
[----:B------:R-:W-:Y:S01]  /*1fc0*/  @!P1 IMAD.WIDE.U32 R2, R9, c[0x0][0x190], R2 ;  /* 0x0000640009029a25 */ /* 0x000fe200078e0002 */
[----:B------:R-:W-:-:S03]  /*1fd0*/  @!P2 LEA.HI.X R19, R4, c[0x0][0x164], R0, 0x1, P0 ;  /* 0x000059000413aa11 */ /* 0x000fc600000f0c00 */
[----:B------:R-:W-:Y:S01]  /*1fe0*/  @!P1 IMAD.IADD R3, R3, 0x1, R6 ;  /* 0x0000000103039824 */ /* 0x000fe200078e0206 */
[----:B-1----:R-:W-:Y:S01]  /*1ff0*/  @!P1 LEA R14, P0, R2, c[0x0][0x160], 0x1 ;  /* 0x00005800020e9a11 */ /* 0x002fe200078008ff */
        /* <DEDUP_REMOVED lines=19> */
[-C--:B------:R-:W-:Y:S01]  /*2130*/  ISETP.GE.AND P3, PT, R36, R9.reuse, PT ;  /* 0x000000092400720c */ /* 0x080fe20003f66270 */
[----:B------:R-:W-:Y:S01]  /*2140*/  IMAD R2, R26, c[0x0][0x1b4], R0 ;  /* 0x00006d001a027a24 */ /* 0x000fe200078e0200 */
[----:B------:R-:W-:Y:S01]  /*2150*/  ISETP.GE.AND P2, PT, R33, R9, PT ;  /* 0x000000092100720c */ /* 0x000fe20003f46270 */
[----:B------:R-:W-:Y:S01]  /*2160*/  IMAD R0, R213, UR10, RZ ;  /* 0x0000000ad5007c24 */ /* 0x000fe2000f8e02ff */
[----:B------:R-:W-:Y:S01]  /*2170*/  STL.64 [R1+0x8], R236 ;  /* 0x000008ec01007387 */ /* 0x000fe20000100a00 */
[----:B------:R-:W-:-:S02]  /*2180*/  IMAD.IADD R251, R237, 0x1, R2 ;  /* 0x00000001edfb7824 */ /* 0x000fc400078e0202 */
[----:B------:R-:W-:Y:S02]  /*2190*/  IMAD R0, R17, UR11, R0 ;  /* 0x0000000b11007c24 */ /* 0x000fe4000f8e0200 */
[----:B------:R-:W-:-:S04]  /*21a0*/  IMAD.WIDE.U32 R2, R213, UR11, R250 ;  /* 0x0000000bd5027c25 */ /* 0x000fc8000f8e00fa */
[----:B------:R-:W-:Y:S01]  /*21b0*/  IMAD.U32 R4, RZ, RZ, UR6 ;  /* 0x00000006ff047e24 */ /* 0x000fe2000f8e00ff */
[----:B------:R-:W-:Y:S01]  /*21c0*/  @!P5 LEA R6, P6, R2, c[0x0][0x168], 0x1 ;  /* 0x00005a000206da11 */ /* 0x000fe200078c08ff */
[----:B------:R-:W-:Y:S02]  /*21d0*/  IMAD.U32 R7, RZ, RZ, UR6 ;  /* 0x00000006ff077e24 */ /* 0x000fe4000f8e00ff */
[----:B------:R-:W-:Y:S02]  /*21e0*/  IMAD.U32 R5, RZ, RZ, UR7 ;  /* 0x00000007ff057e24 */ /* 0x000fe4000f8e00ff */
[----:B------:R-:W-:Y:S01]  /*21f0*/  IMAD.IADD R3, R3, 0x1, R0 ;  /* 0x0000000103037824 */ /* 0x000fe200078e0200 */
[----:B------:R-:W-:Y:S01]  /*2200*/  @!P4 LEA R0, P0, R4, R2, 0x4 ;  /* 0x000000020400c211 */ /* 0x000fe200078020ff */
[----:B--2---:R-:W-:Y:S02]  /*2210*/  IMAD.U32 R10, RZ, RZ, UR9 ;  /* 0x00000009ff0a7e24 */ /* 0x004fe4000f8e00ff */
[----:B------:R-:W-:Y:S01]  /*2220*/  IMAD R11, R213, UR12, RZ ;  /* 0x0000000cd50b7c24 */ /* 0x000fe2000f8e02ff */
[----:B------:R-:W-:Y:S01]  /*2230*/  @!P4 LEA.HI.X R5, R7, R3, R5, 0x4, P0 ;  /* 0x000000030705c211 */ /* 0x000fe200000f2405 */
[----:B-1----:R-:W-:Y:S01]  /*2240*/  IMAD.WIDE.U32 R18, R26, c[0x0][0x1b8], R12 ;  /* 0x00006e001a127a25 */ /* 0x002fe200078e000c */
[----:B------:R-:W-:-:S02]  /*2250*/  ISETP.GE.AND P0, PT, R33, R9, PT ;  /* 0x000000092100720c */ /* 0x000fc40003f06270 */
[----:B------:R-:W-:Y:S01]  /*2260*/  @!P5 LEA.HI.X R7, R2, c[0x0][0x16c], R3, 0x1, P6 ;  /* 0x00005b000207da11 */ /* 0x000fe200030f0c03 */
[----:B------:R-:W-:Y:S01]  /*2270*/  IMAD R17, R17, UR13, R11 ;  /* 0x0000000d11117c24 */ /* 0x000fe2000f8e020b */
[----:B------:R-:W-:Y:S01]  /*2280*/  @!P4 LEA R4, P6, R0, c[0x0][0x168], 0x1 ;  /* 0x00005a000004ca11 */ /* 0x000fe200078c08ff */
[----:B------:R-:W-:Y:S01]  /*2290*/  IMAD.MOV.U32 R226, RZ, RZ, R18 ;  /* 0x000000ffffe27224 */ /* 0x000fe200078e0012 */
[----:B------:R-:W-:Y:S01]  /*22a0*/  LEA.HI R11, R32, R166, RZ, 0x4 ;  /* 0x000000a6200b7211 */ /* 0x000fe200078f20ff */
[----:B------:R1:W-:Y:S01]  /*22b0*/  @!P5 LDGSTS.E.BYPASS.LTC128B.128 [R212+0x4000], [R6.64] ;  /* 0x0400000006d4dfae */ /* 0x0003e2000b901d50 */
[----:B------:R-:W-:Y:S01]  /*22c0*/  @!P4 LEA.HI.X R5, R0, c[0x0][0x16c], R5, 0x1, P6 ;  /* 0x00005b000005ca11 */ /* 0x000fe200030f0c05 */
[----:B------:R-:W-:Y:S01]  /*22d0*/  IMAD.U32 R0, RZ, RZ, UR6 ;  /* 0x00000006ff007e24 */ /* 0x000fe2000f8e00ff */
[----:B------:R-:W-:Y:S01]  /*22e0*/  @!P3 IADD3 R8, P6, R2, UR14, RZ ;  /* 0x0000000e0208bc10 */ /* 0x000fe2000ffde0ff */
[----:B---3--:R-:W-:Y:S01]  /*22f0*/  IMAD.U32 R14, RZ, RZ, UR4 ;  /* 0x00000004ff0e7e24 */ /* 0x008fe2000f8e00ff */
[-C--:B------:R-:W-:Y:S01]  /*2300*/  ISETP.GE.AND P5, PT, R37, R9.reuse, PT ;  /* 0x000000092500720c */ /* 0x080fe20003fa6270 */
[----:B------:R-:W-:Y:S01]  /*2310*/  VOTEU.ALL UP0, P0 ;  /* 0x00000000003f7886 */ /* 0x000fe20000000000 */
[----:B------:R-:W-:Y:S01]  /*2320*/  @!P3 IADD3.X R10, R3, UR15, R10, P6, !PT ;  /* 0x0000000f030abc10 */ /* 0x000fe2000b7fe40a */
[----:B------:R-:W-:Y:S01]  /*2330*/  @!P0 IMAD.WIDE.U32 R2, R0, 0x30, R2 ;  /* 0x0000003000028825 */ /* 0x000fe200078e0002 */
[----:B------:R2:W-:Y:S01]  /*2340*/  @!P4 LDGSTS.E.BYPASS.LTC128B.128 [R212+0x4800], [R4.64] ;  /* 0x0480000004d4cfae */ /* 0x0005e2000b901d50 */
[-C--:B------:R-:W-:Y:S01]  /*2350*/  ISETP.GE.AND P6, PT, R34, R9.reuse, PT ;  /* 0x000000092200720c */ /* 0x080fe20003fc6270 */
[----:B------:R-:W-:Y:S01]  /*2360*/  @!UP0 UIMAD UR9, UR7, 0x30, URZ ;  /* 0x00000030070988a4 */ /* 0x000fe2000f8e023f */
[----:B------:R-:W-:Y:S01]  /*2370*/  IMAD R0, R16, c[0x0][0x1b8], RZ ;  /* 0x00006e0010007a24 */ /* 0x000fe200078e02ff */
[----:B------:R-:W-:Y:S01]  /*2380*/  ISETP.GE.AND P4, PT, R36, R9, PT ;  /* 0x000000092400720c */ /* 0x000fe20003f86270 */
[----:B------:R-:W-:Y:S01]  /*2390*/  IMAD.U32 R16, RZ, RZ, UR4 ;  /* 0x00000004ff107e24 */ /* 0x000fe2000f8e00ff */
[----:B------:R-:W-:Y:S01]  /*23a0*/  SHF.R.S32.HI R9, RZ, 0x4, R11 ;  /* 0x00000004ff097819 */ /* 0x000fe2000001140b */
[----:B------:R-:W-:Y:S01]  /*23b0*/  IMAD.U32 R13, RZ, RZ, UR5 ;  /* 0x00000005ff0d7e24 */ /* 0x000fe2000f8e00ff */
[----:B------:R-:W-:Y:S01]  /*23c0*/  UIMAD.WIDE.U32 UR14, UR4, 0x20, URZ ;  /* 0x00000020040e78a5 */ /* 0x000fe2000f8e003f */
[----:B------:R-:W-:Y:S01]  /*23d0*/  STL.64 [R1+0x20], R18 ;  /* 0x0000201201007387 */ /* 0x000fe20000100a00 */
[----:B------:R-:W-:Y:S01]  /*23e0*/  VOTEU.ALL UP0, P2 ;  /* 0x00000000003f7886 */ /* 0x000fe20001000000 */
[----:B-1----:R-:W-:-:S04]  /*23f0*/  @!P3 LEA R6, P1, R8, c[0x0][0x168], 0x1 ;  /* 0x00005a000806ba11 */ /* 0x002fc800078208ff */
[----:B------:R-:W-:Y:S01]  /*2400*/  @!P3 LEA.HI.X R7, R8, c[0x0][0x16c], R10, 0x1, P1 ;  /* 0x00005b000807ba11 */ /* 0x000fe200008f0c0a */
[----:B------:R-:W-:Y:S01]  /*2410*/  IMAD R8, R26, c[0x0][0x1bc], R0 ;  /* 0x00006f001a087a24 */ /* 0x000fe200078e0200 */
[----:B------:R-:W-:Y:S01]  /*2420*/  @!P0 IADD3 R0, R3, UR9, RZ ;  /* 0x0000000903008c10 */ /* 0x000fe2000fffe0ff */
[----:B------:R-:W-:Y:S01]  /*2430*/  IMAD.SHL.U32 R10, R34, 0x8, RZ ;  /* 0x00000008220a7824 */ /* 0x000fe200078e00ff */
[----:B------:R-:W-:Y:S01]  /*2440*/  LOP3.LUT R3, R11, 0xfffffff0, RZ, 0xc0, !PT ;  /* 0xfffffff00b037812 */ /* 0x000fe200078ec0ff */
[----:B------:R1:W-:Y:S01]  /*2450*/  @!P3 LDGSTS.E.BYPASS.LTC128B.128 [R212+0x5000], [R6.64] ;  /* 0x0500000006d4bfae */ /* 0x0003e2000b901d50 */
[C---:B--2---:R-:W-:Y:S01]  /*2460*/  @!P0 LEA R4, P1, R2.reuse, c[0x0][0x168], 0x1 ;  /* 0x00005a0002048a11 */ /* 0x044fe200078208ff */
[----:B------:R-:W-:Y:S01]  /*2470*/  IMAD.IADD R227, R19, 0x1, R8 ;  /* 0x0000000113e37824 */ /* 0x000fe200078e0208 */
[----:B------:R-:W-:Y:S01]  /*2480*/  LEA.HI R11, R11, R9, RZ, 0x1 ;  /* 0x000000090b0b7211 */ /* 0x000fe200078f08ff */
[----:B------:R-:W-:Y:S01]  /*2490*/  USHF.L.U32 UR9, UR5, 0x5, URZ ;  /* 0x0000000505097899 */ /* 0x000fe2000800063f */
[----:B------:R-:W-:Y:S01]  /*24a0*/  @!P0 LEA.HI.X R5, R2, c[0x0][0x16c], R0, 0x1, P1 ;  /* 0x00005b0002058a11 */ /* 0x000fe200008f0c00 */
[----:B------:R-:W-:Y:S01]  /*24b0*/  IMAD.IADD R0, R166, 0x1, -R3 ;  /* 0x00000001a6007824 */ /* 0x000fe200078e0a03 */
[----:B------:R-:W-:Y:S01]  /*24c0*/  LOP3.LUT R12, R11, 0xfffffffe, RZ, 0xc0, !PT ;  /* 0xfffffffe0b0c7812 */ /* 0x000fe200078ec0ff */
[----:B------:R-:W-:Y:S01]  /*24d0*/  IMAD.SHL.U32 R2, R30, 0x40, RZ ;  /* 0x000000401e027824 */ /* 0x000fe200078e00ff */
[----:B------:R-:W-:Y:S02]  /*24e0*/  STL.64 [R1+0x10], R226 ;  /* 0x000010e201007387 */ /* 0x000fe40000100a00 */
[----:B------:R-:W-:Y:S01]  /*24f0*/  SHF.R.S32.HI R3, RZ, 0x1f, R0 ;  /* 0x0000001fff037819 */ /* 0x000fe20000011400 */
[----:B------:R-:W-:Y:S01]  /*2500*/  IMAD.IADD R9, R9, 0x1, -R12 ;  /* 0x0000000109097824 */ /* 0x000fe200078e0a0c */
[----:B------:R2:W-:Y:S01]  /*2510*/  @!P0 LDGSTS.E.BYPASS.LTC128B.128 [R212+0x5800], [R4.64] ;  /* 0x0580000004d48fae */ /* 0x0005e2000b901d50 */
[----:B------:R-:W-:-:S02]  /*2520*/  LOP3.LUT R8, R2, 0x1c0, RZ, 0xc0, !PT ;  /* 0x000001c002087812 */ /* 0x000fc400078ec0ff */
[----:B------:R-:W-:Y:S01]  /*2530*/  LEA.HI R15, R3, R0, RZ, 0x3 ;  /* 0x00000000030f7211 */ /* 0x000fe200078f18ff */
[----:B------:R-:W0:Y:S01]  /*2540*/  LDGDEPBAR ;  /* 0x00000000000079af */ /* 0x000e220000000000 */
[----:B------:R-:W-:Y:S01]  /*2550*/  LOP3.LUT R11, R8, 0x8, R10, 0xf8, !PT ;  /* 0x00000008080b7812 */ /* 0x000fe200078ef80a */
[----:B------:R-:W-:Y:S01]  /*2560*/  IMAD.WIDE.U32 R2, R213, UR13, R226 ;  /* 0x0000000dd5027c25 */ /* 0x000fe2000f8e00e2 */
[----:B------:R-:W-:Y:S02]  /*2570*/  LOP3.LUT R10, R15, 0xfffffff8, RZ, 0xc0, !PT ;  /* 0xfffffff80f0a7812 */ /* 0x000fe400078ec0ff */
[----:B------:R-:W-:Y:S01]  /*2580*/  SHF.R.U32.HI R8, RZ, 0x3, R8 ;  /* 0x00000003ff087819 */ /* 0x000fe20000011608 */
[----:B------:R-:W-:Y:S01]  /*2590*/  IMAD.IADD R3, R3, 0x1, R17 ;  /* 0x0000000103037824 */ /* 0x000fe200078e0211 */
[----:B------:R-:W-:Y:S01]  /*25a0*/  @!P5 LEA R14, P1, R14, R2, 0x4 ;  /* 0x000000020e0ed211 */ /* 0x000fe200078220ff */
[----:B------:R-:W-:Y:S01]  /*25b0*/  IMAD.IADD R20, R0, 0x1, -R10 ;  /* 0x0000000100147824 */ /* 0x000fe200078e0a0a */
[----:B------:R-:W-:Y:S01]  /*25c0*/  LOP3.LUT R0, R11, R8, RZ, 0x3c, !PT ;  /* 0x000000080b007212 */ /* 0x000fe200078e3cff */
[----:B------:R-:W-:Y:S01]  /*25d0*/  IMAD.U32 R10, RZ, RZ, UR9 ;  /* 0x00000009ff0a7e24 */ /* 0x000fe2000f8e00ff */
[----:B------:R-:W-:Y:S01]  /*25e0*/  @!P5 LEA.HI.X R11, R16, R3, R13, 0x4, P1 ;  /* 0x00000003100bd211 */ /* 0x000fe200008f240d */
[----:B------:R-:W-:Y:S01]  /*25f0*/  @!UP0 UIMAD UR9, UR5, 0x30, URZ ;  /* 0x00000030050988a4 */ /* 0x000fe2000f8e023f */
[C---:B------:R-:W-:Y:S01]  /*2600*/  @!P6 LEA R12, P1, R2.reuse, c[0x0][0x170], 0x1 ;  /* 0x00005c00020cea11 */ /* 0x040fe200078208ff */
[C---:B------:R-:W-:Y:S01]  /*2610*/  IMAD R0, R9.reuse, 0x200, R0 ;  /* 0x0000020009007824 */ /* 0x040fe200078e0200 */
[C---:B-1----:R-:W-:Y:S01]  /*2620*/  @!P4 IADD3 R7, P0, R2.reuse, UR14, RZ ;  /* 0x0000000e0207cc10 */ /* 0x042fe2000ff1e0ff */
[----:B------:R-:W-:Y:S01]  /*2630*/  IMAD.SHL.U32 R9, R9, 0x8, RZ ;  /* 0x0000000809097824 */ /* 0x000fe200078e00ff */
[----:B------:R-:W-:Y:S01]  /*2640*/  @!P6 LEA.HI.X R13, R2, c[0x0][0x174], R3, 0x1, P1 ;  /* 0x00005d00020dea11 */ /* 0x000fe200008f0c03 */
[----:B------:R-:W-:Y:S01]  /*2650*/  IMAD.SHL.U32 R188, R0, 0x2, RZ ;  /* 0x0000000200bc7824 */ /* 0x000fe200078e00ff */
[----:B------:R-:W-:Y:S01]  /*2660*/  @!P5 LEA R8, P1, R14, c[0x0][0x170], 0x1 ;  /* 0x00005c000e08da11 */ /* 0x000fe200078208ff */
[----:B------:R-:W-:-:S02]  /*2670*/  IMAD.MOV.U32 R0, RZ, RZ, 0x20 ;  /* 0x00000020ff007424 */ /* 0x000fc400078e00ff */
[----:B--2---:R-:W-:Y:S01]  /*2680*/  IMAD.SHL.U32 R4, R20, 0x40, RZ ;  /* 0x0000004014047824 */ /* 0x004fe200078e00ff */
[----:B------:R-:W-:-:S04]  /*2690*/  DEPBAR.LE SB0, 0x0 ;  /* 0x000080000000791a */ /* 0x000fc80000000000 */
[----:B------:R-:W-:Y:S01]  /*26a0*/  LOP3.LUT R4, R4, 0x1c0, RZ, 0xc0, !PT ;  /* 0x000001c004047812 */ /* 0x000fe200078ec0ff */
[----:B------:R-:W-:Y:S01]  /*26b0*/  IMAD.U32 R5, RZ, RZ, UR4 ;  /* 0x00000004ff057e24 */ /* 0x000fe2000f8e00ff */
[----:B------:R-:W-:Y:S01]  /*26c0*/  BAR.SYNC.DEFER_BLOCKING 0x0 ;  /* 0x0000000000007b1d */ /* 0x000fe20000010000 */
[----:B------:R-:W-:Y:S02]  /*26d0*/  IADD3 R199, R188, 0x4040, RZ ;  /* 0x00004040bcc77810 */ /* 0x000fe40007ffe0ff */
[----:B------:R-:W-:Y:S02]  /*26e0*/  LOP3.LUT R9, R4, 0x8, R9, 0xf8, !PT ;  /* 0x0000000804097812 */ /* 0x000fe400078ef809 */
[----:B------:R-:W-:Y:S01]  /*26f0*/  SHF.R.U32.HI R6, RZ, 0x3, R4 ;  /* 0x00000003ff067819 */ /* 0x000fe20000011604 */
[----:B------:R-:W-:Y:S01]  /*2700*/  @!P2 IMAD.WIDE.U32 R4, R5, 0x30, R2 ;  /* 0x000000300504a825 */ /* 0x000fe200078e0002 */
[----:B------:R-:W-:Y:S02]  /*2710*/  @!P4 IADD3.X R2, R3, UR15, R10, P0, !PT ;  /* 0x0000000f0302cc10 */ /* 0x000fe400087fe40a */
[----:B------:R-:W-:-:S02]  /*2720*/  LOP3.LUT R59, R9, R6, RZ, 0x3c, !PT ;  /* 0x00000006093b7212 */ /* 0x000fc400078e3cff */
[----:B------:R-:W-:Y:S01]  /*2730*/  @!P2 IADD3 R3, R5, UR9, RZ ;  /* 0x000000090503ac10 */ /* 0x000fe2000fffe0ff */
[----:B------:R-:W-:Y:S01]  /*2740*/  IMAD.SHL.U32 R5, R15, 0x40, RZ ;  /* 0x000000400f057824 */ /* 0x000fe200078e00ff */
[----:B------:R-:W-:Y:S02]  /*2750*/  @!P5 LEA.HI.X R9, R14, c[0x0][0x174], R11, 0x1, P1 ;  /* 0x00005d000e09da11 */ /* 0x000fe400008f0c0b */
[----:B------:R-:W-:Y:S02]  /*2760*/  @!P4 LEA R6, P1, R7, c[0x0][0x170], 0x1 ;  /* 0x00005c000706ca11 */ /* 0x000fe400078208ff */
[----:B------:R-:W-:Y:S02]  /*2770*/  LOP3.LUT R58, R5, 0xfffffe00, RZ, 0xc0, !PT ;  /* 0xfffffe00053a7812 */ /* 0x000fe400078ec0ff */
[----:B------:R-:W-:Y:S02]  /*2780*/  @!P4 LEA.HI.X R7, R7, c[0x0][0x174], R2, 0x1, P1 ;  /* 0x00005d000707ca11 */ /* 0x000fe400008f0c02 */
[----:B------:R-:W-:Y:S01]  /*2790*/  @!P2 LEA R10, P0, R4, c[0x0][0x170], 0x1 ;  /* 0x00005c00040aaa11 */ /* 0x000fe200078008ff */
[----:B------:R-:W-:Y:S01]  /*27a0*/  IMAD R2, R156, 0x400, R58 ;  /* 0x000004009c027824 */ /* 0x000fe200078e023a */
[----:B------:R-:W-:Y:S02]  /*27b0*/  @P6 STS.128 [R212+0x6000], RZ ;  /* 0x006000ffd4006388 */ /* 0x000fe40000000c00 */
[----:B------:R-:W-:Y:S01]  /*27c0*/  @!P2 LEA.HI.X R11, R4, c[0x0][0x174], R3, 0x1, P0 ;  /* 0x00005d00040baa11 */ /* 0x000fe200000f0c03 */
[----:B------:R-:W-:Y:S01]  /*27d0*/  IMAD.IADD R2, R59, 0x1, R2 ;  /* 0x000000013b027824 */ /* 0x000fe200078e0202 */
[----:B------:R-:W-:Y:S01]  /*27e0*/  @!PT LDS RZ, [RZ] ;  /* 0x00000000fffff984 */ /* 0x000fe20000000800 */
[----:B------:R-:W-:Y:S01]  /*27f0*/  @!PT LDS RZ, [RZ] ;  /* 0x00000000fffff984 */ /* 0x000fe20000000800 */
[----:B------:R-:W-:Y:S01]  /*2800*/  @!PT LDS RZ, [RZ] ;  /* 0x00000000fffff984 */ /* 0x000fe20000000800 */
[----:B------:R1:W-:Y:S03]  /*2810*/  @!P6 LDGSTS.E.BYPASS.LTC128B.128 [R212+0x6000], [R12.64] ;  /* 0x060000000cd4efae */ /* 0x0003e6000b901d50 */
[----:B------:R-:W-:Y:S01]  /*2820*/  IMAD.SHL.U32 R195, R2, 0x2, RZ ;  /* 0x0000000202c37824 */ /* 0x000fe200078e00ff */
        /* <DEDUP_REMOVED lines=16> */
[----:B------:R-:W-:-:S02]  /*2930*/  R2P PR, R20, 0x6 ;  /* 0x0000000614007804 */ /* 0x000fc40000000000 */
[----:B------:R-:W-:Y:S01]  /*2940*/  IADD3 R20, R188, 0x4000, RZ ;  /* 0x00004000bc147810 */ /* 0x000fe20007ffe0ff */
[----:B------:R-:W-:Y:S02]  /*2950*/  LDSM.16.M88.4 R16, [R195] ;  /* 0x00000000c310783b */ /* 0x000fe40000000200 */
[----:B------:R-:W-:Y:S02]  /*2960*/  SEL R2, R2, 0xfffffff0, !P1 ;  /* 0xfffffff002027807 */ /* 0x000fe40004800000 */
[----:B------:R-:W-:Y:S01]  /*2970*/  SEL R3, R0, 0xffffffe0, !P2 ;  /* 0xffffffe000037807 */ /* 0x000fe20005000000 */
[----:B------:R-:W5:Y:S01]  /*2980*/  LDSM.16.M88.4 R36, [R188+0x4800] ;  /* 0x00480000bc24783b */ /* 0x000f620000000200 */
[----:B------:R-:W-:Y:S01]  /*2990*/  R2P PR, R30, 0x6 ;  /* 0x000000061e007804 */ /* 0x000fe20000000000 */
[--C-:B------:R-:W-:Y:S02]  /*29a0*/  IMAD R198, R2, 0x2, R195.reuse ;  /* 0x0000000202c67824 */ /* 0x100fe400078e02c3 */
[----:B------:R-:W5:Y:S01]  /*29b0*/  LDSM.16.M88.4 R32, [R188+0x5000] ;  /* 0x00500000bc20783b */ /* 0x000f620000000200 */
[----:B------:R-:W-:Y:S01]  /*29c0*/  IMAD R196, R3, 0x2, R195 ;  /* 0x0000000203c47824 */ /* 0x000fe200078e02c3 */
[----:B------:R-:W-:-:S02]  /*29d0*/  SEL R0, R0, 0xffffffe0, !P1 ;  /* 0xffffffe000007807 */ /* 0x000fc40004800000 */
[----:B-1----:R-:W-:Y:S01]  /*29e0*/  LDSM.16.M88.4 R12, [R195+0x2000] ;  /* 0x00200000c30c783b */ /* 0x002fe20000000200 */
[----:B------:R-:W-:Y:S02]  /*29f0*/  IMAD R197, R2, 0x2, R196 ;  /* 0x0000000202c57824 */ /* 0x000fe400078e02c4 */
[----:B------:R-:W-:Y:S01]  /*2a00*/  IMAD.IADD R194, R188, 0x1, R0 ;  /* 0x00000001bcc27824 */ /* 0x000fe200078e0200 */
[----:B---3--:R-:W1:Y:S02]  /*2a10*/  LDSM.16.M88.4 R4, [R188+0x4000] ;  /* 0x00400000bc04783b */ /* 0x008e640000000200 */
[----:B------:R-:W-:Y:S02]  /*2a20*/  @P2 IADD3 R199, R20, -0x40, RZ ;  /* 0xffffffc014c72810 */ /* 0x000fe40007ffe0ff */
[----:B------:R-:W-:Y:S02]  /*2a30*/  LDSM.16.M88.4 R64, [R194+0x4000] ;  /* 0x00400000c240783b */ /* 0x000fe40000000200 */
[C---:B------:R-:W-:Y:S01]  /*2a40*/  IADD3 R202, R199.reuse, 0x800, RZ ;  /* 0x00000800c7ca7810 */ /* 0x040fe20007ffe0ff */
[----:B------:R-:W-:Y:S01]  /*2a50*/  IMAD.IADD R193, R0, 0x1, R199 ;  /* 0x0000000100c17824 */ /* 0x000fe200078e02c7 */
[----:B--2---:R-:W-:Y:S01]  /*2a60*/  LDSM.16.M88.4 R8, [R198] ;  /* 0x00000000c608783b */ /* 0x004fe20000000200 */
[----:B------:R-:W-:-:S02]  /*2a70*/  IADD3 R201, R199, 0x1000, RZ ;  /* 0x00001000c7c97810 */ /* 0x000fc40007ffe0ff */
[----:B------:R-:W-:Y:S01]  /*2a80*/  IADD3 R200, R199, 0x1800, RZ ;  /* 0x00001800c7c87810 */ /* 0x000fe20007ffe0ff */
[----:B------:R-:W2:Y:S04]  /*2a90*/  LDSM.16.M88.4 R72, [R194+0x4800] ;  /* 0x00480000c248783b */ /* 0x000ea80000000200 */
[----:B------:R-:W-:Y:S04]  /*2aa0*/  LDSM.16.M88.4 R76, [R199] ;  /* 0x00000000c74c783b */ /* 0x000fe80000000200 */
[----:B----4-:R-:W3:Y:S04]  /*2ab0*/  LDSM.16.M88.4 R24, [R196] ;  /* 0x00000000c418783b */ /* 0x010ee80000000200 */
[----:B------:R-:W4:Y:S04]  /*2ac0*/  LDSM.16.M88.4 R80, [R194+0x5000] ;  /* 0x00500000c250783b */ /* 0x000f280000000200 */
[----:B------:R-:W3:Y:S01]  /*2ad0*/  LDSM.16.M88.4 R28, [R188+0x5800] ;  /* 0x00580000bc1c783b */ /* 0x000ee20000000200 */
[C---:B-----5:R-:W-:Y:S03]  /*2ae0*/  HMMA.16816.F32 R48, R16.reuse, R36, RZ ;  /* 0x000000241030723c */ /* 0x060fe600000018ff */
[----:B------:R-:W5:Y:S04]  /*2af0*/  LDSM.16.M88.4 R96, [R199+0x800] ;  /* 0x00080000c760783b */ /* 0x000f680000000200 */
[----:B------:R-:W-:Y:S01]  /*2b00*/  LDSM.16.M88.4 R20, [R197] ;  /* 0x00000000c514783b */ /* 0x000fe20000000200 */
[C---:B------:R-:W-:Y:S03]  /*2b10*/  HMMA.16816.F32 R44, R16.reuse, R32, RZ ;  /* 0x00000020102c723c */ /* 0x040fe600000018ff */
[----:B------:R-:W3:Y:S04]  /*2b20*/  LDSM.16.M88.4 R84, [R193] ;  /* 0x00000000c154783b */ /* 0x000ee80000000200 */
[----:B------:R-:W3:Y:S01]  /*2b30*/  LDSM.16.M88.4 R136, [R199+0x1000] ;  /* 0x00100000c788783b */ /* 0x000ee20000000200 */
[----:B-1----:R-:W-:Y:S03]  /*2b40*/  HMMA.16816.F32 R40, R16, R4, RZ ;  /* 0x000000041028723c */ /* 0x002fe600000018ff */
[----:B------:R-:W1:Y:S04]  /*2b50*/  LDSM.16.M88.4 R68, [R194+0x5800] ;  /* 0x00580000c244783b */ /* 0x000e680000000200 */
[----:B------:R-:W-:Y:S01]  /*2b60*/  LDSM.16.M88.4 R104, [R193+0x800] ;  /* 0x00080000c168783b */ /* 0x000fe20000000200 */
[----:B--2---:R-:W-:Y:S03]  /*2b70*/  HMMA.16816.F32 R48, R8, R72, R48 ;  /* 0x000000480830723c */ /* 0x004fe60000001830 */
[----:B------:R-:W-:Y:S04]  /*2b80*/  LDSM.16.M88.4 R148, [R193+0x1000] ;  /* 0x00100000c194783b */ /* 0x000fe80000000200 */
[----:B------:R-:W-:Y:S01]  /*2b90*/  LDSM.16.M88.4 R152, [R199+0x1800] ;  /* 0x00180000c798783b */ /* 0x000fe20000000200 */
[----:B------:R-:W-:Y:S03]  /*2ba0*/  HMMA.16816.F32 R92, R12, R4, RZ ;  /* 0x000000040c5c723c */ /* 0x000fe600000018ff */
[----:B------:R-:W0:Y:S05]  /*2bb0*/  LDGDEPBAR ;  /* 0x00000000000079af */ /* 0x000e2a0000000000 */
[----:B------:R-:W-:Y:S08]  /*2bc0*/  HMMA.16816.F32 R40, R8, R64, R40 ;  /* 0x000000400828723c */ /* 0x000ff00000001828 */
[-C--:B------:R-:W-:Y:S08]  /*2bd0*/  HMMA.16816.F32 R128, R12, R6.reuse, RZ ;  /* 0x000000060c80723c */ /* 0x080ff000000018ff */
[----:B------:R-:W-:Y:S01]  /*2be0*/  HMMA.16816.F32 R108, R16, R6, RZ ;  /* 0x00000006106c723c */ /* 0x000fe200000018ff */
[----:B------:R-:W2:Y:S07]  /*2bf0*/  LDSM.16.M88.4 R4, [R198+0x2000] ;  /* 0x00200000c604783b */ /* 0x000eae0000000200 */
[----:B---3--:R-:W-:Y:S08]  /*2c00*/  HMMA.16816.F32 R40, R24, R76, R40 ;  /* 0x0000004c1828723c */ /* 0x008ff00000001828 */
[----:B----4-:R-:W-:Y:S08]  /*2c10*/  HMMA.16816.F32 R44, R8, R80, R44 ;  /* 0x00000050082c723c */ /* 0x010ff0000000182c */
[----:B------:R-:W-:Y:S08]  /*2c20*/  HMMA.16816.F32 R60, R16, R28, RZ ;  /* 0x0000001c103c723c */ /* 0x000ff000000018ff */
[----:B-----5:R-:W-:Y:S08]  /*2c30*/  HMMA.16816.F32 R48, R24, R96, R48 ;  /* 0x000000601830723c */ /* 0x020ff00000001830 */
[----:B------:R-:W-:Y:S08]  /*2c40*/  HMMA.16816.F32 R52, R20, R84, R40 ;  /* 0x000000541434723c */ /* 0x000ff00000001828 */
[C---:B------:R-:W-:Y:S08]  /*2c50*/  HMMA.16816.F32 R88, R12.reuse, R36, RZ ;  /* 0x000000240c58723c */ /* 0x040ff000000018ff */
[C---:B------:R-:W-:Y:S08]  /*2c60*/  HMMA.16816.F32 R100, R12.reuse, R32, RZ ;  /* 0x000000200c64723c */ /* 0x040ff000000018ff */
[----:B------:R-:W-:Y:S01]  /*2c70*/  HMMA.16816.F32 R116, R12, R28, RZ ;  /* 0x0000001c0c74723c */ /* 0x000fe200000018ff */
[----:B------:R-:W-:-:S04]  /*2c80*/  FMUL.FTZ R0, R52, c[0x0][0x2ec] ;  /* 0x0000bb0034007a20 */ /* 0x000fc80000410000 */
[----:B------:R3:W4:Y:S03]  /*2c90*/  MUFU.TANH R159, R0 ;  /* 0x00000000009f7308 */ /* 0x0007260000002400 */
[C---:B------:R-:W-:Y:S08]  /*2ca0*/  HMMA.16816.F32 R124, R12.reuse, R38, RZ ;  /* 0x000000260c7c723c */ /* 0x040ff000000018ff */
[----:B------:R-:W-:Y:S01]  /*2cb0*/  HMMA.16816.F32 R140, R12, R34, RZ ;  /* 0x000000220c8c723c */ /* 0x000fe200000018ff */
[----:B---3--:R-:W-:-:S07]  /*2cc0*/  FMUL.FTZ R0, R53, c[0x0][0x2ec] ;  /* 0x0000bb0035007a20 */ /* 0x008fce0000410000 */
[----:B------:R-:W-:Y:S01]  /*2cd0*/  HMMA.16816.F32 R112, R12, R30, RZ ;  /* 0x0000001e0c70723c */ /* 0x000fe200000018ff */
[----:B------:R3:W-:Y:S07]  /*2ce0*/  MUFU.TANH R158, R0 ;  /* 0x00000000009e7308 */ /* 0x0007ee0000002400 */
[C---:B------:R-:W-:Y:S08]  /*2cf0*/  HMMA.16816.F32 R120, R16.reuse, R38, RZ ;  /* 0x000000261078723c */ /* 0x040ff000000018ff */
[----:B------:R-:W-:Y:S01]  /*2d00*/  HMMA.16816.F32 R132, R16, R34, RZ ;  /* 0x000000221084723c */ /* 0x000fe200000018ff */
[----:B---3--:R-:W-:-:S07]  /*2d10*/  FMUL.FTZ R0, R54, c[0x0][0x2ec] ;  /* 0x0000bb0036007a20 */ /* 0x008fce0000410000 */
[----:B------:R-:W-:Y:S01]  /*2d20*/  HMMA.16816.F32 R144, R16, R30, RZ ;  /* 0x0000001e1090723c */ /* 0x000fe200000018ff */
[----:B------:R-:W3:Y:S07]  /*2d30*/  LDSM.16.M88.4 R16, [R196+0x2000] ;  /* 0x00200000c410783b */ /* 0x000eee0000000200 */
[----:B------:R-:W-:Y:S08]  /*2d40*/  HMMA.16816.F32 R12, R24, R136, R44 ;  /* 0x00000088180c723c */ /* 0x000ff0000000182c */
[----:B-1----:R-:W-:Y:S01]  /*2d50*/  HMMA.16816.F32 R28, R8, R68, R60 ;  /* 0x00000044081c723c */ /* 0x002fe2000000183c */
[----:B------:R1:W-:Y:S07]  /*2d60*/  MUFU.TANH R62, R0 ;  /* 0x00000000003e7308 */ /* 0x0003ee0000002400 */
[----:B--2---:R-:W-:Y:S01]  /*2d70*/  HMMA.16816.F32 R32, R4, R64, R92 ;  /* 0x000000400420723c */ /* 0x004fe2000000185c */
[----:B------:R-:W-:Y:S07]  /*2d80*/  LDSM.16.M88.4 R92, [R193+0x1800] ;  /* 0x00180000c15c783b */ /* 0x000fee0000000200 */
[----:B------:R-:W-:Y:S01]  /*2d90*/  HMMA.16816.F32 R36, R20, R104, R48 ;  /* 0x000000681424723c */ /* 0x000fe20000001830 */
[----:B-1----:R-:W-:-:S07]  /*2da0*/  FMUL.FTZ R0, R55, c[0x0][0x2ec] ;  /* 0x0000bb0037007a20 */ /* 0x002fce0000410000 */
[----:B------:R-:W-:Y:S01]  /*2db0*/  HMMA.16816.F32 R48, R20, R148, R12 ;  /* 0x000000941430723c */ /* 0x000fe2000000180c */
[----:B------:R-:W1:Y:S01]  /*2dc0*/  LDSM.16.M88.4 R12, [R197+0x2000] ;  /* 0x00200000c50c783b */ /* 0x000e620000000200 */
[----:B------:R-:W-:-:S06]  /*2dd0*/  DEPBAR.LE SB0, 0x0 ;  /* 0x000080000000791a */ /* 0x000fcc0000000000 */
[----:B------:R-:W-:Y:S08]  /*2de0*/  HMMA.16816.F32 R40, R24, R152, R28 ;  /* 0x000000981828723c */ /* 0x000ff0000000181c */
[----:B------:R-:W-:Y:S01]  /*2df0*/  HMMA.16816.F32 R88, R4, R72, R88 ;  /* 0x000000480458723c */ /* 0x000fe20000001858 */
[----:B------:R2:W-:Y:S07]  /*2e00*/  MUFU.TANH R73, R0 ;  /* 0x0000000000497308 */ /* 0x0005ee0000002400 */
[----:B---3--:R-:W-:Y:S08]  /*2e10*/  HMMA.16816.F32 R28, R16, R76, R32 ;  /* 0x0000004c101c723c */ /* 0x008ff00000001820 */
[----:B------:R-:W-:Y:S01]  /*2e20*/  HMMA.16816.F32 R32, R8, R66, R108 ;  /* 0x000000420820723c */ /* 0x000fe2000000186c */
[----:B--2---:R-:W-:-:S04]  /*2e30*/  FMUL.FTZ R0, R36, c[0x0][0x2ec] ;  /* 0x0000bb0024007a20 */ /* 0x004fc80000410000 */
[----:B------:R2:W-:Y:S03]  /*2e40*/  MUFU.TANH R161, R0 ;  /* 0x0000000000a17308 */ /* 0x0005e60000002400 */
[----:B------:R-:W-:Y:S08]  /*2e50*/  HMMA.16816.F32 R100, R4, R80, R100 ;  /* 0x000000500464723c */ /* 0x000ff00000001864 */
[----:B-1----:R-:W-:Y:S01]  /*2e60*/  HMMA.16816.F32 R44, R12, R84, R28 ;  /* 0x000000540c2c723c */ /* 0x002fe2000000181c */
[----:B--2---:R-:W-:-:S07]  /*2e70*/  FMUL.FTZ R0, R37, c[0x0][0x2ec] ;  /* 0x0000bb0025007a20 */ /* 0x004fce0000410000 */
[----:B------:R-:W-:Y:S01]  /*2e80*/  HMMA.16816.F32 R28, R24, R78, R32 ;  /* 0x0000004e181c723c */ /* 0x000fe20000001820 */
[----:B------:R1:W-:Y:S07]  /*2e90*/  MUFU.TANH R162, R0 ;  /* 0x0000000000a27308 */ /* 0x0003ee0000002400 */
[C---:B------:R-:W-:Y:S08]  /*2ea0*/  HMMA.16816.F32 R116, R4.reuse, R68, R116 ;  /* 0x000000440474723c */ /* 0x040ff00000001874 */
[----:B------:R-:W-:Y:S01]  /*2eb0*/  HMMA.16816.F32 R140, R4, R82, R140 ;  /* 0x00000052048c723c */ /* 0x000fe2000000188c */
[----:B-1----:R-:W-:-:S04]  /*2ec0*/  FMUL.FTZ R0, R38, c[0x0][0x2ec] ;  /* 0x0000bb0026007a20 */ /* 0x002fc80000410000 */
[----:B------:R1:W-:Y:S03]  /*2ed0*/  MUFU.TANH R160, R0 ;  /* 0x0000000000a07308 */ /* 0x0003e60000002400 */
[----:B------:R-:W-:Y:S08]  /*2ee0*/  HMMA.16816.F32 R28, R20, R86, R28 ;  /* 0x00000056141c723c */ /* 0x000ff0000000181c */
[----:B------:R-:W-:Y:S01]  /*2ef0*/  HMMA.16816.F32 R112, R4, R70, R112 ;  /* 0x000000460470723c */ /* 0x000fe20000001870 */
[----:B-1----:R-:W-:-:S07]  /*2f00*/  FMUL.FTZ R0, R39, c[0x0][0x2ec] ;  /* 0x0000bb0027007a20 */ /* 0x002fce0000410000 */
[----:B------:R-:W-:Y:S01]  /*2f10*/  HMMA.16816.F32 R36, R20, R92, R40 ;  /* 0x0000005c1424723c */ /* 0x000fe20000001828 */
[----:B------:R1:W-:Y:S07]  /*2f20*/  MUFU.TANH R108, R0 ;  /* 0x00000000006c7308 */ /* 0x0003ee0000002400 */
[----:B------:R-:W-:Y:S08]  /*2f30*/  HMMA.16816.F32 R40, R4, R66, R128 ;  /* 0x000000420428723c */ /* 0x000ff00000001880 */
[----:B------:R-:W-:Y:S01]  /*2f40*/  HMMA.16816.F32 R32, R8, R74, R120 ;  /* 0x0000004a0820723c */ /* 0x000fe20000001878 */
[----:B-1----:R-:W-:-:S04]  /*2f50*/  FMUL.FTZ R0, R48, c[0x0][0x2ec] ;  /* 0x0000bb0030007a20 */ /* 0x002fc80000410000 */
[----:B------:R1:W-:Y:S03]  /*2f60*/  MUFU.TANH R109, R0 ;  /* 0x00000000006d7308 */ /* 0x0003e60000002400 */
[C---:B------:R-:W-:Y:S08]  /*2f70*/  HMMA.16816.F32 R80, R8.reuse, R82, R132 ;  /* 0x000000520850723c */ /* 0x040ff00000001884 */
[----:B------:R-:W-:Y:S01]  /*2f80*/  HMMA.16816.F32 R68, R8, R70, R144 ;  /* 0x000000460844723c */ /* 0x000fe20000001890 */
[----:B-1----:R-:W-:-:S07]  /*2f90*/  FMUL.FTZ R0, R49, c[0x0][0x2ec] ;  /* 0x0000bb0031007a20 */ /* 0x002fce0000410000 */
[----:B------:R-:W-:Y:S01]  /*2fa0*/  HMMA.16816.F32 R8, R24, R98, R32 ;  /* 0x000000621808723c */ /* 0x000fe20000001820 */
[----:B------:R1:W-:Y:S02]  /*2fb0*/  MUFU.TANH R111, R0 ;  /* 0x00000000006f7308 */ /* 0x0003e40000002400 */
[----:B-1----:R-:W-:-:S06]  /*2fc0*/  FMUL.FTZ R0, R50, c[0x0][0x2ec] ;  /* 0x0000bb0032007a20 */ /* 0x002fcc0000410000 */
[----:B------:R1:W-:-:S15]  /*2fd0*/  MUFU.TANH R110, R0 ;  /* 0x00000000006e7308 */ /* 0x0003de0000002400 */
[----:B------:R-:W-:Y:S01]  /*2fe0*/  HMMA.16816.F32 R32, R20, R106, R8 ;  /* 0x0000006a1420723c */ /* 0x000fe20000001808 */
[----:B-1----:R-:W-:-:S07]  /*2ff0*/  FMUL.FTZ R0, R51, c[0x0][0x2ec] ;  /* 0x0000bb0033007a20 */ /* 0x002fce0000410000 */
[----:B------:R-:W-:Y:S01]  /*3000*/  HMMA.16816.F32 R48, R4, R74, R124 ;  /* 0x0000004a0430723c */ /* 0x000fe2000000187c */
[----:B------:R1:W-:Y:S07]  /*3010*/  MUFU.TANH R84, R0 ;  /* 0x0000000000547308 */ /* 0x0003ee0000002400 */
[----:B------:R-:W-:Y:S08]  /*3020*/  HMMA.16816.F32 R4, R16, R78, R40 ;  /* 0x0000004e1004723c */ /* 0x000ff00000001828 */
[----:B------:R-:W-:-:S04]  /*3030*/  FMUL.FTZ R33, R33, c[0x0][0x2ec] ;  /* 0x0000bb0021217a20 */ /* 0x000fc80000410000 */
[----:B------:R-:W-:Y:S01]  /*3040*/  MUFU.TANH R76, R33 ;  /* 0x00000021004c7308 */ /* 0x000fe20000002400 */
[----:B------:R-:W-:Y:S01]  /*3050*/  HMMA.16816.F32 R40, R16, R96, R88 ;  /* 0x000000601028723c */ /* 0x000fe20000001858 */
[----:B-1----:R-:W-:-:S06]  /*3060*/  FMUL.FTZ R0, R36, c[0x0][0x2ec] ;  /* 0x0000bb0024007a20 */ /* 0x002fcc0000410000 */
[----:B------:R1:W-:Y:S01]  /*3070*/  MUFU.TANH R164, R0 ;  /* 0x0000000000a47308 */ /* 0x0003e20000002400 */
[----:B------:R-:W-:Y:S01]  /*3080*/  HMMA.16816.F32 R48, R16, R98, R48 ;  /* 0x000000621030723c */ /* 0x000fe20000001830 */
[----:B-1----:R-:W-:-:S15]  /*3090*/  FMUL.FTZ R0, R37, c[0x0][0x2ec] ;  /* 0x0000bb0025007a20 */ /* 0x002fde0000410000 */
[C---:B------:R-:W-:Y:S01]  /*30a0*/  HMMA.16816.F32 R40, R12.reuse, R104, R40 ;  /* 0x000000680c28723c */ /* 0x040fe20000001828 */
[----:B------:R1:W-:Y:S07]  /*30b0*/  MUFU.TANH R165, R0 ;  /* 0x0000000000a57308 */ /* 0x0003ee0000002400 */
[----:B------:R-:W-:Y:S01]  /*30c0*/  HMMA.16816.F32 R8, R12, R106, R48 ;  /* 0x0000006a0c08723c */ /* 0x000fe20000001830 */
[----:B-1----:R-:W-:-:S04]  /*30d0*/  FMUL.FTZ R0, R38, c[0x0][0x2ec] ;  /* 0x0000bb0026007a20 */ /* 0x002fc80000410000 */
[----:B------:R1:W-:Y:S11]  /*30e0*/  MUFU.TANH R85, R0 ;  /* 0x0000000000557308 */ /* 0x0003f60000002400 */
[----:B------:R-:W-:-:S04]  /*30f0*/  FMUL.FTZ R43, R43, c[0x0][0x2ec] ;  /* 0x0000bb002b2b7a20 */ /* 0x000fc80000410000 */
[----:B------:R-:W-:Y:S01]  /*3100*/  MUFU.TANH R67, R43 ;  /* 0x0000002b00437308 */ /* 0x000fe20000002400 */
[----:B-1----:R-:W-:Y:S02]  /*3110*/  FMUL.FTZ R0, R39, c[0x0][0x2ec] ;  /* 0x0000bb0027007a20 */ /* 0x002fe40000410000 */
[----:B------:R-:W-:Y:S05]  /*3120*/  HMMA.16816.F32 R36, R12, R86, R4 ;  /* 0x000000560c24723c */ /* 0x000fea0000001804 */
[----:B------:R1:W-:Y:S02]  /*3130*/  MUFU.TANH R163, R0 ;  /* 0x0000000000a37308 */ /* 0x0003e40000002400 */
[----:B------:R-:W-:-:S02]  /*3140*/  FMUL.FTZ R4, R31, c[0x0][0x2ec] ;  /* 0x0000bb001f047a20 */ /* 0x000fc40000410000 */
[----:B------:R-:W-:-:S04]  /*3150*/  IMAD R6, R156, 0x10, R167 ;  /* 0x000000109c067824 */ /* 0x000fc800078e02a7 */
[----:B------:R2:W-:Y:S01]  /*3160*/  MUFU.TANH R66, R4 ;  /* 0x0000000400427308 */ /* 0x0005e20000002400 */
[----:B-1----:R-:W-:-:S07]  /*3170*/  FMUL.FTZ R0, R44, c[0x0][0x2ec] ;  /* 0x0000bb002c007a20 */ /* 0x002fce0000410000 */
[----:B------:R1:W3:Y:S03]  /*3180*/  MUFU.TANH R63, R0 ;  /* 0x00000000003f7308 */ /* 0x0002e60000002400 */
[----:B------:R-:W-:Y:S02]  /*3190*/  FMUL.FTZ R7, R37, c[0x0][0x2ec] ;  /* 0x0000bb0025077a20 */ /* 0x000fe40000410000 */
[----:B--2---:R-:W-:-:S03]  /*31a0*/  FMUL.FTZ R4, R36, c[0x0][0x2ec] ;  /* 0x0000bb0024047a20 */ /* 0x004fc60000410000 */
[----:B------:R-:W-:Y:S01]  /*31b0*/  MUFU.TANH R64, R7 ;  /* 0x0000000700407308 */ /* 0x000fe20000002400 */
[----:B-1----:R-:W-:-:S07]  /*31c0*/  FMUL.FTZ R0, R45, c[0x0][0x2ec] ;  /* 0x0000bb002d007a20 */ /* 0x002fce0000410000 */
[----:B------:R1:W-:Y:S08]  /*31d0*/  MUFU.TANH R44, R4 ;  /* 0x00000004002c7308 */ /* 0x0003f00000002400 */
[----:B------:R2:W-:Y:S01]  /*31e0*/  MUFU.TANH R77, R0 ;  /* 0x00000000004d7308 */ /* 0x0005e20000002400 */
[----:B-1----:R-:W-:Y:S01]  /*31f0*/  IADD3 R4, R56, -c[0x0][0x2e4], -R57 ;  /* 0x8000b90038047a10 */ /* 0x002fe20007ffe839 */
[----:B--2---:R-:W-:-:S06]  /*3200*/  FMUL.FTZ R0, R46, c[0x0][0x2ec] ;  /* 0x0000bb002e007a20 */ /* 0x004fcc0000410000 */
[----:B------:R1:W2:Y:S02]  /*3210*/  MUFU.TANH R52, R0 ;  /* 0x0000000000347308 */ /* 0x0002a40000002400 */
[----:B-1----:R-:W-:-:S06]  /*3220*/  FMUL.FTZ R0, R47, c[0x0][0x2ec] ;  /* 0x0000bb002f007a20 */ /* 0x002fcc0000410000 */
[----:B------:R1:W-:Y:S02]  /*3230*/  MUFU.TANH R61, R0 ;  /* 0x00000000003d7308 */ /* 0x0003e40000002400 */
[----:B-1----:R-:W-:-:S06]  /*3240*/  FMUL.FTZ R0, R28, c[0x0][0x2ec] ;  /* 0x0000bb001c007a20 */ /* 0x002fcc0000410000 */
[----:B------:R1:W5:Y:S02]  /*3250*/  MUFU.TANH R46, R0 ;  /* 0x00000000002e7308 */ /* 0x0003640000002400 */
[----:B-1----:R-:W-:Y:S02]  /*3260*/  FMUL.FTZ R0, R29, c[0x0][0x2ec] ;  /* 0x0000bb001d007a20 */ /* 0x002fe40000410000 */
[----:B------:R-:W-:-:S04]  /*3270*/  FMUL.FTZ R29, R38, c[0x0][0x2ec] ;  /* 0x0000bb00261d7a20 */ /* 0x000fc80000410000 */
[----:B------:R1:W-:Y:S08]  /*3280*/  MUFU.TANH R72, R0 ;  /* 0x0000000000487308 */ /* 0x0003f00000002400 */
[----:B------:R-:W-:Y:S01]  /*3290*/  MUFU.TANH R53, R29 ;  /* 0x0000001d00357308 */ /* 0x000fe20000002400 */
[----:B-1----:R-:W-:Y:S02]  /*32a0*/  FMUL.FTZ R0, R30, c[0x0][0x2ec] ;  /* 0x0000bb001e007a20 */ /* 0x002fe40000410000 */
[----:B------:R-:W-:-:S05]  /*32b0*/  FMUL.FTZ R30, R39, c[0x0][0x2ec] ;  /* 0x0000bb00271e7a20 */ /* 0x000fca0000410000 */
[----:B------:R1:W1:Y:S08]  /*32c0*/  MUFU.TANH R65, R0 ;  /* 0x0000000000417308 */ /* 0x0002700000002400 */
[----:B------:R2:W2:Y:S01]  /*32d0*/  MUFU.TANH R54, R30 ;  /* 0x0000001e00367308 */ /* 0x0004a20000002400 */
[----:B-1----:R-:W-:-:S05]  /*32e0*/  LOP3.LUT R0, R157, 0xffffffe0, RZ, 0xc0, !PT ;  /* 0xffffffe09d007812 */ /* 0x002fca00078ec0ff */
[C---:B------:R-:W-:Y:S02]  /*32f0*/  IMAD.IADD R0, R166.reuse, 0x1, -R0 ;  /* 0x00000001a6007824 */ /* 0x040fe400078e0a00 */
[----:B------:R-:W-:-:S03]  /*3300*/  IMAD.SHL.U32 R166, R166, 0x2, RZ ;  /* 0x00000002a6a67824 */ /* 0x000fc600078e00ff */
[----:B------:R-:W-:Y:S02]  /*3310*/  SHF.R.S32.HI R5, RZ, 0x1f, R0 ;  /* 0x0000001fff057819 */ /* 0x000fe40000011400 */
[----:B------:R-:W-:Y:S02]  /*3320*/  LOP3.LUT R235, R166, 0x6, RZ, 0xc0, !PT ;  /* 0x00000006a6eb7812 */ /* 0x000fe400078ec0ff */
[----:B------:R-:W-:Y:S02]  /*3330*/  LEA.HI R0, R5, R0, RZ, 0x2 ;  /* 0x0000000005007211 */ /* 0x000fe400078f10ff */
[----:B------:R-:W-:Y:S02]  /*3340*/  IADD3 R5, R56, 0x1, -R57 ;  /* 0x0000000138057810 */ /* 0x000fe40007ffe839 */
[----:B------:R-:W-:Y:S02]  /*3350*/  SHF.R.S32.HI R168, RZ, 0x2, R0 ;  /* 0x00000002ffa87819 */ /* 0x000fe40000011400 */
[----:B------:R-:W-:-:S03]  /*3360*/  IADD3 R28, R5, c[0x0][0x2e8], RZ ;  /* 0x0000ba00051c7a10 */ /* 0x000fc60007ffe0ff */
[----:B------:R-:W-:Y:S01]  /*3370*/  IMAD.IADD R0, R168, 0x1, R6 ;  /* 0x00000001a8007824 */ /* 0x000fe200078e0206 */
[----:B------:R1:W-:Y:S03]  /*3380*/  STL [R1+0x44], R168 ;  /* 0x000044a801007387 */ /* 0x0003e60000100800 */
[C---:B------:R-:W-:Y:S01]  /*3390*/  IMAD.IADD R39, R0.reuse, 0x1, R4 ;  /* 0x0000000100277824 */ /* 0x040fe200078e0204 */
[C---:B------:R-:W-:Y:S01]  /*33a0*/  IADD3 R6, R0.reuse, 0x8, RZ ;  /* 0x0000000800067810 */ /* 0x040fe20007ffe0ff */
[C---:B------:R-:W-:Y:S01]  /*33b0*/  IMAD.IADD R7, R0.reuse, 0x1, R28 ;  /* 0x0000000100077824 */ /* 0x040fe200078e021c */
[C---:B------:R-:W-:Y:S02]  /*33c0*/  IADD3 R5, R0.reuse, 0x40, RZ ;  /* 0x0000004000057810 */ /* 0x040fe40007ffe0ff */
[----:B------:R-:W-:Y:S01]  /*33d0*/  IADD3 R0, R0, 0x48, RZ ;  /* 0x0000004800007810 */ /* 0x000fe20007ffe0ff */
[C---:B------:R-:W-:Y:S01]  /*33e0*/  IMAD.IADD R38, R4.reuse, 0x1, R6 ;  /* 0x0000000104267824 */ /* 0x040fe200078e0206 */
[----:B------:R-:W-:Y:S01]  /*33f0*/  IMNMX R210, R7, R56, PT ;  /* 0x0000003807d27217 */ /* 0x000fe20003800200 */
[C-C-:B------:R-:W-:Y:S01]  /*3400*/  IMAD.IADD R37, R4.reuse, 0x1, R5.reuse ;  /* 0x0000000104257824 */ /* 0x140fe200078e0205 */
[----:B------:R-:W-:Y:S01]  /*3410*/  IMNMX R206, RZ, R39, !PT ;  /* 0x00000027ffce7217 */ /* 0x000fe20007800200 */
[----:B------:R-:W-:Y:S01]  /*3420*/  IMAD.IADD R36, R4, 0x1, R0 ;  /* 0x0000000104247824 */ /* 0x000fe200078e0200 */
[----:B------:R-:W-:Y:S01]  /*3430*/  IMNMX R205, RZ, R38, !PT ;  /* 0x00000026ffcd7217 */ /* 0x000fe20007800200 */
[----:B------:R-:W-:Y:S01]  /*3440*/  FMUL.FTZ R4, R40, c[0x0][0x2ec] ;  /* 0x0000bb0028047a20 */ /* 0x000fe20000410000 */
[----:B------:R-:W-:Y:S01]  /*3450*/  IMNMX R204, RZ, R37, !PT ;  /* 0x00000025ffcc7217 */ /* 0x000fe20007800200 */
[C---:B------:R-:W-:Y:S01]  /*3460*/  IMAD.IADD R6, R28.reuse, 0x1, R6 ;  /* 0x000000011c067824 */ /* 0x040fe200078e0206 */
[----:B------:R-:W-:Y:S01]  /*3470*/  IMNMX R203, RZ, R36, !PT ;  /* 0x00000024ffcb7217 */ /* 0x000fe20007800200 */
[----:B------:R1:W1:Y:S01]  /*3480*/  MUFU.TANH R60, R4 ;  /* 0x00000004003c7308 */ /* 0x0002620000002400 */
[----:B------:R-:W-:-:S02]  /*3490*/  IMAD.IADD R5, R28, 0x1, R5 ;  /* 0x000000011c057824 */ /* 0x000fc400078e0205 */
[----:B------:R-:W-:Y:S01]  /*34a0*/  IMAD.IADD R0, R28, 0x1, R0 ;  /* 0x000000011c007824 */ /* 0x000fe200078e0200 */
[-C--:B------:R-:W-:Y:S01]  /*34b0*/  IMNMX R209, R6, R56.reuse, PT ;  /* 0x0000003806d17217 */ /* 0x080fe20003800200 */
[----:B--2---:R-:W-:Y:S01]  /*34c0*/  HMMA.16816.F32 R28, R16, R136, R100 ;  /* 0x00000088101c723c */ /* 0x004fe20000001864 */
[-C--:B------:R-:W-:Y:S01]  /*34d0*/  IMNMX R208, R5, R56.reuse, PT ;  /* 0x0000003805d07217 */ /* 0x080fe20003800200 */
[----:B------:R-:W-:Y:S01]  /*34e0*/  FMUL.FTZ R7, R42, c[0x0][0x2ec] ;  /* 0x0000bb002a077a20 */ /* 0x000fe20000410000 */
[----:B------:R-:W-:Y:S01]  /*34f0*/  IMNMX R207, R0, R56, PT ;  /* 0x0000003800cf7217 */ /* 0x000fe20003800200 */
[----:B------:R-:W-:Y:S02]  /*3500*/  FMUL.FTZ R6, R41, c[0x0][0x2ec] ;  /* 0x0000bb0029067a20 */ /* 0x000fe40000410000 */
[----:B------:R2:W2:Y:S01]  /*3510*/  MUFU.TANH R55, R7 ;  /* 0x0000000700377308 */ /* 0x0004a20000002400 */
[----:B------:R-:W-:Y:S02]  /*3520*/  FMUL.FTZ R36, R35, c[0x0][0x2ec] ;  /* 0x0000bb0023247a20 */ /* 0x000fe40000410000 */
[----:B------:R-:W-:-:S02]  /*3530*/  IMAD.IADD R0, R58, 0x1, R59 ;  /* 0x000000013a007824 */ /* 0x000fc400078e023b */
[----:B-1----:R-:W-:-:S03]  /*3540*/  IMAD R4, R213, 0x40, R235 ;  /* 0x00000040d5047824 */ /* 0x002fc600078e02eb */
[----:B------:R-:W1:Y:S01]  /*3550*/  MUFU.TANH R74, R6 ;  /* 0x00000006004a7308 */ /* 0x000e620000002400 */
[----:B------:R-:W-:Y:S01]  /*3560*/  BAR.SYNC.DEFER_BLOCKING 0x0 ;  /* 0x0000000000007b1d */ /* 0x000fe20000010000 */
[C---:B------:R-:W-:Y:S02]  /*3570*/  ISETP.GE.AND P1, PT, R4.reuse, R210, PT ;  /* 0x000000d20400720c */ /* 0x040fe40003f26270 */
[C---:B------:R-:W-:Y:S02]  /*3580*/  IADD3 R5, R4.reuse, 0x1, RZ ;  /* 0x0000000104057810 */ /* 0x040fe40007ffe0ff */
[C---:B------:R-:W-:Y:S02]  /*3590*/  ISETP.LT.OR P1, PT, R4.reuse, R206, P1 ;  /* 0x000000ce0400720c */ /* 0x040fe40000f21670 */
[----:B------:R-:W-:Y:S01]  /*35a0*/  ISETP.GE.AND P5, PT, R4, R208, PT ;  /* 0x000000d00400720c */ /* 0x000fe20003fa6270 */
[----:B--2---:R-:W-:Y:S01]  /*35b0*/  FMUL.FTZ R7, R34, c[0x0][0x2ec] ;  /* 0x0000bb0022077a20 */ /* 0x004fe20000410000 */
[----:B----4-:R-:W-:-:S02]  /*35c0*/  FSEL R42, R159, -INF , !P1 ;  /* 0xff8000009f2a7808 */ /* 0x010fc40004800000 */
[C---:B------:R-:W-:Y:S01]  /*35d0*/  ISETP.GE.AND P6, PT, R5.reuse, R210, PT ;  /* 0x000000d20500720c */ /* 0x040fe20003fc6270 */
[----:B------:R2:W-:Y:S01]  /*35e0*/  MUFU.TANH R57, R7 ;  /* 0x0000000700397308 */ /* 0x0005e20000002400 */
[CC--:B------:R-:W-:Y:S02]  /*35f0*/  ISETP.GE.AND P4, PT, R5.reuse, R209.reuse, PT ;  /* 0x000000d10500720c */ /* 0x0c0fe40003f86270 */
[C---:B------:R-:W-:Y:S02]  /*3600*/  ISETP.GE.AND P0, PT, R4.reuse, R209, PT ;  /* 0x000000d10400720c */ /* 0x040fe40003f06270 */
[C---:B------:R-:W-:Y:S02]  /*3610*/  ISETP.GE.AND P1, PT, R4.reuse, R207, PT ;  /* 0x000000cf0400720c */ /* 0x040fe40003f26270 */
[----:B------:R-:W-:Y:S02]  /*3620*/  ISETP.LT.OR P5, PT, R4, R204, P5 ;  /* 0x000000cc0400720c */ /* 0x000fe40002fa1670 */
[----:B------:R-:W-:-:S02]  /*3630*/  ISETP.LT.OR P6, PT, R5, R206, P6 ;  /* 0x000000ce0500720c */ /* 0x000fc400037c1670 */
[-C--:B------:R-:W-:Y:S02]  /*3640*/  ISETP.LT.OR P4, PT, R5, R205.reuse, P4 ;  /* 0x000000cd0500720c */ /* 0x080fe40002781670 */
[C---:B------:R-:W-:Y:S02]  /*3650*/  ISETP.LT.OR P0, PT, R4.reuse, R205, P0 ;  /* 0x000000cd0400720c */ /* 0x040fe40000701670 */
[C---:B------:R-:W-:Y:S01]  /*3660*/  ISETP.LT.OR P1, PT, R4.reuse, R203, P1 ;  /* 0x000000cb0400720c */ /* 0x040fe20000f21670 */
[----:B--2---:R-:W-:Y:S01]  /*3670*/  FMUL.FTZ R7, R9, c[0x0][0x2ec] ;  /* 0x0000bb0009077a20 */ /* 0x004fe20000410000 */
[----:B------:R-:W-:Y:S02]  /*3680*/  IADD3 R6, R4, 0x8, RZ ;  /* 0x0000000804067810 */ /* 0x000fe40007ffe0ff */
[C---:B------:R-:W-:Y:S02]  /*3690*/  ISETP.GE.AND P2, PT, R5.reuse, R208, PT ;  /* 0x000000d00500720c */ /* 0x040fe40003f46270 */
[----:B------:R-:W-:-:S02]  /*36a0*/  ISETP.GE.AND P3, PT, R5, R207, PT ;  /* 0x000000cf0500720c */ /* 0x000fc40003f66270 */
[----:B---3--:R-:W-:Y:S02]  /*36b0*/  FSEL R49, R63, -INF , !P5 ;  /* 0xff8000003f317808 */ /* 0x008fe40006800000 */
[----:B------:R-:W-:Y:S02]  /*36c0*/  FSEL R62, R62, -INF , !P0 ;  /* 0xff8000003e3e7808 */ /* 0x000fe40004000000 */
[----:B------:R-:W-:Y:S02]  /*36d0*/  FSEL R52, R52, -INF , !P1 ;  /* 0xff80000034347808 */ /* 0x000fe40004800000 */
[----:B------:R-:W-:Y:S02]  /*36e0*/  FSEL R45, R158, -INF , !P6 ;  /* 0xff8000009e2d7808 */ /* 0x000fe40007000000 */
[----:B------:R-:W-:Y:S02]  /*36f0*/  FSEL R63, R73, -INF , !P4 ;  /* 0xff800000493f7808 */ /* 0x000fe40006000000 */
[C---:B------:R-:W-:Y:S01]  /*3700*/  ISETP.GE.AND P0, PT, R6.reuse, R210, PT ;  /* 0x000000d20600720c */ /* 0x040fe20003f06270 */
[----:B------:R-:W-:Y:S01]  /*3710*/  MUFU.TANH R73, R36 ;  /* 0x0000002400497308 */ /* 0x000fe20000002400 */
[----:B------:R-:W-:-:S02]  /*3720*/  ISETP.GE.AND P1, PT, R6, R209, PT ;  /* 0x000000d10600720c */ /* 0x000fc40003f26270 */
[C---:B------:R-:W-:Y:S02]  /*3730*/  ISETP.GE.AND P6, PT, R6.reuse, R208, PT ;  /* 0x000000d00600720c */ /* 0x040fe40003fc6270 */
[----:B------:R-:W-:Y:S02]  /*3740*/  ISETP.GE.AND P4, PT, R6, R207, PT ;  /* 0x000000cf0600720c */ /* 0x000fe40003f86270 */
[C---:B------:R-:W-:Y:S02]  /*3750*/  ISETP.LT.OR P2, PT, R5.reuse, R204, P2 ;  /* 0x000000cc0500720c */ /* 0x040fe40001741670 */
[----:B------:R-:W-:Y:S01]  /*3760*/  ISETP.LT.OR P3, PT, R5, R203, P3 ;  /* 0x000000cb0500720c */ /* 0x000fe20001f61670 */
[----:B------:R-:W-:Y:S01]  /*3770*/  FMUL.FTZ R5, R32, c[0x0][0x2ec] ;  /* 0x0000bb0020057a20 */ /* 0x000fe20000410000 */
[C---:B------:R-:W-:Y:S01]  /*3780*/  ISETP.LT.OR P0, PT, R6.reuse, R206, P0 ;  /* 0x000000ce0600720c */ /* 0x040fe20000701670 */
[----:B------:R-:W-:Y:S01]  /*3790*/  HMMA.16816.F32 R32, R12, R148, R28 ;  /* 0x000000940c20723c */ /* 0x000fe2000000181c */
[C---:B------:R-:W-:Y:S01]  /*37a0*/  ISETP.LT.OR P1, PT, R6.reuse, R205, P1 ;  /* 0x000000cd0600720c */ /* 0x040fe20000f21670 */
[----:B------:R2:W3:Y:S01]  /*37b0*/  MUFU.TANH R58, R5 ;  /* 0x00000005003a7308 */ /* 0x0004e20000002400 */
[----:B------:R-:W-:-:S02]  /*37c0*/  ISETP.LT.OR P6, PT, R6, R204, P6 ;  /* 0x000000cc0600720c */ /* 0x000fc400037c1670 */
[----:B------:R-:W-:Y:S01]  /*37d0*/  ISETP.LT.OR P4, PT, R6, R203, P4 ;  /* 0x000000cb0600720c */ /* 0x000fe20002781670 */
[----:B------:R-:W-:Y:S01]  /*37e0*/  FMUL.FTZ R6, R8, c[0x0][0x2ec] ;  /* 0x0000bb0008067a20 */ /* 0x000fe20000410000 */
[----:B------:R-:W-:Y:S01]  /*37f0*/  FSEL R47, R77, -INF , !P2 ;  /* 0xff8000004d2f7808 */ /* 0x000fe20005000000 */
[----:B------:R-:W-:Y:S01]  /*3800*/  FMUL.FTZ R29, R10, c[0x0][0x2ec] ;  /* 0x0000bb000a1d7a20 */ /* 0x000fe20000410000 */
[----:B-----5:R-:W-:Y:S01]  /*3810*/  FSEL R46, R46, -INF , !P0 ;  /* 0xff8000002e2e7808 */ /* 0x020fe20004000000 */
[----:B------:R-:W-:Y:S01]  /*3820*/  FMUL.FTZ R28, R11, c[0x0][0x2ec] ;  /* 0x0000bb000b1c7a20 */ /* 0x000fe20000410000 */
[----:B------:R4:W5:Y:S01]  /*3830*/  MUFU.TANH R48, R6 ;  /* 0x0000000600307308 */ /* 0x0009620000002400 */
[----:B------:R-:W-:Y:S01]  /*3840*/  HMMA.16816.F32 R8, R24, R138, R80 ;  /* 0x0000008a1808723c */ /* 0x000fe20000001850 */
[----:B------:R-:W-:Y:S02]  /*3850*/  FSEL R50, R61, -INF , !P3 ;  /* 0xff8000003d327808 */ /* 0x000fe40005800000 */
[----:B------:R-:W-:-:S02]  /*3860*/  FSEL R65, R65, -INF , !P1 ;  /* 0xff80000041417808 */ /* 0x000fc40004800000 */
[----:B------:R-:W-:Y:S02]  /*3870*/  FSEL R51, R53, -INF , !P4 ;  /* 0xff80000035337808 */ /* 0x000fe40006000000 */
[----:B------:R-:W1:Y:S01]  /*3880*/  MUFU.TANH R40, R29 ;  /* 0x0000001d00287308 */ /* 0x000e620000002400 */
[----:B--2---:R-:W-:Y:S01]  /*3890*/  IADD3 R5, R4, 0x9, RZ ;  /* 0x0000000904057810 */ /* 0x004fe20007ffe0ff */
[----:B------:R-:W-:Y:S01]  /*38a0*/  HMMA.16816.F32 R36, R16, R152, R116 ;  /* 0x000000981024723c */ /* 0x000fe20000001874 */
[----:B------:R-:W-:Y:S02]  /*38b0*/  FSEL R44, R44, -INF , !P6 ;  /* 0xff8000002c2c7808 */ /* 0x000fe40007000000 */
[C---:B------:R-:W-:Y:S01]  /*38c0*/  ISETP.GE.AND P5, PT, R5.reuse, R210, PT ;  /* 0x000000d20500720c */ /* 0x040fe20003fa6270 */
[----:B------:R-:W-:Y:S01]  /*38d0*/  FMUL.FTZ R34, R34, c[0x0][0x2ec] ;  /* 0x0000bb0022227a20 */ /* 0x000fe20000410000 */
[C---:B------:R-:W-:Y:S01]  /*38e0*/  ISETP.GE.AND P2, PT, R5.reuse, R209, PT ;  /* 0x000000d10500720c */ /* 0x040fe20003f46270 */
[----:B------:R2:W1:Y:S01]  /*38f0*/  MUFU.TANH R41, R28 ;  /* 0x0000001c00297308 */ /* 0x0004620000002400 */
[----:B----4-:R-:W-:Y:S01]  /*3900*/  IADD3 R6, R4, 0x10, RZ ;  /* 0x0000001004067810 */ /* 0x010fe20007ffe0ff */
[----:B------:R-:W-:Y:S01]  /*3910*/  HMMA.16816.F32 R24, R24, R154, R68 ;  /* 0x0000009a1818723c */ /* 0x000fe20000001844 */
[----:B------:R-:W-:-:S02]  /*3920*/  ISETP.GE.AND P0, PT, R5, R207, PT ;  /* 0x000000cf0500720c */ /* 0x000fc40003f06270 */
[C---:B------:R-:W-:Y:S02]  /*3930*/  ISETP.GE.AND P3, PT, R5.reuse, R208, PT ;  /* 0x000000d00500720c */ /* 0x040fe40003f66270 */
[C---:B------:R-:W-:Y:S01]  /*3940*/  ISETP.GE.AND P1, PT, R6.reuse, R210, PT ;  /* 0x000000d20600720c */ /* 0x040fe20003f26270 */
[----:B------:R4:W1:Y:S01]  /*3950*/  MUFU.TANH R61, R7 ;  /* 0x00000007003d7308 */ /* 0x0008620000002400 */
[C---:B------:R-:W-:Y:S01]  /*3960*/  ISETP.LT.OR P5, PT, R5.reuse, R206, P5 ;  /* 0x000000ce0500720c */ /* 0x040fe20002fa1670 */
[----:B------:R-:W-:Y:S01]  /*3970*/  HMMA.16816.F32 R8, R20, R150, R8 ;  /* 0x000000961408723c */ /* 0x000fe20000001808 */
[C---:B------:R-:W-:Y:S02]  /*3980*/  ISETP.LT.OR P2, PT, R5.reuse, R205, P2 ;  /* 0x000000cd0500720c */ /* 0x040fe40001741670 */
[C---:B------:R-:W-:Y:S02]  /*3990*/  ISETP.LT.OR P0, PT, R5.reuse, R203, P0 ;  /* 0x000000cb0500720c */ /* 0x040fe40000701670 */
[----:B------:R-:W-:Y:S01]  /*39a0*/  ISETP.LT.OR P3, PT, R5, R204, P3 ;  /* 0x000000cc0500720c */ /* 0x000fe20001f61670 */
[----:B------:R-:W-:Y:S01]  /*39b0*/  MUFU.TANH R34, R34 ;  /* 0x0000002200227308 */ /* 0x000fe20000002400 */
[----:B------:R-:W-:Y:S01]  /*39c0*/  ISETP.LT.OR P1, PT, R6, R206, P1 ;  /* 0x000000ce0600720c */ /* 0x000fe20000f21670 */
[----:B--2---:R-:W-:Y:S01]  /*39d0*/  HMMA.16816.F32 R28, R16, R138, R140 ;  /* 0x0000008a101c723c */ /* 0x004fe2000000188c */
[----:B------:R-:W-:-:S02]  /*39e0*/  IADD3 R5, R4, 0x11, RZ ;  /* 0x0000001104057810 */ /* 0x000fc40007ffe0ff */
[----:B------:R-:W-:Y:S02]  /*39f0*/  FSEL R56, R72, -INF , !P5 ;  /* 0xff80000048387808 */ /* 0x000fe40006800000 */
[----:B------:R-:W-:Y:S01]  /*3a00*/  FSEL R66, R66, -INF , !P2 ;  /* 0xff80000042427808 */ /* 0x000fe20005000000 */
[----:B----4-:R-:W-:Y:S01]  /*3a10*/  FMUL.FTZ R7, R35, c[0x0][0x2ec] ;  /* 0x0000bb0023077a20 */ /* 0x010fe20000410000 */
[----:B------:R-:W-:Y:S01]  /*3a20*/  FSEL R53, R54, -INF , !P0 ;  /* 0xff80000036357808 */ /* 0x000fe20004000000 */
[----:B------:R-:W-:Y:S01]  /*3a30*/  HMMA.16816.F32 R16, R16, R154, R112 ;  /* 0x0000009a1010723c */ /* 0x000fe20000001870 */
[C---:B------:R-:W-:Y:S02]  /*3a40*/  ISETP.GE.AND P4, PT, R6.reuse, R209, PT ;  /* 0x000000d10600720c */ /* 0x040fe40003f86270 */
[C---:B------:R-:W-:Y:S02]  /*3a50*/  ISETP.GE.AND P5, PT, R6.reuse, R208, PT ;  /* 0x000000d00600720c */ /* 0x040fe40003fa6270 */
[----:B------:R-:W-:-:S02]  /*3a60*/  ISETP.GE.AND P2, PT, R6, R207, PT ;  /* 0x000000cf0600720c */ /* 0x000fc40003f46270 */
[----:B------:R-:W-:Y:S01]  /*3a70*/  FSEL R43, R64, -INF , !P3 ;  /* 0xff800000402b7808 */ /* 0x000fe20005800000 */
[----:B------:R-:W-:Y:S01]  /*3a80*/  HMMA.16816.F32 R20, R20, R94, R24 ;  /* 0x0000005e1414723c */ /* 0x000fe20000001818 */
[----:B------:R-:W-:Y:S02]  /*3a90*/  FSEL R54, R161, -INF , !P1 ;  /* 0xff800000a1367808 */ /* 0x000fe40004800000 */
[C---:B------:R-:W-:Y:S02]  /*3aa0*/  ISETP.GE.AND P6, PT, R5.reuse, R210, PT ;  /* 0x000000d20500720c */ /* 0x040fe40003fc6270 */
[C---:B------:R-:W-:Y:S02]  /*3ab0*/  ISETP.GE.AND P3, PT, R5.reuse, R209, PT ;  /* 0x000000d10500720c */ /* 0x040fe40003f66270 */
[C---:B------:R-:W-:Y:S01]  /*3ac0*/  ISETP.GE.AND P0, PT, R5.reuse, R208, PT ;  /* 0x000000d00500720c */ /* 0x040fe20003f06270 */
[----:B------:R-:W-:Y:S01]  /*3ad0*/  HMMA.16816.F32 R28, R12, R150, R28 ;  /* 0x000000960c1c723c */ /* 0x000fe2000000181c */
[----:B------:R-:W-:-:S02]  /*3ae0*/  ISETP.GE.AND P1, PT, R5, R207, PT ;  /* 0x000000cf0500720c */ /* 0x000fc40003f26270 */
[C---:B------:R-:W-:Y:S02]  /*3af0*/  ISETP.LT.OR P4, PT, R6.reuse, R205, P4 ;  /* 0x000000cd0600720c */ /* 0x040fe40002781670 */
[C---:B------:R-:W-:Y:S02]  /*3b00*/  ISETP.LT.OR P5, PT, R6.reuse, R204, P5 ;  /* 0x000000cc0600720c */ /* 0x040fe40002fa1670 */
[----:B------:R-:W-:Y:S01]  /*3b10*/  ISETP.LT.OR P2, PT, R6, R203, P2 ;  /* 0x000000cb0600720c */ /* 0x000fe20001741670 */
[----:B------:R-:W-:Y:S01]  /*3b20*/  FMUL.FTZ R6, R32, c[0x0][0x2ec] ;  /* 0x0000bb0020067a20 */ /* 0x000fe20000410000 */
[C---:B------:R-:W-:Y:S02]  /*3b30*/  ISETP.LT.OR P6, PT, R5.reuse, R206, P6 ;  /* 0x000000ce0500720c */ /* 0x040fe400037c1670 */
[C---:B------:R-:W-:Y:S01]  /*3b40*/  ISETP.LT.OR P3, PT, R5.reuse, R205, P3 ;  /* 0x000000cd0500720c */ /* 0x040fe20001f61670 */
[----:B------:R2:W4:Y:S01]  /*3b50*/  MUFU.TANH R59, R6 ;  /* 0x00000006003b7308 */ /* 0x0005220000002400 */
[----:B------:R-:W-:-:S02]  /*3b60*/  ISETP.LT.OR P0, PT, R5, R204, P0 ;  /* 0x000000cc0500720c */ /* 0x000fc40000701670 */
[----:B------:R-:W-:Y:S01]  /*3b70*/  ISETP.LT.OR P1, PT, R5, R203, P1 ;  /* 0x000000cb0500720c */ /* 0x000fe20000f21670 */
[----:B------:R-:W-:Y:S01]  /*3b80*/  FMUL.FTZ R22, R22, c[0x0][0x2ec] ;  /* 0x0000bb0016167a20 */ /* 0x000fe20000410000 */
[----:B------:R-:W-:Y:S01]  /*3b90*/  IADD3 R5, R4, 0x18, RZ ;  /* 0x0000001804057810 */ /* 0x000fe20007ffe0ff */
[----:B------:R-:W-:Y:S01]  /*3ba0*/  FMUL.FTZ R20, R20, c[0x0][0x2ec] ;  /* 0x0000bb0014147a20 */ /* 0x000fe20000410000 */
[----:B------:R-:W-:Y:S01]  /*3bb0*/  FSEL R131, R160, -INF , !P4 ;  /* 0xff800000a0837808 */ /* 0x000fe20006000000 */
[----:B------:R-:W-:Y:S01]  /*3bc0*/  FMUL.FTZ R21, R21, c[0x0][0x2ec] ;  /* 0x0000bb0015157a20 */ /* 0x000fe20000410000 */
[----:B------:R-:W-:Y:S01]  /*3bd0*/  ISETP.GE.AND P4, PT, R5, R210, PT ;  /* 0x000000d20500720c */ /* 0x000fe20003f86270 */
[----:B------:R-:W-:Y:S01]  /*3be0*/  MUFU.TANH R22, R22 ;  /* 0x0000001600167308 */ /* 0x000fe20000002400 */
[----:B------:R-:W-:Y:S01]  /*3bf0*/  FSEL R64, R60, -INF , !P5 ;  /* 0xff8000003c407808 */ /* 0x000fe20006800000 */
[----:B------:R-:W-:Y:S01]  /*3c00*/  FMUL.FTZ R31, R31, c[0x0][0x2ec] ;  /* 0x0000bb001f1f7a20 */ /* 0x000fe20000410000 */
[----:B------:R-:W-:Y:S01]  /*3c10*/  ISETP.LT.OR P4, PT, R5, R206, P4 ;  /* 0x000000ce0500720c */ /* 0x000fe20002781670 */
[----:B------:R-:W-:Y:S01]  /*3c20*/  FMUL.FTZ R23, R23, c[0x0][0x2ec] ;  /* 0x0000bb0017177a20 */ /* 0x000fe20000410000 */
[----:B------:R-:W-:Y:S01]  /*3c30*/  FSEL R88, R55, -INF , !P2 ;  /* 0xff80000037587808 */ /* 0x000fe20005000000 */
[----:B--2---:R-:W-:Y:S01]  /*3c40*/  FMUL.FTZ R6, R33, c[0x0][0x2ec] ;  /* 0x0000bb0021067a20 */ /* 0x004fe20000410000 */
[----:B------:R-:W-:Y:S01]  /*3c50*/  FSEL R55, R162, -INF , !P6 ;  /* 0xff800000a2377808 */ /* 0x000fe20007000000 */
[----:B------:R2:W-:Y:S01]  /*3c60*/  MUFU.TANH R60, R7 ;  /* 0x00000007003c7308 */ /* 0x0005e20000002400 */
[----:B------:R-:W-:-:S02]  /*3c70*/  FSEL R130, R108, -INF , !P3 ;  /* 0xff8000006c827808 */ /* 0x000fc40005800000 */
[----:B-1----:R-:W-:Y:S02]  /*3c80*/  FSEL R74, R74, -INF , !P0 ;  /* 0xff8000004a4a7808 */ /* 0x002fe40004000000 */
[----:B------:R-:W-:Y:S02]  /*3c90*/  FSEL R75, R67, -INF , !P1 ;  /* 0xff800000434b7808 */ /* 0x000fe40004800000 */
[----:B---3--:R-:W-:Y:S01]  /*3ca0*/  FSEL R101, R58, -INF , !P4 ;  /* 0xff8000003a657808 */ /* 0x008fe20006000000 */
[----:B------:R1:W3:Y:S01]  /*3cb0*/  MUFU.TANH R72, R6 ;  /* 0x0000000600487308 */ /* 0x0002e20000002400 */
[C---:B------:R-:W-:Y:S02]  /*3cc0*/  ISETP.GE.AND P5, PT, R5.reuse, R209, PT ;  /* 0x000000d10500720c */ /* 0x040fe40003fa6270 */
[C---:B------:R-:W-:Y:S02]  /*3cd0*/  ISETP.GE.AND P2, PT, R5.reuse, R208, PT ;  /* 0x000000d00500720c */ /* 0x040fe40003f46270 */
[----:B------:R-:W-:-:S02]  /*3ce0*/  ISETP.GE.AND P6, PT, R5, R207, PT ;  /* 0x000000cf0500720c */ /* 0x000fc40003fc6270 */
[----:B------:R-:W-:Y:S01]  /*3cf0*/  ISETP.LT.OR P5, PT, R5, R205, P5 ;  /* 0x000000cd0500720c */ /* 0x000fe20002fa1670 */
[----:B--2---:R-:W-:Y:S01]  /*3d00*/  FMUL.FTZ R7, R9, c[0x0][0x2ec] ;  /* 0x0000bb0009077a20 */ /* 0x004fe20000410000 */
[C---:B------:R-:W-:Y:S01]  /*3d10*/  ISETP.LT.OR P2, PT, R5.reuse, R204, P2 ;  /* 0x000000cc0500720c */ /* 0x040fe20001741670 */
[----:B------:R-:W-:Y:S01]  /*3d20*/  MUFU.TANH R31, R31 ;  /* 0x0000001f001f7308 */ /* 0x000fe20000002400 */
[----:B------:R-:W-:Y:S01]  /*3d30*/  ISETP.LT.OR P6, PT, R5, R203, P6 ;  /* 0x000000cb0500720c */ /* 0x000fe200037c1670 */
[----:B------:R-:W-:Y:S01]  /*3d40*/  FMUL.FTZ R5, R8, c[0x0][0x2ec] ;  /* 0x0000bb0008057a20 */ /* 0x000fe20000410000 */
[----:B------:R-:W-:Y:S02]  /*3d50*/  FSEL R129, R57, -INF , !P5 ;  /* 0xff80000039817808 */ /* 0x000fe40006800000 */
[----:B-----5:R-:W-:Y:S02]  /*3d60*/  FSEL R68, R48, -INF , !P2 ;  /* 0xff80000030447808 */ /* 0x020fe40005000000 */
[----:B-1----:R-:W-:Y:S01]  /*3d70*/  IADD3 R6, R4, 0x19, RZ ;  /* 0x0000001904067810 */ /* 0x002fe20007ffe0ff */
[----:B------:R1:W-:Y:S01]  /*3d80*/  MUFU.TANH R35, R7 ;  /* 0x0000000700237308 */ /* 0x0003e20000002400 */
[----:B------:R-:W-:-:S02]  /*3d90*/  FSEL R69, R40, -INF , !P6 ;  /* 0xff80000028457808 */ /* 0x000fc40007000000 */
[C---:B------:R-:W-:Y:S02]  /*3da0*/  ISETP.GE.AND P3, PT, R6.reuse, R210, PT ;  /* 0x000000d20600720c */ /* 0x040fe40003f66270 */
[C---:B------:R-:W-:Y:S02]  /*3db0*/  ISETP.GE.AND P0, PT, R6.reuse, R209, PT ;  /* 0x000000d10600720c */ /* 0x040fe40003f06270 */
[C---:B------:R-:W-:Y:S01]  /*3dc0*/  ISETP.GE.AND P1, PT, R6.reuse, R208, PT ;  /* 0x000000d00600720c */ /* 0x040fe20003f26270 */
[----:B------:R2:W-:Y:S01]  /*3dd0*/  MUFU.TANH R33, R5 ;  /* 0x0000000500217308 */ /* 0x0005e20000002400 */
[C---:B------:R-:W-:Y:S02]  /*3de0*/  ISETP.GE.AND P4, PT, R6.reuse, R207, PT ;  /* 0x000000cf0600720c */ /* 0x040fe40003f86270 */
[C---:B------:R-:W-:Y:S02]  /*3df0*/  ISETP.LT.OR P3, PT, R6.reuse, R206, P3 ;  /* 0x000000ce0600720c */ /* 0x040fe40001f61670 */
[----:B------:R-:W-:-:S02]  /*3e00*/  ISETP.LT.OR P0, PT, R6, R205, P0 ;  /* 0x000000cd0600720c */ /* 0x000fc40000701670 */
[----:B------:R-:W-:Y:S01]  /*3e10*/  ISETP.LT.OR P1, PT, R6, R204, P1 ;  /* 0x000000cc0600720c */ /* 0x000fe20000f21670 */
[----:B-1----:R-:W-:Y:S01]  /*3e20*/  FMUL.FTZ R7, R10, c[0x0][0x2ec] ;  /* 0x0000bb000a077a20 */ /* 0x002fe20000410000 */
[----:B------:R-:W-:Y:S01]  /*3e30*/  ISETP.LT.OR P4, PT, R6, R203, P4 ;  /* 0x000000cb0600720c */ /* 0x000fe20002781670 */
[----:B------:R-:W-:Y:S01]  /*3e40*/  FMUL.FTZ R6, R11, c[0x0][0x2ec] ;  /* 0x0000bb000b067a20 */ /* 0x000fe20000410000 */
[----:B------:R-:W-:Y:S01]  /*3e50*/  FSEL R100, R76, -INF , !P3 ;  /* 0xff8000004c647808 */ /* 0x000fe20005800000 */
[----:B------:R-:W-:Y:S01]  /*3e60*/  HMMA.16816.F32 R8, R12, R92, R36 ;  /* 0x0000005c0c08723c */ /* 0x000fe20000001824 */
[----:B------:R1:W-:Y:S01]  /*3e70*/  MUFU.TANH R32, R7 ;  /* 0x0000000700207308 */ /* 0x0003e20000002400 */
[----:B------:R-:W-:Y:S02]  /*3e80*/  FSEL R125, R73, -INF , !P0 ;  /* 0xff800000497d7808 */ /* 0x000fe40004000000 */
[----:B--2---:R-:W-:Y:S02]  /*3e90*/  IADD3 R5, R4, 0x20, RZ ;  /* 0x0000002004057810 */ /* 0x004fe40007ffe0ff */
[----:B------:R-:W-:-:S02]  /*3ea0*/  FSEL R41, R41, -INF , !P4 ;  /* 0xff80000029297808 */ /* 0x000fc40006000000 */
[C---:B------:R-:W-:Y:S01]  /*3eb0*/  ISETP.GE.AND P5, PT, R5.reuse, R210, PT ;  /* 0x000000d20500720c */ /* 0x040fe20003fa6270 */
[----:B------:R2:W-:Y:S01]  /*3ec0*/  MUFU.TANH R40, R6 ;  /* 0x0000000600287308 */ /* 0x0005e20000002400 */
[C---:B------:R-:W-:Y:S01]  /*3ed0*/  ISETP.GE.AND P2, PT, R5.reuse, R209, PT ;  /* 0x000000d10500720c */ /* 0x040fe20003f46270 */
[----:B------:R-:W-:Y:S01]  /*3ee0*/  HMMA.16816.F32 R12, R12, R94, R16 ;  /* 0x0000005e0c0c723c */ /* 0x000fe20000001810 */
[C---:B------:R-:W-:Y:S02]  /*3ef0*/  ISETP.LT.OR P5, PT, R5.reuse, R206, P5 ;  /* 0x000000ce0500720c */ /* 0x040fe40002fa1670 */
[----:B------:R-:W-:Y:S02]  /*3f00*/  ISETP.LT.OR P2, PT, R5, R205, P2 ;  /* 0x000000cd0500720c */ /* 0x000fe40001741670 */
[----:B------:R-:W-:Y:S01]  /*3f10*/  FSEL R109, R109, -INF , !P5 ;  /* 0xff8000006d6d7808 */ /* 0x000fe20006800000 */
[----:B-1----:R-:W-:Y:S01]  /*3f20*/  FMUL.FTZ R7, R28, c[0x0][0x2ec] ;  /* 0x0000bb001c077a20 */ /* 0x002fe20000410000 */
[----:B------:R-:W-:Y:S01]  /*3f30*/  FSEL R147, R110, -INF , !P2 ;  /* 0xff8000006e937808 */ /* 0x000fe20005000000 */
[----:B------:R-:W-:Y:S01]  /*3f40*/  MUFU.TANH R20, R20 ;  /* 0x0000001400147308 */ /* 0x000fe20000002400 */
[----:B------:R-:W-:-:S02]  /*3f50*/  ISETP.GE.AND P6, PT, R5, R208, PT ;  /* 0x000000d00500720c */ /* 0x000fc40003fc6270 */
[C---:B------:R-:W-:Y:S02]  /*3f60*/  ISETP.GE.AND P3, PT, R5.reuse, R207, PT ;  /* 0x000000cf0500720c */ /* 0x040fe40003f66270 */
[C---:B------:R-:W-:Y:S01]  /*3f70*/  ISETP.LT.OR P6, PT, R5.reuse, R204, P6 ;  /* 0x000000cc0500720c */ /* 0x040fe200037c1670 */
[----:B------:R-:W-:Y:S01]  /*3f80*/  FMUL.FTZ R8, R8, c[0x0][0x2ec] ;  /* 0x0000bb0008087a20 */ /* 0x000fe20000410000 */
[----:B--2---:R-:W-:Y:S01]  /*3f90*/  IADD3 R6, R4, 0x21, RZ ;  /* 0x0000002104067810 */ /* 0x004fe20007ffe0ff */
[----:B------:R1:W2:Y:S01]  /*3fa0*/  MUFU.TANH R28, R7 ;  /* 0x00000007001c7308 */ /* 0x0002a20000002400 */
[----:B------:R-:W-:Y:S01]  /*3fb0*/  ISETP.LT.OR P3, PT, R5, R203, P3 ;  /* 0x000000cb0500720c */ /* 0x000fe20001f61670 */
[----:B------:R-:W-:Y:S01]  /*3fc0*/  FMUL.FTZ R9, R9, c[0x0][0x2ec] ;  /* 0x0000bb0009097a20 */ /* 0x000fe20000410000 */
[----:B------:R-:W-:Y:S01]  /*3fd0*/  ISETP.GE.AND P0, PT, R6, R210, PT ;  /* 0x000000d20600720c */ /* 0x000fe20003f06270 */
[----:B------:R-:W-:Y:S01]  /*3fe0*/  FMUL.FTZ R10, R10, c[0x0][0x2ec] ;  /* 0x0000bb000a0a7a20 */ /* 0x000fe20000410000 */
[C---:B------:R-:W-:Y:S01]  /*3ff0*/  ISETP.GE.AND P4, PT, R6.reuse, R209, PT ;  /* 0x000000d10600720c */ /* 0x040fe20003f86270 */
[----:B------:R-:W-:Y:S01]  /*4000*/  FMUL.FTZ R11, R11, c[0x0][0x2ec] ;  /* 0x0000bb000b0b7a20 */ /* 0x000fe20000410000 */
[C---:B------:R-:W-:Y:S01]  /*4010*/  ISETP.GE.AND P5, PT, R6.reuse, R208, PT ;  /* 0x000000d00600720c */ /* 0x040fe20003fa6270 */
[----:B------:R-:W-:Y:S01]  /*4020*/  MUFU.TANH R8, R8 ;  /* 0x0000000800087308 */ /* 0x000fe20000002400 */
[----:B------:R-:W-:Y:S01]  /*4030*/  ISETP.GE.AND P2, PT, R6, R207, PT ;  /* 0x000000cf0600720c */ /* 0x000fe20003f46270 */
[----:B------:R-:W-:Y:S01]  /*4040*/  FMUL.FTZ R14, R14, c[0x0][0x2ec] ;  /* 0x0000bb000e0e7a20 */ /* 0x000fe20000410000 */
[----:B------:R-:W-:Y:S01]  /*4050*/  ISETP.LT.OR P0, PT, R6, R206, P0 ;  /* 0x000000ce0600720c */ /* 0x000fe20000701670 */
[----:B------:R-:W-:Y:S01]  /*4060*/  FMUL.FTZ R12, R12, c[0x0][0x2ec] ;  /* 0x0000bb000c0c7a20 */ /* 0x000fe20000410000 */
[C---:B------:R-:W-:Y:S01]  /*4070*/  ISETP.LT.OR P4, PT, R6.reuse, R205, P4 ;  /* 0x000000cd0600720c */ /* 0x040fe20002781670 */
[----:B------:R-:W-:Y:S01]  /*4080*/  FMUL.FTZ R13, R13, c[0x0][0x2ec] ;  /* 0x0000bb000d0d7a20 */ /* 0x000fe20000410000 */
[C---:B------:R-:W-:Y:S01]  /*4090*/  ISETP.LT.OR P5, PT, R6.reuse, R204, P5 ;  /* 0x000000cc0600720c */ /* 0x040fe20002fa1670 */
[----:B-1----:R-:W-:Y:S01]  /*40a0*/  FMUL.FTZ R7, R29, c[0x0][0x2ec] ;  /* 0x0000bb001d077a20 */ /* 0x002fe20000410000 */
[----:B------:R-:W-:Y:S01]  /*40b0*/  ISETP.LT.OR P2, PT, R6, R203, P2 ;  /* 0x000000cb0600720c */ /* 0x000fe20001741670 */
[----:B------:R-:W-:Y:S01]  /*40c0*/  MUFU.TANH R9, R9 ;  /* 0x0000000900097308 */ /* 0x000fe20000002400 */
[C---:B------:R-:W-:Y:S01]  /*40d0*/  IADD3 R5, R4.reuse, 0x28, RZ ;  /* 0x0000002804057810 */ /* 0x040fe20007ffe0ff */
[----:B------:R-:W-:Y:S01]  /*40e0*/  FMUL.FTZ R15, R15, c[0x0][0x2ec] ;  /* 0x0000bb000f0f7a20 */ /* 0x000fe20000410000 */
[----:B------:R-:W-:-:S02]  /*40f0*/  IADD3 R6, R4, 0x29, RZ ;  /* 0x0000002904067810 */ /* 0x000fc40007ffe0ff */
[----:B------:R-:W-:Y:S02]  /*4100*/  FSEL R36, R61, -INF , !P1 ;  /* 0xff8000003d247808 */ /* 0x000fe40004800000 */
[----:B----4-:R-:W-:Y:S01]  /*4110*/  FSEL R124, R59, -INF , !P6 ;  /* 0xff8000003b7c7808 */ /* 0x010fe20007000000 */
[----:B------:R1:W-:Y:S01]  /*4120*/  MUFU.TANH R29, R7 ;  /* 0x00000007001d7308 */ /* 0x0003e20000002400 */
[----:B------:R-:W-:Y:S02]  /*4130*/  FSEL R128, R34, -INF , !P3 ;  /* 0xff80000022807808 */ /* 0x000fe40005800000 */
[----:B------:R-:W-:Y:S02]  /*4140*/  FSEL R108, R111, -INF , !P0 ;  /* 0xff8000006f6c7808 */ /* 0x000fe40004000000 */
[----:B------:R-:W-:Y:S02]  /*4150*/  FSEL R143, R84, -INF , !P4 ;  /* 0xff800000548f7808 */ /* 0x000fe40006000000 */
[C---:B------:R-:W-:Y:S01]  /*4160*/  ISETP.GE.AND P1, PT, R5.reuse, R210, PT ;  /* 0x000000d20500720c */ /* 0x040fe20003f26270 */
[----:B------:R-:W-:Y:S01]  /*4170*/  MUFU.TANH R10, R10 ;  /* 0x0000000a000a7308 */ /* 0x000fe20000002400 */
[----:B------:R-:W-:-:S02]  /*4180*/  ISETP.GE.AND P6, PT, R5, R209, PT ;  /* 0x000000d10500720c */ /* 0x000fc40003fc6270 */
[C---:B------:R-:W-:Y:S02]  /*4190*/  ISETP.GE.AND P3, PT, R5.reuse, R208, PT ;  /* 0x000000d00500720c */ /* 0x040fe40003f66270 */
[C---:B------:R-:W-:Y:S02]  /*41a0*/  ISETP.GE.AND P0, PT, R5.reuse, R207, PT ;  /* 0x000000cf0500720c */ /* 0x040fe40003f06270 */
[----:B------:R-:W-:Y:S01]  /*41b0*/  ISETP.GE.AND P4, PT, R6, R210, PT ;  /* 0x000000d20600720c */ /* 0x000fe20003f86270 */
[----:B-1----:R-:W-:Y:S01]  /*41c0*/  FMUL.FTZ R7, R30, c[0x0][0x2ec] ;  /* 0x0000bb001e077a20 */ /* 0x002fe20000410000 */
[C---:B------:R-:W-:Y:S01]  /*41d0*/  ISETP.LT.OR P1, PT, R5.reuse, R206, P1 ;  /* 0x000000ce0500720c */ /* 0x040fe20000f21670 */
[----:B------:R-:W-:Y:S01]  /*41e0*/  MUFU.TANH R11, R11 ;  /* 0x0000000b000b7308 */ /* 0x000fe20000002400 */
[C---:B------:R-:W-:Y:S02]  /*41f0*/  ISETP.LT.OR P6, PT, R5.reuse, R205, P6 ;  /* 0x000000cd0500720c */ /* 0x040fe400037c1670 */
[----:B------:R-:W-:-:S02]  /*4200*/  ISETP.LT.OR P3, PT, R5, R204, P3 ;  /* 0x000000cc0500720c */ /* 0x000fc40001f61670 */
[----:B------:R-:W-:Y:S02]  /*4210*/  ISETP.LT.OR P0, PT, R5, R203, P0 ;  /* 0x000000cb0500720c */ /* 0x000fe40000701670 */
[----:B------:R-:W-:Y:S01]  /*4220*/  ISETP.LT.OR P4, PT, R6, R206, P4 ;  /* 0x000000ce0600720c */ /* 0x000fe20002781670 */
[----:B------:R-:W1:Y:S01]  /*4230*/  MUFU.TANH R7, R7 ;  /* 0x0000000700077308 */ /* 0x000e620000002400 */
[----:B------:R-:W-:Y:S02]  /*4240*/  IADD3 R5, R4, 0x30, RZ ;  /* 0x0000003004057810 */ /* 0x000fe40007ffe0ff */
[----:B---3--:R-:W-:Y:S02]  /*4250*/  FSEL R123, R72, -INF , !P5 ;  /* 0xff800000487b7808 */ /* 0x008fe40006800000 */
[----:B--2---:R-:W-:Y:S02]  /*4260*/  FSEL R122, R28, -INF , !P3 ;  /* 0xff8000001c7a7808 */ /* 0x004fe40005800000 */
[----:B------:R-:W-:Y:S01]  /*4270*/  FSEL R136, R35, -INF , !P4 ;  /* 0xff80000023887808 */ /* 0x000fe20006000000 */
[----:B------:R-:W2:Y:S01]  /*4280*/  MUFU.TANH R14, R14 ;  /* 0x0000000e000e7308 */ /* 0x000ea20000002400 */
[----:B------:R-:W-:-:S02]  /*4290*/  ISETP.GE.AND P5, PT, R5, R210, PT ;  /* 0x000000d20500720c */ /* 0x000fc40003fa6270 */
[C---:B------:R-:W-:Y:S02]  /*42a0*/  ISETP.GE.AND P3, PT, R5.reuse, R209, PT ;  /* 0x000000d10500720c */ /* 0x040fe40003f66270 */
[C---:B------:R-:W-:Y:S02]  /*42b0*/  ISETP.GE.AND P4, PT, R5.reuse, R207, PT ;  /* 0x000000cf0500720c */ /* 0x040fe40003f86270 */
[----:B------:R-:W-:Y:S01]  /*42c0*/  ISETP.LT.OR P5, PT, R5, R206, P5 ;  /* 0x000000ce0500720c */ /* 0x000fe20002fa1670 */
[----:B------:R-:W-:Y:S01]  /*42d0*/  MUFU.TANH R21, R21 ;  /* 0x0000001500157308 */ /* 0x000fe20000002400 */
[----:B-1----:R-:W-:Y:S02]  /*42e0*/  FSEL R134, R7, -INF , !P0 ;  /* 0xff80000007867808 */ /* 0x002fe40004000000 */
[C---:B------:R-:W-:Y:S02]  /*42f0*/  ISETP.GE.AND P0, PT, R5.reuse, R208, PT ;  /* 0x000000d00500720c */ /* 0x040fe40003f06270 */
[----:B------:R-:W-:-:S02]  /*4300*/  ISETP.LT.OR P3, PT, R5, R205, P3 ;  /* 0x000000cd0500720c */ /* 0x000fc40001f61670 */
[C---:B------:R-:W-:Y:S01]  /*4310*/  ISETP.LT.OR P0, PT, R5.reuse, R204, P0 ;  /* 0x000000cc0500720c */ /* 0x040fe20000701670 */
[----:B------:R-:W-:Y:S01]  /*4320*/  MUFU.TANH R23, R23 ;  /* 0x0000001700177308 */ /* 0x000fe20000002400 */
[----:B------:R-:W-:Y:S02]  /*4330*/  ISETP.LT.OR P4, PT, R5, R203, P4 ;  /* 0x000000cb0500720c */ /* 0x000fe40002781670 */
[----:B------:R-:W-:Y:S02]  /*4340*/  FSEL R127, R60, -INF , !P2 ;  /* 0xff8000003c7f7808 */ /* 0x000fe40005000000 */
[----:B------:R-:W-:Y:S02]  /*4350*/  FSEL R121, R33, -INF , !P1 ;  /* 0xff80000021797808 */ /* 0x000fe40004800000 */
[----:B------:R-:W-:Y:S01]  /*4360*/  FSEL R142, R32, -INF , !P6 ;  /* 0xff800000208e7808 */ /* 0x000fe20007000000 */
[----:B------:R-:W1:Y:S01]  /*4370*/  MUFU.TANH R12, R12 ;  /* 0x0000000c000c7308 */ /* 0x000e620000002400 */
[----:B------:R-:W-:-:S02]  /*4380*/  IADD3 R5, R4, 0x38, RZ ;  /* 0x0000003804057810 */ /* 0x000fc40007ffe0ff */
[C---:B------:R-:W-:Y:S02]  /*4390*/  ISETP.GE.AND P2, PT, R6.reuse, R209, PT ;  /* 0x000000d10600720c */ /* 0x040fe40003f46270 */
[C---:B------:R-:W-:Y:S02]  /*43a0*/  ISETP.GE.AND P1, PT, R6.reuse, R208, PT ;  /* 0x000000d00600720c */ /* 0x040fe40003f26270 */
[----:B------:R-:W-:Y:S01]  /*43b0*/  ISETP.GE.AND P6, PT, R6, R207, PT ;  /* 0x000000cf0600720c */ /* 0x000fe20003fc6270 */
[----:B------:R-:W3:Y:S01]  /*43c0*/  MUFU.TANH R13, R13 ;  /* 0x0000000d000d7308 */ /* 0x000ee20000002400 */
[----:B------:R-:W-:Y:S02]  /*43d0*/  FSEL R141, R8, -INF , !P0 ;  /* 0xff800000088d7808 */ /* 0x000fe40004000000 */
[----:B------:R-:W-:Y:S02]  /*43e0*/  ISETP.GE.AND P0, PT, R5, R209, PT ;  /* 0x000000d10500720c */ /* 0x000fe40003f06270 */
[----:B------:R-:W-:-:S02]  /*43f0*/  ISETP.LT.OR P2, PT, R6, R205, P2 ;  /* 0x000000cd0600720c */ /* 0x000fc40001741670 */
[C---:B------:R-:W-:Y:S01]  /*4400*/  ISETP.LT.OR P1, PT, R6.reuse, R204, P1 ;  /* 0x000000cc0600720c */ /* 0x040fe20000f21670 */
[----:B------:R-:W4:Y:S01]  /*4410*/  MUFU.TANH R15, R15 ;  /* 0x0000000f000f7308 */ /* 0x000f220000002400 */
[----:B------:R-:W-:Y:S02]  /*4420*/  ISETP.LT.OR P6, PT, R6, R203, P6 ;  /* 0x000000cb0600720c */ /* 0x000fe400037c1670 */
[----:B------:R-:W-:Y:S02]  /*4430*/  IADD3 R6, R4, 0x31, RZ ;  /* 0x0000003104067810 */ /* 0x000fe40007ffe0ff */
[----:B------:R-:W-:Y:S02]  /*4440*/  ISETP.LT.OR P0, PT, R5, R205, P0 ;  /* 0x000000cd0500720c */ /* 0x000fe40000701670 */
[----:B------:R-:W-:Y:S02]  /*4450*/  FSEL R137, R40, -INF , !P2 ;  /* 0xff80000028897808 */ /* 0x000fe40005000000 */
[----:B------:R-:W-:-:S02]  /*4460*/  ISETP.GE.AND P2, PT, R6, R210, PT ;  /* 0x000000d20600720c */ /* 0x000fc40003f46270 */
[----:B------:R-:W-:Y:S02]  /*4470*/  FSEL R120, R29, -INF , !P1 ;  /* 0xff8000001d787808 */ /* 0x000fe40004800000 */
[----:B------:R-:W-:Y:S02]  /*4480*/  FSEL R126, R31, -INF , !P6 ;  /* 0xff8000001f7e7808 */ /* 0x000fe40007000000 */
[----:B------:R-:W-:Y:S02]  /*4490*/  FSEL R133, R164, -INF , !P5 ;  /* 0xff800000a4857808 */ /* 0x000fe40006800000 */
[----:B------:R-:W-:Y:S02]  /*44a0*/  FSEL R151, R85, -INF , !P3 ;  /* 0xff80000055977808 */ /* 0x000fe40005800000 */
[----:B------:R-:W-:Y:S02]  /*44b0*/  ISETP.GE.AND P1, PT, R5, R210, PT ;  /* 0x000000d20500720c */ /* 0x000fe40003f26270 */
[----:B------:R-:W-:-:S02]  /*44c0*/  ISETP.GE.AND P6, PT, R6, R209, PT ;  /* 0x000000d10600720c */ /* 0x000fc40003fc6270 */
[C---:B------:R-:W-:Y:S02]  /*44d0*/  ISETP.GE.AND P5, PT, R6.reuse, R208, PT ;  /* 0x000000d00600720c */ /* 0x040fe40003fa6270 */
[----:B------:R-:W-:Y:S02]  /*44e0*/  ISETP.GE.AND P3, PT, R6, R207, PT ;  /* 0x000000cf0600720c */ /* 0x000fe40003f66270 */
[----:B------:R-:W-:Y:S02]  /*44f0*/  FSEL R149, R22, -INF , !P0 ;  /* 0xff80000016957808 */ /* 0x000fe40004000000 */
[----:B------:R-:W-:Y:S02]  /*4500*/  ISETP.GT.AND P0, PT, R213, UR8, PT ;  /* 0x00000008d5007c0c */ /* 0x000fe4000bf04270 */
        /* <DEDUP_REMOVED lines=8> */
[----:B------:R-:W-:Y:S02]  /*4590*/  ISETP.GE.AND P2, PT, R5, R207, PT ;  /* 0x000000cf0500720c */ /* 0x000fe40003f46270 */
        /* <DEDUP_REMOVED lines=12> */
[C---:B------:R-:W-:Y:S02]  /*4660*/  ISETP.LT.OR P5, PT, R4.reuse, R205, P5 ;  /* 0x000000cd0400720c */ /* 0x040fe40002fa1670 */
[C---:B------:R-:W-:Y:S02]  /*4670*/  ISETP.LT.OR P3, PT, R4.reuse, R204, P3 ;  /* 0x000000cc0400720c */ /* 0x040fe40001f61670 */
[----:B------:R-:W-:Y:S02]  /*4680*/  ISETP.LT.OR P1, PT, R4, R203, P1 ;  /* 0x000000cb0400720c */ /* 0x000fe40000f21670 */
[----:B--2---:R-:W-:Y:S02]  /*4690*/  FSEL R144, R14, -INF , !P2 ;  /* 0xff8000000e907808 */ /* 0x004fe40005000000 */
[----:B-1----:R-:W-:-:S02]  /*46a0*/  FSEL R138, R12, -INF , !P4 ;  /* 0xff8000000c8a7808 */ /* 0x002fc40006000000 */
[----:B------:R-:W-:Y:S02]  /*46b0*/  FSEL R14, R21, -INF , !P6 ;  /* 0xff800000150e7808 */ /* 0x000fe40007000000 */
[----:B------:R-:W-:Y:S02]  /*46c0*/  FSEL R150, R23, -INF , !P5 ;  /* 0xff80000017967808 */ /* 0x000fe40006800000 */
[----:B---3--:R-:W-:Y:S02]  /*46d0*/  FSEL R139, R13, -INF , !P3 ;  /* 0xff8000000d8b7808 */ /* 0x008fe40005800000 */
[----:B----4-:R-:W-:Y:S01]  /*46e0*/  FSEL R15, R15, -INF , !P1 ;  /* 0xff8000000f0f7808 */ /* 0x010fe20004800000 */
[----:B------:R-:W-:Y:S05]  /*46f0*/  @!P0 BRA `(.L_x_1667) ;  /* 0x0000018000008947 */ /* 0x000fea0003800000 */
[----:B------:R-:W-:Y:S01]  /*4700*/  IADD3 R4, R234, -0x2, RZ ;  /* 0xfffffffeea047810 */ /* 0x000fe20007ffe0ff */
[----:B------:R-:W-:-:S03]  /*4710*/  USHF.L.U64.HI UR9, UR6, 0x5, UR7 ;  /* 0x0000000506097899 */ /* 0x000fc60008010207 */
[----:B------:R-:W-:Y:S01]  /*4720*/  SHF.R.S32.HI R7, RZ, 0x1f, R4 ;  /* 0x0000001fff077819 */ /* 0x000fe20000011404 */
[C---:B------:R-:W-:Y:S01]  /*4730*/  IMAD R6, R4.reuse, UR10, RZ ;  /* 0x0000000a04067c24 */ /* 0x040fe2000f8e02ff */
[----:B------:R-:W-:Y:S01]  /*4740*/  USHF.L.U32 UR10, UR6, 0x5, URZ ;  /* 0x00000005060a7899 */ /* 0x000fe2000800063f */
        /* <DEDUP_REMOVED lines=19> */
.L_x_1667:
[----:B-1----:R-:W-:Y:S02]  /*4880*/  FMNMX.FTZ R4, R42, R45, !PT ;  /* 0x0000002d2a047209 */ /* 0x002fe40007810000 */
[----:B------:R-:W-:-:S02]  /*4890*/  SHF.L.U32 R189, R0, 0x1, RZ ;  /* 0x0000000100bd7819 */ /* 0x000fc400000006ff */
[----:B------:R-:W-:Y:S02]  /*48a0*/  FMNMX.FTZ R4, R46, R4, !PT ;  /* 0x000000042e047209 */ /* 0x000fe40007810000 */
[-C--:B------:R-:W-:Y:S01]  /*48b0*/  LEA R190, R3, R189.reuse, 0x1 ;  /* 0x000000bd03be7211 */ /* 0x080fe200078e08ff */
[----:B------:R-:W-:Y:S01]  /*48c0*/  LDSM.16.MT88.4 R28, [R189+0x6000] ;  /* 0x00600000bd1c783b */ /* 0x000fe20000004200 */
[----:B------:R-:W-:Y:S02]  /*48d0*/  FMNMX.FTZ R4, R56, R4, !PT ;  /* 0x0000000438047209 */ /* 0x000fe40007810000 */
[----:B------:R-:W-:Y:S01]  /*48e0*/  LEA R192, R2, R189, 0x1 ;  /* 0x000000bd02c07211 */ /* 0x000fe200078e08ff */
[----:B------:R-:W-:Y:S01]  /*48f0*/  LDSM.16.MT88.4 R20, [R190+0x6000] ;  /* 0x00600000be14783b */ /* 0x000fe20000004200 */
[----:B------:R-:W-:Y:S02]  /*4900*/  FMNMX.FTZ R4, R54, R4, !PT ;  /* 0x0000000436047209 */ /* 0x000fe40007810000 */
[----:B------:R-:W-:Y:S01]  /*4910*/  LEA R191, R2, R190, 0x1 ;  /* 0x000000be02bf7211 */ /* 0x000fe200078e08ff */
        /* <DEDUP_REMOVED lines=50> */
[----:B------:R-:W-:-:S03]  /*4c40*/  FMNMX.FTZ R5, R131, R5, !PT ;  /* 0x0000000583057209 */ /* 0x000fc60007810000 */
[----:B------:R-:W3:Y:S01]  /*4c50*/  SHFL.BFLY PT, R6, R70, 0x2, 0x1f ;  /* 0x0c401f0046067f89 */ /* 0x000ee200000e0000 */
[----:B--2---:R-:W-:Y:S02]  /*4c60*/  FMNMX.FTZ R71, R4, R71, !PT ;  /* 0x0000004704477209 */ /* 0x004fe40007810000 */
[----:B------:R-:W-:-:S03]  /*4c70*/  FMNMX.FTZ R4, R130, R5, !PT ;  /* 0x0000000582047209 */ /* 0x000fc60007810000 */
[----:B------:R-:W2:Y:S01]  /*4c80*/  SHFL.BFLY PT, R8, R71, 0x1, 0x1f ;  /* 0x0c201f0047087f89 */ /* 0x000ea200000e0000 */
[----:B------:R-:W-:Y:S02]  /*4c90*/  FMNMX.FTZ R4, R129, R4, !PT ;  /* 0x0000000481047209 */ /* 0x000fe40007810000 */
[----:B-1----:R-:W-:Y:S02]  /*4ca0*/  FMNMX.FTZ R73, R73, R7, !PT ;  /* 0x0000000749497209 */ /* 0x002fe40007810000 */
[----:B------:R-:W-:Y:S02]  /*4cb0*/  FMNMX.FTZ R4, R125, R4, !PT ;  /* 0x000000047d047209 */ /* 0x000fe40007810000 */
[----:B------:R-:W-:Y:S02]  /*4cc0*/  FSETP.NEU.FTZ.AND P1, PT, R73, -INF , PT ;  /* 0xff8000004900780b */ /* 0x000fe40003f3d000 */
[----:B------:R-:W-:Y:S01]  /*4cd0*/  FMNMX.FTZ R5, R147, R4, !PT ;  /* 0x0000000493057209 */ /* 0x000fe20007810000 */
[----:B------:R-:W-:-:S03]  /*4ce0*/  FMUL.FTZ R4, R73, c[0x0][0x23c] ;  /* 0x00008f0049047a20 */ /* 0x000fc60000410000 */
[----:B------:R-:W-:Y:S02]  /*4cf0*/  FMNMX.FTZ R5, R143, R5, !PT ;  /* 0x000000058f057209 */ /* 0x000fe40007810000 */
[----:B------:R-:W-:Y:S02]  /*4d00*/  FSEL R4, R4, RZ, P1 ;  /* 0x000000ff04047208 */ /* 0x000fe40000800000 */
[----:B---3--:R-:W-:Y:S02]  /*4d10*/  FMNMX.FTZ R70, R70, R6, !PT ;  /* 0x0000000646467209 */ /* 0x008fe40007810000 */
[----:B------:R-:W-:Y:S01]  /*4d20*/  FMNMX.FTZ R6, R142, R5, !PT ;  /* 0x000000058e067209 */ /* 0x000fe20007810000 */
[----:B------:R-:W-:Y:S02]  /*4d30*/  FFMA.FTZ R5, R42, c[0x0][0x23c], -R4 ;  /* 0x00008f002a057a23 */ /* 0x000fe40000010804 */
[----:B------:R-:W1:Y:S01]  /*4d40*/  SHFL.BFLY PT, R9, R70, 0x1, 0x1f ;  /* 0x0c201f0046097f89 */ /* 0x000e6200000e0000 */
[----:B------:R-:W-:Y:S01]  /*4d50*/  FMNMX.FTZ R6, R137, R6, !PT ;  /* 0x0000000689067209 */ /* 0x000fe20007810000 */
[----:B------:R3:W-:Y:S01]  /*4d60*/  MUFU.EX2 R224, R5 ;  /* 0x0000000500e07308 */ /* 0x0007e20000000800 */
[----:B--2---:R-:W-:-:S04]  /*4d70*/  FMNMX.FTZ R71, R71, R8, !PT ;  /* 0x0000000847477209 */ /* 0x004fc80007810000 */
[C---:B------:R-:W-:Y:S01]  /*4d80*/  FSETP.NEU.FTZ.AND P1, PT, R71.reuse, -INF , PT ;  /* 0xff8000004700780b */ /* 0x040fe20003f3d000 */
[----:B------:R-:W-:-:S05]  /*4d90*/  FMUL.FTZ R13, R71, c[0x0][0x23c] ;  /* 0x00008f00470d7a20 */ /* 0x000fca0000410000 */
[----:B------:R-:W-:Y:S02]  /*4da0*/  FSEL R13, R13, RZ, P1 ;  /* 0x000000ff0d0d7208 */ /* 0x000fe40000800000 */
[----:B---3--:R-:W-:Y:S01]  /*4db0*/  FMNMX.FTZ R5, R151, R6, !PT ;  /* 0x0000000697057209 */ /* 0x008fe20007810000 */
[----:B------:R-:W-:-:S03]  /*4dc0*/  FFMA.FTZ R6, R45, c[0x0][0x23c], -R4 ;  /* 0x00008f002d067a23 */ /* 0x000fc60000010804 */
[----:B------:R-:W-:Y:S01]  /*4dd0*/  FMNMX.FTZ R5, R148, R5, !PT ;  /* 0x0000000594057209 */ /* 0x000fe20007810000 */
[----:B------:R2:W3:Y:S01]  /*4de0*/  MUFU.EX2 R221, R6 ;  /* 0x0000000600dd7308 */ /* 0x0004e20000000800 */
[----:B-1----:R-:W-:-:S04]  /*4df0*/  FMNMX.FTZ R70, R70, R9, !PT ;  /* 0x0000000946467209 */ /* 0x002fc80007810000 */
[C---:B------:R-:W-:Y:S01]  /*4e00*/  FSETP.NEU.FTZ.AND P1, PT, R70.reuse, -INF , PT ;  /* 0xff8000004600780b */ /* 0x040fe20003f3d000 */
[----:B------:R-:W-:-:S05]  /*4e10*/  FMUL.FTZ R12, R70, c[0x0][0x23c] ;  /* 0x00008f00460c7a20 */ /* 0x000fca0000410000 */
[----:B------:R-:W-:Y:S02]  /*4e20*/  FSEL R12, R12, RZ, P1 ;  /* 0x000000ff0c0c7208 */ /* 0x000fe40000800000 */
[----:B--2---:R-:W-:Y:S01]  /*4e30*/  FMNMX.FTZ R6, R149, R5, !PT ;  /* 0x0000000595067209 */ /* 0x004fe20007810000 */
[----:B------:R-:W-:Y:S01]  /*4e40*/  FFMA.FTZ R5, R46, c[0x0][0x23c], -R4 ;  /* 0x00008f002e057a23 */ /* 0x000fe20000010804 */
[----:B---3--:R-:W-:Y:S01]  /*4e50*/  F2FP.PACK_AB R16, R221, R224 ;  /* 0x000000e0dd10723e */ /* 0x008fe200000000ff */
[----:B------:R-:W-:Y:S02]  /*4e60*/  FFMA.FTZ R0, R50, c[0x0][0x23c], -R12 ;  /* 0x00008f0032007a23 */ /* 0x000fe4000001080c */
[----:B------:R1:W2:Y:S01]  /*4e70*/  MUFU.EX2 R223, R5 ;  /* 0x0000000500df7308 */ /* 0x0002a20000000800 */
[----:B------:R-:W-:-:S07]  /*4e80*/  FADD.FTZ R3, R224, R221 ;  /* 0x000000dde0037221 */ /* 0x000fce0000010000 */
[----:B------:R3:W-:Y:S01]  /*4e90*/  MUFU.EX2 R187, R0 ;  /* 0x0000000000bb7308 */ /* 0x0007e20000000800 */
[----:B-1----:R-:W-:Y:S01]  /*4ea0*/  FMNMX.FTZ R5, R150, R6, !PT ;  /* 0x0000000696057209 */ /* 0x002fe20007810000 */
[----:B------:R-:W-:Y:S02]  /*4eb0*/  FFMA.FTZ R6, R49, c[0x0][0x23c], -R13 ;  /* 0x00008f0031067a23 */ /* 0x000fe4000001080d */
[----:B--2---:R-:W-:Y:S02]  /*4ec0*/  FADD.FTZ R3, R223, R3 ;  /* 0x00000003df037221 */ /* 0x004fe40000010000 */
[----:B------:R-:W1:Y:S02]  /*4ed0*/  SHFL.BFLY PT, R7, R5, 0x2, 0x1f ;  /* 0x0c401f0005077f89 */ /* 0x000e6400000e0000 */
[----:B------:R2:W-:Y:S01]  /*4ee0*/  MUFU.EX2 R220, R6 ;  /* 0x0000000600dc7308 */ /* 0x0005e20000000800 */
[----:B---3--:R-:W-:-:S07]  /*4ef0*/  FFMA.FTZ R0, R51, c[0x0][0x23c], -R12 ;  /* 0x00008f0033007a23 */ /* 0x008fce000001080c */
[----:B------:R3:W-:Y:S01]  /*4f00*/  MUFU.EX2 R211, R0 ;  /* 0x0000000000d37308 */ /* 0x0007e20000000800 */
[----:B--2---:R-:W-:-:S07]  /*4f10*/  FFMA.FTZ R6, R47, c[0x0][0x23c], -R13 ;  /* 0x00008f002f067a23 */ /* 0x004fce000001080d */
[----:B------:R2:W4:Y:S01]  /*4f20*/  MUFU.EX2 R218, R6 ;  /* 0x0000000600da7308 */ /* 0x0005220000000800 */
[----:B-1----:R-:W-:Y:S01]  /*4f30*/  FMNMX.FTZ R5, R5, R7, !PT ;  /* 0x0000000705057209 */ /* 0x002fe20007810000 */
[----:B---3--:R-:W-:-:S06]  /*4f40*/  FFMA.FTZ R0, R53, c[0x0][0x23c], -R12 ;  /* 0x00008f0035007a23 */ /* 0x008fcc000001080c */
[----:B------:R1:W3:Y:S01]  /*4f50*/  MUFU.EX2 R216, R0 ;  /* 0x0000000000d87308 */ /* 0x0002e20000000800 */
[----:B--2---:R-:W-:Y:S01]  /*4f60*/  FFMA.FTZ R6, R44, c[0x0][0x23c], -R13 ;  /* 0x00008f002c067a23 */ /* 0x004fe2000001080d */
[----:B----4-:R-:W-:Y:S01]  /*4f70*/  F2FP.PACK_AB R8, R218, R220 ;  /* 0x000000dcda08723e */ /* 0x010fe200000000ff */
[----:B------:R-:W-:Y:S05]  /*4f80*/  LDSM.16.MT88.4 R44, [R191+0x6000] ;  /* 0x00600000bf2c783b */ /* 0x000fea0000004200 */
[----:B------:R2:W-:Y:S01]  /*4f90*/  MUFU.EX2 R219, R6 ;  /* 0x0000000600db7308 */ /* 0x0005e20000000800 */
[----:B-1----:R-:W-:Y:S01]  /*4fa0*/  FFMA.FTZ R0, R56, c[0x0][0x23c], -R4 ;  /* 0x00008f0038007a23 */ /* 0x002fe20000010804 */
[----:B---3--:R-:W-:-:S06]  /*4fb0*/  F2FP.PACK_AB R11, R216, R211 ;  /* 0x000000d3d80b723e */ /* 0x008fcc00000000ff */
[----:B------:R1:W3:Y:S01]  /*4fc0*/  MUFU.EX2 R186, R0 ;  /* 0x0000000000ba7308 */ /* 0x0002e20000000800 */
[----:B--2---:R-:W-:-:S07]  /*4fd0*/  FFMA.FTZ R6, R43, c[0x0][0x23c], -R13 ;  /* 0x00008f002b067a23 */ /* 0x004fce000001080d */
[----:B------:R2:W4:Y:S01]  /*4fe0*/  MUFU.EX2 R222, R6 ;  /* 0x0000000600de7308 */ /* 0x0005220000000800 */
[----:B-1----:R-:W-:Y:S01]  /*4ff0*/  FFMA.FTZ R0, R54, c[0x0][0x23c], -R4 ;  /* 0x00008f0036007a23 */ /* 0x002fe20000010804 */
[C---:B---3--:R-:W-:Y:S01]  /*5000*/  F2FP.PACK_AB R18, R186.reuse, R223 ;  /* 0x000000dfba12723e */ /* 0x048fe200000000ff */
[----:B------:R-:W-:-:S05]  /*5010*/  FADD.FTZ R3, R186, R3 ;  /* 0x00000003ba037221 */ /* 0x000fca0000010000 */
[----:B------:R-:W1:Y:S01]  /*5020*/  MUFU.EX2 R214, R0 ;  /* 0x0000000000d67308 */ /* 0x000e620000000800 */
[----:B--2---:R-:W-:Y:S01]  /*5030*/  FFMA.FTZ R6, R52, c[0x0][0x23c], -R12 ;  /* 0x00008f0034067a23 */ /* 0x004fe2000001080c */
[----:B----4-:R-:W-:-:S06]  /*5040*/  F2FP.PACK_AB R10, R222, R219 ;  /* 0x000000dbde0a723e */ /* 0x010fcc00000000ff */
[----:B------:R2:W3:Y:S01]  /*5050*/  MUFU.EX2 R215, R6 ;  /* 0x0000000600d77308 */ /* 0x0004e20000000800 */
[----:B-1----:R-:W-:Y:S01]  /*5060*/  FADD.FTZ R3, R214, R3 ;  /* 0x00000003d6037221 */ /* 0x002fe20000010000 */
[----:B--2---:R-:W1:Y:S01]  /*5070*/  SHFL.BFLY PT, R6, R5, 0x1, 0x1f ;  /* 0x0c201f0005067f89 */ /* 0x004e6200000e0000 */
[----:B---3--:R-:W-:-:S07]  /*5080*/  F2FP.PACK_AB R9, R187, R215 ;  /* 0x000000d7bb09723e */ /* 0x008fce00000000ff */
[C---:B------:R-:W-:Y:S08]  /*5090*/  HMMA.16816.F32 R84, R8.reuse, R28, RZ ;  /* 0x0000001c0854723c */ /* 0x040ff000000018ff */
[----:B------:R-:W-:Y:S01]  /*50a0*/  HMMA.16816.F32 R80, R8, R30, RZ ;  /* 0x0000001e0850723c */ /* 0x000fe200000018ff */
[----:B-1----:R-:W-:-:S07]  /*50b0*/  FMNMX.FTZ R72, R5, R6, !PT ;  /* 0x0000000605487209 */ /* 0x002fce0007810000 */
[----:B------:R-:W-:Y:S01]  /*50c0*/  HMMA.16816.F32 R76, R8, R24, RZ ;  /* 0x00000018084c723c */ /* 0x000fe200000018ff */
[C---:B------:R-:W-:Y:S01]  /*50d0*/  FSETP.NEU.FTZ.AND P1, PT, R72.reuse, -INF , PT ;  /* 0xff8000004800780b */ /* 0x040fe20003f3d000 */
[----:B------:R-:W-:-:S06]  /*50e0*/  FMUL.FTZ R2, R72, c[0x0][0x23c] ;  /* 0x00008f0048027a20 */ /* 0x000fcc0000410000 */
[----:B------:R-:W-:Y:S01]  /*50f0*/  HMMA.16816.F32 R56, R8, R22, RZ ;  /* 0x000000160838723c */ /* 0x000fe200000018ff */
[----:B------:R-:W-:Y:S01]  /*5100*/  FSEL R0, R2, RZ, P1 ;  /* 0x000000ff02007208 */ /* 0x000fe20000800000 */
[----:B------:R-:W-:-:S04]  /*5110*/  FFMA.FTZ R2, R55, c[0x0][0x23c], -R4 ;  /* 0x00008f0037027a23 */ /* 0x000fc80000010804 */
[----:B------:R1:W2:Y:S02]  /*5120*/  MUFU.EX2 R217, R2 ;  /* 0x0000000200d97308 */ /* 0x0002a40000000800 */
[C---:B------:R-:W-:Y:S08]  /*5130*/  HMMA.16816.F32 R52, R8.reuse, R44, RZ ;  /* 0x0000002c0834723c */ /* 0x040ff000000018ff */
[----:B------:R-:W-:Y:S01]  /*5140*/  HMMA.16816.F32 R48, R8, R46, RZ ;  /* 0x0000002e0830723c */ /* 0x000fe200000018ff */
[----:B-1----:R-:W-:-:S02]  /*5150*/  FFMA.FTZ R2, R62, c[0x0][0x23c], -R0 ;  /* 0x00008f003e027a23 */ /* 0x002fc40000010800 */
[----:B--2---:R-:W-:Y:S02]  /*5160*/  FADD.FTZ R3, R217, R3 ;  /* 0x00000003d9037221 */ /* 0x004fe40000010000 */
[----:B------:R1:W-:Y:S02]  /*5170*/  MUFU.EX2 R179, R2 ;  /* 0x0000000200b37308 */ /* 0x0003e40000000800 */
[--C-:B-1----:R-:W-:Y:S02]  /*5180*/  FFMA.FTZ R2, R63, c[0x0][0x23c], -R0.reuse ;  /* 0x00008f003f027a23 */ /* 0x102fe40000010800 */
[----:B------:R-:W-:Y:S04]  /*5190*/  HMMA.16816.F32 R60, R8, R20, RZ ;  /* 0x00000014083c723c */ /* 0x000fe800000018ff */
[----:B------:R1:W2:Y:S02]  /*51a0*/  MUFU.EX2 R175, R2 ;  /* 0x0000000200af7308 */ /* 0x0002a40000000800 */
[----:B-1----:R-:W-:Y:S01]  /*51b0*/  FFMA.FTZ R2, R65, c[0x0][0x23c], -R0 ;  /* 0x00008f0041027a23 */ /* 0x002fe20000010800 */
[----:B--2---:R-:W-:-:S05]  /*51c0*/  F2FP.PACK_AB R17, R175, R179 ;  /* 0x000000b3af11723e */ /* 0x004fca00000000ff */
[----:B------:R1:W-:Y:S02]  /*51d0*/  MUFU.EX2 R180, R2 ;  /* 0x0000000200b47308 */ /* 0x0003e40000000800 */
[----:B-1----:R-:W-:-:S06]  /*51e0*/  FFMA.FTZ R2, R66, c[0x0][0x23c], -R0 ;  /* 0x00008f0042027a23 */ /* 0x002fcc0000010800 */
[----:B------:R1:W2:Y:S02]  /*51f0*/  MUFU.EX2 R181, R2 ;  /* 0x0000000200b57308 */ /* 0x0002a40000000800 */
[--C-:B-1----:R-:W-:Y:S01]  /*5200*/  FFMA.FTZ R2, R64, c[0x0][0x23c], -R13.reuse ;  /* 0x00008f0040027a23 */ /* 0x102fe2000001080d */
[----:B--2---:R-:W-:Y:S01]  /*5210*/  F2FP.PACK_AB R19, R181, R180 ;  /* 0x000000b4b513723e */ /* 0x004fe200000000ff */
[----:B------:R-:W-:Y:S04]  /*5220*/  HMMA.16816.F32 R64, R8, R26, RZ ;  /* 0x0000001a0840723c */ /* 0x000fe800000018ff */
[----:B------:R1:W-:Y:S04]  /*5230*/  MUFU.EX2 R182, R2 ;  /* 0x0000000200b67308 */ /* 0x0003e80000000800 */
[C---:B------:R-:W-:Y:S08]  /*5240*/  HMMA.16816.F32 R92, R16.reuse, R28, RZ ;  /* 0x0000001c105c723c */ /* 0x040ff000000018ff */
[----:B------:R-:W-:Y:S01]  /*5250*/  HMMA.16816.F32 R96, R16, R30, RZ ;  /* 0x0000001e1060723c */ /* 0x000fe200000018ff */
[----:B------:R-:W2:Y:S01]  /*5260*/  LDSM.16.MT88.4 R28, [R189+0x6800] ;  /* 0x00680000bd1c783b */ /* 0x000ea20000004200 */
[----:B-1----:R-:W-:-:S04]  /*5270*/  FFMA.FTZ R2, R74, c[0x0][0x23c], -R13 ;  /* 0x00008f004a027a23 */ /* 0x002fc8000001080d */
[----:B------:R1:W3:Y:S02]  /*5280*/  MUFU.EX2 R185, R2 ;  /* 0x0000000200b97308 */ /* 0x0002e40000000800 */
[C---:B------:R-:W-:Y:S08]  /*5290*/  HMMA.16816.F32 R104, R16.reuse, R26, RZ ;  /* 0x0000001a1068723c */ /* 0x040ff000000018ff */
[----:B------:R-:W-:Y:S01]  /*52a0*/  HMMA.16816.F32 R116, R16, R22, RZ ;  /* 0x000000161074723c */ /* 0x000fe200000018ff */
[----:B-1----:R-:W-:Y:S01]  /*52b0*/  FFMA.FTZ R2, R68, c[0x0][0x23c], -R13 ;  /* 0x00008f0044027a23 */ /* 0x002fe2000001080d */
[----:B---3--:R-:W-:-:S03]  /*52c0*/  F2FP.PACK_AB R8, R185, R182 ;  /* 0x000000b6b908723e */ /* 0x008fc600000000ff */
[----:B------:R1:W-:Y:S02]  /*52d0*/  MUFU.EX2 R184, R2 ;  /* 0x0000000200b87308 */ /* 0x0003e40000000800 */
[----:B-1----:R-:W-:Y:S02]  /*52e0*/  FFMA.FTZ R2, R36, c[0x0][0x23c], -R13 ;  /* 0x00008f0024027a23 */ /* 0x002fe4000001080d */
[----:B------:R-:W1:Y:S04]  /*52f0*/  LDSM.16.MT88.4 R36, [R192+0x6800] ;  /* 0x00680000c024783b */ /* 0x000e680000004200 */
[----:B------:R3:W4:Y:S02]  /*5300*/  MUFU.EX2 R183, R2 ;  /* 0x0000000200b77308 */ /* 0x0007240000000800 */
[--C-:B---3--:R-:W-:Y:S01]  /*5310*/  FFMA.FTZ R2, R88, c[0x0][0x23c], -R12.reuse ;  /* 0x00008f0058027a23 */ /* 0x108fe2000001080c */
[----:B----4-:R-:W-:Y:S01]  /*5320*/  F2FP.PACK_AB R10, R183, R184 ;  /* 0x000000b8b70a723e */ /* 0x010fe200000000ff */
[C---:B------:R-:W-:Y:S04]  /*5330*/  HMMA.16816.F32 R88, R16.reuse, R24, RZ ;  /* 0x000000181058723c */ /* 0x040fe800000018ff */
[----:B------:R3:W-:Y:S04]  /*5340*/  MUFU.EX2 R174, R2 ;  /* 0x0000000200ae7308 */ /* 0x0007e80000000800 */
[C---:B------:R-:W-:Y:S08]  /*5350*/  HMMA.16816.F32 R24, R16.reuse, R20, RZ ;  /* 0x000000141018723c */ /* 0x040ff000000018ff */
[----:B------:R-:W-:Y:S01]  /*5360*/  HMMA.16816.F32 R20, R16, R44, RZ ;  /* 0x0000002c1014723c */ /* 0x000fe200000018ff */
[----:B---3--:R-:W-:-:S04]  /*5370*/  FFMA.FTZ R2, R75, c[0x0][0x23c], -R12 ;  /* 0x00008f004b027a23 */ /* 0x008fc8000001080c */
[----:B------:R3:W4:Y:S02]  /*5380*/  MUFU.EX2 R178, R2 ;  /* 0x0000000200b27308 */ /* 0x0007240000000800 */
[----:B---3--:R-:W-:Y:S01]  /*5390*/  FFMA.FTZ R2, R69, c[0x0][0x23c], -R12 ;  /* 0x00008f0045027a23 */ /* 0x008fe2000001080c */
[----:B----4-:R-:W-:-:S05]  /*53a0*/  F2FP.PACK_AB R9, R178, R174 ;  /* 0x000000aeb209723e */ /* 0x010fca00000000ff */
[----:B------:R3:W-:Y:S02]  /*53b0*/  MUFU.EX2 R177, R2 ;  /* 0x0000000200b17308 */ /* 0x0007e40000000800 */
[----:B---3--:R-:W-:Y:S02]  /*53c0*/  FFMA.FTZ R2, R41, c[0x0][0x23c], -R12 ;  /* 0x00008f0029027a23 */ /* 0x008fe4000001080c */
[----:B------:R-:W3:Y:S04]  /*53d0*/  LDSM.16.MT88.4 R40, [R191+0x6800] ;  /* 0x00680000bf28783b */ /* 0x000ee80000004200 */
[----:B------:R4:W5:Y:S02]  /*53e0*/  MUFU.EX2 R176, R2 ;  /* 0x0000000200b07308 */ /* 0x0009640000000800 */
[----:B----4-:R-:W-:Y:S01]  /*53f0*/  FFMA.FTZ R2, R101, c[0x0][0x23c], -R4 ;  /* 0x00008f0065027a23 */ /* 0x010fe20000010804 */
[----:B-----5:R-:W-:-:S05]  /*5400*/  F2FP.PACK_AB R11, R176, R177 ;  /* 0x000000b1b00b723e */ /* 0x020fca00000000ff */
[----:B------:R4:W-:Y:S02]  /*5410*/  MUFU.EX2 R173, R2 ;  /* 0x0000000200ad7308 */ /* 0x0009e40000000800 */
[C---:B--2---:R-:W-:Y:S08]  /*5420*/  HMMA.16816.F32 R112, R8.reuse, R28, R84 ;  /* 0x0000001c0870723c */ /* 0x044ff00000001854 */
[----:B------:R-:W-:Y:S01]  /*5430*/  HMMA.16816.F32 R84, R8, R32, R60 ;  /* 0x000000200854723c */ /* 0x000fe2000000183c */
[----:B----4-:R-:W-:-:S04]  /*5440*/  FFMA.FTZ R2, R100, c[0x0][0x23c], -R4 ;  /* 0x00008f0064027a23 */ /* 0x010fc80000010804 */
[----:B------:R2:W4:Y:S03]  /*5450*/  MUFU.EX2 R172, R2 ;  /* 0x0000000200ac7308 */ /* 0x0005260000000800 */
[C---:B------:R-:W-:Y:S08]  /*5460*/  HMMA.16816.F32 R80, R8.reuse, R30, R80 ;  /* 0x0000001e0850723c */ /* 0x040ff00000001850 */
[----:B-1----:R-:W-:Y:S01]  /*5470*/  HMMA.16816.F32 R64, R8, R38, R64 ;  /* 0x000000260840723c */ /* 0x002fe20000001840 */
[----:B--2---:R-:W-:-:S07]  /*5480*/  FFMA.FTZ R2, R109, c[0x0][0x23c], -R4 ;  /* 0x00008f006d027a23 */ /* 0x004fce0000010804 */
[C---:B------:R-:W-:Y:S01]  /*5490*/  HMMA.16816.F32 R60, R8.reuse, R34, R56 ;  /* 0x00000022083c723c */ /* 0x040fe20000001838 */
[----:B------:R1:W-:Y:S07]  /*54a0*/  MUFU.EX2 R171, R2 ;  /* 0x0000000200ab7308 */ /* 0x0003ee0000000800 */
[----:B---3--:R-:W-:Y:S08]  /*54b0*/  HMMA.16816.F32 R48, R8, R42, R48 ;  /* 0x0000002a0830723c */ /* 0x008ff00000001830 */
[----:B------:R-:W-:Y:S01]  /*54c0*/  HMMA.16816.F32 R100, R16, R46, RZ ;  /* 0x0000002e1064723c */ /* 0x000fe200000018ff */
[----:B------:R-:W-:Y:S01]  /*54d0*/  LDSM.16.MT88.4 R16, [R192+0x7000] ;  /* 0x00700000c010783b */ /* 0x000fe20000004200 */
[----:B-1----:R-:W-:-:S04]  /*54e0*/  FFMA.FTZ R2, R108, c[0x0][0x23c], -R4 ;  /* 0x00008f006c027a23 */ /* 0x002fc80000010804 */
[----:B------:R1:W-:Y:S02]  /*54f0*/  MUFU.EX2 R170, R2 ;  /* 0x0000000200aa7308 */ /* 0x0003e40000000800 */
[C---:B------:R-:W-:Y:S08]  /*5500*/  HMMA.16816.F32 R108, R8.reuse, R36, R76 ;  /* 0x00000024086c723c */ /* 0x040ff0000000184c */
[----:B------:R-:W-:Y:S01]  /*5510*/  HMMA.16816.F32 R76, R8, R40, R52 ;  /* 0x00000028084c723c */ /* 0x000fe20000001834 */
[----:B-1----:R-:W-:-:S06]  /*5520*/  FFMA.FTZ R2, R131, c[0x0][0x23c], -R0 ;  /* 0x00008f0083027a23 */ /* 0x002fcc0000010800 */
[----:B------:R-:W-:Y:S02]  /*5530*/  F2FP.PACK_AB R8, R217, R214 ;  /* 0x000000d6d908723e */ /* 0x000fe400000000ff */
[----:B----4-:R-:W-:Y:S01]  /*5540*/  F2FP.PACK_AB R10, R172, R173 ;  /* 0x000000adac0a723e */ /* 0x010fe200000000ff */
        /* <DEDUP_REMOVED lines=11> */
[C---:B------:R-:W-:Y:S01]  /*5600*/  HMMA.16816.F32 R56, R8.reuse, R28, R92 ;  /* 0x0000001c0838723c */ /* 0x040fe2000000185c */
[----:B------:R-:W-:Y:S07]  /*5610*/  LDSM.16.MT88.4 R92, [R189+0x7800] ;  /* 0x00780000bd5c783b */ /* 0x000fee0000004200 */
[----:B------:R-:W-:Y:S01]  /*5620*/  HMMA.16816.F32 R52, R8, R36, R88 ;  /* 0x000000240834723c */ /* 0x000fe20000001858 */
[----:B-1----:R-:W-:-:S04]  /*5630*/  FFMA.FTZ R2, R124, c[0x0][0x23c], -R13 ;  /* 0x00008f007c027a23 */ /* 0x002fc8000001080d */
[----:B------:R1:W-:Y:S03]  /*5640*/  MUFU.EX2 R163, R2 ;  /* 0x0000000200a37308 */ /* 0x0003e60000000800 */
[C---:B------:R-:W-:Y:S01]  /*5650*/  HMMA.16816.F32 R44, R8.reuse, R30, R96 ;  /* 0x0000001e082c723c */ /* 0x040fe20000001860 */
[----:B------:R-:W-:Y:S07]  /*5660*/  LDSM.16.MT88.4 R28, [R191+0x7000] ;  /* 0x00700000bf1c783b */ /* 0x000fee0000004200 */
[----:B------:R-:W-:Y:S01]  /*5670*/  HMMA.16816.F32 R36, R8, R38, R104 ;  /* 0x000000260824723c */ /* 0x000fe20000001868 */
[----:B-1----:R-:W-:-:S04]  /*5680*/  FFMA.FTZ R2, R123, c[0x0][0x23c], -R13 ;  /* 0x00008f007b027a23 */ /* 0x002fc8000001080d */
[----:B------:R1:W2:Y:S02]  /*5690*/  MUFU.EX2 R164, R2 ;  /* 0x0000000200a47308 */ /* 0x0002a40000000800 */
[----:B-1----:R-:W-:-:S06]  /*56a0*/  FFMA.FTZ R2, R122, c[0x0][0x23c], -R13 ;  /* 0x00008f007a027a23 */ /* 0x002fcc000001080d */
[----:B------:R1:W-:Y:S02]  /*56b0*/  MUFU.EX2 R162, R2 ;  /* 0x0000000200a27308 */ /* 0x0003e40000000800 */
[----:B-1----:R-:W-:Y:S02]  /*56c0*/  FFMA.FTZ R2, R120, c[0x0][0x23c], -R13 ;  /* 0x00008f0078027a23 */ /* 0x002fe4000001080d */
[C---:B------:R-:W-:Y:S01]  /*56d0*/  HMMA.16816.F32 R120, R8.reuse, R32, R24 ;  /* 0x000000200878723c */ /* 0x040fe20000001818 */
[----:B------:R-:W-:Y:S03]  /*56e0*/  LDSM.16.MT88.4 R24, [R190+0x7000] ;  /* 0x00700000be18783b */ /* 0x000fe60000004200 */
[----:B------:R1:W3:Y:S04]  /*56f0*/  MUFU.EX2 R161, R2 ;  /* 0x0000000200a17308 */ /* 0x0002e80000000800 */
[----:B------:R-:W-:Y:S01]  /*5700*/  HMMA.16816.F32 R32, R8, R34, R116 ;  /* 0x000000220820723c */ /* 0x000fe20000001874 */
[----:B-1----:R-:W-:-:S07]  /*5710*/  FFMA.FTZ R2, R128, c[0x0][0x23c], -R12 ;  /* 0x00008f0080027a23 */ /* 0x002fce000001080c */
[C---:B------:R-:W-:Y:S01]  /*5720*/  HMMA.16816.F32 R128, R8.reuse, R40, R20 ;  /* 0x000000280880723c */ /* 0x040fe20000001814 */
[----:B------:R-:W1:Y:S01]  /*5730*/  LDSM.16.MT88.4 R20, [R189+0x7000] ;  /* 0x00700000bd14783b */ /* 0x000e620000004200 */
[----:B------:R4:W-:Y:S06]  /*5740*/  MUFU.EX2 R160, R2 ;  /* 0x0000000200a07308 */ /* 0x0009ec0000000800 */
[----:B------:R-:W-:Y:S07]  /*5750*/  HMMA.16816.F32 R40, R8, R42, R100 ;  /* 0x0000002a0828723c */ /* 0x000fee0000001864 */
[----:B--2---:R-:W-:-:S02]  /*5760*/  F2FP.PACK_AB R8, R164, R163 ;  /* 0x000000a3a408723e */ /* 0x004fc400000000ff */
[----:B---3--:R-:W-:Y:S01]  /*5770*/  F2FP.PACK_AB R10, R161, R162 ;  /* 0x000000a2a10a723e */ /* 0x008fe200000000ff */
[----:B----4-:R-:W-:-:S04]  /*5780*/  FFMA.FTZ R2, R127, c[0x0][0x23c], -R12 ;  /* 0x00008f007f027a23 */ /* 0x010fc8000001080c */
[----:B------:R2:W3:Y:S02]  /*5790*/  MUFU.EX2 R159, R2 ;  /* 0x00000002009f7308 */ /* 0x0004e40000000800 */
[----:B--2---:R-:W-:Y:S01]  /*57a0*/  FFMA.FTZ R2, R134, c[0x0][0x23c], -R12 ;  /* 0x00008f0086027a23 */ /* 0x004fe2000001080c */
[----:B---3--:R-:W-:-:S05]  /*57b0*/  F2FP.PACK_AB R9, R159, R160 ;  /* 0x000000a09f09723e */ /* 0x008fca00000000ff */
[----:B------:R2:W-:Y:S02]  /*57c0*/  MUFU.EX2 R158, R2 ;  /* 0x00000002009e7308 */ /* 0x0005e40000000800 */
[----:B--2---:R-:W-:Y:S02]  /*57d0*/  FFMA.FTZ R2, R126, c[0x0][0x23c], -R12 ;  /* 0x00008f007e027a23 */ /* 0x004fe4000001080c */
[----:B------:R-:W-:Y:S04]  /*57e0*/  LDSM.16.MT88.4 R124, [R190+0x7800] ;  /* 0x00780000be7c783b */ /* 0x000fe80000004200 */
[----:B------:R2:W3:Y:S02]  /*57f0*/  MUFU.EX2 R157, R2 ;  /* 0x00000002009d7308 */ /* 0x0004e40000000800 */
[----:B--2---:R-:W-:Y:S01]  /*5800*/  FFMA.FTZ R2, R136, c[0x0][0x23c], -R4 ;  /* 0x00008f0088027a23 */ /* 0x004fe20000010804 */
[----:B---3--:R-:W-:-:S05]  /*5810*/  F2FP.PACK_AB R11, R157, R158 ;  /* 0x0000009e9d0b723e */ /* 0x008fca00000000ff */
[----:B------:R2:W3:Y:S02]  /*5820*/  MUFU.EX2 R156, R2 ;  /* 0x00000002009c7308 */ /* 0x0004e40000000800 */
[C---:B-1----:R-:W-:Y:S08]  /*5830*/  HMMA.16816.F32 R96, R8.reuse, R20, R112 ;  /* 0x000000140860723c */ /* 0x042ff00000001870 */
[----:B------:R-:W-:Y:S01]  /*5840*/  HMMA.16816.F32 R100, R8, R16, R108 ;  /* 0x000000100864723c */ /* 0x000fe2000000186c */
[----:B------:R-:W1:Y:S01]  /*5850*/  LDSM.16.MT88.4 R108, [R192+0x7800] ;  /* 0x00780000c06c783b */ /* 0x000e620000004200 */
[----:B--2---:R-:W-:Y:S01]  /*5860*/  FFMA.FTZ R2, R133, c[0x0][0x23c], -R4 ;  /* 0x00008f0085027a23 */ /* 0x004fe20000010804 */
[----:B---3--:R-:W-:-:S03]  /*5870*/  F2FP.PACK_AB R6, R156, R169 ;  /* 0x000000a99c06723e */ /* 0x008fc600000000ff */
[----:B------:R2:W-:Y:S02]  /*5880*/  MUFU.EX2 R155, R2 ;  /* 0x00000002009b7308 */ /* 0x0005e40000000800 */
[C---:B------:R-:W-:Y:S08]  /*5890*/  HMMA.16816.F32 R116, R8.reuse, R24, R84 ;  /* 0x000000180874723c */ /* 0x040ff00000001854 */
[----:B------:R-:W-:Y:S01]  /*58a0*/  HMMA.16816.F32 R76, R8, R28, R76 ;  /* 0x0000001c084c723c */ /* 0x000fe2000000184c */
[----:B--2---:R-:W-:-:S07]  /*58b0*/  FFMA.FTZ R2, R135, c[0x0][0x23c], -R4 ;  /* 0x00008f0087027a23 */ /* 0x004fce0000010804 */
[C---:B------:R-:W-:Y:S01]  /*58c0*/  HMMA.16816.F32 R88, R8.reuse, R22, R80 ;  /* 0x000000160858723c */ /* 0x040fe20000001850 */
[----:B------:R2:W-:Y:S07]  /*58d0*/  MUFU.EX2 R154, R2 ;  /* 0x00000002009a7308 */ /* 0x0005ee0000000800 */
[C---:B------:R-:W-:Y:S08]  /*58e0*/  HMMA.16816.F32 R64, R8.reuse, R18, R64 ;  /* 0x000000120840723c */ /* 0x040ff00000001840 */
[----:B------:R-:W-:Y:S01]  /*58f0*/  HMMA.16816.F32 R60, R8, R26, R60 ;  /* 0x0000001a083c723c */ /* 0x000fe2000000183c */
[----:B--2---:R-:W-:-:S04]  /*5900*/  FFMA.FTZ R2, R132, c[0x0][0x23c], -R4 ;  /* 0x00008f0084027a23 */ /* 0x004fc80000010804 */
[----:B------:R2:W-:Y:S03]  /*5910*/  MUFU.EX2 R153, R2 ;  /* 0x0000000200997308 */ /* 0x0005e60000000800 */
[----:B------:R-:W-:Y:S01]  /*5920*/  HMMA.16816.F32 R48, R8, R30, R48 ;  /* 0x0000001e0830723c */ /* 0x000fe20000001830 */
[----:B------:R-:W3:Y:S01]  /*5930*/  LDSM.16.MT88.4 R8, [R191+0x7800] ;  /* 0x00780000bf08783b */ /* 0x000ee20000004200 */
[----:B--2---:R-:W-:-:S04]  /*5940*/  FFMA.FTZ R2, R147, c[0x0][0x23c], -R0 ;  /* 0x00008f0093027a23 */ /* 0x004fc80000010800 */
[----:B------:R2:W-:Y:S02]  /*5950*/  MUFU.EX2 R152, R2 ;  /* 0x0000000200987308 */ /* 0x0005e40000000800 */
[----:B--2---:R-:W-:-:S06]  /*5960*/  FFMA.FTZ R2, R143, c[0x0][0x23c], -R0 ;  /* 0x00008f008f027a23 */ /* 0x004fcc0000010800 */
[----:B------:R2:W4:Y:S02]  /*5970*/  MUFU.EX2 R147, R2 ;  /* 0x0000000200937308 */ /* 0x0005240000000800 */
[----:B--2---:R-:W-:Y:S01]  /*5980*/  FFMA.FTZ R2, R142, c[0x0][0x23c], -R0 ;  /* 0x00008f008e027a23 */ /* 0x004fe20000010800 */
[----:B----4-:R-:W-:-:S05]  /*5990*/  F2FP.PACK_AB R5, R147, R152 ;  /* 0x000000989305723e */ /* 0x010fca00000000ff */
[----:B------:R2:W-:Y:S02]  /*59a0*/  MUFU.EX2 R75, R2 ;  /* 0x00000002004b7308 */ /* 0x0005e40000000800 */
[----:B--2---:R-:W-:-:S06]  /*59b0*/  FFMA.FTZ R2, R137, c[0x0][0x23c], -R0 ;  /* 0x00008f0089027a23 */ /* 0x004fcc0000010800 */
[----:B------:R2:W4:Y:S02]  /*59c0*/  MUFU.EX2 R74, R2 ;  /* 0x00000002004a7308 */ /* 0x0005240000000800 */
[----:B--2---:R-:W-:Y:S01]  /*59d0*/  FFMA.FTZ R2, R14, c[0x0][0x23c], -R4 ;  /* 0x00008f000e027a23 */ /* 0x004fe20000010804 */
[----:B------:R-:W-:Y:S02]  /*59e0*/  F2FP.PACK_AB R4, R170, R171 ;  /* 0x000000abaa04723e */ /* 0x000fe400000000ff */
[----:B----4-:R-:W-:-:S03]  /*59f0*/  F2FP.PACK_AB R7, R74, R75 ;  /* 0x0000004b4a07723e */ /* 0x010fc600000000ff */
[----:B------:R2:W4:Y:S04]  /*5a00*/  MUFU.EX2 R241, R2 ;  /* 0x0000000200f17308 */ /* 0x0005280000000800 */
[C---:B------:R-:W-:Y:S08]  /*5a10*/  HMMA.16816.F32 R56, R4.reuse, R20, R56 ;  /* 0x000000140438723c */ /* 0x040ff00000001838 */
[----:B------:R-:W-:Y:S01]  /*5a20*/  HMMA.16816.F32 R52, R4, R16, R52 ;  /* 0x000000100434723c */ /* 0x000fe20000001834 */
[----:B--2---:R-:W-:Y:S01]  /*5a30*/  FFMA.FTZ R2, R141, c[0x0][0x23c], -R13 ;  /* 0x00008f008d027a23 */ /* 0x004fe2000001080d */
[----:B----4-:R-:W-:-:S03]  /*5a40*/  F2FP.PACK_AB R142, R241, R153 ;  /* 0x00000099f18e723e */ /* 0x010fc600000000ff */
[----:B------:R2:W-:Y:S03]  /*5a50*/  MUFU.EX2 R68, R2 ;  /* 0x0000000200447308 */ /* 0x0005e60000000800 */
[C---:B------:R-:W-:Y:S08]  /*5a60*/  HMMA.16816.F32 R44, R4.reuse, R22, R44 ;  /* 0x00000016042c723c */ /* 0x040ff0000000182c */
[----:B------:R-:W-:Y:S01]  /*5a70*/  HMMA.16816.F32 R36, R4, R18, R36 ;  /* 0x000000120424723c */ /* 0x000fe20000001824 */
[----:B--2---:R-:W-:Y:S01]  /*5a80*/  FFMA.FTZ R2, R140, c[0x0][0x23c], -R13 ;  /* 0x00008f008c027a23 */ /* 0x004fe2000001080d */
[----:B------:R-:W-:-:S06]  /*5a90*/  F2FP.PACK_AB R140, R154, R155 ;  /* 0x0000009b9a8c723e */ /* 0x000fcc00000000ff */
[C---:B------:R-:W-:Y:S01]  /*5aa0*/  HMMA.16816.F32 R112, R4.reuse, R24, R120 ;  /* 0x000000180470723c */ /* 0x040fe20000001878 */
[----:B------:R2:W4:Y:S07]  /*5ab0*/  MUFU.EX2 R69, R2 ;  /* 0x0000000200457308 */ /* 0x00052e0000000800 */
[C---:B------:R-:W-:Y:S08]  /*5ac0*/  HMMA.16816.F32 R32, R4.reuse, R26, R32 ;  /* 0x0000001a0420723c */ /* 0x040ff00000001820 */
[----:B------:R-:W-:Y:S01]  /*5ad0*/  HMMA.16816.F32 R128, R4, R28, R128 ;  /* 0x0000001c0480723c */ /* 0x000fe20000001880 */
[----:B--2---:R-:W-:Y:S01]  /*5ae0*/  FFMA.FTZ R2, R138, c[0x0][0x23c], -R13 ;  /* 0x00008f008a027a23 */ /* 0x004fe2000001080d */
[----:B----4-:R-:W-:-:S03]  /*5af0*/  F2FP.PACK_AB R136, R69, R68 ;  /* 0x000000444588723e */ /* 0x010fc600000000ff */
[----:B------:R2:W-:Y:S03]  /*5b00*/  MUFU.EX2 R20, R2 ;  /* 0x0000000200147308 */ /* 0x0005e60000000800 */
[----:B------:R-:W-:Y:S07]  /*5b10*/  HMMA.16816.F32 R40, R4, R30, R40 ;  /* 0x0000001e0428723c */ /* 0x000fee0000001828 */
[----:B------:R-:W-:-:S02]  /*5b20*/  FADD.FTZ R4, R215, R187 ;  /* 0x000000bbd7047221 */ /* 0x000fc40000010000 */
[----:B------:R-:W-:Y:S02]  /*5b30*/  FADD.FTZ R5, R173, R3 ;  /* 0x00000003ad057221 */ /* 0x000fe40000010000 */
[----:B------:R-:W-:Y:S02]  /*5b40*/  FADD.FTZ R4, R211, R4 ;  /* 0x00000004d3047221 */ /* 0x000fe40000010000 */
[----:B--2---:R-:W-:Y:S02]  /*5b50*/  FFMA.FTZ R2, R139, c[0x0][0x23c], -R13 ;  /* 0x00008f008b027a23 */ /* 0x004fe4000001080d */
[----:B------:R-:W-:Y:S02]  /*5b60*/  FADD.FTZ R4, R216, R4 ;  /* 0x00000004d8047221 */ /* 0x000fe40000010000 */
[----:B------:R2:W4:Y:S02]  /*5b70*/  MUFU.EX2 R244, R2 ;  /* 0x0000000200f47308 */ /* 0x0005240000000800 */
[----:B------:R-:W-:-:S04]  /*5b80*/  FADD.FTZ R4, R174, R4 ;  /* 0x00000004ae047221 */ /* 0x000fc80000010000 */
[----:B------:R-:W-:Y:S02]  /*5b90*/  FADD.FTZ R4, R178, R4 ;  /* 0x00000004b2047221 */ /* 0x000fe40000010000 */
[----:B--2---:R-:W-:Y:S01]  /*5ba0*/  FFMA.FTZ R2, R146, c[0x0][0x23c], -R12 ;  /* 0x00008f0092027a23 */ /* 0x004fe2000001080c */
[----:B----4-:R-:W-:-:S03]  /*5bb0*/  F2FP.PACK_AB R138, R244, R20 ;  /* 0x00000014f48a723e */ /* 0x010fc600000000ff */
        /* <DEDUP_REMOVED lines=9> */
[----:B----4-:R-:W-:-:S05]  /*5c50*/  F2FP.PACK_AB R139, R243, R13 ;  /* 0x0000000df38b723e */ /* 0x010fca00000000ff */
[----:B------:R2:W-:Y:S02]  /*5c60*/  MUFU.EX2 R12, R2 ;  /* 0x00000002000c7308 */ /* 0x0005e40000000800 */
[C---:B------:R-:W-:Y:S08]  /*5c70*/  HMMA.16816.F32 R84, R136.reuse, R92, R96 ;  /* 0x0000005c8854723c */ /* 0x040ff00000001860 */
[----:B------:R-:W-:Y:S01]  /*5c80*/  HMMA.16816.F32 R88, R136, R94, R88 ;  /* 0x0000005e8858723c */ /* 0x000fe20000001858 */
[----:B--2---:R-:W-:-:S04]  /*5c90*/  FFMA.FTZ R2, R148, c[0x0][0x23c], -R0 ;  /* 0x00008f0094027a23 */ /* 0x004fc80000010800 */
[----:B------:R2:W4:Y:S03]  /*5ca0*/  MUFU.EX2 R7, R2 ;  /* 0x0000000200077308 */ /* 0x0005260000000800 */
[C---:B-1----:R-:W-:Y:S08]  /*5cb0*/  HMMA.16816.F32 R100, R136.reuse, R108, R100 ;  /* 0x0000006c8864723c */ /* 0x042ff00000001864 */
[----:B------:R-:W-:Y:S01]  /*5cc0*/  HMMA.16816.F32 R104, R136, R110, R64 ;  /* 0x0000006e8868723c */ /* 0x000fe20000001840 */
[--C-:B--2---:R-:W-:Y:S01]  /*5cd0*/  FFMA.FTZ R2, R149, c[0x0][0x23c], -R0.reuse ;  /* 0x00008f0095027a23 */ /* 0x104fe20000010800 */
[----:B----4-:R-:W-:Y:S01]  /*5ce0*/  F2FP.PACK_AB R141, R7, R12 ;  /* 0x0000000c078d723e */ /* 0x010fe200000000ff */
[----:B------:R-:W-:-:S05]  /*5cf0*/  FFMA.FTZ R0, R150, c[0x0][0x23c], -R0 ;  /* 0x00008f0096007a23 */ /* 0x000fca0000010800 */
[C---:B------:R-:W-:Y:S01]  /*5d00*/  HMMA.16816.F32 R116, R136.reuse, R124, R116 ;  /* 0x0000007c8874723c */ /* 0x040fe20000001874 */
[----:B------:R1:W-:Y:S07]  /*5d10*/  MUFU.EX2 R6, R2 ;  /* 0x0000000200067308 */ /* 0x0003ee0000000800 */
[C---:B------:R-:W-:Y:S01]  /*5d20*/  HMMA.16816.F32 R120, R136.reuse, R126, R60 ;  /* 0x0000007e8878723c */ /* 0x040fe2000000183c */
[----:B------:R2:W4:Y:S07]  /*5d30*/  MUFU.EX2 R242, R0 ;  /* 0x0000000000f27308 */ /* 0x00052e0000000800 */
[----:B---3--:R-:W-:Y:S01]  /*5d40*/  HMMA.16816.F32 R132, R136, R8, R76 ;  /* 0x000000088884723c */ /* 0x008fe2000000184c */
[----:B-1----:R-:W-:-:S04]  /*5d50*/  FADD.FTZ R2, R179, R175 ;  /* 0x000000afb3027221 */ /* 0x002fc80000010000 */
[----:B------:R-:W-:-:S03]  /*5d60*/  FADD.FTZ R2, R180, R2 ;  /* 0x00000002b4027221 */ /* 0x000fc60000010000 */
[----:B------:R-:W-:Y:S01]  /*5d70*/  HMMA.16816.F32 R136, R136, R10, R48 ;  /* 0x0000000a8888723c */ /* 0x000fe20000001830 */
[----:B--2---:R-:W-:Y:S01]  /*5d80*/  FADD.FTZ R0, R220, R218 ;  /* 0x000000dadc007221 */ /* 0x004fe20000010000 */
[----:B----4-:R-:W-:Y:S01]  /*5d90*/  F2FP.PACK_AB R143, R242, R6 ;  /* 0x00000006f28f723e */ /* 0x010fe200000000ff */
        /* <DEDUP_REMOVED lines=55> */
[----:B------:R-:W-:Y:S01]  /*6110*/  IADD3 R213, R234, -0x2, RZ ;  /* 0xfffffffeead57810 */ /* 0x000fe20007ffe0ff */
[----:B------:R-:W-:-:S04]  /*6120*/  DEPBAR.LE SB0, 0x0 ;  /* 0x000080000000791a */ /* 0x000fc80000000000 */
[----:B------:R-:W-:Y:S01]  /*6130*/  SHF.R.S32.HI R4, RZ, 0x1f, R213 ;  /* 0x0000001fff047819 */ /* 0x000fe200000114d5 */
[C---:B------:R-:W-:Y:S01]  /*6140*/  IMAD R0, R213.reuse, UR12, RZ ;  /* 0x0000000cd5007c24 */ /* 0x040fe2000f8e02ff */
[----:B------:R-:W-:Y:S01]  /*6150*/  USHF.L.U32 UR14, UR4, 0x5, URZ ;  /* 0x00000005040e7899 */ /* 0x000fe2000800063f */
[----:B------:R-:W-:Y:S01]  /*6160*/  IMAD.WIDE.U32 R2, R213, UR13, R226 ;  /* 0x0000000dd5027c25 */ /* 0x000fe2000f8e00e2 */
[----:B------:R-:W-:-:S03]  /*6170*/  USHF.L.U64.HI UR11, UR4, 0x5, UR5 ;  /* 0x00000005040b7899 */ /* 0x000fc60008010205 */
[----:B------:R-:W-:Y:S01]  /*6180*/  IMAD R0, R4, UR13, R0 ;  /* 0x0000000d04007c24 */ /* 0x000fe2000f8e0200 */
[----:B------:R-:W-:Y:S01]  /*6190*/  BAR.SYNC.DEFER_BLOCKING 0x0 ;  /* 0x0000000000007b1d */ /* 0x000fe20000010000 */
[----:B------:R-:W-:Y:S02]  /*61a0*/  LEA R6, P1, R2, c[0x0][0x170], 0x1 ;  /* 0x00005c0002067a11 */ /* 0x000fe400078208ff */
[----:B------:R-:W-:Y:S02]  /*61b0*/  IMAD.IADD R0, R3, 0x1, R0 ;  /* 0x0000000103007824 */ /* 0x000fe400078e0200 */
[----:B------:R-:W-:-:S03]  /*61c0*/  IADD3 R4, P0, R6, UR14, RZ ;  /* 0x0000000e06047c10 */ /* 0x000fc6000ff1e0ff */
[----:B------:R-:W-:Y:S01]  /*61d0*/  LEA.HI.X R7, R2, c[0x0][0x174], R0, 0x1, P1 ;  /* 0x00005d0002077a11 */ /* 0x000fe200008f0c00 */
[----:B------:R-:W-:Y:S01]  /*61e0*/  IMAD R0, R213, 0x40, R235 ;  /* 0x00000040d5007824 */ /* 0x000fe200078e02eb */
[----:B------:R-:W-:Y:S02]  /*61f0*/  IADD3 R2, P1, R4, UR14, RZ ;  /* 0x0000000e04027c10 */ /* 0x000fe4000ff3e0ff */
[----:B------:R-:W-:Y:S02]  /*6200*/  IADD3.X R5, R7, UR11, RZ, P0, !PT ;  /* 0x0000000b07057c10 */ /* 0x000fe400087fe4ff */
[----:B------:R-:W-:Y:S02]  /*6210*/  IADD3 R8, P0, R2, UR14, RZ ;  /* 0x0000000e02087c10 */ /* 0x000fe4000ff1e0ff */
[----:B------:R-:W-:Y:S02]  /*6220*/  IADD3.X R3, R5, UR11, RZ, P1, !PT ;  /* 0x0000000b05037c10 */ /* 0x000fe40008ffe4ff */
[----:B------:R-:W-:-:S02]  /*6230*/  ISETP.GE.AND P2, PT, R0, R210, PT ;  /* 0x000000d20000720c */ /* 0x000fc40003f46270 */
[----:B------:R-:W-:Y:S02]  /*6240*/  IADD3.X R9, R3, UR11, RZ, P0, !PT ;  /* 0x0000000b03097c10 */ /* 0x000fe400087fe4ff */
[C---:B------:R-:W-:Y:S01]  /*6250*/  ISETP.LT.OR P2, PT, R0.reuse, R206, P2 ;  /* 0x000000ce0000720c */ /* 0x040fe20001741670 */
[----:B------:R-:W-:Y:S01]  /*6260*/  @!PT LDS RZ, [RZ] ;  /* 0x00000000fffff984 */ /* 0x000fe20000000800 */
[----:B------:R-:W-:Y:S01]  /*6270*/  @!PT LDS RZ, [RZ] ;  /* 0x00000000fffff984 */ /* 0x000fe20000000800 */
[----:B------:R-:W-:Y:S01]  /*6280*/  @!PT LDS RZ, [RZ] ;  /* 0x00000000fffff984 */ /* 0x000fe20000000800 */
[----:B------:R1:W-:Y:S01]  /*6290*/  LDGSTS.E.BYPASS.LTC128B.128 [R212+0x6000], [R6.64] ;  /* 0x0600000006d47fae */ /* 0x0003e2000b901d50 */
[C---:B------:R-:W-:Y:S02]  /*62a0*/  ISETP.GE.AND P0, PT, R0.reuse, R209, PT ;  /* 0x000000d10000720c */ /* 0x040fe40003f06270 */
[C---:B------:R-:W-:Y:S01]  /*62b0*/  ISETP.GE.AND P4, PT, R0.reuse, R208, PT ;  /* 0x000000d00000720c */ /* 0x040fe20003f86270 */
[----:B------:R1:W-:Y:S01]  /*62c0*/  LDGSTS.E.BYPASS.LTC128B.128 [R212+0x6800], [R4.64] ;  /* 0x0680000004d47fae */ /* 0x0003e2000b901d50 */
[C---:B------:R-:W-:Y:S02]  /*62d0*/  ISETP.LT.OR P0, PT, R0.reuse, R205, P0 ;  /* 0x000000cd0000720c */ /* 0x040fe40000701670 */
[C---:B------:R-:W-:Y:S01]  /*62e0*/  ISETP.LT.OR P4, PT, R0.reuse, R204, P4 ;  /* 0x000000cc0000720c */ /* 0x040fe20002781670 */
[----:B------:R2:W-:Y:S04]  /*62f0*/  LDGSTS.E.BYPASS.LTC128B.128 [R212+0x7000], [R2.64] ;  /* 0x0700000002d47fae */ /* 0x0005e8000b901d50 */
[----:B------:R3:W-:Y:S04]  /*6300*/  LDGSTS.E.BYPASS.LTC128B.128 [R212+0x7800], [R8.64] ;  /* 0x0780000008d47fae */ /* 0x0007e8000b901d50 */
[----:B------:R-:W-:Y:S04]  /*6310*/  LDSM.16.M88.4 R16, [R195] ;  /* 0x00000000c310783b */ /* 0x000fe80000000200 */
[----:B------:R-:W4:Y:S04]  /*6320*/  LDSM.16.M88.4 R20, [R188+0x4000] ;  /* 0x00400000bc14783b */ /* 0x000f280000000200 */
[----:B------:R-:W5:Y:S04]  /*6330*/  LDSM.16.M88.4 R12, [R195+0x2000] ;  /* 0x00200000c30c783b */ /* 0x000f680000000200 */
[----:B------:R-:W-:Y:S04]  /*6340*/  LDSM.16.M88.4 R36, [R194+0x4000] ;  /* 0x00400000c224783b */ /* 0x000fe80000000200 */
[----:B-1----:R-:W-:Y:S01]  /*6350*/  LDSM.16.M88.4 R4, [R198+0x2000] ;  /* 0x00200000c604783b */ /* 0x002fe20000000200 */
[----:B--2---:R-:W-:-:S03]  /*6360*/  IADD3 R2, R0, 0x1, RZ ;  /* 0x0000000100027810 */ /* 0x004fc60007ffe0ff */
[----:B------:R-:W-:Y:S01]  /*6370*/  LDSM.16.M88.4 R44, [R199] ;  /* 0x00000000c72c783b */ /* 0x000fe20000000200 */
[----:B------:R-:W-:-:S03]  /*6380*/  ISETP.GE.AND P6, PT, R2, R210, PT ;  /* 0x000000d20200720c */ /* 0x000fc60003fc6270 */
[----:B---3--:R-:W1:Y:S01]  /*6390*/  LDSM.16.M88.4 R8, [R198] ;  /* 0x00000000c608783b */ /* 0x008e620000000200 */
[C---:B------:R-:W-:Y:S02]  /*63a0*/  ISETP.GE.AND P5, PT, R2.reuse, R209, PT ;  /* 0x000000d10200720c */ /* 0x040fe40003fa6270 */
[C---:B------:R-:W-:Y:S01]  /*63b0*/  ISETP.GE.AND P3, PT, R2.reuse, R208, PT ;  /* 0x000000d00200720c */ /* 0x040fe20003f66270 */
[----:B------:R-:W2:Y:S01]  /*63c0*/  LDSM.16.M88.4 R32, [R196] ;  /* 0x00000000c420783b */ /* 0x000ea20000000200 */
[C---:B------:R-:W-:Y:S02]  /*63d0*/  ISETP.GE.AND P1, PT, R2.reuse, R207, PT ;  /* 0x000000cf0200720c */ /* 0x040fe40003f26270 */
[C---:B------:R-:W-:Y:S01]  /*63e0*/  ISETP.LT.OR P6, PT, R2.reuse, R206, P6 ;  /* 0x000000ce0200720c */ /* 0x040fe200037c1670 */
[----:B------:R-:W3:Y:S01]  /*63f0*/  LDSM.16.M88.4 R52, [R188+0x4800] ;  /* 0x00480000bc34783b */ /* 0x000ee20000000200 */
[C---:B------:R-:W-:Y:S02]  /*6400*/  ISETP.LT.OR P5, PT, R2.reuse, R205, P5 ;  /* 0x000000cd0200720c */ /* 0x040fe40002fa1670 */
[C---:B------:R-:W-:Y:S01]  /*6410*/  ISETP.LT.OR P3, PT, R2.reuse, R204, P3 ;  /* 0x000000cc0200720c */ /* 0x040fe20001f61670 */
[----:B------:R-:W2:Y:S01]  /*6420*/  LDSM.16.M88.4 R28, [R196+0x2000] ;  /* 0x00200000c41c783b */ /* 0x000ea20000000200 */
[----:B------:R-:W-:-:S02]  /*6430*/  ISETP.LT.OR P1, PT, R2, R203, P1 ;  /* 0x000000cb0200720c */ /* 0x000fc40000f21670 */
[----:B------:R-:W-:Y:S01]  /*6440*/  IADD3 R2, R0, 0x8, RZ ;  /* 0x0000000800027810 */ /* 0x000fe20007ffe0ff */
[----:B------:R-:W2:Y:S01]  /*6450*/  LDSM.16.M88.4 R56, [R194+0x4800] ;  /* 0x00480000c238783b */ /* 0x000ea20000000200 */
[----:B----4-:R-:W-:Y:S03]  /*6460*/  HMMA.16816.F32 R40, R16, R20, RZ ;  /* 0x000000141028723c */ /* 0x010fe600000018ff */
[----:B------:R-:W-:Y:S04]  /*6470*/  LDSM.16.M88.4 R60, [R193] ;  /* 0x00000000c13c783b */ /* 0x000fe80000000200 */
[----:B------:R-:W0:Y:S01]  /*6480*/  LDGDEPBAR ;  /* 0x00000000000079af */ /* 0x000e220000000000 */
[C---:B-----5:R-:W-:Y:S08]  /*6490*/  HMMA.16816.F32 R48, R12.reuse, R22, RZ ;  /* 0x000000160c30723c */ /* 0x060ff000000018ff */
[----:B------:R-:W-:Y:S08]  /*64a0*/  HMMA.16816.F32 R24, R12, R20, RZ ;  /* 0x000000140c18723c */ /* 0x000ff000000018ff */
[----:B-1----:R-:W-:Y:S01]  /*64b0*/  HMMA.16816.F32 R76, R8, R36, R40 ;  /* 0x00000024084c723c */ /* 0x002fe20000001828 */
[----:B------:R-:W1:Y:S07]  /*64c0*/  LDSM.16.M88.4 R40, [R188+0x5000] ;  /* 0x00500000bc28783b */ /* 0x000e6e0000000200 */
[----:B------:R-:W-:Y:S01]  /*64d0*/  HMMA.16816.F32 R64, R16, R22, RZ ;  /* 0x000000161040723c */ /* 0x000fe200000018ff */
[----:B------:R-:W-:Y:S07]  /*64e0*/  LDSM.16.M88.4 R20, [R197+0x2000] ;  /* 0x00200000c514783b */ /* 0x000fee0000000200 */
[----:B------:R-:W-:Y:S01]  /*64f0*/  HMMA.16816.F32 R156, R4, R38, R48 ;  /* 0x00000026049c723c */ /* 0x000fe20000001830 */
[----:B------:R-:W4:Y:S07]  /*6500*/  LDSM.16.M88.4 R48, [R188+0x5800] ;  /* 0x00580000bc30783b */ /* 0x000f2e0000000200 */
[----:B--2---:R-:W-:Y:S08]  /*6510*/  HMMA.16816.F32 R148, R32, R44, R76 ;  /* 0x0000002c2094723c */ /* 0x004ff0000000184c */
[----:B------:R-:W-:Y:S01]  /*6520*/  HMMA.16816.F32 R152, R4, R36, R24 ;  /* 0x000000240498723c */ /* 0x000fe20000001818 */
[----:B------:R-:W2:Y:S07]  /*6530*/  LDSM.16.M88.4 R24, [R197] ;  /* 0x00000000c518783b */ /* 0x000eae0000000200 */
[----:B------:R-:W-:Y:S08]  /*6540*/  HMMA.16816.F32 R76, R8, R38, R64 ;  /* 0x00000026084c723c */ /* 0x000ff00000001840 */
[-C--:B---3--:R-:W-:Y:S08]  /*6550*/  HMMA.16816.F32 R36, R12, R52.reuse, RZ ;  /* 0x000000340c24723c */ /* 0x088ff000000018ff */
[----:B------:R-:W-:Y:S08]  /*6560*/  HMMA.16816.F32 R144, R16, R52, RZ ;  /* 0x000000341090723c */ /* 0x000ff000000018ff */
[----:B------:R-:W-:Y:S08]  /*6570*/  HMMA.16816.F32 R64, R28, R44, R152 ;  /* 0x0000002c1c40723c */ /* 0x000ff00000001898 */
[----:B------:R-:W-:Y:S01]  /*6580*/  HMMA.16816.F32 R160, R4, R56, R36 ;  /* 0x0000003804a0723c */ /* 0x000fe20000001824 */
[----:B------:R-:W3:Y:S07]  /*6590*/  LDSM.16.M88.4 R36, [R202] ;  /* 0x00000000ca24783b */ /* 0x000eee0000000200 */
[-C--:B------:R-:W-:Y:S08]  /*65a0*/  HMMA.16816.F32 R156, R28, R46.reuse, R156 ;  /* 0x0000002e1c9c723c */ /* 0x080ff0000000189c */
[----:B------:R-:W-:Y:S08]  /*65b0*/  HMMA.16816.F32 R44, R32, R46, R76 ;  /* 0x0000002e202c723c */ /* 0x000ff0000000184c */
[----:B------:R-:W-:Y:S08]  /*65c0*/  HMMA.16816.F32 R152, R8, R56, R144 ;  /* 0x000000380898723c */ /* 0x000ff00000001890 */
[C---:B------:R-:W-:Y:S08]  /*65d0*/  HMMA.16816.F32 R144, R12.reuse, R54, RZ ;  /* 0x000000360c90723c */ /* 0x040ff000000018ff */
[C---:B-1----:R-:W-:Y:S08]  /*65e0*/  HMMA.16816.F32 R164, R12.reuse, R40, RZ ;  /* 0x000000280ca4723c */ /* 0x042ff000000018ff */
[C---:B----4-:R-:W-:Y:S08]  /*65f0*/  HMMA.16816.F32 R168, R12.reuse, R48, RZ ;  /* 0x000000300ca8723c */ /* 0x050ff000000018ff */
[C---:B------:R-:W-:Y:S08]  /*6600*/  HMMA.16816.F32 R172, R12.reuse, R42, RZ ;  /* 0x0000002a0cac723c */ /* 0x040ff000000018ff */
        /* <DEDUP_REMOVED lines=8> */
[----:B------:R-:W4:Y:S07]  /*6690*/  LDSM.16.M88.4 R16, [R194+0x5000] ;  /* 0x00500000c210783b */ /* 0x000f2e0000000200 */
[C---:B--2---:R-:W-:Y:S08]  /*66a0*/  HMMA.16816.F32 R148, R24.reuse, R60, R148 ;  /* 0x0000003c1894723c */ /* 0x044ff00000001894 */
[----:B------:R-:W-:Y:S08]  /*66b0*/  HMMA.16816.F32 R76, R24, R62, R44 ;  /* 0x0000003e184c723c */ /* 0x000ff0000000182c */
[----:B---3--:R-:W-:Y:S08]  /*66c0*/  HMMA.16816.F32 R48, R32, R36, R152 ;  /* 0x000000242030723c */ /* 0x008ff00000001898 */
[----:B------:R-:W-:Y:S01]  /*66d0*/  HMMA.16816.F32 R64, R20, R60, R64 ;  /* 0x0000003c1440723c */ /* 0x000fe20000001840 */
[----:B------:R-:W-:-:S02]  /*66e0*/  FMUL.FTZ R148, R148, c[0x0][0x2ec] ;  /* 0x0000bb0094947a20 */ /* 0x000fc40000410000 */
[----:B------:R-:W-:Y:S02]  /*66f0*/  FMUL.FTZ R149, R149, c[0x0][0x2ec] ;  /* 0x0000bb0095957a20 */ /* 0x000fe40000410000 */
[----:B------:R-:W-:Y:S01]  /*6700*/  FMUL.FTZ R150, R150, c[0x0][0x2ec] ;  /* 0x0000bb0096967a20 */ /* 0x000fe20000410000 */
[----:B------:R-:W2:Y:S01]  /*6710*/  MUFU.TANH R231, R148 ;  /* 0x0000009400e77308 */ /* 0x000ea20000002400 */
[----:B------:R-:W-:Y:S01]  /*6720*/  FMUL.FTZ R151, R151, c[0x0][0x2ec] ;  /* 0x0000bb0097977a20 */ /* 0x000fe20000410000 */
[----:B------:R-:W-:Y:S01]  /*6730*/  HMMA.16816.F32 R44, R28, R36, R160 ;  /* 0x000000241c2c723c */ /* 0x000fe200000018a0 */
[----:B------:R-:W-:Y:S02]  /*6740*/  FMUL.FTZ R76, R76, c[0x0][0x2ec] ;  /* 0x0000bb004c4c7a20 */ /* 0x000fe40000410000 */
[----:B------:R-:W-:Y:S02]  /*6750*/  FMUL.FTZ R77, R77, c[0x0][0x2ec] ;  /* 0x0000bb004d4d7a20 */ /* 0x000fe40000410000 */
[----:B------:R-:W-:Y:S01]  /*6760*/  FMUL.FTZ R78, R78, c[0x0][0x2ec] ;  /* 0x0000bb004e4e7a20 */ /* 0x000fe20000410000 */
[----:B------:R-:W-:Y:S01]  /*6770*/  MUFU.TANH R232, R149 ;  /* 0x0000009500e87308 */ /* 0x000fe20000002400 */
[----:B------:R-:W-:Y:S01]  /*6780*/  FMUL.FTZ R79, R79, c[0x0][0x2ec] ;  /* 0x0000bb004f4f7a20 */ /* 0x000fe20000410000 */
[-C--:B------:R-:W-:Y:S06]  /*6790*/  HMMA.16816.F32 R144, R4, R58.reuse, R144 ;  /* 0x0000003a0490723c */ /* 0x080fec0000001890 */
[----:B------:R-:W3:Y:S02]  /*67a0*/  MUFU.TANH R230, R150 ;  /* 0x0000009600e67308 */ /* 0x000ee40000002400 */
[----:B------:R-:W-:Y:S01]  /*67b0*/  HMMA.16816.F32 R56, R8, R58, R52 ;  /* 0x0000003a0838723c */ /* 0x000fe20000001834 */
[----:B------:R-:W-:-:S02]  /*67c0*/  FMUL.FTZ R64, R64, c[0x0][0x2ec] ;  /* 0x0000bb0040407a20 */ /* 0x000fc40000410000 */
[----:B------:R-:W-:Y:S02]  /*67d0*/  FMUL.FTZ R65, R65, c[0x0][0x2ec] ;  /* 0x0000bb0041417a20 */ /* 0x000fe40000410000 */
[----:B------:R-:W-:Y:S01]  /*67e0*/  FMUL.FTZ R66, R66, c[0x0][0x2ec] ;  /* 0x0000bb0042427a20 */ /* 0x000fe20000410000 */
[----:B------:R4:W-:Y:S01]  /*67f0*/  MUFU.TANH R233, R151 ;  /* 0x0000009700e97308 */ /* 0x0009e20000002400 */
[----:B------:R-:W-:Y:S01]  /*6800*/  FMUL.FTZ R67, R67, c[0x0][0x2ec] ;  /* 0x0000bb0043437a20 */ /* 0x000fe20000410000 */
[C---:B-1----:R-:W-:Y:S06]  /*6810*/  HMMA.16816.F32 R168, R4.reuse, R12, R168 ;  /* 0x0000000c04a8723c */ /* 0x042fec00000018a8 */
[----:B------:R-:W-:Y:S02]  /*6820*/  MUFU.TANH R163, R76 ;  /* 0x0000004c00a37308 */ /* 0x000fe40000002400 */
[C---:B------:R-:W-:Y:S06]  /*6830*/  HMMA.16816.F32 R152, R4.reuse, R14, R176 ;  /* 0x0000000e0498723c */ /* 0x040fec00000018b0 */
[----:B------:R-:W-:Y:S02]  /*6840*/  MUFU.TANH R227, R77 ;  /* 0x0000004d00e37308 */ /* 0x000fe40000002400 */
[----:B----4-:R-:W-:Y:S06]  /*6850*/  HMMA.16816.F32 R148, R4, R18, R172 ;  /* 0x000000120494723c */ /* 0x010fec00000018ac */
[----:B------:R-:W-:Y:S02]  /*6860*/  MUFU.TANH R224, R78 ;  /* 0x0000004e00e07308 */ /* 0x000fe40000002400 */
[----:B------:R-:W-:Y:S06]  /*6870*/  HMMA.16816.F32 R52, R24, R40, R48 ;  /* 0x000000281834723c */ /* 0x000fec0000001830 */
[----:B------:R1:W-:Y:S02]  /*6880*/  MUFU.TANH R226, R79 ;  /* 0x0000004f00e27308 */ /* 0x0003e40000002400 */
[----:B------:R-:W-:Y:S06]  /*6890*/  HMMA.16816.F32 R48, R8, R16, R180 ;  /* 0x000000100830723c */ /* 0x000fec00000018b4 */
[----:B------:R-:W-:Y:S02]  /*68a0*/  MUFU.TANH R228, R64 ;  /* 0x0000004000e47308 */ /* 0x000fe40000002400 */
[----:B------:R-:W-:Y:S06]  /*68b0*/  HMMA.16816.F32 R56, R32, R38, R56 ;  /* 0x000000262038723c */ /* 0x000fec0000001838 */
[----:B------:R-:W-:Y:S02]  /*68c0*/  MUFU.TANH R229, R65 ;  /* 0x0000004100e57308 */ /* 0x000fe40000002400 */
[----:B-1----:R-:W-:Y:S01]  /*68d0*/  HMMA.16816.F32 R76, R4, R16, R164 ;  /* 0x00000010044c723c */ /* 0x002fe200000018a4 */
[----:B------:R-:W1:Y:S01]  /*68e0*/  LDSM.16.M88.4 R4, [R201] ;  /* 0x00000000c904783b */ /* 0x000e620000000200 */
[----:B------:R-:W-:-:S02]  /*68f0*/  FMUL.FTZ R52, R52, c[0x0][0x2ec] ;  /* 0x0000bb0034347a20 */ /* 0x000fc40000410000 */
[----:B------:R-:W-:Y:S02]  /*6900*/  FMUL.FTZ R53, R53, c[0x0][0x2ec] ;  /* 0x0000bb0035357a20 */ /* 0x000fe40000410000 */
[----:B------:R-:W4:Y:S01]  /*6910*/  MUFU.TANH R211, R66 ;  /* 0x0000004200d37308 */ /* 0x000f220000002400 */
[----:B------:R-:W-:Y:S01]  /*6920*/  FMUL.FTZ R54, R54, c[0x0][0x2ec] ;  /* 0x0000bb0036367a20 */ /* 0x000fe20000410000 */
[----:B------:R-:W-:Y:S01]  /*6930*/  HMMA.16816.F32 R60, R20, R62, R156 ;  /* 0x0000003e143c723c */ /* 0x000fe2000000189c */
[----:B------:R-:W-:-:S05]  /*6940*/  FMUL.FTZ R55, R55, c[0x0][0x2ec] ;  /* 0x0000bb0037377a20 */ /* 0x000fca0000410000 */
[----:B------:R5:W1:Y:S02]  /*6950*/  MUFU.TANH R225, R67 ;  /* 0x0000004300e17308 */ /* 0x000a640000002400 */
[----:B------:R-:W-:Y:S06]  /*6960*/  HMMA.16816.F32 R56, R24, R42, R56 ;  /* 0x0000002a1838723c */ /* 0x000fec0000001838 */
[----:B------:R-:W-:Y:S02]  /*6970*/  MUFU.TANH R172, R52 ;  /* 0x0000003400ac7308 */ /* 0x000fe40000002400 */
[----:B-----5:R-:W-:Y:S06]  /*6980*/  HMMA.16816.F32 R64, R20, R40, R44 ;  /* 0x000000281440723c */ /* 0x020fec000000182c */
[----:B------:R-:W-:Y:S02]  /*6990*/  MUFU.TANH R173, R53 ;  /* 0x0000003500ad7308 */ /* 0x000fe40000002400 */
[----:B------:R-:W-:-:S02]  /*69a0*/  FMUL.FTZ R60, R60, c[0x0][0x2ec] ;  /* 0x0000bb003c3c7a20 */ /* 0x000fc40000410000 */
[----:B------:R-:W-:Y:S02]  /*69b0*/  FMUL.FTZ R61, R61, c[0x0][0x2ec] ;  /* 0x0000bb003d3d7a20 */ /* 0x000fe40000410000 */
[----:B------:R-:W-:Y:S01]  /*69c0*/  FMUL.FTZ R62, R62, c[0x0][0x2ec] ;  /* 0x0000bb003e3e7a20 */ /* 0x000fe20000410000 */
[----:B------:R-:W-:Y:S01]  /*69d0*/  HMMA.16816.F32 R44, R28, R38, R144 ;  /* 0x000000261c2c723c */ /* 0x000fe20000001890 */
[----:B------:R-:W5:Y:S01]  /*69e0*/  LDSM.16.M88.4 R36, [R193+0x1000] ;  /* 0x00100000c124783b */ /* 0x000f620000000200 */
[----:B------:R-:W-:Y:S01]  /*69f0*/  MUFU.TANH R167, R54 ;  /* 0x0000003600a77308 */ /* 0x000fe20000002400 */
[----:B------:R-:W-:Y:S02]  /*6a00*/  FMUL.FTZ R63, R63, c[0x0][0x2ec] ;  /* 0x0000bb003f3f7a20 */ /* 0x000fe40000410000 */
[----:B------:R-:W-:Y:S02]  /*6a10*/  FMUL.FTZ R58, R58, c[0x0][0x2ec] ;  /* 0x0000bb003a3a7a20 */ /* 0x000fe40000410000 */
[----:B------:R-:W-:Y:S01]  /*6a20*/  FMUL.FTZ R57, R57, c[0x0][0x2ec] ;  /* 0x0000bb0039397a20 */ /* 0x000fe20000410000 */
[----:B------:R-:W-:Y:S01]  /*6a30*/  HMMA.16816.F32 R144, R8, R12, R184 ;  /* 0x0000000c0890723c */ /* 0x000fe200000018b8 */
[----:B------:R-:W-:Y:S01]  /*6a40*/  FMUL.FTZ R56, R56, c[0x0][0x2ec] ;  /* 0x0000bb0038387a20 */ /* 0x000fe20000410000 */
[----:B------:R1:W-:Y:S01]  /*6a50*/  MUFU.TANH R166, R55 ;  /* 0x0000003700a67308 */ /* 0x0003e20000002400 */
[----:B------:R-:W-:-:S02]  /*6a60*/  FMUL.FTZ R59, R59, c[0x0][0x2ec] ;  /* 0x0000bb003b3b7a20 */ /* 0x000fc40000410000 */
[----:B------:R-:W-:-:S05]  /*6a70*/  FMUL.FTZ R67, R67, c[0x0][0x2ec] ;  /* 0x0000bb0043437a20 */ /* 0x000fca0000410000 */
[----:B------:R-:W-:Y:S01]  /*6a80*/  MUFU.TANH R214, R60 ;  /* 0x0000003c00d67308 */ /* 0x000fe20000002400 */
[----:B------:R-:W-:Y:S02]  /*6a90*/  FMUL.FTZ R64, R64, c[0x0][0x2ec] ;  /* 0x0000bb0040407a20 */ /* 0x000fe40000410000 */
[----:B------:R-:W-:Y:S02]  /*6aa0*/  FMUL.FTZ R66, R66, c[0x0][0x2ec] ;  /* 0x0000bb0042427a20 */ /* 0x000fe40000410000 */
[----:B------:R-:W-:Y:S01]  /*6ab0*/  FMUL.FTZ R65, R65, c[0x0][0x2ec] ;  /* 0x0000bb0041417a20 */ /* 0x000fe20000410000 */
[----:B------:R-:W-:Y:S02]  /*6ac0*/  HMMA.16816.F32 R44, R20, R42, R44 ;  /* 0x0000002a142c723c */ /* 0x000fe4000000182c */
[----:B------:R-:W-:Y:S06]  /*6ad0*/  MUFU.TANH R215, R61 ;  /* 0x0000003d00d77308 */ /* 0x000fec0000002400 */
[----:B-1----:R-:W-:Y:S02]  /*6ae0*/  HMMA.16816.F32 R52, R8, R18, R220 ;  /* 0x000000120834723c */ /* 0x002fe400000018dc */
[----:B------:R-:W1:Y:S06]  /*6af0*/  MUFU.TANH R3, R62 ;  /* 0x0000003e00037308 */ /* 0x000e6c0000002400 */
[-C--:B------:R-:W-:Y:S02]  /*6b00*/  HMMA.16816.F32 R16, R32, R4.reuse, R48 ;  /* 0x000000042010723c */ /* 0x080fe40000001830 */
[----:B------:R1:W1:Y:S06]  /*6b10*/  MUFU.TANH R174, R63 ;  /* 0x0000003f00ae7308 */ /* 0x00026c0000002400 */
[----:B------:R-:W-:Y:S01]  /*6b20*/  HMMA.16816.F32 R40, R28, R4, R76 ;  /* 0x000000041c28723c */ /* 0x000fe2000000184c */
[----:B------:R-:W-:Y:S01]  /*6b30*/  FMUL.FTZ R46, R46, c[0x0][0x2ec] ;  /* 0x0000bb002e2e7a20 */ /* 0x000fe20000410000 */
[----:B------:R-:W-:Y:S01]  /*6b40*/  MUFU.TANH R160, R67 ;  /* 0x0000004300a07308 */ /* 0x000fe20000002400 */
[----:B------:R-:W-:-:S02]  /*6b50*/  FMUL.FTZ R47, R47, c[0x0][0x2ec] ;  /* 0x0000bb002f2f7a20 */ /* 0x000fc40000410000 */
[----:B------:R-:W-:Y:S02]  /*6b60*/  FMUL.FTZ R44, R44, c[0x0][0x2ec] ;  /* 0x0000bb002c2c7a20 */ /* 0x000fe40000410000 */
[----:B------:R-:W-:Y:S01]  /*6b70*/  FMUL.FTZ R45, R45, c[0x0][0x2ec] ;  /* 0x0000bb002d2d7a20 */ /* 0x000fe20000410000 */
[----:B------:R-:W-:Y:S02]  /*6b80*/  HMMA.16816.F32 R48, R28, R6, R148 ;  /* 0x000000061c30723c */ /* 0x000fe40000001894 */
[----:B------:R2:W-:Y:S06]  /*6b90*/  MUFU.TANH R67, R46 ;  /* 0x0000002e00437308 */ /* 0x0005ec0000002400 */
[----:B-----5:R-:W-:Y:S02]  /*6ba0*/  HMMA.16816.F32 R16, R24, R36, R16 ;  /* 0x000000241810723c */ /* 0x020fe40000001810 */
[----:B------:R3:W5:Y:S06]  /*6bb0*/  MUFU.TANH R158, R64 ;  /* 0x00000040009e7308 */ /* 0x00076c0000002400 */
[----:B-1----:R-:W-:Y:S01]  /*6bc0*/  HMMA.16816.F32 R60, R8, R14, R216 ;  /* 0x0000000e083c723c */ /* 0x002fe200000018d8 */
[----:B------:R-:W1:Y:S01]  /*6bd0*/  LDSM.16.M88.4 R8, [R200] ;  /* 0x00000000c808783b */ /* 0x000e620000000200 */
[----:B--2---:R-:W-:Y:S01]  /*6be0*/  FSEL R46, R231, -INF , !P2 ;  /* 0xff800000e72e7808 */ /* 0x004fe20005000000 */
[----:B------:R2:W-:Y:S01]  /*6bf0*/  MUFU.TANH R165, R58 ;  /* 0x0000003a00a57308 */ /* 0x0005e20000002400 */
[----:B------:R-:W-:-:S04]  /*6c00*/  ISETP.GE.AND P2, PT, R0, R207, PT ;  /* 0x000000cf0000720c */ /* 0x000fc80003f46270 */
[----:B------:R-:W-:Y:S01]  /*6c10*/  HMMA.16816.F32 R12, R32, R6, R52 ;  /* 0x00000006200c723c */ /* 0x000fe20000001834 */
[----:B------:R-:W-:Y:S02]  /*6c20*/  ISETP.LT.OR P2, PT, R0, R203, P2 ;  /* 0x000000cb0000720c */ /* 0x000fe40001741670 */
[----:B---3--:R-:W-:Y:S01]  /*6c30*/  FSEL R64, R230, -INF , !P0 ;  /* 0xff800000e6407808 */ /* 0x008fe20004000000 */
[----:B------:R3:W-:Y:S01]  /*6c40*/  MUFU.TANH R68, R47 ;  /* 0x0000002f00447308 */ /* 0x0007e20000002400 */
[----:B------:R-:W-:Y:S02]  /*6c50*/  ISETP.GE.AND P0, PT, R2, R210, PT ;  /* 0x000000d20200720c */ /* 0x000fe40003f06270 */
[----:B----4-:R-:W-:Y:S01]  /*6c60*/  FSEL R54, R211, -INF , !P2 ;  /* 0xff800000d3367808 */ /* 0x010fe20005000000 */
[----:B------:R-:W-:Y:S01]  /*6c70*/  HMMA.16816.F32 R4, R20, R36, R40 ;  /* 0x000000241404723c */ /* 0x000fe20000001828 */
[----:B------:R-:W-:Y:S01]  /*6c80*/  FMUL.FTZ R16, R16, c[0x0][0x2ec] ;  /* 0x0000bb0010107a20 */ /* 0x000fe20000410000 */
[----:B------:R-:W-:Y:S01]  /*6c90*/  ISETP.LT.OR P0, PT, R2, R206, P0 ;  /* 0x000000ce0200720c */ /* 0x000fe20000701670 */
[----:B------:R-:W-:Y:S01]  /*6ca0*/  FMUL.FTZ R17, R17, c[0x0][0x2ec] ;  /* 0x0000bb0011117a20 */ /* 0x000fe20000410000 */
[----:B--2---:R-:W-:Y:S01]  /*6cb0*/  FSEL R58, R232, -INF , !P6 ;  /* 0xff800000e83a7808 */ /* 0x004fe20007000000 */
[----:B------:R-:W-:Y:S01]  /*6cc0*/  FMUL.FTZ R18, R18, c[0x0][0x2ec] ;  /* 0x0000bb0012127a20 */ /* 0x000fe20000410000 */
[----:B------:R-:W-:Y:S01]  /*6cd0*/  MUFU.TANH R150, R16 ;  /* 0x0000001000967308 */ /* 0x000fe20000002400 */
[----:B------:R-:W-:Y:S01]  /*6ce0*/  FMUL.FTZ R19, R19, c[0x0][0x2ec] ;  /* 0x0000bb0013137a20 */ /* 0x000fe20000410000 */
[----:B------:R-:W-:-:S02]  /*6cf0*/  ISETP.GE.AND P2, PT, R2, R208, PT ;  /* 0x000000d00200720c */ /* 0x000fc40003f46270 */
[----:B------:R-:W-:Y:S02]  /*6d00*/  ISETP.GE.AND P6, PT, R2, R207, PT ;  /* 0x000000cf0200720c */ /* 0x000fe40003fc6270 */
[----:B---3--:R-:W-:Y:S02]  /*6d10*/  FSEL R47, R228, -INF , !P4 ;  /* 0xff800000e42f7808 */ /* 0x008fe40006000000 */
[----:B------:R-:W-:Y:S01]  /*6d20*/  MUFU.TANH R156, R17 ;  /* 0x00000011009c7308 */ /* 0x000fe20000002400 */
[C---:B------:R-:W-:Y:S02]  /*6d30*/  ISETP.GE.AND P4, PT, R2.reuse, R209, PT ;  /* 0x000000d10200720c */ /* 0x040fe40003f86270 */
[C---:B------:R-:W-:Y:S02]  /*6d40*/  ISETP.LT.OR P2, PT, R2.reuse, R204, P2 ;  /* 0x000000cc0200720c */ /* 0x040fe40001741670 */
[C---:B------:R-:W-:Y:S02]  /*6d50*/  ISETP.LT.OR P4, PT, R2.reuse, R205, P4 ;  /* 0x000000cd0200720c */ /* 0x040fe40002781670 */
[----:B------:R-:W-:Y:S01]  /*6d60*/  ISETP.LT.OR P6, PT, R2, R203, P6 ;  /* 0x000000cb0200720c */ /* 0x000fe200037c1670 */
[----:B------:R-:W-:Y:S01]  /*6d70*/  MUFU.TANH R211, R18 ;  /* 0x0000001200d37308 */ /* 0x000fe20000002400 */
[----:B------:R-:W-:Y:S01]  /*6d80*/  IADD3 R2, R0, 0x9, RZ ;  /* 0x0000000900027810 */ /* 0x000fe20007ffe0ff */
[----:B------:R-:W-:Y:S01]  /*6d90*/  FMUL.FTZ R4, R4, c[0x0][0x2ec] ;  /* 0x0000bb0004047a20 */ /* 0x000fe20000410000 */
[----:B------:R-:W-:Y:S01]  /*6da0*/  FSEL R53, R229, -INF , !P3 ;  /* 0xff800000e5357808 */ /* 0x000fe20005800000 */
[----:B------:R-:W-:Y:S01]  /*6db0*/  FMUL.FTZ R5, R5, c[0x0][0x2ec] ;  /* 0x0000bb0005057a20 */ /* 0x000fe20000410000 */
[----:B------:R-:W-:Y:S01]  /*6dc0*/  FSEL R55, R225, -INF , !P1 ;  /* 0xff800000e1377808 */ /* 0x000fe20004800000 */
[----:B------:R-:W-:Y:S01]  /*6dd0*/  FMUL.FTZ R6, R6, c[0x0][0x2ec] ;  /* 0x0000bb0006067a20 */ /* 0x000fe20000410000 */
[C---:B------:R-:W-:Y:S01]  /*6de0*/  ISETP.GE.AND P3, PT, R2.reuse, R209, PT ;  /* 0x000000d10200720c */ /* 0x040fe20003f66270 */
[----:B------:R2:W-:Y:S01]  /*6df0*/  MUFU.TANH R183, R19 ;  /* 0x0000001300b77308 */ /* 0x0005e20000002400 */
[----:B------:R-:W-:Y:S01]  /*6e00*/  FMUL.FTZ R7, R7, c[0x0][0x2ec] ;  /* 0x0000bb0007077a20 */ /* 0x000fe20000410000 */
[C---:B------:R-:W-:Y:S01]  /*6e10*/  ISETP.GE.AND P1, PT, R2.reuse, R208, PT ;  /* 0x000000d00200720c */ /* 0x040fe20003f26270 */
[----:B-1----:R-:W-:Y:S01]  /*6e20*/  HMMA.16816.F32 R40, R28, R8, R168 ;  /* 0x000000081c28723c */ /* 0x002fe200000018a8 */
[----:B------:R-:W-:-:S02]  /*6e30*/  ISETP.LT.OR P3, PT, R2, R205, P3 ;  /* 0x000000cd0200720c */ /* 0x000fc40001f61670 */
[----:B------:R-:W-:Y:S02]  /*6e40*/  ISETP.LT.OR P1, PT, R2, R204, P1 ;  /* 0x000000cc0200720c */ /* 0x000fe40000f21670 */
[----:B------:R1:W-:Y:S01]  /*6e50*/  MUFU.TANH R159, R57 ;  /* 0x00000039009f7308 */ /* 0x0003e20000002400 */
[----:B------:R-:W-:Y:S02]  /*6e60*/  FSEL R52, R3, -INF , !P6 ;  /* 0xff80000003347808 */ /* 0x000fe40007000000 */
[----:B------:R-:W-:Y:S05]  /*6e70*/  HMMA.16816.F32 R28, R28, R10, R152 ;  /* 0x0000000a1c1c723c */ /* 0x000fea0000001898 */
[----:B------:R-:W3:Y:S03]  /*6e80*/  MUFU.TANH R157, R66 ;  /* 0x00000042009d7308 */ /* 0x000ee60000002400 */
[----:B--2---:R-:W-:Y:S01]  /*6e90*/  HMMA.16816.F32 R16, R24, R38, R12 ;  /* 0x000000261810723c */ /* 0x004fe2000000180c */
[----:B-1----:R-:W-:-:S04]  /*6ea0*/  FSEL R57, R163, -INF , !P0 ;  /* 0xff800000a3397808 */ /* 0x002fc80004000000 */
[----:B------:R-:W-:Y:S01]  /*6eb0*/  MUFU.TANH R164, R4 ;  /* 0x0000000400a47308 */ /* 0x000fe20000002400 */
[C---:B------:R-:W-:Y:S02]  /*6ec0*/  ISETP.GE.AND P0, PT, R2.reuse, R207, PT ;  /* 0x000000cf0200720c */ /* 0x040fe40003f06270 */
[----:B------:R-:W-:Y:S02]  /*6ed0*/  HMMA.16816.F32 R36, R20, R38, R48 ;  /* 0x000000261424723c */ /* 0x000fe40000001830 */
[----:B------:R-:W-:-:S03]  /*6ee0*/  ISETP.LT.OR P0, PT, R2, R203, P0 ;  /* 0x000000cb0200720c */ /* 0x000fc60000701670 */
[----:B------:R-:W-:Y:S02]  /*6ef0*/  MUFU.TANH R163, R5 ;  /* 0x0000000500a37308 */ /* 0x000fe40000002400 */
[----:B------:R-:W-:Y:S01]  /*6f00*/  FSEL R48, R226, -INF , !P3 ;  /* 0xff800000e2307808 */ /* 0x000fe20005800000 */
[C---:B------:R-:W-:Y:S05]  /*6f10*/  HMMA.16816.F32 R12, R32.reuse, R8, R144 ;  /* 0x00000008200c723c */ /* 0x040fea0000001890 */
[----:B------:R-:W-:Y:S03]  /*6f20*/  MUFU.TANH R66, R6 ;  /* 0x0000000600427308 */ /* 0x000fe60000002400 */
[----:B------:R-:W-:Y:S01]  /*6f30*/  FMUL.FTZ R3, R16, c[0x0][0x2ec] ;  /* 0x0000bb0010037a20 */ /* 0x000fe20000410000 */
[----:B------:R-:W-:Y:S01]  /*6f40*/  FSEL R16, R215, -INF , !P1 ;  /* 0xff800000d7107808 */ /* 0x000fe20004800000 */
[----:B------:R-:W-:Y:S01]  /*6f50*/  HMMA.16816.F32 R32, R32, R10, R60 ;  /* 0x0000000a2020723c */ /* 0x000fe2000000183c */
[----:B------:R-:W-:-:S02]  /*6f60*/  FMUL.FTZ R17, R17, c[0x0][0x2ec] ;  /* 0x0000bb0011117a20 */ /* 0x000fc40000410000 */
[----:B------:R-:W-:Y:S01]  /*6f70*/  FMUL.FTZ R18, R18, c[0x0][0x2ec] ;  /* 0x0000bb0012127a20 */ /* 0x000fe20000410000 */
[----:B------:R1:W-:Y:S01]  /*6f80*/  MUFU.TANH R49, R7 ;  /* 0x0000000700317308 */ /* 0x0003e20000002400 */
[----:B------:R-:W-:Y:S02]  /*6f90*/  FMUL.FTZ R19, R19, c[0x0][0x2ec] ;  /* 0x0000bb0013137a20 */ /* 0x000fe40000410000 */
[----:B------:R-:W-:Y:S02]  /*6fa0*/  FMUL.FTZ R36, R36, c[0x0][0x2ec] ;  /* 0x0000bb0024247a20 */ /* 0x000fe40000410000 */
[----:B------:R-:W-:Y:S02]  /*6fb0*/  FMUL.FTZ R38, R38, c[0x0][0x2ec] ;  /* 0x0000bb0026267a20 */ /* 0x000fe40000410000 */
[----:B------:R-:W-:Y:S01]  /*6fc0*/  FMUL.FTZ R37, R37, c[0x0][0x2ec] ;  /* 0x0000bb0025257a20 */ /* 0x000fe20000410000 */
[----:B------:R2:W4:Y:S01]  /*6fd0*/  MUFU.TANH R162, R65 ;  /* 0x0000004100a27308 */ /* 0x0005220000002400 */
[----:B------:R-:W-:Y:S01]  /*6fe0*/  FMUL.FTZ R39, R39, c[0x0][0x2ec] ;  /* 0x0000bb0027277a20 */ /* 0x000fe20000410000 */
[----:B-1----:R-:W1:Y:S06]  /*6ff0*/  LDSM.16.M88.4 R4, [R193+0x1800] ;  /* 0x00180000c104783b */ /* 0x002e6c0000000200 */
[----:B------:R3:W1:Y:S01]  /*7000*/  MUFU.TANH R69, R56 ;  /* 0x0000003800457308 */ /* 0x0006620000002400 */
[----:B------:R-:W-:-:S04]  /*7010*/  DEPBAR.LE SB0, 0x0 ;  /* 0x000080000000791a */ /* 0x000fc80000000000 */
[----:B--2---:R-:W-:-:S03]  /*7020*/  FSEL R65, R233, -INF , !P5 ;  /* 0xff800000e9417808 */ /* 0x004fc60006800000 */
[----:B------:R2:W-:Y:S01]  /*7030*/  MUFU.TANH R161, R59 ;  /* 0x0000003b00a17308 */ /* 0x0005e20000002400 */
[----:B------:R-:W-:-:S04]  /*7040*/  ISETP.GE.AND P5, PT, R2, R210, PT ;  /* 0x000000d20200720c */ /* 0x000fc80003fa6270 */
[----:B------:R-:W-:Y:S02]  /*7050*/  ISETP.LT.OR P5, PT, R2, R206, P5 ;  /* 0x000000ce0200720c */ /* 0x000fe40002fa1670 */
[----:B------:R-:W-:Y:S01]  /*7060*/  IADD3 R2, R0, 0x10, RZ ;  /* 0x0000001000027810 */ /* 0x000fe20007ffe0ff */
[----:B------:R4:W1:Y:S01]  /*7070*/  MUFU.TANH R75, R44 ;  /* 0x0000002c004b7308 */ /* 0x0008620000002400 */
[----:B---3--:R-:W-:Y:S02]  /*7080*/  FSEL R56, R227, -INF , !P5 ;  /* 0xff800000e3387808 */ /* 0x008fe40006800000 */
[C---:B------:R-:W-:Y:S02]  /*7090*/  ISETP.GE.AND P6, PT, R2.reuse, R208, PT ;  /* 0x000000d00200720c */ /* 0x040fe40003fc6270 */
[C---:B------:R-:W-:Y:S02]  /*70a0*/  ISETP.GE.AND P5, PT, R2.reuse, R207, PT ;  /* 0x000000cf0200720c */ /* 0x040fe40003fa6270 */
[----:B------:R-:W-:Y:S01]  /*70b0*/  ISETP.LT.OR P6, PT, R2, R204, P6 ;  /* 0x000000cc0200720c */ /* 0x000fe200037c1670 */
[----:B------:R3:W-:Y:S01]  /*70c0*/  MUFU.TANH R154, R3 ;  /* 0x00000003009a7308 */ /* 0x0007e20000002400 */
[----:B--2---:R-:W-:-:S02]  /*70d0*/  FSEL R59, R224, -INF , !P4 ;  /* 0xff800000e03b7808 */ /* 0x004fc40006000000 */
[C---:B------:R-:W-:Y:S02]  /*70e0*/  ISETP.GE.AND P4, PT, R2.reuse, R210, PT ;  /* 0x000000d20200720c */ /* 0x040fe40003f86270 */
[C---:B------:R-:W-:Y:S02]  /*70f0*/  ISETP.LT.OR P5, PT, R2.reuse, R203, P5 ;  /* 0x000000cb0200720c */ /* 0x040fe40002fa1670 */
[----:B------:R-:W-:Y:S01]  /*7100*/  ISETP.LT.OR P4, PT, R2, R206, P4 ;  /* 0x000000ce0200720c */ /* 0x000fe20002781670 */
[----:B------:R2:W2:Y:S01]  /*7110*/  MUFU.TANH R74, R45 ;  /* 0x0000002d004a7308 */ /* 0x0004a20000002400 */
[----:B----4-:R-:W-:Y:S02]  /*7120*/  FSEL R44, R214, -INF , !P2 ;  /* 0xff800000d62c7808 */ /* 0x010fe40005000000 */
[----:B------:R-:W-:Y:S02]  /*7130*/  ISETP.GE.AND P2, PT, R2, R209, PT ;  /* 0x000000d10200720c */ /* 0x000fe40003f46270 */
[----:B------:R-:W-:-:S02]  /*7140*/  FSEL R148, R172, -INF , !P4 ;  /* 0xff800000ac947808 */ /* 0x000fc40006000000 */
[----:B------:R-:W-:Y:S01]  /*7150*/  ISETP.LT.OR P2, PT, R2, R205, P2 ;  /* 0x000000cd0200720c */ /* 0x000fe20001741670 */
[-C--:B-1----:R-:W-:Y:S01]  /*7160*/  HMMA.16816.F32 R12, R24, R4.reuse, R12 ;  /* 0x00000004180c723c */ /* 0x082fe2000000180c */
[C---:B------:R-:W-:Y:S01]  /*7170*/  IADD3 R2, R0.reuse, 0x11, RZ ;  /* 0x0000001100027810 */ /* 0x040fe20007ffe0ff */
[----:B------:R-:W-:Y:S01]  /*7180*/  MUFU.TANH R17, R17 ;  /* 0x0000001100117308 */ /* 0x000fe20000002400 */
[----:B---3--:R-:W-:Y:S02]  /*7190*/  IADD3 R3, R0, 0x18, RZ ;  /* 0x0000001800037810 */ /* 0x008fe40007ffe0ff */
[----:B------:R-:W-:Y:S02]  /*71a0*/  FSEL R170, R167, -INF , !P2 ;  /* 0xff800000a7aa7808 */ /* 0x000fe40005000000 */
[----:B------:R-:W-:Y:S01]  /*71b0*/  ISETP.GE.AND P3, PT, R2, R210, PT ;  /* 0x000000d20200720c */ /* 0x000fe20003f66270 */
[----:B------:R-:W-:Y:S01]  /*71c0*/  HMMA.16816.F32 R8, R20, R4, R40 ;  /* 0x000000041408723c */ /* 0x000fe20000001828 */
[----:B--2---:R-:W-:Y:S01]  /*71d0*/  FSEL R45, R174, -INF , !P0 ;  /* 0xff800000ae2d7808 */ /* 0x004fe20004000000 */
[----:B------:R-:W1:Y:S01]  /*71e0*/  MUFU.TANH R18, R18 ;  /* 0x0000001200127308 */ /* 0x000e620000002400 */
[----:B------:R-:W-:-:S02]  /*71f0*/  ISETP.GE.AND P1, PT, R2, R209, PT ;  /* 0x000000d10200720c */ /* 0x000fc40003f26270 */
[C---:B------:R-:W-:Y:S02]  /*7200*/  ISETP.GE.AND P0, PT, R2.reuse, R208, PT ;  /* 0x000000d00200720c */ /* 0x040fe40003f06270 */
[C---:B------:R-:W-:Y:S01]  /*7210*/  ISETP.GE.AND P4, PT, R2.reuse, R207, PT ;  /* 0x000000cf0200720c */ /* 0x040fe20003f86270 */
[-C--:B------:R-:W-:Y:S01]  /*7220*/  HMMA.16816.F32 R24, R24, R6.reuse, R32 ;  /* 0x000000061818723c */ /* 0x080fe20000001820 */
[C---:B------:R-:W-:Y:S01]  /*7230*/  ISETP.GE.AND P2, PT, R3.reuse, R210, PT ;  /* 0x000000d20300720c */ /* 0x040fe20003f46270 */
[----:B------:R-:W-:Y:S01]  /*7240*/  MUFU.TANH R19, R19 ;  /* 0x0000001300137308 */ /* 0x000fe20000002400 */
[C---:B------:R-:W-:Y:S02]  /*7250*/  ISETP.LT.OR P3, PT, R2.reuse, R206, P3 ;  /* 0x000000ce0200720c */ /* 0x040fe40001f61670 */
[C---:B------:R-:W-:Y:S02]  /*7260*/  ISETP.LT.OR P1, PT, R2.reuse, R205, P1 ;  /* 0x000000cd0200720c */ /* 0x040fe40000f21670 */
[----:B------:R-:W-:Y:S01]  /*7270*/  ISETP.LT.OR P0, PT, R2, R204, P0 ;  /* 0x000000cc0200720c */ /* 0x000fe20000701670 */
[----:B------:R-:W-:Y:S01]  /*7280*/  FMUL.FTZ R12, R12, c[0x0][0x2ec] ;  /* 0x0000bb000c0c7a20 */ /* 0x000fe20000410000 */
[----:B------:R-:W-:Y:S01]  /*7290*/  ISETP.LT.OR P4, PT, R2, R203, P4 ;  /* 0x000000cb0200720c */ /* 0x000fe20002781670 */
[----:B------:R-:W2:Y:S01]  /*72a0*/  MUFU.TANH R36, R36 ;  /* 0x0000002400247308 */ /* 0x000ea20000002400 */
[----:B------:R-:W-:Y:S01]  /*72b0*/  ISETP.LT.OR P2, PT, R3, R206, P2 ;  /* 0x000000ce0300720c */ /* 0x000fe20001741670 */
[----:B------:R-:W-:Y:S01]  /*72c0*/  FMUL.FTZ R13, R13, c[0x0][0x2ec] ;  /* 0x0000bb000d0d7a20 */ /* 0x000fe20000410000 */
[----:B------:R-:W-:Y:S01]  /*72d0*/  IADD3 R2, R0, 0x19, RZ ;  /* 0x0000001900027810 */ /* 0x000fe20007ffe0ff */
[----:B------:R-:W-:Y:S01]  /*72e0*/  FMUL.FTZ R14, R14, c[0x0][0x2ec] ;  /* 0x0000bb000e0e7a20 */ /* 0x000fe20000410000 */
[----:B-----5:R-:W-:Y:S01]  /*72f0*/  FSEL R79, R158, -INF , !P6 ;  /* 0xff8000009e4f7808 */ /* 0x020fe20007000000 */
[----:B------:R-:W-:Y:S01]  /*7300*/  FMUL.FTZ R8, R8, c[0x0][0x2ec] ;  /* 0x0000bb0008087a20 */ /* 0x000fe20000410000 */
[----:B------:R-:W-:Y:S01]  /*7310*/  FSEL R149, R157, -INF , !P5 ;  /* 0xff8000009d957808 */ /* 0x000fe20006800000 */
[----:B------:R-:W3:Y:S01]  /*7320*/  MUFU.TANH R38, R38 ;  /* 0x0000002600267308 */ /* 0x000ee20000002400 */
[----:B------:R-:W-:Y:S01]  /*7330*/  FSEL R158, R173, -INF , !P3 ;  /* 0xff800000ad9e7808 */ /* 0x000fe20005800000 */
[----:B------:R-:W-:Y:S01]  /*7340*/  FMUL.FTZ R10, R10, c[0x0][0x2ec] ;  /* 0x0000bb000a0a7a20 */ /* 0x000fe20000410000 */
[----:B------:R-:W-:Y:S01]  /*7350*/  FSEL R171, R166, -INF , !P1 ;  /* 0xff800000a6ab7808 */ /* 0x000fe20004800000 */
[----:B------:R-:W-:Y:S01]  /*7360*/  HMMA.16816.F32 R20, R20, R6, R28 ;  /* 0x000000061414723c */ /* 0x000fe2000000181c */
[----:B------:R-:W-:Y:S01]  /*7370*/  FSEL R144, R162, -INF , !P0 ;  /* 0xff800000a2907808 */ /* 0x000fe20004000000 */
[----:B------:R-:W-:Y:S01]  /*7380*/  FMUL.FTZ R26, R26, c[0x0][0x2ec] ;  /* 0x0000bb001a1a7a20 */ /* 0x000fe20000410000 */
[----:B------:R-:W-:Y:S01]  /*7390*/  FSEL R147, R160, -INF , !P4 ;  /* 0xff800000a0937808 */ /* 0x000fe20006000000 */
[----:B------:R-:W4:Y:S01]  /*73a0*/  MUFU.TANH R37, R37 ;  /* 0x0000002500257308 */ /* 0x000f220000002400 */
[----:B------:R-:W-:Y:S01]  /*73b0*/  FSEL R155, R69, -INF , !P2 ;  /* 0xff800000459b7808 */ /* 0x000fe20005000000 */
[----:B------:R-:W-:Y:S01]  /*73c0*/  FMUL.FTZ R15, R15, c[0x0][0x2ec] ;  /* 0x0000bb000f0f7a20 */ /* 0x000fe20000410000 */
[----:B------:R-:W-:Y:S01]  /*73d0*/  ISETP.GE.AND P6, PT, R3, R209, PT ;  /* 0x000000d10300720c */ /* 0x000fe20003fc6270 */
[----:B------:R-:W-:Y:S01]  /*73e0*/  FMUL.FTZ R9, R9, c[0x0][0x2ec] ;  /* 0x0000bb0009097a20 */ /* 0x000fe20000410000 */
[----:B------:R-:W-:Y:S01]  /*73f0*/  ISETP.GE.AND P5, PT, R3, R208, PT ;  /* 0x000000d00300720c */ /* 0x000fe20003fa6270 */
[----:B------:R-:W-:Y:S01]  /*7400*/  FMUL.FTZ R4, R11, c[0x0][0x2ec] ;  /* 0x0000bb000b047a20 */ /* 0x000fe20000410000 */
[----:B------:R-:W-:Y:S01]  /*7410*/  ISETP.GE.AND P3, PT, R3, R207, PT ;  /* 0x000000cf0300720c */ /* 0x000fe20003f66270 */
[----:B------:R-:W5:Y:S01]  /*7420*/  MUFU.TANH R39, R39 ;  /* 0x0000002700277308 */ /* 0x000f620000002400 */
[----:B------:R-:W-:Y:S01]  /*7430*/  ISETP.GE.AND P1, PT, R2, R210, PT ;  /* 0x000000d20200720c */ /* 0x000fe20003f26270 */
[----:B------:R-:W-:Y:S01]  /*7440*/  FMUL.FTZ R24, R24, c[0x0][0x2ec] ;  /* 0x0000bb0018187a20 */ /* 0x000fe20000410000 */
[C---:B------:R-:W-:Y:S01]  /*7450*/  ISETP.GE.AND P0, PT, R2.reuse, R209, PT ;  /* 0x000000d10200720c */ /* 0x040fe20003f06270 */
[----:B------:R-:W-:Y:S01]  /*7460*/  FMUL.FTZ R25, R25, c[0x0][0x2ec] ;  /* 0x0000bb0019197a20 */ /* 0x000fe20000410000 */
[C---:B------:R-:W-:Y:S01]  /*7470*/  ISETP.GE.AND P4, PT, R2.reuse, R208, PT ;  /* 0x000000d00200720c */ /* 0x040fe20003f86270 */
[----:B------:R-:W-:Y:S01]  /*7480*/  FMUL.FTZ R27, R27, c[0x0][0x2ec] ;  /* 0x0000bb001b1b7a20 */ /* 0x000fe20000410000 */
[----:B------:R-:W-:Y:S01]  /*7490*/  ISETP.GE.AND P2, PT, R2, R207, PT ;  /* 0x000000cf0200720c */ /* 0x000fe20003f46270 */
[----:B------:R-:W1:Y:S01]  /*74a0*/  MUFU.TANH R12, R12 ;  /* 0x0000000c000c7308 */ /* 0x000e620000002400 */
[----:B------:R-:W-:-:S02]  /*74b0*/  ISETP.LT.OR P6, PT, R3, R205, P6 ;  /* 0x000000cd0300720c */ /* 0x000fc400037c1670 */
[C---:B------:R-:W-:Y:S01]  /*74c0*/  ISETP.LT.OR P5, PT, R3.reuse, R204, P5 ;  /* 0x000000cc0300720c */ /* 0x040fe20002fa1670 */
[----:B------:R-:W-:Y:S01]  /*74d0*/  FMUL.FTZ R20, R20, c[0x0][0x2ec] ;  /* 0x0000bb0014147a20 */ /* 0x000fe20000410000 */
[----:B------:R-:W-:Y:S01]  /*74e0*/  ISETP.LT.OR P3, PT, R3, R203, P3 ;  /* 0x000000cb0300720c */ /* 0x000fe20001f61670 */
[----:B------:R-:W-:Y:S01]  /*74f0*/  FMUL.FTZ R21, R21, c[0x0][0x2ec] ;  /* 0x0000bb0015157a20 */ /* 0x000fe20000410000 */
[C---:B------:R-:W-:Y:S01]  /*7500*/  ISETP.LT.OR P1, PT, R2.reuse, R206, P1 ;  /* 0x000000ce0200720c */ /* 0x040fe20000f21670 */
[----:B------:R-:W-:Y:S01]  /*7510*/  MUFU.TANH R13, R13 ;  /* 0x0000000d000d7308 */ /* 0x000fe20000002400 */
[C---:B------:R-:W-:Y:S02]  /*7520*/  ISETP.LT.OR P0, PT, R2.reuse, R205, P0 ;  /* 0x000000cd0200720c */ /* 0x040fe40000701670 */
[C---:B------:R-:W-:Y:S02]  /*7530*/  ISETP.LT.OR P4, PT, R2.reuse, R204, P4 ;  /* 0x000000cc0200720c */ /* 0x040fe40002781670 */
[----:B------:R-:W-:-:S02]  /*7540*/  ISETP.LT.OR P2, PT, R2, R203, P2 ;  /* 0x000000cb0200720c */ /* 0x000fc40001741670 */
[----:B------:R-:W-:Y:S01]  /*7550*/  IADD3 R2, R0, 0x20, RZ ;  /* 0x0000002000027810 */ /* 0x000fe20007ffe0ff */
[----:B------:R-:W1:Y:S01]  /*7560*/  MUFU.TANH R14, R14 ;  /* 0x0000000e000e7308 */ /* 0x000e620000002400 */
[----:B------:R-:W-:Y:S02]  /*7570*/  FSEL R165, R165, -INF , !P6 ;  /* 0xff800000a5a57808 */ /* 0x000fe40007000000 */
[----:B------:R-:W-:Y:S02]  /*7580*/  FSEL R75, R75, -INF , !P5 ;  /* 0xff8000004b4b7808 */ /* 0x000fe40006800000 */
[----:B------:R-:W-:Y:S02]  /*7590*/  FSEL R146, R67, -INF , !P3 ;  /* 0xff80000043927808 */ /* 0x000fe40005800000 */
[----:B------:R-:W-:Y:S01]  /*75a0*/  FSEL R151, R159, -INF , !P1 ;  /* 0xff8000009f977808 */ /* 0x000fe20004800000 */
[----:B------:R-:W1:Y:S01]  /*75b0*/  MUFU.TANH R8, R8 ;  /* 0x0000000800087308 */ /* 0x000e620000002400 */
[----:B------:R-:W-:-:S02]  /*75c0*/  ISETP.GE.AND P6, PT, R2, R210, PT ;  /* 0x000000d20200720c */ /* 0x000fc40003fc6270 */
[C---:B------:R-:W-:Y:S02]  /*75d0*/  ISETP.GE.AND P5, PT, R2.reuse, R209, PT ;  /* 0x000000d10200720c */ /* 0x040fe40003fa6270 */
[C---:B------:R-:W-:Y:S02]  /*75e0*/  ISETP.GE.AND P3, PT, R2.reuse, R208, PT ;  /* 0x000000d00200720c */ /* 0x040fe40003f66270 */
[C---:B------:R-:W-:Y:S01]  /*75f0*/  ISETP.GE.AND P1, PT, R2.reuse, R207, PT ;  /* 0x000000cf0200720c */ /* 0x040fe20003f26270 */
[----:B------:R-:W1:Y:S01]  /*7600*/  MUFU.TANH R10, R10 ;  /* 0x0000000a000a7308 */ /* 0x000e620000002400 */
[C---:B------:R-:W-:Y:S02]  /*7610*/  ISETP.LT.OR P6, PT, R2.reuse, R206, P6 ;  /* 0x000000ce0200720c */ /* 0x040fe400037c1670 */
[C---:B------:R-:W-:Y:S02]  /*7620*/  ISETP.LT.OR P5, PT, R2.reuse, R205, P5 ;  /* 0x000000cd0200720c */ /* 0x040fe40002fa1670 */
[----:B------:R-:W-:-:S02]  /*7630*/  ISETP.LT.OR P3, PT, R2, R204, P3 ;  /* 0x000000cc0200720c */ /* 0x000fc40001f61670 */
[----:B------:R-:W-:Y:S01]  /*7640*/  ISETP.LT.OR P1, PT, R2, R203, P1 ;  /* 0x000000cb0200720c */ /* 0x000fe20000f21670 */
[----:B------:R-:W1:Y:S01]  /*7650*/  MUFU.TANH R26, R26 ;  /* 0x0000001a001a7308 */ /* 0x000e620000002400 */
[----:B------:R-:W-:Y:S02]  /*7660*/  IADD3 R2, R0, 0x21, RZ ;  /* 0x0000002100027810 */ /* 0x000fe40007ffe0ff */
[----:B------:R-:W-:Y:S02]  /*7670*/  FSEL R161, R161, -INF , !P0 ;  /* 0xff800000a1a17808 */ /* 0x000fe40004000000 */
[----:B------:R-:W-:Y:S02]  /*7680*/  FSEL R74, R74, -INF , !P4 ;  /* 0xff8000004a4a7808 */ /* 0x000fe40006000000 */
[----:B------:R-:W-:Y:S01]  /*7690*/  FSEL R145, R68, -INF , !P2 ;  /* 0xff80000044917808 */ /* 0x000fe20005000000 */
[----:B------:R-:W1:Y:S01]  /*76a0*/  MUFU.TANH R15, R15 ;  /* 0x0000000f000f7308 */ /* 0x000e620000002400 */
[----:B------:R-:W-:-:S02]  /*76b0*/  FSEL R150, R150, -INF , !P6 ;  /* 0xff80000096967808 */ /* 0x000fc40007000000 */
[C---:B------:R-:W-:Y:S02]  /*76c0*/  ISETP.GE.AND P0, PT, R2.reuse, R210, PT ;  /* 0x000000d20200720c */ /* 0x040fe40003f06270 */
[C---:B------:R-:W-:Y:S02]  /*76d0*/  ISETP.GE.AND P4, PT, R2.reuse, R209, PT ;  /* 0x000000d10200720c */ /* 0x040fe40003f86270 */
[C---:B------:R-:W-:Y:S01]  /*76e0*/  ISETP.GE.AND P2, PT, R2.reuse, R208, PT ;  /* 0x000000d00200720c */ /* 0x040fe20003f46270 */
[----:B------:R-:W1:Y:S01]  /*76f0*/  MUFU.TANH R9, R9 ;  /* 0x0000000900097308 */ /* 0x000e620000002400 */
[C---:B------:R-:W-:Y:S02]  /*7700*/  ISETP.GE.AND P6, PT, R2.reuse, R207, PT ;  /* 0x000000cf0200720c */ /* 0x040fe40003fc6270 */
[C---:B------:R-:W-:Y:S02]  /*7710*/  ISETP.LT.OR P0, PT, R2.reuse, R206, P0 ;  /* 0x000000ce0200720c */ /* 0x040fe40000701670 */
[----:B------:R-:W-:-:S02]  /*7720*/  ISETP.LT.OR P4, PT, R2, R205, P4 ;  /* 0x000000cd0200720c */ /* 0x000fc40002781670 */
[C---:B------:R-:W-:Y:S01]  /*7730*/  ISETP.LT.OR P2, PT, R2.reuse, R204, P2 ;  /* 0x000000cc0200720c */ /* 0x040fe20001741670 */
[----:B------:R-:W1:Y:S01]  /*7740*/  MUFU.TANH R4, R4 ;  /* 0x0000000400047308 */ /* 0x000e620000002400 */
[----:B------:R-:W-:Y:S02]  /*7750*/  ISETP.LT.OR P6, PT, R2, R203, P6 ;  /* 0x000000cb0200720c */ /* 0x000fe400037c1670 */
[----:B------:R-:W-:Y:S02]  /*7760*/  IADD3 R2, R0, 0x28, RZ ;  /* 0x0000002800027810 */ /* 0x000fe40007ffe0ff */
[----:B------:R-:W-:Y:S02]  /*7770*/  FSEL R211, R211, -INF , !P5 ;  /* 0xff800000d3d37808 */ /* 0x000fe40006800000 */
[----:B------:R-:W-:Y:S01]  /*7780*/  FSEL R164, R164, -INF , !P3 ;  /* 0xff800000a4a47808 */ /* 0x000fe20005800000 */
[----:B------:R-:W1:Y:S01]  /*7790*/  MUFU.TANH R24, R24 ;  /* 0x0000001800187308 */ /* 0x000e620000002400 */
[----:B------:R-:W-:-:S02]  /*77a0*/  FSEL R173, R66, -INF , !P1 ;  /* 0xff80000042ad7808 */ /* 0x000fc40004800000 */
[----:B------:R-:W-:Y:S02]  /*77b0*/  FSEL R156, R156, -INF , !P0 ;  /* 0xff8000009c9c7808 */ /* 0x000fe40004000000 */
[C---:B------:R-:W-:Y:S02]  /*77c0*/  ISETP.GE.AND P5, PT, R2.reuse, R210, PT ;  /* 0x000000d20200720c */ /* 0x040fe40003fa6270 */
[C---:B------:R-:W-:Y:S01]  /*77d0*/  ISETP.GE.AND P3, PT, R2.reuse, R209, PT ;  /* 0x000000d10200720c */ /* 0x040fe20003f66270 */
[----:B------:R-:W-:Y:S01]  /*77e0*/  MUFU.TANH R25, R25 ;  /* 0x0000001900197308 */ /* 0x000fe20000002400 */
[C---:B------:R-:W-:Y:S02]  /*77f0*/  ISETP.GE.AND P1, PT, R2.reuse, R208, PT ;  /* 0x000000d00200720c */ /* 0x040fe40003f26270 */
[C---:B------:R-:W-:Y:S02]  /*7800*/  ISETP.GE.AND P0, PT, R2.reuse, R207, PT ;  /* 0x000000cf0200720c */ /* 0x040fe40003f06270 */
[----:B------:R-:W-:-:S02]  /*7810*/  ISETP.LT.OR P5, PT, R2, R206, P5 ;  /* 0x000000ce0200720c */ /* 0x000fc40002fa1670 */
[C---:B------:R-:W-:Y:S01]  /*7820*/  ISETP.LT.OR P3, PT, R2.reuse, R205, P3 ;  /* 0x000000cd0200720c */ /* 0x040fe20001f61670 */
[----:B------:R-:W-:Y:S01]  /*7830*/  MUFU.TANH R27, R27 ;  /* 0x0000001b001b7308 */ /* 0x000fe20000002400 */
[C---:B------:R-:W-:Y:S02]  /*7840*/  ISETP.LT.OR P1, PT, R2.reuse, R204, P1 ;  /* 0x000000cc0200720c */ /* 0x040fe40000f21670 */
[----:B------:R-:W-:Y:S02]  /*7850*/  ISETP.LT.OR P0, PT, R2, R203, P0 ;  /* 0x000000cb0200720c */ /* 0x000fe40000701670 */
[----:B------:R-:W-:Y:S02]  /*7860*/  IADD3 R2, R0, 0x29, RZ ;  /* 0x0000002900027810 */ /* 0x000fe40007ffe0ff */
[----:B------:R-:W-:Y:S01]  /*7870*/  FSEL R183, R183, -INF , !P4 ;  /* 0xff800000b7b77808 */ /* 0x000fe20006000000 */
[----:B------:R-:W1:Y:S01]  /*7880*/  MUFU.TANH R20, R20 ;  /* 0x0000001400147308 */ /* 0x000e620000002400 */
[----:B------:R-:W-:-:S02]  /*7890*/  FSEL R163, R163, -INF , !P2 ;  /* 0xff800000a3a37808 */ /* 0x000fc40005000000 */
[----:B------:R-:W-:Y:S02]  /*78a0*/  FSEL R174, R49, -INF , !P6 ;  /* 0xff80000031ae7808 */ /* 0x000fe40007000000 */
[----:B------:R-:W-:Y:S02]  /*78b0*/  FSEL R154, R154, -INF , !P5 ;  /* 0xff8000009a9a7808 */ /* 0x000fe40006800000 */
[C---:B------:R-:W-:Y:S01]  /*78c0*/  ISETP.GE.AND P4, PT, R2.reuse, R210, PT ;  /* 0x000000d20200720c */ /* 0x040fe20003f86270 */
[----:B------:R-:W-:Y:S01]  /*78d0*/  MUFU.TANH R21, R21 ;  /* 0x0000001500157308 */ /* 0x000fe20000002400 */
[C---:B------:R-:W-:Y:S02]  /*78e0*/  ISETP.GE.AND P2, PT, R2.reuse, R209, PT ;  /* 0x000000d10200720c */ /* 0x040fe40003f46270 */
[C---:B------:R-:W-:Y:S02]  /*78f0*/  ISETP.GE.AND P6, PT, R2.reuse, R208, PT ;  /* 0x000000d00200720c */ /* 0x040fe40003fc6270 */
[----:B------:R-:W-:-:S02]  /*7900*/  ISETP.GE.AND P5, PT, R2, R207, PT ;  /* 0x000000cf0200720c */ /* 0x000fc40003fa6270 */
[C---:B------:R-:W-:Y:S02]  /*7910*/  ISETP.LT.OR P4, PT, R2.reuse, R206, P4 ;  /* 0x000000ce0200720c */ /* 0x040fe40002781670 */
[C---:B------:R-:W-:Y:S02]  /*7920*/  ISETP.LT.OR P2, PT, R2.reuse, R205, P2 ;  /* 0x000000cd0200720c */ /* 0x040fe40001741670 */
[C---:B------:R-:W-:Y:S02]  /*7930*/  ISETP.LT.OR P6, PT, R2.reuse, R204, P6 ;  /* 0x000000cc0200720c */ /* 0x040fe400037c1670 */
[----:B------:R-:W-:Y:S02]  /*7940*/  ISETP.LT.OR P5, PT, R2, R203, P5 ;  /* 0x000000cb0200720c */ /* 0x000fe40002fa1670 */
[C---:B------:R-:W-:Y:S02]  /*7950*/  IADD3 R2, R0.reuse, 0x30, RZ ;  /* 0x0000003000027810 */ /* 0x040fe40007ffe0ff */
[----:B------:R-:W-:-:S02]  /*7960*/  IADD3 R3, R0, 0x31, RZ ;  /* 0x0000003100037810 */ /* 0x000fc40007ffe0ff */
[----:B-1----:R-:W-:Y:S02]  /*7970*/  FSEL R182, R18, -INF , !P3 ;  /* 0xff80000012b67808 */ /* 0x002fe40005800000 */
[----:B--2---:R-:W-:Y:S02]  /*7980*/  FSEL R160, R36, -INF , !P1 ;  /* 0xff80000024a07808 */ /* 0x004fe40004800000 */
[----:B---3--:R-:W-:Y:S02]  /*7990*/  FSEL R167, R38, -INF , !P0 ;  /* 0xff80000026a77808 */ /* 0x008fe40004000000 */
[----:B------:R-:W-:Y:S02]  /*79a0*/  FSEL R175, R17, -INF , !P4 ;  /* 0xff80000011af7808 */ /* 0x000fe40006000000 */
[----:B------:R-:W-:Y:S01]  /*79b0*/  FSEL R180, R19, -INF , !P2 ;  /* 0xff80000013b47808 */ /* 0x000fe20005000000 */
[----:B------:R-:W-:Y:S01]  /*79c0*/  BAR.SYNC.DEFER_BLOCKING 0x0 ;  /* 0x0000000000007b1d */ /* 0x000fe20000010000 */
        /* <DEDUP_REMOVED lines=11> */
[----:B----4-:R-:W-:Y:S02]  /*7a80*/  FSEL R157, R37, -INF , !P6 ;  /* 0xff800000259d7808 */ /* 0x010fe40007000000 */
[----:B-----5:R-:W-:-:S02]  /*7a90*/  FSEL R166, R39, -INF , !P5 ;  /* 0xff80000027a67808 */ /* 0x020fc40006800000 */
[----:B------:R-:W-:Y:S02]  /*7aa0*/  FSEL R169, R12, -INF , !P3 ;  /* 0xff8000000ca97808 */ /* 0x000fe40005800000 */
        /* <DEDUP_REMOVED lines=13> */
[----:B------:R-:W-:Y:S01]  /*7b80*/  ISETP.LT.OR P3, PT, R3, R203, P3 ;  /* 0x000000cb0300720c */ /* 0x000fe20001f61670 */
[----:B------:R-:W-:Y:S01]  /*7b90*/  FMUL.FTZ R3, R22, c[0x0][0x2ec] ;  /* 0x0000bb0016037a20 */ /* 0x000fe20000410000 */
[C---:B------:R-:W-:Y:S02]  /*7ba0*/  ISETP.LT.OR P1, PT, R2.reuse, R206, P1 ;  /* 0x000000ce0200720c */ /* 0x040fe40000f21670 */
[C---:B------:R-:W-:Y:S02]  /*7bb0*/  ISETP.LT.OR P0, PT, R2.reuse, R205, P0 ;  /* 0x000000cd0200720c */ /* 0x040fe40000701670 */
[C---:B------:R-:W-:Y:S01]  /*7bc0*/  ISETP.LT.OR P4, PT, R2.reuse, R204, P4 ;  /* 0x000000cc0200720c */ /* 0x040fe20002781670 */
[----:B------:R-:W1:Y:S01]  /*7bd0*/  MUFU.TANH R3, R3 ;  /* 0x0000000300037308 */ /* 0x000e620000002400 */
[----:B------:R-:W-:Y:S01]  /*7be0*/  ISETP.LT.OR P2, PT, R2, R203, P2 ;  /* 0x000000cb0200720c */ /* 0x000fe20001741670 */
[----:B------:R-:W-:Y:S01]  /*7bf0*/  FMUL.FTZ R2, R23, c[0x0][0x2ec] ;  /* 0x0000bb0017027a20 */ /* 0x000fe20000410000 */
[----:B------:R-:W-:-:S02]  /*7c00*/  FSEL R216, R26, -INF , !P0 ;  /* 0xff8000001ad87808 */ /* 0x000fc40004000000 */
[----:B------:R-:W-:Y:S02]  /*7c10*/  ISETP.GT.AND P0, PT, R213, UR8, PT ;  /* 0x00000008d5007c0c */ /* 0x000fe4000bf04270 */
[----:B------:R-:W-:Y:S01]  /*7c20*/  IADD3 R0, R0, 0x39, RZ ;  /* 0x0000003900007810 */ /* 0x000fe20007ffe0ff */
[----:B------:R-:W2:Y:S01]  /*7c30*/  MUFU.TANH R2, R2 ;  /* 0x0000000200027308 */ /* 0x000ea20000002400 */
        /* <DEDUP_REMOVED lines=12> */
[----:B------:R-:W-:Y:S02]  /*7d00*/  FSEL R177, R20, -INF , !P4 ;  /* 0xff80000014b17808 */ /* 0x000fe40006000000 */
[----:B-1----:R-:W-:Y:S02]  /*7d10*/  FSEL R184, R3, -INF , !P2 ;  /* 0xff80000003b87808 */ /* 0x002fe40005000000 */
[----:B------:R-:W-:Y:S02]  /*7d20*/  FSEL R176, R25, -INF , !P6 ;  /* 0xff80000019b07808 */ /* 0x000fe40007000000 */
[----:B------:R-:W-:-:S02]  /*7d30*/  FSEL R215, R27, -INF , !P5 ;  /* 0xff8000001bd77808 */ /* 0x000fc40006800000 */
[----:B------:R-:W-:Y:S02]  /*7d40*/  FSEL R178, R21, -INF , !P3 ;  /* 0xff80000015b27808 */ /* 0x000fe40005800000 */
[----:B--2---:R-:W-:Y:S01]  /*7d50*/  FSEL R186, R2, -INF , !P1 ;  /* 0xff80000002ba7808 */ /* 0x004fe20004800000 */
[----:B------:R-:W-:Y:S05]  /*7d60*/  @!P0 BRA `(.L_x_1669) ;  /* 0x000001a000008947 */ /* 0x000fea0003800000 */
[----:B------:R-:W-:Y:S01]  /*7d70*/  IADD3 R0, R234, -0x3, RZ ;  /* 0xfffffffdea007810 */ /* 0x000fe20007ffe0ff */
[----:B------:R-:W-:Y:S02]  /*7d80*/  USHF.L.U32 UR9, UR6, 0x5, URZ ;  /* 0x0000000506097899 */ /* 0x000fe4000800063f */
[----:B------:R-:W-:Y:S01]  /*7d90*/  USHF.L.U64.HI UR10, UR6, 0x5, UR7 ;  /* 0x00000005060a7899 */ /* 0x000fe20008010207 */
[----:B------:R-:W-:Y:S01]  /*7da0*/  SHF.R.S32.HI R4, RZ, 0x1f, R0 ;  /* 0x0000001fff047819 */ /* 0x000fe20000011400 */
[----:B------:R-:W-:-:S04]  /*7db0*/  IMAD.WIDE.U32 R2, R0, c[0x0][0x198], RZ ;  /* 0x0000660000027a25 */ /* 0x000fc800078e00ff */
[----:B------:R-:W-:-:S04]  /*7dc0*/  IMAD R4, R4, c[0x0][0x198], RZ ;  /* 0x0000660004047a24 */ /* 0x000fc800078e02ff */
[----:B------:R-:W-:Y:S01]  /*7dd0*/  IMAD R4, R0, c[0x0][0x19c], R4 ;  /* 0x0000670000047a24 */ /* 0x000fe200078e0204 */
[----:B------:R-:W-:-:S03]  /*7de0*/  LEA R0, P1, R2, R236, 0x6 ;  /* 0x000000ec02007211 */ /* 0x000fc600078230ff */
[----:B------:R-:W-:Y:S01]  /*7df0*/  IMAD.IADD R4, R3, 0x1, R4 ;  /* 0x0000000103047824 */ /* 0x000fe200078e0204 */
[----:B------:R-:W-:-:S04]  /*7e00*/  LEA R6, P2, R0, c[0x0][0x168], 0x1 ;  /* 0x00005a0000067a11 */ /* 0x000fc800078408ff */
        /* <DEDUP_REMOVED lines=16> */
.L_x_1669:
[----:B------:R-:W-:Y:S01]  /*7f10*/  FMNMX.FTZ R0, R73, R46, !PT ;  /* 0x0000002e49007209 */ /* 0x000fe20007810000 */
[----:B------:R-:W-:Y:S03]  /*7f20*/  LDSM.16.MT88.4 R12, [R189+0x6000] ;  /* 0x00600000bd0c783b */ /* 0x000fe60000004200 */
[----:B-1----:R-:W-:Y:S01]  /*7f30*/  FMNMX.FTZ R2, R58, R0, !PT ;  /* 0x000000003a027209 */ /* 0x002fe20007810000 */
        /* <DEDUP_REMOVED lines=54> */
[----:B-1----:R-:W-:-:S03]  /*82a0*/  FMNMX.FTZ R2, R0, R6, !PT ;  /* 0x0000000600027209 */ /* 0x002fc60007810000 */
[----:B------:R-:W1:Y:S04]  /*82b0*/  SHFL.BFLY PT, R6, R4, 0x2, 0x1f ;  /* 0x0c401f0004067f89 */ /* 0x000e6800000e0000 */
[----:B------:R-:W3:Y:S01]  /*82c0*/  SHFL.BFLY PT, R8, R2, 0x1, 0x1f ;  /* 0x0c201f0002087f89 */ /* 0x000ee200000e0000 */
[----:B--2---:R-:W-:Y:S02]  /*82d0*/  FMNMX.FTZ R0, R3, R7, !PT ;  /* 0x0000000703007209 */ /* 0x004fe40007810000 */
[----:B------:R-:W-:-:S03]  /*82e0*/  FMNMX.FTZ R3, R170, R5, !PT ;  /* 0x00000005aa037209 */ /* 0x000fc60007810000 */
[----:B------:R-:W2:Y:S01]  /*82f0*/  SHFL.BFLY PT, R7, R0, 0x1, 0x1f ;  /* 0x0c201f0000077f89 */ /* 0x000ea200000e0000 */
[----:B------:R-:W-:-:S04]  /*8300*/  FMNMX.FTZ R3, R171, R3, !PT ;  /* 0x00000003ab037209 */ /* 0x000fc80007810000 */
[----:B------:R-:W-:-:S04]  /*8310*/  FMNMX.FTZ R3, R165, R3, !PT ;  /* 0x00000003a5037209 */ /* 0x000fc80007810000 */
[----:B------:R-:W-:-:S04]  /*8320*/  FMNMX.FTZ R3, R161, R3, !PT ;  /* 0x00000003a1037209 */ /* 0x000fc80007810000 */
[----:B------:R-:W-:Y:S02]  /*8330*/  FMNMX.FTZ R3, R211, R3, !PT ;  /* 0x00000003d3037209 */ /* 0x000fe40007810000 */
[----:B-1----:R-:W-:Y:S02]  /*8340*/  FMNMX.FTZ R5, R4, R6, !PT ;  /* 0x0000000604057209 */ /* 0x002fe40007810000 */
[----:B------:R-:W-:Y:S02]  /*8350*/  FMNMX.FTZ R3, R183, R3, !PT ;  /* 0x00000003b7037209 */ /* 0x000fe40007810000 */
[----:B---3--:R-:W-:Y:S01]  /*8360*/  FMNMX.FTZ R162, R2, R8, !PT ;  /* 0x0000000802a27209 */ /* 0x008fe20007810000 */
[----:B------:R-:W1:Y:S01]  /*8370*/  SHFL.BFLY PT, R6, R5, 0x1, 0x1f ;  /* 0x0c201f0005067f89 */ /* 0x000e6200000e0000 */
[----:B------:R-:W-:Y:S02]  /*8380*/  FMNMX.FTZ R2, R182, R3, !PT ;  /* 0x00000003b6027209 */ /* 0x000fe40007810000 */
[C---:B------:R-:W-:Y:S01]  /*8390*/  FSETP.NEU.FTZ.AND P3, PT, R162.reuse, -INF , PT ;  /* 0xff800000a200780b */ /* 0x040fe20003f7d000 */
[----:B------:R-:W-:Y:S01]  /*83a0*/  FMUL.FTZ R3, R162, c[0x0][0x23c] ;  /* 0x00008f00a2037a20 */ /* 0x000fe20000410000 */
[----:B------:R-:W-:-:S02]  /*83b0*/  FMNMX.FTZ R2, R180, R2, !PT ;  /* 0x00000002b4027209 */ /* 0x000fc40007810000 */
[----:B--2---:R-:W-:Y:S02]  /*83c0*/  FMNMX.FTZ R153, R0, R7, !PT ;  /* 0x0000000700997209 */ /* 0x004fe40007810000 */
[----:B------:R-:W-:Y:S02]  /*83d0*/  FSEL R0, R3, RZ, P3 ;  /* 0x000000ff03007208 */ /* 0x000fe40001800000 */
[----:B------:R-:W-:Y:S01]  /*83e0*/  FMNMX.FTZ R2, R217, R2, !PT ;  /* 0x00000002d9027209 */ /* 0x000fe20007810000 */
[C---:B------:R-:W-:Y:S01]  /*83f0*/  FMUL.FTZ R3, R153.reuse, c[0x0][0x23c] ;  /* 0x00008f0099037a20 */ /* 0x040fe20000410000 */
[----:B------:R-:W-:Y:S01]  /*8400*/  FSETP.NEU.FTZ.AND P2, PT, R153, -INF , PT ;  /* 0xff8000009900780b */ /* 0x000fe20003f5d000 */
[--C-:B------:R-:W-:Y:S01]  /*8410*/  FFMA.FTZ R4, R46, c[0x0][0x23c], -R0.reuse ;  /* 0x00008f002e047a23 */ /* 0x100fe20000010800 */
[----:B------:R-:W-:Y:S01]  /*8420*/  FMNMX.FTZ R2, R214, R2, !PT ;  /* 0x00000002d6027209 */ /* 0x000fe20007810000 */
[----:B------:R-:W-:Y:S01]  /*8430*/  FFMA.FTZ R9, R56, c[0x0][0x23c], -R0 ;  /* 0x00008f0038097a23 */ /* 0x000fe20000010800 */
[----:B------:R-:W-:Y:S01]  /*8440*/  FSEL R3, R3, RZ, P2 ;  /* 0x000000ff03037208 */ /* 0x000fe20001000000 */
[----:B------:R2:W-:Y:S01]  /*8450*/  MUFU.EX2 R39, R4 ;  /* 0x0000000400277308 */ /* 0x0005e20000000800 */
[----:B-1----:R-:W-:-:S03]  /*8460*/  FMNMX.FTZ R152, R5, R6, !PT ;  /* 0x0000000605987209 */ /* 0x002fc60007810000 */
[----:B------:R-:W-:-:S04]  /*8470*/  FFMA.FTZ R5, R44, c[0x0][0x23c], -R3 ;  /* 0x00008f002c057a23 */ /* 0x000fc80000010803 */
[----:B------:R1:W-:Y:S01]  /*8480*/  MUFU.EX2 R35, R9 ;  /* 0x0000000900237308 */ /* 0x0003e20000000800 */
[----:B------:R-:W-:Y:S02]  /*8490*/  FSETP.NEU.FTZ.AND P1, PT, R152, -INF , PT ;  /* 0xff8000009800780b */ /* 0x000fe40003f3d000 */
[----:B--2---:R-:W-:Y:S01]  /*84a0*/  FMNMX.FTZ R4, R216, R2, !PT ;  /* 0x00000002d8047209 */ /* 0x004fe20007810000 */
[----:B------:R-:W-:-:S04]  /*84b0*/  FFMA.FTZ R2, R47, c[0x0][0x23c], -R3 ;  /* 0x00008f002f027a23 */ /* 0x000fc80000010803 */
[----:B------:R2:W-:Y:S01]  /*84c0*/  MUFU.EX2 R37, R5 ;  /* 0x0000000500257308 */ /* 0x0005e20000000800 */
[----:B------:R-:W-:Y:S02]  /*84d0*/  FMNMX.FTZ R4, R215, R4, !PT ;  /* 0x00000004d7047209 */ /* 0x000fe40007810000 */
[----:B-1----:R-:W-:-:S03]  /*84e0*/  FSEL R9, R162, RZ, P3 ;  /* 0x000000ffa2097208 */ /* 0x002fc60001800000 */
[----:B------:R-:W1:Y:S02]  /*84f0*/  SHFL.BFLY PT, R6, R4, 0x2, 0x1f ;  /* 0x0c401f0004067f89 */ /* 0x000e6400000e0000 */
[----:B------:R3:W-:Y:S01]  /*8500*/  MUFU.EX2 R36, R2 ;  /* 0x0000000200247308 */ /* 0x0007e20000000800 */
[--C-:B--2---:R-:W-:Y:S02]  /*8510*/  FFMA.FTZ R5, R16, c[0x0][0x23c], -R3.reuse ;  /* 0x00008f0010057a23 */ /* 0x104fe40000010803 */
[----:B------:R-:W-:Y:S05]  /*8520*/  LDSM.16.MT88.4 R16, [R192+0x6000] ;  /* 0x00600000c010783b */ /* 0x000fea0000004200 */
[----:B------:R-:W-:Y:S01]  /*8530*/  MUFU.EX2 R23, R5 ;  /* 0x0000000500177308 */ /* 0x000fe20000000800 */
[----:B---3--:R-:W-:-:S07]  /*8540*/  FFMA.FTZ R2, R53, c[0x0][0x23c], -R3 ;  /* 0x00008f0035027a23 */ /* 0x008fce0000010803 */
[----:B------:R2:W-:Y:S01]  /*8550*/  MUFU.EX2 R32, R2 ;  /* 0x0000000200207308 */ /* 0x0005e20000000800 */
[----:B-1----:R-:W-:Y:S02]  /*8560*/  FMNMX.FTZ R4, R4, R6, !PT ;  /* 0x0000000604047209 */ /* 0x002fe40007810000 */
[----:B------:R-:W-:-:S03]  /*8570*/  FSEL R6, R153, RZ, P2 ;  /* 0x000000ff99067208 */ /* 0x000fc60001000000 */
[----:B------:R-:W1:Y:S02]  /*8580*/  SHFL.BFLY PT, R8, R4, 0x1, 0x1f ;  /* 0x0c201f0004087f89 */ /* 0x000e6400000e0000 */
[----:B------:R-:W-:Y:S01]  /*8590*/  FADD.FTZ R7, R71, -R6 ;  /* 0x8000000647077221 */ /* 0x000fe20000010000 */
[----:B------:R-:W-:-:S03]  /*85a0*/  FSEL R6, R152, RZ, P1 ;  /* 0x000000ff98067208 */ /* 0x000fc60000800000 */
[----:B------:R-:W-:Y:S02]  /*85b0*/  FMUL.FTZ R7, R7, c[0x0][0x23c] ;  /* 0x00008f0007077a20 */ /* 0x000fe40000410000 */
[----:B--2---:R-:W-:Y:S02]  /*85c0*/  FMUL.FTZ R2, R152, c[0x0][0x23c] ;  /* 0x00008f0098027a20 */ /* 0x004fe40000410000 */
[----:B------:R-:W2:Y:S03]  /*85d0*/  MUFU.EX2 R78, R7 ;  /* 0x00000007004e7308 */ /* 0x000ea60000000800 */
[----:B------:R-:W-:-:S05]  /*85e0*/  FSEL R2, R2, RZ, P1 ;  /* 0x000000ff02027208 */ /* 0x000fca0000800000 */
[----:B------:R-:W-:-:S04]  /*85f0*/  FFMA.FTZ R5, R54, c[0x0][0x23c], -R2 ;  /* 0x00008f0036057a23 */ /* 0x000fc80000010802 */
[----:B------:R3:W-:Y:S01]  /*8600*/  MUFU.EX2 R33, R5 ;  /* 0x0000000500217308 */ /* 0x0007e20000000800 */
[----:B-1----:R-:W-:Y:S01]  /*8610*/  FMNMX.FTZ R159, R4, R8, !PT ;  /* 0x00000008049f7209 */ /* 0x002fe20007810000 */
[----:B------:R-:W-:Y:S02]  /*8620*/  FFMA.FTZ R4, R58, c[0x0][0x23c], -R0 ;  /* 0x00008f003a047a23 */ /* 0x000fe40000010800 */
[-C--:B--2---:R-:W-:Y:S01]  /*8630*/  FMUL.FTZ R88, R88, R78.reuse ;  /* 0x0000004e58587220 */ /* 0x084fe20000410000 */
[----:B------:R-:W-:Y:S01]  /*8640*/  FSETP.NEU.FTZ.AND P1, PT, R159, -INF , PT ;  /* 0xff8000009f00780b */ /* 0x000fe20003f3d000 */
[-C--:B------:R-:W-:Y:S02]  /*8650*/  FMUL.FTZ R89, R89, R78.reuse ;  /* 0x0000004e59597220 */ /* 0x080fe40000410000 */
[----:B------:R1:W-:Y:S01]  /*8660*/  MUFU.EX2 R20, R4 ;  /* 0x0000000400147308 */ /* 0x0003e20000000800 */
[-C--:B------:R-:W-:Y:S02]  /*8670*/  FMUL.FTZ R100, R100, R78.reuse ;  /* 0x0000004e64647220 */ /* 0x080fe40000410000 */
[----:B------:R-:W-:-:S02]  /*8680*/  FMUL.FTZ R101, R101, R78 ;  /* 0x0000004e65657220 */ /* 0x000fc40000410000 */
[-C--:B------:R-:W-:Y:S02]  /*8690*/  FMUL.FTZ R104, R104, R78.reuse ;  /* 0x0000004e68687220 */ /* 0x080fe40000410000 */
[-C--:B------:R-:W-:Y:S02]  /*86a0*/  FMUL.FTZ R105, R105, R78.reuse ;  /* 0x0000004e69697220 */ /* 0x080fe40000410000 */
[----:B---3--:R-:W-:Y:S02]  /*86b0*/  FFMA.FTZ R5, R55, c[0x0][0x23c], -R2 ;  /* 0x00008f0037057a23 */ /* 0x008fe40000010802 */
[-C--:B------:R-:W-:Y:S02]  /*86c0*/  FMUL.FTZ R84, R84, R78.reuse ;  /* 0x0000004e54547220 */ /* 0x080fe40000410000 */
[----:B------:R2:W-:Y:S01]  /*86d0*/  MUFU.EX2 R22, R5 ;  /* 0x0000000500167308 */ /* 0x0005e20000000800 */
[----:B------:R-:W-:Y:S02]  /*86e0*/  FMUL.FTZ R85, R85, R78 ;  /* 0x0000004e55557220 */ /* 0x000fe40000410000 */
[----:B-1----:R-:W-:-:S02]  /*86f0*/  FMUL.FTZ R4, R159, c[0x0][0x23c] ;  /* 0x00008f009f047a20 */ /* 0x002fc40000410000 */
[-C--:B------:R-:W-:Y:S02]  /*8700*/  FMUL.FTZ R116, R116, R78.reuse ;  /* 0x0000004e74747220 */ /* 0x080fe40000410000 */
[-C--:B------:R-:W-:Y:S01]  /*8710*/  FMUL.FTZ R117, R117, R78.reuse ;  /* 0x0000004e75757220 */ /* 0x080fe20000410000 */
[----:B------:R-:W-:Y:S01]  /*8720*/  FSEL R8, R4, RZ, P1 ;  /* 0x000000ff04087208 */ /* 0x000fe20000800000 */
[----:B------:R-:W-:Y:S01]  /*8730*/  FMUL.FTZ R120, R120, R78 ;  /* 0x0000004e78787220 */ /* 0x000fe20000410000 */
[----:B------:R-:W-:Y:S01]  /*8740*/  F2FP.PACK_AB R4, R32, R36 ;  /* 0x000000242004723e */ /* 0x000fe200000000ff */
[----:B------:R-:W-:Y:S02]  /*8750*/  FMUL.FTZ R121, R121, R78 ;  /* 0x0000004e79797220 */ /* 0x000fe40000410000 */
[--C-:B------:R-:W-:Y:S02]  /*8760*/  FFMA.FTZ R11, R65, c[0x0][0x23c], -R8.reuse ;  /* 0x00008f00410b7a23 */ /* 0x100fe40000010808 */
[----:B------:R-:W-:-:S02]  /*8770*/  FFMA.FTZ R10, R64, c[0x0][0x23c], -R8 ;  /* 0x00008f00400a7a23 */ /* 0x000fc40000010808 */
[----:B--2---:R-:W-:Y:S01]  /*8780*/  FFMA.FTZ R5, R52, c[0x0][0x23c], -R2 ;  /* 0x00008f0034057a23 */ /* 0x004fe20000010802 */
[----:B------:R1:W-:Y:S01]  /*8790*/  MUFU.EX2 R246, R11 ;  /* 0x0000000b00f67308 */ /* 0x0003e20000000800 */
[-C--:B------:R-:W-:Y:S02]  /*87a0*/  FMUL.FTZ R132, R132, R78.reuse ;  /* 0x0000004e84847220 */ /* 0x080fe40000410000 */
[-C--:B------:R-:W-:Y:S02]  /*87b0*/  FMUL.FTZ R133, R133, R78.reuse ;  /* 0x0000004e85857220 */ /* 0x080fe40000410000 */
[-C--:B------:R-:W-:Y:S02]  /*87c0*/  FMUL.FTZ R136, R136, R78.reuse ;  /* 0x0000004e88887220 */ /* 0x080fe40000410000 */
[----:B------:R-:W-:Y:S01]  /*87d0*/  FMUL.FTZ R137, R137, R78 ;  /* 0x0000004e89897220 */ /* 0x000fe20000410000 */
[----:B------:R2:W-:Y:S01]  /*87e0*/  MUFU.EX2 R34, R5 ;  /* 0x0000000500227308 */ /* 0x0005e20000000800 */
[----:B-1----:R-:W-:-:S07]  /*87f0*/  FFMA.FTZ R11, R48, c[0x0][0x23c], -R8 ;  /* 0x00008f00300b7a23 */ /* 0x002fce0000010808 */
[----:B------:R1:W-:Y:S01]  /*8800*/  MUFU.EX2 R247, R10 ;  /* 0x0000000a00f77308 */ /* 0x0003e20000000800 */
[----:B--2---:R-:W-:-:S07]  /*8810*/  FFMA.FTZ R5, R45, c[0x0][0x23c], -R2 ;  /* 0x00008f002d057a23 */ /* 0x004fce0000010802 */
[----:B------:R-:W-:Y:S08]  /*8820*/  MUFU.EX2 R239, R11 ;  /* 0x0000000b00ef7308 */ /* 0x000ff00000000800 */
[----:B------:R2:W3:Y:S01]  /*8830*/  MUFU.EX2 R21, R5 ;  /* 0x0000000500157308 */ /* 0x0004e20000000800 */
[----:B-1----:R-:W-:-:S07]  /*8840*/  FFMA.FTZ R10, R59, c[0x0][0x23c], -R8 ;  /* 0x00008f003b0a7a23 */ /* 0x002fce0000010808 */
[----:B------:R-:W-:Y:S01]  /*8850*/  MUFU.EX2 R240, R10 ;  /* 0x0000000a00f07308 */ /* 0x000fe20000000800 */
[----:B--2---:R-:W-:Y:S01]  /*8860*/  FADD.FTZ R5, R70, -R6 ;  /* 0x8000000646057221 */ /* 0x004fe20000010000 */
[----:B------:R-:W-:Y:S02]  /*8870*/  F2FP.PACK_AB R6, R23, R37 ;  /* 0x000000251706723e */ /* 0x000fe400000000ff */
[----:B---3--:R-:W-:Y:S01]  /*8880*/  F2FP.PACK_AB R7, R21, R34 ;  /* 0x000000221507723e */ /* 0x008fe200000000ff */
[----:B------:R-:W-:-:S04]  /*8890*/  FMUL.FTZ R5, R5, c[0x0][0x23c] ;  /* 0x00008f0005057a20 */ /* 0x000fc80000410000 */
[----:B------:R1:W2:Y:S02]  /*88a0*/  MUFU.EX2 R77, R5 ;  /* 0x00000005004d7308 */ /* 0x0002a40000000800 */
[----:B-1----:R-:W-:Y:S02]  /*88b0*/  FFMA.FTZ R5, R57, c[0x0][0x23c], -R0 ;  /* 0x00008f0039057a23 */ /* 0x002fe40000010800 */
[----:B--2---:R-:W-:-:S04]  /*88c0*/  FMUL.FTZ R90, R90, R77 ;  /* 0x0000004d5a5a7220 */ /* 0x004fc80000410000 */
[----:B------:R1:W2:Y:S01]  /*88d0*/  MUFU.EX2 R38, R5 ;  /* 0x0000000500267308 */ /* 0x0002a20000000800 */
        /* <DEDUP_REMOVED lines=8> */
[----:B-1----:R-:W-:Y:S01]  /*8960*/  F2FP.PACK_AB R5, R22, R33 ;  /* 0x000000211605723e */ /* 0x002fe200000000ff */
[-C--:B------:R-:W-:Y:S02]  /*8970*/  FMUL.FTZ R119, R119, R77.reuse ;  /* 0x0000004d77777220 */ /* 0x080fe40000410000 */
[-C--:B------:R-:W-:Y:S02]  /*8980*/  FMUL.FTZ R122, R122, R77.reuse ;  /* 0x0000004d7a7a7220 */ /* 0x080fe40000410000 */
[-C--:B------:R-:W-:Y:S02]  /*8990*/  FMUL.FTZ R123, R123, R77.reuse ;  /* 0x0000004d7b7b7220 */ /* 0x080fe40000410000 */
[----:B------:R-:W-:Y:S01]  /*89a0*/  HMMA.16816.F32 R68, R4, R14, R88 ;  /* 0x0000000e0444723c */ /* 0x000fe20000001858 */
[----:B------:R-:W-:-:S02]  /*89b0*/  FMUL.FTZ R134, R134, R77 ;  /* 0x0000004d86867220 */ /* 0x000fc40000410000 */
[-C--:B------:R-:W-:Y:S02]  /*89c0*/  FMUL.FTZ R135, R135, R77.reuse ;  /* 0x0000004d87877220 */ /* 0x080fe40000410000 */
[-C--:B------:R-:W-:Y:S02]  /*89d0*/  FMUL.FTZ R138, R138, R77.reuse ;  /* 0x0000004d8a8a7220 */ /* 0x080fe40000410000 */
[----:B------:R-:W-:Y:S01]  /*89e0*/  MOV R88, R20 ;  /* 0x0000001400587202 */ /* 0x000fe20000000f00 */
[----:B------:R-:W-:Y:S01]  /*89f0*/  FADD.FTZ R20, R73, -R9 ;  /* 0x8000000949147221 */ /* 0x000fe20000010000 */
[----:B------:R-:W-:Y:S01]  /*8a00*/  FSEL R9, R159, RZ, P1 ;  /* 0x000000ff9f097208 */ /* 0x000fe20000800000 */
[----:B------:R-:W-:Y:S01]  /*8a10*/  FMUL.FTZ R139, R139, R77 ;  /* 0x0000004d8b8b7220 */ /* 0x000fe20000410000 */
[C---:B------:R-:W-:Y:S01]  /*8a20*/  HMMA.16816.F32 R64, R4.reuse, R16, R100 ;  /* 0x000000100440723c */ /* 0x040fe20000001864 */
[----:B------:R-:W-:Y:S01]  /*8a30*/  FMUL.FTZ R10, R20, c[0x0][0x23c] ;  /* 0x00008f00140a7a20 */ /* 0x000fe20000410000 */
[----:B------:R-:W-:Y:S01]  /*8a40*/  MOV R91, R39 ;  /* 0x00000027005b7202 */ /* 0x000fe20000000f00 */
[----:B------:R-:W-:Y:S01]  /*8a50*/  FADD.FTZ R9, R72, -R9 ;  /* 0x8000000948097221 */ /* 0x000fe20000010000 */
[----:B------:R-:W-:Y:S01]  /*8a60*/  MOV R90, R36 ;  /* 0x00000024005a7202 */ /* 0x000fe20000000f00 */
[----:B------:R-:W1:Y:S01]  /*8a70*/  MUFU.EX2 R76, R10 ;  /* 0x0000000a004c7308 */ /* 0x000e620000000800 */
[----:B------:R-:W-:Y:S01]  /*8a80*/  MOV R89, R33 ;  /* 0x0000002100597202 */ /* 0x000fe20000000f00 */
[----:B------:R-:W-:Y:S01]  /*8a90*/  FMUL.FTZ R9, R9, c[0x0][0x23c] ;  /* 0x00008f0009097a20 */ /* 0x000fe20000410000 */
[----:B------:R-:W-:Y:S01]  /*8aa0*/  HMMA.16816.F32 R60, R4, R18, R104 ;  /* 0x00000012043c723c */ /* 0x000fe20000001868 */
[----:B--2---:R-:W-:-:S02]  /*8ab0*/  MOV R101, R38 ;  /* 0x0000002600657202 */ /* 0x004fc40000000f00 */
[----:B------:R-:W-:Y:S02]  /*8ac0*/  MOV R100, R37 ;  /* 0x0000002500647202 */ /* 0x000fe40000000f00 */
[----:B------:R2:W3:Y:S01]  /*8ad0*/  MUFU.EX2 R11, R9 ;  /* 0x00000009000b7308 */ /* 0x0004e20000000800 */
[----:B------:R-:W-:Y:S02]  /*8ae0*/  MOV R103, R32 ;  /* 0x0000002000677202 */ /* 0x000fe40000000f00 */
[----:B------:R-:W-:Y:S01]  /*8af0*/  MOV R106, R35 ;  /* 0x00000023006a7202 */ /* 0x000fe20000000f00 */
[C---:B------:R-:W-:Y:S01]  /*8b00*/  HMMA.16816.F32 R84, R4.reuse, R12, R84 ;  /* 0x0000000c0454723c */ /* 0x040fe20000001854 */
[----:B------:R-:W-:Y:S02]  /*8b10*/  MOV R107, R34 ;  /* 0x00000022006b7202 */ /* 0x000fe40000000f00 */
[----:B------:R-:W-:Y:S01]  /*8b20*/  MOV R105, R23 ;  /* 0x0000001700697202 */ /* 0x000fe20000000f00 */
[----:B-1----:R-:W-:Y:S01]  /*8b30*/  FMUL.FTZ R80, R80, R76 ;  /* 0x0000004c50507220 */ /* 0x002fe20000410000 */
[----:B------:R-:W-:Y:S01]  /*8b40*/  MOV R102, R22 ;  /* 0x0000001600667202 */ /* 0x000fe20000000f00 */
[-C--:B------:R-:W-:Y:S01]  /*8b50*/  FMUL.FTZ R81, R81, R76.reuse ;  /* 0x0000004c51517220 */ /* 0x080fe20000410000 */
[----:B------:R-:W-:Y:S01]  /*8b60*/  MOV R104, R21 ;  /* 0x0000001500687202 */ /* 0x000fe20000000f00 */
[----:B------:R-:W-:Y:S01]  /*8b70*/  HMMA.16816.F32 R56, R4, R24, R116 ;  /* 0x000000180438723c */ /* 0x000fe20000001874 */
[-C--:B------:R-:W-:Y:S01]  /*8b80*/  FMUL.FTZ R92, R92, R76.reuse ;  /* 0x0000004c5c5c7220 */ /* 0x080fe20000410000 */
[----:B------:R-:W-:Y:S01]  /*8b90*/  LDSM.16.MT88.4 R20, [R190+0x6800] ;  /* 0x00680000be14783b */ /* 0x000fe20000004200 */
[----:B------:R-:W-:-:S02]  /*8ba0*/  FMUL.FTZ R93, R93, R76 ;  /* 0x0000004c5d5d7220 */ /* 0x000fc40000410000 */
[----:B--2---:R-:W-:Y:S02]  /*8bb0*/  FFMA.FTZ R9, R148, c[0x0][0x23c], -R0 ;  /* 0x00008f0094097a23 */ /* 0x004fe40000010800 */
[-C--:B---3--:R-:W-:Y:S01]  /*8bc0*/  FMUL.FTZ R82, R82, R11.reuse ;  /* 0x0000000b52527220 */ /* 0x088fe20000410000 */
[C---:B------:R-:W-:Y:S01]  /*8bd0*/  HMMA.16816.F32 R52, R4.reuse, R26, R120 ;  /* 0x0000001a0434723c */ /* 0x040fe20000001878 */
[----:B------:R1:W-:Y:S01]  /*8be0*/  MUFU.EX2 R237, R9 ;  /* 0x0000000900ed7308 */ /* 0x0003e20000000800 */
[-C--:B------:R-:W-:Y:S02]  /*8bf0*/  FMUL.FTZ R83, R83, R11.reuse ;  /* 0x0000000b53537220 */ /* 0x080fe40000410000 */
[-C--:B------:R-:W-:Y:S02]  /*8c00*/  FMUL.FTZ R94, R94, R11.reuse ;  /* 0x0000000b5e5e7220 */ /* 0x080fe40000410000 */
[----:B------:R-:W-:Y:S02]  /*8c10*/  FMUL.FTZ R95, R95, R11 ;  /* 0x0000000b5f5f7220 */ /* 0x000fe40000410000 */
[----:B------:R-:W-:Y:S01]  /*8c20*/  HMMA.16816.F32 R48, R4, R28, R132 ;  /* 0x0000001c0430723c */ /* 0x000fe20000001884 */
[----:B------:R-:W-:-:S02]  /*8c30*/  FMUL.FTZ R96, R96, R76 ;  /* 0x0000004c60607220 */ /* 0x000fc40000410000 */
[-C--:B------:R-:W-:Y:S02]  /*8c40*/  FMUL.FTZ R97, R97, R76.reuse ;  /* 0x0000004c61617220 */ /* 0x080fe40000410000 */
[-C--:B------:R-:W-:Y:S02]  /*8c50*/  FMUL.FTZ R98, R98, R11.reuse ;  /* 0x0000000b62627220 */ /* 0x080fe40000410000 */
[----:B------:R-:W-:Y:S01]  /*8c60*/  FMUL.FTZ R99, R99, R11 ;  /* 0x0000000b63637220 */ /* 0x000fe20000410000 */
[----:B------:R-:W-:Y:S01]  /*8c70*/  HMMA.16816.F32 R40, R4, R30, R136 ;  /* 0x0000001e0428723c */ /* 0x000fe20000001888 */
[----:B-1----:R-:W-:Y:S02]  /*8c80*/  FFMA.FTZ R9, R144, c[0x0][0x23c], -R3 ;  /* 0x00008f0090097a23 */ /* 0x002fe40000010803 */
[-C--:B------:R-:W-:Y:S02]  /*8c90*/  FMUL.FTZ R108, R108, R76.reuse ;  /* 0x0000004c6c6c7220 */ /* 0x080fe40000410000 */
[----:B------:R1:W-:Y:S01]  /*8ca0*/  MUFU.EX2 R235, R9 ;  /* 0x0000000900eb7308 */ /* 0x0003e20000000800 */
[-C--:B------:R-:W-:Y:S01]  /*8cb0*/  FMUL.FTZ R109, R109, R76.reuse ;  /* 0x0000004c6d6d7220 */ /* 0x080fe20000410000 */
        /* <DEDUP_REMOVED lines=8> */
[-C--:B------:R-:W-:Y:S02]  /*8d40*/  FMUL.FTZ R114, R114, R11.reuse ;  /* 0x0000000b72727220 */ /* 0x080fe40000410000 */
[-C--:B------:R-:W-:Y:S02]  /*8d50*/  FMUL.FTZ R115, R115, R11.reuse ;  /* 0x0000000b73737220 */ /* 0x080fe40000410000 */
[-C--:B------:R-:W-:Y:S01]  /*8d60*/  FMUL.FTZ R124, R124, R76.reuse ;  /* 0x0000004c7c7c7220 */ /* 0x080fe20000410000 */
[----:B------:R-:W-:Y:S01]  /*8d70*/  HMMA.16816.F32 R44, R4, R12, R80 ;  /* 0x0000000c042c723c */ /* 0x000fe20000001850 */
[----:B-1----:R-:W-:Y:S02]  /*8d80*/  FFMA.FTZ R9, R74, c[0x0][0x23c], -R3 ;  /* 0x00008f004a097a23 */ /* 0x002fe40000010803 */
[----:B------:R-:W-:Y:S02]  /*8d90*/  FMUL.FTZ R125, R125, R76 ;  /* 0x0000004c7d7d7220 */ /* 0x000fe40000410000 */
[----:B------:R1:W-:Y:S01]  /*8da0*/  MUFU.EX2 R233, R9 ;  /* 0x0000000900e97308 */ /* 0x0003e20000000800 */
[----:B------:R-:W-:-:S02]  /*8db0*/  FMUL.FTZ R126, R126, R11 ;  /* 0x0000000b7e7e7220 */ /* 0x000fc40000410000 */
[-C--:B------:R-:W-:Y:S01]  /*8dc0*/  FMUL.FTZ R127, R127, R11.reuse ;  /* 0x0000000b7f7f7220 */ /* 0x080fe20000410000 */
[C---:B------:R-:W-:Y:S01]  /*8dd0*/  HMMA.16816.F32 R36, R4.reuse, R14, R92 ;  /* 0x0000000e0424723c */ /* 0x040fe2000000185c */
[----:B------:R-:W-:Y:S01]  /*8de0*/  LDSM.16.MT88.4 R12, [R191+0x6800] ;  /* 0x00680000bf0c783b */ /* 0x000fe20000004200 */
[----:B------:R-:W-:Y:S02]  /*8df0*/  FFMA.FTZ R10, R79, c[0x0][0x23c], -R3 ;  /* 0x00008f004f0a7a23 */ /* 0x000fe40000010803 */
[-C--:B------:R-:W-:Y:S01]  /*8e00*/  FMUL.FTZ R128, R128, R76.reuse ;  /* 0x0000004c80807220 */ /* 0x080fe20000410000 */
[----:B------:R-:W-:Y:S01]  /*8e10*/  LDSM.16.MT88.4 R92, [R189+0x7800] ;  /* 0x00780000bd5c783b */ /* 0x000fe20000004200 */
[----:B------:R2:W3:Y:S01]  /*8e20*/  MUFU.EX2 R238, R10 ;  /* 0x0000000a00ee7308 */ /* 0x0004e20000000800 */
[----:B------:R-:W-:Y:S01]  /*8e30*/  FMUL.FTZ R129, R129, R76 ;  /* 0x0000004c81817220 */ /* 0x000fe20000410000 */
[----:B------:R-:W-:Y:S01]  /*8e40*/  HMMA.16816.F32 R32, R4, R16, R96 ;  /* 0x000000100420723c */ /* 0x000fe20000001860 */
[----:B------:R-:W-:-:S02]  /*8e50*/  FMUL.FTZ R130, R130, R11 ;  /* 0x0000000b82827220 */ /* 0x000fc40000410000 */
[-C--:B------:R-:W-:Y:S02]  /*8e60*/  FMUL.FTZ R131, R131, R11.reuse ;  /* 0x0000000b83837220 */ /* 0x080fe40000410000 */
[----:B-1----:R-:W-:Y:S02]  /*8e70*/  FFMA.FTZ R9, R147, c[0x0][0x23c], -R2 ;  /* 0x00008f0093097a23 */ /* 0x002fe40000010802 */
[-C--:B------:R-:W-:Y:S01]  /*8e80*/  FMUL.FTZ R140, R140, R76.reuse ;  /* 0x0000004c8c8c7220 */ /* 0x080fe20000410000 */
[----:B------:R-:W-:Y:S01]  /*8e90*/  HMMA.16816.F32 R108, R4, R18, R108 ;  /* 0x00000012046c723c */ /* 0x000fe2000000186c */
[----:B------:R1:W-:Y:S01]  /*8ea0*/  MUFU.EX2 R230, R9 ;  /* 0x0000000900e67308 */ /* 0x0003e20000000800 */
[----:B------:R-:W-:Y:S01]  /*8eb0*/  LDSM.16.MT88.4 R16, [R192+0x6800] ;  /* 0x00680000c010783b */ /* 0x000fe20000004200 */
[----:B------:R-:W-:Y:S02]  /*8ec0*/  FMUL.FTZ R141, R141, R76 ;  /* 0x0000004c8d8d7220 */ /* 0x000fe40000410000 */
[----:B------:R-:W-:-:S02]  /*8ed0*/  FMUL.FTZ R142, R142, R11 ;  /* 0x0000000b8e8e7220 */ /* 0x000fc40000410000 */
[----:B--2---:R-:W-:Y:S01]  /*8ee0*/  FFMA.FTZ R10, R75, c[0x0][0x23c], -R3 ;  /* 0x00008f004b0a7a23 */ /* 0x004fe20000010803 */
[C---:B------:R-:W-:Y:S01]  /*8ef0*/  HMMA.16816.F32 R112, R4.reuse, R24, R112 ;  /* 0x000000180470723c */ /* 0x040fe20000001870 */
[----:B------:R-:W-:Y:S02]  /*8f00*/  FMUL.FTZ R143, R143, R11 ;  /* 0x0000000b8f8f7220 */ /* 0x000fe40000410000 */
[----:B------:R2:W4:Y:S05]  /*8f10*/  MUFU.EX2 R236, R10 ;  /* 0x0000000a00ec7308 */ /* 0x00052a0000000800 */
[C---:B------:R-:W-:Y:S01]  /*8f20*/  HMMA.16816.F32 R124, R4.reuse, R26, R124 ;  /* 0x0000001a047c723c */ /* 0x040fe2000000187c */
[--C-:B-1----:R-:W-:Y:S01]  /*8f30*/  FFMA.FTZ R9, R146, c[0x0][0x23c], -R2.reuse ;  /* 0x00008f0092097a23 */ /* 0x102fe20000010802 */
[----:B------:R-:W1:Y:S03]  /*8f40*/  LDSM.16.MT88.4 R24, [R189+0x6800] ;  /* 0x00680000bd18783b */ /* 0x000e660000004200 */
[----:B------:R5:W-:Y:S03]  /*8f50*/  MUFU.EX2 R231, R9 ;  /* 0x0000000900e77308 */ /* 0x000be60000000800 */
[----:B------:R-:W-:Y:S01]  /*8f60*/  HMMA.16816.F32 R128, R4, R28, R128 ;  /* 0x0000001c0480723c */ /* 0x000fe20000001880 */
[----:B--2---:R-:W-:-:S04]  /*8f70*/  FFMA.FTZ R10, R149, c[0x0][0x23c], -R2 ;  /* 0x00008f00950a7a23 */ /* 0x004fc80000010802 */
[----:B------:R2:W2:Y:S03]  /*8f80*/  MUFU.EX2 R232, R10 ;  /* 0x0000000a00e87308 */ /* 0x0004a60000000800 */
[----:B------:R-:W-:Y:S01]  /*8f90*/  HMMA.16816.F32 R140, R4, R30, R140 ;  /* 0x0000001e048c723c */ /* 0x000fe2000000188c */
[----:B-----5:R-:W-:-:S06]  /*8fa0*/  FFMA.FTZ R9, R145, c[0x0][0x23c], -R2 ;  /* 0x00008f0091097a23 */ /* 0x020fcc0000010802 */
[----:B---3--:R-:W-:Y:S01]  /*8fb0*/  F2FP.PACK_AB R4, R235, R238 ;  /* 0x000000eeeb04723e */ /* 0x008fe200000000ff */
[----:B------:R3:W5:Y:S01]  /*8fc0*/  MUFU.EX2 R229, R9 ;  /* 0x0000000900e57308 */ /* 0x0007620000000800 */
[----:B----4-:R-:W-:Y:S01]  /*8fd0*/  F2FP.PACK_AB R6, R233, R236 ;  /* 0x000000ece906723e */ /* 0x010fe200000000ff */
[----:B--2---:R-:W-:Y:S01]  /*8fe0*/  FFMA.FTZ R10, R158, c[0x0][0x23c], -R0 ;  /* 0x00008f009e0a7a23 */ /* 0x004fe20000010800 */
[----:B------:R-:W-:-:S05]  /*8ff0*/  F2FP.PACK_AB R5, R230, R232 ;  /* 0x000000e8e605723e */ /* 0x000fca00000000ff */
[----:B------:R-:W2:Y:S01]  /*9000*/  MUFU.EX2 R228, R10 ;  /* 0x0000000a00e47308 */ /* 0x000ea20000000800 */
[----:B---3--:R-:W-:Y:S01]  /*9010*/  FFMA.FTZ R9, R155, c[0x0][0x23c], -R0 ;  /* 0x00008f009b097a23 */ /* 0x008fe20000010800 */
[----:B-----5:R-:W-:-:S06]  /*9020*/  F2FP.PACK_AB R7, R229, R231 ;  /* 0x000000e7e507723e */ /* 0x020fcc00000000ff */
[----:B------:R3:W-:Y:S01]  /*9030*/  MUFU.EX2 R227, R9 ;  /* 0x0000000900e37308 */ /* 0x0007e20000000800 */
[C---:B-1----:R-:W-:Y:S08]  /*9040*/  HMMA.16816.F32 R72, R4.reuse, R24, R84 ;  /* 0x000000180448723c */ /* 0x042ff00000001854 */
[----:B------:R-:W-:Y:S01]  /*9050*/  HMMA.16816.F32 R68, R4, R26, R68 ;  /* 0x0000001a0444723c */ /* 0x000fe20000001844 */
[----:B---3--:R-:W-:-:S04]  /*9060*/  FFMA.FTZ R9, R151, c[0x0][0x23c], -R0 ;  /* 0x00008f0097097a23 */ /* 0x008fc80000010800 */
[----:B------:R1:W3:Y:S03]  /*9070*/  MUFU.EX2 R226, R9 ;  /* 0x0000000900e27308 */ /* 0x0002e60000000800 */
        /* <DEDUP_REMOVED lines=9> */
[----:B------:R-:W-:Y:S07]  /*9110*/  HMMA.16816.F32 R40, R4, R14, R40 ;  /* 0x0000000e0428723c */ /* 0x000fee0000001828 */
[----:B--2---:R-:W-:-:S02]  /*9120*/  F2FP.PACK_AB R4, R228, R237 ;  /* 0x000000ede404723e */ /* 0x004fc400000000ff */
[----:B---3--:R-:W-:Y:S01]  /*9130*/  F2FP.PACK_AB R6, R226, R227 ;  /* 0x000000e3e206723e */ /* 0x008fe200000000ff */
        /* <DEDUP_REMOVED lines=12> */
[----:B------:R-:W2:Y:S01]  /*9200*/  LDSM.16.MT88.4 R24, [R189+0x7000] ;  /* 0x00700000bd18783b */ /* 0x000ea20000004200 */
[----:B-1----:R-:W-:-:S04]  /*9210*/  FFMA.FTZ R9, R154, c[0x0][0x23c], -R0 ;  /* 0x00008f009a097a23 */ /* 0x002fc80000010800 */
[----:B------:R1:W-:Y:S02]  /*9220*/  MUFU.EX2 R219, R9 ;  /* 0x0000000900db7308 */ /* 0x0003e40000000800 */
[C---:B------:R-:W-:Y:S08]  /*9230*/  HMMA.16816.F32 R32, R4.reuse, R16, R32 ;  /* 0x000000100420723c */ /* 0x040ff00000001820 */
[----:B------:R-:W-:Y:S01]  /*9240*/  HMMA.16816.F32 R28, R4, R18, R108 ;  /* 0x00000012041c723c */ /* 0x000fe2000000186c */
[----:B------:R-:W-:Y:S04]  /*9250*/  LDSM.16.MT88.4 R16, [R190+0x7000] ;  /* 0x00700000be10783b */ /* 0x000fe80000004200 */
[----:B------:R-:W-:Y:S01]  /*9260*/  LDSM.16.MT88.4 R108, [R192+0x7800] ;  /* 0x00780000c06c783b */ /* 0x000fe20000004200 */
[----:B-1----:R-:W-:-:S02]  /*9270*/  FFMA.FTZ R9, R164, c[0x0][0x23c], -R3 ;  /* 0x00008f00a4097a23 */ /* 0x002fc40000010803 */
[C---:B------:R-:W-:Y:S02]  /*9280*/  HMMA.16816.F32 R112, R4.reuse, R20, R112 ;  /* 0x000000140470723c */ /* 0x040fe40000001870 */
[----:B------:R1:W-:Y:S06]  /*9290*/  MUFU.EX2 R218, R9 ;  /* 0x0000000900da7308 */ /* 0x0003ec0000000800 */
[C---:B------:R-:W-:Y:S01]  /*92a0*/  HMMA.16816.F32 R124, R4.reuse, R22, R124 ;  /* 0x00000016047c723c */ /* 0x040fe2000000187c */
[----:B------:R-:W3:Y:S07]  /*92b0*/  LDSM.16.MT88.4 R20, [R192+0x7000] ;  /* 0x00700000c014783b */ /* 0x000eee0000004200 */
[----:B------:R-:W-:Y:S01]  /*92c0*/  HMMA.16816.F32 R128, R4, R12, R128 ;  /* 0x0000000c0480723c */ /* 0x000fe20000001880 */
[----:B-1----:R-:W-:-:S04]  /*92d0*/  FFMA.FTZ R9, R163, c[0x0][0x23c], -R3 ;  /* 0x00008f00a3097a23 */ /* 0x002fc80000010803 */
[----:B------:R1:W4:Y:S03]  /*92e0*/  MUFU.EX2 R171, R9 ;  /* 0x0000000900ab7308 */ /* 0x0003260000000800 */
[----:B------:R-:W-:Y:S01]  /*92f0*/  HMMA.16816.F32 R140, R4, R14, R140 ;  /* 0x0000000e048c723c */ /* 0x000fe2000000188c */
[----:B------:R-:W5:Y:S01]  /*9300*/  LDSM.16.MT88.4 R12, [R191+0x7000] ;  /* 0x00700000bf0c783b */ /* 0x000f620000004200 */
[----:B-1----:R-:W-:-:S05]  /*9310*/  FFMA.FTZ R9, R160, c[0x0][0x23c], -R3 ;  /* 0x00008f00a0097a23 */ /* 0x002fca0000010803 */
[----:B----4-:R-:W-:Y:S01]  /*9320*/  F2FP.PACK_AB R4, R171, R218 ;  /* 0x000000daab04723e */ /* 0x010fe200000000ff */
[----:B------:R1:W-:Y:S02]  /*9330*/  MUFU.EX2 R170, R9 ;  /* 0x0000000900aa7308 */ /* 0x0003e40000000800 */
[----:B-1----:R-:W-:-:S06]  /*9340*/  FFMA.FTZ R9, R157, c[0x0][0x23c], -R3 ;  /* 0x00008f009d097a23 */ /* 0x002fcc0000010803 */
[----:B------:R1:W4:Y:S02]  /*9350*/  MUFU.EX2 R165, R9 ;  /* 0x0000000900a57308 */ /* 0x0003240000000800 */
[----:B-1----:R-:W-:Y:S01]  /*9360*/  FFMA.FTZ R9, R173, c[0x0][0x23c], -R2 ;  /* 0x00008f00ad097a23 */ /* 0x002fe20000010802 */
[----:B----4-:R-:W-:Y:S02]  /*9370*/  F2FP.PACK_AB R6, R165, R170 ;  /* 0x000000aaa506723e */ /* 0x010fe400000000ff */
[----:B------:R-:W-:-:S03]  /*9380*/  MOV R173, R104 ;  /* 0x0000006800ad7202 */ /* 0x000fc60000000f00 */
[----:B------:R1:W-:Y:S02]  /*9390*/  MUFU.EX2 R164, R9 ;  /* 0x0000000900a47308 */ /* 0x0003e40000000800 */
[----:B-1----:R-:W-:Y:S01]  /*93a0*/  FFMA.FTZ R9, R174, c[0x0][0x23c], -R2 ;  /* 0x00008f00ae097a23 */ /* 0x002fe20000010802 */
[----:B------:R-:W-:-:S05]  /*93b0*/  MOV R174, R105 ;  /* 0x0000006900ae7202 */ /* 0x000fca0000000f00 */
        /* <DEDUP_REMOVED lines=11> */
[----:B------:R1:W4:Y:S02]  /*9470*/  MUFU.EX2 R158, R9 ;  /* 0x00000009009e7308 */ /* 0x0003240000000800 */
[C---:B--2---:R-:W-:Y:S08]  /*9480*/  HMMA.16816.F32 R72, R4.reuse, R24, R72 ;  /* 0x000000180448723c */ /* 0x044ff00000001848 */
[----:B------:R-:W-:Y:S01]  /*9490*/  HMMA.16816.F32 R68, R4, R26, R68 ;  /* 0x0000001a0444723c */ /* 0x000fe20000001844 */
[----:B-1----:R-:W-:Y:S01]  /*94a0*/  FFMA.FTZ R9, R169, c[0x0][0x23c], -R0 ;  /* 0x00008f00a9097a23 */ /* 0x002fe20000010800 */
[----:B------:R-:W-:-:S03]  /*94b0*/  MOV R169, R101 ;  /* 0x0000006500a97202 */ /* 0x000fc60000000f00 */
[----:B------:R1:W-:Y:S03]  /*94c0*/  MUFU.EX2 R157, R9 ;  /* 0x00000009009d7308 */ /* 0x0003e60000000800 */
[C---:B---3--:R-:W-:Y:S08]  /*94d0*/  HMMA.16816.F32 R64, R4.reuse, R20, R64 ;  /* 0x000000140440723c */ /* 0x048ff00000001840 */
[----:B------:R-:W-:Y:S01]  /*94e0*/  HMMA.16816.F32 R60, R4, R22, R60 ;  /* 0x00000016043c723c */ /* 0x000fe2000000183c */
[----:B-1----:R-:W-:-:S07]  /*94f0*/  FFMA.FTZ R9, R172, c[0x0][0x23c], -R0 ;  /* 0x00008f00ac097a23 */ /* 0x002fce0000010800 */
[C---:B------:R-:W-:Y:S01]  /*9500*/  HMMA.16816.F32 R56, R4.reuse, R16, R56 ;  /* 0x000000100438723c */ /* 0x040fe20000001838 */
[----:B------:R-:W-:Y:S01]  /*9510*/  MOV R172, R102 ;  /* 0x0000006600ac7202 */ /* 0x000fe20000000f00 */
[----:B------:R1:W-:Y:S06]  /*9520*/  MUFU.EX2 R156, R9 ;  /* 0x00000009009c7308 */ /* 0x0003ec0000000800 */
[C---:B------:R-:W-:Y:S08]  /*9530*/  HMMA.16816.F32 R52, R4.reuse, R18, R52 ;  /* 0x000000120434723c */ /* 0x040ff00000001834 */
[----:B-----5:R-:W-:Y:S01]  /*9540*/  HMMA.16816.F32 R48, R4, R12, R48 ;  /* 0x0000000c0430723c */ /* 0x020fe20000001830 */
[--C-:B-1----:R-:W-:Y:S01]  /*9550*/  FFMA.FTZ R9, R168, c[0x0][0x23c], -R0.reuse ;  /* 0x00008f00a8097a23 */ /* 0x102fe20000010800 */
[----:B------:R-:W-:Y:S01]  /*9560*/  MOV R168, R103 ;  /* 0x0000006700a87202 */ /* 0x000fe20000000f00 */
[----:B------:R-:W-:-:S02]  /*9570*/  FFMA.FTZ R0, R176, c[0x0][0x23c], -R0 ;  /* 0x00008f00b0007a23 */ /* 0x000fc40000010800 */
[----:B------:R1:W-:Y:S03]  /*9580*/  MUFU.EX2 R155, R9 ;  /* 0x00000009009b7308 */ /* 0x0003e60000000800 */
[----:B------:R-:W-:Y:S05]  /*9590*/  HMMA.16816.F32 R40, R4, R14, R40 ;  /* 0x0000000e0428723c */ /* 0x000fea0000001828 */
[----:B------:R2:W-:Y:S02]  /*95a0*/  MUFU.EX2 R154, R0 ;  /* 0x00000000009a7308 */ /* 0x0005e40000000800 */
[----:B------:R-:W-:-:S02]  /*95b0*/  F2FP.PACK_AB R4, R221, R225 ;  /* 0x000000e1dd04723e */ /* 0x000fc400000000ff */
[----:B----4-:R-:W-:Y:S01]  /*95c0*/  F2FP.PACK_AB R6, R158, R219 ;  /* 0x000000db9e06723e */ /* 0x010fe200000000ff */
[----:B-1----:R-:W-:Y:S01]  /*95d0*/  FFMA.FTZ R9, R211, c[0x0][0x23c], -R8 ;  /* 0x00008f00d3097a23 */ /* 0x002fe20000010808 */
[----:B------:R-:W-:-:S03]  /*95e0*/  MOV R211, R88 ;  /* 0x0000005800d37202 */ /* 0x000fc60000000f00 */
[----:B------:R1:W-:Y:S01]  /*95f0*/  MUFU.EX2 R151, R9 ;  /* 0x0000000900977308 */ /* 0x0003e20000000800 */
[----:B--2---:R-:W-:-:S07]  /*9600*/  FFMA.FTZ R0, R181, c[0x0][0x23c], -R3 ;  /* 0x00008f00b5007a23 */ /* 0x004fce0000010803 */
[----:B------:R2:W-:Y:S01]  /*9610*/  MUFU.EX2 R146, R0 ;  /* 0x0000000000927308 */ /* 0x0005e20000000800 */
[----:B-1----:R-:W-:Y:S01]  /*9620*/  FFMA.FTZ R9, R183, c[0x0][0x23c], -R8 ;  /* 0x00008f00b7097a23 */ /* 0x002fe20000010808 */
[----:B------:R-:W-:-:S06]  /*9630*/  MOV R183, R89 ;  /* 0x0000005900b77202 */ /* 0x000fcc0000000f00 */
[----:B------:R1:W3:Y:S01]  /*9640*/  MUFU.EX2 R150, R9 ;  /* 0x0000000900967308 */ /* 0x0002e20000000800 */
[----:B--2---:R-:W-:-:S07]  /*9650*/  FFMA.FTZ R0, R179, c[0x0][0x23c], -R3 ;  /* 0x00008f00b3007a23 */ /* 0x004fce0000010803 */
[----:B------:R2:W4:Y:S01]  /*9660*/  MUFU.EX2 R147, R0 ;  /* 0x0000000000937308 */ /* 0x0005220000000800 */
[----:B-1----:R-:W-:Y:S01]  /*9670*/  FFMA.FTZ R9, R182, c[0x0][0x23c], -R8 ;  /* 0x00008f00b6097a23 */ /* 0x002fe20000010808 */
[----:B---3--:R-:W-:Y:S02]  /*9680*/  F2FP.PACK_AB R5, R150, R151 ;  /* 0x000000979605723e */ /* 0x008fe400000000ff */
[----:B------:R-:W-:-:S04]  /*9690*/  MOV R182, R90 ;  /* 0x0000005a00b67202 */ /* 0x000fc80000000f00 */
[----:B------:R1:W-:Y:S01]  /*96a0*/  MUFU.EX2 R149, R9 ;  /* 0x0000000900957308 */ /* 0x0003e20000000800 */
[--C-:B--2---:R-:W-:Y:S01]  /*96b0*/  FFMA.FTZ R0, R177, c[0x0][0x23c], -R3.reuse ;  /* 0x00008f00b1007a23 */ /* 0x104fe20000010803 */
[----:B----4-:R-:W-:Y:S01]  /*96c0*/  F2FP.PACK_AB R136, R147, R146 ;  /* 0x000000929388723e */ /* 0x010fe200000000ff */
[----:B------:R-:W-:-:S05]  /*96d0*/  FFMA.FTZ R3, R178, c[0x0][0x23c], -R3 ;  /* 0x00008f00b2037a23 */ /* 0x000fca0000010803 */
[----:B------:R2:W-:Y:S01]  /*96e0*/  MUFU.EX2 R145, R0 ;  /* 0x0000000000917308 */ /* 0x0005e20000000800 */
[----:B-1----:R-:W-:Y:S01]  /*96f0*/  FFMA.FTZ R9, R180, c[0x0][0x23c], -R8 ;  /* 0x00008f00b4097a23 */ /* 0x002fe20000010808 */
[----:B------:R-:W-:-:S06]  /*9700*/  MOV R180, R91 ;  /* 0x0000005b00b47202 */ /* 0x000fcc0000000f00 */
[----:B------:R1:W3:Y:S01]  /*9710*/  MUFU.EX2 R144, R3 ;  /* 0x0000000300907308 */ /* 0x0002e20000000800 */
[----:B--2---:R-:W-:-:S07]  /*9720*/  FFMA.FTZ R0, R187, c[0x0][0x23c], -R2 ;  /* 0x00008f00bb007a23 */ /* 0x004fce0000010802 */
[----:B------:R-:W2:Y:S08]  /*9730*/  MUFU.EX2 R148, R9 ;  /* 0x0000000900947308 */ /* 0x000eb00000000800 */
[----:B------:R4:W-:Y:S01]  /*9740*/  MUFU.EX2 R79, R0 ;  /* 0x00000000004f7308 */ /* 0x0009e20000000800 */
[----:B-1----:R-:W-:Y:S01]  /*9750*/  FFMA.FTZ R3, R242, R11, R247 ;  /* 0x0000000bf2037223 */ /* 0x002fe200000100f7 */
[----:B---3--:R-:W-:-:S02]  /*9760*/  F2FP.PACK_AB R138, R144, R145 ;  /* 0x00000091908a723e */ /* 0x008fc400000000ff */
[----:B--2---:R-:W-:-:S07]  /*9770*/  F2FP.PACK_AB R7, R148, R149 ;  /* 0x000000959407723e */ /* 0x004fce00000000ff */
[----:B------:R-:W-:Y:S01]  /*9780*/  HMMA.16816.F32 R36, R4, R26, R36 ;  /* 0x0000001a0424723c */ /* 0x000fe20000001824 */
[----:B----4-:R-:W-:-:S04]  /*9790*/  FFMA.FTZ R0, R185, c[0x0][0x23c], -R2 ;  /* 0x00008f00b9007a23 */ /* 0x010fc80000010802 */
[----:B------:R1:W2:Y:S03]  /*97a0*/  MUFU.EX2 R27, R0 ;  /* 0x00000000001b7308 */ /* 0x0002a60000000800 */
[C---:B------:R-:W-:Y:S08]  /*97b0*/  HMMA.16816.F32 R44, R4.reuse, R24, R44 ;  /* 0x00000018042c723c */ /* 0x040ff0000000182c */
[----:B------:R-:W-:Y:S01]  /*97c0*/  HMMA.16816.F32 R32, R4, R20, R32 ;  /* 0x000000140420723c */ /* 0x000fe20000001820 */
[--C-:B-1----:R-:W-:Y:S01]  /*97d0*/  FFMA.FTZ R0, R184, c[0x0][0x23c], -R2.reuse ;  /* 0x00008f00b8007a23 */ /* 0x102fe20000010802 */
[----:B--2---:R-:W-:Y:S01]  /*97e0*/  F2FP.PACK_AB R137, R27, R79 ;  /* 0x0000004f1b89723e */ /* 0x004fe200000000ff */
[----:B------:R-:W-:-:S05]  /*97f0*/  FFMA.FTZ R2, R186, c[0x0][0x23c], -R2 ;  /* 0x00008f00ba027a23 */ /* 0x000fca0000010802 */
[C---:B------:R-:W-:Y:S01]  /*9800*/  HMMA.16816.F32 R28, R4.reuse, R22, R28 ;  /* 0x00000016041c723c */ /* 0x040fe2000000181c */
[----:B------:R1:W-:Y:S07]  /*9810*/  MUFU.EX2 R26, R0 ;  /* 0x00000000001a7308 */ /* 0x0003ee0000000800 */
[C---:B------:R-:W-:Y:S01]  /*9820*/  HMMA.16816.F32 R128, R4.reuse, R12, R128 ;  /* 0x0000000c0480723c */ /* 0x040fe20000001880 */
[----:B------:R2:W3:Y:S07]  /*9830*/  MUFU.EX2 R25, R2 ;  /* 0x0000000200197308 */ /* 0x0004ee0000000800 */
[----:B------:R-:W-:Y:S01]  /*9840*/  HMMA.16816.F32 R112, R4, R16, R112 ;  /* 0x000000100470723c */ /* 0x000fe20000001870 */
[----:B-1----:R-:W-:-:S04]  /*9850*/  FFMA.FTZ R0, R217, c[0x0][0x23c], -R8 ;  /* 0x00008f00d9007a23 */ /* 0x002fc80000010808 */
[----:B------:R1:W-:Y:S03]  /*9860*/  MUFU.EX2 R24, R0 ;  /* 0x0000000000187308 */ /* 0x0003e60000000800 */
[----:B------:R-:W-:Y:S01]  /*9870*/  HMMA.16816.F32 R20, R4, R18, R124 ;  /* 0x000000120414723c */ /* 0x000fe2000000187c */
[----:B--2---:R-:W-:Y:S01]  /*9880*/  FFMA.FTZ R2, R244, R78, R182 ;  /* 0x0000004ef4027223 */ /* 0x004fe200000100b6 */
[----:B------:R-:W2:Y:S01]  /*9890*/  LDSM.16.MT88.4 R124, [R190+0x7800] ;  /* 0x00780000be7c783b */ /* 0x000ea20000004200 */
[----:B---3--:R-:W-:-:S03]  /*98a0*/  F2FP.PACK_AB R139, R25, R26 ;  /* 0x0000001a198b723e */ /* 0x008fc600000000ff */
[----:B------:R-:W3:Y:S02]  /*98b0*/  LDSM.16.MT88.4 R16, [R191+0x7800] ;  /* 0x00780000bf10783b */ /* 0x000ee40000004200 */
[----:B------:R-:W-:Y:S01]  /*98c0*/  HMMA.16816.F32 R12, R4, R14, R140 ;  /* 0x0000000e040c723c */ /* 0x000fe2000000188c */
[----:B-1----:R-:W-:-:S06]  /*98d0*/  FFMA.FTZ R0, R214, c[0x0][0x23c], -R8 ;  /* 0x00008f00d6007a23 */ /* 0x002fcc0000010808 */
[----:B------:R-:W-:Y:S01]  /*98e0*/  FFMA.FTZ R4, R241, R76, R180 ;  /* 0x0000004cf1047223 */ /* 0x000fe200000100b4 */
[----:B------:R-:W-:Y:S01]  /*98f0*/  F2FP.PACK_AB R140, R156, R157 ;  /* 0x0000009d9c8c723e */ /* 0x000fe200000000ff */
[----:B------:R-:W1:Y:S01]  /*9900*/  MUFU.EX2 R10, R0 ;  /* 0x00000000000a7308 */ /* 0x000e620000000800 */
[----:B------:R-:W-:Y:S01]  /*9910*/  FADD.FTZ R7, R246, R3 ;  /* 0x00000003f6077221 */ /* 0x000fe20000010000 */
[----:B------:R-:W-:Y:S01]  /*9920*/  F2FP.PACK_AB R142, R154, R155 ;  /* 0x0000009b9a8e723e */ /* 0x000fe200000000ff */
[----:B------:R-:W-:Y:S01]  /*9930*/  FADD.FTZ R4, R211, R4 ;  /* 0x00000004d3047221 */ /* 0x000fe20000010000 */
[----:B------:R-:W-:Y:S01]  /*9940*/  HMMA.16816.F32 R84, R136, R92, R72 ;  /* 0x0000005c8854723c */ /* 0x000fe20000001848 */
[----:B------:R-:W-:Y:S02]  /*9950*/  FADD.FTZ R6, R168, R2 ;  /* 0x00000002a8067221 */ /* 0x000fe40000010000 */
[----:B------:R-:W-:Y:S02]  /*9960*/  FADD.FTZ R3, R169, R4 ;  /* 0x00000004a9037221 */ /* 0x000fe40000010000 */
[----:B------:R-:W-:-:S02]  /*9970*/  FADD.FTZ R2, R240, R7 ;  /* 0x00000007f0027221 */ /* 0x000fc40000010000 */
[----:B------:R-:W-:Y:S01]  /*9980*/  FADD.FTZ R3, R167, R3 ;  /* 0x00000003a7037221 */ /* 0x000fe20000010000 */
[C---:B------:R-:W-:Y:S01]  /*9990*/  HMMA.16816.F32 R88, R136.reuse, R94, R68 ;  /* 0x0000005e8858723c */ /* 0x040fe20000001844 */
[----:B------:R-:W-:Y:S01]  /*99a0*/  FADD.FTZ R2, R239, R2 ;  /* 0x00000002ef027221 */ /* 0x000fe20000010000 */
[----:B------:R-:W-:Y:S01]  /*99b0*/  MOV R72, R159 ;  /* 0x0000009f00487202 */ /* 0x000fe20000000f00 */
[----:B------:R-:W-:Y:S01]  /*99c0*/  FADD.FTZ R3, R237, R3 ;  /* 0x00000003ed037221 */ /* 0x000fe20000010000 */
[----:B-1----:R-:W-:Y:S01]  /*99d0*/  F2FP.PACK_AB R141, R10, R24 ;  /* 0x000000180a8d723e */ /* 0x002fe200000000ff */
[----:B------:R-:W-:Y:S01]  /*99e0*/  FFMA.FTZ R0, R216, c[0x0][0x23c], -R8 ;  /* 0x00008f00d8007a23 */ /* 0x000fe20000010808 */
[----:B------:R-:W-:Y:S01]  /*99f0*/  MOV R73, R162 ;  /* 0x000000a200497202 */ /* 0x000fe20000000f00 */
[----:B------:R-:W-:Y:S01]  /*9a00*/  FADD.FTZ R2, R224, R2 ;  /* 0x00000002e0027221 */ /* 0x000fe20000010000 */
[----:B------:R-:W-:Y:S01]  /*9a10*/  HMMA.16816.F32 R100, R136, R108, R64 ;  /* 0x0000006c8864723c */ /* 0x000fe20000001840 */
[----:B------:R1:W-:Y:S01]  /*9a20*/  MUFU.EX2 R9, R0 ;  /* 0x0000000000097308 */ /* 0x0003e20000000800 */
[----:B------:R-:W-:Y:S01]  /*9a30*/  FADD.FTZ R3, R228, R3 ;  /* 0x00000003e4037221 */ /* 0x000fe20000010000 */
[----:B------:R-:W-:Y:S01]  /*9a40*/  MOV R70, R152 ;  /* 0x0000009800467202 */ /* 0x000fe20000000f00 */
[----:B------:R-:W-:Y:S01]  /*9a50*/  FADD.FTZ R2, R223, R2 ;  /* 0x00000002df027221 */ /* 0x000fe20000010000 */
[----:B------:R-:W-:-:S03]  /*9a60*/  MOV R71, R153 ;  /* 0x0000009900477202 */ /* 0x000fc60000000f00 */
[C---:B------:R-:W-:Y:S08]  /*9a70*/  HMMA.16816.F32 R104, R136.reuse, R110, R60 ;  /* 0x0000006e8868723c */ /* 0x040ff0000000183c */
[----:B--2---:R-:W-:Y:S01]  /*9a80*/  HMMA.16816.F32 R116, R136, R124, R56 ;  /* 0x0000007c8874723c */ /* 0x004fe20000001838 */
[----:B-1----:R-:W-:-:S04]  /*9a90*/  FFMA.FTZ R0, R215, c[0x0][0x23c], -R8 ;  /* 0x00008f00d7007a23 */ /* 0x002fc80000010808 */
[----:B------:R1:W2:Y:S03]  /*9aa0*/  MUFU.EX2 R8, R0 ;  /* 0x0000000000087308 */ /* 0x0002a60000000800 */
[C---:B------:R-:W-:Y:S08]  /*9ab0*/  HMMA.16816.F32 R120, R136.reuse, R126, R52 ;  /* 0x0000007e8878723c */ /* 0x040ff00000001834 */
[----:B---3--:R-:W-:Y:S01]  /*9ac0*/  HMMA.16816.F32 R132, R136, R16, R48 ;  /* 0x000000108884723c */ /* 0x008fe20000001830 */
[----:B-1----:R-:W-:Y:S01]  /*9ad0*/  FFMA.FTZ R0, R243, R77, R183 ;  /* 0x0000004df3007223 */ /* 0x002fe200000100b7 */
[----:B--2---:R-:W-:-:S06]  /*9ae0*/  F2FP.PACK_AB R143, R8, R9 ;  /* 0x00000009088f723e */ /* 0x004fcc00000000ff */
[----:B------:R-:W-:Y:S01]  /*9af0*/  HMMA.16816.F32 R136, R136, R18, R40 ;  /* 0x000000128888723c */ /* 0x000fe20000001828 */
        /* <DEDUP_REMOVED lines=57> */
[----:B------:R-:W-:Y:S05]  /*9e90*/  @!P0 BRA `(.L_x_1668) ;  /* 0x00003c2000008947 */ /* 0x000fea0003800000 */
[----:B------:R-:W2:Y:S04]  /*9ea0*/  LDL.64 R174, [R1+0x20] ;  /* 0x0000200001ae7983 */ /* 0x000ea80000100a00 */
[----:B------:R-:W3:Y:S01]  /*9eb0*/  LDL.64 R166, [R1+0x10] ;  /* 0x0000100001a67983 */ /* 0x000ee20000100a00 */
[----:B------:R-:W-:Y:S01]  /*9ec0*/  IADD3 R213, R234, -0x3, RZ ;  /* 0xfffffffdead57810 */ /* 0x000fe20007ffe0ff */
[----:B------:R-:W-:-:S04]  /*9ed0*/  DEPBAR.LE SB0, 0x0 ;  /* 0x000080000000791a */ /* 0x000fc80000000000 */
[----:B------:R-:W-:Y:S01]  /*9ee0*/  SHF.R.S32.HI R4, RZ, 0x1f, R213 ;  /* 0x0000001fff047819 */ /* 0x000fe200000114d5 */
[----:B------:R-:W-:-:S04]  /*9ef0*/  IMAD.WIDE.U32 R2, R213, c[0x0][0x1a0], RZ ;  /* 0x00006800d5027a25 */ /* 0x000fc800078e00ff */
[----:B------:R-:W-:-:S04]  /*9f00*/  IMAD R4, R4, c[0x0][0x1a0], RZ ;  /* 0x0000680004047a24 */ /* 0x000fc800078e02ff */
[----:B------:R-:W-:-:S05]  /*9f10*/  IMAD R4, R213, c[0x0][0x1a4], R4 ;  /* 0x00006900d5047a24 */ /* 0x000fca00078e0204 */
[----:B------:R-:W-:Y:S01]  /*9f20*/  IADD3 R3, R3, R4, RZ ;  /* 0x0000000403037210 */ /* 0x000fe20007ffe0ff */
        /* <DEDUP_REMOVED lines=16> */
[----:B------:R2:W-:Y:S01]  /*a030*/  LDGSTS.E.BYPASS.LTC128B.128 [R212+0x7000], [R2.64] ;  /* 0x0700000002d47fae */ /* 0x0005e2000b901d50 */
[----:B------:R-:W-:-:S03]  /*a040*/  ISETP.GT.AND P0, PT, R213, UR8, PT ;  /* 0x00000008d5007c0c */ /* 0x000fc6000bf04270 */
[----:B------:R3:W-:Y:S04]  /*a050*/  LDGSTS.E.BYPASS.LTC128B.128 [R212+0x7800], [R8.64] ;  /* 0x0780000008d47fae */ /* 0x0007e8000b901d50 */
[----:B------:R-:W-:Y:S04]  /*a060*/  LDSM.16.M88.4 R32, [R195] ;  /* 0x00000000c320783b */ /* 0x000fe80000000200 */
[----:B------:R-:W1:Y:S04]  /*a070*/  LDSM.16.M88.4 R36, [R188+0x4000] ;  /* 0x00400000bc24783b */ /* 0x000e680000000200 */
[----:B------:R-:W4:Y:S04]  /*a080*/  LDSM.16.M88.4 R28, [R195+0x2000] ;  /* 0x00200000c31c783b */ /* 0x000f280000000200 */
[----:B------:R-:W-:Y:S04]  /*a090*/  LDSM.16.M88.4 R24, [R198] ;  /* 0x00000000c618783b */ /* 0x000fe80000000200 */
[----:B------:R-:W5:Y:S04]  /*a0a0*/  LDSM.16.M88.4 R40, [R194+0x4000] ;  /* 0x00400000c228783b */ /* 0x000f680000000200 */
[----:B------:R-:W2:Y:S04]  /*a0b0*/  LDSM.16.M88.4 R20, [R198+0x2000] ;  /* 0x00200000c614783b */ /* 0x000ea80000000200 */
[----:B------:R-:W-:Y:S04]  /*a0c0*/  LDSM.16.M88.4 R44, [R199] ;  /* 0x00000000c72c783b */ /* 0x000fe80000000200 */
[----:B------:R-:W2:Y:S04]  /*a0d0*/  LDSM.16.M88.4 R16, [R196] ;  /* 0x00000000c410783b */ /* 0x000ea80000000200 */
[----:B------:R-:W2:Y:S04]  /*a0e0*/  LDSM.16.M88.4 R12, [R196+0x2000] ;  /* 0x00200000c40c783b */ /* 0x000ea80000000200 */
[----:B------:R-:W-:Y:S04]  /*a0f0*/  LDSM.16.M88.4 R48, [R193] ;  /* 0x00000000c130783b */ /* 0x000fe80000000200 */
[----:B---3--:R-:W3:Y:S01]  /*a100*/  LDSM.16.M88.4 R8, [R197] ;  /* 0x00000000c508783b */ /* 0x008ee20000000200 */
[-C--:B-1----:R-:W-:Y:S03]  /*a110*/  HMMA.16816.F32 R4, R32, R36.reuse, RZ ;  /* 0x000000242004723c */ /* 0x082fe600000018ff */
[----:B------:R-:W0:Y:S05]  /*a120*/  LDGDEPBAR ;  /* 0x00000000000079af */ /* 0x000e2a0000000000 */
[----:B----4-:R-:W-:Y:S08]  /*a130*/  HMMA.16816.F32 R52, R28, R36, RZ ;  /* 0x000000241c34723c */ /* 0x010ff000000018ff */
[----:B------:R-:W-:Y:S08]  /*a140*/  HMMA.16816.F32 R60, R32, R38, RZ ;  /* 0x00000026203c723c */ /* 0x000ff000000018ff */
[-C--:B-----5:R-:W-:Y:S01]  /*a150*/  HMMA.16816.F32 R56, R24, R40.reuse, R4 ;  /* 0x000000281838723c */ /* 0x0a0fe20000001804 */
[----:B------:R-:W-:Y:S07]  /*a160*/  LDSM.16.M88.4 R4, [R197+0x2000] ;  /* 0x00200000c504783b */ /* 0x000fee0000000200 */
[----:B--2---:R-:W-:Y:S08]  /*a170*/  HMMA.16816.F32 R52, R20, R40, R52 ;  /* 0x000000281434723c */ /* 0x004ff00000001834 */
[----:B------:R-:W-:Y:S01]  /*a180*/  HMMA.16816.F32 R68, R28, R38, RZ ;  /* 0x000000261c44723c */ /* 0x000fe200000018ff */
[----:B------:R-:W-:Y:S07]  /*a190*/  LDSM.16.M88.4 R36, [R194+0x4800] ;  /* 0x00480000c224783b */ /* 0x000fee0000000200 */
[----:B------:R-:W-:Y:S01]  /*a1a0*/  HMMA.16816.F32 R64, R16, R44, R56 ;  /* 0x0000002c1040723c */ /* 0x000fe20000001838 */
[----:B------:R-:W1:Y:S07]  /*a1b0*/  LDSM.16.M88.4 R56, [R188+0x4800] ;  /* 0x00480000bc38783b */ /* 0x000e6e0000000200 */
[----:B------:R-:W-:Y:S08]  /*a1c0*/  HMMA.16816.F32 R60, R24, R42, R60 ;  /* 0x0000002a183c723c */ /* 0x000ff0000000183c */
[----:B------:R-:W-:Y:S08]  /*a1d0*/  HMMA.16816.F32 R52, R12, R44, R52 ;  /* 0x0000002c0c34723c */ /* 0x000ff00000001834 */
[----:B------:R-:W-:Y:S08]  /*a1e0*/  HMMA.16816.F32 R68, R20, R42, R68 ;  /* 0x0000002a1444723c */ /* 0x000ff00000001844 */
[----:B---3--:R-:W-:Y:S08]  /*a1f0*/  HMMA.16816.F32 R72, R8, R48, R64 ;  /* 0x000000300848723c */ /* 0x008ff00000001840 */
[----:B------:R-:W-:Y:S08]  /*a200*/  HMMA.16816.F32 R60, R16, R46, R60 ;  /* 0x0000002e103c723c */ /* 0x000ff0000000183c */
[-C--:B-1----:R-:W-:Y:S08]  /*a210*/  HMMA.16816.F32 R64, R32, R56.reuse, RZ ;  /* 0x000000382040723c */ /* 0x082ff000000018ff */
[----:B------:R-:W-:Y:S01]  /*a220*/  HMMA.16816.F32 R40, R28, R56, RZ ;  /* 0x000000381c28723c */ /* 0x000fe200000018ff */
[----:B------:R-:W-:-:S02]  /*a230*/  FMUL.FTZ R72, R72, c[0x0][0x2ec] ;  /* 0x0000bb0048487a20 */ /* 0x000fc40000410000 */
[----:B------:R-:W-:Y:S02]  /*a240*/  FMUL.FTZ R73, R73, c[0x0][0x2ec] ;  /* 0x0000bb0049497a20 */ /* 0x000fe40000410000 */
[----:B------:R-:W-:Y:S01]  /*a250*/  FMUL.FTZ R74, R74, c[0x0][0x2ec] ;  /* 0x0000bb004a4a7a20 */ /* 0x000fe20000410000 */
[----:B------:R-:W1:Y:S01]  /*a260*/  MUFU.TANH R178, R72 ;  /* 0x0000004800b27308 */ /* 0x000e620000002400 */
[----:B------:R-:W-:Y:S01]  /*a270*/  FMUL.FTZ R75, R75, c[0x0][0x2ec] ;  /* 0x0000bb004b4b7a20 */ /* 0x000fe20000410000 */
[----:B------:R-:W-:Y:S01]  /*a280*/  HMMA.16816.F32 R144, R4, R48, R52 ;  /* 0x000000300490723c */ /* 0x000fe20000001834 */
[----:B------:R-:W2:Y:S05]  /*a290*/  LDSM.16.M88.4 R52, [R202] ;  /* 0x00000000ca34783b */ /* 0x000eaa0000000200 */
[----:B------:R-:W3:Y:S02]  /*a2a0*/  MUFU.TANH R179, R73 ;  /* 0x0000004900b37308 */ /* 0x000ee40000002400 */
[----:B------:R-:W-:Y:S06]  /*a2b0*/  HMMA.16816.F32 R44, R12, R46, R68 ;  /* 0x0000002e0c2c723c */ /* 0x000fec0000001844 */
[----:B------:R-:W4:Y:S02]  /*a2c0*/  MUFU.TANH R175, R74 ;  /* 0x0000004a00af7308 */ /* 0x000f240000002400 */
[----:B------:R-:W-:Y:S06]  /*a2d0*/  HMMA.16816.F32 R68, R24, R36, R64 ;  /* 0x000000241844723c */ /* 0x000fec0000001840 */
[----:B------:R5:W1:Y:S02]  /*a2e0*/  MUFU.TANH R174, R75 ;  /* 0x0000004b00ae7308 */ /* 0x000a640000002400 */
[----:B------:R-:W-:Y:S01]  /*a2f0*/  HMMA.16816.F32 R76, R8, R50, R60 ;  /* 0x00000032084c723c */ /* 0x000fe2000000183c */
[----:B------:R-:W-:-:S02]  /*a300*/  FMUL.FTZ R144, R144, c[0x0][0x2ec] ;  /* 0x0000bb0090907a20 */ /* 0x000fc40000410000 */
[----:B------:R-:W-:Y:S02]  /*a310*/  FMUL.FTZ R145, R145, c[0x0][0x2ec] ;  /* 0x0000bb0091917a20 */ /* 0x000fe40000410000 */
[----:B------:R-:W-:Y:S01]  /*a320*/  FMUL.FTZ R146, R146, c[0x0][0x2ec] ;  /* 0x0000bb0092927a20 */ /* 0x000fe20000410000 */
[----:B------:R-:W1:Y:S01]  /*a330*/  MUFU.TANH R173, R144 ;  /* 0x0000009000ad7308 */ /* 0x000e620000002400 */
[----:B------:R-:W-:Y:S01]  /*a340*/  FMUL.FTZ R147, R147, c[0x0][0x2ec] ;  /* 0x0000bb0093937a20 */ /* 0x000fe20000410000 */
[----:B------:R-:W-:Y:S01]  /*a350*/  HMMA.16816.F32 R60, R20, R36, R40 ;  /* 0x00000024143c723c */ /* 0x000fe20000001828 */
[----:B------:R-:W1:Y:S05]  /*a360*/  LDSM.16.M88.4 R40, [R193+0x800] ;  /* 0x00080000c128783b */ /* 0x000e6a0000000200 */
[----:B------:R-:W1:Y:S02]  /*a370*/  MUFU.TANH R172, R145 ;  /* 0x0000009100ac7308 */ /* 0x000e640000002400 */
[----:B------:R-:W-:Y:S06]  /*a380*/  HMMA.16816.F32 R64, R32, R58, RZ ;  /* 0x0000003a2040723c */ /* 0x000fec00000018ff */
[----:B------:R-:W1:Y:S02]  /*a390*/  MUFU.TANH R168, R146 ;  /* 0x0000009200a87308 */ /* 0x000e640000002400 */
[----:B------:R-:W-:Y:S01]  /*a3a0*/  HMMA.16816.F32 R148, R4, R50, R44 ;  /* 0x000000320494723c */ /* 0x000fe2000000182c */
[----:B------:R-:W1:Y:S01]  /*a3b0*/  LDSM.16.M88.4 R44, [R188+0x5000] ;  /* 0x00500000bc2c783b */ /* 0x000e620000000200 */
[----:B------:R-:W-:-:S02]  /*a3c0*/  FMUL.FTZ R76, R76, c[0x0][0x2ec] ;  /* 0x0000bb004c4c7a20 */ /* 0x000fc40000410000 */
[----:B------:R-:W-:Y:S02]  /*a3d0*/  FMUL.FTZ R77, R77, c[0x0][0x2ec] ;  /* 0x0000bb004d4d7a20 */ /* 0x000fe40000410000 */
[----:B------:R-:W-:Y:S01]  /*a3e0*/  FMUL.FTZ R78, R78, c[0x0][0x2ec] ;  /* 0x0000bb004e4e7a20 */ /* 0x000fe20000410000 */
[----:B------:R-:W1:Y:S01]  /*a3f0*/  MUFU.TANH R166, R76 ;  /* 0x0000004c00a67308 */ /* 0x000e620000002400 */
[----:B-----5:R-:W-:Y:S01]  /*a400*/  HMMA.16816.F32 R72, R28, R58, RZ ;  /* 0x0000003a1c48723c */ /* 0x020fe200000018ff */
[----:B------:R-:W5:Y:S01]  /*a410*/  LDSM.16.M88.4 R56, [R194+0x5000] ;  /* 0x00500000c238783b */ /* 0x000f620000000200 */
[----:B------:R-:W-:-:S05]  /*a420*/  FMUL.FTZ R79, R79, c[0x0][0x2ec] ;  /* 0x0000bb004f4f7a20 */ /* 0x000fca0000410000 */
[----:B------:R-:W1:Y:S01]  /*a430*/  MUFU.TANH R167, R77 ;  /* 0x0000004d00a77308 */ /* 0x000e620000002400 */
[-C--:B--2---:R-:W-:Y:S07]  /*a440*/  HMMA.16816.F32 R68, R16, R52.reuse, R68 ;  /* 0x000000341044723c */ /* 0x084fee0000001844 */
[----:B------:R-:W2:Y:S01]  /*a450*/  MUFU.TANH R165, R78 ;  /* 0x0000004e00a57308 */ /* 0x000ea20000002400 */
[----:B------:R-:W-:Y:S01]  /*a460*/  HMMA.16816.F32 R48, R12, R52, R60 ;  /* 0x000000340c30723c */ /* 0x000fe2000000183c */
[----:B------:R-:W-:-:S02]  /*a470*/  FMUL.FTZ R148, R148, c[0x0][0x2ec] ;  /* 0x0000bb0094947a20 */ /* 0x000fc40000410000 */
[----:B------:R-:W-:Y:S02]  /*a480*/  FMUL.FTZ R149, R149, c[0x0][0x2ec] ;  /* 0x0000bb0095957a20 */ /* 0x000fe40000410000 */
[----:B------:R-:W-:Y:S02]  /*a490*/  FMUL.FTZ R150, R150, c[0x0][0x2ec] ;  /* 0x0000bb0096967a20 */ /* 0x000fe40000410000 */
[----:B------:R1:W1:Y:S01]  /*a4a0*/  MUFU.TANH R164, R79 ;  /* 0x0000004f00a47308 */ /* 0x0002620000002400 */
[----:B------:R-:W-:Y:S01]  /*a4b0*/  HMMA.16816.F32 R60, R24, R38, R64 ;  /* 0x00000026183c723c */ /* 0x000fe20000001840 */
[----:B------:R-:W-:-:S06]  /*a4c0*/  FMUL.FTZ R151, R151, c[0x0][0x2ec] ;  /* 0x0000bb0097977a20 */ /* 0x000fcc0000410000 */
[----:B------:R2:W2:Y:S01]  /*a4d0*/  MUFU.TANH R170, R147 ;  /* 0x0000009300aa7308 */ /* 0x0004a20000002400 */
[----:B------:R-:W-:Y:S01]  /*a4e0*/  HMMA.16816.F32 R64, R20, R38, R72 ;  /* 0x000000261440723c */ /* 0x000fe20000001848 */
[----:B------:R-:W3:Y:S06]  /*a4f0*/  LDSM.16.M88.4 R36, [R201] ;  /* 0x00000000c924783b */ /* 0x000eec0000000200 */
[----:B------:R-:W2:Y:S01]  /*a500*/  MUFU.TANH R163, R148 ;  /* 0x0000009400a37308 */ /* 0x000ea20000002400 */
[----:B-1----:R-:W-:Y:S07]  /*a510*/  HMMA.16816.F32 R76, R8, R40, R68 ;  /* 0x00000028084c723c */ /* 0x002fee0000001844 */
[----:B------:R-:W1:Y:S01]  /*a520*/  MUFU.TANH R161, R149 ;  /* 0x0000009500a17308 */ /* 0x000e620000002400 */
[----:B------:R-:W-:Y:S07]  /*a530*/  HMMA.16816.F32 R68, R32, R44, RZ ;  /* 0x0000002c2044723c */ /* 0x000fee00000018ff */
[----:B------:R-:W1:Y:S01]  /*a540*/  MUFU.TANH R158, R150 ;  /* 0x00000096009e7308 */ /* 0x000e620000002400 */
[----:B--2---:R-:W-:Y:S07]  /*a550*/  HMMA.16816.F32 R144, R4, R40, R48 ;  /* 0x000000280490723c */ /* 0x004fee0000001830 */
[----:B------:R2:W1:Y:S01]  /*a560*/  MUFU.TANH R160, R151 ;  /* 0x0000009700a07308 */ /* 0x0004620000002400 */
[----:B------:R-:W-:Y:S01]  /*a570*/  HMMA.16816.F32 R60, R16, R54, R60 ;  /* 0x00000036103c723c */ /* 0x000fe2000000183c */
[----:B------:R-:W-:-:S02]  /*a580*/  FMUL.FTZ R76, R76, c[0x0][0x2ec] ;  /* 0x0000bb004c4c7a20 */ /* 0x000fc40000410000 */
[----:B------:R-:W-:Y:S02]  /*a590*/  FMUL.FTZ R77, R77, c[0x0][0x2ec] ;  /* 0x0000bb004d4d7a20 */ /* 0x000fe40000410000 */
[----:B------:R-:W-:Y:S02]  /*a5a0*/  FMUL.FTZ R78, R78, c[0x0][0x2ec] ;  /* 0x0000bb004e4e7a20 */ /* 0x000fe40000410000 */
[----:B------:R-:W-:Y:S01]  /*a5b0*/  FMUL.FTZ R79, R79, c[0x0][0x2ec] ;  /* 0x0000bb004f4f7a20 */ /* 0x000fe20000410000 */
[----:B------:R-:W-:Y:S01]  /*a5c0*/  HMMA.16816.F32 R48, R28, R44, RZ ;  /* 0x0000002c1c30723c */ /* 0x000fe200000018ff */
[----:B------:R-:W1:Y:S07]  /*a5d0*/  MUFU.TANH R157, R76 ;  /* 0x0000004c009d7308 */ /* 0x000e6e0000002400 */
[----:B------:R-:W-:Y:S01]  /*a5e0*/  HMMA.16816.F32 R64, R12, R54, R64 ;  /* 0x000000360c40723c */ /* 0x000fe20000001840 */
[----:B------:R-:W-:Y:S01]  /*a5f0*/  LDSM.16.M88.4 R52, [R193+0x1000] ;  /* 0x00100000c134783b */ /* 0x000fe20000000200 */
[----:B------:R-:W-:Y:S01]  /*a600*/  FMUL.FTZ R144, R144, c[0x0][0x2ec] ;  /* 0x0000bb0090907a20 */ /* 0x000fe20000410000 */
[----:B------:R-:W1:Y:S01]  /*a610*/  MUFU.TANH R156, R77 ;  /* 0x0000004d009c7308 */ /* 0x000e620000002400 */
[----:B------:R-:W-:-:S02]  /*a620*/  FMUL.FTZ R145, R145, c[0x0][0x2ec] ;  /* 0x0000bb0091917a20 */ /* 0x000fc40000410000 */
[----:B------:R-:W-:Y:S02]  /*a630*/  FMUL.FTZ R146, R146, c[0x0][0x2ec] ;  /* 0x0000bb0092927a20 */ /* 0x000fe40000410000 */
[----:B-----5:R-:W-:Y:S01]  /*a640*/  HMMA.16816.F32 R68, R24, R56, R68 ;  /* 0x000000381844723c */ /* 0x020fe20000001844 */
[----:B------:R-:W-:Y:S02]  /*a650*/  FMUL.FTZ R147, R147, c[0x0][0x2ec] ;  /* 0x0000bb0093937a20 */ /* 0x000fe40000410000 */
[----:B------:R-:W1:Y:S05]  /*a660*/  MUFU.TANH R155, R144 ;  /* 0x00000090009b7308 */ /* 0x000e6a0000002400 */
[----:B------:R-:W-:Y:S03]  /*a670*/  HMMA.16816.F32 R72, R8, R42, R60 ;  /* 0x0000002a0848723c */ /* 0x000fe6000000183c */
[----:B------:R-:W1:Y:S05]  /*a680*/  MUFU.TANH R154, R145 ;  /* 0x00000091009a7308 */ /* 0x000e6a0000002400 */
[----:B------:R-:W-:Y:S01]  /*a690*/  HMMA.16816.F32 R60, R20, R56, R48 ;  /* 0x00000038143c723c */ /* 0x000fe20000001830 */
[----:B------:R-:W5:Y:S02]  /*a6a0*/  LDSM.16.M88.4 R48, [R188+0x5800] ;  /* 0x00580000bc30783b */ /* 0x000f640000000200 */
[----:B------:R-:W1:Y:S05]  /*a6b0*/  MUFU.TANH R183, R78 ;  /* 0x0000004e00b77308 */ /* 0x000e6a0000002400 */
[----:B--2---:R-:W-:Y:S03]  /*a6c0*/  HMMA.16816.F32 R148, R4, R42, R64 ;  /* 0x0000002a0494723c */ /* 0x004fe60000001840 */
[----:B------:R-:W2:Y:S05]  /*a6d0*/  MUFU.TANH R182, R79 ;  /* 0x0000004f00b67308 */ /* 0x000eaa0000002400 */
[----:B------:R-:W-:Y:S01]  /*a6e0*/  HMMA.16816.F32 R40, R32, R46, RZ ;  /* 0x0000002e2028723c */ /* 0x000fe200000018ff */
[----:B------:R-:W-:-:S02]  /*a6f0*/  FMUL.FTZ R72, R72, c[0x0][0x2ec] ;  /* 0x0000bb0048487a20 */ /* 0x000fc40000410000 */
[----:B------:R-:W-:Y:S01]  /*a700*/  FMUL.FTZ R73, R73, c[0x0][0x2ec] ;  /* 0x0000bb0049497a20 */ /* 0x000fe20000410000 */
[----:B------:R-:W1:Y:S01]  /*a710*/  MUFU.TANH R146, R146 ;  /* 0x0000009200927308 */ /* 0x000e620000002400 */
[----:B------:R-:W-:Y:S02]  /*a720*/  FMUL.FTZ R74, R74, c[0x0][0x2ec] ;  /* 0x0000bb004a4a7a20 */ /* 0x000fe40000410000 */
[----:B------:R-:W-:Y:S01]  /*a730*/  FMUL.FTZ R75, R75, c[0x0][0x2ec] ;  /* 0x0000bb004b4b7a20 */ /* 0x000fe20000410000 */
[----:B---3--:R-:W-:Y:S04]  /*a740*/  HMMA.16816.F32 R64, R16, R36, R68 ;  /* 0x000000241040723c */ /* 0x008fe80000001844 */
[----:B------:R-:W3:Y:S04]  /*a750*/  MUFU.TANH R145, R72 ;  /* 0x0000004800917308 */ /* 0x000ee80000002400 */
[----:B------:R-:W-:Y:S01]  /*a760*/  HMMA.16816.F32 R68, R28, R46, RZ ;  /* 0x0000002e1c44723c */ /* 0x000fe200000018ff */
[----:B------:R-:W-:-:S02]  /*a770*/  FMUL.FTZ R148, R148, c[0x0][0x2ec] ;  /* 0x0000bb0094947a20 */ /* 0x000fc40000410000 */
[----:B------:R-:W-:Y:S01]  /*a780*/  FMUL.FTZ R149, R149, c[0x0][0x2ec] ;  /* 0x0000bb0095957a20 */ /* 0x000fe20000410000 */
[----:B------:R-:W1:Y:S01]  /*a790*/  MUFU.TANH R144, R73 ;  /* 0x0000004900907308 */ /* 0x000e620000002400 */
[----:B------:R-:W-:Y:S02]  /*a7a0*/  FMUL.FTZ R150, R150, c[0x0][0x2ec] ;  /* 0x0000bb0096967a20 */ /* 0x000fe40000410000 */
[----:B------:R-:W-:Y:S01]  /*a7b0*/  FMUL.FTZ R151, R151, c[0x0][0x2ec] ;  /* 0x0000bb0097977a20 */ /* 0x000fe20000410000 */
[----:B------:R-:W-:Y:S04]  /*a7c0*/  HMMA.16816.F32 R44, R12, R36, R60 ;  /* 0x000000240c2c723c */ /* 0x000fe8000000183c */
[----:B------:R-:W1:Y:S04]  /*a7d0*/  MUFU.TANH R171, R74 ;  /* 0x0000004a00ab7308 */ /* 0x000e680000002400 */
[-C--:B------:R-:W-:Y:S01]  /*a7e0*/  HMMA.16816.F32 R60, R24, R58.reuse, R40 ;  /* 0x0000003a183c723c */ /* 0x080fe20000001828 */
[----:B------:R-:W1:Y:S03]  /*a7f0*/  LDSM.16.M88.4 R40, [R194+0x5800] ;  /* 0x00580000c228783b */ /* 0x000e660000000200 */
[----:B------:R2:W1:Y:S04]  /*a800*/  MUFU.TANH R169, R75 ;  /* 0x0000004b00a97308 */ /* 0x0004680000002400 */
[----:B------:R-:W-:Y:S04]  /*a810*/  HMMA.16816.F32 R68, R20, R58, R68 ;  /* 0x0000003a1444723c */ /* 0x000fe80000001844 */
[----:B------:R-:W1:Y:S04]  /*a820*/  MUFU.TANH R147, R147 ;  /* 0x0000009300937308 */ /* 0x000e680000002400 */
[----:B-----5:R-:W-:Y:S04]  /*a830*/  HMMA.16816.F32 R56, R28, R48, RZ ;  /* 0x000000301c38723c */ /* 0x020fe800000018ff */
[----:B------:R-:W1:Y:S04]  /*a840*/  MUFU.TANH R148, R148 ;  /* 0x0000009400947308 */ /* 0x000e680000002400 */
[----:B--2---:R-:W-:Y:S04]  /*a850*/  HMMA.16816.F32 R72, R8, R52, R64 ;  /* 0x000000340848723c */ /* 0x004fe80000001840 */
[----:B------:R-:W2:Y:S04]  /*a860*/  MUFU.TANH R149, R149 ;  /* 0x0000009500957308 */ /* 0x000ea80000002400 */
[C---:B------:R-:W-:Y:S04]  /*a870*/  HMMA.16816.F32 R64, R32.reuse, R48, RZ ;  /* 0x000000302040723c */ /* 0x040fe800000018ff */
[----:B------:R-:W1:Y:S04]  /*a880*/  MUFU.TANH R150, R150 ;  /* 0x0000009600967308 */ /* 0x000e680000002400 */
[-C--:B------:R-:W-:Y:S04]  /*a890*/  HMMA.16816.F32 R32, R32, R50.reuse, RZ ;  /* 0x000000322020723c */ /* 0x080fe800000018ff */
[----:B------:R-:W1:Y:S04]  /*a8a0*/  MUFU.TANH R151, R151 ;  /* 0x0000009700977308 */ /* 0x000e680000002400 */
[----:B------:R-:W-:Y:S01]  /*a8b0*/  HMMA.16816.F32 R48, R28, R50, RZ ;  /* 0x000000321c30723c */ /* 0x000fe200000018ff */
[----:B------:R-:W-:-:S02]  /*a8c0*/  FMUL.FTZ R72, R72, c[0x0][0x2ec] ;  /* 0x0000bb0048487a20 */ /* 0x000fc40000410000 */
[----:B------:R-:W-:Y:S02]  /*a8d0*/  FMUL.FTZ R73, R73, c[0x0][0x2ec] ;  /* 0x0000bb0049497a20 */ /* 0x000fe40000410000 */
[----:B------:R-:W-:Y:S02]  /*a8e0*/  FMUL.FTZ R74, R74, c[0x0][0x2ec] ;  /* 0x0000bb004a4a7a20 */ /* 0x000fe40000410000 */
[----:B------:R-:W-:Y:S01]  /*a8f0*/  FMUL.FTZ R75, R75, c[0x0][0x2ec] ;  /* 0x0000bb004b4b7a20 */ /* 0x000fe20000410000 */
[----:B------:R-:W-:Y:S01]  /*a900*/  HMMA.16816.F32 R76, R4, R52, R44 ;  /* 0x00000034044c723c */ /* 0x000fe2000000182c */
[----:B------:R-:W5:Y:S01]  /*a910*/  LDSM.16.M88.4 R44, [R200] ;  /* 0x00000000c82c783b */ /* 0x000f620000000200 */
[----:B------:R-:W1:Y:S06]  /*a920*/  MUFU.TANH R72, R72 ;  /* 0x0000004800487308 */ /* 0x000e6c0000002400 */
[-C--:B------:R-:W-:Y:S02]  /*a930*/  HMMA.16816.F32 R60, R16, R38.reuse, R60 ;  /* 0x00000026103c723c */ /* 0x080fe4000000183c */
[----:B------:R-:W2:Y:S06]  /*a940*/  MUFU.TANH R73, R73 ;  /* 0x0000004900497308 */ /* 0x000eac0000002400 */
[----:B------:R-:W-:Y:S01]  /*a950*/  HMMA.16816.F32 R68, R12, R38, R68 ;  /* 0x000000260c44723c */ /* 0x000fe20000001844 */
[----:B------:R-:W2:Y:S01]  /*a960*/  LDSM.16.M88.4 R36, [R193+0x1800] ;  /* 0x00180000c124783b */ /* 0x000ea20000000200 */
[----:B------:R-:W2:Y:S01]  /*a970*/  MUFU.TANH R74, R74 ;  /* 0x0000004a004a7308 */ /* 0x000ea20000002400 */
[----:B------:R-:W-:-:S05]  /*a980*/  DEPBAR.LE SB0, 0x0 ;  /* 0x000080000000791a */ /* 0x000fca0000000000 */
[-C--:B-1----:R-:W-:Y:S01]  /*a990*/  HMMA.16816.F32 R64, R24, R40.reuse, R64 ;  /* 0x000000281840723c */ /* 0x082fe20000001840 */
[----:B------:R-:W-:Y:S01]  /*a9a0*/  FMUL.FTZ R76, R76, c[0x0][0x2ec] ;  /* 0x0000bb004c4c7a20 */ /* 0x000fe20000410000 */
[----:B------:R-:W1:Y:S01]  /*a9b0*/  MUFU.TANH R75, R75 ;  /* 0x0000004b004b7308 */ /* 0x000e620000002400 */
[----:B------:R-:W-:Y:S02]  /*a9c0*/  FMUL.FTZ R77, R77, c[0x0][0x2ec] ;  /* 0x0000bb004d4d7a20 */ /* 0x000fe40000410000 */
[----:B------:R-:W-:Y:S02]  /*a9d0*/  FMUL.FTZ R78, R78, c[0x0][0x2ec] ;  /* 0x0000bb004e4e7a20 */ /* 0x000fe40000410000 */
[----:B------:R-:W-:Y:S01]  /*a9e0*/  FMUL.FTZ R79, R79, c[0x0][0x2ec] ;  /* 0x0000bb004f4f7a20 */ /* 0x000fe20000410000 */
[----:B------:R-:W-:Y:S02]  /*a9f0*/  HMMA.16816.F32 R56, R20, R40, R56 ;  /* 0x000000281438723c */ /* 0x000fe40000001838 */
[----:B------:R-:W1:Y:S06]  /*aa00*/  MUFU.TANH R76, R76 ;  /* 0x0000004c004c7308 */ /* 0x000e6c0000002400 */
[-C--:B------:R-:W-:Y:S02]  /*aa10*/  HMMA.16816.F32 R24, R24, R42.reuse, R32 ;  /* 0x0000002a1818723c */ /* 0x080fe40000001820 */
[----:B------:R-:W1:Y:S06]  /*aa20*/  MUFU.TANH R77, R77 ;  /* 0x0000004d004d7308 */ /* 0x000e6c0000002400 */
[----:B------:R-:W-:Y:S02]  /*aa30*/  HMMA.16816.F32 R40, R20, R42, R48 ;  /* 0x0000002a1428723c */ /* 0x000fe40000001830 */
[----:B------:R-:W1:Y:S06]  /*aa40*/  MUFU.TANH R78, R78 ;  /* 0x0000004e004e7308 */ /* 0x000e6c0000002400 */
[-C--:B------:R-:W-:Y:S02]  /*aa50*/  HMMA.16816.F32 R60, R8, R54.reuse, R60 ;  /* 0x00000036083c723c */ /* 0x080fe4000000183c */
[----:B------:R-:W1:Y:S06]  /*aa60*/  MUFU.TANH R79, R79 ;  /* 0x0000004f004f7308 */ /* 0x000e6c0000002400 */
[----:B------:R-:W-:Y:S08]  /*aa70*/  HMMA.16816.F32 R68, R4, R54, R68 ;  /* 0x000000360444723c */ /* 0x000ff00000001844 */
[-C--:B-----5:R-:W-:Y:S08]  /*aa80*/  HMMA.16816.F32 R52, R16, R44.reuse, R64 ;  /* 0x0000002c1034723c */ /* 0x0a0ff00000001840 */
[----:B------:R-:W-:Y:S01]  /*aa90*/  HMMA.16816.F32 R28, R12, R44, R56 ;  /* 0x0000002c0c1c723c */ /* 0x000fe20000001838 */
[----:B------:R-:W-:-:S02]  /*aaa0*/  FMUL.FTZ R61, R61, c[0x0][0x2ec] ;  /* 0x0000bb003d3d7a20 */ /* 0x000fc40000410000 */
[----:B------:R-:W-:Y:S02]  /*aab0*/  FMUL.FTZ R60, R60, c[0x0][0x2ec] ;  /* 0x0000bb003c3c7a20 */ /* 0x000fe40000410000 */
[----:B------:R-:W-:Y:S02]  /*aac0*/  FMUL.FTZ R62, R62, c[0x0][0x2ec] ;  /* 0x0000bb003e3e7a20 */ /* 0x000fe40000410000 */
[----:B------:R-:W-:Y:S01]  /*aad0*/  FMUL.FTZ R63, R63, c[0x0][0x2ec] ;  /* 0x0000bb003f3f7a20 */ /* 0x000fe20000410000 */
[----:B------:R-:W-:Y:S01]  /*aae0*/  HMMA.16816.F32 R16, R16, R46, R24 ;  /* 0x0000002e1010723c */ /* 0x000fe20000001818 */
[----:B------:R-:W-:Y:S01]  /*aaf0*/  FMUL.FTZ R68, R68, c[0x0][0x2ec] ;  /* 0x0000bb0044447a20 */ /* 0x000fe20000410000 */
[----:B------:R1:W1:Y:S01]  /*ab00*/  MUFU.TANH R64, R60 ;  /* 0x0000003c00407308 */ /* 0x0002620000002400 */
[----:B------:R-:W-:Y:S02]  /*ab10*/  FMUL.FTZ R69, R69, c[0x0][0x2ec] ;  /* 0x0000bb0045457a20 */ /* 0x000fe40000410000 */
[----:B------:R-:W-:-:S02]  /*ab20*/  FMUL.FTZ R70, R70, c[0x0][0x2ec] ;  /* 0x0000bb0046467a20 */ /* 0x000fc40000410000 */
[----:B------:R-:W-:Y:S01]  /*ab30*/  FMUL.FTZ R44, R71, c[0x0][0x2ec] ;  /* 0x0000bb00472c7a20 */ /* 0x000fe20000410000 */
[----:B------:R-:W-:Y:S02]  /*ab40*/  HMMA.16816.F32 R12, R12, R46, R40 ;  /* 0x0000002e0c0c723c */ /* 0x000fe40000001828 */
[----:B------:R-:W1:Y:S06]  /*ab50*/  MUFU.TANH R61, R61 ;  /* 0x0000003d003d7308 */ /* 0x000e6c0000002400 */
[-C--:B--2---:R-:W-:Y:S02]  /*ab60*/  HMMA.16816.F32 R32, R8, R36.reuse, R52 ;  /* 0x000000240820723c */ /* 0x084fe40000001834 */
[----:B------:R2:W1:Y:S06]  /*ab70*/  MUFU.TANH R176, R62 ;  /* 0x0000003e00b07308 */ /* 0x00046c0000002400 */
[----:B------:R-:W-:Y:S02]  /*ab80*/  HMMA.16816.F32 R20, R4, R36, R28 ;  /* 0x000000240414723c */ /* 0x000fe4000000181c */
[----:B------:R2:W1:Y:S06]  /*ab90*/  MUFU.TANH R177, R63 ;  /* 0x0000003f00b17308 */ /* 0x00046c0000002400 */
[-C--:B------:R-:W-:Y:S02]  /*aba0*/  HMMA.16816.F32 R8, R8, R38.reuse, R16 ;  /* 0x000000260808723c */ /* 0x080fe40000001810 */
[----:B------:R-:W1:Y:S06]  /*abb0*/  MUFU.TANH R68, R68 ;  /* 0x0000004400447308 */ /* 0x000e6c0000002400 */
[----:B------:R-:W-:Y:S01]  /*abc0*/  HMMA.16816.F32 R4, R4, R38, R12 ;  /* 0x000000260404723c */ /* 0x000fe2000000180c */
[----:B------:R-:W-:Y:S01]  /*abd0*/  FMUL.FTZ R32, R32, c[0x0][0x2ec] ;  /* 0x0000bb0020207a20 */ /* 0x000fe20000410000 */
[----:B------:R-:W1:Y:S01]  /*abe0*/  MUFU.TANH R69, R69 ;  /* 0x0000004500457308 */ /* 0x000e620000002400 */
[----:B------:R-:W-:-:S02]  /*abf0*/  FMUL.FTZ R33, R33, c[0x0][0x2ec] ;  /* 0x0000bb0021217a20 */ /* 0x000fc40000410000 */
[----:B------:R-:W-:Y:S02]  /*ac00*/  FMUL.FTZ R34, R34, c[0x0][0x2ec] ;  /* 0x0000bb0022227a20 */ /* 0x000fe40000410000 */
[----:B------:R-:W-:Y:S02]  /*ac10*/  FMUL.FTZ R35, R35, c[0x0][0x2ec] ;  /* 0x0000bb0023237a20 */ /* 0x000fe40000410000 */
[----:B------:R-:W-:Y:S01]  /*ac20*/  FMUL.FTZ R20, R20, c[0x0][0x2ec] ;  /* 0x0000bb0014147a20 */ /* 0x000fe20000410000 */
[----:B------:R-:W1:Y:S01]  /*ac30*/  MUFU.TANH R70, R70 ;  /* 0x0000004600467308 */ /* 0x000e620000002400 */
[----:B------:R-:W-:Y:S02]  /*ac40*/  FMUL.FTZ R21, R21, c[0x0][0x2ec] ;  /* 0x0000bb0015157a20 */ /* 0x000fe40000410000 */
[----:B------:R-:W-:Y:S02]  /*ac50*/  FMUL.FTZ R22, R22, c[0x0][0x2ec] ;  /* 0x0000bb0016167a20 */ /* 0x000fe40000410000 */
[----:B------:R-:W-:-:S02]  /*ac60*/  FMUL.FTZ R23, R23, c[0x0][0x2ec] ;  /* 0x0000bb0017177a20 */ /* 0x000fc40000410000 */
[----:B------:R-:W-:Y:S01]  /*ac70*/  FMUL.FTZ R8, R8, c[0x0][0x2ec] ;  /* 0x0000bb0008087a20 */ /* 0x000fe20000410000 */
[----:B------:R-:W1:Y:S01]  /*ac80*/  MUFU.TANH R44, R44 ;  /* 0x0000002c002c7308 */ /* 0x000e620000002400 */
[----:B------:R-:W-:Y:S02]  /*ac90*/  FMUL.FTZ R9, R9, c[0x0][0x2ec] ;  /* 0x0000bb0009097a20 */ /* 0x000fe40000410000 */
[----:B------:R-:W-:Y:S02]  /*aca0*/  FMUL.FTZ R10, R10, c[0x0][0x2ec] ;  /* 0x0000bb000a0a7a20 */ /* 0x000fe40000410000 */
[----:B------:R-:W-:Y:S02]  /*acb0*/  FMUL.FTZ R11, R11, c[0x0][0x2ec] ;  /* 0x0000bb000b0b7a20 */ /* 0x000fe40000410000 */
[----:B------:R-:W-:Y:S01]  /*acc0*/  FMUL.FTZ R4, R4, c[0x0][0x2ec] ;  /* 0x0000bb0004047a20 */ /* 0x000fe20000410000 */
[----:B------:R2:W1:Y:S01]  /*acd0*/  MUFU.TANH R36, R32 ;  /* 0x0000002000247308 */ /* 0x0004620000002400 */
[----:B------:R-:W-:-:S02]  /*ace0*/  FMUL.FTZ R5, R5, c[0x0][0x2ec] ;  /* 0x0000bb0005057a20 */ /* 0x000fc40000410000 */
[----:B------:R-:W-:Y:S02]  /*acf0*/  FMUL.FTZ R6, R6, c[0x0][0x2ec] ;  /* 0x0000bb0006067a20 */ /* 0x000fe40000410000 */
[----:B------:R-:W-:-:S03]  /*ad00*/  FMUL.FTZ R7, R7, c[0x0][0x2ec] ;  /* 0x0000bb0007077a20 */ /* 0x000fc60000410000 */
        /* <DEDUP_REMOVED lines=17> */
[----:B---34-:R-:W3:Y:S01]  /*ae20*/  LDL.64 R180, [R1+0x8] ;  /* 0x0000080001b47983 */ /* 0x018ee20000100a00 */
[----:B------:R-:W-:Y:S01]  /*ae30*/  IADD3 R0, R234, -0x4, RZ ;  /* 0xfffffffcea007810 */ /* 0x000fe20007ffe0ff */
[----:B------:R-:W-:-:S02]  /*ae40*/  USHF.L.U32 UR9, UR6, 0x5, URZ ;  /* 0x0000000506097899 */ /* 0x000fc4000800063f */
[----:B------:R-:W-:Y:S01]  /*ae50*/  USHF.L.U64.HI UR10, UR6, 0x5, UR7 ;  /* 0x00000005060a7899 */ /* 0x000fe20008010207 */
[----:B--2---:R-:W-:Y:S01]  /*ae60*/  SHF.R.S32.HI R4, RZ, 0x1f, R0 ;  /* 0x0000001fff047819 */ /* 0x004fe20000011400 */
[----:B------:R-:W-:-:S04]  /*ae70*/  IMAD.WIDE.U32 R2, R0, c[0x0][0x198], RZ ;  /* 0x0000660000027a25 */ /* 0x000fc800078e00ff */
[----:B------:R-:W-:-:S04]  /*ae80*/  IMAD R4, R4, c[0x0][0x198], RZ ;  /* 0x0000660004047a24 */ /* 0x000fc800078e02ff */
[----:B------:R-:W-:-:S04]  /*ae90*/  IMAD R4, R0, c[0x0][0x19c], R4 ;  /* 0x0000670000047a24 */ /* 0x000fc800078e0204 */
[----:B------:R-:W-:Y:S01]  /*aea0*/  IMAD.IADD R4, R3, 0x1, R4 ;  /* 0x0000000103047824 */ /* 0x000fe200078e0204 */
[----:B---3--:R-:W-:-:S04]  /*aeb0*/  LEA R0, P0, R2, R180, 0x6 ;  /* 0x000000b402007211 */ /* 0x008fc800078030ff */
[----:B------:R-:W-:Y:S02]  /*aec0*/  LEA R6, P1, R0, c[0x0][0x168], 0x1 ;  /* 0x00005a0000067a11 */ /* 0x000fe400078208ff */
        /* <DEDUP_REMOVED lines=16> */
.L_x_1670:
[----:B---34-:R-:W3:Y:S02]  /*afd0*/  S2R R0, SR_TID.X ;  /* 0x0000000000007919 */ /* 0x018ee40000002100 */
[----:B---3--:R-:W-:-:S05]  /*afe0*/  IMAD.SHL.U32 R0, R0, 0x2, RZ ;  /* 0x0000000200007824 */ /* 0x008fca00078e00ff */
[----:B------:R-:W-:-:S05]  /*aff0*/  LOP3.LUT R0, R0, 0x6, RZ, 0xc0, !PT ;  /* 0x0000000600007812 */ /* 0x000fca00078ec0ff */
[----:B------:R-:W-:-:S05]  /*b000*/  IMAD R0, R213, 0x40, R0 ;  /* 0x00000040d5007824 */ /* 0x000fca00078e0200 */
[C---:B------:R-:W-:Y:S02]  /*b010*/  ISETP.GE.AND P6, PT, R0.reuse, R210, PT ;  /* 0x000000d20000720c */ /* 0x040fe40003fc6270 */
[C---:B--2---:R-:W-:Y:S02]  /*b020*/  IADD3 R2, R0.reuse, 0x1, RZ ;  /* 0x0000000100027810 */ /* 0x044fe40007ffe0ff */
[----:B------:R-:W-:Y:S02]  /*b030*/  ISETP.LT.OR P6, PT, R0, R206, P6 ;  /* 0x000000ce0000720c */ /* 0x000fe400037c1670 */
[C---:B------:R-:W-:Y:S02]  /*b040*/  ISETP.GE.AND P3, PT, R2.reuse, R210, PT ;  /* 0x000000d20200720c */ /* 0x040fe40003f66270 */
[C---:B------:R-:W-:Y:S02]  /*b050*/  ISETP.GE.AND P4, PT, R2.reuse, R209, PT ;  /* 0x000000d10200720c */ /* 0x040fe40003f86270 */
[----:B------:R-:W-:-:S02]  /*b060*/  ISETP.GE.AND P2, PT, R2, R208, PT ;  /* 0x000000d00200720c */ /* 0x000fc40003f46270 */
[----:B------:R-:W-:Y:S02]  /*b070*/  ISETP.GE.AND P5, PT, R2, R207, PT ;  /* 0x000000cf0200720c */ /* 0x000fe40003fa6270 */
[----:B------:R-:W-:Y:S02]  /*b080*/  ISETP.GE.AND P0, PT, R0, R209, PT ;  /* 0x000000d10000720c */ /* 0x000fe40003f06270 */
[----:B------:R-:W-:Y:S02]  /*b090*/  FSEL R12, R178, -INF , !P6 ;  /* 0xff800000b20c7808 */ /* 0x000fe40007000000 */
[C---:B------:R-:W-:Y:S02]  /*b0a0*/  ISETP.GE.AND P1, PT, R0.reuse, R208, PT ;  /* 0x000000d00000720c */ /* 0x040fe40003f26270 */
[----:B------:R-:W-:Y:S02]  /*b0b0*/  ISETP.GE.AND P6, PT, R0, R207, PT ;  /* 0x000000cf0000720c */ /* 0x000fe40003fc6270 */
[----:B------:R-:W-:-:S02]  /*b0c0*/  ISETP.LT.OR P3, PT, R2, R206, P3 ;  /* 0x000000ce0200720c */ /* 0x000fc40001f61670 */
[C---:B------:R-:W-:Y:S02]  /*b0d0*/  ISETP.LT.OR P4, PT, R2.reuse, R205, P4 ;  /* 0x000000cd0200720c */ /* 0x040fe40002781670 */
[CC--:B------:R-:W-:Y:S02]  /*b0e0*/  ISETP.LT.OR P2, PT, R2.reuse, R204.reuse, P2 ;  /* 0x000000cc0200720c */ /* 0x0c0fe40001741670 */
[----:B------:R-:W-:Y:S02]  /*b0f0*/  ISETP.LT.OR P5, PT, R2, R203, P5 ;  /* 0x000000cb0200720c */ /* 0x000fe40002fa1670 */
[C---:B------:R-:W-:Y:S02]  /*b100*/  ISETP.LT.OR P0, PT, R0.reuse, R205, P0 ;  /* 0x000000cd0000720c */ /* 0x040fe40000701670 */
[C---:B------:R-:W-:Y:S02]  /*b110*/  IADD3 R2, R0.reuse, 0x8, RZ ;  /* 0x0000000800027810 */ /* 0x040fe40007ffe0ff */
[----:B------:R-:W-:-:S02]  /*b120*/  ISETP.LT.OR P1, PT, R0, R204, P1 ;  /* 0x000000cc0000720c */ /* 0x000fc40000f21670 */
[----:B------:R-:W-:Y:S02]  /*b130*/  ISETP.LT.OR P6, PT, R0, R203, P6 ;  /* 0x000000cb0000720c */ /* 0x000fe400037c1670 */
[----:B------:R-:W-:Y:S02]  /*b140*/  FSEL R32, R175, -INF , !P0 ;  /* 0xff800000af207808 */ /* 0x000fe40004000000 */
[----:B------:R-:W-:Y:S02]  /*b150*/  ISETP.GE.AND P0, PT, R2, R210, PT ;  /* 0x000000d20200720c */ /* 0x000fe40003f06270 */
[----:B------:R-:W-:Y:S02]  /*b160*/  FSEL R13, R173, -INF , !P1 ;  /* 0xff800000ad0d7808 */ /* 0x000fe40004800000 */
[----:B------:R-:W-:Y:S02]  /*b170*/  FSEL R16, R168, -INF , !P6 ;  /* 0xff800000a8107808 */ /* 0x000fe40007000000 */
[----:B------:R-:W-:-:S02]  /*b180*/  FSEL R21, R179, -INF , !P3 ;  /* 0xff800000b3157808 */ /* 0x000fc40005800000 */
[C---:B------:R-:W-:Y:S02]  /*b190*/  ISETP.GE.AND P1, PT, R2.reuse, R209, PT ;  /* 0x000000d10200720c */ /* 0x040fe40003f26270 */
[C---:B------:R-:W-:Y:S02]  /*b1a0*/  ISETP.GE.AND P6, PT, R2.reuse, R208, PT ;  /* 0x000000d00200720c */ /* 0x040fe40003fc6270 */
[C---:B------:R-:W-:Y:S02]  /*b1b0*/  ISETP.GE.AND P3, PT, R2.reuse, R207, PT ;  /* 0x000000cf0200720c */ /* 0x040fe40003f66270 */
[----:B------:R-:W-:Y:S02]  /*b1c0*/  ISETP.LT.OR P0, PT, R2, R206, P0 ;  /* 0x000000ce0200720c */ /* 0x000fe40000701670 */
[----:B------:R-:W-:Y:S02]  /*b1d0*/  IADD3 R3, R0, 0x9, RZ ;  /* 0x0000000900037810 */ /* 0x000fe40007ffe0ff */
[----:B------:R-:W-:-:S02]  /*b1e0*/  ISETP.LT.OR P1, PT, R2, R205, P1 ;  /* 0x000000cd0200720c */ /* 0x000fc40000f21670 */
[C---:B------:R-:W-:Y:S02]  /*b1f0*/  ISETP.LT.OR P6, PT, R2.reuse, R204, P6 ;  /* 0x000000cc0200720c */ /* 0x040fe400037c1670 */
[----:B------:R-:W-:Y:S02]  /*b200*/  ISETP.LT.OR P3, PT, R2, R203, P3 ;  /* 0x000000cb0200720c */ /* 0x000fe40001f61670 */
[----:B------:R-:W-:Y:S02]  /*b210*/  IADD3 R2, R0, 0x10, RZ ;  /* 0x0000001000027810 */ /* 0x000fe40007ffe0ff */
[----:B------:R-:W-:Y:S02]  /*b220*/  FSEL R22, R166, -INF , !P0 ;  /* 0xff800000a6167808 */ /* 0x000fe40004000000 */
[----:B------:R-:W-:Y:S02]  /*b230*/  ISETP.GE.AND P0, PT, R3, R207, PT ;  /* 0x000000cf0300720c */ /* 0x000fe40003f06270 */
[----:B------:R-:W-:-:S02]  /*b240*/  FSEL R33, R174, -INF , !P4 ;  /* 0xff800000ae217808 */ /* 0x000fc40006000000 */
[----:B------:R-:W-:Y:S02]  /*b250*/  FSEL R34, R165, -INF , !P1 ;  /* 0xff800000a5227808 */ /* 0x000fe40004800000 */
[CC--:B------:R-:W-:Y:S02]  /*b260*/  ISETP.GE.AND P4, PT, R3.reuse, R210.reuse, PT ;  /* 0x000000d20300720c */ /* 0x0c0fe40003f86270 */
[----:B------:R-:W-:Y:S02]  /*b270*/  ISETP.GE.AND P1, PT, R2, R210, PT ;  /* 0x000000d20200720c */ /* 0x000fe40003f26270 */
[C---:B------:R-:W-:Y:S02]  /*b280*/  ISETP.LT.OR P0, PT, R3.reuse, R203, P0 ;  /* 0x000000cb0300720c */ /* 0x040fe40000701670 */
[----:B------:R-:W-:Y:S02]  /*b290*/  IADD3 R4, R0, 0x11, RZ ;  /* 0x0000001100047810 */ /* 0x000fe40007ffe0ff */
[----:B------:R-:W-:-:S02]  /*b2a0*/  ISETP.LT.OR P4, PT, R3, R206, P4 ;  /* 0x000000ce0300720c */ /* 0x000fc40002781670 */
[----:B------:R-:W-:Y:S02]  /*b2b0*/  ISETP.LT.OR P1, PT, R2, R206, P1 ;  /* 0x000000ce0200720c */ /* 0x000fe40000f21670 */
[----:B------:R-:W-:Y:S02]  /*b2c0*/  FSEL R14, R172, -INF , !P2 ;  /* 0xff800000ac0e7808 */ /* 0x000fe40005000000 */
[----:B------:R-:W-:Y:S02]  /*b2d0*/  FSEL R18, R170, -INF , !P5 ;  /* 0xff800000aa127808 */ /* 0x000fe40006800000 */
[----:B------:R-:W-:Y:S02]  /*b2e0*/  FSEL R20, R160, -INF , !P0 ;  /* 0xff800000a0147808 */ /* 0x000fe40004000000 */
[C---:B------:R-:W-:Y:S02]  /*b2f0*/  ISETP.GE.AND P2, PT, R3.reuse, R209, PT ;  /* 0x000000d10300720c */ /* 0x040fe40003f46270 */
[----:B------:R-:W-:-:S02]  /*b300*/  ISETP.GE.AND P5, PT, R3, R208, PT ;  /* 0x000000d00300720c */ /* 0x000fc40003fa6270 */
[----:B------:R-:W-:Y:S02]  /*b310*/  ISETP.GE.AND P0, PT, R4, R208, PT ;  /* 0x000000d00400720c */ /* 0x000fe40003f06270 */
[----:B------:R-:W-:Y:S02]  /*b320*/  FSEL R15, R163, -INF , !P6 ;  /* 0xff800000a30f7808 */ /* 0x000fe40007000000 */
[----:B------:R-:W-:Y:S02]  /*b330*/  FSEL R19, R158, -INF , !P3 ;  /* 0xff8000009e137808 */ /* 0x000fe40005800000 */
[----:B------:R-:W-:Y:S02]  /*b340*/  FSEL R23, R167, -INF , !P4 ;  /* 0xff800000a7177808 */ /* 0x000fe40006000000 */
[----:B------:R-:W-:Y:S02]  /*b350*/  FSEL R40, R157, -INF , !P1 ;  /* 0xff8000009d287808 */ /* 0x000fe40004800000 */
[----:B------:R-:W-:-:S02]  /*b360*/  ISETP.GE.AND P6, PT, R2, R209, PT ;  /* 0x000000d10200720c */ /* 0x000fc40003fc6270 */
[C---:B------:R-:W-:Y:S02]  /*b370*/  ISETP.GE.AND P3, PT, R2.reuse, R208, PT ;  /* 0x000000d00200720c */ /* 0x040fe40003f66270 */
[-C--:B------:R-:W-:Y:S02]  /*b380*/  ISETP.GE.AND P4, PT, R2, R207.reuse, PT ;  /* 0x000000cf0200720c */ /* 0x080fe40003f86270 */
[C---:B------:R-:W-:Y:S02]  /*b390*/  ISETP.GE.AND P1, PT, R4.reuse, R207, PT ;  /* 0x000000cf0400720c */ /* 0x040fe40003f26270 */
[C---:B------:R-:W-:Y:S02]  /*b3a0*/  ISETP.LT.OR P2, PT, R3.reuse, R205, P2 ;  /* 0x000000cd0300720c */ /* 0x040fe40001741670 */
[-C--:B------:R-:W-:Y:S02]  /*b3b0*/  ISETP.LT.OR P5, PT, R3, R204.reuse, P5 ;  /* 0x000000cc0300720c */ /* 0x080fe40002fa1670 */
[----:B------:R-:W-:-:S02]  /*b3c0*/  ISETP.LT.OR P0, PT, R4, R204, P0 ;  /* 0x000000cc0400720c */ /* 0x000fc40000701670 */
[----:B------:R-:W-:Y:S02]  /*b3d0*/  IADD3 R3, R0, 0x18, RZ ;  /* 0x0000001800037810 */ /* 0x000fe40007ffe0ff */
[C---:B------:R-:W-:Y:S02]  /*b3e0*/  ISETP.LT.OR P6, PT, R2.reuse, R205, P6 ;  /* 0x000000cd0200720c */ /* 0x040fe400037c1670 */
[C---:B------:R-:W-:Y:S02]  /*b3f0*/  ISETP.LT.OR P3, PT, R2.reuse, R204, P3 ;  /* 0x000000cc0200720c */ /* 0x040fe40001f61670 */
[-C--:B------:R-:W-:Y:S02]  /*b400*/  ISETP.LT.OR P4, PT, R2, R203.reuse, P4 ;  /* 0x000000cb0200720c */ /* 0x080fe40002781670 */
[----:B------:R-:W-:Y:S02]  /*b410*/  ISETP.LT.OR P1, PT, R4, R203, P1 ;  /* 0x000000cb0400720c */ /* 0x000fe40000f21670 */
[----:B------:R-:W-:-:S02]  /*b420*/  IADD3 R2, R0, 0x19, RZ ;  /* 0x0000001900027810 */ /* 0x000fc40007ffe0ff */
[----:B------:R-:W-:Y:S02]  /*b430*/  FSEL R42, R154, -INF , !P0 ;  /* 0xff8000009a2a7808 */ /* 0x000fe40004000000 */
[----:B------:R-:W-:Y:S02]  /*b440*/  ISETP.GE.AND P0, PT, R3, R207, PT ;  /* 0x000000cf0300720c */ /* 0x000fe40003f06270 */
[----:B------:R-:W-:Y:S02]  /*b450*/  FSEL R54, R147, -INF , !P1 ;  /* 0xff80000093367808 */ /* 0x000fe40004800000 */
[C---:B------:R-:W-:Y:S02]  /*b460*/  ISETP.GE.AND P1, PT, R2.reuse, R210, PT ;  /* 0x000000d20200720c */ /* 0x040fe40003f26270 */
[----:B------:R-:W-:Y:S02]  /*b470*/  ISETP.LT.OR P0, PT, R3, R203, P0 ;  /* 0x000000cb0300720c */ /* 0x000fe40000701670 */
[----:B------:R-:W-:-:S02]  /*b480*/  ISETP.LT.OR P1, PT, R2, R206, P1 ;  /* 0x000000ce0200720c */ /* 0x000fc40000f21670 */
[----:B------:R-:W-:Y:S02]  /*b490*/  IADD3 R8, R0, 0x20, RZ ;  /* 0x0000002000087810 */ /* 0x000fe40007ffe0ff */
[----:B------:R-:W-:Y:S02]  /*b4a0*/  FSEL R55, R150, -INF , !P0 ;  /* 0xff80000096377808 */ /* 0x000fe40004000000 */
[----:B------:R-:W-:Y:S02]  /*b4b0*/  ISETP.GE.AND P0, PT, R2, R207, PT ;  /* 0x000000cf0200720c */ /* 0x000fe40003f06270 */
[----:B------:R-:W-:Y:S02]  /*b4c0*/  FSEL R41, R155, -INF , !P3 ;  /* 0xff8000009b297808 */ /* 0x000fe40005800000 */
[----:B------:R-:W-:Y:S02]  /*b4d0*/  ISETP.GE.AND P3, PT, R3, R210, PT ;  /* 0x000000d20300720c */ /* 0x000fe40003f66270 */
[----:B------:R-:W-:-:S02]  /*b4e0*/  FSEL R144, R144, -INF , !P1 ;  /* 0xff80000090907808 */ /* 0x000fc40004800000 */
[----:B------:R-:W-:Y:S02]  /*b4f0*/  ISETP.GE.AND P1, PT, R8, R210, PT ;  /* 0x000000d20800720c */ /* 0x000fe40003f26270 */
[----:B------:R-:W-:Y:S02]  /*b500*/  ISETP.LT.OR P0, PT, R2, R203, P0 ;  /* 0x000000cb0200720c */ /* 0x000fe40000701670 */
[-C--:B------:R-:W-:Y:S02]  /*b510*/  ISETP.LT.OR P3, PT, R3, R206.reuse, P3 ;  /* 0x000000ce0300720c */ /* 0x080fe40001f61670 */
[----:B------:R-:W-:Y:S02]  /*b520*/  ISETP.LT.OR P1, PT, R8, R206, P1 ;  /* 0x000000ce0800720c */ /* 0x000fe40000f21670 */
[----:B------:R-:W-:Y:S02]  /*b530*/  IADD3 R7, R0, 0x21, RZ ;  /* 0x0000002100077810 */ /* 0x000fe40007ffe0ff */
[----:B-1----:R-:W-:-:S02]  /*b540*/  FSEL R60, R151, -INF , !P0 ;  /* 0xff800000973c7808 */ /* 0x002fc40004000000 */
[----:B------:R-:W-:Y:S02]  /*b550*/  ISETP.GE.AND P0, PT, R8, R207, PT ;  /* 0x000000cf0800720c */ /* 0x000fe40003f06270 */
[----:B------:R-:W-:Y:S02]  /*b560*/  FSEL R63, R145, -INF , !P3 ;  /* 0xff800000913f7808 */ /* 0x000fe40005800000 */
[----:B------:R-:W-:Y:S02]  /*b570*/  FSEL R145, R72, -INF , !P1 ;  /* 0xff80000048917808 */ /* 0x000fe40004800000 */
[C---:B------:R-:W-:Y:S02]  /*b580*/  ISETP.GE.AND P1, PT, R7.reuse, R210, PT ;  /* 0x000000d20700720c */ /* 0x040fe40003f26270 */
[----:B------:R-:W-:Y:S02]  /*b590*/  ISETP.LT.OR P0, PT, R8, R203, P0 ;  /* 0x000000cb0800720c */ /* 0x000fe40000701670 */
[----:B------:R-:W-:-:S02]  /*b5a0*/  ISETP.LT.OR P1, PT, R7, R206, P1 ;  /* 0x000000ce0700720c */ /* 0x000fc40000f21670 */
[----:B------:R-:W-:Y:S02]  /*b5b0*/  IADD3 R6, R0, 0x28, RZ ;  /* 0x0000002800067810 */ /* 0x000fe40007ffe0ff */
[----:B------:R-:W-:Y:S02]  /*b5c0*/  FSEL R178, R78, -INF , !P0 ;  /* 0xff8000004eb27808 */ /* 0x000fe40004000000 */
[----:B------:R-:W-:Y:S02]  /*b5d0*/  ISETP.GE.AND P0, PT, R7, R207, PT ;  /* 0x000000cf0700720c */ /* 0x000fe40003f06270 */
[----:B------:R-:W-:Y:S02]  /*b5e0*/  FMNMX.FTZ R10, R162, R12, !PT ;  /* 0x0000000ca20a7209 */ /* 0x000fe40007810000 */
[----:B------:R-:W-:Y:S02]  /*b5f0*/  FSEL R53, R146, -INF , !P4 ;  /* 0xff80000092357808 */ /* 0x000fe40006000000 */
[----:B------:R-:W-:-:S02]  /*b600*/  FSEL R146, R73, -INF , !P1 ;  /* 0xff80000049927808 */ /* 0x000fc40004800000 */
[----:B------:R-:W-:Y:S02]  /*b610*/  FMNMX.FTZ R9, R153, R13, !PT ;  /* 0x0000000d99097209 */ /* 0x000fe40007810000 */
[----:B------:R-:W-:Y:S02]  /*b620*/  ISETP.GE.AND P1, PT, R6, R210, PT ;  /* 0x000000d20600720c */ /* 0x000fe40003f26270 */
[----:B------:R-:W-:Y:S02]  /*b630*/  FSEL R35, R164, -INF , !P2 ;  /* 0xff800000a4237808 */ /* 0x000fe40005000000 */
[----:B------:R-:W-:Y:S02]  /*b640*/  ISETP.LT.OR P0, PT, R7, R203, P0 ;  /* 0x000000cb0700720c */ /* 0x000fe40000701670 */
[----:B------:R-:W-:Y:S02]  /*b650*/  FMNMX.FTZ R10, R21, R10, !PT ;  /* 0x0000000a150a7209 */ /* 0x000fe40007810000 */
[----:B------:R-:W-:-:S02]  /*b660*/  ISETP.GE.AND P2, PT, R4, R210, PT ;  /* 0x000000d20400720c */ /* 0x000fc40003f46270 */
[----:B------:R-:W-:Y:S02]  /*b670*/  FMNMX.FTZ R9, R14, R9, !PT ;  /* 0x000000090e097209 */ /* 0x000fe40007810000 */
[----:B------:R-:W-:Y:S02]  /*b680*/  ISETP.LT.OR P1, PT, R6, R206, P1 ;  /* 0x000000ce0600720c */ /* 0x000fe40000f21670 */
[----:B------:R-:W-:Y:S02]  /*b690*/  IADD3 R5, R0, 0x29, RZ ;  /* 0x0000002900057810 */ /* 0x000fe40007ffe0ff */
[----:B------:R-:W-:Y:S02]  /*b6a0*/  FSEL R180, R79, -INF , !P0 ;  /* 0xff8000004fb47808 */ /* 0x000fe40004000000 */
[----:B------:R-:W-:Y:S02]  /*b6b0*/  FMNMX.FTZ R10, R22, R10, !PT ;  /* 0x0000000a160a7209 */ /* 0x000fe40007810000 */
[----:B------:R-:W-:-:S02]  /*b6c0*/  ISETP.LT.OR P2, PT, R4, R206, P2 ;  /* 0x000000ce0400720c */ /* 0x000fc40001741670 */
[----:B------:R-:W-:Y:S02]  /*b6d0*/  ISETP.GE.AND P0, PT, R6, R207, PT ;  /* 0x000000cf0600720c */ /* 0x000fe40003f06270 */
[----:B------:R-:W-:Y:S02]  /*b6e0*/  FSEL R17, R161, -INF , !P5 ;  /* 0xff800000a1117808 */ /* 0x000fe40006800000 */
[----:B------:R-:W-:Y:S02]  /*b6f0*/  FMNMX.FTZ R9, R15, R9, !PT ;  /* 0x000000090f097209 */ /* 0x000fe40007810000 */
[----:B------:R-:W-:Y:S02]  /*b700*/  FSEL R147, R64, -INF , !P1 ;  /* 0xff80000040937808 */ /* 0x000fe40004800000 */
[----:B------:R-:W-:Y:S02]  /*b710*/  ISETP.GE.AND P5, PT, R4, R209, PT ;  /* 0x000000d10400720c */ /* 0x000fe40003fa6270 */
[----:B------:R-:W-:-:S02]  /*b720*/  ISETP.GE.AND P1, PT, R5, R210, PT ;  /* 0x000000d20500720c */ /* 0x000fc40003f26270 */
[----:B------:R-:W-:Y:S02]  /*b730*/  FMNMX.FTZ R10, R23, R10, !PT ;  /* 0x0000000a170a7209 */ /* 0x000fe40007810000 */
[----:B------:R-:W-:Y:S02]  /*b740*/  FSEL R62, R156, -INF , !P2 ;  /* 0xff8000009c3e7808 */ /* 0x000fe40005000000 */
[----:B------:R-:W-:Y:S02]  /*b750*/  ISETP.LT.OR P0, PT, R6, R203, P0 ;  /* 0x000000cb0600720c */ /* 0x000fe40000701670 */
[----:B------:R-:W-:Y:S02]  /*b760*/  ISETP.GE.AND P2, PT, R3, R208, PT ;  /* 0x000000d00300720c */ /* 0x000fe40003f46270 */
[----:B------:R-:W-:Y:S02]  /*b770*/  FMNMX.FTZ R9, R17, R9, !PT ;  /* 0x0000000911097209 */ /* 0x000fe40007810000 */
[----:B------:R-:W-:-:S02]  /*b780*/  ISETP.LT.OR P5, PT, R4, R205, P5 ;  /* 0x000000cd0400720c */ /* 0x000fc40002fa1670 */
[----:B------:R-:W-:Y:S02]  /*b790*/  ISETP.LT.OR P1, PT, R5, R206, P1 ;  /* 0x000000ce0500720c */ /* 0x000fe40000f21670 */
[----:B------:R-:W-:Y:S02]  /*b7a0*/  FMNMX.FTZ R10, R40, R10, !PT ;  /* 0x0000000a280a7209 */ /* 0x000fe40007810000 */
[----:B------:R-:W-:Y:S02]  /*b7b0*/  IADD3 R4, R0, 0x30, RZ ;  /* 0x0000003000047810 */ /* 0x000fe40007ffe0ff */
[----:B------:R-:W-:Y:S02]  /*b7c0*/  FSEL R179, R70, -INF , !P0 ;  /* 0xff80000046b37808 */ /* 0x000fe40004000000 */
[----:B------:R-:W-:Y:S02]  /*b7d0*/  ISETP.LT.OR P2, PT, R3, R204, P2 ;  /* 0x000000cc0300720c */ /* 0x000fe40001741670 */
[----:B------:R-:W-:-:S02]  /*b7e0*/  ISETP.GE.AND P0, PT, R5, R207, PT ;  /* 0x000000cf0500720c */ /* 0x000fc40003f06270 */
[----:B------:R-:W-:Y:S02]  /*b7f0*/  FMNMX.FTZ R9, R41, R9, !PT ;  /* 0x0000000929097209 */ /* 0x000fe40007810000 */
[----:B------:R-:W-:Y:S02]  /*b800*/  FSEL R187, R61, -INF , !P1 ;  /* 0xff8000003dbb7808 */ /* 0x000fe40004800000 */
[----:B------:R-:W-:Y:S02]  /*b810*/  FMNMX.FTZ R10, R62, R10, !PT ;  /* 0x0000000a3e0a7209 */ /* 0x000fe40007810000 */
[----:B------:R-:W-:Y:S02]  /*b820*/  ISETP.GE.AND P4, PT, R3, R209, PT ;  /* 0x000000d10300720c */ /* 0x000fe40003f86270 */
[----:B------:R-:W-:Y:S02]  /*b830*/  ISETP.GE.AND P1, PT, R4, R210, PT ;  /* 0x000000d20400720c */ /* 0x000fe40003f26270 */
[----:B------:R-:W-:-:S02]  /*b840*/  FSEL R48, R148, -INF , !P2 ;  /* 0xff80000094307808 */ /* 0x000fc40005000000 */
[----:B------:R-:W-:Y:S02]  /*b850*/  ISETP.LT.OR P0, PT, R5, R203, P0 ;  /* 0x000000cb0500720c */ /* 0x000fe40000701670 */
[----:B------:R-:W-:Y:S02]  /*b860*/  FMNMX.FTZ R9, R42, R9, !PT ;  /* 0x000000092a097209 */ /* 0x000fe40007810000 */
[----:B------:R-:W-:Y:S02]  /*b870*/  FMNMX.FTZ R11, R63, R10, !PT ;  /* 0x0000000a3f0b7209 */ /* 0x000fe40007810000 */
[----:B------:R-:W-:Y:S02]  /*b880*/  ISETP.LT.OR P4, PT, R3, R205, P4 ;  /* 0x000000cd0300720c */ /* 0x000fe40002781670 */
[----:B------:R-:W-:Y:S02]  /*b890*/  ISETP.LT.OR P1, PT, R4, R206, P1 ;  /* 0x000000ce0400720c */ /* 0x000fe40000f21670 */
[----:B------:R-:W-:-:S02]  /*b8a0*/  IADD3 R3, R0, 0x31, RZ ;  /* 0x0000003100037810 */ /* 0x000fc40007ffe0ff */
[----:B------:R-:W-:Y:S02]  /*b8b0*/  FSEL R181, R44, -INF , !P0 ;  /* 0xff8000002cb57808 */ /* 0x000fe40004000000 */
[----:B------:R-:W-:Y:S02]  /*b8c0*/  FMNMX.FTZ R10, R48, R9, !PT ;  /* 0x00000009300a7209 */ /* 0x000fe40007810000 */
[----:B------:R-:W-:Y:S02]  /*b8d0*/  ISETP.GE.AND P0, PT, R4, R208, PT ;  /* 0x000000d00400720c */ /* 0x000fe40003f06270 */
[----:B------:R-:W-:Y:S02]  /*b8e0*/  FMNMX.FTZ R9, R152, R16, !PT ;  /* 0x0000001098097209 */ /* 0x000fe40007810000 */
[----:B------:R-:W-:Y:S02]  /*b8f0*/  FMNMX.FTZ R11, R144, R11, !PT ;  /* 0x0000000b900b7209 */ /* 0x000fe40007810000 */
[----:B------:R-:W-:-:S02]  /*b900*/  FSEL R185, R36, -INF , !P1 ;  /* 0xff80000024b97808 */ /* 0x000fc40004800000 */
[C---:B------:R-:W-:Y:S02]  /*b910*/  ISETP.GE.AND P3, PT, R2.reuse, R209, PT ;  /* 0x000000d10200720c */ /* 0x040fe40003f66270 */
[----:B------:R-:W-:Y:S02]  /*b920*/  ISETP.GE.AND P2, PT, R2, R208, PT ;  /* 0x000000d00200720c */ /* 0x000fe40003f46270 */
[----:B------:R-:W-:Y:S02]  /*b930*/  ISETP.GE.AND P1, PT, R3, R210, PT ;  /* 0x000000d20300720c */ /* 0x000fe40003f26270 */
[----:B------:R-:W-:Y:S02]  /*b940*/  ISETP.LT.OR P0, PT, R4, R204, P0 ;  /* 0x000000cc0400720c */ /* 0x000fe40000701670 */
[----:B------:R-:W-:Y:S02]  /*b950*/  FMNMX.FTZ R9, R18, R9, !PT ;  /* 0x0000000912097209 */ /* 0x000fe40007810000 */
[----:B------:R-:W-:-:S02]  /*b960*/  FMNMX.FTZ R73, R145, R11, !PT ;  /* 0x0000000b91497209 */ /* 0x000fc40007810000 */
[C---:B------:R-:W-:Y:S02]  /*b970*/  ISETP.LT.OR P3, PT, R2.reuse, R205, P3 ;  /* 0x000000cd0200720c */ /* 0x040fe40001f61670 */
[----:B------:R-:W-:Y:S02]  /*b980*/  ISETP.LT.OR P2, PT, R2, R204, P2 ;  /* 0x000000cc0200720c */ /* 0x000fe40001741670 */
[----:B------:R-:W-:Y:S02]  /*b990*/  ISETP.LT.OR P1, PT, R3, R206, P1 ;  /* 0x000000ce0300720c */ /* 0x000fe40000f21670 */
[----:B------:R-:W-:Y:S02]  /*b9a0*/  IADD3 R2, R0, 0x38, RZ ;  /* 0x0000003800027810 */ /* 0x000fe40007ffe0ff */
[----:B------:R-:W-:Y:S02]  /*b9b0*/  FSEL R238, R26, -INF , !P0 ;  /* 0xff8000001aee7808 */ /* 0x000fe40004000000 */
[----:B------:R-:W-:-:S02]  /*b9c0*/  FMNMX.FTZ R9, R19, R9, !PT ;  /* 0x0000000913097209 */ /* 0x000fc40007810000 */
[----:B------:R-:W-:Y:S02]  /*b9d0*/  ISETP.GE.AND P0, PT, R3, R208, PT ;  /* 0x000000d00300720c */ /* 0x000fe40003f06270 */
[----:B------:R-:W-:Y:S02]  /*b9e0*/  FMNMX.FTZ R73, R146, R73, !PT ;  /* 0x0000004992497209 */ /* 0x000fe40007810000 */
[----:B------:R-:W-:Y:S02]  /*b9f0*/  FSEL R214, R37, -INF , !P1 ;  /* 0xff80000025d67808 */ /* 0x000fe40004800000 */
[----:B------:R-:W-:Y:S02]  /*ba00*/  ISETP.GE.AND P1, PT, R2, R210, PT ;  /* 0x000000d20200720c */ /* 0x000fe40003f26270 */
[----:B------:R-:W-:Y:S02]  /*ba10*/  FMNMX.FTZ R9, R20, R9, !PT ;  /* 0x0000000914097209 */ /* 0x000fe40007810000 */
[----:B------:R-:W-:-:S02]  /*ba20*/  FSEL R49, R149, -INF , !P2 ;  /* 0xff80000095317808 */ /* 0x000fc40005000000 */
[----:B------:R-:W-:Y:S02]  /*ba30*/  ISETP.LT.OR P0, PT, R3, R204, P0 ;  /* 0x000000cc0300720c */ /* 0x000fe40000701670 */
[----:B------:R-:W-:Y:S02]  /*ba40*/  FMNMX.FTZ R73, R147, R73, !PT ;  /* 0x0000004993497209 */ /* 0x000fe40007810000 */
[----:B------:R-:W-:Y:S02]  /*ba50*/  ISETP.GE.AND P2, PT, R8, R208, PT ;  /* 0x000000d00800720c */ /* 0x000fe40003f46270 */
[----:B------:R-:W-:Y:S02]  /*ba60*/  ISETP.LT.OR P1, PT, R2, R206, P1 ;  /* 0x000000ce0200720c */ /* 0x000fe40000f21670 */
[----:B------:R-:W-:Y:S02]  /*ba70*/  FMNMX.FTZ R9, R53, R9, !PT ;  /* 0x0000000935097209 */ /* 0x000fe40007810000 */
[----:B------:R-:W-:-:S02]  /*ba80*/  IADD3 R0, R0, 0x39, RZ ;  /* 0x0000003900007810 */ /* 0x000fc40007ffe0ff */
[----:B------:R-:W-:Y:S02]  /*ba90*/  FSEL R239, R27, -INF , !P0 ;  /* 0xff8000001bef7808 */ /* 0x000fe40004000000 */
[----:B------:R-:W-:Y:S02]  /*baa0*/  FMNMX.FTZ R73, R187, R73, !PT ;  /* 0x00000049bb497209 */ /* 0x000fe40007810000 */
[----:B------:R-:W-:Y:S02]  /*bab0*/  ISETP.LT.OR P2, PT, R8, R204, P2 ;  /* 0x000000cc0800720c */ /* 0x000fe40001741670 */
[----:B------:R-:W-:Y:S02]  /*bac0*/  ISETP.GE.AND P0, PT, R2, R208, PT ;  /* 0x000000d00200720c */ /* 0x000fe40003f06270 */
[----:B------:R-:W-:Y:S02]  /*bad0*/  FSEL R211, R24, -INF , !P1 ;  /* 0xff80000018d37808 */ /* 0x000fe40004800000 */
[----:B------:R-:W-:-:S02]  /*bae0*/  FMNMX.FTZ R9, R54, R9, !PT ;  /* 0x0000000936097209 */ /* 0x000fc40007810000 */
[----:B------:R-:W-:Y:S02]  /*baf0*/  ISETP.GE.AND P1, PT, R0, R210, PT ;  /* 0x000000d20000720c */ /* 0x000fe40003f26270 */
[----:B------:R-:W-:Y:S02]  /*bb00*/  FMNMX.FTZ R73, R185, R73, !PT ;  /* 0x00000049b9497209 */ /* 0x000fe40007810000 */
[----:B------:R-:W-:Y:S02]  /*bb10*/  FSEL R148, R76, -INF , !P2 ;  /* 0xff8000004c947808 */ /* 0x000fe40005000000 */
[----:B------:R-:W-:Y:S02]  /*bb20*/  ISETP.LT.OR P0, PT, R2, R204, P0 ;  /* 0x000000cc0200720c */ /* 0x000fe40000701670 */
[----:B------:R-:W-:Y:S02]  /*bb30*/  ISETP.GE.AND P2, PT, R7, R208, PT ;  /* 0x000000d00700720c */ /* 0x000fe40003f46270 */
[----:B------:R-:W-:-:S02]  /*bb40*/  FMNMX.FTZ R9, R55, R9, !PT ;  /* 0x0000000937097209 */ /* 0x000fc40007810000 */
[----:B------:R-:W-:Y:S02]  /*bb50*/  ISETP.LT.OR P1, PT, R0, R206, P1 ;  /* 0x000000ce0000720c */ /* 0x000fe40000f21670 */
[----:B------:R-:W-:Y:S02]  /*bb60*/  FMNMX.FTZ R73, R214, R73, !PT ;  /* 0x00000049d6497209 */ /* 0x000fe40007810000 */
[----:B------:R-:W-:Y:S02]  /*bb70*/  FSEL R236, R25, -INF , !P0 ;  /* 0xff80000019ec7808 */ /* 0x000fe40004000000 */
[----:B------:R-:W-:Y:S01]  /*bb80*/  ISETP.LT.OR P2, PT, R7, R204, P2 ;  /* 0x000000cc0700720c */ /* 0x000fe20001741670 */
[----:B------:R-:W-:Y:S01]  /*bb90*/  LDSM.16.MT88.4 R24, [R190+0x6000] ;  /* 0x00600000be18783b */ /* 0x000fe20000004200 */
[----:B------:R-:W-:Y:S02]  /*bba0*/  ISETP.GE.AND P0, PT, R0, R208, PT ;  /* 0x000000d00000720c */ /* 0x000fe40003f06270 */
[----:B------:R-:W-:-:S02]  /*bbb0*/  FMNMX.FTZ R9, R60, R9, !PT ;  /* 0x000000093c097209 */ /* 0x000fc40007810000 */
[----:B------:R-:W-:Y:S02]  /*bbc0*/  FSEL R215, R29, -INF , !P1 ;  /* 0xff8000001dd77808 */ /* 0x000fe40004800000 */
[----:B------:R-:W-:Y:S02]  /*bbd0*/  FMNMX.FTZ R73, R211, R73, !PT ;  /* 0x00000049d3497209 */ /* 0x000fe40007810000 */
[----:B------:R-:W-:Y:S02]  /*bbe0*/  FSEL R149, R77, -INF , !P2 ;  /* 0xff8000004d957808 */ /* 0x000fe40005000000 */
[----:B------:R-:W-:Y:S02]  /*bbf0*/  ISETP.LT.OR P0, PT, R0, R204, P0 ;  /* 0x000000cc0000720c */ /* 0x000fe40000701670 */
[----:B------:R-:W-:Y:S02]  /*bc00*/  ISETP.GE.AND P2, PT, R6, R208, PT ;  /* 0x000000d00600720c */ /* 0x000fe40003f46270 */
[----:B------:R-:W-:-:S02]  /*bc10*/  FMNMX.FTZ R9, R178, R9, !PT ;  /* 0x00000009b2097209 */ /* 0x000fc40007810000 */
[----:B------:R-:W-:Y:S02]  /*bc20*/  FMNMX.FTZ R73, R215, R73, !PT ;  /* 0x00000049d7497209 */ /* 0x000fe40007810000 */
[----:B------:R-:W-:Y:S02]  /*bc30*/  FSEL R226, R28, -INF , !P0 ;  /* 0xff8000001ce27808 */ /* 0x000fe40004000000 */
[----:B------:R-:W-:Y:S02]  /*bc40*/  ISETP.LT.OR P2, PT, R6, R204, P2 ;  /* 0x000000cc0600720c */ /* 0x000fe40001741670 */
[----:B------:R-:W-:Y:S02]  /*bc50*/  ISETP.GE.AND P0, PT, R3, R207, PT ;  /* 0x000000cf0300720c */ /* 0x000fe40003f06270 */
[----:B------:R-:W-:Y:S02]  /*bc60*/  FMNMX.FTZ R70, R180, R9, !PT ;  /* 0x00000009b4467209 */ /* 0x000fe40007810000 */
[----:B------:R-:W1:Y:S01]  /*bc70*/  SHFL.BFLY PT, R9, R73, 0x2, 0x1f ;  /* 0x0c401f0049097f89 */ /* 0x000e6200000e0000 */
[----:B------:R-:W-:-:S02]  /*bc80*/  FSEL R150, R68, -INF , !P2 ;  /* 0xff80000044967808 */ /* 0x000fc40005000000 */
[----:B------:R-:W-:Y:S02]  /*bc90*/  ISETP.LT.OR P0, PT, R3, R203, P0 ;  /* 0x000000cb0300720c */ /* 0x000fe40000701670 */
[----:B------:R-:W-:Y:S02]  /*bca0*/  ISETP.GE.AND P2, PT, R5, R208, PT ;  /* 0x000000d00500720c */ /* 0x000fe40003f46270 */
[----:B------:R-:W-:Y:S02]  /*bcb0*/  FSEL R230, R43, -INF , !P0 ;  /* 0xff8000002be67808 */ /* 0x000fe40004000000 */
[----:B------:R-:W-:Y:S02]  /*bcc0*/  ISETP.LT.OR P2, PT, R5, R204, P2 ;  /* 0x000000cc0500720c */ /* 0x000fe40001741670 */
[----:B------:R-:W-:Y:S02]  /*bcd0*/  ISETP.GE.AND P0, PT, R0, R207, PT ;  /* 0x000000cf0000720c */ /* 0x000fe40003f06270 */
[----:B------:R-:W-:-:S02]  /*bce0*/  FSEL R151, R69, -INF , !P2 ;  /* 0xff80000045977808 */ /* 0x000fc40005000000 */
[----:B------:R-:W-:Y:S02]  /*bcf0*/  ISETP.LT.OR P0, PT, R0, R203, P0 ;  /* 0x000000cb0000720c */ /* 0x000fe40000701670 */
[----:B------:R-:W-:Y:S02]  /*bd00*/  ISETP.GE.AND P2, PT, R8, R209, PT ;  /* 0x000000d10800720c */ /* 0x000fe40003f46270 */
[----:B------:R-:W-:Y:S02]  /*bd10*/  FSEL R237, R30, -INF , !P0 ;  /* 0xff8000001eed7808 */ /* 0x000fe40004000000 */
[----:B------:R-:W-:Y:S02]  /*bd20*/  ISETP.LT.OR P2, PT, R8, R205, P2 ;  /* 0x000000cd0800720c */ /* 0x000fe40001741670 */
[----:B------:R-:W-:Y:S02]  /*bd30*/  ISETP.GE.AND P0, PT, R6, R209, PT ;  /* 0x000000d10600720c */ /* 0x000fe40003f06270 */
[----:B------:R-:W-:-:S02]  /*bd40*/  FMNMX.FTZ R8, R159, R32, !PT ;  /* 0x000000209f087209 */ /* 0x000fc40007810000 */
[----:B------:R-:W-:Y:S02]  /*bd50*/  ISETP.LT.OR P0, PT, R6, R205, P0 ;  /* 0x000000cd0600720c */ /* 0x000fe40000701670 */
[----:B------:R-:W-:Y:S02]  /*bd60*/  FMNMX.FTZ R6, R33, R8, !PT ;  /* 0x0000000821067209 */ /* 0x000fe40007810000 */
[----:B------:R-:W-:Y:S02]  /*bd70*/  ISETP.GE.AND P1, PT, R4, R207, PT ;  /* 0x000000cf0400720c */ /* 0x000fe40003f26270 */
[----:B-1----:R-:W-:Y:S02]  /*bd80*/  FMNMX.FTZ R73, R73, R9, !PT ;  /* 0x0000000949497209 */ /* 0x002fe40007810000 */
[----:B------:R-:W-:Y:S02]  /*bd90*/  FMNMX.FTZ R6, R34, R6, !PT ;  /* 0x0000000622067209 */ /* 0x000fe40007810000 */
[----:B------:R-:W-:Y:S01]  /*bda0*/  ISETP.LT.OR P1, PT, R4, R203, P1 ;  /* 0x000000cb0400720c */ /* 0x000fe20000f21670 */
[----:B------:R-:W1:Y:S01]  /*bdb0*/  SHFL.BFLY PT, R8, R73, 0x1, 0x1f ;  /* 0x0c201f0049087f89 */ /* 0x000e6200000e0000 */
[----:B------:R-:W-:-:S02]  /*bdc0*/  FSEL R43, R183, -INF , !P6 ;  /* 0xff800000b72b7808 */ /* 0x000fc40007000000 */
[----:B------:R-:W-:Y:S02]  /*bdd0*/  FMNMX.FTZ R6, R35, R6, !PT ;  /* 0x0000000623067209 */ /* 0x000fe40007810000 */
[----:B------:R-:W-:Y:S02]  /*bde0*/  FSEL R221, R45, -INF , !P1 ;  /* 0xff8000002ddd7808 */ /* 0x000fe40004800000 */
[----:B------:R-:W-:Y:S02]  /*bdf0*/  ISETP.GE.AND P1, PT, R2, R207, PT ;  /* 0x000000cf0200720c */ /* 0x000fe40003f26270 */
[----:B------:R-:W-:Y:S02]  /*be00*/  ISETP.GE.AND P6, PT, R5, R209, PT ;  /* 0x000000d10500720c */ /* 0x000fe40003fc6270 */
[----:B------:R-:W-:Y:S02]  /*be10*/  FMNMX.FTZ R10, R49, R10, !PT ;  /* 0x0000000a310a7209 */ /* 0x000fe40007810000 */
[----:B------:R-:W-:-:S02]  /*be20*/  FSEL R50, R182, -INF , !P5 ;  /* 0xff800000b6327808 */ /* 0x000fc40006800000 */
[----:B------:R-:W-:Y:S02]  /*be30*/  FMNMX.FTZ R6, R43, R6, !PT ;  /* 0x000000062b067209 */ /* 0x000fe40007810000 */
[----:B------:R-:W-:Y:S02]  /*be40*/  ISETP.LT.OR P1, PT, R2, R203, P1 ;  /* 0x000000cb0200720c */ /* 0x000fe40000f21670 */
[----:B------:R-:W-:Y:S02]  /*be50*/  ISETP.LT.OR P6, PT, R5, R205, P6 ;  /* 0x000000cd0500720c */ /* 0x000fe400037c1670 */
[----:B------:R-:W-:Y:S02]  /*be60*/  ISETP.GE.AND P5, PT, R4, R209, PT ;  /* 0x000000d10400720c */ /* 0x000fe40003fa6270 */
[----:B------:R-:W-:Y:S02]  /*be70*/  FMNMX.FTZ R10, R148, R10, !PT ;  /* 0x0000000a940a7209 */ /* 0x000fe40007810000 */
[----:B------:R-:W-:-:S02]  /*be80*/  FSEL R51, R171, -INF , !P4 ;  /* 0xff800000ab337808 */ /* 0x000fc40006000000 */
[----:B------:R-:W-:Y:S02]  /*be90*/  FMNMX.FTZ R5, R50, R6, !PT ;  /* 0x0000000632057209 */ /* 0x000fe40007810000 */
[----:B------:R-:W-:Y:S02]  /*bea0*/  FSEL R235, R31, -INF , !P1 ;  /* 0xff8000001feb7808 */ /* 0x000fe40004800000 */
[----:B------:R-:W-:Y:S01]  /*beb0*/  ISETP.GE.AND P4, PT, R3, R209, PT ;  /* 0x000000d10300720c */ /* 0x000fe20003f86270 */
[----:B------:R-:W-:Y:S01]  /*bec0*/  LDSM.16.MT88.4 R28, [R191+0x6000] ;  /* 0x00600000bf1c783b */ /* 0x000fe20000004200 */
[----:B------:R-:W-:Y:S02]  /*bed0*/  ISETP.LT.OR P5, PT, R4, R205, P5 ;  /* 0x000000cd0400720c */ /* 0x000fe40002fa1670 */
[----:B------:R-:W-:Y:S02]  /*bee0*/  FMNMX.FTZ R10, R149, R10, !PT ;  /* 0x0000000a950a7209 */ /* 0x000fe40007810000 */
[----:B------:R-:W-:-:S02]  /*bef0*/  ISETP.GE.AND P1, PT, R7, R209, PT ;  /* 0x000000d10700720c */ /* 0x000fc40003f26270 */
[----:B------:R-:W-:Y:S02]  /*bf00*/  FSEL R52, R169, -INF , !P3 ;  /* 0xff800000a9347808 */ /* 0x000fe40005800000 */
[----:B------:R-:W-:Y:S02]  /*bf10*/  FMNMX.FTZ R4, R51, R5, !PT ;  /* 0x0000000533047209 */ /* 0x000fe40007810000 */
[----:B------:R-:W-:Y:S02]  /*bf20*/  ISETP.LT.OR P4, PT, R3, R205, P4 ;  /* 0x000000cd0300720c */ /* 0x000fe40002781670 */
[----:B------:R-:W-:Y:S02]  /*bf30*/  ISETP.GE.AND P3, PT, R2, R209, PT ;  /* 0x000000d10200720c */ /* 0x000fe40003f66270 */
[----:B------:R-:W-:Y:S02]  /*bf40*/  FMNMX.FTZ R10, R150, R10, !PT ;  /* 0x0000000a960a7209 */ /* 0x000fe40007810000 */
[----:B------:R-:W-:-:S02]  /*bf50*/  ISETP.LT.OR P1, PT, R7, R205, P1 ;  /* 0x000000cd0700720c */ /* 0x000fc40000f21670 */
[----:B------:R-:W-:Y:S02]  /*bf60*/  FSEL R173, R74, -INF , !P2 ;  /* 0xff8000004aad7808 */ /* 0x000fe40005000000 */
[----:B------:R-:W-:Y:S02]  /*bf70*/  FMNMX.FTZ R3, R52, R4, !PT ;  /* 0x0000000434037209 */ /* 0x000fe40007810000 */
[----:B------:R-:W-:Y:S02]  /*bf80*/  ISETP.LT.OR P3, PT, R2, R205, P3 ;  /* 0x000000cd0200720c */ /* 0x000fe40001f61670 */
[----:B------:R-:W-:Y:S02]  /*bf90*/  FMNMX.FTZ R10, R151, R10, !PT ;  /* 0x0000000a970a7209 */ /* 0x000fe40007810000 */
[----:B------:R-:W-:Y:S02]  /*bfa0*/  FSEL R175, R75, -INF , !P1 ;  /* 0xff8000004baf7808 */ /* 0x000fe40004800000 */
[----:B------:R-:W-:-:S02]  /*bfb0*/  FMNMX.FTZ R2, R173, R3, !PT ;  /* 0x00000003ad027209 */ /* 0x000fc40007810000 */
[----:B------:R-:W-:Y:S02]  /*bfc0*/  FMNMX.FTZ R10, R238, R10, !PT ;  /* 0x0000000aee0a7209 */ /* 0x000fe40007810000 */
[----:B------:R-:W-:Y:S02]  /*bfd0*/  ISETP.GE.AND P2, PT, R0, R209, PT ;  /* 0x000000d10000720c */ /* 0x000fe40003f46270 */
[----:B------:R-:W-:Y:S02]  /*bfe0*/  FSEL R176, R176, -INF , !P0 ;  /* 0xff800000b0b07808 */ /* 0x000fe40004000000 */
[----:B------:R-:W-:Y:S02]  /*bff0*/  FMNMX.FTZ R2, R175, R2, !PT ;  /* 0x00000002af027209 */ /* 0x000fe40007810000 */
[----:B-1----:R-:W-:Y:S02]  /*c000*/  FMNMX.FTZ R73, R73, R8, !PT ;  /* 0x0000000849497209 */ /* 0x002fe40007810000 */
[----:B------:R-:W-:-:S02]  /*c010*/  FMNMX.FTZ R10, R239, R10, !PT ;  /* 0x0000000aef0a7209 */ /* 0x000fc40007810000 */
[----:B------:R-:W-:Y:S01]  /*c020*/  ISETP.LT.OR P2, PT, R0, R205, P2 ;  /* 0x000000cd0000720c */ /* 0x000fe20001741670 */
[----:B------:R-:W-:Y:S01]  /*c030*/  FMUL.FTZ R0, R73, c[0x0][0x23c] ;  /* 0x00008f0049007a20 */ /* 0x000fe20000410000 */
[----:B------:R-:W-:Y:S02]  /*c040*/  FSEL R177, R177, -INF , !P6 ;  /* 0xff800000b1b17808 */ /* 0x000fe40007000000 */
[----:B------:R-:W-:Y:S02]  /*c050*/  FMNMX.FTZ R2, R176, R2, !PT ;  /* 0x00000002b0027209 */ /* 0x000fe40007810000 */
[----:B------:R-:W-:Y:S02]  /*c060*/  FSETP.NEU.FTZ.AND P0, PT, R73, -INF , PT ;  /* 0xff8000004900780b */ /* 0x000fe40003f1d000 */
[----:B------:R-:W-:Y:S02]  /*c070*/  FMNMX.FTZ R10, R236, R10, !PT ;  /* 0x0000000aec0a7209 */ /* 0x000fe40007810000 */
[----:B------:R-:W-:-:S02]  /*c080*/  FSEL R225, R56, -INF , !P5 ;  /* 0xff80000038e17808 */ /* 0x000fc40006800000 */
[----:B------:R-:W-:Y:S02]  /*c090*/  FMNMX.FTZ R2, R177, R2, !PT ;  /* 0x00000002b1027209 */ /* 0x000fe40007810000 */
[----:B------:R-:W-:Y:S02]  /*c0a0*/  FSEL R0, R0, RZ, P0 ;  /* 0x000000ff00007208 */ /* 0x000fe40000000000 */
[----:B------:R-:W-:Y:S02]  /*c0b0*/  FMNMX.FTZ R71, R226, R10, !PT ;  /* 0x0000000ae2477209 */ /* 0x000fe40007810000 */
[----:B------:R-:W-:Y:S01]  /*c0c0*/  FMNMX.FTZ R70, R179, R70, !PT ;  /* 0x00000046b3467209 */ /* 0x000fe20007810000 */
[----:B------:R-:W-:Y:S01]  /*c0d0*/  FFMA.FTZ R4, R12, c[0x0][0x23c], -R0 ;  /* 0x00008f000c047a23 */ /* 0x000fe20000010800 */
[----:B------:R-:W-:Y:S01]  /*c0e0*/  FSEL R224, R46, -INF , !P4 ;  /* 0xff8000002ee07808 */ /* 0x000fe20006000000 */
[----:B------:R-:W1:Y:S01]  /*c0f0*/  SHFL.BFLY PT, R10, R71, 0x2, 0x1f ;  /* 0x0c401f00470a7f89 */ /* 0x000e6200000e0000 */
[----:B------:R-:W-:Y:S01]  /*c100*/  FMNMX.FTZ R2, R225, R2, !PT ;  /* 0x00000002e1027209 */ /* 0x000fe20007810000 */
[----:B------:R2:W-:Y:S01]  /*c110*/  MUFU.EX2 R233, R4 ;  /* 0x0000000400e97308 */ /* 0x0005e20000000800 */
[----:B------:R-:W-:-:S02]  /*c120*/  FMNMX.FTZ R70, R181, R70, !PT ;  /* 0x00000046b5467209 */ /* 0x000fc40007810000 */
[----:B------:R-:W-:Y:S02]  /*c130*/  FSEL R231, R38, -INF , !P3 ;  /* 0xff80000026e77808 */ /* 0x000fe40005800000 */
[----:B------:R-:W-:Y:S02]  /*c140*/  FMNMX.FTZ R2, R224, R2, !PT ;  /* 0x00000002e0027209 */ /* 0x000fe40007810000 */
[----:B------:R-:W-:Y:S02]  /*c150*/  FMNMX.FTZ R70, R221, R70, !PT ;  /* 0x00000046dd467209 */ /* 0x000fe40007810000 */
[----:B------:R-:W-:Y:S02]  /*c160*/  FSEL R227, R39, -INF , !P2 ;  /* 0xff80000027e37808 */ /* 0x000fe40005000000 */
[----:B------:R-:W-:-:S04]  /*c170*/  FMNMX.FTZ R70, R230, R70, !PT ;  /* 0x00000046e6467209 */ /* 0x000fc80007810000 */
[----:B------:R-:W-:Y:S02]  /*c180*/  FMNMX.FTZ R70, R235, R70, !PT ;  /* 0x00000046eb467209 */ /* 0x000fe40007810000 */
[----:B--2---:R-:W-:Y:S02]  /*c190*/  FMNMX.FTZ R4, R231, R2, !PT ;  /* 0x00000002e7047209 */ /* 0x004fe40007810000 */
[----:B------:R-:W-:Y:S02]  /*c1a0*/  FMNMX.FTZ R70, R237, R70, !PT ;  /* 0x00000046ed467209 */ /* 0x000fe40007810000 */
[----:B------:R-:W-:Y:S02]  /*c1b0*/  FMNMX.FTZ R4, R227, R4, !PT ;  /* 0x00000004e3047209 */ /* 0x000fe40007810000 */
[----:B-1----:R-:W-:Y:S01]  /*c1c0*/  FMNMX.FTZ R71, R71, R10, !PT ;  /* 0x0000000a47477209 */ /* 0x002fe20007810000 */
[----:B------:R-:W1:Y:S01]  /*c1d0*/  SHFL.BFLY PT, R7, R70, 0x2, 0x1f ;  /* 0x0c401f0046077f89 */ /* 0x000e6200000e0000 */
[----:B------:R-:W-:-:S03]  /*c1e0*/  FSEL R10, R73, RZ, P0 ;  /* 0x000000ff490a7208 */ /* 0x000fc60000000000 */
[----:B------:R-:W2:Y:S04]  /*c1f0*/  SHFL.BFLY PT, R6, R4, 0x2, 0x1f ;  /* 0x0c401f0004067f89 */ /* 0x000ea800000e0000 */
[----:B------:R-:W3:Y:S01]  /*c200*/  SHFL.BFLY PT, R9, R71, 0x1, 0x1f ;  /* 0x0c201f0047097f89 */ /* 0x000ee200000e0000 */
[----:B-1----:R-:W-:Y:S02]  /*c210*/  FMNMX.FTZ R70, R70, R7, !PT ;  /* 0x0000000746467209 */ /* 0x002fe40007810000 */
[----:B--2---:R-:W-:-:S03]  /*c220*/  FMNMX.FTZ R4, R4, R6, !PT ;  /* 0x0000000604047209 */ /* 0x004fc60007810000 */
[----:B------:R-:W1:Y:S01]  /*c230*/  SHFL.BFLY PT, R5, R70, 0x1, 0x1f ;  /* 0x0c201f0046057f89 */ /* 0x000e6200000e0000 */
[----:B---3--:R-:W-:-:S03]  /*c240*/  FMNMX.FTZ R71, R71, R9, !PT ;  /* 0x0000000947477209 */ /* 0x008fc60007810000 */
[----:B------:R-:W2:Y:S01]  /*c250*/  SHFL.BFLY PT, R72, R4, 0x1, 0x1f ;  /* 0x0c201f0004487f89 */ /* 0x000ea200000e0000 */
[----:B------:R-:W-:Y:S01]  /*c260*/  FFMA.FTZ R9, R23, c[0x0][0x23c], -R0 ;  /* 0x00008f0017097a23 */ /* 0x000fe20000010800 */
[C---:B------:R-:W-:Y:S01]  /*c270*/  FSETP.NEU.FTZ.AND P1, PT, R71.reuse, -INF , PT ;  /* 0xff8000004700780b */ /* 0x040fe20003f3d000 */
[C---:B------:R-:W-:Y:S02]  /*c280*/  FMUL.FTZ R3, R71.reuse, c[0x0][0x23c] ;  /* 0x00008f0047037a20 */ /* 0x040fe40000410000 */
[----:B------:R-:W-:Y:S01]  /*c290*/  MUFU.EX2 R218, R9 ;  /* 0x0000000900da7308 */ /* 0x000fe20000000800 */
[----:B------:R-:W-:Y:S02]  /*c2a0*/  FSEL R6, R71, RZ, P1 ;  /* 0x000000ff47067208 */ /* 0x000fe40000800000 */
[----:B------:R-:W-:-:S03]  /*c2b0*/  FSEL R3, R3, RZ, P1 ;  /* 0x000000ff03037208 */ /* 0x000fc60000800000 */
[----:B------:R-:W-:Y:S02]  /*c2c0*/  FADD.FTZ R7, R153, -R6 ;  /* 0x8000000699077221 */ /* 0x000fe40000010000 */
[--C-:B------:R-:W-:Y:S02]  /*c2d0*/  FFMA.FTZ R2, R13, c[0x0][0x23c], -R3.reuse ;  /* 0x00008f000d027a23 */ /* 0x100fe40000010803 */
[----:B------:R-:W-:Y:S02]  /*c2e0*/  FMUL.FTZ R7, R7, c[0x0][0x23c] ;  /* 0x00008f0007077a20 */ /* 0x000fe40000410000 */
[----:B------:R3:W-:Y:S01]  /*c2f0*/  MUFU.EX2 R229, R2 ;  /* 0x0000000200e57308 */ /* 0x0007e20000000800 */
[----:B-1----:R-:W-:Y:S01]  /*c300*/  FMNMX.FTZ R70, R70, R5, !PT ;  /* 0x0000000546467209 */ /* 0x002fe20007810000 */
[----:B------:R-:W-:Y:S01]  /*c310*/  FFMA.FTZ R5, R15, c[0x0][0x23c], -R3 ;  /* 0x00008f000f057a23 */ /* 0x000fe20000010803 */
[----:B--2---:R-:W-:Y:S01]  /*c320*/  FMNMX.FTZ R72, R4, R72, !PT ;  /* 0x0000004804487209 */ /* 0x004fe20007810000 */
[----:B------:R-:W-:Y:S01]  /*c330*/  FFMA.FTZ R4, R21, c[0x0][0x23c], -R0 ;  /* 0x00008f0015047a23 */ /* 0x000fe20000010800 */
[----:B------:R-:W-:-:S03]  /*c340*/  FSETP.NEU.FTZ.AND P2, PT, R70, -INF , PT ;  /* 0xff8000004600780b */ /* 0x000fc60003f5d000 */
[----:B------:R1:W-:Y:S01]  /*c350*/  MUFU.EX2 R232, R5 ;  /* 0x0000000500e87308 */ /* 0x0003e20000000800 */
[----:B------:R-:W-:Y:S02]  /*c360*/  FSETP.NEU.FTZ.AND P1, PT, R72, -INF , PT ;  /* 0xff8000004800780b */ /* 0x000fe40003f3d000 */
[----:B------:R-:W-:Y:S01]  /*c370*/  FSEL R6, R70, RZ, P2 ;  /* 0x000000ff46067208 */ /* 0x000fe20001000000 */
[----:B---3--:R-:W-:-:S04]  /*c380*/  FFMA.FTZ R2, R14, c[0x0][0x23c], -R3 ;  /* 0x00008f000e027a23 */ /* 0x008fc80000010803 */
[----:B------:R2:W-:Y:S01]  /*c390*/  MUFU.EX2 R217, R4 ;  /* 0x0000000400d97308 */ /* 0x0005e20000000800 */
[----:B------:R-:W3:Y:S07]  /*c3a0*/  LDSM.16.MT88.4 R12, [R189+0x6000] ;  /* 0x00600000bd0c783b */ /* 0x000eee0000004200 */
[----:B------:R4:W5:Y:S01]  /*c3b0*/  MUFU.EX2 R228, R2 ;  /* 0x0000000200e47308 */ /* 0x0009620000000800 */
[----:B-1----:R-:W-:Y:S02]  /*c3c0*/  FFMA.FTZ R5, R17, c[0x0][0x23c], -R3 ;  /* 0x00008f0011057a23 */ /* 0x002fe40000010803 */
[----:B--2---:R-:W-:-:S05]  /*c3d0*/  FMUL.FTZ R4, R72, c[0x0][0x23c] ;  /* 0x00008f0048047a20 */ /* 0x004fca0000410000 */
[----:B------:R1:W-:Y:S01]  /*c3e0*/  MUFU.EX2 R234, R5 ;  /* 0x0000000500ea7308 */ /* 0x0003e20000000800 */
[----:B------:R-:W-:Y:S01]  /*c3f0*/  FSEL R8, R4, RZ, P1 ;  /* 0x000000ff04087208 */ /* 0x000fe20000800000 */
[----:B----4-:R-:W-:-:S06]  /*c400*/  FMUL.FTZ R2, R70, c[0x0][0x23c] ;  /* 0x00008f0046027a20 */ /* 0x010fcc0000410000 */
[----:B------:R-:W2:Y:S01]  /*c410*/  MUFU.EX2 R75, R7 ;  /* 0x00000007004b7308 */ /* 0x000ea20000000800 */
[--C-:B------:R-:W-:Y:S01]  /*c420*/  FFMA.FTZ R9, R33, c[0x0][0x23c], -R8.reuse ;  /* 0x00008f0021097a23 */ /* 0x100fe20000010808 */
[----:B-----5:R-:W-:Y:S01]  /*c430*/  F2FP.PACK_AB R4, R228, R229 ;  /* 0x000000e5e404723e */ /* 0x020fe200000000ff */
[----:B------:R-:W-:Y:S01]  /*c440*/  FFMA.FTZ R11, R32, c[0x0][0x23c], -R8 ;  /* 0x00008f00200b7a23 */ /* 0x000fe20000010808 */
[----:B------:R-:W-:-:S04]  /*c450*/  FSEL R2, R2, RZ, P2 ;  /* 0x000000ff02027208 */ /* 0x000fc80001000000 */
[----:B------:R4:W-:Y:S01]  /*c460*/  MUFU.EX2 R184, R9 ;  /* 0x0000000900b87308 */ /* 0x0009e20000000800 */
[----:B-1----:R-:W-:-:S07]  /*c470*/  FFMA.FTZ R5, R16, c[0x0][0x23c], -R2 ;  /* 0x00008f0010057a23 */ /* 0x002fce0000010802 */
[----:B------:R1:W-:Y:S01]  /*c480*/  MUFU.EX2 R220, R5 ;  /* 0x0000000500dc7308 */ /* 0x0003e20000000800 */
[-C--:B--2---:R-:W-:Y:S02]  /*c490*/  FMUL.FTZ R84, R84, R75.reuse ;  /* 0x0000004b54547220 */ /* 0x084fe40000410000 */
[-C--:B------:R-:W-:Y:S02]  /*c4a0*/  FMUL.FTZ R85, R85, R75.reuse ;  /* 0x0000004b55557220 */ /* 0x080fe40000410000 */
[-C--:B------:R-:W-:Y:S02]  /*c4b0*/  FMUL.FTZ R88, R88, R75.reuse ;  /* 0x0000004b58587220 */ /* 0x080fe40000410000 */
[-C--:B------:R-:W-:Y:S01]  /*c4c0*/  FMUL.FTZ R89, R89, R75.reuse ;  /* 0x0000004b59597220 */ /* 0x080fe20000410000 */
[----:B----4-:R-:W-:Y:S01]  /*c4d0*/  FSEL R9, R72, RZ, P1 ;  /* 0x000000ff48097208 */ /* 0x010fe20000800000 */
[----:B------:R2:W-:Y:S01]  /*c4e0*/  MUFU.EX2 R186, R11 ;  /* 0x0000000b00ba7308 */ /* 0x0005e20000000800 */
[----:B------:R-:W-:-:S02]  /*c4f0*/  FMUL.FTZ R100, R100, R75 ;  /* 0x0000004b64647220 */ /* 0x000fc40000410000 */
[-C--:B------:R-:W-:Y:S02]  /*c500*/  FMUL.FTZ R101, R101, R75.reuse ;  /* 0x0000004b65657220 */ /* 0x080fe40000410000 */
[----:B------:R-:W-:Y:S02]  /*c510*/  FADD.FTZ R9, R159, -R9 ;  /* 0x800000099f097221 */ /* 0x000fe40000010000 */
[----:B-1----:R-:W-:Y:S02]  /*c520*/  FFMA.FTZ R5, R18, c[0x0][0x23c], -R2 ;  /* 0x00008f0012057a23 */ /* 0x002fe40000010802 */
[----:B------:R-:W-:Y:S02]  /*c530*/  FMUL.FTZ R9, R9, c[0x0][0x23c] ;  /* 0x00008f0009097a20 */ /* 0x000fe40000410000 */
[----:B------:R1:W-:Y:S01]  /*c540*/  MUFU.EX2 R219, R5 ;  /* 0x0000000500db7308 */ /* 0x0003e20000000800 */
[-C--:B------:R-:W-:Y:S02]  /*c550*/  FMUL.FTZ R104, R104, R75.reuse ;  /* 0x0000004b68687220 */ /* 0x080fe40000410000 */
[----:B------:R-:W-:-:S02]  /*c560*/  FMUL.FTZ R105, R105, R75 ;  /* 0x0000004b69697220 */ /* 0x000fc40000410000 */
[----:B--2---:R-:W-:Y:S02]  /*c570*/  FFMA.FTZ R11, R34, c[0x0][0x23c], -R8 ;  /* 0x00008f00220b7a23 */ /* 0x004fe40000010808 */
[-C--:B------:R-:W-:Y:S01]  /*c580*/  FMUL.FTZ R116, R116, R75.reuse ;  /* 0x0000004b74747220 */ /* 0x080fe20000410000 */
[----:B------:R2:W4:Y:S01]  /*c590*/  MUFU.EX2 R68, R9 ;  /* 0x0000000900447308 */ /* 0x0005220000000800 */
[-C--:B------:R-:W-:Y:S02]  /*c5a0*/  FMUL.FTZ R117, R117, R75.reuse ;  /* 0x0000004b75757220 */ /* 0x080fe40000410000 */
[-C--:B------:R-:W-:Y:S02]  /*c5b0*/  FMUL.FTZ R120, R120, R75.reuse ;  /* 0x0000004b78787220 */ /* 0x080fe40000410000 */
[-C--:B------:R-:W-:Y:S02]  /*c5c0*/  FMUL.FTZ R121, R121, R75.reuse ;  /* 0x0000004b79797220 */ /* 0x080fe40000410000 */
[----:B------:R-:W-:Y:S01]  /*c5d0*/  FMUL.FTZ R132, R132, R75 ;  /* 0x0000004b84847220 */ /* 0x000fe20000410000 */
[----:B------:R-:W-:Y:S01]  /*c5e0*/  MUFU.EX2 R183, R11 ;  /* 0x0000000b00b77308 */ /* 0x000fe20000000800 */
[----:B-1----:R-:W-:-:S02]  /*c5f0*/  FFMA.FTZ R5, R19, c[0x0][0x23c], -R2 ;  /* 0x00008f0013057a23 */ /* 0x002fc40000010802 */
[----:B------:R-:W1:Y:S01]  /*c600*/  LDSM.16.MT88.4 R16, [R192+0x6000] ;  /* 0x00600000c010783b */ /* 0x000e620000004200 */
[-C--:B------:R-:W-:Y:S02]  /*c610*/  FMUL.FTZ R133, R133, R75.reuse ;  /* 0x0000004b85857220 */ /* 0x080fe40000410000 */
[-C--:B------:R-:W-:Y:S02]  /*c620*/  FMUL.FTZ R136, R136, R75.reuse ;  /* 0x0000004b88887220 */ /* 0x080fe40000410000 */
[----:B--2---:R-:W-:Y:S01]  /*c630*/  FFMA.FTZ R9, R40, c[0x0][0x23c], -R0 ;  /* 0x00008f0028097a23 */ /* 0x004fe20000010800 */
[----:B------:R2:W-:Y:S01]  /*c640*/  MUFU.EX2 R223, R5 ;  /* 0x0000000500df7308 */ /* 0x0005e20000000800 */
[----:B------:R-:W-:Y:S02]  /*c650*/  FMUL.FTZ R137, R137, R75 ;  /* 0x0000004b89897220 */ /* 0x000fe40000410000 */
[-C--:B----4-:R-:W-:Y:S02]  /*c660*/  FMUL.FTZ R82, R82, R68.reuse ;  /* 0x0000004452527220 */ /* 0x090fe40000410000 */
[----:B------:R-:W-:-:S02]  /*c670*/  FMUL.FTZ R83, R83, R68 ;  /* 0x0000004453537220 */ /* 0x000fc40000410000 */
[-C--:B------:R-:W-:Y:S01]  /*c680*/  FMUL.FTZ R94, R94, R68.reuse ;  /* 0x000000445e5e7220 */ /* 0x080fe20000410000 */
[----:B------:R4:W-:Y:S01]  /*c690*/  MUFU.EX2 R172, R9 ;  /* 0x0000000900ac7308 */ /* 0x0009e20000000800 */
[-C--:B------:R-:W-:Y:S02]  /*c6a0*/  FMUL.FTZ R95, R95, R68.reuse ;  /* 0x000000445f5f7220 */ /* 0x080fe40000410000 */
[-C--:B------:R-:W-:Y:S02]  /*c6b0*/  FMUL.FTZ R98, R98, R68.reuse ;  /* 0x0000004462627220 */ /* 0x080fe40000410000 */
[-C--:B------:R-:W-:Y:S02]  /*c6c0*/  FMUL.FTZ R99, R99, R68.reuse ;  /* 0x0000004463637220 */ /* 0x080fe40000410000 */
[----:B------:R-:W-:Y:S02]  /*c6d0*/  FMUL.FTZ R110, R110, R68 ;  /* 0x000000446e6e7220 */ /* 0x000fe40000410000 */
[----:B--2---:R-:W-:-:S02]  /*c6e0*/  FFMA.FTZ R5, R20, c[0x0][0x23c], -R2 ;  /* 0x00008f0014057a23 */ /* 0x004fc40000010802 */
[----:B------:R-:W-:Y:S02]  /*c6f0*/  FADD.FTZ R20, R162, -R10 ;  /* 0x8000000aa2147221 */ /* 0x000fe40000010000 */
[----:B------:R2:W5:Y:S01]  /*c700*/  MUFU.EX2 R222, R5 ;  /* 0x0000000500de7308 */ /* 0x0005620000000800 */
[----:B------:R-:W-:Y:S02]  /*c710*/  FFMA.FTZ R10, R35, c[0x0][0x23c], -R8 ;  /* 0x00008f00230a7a23 */ /* 0x000fe40000010808 */
[----:B----4-:R-:W-:Y:S02]  /*c720*/  FFMA.FTZ R9, R42, c[0x0][0x23c], -R3 ;  /* 0x00008f002a097a23 */ /* 0x010fe40000010803 */
[----:B------:R-:W-:Y:S02]  /*c730*/  FMUL.FTZ R11, R20, c[0x0][0x23c] ;  /* 0x00008f00140b7a20 */ /* 0x000fe40000410000 */
[-C--:B------:R-:W-:Y:S01]  /*c740*/  FMUL.FTZ R111, R111, R68.reuse ;  /* 0x000000446f6f7220 */ /* 0x080fe20000410000 */
[----:B------:R4:W-:Y:S01]  /*c750*/  MUFU.EX2 R170, R9 ;  /* 0x0000000900aa7308 */ /* 0x0009e20000000800 */
[----:B------:R-:W-:-:S02]  /*c760*/  FMUL.FTZ R114, R114, R68 ;  /* 0x0000004472727220 */ /* 0x000fc40000410000 */
[-C--:B------:R-:W-:Y:S02]  /*c770*/  FMUL.FTZ R115, R115, R68.reuse ;  /* 0x0000004473737220 */ /* 0x080fe40000410000 */
[-C--:B------:R-:W-:Y:S02]  /*c780*/  FMUL.FTZ R126, R126, R68.reuse ;  /* 0x000000447e7e7220 */ /* 0x080fe40000410000 */
[----:B------:R-:W-:Y:S01]  /*c790*/  FMUL.FTZ R127, R127, R68 ;  /* 0x000000447f7f7220 */ /* 0x000fe20000410000 */
[----:B------:R1:W-:Y:S01]  /*c7a0*/  MUFU.EX2 R182, R10 ;  /* 0x0000000a00b67308 */ /* 0x0003e20000000800 */
[----:B--2---:R-:W-:Y:S01]  /*c7b0*/  FADD.FTZ R5, R152, -R6 ;  /* 0x8000000698057221 */ /* 0x004fe20000010000 */
[----:B------:R-:W-:Y:S01]  /*c7c0*/  F2FP.PACK_AB R6, R234, R232 ;  /* 0x000000e8ea06723e */ /* 0x000fe200000000ff */
[----:B------:R-:W-:Y:S01]  /*c7d0*/  FMUL.FTZ R130, R130, R68 ;  /* 0x0000004482827220 */ /* 0x000fe20000410000 */
[----:B-----5:R-:W-:Y:S01]  /*c7e0*/  F2FP.PACK_AB R7, R222, R223 ;  /* 0x000000dfde07723e */ /* 0x020fe200000000ff */
[----:B------:R-:W-:-:S02]  /*c7f0*/  FMUL.FTZ R5, R5, c[0x0][0x23c] ;  /* 0x00008f0005057a20 */ /* 0x000fc40000410000 */
[-C--:B------:R-:W-:Y:S01]  /*c800*/  FMUL.FTZ R131, R131, R68.reuse ;  /* 0x0000004483837220 */ /* 0x080fe20000410000 */
[----:B------:R-:W2:Y:S01]  /*c810*/  MUFU.EX2 R69, R11 ;  /* 0x0000000b00457308 */ /* 0x000ea20000000800 */
[----:B----4-:R-:W-:Y:S02]  /*c820*/  FFMA.FTZ R9, R49, c[0x0][0x23c], -R3 ;  /* 0x00008f0031097a23 */ /* 0x010fe40000010803 */
[-C--:B------:R-:W-:Y:S02]  /*c830*/  FMUL.FTZ R142, R142, R68.reuse ;  /* 0x000000448e8e7220 */ /* 0x080fe40000410000 */
[----:B------:R-:W-:-:S03]  /*c840*/  FMUL.FTZ R143, R143, R68 ;  /* 0x000000448f8f7220 */ /* 0x000fc60000410000 */
[----:B------:R4:W-:Y:S01]  /*c850*/  MUFU.EX2 R169, R9 ;  /* 0x0000000900a97308 */ /* 0x0009e20000000800 */
[----:B-1----:R-:W-:-:S07]  /*c860*/  FFMA.FTZ R10, R41, c[0x0][0x23c], -R3 ;  /* 0x00008f00290a7a23 */ /* 0x002fce0000010803 */
[----:B------:R1:W5:Y:S01]  /*c870*/  MUFU.EX2 R74, R5 ;  /* 0x00000005004a7308 */ /* 0x0003620000000800 */
[-C--:B--2---:R-:W-:Y:S02]  /*c880*/  FMUL.FTZ R80, R80, R69.reuse ;  /* 0x0000004550507220 */ /* 0x084fe40000410000 */
[-C--:B------:R-:W-:Y:S02]  /*c890*/  FMUL.FTZ R81, R81, R69.reuse ;  /* 0x0000004551517220 */ /* 0x080fe40000410000 */
[-C--:B------:R-:W-:Y:S02]  /*c8a0*/  FMUL.FTZ R92, R92, R69.reuse ;  /* 0x000000455c5c7220 */ /* 0x080fe40000410000 */
[-C--:B------:R-:W-:Y:S01]  /*c8b0*/  FMUL.FTZ R93, R93, R69.reuse ;  /* 0x000000455d5d7220 */ /* 0x080fe20000410000 */
[----:B------:R-:W-:Y:S01]  /*c8c0*/  MUFU.EX2 R174, R10 ;  /* 0x0000000a00ae7308 */ /* 0x000fe20000000800 */
[----:B----4-:R-:W-:Y:S02]  /*c8d0*/  FFMA.FTZ R9, R54, c[0x0][0x23c], -R2 ;  /* 0x00008f0036097a23 */ /* 0x010fe40000010802 */
[----:B------:R-:W-:-:S02]  /*c8e0*/  FMUL.FTZ R96, R96, R69 ;  /* 0x0000004560607220 */ /* 0x000fc40000410000 */
[-C--:B------:R-:W-:Y:S02]  /*c8f0*/  FMUL.FTZ R97, R97, R69.reuse ;  /* 0x0000004561617220 */ /* 0x080fe40000410000 */
[----:B------:R-:W-:Y:S01]  /*c900*/  FMUL.FTZ R108, R108, R69 ;  /* 0x000000456c6c7220 */ /* 0x000fe20000410000 */
[----:B------:R2:W-:Y:S01]  /*c910*/  MUFU.EX2 R166, R9 ;  /* 0x0000000900a67308 */ /* 0x0005e20000000800 */
[----:B-1----:R-:W-:Y:S02]  /*c920*/  FFMA.FTZ R5, R22, c[0x0][0x23c], -R0 ;  /* 0x00008f0016057a23 */ /* 0x002fe40000010800 */
[-C--:B-----5:R-:W-:Y:S01]  /*c930*/  FMUL.FTZ R86, R86, R74.reuse ;  /* 0x0000004a56567220 */ /* 0x0a0fe20000410000 */
[----:B------:R-:W-:Y:S01]  /*c940*/  LDSM.16.MT88.4 R20, [R190+0x6800] ;  /* 0x00680000be14783b */ /* 0x000fe20000004200 */
[-C--:B------:R-:W-:Y:S02]  /*c950*/  FMUL.FTZ R87, R87, R74.reuse ;  /* 0x0000004a57577220 */ /* 0x080fe40000410000 */
[-C--:B------:R-:W-:Y:S01]  /*c960*/  FMUL.FTZ R90, R90, R74.reuse ;  /* 0x0000004a5a5a7220 */ /* 0x080fe20000410000 */
[----:B------:R1:W4:Y:S01]  /*c970*/  MUFU.EX2 R216, R5 ;  /* 0x0000000500d87308 */ /* 0x0003220000000800 */
[----:B------:R-:W-:-:S02]  /*c980*/  FMUL.FTZ R91, R91, R74 ;  /* 0x0000004a5b5b7220 */ /* 0x000fc40000410000 */
[-C--:B------:R-:W-:Y:S02]  /*c990*/  FMUL.FTZ R102, R102, R74.reuse ;  /* 0x0000004a66667220 */ /* 0x080fe40000410000 */
[-C--:B------:R-:W-:Y:S02]  /*c9a0*/  FMUL.FTZ R103, R103, R74.reuse ;  /* 0x0000004a67677220 */ /* 0x080fe40000410000 */
[-C--:B------:R-:W-:Y:S02]  /*c9b0*/  FMUL.FTZ R106, R106, R74.reuse ;  /* 0x0000004a6a6a7220 */ /* 0x080fe40000410000 */
[----:B--2---:R-:W-:Y:S02]  /*c9c0*/  FFMA.FTZ R9, R55, c[0x0][0x23c], -R2 ;  /* 0x00008f0037097a23 */ /* 0x004fe40000010802 */
[-C--:B------:R-:W-:Y:S02]  /*c9d0*/  FMUL.FTZ R107, R107, R74.reuse ;  /* 0x0000004a6b6b7220 */ /* 0x080fe40000410000 */
[----:B------:R2:W-:Y:S01]  /*c9e0*/  MUFU.EX2 R167, R9 ;  /* 0x0000000900a77308 */ /* 0x0005e20000000800 */
[----:B------:R-:W-:Y:S01]  /*c9f0*/  FMUL.FTZ R118, R118, R74 ;  /* 0x0000004a76767220 */ /* 0x000fe20000410000 */
[----:B-1----:R-:W-:Y:S01]  /*ca00*/  F2FP.PACK_AB R5, R219, R220 ;  /* 0x000000dcdb05723e */ /* 0x002fe200000000ff */
[----:B------:R-:W-:-:S02]  /*ca10*/  FMUL.FTZ R119, R119, R74 ;  /* 0x0000004a77777220 */ /* 0x000fc40000410000 */
[-C--:B------:R-:W-:Y:S02]  /*ca20*/  FMUL.FTZ R122, R122, R74.reuse ;  /* 0x0000004a7a7a7220 */ /* 0x080fe40000410000 */
[-C--:B------:R-:W-:Y:S02]  /*ca30*/  FMUL.FTZ R123, R123, R74.reuse ;  /* 0x0000004a7b7b7220 */ /* 0x080fe40000410000 */
[-C--:B------:R-:W-:Y:S01]  /*ca40*/  FMUL.FTZ R134, R134, R74.reuse ;  /* 0x0000004a86867220 */ /* 0x080fe20000410000 */
[----:B---3--:R-:W-:Y:S01]  /*ca50*/  HMMA.16816.F32 R84, R4, R12, R84 ;  /* 0x0000000c0454723c */ /* 0x008fe20000001854 */
[-C--:B------:R-:W-:Y:S02]  /*ca60*/  FMUL.FTZ R135, R135, R74.reuse ;  /* 0x0000004a87877220 */ /* 0x080fe40000410000 */
[----:B------:R-:W-:Y:S02]  /*ca70*/  FMUL.FTZ R138, R138, R74 ;  /* 0x0000004a8a8a7220 */ /* 0x000fe40000410000 */
[----:B--2---:R-:W-:-:S02]  /*ca80*/  FFMA.FTZ R9, R60, c[0x0][0x23c], -R2 ;  /* 0x00008f003c097a23 */ /* 0x004fc40000010802 */
[----:B------:R-:W-:Y:S01]  /*ca90*/  FMUL.FTZ R139, R139, R74 ;  /* 0x0000004a8b8b7220 */ /* 0x000fe20000410000 */
[C---:B------:R-:W-:Y:S01]  /*caa0*/  HMMA.16816.F32 R76, R4.reuse, R14, R88 ;  /* 0x0000000e044c723c */ /* 0x040fe20000001858 */
[----:B------:R1:W-:Y:S01]  /*cab0*/  MUFU.EX2 R165, R9 ;  /* 0x0000000900a57308 */ /* 0x0003e20000000800 */
[-C--:B------:R-:W-:Y:S02]  /*cac0*/  FMUL.FTZ R109, R109, R69.reuse ;  /* 0x000000456d6d7220 */ /* 0x080fe40000410000 */
[-C--:B------:R-:W-:Y:S02]  /*cad0*/  FMUL.FTZ R112, R112, R69.reuse ;  /* 0x0000004570707220 */ /* 0x080fe40000410000 */
[-C--:B------:R-:W-:Y:S02]  /*cae0*/  FMUL.FTZ R113, R113, R69.reuse ;  /* 0x0000004571717220 */ /* 0x080fe40000410000 */
[----:B------:R-:W-:Y:S01]  /*caf0*/  HMMA.16816.F32 R64, R4, R16, R100 ;  /* 0x000000100440723c */ /* 0x000fe20000001864 */
[----:B------:R-:W-:-:S02]  /*cb00*/  FMUL.FTZ R124, R124, R69 ;  /* 0x000000457c7c7220 */ /* 0x000fc40000410000 */
[-C--:B------:R-:W-:Y:S02]  /*cb10*/  FMUL.FTZ R125, R125, R69.reuse ;  /* 0x000000457d7d7220 */ /* 0x080fe40000410000 */
[----:B------:R-:W-:Y:S02]  /*cb20*/  FFMA.FTZ R10, R48, c[0x0][0x23c], -R3 ;  /* 0x00008f00300a7a23 */ /* 0x000fe40000010803 */
[-C--:B------:R-:W-:Y:S01]  /*cb30*/  FMUL.FTZ R128, R128, R69.reuse ;  /* 0x0000004580807220 */ /* 0x080fe20000410000 */
[----:B------:R-:W-:Y:S01]  /*cb40*/  HMMA.16816.F32 R104, R4, R18, R104 ;  /* 0x000000120468723c */ /* 0x000fe20000001868 */
[----:B-1----:R-:W-:Y:S01]  /*cb50*/  FFMA.FTZ R9, R63, c[0x0][0x23c], -R0 ;  /* 0x00008f003f097a23 */ /* 0x002fe20000010800 */
[----:B------:R1:W2:Y:S01]  /*cb60*/  MUFU.EX2 R171, R10 ;  /* 0x0000000a00ab7308 */ /* 0x0002a20000000800 */
[-C--:B------:R-:W-:Y:S02]  /*cb70*/  FMUL.FTZ R129, R129, R69.reuse ;  /* 0x0000004581817220 */ /* 0x080fe40000410000 */
[----:B------:R-:W-:-:S02]  /*cb80*/  FMUL.FTZ R140, R140, R69 ;  /* 0x000000458c8c7220 */ /* 0x000fc40000410000 */
[----:B------:R-:W-:Y:S01]  /*cb90*/  FMUL.FTZ R141, R141, R69 ;  /* 0x000000458d8d7220 */ /* 0x000fe20000410000 */
[C---:B------:R-:W-:Y:S02]  /*cba0*/  HMMA.16816.F32 R56, R4.reuse, R24, R116 ;  /* 0x000000180438723c */ /* 0x040fe40000001874 */
[----:B------:R3:W-:Y:S06]  /*cbb0*/  MUFU.EX2 R163, R9 ;  /* 0x0000000900a37308 */ /* 0x0007ec0000000800 */
[----:B------:R-:W-:Y:S01]  /*cbc0*/  HMMA.16816.F32 R120, R4, R26, R120 ;  /* 0x0000001a0478723c */ /* 0x000fe20000001878 */
[----:B-1----:R-:W-:-:S04]  /*cbd0*/  FFMA.FTZ R10, R53, c[0x0][0x23c], -R2 ;  /* 0x00008f00350a7a23 */ /* 0x002fc80000010802 */
[----:B------:R1:W5:Y:S03]  /*cbe0*/  MUFU.EX2 R168, R10 ;  /* 0x0000000a00a87308 */ /* 0x0003660000000800 */
[----:B------:R-:W-:Y:S01]  /*cbf0*/  HMMA.16816.F32 R132, R4, R28, R132 ;  /* 0x0000001c0484723c */ /* 0x000fe20000001884 */
[----:B---3--:R-:W-:-:S04]  /*cc00*/  FFMA.FTZ R9, R144, c[0x0][0x23c], -R0 ;  /* 0x00008f0090097a23 */ /* 0x008fc80000010800 */
[----:B------:R3:W-:Y:S03]  /*cc10*/  MUFU.EX2 R162, R9 ;  /* 0x0000000900a27308 */ /* 0x0007e60000000800 */
[----:B------:R-:W-:Y:S01]  /*cc20*/  HMMA.16816.F32 R136, R4, R30, R136 ;  /* 0x0000001e0488723c */ /* 0x000fe20000001888 */
[----:B-1----:R-:W-:-:S06]  /*cc30*/  FFMA.FTZ R10, R62, c[0x0][0x23c], -R0 ;  /* 0x00008f003e0a7a23 */ /* 0x002fcc0000010800 */
[----:B------:R-:W-:Y:S02]  /*cc40*/  F2FP.PACK_AB R4, R217, R233 ;  /* 0x000000e9d904723e */ /* 0x000fe400000000ff */
[----:B------:R-:W-:Y:S01]  /*cc50*/  F2FP.PACK_AB R5, R184, R186 ;  /* 0x000000bab805723e */ /* 0x000fe200000000ff */
[----:B------:R-:W1:Y:S01]  /*cc60*/  MUFU.EX2 R164, R10 ;  /* 0x0000000a00a47308 */ /* 0x000e620000000800 */
[----:B----4-:R-:W-:Y:S02]  /*cc70*/  F2FP.PACK_AB R6, R218, R216 ;  /* 0x000000d8da06723e */ /* 0x010fe400000000ff */
[----:B------:R-:W-:Y:S01]  /*cc80*/  F2FP.PACK_AB R7, R182, R183 ;  /* 0x000000b7b607723e */ /* 0x000fe200000000ff */
[----:B---3--:R-:W-:-:S04]  /*cc90*/  FFMA.FTZ R9, R145, c[0x0][0x23c], -R0 ;  /* 0x00008f0091097a23 */ /* 0x008fc80000010800 */
[----:B------:R3:W-:Y:S02]  /*cca0*/  MUFU.EX2 R161, R9 ;  /* 0x0000000900a17308 */ /* 0x0007e40000000800 */
[C---:B------:R-:W-:Y:S08]  /*ccb0*/  HMMA.16816.F32 R44, R4.reuse, R12, R80 ;  /* 0x0000000c042c723c */ /* 0x040ff00000001850 */
[----:B------:R-:W-:Y:S01]  /*ccc0*/  HMMA.16816.F32 R36, R4, R14, R92 ;  /* 0x0000000e0424723c */ /* 0x000fe2000000185c */
[----:B------:R-:W-:Y:S04]  /*ccd0*/  LDSM.16.MT88.4 R12, [R191+0x6800] ;  /* 0x00680000bf0c783b */ /* 0x000fe80000004200 */
[----:B------:R-:W-:Y:S01]  /*cce0*/  LDSM.16.MT88.4 R92, [R189+0x7800] ;  /* 0x00780000bd5c783b */ /* 0x000fe20000004200 */
[----:B---3--:R-:W-:-:S02]  /*ccf0*/  FFMA.FTZ R9, R43, c[0x0][0x23c], -R8 ;  /* 0x00008f002b097a23 */ /* 0x008fc40000010808 */
[C---:B------:R-:W-:Y:S02]  /*cd00*/  HMMA.16816.F32 R32, R4.reuse, R16, R96 ;  /* 0x000000100420723c */ /* 0x040fe40000001860 */
[----:B------:R3:W-:Y:S06]  /*cd10*/  MUFU.EX2 R160, R9 ;  /* 0x0000000900a07308 */ /* 0x0007ec0000000800 */
[C---:B------:R-:W-:Y:S01]  /*cd20*/  HMMA.16816.F32 R108, R4.reuse, R18, R108 ;  /* 0x00000012046c723c */ /* 0x040fe2000000186c */
[----:B------:R-:W4:Y:S07]  /*cd30*/  LDSM.16.MT88.4 R16, [R192+0x6800] ;  /* 0x00680000c010783b */ /* 0x000f2e0000004200 */
[----:B------:R-:W-:Y:S01]  /*cd40*/  HMMA.16816.F32 R112, R4, R24, R112 ;  /* 0x000000180470723c */ /* 0x000fe20000001870 */
[----:B---3--:R-:W-:-:S04]  /*cd50*/  FFMA.FTZ R9, R50, c[0x0][0x23c], -R8 ;  /* 0x00008f0032097a23 */ /* 0x008fc80000010808 */
[----:B------:R3:W1:Y:S03]  /*cd60*/  MUFU.EX2 R159, R9 ;  /* 0x00000009009f7308 */ /* 0x0006660000000800 */
[C---:B------:R-:W-:Y:S01]  /*cd70*/  HMMA.16816.F32 R124, R4.reuse, R26, R124 ;  /* 0x0000001a047c723c */ /* 0x040fe2000000187c */
[----:B------:R-:W1:Y:S07]  /*cd80*/  LDSM.16.MT88.4 R24, [R189+0x6800] ;  /* 0x00680000bd18783b */ /* 0x000e6e0000004200 */
[----:B------:R-:W-:Y:S01]  /*cd90*/  HMMA.16816.F32 R128, R4, R28, R128 ;  /* 0x0000001c0480723c */ /* 0x000fe20000001880 */
[----:B---3--:R-:W-:-:S07]  /*cda0*/  FFMA.FTZ R9, R51, c[0x0][0x23c], -R8 ;  /* 0x00008f0033097a23 */ /* 0x008fce0000010808 */
[----:B------:R-:W-:Y:S01]  /*cdb0*/  HMMA.16816.F32 R140, R4, R30, R140 ;  /* 0x0000001e048c723c */ /* 0x000fe2000000188c */
[----:B------:R3:W-:Y:S06]  /*cdc0*/  MUFU.EX2 R157, R9 ;  /* 0x00000009009d7308 */ /* 0x0007ec0000000800 */
[----:B------:R-:W-:Y:S02]  /*cdd0*/  F2FP.PACK_AB R4, R170, R174 ;  /* 0x000000aeaa04723e */ /* 0x000fe400000000ff */
[----:B--2---:R-:W-:Y:S02]  /*cde0*/  F2FP.PACK_AB R6, R169, R171 ;  /* 0x000000aba906723e */ /* 0x004fe400000000ff */
[----:B-----5:R-:W-:-:S02]  /*cdf0*/  F2FP.PACK_AB R5, R166, R168 ;  /* 0x000000a8a605723e */ /* 0x020fc400000000ff */
[----:B------:R-:W-:Y:S01]  /*ce00*/  F2FP.PACK_AB R7, R165, R167 ;  /* 0x000000a7a507723e */ /* 0x000fe200000000ff */
[----:B---3--:R-:W-:-:S06]  /*ce10*/  FFMA.FTZ R9, R52, c[0x0][0x23c], -R8 ;  /* 0x00008f0034097a23 */ /* 0x008fcc0000010808 */
[C---:B----4-:R-:W-:Y:S01]  /*ce20*/  HMMA.16816.F32 R64, R4.reuse, R16, R64 ;  /* 0x000000100440723c */ /* 0x050fe20000001840 */
[----:B------:R2:W3:Y:S07]  /*ce30*/  MUFU.EX2 R156, R9 ;  /* 0x00000009009c7308 */ /* 0x0004ee0000000800 */
[C---:B-1----:R-:W-:Y:S08]  /*ce40*/  HMMA.16816.F32 R80, R4.reuse, R24, R84 ;  /* 0x000000180450723c */ /* 0x042ff00000001854 */
[----:B------:R-:W-:Y:S01]  /*ce50*/  HMMA.16816.F32 R76, R4, R26, R76 ;  /* 0x0000001a044c723c */ /* 0x000fe2000000184c */
[----:B--2---:R-:W-:-:S04]  /*ce60*/  FFMA.FTZ R9, R146, c[0x0][0x23c], -R0 ;  /* 0x00008f0092097a23 */ /* 0x004fc80000010800 */
        /* <DEDUP_REMOVED lines=9> */
[----:B------:R1:W-:Y:S02]  /*cf00*/  MUFU.EX2 R154, R9 ;  /* 0x00000009009a7308 */ /* 0x0003e40000000800 */
[----:B------:R-:W-:Y:S02]  /*cf10*/  F2FP.PACK_AB R4, R164, R172 ;  /* 0x000000aca404723e */ /* 0x000fe400000000ff */
[----:B------:R-:W-:Y:S02]  /*cf20*/  F2FP.PACK_AB R5, R159, R160 ;  /* 0x000000a09f05723e */ /* 0x000fe400000000ff */
[----:B------:R-:W-:Y:S02]  /*cf30*/  F2FP.PACK_AB R6, R162, R163 ;  /* 0x000000a3a206723e */ /* 0x000fe400000000ff */
[----:B---3--:R-:W-:-:S07]  /*cf40*/  F2FP.PACK_AB R7, R156, R157 ;  /* 0x0000009d9c07723e */ /* 0x008fce00000000ff */
[----:B------:R-:W-:Y:S01]  /*cf50*/  HMMA.16816.F32 R44, R4, R24, R44 ;  /* 0x00000018042c723c */ /* 0x000fe2000000182c */
[----:B-1----:R-:W-:-:S04]  /*cf60*/  FFMA.FTZ R9, R149, c[0x0][0x23c], -R3 ;  /* 0x00008f0095097a23 */ /* 0x002fc80000010803 */
[----:B------:R1:W2:Y:S03]  /*cf70*/  MUFU.EX2 R153, R9 ;  /* 0x0000000900997308 */ /* 0x0002a60000000800 */
[C---:B------:R-:W-:Y:S01]  /*cf80*/  HMMA.16816.F32 R36, R4.reuse, R26, R36 ;  /* 0x0000001a0424723c */ /* 0x040fe20000001824 */
[----:B------:R-:W3:Y:S07]  /*cf90*/  LDSM.16.MT88.4 R24, [R189+0x7000] ;  /* 0x00700000bd18783b */ /* 0x000eee0000004200 */
[----:B------:R-:W-:Y:S01]  /*cfa0*/  HMMA.16816.F32 R112, R4, R20, R112 ;  /* 0x000000140470723c */ /* 0x000fe20000001870 */
[----:B-1----:R-:W-:-:S07]  /*cfb0*/  FFMA.FTZ R9, R150, c[0x0][0x23c], -R3 ;  /* 0x00008f0096097a23 */ /* 0x002fce0000010803 */
[C---:B------:R-:W-:Y:S01]  /*cfc0*/  HMMA.16816.F32 R124, R4.reuse, R22, R124 ;  /* 0x00000016047c723c */ /* 0x040fe2000000187c */
[----:B------:R-:W1:Y:S01]  /*cfd0*/  LDSM.16.MT88.4 R20, [R192+0x7000] ;  /* 0x00700000c014783b */ /* 0x000e620000004200 */
[----:B------:R4:W-:Y:S06]  /*cfe0*/  MUFU.EX2 R152, R9 ;  /* 0x0000000900987308 */ /* 0x0009ec0000000800 */
[C---:B------:R-:W-:Y:S08]  /*cff0*/  HMMA.16816.F32 R32, R4.reuse, R16, R32 ;  /* 0x000000100420723c */ /* 0x040ff00000001820 */
[----:B------:R-:W-:Y:S01]  /*d000*/  HMMA.16816.F32 R28, R4, R18, R108 ;  /* 0x00000012041c723c */ /* 0x000fe2000000186c */
[----:B------:R-:W5:Y:S01]  /*d010*/  LDSM.16.MT88.4 R16, [R190+0x7000] ;  /* 0x00700000be10783b */ /* 0x000f620000004200 */
[----:B----4-:R-:W-:-:S03]  /*d020*/  FFMA.FTZ R9, R151, c[0x0][0x23c], -R3 ;  /* 0x00008f0097097a23 */ /* 0x010fc60000010803 */
[----:B------:R-:W-:Y:S01]  /*d030*/  LDSM.16.MT88.4 R108, [R192+0x7800] ;  /* 0x00780000c06c783b */ /* 0x000fe20000004200 */
[----:B------:R4:W1:Y:S02]  /*d040*/  MUFU.EX2 R151, R9 ;  /* 0x0000000900977308 */ /* 0x0008640000000800 */
[C---:B------:R-:W-:Y:S08]  /*d050*/  HMMA.16816.F32 R128, R4.reuse, R12, R128 ;  /* 0x0000000c0480723c */ /* 0x040ff00000001880 */
[----:B------:R-:W-:Y:S01]  /*d060*/  HMMA.16816.F32 R140, R4, R14, R140 ;  /* 0x0000000e048c723c */ /* 0x000fe2000000188c */
[----:B------:R-:W3:Y:S01]  /*d070*/  LDSM.16.MT88.4 R12, [R191+0x7000] ;  /* 0x00700000bf0c783b */ /* 0x000ee20000004200 */
[----:B----4-:R-:W-:-:S05]  /*d080*/  FFMA.FTZ R9, R178, c[0x0][0x23c], -R2 ;  /* 0x00008f00b2097a23 */ /* 0x010fca0000010802 */
[----:B--2---:R-:W-:Y:S02]  /*d090*/  F2FP.PACK_AB R4, R153, R154 ;  /* 0x0000009a9904723e */ /* 0x004fe400000000ff */
[----:B-1----:R-:W-:Y:S01]  /*d0a0*/  F2FP.PACK_AB R6, R151, R152 ;  /* 0x000000989706723e */ /* 0x002fe200000000ff */
        /* <DEDUP_REMOVED lines=10> */
[----:B------:R1:W2:Y:S02]  /*d150*/  MUFU.EX2 R146, R9 ;  /* 0x0000000900927308 */ /* 0x0002a40000000800 */
[C---:B---3--:R-:W-:Y:S08]  /*d160*/  HMMA.16816.F32 R88, R4.reuse, R26, R76 ;  /* 0x0000001a0458723c */ /* 0x048ff0000000184c */
[----:B------:R-:W-:Y:S01]  /*d170*/  HMMA.16816.F32 R100, R4, R20, R64 ;  /* 0x000000140464723c */ /* 0x000fe20000001840 */
[----:B-1----:R-:W-:-:S04]  /*d180*/  FFMA.FTZ R9, R185, c[0x0][0x23c], -R0 ;  /* 0x00008f00b9097a23 */ /* 0x002fc80000010800 */
[----:B------:R1:W-:Y:S03]  /*d190*/  MUFU.EX2 R145, R9 ;  /* 0x0000000900917308 */ /* 0x0003e60000000800 */
[C---:B------:R-:W-:Y:S08]  /*d1a0*/  HMMA.16816.F32 R104, R4.reuse, R22, R60 ;  /* 0x000000160468723c */ /* 0x040ff0000000183c */
[----:B-----5:R-:W-:Y:S01]  /*d1b0*/  HMMA.16816.F32 R116, R4, R16, R56 ;  /* 0x000000100474723c */ /* 0x020fe20000001838 */
[----:B-1----:R-:W-:-:S07]  /*d1c0*/  FFMA.FTZ R9, R214, c[0x0][0x23c], -R0 ;  /* 0x00008f00d6097a23 */ /* 0x002fce0000010800 */
[C---:B------:R-:W-:Y:S01]  /*d1d0*/  HMMA.16816.F32 R132, R4.reuse, R12, R48 ;  /* 0x0000000c0484723c */ /* 0x040fe20000001830 */
[----:B------:R1:W-:Y:S07]  /*d1e0*/  MUFU.EX2 R144, R9 ;  /* 0x0000000900907308 */ /* 0x0003ee0000000800 */
[C---:B------:R-:W-:Y:S08]  /*d1f0*/  HMMA.16816.F32 R120, R4.reuse, R18, R52 ;  /* 0x000000120478723c */ /* 0x040ff00000001834 */
[----:B------:R-:W-:Y:S01]  /*d200*/  HMMA.16816.F32 R84, R4, R24, R80 ;  /* 0x000000180454723c */ /* 0x000fe20000001850 */
[----:B-1----:R-:W-:-:S02]  /*d210*/  FFMA.FTZ R9, R211, c[0x0][0x23c], -R0 ;  /* 0x00008f00d3097a23 */ /* 0x002fc40000010800 */
[----:B------:R-:W-:Y:S02]  /*d220*/  FFMA.FTZ R0, R215, c[0x0][0x23c], -R0 ;  /* 0x00008f00d7007a23 */ /* 0x000fe40000010800 */
[----:B------:R1:W-:Y:S03]  /*d230*/  MUFU.EX2 R76, R9 ;  /* 0x00000009004c7308 */ /* 0x0003e60000000800 */
[----:B------:R-:W-:Y:S05]  /*d240*/  HMMA.16816.F32 R52, R4, R14, R40 ;  /* 0x0000000e0434723c */ /* 0x000fea0000001828 */
[----:B------:R3:W-:Y:S02]  /*d250*/  MUFU.EX2 R50, R0 ;  /* 0x0000000000327308 */ /* 0x0007e40000000800 */
[----:B------:R-:W-:-:S02]  /*d260*/  F2FP.PACK_AB R4, R158, R161 ;  /* 0x000000a19e04723e */ /* 0x000fc400000000ff */
[----:B--2---:R-:W-:Y:S01]  /*d270*/  F2FP.PACK_AB R6, R146, R155 ;  /* 0x0000009b9206723e */ /* 0x004fe200000000ff */
[----:B-1----:R-:W-:-:S04]  /*d280*/  FFMA.FTZ R9, R173, c[0x0][0x23c], -R8 ;  /* 0x00008f00ad097a23 */ /* 0x002fc80000010808 */
[----:B------:R1:W-:Y:S01]  /*d290*/  MUFU.EX2 R64, R9 ;  /* 0x0000000900407308 */ /* 0x0003e20000000800 */
[----:B---3--:R-:W-:-:S07]  /*d2a0*/  FFMA.FTZ R0, R238, c[0x0][0x23c], -R3 ;  /* 0x00008f00ee007a23 */ /* 0x008fce0000010803 */
[----:B------:R2:W-:Y:S01]  /*d2b0*/  MUFU.EX2 R48, R0 ;  /* 0x0000000000307308 */ /* 0x0005e20000000800 */
[----:B-1----:R-:W-:-:S07]  /*d2c0*/  FFMA.FTZ R9, R175, c[0x0][0x23c], -R8 ;  /* 0x00008f00af097a23 */ /* 0x002fce0000010808 */
[----:B------:R1:W3:Y:S01]  /*d2d0*/  MUFU.EX2 R60, R9 ;  /* 0x00000009003c7308 */ /* 0x0002e20000000800 */
[----:B--2---:R-:W-:-:S07]  /*d2e0*/  FFMA.FTZ R0, R239, c[0x0][0x23c], -R3 ;  /* 0x00008f00ef007a23 */ /* 0x004fce0000010803 */
[----:B------:R2:W4:Y:S01]  /*d2f0*/  MUFU.EX2 R49, R0 ;  /* 0x0000000000317308 */ /* 0x0005220000000800 */
[----:B-1----:R-:W-:Y:S01]  /*d300*/  FFMA.FTZ R9, R176, c[0x0][0x23c], -R8 ;  /* 0x00008f00b0097a23 */ /* 0x002fe20000010808 */
[----:B---3--:R-:W-:-:S06]  /*d310*/  F2FP.PACK_AB R5, R60, R64 ;  /* 0x000000403c05723e */ /* 0x008fcc00000000ff */
[----:B------:R1:W-:Y:S01]  /*d320*/  MUFU.EX2 R57, R9 ;  /* 0x0000000900397308 */ /* 0x0003e20000000800 */
[--C-:B--2---:R-:W-:Y:S01]  /*d330*/  FFMA.FTZ R0, R236, c[0x0][0x23c], -R3.reuse ;  /* 0x00008f00ec007a23 */ /* 0x104fe20000010803 */
[----:B----4-:R-:W-:Y:S01]  /*d340*/  F2FP.PACK_AB R136, R49, R48 ;  /* 0x000000303188723e */ /* 0x010fe200000000ff */
[----:B------:R-:W-:Y:S02]  /*d350*/  FFMA.FTZ R3, R226, c[0x0][0x23c], -R3 ;  /* 0x00008f00e2037a23 */ /* 0x000fe40000010803 */
[----:B-1----:R-:W-:-:S04]  /*d360*/  FFMA.FTZ R9, R177, c[0x0][0x23c], -R8 ;  /* 0x00008f00b1097a23 */ /* 0x002fc80000010808 */
[----:B------:R-:W1:Y:S02]  /*d370*/  MUFU.EX2 R56, R9 ;  /* 0x0000000900387308 */ /* 0x000e640000000800 */
[----:B-1----:R-:W-:-:S07]  /*d380*/  F2FP.PACK_AB R7, R56, R57 ;  /* 0x000000393807723e */ /* 0x002fce00000000ff */
        /* <DEDUP_REMOVED lines=9> */
[----:B---3--:R-:W-:-:S03]  /*d420*/  F2FP.PACK_AB R138, R25, R44 ;  /* 0x0000002c198a723e */ /* 0x008fc600000000ff */
[----:B------:R-:W-:-:S03]  /*d430*/  FADD.FTZ R3, R217, R3 ;  /* 0x00000003d9037221 */ /* 0x000fc60000010000 */
[----:B------:R-:W-:Y:S01]  /*d440*/  HMMA.16816.F32 R128, R4, R12, R128 ;  /* 0x0000000c0480723c */ /* 0x000fe20000001880 */
[----:B-1----:R-:W-:-:S07]  /*d450*/  FFMA.FTZ R0, R230, c[0x0][0x23c], -R2 ;  /* 0x00008f00e6007a23 */ /* 0x002fce0000010802 */
[C---:B------:R-:W-:Y:S01]  /*d460*/  HMMA.16816.F32 R112, R4.reuse, R16, R112 ;  /* 0x000000100470723c */ /* 0x040fe20000001870 */
[----:B------:R1:W2:Y:S07]  /*d470*/  MUFU.EX2 R21, R0 ;  /* 0x0000000000157308 */ /* 0x0002ae0000000800 */
[C---:B------:R-:W-:Y:S01]  /*d480*/  HMMA.16816.F32 R36, R4.reuse, R18, R124 ;  /* 0x000000120424723c */ /* 0x040fe2000000187c */
[----:B------:R-:W3:Y:S04]  /*d490*/  LDSM.16.MT88.4 R124, [R190+0x7800] ;  /* 0x00780000be7c783b */ /* 0x000ee80000004200 */
[----:B------:R-:W4:Y:S03]  /*d4a0*/  LDSM.16.MT88.4 R16, [R191+0x7800] ;  /* 0x00780000bf10783b */ /* 0x000f260000004200 */
[----:B------:R-:W-:Y:S01]  /*d4b0*/  HMMA.16816.F32 R12, R4, R14, R140 ;  /* 0x0000000e040c723c */ /* 0x000fe2000000188c */
[--C-:B-1----:R-:W-:Y:S01]  /*d4c0*/  FFMA.FTZ R0, R235, c[0x0][0x23c], -R2.reuse ;  /* 0x00008f00eb007a23 */ /* 0x102fe20000010802 */
[----:B--2---:R-:W-:Y:S01]  /*d4d0*/  F2FP.PACK_AB R137, R21, R24 ;  /* 0x000000181589723e */ /* 0x004fe200000000ff */
[----:B------:R-:W-:-:S02]  /*d4e0*/  FFMA.FTZ R2, R237, c[0x0][0x23c], -R2 ;  /* 0x00008f00ed027a23 */ /* 0x000fc40000010802 */
[----:B------:R1:W-:Y:S02]  /*d4f0*/  MUFU.EX2 R22, R0 ;  /* 0x0000000000167308 */ /* 0x0003e40000000800 */
[----:B------:R-:W-:Y:S01]  /*d500*/  FFMA.FTZ R4, R242, R68, R186 ;  /* 0x00000044f2047223 */ /* 0x000fe200000100ba */
[----:B------:R-:W-:Y:S01]  /*d510*/  F2FP.PACK_AB R140, R144, R145 ;  /* 0x00000091908c723e */ /* 0x000fe200000000ff */
[----:B------:R-:W-:Y:S01]  /*d520*/  FADD.FTZ R5, R216, R3 ;  /* 0x00000003d8057221 */ /* 0x000fe20000010000 */
[----:B------:R-:W-:Y:S01]  /*d530*/  F2FP.PACK_AB R142, R50, R76 ;  /* 0x0000004c328e723e */ /* 0x000fe200000000ff */
[----:B------:R-:W-:Y:S02]  /*d540*/  FADD.FTZ R4, R184, R4 ;  /* 0x00000004b8047221 */ /* 0x000fe40000010000 */
[----:B------:R2:W5:Y:S01]  /*d550*/  MUFU.EX2 R20, R2 ;  /* 0x0000000200147308 */ /* 0x0005620000000800 */
[----:B------:R-:W-:Y:S02]  /*d560*/  FADD.FTZ R7, R218, R5 ;  /* 0x00000005da077221 */ /* 0x000fe40000010000 */
[----:B------:R-:W-:-:S04]  /*d570*/  FADD.FTZ R3, R183, R4 ;  /* 0x00000004b7037221 */ /* 0x000fc80000010000 */
[----:B------:R-:W-:Y:S02]  /*d580*/  FADD.FTZ R6, R182, R3 ;  /* 0x00000003b6067221 */ /* 0x000fe40000010000 */
[----:B-1----:R-:W-:Y:S02]  /*d590*/  FFMA.FTZ R0, R225, c[0x0][0x23c], -R8 ;  /* 0x00008f00e1007a23 */ /* 0x002fe40000010808 */
[----:B------:R-:W-:Y:S02]  /*d5a0*/  FADD.FTZ R3, R172, R7 ;  /* 0x00000007ac037221 */ /* 0x000fe40000010000 */
[----:B------:R1:W-:Y:S01]  /*d5b0*/  MUFU.EX2 R11, R0 ;  /* 0x00000000000b7308 */ /* 0x0003e20000000800 */
[----:B--2---:R-:W-:Y:S01]  /*d5c0*/  FFMA.FTZ R2, R244, R75, R229 ;  /* 0x0000004bf4027223 */ /* 0x004fe200000100e5 */
[----:B-----5:R-:W-:-:S03]  /*d5d0*/  F2FP.PACK_AB R139, R20, R22 ;  /* 0x00000016148b723e */ /* 0x020fc600000000ff */
[----:B------:R-:W-:-:S04]  /*d5e0*/  FADD.FTZ R2, R228, R2 ;  /* 0x00000002e4027221 */ /* 0x000fc80000010000 */
[----:B------:R-:W-:Y:S01]  /*d5f0*/  FADD.FTZ R2, R232, R2 ;  /* 0x00000002e8027221 */ /* 0x000fe20000010000 */
[C---:B------:R-:W-:Y:S03]  /*d600*/  HMMA.16816.F32 R84, R136.reuse, R92, R84 ;  /* 0x0000005c8854723c */ /* 0x040fe60000001854 */
[----:B------:R-:W-:Y:S02]  /*d610*/  FADD.FTZ R5, R234, R2 ;  /* 0x00000002ea057221 */ /* 0x000fe40000010000 */
[----:B-1----:R-:W-:Y:S02]  /*d620*/  FFMA.FTZ R0, R224, c[0x0][0x23c], -R8 ;  /* 0x00008f00e0007a23 */ /* 0x002fe40000010808 */
[----:B------:R-:W-:Y:S01]  /*d630*/  FADD.FTZ R2, R160, R6 ;  /* 0x00000006a0027221 */ /* 0x000fe20000010000 */
[C---:B------:R-:W-:Y:S01]  /*d640*/  HMMA.16816.F32 R88, R136.reuse, R94, R88 ;  /* 0x0000005e8858723c */ /* 0x040fe20000001858 */
[----:B------:R1:W2:Y:S07]  /*d650*/  MUFU.EX2 R9, R0 ;  /* 0x0000000000097308 */ /* 0x0002ae0000000800 */
[C---:B------:R-:W-:Y:S08]  /*d660*/  HMMA.16816.F32 R100, R136.reuse, R108, R100 ;  /* 0x0000006c8864723c */ /* 0x040ff00000001864 */
[----:B------:R-:W-:Y:S01]  /*d670*/  HMMA.16816.F32 R104, R136, R110, R104 ;  /* 0x0000006e8868723c */ /* 0x000fe20000001868 */
[----:B-1----:R-:W-:Y:S01]  /*d680*/  FFMA.FTZ R0, R231, c[0x0][0x23c], -R8 ;  /* 0x00008f00e7007a23 */ /* 0x002fe20000010808 */
[----:B--2---:R-:W-:-:S03]  /*d690*/  F2FP.PACK_AB R141, R9, R11 ;  /* 0x0000000b098d723e */ /* 0x004fc600000000ff */
[----:B------:R1:W-:Y:S03]  /*d6a0*/  MUFU.EX2 R10, R0 ;  /* 0x00000000000a7308 */ /* 0x0003e60000000800 */
[C---:B---3--:R-:W-:Y:S08]  /*d6b0*/  HMMA.16816.F32 R116, R136.reuse, R124, R116 ;  /* 0x0000007c8874723c */ /* 0x048ff00000001874 */
[----:B------:R-:W-:Y:S01]  /*d6c0*/  HMMA.16816.F32 R120, R136, R126, R120 ;  /* 0x0000007e8878723c */ /* 0x000fe20000001878 */
[----:B-1----:R-:W-:-:S07]  /*d6d0*/  FFMA.FTZ R0, R227, c[0x0][0x23c], -R8 ;  /* 0x00008f00e3007a23 */ /* 0x002fce0000010808 */
[C---:B----4-:R-:W-:Y:S01]  /*d6e0*/  HMMA.16816.F32 R132, R136.reuse, R16, R132 ;  /* 0x000000108884723c */ /* 0x050fe20000001884 */
[----:B------:R1:W2:Y:S07]  /*d6f0*/  MUFU.EX2 R8, R0 ;  /* 0x0000000000087308 */ /* 0x0002ae0000000800 */
[----:B------:R-:W-:Y:S01]  /*d700*/  HMMA.16816.F32 R136, R136, R18, R52 ;  /* 0x000000128888723c */ /* 0x000fe20000001834 */
[----:B-1----:R-:W-:Y:S01]  /*d710*/  FFMA.FTZ R0, R243, R74, R220 ;  /* 0x0000004af3007223 */ /* 0x002fe200000100dc */
[----:B--2---:R-:W-:-:S03]  /*d720*/  F2FP.PACK_AB R143, R8, R10 ;  /* 0x0000000a088f723e */ /* 0x004fc600000000ff */
[----:B------:R-:W-:-:S04]  /*d730*/  FADD.FTZ R0, R219, R0 ;  /* 0x00000000db007221 */ /* 0x000fc80000010000 */
[----:B------:R-:W-:Y:S01]  /*d740*/  FADD.FTZ R0, R223, R0 ;  /* 0x00000000df007221 */ /* 0x000fe20000010000 */
[C---:B------:R-:W-:Y:S03]  /*d750*/  HMMA.16816.F32 R80, R140.reuse, R92, R80 ;  /* 0x0000005c8c50723c */ /* 0x040fe60000001850 */
        /* <DEDUP_REMOVED lines=54> */
.L_x_1668:
[----:B------:R-:W-:-:S13]  /*dac0*/  ISETP.GT.AND P0, PT, R213, UR8, PT ;  /* 0x00000008d5007c0c */ /* 0x000fda000bf04270 */
[----:B------:R-:W-:Y:S05]  /*dad0*/  @!P0 BRA `(.L_x_1671) ;  /* 0x00003d1000008947 */ /* 0x000fea0003800000 */
[----:B------:R-:W2:Y:S01]  /*dae0*/  LDL.LU.64 R6, [R1+0x10] ;  /* 0x0000100001067983 */ /* 0x000ea20000300a00 */
[----:B------:R-:W-:Y:S01]  /*daf0*/  IMAD.MOV.U32 R68, RZ, RZ, R72 ;  /* 0x000000ffff447224 */ /* 0x000fe200078e0048 */
[----:B------:R-:W-:Y:S01]  /*db00*/  MOV R75, R70 ;  /* 0x00000046004b7202 */ /* 0x000fe20000000f00 */
[----:B------:R-:W-:Y:S01]  /*db10*/  IMAD.MOV.U32 R3, RZ, RZ, R73 ;  /* 0x000000ffff037224 */ /* 0x000fe200078e0049 */
[----:B------:R-:W3:Y:S01]  /*db20*/  LDL.LU.64 R4, [R1+0x20] ;  /* 0x0000200001047983 */ /* 0x000ee20000300a00 */
[----:B------:R-:W-:Y:S01]  /*db30*/  IMAD.MOV.U32 R74, RZ, RZ, R71 ;  /* 0x000000ffff4a7224 */ /* 0x000fe200078e0047 */
[----:B------:R-:W-:Y:S02]  /*db40*/  USHF.L.U64.HI UR5, UR4, 0x5, UR5 ;  /* 0x0000000504057899 */ /* 0x000fe40008010205 */
[----:B------:R-:W-:Y:S02]  /*db50*/  USHF.L.U64.HI UR7, UR6, 0x5, UR7 ;  /* 0x0000000506077899 */ /* 0x000fe40008010207 */
[----:B------:R-:W-:-:S02]  /*db60*/  USHF.L.U32 UR4, UR4, 0x5, URZ ;  /* 0x0000000504047899 */ /* 0x000fc4000800063f */
[----:B------:R-:W-:Y:S01]  /*db70*/  USHF.L.U32 UR6, UR6, 0x5, URZ ;  /* 0x0000000506067899 */ /* 0x000fe2000800063f */
[----:B--2---:R-:W-:Y:S02]  /*db80*/  MOV R247, R7 ;  /* 0x0000000700f77202 */ /* 0x004fe40000000f00 */
[----:B---3--:R-:W-:Y:S01]  /*db90*/  MOV R246, R4 ;  /* 0x0000000400f67202 */ /* 0x008fe20000000f00 */
[----:B------:R-:W-:Y:S05]  /*dba0*/  BRA `(.L_x_1672) ;  /* 0x000001a000007947 */ /* 0x000fea0003800000 */
.L_x_1674:
[----:B------:R-:W-:Y:S01]  /*dbb0*/  IADD3 R0, R213, -0x2, RZ ;  /* 0xfffffffed5007810 */ /* 0x000fe20007ffe0ff */
[----:B------:R-:W2:Y:S03]  /*dbc0*/  LDL.64 R214, [R1+0x8] ;  /* 0x0000080001d67983 */ /* 0x000ea60000100a00 */
[----:B------:R-:W-:Y:S01]  /*dbd0*/  SHF.R.S32.HI R2, RZ, 0x1f, R0 ;  /* 0x0000001fff027819 */ /* 0x000fe20000011400 */
[----:B------:R-:W-:Y:S04]  /*dbe0*/  IMAD.WIDE.U32 R4, R0, c[0x0][0x198], RZ ;  /* 0x0000660000047a25 */ /* 0x000fe800078e00ff */
[----:B------:R-:W-:Y:S04]  /*dbf0*/  IMAD R2, R2, c[0x0][0x198], RZ ;  /* 0x0000660002027a24 */ /* 0x000fe800078e02ff */
[----:B------:R-:W-:Y:S04]  /*dc00*/  IMAD R2, R0, c[0x0][0x19c], R2 ;  /* 0x0000670000027a24 */ /* 0x000fe800078e0202 */
[----:B------:R-:W-:Y:S01]  /*dc10*/  IMAD.IADD R2, R5, 0x1, R2 ;  /* 0x0000000105027824 */ /* 0x000fe200078e0202 */
[----:B--2---:R-:W-:Y:S04]  /*dc20*/  LEA R0, P0, R4, R214, 0x6 ;  /* 0x000000d604007211 */ /* 0x004fe800078030ff */
        /* <DEDUP_REMOVED lines=18> */
.L_x_1672:
[----:B------:R-:W-:Y:S04]  /*dd50*/  DEPBAR.LE SB0, 0x0 ;  /* 0x000080000000791a */ /* 0x000fe80000000000 */
[----:B------:R-:W-:Y:S01]  /*dd60*/  BAR.SYNC.DEFER_BLOCKING 0x0 ;  /* 0x0000000000007b1d */ /* 0x000fe20000010000 */
[----:B------:R-:W-:Y:S04]  /*dd70*/  IADD3 R211, R213, -0x1, RZ ;  /* 0xffffffffd5d37810 */ /* 0x000fe80007ffe0ff */
[----:B------:R-:W-:Y:S01]  /*dd80*/  SHF.R.S32.HI R2, RZ, 0x1f, R211 ;  /* 0x0000001fff027819 */ /* 0x000fe200000114d3 */
[C---:B------:R-:W-:Y:S02]  /*dd90*/  IMAD R0, R211.reuse, UR12, RZ ;  /* 0x0000000cd3007c24 */ /* 0x040fe4000f8e02ff */
[----:B------:R-:W-:Y:S04]  /*dda0*/  IMAD.WIDE.U32 R4, R211, UR13, R246 ;  /* 0x0000000dd3047c25 */ /* 0x000fe8000f8e00f6 */
[----:B------:R-:W-:Y:S01]  /*ddb0*/  IMAD R0, R2, UR13, R0 ;  /* 0x0000000d02007c24 */ /* 0x000fe2000f8e0200 */
[----:B------:R-:W-:Y:S04]  /*ddc0*/  LEA R8, P1, R4, c[0x0][0x170], 0x1 ;  /* 0x00005c0004087a11 */ /* 0x000fe800078208ff */
[----:B------:R-:W-:Y:S02]  /*ddd0*/  IADD3 R0, R5, R0, RZ ;  /* 0x0000000005007210 */ /* 0x000fe40007ffe0ff */
        /* <DEDUP_REMOVED lines=12> */
[----:B------:R-:W-:Y:S07]  /*dea0*/  ISETP.GT.AND P0, PT, R211, UR8, PT ;  /* 0x00000008d3007c0c */ /* 0x000fee000bf04270 */
        /* <DEDUP_REMOVED lines=101> */
[----:B------:R-:W1:Y:S10]  /*e500*/  MUFU.TANH R180, R14 ;  /* 0x0000000e00b47308 */ /* 0x000e740000002400 */
[----:B------:R-:W1:Y:S01]  /*e510*/  MUFU.TANH R181, R15 ;  /* 0x0000000f00b57308 */ /* 0x000e620000002400 */
[----:B-----5:R-:W5:Y:S01]  /*e520*/  LDSM.16.M88.4 R8, [R193+0x1000] ;  /* 0x00100000c108783b */ /* 0x020f620000000200 */
[-C--:B----4-:R-:W-:Y:S08]  /*e530*/  HMMA.16816.F32 R20, R156, R4.reuse, R20 ;  /* 0x000000049c14723c */ /* 0x090ff00000001814 */
[----:B------:R-:W4:Y:S01]  /*e540*/  MUFU.TANH R178, R12 ;  /* 0x0000000c00b27308 */ /* 0x000f220000002400 */
[C---:B------:R-:W-:Y:S09]  /*e550*/  HMMA.16816.F32 R24, R76.reuse, R4, R24 ;  /* 0x000000044c18723c */ /* 0x040ff20000001818 */
[----:B------:R-:W1:Y:S01]  /*e560*/  MUFU.TANH R177, R13 ;  /* 0x0000000d00b17308 */ /* 0x000e620000002400 */
[-C--:B------:R-:W-:Y:S08]  /*e570*/  HMMA.16816.F32 R28, R76, R6.reuse, R28 ;  /* 0x000000064c1c723c */ /* 0x080ff0000000181c */
[C---:B------:R-:W-:Y:S01]  /*e580*/  HMMA.16816.F32 R32, R156.reuse, R6, R32 ;  /* 0x000000069c20723c */ /* 0x040fe20000001820 */
[----:B------:R-:W1:Y:S01]  /*e590*/  MUFU.TANH R152, R16 ;  /* 0x0000001000987308 */ /* 0x000e620000002400 */
[----:B------:R-:W1:Y:S01]  /*e5a0*/  LDSM.16.M88.4 R4, [R193+0x1800] ;  /* 0x00180000c104783b */ /* 0x000e620000000200 */
[----:B------:R-:W-:Y:S04]  /*e5b0*/  DEPBAR.LE SB0, 0x0 ;  /* 0x000080000000791a */ /* 0x000fe80000000000 */
[----:B------:R-:W-:Y:S02]  /*e5c0*/  FMUL.FTZ R23, R23, c[0x0][0x2ec] ;  /* 0x0000bb0017177a20 */ /* 0x000fe40000410000 */
[----:B------:R-:W-:Y:S02]  /*e5d0*/  FMUL.FTZ R20, R20, c[0x0][0x2ec] ;  /* 0x0000bb0014147a20 */ /* 0x000fe40000410000 */
[----:B------:R-:W1:Y:S01]  /*e5e0*/  MUFU.TANH R150, R23 ;  /* 0x0000001700967308 */ /* 0x000e620000002400 */
[----:B------:R-:W-:Y:S01]  /*e5f0*/  BAR.SYNC.DEFER_BLOCKING 0x0 ;  /* 0x0000000000007b1d */ /* 0x000fe20000010000 */
[----:B------:R-:W-:Y:S01]  /*e600*/  FMUL.FTZ R22, R22, c[0x0][0x2ec] ;  /* 0x0000bb0016167a20 */ /* 0x000fe20000410000 */
[-C--:B-----5:R-:W-:Y:S05]  /*e610*/  HMMA.16816.F32 R36, R156, R8.reuse, R36 ;  /* 0x000000089c24723c */ /* 0x0a0fea0000001824 */
[----:B------:R-:W-:Y:S02]  /*e620*/  FMUL.FTZ R25, R25, c[0x0][0x2ec] ;  /* 0x0000bb0019197a20 */ /* 0x000fe40000410000 */
[----:B------:R-:W1:Y:S01]  /*e630*/  MUFU.TANH R148, R20 ;  /* 0x0000001400947308 */ /* 0x000e620000002400 */
[----:B------:R-:W-:Y:S01]  /*e640*/  FMUL.FTZ R27, R27, c[0x0][0x2ec] ;  /* 0x0000bb001b1b7a20 */ /* 0x000fe20000410000 */
[C---:B------:R-:W-:Y:S04]  /*e650*/  HMMA.16816.F32 R40, R76.reuse, R8, R40 ;  /* 0x000000084c28723c */ /* 0x040fe80000001828 */
[----:B------:R-:W-:Y:S02]  /*e660*/  FMUL.FTZ R29, R29, c[0x0][0x2ec] ;  /* 0x0000bb001d1d7a20 */ /* 0x000fe40000410000 */
[----:B------:R-:W-:Y:S02]  /*e670*/  FMUL.FTZ R31, R31, c[0x0][0x2ec] ;  /* 0x0000bb001f1f7a20 */ /* 0x000fe40000410000 */
[----:B------:R-:W2:Y:S01]  /*e680*/  MUFU.TANH R151, R22 ;  /* 0x0000001600977308 */ /* 0x000ea20000002400 */
[-C--:B------:R-:W-:Y:S03]  /*e690*/  HMMA.16816.F32 R44, R76, R10.reuse, R44 ;  /* 0x0000000a4c2c723c */ /* 0x080fe6000000182c */
[----:B------:R-:W-:Y:S02]  /*e6a0*/  FMUL.FTZ R35, R35, c[0x0][0x2ec] ;  /* 0x0000bb0023237a20 */ /* 0x000fe40000410000 */
[----:B------:R-:W-:Y:S02]  /*e6b0*/  FMUL.FTZ R21, R21, c[0x0][0x2ec] ;  /* 0x0000bb0015157a20 */ /* 0x000fe40000410000 */
[----:B------:R-:W-:Y:S01]  /*e6c0*/  FMUL.FTZ R36, R36, c[0x0][0x2ec] ;  /* 0x0000bb0024247a20 */ /* 0x000fe20000410000 */
[C---:B------:R-:W-:Y:S01]  /*e6d0*/  HMMA.16816.F32 R48, R156.reuse, R10, R48 ;  /* 0x0000000a9c30723c */ /* 0x040fe20000001830 */
[----:B------:R-:W2:Y:S03]  /*e6e0*/  MUFU.TANH R167, R25 ;  /* 0x0000001900a77308 */ /* 0x000ea60000002400 */
        /* <DEDUP_REMOVED lines=8> */
[----:B------:R5:W2:Y:S01]  /*e770*/  MUFU.TANH R162, R29 ;  /* 0x0000001d00a27308 */ /* 0x000aa20000002400 */
[----:B------:R-:W-:Y:S02]  /*e780*/  FMUL.FTZ R26, R26, c[0x0][0x2ec] ;  /* 0x0000bb001a1a7a20 */ /* 0x000fe40000410000 */
[-C--:B------:R-:W-:Y:S04]  /*e790*/  HMMA.16816.F32 R60, R76, R6.reuse, R60 ;  /* 0x000000064c3c723c */ /* 0x080fe8000000183c */
[----:B------:R-:W-:Y:S02]  /*e7a0*/  FMUL.FTZ R28, R28, c[0x0][0x2ec] ;  /* 0x0000bb001c1c7a20 */ /* 0x000fe40000410000 */
[----:B------:R-:W-:Y:S01]  /*e7b0*/  FMUL.FTZ R30, R30, c[0x0][0x2ec] ;  /* 0x0000bb001e1e7a20 */ /* 0x000fe20000410000 */
[----:B------:R2:W2:Y:S01]  /*e7c0*/  MUFU.TANH R174, R31 ;  /* 0x0000001f00ae7308 */ /* 0x0004a20000002400 */
[----:B------:R-:W-:Y:S04]  /*e7d0*/  HMMA.16816.F32 R64, R156, R6, R64 ;  /* 0x000000069c40723c */ /* 0x000fe80000001840 */
[----:B-1----:R-:W-:Y:S02]  /*e7e0*/  FMUL.FTZ R27, R48, c[0x0][0x2ec] ;  /* 0x0000bb00301b7a20 */ /* 0x002fe40000410000 */
[----:B------:R-:W-:Y:S02]  /*e7f0*/  FMUL.FTZ R32, R32, c[0x0][0x2ec] ;  /* 0x0000bb0020207a20 */ /* 0x000fe40000410000 */
[----:B------:R-:W-:Y:S01]  /*e800*/  FMUL.FTZ R56, R56, c[0x0][0x2ec] ;  /* 0x0000bb0038387a20 */ /* 0x000fe20000410000 */
[----:B------:R1:W1:Y:S03]  /*e810*/  MUFU.TANH R72, R35 ;  /* 0x0000002300487308 */ /* 0x0002660000002400 */
[----:B------:R-:W-:Y:S02]  /*e820*/  FMUL.FTZ R57, R57, c[0x0][0x2ec] ;  /* 0x0000bb0039397a20 */ /* 0x000fe40000410000 */
[----:B-----5:R-:W-:Y:S02]  /*e830*/  FMUL.FTZ R29, R49, c[0x0][0x2ec] ;  /* 0x0000bb00311d7a20 */ /* 0x020fe40000410000 */
[----:B------:R-:W-:Y:S02]  /*e840*/  FMUL.FTZ R60, R60, c[0x0][0x2ec] ;  /* 0x0000bb003c3c7a20 */ /* 0x000fe40000410000 */
[----:B------:R-:W-:Y:S01]  /*e850*/  FMUL.FTZ R61, R61, c[0x0][0x2ec] ;  /* 0x0000bb003d3d7a20 */ /* 0x000fe20000410000 */
[----:B------:R5:W3:Y:S01]  /*e860*/  MUFU.TANH R14, R36 ;  /* 0x00000024000e7308 */ /* 0x000ae20000002400 */
[----:B------:R-:W-:Y:S02]  /*e870*/  FMUL.FTZ R62, R62, c[0x0][0x2ec] ;  /* 0x0000bb003e3e7a20 */ /* 0x000fe40000410000 */
[----:B------:R-:W-:Y:S02]  /*e880*/  FMUL.FTZ R63, R63, c[0x0][0x2ec] ;  /* 0x0000bb003f3f7a20 */ /* 0x000fe40000410000 */
[----:B--2---:R-:W-:Y:S02]  /*e890*/  FMUL.FTZ R31, R52, c[0x0][0x2ec] ;  /* 0x0000bb00341f7a20 */ /* 0x004fe40000410000 */
[----:B------:R-:W-:Y:S02]  /*e8a0*/  FMUL.FTZ R20, R64, c[0x0][0x2ec] ;  /* 0x0000bb0040147a20 */ /* 0x000fe40000410000 */
[----:B------:R-:W-:Y:S01]  /*e8b0*/  FMUL.FTZ R15, R65, c[0x0][0x2ec] ;  /* 0x0000bb00410f7a20 */ /* 0x000fe20000410000 */
[----:B------:R2:W2:Y:S01]  /*e8c0*/  MUFU.TANH R23, R37 ;  /* 0x0000002500177308 */ /* 0x0004a20000002400 */
[----:B------:R-:W-:Y:S02]  /*e8d0*/  FMUL.FTZ R22, R66, c[0x0][0x2ec] ;  /* 0x0000bb0042167a20 */ /* 0x000fe40000410000 */
[----:B------:R-:W-:Y:S02]  /*e8e0*/  FMUL.FTZ R25, R67, c[0x0][0x2ec] ;  /* 0x0000bb0043197a20 */ /* 0x000fe40000410000 */
[----:B-1----:R-:W-:Y:S02]  /*e8f0*/  FMUL.FTZ R35, R55, c[0x0][0x2ec] ;  /* 0x0000bb0037237a20 */ /* 0x002fe40000410000 */
[----:B------:R-:W-:Y:S02]  /*e900*/  FMUL.FTZ R33, R33, c[0x0][0x2ec] ;  /* 0x0000bb0021217a20 */ /* 0x000fe40000410000 */
[----:B------:R-:W-:Y:S01]  /*e910*/  FMUL.FTZ R34, R34, c[0x0][0x2ec] ;  /* 0x0000bb0022227a20 */ /* 0x000fe20000410000 */
[----:B------:R1:W1:Y:S01]  /*e920*/  MUFU.TANH R70, R38 ;  /* 0x0000002600467308 */ /* 0x0002620000002400 */
[----:B------:R-:W-:Y:S02]  /*e930*/  FMUL.FTZ R40, R40, c[0x0][0x2ec] ;  /* 0x0000bb0028287a20 */ /* 0x000fe40000410000 */
        /* <DEDUP_REMOVED lines=12> */
[----:B-1----:R-:W-:Y:S07]  /*ea00*/  FMUL.FTZ R38, R51, c[0x0][0x2ec] ;  /* 0x0000bb0033267a20 */ /* 0x002fee0000410000 */
[----:B------:R1:W1:Y:S01]  /*ea10*/  MUFU.TANH R155, R18 ;  /* 0x00000012009b7308 */ /* 0x0002620000002400 */
[----:B-----5:R-:W-:Y:S09]  /*ea20*/  FMUL.FTZ R39, R50, c[0x0][0x2ec] ;  /* 0x0000bb0032277a20 */ /* 0x020ff20000410000 */
        /* <DEDUP_REMOVED lines=38> */
.L_x_1673:
[----:B------:R-:W2:Y:S08]  /*ec90*/  S2R R0, SR_TID.X ;  /* 0x0000000000007919 */ /* 0x000eb00000002100 */
[----:B------:R-:W-:Y:S01]  /*eca0*/  LDSM.16.MT88.4 R52, [R190+0x6000] ;  /* 0x00600000be34783b */ /* 0x000fe20000004200 */
[----:B--2---:R-:W-:Y:S05]  /*ecb0*/  IMAD.SHL.U32 R0, R0, 0x2, RZ ;  /* 0x0000000200007824 */ /* 0x004fea00078e00ff */
[----:B------:R-:W-:Y:S05]  /*ecc0*/  LOP3.LUT R0, R0, 0x6, RZ, 0xc0, !PT ;  /* 0x0000000600007812 */ /* 0x000fea00078ec0ff */
[----:B------:R-:W-:Y:S05]  /*ecd0*/  IMAD R0, R211, 0x40, R0 ;  /* 0x00000040d3007824 */ /* 0x000fea00078e0200 */
[C---:B------:R-:W-:Y:S02]  /*ece0*/  ISETP.GE.AND P1, PT, R0.reuse, R204, PT ;  /* 0x000000cc0000720c */ /* 0x040fe40003f26270 */
[C---:B------:R-:W-:Y:S02]  /*ecf0*/  IADD3 R13, R0.reuse, 0x9, RZ ;  /* 0x00000009000d7810 */ /* 0x040fe40007ffe0ff */
[C---:B------:R-:W-:Y:S02]  /*ed00*/  ISETP.GE.OR P1, PT, R0.reuse, R208, !P1 ;  /* 0x000000d00000720c */ /* 0x040fe40004f26670 */
[C---:B-1----:R-:W-:Y:S02]  /*ed10*/  IADD3 R9, R0.reuse, 0x19, RZ ;  /* 0x0000001900097810 */ /* 0x042fe40007ffe0ff */
[----:B------:R-:W-:Y:S02]  /*ed20*/  FSEL R26, R169, -INF , !P1 ;  /* 0xff800000a91a7808 */ /* 0x000fe40004800000 */
[CC--:B------:R-:W-:Y:S02]  /*ed30*/  ISETP.GE.AND P1, PT, R13.reuse, R206.reuse, PT ;  /* 0x000000ce0d00720c */ /* 0x0c0fe40003f26270 */
[C---:B------:R-:W-:Y:S02]  /*ed40*/  ISETP.GE.AND P5, PT, R0.reuse, R206, PT ;  /* 0x000000ce0000720c */ /* 0x040fe40003fa6270 */
[-C--:B------:R-:W-:Y:S02]  /*ed50*/  ISETP.GE.OR P1, PT, R13, R210.reuse, !P1 ;  /* 0x000000d20d00720c */ /* 0x080fe40004f26670 */
[C---:B------:R-:W-:Y:S02]  /*ed60*/  IADD3 R2, R0.reuse, 0x1, RZ ;  /* 0x0000000100027810 */ /* 0x040fe40007ffe0ff */
[----:B------:R-:W-:Y:S02]  /*ed70*/  FSEL R24, R149, -INF , !P1 ;  /* 0xff80000095187808 */ /* 0x000fe40004800000 */
[----:B------:R-:W-:Y:S02]  /*ed80*/  ISETP.GE.OR P5, PT, R0, R210, !P5 ;  /* 0x000000d20000720c */ /* 0x000fe40006fa6670 */
[C---:B------:R-:W-:Y:S02]  /*ed90*/  ISETP.GE.AND P1, PT, R9.reuse, R206, PT ;  /* 0x000000ce0900720c */ /* 0x040fe40003f26270 */
[----:B------:R-:W-:Y:S02]  /*eda0*/  FSEL R16, R166, -INF , !P5 ;  /* 0xff800000a6107808 */ /* 0x000fe40006800000 */
[----:B------:R-:W-:Y:S02]  /*edb0*/  ISETP.GE.AND P2, PT, R2, R204, PT ;  /* 0x000000cc0200720c */ /* 0x000fe40003f46270 */
[----:B------:R-:W-:Y:S02]  /*edc0*/  IADD3 R8, R0, 0x20, RZ ;  /* 0x0000002000087810 */ /* 0x000fe40007ffe0ff */
[----:B------:R-:W-:Y:S02]  /*edd0*/  ISETP.GE.OR P1, PT, R9, R210, !P1 ;  /* 0x000000d20900720c */ /* 0x000fe40004f26670 */
[C---:B------:R-:W-:Y:S02]  /*ede0*/  ISETP.GE.AND P4, PT, R2.reuse, R206, PT ;  /* 0x000000ce0200720c */ /* 0x040fe40003f86270 */
[C---:B------:R-:W-:Y:S02]  /*edf0*/  ISETP.GE.AND P3, PT, R2.reuse, R205, PT ;  /* 0x000000cd0200720c */ /* 0x040fe40003f66270 */
[----:B------:R-:W-:Y:S02]  /*ee00*/  ISETP.GE.AND P6, PT, R2, R203, PT ;  /* 0x000000cb0200720c */ /* 0x000fe40003fc6270 */
[C---:B------:R-:W-:Y:S02]  /*ee10*/  ISETP.GE.AND P0, PT, R0.reuse, R205, PT ;  /* 0x000000cd0000720c */ /* 0x040fe40003f06270 */
[----:B------:R-:W-:Y:S02]  /*ee20*/  ISETP.GE.AND P5, PT, R0, R203, PT ;  /* 0x000000cb0000720c */ /* 0x000fe40003fa6270 */
[C---:B------:R-:W-:Y:S02]  /*ee30*/  ISETP.GE.OR P2, PT, R2.reuse, R208, !P2 ;  /* 0x000000d00200720c */ /* 0x040fe40005746670 */
[----:B------:R-:W-:Y:S02]  /*ee40*/  FSEL R34, R19, -INF , !P1 ;  /* 0xff80000013227808 */ /* 0x000fe40004800000 */
[C---:B------:R-:W-:Y:S02]  /*ee50*/  ISETP.GE.OR P4, PT, R2.reuse, R210, !P4 ;  /* 0x000000d20200720c */ /* 0x040fe40006786670 */
[-C--:B------:R-:W-:Y:S02]  /*ee60*/  ISETP.GE.OR P3, PT, R2, R209.reuse, !P3 ;  /* 0x000000d10200720c */ /* 0x080fe40005f66670 */
[C---:B------:R-:W-:Y:S02]  /*ee70*/  IADD3 R12, R0.reuse, 0x10, RZ ;  /* 0x00000010000c7810 */ /* 0x040fe40007ffe0ff */
[C---:B------:R-:W-:Y:S02]  /*ee80*/  ISETP.GE.OR P0, PT, R0.reuse, R209, !P0 ;  /* 0x000000d10000720c */ /* 0x040fe40004706670 */
[-C--:B------:R-:W-:Y:S02]  /*ee90*/  ISETP.GE.OR P5, PT, R0, R207.reuse, !P5 ;  /* 0x000000cf0000720c */ /* 0x080fe40006fa6670 */
[-C--:B------:R-:W-:Y:S02]  /*eea0*/  ISETP.GE.AND P1, PT, R8, R206.reuse, PT ;  /* 0x000000ce0800720c */ /* 0x080fe40003f26270 */
[----:B------:R-:W-:Y:S02]  /*eeb0*/  ISETP.GE.OR P6, PT, R2, R207, !P6 ;  /* 0x000000cf0200720c */ /* 0x000fe400077c6670 */
[----:B------:R-:W-:Y:S02]  /*eec0*/  IADD3 R2, R0, 0x8, RZ ;  /* 0x0000000800027810 */ /* 0x000fe40007ffe0ff */
[----:B------:R-:W-:Y:S02]  /*eed0*/  FSEL R18, R170, -INF , !P0 ;  /* 0xff800000aa127808 */ /* 0x000fe40004000000 */
[----:B------:R-:W-:Y:S02]  /*eee0*/  FSEL R28, R160, -INF , !P5 ;  /* 0xff800000a01c7808 */ /* 0x000fe40006800000 */
[-C--:B------:R-:W-:Y:S02]  /*eef0*/  ISETP.GE.AND P0, PT, R2, R206.reuse, PT ;  /* 0x000000ce0200720c */ /* 0x080fe40003f06270 */
[----:B------:R-:W-:Y:S02]  /*ef00*/  ISETP.GE.AND P5, PT, R12, R206, PT ;  /* 0x000000ce0c00720c */ /* 0x000fe40003fa6270 */
[-C--:B------:R-:W-:Y:S02]  /*ef10*/  ISETP.GE.OR P1, PT, R8, R210.reuse, !P1 ;  /* 0x000000d20800720c */ /* 0x080fe40004f26670 */
[C---:B------:R-:W-:Y:S02]  /*ef20*/  IADD3 R7, R0.reuse, 0x21, RZ ;  /* 0x0000002100077810 */ /* 0x040fe40007ffe0ff */
[----:B------:R-:W-:Y:S02]  /*ef30*/  IADD3 R11, R0, 0x11, RZ ;  /* 0x00000011000b7810 */ /* 0x000fe40007ffe0ff */
[-C--:B------:R-:W-:Y:S02]  /*ef40*/  ISETP.GE.OR P0, PT, R2, R210.reuse, !P0 ;  /* 0x000000d20200720c */ /* 0x080fe40004706670 */
[----:B------:R-:W-:Y:S02]  /*ef50*/  ISETP.GE.OR P5, PT, R12, R210, !P5 ;  /* 0x000000d20c00720c */ /* 0x000fe40006fa6670 */
[C---:B------:R-:W-:Y:S02]  /*ef60*/  IADD3 R6, R0.reuse, 0x28, RZ ;  /* 0x0000002800067810 */ /* 0x040fe40007ffe0ff */
[----:B------:R-:W-:Y:S02]  /*ef70*/  IADD3 R10, R0, 0x18, RZ ;  /* 0x00000018000a7810 */ /* 0x000fe40007ffe0ff */
[----:B------:R-:W-:Y:S02]  /*ef80*/  FSEL R58, R14, -INF , !P1 ;  /* 0xff8000000e3a7808 */ /* 0x000fe40004800000 */
[-C--:B------:R-:W-:Y:S02]  /*ef90*/  ISETP.GE.AND P1, PT, R7, R206.reuse, PT ;  /* 0x000000ce0700720c */ /* 0x080fe40003f26270 */
[----:B------:R-:W-:Y:S02]  /*efa0*/  FSEL R21, R152, -INF , !P0 ;  /* 0xff80000098157808 */ /* 0x000fe40004000000 */
[----:B------:R-:W-:Y:S02]  /*efb0*/  FSEL R17, R171, -INF , !P4 ;  /* 0xff800000ab117808 */ /* 0x000fe40006000000 */
[----:B------:R-:W-:Y:S02]  /*efc0*/  ISETP.GE.AND P4, PT, R11, R206, PT ;  /* 0x000000ce0b00720c */ /* 0x000fe40003f86270 */
[----:B------:R-:W-:Y:S02]  /*efd0*/  FSEL R19, R175, -INF , !P3 ;  /* 0xff800000af137808 */ /* 0x000fe40005800000 */
[----:B------:R-:W-:Y:S02]  /*efe0*/  ISETP.GE.OR P1, PT, R7, R210, !P1 ;  /* 0x000000d20700720c */ /* 0x000fe40004f26670 */
[-C--:B------:R-:W-:Y:S02]  /*eff0*/  ISETP.GE.AND P3, PT, R6, R206.reuse, PT ;  /* 0x000000ce0600720c */ /* 0x080fe40003f66270 */
[----:B------:R-:W-:Y:S02]  /*f000*/  ISETP.GE.AND P0, PT, R10, R206, PT ;  /* 0x000000ce0a00720c */ /* 0x000fe40003f06270 */
[----:B------:R-:W-:Y:S02]  /*f010*/  FSEL R30, R148, -INF , !P5 ;  /* 0xff800000941e7808 */ /* 0x000fe40006800000 */
[C---:B------:R-:W-:Y:S02]  /*f020*/  ISETP.GE.AND P5, PT, R2.reuse, R205, PT ;  /* 0x000000cd0200720c */ /* 0x040fe40003fa6270 */
[-C--:B------:R-:W-:Y:S02]  /*f030*/  ISETP.GE.OR P4, PT, R11, R210.reuse, !P4 ;  /* 0x000000d20b00720c */ /* 0x080fe40006786670 */
[----:B------:R-:W-:Y:S02]  /*f040*/  ISETP.GE.OR P5, PT, R2, R209, !P5 ;  /* 0x000000d10200720c */ /* 0x000fe40006fa6670 */
[----:B------:R-:W-:Y:S02]  /*f050*/  FSEL R59, R23, -INF , !P1 ;  /* 0xff800000173b7808 */ /* 0x000fe40004800000 */
[-C--:B------:R-:W-:Y:S02]  /*f060*/  ISETP.GE.OR P0, PT, R10, R210.reuse, !P0 ;  /* 0x000000d20a00720c */ /* 0x080fe40004706670 */
[----:B------:R-:W-:Y:S02]  /*f070*/  IADD3 R5, R0, 0x29, RZ ;  /* 0x0000002900057810 */ /* 0x000fe40007ffe0ff */
[----:B------:R-:W-:Y:S02]  /*f080*/  ISETP.GE.AND P1, PT, R13, R205, PT ;  /* 0x000000cd0d00720c */ /* 0x000fe40003f26270 */
[----:B------:R-:W-:Y:S02]  /*f090*/  ISETP.GE.OR P3, PT, R6, R210, !P3 ;  /* 0x000000d20600720c */ /* 0x000fe40005f66670 */
[----:B------:R-:W-:Y:S02]  /*f0a0*/  FSEL R23, R155, -INF , !P5 ;  /* 0xff8000009b177808 */ /* 0x000fe40006800000 */
[----:B------:R-:W-:Y:S02]  /*f0b0*/  FSEL R32, R147, -INF , !P4 ;  /* 0xff80000093207808 */ /* 0x000fe40006000000 */
[----:B------:R-:W-:Y:S02]  /*f0c0*/  FSEL R33, R71, -INF , !P0 ;  /* 0xff80000047217808 */ /* 0x000fe40004000000 */
[----:B------:R-:W-:Y:S02]  /*f0d0*/  IADD3 R4, R0, 0x30, RZ ;  /* 0x0000003000047810 */ /* 0x000fe40007ffe0ff */
[----:B------:R-:W-:Y:S02]  /*f0e0*/  ISETP.GE.AND P5, PT, R5, R206, PT ;  /* 0x000000ce0500720c */ /* 0x000fe40003fa6270 */
[----:B------:R-:W-:Y:S02]  /*f0f0*/  ISETP.GE.OR P1, PT, R13, R209, !P1 ;  /* 0x000000d10d00720c */ /* 0x000fe40004f26670 */
[----:B------:R-:W-:Y:S02]  /*f100*/  FSEL R158, R27, -INF , !P3 ;  /* 0xff8000001b9e7808 */ /* 0x000fe40005800000 */
[----:B------:R-:W-:Y:S02]  /*f110*/  ISETP.GE.AND P3, PT, R12, R205, PT ;  /* 0x000000cd0c00720c */ /* 0x000fe40003f66270 */
[C---:B------:R-:W-:Y:S02]  /*f120*/  ISETP.GE.AND P4, PT, R2.reuse, R204, PT ;  /* 0x000000cc0200720c */ /* 0x040fe40003f86270 */
[----:B------:R-:W-:Y:S02]  /*f130*/  ISETP.GE.AND P0, PT, R2, R203, PT ;  /* 0x000000cb0200720c */ /* 0x000fe40003f06270 */
[----:B------:R-:W-:Y:S02]  /*f140*/  FSEL R27, R154, -INF , !P1 ;  /* 0xff8000009a1b7808 */ /* 0x000fe40004800000 */
[----:B------:R-:W-:Y:S02]  /*f150*/  ISETP.GE.OR P4, PT, R2, R208, !P4 ;  /* 0x000000d00200720c */ /* 0x000fe40006786670 */
[----:B------:R-:W-:Y:S02]  /*f160*/  ISETP.GE.OR P5, PT, R5, R210, !P5 ;  /* 0x000000d20500720c */ /* 0x000fe40006fa6670 */
[----:B------:R-:W-:Y:S02]  /*f170*/  ISETP.GE.OR P3, PT, R12, R209, !P3 ;  /* 0x000000d10c00720c */ /* 0x000fe40005f66670 */
[----:B------:R-:W-:Y:S02]  /*f180*/  ISETP.GE.OR P0, PT, R2, R207, !P0 ;  /* 0x000000cf0200720c */ /* 0x000fe40004706670 */
[----:B------:R-:W-:Y:S02]  /*f190*/  IADD3 R2, R0, 0x31, RZ ;  /* 0x0000003100027810 */ /* 0x000fe40007ffe0ff */
[-C--:B------:R-:W-:Y:S02]  /*f1a0*/  ISETP.GE.AND P1, PT, R4, R206.reuse, PT ;  /* 0x000000ce0400720c */ /* 0x080fe40003f26270 */
[----:B------:R-:W-:Y:S02]  /*f1b0*/  FSEL R159, R29, -INF , !P5 ;  /* 0xff8000001d9f7808 */ /* 0x000fe40006800000 */
[----:B------:R-:W-:Y:S02]  /*f1c0*/  ISETP.GE.AND P5, PT, R11, R205, PT ;  /* 0x000000cd0b00720c */ /* 0x000fe40003fa6270 */
[----:B------:R-:W-:Y:S02]  /*f1d0*/  FSEL R29, R151, -INF , !P3 ;  /* 0xff800000971d7808 */ /* 0x000fe40005800000 */
[----:B------:R-:W-:Y:S02]  /*f1e0*/  ISETP.GE.AND P3, PT, R2, R206, PT ;  /* 0x000000ce0200720c */ /* 0x000fe40003f66270 */
[-C--:B------:R-:W-:Y:S02]  /*f1f0*/  ISETP.GE.OR P1, PT, R4, R210.reuse, !P1 ;  /* 0x000000d20400720c */ /* 0x080fe40004f26670 */
[----:B------:R-:W-:Y:S02]  /*f200*/  ISETP.GE.OR P5, PT, R11, R209, !P5 ;  /* 0x000000d10b00720c */ /* 0x000fe40006fa6670 */
[----:B------:R-:W-:Y:S02]  /*f210*/  ISETP.GE.OR P3, PT, R2, R210, !P3 ;  /* 0x000000d20200720c */ /* 0x000fe40005f66670 */
[----:B------:R-:W-:Y:S02]  /*f220*/  IADD3 R14, R0, 0x38, RZ ;  /* 0x00000038000e7810 */ /* 0x000fe40007ffe0ff */
[----:B------:R-:W-:Y:S02]  /*f230*/  FSEL R213, R31, -INF , !P1 ;  /* 0xff8000001fd57808 */ /* 0x000fe40004800000 */
[-C--:B------:R-:W-:Y:S02]  /*f240*/  ISETP.GE.AND P1, PT, R10, R205.reuse, PT ;  /* 0x000000cd0a00720c */ /* 0x080fe40003f26270 */
[----:B------:R-:W-:Y:S02]  /*f250*/  FSEL R221, R37, -INF , !P3 ;  /* 0xff80000025dd7808 */ /* 0x000fe40005800000 */
[C---:B------:R-:W-:Y:S02]  /*f260*/  ISETP.GE.AND P3, PT, R9.reuse, R205, PT ;  /* 0x000000cd0900720c */ /* 0x040fe40003f66270 */
[----:B------:R-:W-:Y:S02]  /*f270*/  IADD3 R0, R0, 0x39, RZ ;  /* 0x0000003900007810 */ /* 0x000fe40007ffe0ff */
[----:B------:R-:W-:Y:S02]  /*f280*/  FSEL R31, R150, -INF , !P5 ;  /* 0xff800000961f7808 */ /* 0x000fe40006800000 */
[----:B------:R-:W-:Y:S02]  /*f290*/  ISETP.GE.AND P5, PT, R14, R206, PT ;  /* 0x000000ce0e00720c */ /* 0x000fe40003fa6270 */
[-C--:B------:R-:W-:Y:S02]  /*f2a0*/  ISETP.GE.OR P1, PT, R10, R209.reuse, !P1 ;  /* 0x000000d10a00720c */ /* 0x080fe40004f26670 */
[----:B------:R-:W-:Y:S02]  /*f2b0*/  ISETP.GE.OR P5, PT, R14, R210, !P5 ;  /* 0x000000d20e00720c */ /* 0x000fe40006fa6670 */
[----:B------:R-:W-:Y:S02]  /*f2c0*/  ISETP.GE.OR P3, PT, R9, R209, !P3 ;  /* 0x000000d10900720c */ /* 0x000fe40005f66670 */
[----:B------:R-:W-:Y:S02]  /*f2d0*/  FSEL R40, R73, -INF , !P1 ;  /* 0xff80000049287808 */ /* 0x000fe40004800000 */
[----:B------:R-:W-:Y:S02]  /*f2e0*/  ISETP.GE.AND P1, PT, R0, R206, PT ;  /* 0x000000ce0000720c */ /* 0x000fe40003f26270 */
[----:B------:R-:W-:Y:S02]  /*f2f0*/  FSEL R233, R20, -INF , !P5 ;  /* 0xff80000014e97808 */ /* 0x000fe40006800000 */
[-C--:B------:R-:W-:Y:S02]  /*f300*/  ISETP.GE.AND P5, PT, R8, R205.reuse, PT ;  /* 0x000000cd0800720c */ /* 0x080fe40003fa6270 */
[----:B------:R-:W-:Y:S02]  /*f310*/  ISETP.GE.OR P1, PT, R0, R210, !P1 ;  /* 0x000000d20000720c */ /* 0x000fe40004f26670 */
[----:B------:R-:W-:Y:S02]  /*f320*/  FSEL R41, R72, -INF , !P3 ;  /* 0xff80000048297808 */ /* 0x000fe40005800000 */
[----:B------:R-:W-:Y:S02]  /*f330*/  ISETP.GE.AND P3, PT, R7, R205, PT ;  /* 0x000000cd0700720c */ /* 0x000fe40003f66270 */
[----:B------:R-:W-:Y:S02]  /*f340*/  ISETP.GE.OR P5, PT, R8, R209, !P5 ;  /* 0x000000d10800720c */ /* 0x000fe40006fa6670 */
[----:B------:R-:W-:Y:S02]  /*f350*/  FSEL R238, R15, -INF , !P1 ;  /* 0xff8000000fee7808 */ /* 0x000fe40004800000 */
[----:B------:R-:W-:Y:S02]  /*f360*/  FMNMX.FTZ R15, R16, R3, !PT ;  /* 0x00000003100f7209 */ /* 0x000fe40007810000 */
[----:B------:R-:W-:Y:S02]  /*f370*/  ISETP.GE.OR P3, PT, R7, R209, !P3 ;  /* 0x000000d10700720c */ /* 0x000fe40005f66670 */
[----:B------:R-:W-:Y:S02]  /*f380*/  FMNMX.FTZ R15, R17, R15, !PT ;  /* 0x0000000f110f7209 */ /* 0x000fe40007810000 */
[----:B------:R-:W-:Y:S02]  /*f390*/  FSEL R150, R69, -INF , !P3 ;  /* 0xff80000045967808 */ /* 0x000fe40005800000 */
[-C--:B------:R-:W-:Y:S02]  /*f3a0*/  ISETP.GE.AND P3, PT, R4, R205.reuse, PT ;  /* 0x000000cd0400720c */ /* 0x080fe40003f66270 */
[----:B------:R-:W-:Y:S02]  /*f3b0*/  FSEL R149, R70, -INF , !P5 ;  /* 0xff80000046957808 */ /* 0x000fe40006800000 */
[----:B------:R-:W-:Y:S02]  /*f3c0*/  ISETP.GE.AND P5, PT, R5, R205, PT ;  /* 0x000000cd0500720c */ /* 0x000fe40003fa6270 */
[----:B------:R-:W-:Y:S02]  /*f3d0*/  FMNMX.FTZ R15, R21, R15, !PT ;  /* 0x0000000f150f7209 */ /* 0x000fe40007810000 */
[-C--:B------:R-:W-:Y:S02]  /*f3e0*/  ISETP.GE.OR P5, PT, R5, R209.reuse, !P5 ;  /* 0x000000d10500720c */ /* 0x080fe40006fa6670 */
[----:B------:R-:W-:Y:S02]  /*f3f0*/  ISETP.GE.OR P3, PT, R4, R209, !P3 ;  /* 0x000000d10400720c */ /* 0x000fe40005f66670 */
[----:B------:R-:W-:Y:S02]  /*f400*/  ISETP.GE.AND P1, PT, R6, R205, PT ;  /* 0x000000cd0600720c */ /* 0x000fe40003f26270 */
[----:B------:R-:W-:Y:S02]  /*f410*/  FSEL R166, R38, -INF , !P5 ;  /* 0xff80000026a67808 */ /* 0x000fe40006800000 */
[----:B------:R-:W-:Y:S02]  /*f420*/  FSEL R216, R36, -INF , !P3 ;  /* 0xff80000024d87808 */ /* 0x000fe40005800000 */
[----:B------:R-:W-:Y:S02]  /*f430*/  ISETP.GE.OR P1, PT, R6, R209, !P1 ;  /* 0x000000d10600720c */ /* 0x000fe40004f26670 */
[----:B------:R-:W-:Y:S02]  /*f440*/  FMNMX.FTZ R15, R24, R15, !PT ;  /* 0x0000000f180f7209 */ /* 0x000fe40007810000 */
[-C--:B------:R-:W-:Y:S02]  /*f450*/  ISETP.GE.AND P5, PT, R14, R205.reuse, PT ;  /* 0x000000cd0e00720c */ /* 0x080fe40003fa6270 */
[----:B------:R-:W-:Y:S02]  /*f460*/  ISETP.GE.AND P3, PT, R0, R205, PT ;  /* 0x000000cd0000720c */ /* 0x000fe40003f66270 */
[----:B------:R-:W-:Y:S02]  /*f470*/  FSEL R160, R39, -INF , !P1 ;  /* 0xff80000027a07808 */ /* 0x000fe40004800000 */
[----:B------:R-:W-:Y:S01]  /*f480*/  ISETP.GE.OR P5, PT, R14, R209, !P5 ;  /* 0x000000d10e00720c */ /* 0x000fe20006fa6670 */
[----:B------:R-:W-:Y:S01]  /*f490*/  LDSM.16.MT88.4 R36, [R192+0x6000] ;  /* 0x00600000c024783b */ /* 0x000fe20000004200 */
[----:B------:R-:W-:Y:S02]  /*f4a0*/  FMNMX.FTZ R15, R30, R15, !PT ;  /* 0x0000000f1e0f7209 */ /* 0x000fe40007810000 */
[----:B------:R-:W-:Y:S02]  /*f4b0*/  ISETP.GE.AND P1, PT, R2, R205, PT ;  /* 0x000000cd0200720c */ /* 0x000fe40003f26270 */
[----:B------:R-:W-:Y:S02]  /*f4c0*/  ISETP.GE.OR P3, PT, R0, R209, !P3 ;  /* 0x000000d10000720c */ /* 0x000fe40005f66670 */
[----:B------:R-:W-:Y:S02]  /*f4d0*/  FSEL R239, R22, -INF , !P5 ;  /* 0xff80000016ef7808 */ /* 0x000fe40006800000 */
[----:B------:R-:W-:Y:S02]  /*f4e0*/  FSEL R22, R179, -INF , !P2 ;  /* 0xff800000b3167808 */ /* 0x000fe40005000000 */
[----:B------:R-:W-:Y:S02]  /*f4f0*/  FMNMX.FTZ R15, R32, R15, !PT ;  /* 0x0000000f200f7209 */ /* 0x000fe40007810000 */
[CC--:B------:R-:W-:Y:S02]  /*f500*/  ISETP.GE.AND P2, PT, R12.reuse, R204.reuse, PT ;  /* 0x000000cc0c00720c */ /* 0x0c0fe40003f46270 */
[----:B------:R-:W-:Y:S02]  /*f510*/  FSEL R240, R25, -INF , !P3 ;  /* 0xff80000019f07808 */ /* 0x000fe40005800000 */
[----:B------:R-:W-:Y:S02]  /*f520*/  ISETP.GE.AND P3, PT, R12, R203, PT ;  /* 0x000000cb0c00720c */ /* 0x000fe40003f66270 */
[----:B------:R-:W-:Y:S02]  /*f530*/  ISETP.GE.OR P1, PT, R2, R209, !P1 ;  /* 0x000000d10200720c */ /* 0x000fe40004f26670 */
[----:B------:R-:W-:Y:S02]  /*f540*/  ISETP.GE.AND P5, PT, R13, R203, PT ;  /* 0x000000cb0d00720c */ /* 0x000fe40003fa6270 */
[----:B------:R-:W-:Y:S02]  /*f550*/  FSEL R223, R35, -INF , !P1 ;  /* 0xff80000023df7808 */ /* 0x000fe40004800000 */
[----:B------:R-:W-:Y:S02]  /*f560*/  ISETP.GE.AND P1, PT, R13, R204, PT ;  /* 0x000000cc0d00720c */ /* 0x000fe40003f26270 */
[CC--:B------:R-:W-:Y:S02]  /*f570*/  ISETP.GE.OR P2, PT, R12.reuse, R208.reuse, !P2 ;  /* 0x000000d00c00720c */ /* 0x0c0fe40005746670 */
[----:B------:R-:W-:Y:S02]  /*f580*/  ISETP.GE.OR P3, PT, R12, R207, !P3 ;  /* 0x000000cf0c00720c */ /* 0x000fe40005f66670 */
[----:B------:R-:W-:Y:S02]  /*f590*/  FMNMX.FTZ R12, R33, R15, !PT ;  /* 0x0000000f210c7209 */ /* 0x000fe40007810000 */
[C---:B------:R-:W-:Y:S02]  /*f5a0*/  ISETP.GE.OR P1, PT, R13.reuse, R208, !P1 ;  /* 0x000000d00d00720c */ /* 0x040fe40004f26670 */
[----:B------:R-:W-:Y:S02]  /*f5b0*/  ISETP.GE.OR P5, PT, R13, R207, !P5 ;  /* 0x000000cf0d00720c */ /* 0x000fe40006fa6670 */
[----:B------:R-:W-:Y:S02]  /*f5c0*/  FMNMX.FTZ R13, R34, R12, !PT ;  /* 0x0000000c220d7209 */ /* 0x000fe40007810000 */
[----:B------:R-:W-:Y:S02]  /*f5d0*/  FMNMX.FTZ R12, R18, R68, !PT ;  /* 0x00000044120c7209 */ /* 0x000fe40007810000 */
[----:B------:R-:W-:Y:S02]  /*f5e0*/  FMNMX.FTZ R13, R58, R13, !PT ;  /* 0x0000000d3a0d7209 */ /* 0x000fe40007810000 */
[----:B------:R-:W-:Y:S02]  /*f5f0*/  FSEL R20, R177, -INF , !P1 ;  /* 0xff800000b1147808 */ /* 0x000fe40004800000 */
[----:B------:R-:W-:Y:S02]  /*f600*/  FMNMX.FTZ R73, R59, R13, !PT ;  /* 0x0000000d3b497209 */ /* 0x000fe40007810000 */
[----:B------:R-:W-:Y:S02]  /*f610*/  ISETP.GE.AND P1, PT, R11, R203, PT ;  /* 0x000000cb0b00720c */ /* 0x000fe40003f26270 */
[----:B------:R-:W-:Y:S02]  /*f620*/  FMNMX.FTZ R73, R158, R73, !PT ;  /* 0x000000499e497209 */ /* 0x000fe40007810000 */
[----:B------:R-:W-:Y:S02]  /*f630*/  FMNMX.FTZ R12, R19, R12, !PT ;  /* 0x0000000c130c7209 */ /* 0x000fe40007810000 */
        /* <DEDUP_REMOVED lines=9> */
[----:B------:R-:W-:Y:S02]  /*f6d0*/  FSEL R35, R164, -INF , !P2 ;  /* 0xff800000a4237808 */ /* 0x000fe40005000000 */
[----:B------:R-:W-:Y:S02]  /*f6e0*/  FSEL R25, R167, -INF , !P4 ;  /* 0xff800000a7197808 */ /* 0x000fe40006000000 */
[----:B------:R-:W-:Y:S02]  /*f6f0*/  FMNMX.FTZ R11, R29, R11, !PT ;  /* 0x0000000b1d0b7209 */ /* 0x000fe40007810000 */
[C---:B------:R-:W-:Y:S02]  /*f700*/  ISETP.GE.AND P2, PT, R10.reuse, R204, PT ;  /* 0x000000cc0a00720c */ /* 0x040fe40003f46270 */
[C---:B------:R-:W-:Y:S02]  /*f710*/  ISETP.GE.AND P4, PT, R10.reuse, R203, PT ;  /* 0x000000cb0a00720c */ /* 0x040fe40003f86270 */
[----:B------:R-:W-:Y:S02]  /*f720*/  FMNMX.FTZ R73, R233, R73, !PT ;  /* 0x00000049e9497209 */ /* 0x000fe40007810000 */
[----:B------:R-:W-:Y:S02]  /*f730*/  ISETP.GE.OR P2, PT, R10, R208, !P2 ;  /* 0x000000d00a00720c */ /* 0x000fe40005746670 */
[----:B------:R-:W-:Y:S02]  /*f740*/  FMNMX.FTZ R73, R238, R73, !PT ;  /* 0x00000049ee497209 */ /* 0x000fe40007810000 */
[----:B------:R-:W-:Y:S02]  /*f750*/  ISETP.GE.OR P4, PT, R10, R207, !P4 ;  /* 0x000000cf0a00720c */ /* 0x000fe40006786670 */
[----:B------:R-:W-:Y:S02]  /*f760*/  FMNMX.FTZ R10, R31, R11, !PT ;  /* 0x0000000b1f0a7209 */ /* 0x000fe40007810000 */
[----:B------:R-:W1:Y:S01]  /*f770*/  SHFL.BFLY PT, R11, R73, 0x2, 0x1f ;  /* 0x0c401f00490b7f89 */ /* 0x000e6200000e0000 */
[----:B------:R-:W-:Y:S02]  /*f780*/  FSEL R44, R153, -INF , !P2 ;  /* 0xff800000992c7808 */ /* 0x000fe40005000000 */
[----:B------:R-:W-:Y:S02]  /*f790*/  FMNMX.FTZ R10, R40, R10, !PT ;  /* 0x0000000a280a7209 */ /* 0x000fe40007810000 */
[----:B------:R-:W-:Y:S02]  /*f7a0*/  ISETP.GE.AND P2, PT, R9, R204, PT ;  /* 0x000000cc0900720c */ /* 0x000fe40003f46270 */
[----:B------:R-:W-:Y:S02]  /*f7b0*/  FMNMX.FTZ R10, R41, R10, !PT ;  /* 0x0000000a290a7209 */ /* 0x000fe40007810000 */
[----:B------:R-:W-:Y:S02]  /*f7c0*/  ISETP.GE.OR P2, PT, R9, R208, !P2 ;  /* 0x000000d00900720c */ /* 0x000fe40005746670 */
[----:B------:R-:W-:Y:S02]  /*f7d0*/  FSEL R13, R182, -INF , !P6 ;  /* 0xff800000b60d7808 */ /* 0x000fe40007000000 */
[----:B------:R-:W-:Y:S02]  /*f7e0*/  ISETP.GE.AND P6, PT, R8, R204, PT ;  /* 0x000000cc0800720c */ /* 0x000fe40003fc6270 */
[----:B------:R-:W-:Y:S02]  /*f7f0*/  FMNMX.FTZ R10, R149, R10, !PT ;  /* 0x0000000a950a7209 */ /* 0x000fe40007810000 */
[----:B------:R-:W-:Y:S02]  /*f800*/  FSEL R42, R162, -INF , !P2 ;  /* 0xff800000a22a7808 */ /* 0x000fe40005000000 */
[CC--:B------:R-:W-:Y:S02]  /*f810*/  ISETP.GE.AND P2, PT, R9.reuse, R203.reuse, PT ;  /* 0x000000cb0900720c */ /* 0x0c0fe40003f46270 */
[----:B------:R-:W-:Y:S02]  /*f820*/  FMNMX.FTZ R10, R150, R10, !PT ;  /* 0x0000000a960a7209 */ /* 0x000fe40007810000 */
[----:B------:R-:W-:Y:S02]  /*f830*/  ISETP.GE.OR P6, PT, R8, R208, !P6 ;  /* 0x000000d00800720c */ /* 0x000fe400077c6670 */
[----:B------:R-:W-:Y:S02]  /*f840*/  FSEL R12, R180, -INF , !P0 ;  /* 0xff800000b40c7808 */ /* 0x000fe40004000000 */
[----:B------:R-:W-:Y:S02]  /*f850*/  ISETP.GE.AND P0, PT, R8, R203, PT ;  /* 0x000000cb0800720c */ /* 0x000fe40003f06270 */
[-C--:B------:R-:W-:Y:S02]  /*f860*/  ISETP.GE.OR P2, PT, R9, R207.reuse, !P2 ;  /* 0x000000cf0900720c */ /* 0x080fe40005746670 */
[----:B------:R-:W-:Y:S02]  /*f870*/  FSEL R9, R181, -INF , !P5 ;  /* 0xff800000b5097808 */ /* 0x000fe40006800000 */
[----:B------:R-:W-:Y:S02]  /*f880*/  ISETP.GE.AND P5, PT, R6, R204, PT ;  /* 0x000000cc0600720c */ /* 0x000fe40003fa6270 */
[----:B------:R-:W-:Y:S02]  /*f890*/  ISETP.GE.OR P0, PT, R8, R207, !P0 ;  /* 0x000000cf0800720c */ /* 0x000fe40004706670 */
[----:B------:R-:W-:Y:S02]  /*f8a0*/  FMNMX.FTZ R8, R160, R10, !PT ;  /* 0x0000000aa0087209 */ /* 0x000fe40007810000 */
[----:B------:R-:W-:Y:S02]  /*f8b0*/  FSEL R156, R146, -INF , !P6 ;  /* 0xff800000929c7808 */ /* 0x000fe40007000000 */
[C---:B------:R-:W-:Y:S02]  /*f8c0*/  ISETP.GE.AND P6, PT, R7.reuse, R204, PT ;  /* 0x000000cc0700720c */ /* 0x040fe40003fc6270 */
[-C--:B------:R-:W-:Y:S02]  /*f8d0*/  ISETP.GE.OR P5, PT, R6, R208.reuse, !P5 ;  /* 0x000000d00600720c */ /* 0x080fe40006fa6670 */
[----:B------:R-:W-:Y:S02]  /*f8e0*/  ISETP.GE.OR P6, PT, R7, R208, !P6 ;  /* 0x000000d00700720c */ /* 0x000fe400077c6670 */
[----:B------:R-:W-:Y:S02]  /*f8f0*/  FMNMX.FTZ R8, R166, R8, !PT ;  /* 0x00000008a6087209 */ /* 0x000fe40007810000 */
[----:B------:R-:W-:Y:S02]  /*f900*/  FSEL R47, R172, -INF , !P4 ;  /* 0xff800000ac2f7808 */ /* 0x000fe40006000000 */
[----:B------:R-:W-:Y:S02]  /*f910*/  FSEL R157, R43, -INF , !P5 ;  /* 0xff8000002b9d7808 */ /* 0x000fe40006800000 */
[----:B------:R-:W-:Y:S02]  /*f920*/  FSEL R43, R176, -INF , !P1 ;  /* 0xff800000b02b7808 */ /* 0x000fe40004800000 */
[CC--:B------:R-:W-:Y:S02]  /*f930*/  ISETP.GE.AND P4, PT, R4.reuse, R203.reuse, PT ;  /* 0x000000cb0400720c */ /* 0x0c0fe40003f86270 */
[----:B------:R-:W-:Y:S02]  /*f940*/  ISETP.GE.AND P1, PT, R4, R204, PT ;  /* 0x000000cc0400720c */ /* 0x000fe40003f26270 */
[----:B------:R-:W-:Y:S02]  /*f950*/  FMNMX.FTZ R8, R216, R8, !PT ;  /* 0x00000008d8087209 */ /* 0x000fe40007810000 */
[----:B------:R-:W-:Y:S02]  /*f960*/  FSEL R155, R145, -INF , !P6 ;  /* 0xff800000919b7808 */ /* 0x000fe40007000000 */
[----:B------:R-:W-:Y:S02]  /*f970*/  ISETP.GE.AND P6, PT, R7, R203, PT ;  /* 0x000000cb0700720c */ /* 0x000fe40003fc6270 */
[----:B-1----:R-:W-:Y:S02]  /*f980*/  FMNMX.FTZ R73, R73, R11, !PT ;  /* 0x0000000b49497209 */ /* 0x002fe40007810000 */
[C---:B------:R-:W-:Y:S02]  /*f990*/  ISETP.GE.OR P4, PT, R4.reuse, R207, !P4 ;  /* 0x000000cf0400720c */ /* 0x040fe40006786670 */
[----:B------:R-:W-:Y:S02]  /*f9a0*/  ISETP.GE.OR P1, PT, R4, R208, !P1 ;  /* 0x000000d00400720c */ /* 0x000fe40004f26670 */
[----:B------:R-:W-:Y:S02]  /*f9b0*/  FMNMX.FTZ R4, R28, R75, !PT ;  /* 0x0000004b1c047209 */ /* 0x000fe40007810000 */
[----:B------:R-:W-:Y:S02]  /*f9c0*/  ISETP.GE.OR P6, PT, R7, R207, !P6 ;  /* 0x000000cf0700720c */ /* 0x000fe400077c6670 */
[----:B------:R-:W-:Y:S02]  /*f9d0*/  FMNMX.FTZ R7, R223, R8, !PT ;  /* 0x00000008df077209 */ /* 0x000fe40007810000 */
[----:B------:R-:W-:Y:S01]  /*f9e0*/  FSEL R46, R174, -INF , !P2 ;  /* 0xff800000ae2e7808 */ /* 0x000fe20005000000 */
[----:B------:R-:W1:Y:S01]  /*f9f0*/  SHFL.BFLY PT, R8, R73, 0x1, 0x1f ;  /* 0x0c201f0049087f89 */ /* 0x000e6200000e0000 */
[----:B------:R-:W-:Y:S02]  /*fa00*/  FMNMX.FTZ R4, R13, R4, !PT ;  /* 0x000000040d047209 */ /* 0x000fe40007810000 */
[----:B------:R-:W-:Y:S02]  /*fa10*/  FSEL R185, R56, -INF , !P1 ;  /* 0xff80000038b97808 */ /* 0x000fe40004800000 */
[C---:B------:R-:W-:Y:S02]  /*fa20*/  ISETP.GE.AND P1, PT, R2.reuse, R204, PT ;  /* 0x000000cc0200720c */ /* 0x040fe40003f26270 */
[C---:B------:R-:W-:Y:S02]  /*fa30*/  ISETP.GE.AND P2, PT, R2.reuse, R203, PT ;  /* 0x000000cb0200720c */ /* 0x040fe40003f46270 */
[C---:B------:R-:W-:Y:S02]  /*fa40*/  ISETP.GE.OR P1, PT, R2.reuse, R208, !P1 ;  /* 0x000000d00200720c */ /* 0x040fe40004f26670 */
[----:B------:R-:W-:Y:S02]  /*fa50*/  ISETP.GE.OR P2, PT, R2, R207, !P2 ;  /* 0x000000cf0200720c */ /* 0x000fe40005746670 */
[----:B------:R-:W-:Y:S02]  /*fa60*/  FMNMX.FTZ R2, R12, R4, !PT ;  /* 0x000000040c027209 */ /* 0x000fe40007810000 */
[----:B------:R-:W-:Y:S02]  /*fa70*/  FSEL R45, R173, -INF , !P3 ;  /* 0xff800000ad2d7808 */ /* 0x000fe40005800000 */
[----:B------:R-:W-:Y:S02]  /*fa80*/  FMNMX.FTZ R2, R9, R2, !PT ;  /* 0x0000000209027209 */ /* 0x000fe40007810000 */
[----:B------:R-:W-:Y:S02]  /*fa90*/  ISETP.GE.AND P5, PT, R5, R204, PT ;  /* 0x000000cc0500720c */ /* 0x000fe40003fa6270 */
[----:B------:R-:W-:Y:S02]  /*faa0*/  FMNMX.FTZ R2, R45, R2, !PT ;  /* 0x000000022d027209 */ /* 0x000fe40007810000 */
[----:B------:R-:W-:Y:S02]  /*fab0*/  ISETP.GE.AND P3, PT, R6, R203, PT ;  /* 0x000000cb0600720c */ /* 0x000fe40003f66270 */
[----:B------:R-:W-:Y:S02]  /*fac0*/  FMNMX.FTZ R2, R43, R2, !PT ;  /* 0x000000022b027209 */ /* 0x000fe40007810000 */
[----:B------:R-:W-:Y:S02]  /*fad0*/  ISETP.GE.OR P5, PT, R5, R208, !P5 ;  /* 0x000000d00500720c */ /* 0x000fe40006fa6670 */
[----:B------:R-:W-:Y:S02]  /*fae0*/  FMNMX.FTZ R2, R47, R2, !PT ;  /* 0x000000022f027209 */ /* 0x000fe40007810000 */
[----:B------:R-:W-:Y:S02]  /*faf0*/  FSEL R152, R165, -INF , !P0 ;  /* 0xff800000a5987808 */ /* 0x000fe40004000000 */
[----:B------:R-:W-:Y:S02]  /*fb00*/  FMNMX.FTZ R2, R46, R2, !PT ;  /* 0x000000022e027209 */ /* 0x000fe40007810000 */
[----:B-1----:R-:W-:Y:S02]  /*fb10*/  FMNMX.FTZ R73, R73, R8, !PT ;  /* 0x0000000849497209 */ /* 0x002fe40007810000 */
[----:B------:R-:W-:Y:S02]  /*fb20*/  ISETP.GE.OR P3, PT, R6, R207, !P3 ;  /* 0x000000cf0600720c */ /* 0x000fe40005f66670 */
[----:B------:R-:W-:Y:S01]  /*fb30*/  FSEL R164, R144, -INF , !P5 ;  /* 0xff80000090a47808 */ /* 0x000fe20006800000 */
[----:B------:R-:W-:Y:S01]  /*fb40*/  FMUL.FTZ R77, R73, c[0x0][0x23c] ;  /* 0x00008f00494d7a20 */ /* 0x000fe20000410000 */
[----:B------:R-:W-:Y:S02]  /*fb50*/  ISETP.GE.AND P5, PT, R5, R203, PT ;  /* 0x000000cb0500720c */ /* 0x000fe40003fa6270 */
[----:B------:R-:W-:Y:S02]  /*fb60*/  ISETP.GE.AND P0, PT, R0, R204, PT ;  /* 0x000000cc0000720c */ /* 0x000fe40003f06270 */
[----:B------:R-:W-:Y:S02]  /*fb70*/  FSEL R151, R168, -INF , !P6 ;  /* 0xff800000a8977808 */ /* 0x000fe40007000000 */
[----:B------:R-:W-:Y:S02]  /*fb80*/  FMNMX.FTZ R2, R152, R2, !PT ;  /* 0x0000000298027209 */ /* 0x000fe40007810000 */
[----:B------:R-:W-:Y:S02]  /*fb90*/  FSEL R153, R161, -INF , !P3 ;  /* 0xff800000a1997808 */ /* 0x000fe40005800000 */
[----:B------:R-:W-:Y:S02]  /*fba0*/  FSETP.NEU.FTZ.AND P3, PT, R73, -INF , PT ;  /* 0xff8000004900780b */ /* 0x000fe40003f7d000 */
[----:B------:R-:W-:Y:S02]  /*fbb0*/  ISETP.GE.OR P5, PT, R5, R207, !P5 ;  /* 0x000000cf0500720c */ /* 0x000fe40006fa6670 */
[C---:B------:R-:W-:Y:S02]  /*fbc0*/  ISETP.GE.OR P0, PT, R0.reuse, R208, !P0 ;  /* 0x000000d00000720c */ /* 0x040fe40004706670 */
[----:B------:R-:W-:Y:S02]  /*fbd0*/  FMNMX.FTZ R2, R151, R2, !PT ;  /* 0x0000000297027209 */ /* 0x000fe40007810000 */
[----:B------:R-:W-:Y:S02]  /*fbe0*/  FSEL R77, R77, RZ, P3 ;  /* 0x000000ff4d4d7208 */ /* 0x000fe40001800000 */
[----:B------:R-:W-:Y:S02]  /*fbf0*/  FMNMX.FTZ R2, R153, R2, !PT ;  /* 0x0000000299027209 */ /* 0x000fe40007810000 */
[----:B------:R-:W-:Y:S02]  /*fc00*/  FSEL R181, R61, -INF , !P0 ;  /* 0xff8000003db57808 */ /* 0x000fe40004000000 */
[----:B------:R-:W-:Y:S02]  /*fc10*/  ISETP.GE.AND P0, PT, R0, R203, PT ;  /* 0x000000cb0000720c */ /* 0x000fe40003f06270 */
[----:B------:R-:W-:Y:S02]  /*fc20*/  FSEL R154, R163, -INF , !P5 ;  /* 0xff800000a39a7808 */ /* 0x000fe40006800000 */
[----:B------:R-:W-:Y:S02]  /*fc30*/  FMNMX.FTZ R6, R26, R74, !PT ;  /* 0x0000004a1a067209 */ /* 0x000fe40007810000 */
[----:B------:R-:W-:Y:S02]  /*fc40*/  ISETP.GE.OR P0, PT, R0, R207, !P0 ;  /* 0x000000cf0000720c */ /* 0x000fe40004706670 */
[----:B------:R-:W-:Y:S01]  /*fc50*/  FMNMX.FTZ R0, R154, R2, !PT ;  /* 0x000000029a007209 */ /* 0x000fe20007810000 */
[--C-:B------:R-:W-:Y:S01]  /*fc60*/  FFMA.FTZ R2, R16, c[0x0][0x23c], -R77.reuse ;  /* 0x00008f0010027a23 */ /* 0x100fe2000001084d */
[----:B------:R-:W-:Y:S02]  /*fc70*/  FMNMX.FTZ R6, R22, R6, !PT ;  /* 0x0000000616067209 */ /* 0x000fe40007810000 */
[----:B------:R-:W-:Y:S01]  /*fc80*/  FMNMX.FTZ R7, R239, R7, !PT ;  /* 0x00000007ef077209 */ /* 0x000fe20007810000 */
[----:B------:R1:W-:Y:S01]  /*fc90*/  MUFU.EX2 R237, R2 ;  /* 0x0000000200ed7308 */ /* 0x0003e20000000800 */
[----:B------:R-:W-:Y:S02]  /*fca0*/  FMNMX.FTZ R6, R15, R6, !PT ;  /* 0x000000060f067209 */ /* 0x000fe40007810000 */
[----:B------:R-:W-:Y:S02]  /*fcb0*/  FMNMX.FTZ R72, R240, R7, !PT ;  /* 0x00000007f0487209 */ /* 0x000fe40007810000 */
[----:B------:R-:W-:Y:S02]  /*fcc0*/  FMNMX.FTZ R6, R20, R6, !PT ;  /* 0x0000000614067209 */ /* 0x000fe40007810000 */
[----:B------:R-:W-:Y:S01]  /*fcd0*/  FSEL R184, R57, -INF , !P1 ;  /* 0xff80000039b87808 */ /* 0x000fe20004800000 */
[----:B------:R-:W2:Y:S01]  /*fce0*/  SHFL.BFLY PT, R7, R72, 0x2, 0x1f ;  /* 0x0c401f0048077f89 */ /* 0x000ea200000e0000 */
[----:B------:R-:W-:Y:S02]  /*fcf0*/  FMNMX.FTZ R6, R35, R6, !PT ;  /* 0x0000000623067209 */ /* 0x000fe40007810000 */
[C---:B------:R-:W-:Y:S02]  /*fd00*/  ISETP.GE.AND P1, PT, R14.reuse, R204, PT ;  /* 0x000000cc0e00720c */ /* 0x040fe40003f26270 */
[----:B------:R-:W-:Y:S02]  /*fd10*/  FMNMX.FTZ R5, R25, R6, !PT ;  /* 0x0000000619057209 */ /* 0x000fe40007810000 */
[----:B------:R-:W-:Y:S02]  /*fd20*/  ISETP.GE.OR P1, PT, R14, R208, !P1 ;  /* 0x000000d00e00720c */ /* 0x000fe40004f26670 */
[----:B------:R-:W-:Y:S02]  /*fd30*/  FMNMX.FTZ R5, R44, R5, !PT ;  /* 0x000000052c057209 */ /* 0x000fe40007810000 */
[----:B------:R-:W-:Y:S02]  /*fd40*/  FSEL R179, R48, -INF , !P4 ;  /* 0xff80000030b37808 */ /* 0x000fe40006000000 */
[----:B------:R-:W-:Y:S02]  /*fd50*/  FMNMX.FTZ R71, R42, R5, !PT ;  /* 0x000000052a477209 */ /* 0x000fe40007810000 */
[----:B------:R-:W-:Y:S01]  /*fd60*/  FSEL R182, R60, -INF , !P1 ;  /* 0xff8000003cb67808 */ /* 0x000fe20004800000 */
[--C-:B-1----:R-:W-:Y:S01]  /*fd70*/  FFMA.FTZ R2, R17, c[0x0][0x23c], -R77.reuse ;  /* 0x00008f0011027a23 */ /* 0x102fe2000001084d */
[----:B------:R-:W-:Y:S02]  /*fd80*/  FMNMX.FTZ R71, R156, R71, !PT ;  /* 0x000000479c477209 */ /* 0x000fe40007810000 */
[----:B------:R-:W-:Y:S01]  /*fd90*/  FSEL R180, R49, -INF , !P2 ;  /* 0xff80000031b47808 */ /* 0x000fe20005000000 */
[----:B------:R-:W1:Y:S01]  /*fda0*/  MUFU.EX2 R236, R2 ;  /* 0x0000000200ec7308 */ /* 0x000e620000000800 */
[----:B------:R-:W-:Y:S02]  /*fdb0*/  ISETP.GE.AND P1, PT, R14, R203, PT ;  /* 0x000000cb0e00720c */ /* 0x000fe40003f26270 */
[----:B------:R-:W-:Y:S02]  /*fdc0*/  FMNMX.FTZ R71, R155, R71, !PT ;  /* 0x000000479b477209 */ /* 0x000fe40007810000 */
[----:B--2---:R-:W-:Y:S02]  /*fdd0*/  FMNMX.FTZ R72, R72, R7, !PT ;  /* 0x0000000748487209 */ /* 0x004fe40007810000 */
[----:B------:R-:W-:Y:S02]  /*fde0*/  ISETP.GE.OR P1, PT, R14, R207, !P1 ;  /* 0x000000cf0e00720c */ /* 0x000fe40004f26670 */
[----:B------:R-:W-:Y:S01]  /*fdf0*/  FMNMX.FTZ R71, R157, R71, !PT ;  /* 0x000000479d477209 */ /* 0x000fe20007810000 */
[----:B------:R-:W2:Y:S01]  /*fe00*/  SHFL.BFLY PT, R4, R72, 0x1, 0x1f ;  /* 0x0c201f0048047f89 */ /* 0x000ea200000e0000 */
[----:B------:R-:W-:Y:S02]  /*fe10*/  FMNMX.FTZ R0, R179, R0, !PT ;  /* 0x00000000b3007209 */ /* 0x000fe40007810000 */
[----:B------:R-:W-:Y:S02]  /*fe20*/  FSEL R186, R62, -INF , !P1 ;  /* 0xff8000003eba7808 */ /* 0x000fe40004800000 */
[----:B------:R-:W-:Y:S02]  /*fe30*/  FMNMX.FTZ R0, R180, R0, !PT ;  /* 0x00000000b4007209 */ /* 0x000fe40007810000 */
[----:B------:R-:W-:Y:S02]  /*fe40*/  FMNMX.FTZ R71, R164, R71, !PT ;  /* 0x00000047a4477209 */ /* 0x000fe40007810000 */
[----:B------:R-:W-:Y:S02]  /*fe50*/  FSEL R76, R63, -INF , !P0 ;  /* 0xff8000003f4c7808 */ /* 0x000fe40004000000 */
[----:B------:R-:W-:Y:S02]  /*fe60*/  FMNMX.FTZ R0, R186, R0, !PT ;  /* 0x00000000ba007209 */ /* 0x000fe40007810000 */
[----:B------:R-:W-:Y:S02]  /*fe70*/  FMNMX.FTZ R71, R185, R71, !PT ;  /* 0x00000047b9477209 */ /* 0x000fe40007810000 */
[----:B------:R-:W-:Y:S02]  /*fe80*/  FMNMX.FTZ R0, R76, R0, !PT ;  /* 0x000000004c007209 */ /* 0x000fe40007810000 */
[----:B------:R-:W-:Y:S02]  /*fe90*/  FMNMX.FTZ R71, R184, R71, !PT ;  /* 0x00000047b8477209 */ /* 0x000fe40007810000 */
[----:B-1----:R-:W-:Y:S01]  /*fea0*/  F2FP.PACK_AB R144, R236, R237 ;  /* 0x000000edec90723e */ /* 0x002fe200000000ff */
[----:B------:R-:W1:Y:S01]  /*feb0*/  SHFL.BFLY PT, R2, R0, 0x2, 0x1f ;  /* 0x0c401f0000027f89 */ /* 0x000e6200000e0000 */
[----:B------:R-:W-:Y:S02]  /*fec0*/  FMNMX.FTZ R71, R182, R71, !PT ;  /* 0x00000047b6477209 */ /* 0x000fe40007810000 */
[----:B--2---:R-:W-:Y:S02]  /*fed0*/  FMNMX.FTZ R72, R72, R4, !PT ;  /* 0x0000000448487209 */ /* 0x004fe40007810000 */
[----:B------:R-:W-:Y:S02]  /*fee0*/  FMNMX.FTZ R71, R181, R71, !PT ;  /* 0x00000047b5477209 */ /* 0x000fe40007810000 */
[C---:B------:R-:W-:Y:S01]  /*fef0*/  FSETP.NEU.FTZ.AND P2, PT, R72.reuse, -INF , PT ;  /* 0xff8000004800780b */ /* 0x040fe20003f5d000 */
[----:B------:R-:W-:Y:S02]  /*ff00*/  FMUL.FTZ R78, R72, c[0x0][0x23c] ;  /* 0x00008f00484e7a20 */ /* 0x000fe40000410000 */
[----:B------:R-:W2:Y:S03]  /*ff10*/  SHFL.BFLY PT, R5, R71, 0x2, 0x1f ;  /* 0x0c401f0047057f89 */ /* 0x000ea600000e0000 */
[----:B------:R-:W-:Y:S05]  /*ff20*/  FSEL R78, R78, RZ, P2 ;  /* 0x000000ff4e4e7208 */ /* 0x000fea0001000000 */
[--C-:B------:R-:W-:Y:S04]  /*ff30*/  FFMA.FTZ R4, R18, c[0x0][0x23c], -R78.reuse ;  /* 0x00008f0012047a23 */ /* 0x100fe8000001084e */
[----:B------:R3:W-:Y:S01]  /*ff40*/  MUFU.EX2 R231, R4 ;  /* 0x0000000400e77308 */ /* 0x0007e20000000800 */
[----:B-1----:R-:W-:Y:S01]  /*ff50*/  FMNMX.FTZ R0, R0, R2, !PT ;  /* 0x0000000200007209 */ /* 0x002fe20007810000 */
[--C-:B------:R-:W-:Y:S08]  /*ff60*/  FFMA.FTZ R2, R23, c[0x0][0x23c], -R78.reuse ;  /* 0x00008f0017027a23 */ /* 0x100ff0000001084e */
[----:B------:R1:W-:Y:S01]  /*ff70*/  MUFU.EX2 R229, R2 ;  /* 0x0000000200e57308 */ /* 0x0003e20000000800 */
[----:B--2---:R-:W-:Y:S05]  /*ff80*/  FMNMX.FTZ R71, R71, R5, !PT ;  /* 0x0000000547477209 */ /* 0x004fea0007810000 */
[----:B------:R-:W2:Y:S01]  /*ff90*/  SHFL.BFLY PT, R5, R71, 0x1, 0x1f ;  /* 0x0c201f0047057f89 */ /* 0x000ea200000e0000 */
[--C-:B---3--:R-:W-:Y:S04]  /*ffa0*/  FFMA.FTZ R4, R19, c[0x0][0x23c], -R78.reuse ;  /* 0x00008f0013047a23 */ /* 0x108fe8000001084e */
[----:B------:R3:W4:Y:S03]  /*ffb0*/  MUFU.EX2 R232, R4 ;  /* 0x0000000400e87308 */ /* 0x0007260000000800 */
[----:B-1----:R-:W1:Y:S01]  /*ffc0*/  SHFL.BFLY PT, R2, R0, 0x1, 0x1f ;  /* 0x0c201f0000027f89 */ /* 0x002e6200000e0000 */
[----:B--2---:R-:W-:Y:S01]  /*ffd0*/  FMNMX.FTZ R71, R71, R5, !PT ;  /* 0x0000000547477209 */ /* 0x004fe20007810000 */
[--C-:B------:R-:W-:Y:S03]  /*ffe0*/  FFMA.FTZ R5, R32, c[0x0][0x23c], -R77.reuse ;  /* 0x00008f0020057a23 */ /* 0x100fe6000001084d */
[C---:B------:R-:W-:Y:S02]  /*fff0*/  FSETP.NEU.FTZ.AND P1, PT, R71.reuse, -INF , PT ;  /* 0xff8000004700780b */ /* 0x040fe40003f3d000 */
[----:B------:R-:W-:Y:S01]  /*10000*/  MUFU.EX2 R224, R5 ;  /* 0x0000000500e07308 */ /* 0x000fe20000000800 */
[----:B------:R-:W-:Y:S05]  /*10010*/  FMUL.FTZ R79, R71, c[0x0][0x23c] ;  /* 0x00008f00474f7a20 */ /* 0x000fea0000410000 */
[----:B------:R-:W-:Y:S01]  /*10020*/  FSEL R79, R79, RZ, P1 ;  /* 0x000000ff4f4f7208 */ /* 0x000fe20000800000 */
[----:B---3--:R-:W-:Y:S01]  /*10030*/  FFMA.FTZ R4, R21, c[0x0][0x23c], -R77 ;  /* 0x00008f0015047a23 */ /* 0x008fe2000001084d */
[----:B----4-:R-:W-:Y:S03]  /*10040*/  F2FP.PACK_AB R145, R232, R231 ;  /* 0x000000e7e891723e */ /* 0x010fe600000000ff */
[----:B------:R2:W-:Y:S01]  /*10050*/  MUFU.EX2 R234, R4 ;  /* 0x0000000400ea7308 */ /* 0x0005e20000000800 */
[----:B-1----:R-:W-:Y:S01]  /*10060*/  FMNMX.FTZ R70, R0, R2, !PT ;  /* 0x0000000200467209 */ /* 0x002fe20007810000 */
[----:B------:R-:W-:Y:S02]  /*10070*/  FFMA.FTZ R0, R15, c[0x0][0x23c], -R79 ;  /* 0x00008f000f007a23 */ /* 0x000fe4000001084f */
[--C-:B------:R-:W-:Y:S01]  /*10080*/  FFMA.FTZ R2, R30, c[0x0][0x23c], -R77.reuse ;  /* 0x00008f001e027a23 */ /* 0x100fe2000001084d */
[C---:B------:R-:W-:Y:S01]  /*10090*/  FSETP.NEU.FTZ.AND P0, PT, R70.reuse, -INF , PT ;  /* 0xff8000004600780b */ /* 0x040fe20003f1d000 */
[----:B------:R-:W-:Y:S04]  /*100a0*/  FMUL.FTZ R148, R70, c[0x0][0x23c] ;  /* 0x00008f0046947a20 */ /* 0x000fe80000410000 */
[----:B------:R1:W-:Y:S01]  /*100b0*/  MUFU.EX2 R226, R0 ;  /* 0x0000000000e27308 */ /* 0x0003e20000000800 */
[----:B------:R-:W-:Y:S09]  /*100c0*/  FSEL R148, R148, RZ, P0 ;  /* 0x000000ff94947208 */ /* 0x000ff20000000000 */
[----:B------:R3:W-:Y:S01]  /*100d0*/  MUFU.EX2 R220, R2 ;  /* 0x0000000200dc7308 */ /* 0x0007e20000000800 */
[----:B--2---:R-:W-:Y:S09]  /*100e0*/  FFMA.FTZ R4, R24, c[0x0][0x23c], -R77 ;  /* 0x00008f0018047a23 */ /* 0x004ff2000001084d */
[----:B------:R2:W4:Y:S01]  /*100f0*/  MUFU.EX2 R235, R4 ;  /* 0x0000000400eb7308 */ /* 0x0005220000000800 */
[----:B-1----:R-:W-:Y:S09]  /*10100*/  FFMA.FTZ R0, R20, c[0x0][0x23c], -R79 ;  /* 0x00008f0014007a23 */ /* 0x002ff2000001084f */
[----:B------:R1:W5:Y:S01]  /*10110*/  MUFU.EX2 R228, R0 ;  /* 0x0000000000e47308 */ /* 0x0003620000000800 */
[----:B---3--:R-:W-:Y:S09]  /*10120*/  FFMA.FTZ R2, R33, c[0x0][0x23c], -R77 ;  /* 0x00008f0021027a23 */ /* 0x008ff2000001084d */
[----:B------:R3:W-:Y:S01]  /*10130*/  MUFU.EX2 R219, R2 ;  /* 0x0000000200db7308 */ /* 0x0007e20000000800 */
[----:B--2---:R-:W-:Y:S01]  /*10140*/  FFMA.FTZ R4, R27, c[0x0][0x23c], -R78 ;  /* 0x00008f001b047a23 */ /* 0x004fe2000001084e */
[----:B----4-:R-:W-:Y:S08]  /*10150*/  F2FP.PACK_AB R146, R235, R234 ;  /* 0x000000eaeb92723e */ /* 0x010ff000000000ff */
[----:B------:R2:W4:Y:S01]  /*10160*/  MUFU.EX2 R230, R4 ;  /* 0x0000000400e67308 */ /* 0x0005220000000800 */
[--C-:B-1----:R-:W-:Y:S01]  /*10170*/  FFMA.FTZ R0, R28, c[0x0][0x23c], -R148.reuse ;  /* 0x00008f001c007a23 */ /* 0x102fe20000010894 */
[----:B-----5:R-:W-:Y:S08]  /*10180*/  F2FP.PACK_AB R66, R228, R226 ;  /* 0x000000e2e442723e */ /* 0x020ff000000000ff */
[----:B------:R1:W-:Y:S01]  /*10190*/  MUFU.EX2 R187, R0 ;  /* 0x0000000000bb7308 */ /* 0x0003e20000000800 */
[----:B---3--:R-:W-:Y:S01]  /*101a0*/  FSEL R2, R72, RZ, P2 ;  /* 0x000000ff48027208 */ /* 0x008fe20001000000 */
[--C-:B--2---:R-:W-:Y:S01]  /*101b0*/  FFMA.FTZ R4, R26, c[0x0][0x23c], -R79.reuse ;  /* 0x00008f001a047a23 */ /* 0x104fe2000001084f */
[----:B----4-:R-:W-:Y:S07]  /*101c0*/  F2FP.PACK_AB R147, R230, R229 ;  /* 0x000000e5e693723e */ /* 0x010fee00000000ff */
[----:B------:R2:W-:Y:S01]  /*101d0*/  MUFU.EX2 R225, R4 ;  /* 0x0000000400e17308 */ /* 0x0005e20000000800 */
[--C-:B-1----:R-:W-:Y:S09]  /*101e0*/  FFMA.FTZ R0, R13, c[0x0][0x23c], -R148.reuse ;  /* 0x00008f000d007a23 */ /* 0x102ff20000010894 */
[----:B------:R1:W3:Y:S01]  /*101f0*/  MUFU.EX2 R214, R0 ;  /* 0x0000000000d67308 */ /* 0x0002e20000000800 */
[----:B--2---:R-:W-:Y:S02]  /*10200*/  FFMA.FTZ R4, R22, c[0x0][0x23c], -R79 ;  /* 0x00008f0016047a23 */ /* 0x004fe4000001084f */
[----:B------:R-:W2:Y:S07]  /*10210*/  LDSM.16.MT88.4 R20, [R189+0x6000] ;  /* 0x00600000bd14783b */ /* 0x000eae0000004200 */
[----:B------:R4:W5:Y:S01]  /*10220*/  MUFU.EX2 R227, R4 ;  /* 0x0000000400e37308 */ /* 0x0009620000000800 */
[----:B-1----:R-:W-:Y:S01]  /*10230*/  FFMA.FTZ R0, R12, c[0x0][0x23c], -R148 ;  /* 0x00008f000c007a23 */ /* 0x002fe20000010894 */
[----:B---3--:R-:W-:Y:S08]  /*10240*/  F2FP.PACK_AB R65, R214, R187 ;  /* 0x000000bbd641723e */ /* 0x008ff000000000ff */
[----:B------:R1:W-:Y:S01]  /*10250*/  MUFU.EX2 R217, R0 ;  /* 0x0000000000d97308 */ /* 0x0003e20000000800 */
[----:B----4-:R-:W-:Y:S01]  /*10260*/  FFMA.FTZ R4, R29, c[0x0][0x23c], -R78 ;  /* 0x00008f001d047a23 */ /* 0x010fe2000001084e */
[----:B-----5:R-:W-:Y:S08]  /*10270*/  F2FP.PACK_AB R64, R227, R225 ;  /* 0x000000e1e340723e */ /* 0x020ff000000000ff */
[----:B------:R-:W-:Y:S01]  /*10280*/  MUFU.EX2 R215, R4 ;  /* 0x0000000400d77308 */ /* 0x000fe20000000800 */
[----:B-1----:R-:W-:Y:S09]  /*10290*/  FFMA.FTZ R0, R9, c[0x0][0x23c], -R148 ;  /* 0x00008f0009007a23 */ /* 0x002ff20000010894 */
[----:B------:R1:W3:Y:S02]  /*102a0*/  MUFU.EX2 R222, R0 ;  /* 0x0000000000de7308 */ /* 0x0002e40000000800 */
[----:B-1----:R-:W-:Y:S01]  /*102b0*/  FFMA.FTZ R0, R31, c[0x0][0x23c], -R78 ;  /* 0x00008f001f007a23 */ /* 0x002fe2000001084e */
[----:B---3--:R-:W-:Y:S07]  /*102c0*/  F2FP.PACK_AB R67, R222, R217 ;  /* 0x000000d9de43723e */ /* 0x008fee00000000ff */
[----:B------:R1:W-:Y:S02]  /*102d0*/  MUFU.EX2 R218, R0 ;  /* 0x0000000000da7308 */ /* 0x0003e40000000800 */
[----:B-1----:R-:W-:Y:S05]  /*102e0*/  FSEL R0, R73, RZ, P3 ;  /* 0x000000ff49007208 */ /* 0x002fea0001800000 */
[----:B------:R-:W-:Y:S04]  /*102f0*/  FADD.FTZ R0, -R0, R3 ;  /* 0x0000000300007221 */ /* 0x000fe80000010100 */
[----:B------:R-:W-:Y:S04]  /*10300*/  FMUL.FTZ R0, R0, c[0x0][0x23c] ;  /* 0x00008f0000007a20 */ /* 0x000fe80000410000 */
[----:B------:R1:W3:Y:S02]  /*10310*/  MUFU.EX2 R69, R0 ;  /* 0x0000000000457308 */ /* 0x0002e40000000800 */
[----:B-1----:R-:W-:Y:S01]  /*10320*/  FADD.FTZ R0, -R2, R68 ;  /* 0x0000004402007221 */ /* 0x002fe20000010100 */
[----:B------:R-:W-:Y:S01]  /*10330*/  FSEL R2, R71, RZ, P1 ;  /* 0x000000ff47027208 */ /* 0x000fe20000800000 */
[C---:B---3--:R-:W-:Y:S02]  /*10340*/  FMUL.FTZ R4, R69.reuse, R80 ;  /* 0x0000005045047220 */ /* 0x048fe40000410000 */
[----:B------:R-:W-:Y:S02]  /*10350*/  FMUL.FTZ R0, R0, c[0x0][0x23c] ;  /* 0x00008f0000007a20 */ /* 0x000fe40000410000 */
[C---:B------:R-:W-:Y:S02]  /*10360*/  FMUL.FTZ R5, R69.reuse, R81 ;  /* 0x0000005145057220 */ /* 0x040fe40000410000 */
[----:B------:R1:W3:Y:S01]  /*10370*/  MUFU.EX2 R68, R0 ;  /* 0x0000000000447308 */ /* 0x0002e20000000800 */
[C---:B------:R-:W-:Y:S02]  /*10380*/  FMUL.FTZ R16, R69.reuse, R92 ;  /* 0x0000005c45107220 */ /* 0x040fe40000410000 */
[C---:B------:R-:W-:Y:S02]  /*10390*/  FMUL.FTZ R17, R69.reuse, R93 ;  /* 0x0000005d45117220 */ /* 0x040fe40000410000 */
[C---:B------:R-:W-:Y:S02]  /*103a0*/  FMUL.FTZ R32, R69.reuse, R108 ;  /* 0x0000006c45207220 */ /* 0x040fe40000410000 */
[C---:B------:R-:W-:Y:S02]  /*103b0*/  FMUL.FTZ R33, R69.reuse, R109 ;  /* 0x0000006d45217220 */ /* 0x040fe40000410000 */
[C---:B------:R-:W-:Y:S02]  /*103c0*/  FMUL.FTZ R48, R69.reuse, R124 ;  /* 0x0000007c45307220 */ /* 0x040fe40000410000 */
[----:B------:R-:W-:Y:S02]  /*103d0*/  FMUL.FTZ R49, R69, R125 ;  /* 0x0000007d45317220 */ /* 0x000fe40000410000 */
[----:B-1----:R-:W-:Y:S01]  /*103e0*/  FADD.FTZ R0, -R2, R74 ;  /* 0x0000004a02007221 */ /* 0x002fe20000010100 */
[----:B------:R-:W-:Y:S01]  /*103f0*/  FSEL R2, R70, RZ, P0 ;  /* 0x000000ff46027208 */ /* 0x000fe20000000000 */
[----:B---3--:R-:W-:Y:S01]  /*10400*/  FMUL.FTZ R6, R68, R82 ;  /* 0x0000005244067220 */ /* 0x008fe20000410000 */
[----:B------:R-:W-:Y:S01]  /*10410*/  ISETP.GT.AND P0, PT, R211, UR8, PT ;  /* 0x00000008d3007c0c */ /* 0x000fe2000bf04270 */
[----:B------:R-:W-:Y:S02]  /*10420*/  FMUL.FTZ R0, R0, c[0x0][0x23c] ;  /* 0x00008f0000007a20 */ /* 0x000fe40000410000 */
[C---:B------:R-:W-:Y:S02]  /*10430*/  FMUL.FTZ R7, R68.reuse, R83 ;  /* 0x0000005344077220 */ /* 0x040fe40000410000 */
[----:B------:R1:W3:Y:S01]  /*10440*/  MUFU.EX2 R3, R0 ;  /* 0x0000000000037308 */ /* 0x0002e20000000800 */
[----:B------:R-:W4:Y:S01]  /*10450*/  LDSM.16.MT88.4 R80, [R191+0x6000] ;  /* 0x00600000bf50783b */ /* 0x000f220000004200 */
[C---:B------:R-:W-:Y:S02]  /*10460*/  FMUL.FTZ R18, R68.reuse, R94 ;  /* 0x0000005e44127220 */ /* 0x040fe40000410000 */
[C---:B------:R-:W-:Y:S01]  /*10470*/  FMUL.FTZ R19, R68.reuse, R95 ;  /* 0x0000005f44137220 */ /* 0x040fe20000410000 */
[-C--:B--2---:R-:W-:Y:S01]  /*10480*/  HMMA.16816.F32 R4, R144, R20.reuse, R4 ;  /* 0x000000149004723c */ /* 0x084fe20000001804 */
[C---:B------:R-:W-:Y:S02]  /*10490*/  FMUL.FTZ R50, R68.reuse, R126 ;  /* 0x0000007e44327220 */ /* 0x040fe40000410000 */
[----:B------:R-:W-:Y:S01]  /*104a0*/  FMUL.FTZ R51, R68, R127 ;  /* 0x0000007f44337220 */ /* 0x000fe20000410000 */
[----:B------:R-:W-:Y:S01]  /*104b0*/  LDSM.16.MT88.4 R92, [R192+0x6800] ;  /* 0x00680000c05c783b */ /* 0x000fe20000004200 */
[----:B------:R-:W-:Y:S07]  /*104c0*/  FFMA.FTZ R74, R164, c[0x0][0x23c], -R79 ;  /* 0x00008f00a44a7a23 */ /* 0x000fee000001084f */
[----:B------:R-:W-:Y:S01]  /*104d0*/  LDSM.16.MT88.4 R124, [R190+0x7800] ;  /* 0x00780000be7c783b */ /* 0x000fe20000004200 */
[----:B-1----:R-:W-:Y:S02]  /*104e0*/  FADD.FTZ R0, -R2, R75 ;  /* 0x0000004b02007221 */ /* 0x002fe40000010100 */
[----:B------:R-:W-:Y:S02]  /*104f0*/  FFMA.FTZ R2, R34, c[0x0][0x23c], -R77 ;  /* 0x00008f0022027a23 */ /* 0x000fe4000001084d */
[----:B------:R-:W-:Y:S02]  /*10500*/  FMUL.FTZ R0, R0, c[0x0][0x23c] ;  /* 0x00008f0000007a20 */ /* 0x000fe40000410000 */
[----:B------:R1:W-:Y:S01]  /*10510*/  MUFU.EX2 R183, R2 ;  /* 0x0000000200b77308 */ /* 0x0003e20000000800 */
[C---:B---3--:R-:W-:Y:S02]  /*10520*/  FMUL.FTZ R57, R3.reuse, R133 ;  /* 0x0000008503397220 */ /* 0x048fe40000410000 */
[C---:B------:R-:W-:Y:S02]  /*10530*/  FMUL.FTZ R8, R3.reuse, R84 ;  /* 0x0000005403087220 */ /* 0x040fe40000410000 */
[C---:B------:R-:W-:Y:S02]  /*10540*/  FMUL.FTZ R9, R3.reuse, R85 ;  /* 0x0000005503097220 */ /* 0x040fe40000410000 */
[C---:B------:R-:W-:Y:S02]  /*10550*/  FMUL.FTZ R56, R3.reuse, R132 ;  /* 0x0000008403387220 */ /* 0x040fe40000410000 */
[C---:B------:R-:W-:Y:S01]  /*10560*/  FMUL.FTZ R12, R3.reuse, R88 ;  /* 0x00000058030c7220 */ /* 0x040fe20000410000 */
[----:B------:R-:W2:Y:S01]  /*10570*/  MUFU.EX2 R0, R0 ;  /* 0x0000000000007308 */ /* 0x000ea20000000800 */
[C---:B------:R-:W-:Y:S02]  /*10580*/  FMUL.FTZ R13, R3.reuse, R89 ;  /* 0x00000059030d7220 */ /* 0x040fe40000410000 */
[C---:B------:R-:W-:Y:S02]  /*10590*/  FMUL.FTZ R24, R3.reuse, R100 ;  /* 0x0000006403187220 */ /* 0x040fe40000410000 */
[C---:B------:R-:W-:Y:S02]  /*105a0*/  FMUL.FTZ R28, R3.reuse, R104 ;  /* 0x00000068031c7220 */ /* 0x040fe40000410000 */
[C---:B------:R-:W-:Y:S02]  /*105b0*/  FMUL.FTZ R29, R3.reuse, R105 ;  /* 0x00000069031d7220 */ /* 0x040fe40000410000 */
[----:B------:R-:W-:Y:S02]  /*105c0*/  FMUL.FTZ R34, R68, R110 ;  /* 0x0000006e44227220 */ /* 0x000fe40000410000 */
[C---:B------:R-:W-:Y:S02]  /*105d0*/  FMUL.FTZ R60, R3.reuse, R136 ;  /* 0x00000088033c7220 */ /* 0x040fe40000410000 */
[C---:B------:R-:W-:Y:S02]  /*105e0*/  FMUL.FTZ R61, R3.reuse, R137 ;  /* 0x00000089033d7220 */ /* 0x040fe40000410000 */
[--C-:B-1----:R-:W-:Y:S02]  /*105f0*/  FFMA.FTZ R2, R40, c[0x0][0x23c], -R78.reuse ;  /* 0x00008f0028027a23 */ /* 0x102fe4000001084e */
[----:B------:R-:W-:Y:S02]  /*10600*/  FMUL.FTZ R40, R3, R116 ;  /* 0x0000007403287220 */ /* 0x000fe40000410000 */
[----:B------:R1:W-:Y:S01]  /*10610*/  MUFU.EX2 R178, R2 ;  /* 0x0000000200b27308 */ /* 0x0003e20000000800 */
[C---:B--2---:R-:W-:Y:S02]  /*10620*/  FMUL.FTZ R10, R0.reuse, R86 ;  /* 0x00000056000a7220 */ /* 0x044fe40000410000 */
[C---:B------:R-:W-:Y:S02]  /*10630*/  FMUL.FTZ R11, R0.reuse, R87 ;  /* 0x00000057000b7220 */ /* 0x040fe40000410000 */
[----:B------:R-:W2:Y:S01]  /*10640*/  LDSM.16.MT88.4 R84, [R189+0x6800] ;  /* 0x00680000bd54783b */ /* 0x000ea20000004200 */
[C---:B------:R-:W-:Y:S02]  /*10650*/  FMUL.FTZ R26, R0.reuse, R102 ;  /* 0x00000066001a7220 */ /* 0x040fe40000410000 */
[C---:B------:R-:W-:Y:S02]  /*10660*/  FMUL.FTZ R27, R0.reuse, R103 ;  /* 0x00000067001b7220 */ /* 0x040fe40000410000 */
[C---:B------:R-:W-:Y:S01]  /*10670*/  HMMA.16816.F32 R8, R64.reuse, R20, R8 ;  /* 0x000000144008723c */ /* 0x040fe20000001808 */
[C---:B------:R-:W-:Y:S02]  /*10680*/  FMUL.FTZ R14, R0.reuse, R90 ;  /* 0x0000005a000e7220 */ /* 0x040fe40000410000 */
[C---:B------:R-:W-:Y:S02]  /*10690*/  FMUL.FTZ R15, R0.reuse, R91 ;  /* 0x0000005b000f7220 */ /* 0x040fe40000410000 */
[C---:B------:R-:W-:Y:S02]  /*106a0*/  FMUL.FTZ R30, R0.reuse, R106 ;  /* 0x0000006a001e7220 */ /* 0x040fe40000410000 */
[C---:B------:R-:W-:Y:S02]  /*106b0*/  FMUL.FTZ R20, R69.reuse, R96 ;  /* 0x0000006045147220 */ /* 0x040fe40000410000 */
[----:B------:R-:W-:Y:S01]  /*106c0*/  FMUL.FTZ R21, R69, R97 ;  /* 0x0000006145157220 */ /* 0x000fe20000410000 */
[-C--:B------:R-:W-:Y:S02]  /*106d0*/  HMMA.16816.F32 R12, R64, R22.reuse, R12 ;  /* 0x00000016400c723c */ /* 0x080fe4000000180c */
[----:B-1----:R-:W-:Y:S02]  /*106e0*/  FFMA.FTZ R2, R41, c[0x0][0x23c], -R78 ;  /* 0x00008f0029027a23 */ /* 0x002fe4000001084e */
[C---:B------:R-:W-:Y:S02]  /*106f0*/  FMUL.FTZ R31, R0.reuse, R107 ;  /* 0x0000006b001f7220 */ /* 0x040fe40000410000 */
[----:B------:R1:W-:Y:S01]  /*10700*/  MUFU.EX2 R177, R2 ;  /* 0x0000000200b17308 */ /* 0x0003e20000000800 */
[----:B------:R-:W-:Y:S01]  /*10710*/  FMUL.FTZ R41, R3, R117 ;  /* 0x0000007503297220 */ /* 0x000fe20000410000 */
[C---:B------:R-:W-:Y:S01]  /*10720*/  HMMA.16816.F32 R16, R144.reuse, R22, R16 ;  /* 0x000000169010723c */ /* 0x040fe20000001810 */
[C---:B------:R-:W-:Y:S03]  /*10730*/  FMUL.FTZ R62, R0.reuse, R138 ;  /* 0x0000008a003e7220 */ /* 0x040fe60000410000 */
[----:B------:R-:W-:Y:S03]  /*10740*/  FMUL.FTZ R63, R0, R139 ;  /* 0x0000008b003f7220 */ /* 0x000fe60000410000 */
[C---:B------:R-:W-:Y:S02]  /*10750*/  FMUL.FTZ R22, R68.reuse, R98 ;  /* 0x0000006244167220 */ /* 0x040fe40000410000 */
[C---:B------:R-:W-:Y:S02]  /*10760*/  FMUL.FTZ R23, R68.reuse, R99 ;  /* 0x0000006344177220 */ /* 0x040fe40000410000 */
[----:B------:R-:W3:Y:S05]  /*10770*/  LDSM.16.MT88.4 R96, [R190+0x6800] ;  /* 0x00680000be60783b */ /* 0x000eea0000004200 */
[-C--:B------:R-:W-:Y:S01]  /*10780*/  HMMA.16816.F32 R20, R144, R36.reuse, R20 ;  /* 0x000000249014723c */ /* 0x080fe20000001814 */
[--C-:B-1----:R-:W-:Y:S02]  /*10790*/  FFMA.FTZ R2, R35, c[0x0][0x23c], -R79.reuse ;  /* 0x00008f0023027a23 */ /* 0x102fe4000001084f */
[----:B------:R-:W-:Y:S02]  /*107a0*/  FMUL.FTZ R35, R68, R111 ;  /* 0x0000006f44237220 */ /* 0x000fe40000410000 */
[----:B------:R1:W-:Y:S01]  /*107b0*/  MUFU.EX2 R176, R2 ;  /* 0x0000000200b07308 */ /* 0x0003e20000000800 */
[----:B------:R-:W-:Y:S01]  /*107c0*/  LDSM.16.MT88.4 R108, [R192+0x7800] ;  /* 0x00780000c06c783b */ /* 0x000fe20000004200 */
[--C-:B-1----:R-:W-:Y:S02]  /*107d0*/  FFMA.FTZ R2, R25, c[0x0][0x23c], -R79.reuse ;  /* 0x00008f0019027a23 */ /* 0x102fe4000001084f */
[----:B------:R-:W-:Y:S06]  /*107e0*/  FMUL.FTZ R25, R3, R101 ;  /* 0x0000006503197220 */ /* 0x000fec0000410000 */
[----:B------:R1:W5:Y:S01]  /*107f0*/  MUFU.EX2 R175, R2 ;  /* 0x0000000200af7308 */ /* 0x0003620000000800 */
[----:B------:R-:W-:Y:S01]  /*10800*/  LDSM.16.MT88.4 R100, [R189+0x7800] ;  /* 0x00780000bd64783b */ /* 0x000fe20000004200 */
[C---:B------:R-:W-:Y:S07]  /*10810*/  HMMA.16816.F32 R24, R64.reuse, R36, R24 ;  /* 0x000000244018723c */ /* 0x040fee0000001818 */
[C---:B------:R-:W-:Y:S01]  /*10820*/  FMUL.FTZ R36, R69.reuse, R112 ;  /* 0x0000007045247220 */ /* 0x040fe20000410000 */
[-C--:B------:R-:W-:Y:S01]  /*10830*/  HMMA.16816.F32 R28, R64, R38.reuse, R28 ;  /* 0x00000026401c723c */ /* 0x080fe2000000181c */
[----:B------:R-:W-:Y:S07]  /*10840*/  FMUL.FTZ R37, R69, R113 ;  /* 0x0000007145257220 */ /* 0x000fee0000410000 */
[C---:B------:R-:W-:Y:S01]  /*10850*/  HMMA.16816.F32 R32, R144.reuse, R38, R32 ;  /* 0x000000269020723c */ /* 0x040fe20000001820 */
[--C-:B-1----:R-:W-:Y:S03]  /*10860*/  FFMA.FTZ R2, R44, c[0x0][0x23c], -R79.reuse ;  /* 0x00008f002c027a23 */ /* 0x102fe6000001084f */
[----:B-----5:R-:W-:Y:S01]  /*10870*/  F2FP.PACK_AB R88, R175, R176 ;  /* 0x000000b0af58723e */ /* 0x020fe200000000ff */
[----:B------:R-:W-:Y:S01]  /*10880*/  FMUL.FTZ R44, R3, R120 ;  /* 0x00000078032c7220 */ /* 0x000fe20000410000 */
[----:B------:R1:W-:Y:S01]  /*10890*/  MUFU.EX2 R174, R2 ;  /* 0x0000000200ae7308 */ /* 0x0003e20000000800 */
[C---:B------:R-:W-:Y:S02]  /*108a0*/  FMUL.FTZ R38, R68.reuse, R114 ;  /* 0x0000007244267220 */ /* 0x040fe40000410000 */
[----:B------:R-:W-:Y:S07]  /*108b0*/  FMUL.FTZ R39, R68, R115 ;  /* 0x0000007344277220 */ /* 0x000fee0000410000 */
[-C--:B------:R-:W-:Y:S01]  /*108c0*/  HMMA.16816.F32 R36, R144, R52.reuse, R36 ;  /* 0x000000349024723c */ /* 0x080fe20000001824 */
[----:B-1----:R-:W-:Y:S02]  /*108d0*/  FFMA.FTZ R2, R42, c[0x0][0x23c], -R79 ;  /* 0x00008f002a027a23 */ /* 0x002fe4000001084f */
[C---:B------:R-:W-:Y:S02]  /*108e0*/  FMUL.FTZ R42, R0.reuse, R118 ;  /* 0x00000076002a7220 */ /* 0x040fe40000410000 */
[----:B------:R1:W5:Y:S02]  /*108f0*/  MUFU.EX2 R173, R2 ;  /* 0x0000000200ad7308 */ /* 0x0003640000000800 */
[--C-:B-1----:R-:W-:Y:S01]  /*10900*/  FFMA.FTZ R2, R45, c[0x0][0x23c], -R148.reuse ;  /* 0x00008f002d027a23 */ /* 0x102fe20000010894 */
[----:B-----5:R-:W-:Y:S01]  /*10910*/  F2FP.PACK_AB R90, R173, R174 ;  /* 0x000000aead5a723e */ /* 0x020fe200000000ff */
[----:B------:R-:W-:Y:S06]  /*10920*/  FMUL.FTZ R45, R3, R121 ;  /* 0x00000079032d7220 */ /* 0x000fec0000410000 */
[----:B------:R1:W-:Y:S02]  /*10930*/  MUFU.EX2 R172, R2 ;  /* 0x0000000200ac7308 */ /* 0x0003e40000000800 */
[--C-:B-1----:R-:W-:Y:S02]  /*10940*/  FFMA.FTZ R2, R43, c[0x0][0x23c], -R148.reuse ;  /* 0x00008f002b027a23 */ /* 0x102fe40000010894 */
[C---:B------:R-:W-:Y:S06]  /*10950*/  FMUL.FTZ R43, R0.reuse, R119 ;  /* 0x00000077002b7220 */ /* 0x040fec0000410000 */
[----:B------:R1:W5:Y:S01]  /*10960*/  MUFU.EX2 R171, R2 ;  /* 0x0000000200ab7308 */ /* 0x0003620000000800 */
[C---:B------:R-:W-:Y:S07]  /*10970*/  HMMA.16816.F32 R40, R64.reuse, R52, R40 ;  /* 0x000000344028723c */ /* 0x040fee0000001828 */
[C---:B------:R-:W-:Y:S02]  /*10980*/  FMUL.FTZ R52, R69.reuse, R128 ;  /* 0x0000008045347220 */ /* 0x040fe40000410000 */
[----:B------:R-:W-:Y:S03]  /*10990*/  FMUL.FTZ R53, R69, R129 ;  /* 0x0000008145357220 */ /* 0x000fe60000410000 */
[--C-:B-1----:R-:W-:Y:S01]  /*109a0*/  FFMA.FTZ R2, R47, c[0x0][0x23c], -R148.reuse ;  /* 0x00008f002f027a23 */ /* 0x102fe20000010894 */
[----:B-----5:R-:W-:Y:S01]  /*109b0*/  F2FP.PACK_AB R89, R171, R172 ;  /* 0x000000acab59723e */ /* 0x020fe200000000ff */
[----:B------:R-:W-:Y:S02]  /*109c0*/  FMUL.FTZ R47, R0, R123 ;  /* 0x0000007b002f7220 */ /* 0x000fe40000410000 */
[----:B------:R1:W-:Y:S02]  /*109d0*/  MUFU.EX2 R170, R2 ;  /* 0x0000000200aa7308 */ /* 0x0003e40000000800 */
[----:B-1----:R-:W-:Y:S02]  /*109e0*/  FFMA.FTZ R2, R46, c[0x0][0x23c], -R148 ;  /* 0x00008f002e027a23 */ /* 0x002fe40000010894 */
[----:B------:R-:W-:Y:S06]  /*109f0*/  FMUL.FTZ R46, R0, R122 ;  /* 0x0000007a002e7220 */ /* 0x000fec0000410000 */
[----:B------:R1:W5:Y:S01]  /*10a00*/  MUFU.EX2 R169, R2 ;  /* 0x0000000200a97308 */ /* 0x0003620000000800 */
[-C--:B------:R-:W-:Y:S08]  /*10a10*/  HMMA.16816.F32 R44, R64, R54.reuse, R44 ;  /* 0x00000036402c723c */ /* 0x080ff0000000182c */
[C---:B------:R-:W-:Y:S07]  /*10a20*/  HMMA.16816.F32 R48, R144.reuse, R54, R48 ;  /* 0x000000369030723c */ /* 0x040fee0000001830 */
[C---:B------:R-:W-:Y:S02]  /*10a30*/  FMUL.FTZ R54, R68.reuse, R130 ;  /* 0x0000008244367220 */ /* 0x040fe40000410000 */
[----:B------:R-:W-:Y:S03]  /*10a40*/  FMUL.FTZ R55, R68, R131 ;  /* 0x0000008344377220 */ /* 0x000fe60000410000 */
[--C-:B-1----:R-:W-:Y:S01]  /*10a50*/  FFMA.FTZ R2, R58, c[0x0][0x23c], -R77.reuse ;  /* 0x00008f003a027a23 */ /* 0x102fe2000001084d */
[----:B-----5:R-:W-:Y:S01]  /*10a60*/  F2FP.PACK_AB R91, R169, R170 ;  /* 0x000000aaa95b723e */ /* 0x020fe200000000ff */
[C---:B------:R-:W-:Y:S02]  /*10a70*/  FMUL.FTZ R58, R0.reuse, R134 ;  /* 0x00000086003a7220 */ /* 0x040fe40000410000 */
[-C--:B----4-:R-:W-:Y:S01]  /*10a80*/  HMMA.16816.F32 R52, R144, R80.reuse, R52 ;  /* 0x000000509034723c */ /* 0x090fe20000001834 */
[----:B------:R1:W-:Y:S02]  /*10a90*/  MUFU.EX2 R168, R2 ;  /* 0x0000000200a87308 */ /* 0x0003e40000000800 */
[----:B-1----:R-:W-:Y:S02]  /*10aa0*/  FFMA.FTZ R2, R59, c[0x0][0x23c], -R77 ;  /* 0x00008f003b027a23 */ /* 0x002fe4000001084d */
[C---:B------:R-:W-:Y:S06]  /*10ab0*/  FMUL.FTZ R59, R0.reuse, R135 ;  /* 0x00000087003b7220 */ /* 0x040fec0000410000 */
[----:B------:R1:W4:Y:S01]  /*10ac0*/  MUFU.EX2 R167, R2 ;  /* 0x0000000200a77308 */ /* 0x0003220000000800 */
[----:B------:R-:W-:Y:S01]  /*10ad0*/  FFMA.FTZ R0, R0, R243, R187 ;  /* 0x000000f300007223 */ /* 0x000fe200000100bb */
[C---:B------:R-:W-:Y:S03]  /*10ae0*/  HMMA.16816.F32 R56, R64.reuse, R80, R56 ;  /* 0x000000504038723c */ /* 0x040fe60000001838 */
[----:B------:R-:W-:Y:S04]  /*10af0*/  FADD.FTZ R0, R214, R0 ;  /* 0x00000000d6007221 */ /* 0x000fe80000010000 */
[----:B------:R-:W-:Y:S01]  /*10b00*/  F2FP.PACK_AB R80, R224, R220 ;  /* 0x000000dce050723e */ /* 0x000fe200000000ff */
[-C--:B------:R-:W-:Y:S01]  /*10b10*/  HMMA.16816.F32 R60, R64, R82.reuse, R60 ;  /* 0x00000052403c723c */ /* 0x080fe2000000183c */
[----:B------:R-:W-:Y:S06]  /*10b20*/  F2FP.PACK_AB R81, R218, R215 ;  /* 0x000000d7da51723e */ /* 0x000fec00000000ff */
[C---:B------:R-:W-:Y:S02]  /*10b30*/  FMUL.FTZ R64, R69.reuse, R140 ;  /* 0x0000008c45407220 */ /* 0x040fe40000410000 */
[----:B------:R-:W-:Y:S03]  /*10b40*/  FMUL.FTZ R65, R69, R141 ;  /* 0x0000008d45417220 */ /* 0x000fe60000410000 */
[--C-:B-1----:R-:W-:Y:S02]  /*10b50*/  FFMA.FTZ R2, R149, c[0x0][0x23c], -R78.reuse ;  /* 0x00008f0095027a23 */ /* 0x102fe4000001084e */
[C---:B------:R-:W-:Y:S02]  /*10b60*/  FMUL.FTZ R66, R68.reuse, R142 ;  /* 0x0000008e44427220 */ /* 0x040fe40000410000 */
[----:B------:R1:W-:Y:S01]  /*10b70*/  MUFU.EX2 R165, R2 ;  /* 0x0000000200a57308 */ /* 0x0003e20000000800 */
[C---:B------:R-:W-:Y:S02]  /*10b80*/  FMUL.FTZ R67, R68.reuse, R143 ;  /* 0x0000008f44437220 */ /* 0x040fe40000410000 */
[----:B------:R-:W-:Y:S02]  /*10b90*/  FFMA.FTZ R68, R68, R242, R231 ;  /* 0x000000f244447223 */ /* 0x000fe400000100e7 */
[----:B------:R-:W-:Y:S03]  /*10ba0*/  FFMA.FTZ R69, R69, R241, R237 ;  /* 0x000000f145457223 */ /* 0x000fe600000100ed */
[----:B------:R-:W-:Y:S07]  /*10bb0*/  HMMA.16816.F32 R64, R144, R82, R64 ;  /* 0x000000529040723c */ /* 0x000fee0000001840 */
[----:B------:R-:W-:Y:S02]  /*10bc0*/  F2FP.PACK_AB R82, R183, R219 ;  /* 0x000000dbb752723e */ /* 0x000fe400000000ff */
[----:B------:R-:W-:Y:S07]  /*10bd0*/  F2FP.PACK_AB R83, R177, R178 ;  /* 0x000000b2b153723e */ /* 0x000fee00000000ff */
[-C--:B--2---:R-:W-:Y:S01]  /*10be0*/  HMMA.16816.F32 R4, R80, R84.reuse, R4 ;  /* 0x000000545004723c */ /* 0x084fe20000001804 */
[--C-:B-1----:R-:W-:Y:S04]  /*10bf0*/  FFMA.FTZ R2, R150, c[0x0][0x23c], -R78.reuse ;  /* 0x00008f0096027a23 */ /* 0x102fe8000001084e */
[----:B------:R1:W2:Y:S03]  /*10c00*/  MUFU.EX2 R162, R2 ;  /* 0x0000000200a27308 */ /* 0x0002a60000000800 */
[C---:B------:R-:W-:Y:S08]  /*10c10*/  HMMA.16816.F32 R8, R88.reuse, R84, R8 ;  /* 0x000000545808723c */ /* 0x040ff00000001808 */
[-C--:B------:R-:W-:Y:S08]  /*10c20*/  HMMA.16816.F32 R12, R88, R86.reuse, R12 ;  /* 0x00000056580c723c */ /* 0x080ff0000000180c */
[C---:B------:R-:W-:Y:S01]  /*10c30*/  HMMA.16816.F32 R16, R80.reuse, R86, R16 ;  /* 0x000000565010723c */ /* 0x040fe20000001810 */
[----:B------:R-:W5:Y:S03]  /*10c40*/  LDSM.16.MT88.4 R84, [R191+0x6800] ;  /* 0x00680000bf54783b */ /* 0x000f660000004200 */
[--C-:B-1----:R-:W-:Y:S04]  /*10c50*/  FFMA.FTZ R2, R158, c[0x0][0x23c], -R77.reuse ;  /* 0x00008f009e027a23 */ /* 0x102fe8000001084d */
[-C--:B------:R-:W-:Y:S01]  /*10c60*/  HMMA.16816.F32 R20, R80, R92.reuse, R20 ;  /* 0x0000005c5014723c */ /* 0x080fe20000001814 */
[----:B------:R1:W-:Y:S07]  /*10c70*/  MUFU.EX2 R163, R2 ;  /* 0x0000000200a37308 */ /* 0x0003ee0000000800 */
[C---:B------:R-:W-:Y:S08]  /*10c80*/  HMMA.16816.F32 R24, R88.reuse, R92, R24 ;  /* 0x0000005c5818723c */ /* 0x040ff00000001818 */
[-C--:B------:R-:W-:Y:S08]  /*10c90*/  HMMA.16816.F32 R28, R88, R94.reuse, R28 ;  /* 0x0000005e581c723c */ /* 0x080ff0000000181c */
[C---:B------:R-:W-:Y:S01]  /*10ca0*/  HMMA.16816.F32 R32, R80.reuse, R94, R32 ;  /* 0x0000005e5020723c */ /* 0x040fe20000001820 */
[----:B-1----:R-:W-:Y:S01]  /*10cb0*/  FFMA.FTZ R2, R159, c[0x0][0x23c], -R77 ;  /* 0x00008f009f027a23 */ /* 0x002fe2000001084d */
[----:B------:R-:W1:Y:S03]  /*10cc0*/  LDSM.16.MT88.4 R92, [R189+0x7000] ;  /* 0x00700000bd5c783b */ /* 0x000e660000004200 */
[----:B------:R2:W1:Y:S03]  /*10cd0*/  MUFU.EX2 R161, R2 ;  /* 0x0000000200a17308 */ /* 0x0004660000000800 */
[-C--:B---3--:R-:W-:Y:S08]  /*10ce0*/  HMMA.16816.F32 R36, R80, R96.reuse, R36 ;  /* 0x000000605024723c */ /* 0x088ff00000001824 */
[C---:B------:R-:W-:Y:S08]  /*10cf0*/  HMMA.16816.F32 R40, R88.reuse, R96, R40 ;  /* 0x000000605828723c */ /* 0x040ff00000001828 */
[-C--:B------:R-:W-:Y:S01]  /*10d00*/  HMMA.16816.F32 R44, R88, R98.reuse, R44 ;  /* 0x00000062582c723c */ /* 0x080fe2000000182c */
[--C-:B--2---:R-:W-:Y:S07]  /*10d10*/  FFMA.FTZ R2, R160, c[0x0][0x23c], -R78.reuse ;  /* 0x00008f00a0027a23 */ /* 0x104fee000001084e */
[C---:B------:R-:W-:Y:S01]  /*10d20*/  HMMA.16816.F32 R48, R80.reuse, R98, R48 ;  /* 0x000000625030723c */ /* 0x040fe20000001830 */
[----:B------:R2:W-:Y:S01]  /*10d30*/  MUFU.EX2 R160, R2 ;  /* 0x0000000200a07308 */ /* 0x0005e20000000800 */
[----:B------:R-:W-:Y:S06]  /*10d40*/  LDSM.16.MT88.4 R96, [R190+0x7000] ;  /* 0x00700000be60783b */ /* 0x000fec0000004200 */
[-C--:B-----5:R-:W-:Y:S08]  /*10d50*/  HMMA.16816.F32 R52, R80, R84.reuse, R52 ;  /* 0x000000545034723c */ /* 0x0a0ff00000001834 */
[C---:B------:R-:W-:Y:S08]  /*10d60*/  HMMA.16816.F32 R56, R88.reuse, R84, R56 ;  /* 0x000000545838723c */ /* 0x040ff00000001838 */
[-C--:B------:R-:W-:Y:S01]  /*10d70*/  HMMA.16816.F32 R60, R88, R86.reuse, R60 ;  /* 0x00000056583c723c */ /* 0x080fe2000000183c */
[----:B--2---:R-:W-:Y:S01]  /*10d80*/  FFMA.FTZ R2, R166, c[0x0][0x23c], -R78 ;  /* 0x00008f00a6027a23 */ /* 0x004fe2000001084e */
[----:B------:R-:W2:Y:S03]  /*10d90*/  LDSM.16.MT88.4 R88, [R192+0x7000] ;  /* 0x00700000c058783b */ /* 0x000ea60000004200 */
[----:B------:R3:W5:Y:S03]  /*10da0*/  MUFU.EX2 R159, R2 ;  /* 0x00000002009f7308 */ /* 0x0007660000000800 */
[----:B------:R-:W-:Y:S07]  /*10db0*/  HMMA.16816.F32 R64, R80, R86, R64 ;  /* 0x000000565040723c */ /* 0x000fee0000001840 */
[----:B----4-:R-:W-:Y:S02]  /*10dc0*/  F2FP.PACK_AB R80, R167, R168 ;  /* 0x000000a8a750723e */ /* 0x010fe400000000ff */
[----:B------:R-:W-:Y:S03]  /*10dd0*/  F2FP.PACK_AB R81, R162, R165 ;  /* 0x000000a5a251723e */ /* 0x000fe600000000ff */
[----:B-1----:R-:W-:Y:S01]  /*10de0*/  F2FP.PACK_AB R82, R161, R163 ;  /* 0x000000a3a152723e */ /* 0x002fe200000000ff */
[--C-:B---3--:R-:W-:Y:S01]  /*10df0*/  FFMA.FTZ R2, R156, c[0x0][0x23c], -R79.reuse ;  /* 0x00008f009c027a23 */ /* 0x108fe2000001084f */
[----:B-----5:R-:W-:Y:S03]  /*10e00*/  F2FP.PACK_AB R83, R159, R160 ;  /* 0x000000a09f53723e */ /* 0x020fe600000000ff */
[----:B------:R1:W-:Y:S04]  /*10e10*/  MUFU.EX2 R135, R2 ;  /* 0x0000000200877308 */ /* 0x0003e80000000800 */
[-C--:B------:R-:W-:Y:S01]  /*10e20*/  HMMA.16816.F32 R4, R80, R92.reuse, R4 ;  /* 0x0000005c5004723c */ /* 0x080fe20000001804 */
[--C-:B-1----:R-:W-:Y:S05]  /*10e30*/  FFMA.FTZ R2, R155, c[0x0][0x23c], -R79.reuse ;  /* 0x00008f009b027a23 */ /* 0x102fea000001084f */
[----:B------:R1:W3:Y:S02]  /*10e40*/  MUFU.EX2 R134, R2 ;  /* 0x0000000200867308 */ /* 0x0002e40000000800 */
[----:B-1----:R-:W-:Y:S01]  /*10e50*/  FFMA.FTZ R2, R157, c[0x0][0x23c], -R79 ;  /* 0x00008f009d027a23 */ /* 0x002fe2000001084f */
[----:B---3--:R-:W-:Y:S07]  /*10e60*/  F2FP.PACK_AB R84, R134, R135 ;  /* 0x000000878654723e */ /* 0x008fee00000000ff */
[----:B------:R-:W-:Y:S10]  /*10e70*/  MUFU.EX2 R157, R74 ;  /* 0x0000004a009d7308 */ /* 0x000ff40000000800 */
[----:B------:R1:W3:Y:S02]  /*10e80*/  MUFU.EX2 R158, R2 ;  /* 0x00000002009e7308 */ /* 0x0002e40000000800 */
[--C-:B-1----:R-:W-:Y:S01]  /*10e90*/  FFMA.FTZ R2, R152, c[0x0][0x23c], -R148.reuse ;  /* 0x00008f0098027a23 */ /* 0x102fe20000010894 */
[----:B---3--:R-:W-:Y:S07]  /*10ea0*/  F2FP.PACK_AB R86, R157, R158 ;  /* 0x0000009e9d56723e */ /* 0x008fee00000000ff */
[----:B------:R1:W-:Y:S02]  /*10eb0*/  MUFU.EX2 R133, R2 ;  /* 0x0000000200857308 */ /* 0x0003e40000000800 */
[--C-:B-1----:R-:W-:Y:S08]  /*10ec0*/  FFMA.FTZ R2, R151, c[0x0][0x23c], -R148.reuse ;  /* 0x00008f0097027a23 */ /* 0x102ff00000010894 */
[----:B------:R1:W3:Y:S02]  /*10ed0*/  MUFU.EX2 R132, R2 ;  /* 0x0000000200847308 */ /* 0x0002e40000000800 */
[--C-:B-1----:R-:W-:Y:S01]  /*10ee0*/  FFMA.FTZ R2, R153, c[0x0][0x23c], -R148.reuse ;  /* 0x00008f0099027a23 */ /* 0x102fe20000010894 */
[----:B---3--:R-:W-:Y:S07]  /*10ef0*/  F2FP.PACK_AB R85, R132, R133 ;  /* 0x000000858455723e */ /* 0x008fee00000000ff */
[----:B------:R1:W-:Y:S02]  /*10f00*/  MUFU.EX2 R156, R2 ;  /* 0x00000002009c7308 */ /* 0x0003e40000000800 */
[----:B-1----:R-:W-:Y:S08]  /*10f10*/  FFMA.FTZ R2, R154, c[0x0][0x23c], -R148 ;  /* 0x00008f009a027a23 */ /* 0x002ff00000010894 */
[----:B------:R1:W3:Y:S02]  /*10f20*/  MUFU.EX2 R155, R2 ;  /* 0x00000002009b7308 */ /* 0x0002e40000000800 */
[----:B-1----:R-:W-:Y:S01]  /*10f30*/  FFMA.FTZ R2, R213, c[0x0][0x23c], -R77 ;  /* 0x00008f00d5027a23 */ /* 0x002fe2000001084d */
[----:B---3--:R-:W-:Y:S01]  /*10f40*/  F2FP.PACK_AB R87, R155, R156 ;  /* 0x0000009c9b57723e */ /* 0x008fe200000000ff */
[----:B------:R-:W-:Y:S06]  /*10f50*/  IMAD.MOV.U32 R213, RZ, RZ, R211 ;  /* 0x000000ffffd57224 */ /* 0x000fec00078e00d3 */
[----:B------:R1:W-:Y:S01]  /*10f60*/  MUFU.EX2 R154, R2 ;  /* 0x00000002009a7308 */ /* 0x0003e20000000800 */
[C---:B------:R-:W-:Y:S08]  /*10f70*/  HMMA.16816.F32 R8, R84.reuse, R92, R8 ;  /* 0x0000005c5408723c */ /* 0x040ff00000001808 */
[-C--:B------:R-:W-:Y:S08]  /*10f80*/  HMMA.16816.F32 R12, R84, R94.reuse, R12 ;  /* 0x0000005e540c723c */ /* 0x080ff0000000180c */
[C---:B------:R-:W-:Y:S01]  /*10f90*/  HMMA.16816.F32 R16, R80.reuse, R94, R16 ;  /* 0x0000005e5010723c */ /* 0x040fe20000001810 */
[----:B------:R-:W3:Y:S03]  /*10fa0*/  LDSM.16.MT88.4 R92, [R191+0x7000] ;  /* 0x00700000bf5c783b */ /* 0x000ee60000004200 */
[--C-:B-1----:R-:W-:Y:S04]  /*10fb0*/  FFMA.FTZ R2, R221, c[0x0][0x23c], -R77.reuse ;  /* 0x00008f00dd027a23 */ /* 0x102fe8000001084d */
[-C--:B--2---:R-:W-:Y:S01]  /*10fc0*/  HMMA.16816.F32 R20, R80, R88.reuse, R20 ;  /* 0x000000585014723c */ /* 0x084fe20000001814 */
[----:B------:R1:W2:Y:S07]  /*10fd0*/  MUFU.EX2 R153, R2 ;  /* 0x0000000200997308 */ /* 0x0002ae0000000800 */
[C---:B------:R-:W-:Y:S08]  /*10fe0*/  HMMA.16816.F32 R24, R84.reuse, R88, R24 ;  /* 0x000000585418723c */ /* 0x040ff00000001818 */
[-C--:B------:R-:W-:Y:S08]  /*10ff0*/  HMMA.16816.F32 R28, R84, R90.reuse, R28 ;  /* 0x0000005a541c723c */ /* 0x080ff0000000181c */
[C---:B------:R-:W-:Y:S01]  /*11000*/  HMMA.16816.F32 R32, R80.reuse, R90, R32 ;  /* 0x0000005a5020723c */ /* 0x040fe20000001820 */
[--C-:B-1----:R-:W-:Y:S03]  /*11010*/  FFMA.FTZ R2, R216, c[0x0][0x23c], -R78.reuse ;  /* 0x00008f00d8027a23 */ /* 0x102fe6000001084e */
[----:B--2---:R-:W-:Y:S01]  /*11020*/  F2FP.PACK_AB R140, R153, R154 ;  /* 0x0000009a998c723e */ /* 0x004fe200000000ff */
[----:B------:R1:W-:Y:S03]  /*11030*/  MUFU.EX2 R152, R2 ;  /* 0x0000000200987308 */ /* 0x0003e60000000800 */
[-C--:B------:R-:W-:Y:S08]  /*11040*/  HMMA.16816.F32 R36, R80, R96.reuse, R36 ;  /* 0x000000605024723c */ /* 0x080ff00000001824 */
[C---:B------:R-:W-:Y:S08]  /*11050*/  HMMA.16816.F32 R40, R84.reuse, R96, R40 ;  /* 0x000000605428723c */ /* 0x040ff00000001828 */
[-C--:B------:R-:W-:Y:S01]  /*11060*/  HMMA.16816.F32 R44, R84, R98.reuse, R44 ;  /* 0x00000062542c723c */ /* 0x080fe2000000182c */
[--C-:B-1----:R-:W-:Y:S07]  /*11070*/  FFMA.FTZ R2, R223, c[0x0][0x23c], -R78.reuse ;  /* 0x00008f00df027a23 */ /* 0x102fee000001084e */
[C---:B------:R-:W-:Y:S01]  /*11080*/  HMMA.16816.F32 R48, R80.reuse, R98, R48 ;  /* 0x000000625030723c */ /* 0x040fe20000001830 */
[----:B------:R1:W2:Y:S07]  /*11090*/  MUFU.EX2 R151, R2 ;  /* 0x0000000200977308 */ /* 0x0002ae0000000800 */
[-C--:B---3--:R-:W-:Y:S08]  /*110a0*/  HMMA.16816.F32 R52, R80, R92.reuse, R52 ;  /* 0x0000005c5034723c */ /* 0x088ff00000001834 */
[C---:B------:R-:W-:Y:S08]  /*110b0*/  HMMA.16816.F32 R56, R84.reuse, R92, R56 ;  /* 0x0000005c5438723c */ /* 0x040ff00000001838 */
[-C--:B------:R-:W-:Y:S01]  /*110c0*/  HMMA.16816.F32 R60, R84, R94.reuse, R60 ;  /* 0x0000005e543c723c */ /* 0x080fe2000000183c */
[--C-:B-1----:R-:W-:Y:S03]  /*110d0*/  FFMA.FTZ R2, R233, c[0x0][0x23c], -R77.reuse ;  /* 0x00008f00e9027a23 */ /* 0x102fe6000001084d */
[----:B------:R-:W-:Y:S01]  /*110e0*/  FFMA.FTZ R77, R238, c[0x0][0x23c], -R77 ;  /* 0x00008f00ee4d7a23 */ /* 0x000fe2000001084d */
[----:B------:R1:W-:Y:S01]  /*110f0*/  MUFU.EX2 R150, R2 ;  /* 0x0000000200967308 */ /* 0x0003e20000000800 */
[----:B--2---:R-:W-:Y:S02]  /*11100*/  F2FP.PACK_AB R141, R151, R152 ;  /* 0x00000098978d723e */ /* 0x004fe400000000ff */
[----:B------:R-:W-:Y:S07]  /*11110*/  HMMA.16816.F32 R64, R80, R94, R64 ;  /* 0x0000005e5040723c */ /* 0x000fee0000001840 */
[----:B------:R-:W2:Y:S01]  /*11120*/  MUFU.EX2 R149, R77 ;  /* 0x0000004d00957308 */ /* 0x000ea20000000800 */
[--C-:B-1----:R-:W-:Y:S04]  /*11130*/  FFMA.FTZ R2, R239, c[0x0][0x23c], -R78.reuse ;  /* 0x00008f00ef027a23 */ /* 0x102fe8000001084e */
[----:B------:R-:W-:Y:S05]  /*11140*/  FFMA.FTZ R78, R240, c[0x0][0x23c], -R78 ;  /* 0x00008f00f04e7a23 */ /* 0x000fea000001084e */
[----:B------:R1:W-:Y:S01]  /*11150*/  MUFU.EX2 R147, R2 ;  /* 0x0000000200937308 */ /* 0x0003e20000000800 */
[----:B--2---:R-:W-:Y:S09]  /*11160*/  F2FP.PACK_AB R142, R149, R150 ;  /* 0x00000096958e723e */ /* 0x004ff200000000ff */
[----:B------:R-:W2:Y:S01]  /*11170*/  MUFU.EX2 R146, R78 ;  /* 0x0000004e00927308 */ /* 0x000ea20000000800 */
[--C-:B-1----:R-:W-:Y:S09]  /*11180*/  FFMA.FTZ R2, R185, c[0x0][0x23c], -R79.reuse ;  /* 0x00008f00b9027a23 */ /* 0x102ff2000001084f */
[----:B------:R1:W-:Y:S01]  /*11190*/  MUFU.EX2 R144, R2 ;  /* 0x0000000200907308 */ /* 0x0003e20000000800 */
[----:B--2---:R-:W-:Y:S07]  /*111a0*/  F2FP.PACK_AB R143, R146, R147 ;  /* 0x00000093928f723e */ /* 0x004fee00000000ff */
[-C--:B------:R-:W-:Y:S01]  /*111b0*/  HMMA.16816.F32 R80, R140, R100.reuse, R4 ;  /* 0x000000648c50723c */ /* 0x080fe20000001804 */
[----:B------:R-:W2:Y:S01]  /*111c0*/  LDSM.16.MT88.4 R4, [R191+0x7800] ;  /* 0x00780000bf04783b */ /* 0x000ea20000004200 */
[--C-:B-1----:R-:W-:Y:S04]  /*111d0*/  FFMA.FTZ R2, R184, c[0x0][0x23c], -R79.reuse ;  /* 0x00008f00b8027a23 */ /* 0x102fe8000001084f */
[----:B------:R1:W3:Y:S02]  /*111e0*/  MUFU.EX2 R145, R2 ;  /* 0x0000000200917308 */ /* 0x0002e40000000800 */
[--C-:B-1----:R-:W-:Y:S01]  /*111f0*/  FFMA.FTZ R2, R182, c[0x0][0x23c], -R79.reuse ;  /* 0x00008f00b6027a23 */ /* 0x102fe2000001084f */
[----:B---3--:R-:W-:Y:S03]  /*11200*/  F2FP.PACK_AB R136, R145, R144 ;  /* 0x000000909188723e */ /* 0x008fe600000000ff */
[----:B------:R-:W-:Y:S04]  /*11210*/  FFMA.FTZ R79, R181, c[0x0][0x23c], -R79 ;  /* 0x00008f00b54f7a23 */ /* 0x000fe8000001084f */
[----:B------:R1:W-:Y:S10]  /*11220*/  MUFU.EX2 R78, R2 ;  /* 0x00000002004e7308 */ /* 0x0003f40000000800 */
[----:B------:R-:W3:Y:S01]  /*11230*/  MUFU.EX2 R79, R79 ;  /* 0x0000004f004f7308 */ /* 0x000ee20000000800 */
[--C-:B-1----:R-:W-:Y:S09]  /*11240*/  FFMA.FTZ R2, R179, c[0x0][0x23c], -R148.reuse ;  /* 0x00008f00b3027a23 */ /* 0x102ff20000010894 */
[----:B------:R1:W-:Y:S01]  /*11250*/  MUFU.EX2 R77, R2 ;  /* 0x00000002004d7308 */ /* 0x0003e20000000800 */
[----:B---3--:R-:W-:Y:S01]  /*11260*/  F2FP.PACK_AB R138, R79, R78 ;  /* 0x0000004e4f8a723e */ /* 0x008fe200000000ff */
[--C-:B-1----:R-:W-:Y:S08]  /*11270*/  FFMA.FTZ R2, R180, c[0x0][0x23c], -R148.reuse ;  /* 0x00008f00b4027a23 */ /* 0x102ff00000010894 */
[----:B------:R1:W3:Y:S02]  /*11280*/  MUFU.EX2 R75, R2 ;  /* 0x00000002004b7308 */ /* 0x0002e40000000800 */
[--C-:B-1----:R-:W-:Y:S01]  /*11290*/  FFMA.FTZ R2, R186, c[0x0][0x23c], -R148.reuse ;  /* 0x00008f00ba027a23 */ /* 0x102fe20000010894 */
[----:B---3--:R-:W-:Y:S01]  /*112a0*/  F2FP.PACK_AB R137, R75, R77 ;  /* 0x0000004d4b89723e */ /* 0x008fe200000000ff */
[----:B------:R-:W-:Y:S06]  /*112b0*/  FFMA.FTZ R148, R76, c[0x0][0x23c], -R148 ;  /* 0x00008f004c947a23 */ /* 0x000fec0000010894 */
[----:B------:R1:W-:Y:S10]  /*112c0*/  MUFU.EX2 R74, R2 ;  /* 0x00000002004a7308 */ /* 0x0003f40000000800 */
[----:B------:R-:W3:Y:S01]  /*112d0*/  MUFU.EX2 R148, R148 ;  /* 0x0000009400947308 */ /* 0x000ee20000000800 */
[----:B-1----:R-:W-:Y:S02]  /*112e0*/  FFMA.FTZ R2, R3, R244, R225 ;  /* 0x000000f403027223 */ /* 0x002fe400000100e1 */
[----:B------:R-:W-:Y:S02]  /*112f0*/  FADD.FTZ R3, R232, R68 ;  /* 0x00000044e8037221 */ /* 0x000fe40000010000 */
[----:B------:R-:W-:Y:S02]  /*11300*/  FADD.FTZ R2, R227, R2 ;  /* 0x00000002e3027221 */ /* 0x000fe40000010000 */
[----:B------:R-:W-:Y:S01]  /*11310*/  IMAD.MOV.U32 R68, RZ, RZ, R72 ;  /* 0x000000ffff447224 */ /* 0x000fe200078e0048 */
[----:B---3--:R-:W-:Y:S07]  /*11320*/  F2FP.PACK_AB R139, R148, R74 ;  /* 0x0000004a948b723e */ /* 0x008fee00000000ff */
        /* <DEDUP_REMOVED lines=72> */
[----:B------:R-:W-:Y:S02]  /*117b0*/  IMAD.MOV.U32 R75, RZ, RZ, R70 ;  /* 0x000000ffff4b7224 */ /* 0x000fe400078e0046 */
[----:B------:R-:W-:Y:S02]  /*117c0*/  IMAD.MOV.U32 R3, RZ, RZ, R73 ;  /* 0x000000ffff037224 */ /* 0x000fe400078e0049 */
[----:B------:R-:W-:Y:S01]  /*117d0*/  IMAD.MOV.U32 R74, RZ, RZ, R71 ;  /* 0x000000ffff4a7224 */ /* 0x000fe200078e0047 */
[----:B------:R-:W-:-:S05]  /*117e0*/  @P0 BRA `(.L_x_1672) ;  /* 0xffffc56000000947 */ /* 0x000fca000383ffff */
.L_x_1671:
[----:B------:R-:W1:Y:S01]  /*117f0*/  SHFL.BFLY PT, R0, R241, 0x2, 0x1f ;  /* 0x0c401f00f1007f89 */ /* 0x000e6200000e0000 */
[----:B------:R-:W-:Y:S01]  /*11800*/  ISETP.NE.AND P0, PT, R252, -0x1, PT ;  /* 0xfffffffffc00780c */ /* 0x000fe20003f05270 */
[----:B------:R-:W-:Y:S02]  /*11810*/  BSSY B0, `(.L_x_1675) ;  /* 0x0000128000007945 */ /* 0x000fe40003800000 */
[----:B------:R-:W2:Y:S04]  /*11820*/  SHFL.BFLY PT, R2, R242, 0x2, 0x1f ;  /* 0x0c401f00f2027f89 */ /* 0x000ea800000e0000 */
[----:B------:R-:W3:Y:S04]  /*11830*/  SHFL.BFLY PT, R5, R244, 0x2, 0x1f ;  /* 0x0c401f00f4057f89 */ /* 0x000ee800000e0000 */
[----:B------:R-:W4:Y:S04]  /*11840*/  SHFL.BFLY PT, R4, R243, 0x2, 0x1f ;  /* 0x0c401f00f3047f89 */ /* 0x000f2800000e0000 */
[----:B------:R-:W5:Y:S04]  /*11850*/  S2R R59, SR_CTAID.Y ;  /* 0x00000000003b7919 */ /* 0x000f680000002600 */
[----:B------:R-:W5:Y:S01]  /*11860*/  S2R R58, SR_TID.X ;  /* 0x00000000003a7919 */ /* 0x000f620000002100 */
[----:B-1----:R-:W-:-:S02]  /*11870*/  FADD.FTZ R0, R0, R241 ;  /* 0x000000f100007221 */ /* 0x002fc40000010000 */
[----:B--2---:R-:W-:-:S03]  /*11880*/  FADD.FTZ R2, R2, R242 ;  /* 0x000000f202027221 */ /* 0x004fc60000010000 */
[----:B------:R-:W1:Y:S01]  /*11890*/  SHFL.BFLY PT, R3, R0, 0x1, 0x1f ;  /* 0x0c201f0000037f89 */ /* 0x000e6200000e0000 */
[----:B---3--:R-:W-:-:S03]  /*118a0*/  FADD.FTZ R5, R5, R244 ;  /* 0x000000f405057221 */ /* 0x008fc60000010000 */
[----:B------:R-:W2:Y:S01]  /*118b0*/  SHFL.BFLY PT, R8, R2, 0x1, 0x1f ;  /* 0x0c201f0002087f89 */ /* 0x000ea200000e0000 */
[----:B----4-:R-:W-:-:S03]  /*118c0*/  FADD.FTZ R4, R4, R243 ;  /* 0x000000f304047221 */ /* 0x010fc60000010000 */
[----:B------:R-:W3:Y:S01]  /*118d0*/  SHFL.BFLY PT, R7, R5, 0x1, 0x1f ;  /* 0x0c201f0005077f89 */ /* 0x000ee200000e0000 */
[----:B-----5:R-:W-:-:S03]  /*118e0*/  @!P0 SHF.R.S32.HI R10, RZ, 0x1f, R59 ;  /* 0x0000001fff0a8819 */ /* 0x020fc6000001143b */
[----:B------:R-:W4:Y:S01]  /*118f0*/  SHFL.BFLY PT, R6, R4, 0x1, 0x1f ;  /* 0x0c201f0004067f89 */ /* 0x000f2200000e0000 */
[----:B------:R-:W-:Y:S01]  /*11900*/  SHF.R.S32.HI R43, RZ, 0x1f, R58 ;  /* 0x0000001fff2b7819 */ /* 0x000fe2000001143a */
[----:B------:R-:W-:Y:S02]  /*11910*/  @!P0 IMAD R10, R10, c[0x0][0x1e0], RZ ;  /* 0x000078000a0a8a24 */ /* 0x000fe400078e02ff */
[----:B-1----:R-:W-:Y:S01]  /*11920*/  FADD.FTZ R39, R0, R3 ;  /* 0x0000000300277221 */ /* 0x002fe20000010000 */
[----:B------:R-:W-:Y:S01]  /*11930*/  MOV R0, 0x3f800000 ;  /* 0x3f80000000007802 */ /* 0x000fe20000000f00 */
[----:B--2---:R-:W-:-:S03]  /*11940*/  FADD.FTZ R40, R2, R8 ;  /* 0x0000000802287221 */ /* 0x004fc60000010000 */
[----:B------:R-:W-:Y:S01]  /*11950*/  FSETP.NE.FTZ.AND P5, PT, R39, RZ, PT ;  /* 0x000000ff2700720b */ /* 0x000fe20003fb5000 */
[----:B------:R-:W-:Y:S01]  /*11960*/  @P0 IMAD.WIDE.U32 R2, R252, c[0x0][0x1e8], RZ ;  /* 0x00007a00fc020a25 */ /* 0x000fe200078e00ff */
[----:B------:R-:W-:-:S03]  /*11970*/  FSETP.NE.FTZ.AND P4, PT, R40, RZ, PT ;  /* 0x000000ff2800720b */ /* 0x000fc60003f95000 */
[----:B---3--:R-:W-:Y:S01]  /*11980*/  FADD.FTZ R41, R5, R7 ;  /* 0x0000000705297221 */ /* 0x008fe20000010000 */
[----:B------:R-:W-:Y:S01]  /*11990*/  @P0 MOV R56, R2 ;  /* 0x0000000200380202 */ /* 0x000fe20000000f00 */
[----:B------:R-:W-:Y:S01]  /*119a0*/  @P0 IMAD R57, R252, c[0x0][0x1ec], R3 ;  /* 0x00007b00fc390a24 */ /* 0x000fe200078e0203 */
[----:B------:R-:W-:Y:S01]  /*119b0*/  MOV R3, 0x3f800000 ;  /* 0x3f80000000037802 */ /* 0x000fe20000000f00 */
[----:B------:R-:W-:Y:S01]  /*119c0*/  @!P0 IMAD.WIDE.U32 R8, R59, c[0x0][0x1e0], RZ ;  /* 0x000078003b088a25 */ /* 0x000fe200078e00ff */
[----:B------:R-:W-:-:S03]  /*119d0*/  FSETP.NE.FTZ.AND P3, PT, R41, RZ, PT ;  /* 0x000000ff2900720b */ /* 0x000fc60003f75000 */
[----:B------:R-:W1:Y:S01]  /*119e0*/  @P5 MUFU.RCP R0, R39 ;  /* 0x0000002700005308 */ /* 0x000e620000001000 */
[----:B------:R-:W-:Y:S01]  /*119f0*/  @!P0 IMAD R2, R59, c[0x0][0x1e4], R10 ;  /* 0x000079003b028a24 */ /* 0x000fe200078e020a */
[----:B------:R-:W-:Y:S01]  /*11a00*/  @!P0 MOV R56, R8 ;  /* 0x0000000800388202 */ /* 0x000fe20000000f00 */
[----:B----4-:R-:W-:Y:S01]  /*11a10*/  FADD.FTZ R42, R4, R6 ;  /* 0x00000006042a7221 */ /* 0x010fe20000010000 */
[----:B------:R-:W-:Y:S01]  /*11a20*/  MOV R6, 0xfffffff0 ;  /* 0xfffffff000067802 */ /* 0x000fe20000000f00 */
[----:B------:R-:W-:Y:S01]  /*11a30*/  @!P0 IMAD.IADD R57, R9, 0x1, R2 ;  /* 0x0000000109398824 */ /* 0x000fe200078e0202 */
[----:B------:R-:W-:Y:S02]  /*11a40*/  MOV R2, 0x3f800000 ;  /* 0x3f80000000027802 */ /* 0x000fe40000000f00 */
[----:B------:R-:W2:Y:S01]  /*11a50*/  @P4 MUFU.RCP R3, R40 ;  /* 0x0000002800034308 */ /* 0x000ea20000001000 */
[----:B------:R-:W-:-:S07]  /*11a60*/  FSETP.NE.FTZ.AND P0, PT, R42, RZ, PT ;  /* 0x000000ff2a00720b */ /* 0x000fce0003f15000 */
[----:B------:R-:W3:Y:S01]  /*11a70*/  @P3 MUFU.RCP R2, R41 ;  /* 0x0000002900023308 */ /* 0x000ee20000001000 */
[C---:B-1----:R-:W-:Y:S02]  /*11a80*/  FMUL.FTZ R80, R0.reuse, R80 ;  /* 0x0000005000507220 */ /* 0x042fe40000410000 */
        /* <DEDUP_REMOVED lines=21> */
[----:B------:R-:W-:Y:S01]  /*11be0*/  MOV R0, 0x3f800000 ;  /* 0x3f80000000007802 */ /* 0x000fe20000000f00 */
[----:B--2---:R-:W-:Y:S01]  /*11bf0*/  FMUL.FTZ R82, R3, R82 ;  /* 0x0000005203527220 */ /* 0x004fe20000410000 */
        /* <DEDUP_REMOVED lines=24> */
[C---:B------:R-:W-:Y:S01]  /*11d80*/  LEA.HI R3, R43.reuse, R58, RZ, 0x2 ;  /* 0x0000003a2b037211 */ /* 0x040fe200078f10ff */
[C---:B---3--:R-:W-:Y:S01]  /*11d90*/  FMUL.FTZ R84, R2.reuse, R84 ;  /* 0x0000005402547220 */ /* 0x048fe20000410000 */
        /* <DEDUP_REMOVED lines=55> */
[C---:B------:R-:W-:Y:S02]  /*12110*/  SHF.L.U32 R3, R0.reuse, 0x6, RZ ;  /* 0x0000000600037819 */ /* 0x040fe400000006ff */
[----:B------:R-:W-:Y:S01]  /*12120*/  LOP3.LUT R4, R0, 0x1, RZ, 0xc0, !PT ;  /* 0x0000000100047812 */ /* 0x000fe200078ec0ff */
[----:B------:R-:W-:Y:S01]  /*12130*/  IMAD.IADD R2, R58, 0x1, -R2 ;  /* 0x000000013a027824 */ /* 0x000fe200078e0a02 */
[----:B------:R-:W-:-:S02]  /*12140*/  LOP3.LUT R3, R3, 0x1c0, RZ, 0xc0, !PT ;  /* 0x000001c003037812 */ /* 0x000fc400078ec0ff */
[----:B------:R-:W-:Y:S02]  /*12150*/  ISETP.NE.U32.AND P1, PT, R4, 0x1, PT ;  /* 0x000000010400780c */ /* 0x000fe40003f25070 */
[----:B------:R-:W-:Y:S02]  /*12160*/  LEA R2, R38, R2, 0x9 ;  /* 0x0000000226027211 */ /* 0x000fe400078e48ff */
[----:B------:R-:W-:Y:S02]  /*12170*/  LEA.HI R3, R3, R3, RZ, 0x1d ;  /* 0x0000000303037211 */ /* 0x000fe400078fe8ff */
[----:B------:R-:W-:Y:S02]  /*12180*/  SEL R6, R6, 0x10, !P1 ;  /* 0x0000001006067807 */ /* 0x000fe40004800000 */
[----:B------:R-:W-:Y:S02]  /*12190*/  LEA R2, R2, R3, 0x1 ;  /* 0x0000000302027211 */ /* 0x000fe400078e08ff */
[----:B------:R-:W-:-:S02]  /*121a0*/  R2P PR, R0, 0x6 ;  /* 0x0000000600007804 */ /* 0x000fc40000000000 */
[----:B------:R-:W-:Y:S02]  /*121b0*/  SHF.L.U32 R2, R2, 0x1, RZ ;  /* 0x0000000102027819 */ /* 0x000fe400000006ff */
[----:B------:R-:W-:Y:S02]  /*121c0*/  MOV R0, 0x20 ;  /* 0x0000002000007802 */ /* 0x000fe40000000f00 */
[----:B------:R-:W-:Y:S01]  /*121d0*/  F2FP.PACK_AB R13, R135, R13 ;  /* 0x0000000d870d723e */ /* 0x000fe200000000ff */
[----:B------:R-:W-:Y:S01]  /*121e0*/  IMAD.IADD R3, R2, 0x1, R6 ;  /* 0x0000000102037824 */ /* 0x000fe200078e0206 */
[----:B------:R1:W-:Y:S01]  /*121f0*/  STS [R2+0x400], R7 ;  /* 0x0004000702007388 */ /* 0x0003e20000000800 */
[----:B------:R-:W-:-:S03]  /*12200*/  F2FP.PACK_AB R9, R139, R9 ;  /* 0x000000098b09723e */ /* 0x000fc600000000ff */
[----:B------:R2:W-:Y:S04]  /*12210*/  STS [R2], R8 ;  /* 0x0000000802007388 */ /* 0x0005e80000000800 */
[----:B------:R3:W-:Y:S04]  /*12220*/  STS [R3], R5 ;  /* 0x0000000503007388 */ /* 0x0007e80000000800 */
[----:B------:R4:W-:Y:S04]  /*12230*/  STS [R3+0x400], R14 ;  /* 0x0004000e03007388 */ /* 0x0009e80000000800 */
[----:B------:R5:W-:Y:S04]  /*12240*/  STS [R2+0x2000], R15 ;  /* 0x0020000f02007388 */ /* 0x000be80000000800 */
[----:B------:R5:W-:Y:S04]  /*12250*/  STS [R2+0x2400], R16 ;  /* 0x0024001002007388 */ /* 0x000be80000000800 */
[----:B------:R-:W-:Y:S01]  /*12260*/  STS [R3+0x2000], R23 ;  /* 0x0020001703007388 */ /* 0x000fe20000000800 */
[----:B-1----:R-:W-:-:S02]  /*12270*/  SEL R7, R0, 0xffffffe0, !P1 ;  /* 0xffffffe000077807 */ /* 0x002fc40004800000 */
[C---:B------:R-:W-:Y:S01]  /*12280*/  IADD3 R0, R2.reuse, 0x40, RZ ;  /* 0x0000004002007810 */ /* 0x040fe20007ffe0ff */
[----:B------:R1:W-:Y:S01]  /*12290*/  STS [R3+0x2400], R22 ;  /* 0x0024001603007388 */ /* 0x0003e20000000800 */
[C---:B------:R-:W-:Y:S01]  /*122a0*/  @P2 IADD3 R0, R2.reuse, -0x40, RZ ;  /* 0xffffffc002002810 */ /* 0x040fe20007ffe0ff */
[----:B--2---:R-:W2:Y:S01]  /*122b0*/  LDC.U8 R8, c[0x0][0x329] ;  /* 0x0000ca40ff087b82 */ /* 0x004ea20000000000 */
[-C--:B------:R-:W-:Y:S02]  /*122c0*/  IADD3 R4, R3, R7.reuse, RZ ;  /* 0x0000000703047210 */ /* 0x080fe40007ffe0ff */
[----:B---3--:R-:W-:-:S05]  /*122d0*/  IADD3 R5, R2, R7, RZ ;  /* 0x0000000702057210 */ /* 0x008fca0007ffe0ff */
[----:B------:R-:W-:Y:S01]  /*122e0*/  STS [R5], R21 ;  /* 0x0000001505007388 */ /* 0x000fe20000000800 */
[----:B----4-:R-:W3:Y:S01]  /*122f0*/  LDC.U8 R14, c[0x0][0x328] ;  /* 0x0000ca00ff0e7b82 */ /* 0x010ee20000000000 */
[----:B-----5:R-:W-:Y:S02]  /*12300*/  MOV R15, 0x7f800000 ;  /* 0x7f800000000f7802 */ /* 0x020fe40000000f00 */
[----:B------:R-:W-:Y:S01]  /*12310*/  STS [R5+0x400], R20 ;  /* 0x0004001405007388 */ /* 0x000fe20000000800 */
[----:B------:R-:W-:-:S03]  /*12320*/  IADD3 R2, R7, 0x400, R0 ;  /* 0x0000040007027810 */ /* 0x000fc60007ffe000 */
[----:B------:R-:W-:Y:S01]  /*12330*/  STS [R4], R18 ;  /* 0x0000001204007388 */ /* 0x000fe20000000800 */
[----:B------:R-:W-:-:S03]  /*12340*/  MOV R16, 0x7f800000 ;  /* 0x7f80000000107802 */ /* 0x000fc60000000f00 */
[----:B------:R4:W-:Y:S01]  /*12350*/  STS [R4+0x400], R17 ;  /* 0x0004001104007388 */ /* 0x0009e20000000800 */
[----:B-1----:R-:W-:-:S03]  /*12360*/  IADD3 R3, R7, R0, RZ ;  /* 0x0000000007037210 */ /* 0x002fc60007ffe0ff */
[----:B------:R-:W-:Y:S01]  /*12370*/  STS [R5+0x2000], R19 ;  /* 0x0020001305007388 */ /* 0x000fe20000000800 */
[----:B--2---:R-:W-:-:S03]  /*12380*/  ISETP.NE.AND P2, PT, R8, RZ, PT ;  /* 0x000000ff0800720c */ /* 0x004fc60003f45270 */
[----:B------:R1:W-:Y:S04]  /*12390*/  STS [R5+0x2400], R25 ;  /* 0x0024001905007388 */ /* 0x0003e80000000800 */
[----:B------:R-:W-:Y:S01]  /*123a0*/  STS [R4+0x2000], R24 ;  /* 0x0020001804007388 */ /* 0x000fe20000000800 */
[----:B---3--:R-:W-:Y:S02]  /*123b0*/  ISETP.NE.AND P1, PT, R14, RZ, PT ;  /* 0x000000ff0e00720c */ /* 0x008fe40003f25270 */
[----:B------:R-:W-:Y:S01]  /*123c0*/  MOV R14, 0x7f800000 ;  /* 0x7f800000000e7802 */ /* 0x000fe20000000f00 */
[----:B------:R2:W-:Y:S01]  /*123d0*/  STS [R4+0x2400], R33 ;  /* 0x0024002104007388 */ /* 0x0005e20000000800 */
[----:B------:R-:W-:-:S03]  /*123e0*/  ISETP.NE.OR P6, PT, R8, RZ, !P1 ;  /* 0x000000ff0800720c */ /* 0x000fc60004fc5670 */
[----:B------:R-:W-:Y:S04]  /*123f0*/  STS [R0], R32 ;  /* 0x0000002000007388 */ /* 0x000fe80000000800 */
[----:B------:R-:W-:Y:S04]  /*12400*/  STS [R0+0x400], R31 ;  /* 0x0004001f00007388 */ /* 0x000fe80000000800 */
[----:B------:R-:W3:Y:S04]  /*12410*/  S2R R8, SR_CTAID.X ;  /* 0x0000000000087919 */ /* 0x000ee80000002500 */
[----:B----4-:R-:W4:Y:S01]  /*12420*/  S2R R17, SR_CTAID.Z ;  /* 0x0000000000117919 */ /* 0x010f220000002700 */
[C---:B-1----:R-:W-:Y:S01]  /*12430*/  IADD3 R5, R6.reuse, R2, RZ ;  /* 0x0000000206057210 */ /* 0x042fe20007ffe0ff */
[----:B------:R-:W-:-:S02]  /*12440*/  IMAD.IADD R2, R6, 0x1, R0 ;  /* 0x0000000106027824 */ /* 0x000fc400078e0200 */
[----:B------:R-:W1:Y:S03]  /*12450*/  @P5 MUFU.LG2 R6, R39 ;  /* 0x0000002700065308 */ /* 0x000e660000000c00 */
[----:B------:R-:W-:Y:S01]  /*12460*/  STS [R2], R29 ;  /* 0x0000001d02007388 */ /* 0x000fe20000000800 */
[----:B--2---:R-:W-:-:S03]  /*12470*/  @P2 MOV R4, c[0x0][0x210] ;  /* 0x0000840000042a02 */ /* 0x004fc60000000f00 */
[----:B------:R-:W-:Y:S02]  /*12480*/  STS [R2+0x400], R28 ;  /* 0x0004001c02007388 */ /* 0x000fe40000000800 */
[----:B------:R-:W-:Y:S02]  /*12490*/  @P2 IMAD R4, R4, c[0x0][0x214], RZ ;  /* 0x0000850004042a24 */ /* 0x000fe400078e02ff */
[----:B------:R-:W-:Y:S04]  /*124a0*/  STS [R0+0x2000], R30 ;  /* 0x0020001e00007388 */ /* 0x000fe80000000800 */
[----:B------:R2:W-:Y:S01]  /*124b0*/  STS [R0+0x2400], R34 ;  /* 0x0024002200007388 */ /* 0x0005e20000000800 */
[----:B-1----:R-:W-:-:S03]  /*124c0*/  @P5 FMUL.FTZ R6, R6, 0.69314718246459960938 ;  /* 0x3f31721806065820 */ /* 0x002fc60000410000 */
[----:B------:R-:W-:Y:S01]  /*124d0*/  STS [R2+0x2000], R37 ;  /* 0x0020002502007388 */ /* 0x000fe20000000800 */
[----:B------:R-:W-:-:S03]  /*124e0*/  @P5 FFMA.FTZ R16, R73, c[0x0][0x238], R6 ;  /* 0x00008e0049105a23 */ /* 0x000fc60000010006 */
[----:B------:R1:W-:Y:S04]  /*124f0*/  STS [R2+0x2400], R36 ;  /* 0x0024002402007388 */ /* 0x0003e80000000800 */
[----:B------:R-:W-:Y:S04]  /*12500*/  STS [R3], R35 ;  /* 0x0000002303007388 */ /* 0x000fe80000000800 */
[----:B------:R-:W-:Y:S01]  /*12510*/  STS [R3+0x400], R27 ;  /* 0x0004001b03007388 */ /* 0x000fe20000000800 */
[----:B--2---:R-:W-:-:S05]  /*12520*/  IADD3 R0, R7, R2, RZ ;  /* 0x0000000207007210 */ /* 0x004fca0007ffe0ff */
[----:B------:R-:W-:Y:S01]  /*12530*/  STS [R0], R12 ;  /* 0x0000000c00007388 */ /* 0x000fe20000000800 */
[----:B-1----:R-:W-:-:S03]  /*12540*/  LOP3.LUT R2, R43, 0xffffffe0, RZ, 0xc0, !PT ;  /* 0xffffffe02b027812 */ /* 0x002fc600078ec0ff */
[----:B------:R1:W-:Y:S01]  /*12550*/  STS [R5], R11 ;  /* 0x0000000b05007388 */ /* 0x0003e20000000800 */
[----:B------:R-:W-:-:S03]  /*12560*/  IADD3 R7, -R2, R58, RZ ;  /* 0x0000003a02077210 */ /* 0x000fc60007ffe1ff */
[----:B------:R-:W-:Y:S04]  /*12570*/  STS [R3+0x2000], R26 ;  /* 0x0020001a03007388 */ /* 0x000fe80000000800 */
[----:B------:R2:W-:Y:S04]  /*12580*/  STS [R3+0x2400], R13 ;  /* 0x0024000d03007388 */ /* 0x0005e80000000800 */
[----:B------:R5:W-:Y:S04]  /*12590*/  STS [R0+0x2000], R10 ;  /* 0x0020000a00007388 */ /* 0x000be80000000800 */
[----:B------:R3:W-:Y:S04]  /*125a0*/  STS [R5+0x2000], R9 ;  /* 0x0020000905007388 */ /* 0x0007e80000000800 */
[----:B------:R-:W-:Y:S06]  /*125b0*/  BAR.SYNC.DEFER_BLOCKING 0x0 ;  /* 0x0000000000007b1d */ /* 0x000fec0000010000 */
[----:B-1----:R-:W1:Y:S01]  /*125c0*/  @P4 MUFU.LG2 R11, R40 ;  /* 0x00000028000b4308 */ /* 0x002e620000000c00 */
[----:B--2---:R-:W-:Y:S01]  /*125d0*/  CS2R R2, SRZ ;  /* 0x0000000000027805 */ /* 0x004fe2000001ff00 */
[----:B------:R-:W-:-:S02]  /*125e0*/  MOV R13, 0x7f800000 ;  /* 0x7f800000000d7802 */ /* 0x000fc40000000f00 */
[----:B-----5:R-:W-:-:S04]  /*125f0*/  @!P2 MOV R0, c[0x0][0x214] ;  /* 0x000085000000aa02 */ /* 0x020fc80000000f00 */
[----:B------:R-:W2:Y:S01]  /*12600*/  @P3 MUFU.LG2 R10, R41 ;  /* 0x00000029000a3308 */ /* 0x000ea20000000c00 */
[----:B------:R-:W-:Y:S01]  /*12610*/  @!P2 SEL R4, R0, c[0x0][0x234], !P1 ;  /* 0x00008d000004aa07 */ /* 0x000fe20004800000 */
[----:B------:R-:W-:Y:S01]  /*12620*/  @P2 IMAD.MOV.U32 R0, RZ, RZ, 0x1 ;  /* 0x00000001ff002424 */ /* 0x000fe200078e00ff */
[----:B------:R-:W-:Y:S01]  /*12630*/  ISETP.NE.OR P1, PT, R252, -0x1, P6 ;  /* 0xfffffffffc00780c */ /* 0x000fe20003725670 */
[----:B------:R2:W2:Y:S01]  /*12640*/  LDS.128 R20, [R212] ;  /* 0x00000000d4147984 */ /* 0x0004a20000000c00 */
[----:B---3--:R-:W-:Y:S01]  /*12650*/  @P2 MOV R5, c[0x0][0x210] ;  /* 0x0000840000052a02 */ /* 0x008fe20000000f00 */
[----:B------:R-:W-:Y:S02]  /*12660*/  @!P2 IMAD R0, R4, c[0x0][0x1c0], RZ ;  /* 0x000070000400aa24 */ /* 0x000fe400078e02ff */
[----:B------:R-:W3:Y:S01]  /*12670*/  @P0 MUFU.LG2 R9, R42 ;  /* 0x0000002a00090308 */ /* 0x000ee20000000c00 */
[----:B------:R2:W2:Y:S01]  /*12680*/  LDS.128 R24, [R212+0x800] ;  /* 0x00080000d4187984 */ /* 0x0004a20000000c00 */
[----:B------:R-:W-:Y:S01]  /*12690*/  @!P2 MOV R5, 0x1 ;  /* 0x000000010005a802 */ /* 0x000fe20000000f00 */
[----:B------:R-:W-:-:S02]  /*126a0*/  IMAD R0, R59, R0, RZ ;  /* 0x000000003b007224 */ /* 0x000fc400078e02ff */
[----:B------:R2:W2:Y:S02]  /*126b0*/  LDS.128 R28, [R212+0x1000] ;  /* 0x00100000d41c7984 */ /* 0x0004a40000000c00 */
[----:B------:R-:W-:Y:S01]  /*126c0*/  IMAD R6, R8, R5, RZ ;  /* 0x0000000508067224 */ /* 0x000fe200078e02ff */
[----:B------:R-:W-:Y:S01]  /*126d0*/  SEL R0, R0, RZ, P6 ;  /* 0x000000ff00007207 */ /* 0x000fe20003000000 */
[----:B------:R2:W2:Y:S01]  /*126e0*/  LDS.128 R32, [R212+0x1800] ;  /* 0x00180000d4207984 */ /* 0x0004a20000000c00 */
[----:B------:R-:W-:Y:S01]  /*126f0*/  @!P1 IMAD R252, R59, c[0x0][0x214], RZ ;  /* 0x000085003bfc9a24 */ /* 0x000fe200078e02ff */
[----:B------:R-:W-:Y:S01]  /*12700*/  LOP3.LUT P1, RZ, R7, 0x3, RZ, 0xc0, !PT ;  /* 0x0000000307ff7812 */ /* 0x000fe2000782c0ff */
[----:B-1----:R-:W-:Y:S01]  /*12710*/  @P4 FMUL.FTZ R7, R11, 0.69314718246459960938 ;  /* 0x3f3172180b074820 */ /* 0x002fe20000410000 */
[----:B------:R1:W1:Y:S01]  /*12720*/  LDS.128 R44, [R212+0x2000] ;  /* 0x00200000d42c7984 */ /* 0x0002620000000c00 */
[----:B------:R-:W-:Y:S01]  /*12730*/  @!P6 IMAD.MOV.U32 R2, RZ, RZ, R252 ;  /* 0x000000ffff02e224 */ /* 0x000fe200078e00fc */
[----:B------:R-:W-:Y:S01]  /*12740*/  SHF.L.U32 R8, R6, 0x7, RZ ;  /* 0x0000000706087819 */ /* 0x000fe200000006ff */
[----:B----4-:R-:W-:Y:S01]  /*12750*/  IMAD R0, R17, R4, R0 ;  /* 0x0000000411007224 */ /* 0x010fe200078e0200 */
[----:B------:R4:W1:Y:S01]  /*12760*/  LDS.128 R48, [R212+0x2800] ;  /* 0x00280000d4307984 */ /* 0x0008620000000c00 */
[----:B--2---:R-:W-:Y:S01]  /*12770*/  @P3 FMUL.FTZ R6, R10, 0.69314718246459960938 ;  /* 0x3f3172180a063820 */ /* 0x004fe20000410000 */
[----:B------:R-:W-:Y:S01]  /*12780*/  @!P6 SHF.R.S32.HI R3, RZ, 0x1f, R252 ;  /* 0x0000001fff03e819 */ /* 0x000fe200000114fc */
[----:B---3--:R-:W-:Y:S01]  /*12790*/  @P0 FMUL.FTZ R4, R9, 0.69314718246459960938 ;  /* 0x3f31721809040820 */ /* 0x008fe20000410000 */
[----:B------:R4:W2:Y:S01]  /*127a0*/  LDS.128 R52, [R212+0x3000] ;  /* 0x00300000d4347984 */ /* 0x0008a20000000c00 */
[----:B------:R-:W-:Y:S01]  /*127b0*/  IADD3 R10, P5, P2, R8, R2, R0 ;  /* 0x00000002080a7210 */ /* 0x000fe20007abe000 */
[----:B------:R-:W-:Y:S01]  /*127c0*/  @P4 FFMA.FTZ R15, R72, c[0x0][0x238], R7 ;  /* 0x00008e00480f4a23 */ /* 0x000fe20000010007 */
[----:B------:R-:W-:Y:S01]  /*127d0*/  SHF.R.S32.HI R2, RZ, 0x1f, R8 ;  /* 0x0000001fff027819 */ /* 0x000fe20000011408 */
[----:B------:R-:W3:Y:S01]  /*127e0*/  LDS.128 R212, [R212+0x3800] ;  /* 0x00380000d4d47984 */ /* 0x000ee20000000c00 */
[----:B------:R-:W-:Y:S01]  /*127f0*/  SHF.R.S32.HI R0, RZ, 0x1f, R0 ;  /* 0x0000001fff007819 */ /* 0x000fe20000011400 */
[----:B------:R-:W-:-:S02]  /*12800*/  @P3 FFMA.FTZ R13, R71, c[0x0][0x238], R6 ;  /* 0x00008e00470d3a23 */ /* 0x000fc40000010006 */
[----:B------:R-:W-:Y:S01]  /*12810*/  @P0 FFMA.FTZ R14, R70, c[0x0][0x238], R4 ;  /* 0x00008e00460e0a23 */ /* 0x000fe20000010004 */
        /* <DEDUP_REMOVED lines=39> */
.L_x_1676:
[----:B------:R-:W-:Y:S05]  /*12a90*/  BSYNC B0 ;  /* 0x0000000000007941 */ /* 0x000fea0003800000 */
.L_x_1675:
[----:B----4-:R-:W4:Y:S04]  /*12aa0*/  LDL.LU.64 R8, [R1+0x18] ;  /* 0x0000180001087983 */ /* 0x010f280000300a00 */
[----:B------:R-:W5:Y:S01]  /*12ab0*/  LDL.LU.64 R4, [R1] ;  /* 0x0000000001047983 */ /* 0x000f620000300a00 */
[----:B------:R-:W-:Y:S01]  /*12ac0*/  SHF.R.S32.HI R0, RZ, 0x1f, R17 ;  /* 0x0000001fff007819 */ /* 0x000fe20000011411 */
[----:B------:R-:W-:Y:S04]  /*12ad0*/  BSSY B0, `(.L_x_1677) ;  /* 0x0000011000007945 */ /* 0x000fe80003800000 */
[----:B------:R-:W-:-:S04]  /*12ae0*/  IMAD R0, R0, c[0x0][0x1f0], RZ ;  /* 0x00007c0000007a24 */ /* 0x000fc800078e02ff */
[----:B------:R-:W-:Y:S01]  /*12af0*/  IMAD R0, R17, c[0x0][0x1f4], R0 ;  /* 0x00007d0011007a24 */ /* 0x000fe200078e0200 */
[----:B----4-:R-:W-:-:S04]  /*12b00*/  IADD3 R2, P0, R8, R56, RZ ;  /* 0x0000003808027210 */ /* 0x010fc80007f1e0ff */
[----:B------:R-:W-:Y:S02]  /*12b10*/  IADD3.X R3, R9, R57, RZ, P0, !PT ;  /* 0x0000003909037210 */ /* 0x000fe400007fe4ff */
[----:B-----5:R-:W-:-:S03]  /*12b20*/  ISETP.GE.AND P0, PT, R4, R245, PT ;  /* 0x000000f50400720c */ /* 0x020fc60003f06270 */
[----:B------:R-:W-:-:S05]  /*12b30*/  IMAD.WIDE.U32 R8, R17, c[0x0][0x1f0], R2 ;  /* 0x00007c0011087a25 */ /* 0x000fca00078e0002 */
[----:B------:R-:W-:-:S05]  /*12b40*/  IADD3 R7, R0, R9, RZ ;  /* 0x0000000900077210 */ /* 0x000fca0007ffe0ff */
        /* <DEDUP_REMOVED lines=9> */
.L_x_1678:
[----:B------:R-:W-:Y:S05]  /*12be0*/  BSYNC B0 ;  /* 0x0000000000007941 */ /* 0x000fea0003800000 */
.L_x_1677:
[----:B------:R-:W5:Y:S01]  /*12bf0*/  LDL.LU R0, [R1+0x28] ;  /* 0x0000280001007983 */ /* 0x000f620000300800 */
[----:B------:R-:W-:Y:S01]  /*12c00*/  BSSY B0, `(.L_x_1679) ;  /* 0x000000e000007945 */ /* 0x000fe20003800000 */
[----:B-----5:R-:W-:-:S13]  /*12c10*/  ISETP.GE.AND P0, PT, R0, R245, PT ;  /* 0x000000f50000720c */ /* 0x020fda0003f06270 */
[----:B------:R-:W-:Y:S05]  /*12c20*/  @P0 BRA `(.L_x_1680) ;  /* 0x000000b000000947 */ /* 0x000fea0003800000 */
[----:B----4-:R-:W-:Y:S01]  /*12c30*/  IADD3 R4, P0, R248, 0x10, RZ ;  /* 0x00000010f8047810 */ /* 0x010fe20007f1e0ff */
        /* <DEDUP_REMOVED lines=10> */
.L_x_1680:
[----:B------:R-:W-:Y:S05]  /*12ce0*/  BSYNC B0 ;  /* 0x0000000000007941 */ /* 0x000fea0003800000 */
.L_x_1679:
        /* <DEDUP_REMOVED lines=15> */
.L_x_1682:
[----:B------:R-:W-:Y:S05]  /*12de0*/  BSYNC B0 ;  /* 0x0000000000007941 */ /* 0x000fea0003800000 */
.L_x_1681:
        /* <DEDUP_REMOVED lines=15> */
.L_x_1684:
[----:B------:R-:W-:Y:S05]  /*12ee0*/  BSYNC B0 ;  /* 0x0000000000007941 */ /* 0x000fea0003800000 */
.L_x_1683:
        /* <DEDUP_REMOVED lines=15> */
.L_x_1686:
[----:B------:R-:W-:Y:S05]  /*12fe0*/  BSYNC B0 ;  /* 0x0000000000007941 */ /* 0x000fea0003800000 */
.L_x_1685:
[----:B------:R-:W5:Y:S01]  /*12ff0*/  LDL.LU R0, [R1+0x34] ;  /* 0x0000340001007983 */ /* 0x000f620000300800 */
[----:B------:R-:W-:Y:S01]  /*13000*/  BSSY B0, `(.L_x_1687) ;  /* 0x000000e000007945 */ /* 0x000fe20003800000 */
[----:B-----5:R-:W-:-:S13]  /*13010*/  ISETP.GE.AND P0, PT, R0, R245, PT ;  /* 0x000000f50000720c */ /* 0x020fda0003f06270 */
[----:B------:R-:W-:Y:S05]  /*13020*/  @P0 BRA `(.L_x_1688) ;  /* 0x000000b000000947 */ /* 0x000fea0003800000 */
[----:B-1--4-:R-:W-:Y:S01]  /*13030*/  IADD3 R4, P0, R248, 0x50, RZ ;  /* 0x00000050f8047810 */ /* 0x012fe20007f1e0ff */
        /* <DEDUP_REMOVED lines=10> */
.L_x_1688:
[----:B------:R-:W-:Y:S05]  /*130e0*/  BSYNC B0 ;  /* 0x0000000000007941 */ /* 0x000fea0003800000 */
.L_x_1687:
        /* <DEDUP_REMOVED lines=15> */
.L_x_1690:
[----:B------:R-:W-:Y:S05]  /*131e0*/  BSYNC B0 ;  /* 0x0000000000007941 */ /* 0x000fea0003800000 */
.L_x_1689:
[----:B------:R-:W5:Y:S02]  /*131f0*/  LDL.LU R0, [R1+0x3c] ;  /* 0x00003c0001007983 */ /* 0x000f640000300800 */
[----:B-----5:R-:W-:-:S13]  /*13200*/  ISETP.GE.AND P0, PT, R0, R245, PT ;  /* 0x000000f50000720c */ /* 0x020fda0003f06270 */
[----:B------:R-:W-:Y:S05]  /*13210*/  @P0 EXIT ;  /* 0x000000000000094d */ /* 0x000fea0003800000 */
[----:B------:R-:W-:Y:S01]  /*13220*/  IADD3 R6, P0, R248, 0x70, RZ ;  /* 0x00000070f8067810 */ /* 0x000fe20007f1e0ff */
[----:B------:R-:W-:Y:S01]  /*13230*/  IMAD.MOV.U32 R2, RZ, RZ, R8 ;  /* 0x000000ffff027224 */ /* 0x000fe200078e0008 */
[----:B------:R-:W-:-:S03]  /*13240*/  MOV R3, R7 ;  /* 0x0000000700037202 */ /* 0x000fc60000000f00 */
[----:B------:R-:W-:Y:S02]  /*13250*/  IMAD.X R0, RZ, RZ, R249, P0 ;  /* 0x000000ffff007224 */ /* 0x000fe400000e06f9 */
[----:B-1--4-:R-:W-:-:S04]  /*13260*/  IMAD.WIDE.U32 R4, R6, c[0x0][0x1e8], R2 ;  /* 0x00007a0006047a25 */ /* 0x012fc800078e0002 */
[----:B------:R-:W-:Y:S01]  /*13270*/  IMAD R0, R0, c[0x0][0x1e8], RZ ;  /* 0x00007a0000007a24 */ /* 0x000fe200078e02ff */
[----:B------:R-:W-:-:S03]  /*13280*/  LEA R2, P0, R4, c[0x0][0x1d0], 0x1 ;  /* 0x0000740004027a11 */ /* 0x000fc600078008ff */
[----:B------:R-:W-:-:S05]  /*13290*/  IMAD R0, R6, c[0x0][0x1ec], R0 ;  /* 0x00007b0006007a24 */ /* 0x000fca00078e0200 */
[----:B------:R-:W-:-:S04]  /*132a0*/  IADD3 R0, R0, R5, RZ ;  /* 0x0000000500007210 */ /* 0x000fc80007ffe0ff */
[----:B------:R-:W-:-:S05]  /*132b0*/  LEA.HI.X R3, R4, c[0x0][0x1d4], R0, 0x1, P0 ;  /* 0x0000750004037a11 */ /* 0x000fca00000f0c00 */
[----:B---3--:R-:W-:Y:S01]  /*132c0*/  STG.E.128 [R2.64], R212 ;  /* 0x000000d402007986 */ /* 0x008fe2000c101d10 */
[----:B------:R-:W-:Y:S05]  /*132d0*/  EXIT ;  /* 0x000000000000794d */ /* 0x000fea0003800000 */
.L_x_1691:
        /* <DEDUP_REMOVED lines=10> */
.L_x_2138:


//--------------------- .text._ZN5flash16flash_fwd_kernelI23Flash_fwd_kernel_traitsILi64ELi128ELi64ELi4ELb0ELb0EN7cutlass6half_tE19Flash_kernel_traitsILi64ELi128ELi64ELi4ES3_EELb1ELb0ELb1ELb1ELb0ELb0ELb0ELb0EEEvNS_16Flash_fwd_paramsE --------------------------
	.section	.text._ZN5flash16flash_fwd_kernelI23Flash_fwd_kernel_traitsILi64ELi128ELi64ELi4ELb0ELb0EN7cutlass6half_tE19Flash_kernel_traitsILi64ELi128ELi64ELi4ES3_EELb1ELb0ELb1ELb1ELb0ELb0ELb0ELb0EEEvNS_16Flash_fwd_paramsE,"ax",@progbits
	.sectioninfo	@"SHI_REGISTERS=255"
	.align	128
        .global         _ZN5flash16flash_fwd_kernelI23Flash_fwd_kernel_traitsILi64ELi128ELi64ELi4ELb0ELb0EN7cutlass6half_tE19Flash_kernel_traitsILi64ELi128ELi64ELi4ES3_EELb1ELb0ELb1ELb1ELb0ELb0ELb0ELb0EEEvNS_16Flash_fwd_paramsE
        .type           _ZN5flash16flash_fwd_kernelI23Flash_fwd_kernel_traitsILi64ELi128ELi64ELi4ELb0ELb0EN7cutlass6half_tE19Flash_kernel_traitsILi64ELi128ELi64ELi4ES3_EELb1ELb0ELb1ELb1ELb0ELb0ELb0ELb0EEEvNS_16Flash_fwd_paramsE,@function
        .size           _ZN5flash16flash_fwd_kernelI23Flash_fwd_kernel_traitsILi64ELi128ELi64ELi4ELb0ELb0EN7cutlass6half_tE19Flash_kernel_traitsILi64ELi128ELi64ELi4ES3_EELb1ELb0ELb1ELb1ELb0ELb0ELb0ELb0EEEvNS_16Flash_fwd_paramsE,(.L_x_2139 - _ZN5flash16flash_fwd_kernelI23Flash_fwd_kernel_traitsILi64ELi128ELi64ELi4ELb0ELb0EN7cutlass6half_tE19Flash_kernel_traitsILi64ELi128ELi64ELi4ES3_EELb1ELb0ELb1ELb1ELb0ELb0ELb0ELb0EEEvNS_16Flash_fwd_paramsE)
        .other          _ZN5flash16flash_fwd_kernelI23Flash_fwd_kernel_traitsILi64ELi128ELi64ELi4ELb0ELb0EN7cutlass6half_tE19Flash_kernel_traitsILi64ELi128ELi64ELi4ES3_EELb1ELb0ELb1ELb1ELb0ELb0ELb0ELb0EEEvNS_16Flash_fwd_paramsE,@"STO_CUDA_ENTRY STV_DEFAULT"
_ZN5flash16flash_fwd_kernelI23Flash_fwd_kernel_traitsILi64ELi128ELi64ELi4ELb0ELb0EN7cutlass6half_tE19Flash_kernel_traitsILi64ELi128ELi64ELi4ES3_EELb1ELb0ELb1ELb1ELb0ELb0ELb0ELb0EEEvNS_16Flash_fwd_paramsE:
.text._ZN5flash16flash_fwd_kernelI23Flash_fwd_kernel_traitsILi64ELi128ELi64ELi4ELb0ELb0EN7cutlass6half_tE19Flash_kernel_traitsILi64ELi128ELi64ELi4ES3_EELb1ELb0ELb1ELb1ELb0ELb0ELb0ELb0EEEvNS_16Flash_fwd_paramsE:
        /* <DEDUP_REMOVED lines=12> */
[----:B------:R-:W-:-:S02]  /*00c0*/  ULDC.64 UR4, c[0x0][0x250] ;  /* 0x0000940000047ab9 */ /* 0x000fc40000000a00 */
[----:B------:R-:W-:Y:S01]  /*00d0*/  ULDC.64 UR8, c[0x0][0x240] ;  /* 0x0000900000087ab9 */ /* 0x000fe20000000a00 */
[----:B------:R3:W4:Y:S02]  /*00e0*/  @P1 LDG.E.64 R4, [R2.64] ;  /* 0x0000001c02041981 */ /* 0x000724000c1e1b00 */
[----:B---3--:R-:W-:Y:S01]  /*00f0*/  @P1 IMAD.MOV.U32 R2, RZ, RZ, R7 ;  /* 0x000000ffff021224 */ /* 0x008fe200078e0007 */
[----:B------:R-:W-:-:S06]  /*0100*/  @P1 MOV R3, R8 ;  /* 0x0000000800031202 */ /* 0x000fcc0000000f00 */
[----:B------:R-:W3:Y:S01]  /*0110*/  @P1 LDG.E.64 R2, [R2.64] ;  /* 0x0000001c02021981 */ /* 0x000ee2000c1e1b00 */
[----:B------:R-:W5:Y:S01]  /*0120*/  S2UR UR15, SR_CTAID.Y ;  /* 0x00000000000f79c3 */ /* 0x000f620000002600 */
[----:B------:R-:W-:Y:S02]  /*0130*/  UISETP.NE.U32.AND UP1, UPT, URZ, UR4, UPT ;  /* 0x000000043f00728c */ /* 0x000fe4000bf25070 */
[----:B------:R-:W-:Y:S02]  /*0140*/  UISETP.NE.U32.AND UP2, UPT, URZ, UR8, UPT ;  /* 0x000000083f00728c */ /* 0x000fe4000bf45070 */
[----:B------:R-:W-:Y:S02]  /*0150*/  UISETP.NE.AND.EX UP1, UPT, URZ, UR5, UPT, UP1 ;  /* 0x000000053f00728c */ /* 0x000fe4000bf25310 */
[----:B------:R-:W-:Y:S01]  /*0160*/  UISETP.NE.AND.EX UP2, UPT, URZ, UR9, UPT, UP2 ;  /* 0x000000093f00728c */ /* 0x000fe2000bf45320 */
[----:B------:R-:W1:Y:S01]  /*0170*/  S2UR UR14, SR_CTAID.Z ;  /* 0x00000000000e79c3 */ /* 0x000e620000002700 */
[----:B------:R-:W-:-:S02]  /*0180*/  ULDC.64 UR4, c[0x0][0x248] ;  /* 0x0000920000047ab9 */ /* 0x000fc40000000a00 */
[----:B------:R-:W-:Y:S02]  /*0190*/  UISETP.EQ.U32.AND UP0, UPT, URZ, UR4, UPT ;  /* 0x000000043f00728c */ /* 0x000fe4000bf02070 */
[----:B------:R-:W-:Y:S01]  /*01a0*/  UMOV UR13, 0x4 ;  /* 0x00000004000d7882 */ /* 0x000fe20000000000 */
[----:B------:R-:W-:Y:S01]  /*01b0*/  PLOP3.LUT P2, PT, PT, PT, UP2, 0x80, 0x0 ;  /* 0x000000000000781c */ /* 0x000fe20003f4f028 */
[----:B------:R-:W-:Y:S02]  /*01c0*/  ULDC.64 UR8, c[0x0][0x240] ;  /* 0x0000900000087ab9 */ /* 0x000fe40000000a00 */
[----:B-----5:R-:W-:Y:S02]  /*01d0*/  UIMAD.WIDE UR8, UR15, UR13, UR8 ;  /* 0x0000000d0f0872a5 */ /* 0x020fe4000f8e0208 */
[----:B-1----:R-:W-:-:S06]  /*01e0*/  ULOP3.LUT UR7, UR14, UR6, UR15, 0xfe, !UPT ;  /* 0x000000060e077292 */ /* 0x002fcc000f8efe0f */
[----:B--2---:R-:W-:Y:S01]  /*01f0*/  LOP3.LUT P0, RZ, R19, UR7, RZ, 0xfc, !PT ;  /* 0x0000000713ff7c12 */ /* 0x004fe2000f80fcff */
[----:B------:R-:W-:Y:S02]  /*0200*/  ULDC.U8 UR7, c[0x0][0x312] ;  /* 0x0000c48000077ab9 */ /* 0x000fe40000000000 */
[----:B------:R-:W-:-:S04]  /*0210*/  UISETP.NE.AND UP3, UPT, UR7, URZ, UPT ;  /* 0x0000003f0700728c */ /* 0x000fc8000bf65270 */
[----:B------:R-:W-:-:S06]  /*0220*/  UISETP.EQ.OR.EX UP0, UPT, URZ, UR5, !UP3, UP0 ;  /* 0x000000053f00728c */ /* 0x000fcc000df02700 */
[----:B------:R-:W-:Y:S02]  /*0230*/  @!P0 IMAD.MOV.U32 R10, RZ, RZ, c[0x0][0x308] ;  /* 0x0000c200ff0a8624 */ /* 0x000fe400078e00ff */
[----:B------:R-:W-:Y:S01]  /*0240*/  @!P0 IMAD.MOV.U32 R11, RZ, RZ, c[0x0][0x30c] ;  /* 0x0000c300ff0b8624 */ /* 0x000fe200078e00ff */
[----:B------:R-:W-:Y:S02]  /*0250*/  ULDC.64 UR4, c[0x0][0x248] ;  /* 0x0000920000047ab9 */ /* 0x000fe40000000a00 */
[----:B------:R-:W-:Y:S01]  /*0260*/  UIMAD.WIDE UR4, UR15, UR13, UR4 ;  /* 0x0000000d0f0472a5 */ /* 0x000fe2000f8e0204 */
[----:B----4-:R-:W1:Y:S08]  /*0270*/  @P1 R2UR UR30, R4 ;  /* 0x00000000041e13c2 */ /* 0x010e7000000e0000 */
[----:B------:R-:W2:Y:S01]  /*0280*/  @P1 R2UR UR31, R5 ;  /* 0x00000000051f13c2 */ /* 0x000ea200000e0000 */
[----:B-1----:R-:W-:Y:S01]  /*0290*/  IMAD.U32 R4, RZ, RZ, UR30 ;  /* 0x0000001eff047e24 */ /* 0x002fe2000f8e00ff */
[----:B---3--:R-:W-:Y:S01]  /*02a0*/  @P1 IADD3 R7, P3, R2, c[0x0][0x300], RZ ;  /* 0x0000c00002071a10 */ /* 0x008fe20007f7e0ff */
[----:B------:R-:W-:Y:S01]  /*02b0*/  IMAD.U32 R2, RZ, RZ, UR8 ;  /* 0x00000008ff027e24 */ /* 0x000fe2000f8e00ff */
[----:B--2---:R-:W-:-:S03]  /*02c0*/  MOV R5, UR31 ;  /* 0x0000001f00057c02 */ /* 0x004fc60008000f00 */
[----:B------:R-:W-:Y:S02]  /*02d0*/  @P1 IMAD.X R8, RZ, RZ, R3, P3 ;  /* 0x000000ffff081224 */ /* 0x000fe400018e0603 */
[----:B------:R1:W-:Y:S01]  /*02e0*/  @!P0 STG.E.64 [R10.64], R4 ;  /* 0x000000040a008986 */ /* 0x0003e2000c101b1c */
[----:B------:R-:W-:Y:S01]  /*02f0*/  PLOP3.LUT P1, PT, PT, PT, UP0, 0x80, 0x0 ;  /* 0x000000000000781c */ /* 0x000fe20003f2f008 */
[----:B------:R-:W-:Y:S01]  /*0300*/  IMAD.U32 R3, RZ, RZ, UR9 ;  /* 0x00000009ff037e24 */ /* 0x000fe2000f8e00ff */
[----:B------:R-:W-:Y:S02]  /*0310*/  ULDC.64 UR8, c[0x0][0x250] ;  /* 0x0000940000087ab9 */ /* 0x000fe40000000a00 */
[----:B------:R-:W-:Y:S01]  /*0320*/  @UP1 UIMAD.WIDE UR8, UR15, UR13, UR8 ;  /* 0x0000000d0f0812a5 */ /* 0x000fe2000f8e0208 */
[----:B-1----:R-:W-:Y:S01]  /*0330*/  @!P0 MOV R4, R7 ;  /* 0x0000000700048202 */ /* 0x002fe20000000f00 */
[----:B------:R-:W-:-:S05]  /*0340*/  @!P0 IMAD.MOV.U32 R5, RZ, RZ, R8 ;  /* 0x000000ffff058224 */ /* 0x000fca00078e0008 */
[----:B------:R1:W-:Y:S01]  /*0350*/  @!P0 STG.E.64 [R10.64+0x8], R4 ;  /* 0x000008040a008986 */ /* 0x0003e2000c101b1c */
[----:B------:R-:W-:-:S03]  /*0360*/  PLOP3.LUT P0, PT, PT, PT, UP1, 0x80, 0x0 ;  /* 0x000000000000781c */ /* 0x000fc60003f0f018 */
[----:B------:R2:W3:Y:S04]  /*0370*/  @P2 LDG.E R9, [R2.64] ;  /* 0x0000001c02092981 */ /* 0x0004e8000c1e1900 */
[----:B------:R2:W4:Y:S01]  /*0380*/  @P2 LDG.E R6, [R2.64+0x4] ;  /* 0x0000041c02062981 */ /* 0x000522000c1e1900 */
[----:B-1----:R-:W-:Y:S02]  /*0390*/  IMAD.U32 R4, RZ, RZ, UR8 ;  /* 0x00000008ff047e24 */ /* 0x002fe4000f8e00ff */
[----:B------:R-:W-:Y:S01]  /*03a0*/  IMAD.U32 R5, RZ, RZ, UR9 ;  /* 0x00000009ff057e24 */ /* 0x000fe2000f8e00ff */
[----:B--2---:R-:W-:Y:S01]  /*03b0*/  MOV R2, UR4 ;  /* 0x0000000400027c02 */ /* 0x004fe20008000f00 */
[----:B------:R-:W-:-:S03]  /*03c0*/  IMAD.U32 R3, RZ, RZ, UR5 ;  /* 0x00000005ff037e24 */ /* 0x000fc6000f8e00ff */
[----:B------:R1:W2:Y:S04]  /*03d0*/  @P0 LDG.E R4, [R4.64] ;  /* 0x0000001c04040981 */ /* 0x0002a8000c1e1900 */
[----:B------:R-:W5:Y:S01]  /*03e0*/  @!P1 LDG.E R0, [R2.64] ;  /* 0x0000001c02009981 */ /* 0x000f62000c1e1900 */
[----:B------:R-:W-:Y:S01]  /*03f0*/  SHF.R.S32.HI R13, RZ, 0x1f, R19 ;  /* 0x0000001fff0d7819 */ /* 0x000fe20000011413 */
[----:B------:R-:W-:Y:S02]  /*0400*/  UMOV UR20, 0xffffffff ;  /* 0xffffffff00147882 */ /* 0x000fe40000000000 */
[----:B------:R-:W-:Y:S02]  /*0410*/  UMOV UR26, 0xffffffff ;  /* 0xffffffff001a7882 */ /* 0x000fe40000000000 */
[----:B------:R-:W-:-:S02]  /*0420*/  ULDC UR4, c[0x0][0x1c0] ;  /* 0x0000700000047ab9 */ /* 0x000fc40000000800 */
[----:B------:R-:W-:Y:S02]  /*0430*/  UMOV UR18, URZ ;  /* 0x0000003f00127c82 */ /* 0x000fe40008000000 */
[----:B------:R-:W-:-:S04]  /*0440*/  UIMAD UR4, UR15, UR4, UR14 ;  /* 0x000000040f0472a4 */ /* 0x000fc8000f8e020e */
[----:B------:R-:W-:-:S04]  /*0450*/  USHF.L.U32 UR5, UR4, 0x5, URZ ;  /* 0x0000000504057899 */ /* 0x000fc8000800063f */
[----:B------:R-:W-:Y:S01]  /*0460*/  USHF.R.S32.HI UR4, URZ, 0x1f, UR5 ;  /* 0x0000001f3f047899 */ /* 0x000fe20008011405 */
[----:B-1----:R-:W-:Y:S01]  /*0470*/  LEA.HI R5, R13, R19, RZ, 0x5 ;  /* 0x000000130d057211 */ /* 0x002fe200078f28ff */
[----:B---3--:R-:W1:Y:S08]  /*0480*/  @P2 R2UR UR26, R9 ;  /* 0x00000000091a23c2 */ /* 0x008e7000000e0000 */
[----:B----4-:R-:W1:Y:S08]  /*0490*/  @P2 R2UR UR11, R6 ;  /* 0x00000000060b23c2 */ /* 0x010e7000000e0000 */
[----:B--2---:R2:W3:Y:S01]  /*04a0*/  @P0 R2UR UR18, R4 ;  /* 0x00000000041203c2 */ /* 0x0044e200000e0000 */
[----:B------:R-:W-:Y:S01]  /*04b0*/  ISETP.NE.U32.AND P0, PT, RZ, c[0x0][0x248], PT ;  /* 0x00009200ff007a0c */ /* 0x000fe20003f05070 */
[----:B-1----:R-:W-:-:S03]  /*04c0*/  @UP2 UIADD3 UR11, UR11, -UR26, URZ ;  /* 0x8000001a0b0b2290 */ /* 0x002fc6000fffe03f */
[----:B------:R-:W-:-:S03]  /*04d0*/  ISETP.NE.AND.EX P2, PT, RZ, c[0x0][0x24c], PT, P0 ;  /* 0x00009300ff007a0c */ /* 0x000fc60003f45300 */
[----:B-----5:R1:W4:Y:S01]  /*04e0*/  @!P1 R2UR UR20, R0 ;  /* 0x00000000001493c2 */ /* 0x02032200000e0000 */
[----:B------:R-:W-:Y:S01]  /*04f0*/  @!UP2 ULDC UR11, c[0x0][0x214] ;  /* 0x00008500000baab9 */ /* 0x000fe20000000800 */
[----:B-1----:R-:W-:-:S05]  /*0500*/  LOP3.LUT R0, R5, 0xffffffe0, RZ, 0xc0, !PT ;  /* 0xffffffe005007812 */ /* 0x002fca00078ec0ff */
[----:B------:R-:W-:-:S05]  /*0510*/  IMAD.IADD R16, R19, 0x1, -R0 ;  /* 0x0000000113107824 */ /* 0x000fca00078e0a00 */
[--C-:B------:R-:W-:Y:S02]  /*0520*/  IADD3 R177, P1, P0, R7, UR5, R16.reuse ;  /* 0x0000000507b17c10 */ /* 0x100fe4000f83e010 */
[----:B------:R-:W-:-:S03]  /*0530*/  SHF.R.S32.HI R0, RZ, 0x1f, R16 ;  /* 0x0000001fff007819 */ /* 0x000fc60000011410 */
[----:B------:R2:W-:Y:S01]  /*0540*/  STL [R1+0x60], R177 ;  /* 0x000060b101007387 */ /* 0x0005e20000100800 */
[----:B------:R-:W-:Y:S01]  /*0550*/  IADD3.X R243, R8, UR4, R0, P1, P0 ;  /* 0x0000000408f37c10 */ /* 0x000fe20008fe0400 */
[----:B--234-:R-:W-:Y:S05]  /*0560*/  @!P2 BRA `(.L_x_1692) ;  /* 0x000000700000a947 */ /* 0x01cfea0003800000 */
[----:B------:R-:W-:-:S13]  /*0570*/  PLOP3.LUT P0, PT, PT, PT, UP3, 0x80, 0x0 ;  /* 0x000000000000781c */ /* 0x000fda0003f0f038 */
[----:B------:R-:W2:Y:S04]  /*0580*/  @P0 LDG.E R0, [R2.64+0x4] ;  /* 0x0000041c02000981 */ /* 0x000ea8000c1e1900 */
[----:B------:R-:W3:Y:S01]  /*0590*/  @!P0 LDG.E R2, [R2.64] ;  /* 0x0000001c02028981 */ /* 0x000ee2000c1e1900 */
[----:B--2---:R-:W1:Y:S02]  /*05a0*/  @P0 R2UR UR7, R0 ;  /* 0x00000000000703c2 */ /* 0x004e6400000e0000 */
[----:B-1----:R-:W-:-:S11]  /*05b0*/  @UP3 UIADD3 UR7, UR7, -UR20, URZ ;  /* 0x8000001407073290 */ /* 0x002fd6000fffe03f */
[----:B---3--:R1:W2:Y:S02]  /*05c0*/  @!P0 R2UR UR7, R2 ;  /* 0x00000000020783c2 */ /* 0x0082a400000e0000 */
[----:B-12---:R-:W-:Y:S05]  /*05d0*/  BRA `(.L_x_1693) ;  /* 0x0000001000007947 */ /* 0x006fea0003800000 */
.L_x_1692:
[----:B------:R-:W-:Y:S02]  /*05e0*/  ULDC UR7, c[0x0][0x218] ;  /* 0x0000860000077ab9 */ /* 0x000fe40000000800 */
.L_x_1693:
        /* <DEDUP_REMOVED lines=21> */
[----:B------:R-:W-:Y:S02]  /*0740*/  UIADD3 UR6, UR10, UR9, -UR11 ;  /* 0x000000090a067290 */ /* 0x000fe4000fffe80b */
[----:B------:R-:W-:Y:S02]  /*0750*/  UIADD3 UR4, -UR11, 0xbf, UR9 ;  /* 0x000000bf0b047890 */ /* 0x000fe4000fffe109 */
[----:B------:R-:W-:Y:S02]  /*0760*/  ULDC UR12, c[0x0][0x2e4] ;  /* 0x0000b900000c7ab9 */ /* 0x000fe40000000800 */
[----:B------:R-:W-:Y:S02]  /*0770*/  ULDC UR5, c[0x0][0x2e8] ;  /* 0x0000ba0000057ab9 */ /* 0x000fe40000000800 */
[----:B------:R-:W-:Y:S02]  /*0780*/  UIADD3 UR7, UR10, 0x3f, URZ ;  /* 0x0000003f0a077890 */ /* 0x000fe4000fffe03f */
[----:B------:R-:W-:-:S02]  /*0790*/  UIADD3 UR12, UR6, -UR12, URZ ;  /* 0x8000000c060c7290 */ /* 0x000fc4000fffe03f */
[----:B------:R-:W-:Y:S02]  /*07a0*/  UIADD3 UR5, UR4, UR5, UR10 ;  /* 0x0000000504057290 */ /* 0x000fe4000fffe00a */
[----:B------:R-:W-:Y:S02]  /*07b0*/  USHF.R.S32.HI UR6, URZ, 0x1f, UR7 ;  /* 0x0000001f3f067899 */ /* 0x000fe40008011407 */
[----:B------:R-:W-:Y:S02]  /*07c0*/  USHF.R.S32.HI UR8, URZ, 0x1f, UR12 ;  /* 0x0000001f3f087899 */ /* 0x000fe4000801140c */
[----:B------:R-:W-:Y:S02]  /*07d0*/  USHF.R.S32.HI UR4, URZ, 0x1f, UR5 ;  /* 0x0000001f3f047899 */ /* 0x000fe40008011405 */
[----:B------:R-:W-:Y:S02]  /*07e0*/  ULEA.HI UR6, UR6, UR7, URZ, 0x6 ;  /* 0x0000000706067291 */ /* 0x000fe4000f8f303f */
        /* <DEDUP_REMOVED lines=12> */
[----:B------:R-:W-:Y:S01]  /*08b0*/  UISETP.NE.AND UP0, UPT, UR26, -0x1, UPT ;  /* 0xffffffff1a00788c */ /* 0x000fe2000bf05270 */
[----:B------:R-:W-:Y:S01]  /*08c0*/  LEA.HI R4, R13, R19, RZ, 0x3 ;  /* 0x000000130d047211 */ /* 0x000fe200078f18ff */
[----:B------:R-:W-:Y:S01]  /*08d0*/  ULDC.64 UR4, c[0x0][0x1e8] ;  /* 0x00007a0000047ab9 */ /* 0x000fe20000000a00 */
[----:B------:R-:W1:Y:S01]  /*08e0*/  S2R R8, SR_CTAID.Z ;  /* 0x0000000000087919 */ /* 0x000e620000002700 */
[----:B------:R-:W-:Y:S01]  /*08f0*/  USHF.R.S32.HI UR10, URZ, 0x1f, UR14 ;  /* 0x0000001f3f0a7899 */ /* 0x000fe2000801140e */
[----:B------:R-:W-:Y:S01]  /*0900*/  LOP3.LUT R0, R4, 0xfffffff8, RZ, 0xc0, !PT ;  /* 0xfffffff804007812 */ /* 0x000fe200078ec0ff */
[----:B------:R-:W-:Y:S01]  /*0910*/  ULDC.64 UR6, c[0x0][0x1e0] ;  /* 0x0000780000067ab9 */ /* 0x000fe20000000a00 */
[----:B------:R-:W2:Y:S01]  /*0920*/  S2R R6, SR_CTAID.X ;  /* 0x0000000000067919 */ /* 0x000ea20000002500 */
[----:B------:R-:W-:Y:S01]  /*0930*/  UIADD3 UR11, -UR9, UR11, URZ ;  /* 0x0000000b090b7290 */ /* 0x000fe2000fffe13f */
[----:B------:R-:W-:Y:S01]  /*0940*/  SHF.R.S32.HI R4, RZ, 0x3, R4 ;  /* 0x00000003ff047819 */ /* 0x000fe20000011404 */
[----:B------:R-:W-:Y:S01]  /*0950*/  IMAD.IADD R14, R19, 0x1, -R0 ;  /* 0x00000001130e7824 */ /* 0x000fe200078e0a00 */
[----:B------:R-:W-:Y:S01]  /*0960*/  @UP0 UIMAD.WIDE.U32 UR12, UR26, UR4, URZ ;  /* 0x000000041a0c02a5 */ /* 0x000fe2000f8e003f */
[----:B------:R-:W-:Y:S01]  /*0970*/  BSSY B0, `(.L_x_1695) ;  /* 0x000003d000007945 */ /* 0x000fe20003800000 */
[----:B------:R-:W-:Y:S01]  /*0980*/  @!UP0 UIMAD.WIDE.U32 UR16, UR15, UR6, URZ ;  /* 0x000000060f1082a5 */ /* 0x000fe2000f8e003f */
[----:B------:R-:W-:Y:S01]  /*0990*/  IMAD.SHL.U32 R0, R14, 0x8, RZ ;  /* 0x000000080e007824 */ /* 0x000fe200078e00ff */
[----:B------:R-:W-:Y:S01]  /*09a0*/  @UP0 UIMAD UR8, UR26, UR5, UR13 ;  /* 0x000000051a0802a4 */ /* 0x000fe2000f8e020d */
[----:B------:R-:W-:Y:S01]  /*09b0*/  SHF.R.S32.HI R5, RZ, 0x1f, R4 ;  /* 0x0000001fff057819 */ /* 0x000fe20000011404 */
[----:B------:R-:W-:Y:S01]  /*09c0*/  @!UP0 USHF.R.S32.HI UR13, URZ, 0x1f, UR15 ;  /* 0x0000001f3f0d8899 */ /* 0x000fe2000801140f */
[----:B------:R-:W-:Y:S01]  /*09d0*/  ISETP.GE.AND P4, PT, R4, UR11, PT ;  /* 0x0000000b04007c0c */ /* 0x000fe2000bf86270 */
[----:B------:R-:W-:Y:S01]  /*09e0*/  ULDC.64 UR4, c[0x0][0x1f0] ;  /* 0x00007c0000047ab9 */ /* 0x000fe20000000a00 */
[----:B------:R-:W-:Y:S01]  /*09f0*/  ISETP.GE.AND P1, PT, R0, c[0x0][0x220], PT ;  /* 0x0000880000007a0c */ /* 0x000fe20003f26270 */
[----:B------:R-:W-:-:S02]  /*0a00*/  UIMAD UR4, UR10, UR4, URZ ;  /* 0x000000040a0472a4 */ /* 0x000fc4000f8e023f */
[----:B------:R-:W-:Y:S02]  /*0a10*/  @!UP0 UIMAD UR13, UR13, UR6, URZ ;  /* 0x000000060d0d82a4 */ /* 0x000fe4000f8e023f */
[----:B------:R-:W-:Y:S02]  /*0a20*/  UIMAD UR5, UR14, UR5, UR4 ;  /* 0x000000050e0572a4 */ /* 0x000fe4000f8e0204 */
[----:B------:R-:W-:Y:S02]  /*0a30*/  ULDC.U8 UR10, c[0x0][0x328] ;  /* 0x0000ca00000a7ab9 */ /* 0x000fe40000000000 */
[----:B------:R-:W-:Y:S02]  /*0a40*/  ULDC.U8 UR4, c[0x0][0x329] ;  /* 0x0000ca4000047ab9 */ /* 0x000fe40000000000 */
[----:B------:R-:W-:Y:S02]  /*0a50*/  UISETP.NE.AND UP2, UPT, UR4, URZ, UPT ;  /* 0x0000003f0400728c */ /* 0x000fe4000bf45270 */
[----:B------:R-:W-:-:S02]  /*0a60*/  UISETP.NE.AND UP3, UPT, UR10, URZ, UPT ;  /* 0x0000003f0a00728c */ /* 0x000fc4000bf65270 */
[----:B------:R-:W-:Y:S02]  /*0a70*/  @!UP0 UIMAD UR13, UR15, UR7, UR13 ;  /* 0x000000070f0d82a4 */ /* 0x000fe4000f8e020d */
[----:B------:R-:W-:Y:S02]  /*0a80*/  UISETP.EQ.AND UP3, UPT, UR4, URZ, UP3 ;  /* 0x0000003f0400728c */ /* 0x000fe40009f62270 */
[----:B------:R-:W-:Y:S02]  /*0a90*/  @UP0 UMOV UR18, UR12 ;  /* 0x0000000c00120c82 */ /* 0x000fe40008000000 */
[----:B------:R-:W-:Y:S02]  /*0aa0*/  ULDC UR7, c[0x0][0x214] ;  /* 0x0000850000077ab9 */ /* 0x000fe40000000800 */
[----:B------:R-:W-:Y:S02]  /*0ab0*/  @!UP2 UISETP.NE.AND UP1, UPT, UR10, URZ, UPT ;  /* 0x0000003f0a00a28c */ /* 0x000fe4000bf25270 */
[----:B------:R-:W-:-:S02]  /*0ac0*/  @UP2 ULDC UR12, c[0x0][0x210] ;  /* 0x00008400000c2ab9 */ /* 0x000fc40000000800 */
[----:B------:R-:W-:Y:S02]  /*0ad0*/  ULDC UR6, c[0x0][0x234] ;  /* 0x00008d0000067ab9 */ /* 0x000fe40000000800 */
[----:B------:R-:W-:Y:S02]  /*0ae0*/  @UP2 UIMAD UR12, UR12, UR7, URZ ;  /* 0x000000070c0c22a4 */ /* 0x000fe4000f8e023f */
[----:B------:R-:W-:Y:S02]  /*0af0*/  @!UP2 USEL UR12, UR7, UR6, !UP1 ;  /* 0x00000006070ca287 */ /* 0x000fe4000c800000 */
[----:B------:R-:W-:Y:S02]  /*0b00*/  ULDC UR4, c[0x0][0x1c0] ;  /* 0x0000700000047ab9 */ /* 0x000fe40000000800 */
[----:B------:R-:W-:Y:S02]  /*0b10*/  @UP2 UMOV UR19, 0x1 ;  /* 0x0000000100132882 */ /* 0x000fe40000000000 */
[----:B------:R-:W-:-:S02]  /*0b20*/  @!UP2 UIMAD UR19, UR12, UR4, URZ ;  /* 0x000000040c13a2a4 */ /* 0x000fc4000f8e023f */
[----:B------:R-:W-:Y:S02]  /*0b30*/  @!UP0 UMOV UR18, UR16 ;  /* 0x0000001000128c82 */ /* 0x000fe40008000000 */
[----:B------:R-:W-:Y:S01]  /*0b40*/  @!UP0 UIADD3 UR8, UR17, UR13, URZ ;  /* 0x0000000d11088290 */ /* 0x000fe2000fffe03f */
[C---:B------:R-:W-:Y:S01]  /*0b50*/  IADD3 R2, P0, R0.reuse, UR18, RZ ;  /* 0x0000001200027c10 */ /* 0x040fe2000ff1e0ff */
[----:B------:R-:W-:Y:S02]  /*0b60*/  @UP3 UIMAD UR10, UR15, UR7, URZ ;  /* 0x000000070f0a32a4 */ /* 0x000fe4000f8e023f */
[----:B------:R-:W-:Y:S02]  /*0b70*/  UIMAD UR19, UR15, UR19, URZ ;  /* 0x000000130f1372a4 */ /* 0x000fe4000f8e023f */
[----:B------:R-:W-:Y:S01]  /*0b80*/  @UP3 USEL UR10, UR10, UR26, !UP0 ;  /* 0x0000001a0a0a3287 */ /* 0x000fe2000c000000 */
[----:B------:R-:W-:Y:S01]  /*0b90*/  LEA.HI.X.SX32 R3, R0, UR8, 0x1, P0 ;  /* 0x0000000800037c11 */ /* 0x000fe200080f0eff */
[----:B------:R-:W-:Y:S01]  /*0ba0*/  @UP2 ULDC UR20, c[0x0][0x210] ;  /* 0x0000840000142ab9 */ /* 0x000fe20000000800 */
[----:B------:R-:W-:Y:S01]  /*0bb0*/  ISETP.GE.OR P0, PT, R4, UR11, P1 ;  /* 0x0000000b04007c0c */ /* 0x000fe20008f06670 */
[----:B------:R-:W-:-:S02]  /*0bc0*/  USEL UR19, UR19, URZ, !UP3 ;  /* 0x0000003f13137287 */ /* 0x000fc4000d800000 */
[----:B------:R-:W-:Y:S01]  /*0bd0*/  @!UP2 UMOV UR20, 0x1 ;  /* 0x000000010014a882 */ /* 0x000fe20000000000 */
[----:B-1----:R-:W-:Y:S01]  /*0be0*/  IMAD.WIDE.U32 R8, R8, c[0x0][0x1f0], R2 ;  /* 0x00007c0008087a25 */ /* 0x002fe200078e0002 */
[----:B------:R-:W-:Y:S02]  /*0bf0*/  UIMAD UR9, UR9, UR20, URZ ;  /* 0x00000014090972a4 */ /* 0x000fe4000f8e023f */
[----:B------:R-:W-:Y:S01]  /*0c00*/  UIMAD UR12, UR14, UR12, UR19 ;  /* 0x0000000c0e0c72a4 */ /* 0x000fe2000f8e0213 */
[----:B--2---:R-:W-:Y:S01]  /*0c10*/  IMAD.WIDE R2, R6, 0x80, R4 ;  /* 0x0000008006027825 */ /* 0x004fe200078e0204 */
[----:B------:R-:W-:Y:S01]  /*0c20*/  @!UP3 UMOV UR22, URZ ;  /* 0x0000003f0016bc82 */ /* 0x000fe20008000000 */
[----:B------:R-:W-:Y:S01]  /*0c30*/  IADD3 R7, R9, UR5, RZ ;  /* 0x0000000509077c10 */ /* 0x000fe2000fffe0ff */
[----:B------:R-:W-:Y:S02]  /*0c40*/  @UP3 UMOV UR22, UR10 ;  /* 0x0000000a00163c82 */ /* 0x000fe40008000000 */
        /* <DEDUP_REMOVED lines=15> */
.L_x_1696:
[----:B------:R-:W-:Y:S05]  /*0d40*/  BSYNC B0 ;  /* 0x0000000000007941 */ /* 0x000fea0003800000 */
.L_x_1695:
        /* <DEDUP_REMOVED lines=16> */
.L_x_1698:
[----:B------:R-:W-:Y:S05]  /*0e50*/  BSYNC B0 ;  /* 0x0000000000007941 */ /* 0x000fea0003800000 */
.L_x_1697:
        /* <DEDUP_REMOVED lines=17> */
.L_x_1700:
[----:B------:R-:W-:Y:S05]  /*0f70*/  BSYNC B0 ;  /* 0x0000000000007941 */ /* 0x000fea0003800000 */
.L_x_1699:
        /* <DEDUP_REMOVED lines=16> */
.L_x_1702:
[----:B------:R-:W-:Y:S05]  /*1080*/  BSYNC B0 ;  /* 0x0000000000007941 */ /* 0x000fea0003800000 */
.L_x_1701:
        /* <DEDUP_REMOVED lines=17> */
.L_x_1704:
[----:B------:R-:W-:Y:S05]  /*11a0*/  BSYNC B0 ;  /* 0x0000000000007941 */ /* 0x000fea0003800000 */
.L_x_1703:
        /* <DEDUP_REMOVED lines=17> */
.L_x_1706:
[----:B------:R-:W-:Y:S05]  /*12c0*/  BSYNC B0 ;  /* 0x0000000000007941 */ /* 0x000fea0003800000 */
.L_x_1705:
        /* <DEDUP_REMOVED lines=16> */
.L_x_1708:
[----:B------:R-:W-:Y:S05]  /*13d0*/  BSYNC B0 ;  /* 0x0000000000007941 */ /* 0x000fea0003800000 */
.L_x_1707:
        /* <DEDUP_REMOVED lines=15> */
.L_x_1710:
[----:B------:R-:W-:Y:S05]  /*14d0*/  BSYNC B0 ;  /* 0x0000000000007941 */ /* 0x000fea0003800000 */
.L_x_1709:
        /* <DEDUP_REMOVED lines=69> */
.L_x_1694:
[----:B------:R-:W-:Y:S01]  /*1930*/  UISETP.NE.AND UP0, UPT, UR26, -0x1, UPT ;  /* 0xffffffff1a00788c */ /* 0x000fe2000bf05270 */
[----:B------:R-:W1:Y:S01]  /*1940*/  LDC.U8 R81, c[0x0][0x2d8] ;  /* 0x0000b600ff517b82 */ /* 0x000e620000000000 */
[----:B------:R-:W-:Y:S02]  /*1950*/  UISETP.NE.AND UP1, UPT, UR20, -0x1, UPT ;  /* 0xffffffff1400788c */ /* 0x000fe4000bf25270 */
[----:B------:R-:W-:Y:S02]  /*1960*/  ULDC.64 UR4, c[0x0][0x190] ;  /* 0x0000640000047ab9 */ /* 0x000fe40000000a00 */
[----:B------:R-:W-:Y:S02]  /*1970*/  ULDC.64 UR6, c[0x0][0x178] ;  /* 0x00005e0000067ab9 */ /* 0x000fe40000000a00 */
[----:B------:R-:W-:-:S03]  /*1980*/  PLOP3.LUT P0, PT, PT, PT, UP1, 0x80, 0x0 ;  /* 0x000000000000781c */ /* 0x000fc60003f0f018 */
[----:B------:R-:W-:Y:S02]  /*1990*/  @UP0 UIMAD.WIDE.U32 UR16, UR26, UR4, URZ ;  /* 0x000000041a1002a5 */ /* 0x000fe4000f8e003f */
[----:B------:R-:W-:Y:S02]  /*19a0*/  @!UP0 USHF.R.S32.HI UR12, URZ, 0x1f, UR15 ;  /* 0x0000001f3f0c8899 */ /* 0x000fe4000801140f */
[----:B------:R-:W-:Y:S02]  /*19b0*/  @UP0 UIMAD UR8, UR26, UR5, UR17 ;  /* 0x000000051a0802a4 */ /* 0x000fe4000f8e0211 */
[----:B------:R-:W-:Y:S02]  /*19c0*/  @UP1 UIADD3 UR17, UR18, UR20, URZ ;  /* 0x0000001412111290 */ /* 0x000fe4000fffe03f */
[----:B------:R-:W-:Y:S02]  /*19d0*/  ULDC.64 UR4, c[0x0][0x198] ;  /* 0x0000660000047ab9 */ /* 0x000fe40000000a00 */
[----:B------:R-:W-:-:S02]  /*19e0*/  @!UP0 UIMAD UR12, UR12, UR6, URZ ;  /* 0x000000060c0c82a4 */ /* 0x000fc4000f8e023f */
[----:B------:R-:W-:Y:S02]  /*19f0*/  @UP1 UIMAD.WIDE.U32 UR22, UR17, UR4, URZ ;  /* 0x00000004111612a5 */ /* 0x000fe4000f8e003f */
[----:B------:R-:W-:Y:S02]  /*1a00*/  @!UP0 UIMAD.WIDE.U32 UR24, UR15, UR6, URZ ;  /* 0x000000060f1882a5 */ /* 0x000fe4000f8e003f */
[----:B------:R-:W-:Y:S02]  /*1a10*/  @!UP0 UIMAD UR7, UR15, UR7, UR12 ;  /* 0x000000070f0782a4 */ /* 0x000fe4000f8e020c */
[----:B------:R-:W-:Y:S02]  /*1a20*/  @UP1 UIMAD UR12, UR17, UR5, UR23 ;  /* 0x00000005110c12a4 */ /* 0x000fe4000f8e0217 */
[----:B------:R-:W-:Y:S02]  /*1a30*/  @UP0 UMOV UR6, UR16 ;  /* 0x0000001000060c82 */ /* 0x000fe40008000000 */
[----:B------:R-:W-:-:S02]  /*1a40*/  USHF.R.S32.HI UR17, URZ, 0x1f, UR14 ;  /* 0x0000001f3f117899 */ /* 0x000fc4000801140e */
[----:B------:R-:W-:Y:S02]  /*1a50*/  @!UP0 UIADD3 UR8, UR25, UR7, URZ ;  /* 0x0000000719088290 */ /* 0x000fe4000fffe03f */
[----:B------:R-:W-:Y:S02]  /*1a60*/  @!UP0 UMOV UR6, UR24 ;  /* 0x0000001800068c82 */ /* 0x000fe40008000000 */
[----:B------:R-:W-:Y:S01]  /*1a70*/  @UP1 UMOV UR16, UR22 ;  /* 0x0000001600101c82 */ /* 0x000fe20008000000 */
[----:B------:R-:W-:Y:S05]  /*1a80*/  @P0 BRA `(.L_x_1711) ;  /* 0x000000d000000947 */ /* 0x000fea0003800000 */
[----:B-1----:R-:W-:Y:S02]  /*1a90*/  USHF.R.S32.HI UR12, URZ, 0x1f, UR18 ;  /* 0x0000001f3f0c7899 */ /* 0x002fe40008011412 */
[----:B------:R-:W-:Y:S02]  /*1aa0*/  ULDC.64 UR4, c[0x0][0x198] ;  /* 0x0000660000047ab9 */ /* 0x000fe40000000a00 */
[----:B------:R-:W-:Y:S02]  /*1ab0*/  UIMAD UR12, UR12, UR4, URZ ;  /* 0x000000040c0c72a4 */ /* 0x000fe4000f8e023f */
[----:B------:R-:W-:-:S02]  /*1ac0*/  UIMAD.WIDE.U32 UR22, UR18, UR4, URZ ;  /* 0x00000004121672a5 */ /* 0x000fc4000f8e003f */
[----:B------:R-:W-:Y:S02]  /*1ad0*/  UIMAD UR12, UR18, UR5, UR12 ;  /* 0x00000005120c72a4 */ /* 0x000fe4000f8e020c */
[----:B------:R-:W-:Y:S02]  /*1ae0*/  USHF.R.S32.HI UR7, URZ, 0x1f, UR15 ;  /* 0x0000001f3f077899 */ /* 0x000fe4000801140f */
[----:B------:R-:W-:Y:S02]  /*1af0*/  UIADD3 UR23, UR23, UR12, URZ ;  /* 0x0000000c17177290 */ /* 0x000fe4000fffe03f */
[----:B------:R-:W-:Y:S02]  /*1b00*/  ULDC.64 UR4, c[0x0][0x180] ;  /* 0x0000600000047ab9 */ /* 0x000fe40000000a00 */
[----:B------:R-:W-:Y:S02]  /*1b10*/  UIMAD UR7, UR7, UR4, URZ ;  /* 0x00000004070772a4 */ /* 0x000fe4000f8e023f */
[----:B------:R-:W-:-:S02]  /*1b20*/  UIMAD.WIDE.U32 UR22, UR15, UR4, UR22 ;  /* 0x000000040f1672a5 */ /* 0x000fc4000f8e0016 */
[----:B------:R-:W-:-:S04]  /*1b30*/  UIMAD UR5, UR15, UR5, UR7 ;  /* 0x000000050f0572a4 */ /* 0x000fc8000f8e0207 */
[----:B------:R-:W-:Y:S02]  /*1b40*/  UIADD3 UR12, UR23, UR5, URZ ;  /* 0x00000005170c7290 */ /* 0x000fe4000fffe03f */
[----:B------:R-:W-:Y:S02]  /*1b50*/  UMOV UR16, UR22 ;  /* 0x0000001600107c82 */ /* 0x000fe40008000000 */
.L_x_1711:
[----:B-1----:R-:W-:Y:S01]  /*1b60*/  IABS R4, c[0x0][0x1c8] ;  /* 0x0000720000047a13 */ /* 0x002fe20000000000 */
        /* <DEDUP_REMOVED lines=43> */
.L_x_1712:
[----:B------:R-:W1:Y:S01]  /*1e20*/  S2R R244, SR_CTAID.X ;  /* 0x0000000000f47919 */ /* 0x000e620000002500 */
[CC--:B------:R-:W-:Y:S01]  /*1e30*/  LEA.HI R0, R13.reuse, R19.reuse, RZ, 0x3 ;  /* 0x000000130d007211 */ /* 0x0c0fe200078f18ff */
[----:B------:R-:W-:Y:S01]  /*1e40*/  ULDC.64 UR4, c[0x0][0x1a8] ;  /* 0x00006a0000047ab9 */ /* 0x000fe20000000a00 */
[----:B------:R-:W-:Y:S01]  /*1e50*/  LEA.HI R4, R13, R19, RZ, 0x6 ;  /* 0x000000130d047211 */ /* 0x000fe200078f30ff */
[----:B------:R-:W2:Y:S01]  /*1e60*/  S2R R8, SR_CTAID.Z ;  /* 0x0000000000087919 */ /* 0x000ea20000002700 */
[----:B------:R-:W-:Y:S01]  /*1e70*/  SHF.R.S32.HI R10, RZ, 0x3, R0 ;  /* 0x00000003ff0a7819 */ /* 0x000fe20000011400 */
[----:B------:R-:W-:Y:S01]  /*1e80*/  UIMAD UR4, UR17, UR4, URZ ;  /* 0x00000004110472a4 */ /* 0x000fe2000f8e023f */
[----:B------:R-:W-:Y:S01]  /*1e90*/  LOP3.LUT R0, R0, 0xfffffff8, RZ, 0xc0, !PT ;  /* 0xfffffff800007812 */ /* 0x000fe200078ec0ff */
[----:B------:R-:W-:Y:S01]  /*1ea0*/  IMAD.SHL.U32 R4, R4, 0x8, RZ ;  /* 0x0000000804047824 */ /* 0x000fe200078e00ff */
[----:B------:R-:W-:Y:S01]  /*1eb0*/  SHF.R.S32.HI R11, RZ, 0x1f, R10 ;  /* 0x0000001fff0b7819 */ /* 0x000fe2000001140a */
[----:B------:R-:W-:Y:S01]  /*1ec0*/  IMAD.SHL.U32 R2, R10, 0x40, RZ ;  /* 0x000000400a027824 */ /* 0x000fe200078e00ff */
[----:B------:R-:W-:Y:S01]  /*1ed0*/  UIMAD UR4, UR14, UR5, UR4 ;  /* 0x000000050e0472a4 */ /* 0x000fe2000f8e0204 */
[----:B------:R-:W-:Y:S01]  /*1ee0*/  IMAD.IADD R28, R19, 0x1, -R0 ;  /* 0x00000001131c7824 */ /* 0x000fe200078e0a00 */
[----:B------:R-:W-:Y:S01]  /*1ef0*/  BSSY B0, `(.L_x_1713) ;  /* 0x0000023000007945 */ /* 0x000fe20003800000 */
[----:B------:R-:W-:-:S02]  /*1f00*/  SHF.R.S32.HI R80, RZ, 0x5, R5 ;  /* 0x00000005ff507819 */ /* 0x000fc40000011405 */
[----:B------:R-:W-:Y:S01]  /*1f10*/  IMAD.SHL.U32 R180, R28, 0x8, RZ ;  /* 0x000000081cb47824 */ /* 0x000fe200078e00ff */
[----:B------:R-:W-:Y:S02]  /*1f20*/  LOP3.LUT R0, R2, 0x1c0, RZ, 0xc0, !PT ;  /* 0x000001c002007812 */ /* 0x000fe400078ec0ff */
[----:B------:R-:W-:Y:S02]  /*1f30*/  SHF.R.S32.HI R18, RZ, 0x1f, R12 ;  /* 0x0000001fff127819 */ /* 0x000fe4000001140c */
[----:B------:R-:W-:Y:S02]  /*1f40*/  SHF.R.S32.HI R181, RZ, 0x1f, R180 ;  /* 0x0000001fffb57819 */ /* 0x000fe400000114b4 */
[----:B------:R-:W-:Y:S01]  /*1f50*/  SHF.R.U32.HI R3, RZ, 0x3, R0 ;  /* 0x00000003ff037819 */ /* 0x000fe20000011600 */
[----:B-1----:R-:W-:Y:S01]  /*1f60*/  IMAD.WIDE R20, R244, 0x80, R10 ;  /* 0x00000080f4147825 */ /* 0x002fe200078e020a */
[----:B------:R-:W-:Y:S01]  /*1f70*/  IADD3 R2, P0, R180, UR6, RZ ;  /* 0x00000006b4027c10 */ /* 0x000fe2000ff1e0ff */
[----:B------:R1:W-:Y:S01]  /*1f80*/  STL.64 [R1+0x48], R180 ;  /* 0x000048b401007387 */ /* 0x0003e20000100a00 */
[----:B------:R-:W-:Y:S01]  /*1f90*/  LOP3.LUT R0, R0, 0x38, R180, 0xf8, !PT ;  /* 0x0000003800007812 */ /* 0x000fe200078ef8b4 */
[----:B------:R-:W-:-:S02]  /*1fa0*/  UIADD3 UR6, -UR9, UR11, URZ ;  /* 0x0000000b09067290 */ /* 0x000fc4000fffe13f */
[----:B------:R1:W-:Y:S01]  /*1fb0*/  STL.64 [R1+0x40], R20 ;  /* 0x0000401401007387 */ /* 0x0003e20000100a00 */
[----:B------:R-:W-:Y:S02]  /*1fc0*/  LOP3.LUT R0, R0, R3, RZ, 0x3c, !PT ;  /* 0x0000000300007212 */ /* 0x000fe400078e3cff */
[----:B------:R-:W-:Y:S02]  /*1fd0*/  IADD3.X R3, R181, UR8, RZ, P0, !PT ;  /* 0x00000008b5037c10 */ /* 0x000fe400087fe4ff */
        /* <DEDUP_REMOVED lines=20> */
.L_x_1714:
[----:B------:R-:W-:Y:S05]  /*2120*/  BSYNC B0 ;  /* 0x0000000000007941 */ /* 0x000fea0003800000 */
.L_x_1713:
        /* <DEDUP_REMOVED lines=21> */
.L_x_1716:
[----:B------:R-:W-:Y:S05]  /*2280*/  BSYNC B0 ;  /* 0x0000000000007941 */ /* 0x000fea0003800000 */
.L_x_1715:
        /* <DEDUP_REMOVED lines=21> */
.L_x_1718:
[----:B------:R-:W-:Y:S05]  /*23e0*/  BSYNC B0 ;  /* 0x0000000000007941 */ /* 0x000fea0003800000 */
.L_x_1717:
        /* <DEDUP_REMOVED lines=21> */
.L_x_1720:
[----:B------:R-:W-:Y:S05]  /*2540*/  BSYNC B0 ;  /* 0x0000000000007941 */ /* 0x000fea0003800000 */
.L_x_1719:
[----:B------:R-:W-:Y:S01]  /*2550*/  IADD3 R0, R10, 0x40, RZ ;  /* 0x000000400a007810 */ /* 0x000fe20007ffe0ff */
[----:B------:R-:W-:Y:S03]  /*2560*/  BSSY B0, `(.L_x_1721) ;  /* 0x0000015000007945 */ /* 0x000fe60003800000 */
[----:B------:R-:W-:Y:S01]  /*2570*/  ISETP.GE.AND P0, PT, R0, UR6, PT ;  /* 0x0000000600007c0c */ /* 0x000fe2000bf06270 */
        /* <DEDUP_REMOVED lines=19> */
.L_x_1722:
[----:B------:R-:W-:Y:S05]  /*26b0*/  BSYNC B0 ;  /* 0x0000000000007941 */ /* 0x000fea0003800000 */
.L_x_1721:
[----:B-1----:R-:W-:Y:S01]  /*26c0*/  IADD3 R0, R10, 0x50, RZ ;  /* 0x000000500a007810 */ /* 0x002fe20007ffe0ff */
        /* <DEDUP_REMOVED lines=21> */
.L_x_1724:
[----:B------:R-:W-:Y:S05]  /*2820*/  BSYNC B0 ;  /* 0x0000000000007941 */ /* 0x000fea0003800000 */
.L_x_1723:
        /* <DEDUP_REMOVED lines=22> */
.L_x_1726:
[----:B------:R-:W-:Y:S05]  /*2990*/  BSYNC B0 ;  /* 0x0000000000007941 */ /* 0x000fea0003800000 */
.L_x_1725:
[----:B-1----:R-:W-:Y:S01]  /*29a0*/  IADD3 R0, R10, 0x70, RZ ;  /* 0x000000700a007810 */ /* 0x002fe20007ffe0ff */
[----:B------:R-:W-:Y:S01]  /*29b0*/  UMOV UR22, 0x6 ;  /* 0x0000000600167882 */ /* 0x000fe20000000000 */
[----:B------:R-:W-:Y:S01]  /*29c0*/  BSSY B0, `(.L_x_1727) ;  /* 0x0000018000007945 */ /* 0x000fe20003800000 */
[----:B------:R-:W-:Y:S01]  /*29d0*/  ULDC.64 UR20, c[0x0][0x198] ;  /* 0x0000660000147ab9 */ /* 0x000fe20000000a00 */
[----:B------:R-:W-:Y:S01]  /*29e0*/  ISETP.GE.AND P0, PT, R0, UR6, PT ;  /* 0x0000000600007c0c */ /* 0x000fe2000bf06270 */
[----:B------:R1:W-:Y:S01]  /*29f0*/  STL [R1+0x68], R0 ;  /* 0x0000680001007387 */ /* 0x0003e20000100800 */
[----:B------:R-:W-:Y:S02]  /*2a00*/  USHF.L.U64.HI UR7, UR20, UR22, UR21 ;  /* 0x0000001614077299 */ /* 0x000fe40008010215 */
[----:B------:R-:W-:-:S09]  /*2a10*/  USHF.L.U32 UR8, UR20, 0x6, URZ ;  /* 0x0000000614087899 */ /* 0x000fd2000800063f */
        /* <DEDUP_REMOVED lines=18> */
.L_x_1728:
[----:B------:R-:W-:Y:S05]  /*2b40*/  BSYNC B0 ;  /* 0x0000000000007941 */ /* 0x000fea0003800000 */
.L_x_1727:
[----:B------:R-:W-:Y:S01]  /*2b50*/  IMAD R6, R11, c[0x0][0x198], RZ ;  /* 0x000066000b067a24 */ /* 0x000fe200078e02ff */
[----:B------:R-:W-:Y:S01]  /*2b60*/  LEA.HI R13, R13, R19, RZ, 0x4 ;  /* 0x000000130d0d7211 */ /* 0x000fe200078f20ff */
[--C-:B---3--:R-:W-:Y:S01]  /*2b70*/  IMAD.WIDE.U32 R4, R10, c[0x0][0x198], R180.reuse ;  /* 0x000066000a047a25 */ /* 0x108fe200078e00b4 */
[----:B------:R-:W-:Y:S01]  /*2b80*/  UIADD3 UR35, UR32, -0x1, URZ ;  /* 0xffffffff20237890 */ /* 0x000fe2000fffe03f */
[----:B------:R-:W-:Y:S01]  /*2b90*/  MOV R176, UR8 ;  /* 0x0000000800b07c02 */ /* 0x000fe20008000f00 */
[----:B------:R-:W-:Y:S01]  /*2ba0*/  BSSY B0, `(.L_x_1729) ;  /* 0x000002f000007945 */ /* 0x000fe20003800000 */
[----:B-1----:R-:W-:Y:S01]  /*2bb0*/  IMAD R0, R11, c[0x0][0x1a0], RZ ;  /* 0x000068000b007a24 */ /* 0x002fe200078e02ff */
[----:B------:R-:W-:Y:S01]  /*2bc0*/  IADD3 R4, P1, R4, UR16, RZ ;  /* 0x0000001004047c10 */ /* 0x000fe2000ff3e0ff */
[C---:B------:R-:W-:Y:S01]  /*2bd0*/  IMAD.WIDE.U32 R2, R10.reuse, c[0x0][0x1a0], R180 ;  /* 0x000068000a027a25 */ /* 0x040fe200078e00b4 */
[----:B------:R-:W-:Y:S02]  /*2be0*/  USHF.R.S32.HI UR16, URZ, 0x1f, UR35 ;  /* 0x0000001f3f107899 */ /* 0x000fe40008011423 */
[----:B------:R-:W-:Y:S01]  /*2bf0*/  UIMAD UR4, UR7, UR35, URZ ;  /* 0x00000023070472a4 */ /* 0x000fe2000f8e023f */
[----:B------:R-:W-:Y:S01]  /*2c00*/  IMAD R6, R10, c[0x0][0x19c], R6 ;  /* 0x000067000a067a24 */ /* 0x000fe200078e0206 */
[----:B------:R-:W-:Y:S01]  /*2c10*/  IADD3 R2, P0, R2, UR24, RZ ;  /* 0x0000001802027c10 */ /* 0x000fe2000ff1e0ff */
[----:B------:R-:W-:Y:S01]  /*2c20*/  IMAD R0, R10, c[0x0][0x1a4], R0 ;  /* 0x000069000a007a24 */ /* 0x000fe200078e0200 */
[----:B------:R-:W-:Y:S01]  /*2c30*/  UIMAD UR4, UR16, UR8, UR4 ;  /* 0x00000008100472a4 */ /* 0x000fe2000f8e0204 */
[C---:B------:R-:W-:Y:S01]  /*2c40*/  IMAD R7, R18.reuse, c[0x0][0x1b0], RZ ;  /* 0x00006c0012077a24 */ /* 0x040fe200078e02ff */
[----:B------:R-:W-:Y:S01]  /*2c50*/  IADD3.X R5, R5, UR12, R6, P1, !PT ;  /* 0x0000000c05057c10 */ /* 0x000fe20008ffe406 */
[----:B------:R-:W-:Y:S01]  /*2c60*/  UIMAD UR12, UR35, -0x40, UR10 ;  /* 0xffffffc0230c78a4 */ /* 0x000fe2000f8e020a */
[----:B------:R-:W-:Y:S01]  /*2c70*/  IADD3.X R3, R3, UR23, R0, P0, !PT ;  /* 0x0000001703037c10 */ /* 0x000fe200087fe400 */
[----:B------:R-:W-:Y:S01]  /*2c80*/  IMAD R0, R18, c[0x0][0x1b8], RZ ;  /* 0x00006e0012007a24 */ /* 0x000fe200078e02ff */
[----:B------:R-:W-:Y:S01]  /*2c90*/  LOP3.LUT R6, R13, 0xfffffff0, RZ, 0xc0, !PT ;  /* 0xfffffff00d067812 */ /* 0x000fe200078ec0ff */
[----:B------:R-:W-:-:S02]  /*2ca0*/  IMAD R7, R12, c[0x0][0x1b4], R7 ;  /* 0x00006d000c077a24 */ /* 0x000fc400078e0207 */
[----:B------:R-:W-:Y:S01]  /*2cb0*/  IMAD.WIDE.U32 R24, R12, c[0x0][0x1b0], R4 ;  /* 0x00006c000c187a25 */ /* 0x000fe200078e0004 */
[----:B------:R-:W-:Y:S02]  /*2cc0*/  IADD3 R6, -R6, R19, RZ ;  /* 0x0000001306067210 */ /* 0x000fe40007ffe1ff */
[----:B------:R-:W-:Y:S01]  /*2cd0*/  ISETP.GE.AND P0, PT, R10, UR12, PT ;  /* 0x0000000c0a007c0c */ /* 0x000fe2000bf06270 */
[C---:B------:R-:W-:Y:S01]  /*2ce0*/  IMAD R8, R12.reuse, c[0x0][0x1bc], R0 ;  /* 0x00006f000c087a24 */ /* 0x040fe200078e0200 */
[----:B------:R1:W-:Y:S01]  /*2cf0*/  STL.64 [R1+0x58], R24 ;  /* 0x0000581801007387 */ /* 0x0003e20000100a00 */
[----:B------:R-:W-:Y:S01]  /*2d00*/  IMAD.WIDE.U32 R20, R12, c[0x0][0x1b8], R2 ;  /* 0x00006e000c147a25 */ /* 0x000fe200078e0002 */
[----:B------:R-:W-:-:S03]  /*2d10*/  SHF.R.S32.HI R0, RZ, 0x1f, R6 ;  /* 0x0000001fff007819 */ /* 0x000fc60000011406 */
[----:B------:R-:W-:Y:S01]  /*2d20*/  IMAD.IADD R179, R25, 0x1, R7 ;  /* 0x0000000119b37824 */ /* 0x000fe200078e0207 */
[----:B------:R1:W-:Y:S01]  /*2d30*/  STL.64 [R1+0x28], R20 ;  /* 0x0000281401007387 */ /* 0x0003e20000100a00 */
[----:B------:R-:W-:Y:S01]  /*2d40*/  IMAD.MOV.U32 R178, RZ, RZ, R24 ;  /* 0x000000ffffb27224 */ /* 0x000fe200078e0018 */
[----:B------:R-:W-:Y:S01]  /*2d50*/  LEA.HI R0, R0, R6, RZ, 0x3 ;  /* 0x0000000600007211 */ /* 0x000fe200078f18ff */
[----:B------:R-:W-:Y:S02]  /*2d60*/  IMAD.IADD R23, R21, 0x1, R8 ;  /* 0x0000000115177824 */ /* 0x000fe400078e0208 */
[----:B------:R-:W-:Y:S01]  /*2d70*/  IMAD.WIDE.U32 R2, R176, UR35, R178 ;  /* 0x00000023b0027c25 */ /* 0x000fe2000f8e00b2 */
[----:B------:R1:W-:Y:S01]  /*2d80*/  STL.64 [R1+0x50], R178 ;  /* 0x000050b201007387 */ /* 0x0003e20000100a00 */
[C---:B------:R-:W-:Y:S02]  /*2d90*/  SHF.L.U32 R4, R0.reuse, 0x6, RZ ;  /* 0x0000000600047819 */ /* 0x040fe400000006ff */
[----:B------:R-:W-:Y:S01]  /*2da0*/  LOP3.LUT R0, R0, 0xfffffff8, RZ, 0xc0, !PT ;  /* 0xfffffff800007812 */ /* 0x000fe200078ec0ff */
[----:B------:R1:W-:Y:S01]  /*2db0*/  STL [R1+0x14], R23 ;  /* 0x0000141701007387 */ /* 0x0003e20000100800 */
[----:B------:R-:W-:-:S02]  /*2dc0*/  IADD3 R5, R3, UR4, RZ ;  /* 0x0000000403057c10 */ /* 0x000fc4000fffe0ff */
[----:B------:R-:W-:Y:S02]  /*2dd0*/  IADD3 R12, R6, -R0, RZ ;  /* 0x80000000060c7210 */ /* 0x000fe40007ffe0ff */
[----:B------:R-:W-:Y:S01]  /*2de0*/  LOP3.LUT R145, R4, 0xfffffe00, RZ, 0xc0, !PT ;  /* 0xfffffe0004917812 */ /* 0x000fe200078ec0ff */
        /* <DEDUP_REMOVED lines=10> */
.L_x_1730:
[----:B------:R-:W-:Y:S05]  /*2e90*/  BSYNC B0 ;  /* 0x0000000000007941 */ /* 0x000fea0003800000 */
.L_x_1729:
        /* <DEDUP_REMOVED lines=10> */
[----:B-1----:R-:W-:Y:S02]  /*2f40*/  IADD3.X R7, R5, UR20, RZ, P0, !PT ;  /* 0x0000001405077c10 */ /* 0x002fe400087fe4ff */
[----:B------:R-:W-:-:S04]  /*2f50*/  LEA R6, P0, R0, c[0x0][0x168], 0x1 ;  /* 0x00005a0000067a11 */ /* 0x000fc800078008ff */
[----:B------:R-:W-:-:S05]  /*2f60*/  LEA.HI.X R7, R0, c[0x0][0x16c], R7, 0x1, P0 ;  /* 0x00005b0000077a11 */ /* 0x000fca00000f0c07 */
[----:B------:R-:W-:Y:S01]  /*2f70*/  @!PT LDS RZ, [RZ] ;  /* 0x00000000fffff984 */ /* 0x000fe20000000800 */
[----:B------:R-:W-:Y:S01]  /*2f80*/  @!PT LDS RZ, [RZ] ;  /* 0x00000000fffff984 */ /* 0x000fe20000000800 */
[----:B------:R-:W-:Y:S01]  /*2f90*/  @!PT LDS RZ, [RZ] ;  /* 0x00000000fffff984 */ /* 0x000fe20000000800 */
[----:B------:R1:W-:Y:S04]  /*2fa0*/  LDGSTS.E.BYPASS.LTC128B.128 [R211+0x4800], [R6.64] ;  /* 0x0480000006d37fae */ /* 0x0003e8000b901d5c */
.L_x_1732:
[----:B------:R-:W-:Y:S05]  /*2fb0*/  BSYNC B0 ;  /* 0x0000000000007941 */ /* 0x000fea0003800000 */
.L_x_1731:
[----:B------:R-:W-:Y:S01]  /*2fc0*/  ISETP.GE.AND P0, PT, R15, UR12, PT ;  /* 0x0000000c0f007c0c */ /* 0x000fe2000bf06270 */
[----:B------:R-:W-:-:S12]  /*2fd0*/  BSSY B0, `(.L_x_1733) ;  /* 0x000000f000007945 */ /* 0x000fd80003800000 */
        /* <DEDUP_REMOVED lines=14> */
.L_x_1734:
[----:B------:R-:W-:Y:S05]  /*30c0*/  BSYNC B0 ;  /* 0x0000000000007941 */ /* 0x000fea0003800000 */
.L_x_1733:
        /* <DEDUP_REMOVED lines=18> */
.L_x_1736:
[----:B------:R-:W-:Y:S05]  /*31f0*/  BSYNC B0 ;  /* 0x0000000000007941 */ /* 0x000fea0003800000 */
.L_x_1735:
[----:B------:R-:W-:Y:S01]  /*3200*/  ULDC.64 UR4, c[0x0][0x318] ;  /* 0x0000c60000047ab9 */ /* 0x000fe20000000a00 */
[----:B------:R-:W0:Y:S01]  /*3210*/  LDGDEPBAR ;  /* 0x00000000000079af */ /* 0x000e220000000000 */
[----:B------:R-:W-:Y:S01]  /*3220*/  UISETP.NE.U32.AND UP1, UPT, URZ, UR4, UPT ;  /* 0x000000043f00728c */ /* 0x000fe2000bf25070 */
[----:B------:R-:W-:Y:S02]  /*3230*/  IMAD.MOV.U32 R4, RZ, RZ, R22 ;  /* 0x000000ffff047224 */ /* 0x000fe400078e0016 */
        /* <DEDUP_REMOVED lines=16> */
[----:B-1----:R-:W-:-:S02]  /*3340*/  MOV R2, UR14 ;  /* 0x0000000e00027c02 */ /* 0x002fc40008000f00 */
[----:B------:R-:W-:Y:S01]  /*3350*/  ISETP.GE.AND P1, PT, R10, UR12, PT ;  /* 0x0000000c0a007c0c */ /* 0x000fe2000bf26270 */
[----:B------:R-:W-:Y:S01]  /*3360*/  IMAD.MOV.U32 R4, RZ, RZ, R20 ;  /* 0x000000ffff047224 */ /* 0x000fe200078e0014 */
[----:B------:R-:W-:Y:S01]  /*3370*/  ULDC.64 UR24, c[0x0][0x1a0] ;  /* 0x0000680000187ab9 */ /* 0x000fe20000000a00 */
[----:B------:R-:W-:-:S05]  /*3380*/  IMAD.U32 R3, RZ, RZ, UR15 ;  /* 0x0000000fff037e24 */ /* 0x000fca000f8e00ff */
[----:B------:R1:W5:Y:S01]  /*3390*/  @P0 LDG.E R0, [R2.64] ;  /* 0x0000001c02000981 */ /* 0x000362000c1e1900 */
[----:B------:R-:W-:Y:S01]  /*33a0*/  USHF.L.U64.HI UR22, UR24, UR22, UR25 ;  /* 0x0000001618167299 */ /* 0x000fe20008010219 */
[----:B------:R-:W-:Y:S01]  /*33b0*/  IMAD.U32 R6, RZ, RZ, UR35 ;  /* 0x00000023ff067e24 */ /* 0x000fe2000f8e00ff */
[----:B------:R-:W-:Y:S01]  /*33c0*/  USHF.L.U32 UR23, UR24, 0x6, URZ ;  /* 0x0000000618177899 */ /* 0x000fe2000800063f */
[----:B------:R-:W-:Y:S01]  /*33d0*/  BAR.SYNC.DEFER_BLOCKING 0x0 ;  /* 0x0000000000007b1d */ /* 0x000fe20000010000 */
[----:B------:R-:W-:Y:S01]  /*33e0*/  UIMAD UR15, UR22, UR35, URZ ;  /* 0x00000023160f72a4 */ /* 0x000fe2000f8e023f */
[----:B------:R-:W-:Y:S01]  /*33f0*/  SHF.L.U32 R19, R19, 0x1, RZ ;  /* 0x0000000113137819 */ /* 0x000fe200000006ff */
[----:B------:R-:W-:Y:S01]  /*3400*/  UIADD3 UR14, UR10, 0x1, -UR11 ;  /* 0x000000010a0e7890 */ /* 0x000fe2000fffe80b */
[----:B------:R-:W-:Y:S01]  /*3410*/  LEA R244, R244, R80, 0x3 ;  /* 0x00000050f4f47211 */ /* 0x000fe200078e18ff */
[----:B------:R-:W-:Y:S01]  /*3420*/  UIMAD UR15, UR16, UR23, UR15 ;  /* 0x00000017100f72a4 */ /* 0x000fe2000f8e020f */
[----:B------:R2:W-:Y:S01]  /*3430*/  STL.64 [R1+0x10], R4 ;  /* 0x0000100401007387 */ /* 0x0005e20000100a00 */
[----:B------:R-:W-:Y:S01]  /*3440*/  IMAD.WIDE.U32 R6, R6, UR23, R4 ;  /* 0x0000001706067c25 */ /* 0x000fe2000f8e0004 */
[----:B------:R-:W-:Y:S01]  /*3450*/  ULDC UR4, c[0x0][0x2e8] ;  /* 0x0000ba0000047ab9 */ /* 0x000fe20000000800 */
[----:B------:R-:W-:Y:S01]  /*3460*/  BSSY B0, `(.L_x_1737) ;  /* 0x0000018000007945 */ /* 0x000fe20003800000 */
[----:B------:R-:W-:Y:S01]  /*3470*/  UMOV UR27, URZ ;  /* 0x0000003f001b7c82 */ /* 0x000fe20008000000 */
[----:B------:R-:W-:Y:S01]  /*3480*/  LOP3.LUT R252, R19, 0x6, RZ, 0xc0, !PT ;  /* 0x0000000613fc7812 */ /* 0x000fe200078ec0ff */
[----:B------:R-:W-:Y:S01]  /*3490*/  UIADD3 UR4, UR14, UR4, URZ ;  /* 0x000000040e047290 */ /* 0x000fe2000fffe03f */
[----:B------:R-:W-:Y:S01]  /*34a0*/  IADD3 R9, R7, UR15, RZ ;  /* 0x0000000f07097c10 */ /* 0x000fe2000fffe0ff */
[----:B-1----:R-:W5:Y:S01]  /*34b0*/  @P0 MUFU.RCP R2, c[0x0][0x238] ;  /* 0x00008e0000020b08 */ /* 0x002f620000001000 */
[----:B------:R2:W-:Y:S01]  /*34c0*/  @P1 STS.128 [R211+0x6000], RZ ;  /* 0x006000ffd3001388 */ /* 0x0005e20000000c00 */
[----:B-----5:R-:W-:-:S04]  /*34d0*/  @P0 FMUL.FTZ R0, R0, R2 ;  /* 0x0000000200000220 */ /* 0x020fc80000410000 */
[----:B------:R1:W5:Y:S02]  /*34e0*/  @P0 R2UR UR5, R0 ;  /* 0x00000000000503c2 */ /* 0x00036400000e0000 */
[----:B-1----:R-:W-:Y:S01]  /*34f0*/  SHF.R.S32.HI R0, RZ, 0x1f, R16 ;  /* 0x0000001fff007819 */ /* 0x002fe20000011410 */
[----:B-----5:R-:W-:-:S03]  /*3500*/  @UP1 UMOV UR27, UR5 ;  /* 0x00000005001b1c82 */ /* 0x020fc60008000000 */
[----:B------:R-:W-:-:S04]  /*3510*/  LEA.HI R0, R0, R16, RZ, 0x2 ;  /* 0x0000001000007211 */ /* 0x000fc800078f10ff */
[----:B------:R-:W-:-:S05]  /*3520*/  SHF.R.S32.HI R82, RZ, 0x2, R0 ;  /* 0x00000002ff527819 */ /* 0x000fca0000011400 */
[----:B------:R2:W-:Y:S01]  /*3530*/  STL [R1+0x64], R82 ;  /* 0x0000645201007387 */ /* 0x0005e20000100800 */
        /* <DEDUP_REMOVED lines=10> */
.L_x_1738:
[----:B------:R-:W-:Y:S05]  /*35e0*/  BSYNC B0 ;  /* 0x0000000000007941 */ /* 0x000fea0003800000 */
.L_x_1737:
        /* <DEDUP_REMOVED lines=18> */
.L_x_1740:
[----:B------:R-:W-:Y:S05]  /*3710*/  BSYNC B0 ;  /* 0x0000000000007941 */ /* 0x000fea0003800000 */
.L_x_1739:
[----:B------:R-:W-:Y:S01]  /*3720*/  ISETP.GE.AND P0, PT, R15, UR12, PT ;  /* 0x0000000c0f007c0c */ /* 0x000fe2000bf06270 */
        /* <DEDUP_REMOVED lines=16> */
.L_x_1742:
[----:B------:R-:W-:Y:S05]  /*3830*/  BSYNC B0 ;  /* 0x0000000000007941 */ /* 0x000fea0003800000 */
.L_x_1741:
[----:B------:R-:W-:Y:S01]  /*3840*/  ISETP.GE.AND P0, PT, R14, UR12, PT ;  /* 0x0000000c0e007c0c */ /* 0x000fe2000bf06270 */
[----:B-1----:R-:W-:Y:S01]  /*3850*/  IMAD.MOV.U32 R2, RZ, RZ, 0x10 ;  /* 0x00000010ff027424 */ /* 0x002fe200078e00ff */
        /* <DEDUP_REMOVED lines=22> */
.L_x_1744:
[----:B------:R-:W-:Y:S05]  /*39c0*/  BSYNC B0 ;  /* 0x0000000000007941 */ /* 0x000fea0003800000 */
.L_x_1743:
        /* <DEDUP_REMOVED lines=9> */
[----:B------:R-:W-:Y:S01]  /*3a60*/  UISETP.GT.AND UP0, UPT, UR35, UR19, UPT ;  /* 0x000000132300728c */ /* 0x000fe2000bf04270 */
[----:B------:R-:W-:Y:S01]  /*3a70*/  LOP3.LUT R3, R3, 0x1c0, RZ, 0xc0, !PT ;  /* 0x000001c003037812 */ /* 0x000fe200078ec0ff */
[----:B------:R-:W-:-:S02]  /*3a80*/  UIADD3 UR18, UR31, 0x646e171e, URZ ;  /* 0x646e171e1f127890 */ /* 0x000fc4000fffe03f */
        /* <DEDUP_REMOVED lines=24> */
[----:B------:R-:W-:Y:S02]  /*3c10*/  IMAD.U32 R3, RZ, RZ, UR35 ;  /* 0x00000023ff037e24 */ /* 0x000fe4000f8e00ff */
[----:B------:R-:W-:Y:S01]  /*3c20*/  IMAD R193, R2, 0x2, R192 ;  /* 0x0000000202c17824 */ /* 0x000fe200078e02c0 */
[----:B------:R-:W2:Y:S01]  /*3c30*/  LDSM.16.M88.4 R16, [R184+0x4800] ;  /* 0x00480000b810783b */ /* 0x000ea20000000200 */
[----:B------:R-:W-:Y:S01]  /*3c40*/  IMAD.IADD R189, R0, 0x1, R195 ;  /* 0x0000000100bd7824 */ /* 0x000fe200078e02c3 */
[----:B------:R-:W-:-:S02]  /*3c50*/  LEA R0, R80, UR9, 0x4 ;  /* 0x0000000950007c11 */ /* 0x000fc4000f8e20ff */
[----:B------:R-:W3:Y:S01]  /*3c60*/  LDSM.16.M88.4 R24, [R184+0x5000] ;  /* 0x00500000b818783b */ /* 0x000ee20000000200 */
[C---:B------:R-:W-:Y:S02]  /*3c70*/  IADD3 R198, R195.reuse, 0x800, RZ ;  /* 0x00000800c3c67810 */ /* 0x040fe40007ffe0ff */
[----:B------:R-:W-:Y:S01]  /*3c80*/  IMAD.IADD R0, R82, 0x1, R0 ;  /* 0x0000000152007824 */ /* 0x000fe200078e0200 */
[----:B------:R-:W4:Y:S01]  /*3c90*/  LDSM.16.M88.4 R44, [R184+0x5800] ;  /* 0x00580000b82c783b */ /* 0x000f220000000200 */
[C---:B------:R-:W-:Y:S02]  /*3ca0*/  IADD3 R197, R195.reuse, 0x1000, RZ ;  /* 0x00001000c3c57810 */ /* 0x040fe40007ffe0ff */
[----:B------:R-:W-:Y:S01]  /*3cb0*/  IADD3 R196, R195, 0x1800, RZ ;  /* 0x00001800c3c47810 */ /* 0x000fe20007ffe0ff */
[----:B------:R-:W-:Y:S01]  /*3cc0*/  LDSM.16.M88.4 R40, [R190+0x4000] ;  /* 0x00400000be28783b */ /* 0x000fe20000000200 */
[----:B------:R-:W-:-:S03]  /*3cd0*/  IADD3 R200, R0, UR11, RZ ;  /* 0x0000000b00c87c10 */ /* 0x000fc6000fffe0ff */
[----:B------:R-:W-:Y:S04]  /*3ce0*/  LDSM.16.M88.4 R36, [R190+0x4800] ;  /* 0x00480000be24783b */ /* 0x000fe80000000200 */
[----:B------:R-:W-:Y:S04]  /*3cf0*/  LDSM.16.M88.4 R32, [R190+0x5000] ;  /* 0x00500000be20783b */ /* 0x000fe80000000200 */
[----:B------:R-:W-:Y:S04]  /*3d00*/  LDSM.16.M88.4 R28, [R190+0x5800] ;  /* 0x00580000be1c783b */ /* 0x000fe80000000200 */
[----:B------:R-:W-:Y:S01]  /*3d10*/  LDSM.16.M88.4 R72, [R195+0x1000] ;  /* 0x00100000c348783b */ /* 0x000fe20000000200 */
[-C--:B-1----:R-:W-:Y:S03]  /*3d20*/  HMMA.16816.F32 R116, R20, R12.reuse, RZ ;  /* 0x0000000c1474723c */ /* 0x082fe600000018ff */
[----:B------:R-:W-:Y:S04]  /*3d30*/  LDSM.16.M88.4 R48, [R195+0x800] ;  /* 0x00080000c330783b */ /* 0x000fe80000000200 */
[----:B------:R-:W-:Y:S01]  /*3d40*/  LDSM.16.M88.4 R132, [R195+0x1800] ;  /* 0x00180000c384783b */ /* 0x000fe20000000200 */
[C---:B-----5:R-:W-:Y:S08]  /*3d50*/  HMMA.16816.F32 R56, R8.reuse, R12, RZ ;  /* 0x0000000c0838723c */ /* 0x060ff000000018ff */
[-C--:B------:R-:W-:Y:S08]  /*3d60*/  HMMA.16816.F32 R68, R8, R14.reuse, RZ ;  /* 0x0000000e0844723c */ /* 0x080ff000000018ff */
[----:B------:R-:W-:Y:S01]  /*3d70*/  HMMA.16816.F32 R128, R20, R14, RZ ;  /* 0x0000000e1480723c */ /* 0x000fe200000018ff */
[----:B------:R-:W1:Y:S07]  /*3d80*/  LDSM.16.M88.4 R12, [R194+0x2000] ;  /* 0x00200000c20c783b */ /* 0x000e6e0000000200 */
[C---:B--2---:R-:W-:Y:S08]  /*3d90*/  HMMA.16816.F32 R52, R8.reuse, R16, RZ ;  /* 0x000000100834723c */ /* 0x044ff000000018ff */
[----:B------:R-:W-:Y:S08]  /*3da0*/  HMMA.16816.F32 R76, R8, R18, RZ ;  /* 0x00000012084c723c */ /* 0x000ff000000018ff */
[C---:B------:R-:W-:Y:S08]  /*3db0*/  HMMA.16816.F32 R100, R20.reuse, R16, RZ ;  /* 0x000000101464723c */ /* 0x040ff000000018ff */
[----:B------:R-:W-:Y:S01]  /*3dc0*/  HMMA.16816.F32 R124, R20, R18, RZ ;  /* 0x00000012147c723c */ /* 0x000fe200000018ff */
[----:B------:R-:W2:Y:S07]  /*3dd0*/  LDSM.16.M88.4 R16, [R194] ;  /* 0x00000000c210783b */ /* 0x000eae0000000200 */
[C---:B---3--:R-:W-:Y:S08]  /*3de0*/  HMMA.16816.F32 R60, R8.reuse, R24, RZ ;  /* 0x00000018083c723c */ /* 0x048ff000000018ff */
[C---:B----4-:R-:W-:Y:S08]  /*3df0*/  HMMA.16816.F32 R64, R8.reuse, R44, RZ ;  /* 0x0000002c0840723c */ /* 0x050ff000000018ff */
[C---:B------:R-:W-:Y:S08]  /*3e00*/  HMMA.16816.F32 R88, R8.reuse, R26, RZ ;  /* 0x0000001a0858723c */ /* 0x040ff000000018ff */
[----:B------:R-:W-:Y:S01]  /*3e10*/  HMMA.16816.F32 R84, R8, R46, RZ ;  /* 0x0000002e0854723c */ /* 0x000fe200000018ff */
[----:B------:R-:W-:Y:S07]  /*3e20*/  LDSM.16.M88.4 R8, [R192+0x2000] ;  /* 0x00200000c008783b */ /* 0x000fee0000000200 */
[C---:B------:R-:W-:Y:S08]  /*3e30*/  HMMA.16816.F32 R92, R20.reuse, R24, RZ ;  /* 0x00000018145c723c */ /* 0x040ff000000018ff */
[C---:B------:R-:W-:Y:S01]  /*3e40*/  HMMA.16816.F32 R120, R20.reuse, R26, RZ ;  /* 0x0000001a1478723c */ /* 0x040fe200000018ff */
[----:B------:R-:W3:Y:S07]  /*3e50*/  LDSM.16.M88.4 R24, [R195] ;  /* 0x00000000c318783b */ /* 0x000eee0000000200 */
[C---:B------:R-:W-:Y:S08]  /*3e60*/  HMMA.16816.F32 R96, R20.reuse, R44, RZ ;  /* 0x0000002c1460723c */ /* 0x040ff000000018ff */
[----:B------:R-:W-:Y:S01]  /*3e70*/  HMMA.16816.F32 R112, R20, R46, RZ ;  /* 0x0000002e1470723c */ /* 0x000fe200000018ff */
[----:B------:R-:W4:Y:S07]  /*3e80*/  LDSM.16.M88.4 R20, [R192] ;  /* 0x00000000c014783b */ /* 0x000f2e0000000200 */
        /* <DEDUP_REMOVED lines=10> */
[----:B------:R-:W-:Y:S08]  /*3f30*/  HMMA.16816.F32 R100, R16, R28, R96 ;  /* 0x0000001c1064723c */ /* 0x000ff00000001860 */
[----:B---3--:R-:W-:Y:S08]  /*3f40*/  HMMA.16816.F32 R96, R8, R24, R108 ;  /* 0x000000180860723c */ /* 0x008ff0000000186c */
[----:B------:R-:W-:Y:S08]  /*3f50*/  HMMA.16816.F32 R40, R16, R42, R128 ;  /* 0x0000002a1028723c */ /* 0x000ff00000001880 */
[----:B------:R-:W-:Y:S08]  /*3f60*/  HMMA.16816.F32 R108, R8, R72, R60 ;  /* 0x00000048086c723c */ /* 0x000ff0000000183c */
[----:B------:R-:W-:Y:S01]  /*3f70*/  HMMA.16816.F32 R84, R16, R38, R124 ;  /* 0x000000261054723c */ /* 0x000fe2000000187c */
[----:B------:R-:W-:Y:S07]  /*3f80*/  LDSM.16.M88.4 R36, [R193] ;  /* 0x00000000c124783b */ /* 0x000fee0000000200 */
[C---:B------:R-:W-:Y:S08]  /*3f90*/  HMMA.16816.F32 R104, R8.reuse, R48, R104 ;  /* 0x000000300868723c */ /* 0x040ff00000001868 */
[C---:B------:R-:W-:Y:S01]  /*3fa0*/  HMMA.16816.F32 R128, R8.reuse, R132, R52 ;  /* 0x000000840880723c */ /* 0x040fe20000001834 */
[----:B------:R-:W-:Y:S07]  /*3fb0*/  LDSM.16.M88.4 R52, [R193+0x2000] ;  /* 0x00200000c134783b */ /* 0x000fee0000000200 */
[C---:B------:R-:W-:Y:S08]  /*3fc0*/  HMMA.16816.F32 R68, R8.reuse, R26, R68 ;  /* 0x0000001a0844723c */ /* 0x040ff00000001844 */
[C---:B------:R-:W-:Y:S08]  /*3fd0*/  HMMA.16816.F32 R60, R8.reuse, R50, R64 ;  /* 0x00000032083c723c */ /* 0x040ff00000001840 */
[C---:B------:R-:W-:Y:S08]  /*3fe0*/  HMMA.16816.F32 R116, R8.reuse, R74, R56 ;  /* 0x0000004a0874723c */ /* 0x040ff00000001838 */
[----:B------:R-:W-:Y:S01]  /*3ff0*/  HMMA.16816.F32 R172, R8, R134, R44 ;  /* 0x0000008608ac723c */ /* 0x000fe2000000182c */
[----:B------:R-:W1:Y:S07]  /*4000*/  LDSM.16.M88.4 R8, [R189] ;  /* 0x00000000bd08783b */ /* 0x000e6e0000000200 */
[C---:B------:R-:W-:Y:S07]  /*4010*/  HMMA.16816.F32 R92, R16.reuse, R32, R92 ;  /* 0x00000020105c723c */ /* 0x040fee000000185c */
[----:B------:R-:W-:Y:S01]  /*4020*/  IMAD R32, R3, 0x40, R252 ;  /* 0x0000004003207824 */ /* 0x000fe200078e02fc */
[----:B------:R-:W-:Y:S03]  /*4030*/  HMMA.16816.F32 R112, R16, R30, R112 ;  /* 0x0000001e1070723c */ /* 0x000fe60000001870 */
[----:B------:R-:W-:-:S05]  /*4040*/  IMAD.IADD R3, R200, 0x1, -R32 ;  /* 0x00000001c8037824 */ /* 0x000fca00078e0a20 */
[----:B----4-:R-:W-:Y:S01]  /*4050*/  HMMA.16816.F32 R28, R20, R24, R12 ;  /* 0x00000018141c723c */ /* 0x010fe2000000180c */
[----:B------:R-:W-:-:S05]  /*4060*/  IABS R3, R3 ;  /* 0x0000000300037213 */ /* 0x000fca0000000000 */
[----:B------:R-:W-:Y:S01]  /*4070*/  IMAD.MOV.U32 R5, RZ, RZ, R3 ;  /* 0x000000ffff057224 */ /* 0x000fe200078e0003 */
[C---:B------:R-:W-:Y:S01]  /*4080*/  IADD3 R14, R0.reuse, 0x8, RZ ;  /* 0x00000008000e7810 */ /* 0x040fe20007ffe0ff */
[----:B------:R-:W-:Y:S01]  /*4090*/  HMMA.16816.F32 R88, R16, R34, R120 ;  /* 0x000000221058723c */ /* 0x000fe20000001878 */
[----:B------:R-:W-:Y:S01]  /*40a0*/  IADD3 R13, R0, 0x40, RZ ;  /* 0x00000040000d7810 */ /* 0x000fe20007ffe0ff */
[----:B------:R2:W3:Y:S01]  /*40b0*/  I2F R17, R5 ;  /* 0x0000000500117306 */ /* 0x0004e20000201400 */
[----:B------:R-:W-:Y:S02]  /*40c0*/  IADD3 R199, R14, UR11, RZ ;  /* 0x0000000b0ec77c10 */ /* 0x000fe4000fffe0ff */
[----:B------:R-:W-:Y:S02]  /*40d0*/  IADD3 R201, R13, UR11, RZ ;  /* 0x0000000b0dc97c10 */ /* 0x000fe4000fffe0ff */
[----:B------:R-:W-:Y:S01]  /*40e0*/  IADD3 R12, R0, 0x48, RZ ;  /* 0x00000048000c7810 */ /* 0x000fe20007ffe0ff */
[----:B------:R-:W-:Y:S01]  /*40f0*/  IMAD.IADD R6, R199, 0x1, -R32 ;  /* 0x00000001c7067824 */ /* 0x000fe200078e0a20 */
[----:B------:R-:W-:Y:S01]  /*4100*/  HMMA.16816.F32 R40, R20, R26, R40 ;  /* 0x0000001a1428723c */ /* 0x000fe20000001828 */
[----:B------:R-:W4:Y:S01]  /*4110*/  LDSM.16.M88.4 R24, [R189+0x800] ;  /* 0x00080000bd18783b */ /* 0x000f220000000200 */
[----:B------:R-:W-:-:S02]  /*4120*/  IADD3 R205, R12, UR11, RZ ;  /* 0x0000000b0ccd7c10 */ /* 0x000fc4000fffe0ff */
[----:B------:R-:W-:Y:S01]  /*4130*/  IABS R3, R6 ;  /* 0x0000000600037213 */ /* 0x000fe20000000000 */
[----:B------:R-:W-:-:S03]  /*4140*/  IMAD.IADD R6, R201, 0x1, -R32 ;  /* 0x00000001c9067824 */ /* 0x000fc600078e0a20 */
[-C--:B-1----:R-:W-:Y:S01]  /*4150*/  HMMA.16816.F32 R28, R36, R8.reuse, R28 ;  /* 0x00000008241c723c */ /* 0x082fe2000000181c */
[----:B--2---:R-:W-:Y:S01]  /*4160*/  IMAD.MOV.U32 R5, RZ, RZ, R3 ;  /* 0x000000ffff057224 */ /* 0x004fe200078e0003 */
[----:B------:R-:W-:Y:S01]  /*4170*/  IABS R3, R6 ;  /* 0x0000000600037213 */ /* 0x000fe20000000000 */
[----:B------:R-:W-:Y:S02]  /*4180*/  IMAD.IADD R6, R205, 0x1, -R32 ;  /* 0x00000001cd067824 */ /* 0x000fe400078e0a20 */
[----:B------:R1:W2:Y:S03]  /*4190*/  I2F R16, R5 ;  /* 0x0000000500107306 */ /* 0x0002a60000201400 */
[----:B------:R-:W-:Y:S01]  /*41a0*/  IABS R6, R6 ;  /* 0x0000000600067213 */ /* 0x000fe20000000000 */
[C---:B------:R-:W-:Y:S04]  /*41b0*/  HMMA.16816.F32 R44, R52.reuse, R8, R96 ;  /* 0x00000008342c723c */ /* 0x040fe80000001860 */
[----:B------:R-:W5:Y:S03]  /*41c0*/  I2F R7, R6 ;  /* 0x0000000600077306 */ /* 0x000f660000201400 */
[----:B------:R-:W-:Y:S01]  /*41d0*/  SHF.R.S32.HI R8, RZ, 0x1f, R80 ;  /* 0x0000001fff087819 */ /* 0x000fe20000011450 */
[----:B------:R-:W-:Y:S01]  /*41e0*/  HMMA.16816.F32 R68, R52, R10, R68 ;  /* 0x0000000a3444723c */ /* 0x000fe20000001844 */
[----:B------:R-:W-:Y:S01]  /*41f0*/  IADD3 R9, R13, UR4, RZ ;  /* 0x000000040d097c10 */ /* 0x000fe2000fffe0ff */
[----:B-1----:R-:W-:Y:S01]  /*4200*/  IMAD.MOV.U32 R5, RZ, RZ, R3 ;  /* 0x000000ffff057224 */ /* 0x002fe200078e0003 */
[----:B------:R-:W-:-:S02]  /*4210*/  IADD3 R3, R32, 0x1, RZ ;  /* 0x0000000120037810 */ /* 0x000fc40007ffe0ff */
[----:B------:R-:W-:Y:S01]  /*4220*/  IMNMX R208, R9, UR10, PT ;  /* 0x0000000a09d07c17 */ /* 0x000fe2000b800200 */
[----:B------:R1:W1:Y:S02]  /*4230*/  I2F R15, R5 ;  /* 0x00000005000f7306 */ /* 0x0002640000201400 */
[----:B------:R-:W-:Y:S01]  /*4240*/  HMMA.16816.F32 R40, R36, R10, R40 ;  /* 0x0000000a2428723c */ /* 0x000fe20000001828 */
[----:B------:R-:W-:Y:S01]  /*4250*/  IADD3 R9, R201, -c[0x0][0x2e4], RZ ;  /* 0x8000b900c9097a10 */ /* 0x000fe20007ffe0ff */
[----:B---3--:R-:W-:Y:S01]  /*4260*/  FFMA.FTZ R18, R17, -UR27, R28 ;  /* 0x8000001b11127c23 */ /* 0x008fe2000801001c */
[----:B------:R-:W-:Y:S01]  /*4270*/  ISETP.GE.AND P1, PT, R3, R208, PT ;  /* 0x000000d00300720c */ /* 0x000fe20003f26270 */
[----:B------:R-:W-:Y:S01]  /*4280*/  IMAD.IADD R13, R201, 0x1, -R3 ;  /* 0x00000001c90d7824 */ /* 0x000fe200078e0a03 */
[----:B------:R-:W-:Y:S01]  /*4290*/  IMNMX R203, RZ, R9, !PT ;  /* 0x00000009ffcb7217 */ /* 0x000fe20007800200 */
[----:B--2---:R-:W-:Y:S01]  /*42a0*/  FFMA.FTZ R16, R16, -UR27, R30 ;  /* 0x8000001b10107c23 */ /* 0x004fe2000801001e */
[----:B------:R-:W-:Y:S01]  /*42b0*/  IADD3 R10, R12, UR4, RZ ;  /* 0x000000040c0a7c10 */ /* 0x000fe2000fffe0ff */
[----:B-----5:R-:W-:Y:S01]  /*42c0*/  FFMA.FTZ R19, R7, -UR27, R46 ;  /* 0x8000001b07137c23 */ /* 0x020fe2000801002e */
[----:B------:R-:W-:Y:S01]  /*42d0*/  IADD3 R7, R32, 0x9, RZ ;  /* 0x0000000920077810 */ /* 0x000fe20007ffe0ff */
[----:B------:R-:W-:Y:S01]  /*42e0*/  HMMA.16816.F32 R76, R20, R48, R76 ;  /* 0x00000030144c723c */ /* 0x000fe2000000184c */
[----:B------:R-:W-:-:S02]  /*42f0*/  IMNMX R207, R10, UR10, PT ;  /* 0x0000000a0acf7c17 */ /* 0x000fc4000b800200 */
[----:B------:R-:W-:Y:S01]  /*4300*/  IADD3 R10, R205, -c[0x0][0x2e4], RZ ;  /* 0x8000b900cd0a7a10 */ /* 0x000fe20007ffe0ff */
[C---:B------:R-:W-:Y:S01]  /*4310*/  IMAD.IADD R12, R200.reuse, 0x1, -R7 ;  /* 0x00000001c80c7824 */ /* 0x040fe200078e0a07 */
[----:B------:R-:W-:Y:S01]  /*4320*/  ISETP.LT.OR P1, PT, R3, R203, P1 ;  /* 0x000000cb0300720c */ /* 0x000fe20000f21670 */
[----:B-1----:R-:W-:Y:S01]  /*4330*/  IMAD.IADD R5, R200, 0x1, -R3 ;  /* 0x00000001c8057824 */ /* 0x002fe200078e0a03 */
[----:B------:R-:W-:Y:S01]  /*4340*/  IMNMX R202, RZ, R10, !PT ;  /* 0x0000000affca7217 */ /* 0x000fe20007800200 */
[----:B------:R-:W-:Y:S01]  /*4350*/  FFMA.FTZ R30, R15, -UR27, R44 ;  /* 0x8000001b0f1e7c23 */ /* 0x000fe2000801002c */
[----:B------:R-:W-:Y:S01]  /*4360*/  IABS R12, R12 ;  /* 0x0000000c000c7213 */ /* 0x000fe20000000000 */
[----:B------:R-:W-:Y:S01]  /*4370*/  HMMA.16816.F32 R84, R20, R50, R84 ;  /* 0x000000321454723c */ /* 0x000fe20000001854 */
[----:B------:R-:W-:Y:S02]  /*4380*/  IABS R5, R5 ;  /* 0x0000000500057213 */ /* 0x000fe40000000000 */
[----:B------:R-:W-:-:S02]  /*4390*/  IABS R13, R13 ;  /* 0x0000000d000d7213 */ /* 0x000fc40000000000 */
[----:B------:R1:W2:Y:S03]  /*43a0*/  I2F R6, R5 ;  /* 0x0000000500067306 */ /* 0x0002a60000201400 */
[-C--:B----4-:R-:W-:Y:S08]  /*43b0*/  HMMA.16816.F32 R56, R52, R24.reuse, R104 ;  /* 0x000000183438723c */ /* 0x090ff00000001868 */
[----:B------:R-:W-:Y:S01]  /*43c0*/  HMMA.16816.F32 R48, R36, R24, R76 ;  /* 0x000000182430723c */ /* 0x000fe2000000184c */
[----:B-1----:R-:W-:Y:S01]  /*43d0*/  LEA.HI R5, R8, R80, RZ, 0x2 ;  /* 0x0000005008057211 */ /* 0x002fe200078f10ff */
[----:B--2---:R-:W-:Y:S01]  /*43e0*/  FFMA.FTZ R29, R6, -UR27, R29 ;  /* 0x8000001b061d7c23 */ /* 0x004fe2000801001d */
[----:B------:R-:W-:-:S05]  /*43f0*/  IADD3 R8, R14, UR4, RZ ;  /* 0x000000040e087c10 */ /* 0x000fca000fffe0ff */
[C---:B------:R-:W-:Y:S01]  /*4400*/  HMMA.16816.F32 R92, R20.reuse, R72, R92 ;  /* 0x00000048145c723c */ /* 0x040fe2000000185c */
[----:B------:R-:W-:Y:S02]  /*4410*/  LOP3.LUT R5, R5, 0xfffffffc, RZ, 0xc0, !PT ;  /* 0xfffffffc05057812 */ /* 0x000fe400078ec0ff */
[----:B------:R-:W-:Y:S02]  /*4420*/  IMNMX R209, R8, UR10, PT ;  /* 0x0000000a08d17c17 */ /* 0x000fe4000b800200 */
[----:B------:R-:W-:Y:S01]  /*4430*/  IADD3 R8, R199, -c[0x0][0x2e4], RZ ;  /* 0x8000b900c7087a10 */ /* 0x000fe20007ffe0ff */
[----:B------:R-:W-:Y:S01]  /*4440*/  IMAD.IADD R5, R80, 0x1, -R5 ;  /* 0x0000000150057824 */ /* 0x000fe200078e0a05 */
[----:B------:R-:W-:Y:S01]  /*4450*/  ISETP.GE.AND P2, PT, R3, R209, PT ;  /* 0x000000d10300720c */ /* 0x000fe20003f46270 */
[----:B------:R-:W-:Y:S01]  /*4460*/  HMMA.16816.F32 R100, R20, R132, R100 ;  /* 0x000000841464723c */ /* 0x000fe20000001864 */
[----:B------:R-:W-:Y:S01]  /*4470*/  IMNMX R204, RZ, R8, !PT ;  /* 0x00000008ffcc7217 */ /* 0x000fe20007800200 */
[----:B------:R-:W-:Y:S01]  /*4480*/  IMAD.MOV.U32 R8, RZ, RZ, R12 ;  /* 0x000000ffff087224 */ /* 0x000fe200078e000c */
[----:B------:R1:W-:Y:S01]  /*4490*/  STL [R1+0x78], R5 ;  /* 0x0000780501007387 */ /* 0x0003e20000100800 */
[----:B------:R-:W-:-:S02]  /*44a0*/  P2R R12, PR, RZ, 0x2 ;  /* 0x00000002ff0c7803 */ /* 0x000fc40000000000 */
[----:B------:R2:W3:Y:S01]  /*44b0*/  I2F R33, R8 ;  /* 0x0000000800217306 */ /* 0x0004e20000201400 */
[----:B------:R-:W-:Y:S01]  /*44c0*/  ISETP.LT.OR P6, PT, R3, R204, P2 ;  /* 0x000000cc0300720c */ /* 0x000fe200017c1670 */
[----:B------:R-:W-:Y:S01]  /*44d0*/  HMMA.16816.F32 R88, R20, R74, R88 ;  /* 0x0000004a1458723c */ /* 0x000fe20000001858 */
[----:B------:R-:W-:-:S07]  /*44e0*/  IADD3 R6, R32, 0x10, RZ ;  /* 0x0000001020067810 */ /* 0x000fce0007ffe0ff */
[----:B------:R-:W-:Y:S01]  /*44f0*/  HMMA.16816.F32 R132, R20, R134, R112 ;  /* 0x000000861484723c */ /* 0x000fe20000001870 */
[----:B--2---:R-:W-:-:S05]  /*4500*/  IMAD.IADD R8, R205, 0x1, -R3 ;  /* 0x00000001cd087824 */ /* 0x004fca00078e0a03 */
[----:B------:R-:W-:Y:S02]  /*4510*/  IABS R8, R8 ;  /* 0x0000000800087213 */ /* 0x000fe40000000000 */
[----:B-1----:R-:W-:Y:S02]  /*4520*/  IADD3 R5, R0, UR4, RZ ;  /* 0x0000000400057c10 */ /* 0x002fe4000fffe0ff */
[----:B------:R-:W-:Y:S02]  /*4530*/  IADD3 R0, R32, 0x8, RZ ;  /* 0x0000000820007810 */ /* 0x000fe40007ffe0ff */
[----:B------:R-:W-:Y:S02]  /*4540*/  IMNMX R210, R5, UR10, PT ;  /* 0x0000000a05d27c17 */ /* 0x000fe4000b800200 */
[C---:B------:R-:W-:Y:S01]  /*4550*/  IADD3 R5, R200.reuse, -c[0x0][0x2e4], RZ ;  /* 0x8000b900c8057a10 */ /* 0x040fe20007ffe0ff */
[--C-:B------:R-:W-:Y:S01]  /*4560*/  IMAD.IADD R11, R200, 0x1, -R0.reuse ;  /* 0x00000001c80b7824 */ /* 0x100fe200078e0a00 */
[----:B------:R-:W-:Y:S01]  /*4570*/  ISETP.GE.AND P0, PT, R3, R210, PT ;  /* 0x000000d20300720c */ /* 0x000fe20003f06270 */
[--C-:B------:R-:W-:Y:S01]  /*4580*/  IMAD.IADD R9, R201, 0x1, -R0.reuse ;  /* 0x00000001c9097824 */ /* 0x100fe200078e0a00 */
[----:B------:R-:W-:Y:S01]  /*4590*/  IMNMX R206, RZ, R5, !PT ;  /* 0x00000005ffce7217 */ /* 0x000fe20007800200 */
[----:B------:R-:W-:Y:S01]  /*45a0*/  IMAD.IADD R10, R205, 0x1, -R0 ;  /* 0x00000001cd0a7824 */ /* 0x000fe200078e0a00 */
[----:B------:R-:W-:Y:S01]  /*45b0*/  IABS R5, R11 ;  /* 0x0000000b00057213 */ /* 0x000fe20000000000 */
[----:B------:R-:W-:Y:S01]  /*45c0*/  IMAD.IADD R11, R199, 0x1, -R3 ;  /* 0x00000001c70b7824 */ /* 0x000fe200078e0a03 */
[----:B------:R-:W-:-:S02]  /*45d0*/  ISETP.LT.OR P4, PT, R3, R206, P0 ;  /* 0x000000ce0300720c */ /* 0x000fc40000781670 */
[C---:B------:R-:W-:Y:S01]  /*45e0*/  ISETP.GE.AND P0, PT, R3.reuse, R207, PT ;  /* 0x000000cf0300720c */ /* 0x040fe20003f06270 */
[----:B------:R1:W-:Y:S01]  /*45f0*/  I2F R17, R5 ;  /* 0x0000000500117306 */ /* 0x0003e20000201400 */
[C---:B------:R-:W-:Y:S02]  /*4600*/  ISETP.GE.AND P3, PT, R32.reuse, R210, PT ;  /* 0x000000d22000720c */ /* 0x040fe40003f66270 */
[----:B------:R-:W-:Y:S01]  /*4610*/  ISETP.LT.OR P0, PT, R3, R202, P0 ;  /* 0x000000ca0300720c */ /* 0x000fe20000701670 */
[----:B------:R-:W-:Y:S01]  /*4620*/  IMAD.IADD R3, R199, 0x1, -R0 ;  /* 0x00000001c7037824 */ /* 0x000fe200078e0a00 */
[----:B------:R-:W-:Y:S02]  /*4630*/  ISETP.LT.OR P1, PT, R32, R206, P3 ;  /* 0x000000ce2000720c */ /* 0x000fe40001f21670 */
[----:B------:R-:W-:Y:S02]  /*4640*/  ISETP.GE.AND P2, PT, R0, R210, PT ;  /* 0x000000d20000720c */ /* 0x000fe40003f46270 */
[----:B------:R-:W-:-:S02]  /*4650*/  FSEL R97, R18, -INF , !P1 ;  /* 0xff80000012617808 */ /* 0x000fc40004800000 */
[----:B------:R-:W-:Y:S02]  /*4660*/  ISETP.GE.AND P1, PT, R32, R208, PT ;  /* 0x000000d02000720c */ /* 0x000fe40003f26270 */
[----:B------:R-:W-:Y:S02]  /*4670*/  ISETP.LT.OR P2, PT, R0, R206, P2 ;  /* 0x000000ce0000720c */ /* 0x000fe40001741670 */
[----:B------:R-:W-:Y:S02]  /*4680*/  IABS R3, R3 ;  /* 0x0000000300037213 */ /* 0x000fe40000000000 */
[----:B-1----:R-:W-:Y:S02]  /*4690*/  IABS R5, R11 ;  /* 0x0000000b00057213 */ /* 0x002fe40000000000 */
[----:B------:R-:W-:Y:S02]  /*46a0*/  P2R R11, PR, RZ, 0x1 ;  /* 0x00000001ff0b7803 */ /* 0x000fe40000000000 */
[C---:B------:R-:W-:Y:S01]  /*46b0*/  ISETP.GE.AND P0, PT, R32.reuse, R209, PT ;  /* 0x000000d12000720c */ /* 0x040fe20003f06270 */
[----:B------:R1:W2:Y:S01]  /*46c0*/  I2F R14, R5 ;  /* 0x00000005000e7306 */ /* 0x0002a20000201400 */
[----:B------:R-:W-:-:S02]  /*46d0*/  ISETP.LT.OR P1, PT, R32, R203, P1 ;  /* 0x000000cb2000720c */ /* 0x000fc40000f21670 */
[----:B------:R-:W-:Y:S02]  /*46e0*/  ISETP.LT.OR P0, PT, R32, R204, P0 ;  /* 0x000000cc2000720c */ /* 0x000fe40000701670 */
[----:B------:R-:W-:Y:S02]  /*46f0*/  P2R R28, PR, RZ, 0x4 ;  /* 0x00000004ff1c7803 */ /* 0x000fe40000000000 */
[----:B------:R-:W-:Y:S02]  /*4700*/  FSEL R99, R16, -INF , !P0 ;  /* 0xff80000010637808 */ /* 0x000fe40004000000 */
[----:B------:R-:W-:Y:S02]  /*4710*/  ISETP.GE.AND P0, PT, R32, R207, PT ;  /* 0x000000cf2000720c */ /* 0x000fe40003f06270 */
[----:B------:R-:W-:Y:S02]  /*4720*/  FSEL R80, R30, -INF , !P1 ;  /* 0xff8000001e507808 */ /* 0x000fe40004800000 */
[----:B------:R-:W-:-:S02]  /*4730*/  ISETP.LT.OR P0, PT, R32, R202, P0 ;  /* 0x000000ca2000720c */ /* 0x000fc40000701670 */
[C---:B------:R-:W-:Y:S01]  /*4740*/  ISETP.GE.AND P2, PT, R0.reuse, R209, PT ;  /* 0x000000d10000720c */ /* 0x040fe20003f46270 */
[----:B-1----:R-:W-:Y:S01]  /*4750*/  IMAD.MOV.U32 R5, RZ, RZ, R13 ;  /* 0x000000ffff057224 */ /* 0x002fe200078e000d */
[----:B------:R-:W-:Y:S01]  /*4760*/  FSEL R82, R19, -INF , !P0 ;  /* 0xff80000013527808 */ /* 0x000fe20004000000 */
[----:B---3--:R-:W-:Y:S01]  /*4770*/  FFMA.FTZ R19, R33, -UR27, R41 ;  /* 0x8000001b21137c23 */ /* 0x008fe20008010029 */
[C---:B------:R-:W-:Y:S01]  /*4780*/  ISETP.GE.AND P1, PT, R0.reuse, R208, PT ;  /* 0x000000d00000720c */ /* 0x040fe20003f26270 */
[----:B------:R1:W3:Y:S01]  /*4790*/  I2F R15, R5 ;  /* 0x00000005000f7306 */ /* 0x0002e20000201400 */
[C---:B------:R-:W-:Y:S02]  /*47a0*/  ISETP.GE.AND P0, PT, R0.reuse, R207, PT ;  /* 0x000000cf0000720c */ /* 0x040fe40003f06270 */
[----:B------:R-:W-:Y:S02]  /*47b0*/  FSEL R96, R29, -INF , !P4 ;  /* 0xff8000001d607808 */ /* 0x000fe40006000000 */
[----:B------:R-:W-:-:S02]  /*47c0*/  ISETP.LT.OR P5, PT, R0, R204, P2 ;  /* 0x000000cc0000720c */ /* 0x000fc400017a1670 */
[----:B------:R-:W-:Y:S02]  /*47d0*/  ISETP.NE.AND P2, PT, R12, RZ, PT ;  /* 0x000000ff0c00720c */ /* 0x000fe40003f45270 */
[C---:B------:R-:W-:Y:S02]  /*47e0*/  ISETP.LT.OR P4, PT, R0.reuse, R203, P1 ;  /* 0x000000cb0000720c */ /* 0x040fe40000f81670 */
[----:B------:R-:W-:Y:S01]  /*47f0*/  ISETP.LT.OR P3, PT, R0, R202, P0 ;  /* 0x000000ca0000720c */ /* 0x000fe20000761670 */
[----:B------:R-:W-:Y:S01]  /*4800*/  IMAD.IADD R0, R200, 0x1, -R6 ;  /* 0x00000001c8007824 */ /* 0x000fe200078e0a06 */
[----:B------:R-:W-:Y:S01]  /*4810*/  ISETP.NE.AND P1, PT, R11, RZ, PT ;  /* 0x000000ff0b00720c */ /* 0x000fe20003f25270 */
[----:B--2---:R-:W-:Y:S01]  /*4820*/  FFMA.FTZ R11, R14, -UR27, R31 ;  /* 0x8000001b0e0b7c23 */ /* 0x004fe2000801001f */
[----:B------:R-:W-:Y:S01]  /*4830*/  ISETP.GE.AND P0, PT, R7, R210, PT ;  /* 0x000000d20700720c */ /* 0x000fe20003f06270 */
[----:B-1----:R-:W-:Y:S01]  /*4840*/  IMAD.MOV.U32 R5, RZ, RZ, R8 ;  /* 0x000000ffff057224 */ /* 0x002fe200078e0008 */
[----:B------:R-:W-:Y:S01]  /*4850*/  IABS R0, R0 ;  /* 0x0000000000007213 */ /* 0x000fe20000000000 */
[----:B---3--:R-:W-:Y:S01]  /*4860*/  FFMA.FTZ R15, R15, -UR27, R45 ;  /* 0x8000001b0f0f7c23 */ /* 0x008fe2000801002d */
[----:B------:R-:W-:Y:S01]  /*4870*/  FSEL R98, R11, -INF , !P6 ;  /* 0xff8000000b627808 */ /* 0x000fe20007000000 */
[----:B------:R1:W2:Y:S01]  /*4880*/  I2F R13, R5 ;  /* 0x00000005000d7306 */ /* 0x0002a20000201400 */
[----:B------:R-:W-:Y:S01]  /*4890*/  ISETP.LT.OR P6, PT, R7, R206, P0 ;  /* 0x000000ce0700720c */ /* 0x000fe200007c1670 */
[----:B------:R-:W-:Y:S01]  /*48a0*/  IMAD.MOV.U32 R8, RZ, RZ, R0 ;  /* 0x000000ffff087224 */ /* 0x000fe200078e0000 */
[----:B------:R-:W-:Y:S01]  /*48b0*/  IADD3 R0, R32, 0x18, RZ ;  /* 0x0000001820007810 */ /* 0x000fe20007ffe0ff */
[----:B------:R-:W-:Y:S01]  /*48c0*/  IMAD.IADD R11, R201, 0x1, -R7 ;  /* 0x00000001c90b7824 */ /* 0x000fe200078e0a07 */
[----:B------:R-:W-:-:S02]  /*48d0*/  ISETP.NE.AND P0, PT, R28, RZ, PT ;  /* 0x000000ff1c00720c */ /* 0x000fc40003f05270 */
[----:B------:R-:W-:Y:S01]  /*48e0*/  FSEL R66, R15, -INF , !P2 ;  /* 0xff8000000f427808 */ /* 0x000fe20005000000 */
[----:B------:R3:W-:Y:S01]  /*48f0*/  I2F R24, R8 ;  /* 0x0000000800187306 */ /* 0x0007e20000201400 */
[----:B------:R-:W-:Y:S01]  /*4900*/  ISETP.GE.AND P2, PT, R7, R209, PT ;  /* 0x000000d10700720c */ /* 0x000fe20003f46270 */
[----:B------:R-:W-:Y:S01]  /*4910*/  HMMA.16816.F32 R28, R36, R26, R84 ;  /* 0x0000001a241c723c */ /* 0x000fe20000001854 */
[----:B------:R-:W-:Y:S02]  /*4920*/  FSEL R77, R19, -INF , !P6 ;  /* 0xff800000134d7808 */ /* 0x000fe40007000000 */
[----:B------:R-:W-:Y:S01]  /*4930*/  ISETP.LT.OR P2, PT, R7, R204, P2 ;  /* 0x000000cc0700720c */ /* 0x000fe20001741670 */
[----:B-1----:R-:W-:Y:S01]  /*4940*/  IMAD.MOV.U32 R5, RZ, RZ, R3 ;  /* 0x000000ffff057224 */ /* 0x002fe200078e0003 */
[----:B------:R-:W-:Y:S01]  /*4950*/  IABS R3, R9 ;  /* 0x0000000900037213 */ /* 0x000fe20000000000 */
[----:B--2---:R-:W-:Y:S02]  /*4960*/  FFMA.FTZ R14, R13, -UR27, R47 ;  /* 0x8000001b0d0e7c23 */ /* 0x004fe4000801002f */
[----:B------:R-:W1:Y:S01]  /*4970*/  I2F R9, R5 ;  /* 0x0000000500097306 */ /* 0x000e620000201400 */
[----:B------:R-:W-:-:S02]  /*4980*/  FFMA.FTZ R13, R17, -UR27, R40 ;  /* 0x8000001b110d7c23 */ /* 0x000fc40008010028 */
[----:B------:R-:W-:Y:S01]  /*4990*/  FSEL R72, R14, -INF , !P1 ;  /* 0xff8000000e487808 */ /* 0x000fe20004800000 */
[----:B---3--:R-:W-:Y:S01]  /*49a0*/  IMAD.IADD R8, R200, 0x1, -R0 ;  /* 0x00000001c8087824 */ /* 0x008fe200078e0a00 */
[----:B------:R-:W-:Y:S02]  /*49b0*/  ISETP.GE.AND P1, PT, R7, R208, PT ;  /* 0x000000d00700720c */ /* 0x000fe40003f26270 */
[----:B------:R-:W-:Y:S01]  /*49c0*/  FSEL R79, R13, -INF , !P0 ;  /* 0xff8000000d4f7808 */ /* 0x000fe20004000000 */
[----:B------:R2:W3:Y:S01]  /*49d0*/  I2F R12, R3 ;  /* 0x00000003000c7306 */ /* 0x0004e20000201400 */
[----:B------:R-:W-:Y:S02]  /*49e0*/  IABS R8, R8 ;  /* 0x0000000800087213 */ /* 0x000fe40000000000 */
[C---:B------:R-:W-:Y:S02]  /*49f0*/  ISETP.GE.AND P0, PT, R7.reuse, R207, PT ;  /* 0x000000cf0700720c */ /* 0x040fe40003f06270 */
[----:B------:R-:W-:-:S02]  /*4a00*/  ISETP.LT.OR P1, PT, R7, R203, P1 ;  /* 0x000000cb0700720c */ /* 0x000fc40000f21670 */
[----:B------:R-:W-:Y:S01]  /*4a10*/  ISETP.LT.OR P0, PT, R7, R202, P0 ;  /* 0x000000ca0700720c */ /* 0x000fe20000701670 */
[----:B-1----:R-:W-:Y:S01]  /*4a20*/  FFMA.FTZ R16, R9, -UR27, R42 ;  /* 0x8000001b09107c23 */ /* 0x002fe2000801002a */
[----:B------:R-:W-:-:S04]  /*4a30*/  IABS R5, R10 ;  /* 0x0000000a00057213 */ /* 0x000fc80000000000 */
[----:B------:R1:W4:Y:S01]  /*4a40*/  I2F R10, R5 ;  /* 0x00000005000a7306 */ /* 0x0003220000201400 */
[----:B------:R-:W-:Y:S02]  /*4a50*/  FSEL R83, R16, -INF , !P5 ;  /* 0xff80000010537808 */ /* 0x000fe40006800000 */
[----:B--2---:R-:W-:Y:S01]  /*4a60*/  IADD3 R3, R32, 0x11, RZ ;  /* 0x0000001120037810 */ /* 0x004fe20007ffe0ff */
[----:B---3--:R-:W-:Y:S01]  /*4a70*/  FFMA.FTZ R18, R12, -UR27, R68 ;  /* 0x8000001b0c127c23 */ /* 0x008fe20008010044 */
[----:B------:R-:W-:Y:S02]  /*4a80*/  P2R R12, PR, RZ, 0x4 ;  /* 0x00000004ff0c7803 */ /* 0x000fe40000000000 */
[----:B------:R-:W-:Y:S02]  /*4a90*/  ISETP.GE.AND P2, PT, R6, R209, PT ;  /* 0x000000d10600720c */ /* 0x000fe40003f46270 */
[----:B------:R-:W-:Y:S02]  /*4aa0*/  FSEL R67, R18, -INF , !P4 ;  /* 0xff80000012437808 */ /* 0x000fe40006000000 */
[----:B------:R-:W-:-:S02]  /*4ab0*/  ISETP.LT.OR P5, PT, R6, R204, P2 ;  /* 0x000000cc0600720c */ /* 0x000fc400017a1670 */
[----:B------:R-:W-:Y:S01]  /*4ac0*/  ISETP.NE.AND P6, PT, R12, RZ, PT ;  /* 0x000000ff0c00720c */ /* 0x000fe20003fc5270 */
[----:B------:R-:W-:Y:S02]  /*4ad0*/  FFMA.FTZ R12, R24, -UR27, R48 ;  /* 0x8000001b180c7c23 */ /* 0x000fe40008010030 */
[----:B-1----:R-:W-:Y:S02]  /*4ae0*/  IMAD.IADD R5, R200, 0x1, -R3 ;  /* 0x00000001c8057824 */ /* 0x002fe400078e0a03 */
[----:B----4-:R-:W-:-:S03]  /*4af0*/  FFMA.FTZ R17, R10, -UR27, R70 ;  /* 0x8000001b0a117c23 */ /* 0x010fc60008010046 */
        /* <DEDUP_REMOVED lines=22> */
[----:B------:R-:W-:Y:S01]  /*4c60*/  IABS R14, R8 ;  /* 0x00000008000e7213 */ /* 0x000fe20000000000 */
[----:B------:R1:W2:Y:S01]  /*4c70*/  I2F R11, R7 ;  /* 0x00000007000b7306 */ /* 0x0002a20000201400 */
[C---:B------:R-:W-:Y:S01]  /*4c80*/  ISETP.GE.AND P0, PT, R6.reuse, R210, PT ;  /* 0x000000d20600720c */ /* 0x040fe20003f06270 */
[----:B------:R-:W-:Y:S01]  /*4c90*/  IMAD.IADD R8, R201, 0x1, -R6 ;  /* 0x00000001c9087824 */ /* 0x000fe200078e0a06 */
[----:B------:R-:W-:Y:S01]  /*4ca0*/  ISETP.NE.AND P1, PT, R9, RZ, PT ;  /* 0x000000ff0900720c */ /* 0x000fe20003f25270 */
[----:B------:R-:W-:Y:S01]  /*4cb0*/  IMAD.IADD R9, R205, 0x1, -R3 ;  /* 0x00000001cd097824 */ /* 0x000fe200078e0a03 */
[----:B------:R-:W-:Y:S02]  /*4cc0*/  ISETP.LT.OR P0, PT, R6, R206, P0 ;  /* 0x000000ce0600720c */ /* 0x000fe40000701670 */
[----:B------:R-:W-:Y:S01]  /*4cd0*/  IABS R8, R8 ;  /* 0x0000000800087213 */ /* 0x000fe20000000000 */
[----:B------:R-:W3:Y:S01]  /*4ce0*/  I2F R16, R14 ;  /* 0x0000000e00107306 */ /* 0x000ee20000201400 */
[----:B------:R-:W-:-:S02]  /*4cf0*/  P2R R15, PR, RZ, 0x1 ;  /* 0x00000001ff0f7803 */ /* 0x000fc40000000000 */
        /* <DEDUP_REMOVED lines=60> */
[----:B------:R-:W-:Y:S01]  /*50c0*/  HMMA.16816.F32 R24, R52, R26, R60 ;  /* 0x0000001a3418723c */ /* 0x000fe2000000183c */
[----:B---3--:R-:W-:Y:S01]  /*50d0*/  IMAD.MOV.U32 R6, RZ, RZ, R7 ;  /* 0x000000ffff067224 */ /* 0x008fe200078e0007 */
[----:B------:R-:W-:Y:S01]  /*50e0*/  ISETP.GE.AND P0, PT, R5, R210, PT ;  /* 0x000000d20500720c */ /* 0x000fe20003f06270 */
[----:B------:R-:W-:Y:S01]  /*50f0*/  IMAD.IADD R7, R201, 0x1, -R0 ;  /* 0x00000001c9077824 */ /* 0x000fe200078e0a00 */
[----:B------:R-:W-:Y:S01]  /*5100*/  ISETP.NE.AND P2, PT, R15, RZ, PT ;  /* 0x000000ff0f00720c */ /* 0x000fe20003f45270 */
[----:B------:R2:W3:Y:S01]  /*5110*/  I2F R14, R6 ;  /* 0x00000006000e7306 */ /* 0x0004e20000201400 */
[----:B----4-:R-:W-:Y:S01]  /*5120*/  FFMA.FTZ R11, R33, -UR27, R57 ;  /* 0x8000001b210b7c23 */ /* 0x010fe20008010039 */
[----:B------:R-:W-:-:S04]  /*5130*/  ISETP.NE.AND P1, PT, R13, RZ, PT ;  /* 0x000000ff0d00720c */ /* 0x000fc80003f25270 */
        /* <DEDUP_REMOVED lines=8> */
[----:B---3--:R-:W-:Y:S02]  /*51c0*/  FFMA.FTZ R9, R14, -UR27, R59 ;  /* 0x8000001b0e097c23 */ /* 0x008fe4000801003b */
[----:B------:R-:W-:Y:S02]  /*51d0*/  FFMA.FTZ R14, R44, -UR27, R29 ;  /* 0x8000001b2c0e7c23 */ /* 0x000fe4000801001d */
[----:B-1----:R-:W-:Y:S01]  /*51e0*/  HMMA.16816.F32 R44, R52, R18, R116 ;  /* 0x00000012342c723c */ /* 0x002fe20000001874 */
        /* <DEDUP_REMOVED lines=20> */
[----:B------:R-:W-:Y:S01]  /*5330*/  HMMA.16816.F32 R40, R36, R16, R92 ;  /* 0x000000102428723c */ /* 0x000fe2000000185c */
[----:B------:R-:W-:Y:S02]  /*5340*/  P2R R20, PR, RZ, 0x4 ;  /* 0x00000004ff147803 */ /* 0x000fe40000000000 */
[----:B------:R-:W-:Y:S02]  /*5350*/  FSEL R125, R8, -INF , !P0 ;  /* 0xff800000087d7808 */ /* 0x000fe40004000000 */
[C---:B------:R-:W-:Y:S01]  /*5360*/  ISETP.GE.AND P0, PT, R5.reuse, R207, PT ;  /* 0x000000cf0500720c */ /* 0x040fe20003f06270 */
[----:B-1----:R-:W-:Y:S01]  /*5370*/  IMAD.MOV.U32 R6, RZ, RZ, R0 ;  /* 0x000000ffff067224 */ /* 0x002fe200078e0000 */
[----:B------:R-:W-:Y:S01]  /*5380*/  IABS R0, R7 ;  /* 0x0000000700007213 */ /* 0x000fe20000000000 */
[----:B---3--:R-:W-:Y:S01]  /*5390*/  FFMA.FTZ R13, R22, -UR27, R26 ;  /* 0x8000001b160d7c23 */ /* 0x008fe2000801001a */
[----:B------:R-:W-:Y:S01]  /*53a0*/  ISETP.LT.OR P0, PT, R5, R202, P0 ;  /* 0x000000ca0500720c */ /* 0x000fe20000701670 */
[----:B------:R1:W3:Y:S01]  /*53b0*/  I2F R12, R6 ;  /* 0x00000006000c7306 */ /* 0x0002e20000201400 */
[----:B------:R-:W-:-:S02]  /*53c0*/  IADD3 R5, R32, 0x28, RZ ;  /* 0x0000002820057810 */ /* 0x000fc40007ffe0ff */
[----:B------:R-:W-:Y:S01]  /*53d0*/  P2R R15, PR, RZ, 0x1 ;  /* 0x00000001ff0f7803 */ /* 0x000fe20000000000 */
[----:B--2---:R-:W-:Y:S01]  /*53e0*/  FFMA.FTZ R17, R21, -UR27, R31 ;  /* 0x8000001b15117c23 */ /* 0x004fe2000801001f */
[----:B------:R-:W-:Y:S01]  /*53f0*/  IADD3 R3, R32, 0x20, RZ ;  /* 0x0000002020037810 */ /* 0x000fe20007ffe0ff */
[----:B------:R-:W-:Y:S01]  /*5400*/  HMMA.16816.F32 R28, R36, R18, R88 ;  /* 0x00000012241c723c */ /* 0x000fe20000001858 */
[----:B------:R-:W-:Y:S02]  /*5410*/  P2R R16, PR, RZ, 0x2 ;  /* 0x00000002ff107803 */ /* 0x000fe40000000000 */
[C---:B------:R-:W-:Y:S01]  /*5420*/  ISETP.GE.AND P0, PT, R3.reuse, R210, PT ;  /* 0x000000d20300720c */ /* 0x040fe20003f06270 */
[----:B------:R-:W-:Y:S01]  /*5430*/  IMAD.IADD R7, R200, 0x1, -R3 ;  /* 0x00000001c8077824 */ /* 0x000fe200078e0a03 */
[C---:B------:R-:W-:Y:S02]  /*5440*/  ISETP.GE.AND P2, PT, R3.reuse, R209, PT ;  /* 0x000000d10300720c */ /* 0x040fe40003f46270 */
[----:B------:R-:W-:-:S02]  /*5450*/  ISETP.LT.OR P0, PT, R3, R206, P0 ;  /* 0x000000ce0300720c */ /* 0x000fc40000701670 */
[C---:B------:R-:W-:Y:S01]  /*5460*/  ISETP.GE.AND P1, PT, R3.reuse, R208, PT ;  /* 0x000000d00300720c */ /* 0x040fe20003f26270 */
[----:B-1----:R-:W-:Y:S01]  /*5470*/  IMAD.MOV.U32 R6, RZ, RZ, R0 ;  /* 0x000000ffff067224 */ /* 0x002fe200078e0000 */
[----:B------:R-:W-:Y:S01]  /*5480*/  IABS R0, R7 ;  /* 0x0000000700007213 */ /* 0x000fe20000000000 */
[----:B---3--:R-:W-:Y:S01]  /*5490*/  FFMA.FTZ R22, R12, -UR27, R25 ;  /* 0x8000001b0c167c23 */ /* 0x008fe20008010019 */
[----:B------:R-:W-:Y:S01]  /*54a0*/  P2R R9, PR, RZ, 0x1 ;  /* 0x00000001ff097803 */ /* 0x000fe20000000000 */
[----:B------:R-:W1:Y:S01]  /*54b0*/  I2F R10, R6 ;  /* 0x00000006000a7306 */ /* 0x000e620000201400 */
[----:B------:R-:W-:Y:S02]  /*54c0*/  ISETP.GE.AND P0, PT, R3, R207, PT ;  /* 0x000000cf0300720c */ /* 0x000fe40003f06270 */
[----:B------:R-:W-:Y:S02]  /*54d0*/  FSEL R35, R11, -INF , !P4 ;  /* 0xff8000000b237808 */ /* 0x000fe40006000000 */
[----:B------:R-:W-:-:S02]  /*54e0*/  FSEL R74, R13, -INF , !P3 ;  /* 0xff8000000d4a7808 */ /* 0x000fc40005800000 */
[C---:B------:R-:W-:Y:S01]  /*54f0*/  ISETP.LT.OR P5, PT, R3.reuse, R204, P2 ;  /* 0x000000cc0300720c */ /* 0x040fe200017a1670 */
[----:B------:R2:W3:Y:S01]  /*5500*/  I2F R7, R0 ;  /* 0x0000000000077306 */ /* 0x0004e20000201400 */
[C---:B------:R-:W-:Y:S02]  /*5510*/  ISETP.LT.OR P4, PT, R3.reuse, R203, P1 ;  /* 0x000000cb0300720c */ /* 0x040fe40000f81670 */
[----:B------:R-:W-:Y:S02]  /*5520*/  ISETP.LT.OR P3, PT, R3, R202, P0 ;  /* 0x000000ca0300720c */ /* 0x000fe40000761670 */
[----:B------:R-:W-:Y:S02]  /*5530*/  FSEL R123, R14, -INF , !P6 ;  /* 0xff8000000e7b7808 */ /* 0x000fe40007000000 */
[----:B------:R-:W-:Y:S01]  /*5540*/  ISETP.NE.AND P6, PT, R20, RZ, PT ;  /* 0x000000ff1400720c */ /* 0x000fe20003fc5270 */
[----:B-1----:R-:W-:Y:S01]  /*5550*/  FFMA.FTZ R12, R10, -UR27, R27 ;  /* 0x8000001b0a0c7c23 */ /* 0x002fe2000801001b */
[----:B------:R-:W-:Y:S01]  /*5560*/  ISETP.NE.AND P2, PT, R16, RZ, PT ;  /* 0x000000ff1000720c */ /* 0x000fe20003f45270 */
[----:B------:R-:W1:Y:S01]  /*5570*/  LDSM.16.M88.4 R24, [R189+0x1800] ;  /* 0x00180000bd18783b */ /* 0x000e620000000200 */
[----:B------:R-:W-:Y:S01]  /*5580*/  FSEL R142, R17, -INF , !P6 ;  /* 0xff800000118e7808 */ /* 0x000fe20007000000 */
[----:B------:R-:W-:-:S04]  /*5590*/  DEPBAR.LE SB0, 0x0 ;  /* 0x000080000000791a */ /* 0x000fc80000000000 */
[----:B--2---:R-:W-:Y:S01]  /*55a0*/  IADD3 R0, R32, 0x21, RZ ;  /* 0x0000002120007810 */ /* 0x004fe20007ffe0ff */
[----:B---3--:R-:W-:Y:S01]  /*55b0*/  FFMA.FTZ R21, R7, -UR27, R40 ;  /* 0x8000001b07157c23 */ /* 0x008fe20008010028 */
[----:B------:R-:W-:Y:S01]  /*55c0*/  BAR.SYNC.DEFER_BLOCKING 0x0 ;  /* 0x0000000000007b1d */ /* 0x000fe20000010000 */
[----:B------:R-:W-:Y:S01]  /*55d0*/  IMAD.IADD R7, R200, 0x1, -R5 ;  /* 0x00000001c8077824 */ /* 0x000fe200078e0a05 */
[----:B------:R-:W-:Y:S01]  /*55e0*/  ISETP.GE.AND P0, PT, R0, R210, PT ;  /* 0x000000d20000720c */ /* 0x000fe20003f06270 */
[----:B------:R-:W-:Y:S01]  /*55f0*/  IMAD.IADD R6, R200, 0x1, -R0 ;  /* 0x00000001c8067824 */ /* 0x000fe200078e0a00 */
[----:B------:R-:W-:Y:S02]  /*5600*/  ISETP.NE.AND P1, PT, R15, RZ, PT ;  /* 0x000000ff0f00720c */ /* 0x000fe40003f25270 */
[----:B------:R-:W-:Y:S02]  /*5610*/  IABS R7, R7 ;  /* 0x0000000700077213 */ /* 0x000fe40000000000 */
[----:B------:R-:W-:-:S02]  /*5620*/  IABS R6, R6 ;  /* 0x0000000600067213 */ /* 0x000fc40000000000 */
[----:B------:R2:W-:Y:S01]  /*5630*/  I2F R33, R7 ;  /* 0x0000000700217306 */ /* 0x0005e20000201400 */
[----:B------:R-:W-:Y:S02]  /*5640*/  ISETP.LT.OR P6, PT, R0, R206, P0 ;  /* 0x000000ce0000720c */ /* 0x000fe400007c1670 */
[----:B------:R-:W-:Y:S01]  /*5650*/  IMAD.MOV.U32 R8, RZ, RZ, R6 ;  /* 0x000000ffff087224 */ /* 0x000fe200078e0006 */
[----:B------:R-:W-:Y:S01]  /*5660*/  ISETP.NE.AND P0, PT, R9, RZ, PT ;  /* 0x000000ff0900720c */ /* 0x000fe20003f05270 */
[----:B------:R-:W-:Y:S01]  /*5670*/  IMAD.IADD R6, R199, 0x1, -R3 ;  /* 0x00000001c7067824 */ /* 0x000fe200078e0a03 */
[----:B------:R-:W-:Y:S02]  /*5680*/  FSEL R34, R22, -INF , !P2 ;  /* 0xff80000016227808 */ /* 0x000fe40005000000 */
[----:B------:R3:W4:Y:S01]  /*5690*/  I2F R23, R8 ;  /* 0x0000000800177306 */ /* 0x0007220000201400 */
[----:B------:R-:W-:Y:S02]  /*56a0*/  FSEL R69, R12, -INF , !P1 ;  /* 0xff8000000c457808 */ /* 0x000fe40004800000 */
[----:B------:R-:W-:-:S02]  /*56b0*/  IABS R6, R6 ;  /* 0x0000000600067213 */ /* 0x000fc40000000000 */
[----:B------:R-:W-:Y:S02]  /*56c0*/  FSEL R164, R21, -INF , !P0 ;  /* 0xff80000015a47808 */ /* 0x000fe40004000000 */
[C---:B------:R-:W-:Y:S01]  /*56d0*/  ISETP.GE.AND P2, PT, R0.reuse, R209, PT ;  /* 0x000000d10000720c */ /* 0x040fe20003f46270 */
[----:B------:R5:W5:Y:S01]  /*56e0*/  I2F R10, R6 ;  /* 0x00000006000a7306 */ /* 0x000b620000201400 */
[----:B--2---:R-:W-:Y:S01]  /*56f0*/  IMAD.IADD R7, R199, 0x1, -R0 ;  /* 0x00000001c7077824 */ /* 0x004fe200078e0a00 */
[C---:B------:R-:W-:Y:S02]  /*5700*/  ISETP.GE.AND P1, PT, R0.reuse, R208, PT ;  /* 0x000000d00000720c */ /* 0x040fe40003f26270 */
[C---:B------:R-:W-:Y:S02]  /*5710*/  ISETP.GE.AND P0, PT, R0.reuse, R207, PT ;  /* 0x000000cf0000720c */ /* 0x040fe40003f06270 */
[C---:B------:R-:W-:Y:S01]  /*5720*/  ISETP.LT.OR P2, PT, R0.reuse, R204, P2 ;  /* 0x000000cc0000720c */ /* 0x040fe20001741670 */
[----:B-1----:R-:W-:Y:S01]  /*5730*/  HMMA.16816.F32 R56, R36, R24, R100 ;  /* 0x000000182438723c */ /* 0x002fe20000001864 */
[----:B---3--:R-:W-:Y:S01]  /*5740*/  IMAD.IADD R8, R201, 0x1, -R3 ;  /* 0x00000001c9087824 */ /* 0x008fe200078e0a03 */
[C---:B------:R-:W-:Y:S01]  /*5750*/  ISETP.LT.OR P1, PT, R0.reuse, R203, P1 ;  /* 0x000000cb0000720c */ /* 0x040fe20000f21670 */
[----:B----4-:R-:W-:Y:S01]  /*5760*/  FFMA.FTZ R13, R23, -UR27, R41 ;  /* 0x8000001b170d7c23 */ /* 0x010fe20008010029 */
[----:B------:R-:W-:-:S02]  /*5770*/  ISETP.LT.OR P0, PT, R0, R202, P0 ;  /* 0x000000ca0000720c */ /* 0x000fc40000701670 */
[----:B------:R-:W-:Y:S02]  /*5780*/  IABS R8, R8 ;  /* 0x0000000800087213 */ /* 0x000fe40000000000 */
[----:B------:R-:W-:Y:S01]  /*5790*/  P2R R16, PR, RZ, 0x1 ;  /* 0x00000001ff107803 */ /* 0x000fe20000000000 */
[----:B-----5:R-:W-:Y:S01]  /*57a0*/  IMAD.IADD R6, R205, 0x1, -R3 ;  /* 0x00000001cd067824 */ /* 0x020fe200078e0a03 */
[----:B------:R-:W-:Y:S01]  /*57b0*/  ISETP.GE.AND P0, PT, R5, R210, PT ;  /* 0x000000d20500720c */ /* 0x000fe20003f06270 */
[----:B------:R-:W-:Y:S01]  /*57c0*/  IMAD.MOV.U32 R3, RZ, RZ, R8 ;  /* 0x000000ffff037224 */ /* 0x000fe200078e0008 */
[----:B------:R-:W-:Y:S01]  /*57d0*/  P2R R20, PR, RZ, 0x4 ;  /* 0x00000004ff147803 */ /* 0x000fe20000000000 */
[----:B------:R-:W-:Y:S01]  /*57e0*/  FFMA.FTZ R10, R10, -UR27, R42 ;  /* 0x8000001b0a0a7c23 */ /* 0x000fe2000801002a */
[----:B------:R-:W-:Y:S01]  /*57f0*/  IABS R11, R6 ;  /* 0x00000006000b7213 */ /* 0x000fe20000000000 */
[----:B------:R1:W2:Y:S01]  /*5800*/  I2F R8, R3 ;  /* 0x0000000300087306 */ /* 0x0002a20000201400 */
[----:B------:R-:W-:Y:S01]  /*5810*/  IMAD.IADD R6, R201, 0x1, -R0 ;  /* 0x00000001c9067824 */ /* 0x000fe200078e0a00 */
[----:B------:R-:W-:Y:S01]  /*5820*/  ISETP.LT.OR P0, PT, R5, R206, P0 ;  /* 0x000000ce0500720c */ /* 0x000fe20000701670 */
[----:B------:R-:W-:Y:S01]  /*5830*/  HMMA.16816.F32 R60, R52, R24, R128 ;  /* 0x00000018343c723c */ /* 0x000fe20000001880 */
[----:B------:R-:W-:-:S02]  /*5840*/  FSEL R167, R10, -INF , !P5 ;  /* 0xff8000000aa77808 */ /* 0x000fc40006800000 */
[----:B------:R-:W-:Y:S02]  /*5850*/  IABS R6, R6 ;  /* 0x0000000600067213 */ /* 0x000fe40000000000 */
[----:B------:R-:W-:Y:S02]  /*5860*/  P2R R17, PR, RZ, 0x2 ;  /* 0x00000002ff117803 */ /* 0x000fe40000000000 */
[----:B------:R-:W-:Y:S02]  /*5870*/  P2R R18, PR, RZ, 0x1 ;  /* 0x00000001ff127803 */ /* 0x000fe40000000000 */
[C---:B------:R-:W-:Y:S02]  /*5880*/  ISETP.GE.AND P2, PT, R5.reuse, R209, PT ;  /* 0x000000d10500720c */ /* 0x040fe40003f46270 */
[C---:B------:R-:W-:Y:S02]  /*5890*/  ISETP.GE.AND P1, PT, R5.reuse, R208, PT ;  /* 0x000000d00500720c */ /* 0x040fe40003f26270 */
[----:B-1----:R-:W-:Y:S01]  /*58a0*/  IABS R3, R7 ;  /* 0x0000000700037213 */ /* 0x002fe20000000000 */
[----:B------:R-:W-:Y:S01]  /*58b0*/  IMAD.MOV.U32 R7, RZ, RZ, R11 ;  /* 0x000000ffff077224 */ /* 0x000fe200078e000b */
[----:B------:R-:W-:Y:S01]  /*58c0*/  ISETP.GE.AND P0, PT, R5, R207, PT ;  /* 0x000000cf0500720c */ /* 0x000fe20003f06270 */
[----:B--2---:R-:W-:Y:S01]  /*58d0*/  FFMA.FTZ R11, R8, -UR27, R48 ;  /* 0x8000001b080b7c23 */ /* 0x004fe20008010030 */
[----:B------:R1:W-:Y:S01]  /*58e0*/  I2F R21, R3 ;  /* 0x0000000300157306 */ /* 0x0003e20000201400 */
[----:B------:R-:W-:Y:S01]  /*58f0*/  IMAD.IADD R8, R201, 0x1, -R5 ;  /* 0x00000001c9087824 */ /* 0x000fe200078e0a05 */
[----:B------:R-:W-:-:S02]  /*5900*/  ISETP.LT.OR P5, PT, R5, R204, P2 ;  /* 0x000000cc0500720c */ /* 0x000fc400017a1670 */
[----:B------:R-:W-:Y:S02]  /*5910*/  FSEL R141, R11, -INF , !P4 ;  /* 0xff8000000b8d7808 */ /* 0x000fe40006000000 */
[----:B------:R-:W-:Y:S02]  /*5920*/  ISETP.LT.OR P4, PT, R5, R203, P1 ;  /* 0x000000cb0500720c */ /* 0x000fe40000f81670 */
[----:B------:R-:W2:Y:S01]  /*5930*/  I2F R7, R7 ;  /* 0x0000000700077306 */ /* 0x000ea20000201400 */
[----:B------:R-:W-:Y:S02]  /*5940*/  FSEL R160, R13, -INF , !P6 ;  /* 0xff8000000da07808 */ /* 0x000fe40007000000 */
[----:B------:R-:W-:Y:S02]  /*5950*/  ISETP.NE.AND P2, PT, R17, RZ, PT ;  /* 0x000000ff1100720c */ /* 0x000fe40003f45270 */
[----:B------:R-:W-:Y:S02]  /*5960*/  ISETP.NE.AND P6, PT, R20, RZ, PT ;  /* 0x000000ff1400720c */ /* 0x000fe40003fc5270 */
[----:B------:R-:W-:Y:S01]  /*5970*/  ISETP.NE.AND P1, PT, R16, RZ, PT ;  /* 0x000000ff1000720c */ /* 0x000fe20003f25270 */
[----:B-1----:R-:W-:-:S02]  /*5980*/  IMAD.IADD R3, R205, 0x1, -R0 ;  /* 0x00000001cd037824 */ /* 0x002fc400078e0a00 */
[----:B------:R-:W-:-:S03]  /*5990*/  IMAD.MOV.U32 R0, RZ, RZ, R6 ;  /* 0x000000ffff007224 */ /* 0x000fc600078e0006 */
[----:B------:R-:W-:Y:S01]  /*59a0*/  IABS R6, R3 ;  /* 0x0000000300067213 */ /* 0x000fe20000000000 */
[----:B------:R-:W-:Y:S01]  /*59b0*/  IMAD.IADD R3, R199, 0x1, -R5 ;  /* 0x00000001c7037824 */ /* 0x000fe200078e0a05 */
[----:B------:R1:W3:Y:S01]  /*59c0*/  I2F R15, R0 ;  /* 0x00000000000f7306 */ /* 0x0002e20000201400 */
[----:B--2---:R-:W-:-:S03]  /*59d0*/  FFMA.FTZ R12, R7, -UR27, R50 ;  /* 0x8000001b070c7c23 */ /* 0x004fc60008010032 */
[----:B------:R-:W-:Y:S02]  /*59e0*/  IABS R3, R3 ;  /* 0x0000000300037213 */ /* 0x000fe40000000000 */
[----:B------:R-:W-:Y:S01]  /*59f0*/  FSEL R150, R12, -INF , !P3 ;  /* 0xff8000000c967808 */ /* 0x000fe20005800000 */
[----:B------:R-:W-:Y:S01]  /*5a00*/  FFMA.FTZ R12, R21, -UR27, R43 ;  /* 0x8000001b150c7c23 */ /* 0x000fe2000801002b */
[----:B------:R2:W4:Y:S01]  /*5a10*/  I2F R19, R6 ;  /* 0x0000000600137306 */ /* 0x0005220000201400 */
[----:B------:R-:W-:Y:S01]  /*5a20*/  IMAD.MOV.U32 R7, RZ, RZ, R3 ;  /* 0x000000ffff077224 */ /* 0x000fe200078e0003 */
[----:B------:R-:W-:Y:S01]  /*5a30*/  IABS R3, R8 ;  /* 0x0000000800037213 */ /* 0x000fe20000000000 */
[----:B------:R-:W-:Y:S01]  /*5a40*/  IMAD.IADD R8, R205, 0x1, -R5 ;  /* 0x00000001cd087824 */ /* 0x000fe200078e0a05 */
[----:B------:R-:W-:Y:S02]  /*5a50*/  ISETP.LT.OR P3, PT, R5, R202, P0 ;  /* 0x000000ca0500720c */ /* 0x000fe40000761670 */
[----:B------:R-:W-:-:S02]  /*5a60*/  FSEL R162, R12, -INF , !P6 ;  /* 0xff8000000ca27808 */ /* 0x000fc40007000000 */
[----:B-1----:R-:W-:Y:S01]  /*5a70*/  IADD3 R0, R32, 0x29, RZ ;  /* 0x0000002920007810 */ /* 0x002fe20007ffe0ff */
[----:B------:R1:W5:Y:S01]  /*5a80*/  I2F R14, R7 ;  /* 0x00000007000e7306 */ /* 0x0003620000201400 */
[----:B---3--:R-:W-:Y:S02]  /*5a90*/  FFMA.FTZ R16, R15, -UR27, R49 ;  /* 0x8000001b0f107c23 */ /* 0x008fe40008010031 */
[----:B------:R-:W-:Y:S01]  /*5aa0*/  ISETP.GE.AND P0, PT, R0, R210, PT ;  /* 0x000000d20000720c */ /* 0x000fe20003f06270 */
[----:B------:R-:W-:Y:S02]  /*5ab0*/  IMAD.IADD R9, R200, 0x1, -R0 ;  /* 0x00000001c8097824 */ /* 0x000fe400078e0a00 */
[----:B------:R-:W-:Y:S01]  /*5ac0*/  FFMA.FTZ R15, R33, -UR27, R28 ;  /* 0x8000001b210f7c23 */ /* 0x000fe2000801001c */
[----:B--2---:R-:W-:Y:S01]  /*5ad0*/  IADD3 R6, R32, 0x30, RZ ;  /* 0x0000003020067810 */ /* 0x004fe20007ffe0ff */
[----:B----4-:R-:W-:Y:S01]  /*5ae0*/  FFMA.FTZ R13, R19, -UR27, R51 ;  /* 0x8000001b130d7c23 */ /* 0x010fe20008010033 */
[----:B------:R-:W-:-:S02]  /*5af0*/  IABS R9, R9 ;  /* 0x0000000900097213 */ /* 0x000fc40000000000 */
        /* <DEDUP_REMOVED lines=9> */
[----:B-----5:R-:W-:Y:S01]  /*5b90*/  FFMA.FTZ R19, R14, -UR27, R30 ;  /* 0x8000001b0e137c23 */ /* 0x020fe2000801001e */
[----:B------:R-:W-:-:S02]  /*5ba0*/  FSEL R154, R15, -INF , !P0 ;  /* 0xff8000000f9a7808 */ /* 0x000fc40004000000 */
[C---:B------:R-:W-:Y:S02]  /*5bb0*/  ISETP.GE.AND P2, PT, R0.reuse, R209, PT ;  /* 0x000000d10000720c */ /* 0x040fe40003f46270 */
[----:B------:R3:W4:Y:S01]  /*5bc0*/  I2F R8, R3 ;  /* 0x0000000300087306 */ /* 0x0007220000201400 */
[C---:B------:R-:W-:Y:S02]  /*5bd0*/  ISETP.GE.AND P1, PT, R0.reuse, R208, PT ;  /* 0x000000d00000720c */ /* 0x040fe40003f26270 */
[C---:B------:R-:W-:Y:S02]  /*5be0*/  ISETP.GE.AND P0, PT, R0.reuse, R207, PT ;  /* 0x000000cf0000720c */ /* 0x040fe40003f06270 */
[C---:B------:R-:W-:Y:S02]  /*5bf0*/  ISETP.LT.OR P2, PT, R0.reuse, R204, P2 ;  /* 0x000000cc0000720c */ /* 0x040fe40001741670 */
[----:B------:R-:W-:Y:S01]  /*5c00*/  ISETP.LT.OR P1, PT, R0, R203, P1 ;  /* 0x000000cb0000720c */ /* 0x000fe20000f21670 */
[----:B------:R5:W5:Y:S01]  /*5c10*/  I2F R10, R7 ;  /* 0x00000007000a7306 */ /* 0x000b620000201400 */
[----:B-1----:R-:W-:Y:S01]  /*5c20*/  IADD3 R5, R32, 0x31, RZ ;  /* 0x0000003120057810 */ /* 0x002fe20007ffe0ff */
[----:B--2---:R-:W-:Y:S01]  /*5c30*/  FFMA.FTZ R12, R17, -UR27, R29 ;  /* 0x8000001b110c7c23 */ /* 0x004fe2000801001d */
[----:B------:R-:W-:-:S02]  /*5c40*/  ISETP.LT.OR P0, PT, R0, R202, P0 ;  /* 0x000000ca0000720c */ /* 0x000fc40000701670 */
[----:B------:R-:W-:Y:S02]  /*5c50*/  P2R R15, PR, RZ, 0x4 ;  /* 0x00000004ff0f7803 */ /* 0x000fe40000000000 */
[----:B------:R-:W-:Y:S01]  /*5c60*/  P2R R13, PR, RZ, 0x1 ;  /* 0x00000001ff0d7803 */ /* 0x000fe20000000000 */
[----:B---3--:R-:W-:Y:S01]  /*5c70*/  IMAD.IADD R3, R200, 0x1, -R6 ;  /* 0x00000001c8037824 */ /* 0x008fe200078e0a06 */
[----:B------:R-:W-:Y:S01]  /*5c80*/  ISETP.GE.AND P0, PT, R6, R210, PT ;  /* 0x000000d20600720c */ /* 0x000fe20003f06270 */
[----:B----4-:R-:W-:Y:S01]  /*5c90*/  FFMA.FTZ R20, R8, -UR27, R46 ;  /* 0x8000001b08147c23 */ /* 0x010fe2000801002e */
[----:B------:R-:W-:Y:S02]  /*5ca0*/  P2R R14, PR, RZ, 0x2 ;  /* 0x00000002ff0e7803 */ /* 0x000fe40000000000 */
[----:B------:R-:W-:Y:S02]  /*5cb0*/  IABS R3, R3 ;  /* 0x0000000300037213 */ /* 0x000fe40000000000 */
[----:B------:R-:W-:Y:S01]  /*5cc0*/  ISETP.LT.OR P0, PT, R6, R206, P0 ;  /* 0x000000ce0600720c */ /* 0x000fe20000701670 */
[----:B-----5:R-:W-:Y:S01]  /*5cd0*/  IMAD.IADD R7, R199, 0x1, -R0 ;  /* 0x00000001c7077824 */ /* 0x020fe200078e0a00 */
[----:B------:R1:W2:Y:S01]  /*5ce0*/  I2F R22, R3 ;  /* 0x0000000300167306 */ /* 0x0002a20000201400 */
[----:B------:R-:W-:Y:S01]  /*5cf0*/  FFMA.FTZ R21, R10, -UR27, R44 ;  /* 0x8000001b0a157c23 */ /* 0x000fe2000801002c */
[----:B------:R-:W-:Y:S01]  /*5d00*/  P2R R16, PR, RZ, 0x1 ;  /* 0x00000001ff107803 */ /* 0x000fe20000000000 */
[----:B------:R-:W-:Y:S01]  /*5d10*/  IMAD.IADD R10, R200, 0x1, -R5 ;  /* 0x00000001c80a7824 */ /* 0x000fe200078e0a05 */
[----:B------:R-:W-:-:S02]  /*5d20*/  IABS R7, R7 ;  /* 0x0000000700077213 */ /* 0x000fc40000000000 */
[C---:B------:R-:W-:Y:S02]  /*5d30*/  ISETP.GE.AND P2, PT, R6.reuse, R209, PT ;  /* 0x000000d10600720c */ /* 0x040fe40003f46270 */
[C---:B------:R-:W-:Y:S01]  /*5d40*/  ISETP.GE.AND P1, PT, R6.reuse, R208, PT ;  /* 0x000000d00600720c */ /* 0x040fe20003f26270 */
[----:B------:R-:W-:Y:S01]  /*5d50*/  IMAD.MOV.U32 R8, RZ, RZ, R7 ;  /* 0x000000ffff087224 */ /* 0x000fe200078e0007 */
[----:B------:R-:W-:Y:S02]  /*5d60*/  IABS R7, R9 ;  /* 0x0000000900077213 */ /* 0x000fe40000000000 */
[----:B------:R-:W-:Y:S01]  /*5d70*/  ISETP.GE.AND P0, PT, R6, R207, PT ;  /* 0x000000cf0600720c */ /* 0x000fe20003f06270 */
[----:B------:R3:W4:Y:S01]  /*5d80*/  I2F R11, R8 ;  /* 0x00000008000b7306 */ /* 0x0007220000201400 */
[----:B------:R-:W-:Y:S02]  /*5d90*/  FSEL R148, R12, -INF , !P6 ;  /* 0xff8000000c947808 */ /* 0x000fe40007000000 */
[----:B-1----:R-:W-:Y:S01]  /*5da0*/  IADD3 R3, R32, 0x38, RZ ;  /* 0x0000003820037810 */ /* 0x002fe20007ffe0ff */
[----:B--2---:R-:W-:Y:S01]  /*5db0*/  FFMA.FTZ R12, R22, -UR27, R56 ;  /* 0x8000001b160c7c23 */ /* 0x004fe20008010038 */
[----:B------:R-:W-:-:S02]  /*5dc0*/  ISETP.NE.AND P6, PT, R15, RZ, PT ;  /* 0x000000ff0f00720c */ /* 0x000fc40003fc5270 */
[----:B------:R-:W-:Y:S01]  /*5dd0*/  FSEL R157, R19, -INF , !P5 ;  /* 0xff800000139d7808 */ /* 0x000fe20006800000 */
[----:B------:R-:W-:Y:S01]  /*5de0*/  IMAD.IADD R9, R200, 0x1, -R3 ;  /* 0x00000001c8097824 */ /* 0x000fe200078e0a03 */
[----:B------:R-:W-:Y:S02]  /*5df0*/  FSEL R137, R21, -INF , !P4 ;  /* 0xff80000015897808 */ /* 0x000fe40006000000 */
[----:B------:R-:W-:Y:S02]  /*5e00*/  FSEL R139, R20, -INF , !P3 ;  /* 0xff800000148b7808 */ /* 0x000fe40005800000 */
[----:B------:R-:W-:Y:S02]  /*5e10*/  IABS R9, R9 ;  /* 0x0000000900097213 */ /* 0x000fe40000000000 */
[C---:B------:R-:W-:Y:S01]  /*5e20*/  ISETP.LT.OR P5, PT, R6.reuse, R204, P2 ;  /* 0x000000cc0600720c */ /* 0x040fe200017a1670 */
[----:B---3--:R-:W-:Y:S01]  /*5e30*/  IMAD.MOV.U32 R8, RZ, RZ, R7 ;  /* 0x000000ffff087224 */ /* 0x008fe200078e0007 */
[----:B------:R-:W-:Y:S01]  /*5e40*/  IABS R7, R10 ;  /* 0x0000000a00077213 */ /* 0x000fe20000000000 */
[----:B----4-:R-:W-:Y:S01]  /*5e50*/  FFMA.FTZ R17, R11, -UR27, R31 ;  /* 0x8000001b0b117c23 */ /* 0x010fe2000801001f */
[C---:B------:R-:W-:Y:S01]  /*5e60*/  ISETP.LT.OR P4, PT, R6.reuse, R203, P1 ;  /* 0x000000cb0600720c */ /* 0x040fe20000f81670 */
[----:B------:R1:W2:Y:S01]  /*5e70*/  I2F R10, R8 ;  /* 0x00000008000a7306 */ /* 0x0002a20000201400 */
[----:B------:R-:W-:Y:S01]  /*5e80*/  ISETP.LT.OR P3, PT, R6, R202, P0 ;  /* 0x000000ca0600720c */ /* 0x000fe20000761670 */
[----:B------:R-:W-:Y:S01]  /*5e90*/  HMMA.16816.F32 R28, R36, R26, R132 ;  /* 0x0000001a241c723c */ /* 0x000fe20000001884 */
[----:B------:R-:W-:-:S02]  /*5ea0*/  ISETP.GE.AND P0, PT, R5, R210, PT ;  /* 0x000000d20500720c */ /* 0x000fc40003f06270 */
[----:B------:R-:W-:Y:S02]  /*5eb0*/  FSEL R152, R17, -INF , !P6 ;  /* 0xff80000011987808 */ /* 0x000fe40007000000 */
[----:B------:R-:W-:Y:S01]  /*5ec0*/  ISETP.LT.OR P6, PT, R5, R206, P0 ;  /* 0x000000ce0500720c */ /* 0x000fe200007c1670 */
[----:B------:R3:W4:Y:S01]  /*5ed0*/  I2F R23, R7 ;  /* 0x0000000700177306 */ /* 0x0007220000201400 */
[----:B------:R-:W-:Y:S02]  /*5ee0*/  ISETP.NE.AND P2, PT, R14, RZ, PT ;  /* 0x000000ff0e00720c */ /* 0x000fe40003f45270 */
[----:B------:R-:W-:Y:S02]  /*5ef0*/  ISETP.NE.AND P1, PT, R13, RZ, PT ;  /* 0x000000ff0d00720c */ /* 0x000fe40003f25270 */
[----:B------:R-:W-:Y:S01]  /*5f00*/  ISETP.NE.AND P0, PT, R16, RZ, PT ;  /* 0x000000ff1000720c */ /* 0x000fe20003f05270 */
[----:B-1----:R-:W-:Y:S01]  /*5f10*/  IMAD.IADD R8, R205, 0x1, -R0 ;  /* 0x00000001cd087824 */ /* 0x002fe200078e0a00 */
[----:B------:R-:W-:Y:S01]  /*5f20*/  IADD3 R0, R32, 0x39, RZ ;  /* 0x0000003920007810 */ /* 0x000fe20007ffe0ff */
[----:B--2---:R-:W-:Y:S01]  /*5f30*/  FFMA.FTZ R18, R10, -UR27, R45 ;  /* 0x8000001b0a127c23 */ /* 0x004fe2000801002d */
[----:B------:R-:W-:Y:S01]  /*5f40*/  FSEL R169, R12, -INF , !P0 ;  /* 0xff8000000ca97808 */ /* 0x000fe20004000000 */
        /* <DEDUP_REMOVED lines=8> */
[C---:B------:R-:W-:Y:S02]  /*5fd0*/  ISETP.GE.AND P0, PT, R5.reuse, R207, PT ;  /* 0x000000cf0500720c */ /* 0x040fe40003f06270 */
[C---:B------:R-:W-:Y:S02]  /*5fe0*/  ISETP.LT.OR P2, PT, R5.reuse, R204, P2 ;  /* 0x000000cc0500720c */ /* 0x040fe40001741670 */
[----:B------:R2:W-:Y:S01]  /*5ff0*/  I2F R25, R7 ;  /* 0x0000000700197306 */ /* 0x0005e20000201400 */
[----:B------:R-:W-:-:S02]  /*6000*/  ISETP.LT.OR P0, PT, R5, R202, P0 ;  /* 0x000000ca0500720c */ /* 0x000fc40000701670 */
[----:B------:R-:W-:Y:S02]  /*6010*/  P2R R13, PR, RZ, 0x4 ;  /* 0x00000004ff0d7803 */ /* 0x000fe40000000000 */
[----:B------:R-:W-:Y:S02]  /*6020*/  P2R R14, PR, RZ, 0x1 ;  /* 0x00000001ff0e7803 */ /* 0x000fe40000000000 */
[C---:B------:R-:W-:Y:S02]  /*6030*/  ISETP.GE.AND P0, PT, R3.reuse, R210, PT ;  /* 0x000000d20300720c */ /* 0x040fe40003f06270 */
[C---:B------:R-:W-:Y:S02]  /*6040*/  ISETP.GE.AND P2, PT, R3.reuse, R209, PT ;  /* 0x000000d10300720c */ /* 0x040fe40003f46270 */
[----:B------:R-:W-:Y:S02]  /*6050*/  ISETP.LT.OR P0, PT, R3, R206, P0 ;  /* 0x000000ce0300720c */ /* 0x000fe40000701670 */
        /* <DEDUP_REMOVED lines=50> */
[----:B------:R-:W-:Y:S02]  /*6380*/  FSEL R147, R9, -INF , !P1 ;  /* 0xff80000009937808 */ /* 0x000fe40004800000 */
        /* <DEDUP_REMOVED lines=12> */
[----:B------:R-:W-:-:S02]  /*6450*/  ISETP.GE.AND P0, PT, R0, R210, PT ;  /* 0x000000d20000720c */ /* 0x000fc40003f06270 */
[----:B------:R-:W-:Y:S01]  /*6460*/  FSEL R170, R7, -INF , !P4 ;  /* 0xff80000007aa7808 */ /* 0x000fe20006000000 */
[----:B------:R-:W-:Y:S01]  /*6470*/  FFMA.FTZ R7, R25, -UR27, R28 ;  /* 0x8000001b19077c23 */ /* 0x000fe2000801001c */
[----:B------:R-:W-:Y:S02]  /*6480*/  ISETP.LT.OR P4, PT, R0, R206, P0 ;  /* 0x000000ce0000720c */ /* 0x000fe40000781670 */
[----:B------:R-:W-:Y:S01]  /*6490*/  FSEL R153, R8, -INF , !P2 ;  /* 0xff80000008997808 */ /* 0x000fe20005000000 */
[----:B------:R3:W4:Y:S01]  /*64a0*/  I2F R10, R5 ;  /* 0x00000005000a7306 */ /* 0x0007220000201400 */
[C---:B------:R-:W-:Y:S02]  /*64b0*/  ISETP.GE.AND P0, PT, R0.reuse, R208, PT ;  /* 0x000000d00000720c */ /* 0x040fe40003f06270 */
[----:B------:R-:W-:Y:S02]  /*64c0*/  ISETP.GE.AND P2, PT, R0, R207, PT ;  /* 0x000000cf0000720c */ /* 0x000fe40003f46270 */
[----:B------:R-:W-:-:S02]  /*64d0*/  FSEL R163, R7, -INF , !P3 ;  /* 0xff80000007a37808 */ /* 0x000fc40005800000 */
[C---:B------:R-:W-:Y:S01]  /*64e0*/  ISETP.LT.OR P3, PT, R0.reuse, R204, P1 ;  /* 0x000000cc0000720c */ /* 0x040fe20000f61670 */
[----:B-1----:R-:W-:Y:S01]  /*64f0*/  IMAD.IADD R6, R201, 0x1, -R0 ;  /* 0x00000001c9067824 */ /* 0x002fe200078e0a00 */
[C---:B------:R-:W-:Y:S01]  /*6500*/  ISETP.LT.OR P1, PT, R0.reuse, R203, P0 ;  /* 0x000000cb0000720c */ /* 0x040fe20000721670 */
[----:B--2---:R-:W-:Y:S01]  /*6510*/  FFMA.FTZ R8, R13, -UR27, R16 ;  /* 0x8000001b0d087c23 */ /* 0x004fe20008010010 */
[----:B------:R-:W-:Y:S02]  /*6520*/  ISETP.LT.OR P0, PT, R0, R202, P2 ;  /* 0x000000ca0000720c */ /* 0x000fe40001701670 */
[----:B------:R-:W-:Y:S01]  /*6530*/  ISETP.NE.AND P2, PT, R12, RZ, PT ;  /* 0x000000ff0c00720c */ /* 0x000fe20003f45270 */
[----:B---3--:R-:W-:Y:S01]  /*6540*/  IMAD.MOV.U32 R5, RZ, RZ, R3 ;  /* 0x000000ffff057224 */ /* 0x008fe200078e0003 */
[----:B------:R-:W-:Y:S01]  /*6550*/  IABS R3, R6 ;  /* 0x0000000600037213 */ /* 0x000fe20000000000 */
[----:B------:R-:W-:Y:S02]  /*6560*/  IMAD.IADD R6, R205, 0x1, -R0 ;  /* 0x00000001cd067824 */ /* 0x000fe400078e0a00 */
[----:B------:R1:W2:Y:S01]  /*6570*/  I2F R11, R5 ;  /* 0x00000005000b7306 */ /* 0x0002a20000201400 */
[----:B------:R-:W-:Y:S01]  /*6580*/  IMAD.IADD R0, R145, 0x1, R144 ;  /* 0x0000000191007824 */ /* 0x000fe200078e0290 */
[----:B------:R-:W-:Y:S01]  /*6590*/  FSEL R144, R8, -INF , !P6 ;  /* 0xff80000008907808 */ /* 0x000fe20007000000 */
[----:B----4-:R-:W-:-:S02]  /*65a0*/  FFMA.FTZ R7, R10, -UR27, R18 ;  /* 0x8000001b0a077c23 */ /* 0x010fc40008010012 */
[----:B------:R-:W-:-:S03]  /*65b0*/  FFMA.FTZ R10, R24, -UR27, R29 ;  /* 0x8000001b180a7c23 */ /* 0x000fc6000801001d */
[----:B------:R-:W-:Y:S02]  /*65c0*/  FSEL R149, R7, -INF , !P5 ;  /* 0xff80000007957808 */ /* 0x000fe40006800000 */
        /* <DEDUP_REMOVED lines=18> */
[----:B------:R-:W-:Y:S01]  /*66f0*/  UIADD3 UR5, UR32, -0x2, URZ ;  /* 0xfffffffe20057890 */ /* 0x000fe2000fffe03f */
[----:B------:R-:W-:Y:S01]  /*6700*/  ISETP.GE.AND P0, PT, R180, c[0x0][0x220], PT ;  /* 0x00008800b4007a0c */ /* 0x000fe20003f06270 */
[----:B------:R-:W-:Y:S01]  /*6710*/  IMAD.MOV.U32 R17, RZ, RZ, c[0x0][0x198] ;  /* 0x00006600ff117624 */ /* 0x000fe200078e00ff */
[----:B------:R-:W-:Y:S01]  /*6720*/  BSSY B0, `(.L_x_1746) ;  /* 0x000002d000007945 */ /* 0x000fe20003800000 */
[----:B------:R-:W-:Y:S02]  /*6730*/  USHF.R.S32.HI UR4, URZ, 0x1f, UR5 ;  /* 0x0000001f3f047899 */ /* 0x000fe40008011405 */
        /* <DEDUP_REMOVED lines=43> */
.L_x_1747:
[----:B------:R-:W-:Y:S05]  /*69f0*/  BSYNC B0 ;  /* 0x0000000000007941 */ /* 0x000fea0003800000 */
.L_x_1746:
[----:B------:R-:W0:Y:S02]  /*6a00*/  LDGDEPBAR ;  /* 0x00000000000079af */ /* 0x000e240000000000 */
.L_x_1745:
[----:B------:R-:W-:Y:S01]  /*6a10*/  FMNMX.FTZ R3, R80, R66, !PT ;  /* 0x0000004250037209 */ /* 0x000fe20007810000 */
[----:B------:R-:W-:Y:S01]  /*6a20*/  USHF.L.U32 UR4, UR35, 0x1, URZ ;  /* 0x0000000123047899 */ /* 0x000fe2000800063f */
[----:B------:R-:W-:Y:S01]  /*6a30*/  FMNMX.FTZ R5, R82, R72, !PT ;  /* 0x0000004852057209 */ /* 0x000fe20007810000 */
[----:B------:R-:W-:Y:S01]  /*6a40*/  IMAD.WIDE.U32 R234, R177, -0x2daee0ad, RZ ;  /* 0xd2511f53b1ea7825 */ /* 0x000fe200078e00ff */
[----:B------:R-:W-:Y:S01]  /*6a50*/  FMNMX.FTZ R3, R67, R3, !PT ;  /* 0x0000000343037209 */ /* 0x000fe20007810000 */
[----:B------:R-:W-:Y:S01]  /*6a60*/  UIADD3 UR15, UR31, -0x4498517b, URZ ;  /* 0xbb67ae851f0f7890 */ /* 0x000fe2000fffe03f */
[----:B------:R-:W-:Y:S01]  /*6a70*/  FMNMX.FTZ R5, R68, R5, !PT ;  /* 0x0000000544057209 */ /* 0x000fe20007810000 */
[----:B------:R-:W-:Y:S01]  /*6a80*/  IMAD.WIDE.U32 R174, R244, -0x326172a9, RZ ;  /* 0xcd9e8d57f4ae7825 */ /* 0x000fe200078e00ff */
[----:B------:R-:W-:Y:S01]  /*6a90*/  FMNMX.FTZ R3, R64, R3, !PT ;  /* 0x0000000340037209 */ /* 0x000fe20007810000 */
[----:B------:R-:W-:Y:S01]  /*6aa0*/  UIADD3 UR16, UR30, -0x61c88647, URZ ;  /* 0x9e3779b91e107890 */ /* 0x000fe2000fffe03f */
[----:B------:R-:W-:Y:S01]  /*6ab0*/  FMNMX.FTZ R5, R65, R5, !PT ;  /* 0x0000000541057209 */ /* 0x000fe20007810000 */
[----:B------:R-:W-:Y:S01]  /*6ac0*/  UIADD3 UR14, UR30, 0x3c6ef372, URZ ;  /* 0x3c6ef3721e0e7890 */ /* 0x000fe2000fffe03f */
        /* <DEDUP_REMOVED lines=9> */
[----:B------:R-:W-:Y:S01]  /*6b60*/  UIADD3 UR7, UR31, -0x56f99767, URZ ;  /* 0xa90668991f077890 */ /* 0x000fe2000fffe03f */
        /* <DEDUP_REMOVED lines=8> */
[----:B-1----:R-:W-:Y:S01]  /*6bf0*/  LOP3.LUT R10, R175, R243, RZ, 0x3c, !PT ;  /* 0x000000f3af0a7212 */ /* 0x002fe200078e3cff */
[----:B------:R-:W-:Y:S01]  /*6c00*/  IMAD.SHL.U32 R185, R0, 0x2, RZ ;  /* 0x0000000200b97824 */ /* 0x000fe200078e00ff */
[----:B------:R-:W-:Y:S01]  /*6c10*/  FMNMX.FTZ R3, R138, R3, !PT ;  /* 0x000000038a037209 */ /* 0x000fe20007810000 */
[----:B------:R-:W-:-:S02]  /*6c20*/  IMAD R172, R81, 0x10000, R81 ;  /* 0x0001000051ac7824 */ /* 0x000fc400078e0251 */
[----:B------:R-:W-:Y:S01]  /*6c30*/  IMAD.WIDE.U32 R60, R10, -0x2daee0ad, RZ ;  /* 0xd2511f530a3c7825 */ /* 0x000fe200078e00ff */
[----:B------:R-:W-:Y:S01]  /*6c40*/  FMNMX.FTZ R3, R137, R3, !PT ;  /* 0x0000000389037209 */ /* 0x000fe20007810000 */
[----:B------:R-:W-:Y:S02]  /*6c50*/  LDSM.16.MT88.4 R20, [R185+0x6000] ;  /* 0x00600000b914783b */ /* 0x000fe40000004200 */
[--C-:B------:R-:W-:Y:S01]  /*6c60*/  IMAD R186, R4, 0x2, R185.reuse ;  /* 0x0000000204ba7824 */ /* 0x100fe200078e02b9 */
[----:B------:R-:W-:Y:S01]  /*6c70*/  FMNMX.FTZ R3, R136, R3, !PT ;  /* 0x0000000388037209 */ /* 0x000fe20007810000 */
[C---:B------:R-:W-:Y:S02]  /*6c80*/  IMAD R188, R2.reuse, 0x2, R185 ;  /* 0x0000000202bc7824 */ /* 0x040fe400078e02b9 */
[----:B------:R-:W-:Y:S01]  /*6c90*/  IMAD R187, R2, 0x2, R186 ;  /* 0x0000000202bb7824 */ /* 0x000fe200078e02ba */
[----:B------:R-:W-:Y:S01]  /*6ca0*/  FMNMX.FTZ R3, R156, R3, !PT ;  /* 0x000000039c037209 */ /* 0x000fe20007810000 */
[----:B------:R-:W-:Y:S03]  /*6cb0*/  LDSM.16.MT88.4 R36, [R186+0x6000] ;  /* 0x00600000ba24783b */ /* 0x000fe60000004200 */
[----:B------:R-:W-:Y:S01]  /*6cc0*/  FMNMX.FTZ R3, R147, R3, !PT ;  /* 0x0000000393037209 */ /* 0x000fe20007810000 */
[----:B------:R-:W-:Y:S03]  /*6cd0*/  LDSM.16.MT88.4 R28, [R188+0x6000] ;  /* 0x00600000bc1c783b */ /* 0x000fe60000004200 */
[----:B------:R-:W-:Y:S01]  /*6ce0*/  FMNMX.FTZ R3, R144, R3, !PT ;  /* 0x0000000390037209 */ /* 0x000fe20007810000 */
[----:B------:R-:W-:Y:S03]  /*6cf0*/  LDSM.16.MT88.4 R40, [R187+0x6000] ;  /* 0x00600000bb28783b */ /* 0x000fe60000004200 */
[----:B------:R-:W-:-:S05]  /*6d00*/  FMNMX.FTZ R3, R145, R3, !PT ;  /* 0x0000000391037209 */ /* 0x000fca0007810000 */
[----:B--2---:R-:W1:Y:S02]  /*6d10*/  SHFL.BFLY PT, R6, R3, 0x2, 0x1f ;  /* 0x0c401f0003067f89 */ /* 0x004e6400000e0000 */
[----:B-1----:R-:W-:Y:S02]  /*6d20*/  FMNMX.FTZ R16, R3, R6, !PT ;  /* 0x0000000603107209 */ /* 0x002fe40007810000 */
[----:B------:R-:W-:Y:S02]  /*6d30*/  FMNMX.FTZ R3, R74, R5, !PT ;  /* 0x000000054a037209 */ /* 0x000fe40007810000 */
[----:B------:R-:W-:Y:S01]  /*6d40*/  FMNMX.FTZ R6, R97, R96, !PT ;  /* 0x0000006061067209 */ /* 0x000fe20007810000 */
[----:B------:R-:W-:Y:S01]  /*6d50*/  SHFL.BFLY PT, R71, R16, 0x1, 0x1f ;  /* 0x0c201f0010477f89 */ /* 0x000fe200000e0000 */
[----:B------:R-:W-:Y:S02]  /*6d60*/  FMNMX.FTZ R3, R69, R3, !PT ;  /* 0x0000000345037209 */ /* 0x000fe40007810000 */
[----:B------:R-:W-:-:S02]  /*6d70*/  FMNMX.FTZ R5, R99, R98, !PT ;  /* 0x0000006263057209 */ /* 0x000fc40007810000 */
[----:B------:R-:W-:Y:S02]  /*6d80*/  FMNMX.FTZ R3, R150, R3, !PT ;  /* 0x0000000396037209 */ /* 0x000fe40007810000 */
[----:B------:R-:W-:Y:S02]  /*6d90*/  FMNMX.FTZ R7, R79, R6, !PT ;  /* 0x000000064f077209 */ /* 0x000fe40007810000 */
[----:B------:R-:W-:Y:S02]  /*6da0*/  FMNMX.FTZ R3, R146, R3, !PT ;  /* 0x0000000392037209 */ /* 0x000fe40007810000 */
[----:B------:R-:W-:Y:S01]  /*6db0*/  FMNMX.FTZ R6, R83, R5, !PT ;  /* 0x0000000553067209 */ /* 0x000fe20007810000 */
[----:B------:R-:W-:Y:S01]  /*6dc0*/  IMAD.U32 R5, RZ, RZ, UR4 ;  /* 0x00000004ff057e24 */ /* 0x000fe2000f8e00ff */
[----:B------:R-:W-:Y:S01]  /*6dd0*/  FMNMX.FTZ R3, R139, R3, !PT ;  /* 0x000000038b037209 */ /* 0x000fe20007810000 */
[----:B------:R-:W-:Y:S01]  /*6de0*/  UIADD3 UR4, UR4, 0x1, URZ ;  /* 0x0000000104047890 */ /* 0x000fe2000fffe03f */
[----:B------:R-:W-:-:S02]  /*6df0*/  FMNMX.FTZ R9, R77, R7, !PT ;  /* 0x000000074d097209 */ /* 0x000fc40007810000 */
[----:B------:R-:W-:Y:S02]  /*6e00*/  FMNMX.FTZ R3, R140, R3, !PT ;  /* 0x000000038c037209 */ /* 0x000fe40007810000 */
        /* <DEDUP_REMOVED lines=8> */
[----:B------:R-:W-:Y:S02]  /*6e90*/  LOP3.LUT R6, R51, R243, RZ, 0x3c, !PT ;  /* 0x000000f333067212 */ /* 0x000fe400078e3cff */
[----:B------:R-:W-:Y:S02]  /*6ea0*/  FMNMX.FTZ R3, R151, R3, !PT ;  /* 0x0000000397037209 */ /* 0x000fe40007810000 */
[----:B------:R-:W-:Y:S01]  /*6eb0*/  FMNMX.FTZ R5, R125, R5, !PT ;  /* 0x000000057d057209 */ /* 0x000fe20007810000 */
[----:B------:R-:W-:Y:S01]  /*6ec0*/  IMAD.WIDE.U32 R46, R6, -0x2daee0ad, RZ ;  /* 0xd2511f53062e7825 */ /* 0x000fe200078e00ff */
[----:B------:R-:W-:Y:S01]  /*6ed0*/  LOP3.LUT R7, R61, UR15, R234, 0x96, !PT ;  /* 0x0000000f3d077c12 */ /* 0x000fe2000f8e96ea */
[----:B------:R-:W1:Y:S01]  /*6ee0*/  SHFL.BFLY PT, R70, R3, 0x2, 0x1f ;  /* 0x0c401f0003467f89 */ /* 0x000e6200000e0000 */
[----:B------:R-:W-:-:S02]  /*6ef0*/  FMNMX.FTZ R5, R123, R5, !PT ;  /* 0x000000057b057209 */ /* 0x000fc40007810000 */
[----:B------:R-:W-:Y:S01]  /*6f00*/  LOP3.LUT R6, R47, UR15, R234, 0x96, !PT ;  /* 0x0000000f2f067c12 */ /* 0x000fe2000f8e96ea */
[----:B------:R-:W-:Y:S01]  /*6f10*/  IMAD.WIDE.U32 R224, R7, -0x326172a9, RZ ;  /* 0xcd9e8d5707e07825 */ /* 0x000fe200078e00ff */
[----:B------:R-:W-:Y:S02]  /*6f20*/  FMNMX.FTZ R5, R164, R5, !PT ;  /* 0x00000005a4057209 */ /* 0x000fe40007810000 */
[----:B------:R-:W-:Y:S01]  /*6f30*/  FMNMX.FTZ R11, R158, R8, !PT ;  /* 0x000000089e0b7209 */ /* 0x000fe20007810000 */
[----:B------:R-:W-:Y:S01]  /*6f40*/  IMAD.WIDE.U32 R44, R6, -0x326172a9, RZ ;  /* 0xcd9e8d57062c7825 */ /* 0x000fe200078e00ff */
[----:B------:R-:W-:Y:S02]  /*6f50*/  LOP3.LUT R10, R13, UR16, R174, 0x96, !PT ;  /* 0x000000100d0a7c12 */ /* 0x000fe4000f8e96ae */
[----:B------:R-:W-:Y:S02]  /*6f60*/  FMNMX.FTZ R5, R160, R5, !PT ;  /* 0x00000005a0057209 */ /* 0x000fe40007810000 */
[----:B------:R-:W-:Y:S01]  /*6f70*/  FMNMX.FTZ R6, R155, R11, !PT ;  /* 0x0000000b9b067209 */ /* 0x000fe20007810000 */
[----:B------:R-:W-:Y:S01]  /*6f80*/  IMAD.WIDE.U32 R14, R10, -0x2daee0ad, RZ ;  /* 0xd2511f530a0e7825 */ /* 0x000fe200078e00ff */
[----:B------:R-:W-:-:S02]  /*6f90*/  LOP3.LUT R8, R13, UR16, R50, 0x96, !PT ;  /* 0x000000100d087c12 */ /* 0x000fc4000f8e9632 */
[----:B------:R-:W-:Y:S02]  /*6fa0*/  FMNMX.FTZ R5, R154, R5, !PT ;  /* 0x000000059a057209 */ /* 0x000fe40007810000 */
[----:B------:R-:W-:Y:S02]  /*6fb0*/  FMNMX.FTZ R10, R143, R6, !PT ;  /* 0x000000068f0a7209 */ /* 0x000fe40007810000 */
[--C-:B------:R-:W-:Y:S02]  /*6fc0*/  LOP3.LUT R9, R225, UR14, R12.reuse, 0x96, !PT ;  /* 0x0000000ee1097c12 */ /* 0x100fe4000f8e960c */
[----:B------:R-:W-:Y:S01]  /*6fd0*/  LOP3.LUT R7, R45, UR14, R12, 0x96, !PT ;  /* 0x0000000e2d077c12 */ /* 0x000fe2000f8e960c */
[----:B------:R-:W-:Y:S01]  /*6fe0*/  IMAD.WIDE.U32 R12, R8, -0x2daee0ad, RZ ;  /* 0xd2511f53080c7825 */ /* 0x000fe200078e00ff */
[----:B------:R-:W-:Y:S02]  /*6ff0*/  FMNMX.FTZ R8, R148, R5, !PT ;  /* 0x0000000594087209 */ /* 0x000fe40007810000 */
[----:B------:R-:W-:Y:S01]  /*7000*/  FMNMX.FTZ R5, R142, R10, !PT ;  /* 0x0000000a8e057209 */ /* 0x000fe20007810000 */
[----:B------:R-:W-:Y:S01]  /*7010*/  IMAD.WIDE.U32 R6, R7, -0x2daee0ad, RZ ;  /* 0xd2511f5307067825 */ /* 0x000fe200078e00ff */
[----:B------:R-:W-:-:S02]  /*7020*/  FMNMX.FTZ R8, R169, R8, !PT ;  /* 0x00000008a9087209 */ /* 0x000fc40007810000 */
[----:B------:R-:W-:Y:S01]  /*7030*/  FMNMX.FTZ R5, R167, R5, !PT ;  /* 0x00000005a7057209 */ /* 0x000fe20007810000 */
[----:B------:R-:W-:Y:S01]  /*7040*/  IMAD.WIDE.U32 R32, R9, -0x2daee0ad, RZ ;  /* 0xd2511f5309207825 */ /* 0x000fe200078e00ff */
[----:B------:R-:W-:Y:S02]  /*7050*/  FMNMX.FTZ R8, R168, R8, !PT ;  /* 0x00000008a8087209 */ /* 0x000fe40007810000 */
[----:B-1----:R-:W-:Y:S02]  /*7060*/  FMNMX.FTZ R70, R3, R70, !PT ;  /* 0x0000004603467209 */ /* 0x002fe40007810000 */
[----:B------:R-:W-:Y:S02]  /*7070*/  FMNMX.FTZ R3, R162, R5, !PT ;  /* 0x00000005a2037209 */ /* 0x000fe40007810000 */
[----:B------:R-:W-:Y:S02]  /*7080*/  LOP3.LUT R11, R7, UR11, R12, 0x96, !PT ;  /* 0x0000000b070b7c12 */ /* 0x000fe4000f8e960c */
[----:B------:R-:W-:-:S02]  /*7090*/  FMNMX.FTZ R5, R163, R8, !PT ;  /* 0x00000008a3057209 */ /* 0x000fc40007810000 */
[----:B------:R-:W-:Y:S01]  /*70a0*/  FMNMX.FTZ R7, R157, R3, !PT ;  /* 0x000000039d077209 */ /* 0x000fe20007810000 */
[----:B------:R-:W-:Y:S01]  /*70b0*/  IMAD.WIDE.U32 R18, R11, -0x326172a9, RZ ;  /* 0xcd9e8d570b127825 */ /* 0x000fe200078e00ff */
[----:B------:R-:W-:Y:S02]  /*70c0*/  FMNMX.FTZ R3, R161, R5, !PT ;  /* 0x00000005a1037209 */ /* 0x000fe40007810000 */
[----:B------:R-:W-:Y:S02]  /*70d0*/  LOP3.LUT R9, R13, UR13, R46, 0x96, !PT ;  /* 0x0000000d0d097c12 */ /* 0x000fe4000f8e962e */
[----:B------:R-:W-:Y:S01]  /*70e0*/  FMNMX.FTZ R5, R152, R7, !PT ;  /* 0x0000000798057209 */ /* 0x000fe20007810000 */
[----:B------:R-:W1:Y:S01]  /*70f0*/  SHFL.BFLY PT, R73, R3, 0x2, 0x1f ;  /* 0x0c401f0003497f89 */ /* 0x000e6200000e0000 */
[----:B------:R-:W-:Y:S01]  /*7100*/  LOP3.LUT R17, R15, UR13, R60, 0x96, !PT ;  /* 0x0000000d0f117c12 */ /* 0x000fe2000f8e963c */
[----:B------:R-:W-:Y:S01]  /*7110*/  IMAD.WIDE.U32 R8, R9, -0x326172a9, RZ ;  /* 0xcd9e8d5709087825 */ /* 0x000fe200078e00ff */
[----:B------:R-:W-:-:S02]  /*7120*/  FMNMX.FTZ R7, R171, R5, !PT ;  /* 0x00000005ab077209 */ /* 0x000fc40007810000 */
[----:B------:R-:W-:Y:S01]  /*7130*/  LOP3.LUT R15, R33, UR11, R14, 0x96, !PT ;  /* 0x0000000b210f7c12 */ /* 0x000fe2000f8e960e */
[----:B------:R-:W-:Y:S01]  /*7140*/  IMAD.WIDE.U32 R12, R17, -0x326172a9, RZ ;  /* 0xcd9e8d57110c7825 */ /* 0x000fe200078e00ff */
[----:B------:R-:W2:Y:S01]  /*7150*/  SHFL.BFLY PT, R14, R70, 0x1, 0x1f ;  /* 0x0c201f00460e7f89 */ /* 0x000ea200000e0000 */
[----:B------:R-:W-:Y:S02]  /*7160*/  FMNMX.FTZ R7, R170, R7, !PT ;  /* 0x00000007aa077209 */ /* 0x000fe40007810000 */
[----:B------:R-:W-:Y:S01]  /*7170*/  LOP3.LUT R8, R19, UR10, R8, 0x96, !PT ;  /* 0x0000000a13087c12 */ /* 0x000fe2000f8e9608 */
[----:B------:R-:W-:Y:S01]  /*7180*/  IMAD.WIDE.U32 R120, R15, -0x326172a9, RZ ;  /* 0xcd9e8d570f787825 */ /* 0x000fe200078e00ff */
[----:B------:R-:W-:Y:S02]  /*7190*/  FMNMX.FTZ R7, R165, R7, !PT ;  /* 0x00000007a5077209 */ /* 0x000fe40007810000 */
[----:B------:R-:W-:Y:S01]  /*71a0*/  FMNMX.FTZ R71, R16, R71, !PT ;  /* 0x0000004710477209 */ /* 0x000fe20007810000 */
[----:B------:R-:W-:Y:S01]  /*71b0*/  IMAD.WIDE.U32 R26, R8, -0x2daee0ad, RZ ;  /* 0xd2511f53081a7825 */ /* 0x000fe200078e00ff */
[----:B------:R-:W-:-:S02]  /*71c0*/  FMNMX.FTZ R8, R166, R7, !PT ;  /* 0x00000007a6087209 */ /* 0x000fc40007810000 */
[----:B------:R-:W-:Y:S01]  /*71d0*/  LOP3.LUT R10, R9, UR12, R44, 0x96, !PT ;  /* 0x0000000c090a7c12 */ /* 0x000fe2000f8e962c */
[C---:B------:R-:W-:Y:S01]  /*71e0*/  FMUL.FTZ R5, R71.reuse, c[0x0][0x23c] ;  /* 0x00008f0047057a20 */ /* 0x040fe20000410000 */
[----:B------:R-:W-:Y:S01]  /*71f0*/  FSETP.NEU.FTZ.AND P0, PT, R71, -INF , PT ;  /* 0xff8000004700780b */ /* 0x000fe20003f1d000 */
[----:B------:R-:W3:Y:S01]  /*7200*/  SHFL.BFLY PT, R15, R8, 0x2, 0x1f ;  /* 0x0c401f00080f7f89 */ /* 0x000ee200000e0000 */
[----:B------:R-:W-:Y:S01]  /*7210*/  LOP3.LUT R17, R13, UR12, R224, 0x96, !PT ;  /* 0x0000000c0d117c12 */ /* 0x000fe2000f8e96e0 */
[----:B------:R-:W-:Y:S01]  /*7220*/  IMAD.WIDE.U32 R10, R10, -0x2daee0ad, RZ ;  /* 0xd2511f530a0a7825 */ /* 0x000fe200078e00ff */
[----:B------:R-:W-:Y:S02]  /*7230*/  FSEL R5, R5, RZ, P0 ;  /* 0x000000ff05057208 */ /* 0x000fe40000000000 */
[----:B-1----:R-:W-:Y:S02]  /*7240*/  FMNMX.FTZ R73, R3, R73, !PT ;  /* 0x0000004903497209 */ /* 0x002fe40007810000 */
[----:B------:R-:W-:Y:S01]  /*7250*/  LOP3.LUT R7, R27, UR7, R10, 0x96, !PT ;  /* 0x000000071b077c12 */ /* 0x000fe2000f8e960a */
[--C-:B------:R-:W-:Y:S01]  /*7260*/  FFMA.FTZ R9, R80, c[0x0][0x23c], -R5.reuse ;  /* 0x00008f0050097a23 */ /* 0x100fe20000010805 */
[----:B------:R-:W-:Y:S01]  /*7270*/  LOP3.LUT R10, R11, UR9, R6, 0x96, !PT ;  /* 0x000000090b0a7c12 */ /* 0x000fe2000f8e9606 */
[----:B------:R-:W-:Y:S01]  /*7280*/  FFMA.FTZ R3, R67, c[0x0][0x23c], -R5 ;  /* 0x00008f0043037a23 */ /* 0x000fe20000010805 */
[----:B--2---:R-:W-:Y:S01]  /*7290*/  FMNMX.FTZ R70, R70, R14, !PT ;  /* 0x0000000e46467209 */ /* 0x004fe20007810000 */
[----:B------:R1:W-:Y:S01]  /*72a0*/  MUFU.EX2 R245, R9 ;  /* 0x0000000900f57308 */ /* 0x0003e20000000800 */
[----:B------:R-:W-:Y:S01]  /*72b0*/  IMAD.WIDE.U32 R6, R7, -0x326172a9, RZ ;  /* 0xcd9e8d5707067825 */ /* 0x000fe200078e00ff */
[----:B------:R-:W2:Y:S01]  /*72c0*/  SHFL.BFLY PT, R16, R73, 0x1, 0x1f ;  /* 0x0c201f0049107f89 */ /* 0x000ea200000e0000 */
[----:B------:R-:W-:-:S02]  /*72d0*/  FSETP.NEU.FTZ.AND P0, PT, R70, -INF , PT ;  /* 0xff8000004600780b */ /* 0x000fc40003f1d000 */
[----:B------:R-:W-:Y:S01]  /*72e0*/  LOP3.LUT R19, R121, UR10, R12, 0x96, !PT ;  /* 0x0000000a79137c12 */ /* 0x000fe2000f8e960c */
[----:B------:R-:W-:Y:S01]  /*72f0*/  IMAD.WIDE.U32 R24, R10, -0x326172a9, RZ ;  /* 0xcd9e8d570a187825 */ /* 0x000fe200078e00ff */
[----:B------:R-:W-:Y:S01]  /*7300*/  LOP3.LUT R13, R6, 0xff, RZ, 0xc0, !PT ;  /* 0x000000ff060d7812 */ /* 0x000fe200078ec0ff */
[----:B------:R4:W-:Y:S01]  /*7310*/  MUFU.EX2 R242, R3 ;  /* 0x0000000300f27308 */ /* 0x0009e20000000800 */
[--C-:B------:R-:W-:Y:S01]  /*7320*/  SHF.R.U32.HI R10, RZ, 0x10, R6.reuse ;  /* 0x00000010ff0a7819 */ /* 0x100fe20000011606 */
[----:B------:R-:W-:Y:S01]  /*7330*/  IMAD.WIDE.U32 R62, R19, -0x2daee0ad, RZ ;  /* 0xd2511f53133e7825 */ /* 0x000fe200078e00ff */
[----:B------:R-:W-:Y:S02]  /*7340*/  SHF.R.U32.HI R12, RZ, 0x18, R6 ;  /* 0x00000018ff0c7819 */ /* 0x000fe40000011606 */
[----:B---3--:R-:W-:Y:S02]  /*7350*/  FMNMX.FTZ R8, R8, R15, !PT ;  /* 0x0000000f08087209 */ /* 0x008fe40007810000 */
[----:B------:R-:W-:Y:S01]  /*7360*/  LOP3.LUT R18, R25, UR8, R18, 0x96, !PT ;  /* 0x0000000819127c12 */ /* 0x000fe2000f8e9612 */
[----:B-1----:R-:W-:-:S04]  /*7370*/  FFMA.FTZ R9, R66, c[0x0][0x23c], -R5 ;  /* 0x00008f0042097a23 */ /* 0x002fc80000010805 */
[----:B------:R1:W-:Y:S01]  /*7380*/  MUFU.EX2 R240, R9 ;  /* 0x0000000900f07308 */ /* 0x0003e20000000800 */
[----:B----4-:R-:W-:Y:S01]  /*7390*/  FMUL.FTZ R3, R70, c[0x0][0x23c] ;  /* 0x00008f0046037a20 */ /* 0x010fe20000410000 */
[----:B--2---:R-:W-:-:S04]  /*73a0*/  FMNMX.FTZ R73, R73, R16, !PT ;  /* 0x0000001049497209 */ /* 0x004fc80007810000 */
[----:B------:R-:W-:Y:S02]  /*73b0*/  FSEL R3, R3, RZ, P0 ;  /* 0x000000ff03037208 */ /* 0x000fe40000000000 */
[----:B------:R-:W-:-:S03]  /*73c0*/  FSETP.NEU.FTZ.AND P0, PT, R73, -INF , PT ;  /* 0xff8000004900780b */ /* 0x000fc60003f1d000 */
[----:B------:R-:W-:Y:S01]  /*73d0*/  FFMA.FTZ R0, R82, c[0x0][0x23c], -R3 ;  /* 0x00008f0052007a23 */ /* 0x000fe20000010803 */
[----:B-1----:R-:W-:Y:S01]  /*73e0*/  LOP3.LUT R9, R6, 0xffff, RZ, 0xc0, !PT ;  /* 0x0000ffff06097812 */ /* 0x002fe200078ec0ff */
[----:B------:R-:W-:Y:S02]  /*73f0*/  FFMA.FTZ R6, R64, c[0x0][0x23c], -R5 ;  /* 0x00008f0040067a23 */ /* 0x000fe40000010805 */
[----:B------:R1:W-:Y:S01]  /*7400*/  MUFU.EX2 R237, R0 ;  /* 0x0000000000ed7308 */ /* 0x0003e20000000800 */
[----:B------:R-:W-:Y:S02]  /*7410*/  SHF.R.U32.HI R11, RZ, 0x8, R9 ;  /* 0x00000008ff0b7819 */ /* 0x000fe40000011609 */
[----:B------:R-:W-:Y:S02]  /*7420*/  LOP3.LUT R9, R10, 0xff, RZ, 0xc0, !PT ;  /* 0x000000ff0a097812 */ /* 0x000fe400078ec0ff */
[----:B------:R-:W-:Y:S01]  /*7430*/  PRMT R15, R13, 0x5410, R11 ;  /* 0x000054100d0f7816 */ /* 0x000fe2000000000b */
[----:B------:R-:W-:-:S02]  /*7440*/  FFMA.FTZ R11, R65, c[0x0][0x23c], -R3 ;  /* 0x00008f00410b7a23 */ /* 0x000fc40000010803 */
[----:B------:R2:W3:Y:S01]  /*7450*/  MUFU.EX2 R241, R6 ;  /* 0x0000000600f17308 */ /* 0x0004e20000000800 */
[----:B------:R-:W-:Y:S01]  /*7460*/  PRMT R14, R9, 0x5410, R12 ;  /* 0x00005410090e7816 */ /* 0x000fe2000000000c */
[----:B------:R-:W-:-:S06]  /*7470*/  HSET2.LE.AND R2, R15, R172, PT ;  /* 0x000000ac0f027233 */ /* 0x000fcc0003803000 */
[----:B------:R4:W-:Y:S01]  /*7480*/  MUFU.EX2 R238, R11 ;  /* 0x0000000b00ee7308 */ /* 0x0009e20000000800 */
[----:B-1----:R-:W-:-:S05]  /*7490*/  FMUL.FTZ R0, R73, c[0x0][0x23c] ;  /* 0x00008f0049007a20 */ /* 0x002fca0000410000 */
[----:B------:R-:W-:Y:S02]  /*74a0*/  FSEL R0, R0, RZ, P0 ;  /* 0x000000ff00007208 */ /* 0x000fe40000000000 */
[----:B--2---:R-:W-:Y:S01]  /*74b0*/  LOP3.LUT R6, R7, UR17, R24, 0x96, !PT ;  /* 0x0000001107067c12 */ /* 0x004fe2000f8e9618 */
[----:B------:R-:W-:Y:S01]  /*74c0*/  FFMA.FTZ R7, R68, c[0x0][0x23c], -R3 ;  /* 0x00008f0044077a23 */ /* 0x000fe20000010803 */
[----:B---3--:R-:W-:Y:S02]  /*74d0*/  F2FP.PACK_AB R4, R241, R242 ;  /* 0x000000f2f104723e */ /* 0x008fe400000000ff */
[C---:B------:R-:W-:Y:S01]  /*74e0*/  LOP3.LUT R9, R6.reuse, 0xffff, RZ, 0xc0, !PT ;  /* 0x0000ffff06097812 */ /* 0x040fe200078ec0ff */
[----:B------:R1:W2:Y:S01]  /*74f0*/  MUFU.EX2 R239, R7 ;  /* 0x0000000700ef7308 */ /* 0x0002a20000000800 */
[----:B------:R-:W-:Y:S01]  /*7500*/  LOP3.LUT R12, R6, 0xff, RZ, 0xc0, !PT ;  /* 0x000000ff060c7812 */ /* 0x000fe200078ec0ff */
[----:B----4-:R-:W3:Y:S01]  /*7510*/  SHFL.BFLY PT, R11, R8, 0x1, 0x1f ;  /* 0x0c201f00080b7f89 */ /* 0x010ee200000e0000 */
[----:B------:R-:W-:-:S02]  /*7520*/  SHF.R.U32.HI R10, RZ, 0x18, R6 ;  /* 0x00000018ff0a7819 */ /* 0x000fc40000011606 */
[----:B------:R-:W-:-:S04]  /*7530*/  SHF.R.U32.HI R9, RZ, 0x8, R9 ;  /* 0x00000008ff097819 */ /* 0x000fc80000011609 */
[----:B------:R-:W-:Y:S01]  /*7540*/  PRMT R13, R12, 0x5410, R9 ;  /* 0x000054100c0d7816 */ /* 0x000fe20000000009 */
[----:B------:R-:W-:-:S04]  /*7550*/  FFMA.FTZ R9, R97, c[0x0][0x23c], -R0 ;  /* 0x00008f0061097a23 */ /* 0x000fc80000010800 */
[----:B------:R-:W-:Y:S01]  /*7560*/  MUFU.EX2 R233, R9 ;  /* 0x0000000900e97308 */ /* 0x000fe20000000800 */
[----:B-1----:R-:W-:-:S04]  /*7570*/  SHF.R.U32.HI R7, RZ, 0x10, R6 ;  /* 0x00000010ff077819 */ /* 0x002fc80000011606 */
[----:B------:R-:W-:Y:S02]  /*7580*/  LOP3.LUT R6, R7, 0xff, RZ, 0xc0, !PT ;  /* 0x000000ff07067812 */ /* 0x000fe400078ec0ff */
[----:B--2---:R-:W-:Y:S02]  /*7590*/  F2FP.PACK_AB R7, R238, R239 ;  /* 0x000000efee07723e */ /* 0x004fe400000000ff */
[----:B------:R-:W-:Y:S01]  /*75a0*/  PRMT R12, R6, 0x5410, R10 ;  /* 0x00005410060c7816 */ /* 0x000fe2000000000a */
[----:B------:R-:W-:Y:S01]  /*75b0*/  FFMA.FTZ R6, R72, c[0x0][0x23c], -R3 ;  /* 0x00008f0048067a23 */ /* 0x000fe20000010803 */
[----:B------:R-:W-:Y:S01]  /*75c0*/  LOP3.LUT R10, R2, R4, RZ, 0xc0, !PT ;  /* 0x00000004020a7212 */ /* 0x000fe200078ec0ff */
[----:B------:R-:W-:Y:S01]  /*75d0*/  FFMA.FTZ R4, R96, c[0x0][0x23c], -R0 ;  /* 0x00008f0060047a23 */ /* 0x000fe20000010800 */
[----:B------:R-:W-:Y:S01]  /*75e0*/  HSET2.LE.AND R2, R13, R172, PT ;  /* 0x000000ac0d027233 */ /* 0x000fe20003803000 */
[----:B------:R1:W2:Y:S01]  /*75f0*/  MUFU.EX2 R236, R6 ;  /* 0x0000000600ec7308 */ /* 0x0002a20000000800 */
[----:B---3--:R-:W-:-:S04]  /*7600*/  FMNMX.FTZ R72, R8, R11, !PT ;  /* 0x0000000b08487209 */ /* 0x008fc80007810000 */
[----:B------:R-:W-:-:S03]  /*7610*/  FSETP.NEU.FTZ.AND P0, PT, R72, -INF , PT ;  /* 0xff8000004800780b */ /* 0x000fc60003f1d000 */
[----:B------:R3:W-:Y:S01]  /*7620*/  MUFU.EX2 R232, R4 ;  /* 0x0000000400e87308 */ /* 0x0007e20000000800 */
[----:B-1----:R-:W-:Y:S01]  /*7630*/  HSET2.LE.AND R6, R14, R172, PT ;  /* 0x000000ac0e067233 */ /* 0x002fe20003803000 */
[----:B------:R-:W-:-:S04]  /*7640*/  IMAD.WIDE.U32 R14, R17, -0x2daee0ad, RZ ;  /* 0xd2511f53110e7825 */ /* 0x000fc800078e00ff */
[----:B------:R-:W-:Y:S01]  /*7650*/  LOP3.LUT R11, R6, R7, RZ, 0xc0, !PT ;  /* 0x00000007060b7212 */ /* 0x000fe200078ec0ff */
[----:B------:R-:W-:Y:S01]  /*7660*/  HSET2.LE.AND R6, R12, R172, PT ;  /* 0x000000ac0c067233 */ /* 0x000fe20003803000 */
[----:B--2---:R-:W-:Y:S01]  /*7670*/  F2FP.PACK_AB R7, R236, R237 ;  /* 0x000000edec07723e */ /* 0x004fe200000000ff */
[--C-:B------:R-:W-:Y:S01]  /*7680*/  FFMA.FTZ R12, R79, c[0x0][0x23c], -R0.reuse ;  /* 0x00008f004f0c7a23 */ /* 0x100fe20000010800 */
[----:B---3--:R-:W-:Y:S02]  /*7690*/  F2FP.PACK_AB R4, R240, R245 ;  /* 0x000000f5f004723e */ /* 0x008fe400000000ff */
[----:B------:R-:W-:Y:S01]  /*76a0*/  LOP3.LUT R9, R6, R7, RZ, 0xc0, !PT ;  /* 0x0000000706097212 */ /* 0x000fe200078ec0ff */
[----:B------:R-:W-:Y:S01]  /*76b0*/  FFMA.FTZ R7, R77, c[0x0][0x23c], -R0 ;  /* 0x00008f004d077a23 */ /* 0x000fe20000010800 */
[----:B------:R-:W-:Y:S01]  /*76c0*/  LOP3.LUT R8, R2, R4, RZ, 0xc0, !PT ;  /* 0x0000000402087212 */ /* 0x000fe200078ec0ff */
[----:B------:R-:W-:Y:S01]  /*76d0*/  FMUL.FTZ R2, R72, c[0x0][0x23c] ;  /* 0x00008f0048027a20 */ /* 0x000fe20000410000 */
[----:B------:R-:W-:Y:S01]  /*76e0*/  LOP3.LUT R4, R15, UR9, R32, 0x96, !PT ;  /* 0x000000090f047c12 */ /* 0x000fe2000f8e9620 */
[----:B------:R1:W-:Y:S01]  /*76f0*/  MUFU.EX2 R231, R7 ;  /* 0x0000000700e77308 */ /* 0x0003e20000000800 */
[----:B------:R-:W-:-:S02]  /*7700*/  LOP3.LUT R6, R63, UR7, R14, 0x96, !PT ;  /* 0x000000073f067c12 */ /* 0x000fc4000f8e960e */
[----:B------:R-:W-:Y:S01]  /*7710*/  FSEL R2, R2, RZ, P0 ;  /* 0x000000ff02027208 */ /* 0x000fe20000000000 */
[----:B------:R-:W-:Y:S01]  /*7720*/  IMAD.WIDE.U32 R48, R4, -0x326172a9, RZ ;  /* 0xcd9e8d5704307825 */ /* 0x000fe200078e00ff */
[C---:B------:R-:W-:Y:S03]  /*7730*/  HMMA.16816.F32 R84, R8.reuse, R20, RZ ;  /* 0x000000140854723c */ /* 0x040fe600000018ff */
[----:B------:R-:W-:Y:S01]  /*7740*/  FFMA.FTZ R4, R83, c[0x0][0x23c], -R2 ;  /* 0x00008f0053047a23 */ /* 0x000fe20000010802 */
[----:B------:R2:W-:Y:S04]  /*7750*/  MUFU.EX2 R230, R12 ;  /* 0x0000000c00e67308 */ /* 0x0005e80000000800 */
[----:B------:R-:W-:Y:S01]  /*7760*/  HMMA.16816.F32 R100, R8, R28, RZ ;  /* 0x0000001c0864723c */ /* 0x000fe200000018ff */
[----:B-1----:R-:W-:-:S03]  /*7770*/  IMAD.WIDE.U32 R6, R6, -0x326172a9, RZ ;  /* 0xcd9e8d5706067825 */ /* 0x002fc600078e00ff */
[----:B------:R1:W-:Y:S02]  /*7780*/  MUFU.EX2 R228, R4 ;  /* 0x0000000400e47308 */ /* 0x0003e40000000800 */
[C---:B------:R-:W-:Y:S02]  /*7790*/  LOP3.LUT R15, R6.reuse, 0xffff, RZ, 0xc0, !PT ;  /* 0x0000ffff060f7812 */ /* 0x040fe400078ec0ff */
[C---:B------:R-:W-:Y:S01]  /*77a0*/  HMMA.16816.F32 R92, R8.reuse, R36, RZ ;  /* 0x00000024085c723c */ /* 0x040fe200000018ff */
[--C-:B------:R-:W-:Y:S02]  /*77b0*/  SHF.R.U32.HI R13, RZ, 0x10, R6.reuse ;  /* 0x00000010ff0d7819 */ /* 0x100fe40000011606 */
[----:B--2---:R-:W-:Y:S02]  /*77c0*/  LOP3.LUT R12, R6, 0xff, RZ, 0xc0, !PT ;  /* 0x000000ff060c7812 */ /* 0x004fe400078ec0ff */
[----:B------:R-:W-:Y:S02]  /*77d0*/  SHF.R.U32.HI R15, RZ, 0x8, R15 ;  /* 0x00000008ff0f7819 */ /* 0x000fe4000001160f */
[----:B------:R-:W-:Y:S01]  /*77e0*/  SHF.R.U32.HI R16, RZ, 0x18, R6 ;  /* 0x00000018ff107819 */ /* 0x000fe20000011606 */
[----:B------:R-:W-:Y:S01]  /*77f0*/  HMMA.16816.F32 R104, R8, R40, RZ ;  /* 0x000000280868723c */ /* 0x000fe200000018ff */
[----:B------:R-:W-:-:S02]  /*7800*/  LOP3.LUT R13, R13, 0xff, RZ, 0xc0, !PT ;  /* 0x000000ff0d0d7812 */ /* 0x000fc400078ec0ff */
[----:B-1----:R-:W-:Y:S01]  /*7810*/  LOP3.LUT R4, R7, UR17, R48, 0x96, !PT ;  /* 0x0000001107047c12 */ /* 0x002fe2000f8e9630 */
[--C-:B------:R-:W-:Y:S01]  /*7820*/  FFMA.FTZ R7, R78, c[0x0][0x23c], -R2.reuse ;  /* 0x00008f004e077a23 */ /* 0x100fe20000010802 */
[----:B------:R-:W-:Y:S01]  /*7830*/  PRMT R15, R12, 0x5410, R15 ;  /* 0x000054100c0f7816 */ /* 0x000fe2000000000f */
[----:B------:R-:W-:Y:S01]  /*7840*/  FFMA.FTZ R12, R98, c[0x0][0x23c], -R2 ;  /* 0x00008f00620c7a23 */ /* 0x000fe20000010802 */
[C---:B------:R-:W-:Y:S01]  /*7850*/  LOP3.LUT R6, R4.reuse, 0xffff, RZ, 0xc0, !PT ;  /* 0x0000ffff04067812 */ /* 0x040fe200078ec0ff */
[----:B------:R1:W2:Y:S01]  /*7860*/  MUFU.EX2 R229, R7 ;  /* 0x0000000700e57308 */ /* 0x0002a20000000800 */
[----:B------:R-:W-:Y:S01]  /*7870*/  LOP3.LUT R14, R4, 0xff, RZ, 0xc0, !PT ;  /* 0x000000ff040e7812 */ /* 0x000fe200078ec0ff */
[----:B------:R-:W-:Y:S01]  /*7880*/  HMMA.16816.F32 R108, R8, R22, RZ ;  /* 0x00000016086c723c */ /* 0x000fe200000018ff */
[----:B------:R-:W-:Y:S02]  /*7890*/  PRMT R13, R13, 0x5410, R16 ;  /* 0x000054100d0d7816 */ /* 0x000fe40000000010 */
[----:B------:R-:W-:-:S03]  /*78a0*/  SHF.R.U32.HI R16, RZ, 0x18, R4 ;  /* 0x00000018ff107819 */ /* 0x000fc60000011604 */
[----:B------:R3:W-:Y:S02]  /*78b0*/  MUFU.EX2 R220, R12 ;  /* 0x0000000c00dc7308 */ /* 0x0007e40000000800 */
[----:B------:R-:W-:Y:S01]  /*78c0*/  HMMA.16816.F32 R88, R8, R38, RZ ;  /* 0x000000260858723c */ /* 0x000fe200000018ff */
[----:B-1----:R-:W-:-:S07]  /*78d0*/  FFMA.FTZ R7, R99, c[0x0][0x23c], -R2 ;  /* 0x00008f0063077a23 */ /* 0x002fce0000010802 */
[----:B------:R-:W-:Y:S01]  /*78e0*/  HMMA.16816.F32 R96, R8, R30, RZ ;  /* 0x0000001e0860723c */ /* 0x000fe200000018ff */
[----:B------:R1:W4:Y:S01]  /*78f0*/  MUFU.EX2 R223, R7 ;  /* 0x0000000700df7308 */ /* 0x0003220000000800 */
[----:B---3--:R-:W-:-:S06]  /*7900*/  FFMA.FTZ R12, R76, c[0x0][0x23c], -R5 ;  /* 0x00008f004c0c7a23 */ /* 0x008fcc0000010805 */
[----:B------:R-:W-:Y:S01]  /*7910*/  HMMA.16816.F32 R80, R8, R42, RZ ;  /* 0x0000002a0850723c */ /* 0x000fe200000018ff */
[----:B------:R3:W-:Y:S06]  /*7920*/  MUFU.EX2 R227, R12 ;  /* 0x0000000c00e37308 */ /* 0x0007ec0000000800 */
[----:B------:R-:W-:Y:S01]  /*7930*/  FFMA.FTZ R8, R34, c[0x0][0x23c], -R5 ;  /* 0x00008f0022087a23 */ /* 0x000fe20000010805 */
[----:B-1----:R-:W-:-:S03]  /*7940*/  SHF.R.U32.HI R7, RZ, 0x8, R6 ;  /* 0x00000008ff077819 */ /* 0x002fc60000011606 */
[----:B------:R-:W-:Y:S01]  /*7950*/  MUFU.EX2 R221, R8 ;  /* 0x0000000800dd7308 */ /* 0x000fe20000000800 */
[----:B------:R-:W-:Y:S01]  /*7960*/  SHF.R.U32.HI R6, RZ, 0x10, R4 ;  /* 0x00000010ff067819 */ /* 0x000fe20000011604 */
[--C-:B------:R-:W-:Y:S01]  /*7970*/  HSET2.LE.AND R4, R15, R172.reuse, PT ;  /* 0x000000ac0f047233 */ /* 0x100fe20003803000 */
[----:B------:R-:W-:Y:S01]  /*7980*/  PRMT R17, R14, 0x5410, R7 ;  /* 0x000054100e117816 */ /* 0x000fe20000000007 */
[----:B------:R-:W-:Y:S01]  /*7990*/  HSET2.LE.AND R7, R13, R172, PT ;  /* 0x000000ac0d077233 */ /* 0x000fe20003803000 */
[----:B--2---:R-:W-:Y:S02]  /*79a0*/  F2FP.PACK_AB R15, R229, R228 ;  /* 0x000000e4e50f723e */ /* 0x004fe400000000ff */
[----:B------:R-:W-:Y:S02]  /*79b0*/  LOP3.LUT R14, R6, 0xff, RZ, 0xc0, !PT ;  /* 0x000000ff060e7812 */ /* 0x000fe400078ec0ff */
[----:B------:R-:W-:Y:S01]  /*79c0*/  LOP3.LUT R15, R7, R15, RZ, 0xc0, !PT ;  /* 0x0000000f070f7212 */ /* 0x000fe200078ec0ff */
[----:B------:R-:W-:Y:S01]  /*79d0*/  FFMA.FTZ R7, R75, c[0x0][0x23c], -R5 ;  /* 0x00008f004b077a23 */ /* 0x000fe20000010805 */
[----:B------:R-:W-:-:S02]  /*79e0*/  F2FP.PACK_AB R6, R231, R230 ;  /* 0x000000e6e706723e */ /* 0x000fc400000000ff */
[----:B---3--:R-:W-:Y:S01]  /*79f0*/  PRMT R12, R14, 0x5410, R16 ;  /* 0x000054100e0c7816 */ /* 0x008fe20000000010 */
[----:B------:R1:W-:Y:S01]  /*7a00*/  MUFU.EX2 R226, R7 ;  /* 0x0000000700e27308 */ /* 0x0003e20000000800 */
[----:B------:R-:W-:Y:S01]  /*7a10*/  LOP3.LUT R14, R4, R6, RZ, 0xc0, !PT ;  /* 0x00000006040e7212 */ /* 0x000fe200078ec0ff */
[--C-:B------:R-:W-:Y:S01]  /*7a20*/  HSET2.LE.AND R4, R17, R172.reuse, PT ;  /* 0x000000ac11047233 */ /* 0x100fe20003803000 */
[----:B------:R-:W-:Y:S02]  /*7a30*/  F2FP.PACK_AB R6, R232, R233 ;  /* 0x000000e9e806723e */ /* 0x000fe400000000ff */
[----:B----4-:R-:W-:Y:S01]  /*7a40*/  F2FP.PACK_AB R13, R220, R223 ;  /* 0x000000dfdc0d723e */ /* 0x010fe200000000ff */
[----:B-1----:R-:W-:Y:S01]  /*7a50*/  HSET2.LE.AND R7, R12, R172, PT ;  /* 0x000000ac0c077233 */ /* 0x002fe20003803000 */
[----:B------:R-:W-:Y:S01]  /*7a60*/  LOP3.LUT R12, R4, R6, RZ, 0xc0, !PT ;  /* 0x00000006040c7212 */ /* 0x000fe200078ec0ff */
[----:B------:R-:W-:Y:S02]  /*7a70*/  FFMA.FTZ R4, R35, c[0x0][0x23c], -R5 ;  /* 0x00008f0023047a23 */ /* 0x000fe40000010805 */
[----:B------:R-:W1:Y:S01]  /*7a80*/  LDSM.16.MT88.4 R32, [R186+0x6800] ;  /* 0x00680000ba20783b */ /* 0x000e620000004200 */
[----:B------:R-:W-:Y:S01]  /*7a90*/  LOP3.LUT R13, R7, R13, RZ, 0xc0, !PT ;  /* 0x0000000d070d7212 */ /* 0x000fe200078ec0ff */
[----:B------:R-:W-:Y:S01]  /*7aa0*/  IMAD.WIDE.U32 R6, R18, -0x2daee0ad, RZ ;  /* 0xd2511f5312067825 */ /* 0x000fe200078e00ff */
[----:B------:R2:W-:Y:S04]  /*7ab0*/  MUFU.EX2 R222, R4 ;  /* 0x0000000400de7308 */ /* 0x0005e80000000800 */
[----:B------:R-:W-:Y:S01]  /*7ac0*/  LOP3.LUT R9, R6, 0xffff, RZ, 0xc0, !PT ;  /* 0x0000ffff06097812 */ /* 0x000fe200078ec0ff */
[----:B------:R-:W-:Y:S01]  /*7ad0*/  HMMA.16816.F32 R116, R12, R30, RZ ;  /* 0x0000001e0c74723c */ /* 0x000fe200000018ff */
[----:B------:R-:W-:-:S02]  /*7ae0*/  SHF.R.U32.HI R8, RZ, 0x10, R6 ;  /* 0x00000010ff087819 */ /* 0x000fc40000011606 */
[----:B------:R-:W-:Y:S02]  /*7af0*/  SHF.R.U32.HI R16, RZ, 0x8, R9 ;  /* 0x00000008ff107819 */ /* 0x000fe40000011609 */
[----:B------:R-:W-:Y:S01]  /*7b00*/  LOP3.LUT R9, R8, 0xff, RZ, 0xc0, !PT ;  /* 0x000000ff08097812 */ /* 0x000fe200078ec0ff */
[--C-:B------:R-:W-:Y:S01]  /*7b10*/  FFMA.FTZ R8, R69, c[0x0][0x23c], -R3.reuse ;  /* 0x00008f0045087a23 */ /* 0x100fe20000010803 */
[----:B------:R-:W-:Y:S01]  /*7b20*/  LOP3.LUT R18, R6, 0xff, RZ, 0xc0, !PT ;  /* 0x000000ff06127812 */ /* 0x000fe200078ec0ff */
[C---:B------:R-:W-:Y:S01]  /*7b30*/  HMMA.16816.F32 R76, R12.reuse, R20, RZ ;  /* 0x000000140c4c723c */ /* 0x040fe200000018ff */
[----:B------:R-:W-:Y:S01]  /*7b40*/  SHF.R.U32.HI R17, RZ, 0x18, R6 ;  /* 0x00000018ff117819 */ /* 0x000fe20000011606 */
[----:B------:R3:W-:Y:S01]  /*7b50*/  MUFU.EX2 R218, R8 ;  /* 0x0000000800da7308 */ /* 0x0007e20000000800 */
[----:B--2---:R-:W-:Y:S01]  /*7b60*/  LOP3.LUT R4, R7, UR18, R26, 0x96, !PT ;  /* 0x0000001207047c12 */ /* 0x004fe2000f8e961a */
[----:B------:R-:W-:Y:S01]  /*7b70*/  FFMA.FTZ R7, R74, c[0x0][0x23c], -R3 ;  /* 0x00008f004a077a23 */ /* 0x000fe20000010803 */
[----:B------:R-:W-:Y:S01]  /*7b80*/  PRMT R9, R9, 0x5410, R17 ;  /* 0x0000541009097816 */ /* 0x000fe20000000011 */
[----:B------:R-:W2:Y:S01]  /*7b90*/  LDSM.16.MT88.4 R24, [R185+0x6800] ;  /* 0x00680000b918783b */ /* 0x000ea20000004200 */
[C---:B------:R-:W-:Y:S01]  /*7ba0*/  LOP3.LUT R6, R4.reuse, 0xffff, RZ, 0xc0, !PT ;  /* 0x0000ffff04067812 */ /* 0x040fe200078ec0ff */
[C---:B------:R-:W-:Y:S01]  /*7bb0*/  HMMA.16816.F32 R112, R12.reuse, R22, RZ ;  /* 0x000000160c70723c */ /* 0x040fe200000018ff */
[----:B------:R-:W-:Y:S01]  /*7bc0*/  LOP3.LUT R11, R4, 0xff, RZ, 0xc0, !PT ;  /* 0x000000ff040b7812 */ /* 0x000fe200078ec0ff */
[----:B------:R4:W5:Y:S01]  /*7bd0*/  MUFU.EX2 R219, R7 ;  /* 0x0000000700db7308 */ /* 0x0009620000000800 */
[----:B------:R-:W-:Y:S01]  /*7be0*/  SHF.R.U32.HI R10, RZ, 0x18, R4 ;  /* 0x00000018ff0a7819 */ /* 0x000fe20000011604 */
[----:B------:R-:W1:Y:S04]  /*7bf0*/  LDSM.16.MT88.4 R20, [R188+0x6800] ;  /* 0x00680000bc14783b */ /* 0x000e680000004200 */
[----:B------:R-:W-:Y:S01]  /*7c00*/  HMMA.16816.F32 R64, R12, R28, RZ ;  /* 0x0000001c0c40723c */ /* 0x000fe200000018ff */
[----:B---3--:R-:W-:-:S07]  /*7c10*/  SHF.R.U32.HI R8, RZ, 0x8, R6 ;  /* 0x00000008ff087819 */ /* 0x008fce0000011606 */
[C---:B------:R-:W-:Y:S01]  /*7c20*/  HMMA.16816.F32 R56, R12.reuse, R36, RZ ;  /* 0x000000240c38723c */ /* 0x040fe200000018ff */
[----:B----4-:R-:W-:Y:S02]  /*7c30*/  SHF.R.U32.HI R7, RZ, 0x10, R4 ;  /* 0x00000010ff077819 */ /* 0x010fe40000011604 */
[----:B------:R-:W-:Y:S02]  /*7c40*/  PRMT R4, R18, 0x5410, R16 ;  /* 0x0000541012047816 */ /* 0x000fe40000000010 */
[----:B------:R-:W-:Y:S01]  /*7c50*/  LOP3.LUT R6, R7, 0xff, RZ, 0xc0, !PT ;  /* 0x000000ff07067812 */ /* 0x000fe200078ec0ff */
[--C-:B------:R-:W-:Y:S01]  /*7c60*/  FFMA.FTZ R7, R124, c[0x0][0x23c], -R3.reuse ;  /* 0x00008f007c077a23 */ /* 0x100fe20000010803 */
[----:B------:R-:W-:Y:S01]  /*7c70*/  PRMT R16, R11, 0x5410, R8 ;  /* 0x000054100b107816 */ /* 0x000fe20000000008 */
[----:B------:R-:W-:Y:S01]  /*7c80*/  FFMA.FTZ R8, R122, c[0x0][0x23c], -R3 ;  /* 0x00008f007a087a23 */ /* 0x000fe20000010803 */
[----:B-----5:R-:W-:Y:S01]  /*7c90*/  F2FP.PACK_AB R11, R218, R219 ;  /* 0x000000dbda0b723e */ /* 0x020fe200000000ff */
[----:B------:R3:W-:Y:S01]  /*7ca0*/  MUFU.EX2 R217, R7 ;  /* 0x0000000700d97308 */ /* 0x0007e20000000800 */
[----:B------:R-:W-:Y:S01]  /*7cb0*/  PRMT R17, R6, 0x5410, R10 ;  /* 0x0000541006117816 */ /* 0x000fe2000000000a */
[--C-:B------:R-:W-:Y:S01]  /*7cc0*/  HSET2.LE.AND R4, R4, R172.reuse, PT ;  /* 0x000000ac04047233 */ /* 0x100fe20003803000 */
[----:B------:R-:W-:Y:S01]  /*7cd0*/  F2FP.PACK_AB R6, R221, R222 ;  /* 0x000000dedd06723e */ /* 0x000fe200000000ff */
[----:B------:R-:W-:Y:S01]  /*7ce0*/  HMMA.16816.F32 R132, R12, R38, RZ ;  /* 0x000000260c84723c */ /* 0x000fe200000018ff */
[----:B------:R-:W4:Y:S02]  /*7cf0*/  LDSM.16.MT88.4 R36, [R187+0x6800] ;  /* 0x00680000bb24783b */ /* 0x000f240000004200 */
[----:B------:R-:W-:Y:S01]  /*7d00*/  LOP3.LUT R10, R4, R6, RZ, 0xc0, !PT ;  /* 0x00000006040a7212 */ /* 0x000fe200078ec0ff */
[----:B------:R5:W1:Y:S01]  /*7d10*/  MUFU.EX2 R216, R8 ;  /* 0x0000000800d87308 */ /* 0x000a620000000800 */
[----:B------:R-:W-:Y:S01]  /*7d20*/  HSET2.LE.AND R4, R16, R172, PT ;  /* 0x000000ac10047233 */ /* 0x000fe20003803000 */
[----:B------:R-:W-:-:S02]  /*7d30*/  F2FP.PACK_AB R6, R226, R227 ;  /* 0x000000e3e206723e */ /* 0x000fc400000000ff */
[----:B------:R-:W-:Y:S01]  /*7d40*/  HMMA.16816.F32 R52, R12, R40, RZ ;  /* 0x000000280c34723c */ /* 0x000fe200000018ff */
[----:B---3--:R-:W-:Y:S01]  /*7d50*/  HSET2.LE.AND R7, R9, R172, PT ;  /* 0x000000ac09077233 */ /* 0x008fe20003803000 */
[----:B------:R-:W-:-:S06]  /*7d60*/  FFMA.FTZ R9, R126, c[0x0][0x23c], -R0 ;  /* 0x00008f007e097a23 */ /* 0x000fcc0000010800 */
[----:B------:R-:W-:Y:S01]  /*7d70*/  HMMA.16816.F32 R128, R12, R42, RZ ;  /* 0x0000002a0c80723c */ /* 0x000fe200000018ff */
[----:B------:R-:W-:Y:S01]  /*7d80*/  LOP3.LUT R11, R7, R11, RZ, 0xc0, !PT ;  /* 0x0000000b070b7212 */ /* 0x000fe200078ec0ff */
[----:B------:R-:W-:Y:S01]  /*7d90*/  FFMA.FTZ R7, R127, c[0x0][0x23c], -R0 ;  /* 0x00008f007f077a23 */ /* 0x000fe20000010800 */
[----:B------:R3:W-:Y:S01]  /*7da0*/  MUFU.EX2 R214, R9 ;  /* 0x0000000900d67308 */ /* 0x0007e20000000800 */
[----:B-----5:R-:W-:Y:S01]  /*7db0*/  LOP3.LUT R8, R4, R6, RZ, 0xc0, !PT ;  /* 0x0000000604087212 */ /* 0x020fe200078ec0ff */
[----:B------:R-:W-:Y:S01]  /*7dc0*/  HSET2.LE.AND R4, R17, R172, PT ;  /* 0x000000ac11047233 */ /* 0x000fe20003803000 */
[----:B-1----:R-:W-:Y:S01]  /*7dd0*/  F2FP.PACK_AB R6, R216, R217 ;  /* 0x000000d9d806723e */ /* 0x002fe200000000ff */
[----:B------:R-:W-:-:S04]  /*7de0*/  FFMA.FTZ R12, R143, c[0x0][0x23c], -R2 ;  /* 0x00008f008f0c7a23 */ /* 0x000fc80000010802 */
[----:B------:R1:W-:Y:S01]  /*7df0*/  MUFU.EX2 R215, R7 ;  /* 0x0000000700d77308 */ /* 0x0003e20000000800 */
[----:B---3--:R-:W-:Y:S01]  /*7e00*/  LOP3.LUT R9, R4, R6, RZ, 0xc0, !PT ;  /* 0x0000000604097212 */ /* 0x008fe200078ec0ff */
[----:B------:R-:W-:Y:S01]  /*7e10*/  FFMA.FTZ R4, R125, c[0x0][0x23c], -R0 ;  /* 0x00008f007d047a23 */ /* 0x000fe20000010800 */
[----:B------:R-:W-:-:S05]  /*7e20*/  LOP3.LUT R6, R49, UR8, R120, 0x96, !PT ;  /* 0x0000000831067c12 */ /* 0x000fca000f8e9678 */
[----:B------:R-:W-:Y:S01]  /*7e30*/  MUFU.EX2 R183, R12 ;  /* 0x0000000c00b77308 */ /* 0x000fe20000000800 */
[----:B------:R-:W-:Y:S01]  /*7e40*/  HMMA.16816.F32 R124, R8, R32, R92 ;  /* 0x00000020087c723c */ /* 0x000fe2000000185c */
[----:B-1----:R-:W-:-:S06]  /*7e50*/  IMAD.U32 R7, RZ, RZ, UR4 ;  /* 0x00000004ff077e24 */ /* 0x002fcc000f8e00ff */
[----:B------:R1:W-:Y:S01]  /*7e60*/  MUFU.EX2 R213, R4 ;  /* 0x0000000400d57308 */ /* 0x0003e20000000800 */
[----:B------:R-:W-:Y:S01]  /*7e70*/  LOP3.LUT R7, R235, UR31, R7, 0x96, !PT ;  /* 0x0000001feb077c12 */ /* 0x000fe2000f8e9607 */
[----:B--2---:R-:W-:Y:S04]  /*7e80*/  HMMA.16816.F32 R84, R8, R24, R84 ;  /* 0x000000180854723c */ /* 0x004fe80000001854 */
[----:B------:R-:W-:-:S04]  /*7e90*/  IMAD.WIDE.U32 R30, R7, -0x326172a9, RZ ;  /* 0xcd9e8d57071e7825 */ /* 0x000fc800078e00ff */
[----:B------:R-:W-:Y:S01]  /*7ea0*/  FFMA.FTZ R7, R123, c[0x0][0x23c], -R0 ;  /* 0x00008f007b077a23 */ /* 0x000fe20000010800 */
[----:B------:R-:W-:Y:S03]  /*7eb0*/  HMMA.16816.F32 R100, R8, R20, R100 ;  /* 0x000000140864723c */ /* 0x000fe60000001864 */
[----:B------:R2:W3:Y:S01]  /*7ec0*/  MUFU.EX2 R212, R7 ;  /* 0x0000000700d47308 */ /* 0x0004e20000000800 */
[----:B-1----:R-:W-:-:S04]  /*7ed0*/  LOP3.LUT R4, R31, UR16, R50, 0x96, !PT ;  /* 0x000000101f047c12 */ /* 0x002fc8000f8e9632 */
[----:B----4-:R-:W-:Y:S01]  /*7ee0*/  HMMA.16816.F32 R104, R8, R36, R104 ;  /* 0x000000240868723c */ /* 0x010fe20000001868 */
[----:B------:R-:W-:-:S04]  /*7ef0*/  IMAD.WIDE.U32 R28, R4, -0x2daee0ad, RZ ;  /* 0xd2511f53041c7825 */ /* 0x000fc800078e00ff */
[----:B------:R-:W-:Y:S01]  /*7f00*/  FFMA.FTZ R4, R158, c[0x0][0x23c], -R2 ;  /* 0x00008f009e047a23 */ /* 0x000fe20000010802 */
[----:B------:R-:W-:Y:S02]  /*7f10*/  LOP3.LUT R19, R29, UR13, R46, 0x96, !PT ;  /* 0x0000000d1d137c12 */ /* 0x000fe4000f8e962e */
[----:B------:R-:W-:Y:S01]  /*7f20*/  HMMA.16816.F32 R108, R8, R26, R108 ;  /* 0x0000001a086c723c */ /* 0x000fe2000000186c */
[----:B------:R1:W-:Y:S01]  /*7f30*/  MUFU.EX2 R182, R4 ;  /* 0x0000000400b67308 */ /* 0x0003e20000000800 */
[----:B--2---:R-:W-:-:S05]  /*7f40*/  IMAD.WIDE.U32 R6, R6, -0x2daee0ad, RZ ;  /* 0xd2511f5306067825 */ /* 0x004fca00078e00ff */
[C---:B------:R-:W-:Y:S01]  /*7f50*/  LOP3.LUT R13, R6.reuse, 0xffff, RZ, 0xc0, !PT ;  /* 0x0000ffff060d7812 */ /* 0x040fe200078ec0ff */
[C---:B------:R-:W-:Y:S01]  /*7f60*/  HMMA.16816.F32 R96, R8.reuse, R22, R96 ;  /* 0x000000160860723c */ /* 0x040fe20000001860 */
[----:B------:R-:W-:Y:S02]  /*7f70*/  LOP3.LUT R14, R6, 0xff, RZ, 0xc0, !PT ;  /* 0x000000ff060e7812 */ /* 0x000fe400078ec0ff */
[--C-:B------:R-:W-:Y:S02]  /*7f80*/  SHF.R.U32.HI R12, RZ, 0x10, R6.reuse ;  /* 0x00000010ff0c7819 */ /* 0x100fe40000011606 */
[----:B------:R-:W-:Y:S01]  /*7f90*/  SHF.R.U32.HI R18, RZ, 0x18, R6 ;  /* 0x00000018ff127819 */ /* 0x000fe20000011606 */
[--C-:B------:R-:W-:Y:S01]  /*7fa0*/  FFMA.FTZ R6, R142, c[0x0][0x23c], -R2.reuse ;  /* 0x00008f008e067a23 */ /* 0x100fe20000010802 */
[----:B------:R-:W-:Y:S01]  /*7fb0*/  LOP3.LUT R17, R12, 0xff, RZ, 0xc0, !PT ;  /* 0x000000ff0c117812 */ /* 0x000fe200078ec0ff */
[----:B------:R-:W-:Y:S01]  /*7fc0*/  FFMA.FTZ R12, R155, c[0x0][0x23c], -R2 ;  /* 0x00008f009b0c7a23 */ /* 0x000fe20000010802 */
[----:B-1----:R-:W-:Y:S01]  /*7fd0*/  LOP3.LUT R4, R7, UR18, R62, 0x96, !PT ;  /* 0x0000001207047c12 */ /* 0x002fe2000f8e963e */
[----:B------:R1:W2:Y:S01]  /*7fe0*/  MUFU.EX2 R181, R6 ;  /* 0x0000000600b57308 */ /* 0x0002a20000000800 */
[----:B------:R-:W-:Y:S01]  /*7ff0*/  SHF.R.U32.HI R7, RZ, 0x8, R13 ;  /* 0x00000008ff077819 */ /* 0x000fe2000001160d */
[----:B------:R-:W-:Y:S01]  /*8000*/  HMMA.16816.F32 R120, R8, R34, R88 ;  /* 0x000000220878723c */ /* 0x000fe20000001858 */
[----:B------:R-:W-:-:S02]  /*8010*/  LOP3.LUT R16, R4, 0xff, RZ, 0xc0, !PT ;  /* 0x000000ff04107812 */ /* 0x000fc400078ec0ff */
[----:B------:R-:W-:Y:S02]  /*8020*/  PRMT R13, R14, 0x5410, R7 ;  /* 0x000054100e0d7816 */ /* 0x000fe40000000007 */
[----:B------:R-:W-:Y:S01]  /*8030*/  LOP3.LUT R7, R4, 0xffff, RZ, 0xc0, !PT ;  /* 0x0000ffff04077812 */ /* 0x000fe200078ec0ff */
[----:B------:R4:W5:Y:S01]  /*8040*/  MUFU.EX2 R180, R12 ;  /* 0x0000000c00b47308 */ /* 0x0009620000000800 */
[--C-:B------:R-:W-:Y:S01]  /*8050*/  SHF.R.U32.HI R15, RZ, 0x18, R4.reuse ;  /* 0x00000018ff0f7819 */ /* 0x100fe20000011604 */
[----:B------:R-:W-:Y:S01]  /*8060*/  HMMA.16816.F32 R92, R8, R38, R80 ;  /* 0x00000026085c723c */ /* 0x000fe20000001850 */
[----:B------:R-:W-:Y:S02]  /*8070*/  SHF.R.U32.HI R14, RZ, 0x8, R7 ;  /* 0x00000008ff0e7819 */ /* 0x000fe40000011607 */
[----:B-1----:R-:W-:Y:S01]  /*8080*/  SHF.R.U32.HI R6, RZ, 0x10, R4 ;  /* 0x00000010ff067819 */ /* 0x002fe20000011604 */
[----:B------:R-:W-:Y:S01]  /*8090*/  HSET2.LE.AND R4, R13, R172, PT ;  /* 0x000000ac0d047233 */ /* 0x000fe20003803000 */
[----:B------:R-:W-:-:S02]  /*80a0*/  PRMT R13, R16, 0x5410, R14 ;  /* 0x00005410100d7816 */ /* 0x000fc4000000000e */
[----:B------:R-:W-:Y:S01]  /*80b0*/  IMAD.WIDE.U32 R10, R19, -0x326172a9, RZ ;  /* 0xcd9e8d57130a7825 */ /* 0x000fe200078e00ff */
[----:B------:R-:W-:Y:S02]  /*80c0*/  LOP3.LUT R7, R6, 0xff, RZ, 0xc0, !PT ;  /* 0x000000ff06077812 */ /* 0x000fe400078ec0ff */
[----:B---3--:R-:W-:Y:S01]  /*80d0*/  F2FP.PACK_AB R6, R212, R213 ;  /* 0x000000d5d406723e */ /* 0x008fe200000000ff */
[----:B------:R-:W-:Y:S01]  /*80e0*/  FFMA.FTZ R8, R141, c[0x0][0x23c], -R5 ;  /* 0x00008f008d087a23 */ /* 0x000fe20000010805 */
[----:B----4-:R-:W-:Y:S02]  /*80f0*/  PRMT R12, R17, 0x5410, R18 ;  /* 0x00005410110c7816 */ /* 0x010fe40000000012 */
[----:B------:R-:W-:Y:S01]  /*8100*/  LOP3.LUT R14, R4, R6, RZ, 0xc0, !PT ;  /* 0x00000006040e7212 */ /* 0x000fe200078ec0ff */
[----:B------:R1:W-:Y:S01]  /*8110*/  MUFU.EX2 R179, R8 ;  /* 0x0000000800b37308 */ /* 0x0003e20000000800 */
[----:B------:R-:W-:Y:S01]  /*8120*/  PRMT R16, R7, 0x5410, R15 ;  /* 0x0000541007107816 */ /* 0x000fe2000000000f */
[--C-:B------:R-:W-:Y:S01]  /*8130*/  HSET2.LE.AND R4, R12, R172.reuse, PT ;  /* 0x000000ac0c047233 */ /* 0x100fe20003803000 */
[----:B--2---:R-:W-:Y:S01]  /*8140*/  F2FP.PACK_AB R6, R181, R183 ;  /* 0x000000b7b506723e */ /* 0x004fe200000000ff */
[----:B------:R-:W-:Y:S01]  /*8150*/  HSET2.LE.AND R7, R13, R172, PT ;  /* 0x000000ac0d077233 */ /* 0x000fe20003803000 */
[----:B------:R-:W-:-:S02]  /*8160*/  LOP3.LUT R17, R45, UR14, R30, 0x96, !PT ;  /* 0x0000000e2d117c12 */ /* 0x000fc4000f8e961e */
[----:B------:R-:W-:Y:S02]  /*8170*/  F2FP.PACK_AB R12, R214, R215 ;  /* 0x000000d7d60c723e */ /* 0x000fe400000000ff */
[----:B------:R-:W-:Y:S01]  /*8180*/  LOP3.LUT R15, R4, R6, RZ, 0xc0, !PT ;  /* 0x00000006040f7212 */ /* 0x000fe200078ec0ff */
[----:B------:R-:W-:Y:S01]  /*8190*/  HSET2.LE.AND R4, R16, R172, PT ;  /* 0x000000ac10047233 */ /* 0x000fe20003803000 */
[----:B------:R-:W-:Y:S01]  /*81a0*/  LOP3.LUT R12, R7, R12, RZ, 0xc0, !PT ;  /* 0x0000000c070c7212 */ /* 0x000fe200078ec0ff */
[----:B------:R-:W-:Y:S01]  /*81b0*/  IMAD.WIDE.U32 R6, R17, -0x2daee0ad, RZ ;  /* 0xd2511f5311067825 */ /* 0x000fe200078e00ff */
[----:B-----5:R-:W-:-:S04]  /*81c0*/  F2FP.PACK_AB R13, R180, R182 ;  /* 0x000000b6b40d723e */ /* 0x020fc800000000ff */
[----:B------:R-:W-:Y:S02]  /*81d0*/  LOP3.LUT R13, R4, R13, RZ, 0xc0, !PT ;  /* 0x0000000d040d7212 */ /* 0x000fe400078ec0ff */
[----:B------:R-:W-:Y:S01]  /*81e0*/  LOP3.LUT R4, R7, UR11, R28, 0x96, !PT ;  /* 0x0000000b07047c12 */ /* 0x000fe2000f8e961c */
[----:B------:R-:W-:-:S04]  /*81f0*/  FFMA.FTZ R7, R138, c[0x0][0x23c], -R5 ;  /* 0x00008f008a077a23 */ /* 0x000fc80000010805 */
[----:B------:R-:W-:Y:S01]  /*8200*/  IMAD.WIDE.U32 R42, R4, -0x326172a9, RZ ;  /* 0xcd9e8d57042a7825 */ /* 0x000fe200078e00ff */
[----:B------:R-:W-:Y:S01]  /*8210*/  LOP3.LUT R4, R11, UR12, R44, 0x96, !PT ;  /* 0x0000000c0b047c12 */ /* 0x000fe2000f8e962c */
[----:B------:R2:W-:Y:S01]  /*8220*/  MUFU.EX2 R178, R7 ;  /* 0x0000000700b27308 */ /* 0x0005e20000000800 */
[----:B------:R-:W-:Y:S01]  /*8230*/  LOP3.LUT R11, R31, UR16, R174, 0x96, !PT ;  /* 0x000000101f0b7c12 */ /* 0x000fe2000f8e96ae */
[----:B------:R-:W-:Y:S01]  /*8240*/  HMMA.16816.F32 R80, R12, R24, R76 ;  /* 0x000000180c50723c */ /* 0x000fe2000000184c */
[----:B------:R-:W-:Y:S01]  /*8250*/  LOP3.LUT R10, R43, UR10, R10, 0x96, !PT ;  /* 0x0000000a2b0a7c12 */ /* 0x000fe2000f8e960a */
[----:B-1----:R-:W-:-:S04]  /*8260*/  IMAD.WIDE.U32 R8, R4, -0x2daee0ad, RZ ;  /* 0xd2511f5304087825 */ /* 0x002fc800078e00ff */
[----:B------:R-:W-:Y:S01]  /*8270*/  IMAD.WIDE.U32 R40, R10, -0x2daee0ad, RZ ;  /* 0xd2511f530a287825 */ /* 0x000fe200078e00ff */
[----:B------:R-:W-:Y:S01]  /*8280*/  LOP3.LUT R10, R225, UR14, R30, 0x96, !PT ;  /* 0x0000000ee10a7c12 */ /* 0x000fe2000f8e961e */
[C---:B------:R-:W-:Y:S01]  /*8290*/  HMMA.16816.F32 R76, R12.reuse, R20, R64 ;  /* 0x000000140c4c723c */ /* 0x040fe20000001840 */
[----:B------:R-:W1:Y:S01]  /*82a0*/  LDSM.16.MT88.4 R28, [R188+0x7000] ;  /* 0x00700000bc1c783b */ /* 0x000e620000004200 */
[----:B------:R-:W-:Y:S02]  /*82b0*/  FFMA.FTZ R4, R137, c[0x0][0x23c], -R5 ;  /* 0x00008f0089047a23 */ /* 0x000fe40000010805 */
[----:B------:R-:W-:Y:S01]  /*82c0*/  IMAD.WIDE.U32 R62, R10, -0x2daee0ad, RZ ;  /* 0xd2511f530a3e7825 */ /* 0x000fe200078e00ff */
[----:B--2---:R-:W-:Y:S01]  /*82d0*/  LOP3.LUT R7, R9, UR9, R6, 0x96, !PT ;  /* 0x0000000909077c12 */ /* 0x004fe2000f8e9606 */
[----:B------:R2:W-:Y:S01]  /*82e0*/  MUFU.EX2 R177, R4 ;  /* 0x0000000400b17308 */ /* 0x0005e20000000800 */
[----:B------:R-:W-:Y:S01]  /*82f0*/  LOP3.LUT R6, R41, UR7, R8, 0x96, !PT ;  /* 0x0000000729067c12 */ /* 0x000fe2000f8e9608 */
[----:B------:R-:W-:Y:S01]  /*8300*/  IMAD.WIDE.U32 R8, R11, -0x2daee0ad, RZ ;  /* 0xd2511f530b087825 */ /* 0x000fe200078e00ff */
[----:B------:R-:W-:Y:S03]  /*8310*/  HMMA.16816.F32 R64, R12, R32, R56 ;  /* 0x000000200c40723c */ /* 0x000fe60000001838 */
[----:B------:R-:W-:Y:S01]  /*8320*/  IMAD.WIDE.U32 R44, R7, -0x326172a9, RZ ;  /* 0xcd9e8d57072c7825 */ /* 0x000fe200078e00ff */
[----:B------:R-:W-:-:S02]  /*8330*/  LOP3.LUT R17, R63, UR11, R8, 0x96, !PT ;  /* 0x0000000b3f117c12 */ /* 0x000fc4000f8e9608 */
[----:B------:R-:W-:Y:S01]  /*8340*/  LOP3.LUT R18, R9, UR13, R60, 0x96, !PT ;  /* 0x0000000d09127c12 */ /* 0x000fe2000f8e963c */
[----:B------:R-:W-:Y:S01]  /*8350*/  IMAD.WIDE.U32 R6, R6, -0x326172a9, RZ ;  /* 0xcd9e8d5706067825 */ /* 0x000fe200078e00ff */
[C---:B------:R-:W-:Y:S01]  /*8360*/  HMMA.16816.F32 R56, R12.reuse, R26, R112 ;  /* 0x0000001a0c38723c */ /* 0x040fe20000001870 */
[----:B------:R-:W-:Y:S02]  /*8370*/  LDSM.16.MT88.4 R24, [R185+0x7000] ;  /* 0x00700000b918783b */ /* 0x000fe40000004200 */
[----:B------:R-:W-:Y:S01]  /*8380*/  FFMA.FTZ R8, R139, c[0x0][0x23c], -R3 ;  /* 0x00008f008b087a23 */ /* 0x000fe20000010803 */
[----:B------:R-:W-:Y:S01]  /*8390*/  LOP3.LUT R9, R6, 0xffff, RZ, 0xc0, !PT ;  /* 0x0000ffff06097812 */ /* 0x000fe200078ec0ff */
[----:B--2---:R-:W-:Y:S01]  /*83a0*/  FFMA.FTZ R4, R136, c[0x0][0x23c], -R5 ;  /* 0x00008f0088047a23 */ /* 0x004fe20000010805 */
[----:B------:R-:W-:Y:S01]  /*83b0*/  LOP3.LUT R16, R6, 0xff, RZ, 0xc0, !PT ;  /* 0x000000ff06107812 */ /* 0x000fe200078ec0ff */
[----:B------:R2:W-:Y:S01]  /*83c0*/  MUFU.EX2 R175, R8 ;  /* 0x0000000800af7308 */ /* 0x0005e20000000800 */
[----:B------:R-:W-:Y:S01]  /*83d0*/  SHF.R.U32.HI R11, RZ, 0x18, R6 ;  /* 0x00000018ff0b7819 */ /* 0x000fe20000011606 */
[----:B------:R-:W-:Y:S01]  /*83e0*/  IMAD.WIDE.U32 R18, R18, -0x326172a9, RZ ;  /* 0xcd9e8d5712127825 */ /* 0x000fe200078e00ff */
[----:B------:R-:W-:Y:S01]  /*83f0*/  SHF.R.U32.HI R10, RZ, 0x8, R9 ;  /* 0x00000008ff0a7819 */ /* 0x000fe20000011609 */
[C---:B------:R-:W-:Y:S02]  /*8400*/  HMMA.16816.F32 R136, R12.reuse, R36, R52 ;  /* 0x000000240c88723c */ /* 0x040fe40000001834 */
[----:B------:R-:W-:Y:S01]  /*8410*/  IMAD.WIDE.U32 R68, R17, -0x326172a9, RZ ;  /* 0xcd9e8d5711447825 */ /* 0x000fe200078e00ff */
[----:B------:R-:W-:Y:S01]  /*8420*/  PRMT R10, R16, 0x5410, R10 ;  /* 0x00005410100a7816 */ /* 0x000fe2000000000a */
[----:B------:R3:W4:Y:S04]  /*8430*/  MUFU.EX2 R176, R4 ;  /* 0x0000000400b07308 */ /* 0x0007280000000800 */
[----:B------:R-:W-:Y:S01]  /*8440*/  HMMA.16816.F32 R52, R12, R22, R116 ;  /* 0x000000160c34723c */ /* 0x000fe20000001874 */
[----:B------:R-:W-:Y:S01]  /*8450*/  LDSM.16.MT88.4 R20, [R186+0x7000] ;  /* 0x00700000ba14783b */ /* 0x000fe20000004200 */
[----:B--2---:R-:W-:-:S04]  /*8460*/  SHF.R.U32.HI R8, RZ, 0x10, R6 ;  /* 0x00000010ff087819 */ /* 0x004fc80000011606 */
[----:B------:R-:W-:Y:S02]  /*8470*/  LOP3.LUT R8, R8, 0xff, RZ, 0xc0, !PT ;  /* 0x000000ff08087812 */ /* 0x000fe400078ec0ff */
[C---:B------:R-:W-:Y:S01]  /*8480*/  HMMA.16816.F32 R48, R12.reuse, R34, R132 ;  /* 0x000000220c30723c */ /* 0x040fe20000001884 */
[----:B------:R-:W2:Y:S01]  /*8490*/  LDSM.16.MT88.4 R32, [R187+0x7000] ;  /* 0x00700000bb20783b */ /* 0x000ea20000004200 */
[----:B---3--:R-:W-:Y:S01]  /*84a0*/  LOP3.LUT R4, R7, UR17, R44, 0x96, !PT ;  /* 0x0000001107047c12 */ /* 0x008fe2000f8e962c */
[----:B------:R-:W-:Y:S01]  /*84b0*/  FFMA.FTZ R7, R140, c[0x0][0x23c], -R3 ;  /* 0x00008f008c077a23 */ /* 0x000fe20000010803 */
[----:B------:R-:W-:Y:S02]  /*84c0*/  PRMT R11, R8, 0x5410, R11 ;  /* 0x00005410080b7816 */ /* 0x000fe4000000000b */
[C---:B------:R-:W-:Y:S01]  /*84d0*/  LOP3.LUT R6, R4.reuse, 0xffff, RZ, 0xc0, !PT ;  /* 0x0000ffff04067812 */ /* 0x040fe200078ec0ff */
[----:B------:R3:W5:Y:S01]  /*84e0*/  MUFU.EX2 R174, R7 ;  /* 0x0000000700ae7308 */ /* 0x0007620000000800 */
[----:B------:R-:W-:Y:S01]  /*84f0*/  LOP3.LUT R9, R4, 0xff, RZ, 0xc0, !PT ;  /* 0x000000ff04097812 */ /* 0x000fe200078ec0ff */
[----:B------:R-:W-:Y:S01]  /*8500*/  HMMA.16816.F32 R36, R12, R38, R128 ;  /* 0x000000260c24723c */ /* 0x000fe20000001880 */
[----:B------:R-:W-:-:S04]  /*8510*/  SHF.R.U32.HI R6, RZ, 0x8, R6 ;  /* 0x00000008ff067819 */ /* 0x000fc80000011606 */
[----:B------:R-:W-:Y:S02]  /*8520*/  PRMT R16, R9, 0x5410, R6 ;  /* 0x0000541009107816 */ /* 0x000fe40000000006 */
[--C-:B------:R-:W-:Y:S02]  /*8530*/  SHF.R.U32.HI R6, RZ, 0x10, R4.reuse ;  /* 0x00000010ff067819 */ /* 0x100fe40000011604 */
[----:B------:R-:W-:Y:S01]  /*8540*/  SHF.R.U32.HI R9, RZ, 0x18, R4 ;  /* 0x00000018ff097819 */ /* 0x000fe20000011604 */
[----:B------:R-:W-:Y:S01]  /*8550*/  HSET2.LE.AND R4, R10, R172, PT ;  /* 0x000000ac0a047233 */ /* 0x000fe20003803000 */
[----:B------:R-:W-:Y:S02]  /*8560*/  LOP3.LUT R8, R6, 0xff, RZ, 0xc0, !PT ;  /* 0x000000ff06087812 */ /* 0x000fe400078ec0ff */
[----:B----4-:R-:W-:Y:S01]  /*8570*/  F2FP.PACK_AB R6, R176, R177 ;  /* 0x000000b1b006723e */ /* 0x010fe200000000ff */
[----:B---3--:R-:W-:Y:S01]  /*8580*/  FFMA.FTZ R7, R150, c[0x0][0x23c], -R3 ;  /* 0x00008f0096077a23 */ /* 0x008fe20000010803 */
[----:B------:R-:W-:-:S02]  /*8590*/  PRMT R8, R8, 0x5410, R9 ;  /* 0x0000541008087816 */ /* 0x000fc40000000009 */
[----:B------:R-:W-:Y:S01]  /*85a0*/  LOP3.LUT R10, R4, R6, RZ, 0xc0, !PT ;  /* 0x00000006040a7212 */ /* 0x000fe200078ec0ff */
[----:B------:R3:W-:Y:S01]  /*85b0*/  MUFU.EX2 R173, R7 ;  /* 0x0000000700ad7308 */ /* 0x0007e20000000800 */
[----:B------:R-:W-:Y:S01]  /*85c0*/  FFMA.FTZ R6, R164, c[0x0][0x23c], -R0 ;  /* 0x00008f00a4067a23 */ /* 0x000fe20000010800 */
[----:B------:R-:W-:Y:S01]  /*85d0*/  HSET2.LE.AND R4, R16, R172, PT ;  /* 0x000000ac10047233 */ /* 0x000fe20003803000 */
[----:B------:R-:W-:Y:S01]  /*85e0*/  LOP3.LUT R12, R69, UR10, R18, 0x96, !PT ;  /* 0x0000000a450c7c12 */ /* 0x000fe2000f8e9612 */
[----:B------:R-:W-:-:S04]  /*85f0*/  FFMA.FTZ R16, R160, c[0x0][0x23c], -R0 ;  /* 0x00008f00a0107a23 */ /* 0x000fc80000010800 */
[----:B------:R4:W-:Y:S01]  /*8600*/  MUFU.EX2 R155, R6 ;  /* 0x00000006009b7308 */ /* 0x0009e20000000800 */
[----:B------:R-:W-:-:S04]  /*8610*/  IMAD.WIDE.U32 R46, R12, -0x2daee0ad, RZ ;  /* 0xd2511f530c2e7825 */ /* 0x000fc800078e00ff */
[----:B------:R-:W-:Y:S02]  /*8620*/  FFMA.FTZ R12, R167, c[0x0][0x23c], -R2 ;  /* 0x00008f00a70c7a23 */ /* 0x000fe40000010802 */
[----:B---3--:R-:W-:Y:S02]  /*8630*/  FFMA.FTZ R7, R146, c[0x0][0x23c], -R3 ;  /* 0x00008f0092077a23 */ /* 0x008fe40000010803 */
[----:B------:R3:W-:Y:S01]  /*8640*/  MUFU.EX2 R74, R12 ;  /* 0x0000000c004a7308 */ /* 0x0007e20000000800 */
[----:B----4-:R-:W-:-:S07]  /*8650*/  F2FP.PACK_AB R6, R178, R179 ;  /* 0x000000b3b206723e */ /* 0x010fce00000000ff */
[----:B------:R4:W1:Y:S01]  /*8660*/  MUFU.EX2 R158, R7 ;  /* 0x00000007009e7308 */ /* 0x0008620000000800 */
[----:B---3--:R-:W-:-:S07]  /*8670*/  FFMA.FTZ R12, R157, c[0x0][0x23c], -R2 ;  /* 0x00008f009d0c7a23 */ /* 0x008fce0000010802 */
[----:B------:R-:W-:Y:S01]  /*8680*/  MUFU.EX2 R150, R16 ;  /* 0x0000001000967308 */ /* 0x000fe20000000800 */
[----:B----4-:R-:W-:Y:S01]  /*8690*/  HSET2.LE.AND R7, R11, R172, PT ;  /* 0x000000ac0b077233 */ /* 0x010fe20003803000 */
[----:B-----5:R-:W-:-:S06]  /*86a0*/  F2FP.PACK_AB R11, R174, R175 ;  /* 0x000000afae0b723e */ /* 0x020fcc00000000ff */
[----:B------:R-:W-:Y:S01]  /*86b0*/  MUFU.EX2 R69, R12 ;  /* 0x0000000c00457308 */ /* 0x000fe20000000800 */
[----:B-1----:R-:W-:Y:S02]  /*86c0*/  F2FP.PACK_AB R9, R158, R173 ;  /* 0x000000ad9e09723e */ /* 0x002fe400000000ff */
[----:B------:R-:W-:Y:S01]  /*86d0*/  LOP3.LUT R11, R7, R11, RZ, 0xc0, !PT ;  /* 0x0000000b070b7212 */ /* 0x000fe200078ec0ff */
[----:B------:R-:W-:Y:S01]  /*86e0*/  HSET2.LE.AND R7, R8, R172, PT ;  /* 0x000000ac08077233 */ /* 0x000fe20003803000 */
[----:B------:R-:W-:Y:S01]  /*86f0*/  LOP3.LUT R8, R4, R6, RZ, 0xc0, !PT ;  /* 0x0000000604087212 */ /* 0x000fe200078ec0ff */
[----:B------:R-:W-:Y:S01]  /*8700*/  FFMA.FTZ R4, R154, c[0x0][0x23c], -R0 ;  /* 0x00008f009a047a23 */ /* 0x000fe20000010800 */
[----:B------:R-:W-:Y:S02]  /*8710*/  LOP3.LUT R6, R19, UR12, R224, 0x96, !PT ;  /* 0x0000000c13067c12 */ /* 0x000fe4000f8e96e0 */
[----:B------:R-:W-:Y:S01]  /*8720*/  LOP3.LUT R9, R7, R9, RZ, 0xc0, !PT ;  /* 0x0000000907097212 */ /* 0x000fe200078ec0ff */
[----:B------:R1:W-:Y:S02]  /*8730*/  MUFU.EX2 R146, R4 ;  /* 0x0000000400927308 */ /* 0x0003e40000000800 */
[----:B------:R-:W-:-:S04]  /*8740*/  IMAD.WIDE.U32 R6, R6, -0x2daee0ad, RZ ;  /* 0xd2511f5306067825 */ /* 0x000fc800078e00ff */
[----:B------:R-:W-:Y:S01]  /*8750*/  HMMA.16816.F32 R100, R8, R28, R100 ;  /* 0x0000001c0864723c */ /* 0x000fe20000001864 */
[----:B------:R-:W-:-:S07]  /*8760*/  LOP3.LUT R6, R47, UR7, R6, 0x96, !PT ;  /* 0x000000072f067c12 */ /* 0x000fce000f8e9606 */
[----:B--2---:R-:W-:Y:S01]  /*8770*/  HMMA.16816.F32 R132, R8, R32, R104 ;  /* 0x000000200884723c */ /* 0x004fe20000001868 */
[----:B-1----:R-:W-:-:S04]  /*8780*/  FFMA.FTZ R4, R148, c[0x0][0x23c], -R0 ;  /* 0x00008f0094047a23 */ /* 0x002fc80000010800 */
[----:B------:R1:W2:Y:S03]  /*8790*/  MUFU.EX2 R75, R4 ;  /* 0x00000004004b7308 */ /* 0x0002a60000000800 */
[C---:B------:R-:W-:Y:S08]  /*87a0*/  HMMA.16816.F32 R84, R8.reuse, R24, R84 ;  /* 0x000000180854723c */ /* 0x040ff00000001854 */
[----:B------:R-:W-:Y:S01]  /*87b0*/  HMMA.16816.F32 R116, R8, R20, R124 ;  /* 0x000000140874723c */ /* 0x000fe2000000187c */
[----:B------:R-:W-:Y:S01]  /*87c0*/  LDSM.16.MT88.4 R124, [R186+0x7800] ;  /* 0x00780000ba7c783b */ /* 0x000fe20000004200 */
[----:B-1----:R-:W-:Y:S01]  /*87d0*/  LOP3.LUT R4, R7, UR9, R62, 0x96, !PT ;  /* 0x0000000907047c12 */ /* 0x002fe2000f8e963e */
[----:B------:R-:W-:-:S05]  /*87e0*/  IMAD.WIDE.U32 R6, R6, -0x326172a9, RZ ;  /* 0xcd9e8d5706067825 */ /* 0x000fca00078e00ff */
[C---:B------:R-:W-:Y:S01]  /*87f0*/  HMMA.16816.F32 R88, R8.reuse, R26, R108 ;  /* 0x0000001a0858723c */ /* 0x040fe2000000186c */
[----:B------:R-:W-:Y:S01]  /*8800*/  LDSM.16.MT88.4 R108, [R188+0x7800] ;  /* 0x00780000bc6c783b */ /* 0x000fe20000004200 */
[----:B------:R-:W-:Y:S01]  /*8810*/  IMAD.WIDE.U32 R18, R4, -0x326172a9, RZ ;  /* 0xcd9e8d5704127825 */ /* 0x000fe200078e00ff */
[----:B------:R-:W-:Y:S02]  /*8820*/  LOP3.LUT R14, R6, 0xffff, RZ, 0xc0, !PT ;  /* 0x0000ffff060e7812 */ /* 0x000fe400078ec0ff */
[----:B------:R-:W-:Y:S02]  /*8830*/  SHF.R.U32.HI R12, RZ, 0x10, R6 ;  /* 0x00000010ff0c7819 */ /* 0x000fe40000011606 */
[----:B------:R-:W-:Y:S01]  /*8840*/  LOP3.LUT R4, R7, UR17, R18, 0x96, !PT ;  /* 0x0000001107047c12 */ /* 0x000fe2000f8e9612 */
[----:B------:R-:W-:Y:S01]  /*8850*/  FFMA.FTZ R7, R152, c[0x0][0x23c], -R2 ;  /* 0x00008f0098077a23 */ /* 0x000fe20000010802 */
[----:B------:R-:W-:Y:S01]  /*8860*/  LOP3.LUT R13, R6, 0xff, RZ, 0xc0, !PT ;  /* 0x000000ff060d7812 */ /* 0x000fe200078ec0ff */
[----:B------:R-:W-:Y:S01]  /*8870*/  HMMA.16816.F32 R104, R8, R30, R96 ;  /* 0x0000001e0868723c */ /* 0x000fe20000001860 */
[----:B------:R-:W-:Y:S01]  /*8880*/  SHF.R.U32.HI R14, RZ, 0x8, R14 ;  /* 0x00000008ff0e7819 */ /* 0x000fe2000001160e */
[----:B------:R1:W3:Y:S01]  /*8890*/  MUFU.EX2 R47, R7 ;  /* 0x00000007002f7308 */ /* 0x0002e20000000800 */
[----:B------:R-:W-:Y:S01]  /*88a0*/  LOP3.LUT R17, R12, 0xff, RZ, 0xc0, !PT ;  /* 0x000000ff0c117812 */ /* 0x000fe200078ec0ff */
[----:B------:R-:W-:Y:S01]  /*88b0*/  FFMA.FTZ R12, R162, c[0x0][0x23c], -R2 ;  /* 0x00008f00a20c7a23 */ /* 0x000fe20000010802 */
[----:B------:R-:W-:-:S02]  /*88c0*/  SHF.R.U32.HI R18, RZ, 0x18, R6 ;  /* 0x00000018ff127819 */ /* 0x000fc40000011606 */
[----:B------:R-:W-:Y:S01]  /*88d0*/  PRMT R14, R13, 0x5410, R14 ;  /* 0x000054100d0e7816 */ /* 0x000fe2000000000e */
[C---:B------:R-:W-:Y:S01]  /*88e0*/  HMMA.16816.F32 R120, R8.reuse, R22, R120 ;  /* 0x000000160878723c */ /* 0x040fe20000001878 */
[C---:B------:R-:W-:Y:S01]  /*88f0*/  LOP3.LUT R6, R4.reuse, 0xffff, RZ, 0xc0, !PT ;  /* 0x0000ffff04067812 */ /* 0x040fe200078ec0ff */
[----:B------:R4:W5:Y:S01]  /*8900*/  MUFU.EX2 R44, R12 ;  /* 0x0000000c002c7308 */ /* 0x0009620000000800 */
[----:B------:R-:W-:Y:S02]  /*8910*/  LOP3.LUT R16, R4, 0xff, RZ, 0xc0, !PT ;  /* 0x000000ff04107812 */ /* 0x000fe400078ec0ff */
[----:B------:R-:W-:Y:S02]  /*8920*/  SHF.R.U32.HI R15, RZ, 0x18, R4 ;  /* 0x00000018ff0f7819 */ /* 0x000fe40000011604 */
[----:B------:R-:W-:Y:S01]  /*8930*/  SHF.R.U32.HI R13, RZ, 0x8, R6 ;  /* 0x00000008ff0d7819 */ /* 0x000fe20000011606 */
[----:B------:R-:W-:Y:S01]  /*8940*/  HMMA.16816.F32 R60, R8, R34, R92 ;  /* 0x00000022083c723c */ /* 0x000fe2000000185c */
[----:B--2---:R-:W-:Y:S01]  /*8950*/  F2FP.PACK_AB R6, R75, R146 ;  /* 0x000000924b06723e */ /* 0x004fe200000000ff */
[----:B------:R-:W2:Y:S01]  /*8960*/  LDSM.16.MT88.4 R92, [R185+0x7800] ;  /* 0x00780000b95c783b */ /* 0x000ea20000004200 */
[----:B-1----:R-:W-:Y:S01]  /*8970*/  SHF.R.U32.HI R7, RZ, 0x10, R4 ;  /* 0x00000010ff077819 */ /* 0x002fe20000011604 */
[----:B------:R-:W-:Y:S01]  /*8980*/  HSET2.LE.AND R4, R14, R172, PT ;  /* 0x000000ac0e047233 */ /* 0x000fe20003803000 */
[----:B------:R-:W-:-:S02]  /*8990*/  PRMT R13, R16, 0x5410, R13 ;  /* 0x00005410100d7816 */ /* 0x000fc4000000000d */
[----:B------:R-:W-:Y:S02]  /*89a0*/  LOP3.LUT R7, R7, 0xff, RZ, 0xc0, !PT ;  /* 0x000000ff07077812 */ /* 0x000fe400078ec0ff */
[----:B------:R-:W-:Y:S02]  /*89b0*/  LOP3.LUT R14, R4, R6, RZ, 0xc0, !PT ;  /* 0x00000006040e7212 */ /* 0x000fe400078ec0ff */
[----:B----4-:R-:W-:Y:S02]  /*89c0*/  PRMT R12, R17, 0x5410, R18 ;  /* 0x00005410110c7816 */ /* 0x010fe40000000012 */
[----:B------:R-:W-:Y:S01]  /*89d0*/  PRMT R15, R7, 0x5410, R15 ;  /* 0x00005410070f7816 */ /* 0x000fe2000000000f */
[--C-:B------:R-:W-:Y:S01]  /*89e0*/  HSET2.LE.AND R7, R13, R172.reuse, PT ;  /* 0x000000ac0d077233 */ /* 0x100fe20003803000 */
[----:B---3--:R-:W-:Y:S01]  /*89f0*/  F2FP.PACK_AB R6, R47, R69 ;  /* 0x000000452f06723e */ /* 0x008fe200000000ff */
[--C-:B------:R-:W-:Y:S01]  /*8a00*/  HSET2.LE.AND R4, R12, R172.reuse, PT ;  /* 0x000000ac0c047233 */ /* 0x100fe20003803000 */
[----:B------:R-:W-:Y:S01]  /*8a10*/  F2FP.PACK_AB R12, R150, R155 ;  /* 0x0000009b960c723e */ /* 0x000fe200000000ff */
[----:B------:R-:W-:Y:S01]  /*8a20*/  HSET2.LE.AND R13, R15, R172, PT ;  /* 0x000000ac0f0d7233 */ /* 0x000fe20003803000 */
[----:B-----5:R-:W-:-:S02]  /*8a30*/  F2FP.PACK_AB R16, R44, R74 ;  /* 0x0000004a2c10723e */ /* 0x020fc400000000ff */
[----:B------:R-:W-:Y:S01]  /*8a40*/  LOP3.LUT R15, R4, R6, RZ, 0xc0, !PT ;  /* 0x00000006040f7212 */ /* 0x000fe200078ec0ff */
[----:B------:R-:W-:Y:S01]  /*8a50*/  FFMA.FTZ R4, R156, c[0x0][0x23c], -R5 ;  /* 0x00008f009c047a23 */ /* 0x000fe20000010805 */
[----:B------:R-:W-:Y:S01]  /*8a60*/  LOP3.LUT R12, R7, R12, RZ, 0xc0, !PT ;  /* 0x0000000c070c7212 */ /* 0x000fe200078ec0ff */
[----:B------:R-:W-:Y:S01]  /*8a70*/  FFMA.FTZ R7, R159, c[0x0][0x23c], -R3 ;  /* 0x00008f009f077a23 */ /* 0x000fe20000010803 */
[----:B------:R-:W-:Y:S01]  /*8a80*/  LOP3.LUT R13, R13, R16, RZ, 0xc0, !PT ;  /* 0x000000100d0d7212 */ /* 0x000fe200078ec0ff */
[----:B------:R1:W-:Y:S06]  /*8a90*/  MUFU.EX2 R43, R4 ;  /* 0x00000004002b7308 */ /* 0x0003ec0000000800 */
[C---:B------:R-:W-:Y:S08]  /*8aa0*/  HMMA.16816.F32 R76, R12.reuse, R28, R76 ;  /* 0x0000001c0c4c723c */ /* 0x040ff0000000184c */
[----:B------:R-:W-:Y:S01]  /*8ab0*/  HMMA.16816.F32 R56, R12, R26, R56 ;  /* 0x0000001a0c38723c */ /* 0x000fe20000001838 */
[----:B------:R-:W-:Y:S01]  /*8ac0*/  MUFU.EX2 R27, R7 ;  /* 0x00000007001b7308 */ /* 0x000fe20000000800 */
[----:B-1----:R-:W-:-:S06]  /*8ad0*/  FFMA.FTZ R4, R147, c[0x0][0x23c], -R5 ;  /* 0x00008f0093047a23 */ /* 0x002fcc0000010805 */
[C---:B------:R-:W-:Y:S01]  /*8ae0*/  HMMA.16816.F32 R80, R12.reuse, R24, R80 ;  /* 0x000000180c50723c */ /* 0x040fe20000001850 */
[----:B------:R1:W3:Y:S07]  /*8af0*/  MUFU.EX2 R41, R4 ;  /* 0x0000000400297308 */ /* 0x0002ee0000000800 */
[C---:B------:R-:W-:Y:S08]  /*8b00*/  HMMA.16816.F32 R128, R12.reuse, R32, R136 ;  /* 0x000000200c80723c */ /* 0x040ff00000001888 */
        /* <DEDUP_REMOVED lines=9> */
[----:B------:R-:W1:Y:S01]  /*8ba0*/  LDSM.16.MT88.4 R12, [R187+0x7800] ;  /* 0x00780000bb0c783b */ /* 0x000e620000004200 */
[----:B----4-:R-:W-:-:S05]  /*8bb0*/  IMAD.WIDE.U32 R4, R4, -0x2daee0ad, RZ ;  /* 0xd2511f5304047825 */ /* 0x010fca00078e00ff */
[----:B------:R-:W-:Y:S02]  /*8bc0*/  LOP3.LUT R6, R5, UR18, R40, 0x96, !PT ;  /* 0x0000001205067c12 */ /* 0x000fe4000f8e9628 */
[C---:B------:R-:W-:Y:S01]  /*8bd0*/  LOP3.LUT R10, R4.reuse, 0xffff, RZ, 0xc0, !PT ;  /* 0x0000ffff040a7812 */ /* 0x040fe200078ec0ff */
[----:B------:R-:W-:Y:S01]  /*8be0*/  FFMA.FTZ R5, R153, c[0x0][0x23c], -R3 ;  /* 0x00008f0099057a23 */ /* 0x000fe20000010803 */
[----:B------:R-:W-:Y:S02]  /*8bf0*/  LOP3.LUT R17, R4, 0xff, RZ, 0xc0, !PT ;  /* 0x000000ff04117812 */ /* 0x000fe400078ec0ff */
[--C-:B------:R-:W-:Y:S01]  /*8c00*/  SHF.R.U32.HI R11, RZ, 0x10, R4.reuse ;  /* 0x00000010ff0b7819 */ /* 0x100fe20000011604 */
[----:B------:R4:W1:Y:S01]  /*8c10*/  MUFU.EX2 R26, R5 ;  /* 0x00000005001a7308 */ /* 0x0008620000000800 */
[----:B------:R-:W-:Y:S02]  /*8c20*/  SHF.R.U32.HI R16, RZ, 0x18, R4 ;  /* 0x00000018ff107819 */ /* 0x000fe40000011604 */
[----:B------:R-:W-:-:S02]  /*8c30*/  LOP3.LUT R4, R6, 0xffff, RZ, 0xc0, !PT ;  /* 0x0000ffff06047812 */ /* 0x000fc400078ec0ff */
[----:B------:R-:W-:Y:S02]  /*8c40*/  LOP3.LUT R9, R6, 0xff, RZ, 0xc0, !PT ;  /* 0x000000ff06097812 */ /* 0x000fe400078ec0ff */
[--C-:B------:R-:W-:Y:S02]  /*8c50*/  SHF.R.U32.HI R7, RZ, 0x10, R6.reuse ;  /* 0x00000010ff077819 */ /* 0x100fe40000011606 */
[----:B------:R-:W-:Y:S02]  /*8c60*/  SHF.R.U32.HI R8, RZ, 0x18, R6 ;  /* 0x00000018ff087819 */ /* 0x000fe40000011606 */
[----:B------:R-:W-:Y:S02]  /*8c70*/  SHF.R.U32.HI R6, RZ, 0x8, R10 ;  /* 0x00000008ff067819 */ /* 0x000fe4000001160a */
[----:B------:R-:W-:Y:S02]  /*8c80*/  SHF.R.U32.HI R4, RZ, 0x8, R4 ;  /* 0x00000008ff047819 */ /* 0x000fe40000011604 */
[----:B------:R-:W-:Y:S01]  /*8c90*/  LOP3.LUT R10, R11, 0xff, RZ, 0xc0, !PT ;  /* 0x000000ff0b0a7812 */ /* 0x000fe200078ec0ff */
[----:B----4-:R-:W-:-:S03]  /*8ca0*/  FFMA.FTZ R5, R149, c[0x0][0x23c], -R3 ;  /* 0x00008f0095057a23 */ /* 0x010fc60000010803 */
[----:B------:R-:W-:Y:S01]  /*8cb0*/  PRMT R10, R10, 0x5410, R16 ;  /* 0x000054100a0a7816 */ /* 0x000fe20000000010 */
[----:B------:R4:W-:Y:S02]  /*8cc0*/  MUFU.EX2 R25, R5 ;  /* 0x0000000500197308 */ /* 0x0009e40000000800 */
[----:B----4-:R-:W-:Y:S02]  /*8cd0*/  LOP3.LUT R5, R7, 0xff, RZ, 0xc0, !PT ;  /* 0x000000ff07057812 */ /* 0x010fe400078ec0ff */
[----:B------:R-:W-:Y:S01]  /*8ce0*/  PRMT R7, R17, 0x5410, R6 ;  /* 0x0000541011077816 */ /* 0x000fe20000000006 */
[----:B------:R-:W-:Y:S01]  /*8cf0*/  FFMA.FTZ R6, R151, c[0x0][0x23c], -R3 ;  /* 0x00008f0097067a23 */ /* 0x000fe20000010803 */
[----:B------:R-:W-:Y:S01]  /*8d00*/  PRMT R3, R9, 0x5410, R4 ;  /* 0x0000541009037816 */ /* 0x000fe20000000004 */
[----:B------:R-:W-:Y:S01]  /*8d10*/  FFMA.FTZ R9, R169, c[0x0][0x23c], -R0 ;  /* 0x00008f00a9097a23 */ /* 0x000fe20000010800 */
[----:B------:R-:W-:Y:S01]  /*8d20*/  PRMT R5, R5, 0x5410, R8 ;  /* 0x0000541005057816 */ /* 0x000fe20000000008 */
[----:B------:R1:W4:Y:S01]  /*8d30*/  MUFU.EX2 R24, R6 ;  /* 0x0000000600187308 */ /* 0x0003220000000800 */
[----:B---3--:R-:W-:Y:S01]  /*8d40*/  F2FP.PACK_AB R4, R41, R43 ;  /* 0x0000002b2904723e */ /* 0x008fe200000000ff */
[--C-:B------:R-:W-:Y:S01]  /*8d50*/  HSET2.LE.AND R3, R3, R172.reuse, PT ;  /* 0x000000ac03037233 */ /* 0x100fe20003803000 */
[----:B-----5:R-:W-:Y:S01]  /*8d60*/  F2FP.PACK_AB R8, R28, R29 ;  /* 0x0000001d1c08723e */ /* 0x020fe200000000ff */
[----:B------:R-:W-:-:S02]  /*8d70*/  HSET2.LE.AND R5, R5, R172, PT ;  /* 0x000000ac05057233 */ /* 0x000fc40003803000 */
[--C-:B------:R-:W-:Y:S01]  /*8d80*/  HSET2.LE.AND R7, R7, R172.reuse, PT ;  /* 0x000000ac07077233 */ /* 0x100fe20003803000 */
[----:B------:R-:W-:Y:S01]  /*8d90*/  LOP3.LUT R136, R3, R4, RZ, 0xc0, !PT ;  /* 0x0000000403887212 */ /* 0x000fe200078ec0ff */
[----:B------:R-:W-:Y:S01]  /*8da0*/  HSET2.LE.AND R3, R10, R172, PT ;  /* 0x000000ac0a037233 */ /* 0x000fe20003803000 */
[----:B------:R-:W-:Y:S02]  /*8db0*/  MUFU.EX2 R23, R9 ;  /* 0x0000000900177308 */ /* 0x000fe40000000800 */
[----:B------:R-:W-:Y:S02]  /*8dc0*/  LOP3.LUT R138, R7, R8, RZ, 0xc0, !PT ;  /* 0x00000008078a7212 */ /* 0x000fe400078ec0ff */
[----:B-1----:R-:W-:Y:S02]  /*8dd0*/  F2FP.PACK_AB R6, R26, R27 ;  /* 0x0000001b1a06723e */ /* 0x002fe400000000ff */
[----:B----4-:R-:W-:Y:S02]  /*8de0*/  F2FP.PACK_AB R4, R24, R25 ;  /* 0x000000191804723e */ /* 0x010fe400000000ff */
[----:B------:R-:W-:Y:S01]  /*8df0*/  LOP3.LUT R137, R5, R6, RZ, 0xc0, !PT ;  /* 0x0000000605897212 */ /* 0x000fe200078ec0ff */
[--C-:B------:R-:W-:Y:S01]  /*8e00*/  FFMA.FTZ R5, R168, c[0x0][0x23c], -R0.reuse ;  /* 0x00008f00a8057a23 */ /* 0x100fe20000010800 */
[----:B------:R-:W-:Y:S01]  /*8e10*/  LOP3.LUT R139, R3, R4, RZ, 0xc0, !PT ;  /* 0x00000004038b7212 */ /* 0x000fe200078ec0ff */
[----:B------:R-:W-:-:S02]  /*8e20*/  FFMA.FTZ R3, R163, c[0x0][0x23c], -R0 ;  /* 0x00008f00a3037a23 */ /* 0x000fc40000010800 */
[----:B------:R-:W-:Y:S01]  /*8e30*/  FFMA.FTZ R0, R161, c[0x0][0x23c], -R0 ;  /* 0x00008f00a1007a23 */ /* 0x000fe20000010800 */
[----:B------:R-:W-:Y:S03]  /*8e40*/  MUFU.EX2 R21, R5 ;  /* 0x0000000500157308 */ /* 0x000fe60000000800 */
[C---:B--2---:R-:W-:Y:S05]  /*8e50*/  HMMA.16816.F32 R84, R136.reuse, R92, R84 ;  /* 0x0000005c8854723c */ /* 0x044fea0000001854 */
[----:B------:R1:W-:Y:S03]  /*8e60*/  MUFU.EX2 R20, R0 ;  /* 0x0000000000147308 */ /* 0x0003e60000000800 */
[C---:B------:R-:W-:Y:S05]  /*8e70*/  HMMA.16816.F32 R88, R136.reuse, R94, R88 ;  /* 0x0000005e8858723c */ /* 0x040fea0000001858 */
[----:B------:R2:W-:Y:S03]  /*8e80*/  MUFU.EX2 R22, R3 ;  /* 0x0000000300167308 */ /* 0x0005e60000000800 */
[----:B------:R-:W-:Y:S01]  /*8e90*/  HMMA.16816.F32 R100, R136, R108, R100 ;  /* 0x0000006c8864723c */ /* 0x000fe20000001864 */
[----:B-1----:R-:W-:-:S07]  /*8ea0*/  LOP3.LUT R0, R19, UR8, R68, 0x96, !PT ;  /* 0x0000000813007c12 */ /* 0x002fce000f8e9644 */
[----:B------:R-:W-:Y:S01]  /*8eb0*/  HMMA.16816.F32 R104, R136, R110, R104 ;  /* 0x0000006e8868723c */ /* 0x000fe20000001868 */
[----:B------:R-:W-:-:S04]  /*8ec0*/  IMAD.WIDE.U32 R4, R0, -0x2daee0ad, RZ ;  /* 0xd2511f5300047825 */ /* 0x000fc800078e00ff */
[----:B--2---:R-:W-:Y:S01]  /*8ed0*/  FFMA.FTZ R3, R171, c[0x0][0x23c], -R2 ;  /* 0x00008f00ab037a23 */ /* 0x004fe20000010802 */
[----:B------:R-:W-:Y:S02]  /*8ee0*/  LOP3.LUT R0, R5, UR18, R46, 0x96, !PT ;  /* 0x0000001205007c12 */ /* 0x000fe4000f8e962e */
[C---:B------:R-:W-:Y:S01]  /*8ef0*/  HMMA.16816.F32 R116, R136.reuse, R124, R116 ;  /* 0x0000007c8874723c */ /* 0x040fe20000001874 */
[C---:B------:R-:W-:Y:S01]  /*8f00*/  LOP3.LUT R6, R4.reuse, 0xffff, RZ, 0xc0, !PT ;  /* 0x0000ffff04067812 */ /* 0x040fe200078ec0ff */
[----:B------:R1:W-:Y:S01]  /*8f10*/  MUFU.EX2 R19, R3 ;  /* 0x0000000300137308 */ /* 0x0003e20000000800 */
[----:B------:R-:W-:Y:S02]  /*8f20*/  LOP3.LUT R10, R4, 0xff, RZ, 0xc0, !PT ;  /* 0x000000ff040a7812 */ /* 0x000fe400078ec0ff */
[--C-:B------:R-:W-:Y:S02]  /*8f30*/  SHF.R.U32.HI R5, RZ, 0x10, R4.reuse ;  /* 0x00000010ff057819 */ /* 0x100fe40000011604 */
[----:B------:R-:W-:Y:S01]  /*8f40*/  SHF.R.U32.HI R11, RZ, 0x18, R4 ;  /* 0x00000018ff0b7819 */ /* 0x000fe20000011604 */
[----:B------:R-:W-:Y:S01]  /*8f50*/  FFMA.FTZ R4, R170, c[0x0][0x23c], -R2 ;  /* 0x00008f00aa047a23 */ /* 0x000fe20000010802 */
[----:B------:R-:W-:Y:S01]  /*8f60*/  SHF.R.U32.HI R6, RZ, 0x8, R6 ;  /* 0x00000008ff067819 */ /* 0x000fe20000011606 */
[----:B------:R-:W-:Y:S01]  /*8f70*/  HMMA.16816.F32 R120, R136, R126, R120 ;  /* 0x0000007e8878723c */ /* 0x000fe20000001878 */
[----:B------:R-:W-:Y:S01]  /*8f80*/  LOP3.LUT R9, R5, 0xff, RZ, 0xc0, !PT ;  /* 0x000000ff05097812 */ /* 0x000fe200078ec0ff */
[----:B------:R-:W-:Y:S01]  /*8f90*/  MUFU.EX2 R16, R4 ;  /* 0x0000000400107308 */ /* 0x000fe20000000800 */
[----:B------:R-:W-:-:S02]  /*8fa0*/  LOP3.LUT R8, R0, 0xff, RZ, 0xc0, !PT ;  /* 0x000000ff00087812 */ /* 0x000fc400078ec0ff */
[----:B------:R-:W-:Y:S01]  /*8fb0*/  SHF.R.U32.HI R7, RZ, 0x18, R0 ;  /* 0x00000018ff077819 */ /* 0x000fe20000011600 */
[--C-:B-1----:R-:W-:Y:S02]  /*8fc0*/  FFMA.FTZ R3, R165, c[0x0][0x23c], -R2.reuse ;  /* 0x00008f00a5037a23 */ /* 0x102fe40000010802 */
[C---:B------:R-:W-:Y:S02]  /*8fd0*/  HMMA.16816.F32 R132, R136.reuse, R12, R132 ;  /* 0x0000000c8884723c */ /* 0x040fe40000001884 */
[----:B------:R1:W-:Y:S06]  /*8fe0*/  MUFU.EX2 R18, R3 ;  /* 0x0000000300127308 */ /* 0x0003ec0000000800 */
[----:B------:R-:W-:Y:S01]  /*8ff0*/  HMMA.16816.F32 R136, R136, R14, R60 ;  /* 0x0000000e8888723c */ /* 0x000fe2000000183c */
[----:B-1----:R-:W-:Y:S01]  /*9000*/  FFMA.FTZ R3, R166, c[0x0][0x23c], -R2 ;  /* 0x00008f00a6037a23 */ /* 0x002fe20000010802 */
[----:B------:R-:W-:-:S03]  /*9010*/  LOP3.LUT R2, R0, 0xffff, RZ, 0xc0, !PT ;  /* 0x0000ffff00027812 */ /* 0x000fc600078ec0ff */
[----:B------:R1:W2:Y:S01]  /*9020*/  MUFU.EX2 R17, R3 ;  /* 0x0000000300117308 */ /* 0x0002a20000000800 */
[----:B------:R-:W-:Y:S02]  /*9030*/  SHF.R.U32.HI R5, RZ, 0x8, R2 ;  /* 0x00000008ff057819 */ /* 0x000fe40000011602 */
[----:B------:R-:W-:Y:S02]  /*9040*/  PRMT R2, R9, 0x5410, R11 ;  /* 0x0000541009027816 */ /* 0x000fe4000000000b */
[----:B------:R-:W-:-:S05]  /*9050*/  PRMT R5, R8, 0x5410, R5 ;  /* 0x0000541008057816 */ /* 0x000fca0000000005 */
[--C-:B------:R-:W-:Y:S01]  /*9060*/  HSET2.LE.AND R5, R5, R172.reuse, PT ;  /* 0x000000ac05057233 */ /* 0x100fe20003803000 */
[----:B-1----:R-:W-:Y:S02]  /*9070*/  SHF.R.U32.HI R3, RZ, 0x10, R0 ;  /* 0x00000010ff037819 */ /* 0x002fe40000011600 */
[----:B------:R-:W-:Y:S02]  /*9080*/  PRMT R0, R10, 0x5410, R6 ;  /* 0x000054100a007816 */ /* 0x000fe40000000006 */
[----:B------:R-:W-:Y:S02]  /*9090*/  LOP3.LUT R3, R3, 0xff, RZ, 0xc0, !PT ;  /* 0x000000ff03037812 */ /* 0x000fe400078ec0ff */
[----:B--2---:R-:W-:Y:S01]  /*90a0*/  F2FP.PACK_AB R4, R17, R18 ;  /* 0x000000121104723e */ /* 0x004fe200000000ff */
[--C-:B------:R-:W-:Y:S01]  /*90b0*/  HSET2.LE.AND R0, R0, R172.reuse, PT ;  /* 0x000000ac00007233 */ /* 0x100fe20003803000 */
[----:B------:R-:W-:Y:S01]  /*90c0*/  PRMT R7, R3, 0x5410, R7 ;  /* 0x0000541003077816 */ /* 0x000fe20000000007 */
[----:B------:R-:W-:Y:S01]  /*90d0*/  HSET2.LE.AND R3, R2, R172, PT ;  /* 0x000000ac02037233 */ /* 0x000fe20003803000 */
[----:B------:R-:W-:-:S02]  /*90e0*/  F2FP.PACK_AB R2, R20, R22 ;  /* 0x000000161402723e */ /* 0x000fc400000000ff */
[----:B------:R-:W-:Y:S01]  /*90f0*/  F2FP.PACK_AB R6, R21, R23 ;  /* 0x000000171506723e */ /* 0x000fe200000000ff */
[----:B------:R-:W-:Y:S01]  /*9100*/  HSET2.LE.AND R7, R7, R172, PT ;  /* 0x000000ac07077233 */ /* 0x000fe20003803000 */
[----:B------:R-:W-:Y:S01]  /*9110*/  LOP3.LUT R142, R0, R2, RZ, 0xc0, !PT ;  /* 0x00000002008e7212 */ /* 0x000fe200078ec0ff */
[----:B------:R-:W-:Y:S01]  /*9120*/  FADD.FTZ R2, R245, R240 ;  /* 0x000000f0f5027221 */ /* 0x000fe20000010000 */
[----:B------:R-:W-:Y:S02]  /*9130*/  F2FP.PACK_AB R0, R16, R19 ;  /* 0x000000131000723e */ /* 0x000fe400000000ff */
[----:B------:R-:W-:Y:S01]  /*9140*/  LOP3.LUT R143, R3, R4, RZ, 0xc0, !PT ;  /* 0x00000004038f7212 */ /* 0x000fe200078ec0ff */
[----:B------:R-:W-:Y:S01]  /*9150*/  FADD.FTZ R3, R223, R220 ;  /* 0x000000dcdf037221 */ /* 0x000fe20000010000 */
[----:B------:R-:W-:Y:S01]  /*9160*/  LOP3.LUT R141, R7, R0, RZ, 0xc0, !PT ;  /* 0x00000000078d7212 */ /* 0x000fe200078ec0ff */
[----:B------:R-:W-:Y:S01]  /*9170*/  FADD.FTZ R0, R233, R232 ;  /* 0x000000e8e9007221 */ /* 0x000fe20000010000 */
[----:B------:R-:W-:Y:S01]  /*9180*/  LOP3.LUT R140, R5, R6, RZ, 0xc0, !PT ;  /* 0x00000006058c7212 */ /* 0x000fe200078ec0ff */
        /* <DEDUP_REMOVED lines=72> */
[----:B------:R-:W-:Y:S01]  /*9610*/  UIADD3 UR4, UR32, -0x2, URZ ;  /* 0xfffffffe20047890 */ /* 0x000fe2000fffe03f */
[----:B------:R-:W-:-:S04]  /*9620*/  DEPBAR.LE SB0, 0x0 ;  /* 0x000080000000791a */ /* 0x000fc80000000000 */
[----:B------:R-:W-:Y:S01]  /*9630*/  USHF.R.S32.HI UR5, URZ, 0x1f, UR4 ;  /* 0x0000001f3f057899 */ /* 0x000fe20008011404 */
[----:B------:R-:W-:Y:S01]  /*9640*/  IMAD.U32 R2, RZ, RZ, UR4 ;  /* 0x00000004ff027e24 */ /* 0x000fe2000f8e00ff */
[----:B------:R-:W-:Y:S01]  /*9650*/  UIMAD UR4, UR22, UR4, URZ ;  /* 0x00000004160472a4 */ /* 0x000fe2000f8e023f */
[----:B------:R-:W-:Y:S01]  /*9660*/  IMAD.MOV.U32 R14, RZ, RZ, c[0x0][0x1a4] ;  /* 0x00006900ff0e7624 */ /* 0x000fe200078e00ff */
[----:B------:R-:W-:Y:S01]  /*9670*/  UIADD3 UR35, UR32, -0x2, URZ ;  /* 0xfffffffe20237890 */ /* 0x000fe2000fffe03f */
[----:B------:R-:W-:Y:S01]  /*9680*/  IMAD.WIDE.U32 R6, R246, c[0x0][0x1a0], RZ ;  /* 0x00006800f6067a25 */ /* 0x000fe200078e00ff */
[----:B------:R-:W-:Y:S01]  /*9690*/  UIMAD UR4, UR5, UR23, UR4 ;  /* 0x00000017050472a4 */ /* 0x000fe2000f8e0204 */
[----:B------:R-:W-:Y:S01]  /*96a0*/  LOP3.LUT R0, R0, 0xfffffff7, RZ, 0xc0, !PT ;  /* 0xfffffff700007812 */ /* 0x000fe200078ec0ff */
[----:B------:R-:W-:Y:S01]  /*96b0*/  UISETP.GT.AND UP0, UPT, UR35, UR19, UPT ;  /* 0x000000132300728c */ /* 0x000fe2000bf04270 */
[----:B------:R-:W-:Y:S01]  /*96c0*/  IMAD.SHL.U32 R13, R14, 0x20, RZ ;  /* 0x000000200e0d7824 */ /* 0x000fe200078e00ff */
[----:B------:R-:W-:Y:S01]  /*96d0*/  BAR.SYNC.DEFER_BLOCKING 0x0 ;  /* 0x0000000000007b1d */ /* 0x000fe20000010000 */
[----:B--2---:R-:W-:Y:S01]  /*96e0*/  ISETP.GE.AND P2, PT, R144, c[0x0][0x220], PT ;  /* 0x0000880090007a0c */ /* 0x004fe20003f46270 */
[----:B---3--:R-:W-:-:S03]  /*96f0*/  IMAD.WIDE.U32 R2, R2, UR23, R156 ;  /* 0x0000001702027c25 */ /* 0x008fc6000f8e009c */
[----:B------:R-:W-:Y:S02]  /*9700*/  P2R R68, PR, RZ, 0x4 ;  /* 0x00000004ff447803 */ /* 0x000fe40000000000 */
[----:B------:R-:W-:-:S07]  /*9710*/  IADD3 R3, R3, UR4, RZ ;  /* 0x0000000403037c10 */ /* 0x000fce000fffe0ff */
[C---:B------:R-:W-:Y:S01]  /*9720*/  @!P2 IADD3 R5, P0, R2.reuse, R6, RZ ;  /* 0x000000060205a210 */ /* 0x040fe20007f1e0ff */
[----:B------:R-:W-:Y:S01]  /*9730*/  @!P2 IMAD.MOV.U32 R12, RZ, RZ, 0x30 ;  /* 0x00000030ff0ca424 */ /* 0x000fe200078e00ff */
[C---:B------:R-:W-:Y:S01]  /*9740*/  @!P2 IADD3 R4, P1, R2.reuse, UR25, RZ ;  /* 0x000000190204ac10 */ /* 0x040fe2000ff3e0ff */
[----:B------:R-:W-:Y:S01]  /*9750*/  @P2 STS.128 [R211+0x6000], RZ ;  /* 0x006000ffd3002388 */ /* 0x000fe20000000c00 */
[C---:B------:R-:W-:Y:S02]  /*9760*/  @!P2 IADD3.X R13, R3.reuse, R7, R13, P0, !PT ;  /* 0x00000007030da210 */ /* 0x040fe400007fe40d */
[----:B------:R-:W-:Y:S02]  /*9770*/  @!P2 IADD3.X R7, R3, UR24, RZ, P1, !PT ;  /* 0x000000180307ac10 */ /* 0x000fe40008ffe4ff */
[----:B------:R-:W-:Y:S02]  /*9780*/  @!P2 LEA R10, P3, R2, c[0x0][0x170], 0x1 ;  /* 0x00005c00020aaa11 */ /* 0x000fe400078608ff */
[----:B------:R-:W-:-:S02]  /*9790*/  @!P2 LEA R8, P1, R4, c[0x0][0x170], 0x1 ;  /* 0x00005c000408aa11 */ /* 0x000fc400078208ff */
[--C-:B------:R-:W-:Y:S01]  /*97a0*/  @!P2 LEA.HI.X R11, R2, c[0x0][0x174], R3.reuse, 0x1, P3 ;  /* 0x00005d00020baa11 */ /* 0x100fe200018f0c03 */
[----:B------:R-:W-:Y:S01]  /*97b0*/  @!P2 IMAD.WIDE.U32 R2, R12, c[0x0][0x1a0], R2 ;  /* 0x000068000c02aa25 */ /* 0x000fe200078e0002 */
[----:B------:R-:W-:Y:S02]  /*97c0*/  @!P2 LEA.HI.X R9, R4, c[0x0][0x174], R7, 0x1, P1 ;  /* 0x00005d000409aa11 */ /* 0x000fe400008f0c07 */
[C---:B------:R-:W-:Y:S01]  /*97d0*/  @!P2 LEA R6, P0, R5.reuse, c[0x0][0x170], 0x1 ;  /* 0x00005c000506aa11 */ /* 0x040fe200078008ff */
[----:B------:R-:W-:Y:S01]  /*97e0*/  @!P2 IMAD R4, R14, 0x30, RZ ;  /* 0x000000300e04a824 */ /* 0x000fe200078e02ff */
[----:B------:R-:W-:Y:S01]  /*97f0*/  @!PT LDS RZ, [RZ] ;  /* 0x00000000fffff984 */ /* 0x000fe20000000800 */
[----:B------:R-:W-:Y:S01]  /*9800*/  @!PT LDS RZ, [RZ] ;  /* 0x00000000fffff984 */ /* 0x000fe20000000800 */
[----:B------:R-:W-:Y:S01]  /*9810*/  @!PT LDS RZ, [RZ] ;  /* 0x00000000fffff984 */ /* 0x000fe20000000800 */
[----:B------:R2:W-:Y:S02]  /*9820*/  @!P2 LDGSTS.E.BYPASS.LTC128B.128 [R211+0x6000], [R10.64] ;  /* 0x060000000ad3afae */ /* 0x0005e4000b901d5c */
        /* <DEDUP_REMOVED lines=8> */
[----:B------:R2:W-:Y:S01]  /*98b0*/  @!P2 LDGSTS.E.BYPASS.LTC128B.128 [R211+0x6800], [R8.64] ;  /* 0x0680000008d3afae */ /* 0x0005e2000b901d5c */
[----:B------:R-:W-:-:S03]  /*98c0*/  IMAD.U32 R2, RZ, RZ, UR35 ;  /* 0x00000023ff027e24 */ /* 0x000fc6000f8e00ff */
[----:B------:R-:W-:Y:S01]  /*98d0*/  @P2 STS.128 [R211+0x7000], RZ ;  /* 0x007000ffd3002388 */ /* 0x000fe20000000c00 */
[----:B------:R-:W-:-:S03]  /*98e0*/  IMAD R2, R2, 0x40, R252 ;  /* 0x0000004002027824 */ /* 0x000fc600078e02fc */
[----:B------:R-:W-:Y:S01]  /*98f0*/  @!PT LDS RZ, [RZ] ;  /* 0x00000000fffff984 */ /* 0x000fe20000000800 */
[----:B------:R-:W-:Y:S01]  /*9900*/  @!PT LDS RZ, [RZ] ;  /* 0x00000000fffff984 */ /* 0x000fe20000000800 */
[----:B------:R-:W-:Y:S01]  /*9910*/  @!PT LDS RZ, [RZ] ;  /* 0x00000000fffff984 */ /* 0x000fe20000000800 */
[----:B------:R3:W-:Y:S01]  /*9920*/  @!P2 LDGSTS.E.BYPASS.LTC128B.128 [R211+0x7000], [R6.64] ;  /* 0x0700000006d3afae */ /* 0x0007e2000b901d5c */
[--C-:B------:R-:W-:Y:S01]  /*9930*/  IMAD.IADD R3, R200, 0x1, -R2.reuse ;  /* 0x00000001c8037824 */ /* 0x100fe200078e0a02 */
[C---:B------:R-:W-:Y:S02]  /*9940*/  ISETP.GE.AND P0, PT, R2.reuse, R210, PT ;  /* 0x000000d20200720c */ /* 0x040fe40003f06270 */
[----:B------:R-:W-:Y:S01]  /*9950*/  @P2 STS.128 [R211+0x7800], RZ ;  /* 0x007800ffd3002388 */ /* 0x000fe20000000c00 */
[C---:B------:R-:W-:Y:S02]  /*9960*/  ISETP.GE.AND P5, PT, R2.reuse, R209, PT ;  /* 0x000000d10200720c */ /* 0x040fe40003fa6270 */
[----:B------:R-:W-:Y:S01]  /*9970*/  IABS R3, R3 ;  /* 0x0000000300037213 */ /* 0x000fe20000000000 */
[----:B------:R-:W-:Y:S01]  /*9980*/  @!PT LDS RZ, [RZ] ;  /* 0x00000000fffff984 */ /* 0x000fe20000000800 */
[----:B------:R-:W-:Y:S01]  /*9990*/  @!PT LDS RZ, [RZ] ;  /* 0x00000000fffff984 */ /* 0x000fe20000000800 */
[----:B------:R-:W-:Y:S01]  /*99a0*/  @!PT LDS RZ, [RZ] ;  /* 0x00000000fffff984 */ /* 0x000fe20000000800 */
[----:B------:R3:W-:Y:S01]  /*99b0*/  @!P2 LDGSTS.E.BYPASS.LTC128B.128 [R211+0x7800], [R4.64] ;  /* 0x0780000004d3afae */ /* 0x0007e2000b901d5c */
[C---:B------:R-:W-:Y:S02]  /*99c0*/  ISETP.LT.OR P0, PT, R2.reuse, R206, P0 ;  /* 0x000000ce0200720c */ /* 0x040fe40000701670 */
[----:B------:R-:W-:Y:S01]  /*99d0*/  ISETP.GE.AND P6, PT, R2, R208, PT ;  /* 0x000000d00200720c */ /* 0x000fe20003fc6270 */
[----:B------:R-:W-:Y:S04]  /*99e0*/  LDSM.16.M88.4 R16, [R191] ;  /* 0x00000000bf10783b */ /* 0x000fe80000000200 */
[----:B------:R-:W4:Y:S04]  /*99f0*/  LDSM.16.M88.4 R24, [R184+0x4800] ;  /* 0x00480000b818783b */ /* 0x000f280000000200 */
[----:B--2---:R-:W2:Y:S04]  /*9a00*/  LDSM.16.M88.4 R8, [R184+0x4000] ;  /* 0x00400000b808783b */ /* 0x004ea80000000200 */
[----:B------:R-:W-:Y:S04]  /*9a10*/  LDSM.16.M88.4 R20, [R184+0x5000] ;  /* 0x00500000b814783b */ /* 0x000fe80000000200 */
[----:B------:R-:W-:Y:S04]  /*9a20*/  LDSM.16.M88.4 R28, [R184+0x5800] ;  /* 0x00580000b81c783b */ /* 0x000fe80000000200 */
[----:B------:R-:W-:Y:S04]  /*9a30*/  LDSM.16.M88.4 R40, [R190+0x4800] ;  /* 0x00480000be28783b */ /* 0x000fe80000000200 */
[----:B---3--:R-:W3:Y:S04]  /*9a40*/  LDSM.16.M88.4 R4, [R191+0x2000] ;  /* 0x00200000bf04783b */ /* 0x008ee80000000200 */
[----:B------:R-:W-:Y:S04]  /*9a50*/  LDSM.16.M88.4 R36, [R190+0x5000] ;  /* 0x00500000be24783b */ /* 0x000fe80000000200 */
[----:B------:R-:W-:Y:S04]  /*9a60*/  LDSM.16.M88.4 R48, [R190+0x5800] ;  /* 0x00580000be30783b */ /* 0x000fe80000000200 */
[----:B------:R-:W-:Y:S04]  /*9a70*/  LDSM.16.M88.4 R44, [R190+0x4000] ;  /* 0x00400000be2c783b */ /* 0x000fe80000000200 */
[----:B------:R-:W-:Y:S01]  /*9a80*/  LDSM.16.M88.4 R12, [R194] ;  /* 0x00000000c20c783b */ /* 0x000fe20000000200 */
[C---:B----4-:R-:W-:Y:S03]  /*9a90*/  HMMA.16816.F32 R64, R16.reuse, R24, RZ ;  /* 0x000000181040723c */ /* 0x050fe600000018ff */
[----:B------:R-:W-:Y:S04]  /*9aa0*/  LDSM.16.M88.4 R32, [R195] ;  /* 0x00000000c320783b */ /* 0x000fe80000000200 */
[----:B------:R-:W0:Y:S01]  /*9ab0*/  LDGDEPBAR ;  /* 0x00000000000079af */ /* 0x000e220000000000 */
[C---:B--2---:R-:W-:Y:S08]  /*9ac0*/  HMMA.16816.F32 R164, R16.reuse, R8, RZ ;  /* 0x0000000810a4723c */ /* 0x044ff000000018ff */
[----:B------:R-:W-:Y:S08]  /*9ad0*/  HMMA.16816.F32 R212, R16, R10, RZ ;  /* 0x0000000a10d4723c */ /* 0x000ff000000018ff */
[C---:B---3--:R-:W-:Y:S08]  /*9ae0*/  HMMA.16816.F32 R56, R4.reuse, R8, RZ ;  /* 0x000000080438723c */ /* 0x048ff000000018ff */
[C---:B------:R-:W-:Y:S01]  /*9af0*/  HMMA.16816.F32 R160, R4.reuse, R10, RZ ;  /* 0x0000000a04a0723c */ /* 0x040fe200000018ff */
[----:B------:R-:W2:Y:S07]  /*9b00*/  LDSM.16.M88.4 R8, [R194+0x2000] ;  /* 0x00200000c208783b */ /* 0x000eae0000000200 */
[C---:B------:R-:W-:Y:S08]  /*9b10*/  HMMA.16816.F32 R152, R4.reuse, R26, RZ ;  /* 0x0000001a0498723c */ /* 0x040ff000000018ff */
[C---:B------:R-:W-:Y:S08]  /*9b20*/  HMMA.16816.F32 R144, R4.reuse, R22, RZ ;  /* 0x000000160490723c */ /* 0x040ff000000018ff */
[C---:B------:R-:W-:Y:S08]  /*9b30*/  HMMA.16816.F32 R52, R4.reuse, R30, RZ ;  /* 0x0000001e0434723c */ /* 0x040ff000000018ff */
[----:B------:R-:W-:Y:S08]  /*9b40*/  HMMA.16816.F32 R156, R4, R24, RZ ;  /* 0x00000018049c723c */ /* 0x000ff000000018ff */
[----:B------:R-:W-:Y:S08]  /*9b50*/  HMMA.16816.F32 R180, R16, R26, RZ ;  /* 0x0000001a10b4723c */ /* 0x000ff000000018ff */
[C---:B------:R-:W-:Y:S08]  /*9b60*/  HMMA.16816.F32 R148, R4.reuse, R20, RZ ;  /* 0x000000140494723c */ /* 0x040ff000000018ff */
[----:B------:R-:W-:Y:S01]  /*9b70*/  HMMA.16816.F32 R76, R4, R28, RZ ;  /* 0x0000001c044c723c */ /* 0x000fe200000018ff */
[----:B------:R-:W3:Y:S07]  /*9b80*/  LDSM.16.M88.4 R4, [R192+0x2000] ;  /* 0x00200000c004783b */ /* 0x000eee0000000200 */
[C---:B------:R-:W-:Y:S08]  /*9b90*/  HMMA.16816.F32 R24, R16.reuse, R20, RZ ;  /* 0x000000141018723c */ /* 0x040ff000000018ff */
[----:B------:R-:W-:Y:S01]  /*9ba0*/  HMMA.16816.F32 R176, R16, R22, RZ ;  /* 0x0000001610b0723c */ /* 0x000fe200000018ff */
[----:B------:R-:W4:Y:S07]  /*9bb0*/  LDSM.16.M88.4 R20, [R192] ;  /* 0x00000000c014783b */ /* 0x000f2e0000000200 */
[C---:B--2---:R-:W-:Y:S08]  /*9bc0*/  HMMA.16816.F32 R172, R8.reuse, R42, R152 ;  /* 0x0000002a08ac723c */ /* 0x044ff00000001898 */
[C---:B------:R-:W-:Y:S08]  /*9bd0*/  HMMA.16816.F32 R152, R8.reuse, R38, R144 ;  /* 0x000000260898723c */ /* 0x040ff00000001890 */
[C---:B------:R-:W-:Y:S08]  /*9be0*/  HMMA.16816.F32 R144, R8.reuse, R50, R52 ;  /* 0x000000320890723c */ /* 0x040ff00000001834 */
[-C--:B------:R-:W-:Y:S08]  /*9bf0*/  HMMA.16816.F32 R56, R8, R44.reuse, R56 ;  /* 0x0000002c0838723c */ /* 0x080ff00000001838 */
[----:B------:R-:W-:Y:S01]  /*9c00*/  HMMA.16816.F32 R52, R12, R44, R164 ;  /* 0x0000002c0c34723c */ /* 0x000fe200000018a4 */
[----:B------:R-:W-:Y:S07]  /*9c10*/  LDSM.16.M88.4 R164, [R196] ;  /* 0x00000000c4a4783b */ /* 0x000fee0000000200 */
[C---:B------:R-:W-:Y:S08]  /*9c20*/  HMMA.16816.F32 R60, R16.reuse, R28, RZ ;  /* 0x0000001c103c723c */ /* 0x040ff000000018ff */
[----:B------:R-:W-:Y:S01]  /*9c30*/  HMMA.16816.F32 R168, R16, R30, RZ ;  /* 0x0000001e10a8723c */ /* 0x000fe200000018ff */
[----:B------:R-:W-:Y:S04]  /*9c40*/  LDSM.16.M88.4 R16, [R193+0x2000] ;  /* 0x00200000c110783b */ /* 0x000fe80000000200 */
[----:B------:R-:W-:Y:S03]  /*9c50*/  LDSM.16.M88.4 R28, [R198] ;  /* 0x00000000c61c783b */ /* 0x000fe60000000200 */
[C---:B------:R-:W-:Y:S08]  /*9c60*/  HMMA.16816.F32 R156, R8.reuse, R40, R156 ;  /* 0x00000028089c723c */ /* 0x040ff0000000189c */
[C---:B------:R-:W-:Y:S08]  /*9c70*/  HMMA.16816.F32 R148, R8.reuse, R36, R148 ;  /* 0x000000240894723c */ /* 0x040ff00000001894 */
[C---:B------:R-:W-:Y:S08]  /*9c80*/  HMMA.16816.F32 R76, R8.reuse, R48, R76 ;  /* 0x00000030084c723c */ /* 0x040ff0000000184c */
[----:B------:R-:W-:Y:S01]  /*9c90*/  HMMA.16816.F32 R160, R8, R46, R160 ;  /* 0x0000002e08a0723c */ /* 0x000fe200000018a0 */
[----:B------:R-:W-:Y:S07]  /*9ca0*/  LDSM.16.M88.4 R8, [R193] ;  /* 0x00000000c108783b */ /* 0x000fee0000000200 */
[----:B------:R-:W-:Y:S01]  /*9cb0*/  HMMA.16816.F32 R216, R12, R36, R24 ;  /* 0x000000240cd8723c */ /* 0x000fe20000001818 */
[----:B------:R-:W2:Y:S07]  /*9cc0*/  LDSM.16.M88.4 R24, [R189] ;  /* 0x00000000bd18783b */ /* 0x000eae0000000200 */
[-C--:B---3--:R-:W-:Y:S08]  /*9cd0*/  HMMA.16816.F32 R56, R4, R32.reuse, R56 ;  /* 0x000000200438723c */ /* 0x088ff00000001838 */
[----:B----4-:R-:W-:Y:S08]  /*9ce0*/  HMMA.16816.F32 R52, R20, R32, R52 ;  /* 0x000000201434723c */ /* 0x010ff00000001834 */
[C---:B------:R-:W-:Y:S01]  /*9cf0*/  HMMA.16816.F32 R220, R12.reuse, R48, R60 ;  /* 0x000000300cdc723c */ /* 0x040fe2000000183c */
[----:B------:R-:W3:Y:S07]  /*9d00*/  LDSM.16.M88.4 R60, [R197] ;  /* 0x00000000c53c783b */ /* 0x000eee0000000200 */
[C---:B------:R-:W-:Y:S08]  /*9d10*/  HMMA.16816.F32 R44, R12.reuse, R46, R212 ;  /* 0x0000002e0c2c723c */ /* 0x040ff000000018d4 */
[C---:B------:R-:W-:Y:S08]  /*9d20*/  HMMA.16816.F32 R64, R12.reuse, R40, R64 ;  /* 0x000000280c40723c */ /* 0x040ff00000001840 */
[C---:B------:R-:W-:Y:S08]  /*9d30*/  HMMA.16816.F32 R180, R12.reuse, R42, R180 ;  /* 0x0000002a0cb4723c */ /* 0x040ff000000018b4 */
[C---:B------:R-:W-:Y:S08]  /*9d40*/  HMMA.16816.F32 R176, R12.reuse, R38, R176 ;  /* 0x000000260cb0723c */ /* 0x040ff000000018b0 */
[----:B------:R-:W-:Y:S07]  /*9d50*/  HMMA.16816.F32 R212, R12, R50, R168 ;  /* 0x000000320cd4723c */ /* 0x000fee00000018a8 */
[----:B------:R-:W-:Y:S01]  /*9d60*/  IMAD.IADD R13, R199, 0x1, -R2 ;  /* 0x00000001c70d7824 */ /* 0x000fe200078e0a02 */
[----:B--2---:R-:W-:Y:S01]  /*9d70*/  HMMA.16816.F32 R56, R16, R24, R56 ;  /* 0x000000181038723c */ /* 0x004fe20000001838 */
[----:B------:R-:W-:-:S03]  /*9d80*/  IMAD.MOV.U32 R12, RZ, RZ, R3 ;  /* 0x000000ffff0c7224 */ /* 0x000fc600078e0003 */
[----:B------:R-:W-:Y:S01]  /*9d90*/  IABS R3, R13 ;  /* 0x0000000d00037213 */ /* 0x000fe20000000000 */
[----:B------:R-:W-:Y:S01]  /*9da0*/  IMAD.IADD R13, R201, 0x1, -R2 ;  /* 0x00000001c90d7824 */ /* 0x000fe200078e0a02 */
[----:B------:R2:W4:Y:S02]  /*9db0*/  I2F R36, R12 ;  /* 0x0000000c00247306 */ /* 0x0005240000201400 */
[----:B------:R-:W-:Y:S08]  /*9dc0*/  HMMA.16816.F32 R52, R8, R24, R52 ;  /* 0x000000180834723c */ /* 0x000ff00000001834 */
[----:B------:R-:W-:Y:S01]  /*9dd0*/  HMMA.16816.F32 R156, R4, R28, R156 ;  /* 0x0000001c049c723c */ /* 0x000fe2000000189c */
[----:B--2---:R-:W-:Y:S01]  /*9de0*/  IMAD.MOV.U32 R12, RZ, RZ, R3 ;  /* 0x000000ffff0c7224 */ /* 0x004fe200078e0003 */
[----:B------:R-:W-:-:S06]  /*9df0*/  IABS R3, R13 ;  /* 0x0000000d00037213 */ /* 0x000fcc0000000000 */
[----:B---3--:R-:W-:Y:S01]  /*9e00*/  HMMA.16816.F32 R148, R4, R60, R148 ;  /* 0x0000003c0494723c */ /* 0x008fe20000001894 */
[----:B------:R2:W3:Y:S01]  /*9e10*/  I2F R25, R12 ;  /* 0x0000000c00197306 */ /* 0x0004e20000201400 */
[----:B------:R-:W-:Y:S01]  /*9e20*/  IMAD.MOV.U32 R13, RZ, RZ, R3 ;  /* 0x000000ffff0d7224 */ /* 0x000fe200078e0003 */
[----:B------:R-:W-:-:S05]  /*9e30*/  IADD3 R3, R2, 0x1, RZ ;  /* 0x0000000102037810 */ /* 0x000fca0007ffe0ff */
[C---:B------:R-:W-:Y:S01]  /*9e40*/  HMMA.16816.F32 R76, R4.reuse, R164, R76 ;  /* 0x000000a4044c723c */ /* 0x040fe2000000184c */
[C---:B------:R-:W-:Y:S01]  /*9e50*/  ISETP.GE.AND P1, PT, R3.reuse, R208, PT ;  /* 0x000000d00300720c */ /* 0x040fe20003f26270 */
[----:B------:R-:W-:Y:S01]  /*9e60*/  IMAD.IADD R14, R200, 0x1, -R3 ;  /* 0x00000001c80e7824 */ /* 0x000fe200078e0a03 */
[----:B------:R5:W-:Y:S01]  /*9e70*/  I2F R24, R13 ;  /* 0x0000000d00187306 */ /* 0x000be20000201400 */
[C---:B------:R-:W-:Y:S02]  /*9e80*/  ISETP.GE.AND P4, PT, R3.reuse, R210, PT ;  /* 0x000000d20300720c */ /* 0x040fe40003f86270 */
[C---:B------:R-:W-:Y:S02]  /*9e90*/  ISETP.LT.OR P1, PT, R3.reuse, R203, P1 ;  /* 0x000000cb0300720c */ /* 0x040fe40000f21670 */
[----:B------:R-:W-:Y:S01]  /*9ea0*/  HMMA.16816.F32 R40, R4, R34, R160 ;  /* 0x000000220428723c */ /* 0x000fe200000018a0 */
[----:B------:R-:W-:Y:S01]  /*9eb0*/  ISETP.GE.AND P3, PT, R3, R209, PT ;  /* 0x000000d10300720c */ /* 0x000fe20003f66270 */
[----:B--2---:R-:W-:Y:S01]  /*9ec0*/  IMAD.IADD R12, R205, 0x1, -R2 ;  /* 0x00000001cd0c7824 */ /* 0x004fe200078e0a02 */
[----:B------:R-:W-:-:S02]  /*9ed0*/  ISETP.LT.OR P4, PT, R3, R206, P4 ;  /* 0x000000ce0300720c */ /* 0x000fc40002781670 */
[----:B------:R-:W-:Y:S02]  /*9ee0*/  ISETP.LT.OR P2, PT, R3, R204, P3 ;  /* 0x000000cc0300720c */ /* 0x000fe40001f41670 */
[----:B------:R-:W-:Y:S01]  /*9ef0*/  IABS R12, R12 ;  /* 0x0000000c000c7213 */ /* 0x000fe20000000000 */
[C---:B------:R-:W-:Y:S03]  /*9f00*/  HMMA.16816.F32 R172, R4.reuse, R30, R172 ;  /* 0x0000001e04ac723c */ /* 0x040fe600000018ac */
[----:B------:R-:W-:Y:S01]  /*9f10*/  @P1 LOP3.LUT R0, R0, 0x8, RZ, 0xfc, !PT ;  /* 0x0000000800001812 */ /* 0x000fe200078efcff */
[----:B-----5:R-:W-:Y:S01]  /*9f20*/  IMAD.MOV.U32 R13, RZ, RZ, R12 ;  /* 0x000000ffff0d7224 */ /* 0x020fe200078e000c */
[----:B------:R-:W-:Y:S01]  /*9f30*/  IABS R12, R14 ;  /* 0x0000000e000c7213 */ /* 0x000fe20000000000 */
[----:B------:R-:W-:Y:S01]  /*9f40*/  IMAD.IADD R14, R199, 0x1, -R3 ;  /* 0x00000001c70e7824 */ /* 0x000fe200078e0a03 */
[----:B------:R-:W-:Y:S01]  /*9f50*/  LOP3.LUT R0, R0, 0xfffffffb, RZ, 0xc0, !PT ;  /* 0xfffffffb00007812 */ /* 0x000fe200078ec0ff */
[----:B------:R2:W5:Y:S01]  /*9f60*/  I2F R15, R13 ;  /* 0x0000000d000f7306 */ /* 0x0005620000201400 */
[----:B------:R-:W-:Y:S01]  /*9f70*/  HMMA.16816.F32 R152, R4, R62, R152 ;  /* 0x0000003e0498723c */ /* 0x000fe20000001898 */
[----:B------:R-:W-:-:S07]  /*9f80*/  ISETP.LT.OR P1, PT, R2, R203, P6 ;  /* 0x000000cb0200720c */ /* 0x000fce0003721670 */
[----:B------:R-:W-:Y:S01]  /*9f90*/  HMMA.16816.F32 R228, R4, R166, R144 ;  /* 0x000000a604e4723c */ /* 0x000fe20000001890 */
[----:B--2---:R-:W-:Y:S01]  /*9fa0*/  IMAD.MOV.U32 R13, RZ, RZ, R12 ;  /* 0x000000ffff0d7224 */ /* 0x004fe200078e000c */
[----:B------:R-:W-:-:S05]  /*9fb0*/  IABS R12, R14 ;  /* 0x0000000e000c7213 */ /* 0x000fca0000000000 */
[----:B----4-:R-:W-:Y:S01]  /*9fc0*/  FFMA.FTZ R5, R36, -UR27, R52 ;  /* 0x8000001b24057c23 */ /* 0x010fe20008010034 */
[C---:B------:R-:W-:Y:S01]  /*9fd0*/  HMMA.16816.F32 R32, R20.reuse, R34, R44 ;  /* 0x000000221420723c */ /* 0x040fe2000000182c */
[----:B------:R5:W-:Y:S01]  /*9fe0*/  I2F R14, R13 ;  /* 0x0000000d000e7306 */ /* 0x000be20000201400 */
[----:B---3--:R-:W-:Y:S01]  /*9ff0*/  FFMA.FTZ R7, R25, -UR27, R54 ;  /* 0x8000001b19077c23 */ /* 0x008fe20008010036 */
[----:B------:R-:W-:Y:S02]  /*a000*/  P2R R6, PR, RZ, 0x10 ;  /* 0x00000010ff067803 */ /* 0x000fe40000000000 */
[----:B------:R-:W-:Y:S01]  /*a010*/  FSEL R169, R5, -INF , !P0 ;  /* 0xff80000005a97808 */ /* 0x000fe20004000000 */
[----:B------:R-:W-:Y:S01]  /*a020*/  IMAD.IADD R5, R205, 0x1, -R3 ;  /* 0x00000001cd057824 */ /* 0x000fe200078e0a03 */
[C---:B------:R-:W-:Y:S01]  /*a030*/  ISETP.GE.AND P0, PT, R3.reuse, R207, PT ;  /* 0x000000cf0300720c */ /* 0x040fe20003f06270 */
[----:B------:R-:W-:Y:S01]  /*a040*/  HMMA.16816.F32 R44, R20, R28, R64 ;  /* 0x0000001c142c723c */ /* 0x000fe20000001840 */
[----:B------:R-:W2:Y:S02]  /*a050*/  I2F R4, R12 ;  /* 0x0000000c00047306 */ /* 0x000ea40000201400 */
[----:B------:R-:W-:-:S02]  /*a060*/  ISETP.LT.OR P0, PT, R3, R202, P0 ;  /* 0x000000ca0300720c */ /* 0x000fc40000701670 */
[----:B------:R-:W-:-:S03]  /*a070*/  IABS R5, R5 ;  /* 0x0000000500057213 */ /* 0x000fc60000000000 */
[-C--:B------:R-:W-:Y:S01]  /*a080*/  HMMA.16816.F32 R36, R16, R26.reuse, R40 ;  /* 0x0000001a1024723c */ /* 0x080fe20000001828 */
[----:B-----5:R-:W-:Y:S01]  /*a090*/  FFMA.FTZ R13, R15, -UR27, R58 ;  /* 0x8000001b0f0d7c23 */ /* 0x020fe2000801003a */
[----:B------:R-:W3:Y:S06]  /*a0a0*/  I2F R25, R5 ;  /* 0x0000000500197306 */ /* 0x000eec0000201400 */
[----:B------:R-:W-:Y:S01]  /*a0b0*/  @P0 LOP3.LUT R0, R0, 0x4, RZ, 0xfc, !PT ;  /* 0x0000000400000812 */ /* 0x000fe200078efcff */
[----:B--2---:R-:W-:Y:S01]  /*a0c0*/  FFMA.FTZ R15, R4, -UR27, R55 ;  /* 0x8000001b040f7c23 */ /* 0x004fe20008010037 */
[C---:B------:R-:W-:Y:S01]  /*a0d0*/  ISETP.LT.OR P0, PT, R2.reuse, R204, P5 ;  /* 0x000000cc0200720c */ /* 0x040fe20002f01670 */
[----:B------:R-:W-:Y:S01]  /*a0e0*/  IMAD.IADD R4, R201, 0x1, -R3 ;  /* 0x00000001c9047824 */ /* 0x000fe200078e0a03 */
[----:B------:R-:W-:Y:S01]  /*a0f0*/  IADD3 R3, R2, 0x8, RZ ;  /* 0x0000000802037810 */ /* 0x000fe20007ffe0ff */
[----:B------:R-:W-:Y:S01]  /*a100*/  FFMA.FTZ R12, R24, -UR27, R56 ;  /* 0x8000001b180c7c23 */ /* 0x000fe20008010038 */
[----:B------:R-:W-:Y:S01]  /*a110*/  ISETP.NE.AND P5, PT, R6, RZ, PT ;  /* 0x000000ff0600720c */ /* 0x000fe20003fa5270 */
[----:B------:R-:W-:Y:S01]  /*a120*/  FFMA.FTZ R24, R14, -UR27, R53 ;  /* 0x8000001b0e187c23 */ /* 0x000fe20008010035 */
[----:B------:R-:W-:Y:S01]  /*a130*/  IABS R4, R4 ;  /* 0x0000000400047213 */ /* 0x000fe20000000000 */
[----:B------:R-:W-:Y:S01]  /*a140*/  IMAD.IADD R6, R199, 0x1, -R3 ;  /* 0x00000001c7067824 */ /* 0x000fe200078e0a03 */
[----:B------:R-:W-:Y:S01]  /*a150*/  FSEL R226, R7, -INF , !P0 ;  /* 0xff80000007e27808 */ /* 0x000fe20004000000 */
[----:B------:R-:W-:Y:S01]  /*a160*/  HMMA.16816.F32 R32, R8, R26, R32 ;  /* 0x0000001a0820723c */ /* 0x000fe20000001820 */
[----:B------:R2:W-:Y:S01]  /*a170*/  I2F R14, R4 ;  /* 0x00000004000e7306 */ /* 0x0005e20000201400 */
[----:B------:R-:W-:-:S02]  /*a180*/  ISETP.GE.AND P0, PT, R2, R207, PT ;  /* 0x000000cf0200720c */ /* 0x000fc40003f06270 */
[----:B------:R-:W-:Y:S02]  /*a190*/  FSEL R53, R12, -INF , !P1 ;  /* 0xff8000000c357808 */ /* 0x000fe40004800000 */
[----:B------:R-:W-:Y:S02]  /*a1a0*/  ISETP.LT.OR P0, PT, R2, R202, P0 ;  /* 0x000000ca0200720c */ /* 0x000fe40000701670 */
[----:B------:R-:W-:Y:S01]  /*a1b0*/  ISETP.GE.AND P4, PT, R3, R210, PT ;  /* 0x000000d20300720c */ /* 0x000fe20003f86270 */
[----:B------:R-:W-:Y:S01]  /*a1c0*/  HMMA.16816.F32 R40, R20, R30, R180 ;  /* 0x0000001e1428723c */ /* 0x000fe200000018b4 */
[----:B------:R-:W-:Y:S02]  /*a1d0*/  FSEL R55, R13, -INF , !P0 ;  /* 0xff8000000d377808 */ /* 0x000fe40004000000 */
[C---:B------:R-:W-:Y:S02]  /*a1e0*/  ISETP.GE.AND P3, PT, R3.reuse, R209, PT ;  /* 0x000000d10300720c */ /* 0x040fe40003f66270 */
[----:B------:R-:W-:-:S02]  /*a1f0*/  ISETP.GE.AND P1, PT, R3, R208, PT ;  /* 0x000000d00300720c */ /* 0x000fc40003f26270 */
[----:B------:R-:W-:Y:S01]  /*a200*/  ISETP.GE.AND P0, PT, R3, R207, PT ;  /* 0x000000cf0300720c */ /* 0x000fe20003f06270 */
[----:B--2---:R-:W-:Y:S01]  /*a210*/  IMAD.IADD R4, R200, 0x1, -R3 ;  /* 0x00000001c8047824 */ /* 0x004fe200078e0a03 */
[----:B------:R-:W-:Y:S02]  /*a220*/  FSEL R171, R24, -INF , !P5 ;  /* 0xff80000018ab7808 */ /* 0x000fe40006800000 */
[----:B------:R-:W-:Y:S01]  /*a230*/  FSEL R227, R15, -INF , !P2 ;  /* 0xff8000000fe37808 */ /* 0x000fe20005000000 */
[----:B---3--:R-:W-:Y:S01]  /*a240*/  FFMA.FTZ R15, R25, -UR27, R59 ;  /* 0x8000001b190f7c23 */ /* 0x008fe2000801003b */
[----:B------:R-:W-:Y:S02]  /*a250*/  IABS R4, R4 ;  /* 0x0000000400047213 */ /* 0x000fe40000000000 */
[C---:B------:R-:W-:Y:S02]  /*a260*/  ISETP.LT.OR P6, PT, R3.reuse, R206, P4 ;  /* 0x000000ce0300720c */ /* 0x040fe400027c1670 */
[----:B------:R-:W-:Y:S01]  /*a270*/  ISETP.LT.OR P5, PT, R3, R204, P3 ;  /* 0x000000cc0300720c */ /* 0x000fe20001fa1670 */
[----:B------:R-:W-:Y:S01]  /*a280*/  IMAD.MOV.U32 R5, RZ, RZ, R4 ;  /* 0x000000ffff057224 */ /* 0x000fe200078e0004 */
[----:B------:R-:W-:-:S02]  /*a290*/  IABS R4, R6 ;  /* 0x0000000600047213 */ /* 0x000fc40000000000 */
[C---:B------:R-:W-:Y:S01]  /*a2a0*/  ISETP.LT.OR P1, PT, R3.reuse, R203, P1 ;  /* 0x000000cb0300720c */ /* 0x040fe20000f21670 */
[----:B------:R2:W3:Y:S01]  /*a2b0*/  I2F R7, R5 ;  /* 0x0000000500077306 */ /* 0x0004e20000201400 */
[----:B------:R-:W-:Y:S02]  /*a2c0*/  ISETP.LT.OR P2, PT, R3, R202, P0 ;  /* 0x000000ca0300720c */ /* 0x000fe40000741670 */
[C---:B------:R-:W-:Y:S02]  /*a2d0*/  LOP3.LUT P4, RZ, R0.reuse, 0x8, RZ, 0xc0, !PT ;  /* 0x0000000800ff7812 */ /* 0x040fe4000788c0ff */
[C---:B------:R-:W-:Y:S02]  /*a2e0*/  LOP3.LUT P3, RZ, R0.reuse, 0x4, RZ, 0xc0, !PT ;  /* 0x0000000400ff7812 */ /* 0x040fe4000786c0ff */
[----:B------:R-:W-:Y:S01]  /*a2f0*/  LOP3.LUT R0, R0, 0xfffffffd, RZ, 0xc0, !PT ;  /* 0xfffffffd00007812 */ /* 0x000fe200078ec0ff */
[----:B------:R-:W4:Y:S01]  /*a300*/  I2F R6, R4 ;  /* 0x0000000400067306 */ /* 0x000f220000201400 */
[----:B------:R-:W-:-:S03]  /*a310*/  FSEL R54, R15, -INF , !P3 ;  /* 0xff8000000f367808 */ /* 0x000fc60005800000 */
[----:B------:R-:W-:Y:S01]  /*a320*/  @P1 LOP3.LUT R0, R0, 0x2, RZ, 0xfc, !PT ;  /* 0x0000000200001812 */ /* 0x000fe200078efcff */
[----:B--2---:R-:W-:Y:S02]  /*a330*/  IMAD.IADD R5, R201, 0x1, -R3 ;  /* 0x00000001c9057824 */ /* 0x004fe400078e0a03 */
[----:B---3--:R-:W-:-:S05]  /*a340*/  FFMA.FTZ R25, R7, -UR27, R32 ;  /* 0x8000001b07197c23 */ /* 0x008fca0008010020 */
[----:B------:R-:W-:Y:S01]  /*a350*/  FSEL R162, R25, -INF , !P6 ;  /* 0xff80000019a27808 */ /* 0x000fe20007000000 */
[----:B----4-:R-:W-:Y:S01]  /*a360*/  FFMA.FTZ R24, R6, -UR27, R34 ;  /* 0x8000001b06187c23 */ /* 0x010fe20008010022 */
[----:B------:R-:W-:Y:S01]  /*a370*/  IABS R4, R5 ;  /* 0x0000000500047213 */ /* 0x000fe20000000000 */
[----:B------:R-:W-:Y:S01]  /*a380*/  IMAD.IADD R5, R205, 0x1, -R3 ;  /* 0x00000001cd057824 */ /* 0x000fe200078e0a03 */
[----:B------:R-:W-:Y:S02]  /*a390*/  IADD3 R3, R2, 0x9, RZ ;  /* 0x0000000902037810 */ /* 0x000fe40007ffe0ff */
[----:B------:R2:W-:Y:S01]  /*a3a0*/  I2F R28, R4 ;  /* 0x00000004001c7306 */ /* 0x0005e20000201400 */
[----:B------:R-:W-:Y:S02]  /*a3b0*/  FSEL R168, R24, -INF , !P5 ;  /* 0xff80000018a87808 */ /* 0x000fe40006800000 */
[----:B------:R-:W-:Y:S01]  /*a3c0*/  IABS R13, R5 ;  /* 0x00000005000d7213 */ /* 0x000fe20000000000 */
[----:B------:R-:W-:Y:S01]  /*a3d0*/  IMAD.IADD R5, R200, 0x1, -R3 ;  /* 0x00000001c8057824 */ /* 0x000fe200078e0a03 */
[----:B------:R-:W-:-:S02]  /*a3e0*/  ISETP.GE.AND P3, PT, R3, R209, PT ;  /* 0x000000d10300720c */ /* 0x000fc40003f66270 */
[C---:B------:R-:W-:Y:S01]  /*a3f0*/  ISETP.GE.AND P1, PT, R3.reuse, R208, PT ;  /* 0x000000d00300720c */ /* 0x040fe20003f26270 */
[----:B------:R3:W4:Y:S01]  /*a400*/  I2F R29, R13 ;  /* 0x0000000d001d7306 */ /* 0x0007220000201400 */
[----:B------:R-:W-:Y:S02]  /*a410*/  IABS R12, R5 ;  /* 0x00000005000c7213 */ /* 0x000fe40000000000 */
[C---:B------:R-:W-:Y:S02]  /*a420*/  ISETP.GE.AND P0, PT, R3.reuse, R207, PT ;  /* 0x000000cf0300720c */ /* 0x040fe40003f06270 */
[C---:B------:R-:W-:Y:S02]  /*a430*/  ISETP.LT.OR P5, PT, R3.reuse, R204, P3 ;  /* 0x000000cc0300720c */ /* 0x040fe40001fa1670 */
[C---:B------:R-:W-:Y:S01]  /*a440*/  ISETP.LT.OR P1, PT, R3.reuse, R203, P1 ;  /* 0x000000cb0300720c */ /* 0x040fe20000f21670 */
[----:B--2---:R-:W-:Y:S01]  /*a450*/  FFMA.FTZ R4, R14, -UR27, R57 ;  /* 0x8000001b0e047c23 */ /* 0x004fe20008010039 */
[----:B------:R-:W-:Y:S01]  /*a460*/  ISETP.LT.OR P0, PT, R3, R202, P0 ;  /* 0x000000ca0300720c */ /* 0x000fe20000701670 */
[----:B------:R-:W-:-:S03]  /*a470*/  IMAD.IADD R14, R199, 0x1, -R3 ;  /* 0x00000001c70e7824 */ /* 0x000fc600078e0a03 */
[----:B------:R-:W-:Y:S02]  /*a480*/  FSEL R52, R4, -INF , !P4 ;  /* 0xff80000004347808 */ /* 0x000fe40006000000 */
[----:B------:R-:W2:Y:S01]  /*a490*/  LDSM.16.M88.4 R4, [R189+0x800] ;  /* 0x00080000bd04783b */ /* 0x000ea20000000200 */
[----:B---3--:R-:W-:Y:S01]  /*a4a0*/  IMAD.MOV.U32 R13, RZ, RZ, R12 ;  /* 0x000000ffff0d7224 */ /* 0x008fe200078e000c */
[----:B------:R-:W-:Y:S01]  /*a4b0*/  IABS R12, R14 ;  /* 0x0000000e000c7213 */ /* 0x000fe20000000000 */
[----:B----4-:R-:W-:Y:S01]  /*a4c0*/  FFMA.FTZ R15, R29, -UR27, R38 ;  /* 0x8000001b1d0f7c23 */ /* 0x010fe20008010026 */
[C---:B------:R-:W-:Y:S01]  /*a4d0*/  ISETP.GE.AND P4, PT, R3.reuse, R210, PT ;  /* 0x000000d20300720c */ /* 0x040fe20003f86270 */
[----:B------:R3:W-:Y:S03]  /*a4e0*/  I2F R26, R13 ;  /* 0x0000000d001a7306 */ /* 0x0007e60000201400 */
[----:B------:R-:W-:-:S02]  /*a4f0*/  ISETP.LT.OR P6, PT, R3, R206, P4 ;  /* 0x000000ce0300720c */ /* 0x000fc400027c1670 */
[C---:B------:R-:W-:Y:S02]  /*a500*/  LOP3.LUT P4, RZ, R0.reuse, 0x2, RZ, 0xc0, !PT ;  /* 0x0000000200ff7812 */ /* 0x040fe4000788c0ff */
[----:B------:R-:W-:Y:S01]  /*a510*/  LOP3.LUT R0, R0, 0xfffffff7, RZ, 0xc0, !PT ;  /* 0xfffffff700007812 */ /* 0x000fe200078ec0ff */
[----:B------:R4:W5:Y:S01]  /*a520*/  I2F R14, R12 ;  /* 0x0000000c000e7306 */ /* 0x0009620000201400 */
[----:B------:R-:W-:Y:S02]  /*a530*/  FSEL R51, R15, -INF , !P2 ;  /* 0xff8000000f337808 */ /* 0x000fe40005000000 */
[----:B------:R-:W-:-:S04]  /*a540*/  @P1 LOP3.LUT R0, R0, 0x8, RZ, 0xfc, !PT ;  /* 0x0000000800001812 */ /* 0x000fc800078efcff */
[----:B------:R-:W-:Y:S01]  /*a550*/  LOP3.LUT R0, R0, 0xfffffffb, RZ, 0xc0, !PT ;  /* 0xfffffffb00007812 */ /* 0x000fe200078ec0ff */
[----:B---3--:R-:W-:-:S03]  /*a560*/  IMAD.IADD R13, R201, 0x1, -R3 ;  /* 0x00000001c90d7824 */ /* 0x008fc600078e0a03 */
[----:B------:R-:W-:Y:S02]  /*a570*/  @P0 LOP3.LUT R0, R0, 0x4, RZ, 0xfc, !PT ;  /* 0x0000000400000812 */ /* 0x000fe400078efcff */
[----:B----4-:R-:W-:Y:S01]  /*a580*/  IABS R12, R13 ;  /* 0x0000000d000c7213 */ /* 0x010fe20000000000 */
[----:B------:R-:W-:Y:S01]  /*a590*/  IMAD.IADD R13, R205, 0x1, -R3 ;  /* 0x00000001cd0d7824 */ /* 0x000fe200078e0a03 */
[----:B------:R-:W-:Y:S01]  /*a5a0*/  IADD3 R3, R2, 0x10, RZ ;  /* 0x0000001002037810 */ /* 0x000fe20007ffe0ff */
[----:B-----5:R-:W-:Y:S01]  /*a5b0*/  FFMA.FTZ R25, R14, -UR27, R35 ;  /* 0x8000001b0e197c23 */ /* 0x020fe20008010023 */
[----:B------:R3:W4:Y:S02]  /*a5c0*/  I2F R27, R12 ;  /* 0x0000000c001b7306 */ /* 0x0007240000201400 */
[----:B------:R-:W-:Y:S01]  /*a5d0*/  IABS R24, R13 ;  /* 0x0000000d00187213 */ /* 0x000fe20000000000 */
[----:B------:R-:W-:Y:S01]  /*a5e0*/  FFMA.FTZ R13, R28, -UR27, R36 ;  /* 0x8000001b1c0d7c23 */ /* 0x000fe20008010024 */
[----:B------:R-:W-:Y:S01]  /*a5f0*/  ISETP.GE.AND P3, PT, R3, R209, PT ;  /* 0x000000d10300720c */ /* 0x000fe20003f66270 */
[----:B------:R-:W-:Y:S01]  /*a600*/  IMAD.IADD R14, R199, 0x1, -R3 ;  /* 0x00000001c70e7824 */ /* 0x000fe200078e0a03 */
[----:B------:R-:W-:Y:S01]  /*a610*/  ISETP.GE.AND P1, PT, R3, R208, PT ;  /* 0x000000d00300720c */ /* 0x000fe20003f26270 */
[----:B------:R-:W-:Y:S01]  /*a620*/  IMAD.MOV.U32 R28, RZ, RZ, R24 ;  /* 0x000000ffff1c7224 */ /* 0x000fe200078e0018 */
[----:B------:R-:W-:Y:S01]  /*a630*/  FSEL R50, R13, -INF , !P4 ;  /* 0xff8000000d327808 */ /* 0x000fe20006000000 */
[----:B------:R-:W-:Y:S01]  /*a640*/  FFMA.FTZ R24, R26, -UR27, R33 ;  /* 0x8000001b1a187c23 */ /* 0x000fe20008010021 */
[C---:B------:R-:W-:Y:S01]  /*a650*/  ISETP.GE.AND P4, PT, R3.reuse, R210, PT ;  /* 0x000000d20300720c */ /* 0x040fe20003f86270 */
[----:B------:R5:W-:Y:S01]  /*a660*/  I2F R26, R28 ;  /* 0x0000001c001a7306 */ /* 0x000be20000201400 */
[----:B------:R-:W-:Y:S01]  /*a670*/  ISETP.GE.AND P0, PT, R3, R207, PT ;  /* 0x000000cf0300720c */ /* 0x000fe20003f06270 */
[----:B--2---:R-:W-:Y:S01]  /*a680*/  HMMA.16816.F32 R32, R16, R4, R156 ;  /* 0x000000041020723c */ /* 0x004fe2000000189c */
[----:B------:R-:W-:Y:S01]  /*a690*/  FSEL R59, R24, -INF , !P6 ;  /* 0xff800000183b7808 */ /* 0x000fe20007000000 */
[----:B---3--:R-:W-:Y:S01]  /*a6a0*/  IMAD.IADD R12, R200, 0x1, -R3 ;  /* 0x00000001c80c7824 */ /* 0x008fe200078e0a03 */
[----:B------:R-:W-:-:S02]  /*a6b0*/  FSEL R160, R25, -INF , !P5 ;  /* 0xff80000019a07808 */ /* 0x000fc40006800000 */
[C---:B------:R-:W-:Y:S02]  /*a6c0*/  ISETP.LT.OR P6, PT, R3.reuse, R206, P4 ;  /* 0x000000ce0300720c */ /* 0x040fe400027c1670 */
[----:B------:R-:W-:Y:S02]  /*a6d0*/  IABS R12, R12 ;  /* 0x0000000c000c7213 */ /* 0x000fe40000000000 */
[C---:B------:R-:W-:Y:S02]  /*a6e0*/  ISETP.LT.OR P5, PT, R3.reuse, R204, P3 ;  /* 0x000000cc0300720c */ /* 0x040fe40001fa1670 */
[C---:B------:R-:W-:Y:S01]  /*a6f0*/  ISETP.LT.OR P1, PT, R3.reuse, R203, P1 ;  /* 0x000000cb0300720c */ /* 0x040fe20000f21670 */
[----:B------:R-:W-:Y:S01]  /*a700*/  IMAD.MOV.U32 R13, RZ, RZ, R12 ;  /* 0x000000ffff0d7224 */ /* 0x000fe200078e000c */
[----:B------:R-:W-:Y:S01]  /*a710*/  IABS R12, R14 ;  /* 0x0000000e000c7213 */ /* 0x000fe20000000000 */
[----:B-----5:R-:W-:Y:S01]  /*a720*/  HMMA.16816.F32 R28, R8, R4, R44 ;  /* 0x00000004081c723c */ /* 0x020fe2000000182c */
[----:B------:R-:W-:Y:S01]  /*a730*/  ISETP.LT.OR P2, PT, R3, R202, P0 ;  /* 0x000000ca0300720c */ /* 0x000fe20000741670 */
[----:B------:R2:W3:Y:S01]  /*a740*/  I2F R14, R13 ;  /* 0x0000000d000e7306 */ /* 0x0004e20000201400 */
[----:B------:R-:W-:-:S02]  /*a750*/  LOP3.LUT P4, RZ, R0, 0x8, RZ, 0xc0, !PT ;  /* 0x0000000800ff7812 */ /* 0x000fc4000788c0ff */
[C---:B------:R-:W-:Y:S02]  /*a760*/  LOP3.LUT P3, RZ, R0.reuse, 0x4, RZ, 0xc0, !PT ;  /* 0x0000000400ff7812 */ /* 0x040fe4000786c0ff */
[----:B----4-:R-:W-:Y:S01]  /*a770*/  FFMA.FTZ R5, R27, -UR27, R37 ;  /* 0x8000001b1b057c23 */ /* 0x010fe20008010025 */
[----:B------:R-:W-:Y:S01]  /*a780*/  LOP3.LUT R0, R0, 0xfffffffd, RZ, 0xc0, !PT ;  /* 0xfffffffd00007812 */ /* 0x000fe200078ec0ff */
[----:B------:R-:W-:Y:S01]  /*a790*/  HMMA.16816.F32 R44, R20, R62, R176 ;  /* 0x0000003e142c723c */ /* 0x000fe200000018b0 */
[----:B------:R4:W5:Y:S02]  /*a7a0*/  I2F R15, R12 ;  /* 0x0000000c000f7306 */ /* 0x0009640000201400 */
[----:B------:R-:W-:Y:S02]  /*a7b0*/  FSEL R48, R5, -INF , !P4 ;  /* 0xff80000005307808 */ /* 0x000fe40006000000 */
[----:B------:R-:W-:Y:S01]  /*a7c0*/  @P1 LOP3.LUT R0, R0, 0x2, RZ, 0xfc, !PT ;  /* 0x0000000200001812 */ /* 0x000fe200078efcff */
[----:B--2---:R-:W-:-:S09]  /*a7d0*/  IMAD.IADD R13, R201, 0x1, -R3 ;  /* 0x00000001c90d7824 */ /* 0x004fd200078e0a03 */
[----:B---3--:R-:W-:Y:S01]  /*a7e0*/  FFMA.FTZ R14, R14, -UR27, R28 ;  /* 0x8000001b0e0e7c23 */ /* 0x008fe2000801001c */
[----:B----4-:R-:W-:Y:S01]  /*a7f0*/  IABS R12, R13 ;  /* 0x0000000d000c7213 */ /* 0x010fe20000000000 */
[----:B------:R-:W-:Y:S01]  /*a800*/  IMAD.IADD R13, R205, 0x1, -R3 ;  /* 0x00000001cd0d7824 */ /* 0x000fe200078e0a03 */
[----:B------:R-:W-:Y:S01]  /*a810*/  IADD3 R3, R2, 0x11, RZ ;  /* 0x0000001102037810 */ /* 0x000fe20007ffe0ff */
[----:B-----5:R-:W-:Y:S01]  /*a820*/  FFMA.FTZ R15, R15, -UR27, R30 ;  /* 0x8000001b0f0f7c23 */ /* 0x020fe2000801001e */
[----:B------:R2:W-:Y:S01]  /*a830*/  I2F R25, R12 ;  /* 0x0000000c00197306 */ /* 0x0005e20000201400 */
[----:B------:R-:W-:Y:S02]  /*a840*/  FSEL R183, R14, -INF , !P6 ;  /* 0xff8000000eb77808 */ /* 0x000fe40007000000 */
[----:B------:R-:W-:Y:S01]  /*a850*/  IABS R24, R13 ;  /* 0x0000000d00187213 */ /* 0x000fe20000000000 */
[----:B------:R-:W-:Y:S01]  /*a860*/  IMAD.IADD R4, R200, 0x1, -R3 ;  /* 0x00000001c8047824 */ /* 0x000fe200078e0a03 */
[C---:B------:R-:W-:Y:S01]  /*a870*/  ISETP.GE.AND P4, PT, R3.reuse, R210, PT ;  /* 0x000000d20300720c */ /* 0x040fe20003f86270 */
[----:B------:R-:W-:Y:S01]  /*a880*/  FFMA.FTZ R13, R26, -UR27, R39 ;  /* 0x8000001b1a0d7c23 */ /* 0x000fe20008010027 */
[----:B------:R-:W-:Y:S01]  /*a890*/  ISETP.GE.AND P1, PT, R3, R208, PT ;  /* 0x000000d00300720c */ /* 0x000fe20003f26270 */
[----:B------:R-:W-:Y:S01]  /*a8a0*/  HMMA.16816.F32 R36, R20, R60, R216 ;  /* 0x0000003c1424723c */ /* 0x000fe200000018d8 */
[----:B------:R-:W-:-:S02]  /*a8b0*/  IABS R4, R4 ;  /* 0x0000000400047213 */ /* 0x000fc40000000000 */
[----:B------:R-:W-:Y:S02]  /*a8c0*/  FSEL R49, R13, -INF , !P3 ;  /* 0xff8000000d317808 */ /* 0x000fe40005800000 */
[C---:B------:R-:W-:Y:S01]  /*a8d0*/  ISETP.GE.AND P3, PT, R3.reuse, R209, PT ;  /* 0x000000d10300720c */ /* 0x040fe20003f66270 */
[----:B------:R-:W-:Y:S01]  /*a8e0*/  IMAD.MOV.U32 R5, RZ, RZ, R4 ;  /* 0x000000ffff057224 */ /* 0x000fe200078e0004 */
[----:B------:R-:W-:Y:S01]  /*a8f0*/  ISETP.GE.AND P0, PT, R3, R207, PT ;  /* 0x000000cf0300720c */ /* 0x000fe20003f06270 */
[----:B--2---:R-:W-:Y:S01]  /*a900*/  IMAD.MOV.U32 R12, RZ, RZ, R24 ;  /* 0x000000ffff0c7224 */ /* 0x004fe200078e0018 */
[----:B------:R-:W-:Y:S02]  /*a910*/  FSEL R233, R15, -INF , !P5 ;  /* 0xff8000000fe97808 */ /* 0x000fe40006800000 */
[C---:B------:R-:W-:Y:S01]  /*a920*/  ISETP.LT.OR P6, PT, R3.reuse, R206, P4 ;  /* 0x000000ce0300720c */ /* 0x040fe200027c1670 */
[----:B------:R2:W3:Y:S01]  /*a930*/  I2F R26, R12 ;  /* 0x0000000c001a7306 */ /* 0x0004e20000201400 */
[----:B------:R-:W-:-:S02]  /*a940*/  ISETP.LT.OR P5, PT, R3, R204, P3 ;  /* 0x000000cc0300720c */ /* 0x000fc40001fa1670 */
[C---:B------:R-:W-:Y:S02]  /*a950*/  ISETP.LT.OR P1, PT, R3.reuse, R203, P1 ;  /* 0x000000cb0300720c */ /* 0x040fe40000f21670 */
[----:B------:R-:W-:Y:S02]  /*a960*/  ISETP.LT.OR P0, PT, R3, R202, P0 ;  /* 0x000000ca0300720c */ /* 0x000fe40000701670 */
[C---:B------:R-:W-:Y:S02]  /*a970*/  LOP3.LUT P4, RZ, R0.reuse, 0x2, RZ, 0xc0, !PT ;  /* 0x0000000200ff7812 */ /* 0x040fe4000788c0ff */
[----:B------:R-:W-:Y:S01]  /*a980*/  LOP3.LUT R0, R0, 0xfffffff7, RZ, 0xc0, !PT ;  /* 0xfffffff700007812 */ /* 0x000fe200078ec0ff */
[----:B--2---:R-:W-:-:S06]  /*a990*/  IMAD.IADD R12, R199, 0x1, -R3 ;  /* 0x00000001c70c7824 */ /* 0x004fcc00078e0a03 */
[----:B------:R-:W-:Y:S01]  /*a9a0*/  @P1 LOP3.LUT R0, R0, 0x8, RZ, 0xfc, !PT ;  /* 0x0000000800001812 */ /* 0x000fe200078efcff */
[----:B---3--:R-:W-:Y:S01]  /*a9b0*/  FFMA.FTZ R13, R26, -UR27, R34 ;  /* 0x8000001b1a0d7c23 */ /* 0x008fe20008010022 */
[----:B------:R-:W-:Y:S02]  /*a9c0*/  IABS R4, R12 ;  /* 0x0000000c00047213 */ /* 0x000fe40000000000 */
[----:B------:R2:W-:Y:S01]  /*a9d0*/  I2F R12, R5 ;  /* 0x00000005000c7306 */ /* 0x0005e20000201400 */
[----:B------:R-:W-:Y:S02]  /*a9e0*/  LOP3.LUT R0, R0, 0xfffffffb, RZ, 0xc0, !PT ;  /* 0xfffffffb00007812 */ /* 0x000fe400078ec0ff */
[----:B------:R-:W-:Y:S02]  /*a9f0*/  FSEL R161, R13, -INF , !P2 ;  /* 0xff8000000da17808 */ /* 0x000fe40005000000 */
[----:B------:R-:W-:-:S03]  /*aa00*/  @P0 LOP3.LUT R0, R0, 0x4, RZ, 0xfc, !PT ;  /* 0x0000000400000812 */ /* 0x000fc600078efcff */
[----:B------:R3:W4:Y:S01]  /*aa10*/  I2F R14, R4 ;  /* 0x00000004000e7306 */ /* 0x0007220000201400 */
[----:B--2---:R-:W-:-:S05]  /*aa20*/  IMAD.IADD R5, R201, 0x1, -R3 ;  /* 0x00000001c9057824 */ /* 0x004fca00078e0a03 */
[----:B---3--:R-:W-:Y:S01]  /*aa30*/  IABS R4, R5 ;  /* 0x0000000500047213 */ /* 0x008fe20000000000 */
[----:B------:R-:W-:Y:S01]  /*aa40*/  IMAD.IADD R5, R205, 0x1, -R3 ;  /* 0x00000001cd057824 */ /* 0x000fe200078e0a03 */
[----:B------:R-:W-:Y:S01]  /*aa50*/  IADD3 R3, R2, 0x18, RZ ;  /* 0x0000001802037810 */ /* 0x000fe20007ffe0ff */
[----:B----4-:R-:W-:Y:S01]  /*aa60*/  FFMA.FTZ R14, R14, -UR27, R31 ;  /* 0x8000001b0e0e7c23 */ /* 0x010fe2000801001f */
[----:B------:R2:W-:Y:S02]  /*aa70*/  I2F R24, R4 ;  /* 0x0000000400187306 */ /* 0x0005e40000201400 */
[----:B------:R-:W-:Y:S01]  /*aa80*/  IABS R15, R5 ;  /* 0x00000005000f7213 */ /* 0x000fe20000000000 */
[----:B------:R-:W-:Y:S01]  /*aa90*/  FFMA.FTZ R5, R25, -UR27, R32 ;  /* 0x8000001b19057c23 */ /* 0x000fe20008010020 */
[C---:B------:R-:W-:Y:S02]  /*aaa0*/  ISETP.GE.AND P3, PT, R3.reuse, R209, PT ;  /* 0x000000d10300720c */ /* 0x040fe40003f66270 */
[----:B------:R-:W-:Y:S01]  /*aab0*/  ISETP.GE.AND P1, PT, R3, R208, PT ;  /* 0x000000d00300720c */ /* 0x000fe20003f26270 */
[----:B------:R-:W-:Y:S01]  /*aac0*/  IMAD.MOV.U32 R25, RZ, RZ, R15 ;  /* 0x000000ffff197224 */ /* 0x000fe200078e000f */
[----:B------:R-:W-:Y:S01]  /*aad0*/  FSEL R58, R5, -INF , !P4 ;  /* 0xff800000053a7808 */ /* 0x000fe20006000000 */
[----:B------:R-:W-:Y:S01]  /*aae0*/  FFMA.FTZ R15, R12, -UR27, R29 ;  /* 0x8000001b0c0f7c23 */ /* 0x000fe2000801001d */
[----:B------:R-:W-:Y:S01]  /*aaf0*/  ISETP.GE.AND P4, PT, R3, R210, PT ;  /* 0x000000d20300720c */ /* 0x000fe20003f86270 */
[--C-:B------:R-:W-:Y:S01]  /*ab00*/  IMAD.IADD R12, R199, 0x1, -R3.reuse ;  /* 0x00000001c70c7824 */ /* 0x100fe200078e0a03 */
[----:B------:R-:W-:Y:S01]  /*ab10*/  HMMA.16816.F32 R28, R8, R6, R40 ;  /* 0x00000006081c723c */ /* 0x000fe20000001828 */
[----:B------:R-:W-:Y:S01]  /*ab20*/  ISETP.GE.AND P0, PT, R3, R207, PT ;  /* 0x000000cf0300720c */ /* 0x000fe20003f06270 */
[----:B------:R-:W3:Y:S01]  /*ab30*/  I2F R25, R25 ;  /* 0x0000001900197306 */ /* 0x000ee20000201400 */
[----:B------:R-:W-:Y:S01]  /*ab40*/  FSEL R181, R15, -INF , !P6 ;  /* 0xff8000000fb57808 */ /* 0x000fe20007000000 */
[----:B--2---:R-:W-:Y:S01]  /*ab50*/  IMAD.IADD R4, R200, 0x1, -R3 ;  /* 0x00000001c8047824 */ /* 0x004fe200078e0a03 */
[----:B------:R-:W-:-:S02]  /*ab60*/  FSEL R232, R14, -INF , !P5 ;  /* 0xff8000000ee87808 */ /* 0x000fc40006800000 */
[C---:B------:R-:W-:Y:S01]  /*ab70*/  ISETP.LT.OR P6, PT, R3.reuse, R206, P4 ;  /* 0x000000ce0300720c */ /* 0x040fe200027c1670 */
[----:B------:R-:W-:Y:S01]  /*ab80*/  HMMA.16816.F32 R40, R16, R6, R172 ;  /* 0x000000061028723c */ /* 0x000fe200000018ac */
[----:B------:R-:W-:Y:S02]  /*ab90*/  IABS R4, R4 ;  /* 0x0000000400047213 */ /* 0x000fe40000000000 */
[C---:B------:R-:W-:Y:S02]  /*aba0*/  ISETP.LT.OR P5, PT, R3.reuse, R204, P3 ;  /* 0x000000cc0300720c */ /* 0x040fe40001fa1670 */
[C---:B------:R-:W-:Y:S01]  /*abb0*/  ISETP.LT.OR P1, PT, R3.reuse, R203, P1 ;  /* 0x000000cb0300720c */ /* 0x040fe20000f21670 */
[----:B------:R-:W-:Y:S01]  /*abc0*/  IMAD.MOV.U32 R5, RZ, RZ, R4 ;  /* 0x000000ffff057224 */ /* 0x000fe200078e0004 */
[----:B------:R-:W-:Y:S02]  /*abd0*/  IABS R4, R12 ;  /* 0x0000000c00047213 */ /* 0x000fe40000000000 */
[----:B------:R-:W-:Y:S01]  /*abe0*/  ISETP.LT.OR P2, PT, R3, R202, P0 ;  /* 0x000000ca0300720c */ /* 0x000fe20000741670 */
[----:B------:R2:W4:Y:S01]  /*abf0*/  I2F R13, R5 ;  /* 0x00000005000d7306 */ /* 0x0005220000201400 */
[C---:B------:R-:W-:Y:S01]  /*ac00*/  LOP3.LUT P4, RZ, R0.reuse, 0x8, RZ, 0xc0, !PT ;  /* 0x0000000800ff7812 */ /* 0x040fe2000788c0ff */
[----:B---3--:R-:W-:Y:S01]  /*ac10*/  FFMA.FTZ R15, R25, -UR27, R35 ;  /* 0x8000001b190f7c23 */ /* 0x008fe20008010023 */
[----:B------:R-:W-:-:S02]  /*ac20*/  LOP3.LUT P3, RZ, R0, 0x4, RZ, 0xc0, !PT ;  /* 0x0000000400ff7812 */ /* 0x000fc4000786c0ff */
[----:B------:R-:W-:Y:S02]  /*ac30*/  LOP3.LUT R0, R0, 0xfffffffd, RZ, 0xc0, !PT ;  /* 0xfffffffd00007812 */ /* 0x000fe400078ec0ff */
[----:B------:R-:W-:Y:S01]  /*ac40*/  FSEL R159, R15, -INF , !P3 ;  /* 0xff8000000f9f7808 */ /* 0x000fe20005800000 */
[----:B------:R3:W5:Y:S01]  /*ac50*/  I2F R12, R4 ;  /* 0x00000004000c7306 */ /* 0x0007620000201400 */
[----:B------:R-:W-:Y:S01]  /*ac60*/  @P1 LOP3.LUT R0, R0, 0x2, RZ, 0xfc, !PT ;  /* 0x0000000200001812 */ /* 0x000fe200078efcff */
[----:B--2---:R-:W-:Y:S02]  /*ac70*/  IMAD.IADD R5, R201, 0x1, -R3 ;  /* 0x00000001c9057824 */ /* 0x004fe400078e0a03 */
[----:B----4-:R-:W-:-:S05]  /*ac80*/  FFMA.FTZ R25, R13, -UR27, R28 ;  /* 0x8000001b0d197c23 */ /* 0x010fca000801001c */
[----:B------:R-:W-:Y:S02]  /*ac90*/  FSEL R172, R25, -INF , !P6 ;  /* 0xff80000019ac7808 */ /* 0x000fe40007000000 */
[----:B---3--:R-:W-:Y:S01]  /*aca0*/  IABS R4, R5 ;  /* 0x0000000500047213 */ /* 0x008fe20000000000 */
[----:B------:R-:W-:Y:S01]  /*acb0*/  IMAD.IADD R5, R205, 0x1, -R3 ;  /* 0x00000001cd057824 */ /* 0x000fe200078e0a03 */
[----:B------:R-:W-:Y:S02]  /*acc0*/  IADD3 R3, R2, 0x19, RZ ;  /* 0x0000001902037810 */ /* 0x000fe40007ffe0ff */
[----:B------:R2:W-:Y:S02]  /*acd0*/  I2F R27, R4 ;  /* 0x00000004001b7306 */ /* 0x0005e40000201400 */
[----:B------:R-:W-:Y:S01]  /*ace0*/  IABS R6, R5 ;  /* 0x0000000500067213 */ /* 0x000fe20000000000 */
[--C-:B------:R-:W-:Y:S01]  /*acf0*/  IMAD.IADD R5, R200, 0x1, -R3.reuse ;  /* 0x00000001c8057824 */ /* 0x100fe200078e0a03 */
[----:B------:R-:W-:Y:S01]  /*ad00*/  ISETP.GE.AND P3, PT, R3, R209, PT ;  /* 0x000000d10300720c */ /* 0x000fe20003f66270 */
[----:B------:R-:W-:Y:S01]  /*ad10*/  IMAD.IADD R14, R199, 0x1, -R3 ;  /* 0x00000001c70e7824 */ /* 0x000fe200078e0a03 */
[----:B------:R-:W-:-:S02]  /*ad20*/  ISETP.GE.AND P1, PT, R3, R208, PT ;  /* 0x000000d00300720c */ /* 0x000fc40003f26270 */
[C---:B------:R-:W-:Y:S02]  /*ad30*/  ISETP.GE.AND P0, PT, R3.reuse, R207, PT ;  /* 0x000000cf0300720c */ /* 0x040fe40003f06270 */
[C---:B------:R-:W-:Y:S02]  /*ad40*/  ISETP.LT.OR P1, PT, R3.reuse, R203, P1 ;  /* 0x000000cb0300720c */ /* 0x040fe40000f21670 */
[----:B------:R-:W-:Y:S01]  /*ad50*/  ISETP.LT.OR P0, PT, R3, R202, P0 ;  /* 0x000000ca0300720c */ /* 0x000fe20000701670 */
[----:B--2---:R-:W-:Y:S02]  /*ad60*/  FFMA.FTZ R4, R24, -UR27, R33 ;  /* 0x8000001b18047c23 */ /* 0x004fe40008010021 */
[----:B-----5:R-:W-:Y:S01]  /*ad70*/  FFMA.FTZ R24, R12, -UR27, R30 ;  /* 0x8000001b0c187c23 */ /* 0x020fe2000801001e */
[----:B------:R-:W-:Y:S01]  /*ad80*/  IABS R12, R5 ;  /* 0x00000005000c7213 */ /* 0x000fe20000000000 */
[----:B------:R2:W3:Y:S01]  /*ad90*/  I2F R30, R6 ;  /* 0x00000006001e7306 */ /* 0x0004e20000201400 */
[----:B------:R-:W-:-:S02]  /*ada0*/  FSEL R57, R4, -INF , !P4 ;  /* 0xff80000004397808 */ /* 0x000fc40006000000 */
[C---:B------:R-:W-:Y:S01]  /*adb0*/  ISETP.GE.AND P4, PT, R3.reuse, R210, PT ;  /* 0x000000d20300720c */ /* 0x040fe20003f86270 */
[----:B------:R-:W-:Y:S01]  /*adc0*/  IMAD.MOV.U32 R13, RZ, RZ, R12 ;  /* 0x000000ffff0d7224 */ /* 0x000fe200078e000c */
[----:B------:R-:W-:Y:S02]  /*add0*/  IABS R12, R14 ;  /* 0x0000000e000c7213 */ /* 0x000fe40000000000 */
[----:B------:R-:W-:Y:S01]  /*ade0*/  FSEL R180, R24, -INF , !P5 ;  /* 0xff80000018b47808 */ /* 0x000fe20006800000 */
[----:B------:R4:W5:Y:S01]  /*adf0*/  I2F R26, R13 ;  /* 0x0000000d001a7306 */ /* 0x0009620000201400 */
[C---:B------:R-:W-:Y:S02]  /*ae00*/  ISETP.LT.OR P6, PT, R3.reuse, R206, P4 ;  /* 0x000000ce0300720c */ /* 0x040fe400027c1670 */
[----:B------:R-:W-:Y:S02]  /*ae10*/  ISETP.LT.OR P5, PT, R3, R204, P3 ;  /* 0x000000cc0300720c */ /* 0x000fe40001fa1670 */
[----:B------:R-:W-:-:S02]  /*ae20*/  LOP3.LUT P4, RZ, R0, 0x2, RZ, 0xc0, !PT ;  /* 0x0000000200ff7812 */ /* 0x000fc4000788c0ff */
[----:B------:R-:W-:Y:S01]  /*ae30*/  LOP3.LUT R0, R0, 0xfffffff7, RZ, 0xc0, !PT ;  /* 0xfffffff700007812 */ /* 0x000fe200078ec0ff */
[----:B--2---:R-:W2:Y:S01]  /*ae40*/  LDSM.16.M88.4 R4, [R189+0x1000] ;  /* 0x00100000bd04783b */ /* 0x004ea20000000200 */
[----:B------:R1:W1:Y:S01]  /*ae50*/  I2F R14, R12 ;  /* 0x0000000c000e7306 */ /* 0x0002620000201400 */
[----:B---3--:R-:W-:Y:S01]  /*ae60*/  FFMA.FTZ R15, R30, -UR27, R42 ;  /* 0x8000001b1e0f7c23 */ /* 0x008fe2000801002a */
[----:B------:R-:W-:-:S04]  /*ae70*/  @P1 LOP3.LUT R0, R0, 0x8, RZ, 0xfc, !PT ;  /* 0x0000000800001812 */ /* 0x000fc800078efcff */
[----:B------:R-:W-:Y:S01]  /*ae80*/  LOP3.LUT R0, R0, 0xfffffffb, RZ, 0xc0, !PT ;  /* 0xfffffffb00007812 */ /* 0x000fe200078ec0ff */
[----:B----4-:R-:W-:Y:S01]  /*ae90*/  IMAD.IADD R13, R201, 0x1, -R3 ;  /* 0x00000001c90d7824 */ /* 0x010fe200078e0a03 */
[----:B------:R-:W-:Y:S01]  /*aea0*/  FSEL R157, R15, -INF , !P2 ;  /* 0xff8000000f9d7808 */ /* 0x000fe20005000000 */
[----:B-----5:R-:W-:Y:S01]  /*aeb0*/  FFMA.FTZ R25, R26, -UR27, R29 ;  /* 0x8000001b1a197c23 */ /* 0x020fe2000801001d */
[----:B------:R-:W-:-:S04]  /*aec0*/  @P0 LOP3.LUT R0, R0, 0x4, RZ, 0xfc, !PT ;  /* 0x0000000400000812 */ /* 0x000fc800078efcff */
[----:B------:R-:W-:Y:S02]  /*aed0*/  FSEL R163, R25, -INF , !P6 ;  /* 0xff80000019a37808 */ /* 0x000fe40007000000 */
[----:B-1----:R-:W-:Y:S01]  /*aee0*/  IABS R12, R13 ;  /* 0x0000000d000c7213 */ /* 0x002fe20000000000 */
[----:B------:R-:W-:Y:S01]  /*aef0*/  IMAD.IADD R13, R205, 0x1, -R3 ;  /* 0x00000001cd0d7824 */ /* 0x000fe200078e0a03 */
[----:B------:R-:W-:Y:S02]  /*af00*/  IADD3 R3, R2, 0x20, RZ ;  /* 0x0000002002037810 */ /* 0x000fe40007ffe0ff */
[----:B------:R1:W3:Y:S02]  /*af10*/  I2F R28, R12 ;  /* 0x0000000c001c7306 */ /* 0x0002e40000201400 */
[----:B------:R-:W-:Y:S01]  /*af20*/  IABS R24, R13 ;  /* 0x0000000d00187213 */ /* 0x000fe20000000000 */
[----:B------:R-:W-:Y:S01]  /*af30*/  FFMA.FTZ R13, R27, -UR27, R40 ;  /* 0x8000001b1b0d7c23 */ /* 0x000fe20008010028 */
[----:B------:R-:W-:-:S02]  /*af40*/  ISETP.GE.AND P3, PT, R3, R209, PT ;  /* 0x000000d10300720c */ /* 0x000fc40003f66270 */
[----:B------:R-:W-:Y:S01]  /*af50*/  ISETP.GE.AND P1, PT, R3, R208, PT ;  /* 0x000000d00300720c */ /* 0x000fe20003f26270 */
[----:B------:R-:W-:Y:S01]  /*af60*/  IMAD.MOV.U32 R27, RZ, RZ, R24 ;  /* 0x000000ffff1b7224 */ /* 0x000fe200078e0018 */
[----:B------:R-:W-:Y:S01]  /*af70*/  FSEL R56, R13, -INF , !P4 ;  /* 0xff8000000d387808 */ /* 0x000fe20006000000 */
[----:B------:R-:W-:Y:S01]  /*af80*/  FFMA.FTZ R24, R14, -UR27, R31 ;  /* 0x8000001b0e187c23 */ /* 0x000fe2000801001f */
[----:B------:R-:W-:Y:S01]  /*af90*/  ISETP.GE.AND P4, PT, R3, R210, PT ;  /* 0x000000d20300720c */ /* 0x000fe20003f86270 */
[--C-:B------:R-:W-:Y:S01]  /*afa0*/  IMAD.IADD R14, R199, 0x1, -R3.reuse ;  /* 0x00000001c70e7824 */ /* 0x100fe200078e0a03 */
[C---:B------:R-:W-:Y:S01]  /*afb0*/  ISETP.GE.AND P0, PT, R3.reuse, R207, PT ;  /* 0x000000cf0300720c */ /* 0x040fe20003f06270 */
[----:B------:R-:W-:Y:S01]  /*afc0*/  I2F R26, R27 ;  /* 0x0000001b001a7306 */ /* 0x000fe20000201400 */
[----:B------:R-:W-:Y:S01]  /*afd0*/  FSEL R170, R24, -INF , !P5 ;  /* 0xff80000018aa7808 */ /* 0x000fe20006800000 */
[----:B-1----:R-:W-:Y:S01]  /*afe0*/  IMAD.IADD R12, R200, 0x1, -R3 ;  /* 0x00000001c80c7824 */ /* 0x002fe200078e0a03 */
[C---:B------:R-:W-:Y:S01]  /*aff0*/  ISETP.LT.OR P6, PT, R3.reuse, R206, P4 ;  /* 0x000000ce0300720c */ /* 0x040fe200027c1670 */
[----:B--2---:R-:W-:Y:S01]  /*b000*/  HMMA.16816.F32 R32, R8, R4, R36 ;  /* 0x000000040820723c */ /* 0x004fe20000001824 */
[----:B------:R-:W-:-:S02]  /*b010*/  ISETP.LT.OR P5, PT, R3, R204, P3 ;  /* 0x000000cc0300720c */ /* 0x000fc40001fa1670 */
[----:B------:R-:W-:Y:S02]  /*b020*/  IABS R12, R12 ;  /* 0x0000000c000c7213 */ /* 0x000fe40000000000 */
[C---:B------:R-:W-:Y:S02]  /*b030*/  ISETP.LT.OR P1, PT, R3.reuse, R203, P1 ;  /* 0x000000cb0300720c */ /* 0x040fe40000f21670 */
[----:B------:R-:W-:Y:S01]  /*b040*/  ISETP.LT.OR P2, PT, R3, R202, P0 ;  /* 0x000000ca0300720c */ /* 0x000fe20000741670 */
[----:B------:R-:W-:Y:S01]  /*b050*/  IMAD.MOV.U32 R13, RZ, RZ, R12 ;  /* 0x000000ffff0d7224 */ /* 0x000fe200078e000c */
[----:B------:R-:W-:Y:S01]  /*b060*/  IABS R12, R14 ;  /* 0x0000000e000c7213 */ /* 0x000fe20000000000 */
[----:B------:R-:W-:Y:S01]  /*b070*/  HMMA.16816.F32 R36, R16, R4, R148 ;  /* 0x000000041024723c */ /* 0x000fe20000001894 */
[C---:B------:R-:W-:Y:S01]  /*b080*/  LOP3.LUT P4, RZ, R0.reuse, 0x8, RZ, 0xc0, !PT ;  /* 0x0000000800ff7812 */ /* 0x040fe2000788c0ff */
[----:B------:R1:W2:Y:S01]  /*b090*/  I2F R14, R13 ;  /* 0x0000000d000e7306 */ /* 0x0002a20000201400 */
[----:B------:R-:W-:-:S02]  /*b0a0*/  LOP3.LUT P3, RZ, R0, 0x4, RZ, 0xc0, !PT ;  /* 0x0000000400ff7812 */ /* 0x000fc4000786c0ff */
[----:B------:R-:W-:Y:S02]  /*b0b0*/  P2R R24, PR, RZ, 0x2 ;  /* 0x00000002ff187803 */ /* 0x000fe40000000000 */
[----:B---3--:R-:W-:-:S03]  /*b0c0*/  FFMA.FTZ R5, R28, -UR27, R41 ;  /* 0x8000001b1c057c23 */ /* 0x008fc60008010029 */
[----:B------:R-:W3:Y:S02]  /*b0d0*/  I2F R15, R12 ;  /* 0x0000000c000f7306 */ /* 0x000ee40000201400 */
[----:B------:R-:W-:Y:S01]  /*b0e0*/  FSEL R147, R5, -INF , !P4 ;  /* 0xff80000005937808 */ /* 0x000fe20006000000 */
[----:B-1----:R-:W-:Y:S02]  /*b0f0*/  IMAD.IADD R13, R201, 0x1, -R3 ;  /* 0x00000001c90d7824 */ /* 0x002fe400078e0a03 */
[----:B--2---:R-:W-:-:S05]  /*b100*/  FFMA.FTZ R14, R14, -UR27, R32 ;  /* 0x8000001b0e0e7c23 */ /* 0x004fca0008010020 */
[----:B------:R-:W-:Y:S01]  /*b110*/  FSEL R237, R14, -INF , !P6 ;  /* 0xff8000000eed7808 */ /* 0x000fe20007000000 */
[----:B---3--:R-:W-:Y:S01]  /*b120*/  FFMA.FTZ R15, R15, -UR27, R34 ;  /* 0x8000001b0f0f7c23 */ /* 0x008fe20008010022 */
[----:B------:R-:W-:Y:S01]  /*b130*/  IABS R12, R13 ;  /* 0x0000000d000c7213 */ /* 0x000fe20000000000 */
[----:B------:R-:W-:Y:S01]  /*b140*/  IMAD.IADD R13, R205, 0x1, -R3 ;  /* 0x00000001cd0d7824 */ /* 0x000fe200078e0a03 */
[----:B------:R-:W-:Y:S02]  /*b150*/  IADD3 R3, R2, 0x21, RZ ;  /* 0x0000002102037810 */ /* 0x000fe40007ffe0ff */
        /* <DEDUP_REMOVED lines=12> */
[C---:B------:R-:W-:Y:S01]  /*b220*/  ISETP.GE.AND P0, PT, R3.reuse, R207, PT ;  /* 0x000000cf0300720c */ /* 0x040fe20003f06270 */
[----:B-1----:R-:W-:Y:S01]  /*b230*/  IMAD.MOV.U32 R12, RZ, RZ, R25 ;  /* 0x000000ffff0c7224 */ /* 0x002fe200078e0019 */
[C---:B------:R-:W-:Y:S02]  /*b240*/  ISETP.LT.OR P6, PT, R3.reuse, R206, P4 ;  /* 0x000000ce0300720c */ /* 0x040fe400027c1670 */
[C---:B------:R-:W-:Y:S01]  /*b250*/  ISETP.LT.OR P5, PT, R3.reuse, R204, P3 ;  /* 0x000000cc0300720c */ /* 0x040fe20001fa1670 */
[----:B------:R1:W2:Y:S01]  /*b260*/  I2F R28, R12 ;  /* 0x0000000c001c7306 */ /* 0x0002a20000201400 */
[----:B------:R-:W-:-:S02]  /*b270*/  ISETP.LT.OR P1, PT, R3, R203, P1 ;  /* 0x000000cb0300720c */ /* 0x000fc40000f21670 */
[----:B------:R-:W-:Y:S02]  /*b280*/  ISETP.LT.OR P0, PT, R3, R202, P0 ;  /* 0x000000ca0300720c */ /* 0x000fe40000701670 */
[----:B------:R-:W-:Y:S02]  /*b290*/  ISETP.NE.AND P4, PT, R24, RZ, PT ;  /* 0x000000ff1800720c */ /* 0x000fe40003f85270 */
[----:B------:R-:W-:Y:S02]  /*b2a0*/  P2R R25, PR, RZ, 0x2 ;  /* 0x00000002ff197803 */ /* 0x000fe40000000000 */
[----:B------:R-:W-:Y:S01]  /*b2b0*/  P2R R24, PR, RZ, 0x1 ;  /* 0x00000001ff187803 */ /* 0x000fe20000000000 */
[----:B-1----:R-:W-:Y:S02]  /*b2c0*/  IMAD.IADD R12, R199, 0x1, -R3 ;  /* 0x00000001c70c7824 */ /* 0x002fe400078e0a03 */
[----:B--2---:R-:W-:-:S03]  /*b2d0*/  FFMA.FTZ R13, R28, -UR27, R38 ;  /* 0x8000001b1c0d7c23 */ /* 0x004fc60008010026 */
[----:B------:R-:W-:Y:S02]  /*b2e0*/  IABS R4, R12 ;  /* 0x0000000c00047213 */ /* 0x000fe40000000000 */
[----:B------:R1:W-:Y:S01]  /*b2f0*/  I2F R12, R5 ;  /* 0x00000005000c7306 */ /* 0x0003e20000201400 */
[----:B------:R-:W-:-:S07]  /*b300*/  FSEL R174, R13, -INF , !P2 ;  /* 0xff8000000dae7808 */ /* 0x000fce0005000000 */
[----:B------:R2:W3:Y:S01]  /*b310*/  I2F R14, R4 ;  /* 0x00000004000e7306 */ /* 0x0004e20000201400 */
[----:B-1----:R-:W-:-:S05]  /*b320*/  IMAD.IADD R5, R201, 0x1, -R3 ;  /* 0x00000001c9057824 */ /* 0x002fca00078e0a03 */
[----:B--2---:R-:W-:Y:S01]  /*b330*/  IABS R4, R5 ;  /* 0x0000000500047213 */ /* 0x004fe20000000000 */
[----:B------:R-:W-:Y:S01]  /*b340*/  IMAD.IADD R5, R205, 0x1, -R3 ;  /* 0x00000001cd057824 */ /* 0x000fe200078e0a03 */
[----:B------:R-:W-:Y:S01]  /*b350*/  IADD3 R3, R2, 0x28, RZ ;  /* 0x0000002802037810 */ /* 0x000fe20007ffe0ff */
[----:B---3--:R-:W-:Y:S01]  /*b360*/  FFMA.FTZ R14, R14, -UR27, R35 ;  /* 0x8000001b0e0e7c23 */ /* 0x008fe20008010023 */
[----:B------:R1:W2:Y:S02]  /*b370*/  I2F R26, R4 ;  /* 0x00000004001a7306 */ /* 0x0002a40000201400 */
[----:B------:R-:W-:Y:S01]  /*b380*/  IABS R15, R5 ;  /* 0x00000005000f7213 */ /* 0x000fe20000000000 */
[----:B------:R-:W-:Y:S01]  /*b390*/  FFMA.FTZ R5, R27, -UR27, R36 ;  /* 0x8000001b1b057c23 */ /* 0x000fe20008010024 */
[----:B------:R-:W-:Y:S02]  /*b3a0*/  FSEL R240, R14, -INF , !P5 ;  /* 0xff8000000ef07808 */ /* 0x000fe40006800000 */
[----:B------:R-:W-:Y:S01]  /*b3b0*/  ISETP.GE.AND P3, PT, R3, R209, PT ;  /* 0x000000d10300720c */ /* 0x000fe20003f66270 */
[----:B------:R-:W-:Y:S01]  /*b3c0*/  IMAD.MOV.U32 R27, RZ, RZ, R15 ;  /* 0x000000ffff1b7224 */ /* 0x000fe200078e000f */
[----:B------:R-:W-:Y:S01]  /*b3d0*/  FSEL R165, R5, -INF , !P4 ;  /* 0xff80000005a57808 */ /* 0x000fe20006000000 */
[----:B------:R-:W-:Y:S01]  /*b3e0*/  FFMA.FTZ R15, R12, -UR27, R33 ;  /* 0x8000001b0c0f7c23 */ /* 0x000fe20008010021 */
[----:B------:R-:W-:Y:S01]  /*b3f0*/  ISETP.GE.AND P4, PT, R3, R210, PT ;  /* 0x000000d20300720c */ /* 0x000fe20003f86270 */
[--C-:B------:R-:W-:Y:S01]  /*b400*/  IMAD.IADD R12, R199, 0x1, -R3.reuse ;  /* 0x00000001c70c7824 */ /* 0x100fe200078e0a03 */
[----:B------:R-:W-:Y:S01]  /*b410*/  HMMA.16816.F32 R32, R8, R6, R44 ;  /* 0x000000060820723c */ /* 0x000fe2000000182c */
[----:B------:R-:W3:Y:S01]  /*b420*/  I2F R27, R27 ;  /* 0x0000001b001b7306 */ /* 0x000ee20000201400 */
[----:B------:R-:W-:Y:S01]  /*b430*/  FSEL R223, R15, -INF , !P6 ;  /* 0xff8000000fdf7808 */ /* 0x000fe20007000000 */
[----:B-1----:R-:W-:Y:S01]  /*b440*/  IMAD.IADD R4, R200, 0x1, -R3 ;  /* 0x00000001c8047824 */ /* 0x002fe200078e0a03 */
[----:B------:R-:W-:-:S02]  /*b450*/  ISETP.LT.OR P6, PT, R3, R206, P4 ;  /* 0x000000ce0300720c */ /* 0x000fc400027c1670 */
[----:B------:R-:W-:Y:S02]  /*b460*/  ISETP.NE.AND P4, PT, R25, RZ, PT ;  /* 0x000000ff1900720c */ /* 0x000fe40003f85270 */
[----:B------:R-:W-:Y:S01]  /*b470*/  HMMA.16816.F32 R44, R16, R6, R152 ;  /* 0x00000006102c723c */ /* 0x000fe20000001898 */
[----:B------:R-:W-:Y:S02]  /*b480*/  IABS R4, R4 ;  /* 0x0000000400047213 */ /* 0x000fe40000000000 */
[C---:B------:R-:W-:Y:S02]  /*b490*/  ISETP.GE.AND P1, PT, R3.reuse, R208, PT ;  /* 0x000000d00300720c */ /* 0x040fe40003f26270 */
[C---:B------:R-:W-:Y:S01]  /*b4a0*/  ISETP.GE.AND P0, PT, R3.reuse, R207, PT ;  /* 0x000000cf0300720c */ /* 0x040fe20003f06270 */
[----:B------:R-:W-:Y:S01]  /*b4b0*/  IMAD.MOV.U32 R5, RZ, RZ, R4 ;  /* 0x000000ffff057224 */ /* 0x000fe200078e0004 */
[----:B------:R-:W-:Y:S01]  /*b4c0*/  IABS R4, R12 ;  /* 0x0000000c00047213 */ /* 0x000fe20000000000 */
[----:B--2---:R-:W-:Y:S01]  /*b4d0*/  FFMA.FTZ R7, R26, -UR27, R37 ;  /* 0x8000001b1a077c23 */ /* 0x004fe20008010025 */
[C---:B------:R-:W-:Y:S01]  /*b4e0*/  ISETP.LT.OR P5, PT, R3.reuse, R204, P3 ;  /* 0x000000cc0300720c */ /* 0x040fe20001fa1670 */
[----:B------:R1:W2:Y:S01]  /*b4f0*/  I2F R13, R5 ;  /* 0x00000005000d7306 */ /* 0x0002a20000201400 */
[----:B------:R-:W-:-:S02]  /*b500*/  ISETP.LT.OR P1, PT, R3, R203, P1 ;  /* 0x000000cb0300720c */ /* 0x000fc40000f21670 */
[----:B------:R-:W-:Y:S02]  /*b510*/  ISETP.LT.OR P2, PT, R3, R202, P0 ;  /* 0x000000ca0300720c */ /* 0x000fe40000741670 */
[----:B------:R-:W-:Y:S01]  /*b520*/  ISETP.NE.AND P3, PT, R24, RZ, PT ;  /* 0x000000ff1800720c */ /* 0x000fe20003f65270 */
[----:B---3--:R-:W-:Y:S01]  /*b530*/  FFMA.FTZ R24, R27, -UR27, R39 ;  /* 0x8000001b1b187c23 */ /* 0x008fe20008010027 */
[----:B------:R-:W-:Y:S01]  /*b540*/  P2R R29, PR, RZ, 0x2 ;  /* 0x00000002ff1d7803 */ /* 0x000fe20000000000 */
[----:B------:R-:W3:Y:S01]  /*b550*/  I2F R12, R4 ;  /* 0x00000004000c7306 */ /* 0x000ee20000201400 */
[----:B------:R-:W-:Y:S01]  /*b560*/  FSEL R155, R7, -INF , !P4 ;  /* 0xff800000079b7808 */ /* 0x000fe20006000000 */
[----:B------:R-:W-:Y:S01]  /*b570*/  HMMA.16816.F32 R36, R20, R166, R212 ;  /* 0x000000a61424723c */ /* 0x000fe200000018d4 */
[----:B------:R-:W-:Y:S01]  /*b580*/  FSEL R164, R24, -INF , !P3 ;  /* 0xff80000018a47808 */ /* 0x000fe20005800000 */
[----:B-1----:R-:W-:Y:S02]  /*b590*/  IMAD.IADD R5, R201, 0x1, -R3 ;  /* 0x00000001c9057824 */ /* 0x002fe400078e0a03 */
[----:B--2---:R-:W-:-:S05]  /*b5a0*/  FFMA.FTZ R26, R13, -UR27, R32 ;  /* 0x8000001b0d1a7c23 */ /* 0x004fca0008010020 */
[----:B------:R-:W-:Y:S01]  /*b5b0*/  FSEL R220, R26, -INF , !P6 ;  /* 0xff8000001adc7808 */ /* 0x000fe20007000000 */
[----:B---3--:R-:W-:Y:S01]  /*b5c0*/  FFMA.FTZ R25, R12, -UR27, R34 ;  /* 0x8000001b0c197c23 */ /* 0x008fe20008010022 */
[----:B------:R-:W-:Y:S01]  /*b5d0*/  IABS R4, R5 ;  /* 0x0000000500047213 */ /* 0x000fe20000000000 */
[----:B------:R-:W-:Y:S01]  /*b5e0*/  IMAD.IADD R5, R205, 0x1, -R3 ;  /* 0x00000001cd057824 */ /* 0x000fe200078e0a03 */
[----:B------:R-:W1:Y:S01]  /*b5f0*/  LDSM.16.M88.4 R12, [R189+0x1800] ;  /* 0x00180000bd0c783b */ /* 0x000e620000000200 */
[----:B------:R-:W-:Y:S01]  /*b600*/  IADD3 R3, R2, 0x29, RZ ;  /* 0x0000002902037810 */ /* 0x000fe20007ffe0ff */
[----:B------:R2:W3:Y:S01]  /*b610*/  I2F R28, R4 ;  /* 0x00000004001c7306 */ /* 0x0004e20000201400 */
[----:B------:R-:W-:Y:S01]  /*b620*/  FSEL R221, R25, -INF , !P5 ;  /* 0xff80000019dd7808 */ /* 0x000fe20006800000 */
[----:B------:R-:W-:-:S04]  /*b630*/  DEPBAR.LE SB0, 0x0 ;  /* 0x000080000000791a */ /* 0x000fc80000000000 */
[----:B------:R-:W-:Y:S02]  /*b640*/  IABS R5, R5 ;  /* 0x0000000500057213 */ /* 0x000fe40000000000 */
[C---:B------:R-:W-:Y:S02]  /*b650*/  ISETP.GE.AND P4, PT, R3.reuse, R210, PT ;  /* 0x000000d20300720c */ /* 0x040fe40003f86270 */
[C---:B------:R-:W-:Y:S01]  /*b660*/  ISETP.GE.AND P3, PT, R3.reuse, R209, PT ;  /* 0x000000d10300720c */ /* 0x040fe20003f66270 */
[----:B------:R-:W-:Y:S01]  /*b670*/  IMAD.MOV.U32 R6, RZ, RZ, R5 ;  /* 0x000000ffff067224 */ /* 0x000fe200078e0005 */
[C---:B------:R-:W-:Y:S02]  /*b680*/  ISETP.GE.AND P1, PT, R3.reuse, R208, PT ;  /* 0x000000d00300720c */ /* 0x040fe40003f26270 */
[C---:B------:R-:W-:Y:S01]  /*b690*/  ISETP.GE.AND P0, PT, R3.reuse, R207, PT ;  /* 0x000000cf0300720c */ /* 0x040fe20003f06270 */
[----:B------:R4:W5:Y:S01]  /*b6a0*/  I2F R31, R6 ;  /* 0x00000006001f7306 */ /* 0x0009620000201400 */
[----:B--2---:R-:W-:Y:S01]  /*b6b0*/  IMAD.IADD R4, R200, 0x1, -R3 ;  /* 0x00000001c8047824 */ /* 0x004fe200078e0a03 */
[C---:B------:R-:W-:Y:S01]  /*b6c0*/  ISETP.LT.OR P6, PT, R3.reuse, R206, P4 ;  /* 0x000000ce0300720c */ /* 0x040fe200027c1670 */
[----:B---3--:R-:W-:Y:S01]  /*b6d0*/  FFMA.FTZ R7, R28, -UR27, R44 ;  /* 0x8000001b1c077c23 */ /* 0x008fe2000801002c */
[----:B------:R-:W-:-:S02]  /*b6e0*/  ISETP.LT.OR P5, PT, R3, R204, P3 ;  /* 0x000000cc0300720c */ /* 0x000fc40001fa1670 */
[----:B------:R-:W-:Y:S02]  /*b6f0*/  IABS R5, R4 ;  /* 0x0000000400057213 */ /* 0x000fe40000000000 */
[----:B------:R-:W-:Y:S02]  /*b700*/  IADD3 R4, R2, 0x30, RZ ;  /* 0x0000003002047810 */ /* 0x000fe40007ffe0ff */
[----:B------:R2:W3:Y:S01]  /*b710*/  I2F R27, R5 ;  /* 0x00000005001b7306 */ /* 0x0004e20000201400 */
[C---:B------:R-:W-:Y:S02]  /*b720*/  ISETP.LT.OR P1, PT, R3.reuse, R203, P1 ;  /* 0x000000cb0300720c */ /* 0x040fe40000f21670 */
[----:B------:R-:W-:Y:S02]  /*b730*/  ISETP.LT.OR P0, PT, R3, R202, P0 ;  /* 0x000000ca0300720c */ /* 0x000fe40000701670 */
[----:B------:R-:W-:Y:S01]  /*b740*/  ISETP.NE.AND P4, PT, R29, RZ, PT ;  /* 0x000000ff1d00720c */ /* 0x000fe20003f85270 */
[----:B----4-:R-:W-:Y:S01]  /*b750*/  IMAD.IADD R6, R199, 0x1, -R3 ;  /* 0x00000001c7067824 */ /* 0x010fe200078e0a03 */
[----:B------:R-:W-:Y:S01]  /*b760*/  P2R R29, PR, RZ, 0x2 ;  /* 0x00000002ff1d7803 */ /* 0x000fe20000000000 */
[----:B-----5:R-:W-:Y:S01]  /*b770*/  FFMA.FTZ R20, R31, -UR27, R46 ;  /* 0x8000001b1f147c23 */ /* 0x020fe2000801002e */
[----:B------:R-:W-:Y:S01]  /*b780*/  FSEL R153, R7, -INF , !P4 ;  /* 0xff80000007997808 */ /* 0x000fe20006000000 */
[----:B------:R-:W-:Y:S01]  /*b790*/  IMAD.IADD R7, R201, 0x1, -R4 ;  /* 0x00000001c9077824 */ /* 0x000fe200078e0a04 */
[----:B------:R-:W-:-:S02]  /*b7a0*/  IABS R6, R6 ;  /* 0x0000000600067213 */ /* 0x000fc40000000000 */
[----:B------:R-:W-:Y:S01]  /*b7b0*/  FSEL R158, R20, -INF , !P2 ;  /* 0xff800000149e7808 */ /* 0x000fe20005000000 */
[----:B-1----:R-:W-:Y:S01]  /*b7c0*/  HMMA.16816.F32 R36, R8, R14, R36 ;  /* 0x0000000e0824723c */ /* 0x002fe20000001824 */
[----:B------:R1:W4:Y:S01]  /*b7d0*/  I2F R24, R6 ;  /* 0x0000000600187306 */ /* 0x0003220000201400 */
[----:B--2---:R-:W-:Y:S01]  /*b7e0*/  IMAD.IADD R5, R201, 0x1, -R3 ;  /* 0x00000001c9057824 */ /* 0x004fe200078e0a03 */
[----:B------:R-:W-:Y:S01]  /*b7f0*/  P2R R26, PR, RZ, 0x1 ;  /* 0x00000001ff1a7803 */ /* 0x000fe20000000000 */
[----:B---3--:R-:W-:Y:S01]  /*b800*/  FFMA.FTZ R21, R27, -UR27, R33 ;  /* 0x8000001b1b157c23 */ /* 0x008fe20008010021 */
[C---:B------:R-:W-:Y:S02]  /*b810*/  ISETP.GE.AND P4, PT, R4.reuse, R210, PT ;  /* 0x000000d20400720c */ /* 0x040fe40003f86270 */
[----:B------:R-:W-:Y:S01]  /*b820*/  IABS R5, R5 ;  /* 0x0000000500057213 */ /* 0x000fe20000000000 */
[----:B------:R-:W-:Y:S01]  /*b830*/  BAR.SYNC.DEFER_BLOCKING 0x0 ;  /* 0x0000000000007b1d */ /* 0x000fe20000010000 */
[----:B------:R-:W-:-:S02]  /*b840*/  ISETP.GE.AND P3, PT, R4, R209, PT ;  /* 0x000000d10400720c */ /* 0x000fc40003f66270 */
[C---:B------:R-:W-:Y:S02]  /*b850*/  ISETP.GE.AND P1, PT, R4.reuse, R208, PT ;  /* 0x000000d00400720c */ /* 0x040fe40003f26270 */
[C---:B------:R-:W-:Y:S01]  /*b860*/  ISETP.GE.AND P0, PT, R4.reuse, R207, PT ;  /* 0x000000cf0400720c */ /* 0x040fe20003f06270 */
[----:B------:R2:W3:Y:S01]  /*b870*/  I2F R30, R5 ;  /* 0x00000005001e7306 */ /* 0x0004e20000201400 */
[----:B------:R-:W-:Y:S01]  /*b880*/  FSEL R179, R21, -INF , !P6 ;  /* 0xff80000015b37808 */ /* 0x000fe20007000000 */
[----:B-1----:R-:W-:Y:S01]  /*b890*/  IMAD.IADD R6, R205, 0x1, -R3 ;  /* 0x00000001cd067824 */ /* 0x002fe200078e0a03 */
[----:B------:R-:W-:Y:S01]  /*b8a0*/  ISETP.LT.OR P6, PT, R4, R206, P4 ;  /* 0x000000ce0400720c */ /* 0x000fe200027c1670 */
[----:B------:R-:W-:Y:S01]  /*b8b0*/  IMAD.IADD R3, R200, 0x1, -R4 ;  /* 0x00000001c8037824 */ /* 0x000fe200078e0a04 */
[----:B------:R-:W-:Y:S01]  /*b8c0*/  ISETP.LT.OR P1, PT, R4, R203, P1 ;  /* 0x000000cb0400720c */ /* 0x000fe20000f21670 */
[----:B----4-:R-:W-:Y:S01]  /*b8d0*/  FFMA.FTZ R22, R24, -UR27, R35 ;  /* 0x8000001b18167c23 */ /* 0x010fe20008010023 */
[----:B------:R-:W-:Y:S01]  /*b8e0*/  IABS R6, R6 ;  /* 0x0000000600067213 */ /* 0x000fe20000000000 */
[----:B------:R-:W-:Y:S01]  /*b8f0*/  HMMA.16816.F32 R32, R8, R12, R40 ;  /* 0x0000000c0820723c */ /* 0x000fe20000001828 */
[----:B------:R-:W-:-:S02]  /*b900*/  IABS R3, R3 ;  /* 0x0000000300037213 */ /* 0x000fc40000000000 */
[----:B------:R-:W-:Y:S02]  /*b910*/  FSEL R212, R22, -INF , !P5 ;  /* 0xff80000016d47808 */ /* 0x000fe40006800000 */
[C---:B------:R-:W-:Y:S01]  /*b920*/  ISETP.LT.OR P5, PT, R4.reuse, R204, P3 ;  /* 0x000000cc0400720c */ /* 0x040fe20001fa1670 */
[----:B--2---:R-:W-:Y:S01]  /*b930*/  IMAD.MOV.U32 R5, RZ, RZ, R6 ;  /* 0x000000ffff057224 */ /* 0x004fe200078e0006 */
[----:B------:R-:W-:Y:S01]  /*b940*/  ISETP.LT.OR P2, PT, R4, R202, P0 ;  /* 0x000000ca0400720c */ /* 0x000fe20000741670 */
[----:B------:R-:W-:Y:S01]  /*b950*/  IMAD.MOV.U32 R6, RZ, RZ, R3 ;  /* 0x000000ffff067224 */ /* 0x000fe200078e0003 */
[----:B------:R-:W-:Y:S01]  /*b960*/  IADD3 R3, R2, 0x31, RZ ;  /* 0x0000003102037810 */ /* 0x000fe20007ffe0ff */
[----:B------:R1:W2:Y:S01]  /*b970*/  I2F R25, R5 ;  /* 0x0000000500197306 */ /* 0x0002a20000201400 */
[----:B------:R-:W-:Y:S01]  /*b980*/  HMMA.16816.F32 R40, R16, R12, R76 ;  /* 0x0000000c1028723c */ /* 0x000fe2000000184c */
[----:B------:R-:W-:Y:S02]  /*b990*/  ISETP.NE.AND P4, PT, R29, RZ, PT ;  /* 0x000000ff1d00720c */ /* 0x000fe40003f85270 */
[----:B------:R-:W-:-:S02]  /*b9a0*/  ISETP.NE.AND P3, PT, R26, RZ, PT ;  /* 0x000000ff1a00720c */ /* 0x000fc40003f65270 */
[----:B------:R-:W-:Y:S02]  /*b9b0*/  P2R R22, PR, RZ, 0x2 ;  /* 0x00000002ff167803 */ /* 0x000fe40000000000 */
[----:B------:R-:W4:Y:S01]  /*b9c0*/  I2F R23, R6 ;  /* 0x0000000600177306 */ /* 0x000f220000201400 */
[----:B---3--:R-:W-:Y:S01]  /*b9d0*/  FFMA.FTZ R13, R30, -UR27, R45 ;  /* 0x8000001b1e0d7c23 */ /* 0x008fe2000801002d */
[C---:B------:R-:W-:Y:S01]  /*b9e0*/  ISETP.GE.AND P1, PT, R3.reuse, R208, PT ;  /* 0x000000d00300720c */ /* 0x040fe20003f26270 */
[----:B------:R-:W-:Y:S01]  /*b9f0*/  HMMA.16816.F32 R16, R16, R14, R228 ;  /* 0x0000000e1010723c */ /* 0x000fe200000018e4 */
[----:B------:R-:W-:Y:S02]  /*ba00*/  ISETP.GE.AND P0, PT, R3, R207, PT ;  /* 0x000000cf0300720c */ /* 0x000fe40003f06270 */
[----:B------:R-:W-:Y:S01]  /*ba10*/  FSEL R152, R13, -INF , !P4 ;  /* 0xff8000000d987808 */ /* 0x000fe20006000000 */
[----:B-1----:R-:W-:Y:S01]  /*ba20*/  IMAD.IADD R5, R199, 0x1, -R4 ;  /* 0x00000001c7057824 */ /* 0x002fe200078e0a04 */
[----:B------:R-:W-:Y:S01]  /*ba30*/  ISETP.GE.AND P4, PT, R3, R210, PT ;  /* 0x000000d20300720c */ /* 0x000fe20003f86270 */
[----:B--2---:R-:W-:Y:S01]  /*ba40*/  FFMA.FTZ R12, R25, -UR27, R47 ;  /* 0x8000001b190c7c23 */ /* 0x004fe2000801002f */
[----:B------:R-:W-:-:S02]  /*ba50*/  ISETP.LT.OR P1, PT, R3, R203, P1 ;  /* 0x000000cb0300720c */ /* 0x000fc40000f21670 */
[----:B------:R-:W-:Y:S02]  /*ba60*/  IABS R5, R5 ;  /* 0x0000000500057213 */ /* 0x000fe40000000000 */
[----:B------:R-:W-:Y:S01]  /*ba70*/  FSEL R154, R12, -INF , !P3 ;  /* 0xff8000000c9a7808 */ /* 0x000fe20005800000 */
[----:B----4-:R-:W-:Y:S01]  /*ba80*/  FFMA.FTZ R21, R23, -UR27, R32 ;  /* 0x8000001b17157c23 */ /* 0x010fe20008010020 */
[----:B------:R-:W-:Y:S01]  /*ba90*/  ISETP.GE.AND P3, PT, R3, R209, PT ;  /* 0x000000d10300720c */ /* 0x000fe20003f66270 */
[----:B------:R-:W-:Y:S01]  /*baa0*/  IMAD.MOV.U32 R6, RZ, RZ, R5 ;  /* 0x000000ffff067224 */ /* 0x000fe200078e0005 */
[----:B------:R-:W-:Y:S01]  /*bab0*/  IABS R5, R7 ;  /* 0x0000000700057213 */ /* 0x000fe20000000000 */
[----:B------:R-:W-:Y:S01]  /*bac0*/  IMAD.IADD R7, R205, 0x1, -R4 ;  /* 0x00000001cd077824 */ /* 0x000fe200078e0a04 */
[----:B------:R-:W-:Y:S01]  /*bad0*/  FSEL R238, R21, -INF , !P6 ;  /* 0xff80000015ee7808 */ /* 0x000fe20007000000 */
[----:B------:R1:W2:Y:S01]  /*bae0*/  I2F R20, R6 ;  /* 0x0000000600147306 */ /* 0x0002a20000201400 */
[----:B------:R-:W-:Y:S01]  /*baf0*/  IMAD.IADD R4, R199, 0x1, -R3 ;  /* 0x00000001c7047824 */ /* 0x000fe200078e0a03 */
[----:B------:R-:W-:-:S02]  /*bb00*/  ISETP.LT.OR P6, PT, R3, R206, P4 ;  /* 0x000000ce0300720c */ /* 0x000fc400027c1670 */
[----:B------:R-:W-:Y:S02]  /*bb10*/  ISETP.LT.OR P0, PT, R3, R202, P0 ;  /* 0x000000ca0300720c */ /* 0x000fe40000701670 */
[----:B------:R-:W-:Y:S02]  /*bb20*/  ISETP.NE.AND P4, PT, R22, RZ, PT ;  /* 0x000000ff1600720c */ /* 0x000fe40003f85270 */
[----:B------:R-:W-:Y:S01]  /*bb30*/  P2R R21, PR, RZ, 0x2 ;  /* 0x00000002ff157803 */ /* 0x000fe20000000000 */
[----:B-1----:R-:W-:Y:S01]  /*bb40*/  IMAD.MOV.U32 R6, RZ, RZ, R5 ;  /* 0x000000ffff067224 */ /* 0x002fe200078e0005 */
[----:B------:R-:W-:Y:S01]  /*bb50*/  IABS R5, R7 ;  /* 0x0000000700057213 */ /* 0x000fe20000000000 */
[----:B------:R-:W-:Y:S02]  /*bb60*/  IMAD.IADD R7, R201, 0x1, -R3 ;  /* 0x00000001c9077824 */ /* 0x000fe400078e0a03 */
[----:B------:R1:W3:Y:S01]  /*bb70*/  I2F R27, R6 ;  /* 0x00000006001b7306 */ /* 0x0002e20000201400 */
[----:B--2---:R-:W-:-:S05]  /*bb80*/  FFMA.FTZ R20, R20, -UR27, R34 ;  /* 0x8000001b14147c23 */ /* 0x004fca0008010022 */
[----:B------:R-:W-:Y:S02]  /*bb90*/  FSEL R242, R20, -INF , !P5 ;  /* 0xff80000014f27808 */ /* 0x000fe40006800000 */
[----:B------:R2:W-:Y:S01]  /*bba0*/  I2F R24, R5 ;  /* 0x0000000500187306 */ /* 0x0005e20000201400 */
[----:B------:R-:W-:Y:S02]  /*bbb0*/  ISETP.LT.OR P5, PT, R3, R204, P3 ;  /* 0x000000cc0300720c */ /* 0x000fe40001fa1670 */
[----:B------:R-:W-:Y:S01]  /*bbc0*/  P2R R20, PR, RZ, 0x1 ;  /* 0x00000001ff147803 */ /* 0x000fe20000000000 */
[----:B-1----:R-:W-:Y:S02]  /*bbd0*/  IMAD.IADD R6, R200, 0x1, -R3 ;  /* 0x00000001c8067824 */ /* 0x002fe400078e0a03 */
[----:B---3--:R-:W-:-:S03]  /*bbe0*/  FFMA.FTZ R8, R27, -UR27, R40 ;  /* 0x8000001b1b087c23 */ /* 0x008fc60008010028 */
[----:B------:R-:W-:Y:S02]  /*bbf0*/  IABS R6, R6 ;  /* 0x0000000600067213 */ /* 0x000fe40000000000 */
[----:B------:R-:W-:Y:S02]  /*bc00*/  FSEL R178, R8, -INF , !P4 ;  /* 0xff80000008b27808 */ /* 0x000fe40006000000 */
[----:B--2---:R-:W-:Y:S01]  /*bc10*/  IABS R5, R4 ;  /* 0x0000000400057213 */ /* 0x004fe20000000000 */
[----:B------:R1:W2:Y:S01]  /*bc20*/  I2F R23, R6 ;  /* 0x0000000600177306 */ /* 0x0002a20000201400 */
[C---:B------:R-:W-:Y:S02]  /*bc30*/  IADD3 R4, R2.reuse, 0x38, RZ ;  /* 0x0000003802047810 */ /* 0x040fe40007ffe0ff */
[----:B------:R-:W-:Y:S02]  /*bc40*/  IADD3 R2, R2, 0x39, RZ ;  /* 0x0000003902027810 */ /* 0x000fe40007ffe0ff */
[----:B------:R-:W-:-:S02]  /*bc50*/  ISETP.GE.AND P4, PT, R4, R210, PT ;  /* 0x000000d20400720c */ /* 0x000fc40003f86270 */
[C---:B------:R-:W-:Y:S02]  /*bc60*/  ISETP.GE.AND P3, PT, R4.reuse, R209, PT ;  /* 0x000000d10400720c */ /* 0x040fe40003f66270 */
[C---:B------:R-:W-:Y:S02]  /*bc70*/  ISETP.GE.AND P1, PT, R4.reuse, R208, PT ;  /* 0x000000d00400720c */ /* 0x040fe40003f26270 */
[----:B------:R-:W-:Y:S01]  /*bc80*/  ISETP.GE.AND P0, PT, R4, R207, PT ;  /* 0x000000cf0400720c */ /* 0x000fe20003f06270 */
[----:B-1----:R-:W-:Y:S01]  /*bc90*/  IMAD.MOV.U32 R6, RZ, RZ, R5 ;  /* 0x000000ffff067224 */ /* 0x002fe200078e0005 */
[----:B------:R-:W-:Y:S01]  /*bca0*/  IABS R5, R7 ;  /* 0x0000000700057213 */ /* 0x000fe20000000000 */
[----:B------:R-:W-:Y:S02]  /*bcb0*/  IMAD.IADD R7, R205, 0x1, -R3 ;  /* 0x00000001cd077824 */ /* 0x000fe400078e0a03 */
[----:B------:R1:W3:Y:S01]  /*bcc0*/  I2F R13, R6 ;  /* 0x00000006000d7306 */ /* 0x0002e20000201400 */
[----:B------:R-:W-:-:S02]  /*bcd0*/  IMAD.IADD R3, R199, 0x1, -R4 ;  /* 0x00000001c7037824 */ /* 0x000fc400078e0a04 */
[----:B--2---:R-:W-:-:S03]  /*bce0*/  FFMA.FTZ R9, R23, -UR27, R33 ;  /* 0x8000001b17097c23 */ /* 0x004fc60008010021 */
[----:B------:R-:W-:Y:S02]  /*bcf0*/  IABS R3, R3 ;  /* 0x0000000300037213 */ /* 0x000fe40000000000 */
[----:B------:R-:W-:Y:S02]  /*bd00*/  FSEL R236, R9, -INF , !P6 ;  /* 0xff80000009ec7808 */ /* 0x000fe40007000000 */
[----:B------:R-:W-:Y:S02]  /*bd10*/  ISETP.LT.OR P6, PT, R4, R203, P1 ;  /* 0x000000cb0400720c */ /* 0x000fe40000fc1670 */
[----:B------:R-:W-:Y:S01]  /*bd20*/  ISETP.NE.AND P1, PT, R20, RZ, PT ;  /* 0x000000ff1400720c */ /* 0x000fe20003f25270 */
[----:B-1----:R-:W-:Y:S01]  /*bd30*/  IMAD.MOV.U32 R6, RZ, RZ, R5 ;  /* 0x000000ffff067224 */ /* 0x002fe200078e0005 */
[----:B------:R-:W-:Y:S01]  /*bd40*/  IABS R5, R7 ;  /* 0x0000000700057213 */ /* 0x000fe20000000000 */
[----:B---3--:R-:W-:Y:S02]  /*bd50*/  FFMA.FTZ R10, R13, -UR27, R35 ;  /* 0x8000001b0d0a7c23 */ /* 0x008fe40008010023 */
[----:B------:R1:W2:Y:S01]  /*bd60*/  I2F R28, R6 ;  /* 0x00000006001c7306 */ /* 0x0002a20000201400 */
[----:B------:R-:W-:-:S02]  /*bd70*/  FFMA.FTZ R7, R24, -UR27, R42 ;  /* 0x8000001b18077c23 */ /* 0x000fc4000801002a */
[----:B------:R-:W-:Y:S02]  /*bd80*/  FSEL R239, R10, -INF , !P5 ;  /* 0xff8000000aef7808 */ /* 0x000fe40006800000 */
[C---:B------:R-:W-:Y:S02]  /*bd90*/  ISETP.LT.OR P5, PT, R4.reuse, R206, P4 ;  /* 0x000000ce0400720c */ /* 0x040fe400027a1670 */
[----:B------:R-:W-:Y:S01]  /*bda0*/  FSEL R182, R7, -INF , !P2 ;  /* 0xff80000007b67808 */ /* 0x000fe20005000000 */
[----:B------:R-:W3:Y:S01]  /*bdb0*/  I2F R26, R5 ;  /* 0x00000005001a7306 */ /* 0x000ee20000201400 */
[C---:B------:R-:W-:Y:S02]  /*bdc0*/  ISETP.LT.OR P4, PT, R4.reuse, R204, P3 ;  /* 0x000000cc0400720c */ /* 0x040fe40001f81670 */
[----:B------:R-:W-:Y:S02]  /*bdd0*/  ISETP.NE.AND P3, PT, R21, RZ, PT ;  /* 0x000000ff1500720c */ /* 0x000fe40003f65270 */
[----:B------:R-:W-:-:S02]  /*bde0*/  ISETP.LT.OR P2, PT, R4, R202, P0 ;  /* 0x000000ca0400720c */ /* 0x000fc40000741670 */
[----:B------:R-:W-:Y:S01]  /*bdf0*/  ISETP.GE.AND P0, PT, R2, R208, PT ;  /* 0x000000d00200720c */ /* 0x000fe20003f06270 */
[----:B-1----:R-:W-:Y:S02]  /*be00*/  IMAD.IADD R6, R200, 0x1, -R4 ;  /* 0x00000001c8067824 */ /* 0x002fe400078e0a04 */
[----:B--2---:R-:W-:-:S03]  /*be10*/  FFMA.FTZ R9, R28, -UR27, R41 ;  /* 0x8000001b1c097c23 */ /* 0x004fc60008010029 */
[----:B------:R-:W-:Y:S02]  /*be20*/  IABS R6, R6 ;  /* 0x0000000600067213 */ /* 0x000fe40000000000 */
[----:B------:R-:W-:Y:S01]  /*be30*/  FSEL R173, R9, -INF , !P3 ;  /* 0xff80000009ad7808 */ /* 0x000fe20005800000 */
[----:B---3--:R-:W-:Y:S01]  /*be40*/  FFMA.FTZ R8, R26, -UR27, R43 ;  /* 0x8000001b1a087c23 */ /* 0x008fe2000801002b */
[----:B------:R-:W-:Y:S01]  /*be50*/  ISETP.GE.AND P3, PT, R2, R210, PT ;  /* 0x000000d20200720c */ /* 0x000fe20003f66270 */
[----:B------:R-:W-:Y:S02]  /*be60*/  IMAD.MOV.U32 R5, RZ, RZ, R6 ;  /* 0x000000ffff057224 */ /* 0x000fe400078e0006 */
[--C-:B------:R-:W-:Y:S01]  /*be70*/  IMAD.IADD R6, R201, 0x1, -R4.reuse ;  /* 0x00000001c9067824 */ /* 0x100fe200078e0a04 */
[----:B------:R-:W-:Y:S01]  /*be80*/  FSEL R177, R8, -INF , !P1 ;  /* 0xff80000008b17808 */ /* 0x000fe20004800000 */
[----:B------:R1:W-:Y:S01]  /*be90*/  I2F R25, R5 ;  /* 0x0000000500197306 */ /* 0x0003e20000201400 */
[----:B------:R-:W-:Y:S01]  /*bea0*/  ISETP.GE.AND P1, PT, R2, R209, PT ;  /* 0x000000d10200720c */ /* 0x000fe20003f26270 */
[----:B-1----:R-:W-:Y:S01]  /*beb0*/  IMAD.MOV.U32 R5, RZ, RZ, R3 ;  /* 0x000000ffff057224 */ /* 0x002fe200078e0003 */
[----:B------:R-:W-:Y:S01]  /*bec0*/  IABS R3, R6 ;  /* 0x0000000600037213 */ /* 0x000fe20000000000 */
[----:B------:R-:W-:-:S04]  /*bed0*/  IMAD.IADD R6, R205, 0x1, -R4 ;  /* 0x00000001cd067824 */ /* 0x000fc800078e0a04 */
[----:B------:R1:W2:Y:S02]  /*bee0*/  I2F R13, R5 ;  /* 0x00000005000d7306 */ /* 0x0002a40000201400 */
[----:B-1----:R-:W-:Y:S01]  /*bef0*/  IMAD.MOV.U32 R5, RZ, RZ, R3 ;  /* 0x000000ffff057224 */ /* 0x002fe200078e0003 */
[----:B------:R-:W-:Y:S01]  /*bf00*/  IABS R3, R6 ;  /* 0x0000000600037213 */ /* 0x000fe20000000000 */
[----:B------:R-:W-:-:S04]  /*bf10*/  IMAD.IADD R6, R200, 0x1, -R2 ;  /* 0x00000001c8067824 */ /* 0x000fc800078e0a02 */
[----:B------:R1:W3:Y:S01]  /*bf20*/  I2F R22, R5 ;  /* 0x0000000500167306 */ /* 0x0002e20000201400 */
[----:B--2---:R-:W-:-:S05]  /*bf30*/  FFMA.FTZ R7, R13, -UR27, R38 ;  /* 0x8000001b0d077c23 */ /* 0x004fca0008010026 */
[----:B------:R-:W-:Y:S02]  /*bf40*/  FSEL R222, R7, -INF , !P4 ;  /* 0xff80000007de7808 */ /* 0x000fe40006000000 */
[----:B------:R-:W-:Y:S01]  /*bf50*/  ISETP.GE.AND P4, PT, R2, R207, PT ;  /* 0x000000cf0200720c */ /* 0x000fe20003f86270 */
[----:B-1----:R-:W-:Y:S01]  /*bf60*/  IMAD.MOV.U32 R5, RZ, RZ, R3 ;  /* 0x000000ffff057224 */ /* 0x002fe200078e0003 */
[----:B------:R-:W-:Y:S01]  /*bf70*/  IABS R3, R6 ;  /* 0x0000000600037213 */ /* 0x000fe20000000000 */
[----:B------:R-:W-:Y:S02]  /*bf80*/  FFMA.FTZ R6, R25, -UR27, R36 ;  /* 0x8000001b19067c23 */ /* 0x000fe40008010024 */
[----:B------:R1:W-:Y:S03]  /*bf90*/  I2F R12, R5 ;  /* 0x00000005000c7306 */ /* 0x0003e60000201400 */
[----:B------:R-:W-:-:S02]  /*bfa0*/  FSEL R215, R6, -INF , !P5 ;  /* 0xff80000006d77808 */ /* 0x000fc40006800000 */
[C---:B------:R-:W-:Y:S02]  /*bfb0*/  ISETP.LT.OR P5, PT, R2.reuse, R206, P3 ;  /* 0x000000ce0200720c */ /* 0x040fe40001fa1670 */
[C---:B------:R-:W-:Y:S01]  /*bfc0*/  ISETP.LT.OR P3, PT, R2.reuse, R204, P1 ;  /* 0x000000cc0200720c */ /* 0x040fe20000f61670 */
[----:B------:R2:W4:Y:S01]  /*bfd0*/  I2F R11, R3 ;  /* 0x00000003000b7306 */ /* 0x0005220000201400 */
[C---:B------:R-:W-:Y:S02]  /*bfe0*/  ISETP.LT.OR P1, PT, R2.reuse, R203, P0 ;  /* 0x000000cb0200720c */ /* 0x040fe40000721670 */
[----:B------:R-:W-:Y:S01]  /*bff0*/  ISETP.LT.OR P0, PT, R2, R202, P4 ;  /* 0x000000ca0200720c */ /* 0x000fe20002701670 */
[----:B-1----:R-:W-:-:S05]  /*c000*/  IMAD.IADD R5, R199, 0x1, -R2 ;  /* 0x00000001c7057824 */ /* 0x002fca00078e0a02 */
[----:B------:R-:W-:Y:S01]  /*c010*/  IABS R4, R5 ;  /* 0x0000000500047213 */ /* 0x000fe20000000000 */
[--C-:B------:R-:W-:Y:S02]  /*c020*/  IMAD.IADD R5, R205, 0x1, -R2.reuse ;  /* 0x00000001cd057824 */ /* 0x100fe400078e0a02 */
[----:B--2---:R-:W-:Y:S01]  /*c030*/  IMAD.IADD R3, R201, 0x1, -R2 ;  /* 0x00000001c9037824 */ /* 0x004fe200078e0a02 */
[----:B------:R1:W2:Y:S01]  /*c040*/  I2F R10, R4 ;  /* 0x00000004000a7306 */ /* 0x0002a20000201400 */
[----:B---3--:R-:W-:Y:S02]  /*c050*/  FFMA.FTZ R2, R22, -UR27, R16 ;  /* 0x8000001b16027c23 */ /* 0x008fe40008010010 */
[----:B----4-:R-:W-:Y:S01]  /*c060*/  FFMA.FTZ R7, R11, -UR27, R37 ;  /* 0x8000001b0b077c23 */ /* 0x010fe20008010025 */
[----:B------:R-:W-:Y:S02]  /*c070*/  IABS R3, R3 ;  /* 0x0000000300037213 */ /* 0x000fe40000000000 */
[----:B------:R-:W-:-:S02]  /*c080*/  FSEL R167, R2, -INF , !P6 ;  /* 0xff80000002a77808 */ /* 0x000fc40007000000 */
[----:B------:R-:W-:Y:S02]  /*c090*/  PLOP3.LUT P6, PT, PT, PT, UP0, 0x80, 0x0 ;  /* 0x000000000000781c */ /* 0x000fe40003fcf008 */
[----:B------:R-:W-:Y:S01]  /*c0a0*/  FSEL R213, R7, -INF , !P5 ;  /* 0xff80000007d57808 */ /* 0x000fe20006800000 */
[----:B-1----:R-:W-:Y:S01]  /*c0b0*/  IMAD.MOV.U32 R4, RZ, RZ, R3 ;  /* 0x000000ffff047224 */ /* 0x002fe200078e0003 */
[----:B------:R-:W-:Y:S01]  /*c0c0*/  IABS R3, R5 ;  /* 0x0000000500037213 */ /* 0x000fe20000000000 */
[----:B--2---:R-:W-:Y:S02]  /*c0d0*/  FFMA.FTZ R6, R10, -UR27, R39 ;  /* 0x8000001b0a067c23 */ /* 0x004fe40008010027 */
[----:B------:R1:W2:Y:S03]  /*c0e0*/  I2F R5, R4 ;  /* 0x0000000400057306 */ /* 0x0002a60000201400 */
[----:B------:R-:W-:-:S05]  /*c0f0*/  FSEL R214, R6, -INF , !P3 ;  /* 0xff80000006d67808 */ /* 0x000fca0005800000 */
[----:B------:R-:W3:Y:S01]  /*c100*/  I2F R3, R3 ;  /* 0x0000000300037306 */ /* 0x000ee20000201400 */
[----:B-1----:R-:W-:Y:S02]  /*c110*/  FFMA.FTZ R4, R12, -UR27, R18 ;  /* 0x8000001b0c047c23 */ /* 0x002fe40008010012 */
[----:B--2---:R-:W-:-:S03]  /*c120*/  FFMA.FTZ R5, R5, -UR27, R17 ;  /* 0x8000001b05057c23 */ /* 0x004fc60008010011 */
[----:B------:R-:W-:Y:S02]  /*c130*/  FSEL R175, R4, -INF , !P2 ;  /* 0xff80000004af7808 */ /* 0x000fe40005000000 */
[----:B------:R-:W-:Y:S01]  /*c140*/  ISETP.NE.AND P2, PT, R68, RZ, PT ;  /* 0x000000ff4400720c */ /* 0x000fe20003f45270 */
[----:B---3--:R-:W-:Y:S01]  /*c150*/  FFMA.FTZ R2, R3, -UR27, R19 ;  /* 0x8000001b03027c23 */ /* 0x008fe20008010013 */
[----:B------:R-:W-:-:S04]  /*c160*/  FSEL R166, R5, -INF , !P1 ;  /* 0xff80000005a67808 */ /* 0x000fc80004800000 */
[----:B------:R-:W-:Y:S01]  /*c170*/  FSEL R176, R2, -INF , !P0 ;  /* 0xff80000002b07808 */ /* 0x000fe20004000000 */
[----:B------:R-:W-:Y:S05]  /*c180*/  @!P6 BRA `(.L_x_1749) ;  /* 0x000003800000e947 */ /* 0x000fea0003800000 */
[----:B------:R-:W2:Y:S04]  /*c190*/  LDL.64 R144, [R1+0x58] ;  /* 0x0000580001907983 */ /* 0x000ea80000100a00 */
[----:B------:R-:W3:Y:S01]  /*c1a0*/  LDL.64 R74, [R1+0x50] ;  /* 0x00005000014a7983 */ /* 0x000ee20000100a00 */
[----:B------:R-:W-:Y:S01]  /*c1b0*/  UIADD3 UR34, UR32, -0x3, URZ ;  /* 0xfffffffd20227890 */ /* 0x000fe2000fffe03f */
[----:B------:R-:W-:Y:S01]  /*c1c0*/  IMAD.MOV.U32 R13, RZ, RZ, c[0x0][0x198] ;  /* 0x00006600ff0d7624 */ /* 0x000fe200078e00ff */
[----:B------:R-:W-:Y:S01]  /*c1d0*/  ULDC.64 UR4, c[0x0][0x198] ;  /* 0x0000660000047ab9 */ /* 0x000fe20000000a00 */
[----:B------:R-:W-:Y:S01]  /*c1e0*/  @!P2 IMAD.MOV.U32 R7, RZ, RZ, c[0x0][0x19c] ;  /* 0x00006700ff07a624 */ /* 0x000fe200078e00ff */
[----:B------:R-:W-:Y:S01]  /*c1f0*/  USHF.R.S32.HI UR33, URZ, 0x1f, UR34 ;  /* 0x0000001f3f217899 */ /* 0x000fe20008011422 */
[----:B------:R1:W-:Y:S01]  /*c200*/  @P2 STS.128 [R211+0x4000], RZ ;  /* 0x004000ffd3002388 */ /* 0x0003e20000000c00 */
        /* <DEDUP_REMOVED lines=9> */
[----:B------:R-:W-:Y:S02]  /*c2a0*/  @!P2 IADD3 R5, P5, R2, UR21, RZ ;  /* 0x000000150205ac10 */ /* 0x000fe4000ffbe0ff */
[----:B---3--:R-:W-:Y:S02]  /*c2b0*/  LEA.HI.X R3, R4, R75, R3, 0x6, P0 ;  /* 0x0000004b04037211 */ /* 0x008fe400000f3403 */
        /* <DEDUP_REMOVED lines=35> */
.L_x_1751:
[----:B------:R-:W-:Y:S05]  /*c4f0*/  BSYNC B0 ;  /* 0x0000000000007941 */ /* 0x000fea0003800000 */
.L_x_1750:
[----:B------:R-:W0:Y:S02]  /*c500*/  LDGDEPBAR ;  /* 0x00000000000079af */ /* 0x000e240000000000 */
.L_x_1749:
[----:B-1----:R-:W-:Y:S01]  /*c510*/  FMNMX.FTZ R2, R71, R53, !PT ;  /* 0x0000003547027209 */ /* 0x002fe20007810000 */
[----:B------:R-:W-:Y:S01]  /*c520*/  IMAD.WIDE.U32 R228, R251, -0x326172a9, RZ ;  /* 0xcd9e8d57fbe47825 */ /* 0x000fe200078e00ff */
[----:B------:R-:W-:Y:S01]  /*c530*/  USHF.L.U32 UR4, UR35, 0x1, URZ ;  /* 0x0000000123047899 */ /* 0x000fe2000800063f */
[----:B------:R-:W1:Y:S01]  /*c540*/  LDC.U8 R146, c[0x0][0x2d8] ;  /* 0x0000b600ff927b82 */ /* 0x000e620000000000 */
[----:B------:R-:W-:Y:S01]  /*c550*/  FMNMX.FTZ R2, R52, R2, !PT ;  /* 0x0000000234027209 */ /* 0x000fe20007810000 */
[----:B------:R-:W-:Y:S03]  /*c560*/  LDSM.16.MT88.4 R20, [R186+0x6000] ;  /* 0x00600000ba14783b */ /* 0x000fe60000004200 */
[----:B------:R-:W-:Y:S01]  /*c570*/  FMNMX.FTZ R2, R50, R2, !PT ;  /* 0x0000000232027209 */ /* 0x000fe20007810000 */
[----:B------:R-:W-:Y:S03]  /*c580*/  LDSM.16.MT88.4 R24, [R185+0x6000] ;  /* 0x00600000b918783b */ /* 0x000fe60000004200 */
[----:B------:R-:W-:Y:S01]  /*c590*/  FMNMX.FTZ R2, R48, R2, !PT ;  /* 0x0000000230027209 */ /* 0x000fe20007810000 */
[----:B------:R-:W-:Y:S03]  /*c5a0*/  LDSM.16.MT88.4 R16, [R188+0x6000] ;  /* 0x00600000bc10783b */ /* 0x000fe60000004200 */
[----:B------:R-:W-:Y:S01]  /*c5b0*/  FMNMX.FTZ R2, R58, R2, !PT ;  /* 0x000000023a027209 */ /* 0x000fe20007810000 */
[----:B------:R-:W-:Y:S03]  /*c5c0*/  LDSM.16.MT88.4 R36, [R187+0x6000] ;  /* 0x00600000bb24783b */ /* 0x000fe60000004200 */
        /* <DEDUP_REMOVED lines=22> */
[----:B------:R-:W2:Y:S01]  /*c730*/  SHFL.BFLY PT, R4, R2, 0x2, 0x1f ;  /* 0x0c401f0002047f89 */ /* 0x000ea200000e0000 */
[----:B------:R-:W-:Y:S02]  /*c740*/  FMNMX.FTZ R5, R158, R5, !PT ;  /* 0x000000059e057209 */ /* 0x000fe40007810000 */
[----:B-1----:R-:W-:Y:S01]  /*c750*/  PRMT R146, R146, 0x7054, R146 ;  /* 0x0000705492927816 */ /* 0x002fe20000000092 */
[----:B------:R-:W-:Y:S01]  /*c760*/  IMAD.WIDE.U32 R42, R3, -0x2daee0ad, RZ ;  /* 0xd2511f53032a7825 */ /* 0x000fe200078e00ff */
[----:B------:R-:W-:-:S04]  /*c770*/  FMNMX.FTZ R5, R154, R5, !PT ;  /* 0x000000059a057209 */ /* 0x000fc80007810000 */
[----:B------:R-:W-:-:S04]  /*c780*/  FMNMX.FTZ R5, R182, R5, !PT ;  /* 0x00000005b6057209 */ /* 0x000fc80007810000 */
[----:B------:R-:W-:-:S04]  /*c790*/  FMNMX.FTZ R5, R177, R5, !PT ;  /* 0x00000005b1057209 */ /* 0x000fc80007810000 */
[----:B------:R-:W-:-:S04]  /*c7a0*/  FMNMX.FTZ R5, R175, R5, !PT ;  /* 0x00000005af057209 */ /* 0x000fc80007810000 */
[----:B------:R-:W-:Y:S02]  /*c7b0*/  FMNMX.FTZ R5, R176, R5, !PT ;  /* 0x00000005b0057209 */ /* 0x000fe40007810000 */
[----:B--2---:R-:W-:Y:S01]  /*c7c0*/  FMNMX.FTZ R4, R2, R4, !PT ;  /* 0x0000000402047209 */ /* 0x004fe20007810000 */
[----:B------:R-:W-:Y:S02]  /*c7d0*/  IMAD.U32 R2, RZ, RZ, UR31 ;  /* 0x0000001fff027e24 */ /* 0x000fe4000f8e00ff */
[----:B------:R-:W1:Y:S03]  /*c7e0*/  SHFL.BFLY PT, R8, R5, 0x2, 0x1f ;  /* 0x0c401f0005087f89 */ /* 0x000e6600000e0000 */
[----:B------:R-:W-:Y:S01]  /*c7f0*/  LOP3.LUT R3, R235, UR4, R2, 0x96, !PT ;  /* 0x00000004eb037c12 */ /* 0x000fe2000f8e9602 */
[----:B------:R-:W2:Y:S01]  /*c800*/  SHFL.BFLY PT, R9, R4, 0x1, 0x1f ;  /* 0x0c201f0004097f89 */ /* 0x000ea200000e0000 */
[----:B------:R-:W-:Y:S01]  /*c810*/  LOP3.LUT R2, R43, UR15, R234, 0x96, !PT ;  /* 0x0000000f2b027c12 */ /* 0x000fe2000f8e96ea */
[----:B------:R-:W-:-:S02]  /*c820*/  UIADD3 UR4, UR4, 0x1, URZ ;  /* 0x0000000104047890 */ /* 0x000fc4000fffe03f */
[----:B------:R-:W-:-:S04]  /*c830*/  IMAD.WIDE.U32 R34, R3, -0x326172a9, RZ ;  /* 0xcd9e8d5703227825 */ /* 0x000fc800078e00ff */
[----:B------:R-:W-:Y:S01]  /*c840*/  IMAD.WIDE.U32 R32, R2, -0x326172a9, RZ ;  /* 0xcd9e8d5702207825 */ /* 0x000fe200078e00ff */
[----:B------:R-:W-:-:S04]  /*c850*/  LOP3.LUT R2, R35, UR16, R228, 0x96, !PT ;  /* 0x0000001023027c12 */ /* 0x000fc8000f8e96e4 */
[----:B------:R-:W-:Y:S01]  /*c860*/  LOP3.LUT R6, R33, UR14, R34, 0x96, !PT ;  /* 0x0000000e21067c12 */ /* 0x000fe2000f8e9622 */
[----:B------:R-:W-:-:S04]  /*c870*/  IMAD.WIDE.U32 R2, R2, -0x2daee0ad, RZ ;  /* 0xd2511f5302027825 */ /* 0x000fc800078e00ff */
[----:B------:R-:W-:Y:S01]  /*c880*/  IMAD.WIDE.U32 R6, R6, -0x2daee0ad, RZ ;  /* 0xd2511f5306067825 */ /* 0x000fe200078e00ff */
[----:B-1----:R-:W-:Y:S02]  /*c890*/  FMNMX.FTZ R5, R5, R8, !PT ;  /* 0x0000000805057209 */ /* 0x002fe40007810000 */
[----:B------:R-:W-:Y:S02]  /*c8a0*/  LOP3.LUT R3, R3, UR13, R42, 0x96, !PT ;  /* 0x0000000d03037c12 */ /* 0x000fe4000f8e962a */
[----:B------:R-:W-:Y:S01]  /*c8b0*/  LOP3.LUT R7, R7, UR11, R2, 0x96, !PT ;  /* 0x0000000b07077c12 */ /* 0x000fe2000f8e9602 */
[----:B------:R-:W1:Y:S01]  /*c8c0*/  SHFL.BFLY PT, R8, R5, 0x1, 0x1f ;  /* 0x0c201f0005087f89 */ /* 0x000e6200000e0000 */
[----:B--2---:R-:W-:Y:S01]  /*c8d0*/  FMNMX.FTZ R217, R4, R9, !PT ;  /* 0x0000000904d97209 */ /* 0x004fe20007810000 */
[----:B------:R-:W-:-:S03]  /*c8e0*/  IMAD.WIDE.U32 R2, R3, -0x326172a9, RZ ;  /* 0xcd9e8d5703027825 */ /* 0x000fc600078e00ff */
[----:B------:R-:W-:Y:S01]  /*c8f0*/  FSETP.NEU.FTZ.AND P1, PT, R217, -INF , PT ;  /* 0xff800000d900780b */ /* 0x000fe20003f3d000 */
[----:B------:R-:W-:Y:S01]  /*c900*/  IMAD.WIDE.U32 R30, R7, -0x326172a9, RZ ;  /* 0xcd9e8d57071e7825 */ /* 0x000fe200078e00ff */
[----:B------:R-:W-:-:S03]  /*c910*/  LOP3.LUT R3, R3, UR12, R32, 0x96, !PT ;  /* 0x0000000c03037c12 */ /* 0x000fc6000f8e9620 */
[----:B------:R-:W-:Y:S01]  /*c920*/  FMUL.FTZ R13, R217, c[0x0][0x23c] ;  /* 0x00008f00d90d7a20 */ /* 0x000fe20000410000 */
[----:B------:R-:W-:Y:S01]  /*c930*/  LOP3.LUT R4, R31, UR10, R2, 0x96, !PT ;  /* 0x0000000a1f047c12 */ /* 0x000fe2000f8e9602 */
[----:B------:R-:W-:-:S03]  /*c940*/  IMAD.WIDE.U32 R2, R3, -0x2daee0ad, RZ ;  /* 0xd2511f5303027825 */ /* 0x000fc600078e00ff */
[----:B------:R-:W-:Y:S01]  /*c950*/  FSEL R13, R13, RZ, P1 ;  /* 0x000000ff0d0d7208 */ /* 0x000fe20000800000 */
[----:B------:R-:W-:Y:S01]  /*c960*/  IMAD.WIDE.U32 R40, R4, -0x2daee0ad, RZ ;  /* 0xd2511f5304287825 */ /* 0x000fe200078e00ff */
[----:B------:R-:W-:-:S03]  /*c970*/  LOP3.LUT R6, R3, UR9, R6, 0x96, !PT ;  /* 0x0000000903067c12 */ /* 0x000fc6000f8e9606 */
[--C-:B------:R-:W-:Y:S01]  /*c980*/  FFMA.FTZ R3, R52, c[0x0][0x23c], -R13.reuse ;  /* 0x00008f0034037a23 */ /* 0x100fe2000001080d */
[----:B------:R-:W-:Y:S01]  /*c990*/  LOP3.LUT R2, R41, UR7, R2, 0x96, !PT ;  /* 0x0000000729027c12 */ /* 0x000fe2000f8e9602 */
[----:B------:R-:W-:Y:S02]  /*c9a0*/  IMAD.WIDE.U32 R28, R6, -0x326172a9, RZ ;  /* 0xcd9e8d57061c7825 */ /* 0x000fe400078e00ff */
[----:B------:R2:W-:Y:S01]  /*c9b0*/  MUFU.EX2 R230, R3 ;  /* 0x0000000300e67308 */ /* 0x0005e20000000800 */
[----:B-1----:R-:W-:Y:S01]  /*c9c0*/  FMNMX.FTZ R216, R5, R8, !PT ;  /* 0x0000000805d87209 */ /* 0x002fe20007810000 */
[--C-:B------:R-:W-:Y:S02]  /*c9d0*/  FFMA.FTZ R7, R53, c[0x0][0x23c], -R13.reuse ;  /* 0x00008f0035077a23 */ /* 0x100fe4000001080d */
[----:B------:R-:W-:Y:S01]  /*c9e0*/  FFMA.FTZ R5, R50, c[0x0][0x23c], -R13 ;  /* 0x00008f0032057a23 */ /* 0x000fe2000001080d */
[C---:B------:R-:W-:Y:S01]  /*c9f0*/  FSETP.NEU.FTZ.AND P0, PT, R216.reuse, -INF , PT ;  /* 0xff800000d800780b */ /* 0x040fe20003f1d000 */
[----:B------:R-:W-:-:S02]  /*ca00*/  FMUL.FTZ R12, R216, c[0x0][0x23c] ;  /* 0x00008f00d80c7a20 */ /* 0x000fc40000410000 */
[----:B------:R1:W-:Y:S03]  /*ca10*/  MUFU.EX2 R60, R7 ;  /* 0x00000007003c7308 */ /* 0x0003e60000000800 */
[----:B------:R-:W-:Y:S01]  /*ca20*/  FSEL R12, R12, RZ, P0 ;  /* 0x000000ff0c0c7208 */ /* 0x000fe20000000000 */
[----:B--2---:R-:W-:-:S04]  /*ca30*/  IMAD.WIDE.U32 R2, R2, -0x326172a9, RZ ;  /* 0xcd9e8d5702027825 */ /* 0x004fc800078e00ff */
[----:B------:R2:W-:Y:S01]  /*ca40*/  MUFU.EX2 R62, R5 ;  /* 0x00000005003e7308 */ /* 0x0005e20000000800 */
[----:B------:R-:W-:Y:S02]  /*ca50*/  LOP3.LUT R4, R3, UR17, R28, 0x96, !PT ;  /* 0x0000001103047c12 */ /* 0x000fe4000f8e961c */
[----:B------:R-:W-:Y:S01]  /*ca60*/  LOP3.LUT R3, R2, 0xffff, RZ, 0xc0, !PT ;  /* 0x0000ffff02037812 */ /* 0x000fe200078ec0ff */
[----:B-1----:R-:W-:Y:S01]  /*ca70*/  FFMA.FTZ R7, R48, c[0x0][0x23c], -R13 ;  /* 0x00008f0030077a23 */ /* 0x002fe2000001080d */
[----:B------:R-:W-:Y:S02]  /*ca80*/  LOP3.LUT R6, R2, 0xff, RZ, 0xc0, !PT ;  /* 0x000000ff02067812 */ /* 0x000fe400078ec0ff */
[----:B------:R-:W-:Y:S01]  /*ca90*/  SHF.R.U32.HI R9, RZ, 0x18, R2 ;  /* 0x00000018ff097819 */ /* 0x000fe20000011602 */
[----:B------:R1:W3:Y:S01]  /*caa0*/  MUFU.EX2 R231, R7 ;  /* 0x0000000700e77308 */ /* 0x0002e20000000800 */
[----:B------:R-:W-:Y:S02]  /*cab0*/  LOP3.LUT R8, R4, 0xff, RZ, 0xc0, !PT ;  /* 0x000000ff04087812 */ /* 0x000fe400078ec0ff */
[----:B--2---:R-:W-:-:S02]  /*cac0*/  SHF.R.U32.HI R5, RZ, 0x8, R3 ;  /* 0x00000008ff057819 */ /* 0x004fc40000011603 */
[----:B------:R-:W-:Y:S02]  /*cad0*/  SHF.R.U32.HI R3, RZ, 0x10, R2 ;  /* 0x00000010ff037819 */ /* 0x000fe40000011602 */
[----:B------:R-:W-:Y:S02]  /*cae0*/  LOP3.LUT R2, R4, 0xffff, RZ, 0xc0, !PT ;  /* 0x0000ffff04027812 */ /* 0x000fe400078ec0ff */
[----:B------:R-:W-:Y:S02]  /*caf0*/  PRMT R11, R6, 0x5410, R5 ;  /* 0x00005410060b7816 */ /* 0x000fe40000000005 */
[--C-:B------:R-:W-:Y:S02]  /*cb00*/  SHF.R.U32.HI R5, RZ, 0x10, R4.reuse ;  /* 0x00000010ff057819 */ /* 0x100fe40000011604 */
[----:B------:R-:W-:Y:S01]  /*cb10*/  SHF.R.U32.HI R6, RZ, 0x18, R4 ;  /* 0x00000018ff067819 */ /* 0x000fe20000011604 */
[--C-:B------:R-:W-:Y:S01]  /*cb20*/  FFMA.FTZ R4, R49, c[0x0][0x23c], -R12.reuse ;  /* 0x00008f0031047a23 */ /* 0x100fe2000001080c */
[----:B-1----:R-:W-:Y:S01]  /*cb30*/  LOP3.LUT R7, R3, 0xff, RZ, 0xc0, !PT ;  /* 0x000000ff03077812 */ /* 0x002fe200078ec0ff */
[----:B------:R-:W-:-:S02]  /*cb40*/  FFMA.FTZ R3, R51, c[0x0][0x23c], -R12 ;  /* 0x00008f0033037a23 */ /* 0x000fc4000001080c */
[----:B------:R1:W-:Y:S01]  /*cb50*/  MUFU.EX2 R46, R4 ;  /* 0x00000004002e7308 */ /* 0x0003e20000000800 */
[----:B------:R-:W-:Y:S02]  /*cb60*/  PRMT R10, R7, 0x5410, R9 ;  /* 0x00005410070a7816 */ /* 0x000fe40000000009 */
[----:B------:R-:W-:-:S05]  /*cb70*/  FMNMX.FTZ R7, R72, R226, !PT ;  /* 0x000000e248077209 */ /* 0x000fca0007810000 */
[----:B------:R2:W-:Y:S01]  /*cb80*/  MUFU.EX2 R61, R3 ;  /* 0x00000003003d7308 */ /* 0x0005e20000000800 */
[----:B-1----:R-:W-:-:S05]  /*cb90*/  FSEL R4, R216, RZ, P0 ;  /* 0x000000ffd8047208 */ /* 0x002fca0000000000 */
[----:B------:R-:W-:Y:S02]  /*cba0*/  FADD.FTZ R9, R70, -R4 ;  /* 0x8000000446097221 */ /* 0x000fe40000010000 */
[----:B------:R-:W-:Y:S01]  /*cbb0*/  FFMA.FTZ R4, R54, c[0x0][0x23c], -R12 ;  /* 0x00008f0036047a23 */ /* 0x000fe2000001080c */
[----:B--2---:R-:W-:Y:S01]  /*cbc0*/  SHF.R.U32.HI R3, RZ, 0x8, R2 ;  /* 0x00000008ff037819 */ /* 0x004fe20000011602 */
[----:B------:R-:W-:Y:S01]  /*cbd0*/  FMUL.FTZ R9, R9, c[0x0][0x23c] ;  /* 0x00008f0009097a20 */ /* 0x000fe20000410000 */
[----:B------:R-:W-:Y:S01]  /*cbe0*/  LOP3.LUT R2, R5, 0xff, RZ, 0xc0, !PT ;  /* 0x000000ff05027812 */ /* 0x000fe200078ec0ff */
[----:B------:R1:W-:Y:S01]  /*cbf0*/  MUFU.EX2 R47, R4 ;  /* 0x00000004002f7308 */ /* 0x0003e20000000800 */
[----:B------:R-:W-:Y:S02]  /*cc00*/  FSEL R5, R217, RZ, P1 ;  /* 0x000000ffd9057208 */ /* 0x000fe40000800000 */
[----:B------:R-:W-:Y:S02]  /*cc10*/  PRMT R15, R8, 0x5410, R3 ;  /* 0x00005410080f7816 */ /* 0x000fe40000000003 */
[----:B------:R-:W-:Y:S01]  /*cc20*/  FMNMX.FTZ R3, R73, R169, !PT ;  /* 0x000000a949037209 */ /* 0x000fe20007810000 */
[----:B------:R-:W-:Y:S01]  /*cc30*/  FADD.FTZ R8, R71, -R5 ;  /* 0x8000000547087221 */ /* 0x000fe20000010000 */
[----:B------:R-:W-:Y:S01]  /*cc40*/  PRMT R14, R2, 0x5410, R6 ;  /* 0x00005410020e7816 */ /* 0x000fe20000000006 */
[----:B------:R-:W-:Y:S01]  /*cc50*/  FFMA.FTZ R2, R55, c[0x0][0x23c], -R12 ;  /* 0x00008f0037027a23 */ /* 0x000fe2000001080c */
[----:B------:R-:W-:Y:S01]  /*cc60*/  FMNMX.FTZ R5, R171, R3, !PT ;  /* 0x00000003ab057209 */ /* 0x000fe20007810000 */
[----:B------:R-:W2:Y:S01]  /*cc70*/  MUFU.EX2 R144, R9 ;  /* 0x0000000900907308 */ /* 0x000ea20000000800 */
[----:B---3--:R-:W-:Y:S01]  /*cc80*/  F2FP.PACK_AB R3, R231, R62 ;  /* 0x0000003ee703723e */ /* 0x008fe200000000ff */
[----:B------:R-:W-:Y:S01]  /*cc90*/  FMUL.FTZ R8, R8, c[0x0][0x23c] ;  /* 0x00008f0008087a20 */ /* 0x000fe20000410000 */
[----:B------:R-:W-:-:S02]  /*cca0*/  FMNMX.FTZ R5, R162, R5, !PT ;  /* 0x00000005a2057209 */ /* 0x000fc40007810000 */
[----:B-1----:R-:W-:-:S03]  /*ccb0*/  FMNMX.FTZ R4, R227, R7, !PT ;  /* 0x00000007e3047209 */ /* 0x002fc60007810000 */
[----:B------:R1:W-:Y:S01]  /*ccc0*/  MUFU.EX2 R63, R2 ;  /* 0x00000002003f7308 */ /* 0x0003e20000000800 */
[----:B------:R-:W-:Y:S02]  /*ccd0*/  FMNMX.FTZ R5, R59, R5, !PT ;  /* 0x000000053b057209 */ /* 0x000fe40007810000 */
[----:B------:R-:W-:Y:S02]  /*cce0*/  FMNMX.FTZ R4, R168, R4, !PT ;  /* 0x00000004a8047209 */ /* 0x000fe40007810000 */
[----:B------:R-:W-:-:S03]  /*ccf0*/  FMNMX.FTZ R5, R183, R5, !PT ;  /* 0x00000005b7057209 */ /* 0x000fc60007810000 */
[----:B------:R-:W3:Y:S01]  /*cd00*/  MUFU.EX2 R145, R8 ;  /* 0x0000000800917308 */ /* 0x000ee20000000800 */
[-C--:B--2---:R-:W-:Y:S02]  /*cd10*/  FMUL.FTZ R118, R118, R144.reuse ;  /* 0x0000009076767220 */ /* 0x084fe40000410000 */
[-C--:B------:R-:W-:Y:S02]  /*cd20*/  FMUL.FTZ R119, R119, R144.reuse ;  /* 0x0000009077777220 */ /* 0x080fe40000410000 */
[-C--:B------:R-:W-:Y:S02]  /*cd30*/  FMUL.FTZ R90, R90, R144.reuse ;  /* 0x000000905a5a7220 */ /* 0x080fe40000410000 */
[-C--:B------:R-:W-:Y:S01]  /*cd40*/  FMUL.FTZ R91, R91, R144.reuse ;  /* 0x000000905b5b7220 */ /* 0x080fe20000410000 */
[----:B-1----:R-:W-:Y:S01]  /*cd50*/  HSET2.LE.AND R2, R11, R146, PT ;  /* 0x000000920b027233 */ /* 0x002fe20003803000 */
[-C--:B------:R-:W-:Y:S02]  /*cd60*/  FMUL.FTZ R102, R102, R144.reuse ;  /* 0x0000009066667220 */ /* 0x080fe40000410000 */
[----:B------:R-:W-:-:S02]  /*cd70*/  FMUL.FTZ R103, R103, R144 ;  /* 0x0000009067677220 */ /* 0x000fc40000410000 */
[----:B------:R-:W-:Y:S01]  /*cd80*/  LOP3.LUT R6, R2, R3, RZ, 0xc0, !PT ;  /* 0x0000000302067212 */ /* 0x000fe200078ec0ff */
[--C-:B------:R-:W-:Y:S01]  /*cd90*/  HSET2.LE.AND R2, R10, R146.reuse, PT ;  /* 0x000000920a027233 */ /* 0x100fe20003803000 */
[----:B------:R-:W-:Y:S01]  /*cda0*/  F2FP.PACK_AB R3, R46, R61 ;  /* 0x0000003d2e03723e */ /* 0x000fe200000000ff */
[----:B---3--:R-:W-:Y:S01]  /*cdb0*/  FMUL.FTZ R116, R116, R145 ;  /* 0x0000009174747220 */ /* 0x008fe20000410000 */
[----:B------:R-:W-:Y:S01]  /*cdc0*/  F2FP.PACK_AB R8, R47, R63 ;  /* 0x0000003f2f08723e */ /* 0x000fe200000000ff */
[----:B------:R-:W-:Y:S01]  /*cdd0*/  FMUL.FTZ R117, R117, R145 ;  /* 0x0000009175757220 */ /* 0x000fe20000410000 */
[----:B------:R-:W-:Y:S01]  /*cde0*/  LOP3.LUT R7, R2, R3, RZ, 0xc0, !PT ;  /* 0x0000000302077212 */ /* 0x000fe200078ec0ff */
[-C--:B------:R-:W-:Y:S01]  /*cdf0*/  FMUL.FTZ R88, R88, R145.reuse ;  /* 0x0000009158587220 */ /* 0x080fe20000410000 */
[----:B------:R-:W-:Y:S01]  /*ce00*/  FMNMX.FTZ R2, R160, R4, !PT ;  /* 0x00000004a0027209 */ /* 0x000fe20007810000 */
[----:B------:R-:W-:Y:S01]  /*ce10*/  FMUL.FTZ R89, R89, R145 ;  /* 0x0000009159597220 */ /* 0x000fe20000410000 */
[----:B------:R-:W-:Y:S01]  /*ce20*/  FMNMX.FTZ R3, R181, R5, !PT ;  /* 0x00000005b5037209 */ /* 0x000fe20007810000 */
[--C-:B------:R-:W-:Y:S01]  /*ce30*/  HSET2.LE.AND R5, R14, R146.reuse, PT ;  /* 0x000000920e057233 */ /* 0x100fe20003803000 */
[----:B------:R-:W-:Y:S01]  /*ce40*/  FMNMX.FTZ R9, R233, R2, !PT ;  /* 0x00000002e9097209 */ /* 0x000fe20007810000 */
[----:B------:R-:W-:Y:S01]  /*ce50*/  HSET2.LE.AND R2, R15, R146, PT ;  /* 0x000000920f027233 */ /* 0x000fe20003803000 */
[----:B------:R-:W-:Y:S01]  /*ce60*/  FMNMX.FTZ R4, R172, R3, !PT ;  /* 0x00000003ac047209 */ /* 0x000fe20007810000 */
[-C--:B------:R-:W-:Y:S01]  /*ce70*/  FMUL.FTZ R100, R100, R145.reuse ;  /* 0x0000009164647220 */ /* 0x080fe20000410000 */
[----:B------:R-:W-:Y:S01]  /*ce80*/  F2FP.PACK_AB R3, R230, R60 ;  /* 0x0000003ce603723e */ /* 0x000fe200000000ff */
        /* <DEDUP_REMOVED lines=39> */
[----:B------:R-:W-:Y:S01]  /*d100*/  LOP3.LUT R5, R5, R8, RZ, 0xc0, !PT ;  /* 0x0000000805057212 */ /* 0x000fe200078ec0ff */
[----:B------:R-:W-:Y:S01]  /*d110*/  FMUL.FTZ R139, R139, R144 ;  /* 0x000000908b8b7220 */ /* 0x000fe20000410000 */
[----:B------:R-:W1:Y:S01]  /*d120*/  SHFL.BFLY PT, R8, R2, 0x2, 0x1f ;  /* 0x0c401f0002087f89 */ /* 0x000e6200000e0000 */
[----:B------:R-:W-:-:S04]  /*d130*/  FMNMX.FTZ R3, R222, R3, !PT ;  /* 0x00000003de037209 */ /* 0x000fc80007810000 */
[----:B------:R-:W-:Y:S01]  /*d140*/  FMNMX.FTZ R3, R214, R3, !PT ;  /* 0x00000003d6037209 */ /* 0x000fe20007810000 */
[C---:B------:R-:W-:Y:S07]  /*d150*/  HMMA.16816.F32 R76, R4.reuse, R20, R116 ;  /* 0x00000014044c723c */ /* 0x040fee0000001874 */
[----:B------:R-:W-:Y:S01]  /*d160*/  IMAD.WIDE.U32 R118, R244, -0x326172a9, RZ ;  /* 0xcd9e8d57f4767825 */ /* 0x000fe200078e00ff */
[C---:B------:R-:W-:Y:S08]  /*d170*/  HMMA.16816.F32 R68, R4.reuse, R26, R88 ;  /* 0x0000001a0444723c */ /* 0x040ff00000001858 */
[----:B------:R-:W-:Y:S01]  /*d180*/  HMMA.16816.F32 R148, R4, R16, R100 ;  /* 0x000000100494723c */ /* 0x000fe20000001864 */
[----:B-1----:R-:W-:-:S07]  /*d190*/  FMNMX.FTZ R2, R2, R8, !PT ;  /* 0x0000000802027209 */ /* 0x002fce0007810000 */
        /* <DEDUP_REMOVED lines=10> */
[----:B------:R-:W1:Y:S01]  /*d240*/  SHFL.BFLY PT, R7, R3, 0x2, 0x1f ;  /* 0x0c401f0003077f89 */ /* 0x000e6200000e0000 */
[----:B------:R-:W-:Y:S02]  /*d250*/  IMAD.MOV.U32 R132, RZ, RZ, R47 ;  /* 0x000000ffff847224 */ /* 0x000fe400078e002f */
[----:B------:R-:W-:Y:S02]  /*d260*/  IMAD.MOV.U32 R133, RZ, RZ, R230 ;  /* 0x000000ffff857224 */ /* 0x000fe400078e00e6 */
[----:B------:R-:W-:Y:S01]  /*d270*/  IMAD.MOV.U32 R135, RZ, RZ, R63 ;  /* 0x000000ffff877224 */ /* 0x000fe200078e003f */
[----:B------:R-:W-:Y:S01]  /*d280*/  LOP3.LUT R4, R119, R243, RZ, 0x3c, !PT ;  /* 0x000000f377047212 */ /* 0x000fe200078e3cff */
[----:B------:R-:W-:Y:S01]  /*d290*/  IMAD.MOV.U32 R138, RZ, RZ, R62 ;  /* 0x000000ffff8a7224 */ /* 0x000fe200078e003e */
[----:B------:R-:W-:Y:S01]  /*d2a0*/  LOP3.LUT R6, R35, UR16, R118, 0x96, !PT ;  /* 0x0000001023067c12 */ /* 0x000fe2000f8e9676 */
[----:B------:R-:W-:Y:S01]  /*d2b0*/  IMAD.MOV.U32 R137, RZ, RZ, R61 ;  /* 0x000000ffff897224 */ /* 0x000fe200078e003d */
[----:B------:R-:W-:Y:S01]  /*d2c0*/  LOP3.LUT R5, R225, UR14, R34, 0x96, !PT ;  /* 0x0000000ee1057c12 */ /* 0x000fe2000f8e9622 */
[----:B------:R-:W-:-:S02]  /*d2d0*/  IMAD R116, R4, -0x2daee0ad, RZ ;  /* 0xd2511f5304747824 */ /* 0x000fc400078e02ff */
[----:B------:R-:W-:-:S04]  /*d2e0*/  IMAD.WIDE.U32 R10, R6, -0x2daee0ad, RZ ;  /* 0xd2511f53060a7825 */ /* 0x000fc800078e00ff */
[----:B------:R-:W-:Y:S01]  /*d2f0*/  IMAD.WIDE.U32 R14, R5, -0x2daee0ad, RZ ;  /* 0xd2511f53050e7825 */ /* 0x000fe200078e00ff */
[----:B------:R-:W-:-:S04]  /*d300*/  LOP3.LUT R5, R11, UR13, R116, 0x96, !PT ;  /* 0x0000000d0b057c12 */ /* 0x000fc8000f8e9674 */
[----:B------:R-:W-:Y:S01]  /*d310*/  LOP3.LUT R4, R15, UR11, R10, 0x96, !PT ;  /* 0x0000000b0f047c12 */ /* 0x000fe2000f8e960a */
[----:B------:R-:W-:Y:S01]  /*d320*/  IMAD.WIDE.U32 R8, R5, -0x326172a9, RZ ;  /* 0xcd9e8d5705087825 */ /* 0x000fe200078e00ff */
[----:B------:R-:W2:Y:S01]  /*d330*/  SHFL.BFLY PT, R10, R2, 0x1, 0x1f ;  /* 0x0c201f00020a7f89 */ /* 0x000ea200000e0000 */
[----:B-1----:R-:W-:Y:S02]  /*d340*/  FMNMX.FTZ R3, R3, R7, !PT ;  /* 0x0000000703037209 */ /* 0x002fe40007810000 */
[----:B------:R-:W-:Y:S01]  /*d350*/  IMAD.WIDE.U32 R74, R4, -0x326172a9, RZ ;  /* 0xcd9e8d57044a7825 */ /* 0x000fe200078e00ff */
[----:B------:R-:W-:-:S04]  /*d360*/  LOP3.LUT R4, R9, UR12, R224, 0x96, !PT ;  /* 0x0000000c09047c12 */ /* 0x000fc8000f8e96e0 */
[----:B------:R-:W-:Y:S01]  /*d370*/  LOP3.LUT R6, R75, UR10, R8, 0x96, !PT ;  /* 0x0000000a4b067c12 */ /* 0x000fe2000f8e9608 */
[----:B------:R-:W-:-:S04]  /*d380*/  IMAD.WIDE.U32 R4, R4, -0x2daee0ad, RZ ;  /* 0xd2511f5304047825 */ /* 0x000fc800078e00ff */
[----:B------:R-:W-:Y:S01]  /*d390*/  IMAD.WIDE.U32 R44, R6, -0x2daee0ad, RZ ;  /* 0xd2511f53062c7825 */ /* 0x000fe200078e00ff */
[----:B------:R-:W-:Y:S01]  /*d3a0*/  LOP3.LUT R7, R5, UR9, R14, 0x96, !PT ;  /* 0x0000000905077c12 */ /* 0x000fe2000f8e960e */
[----:B------:R-:W1:Y:S02]  /*d3b0*/  SHFL.BFLY PT, R6, R3, 0x1, 0x1f ;  /* 0x0c201f0003067f89 */ /* 0x000e6400000e0000 */
[----:B------:R-:W-:Y:S01]  /*d3c0*/  FFMA.FTZ R14, R161, c[0x0][0x23c], -R12 ;  /* 0x00008f00a10e7a23 */ /* 0x000fe2000001080c */
[----:B------:R-:W-:Y:S01]  /*d3d0*/  LOP3.LUT R4, R45, UR7, R4, 0x96, !PT ;  /* 0x000000072d047c12 */ /* 0x000fe2000f8e9604 */
[----:B------:R-:W-:Y:S02]  /*d3e0*/  IMAD.WIDE.U32 R34, R7, -0x326172a9, RZ ;  /* 0xcd9e8d5707227825 */ /* 0x000fe400078e00ff */
[----:B------:R-:W-:Y:S02]  /*d3f0*/  MUFU.EX2 R229, R14 ;  /* 0x0000000e00e57308 */ /* 0x000fe40000000800 */
[----:B------:R-:W-:Y:S01]  /*d400*/  IMAD.WIDE.U32 R4, R4, -0x326172a9, RZ ;  /* 0xcd9e8d5704047825 */ /* 0x000fe200078e00ff */
[----:B--2---:R-:W-:-:S04]  /*d410*/  FMNMX.FTZ R219, R2, R10, !PT ;  /* 0x0000000a02db7209 */ /* 0x004fc80007810000 */
[C---:B------:R-:W-:Y:S01]  /*d420*/  FSETP.NEU.FTZ.AND P1, PT, R219.reuse, -INF , PT ;  /* 0xff800000db00780b */ /* 0x040fe20003f3d000 */
[----:B------:R-:W-:Y:S01]  /*d430*/  FMUL.FTZ R2, R219, c[0x0][0x23c] ;  /* 0x00008f00db027a20 */ /* 0x000fe20000410000 */
[C---:B------:R-:W-:Y:S02]  /*d440*/  LOP3.LUT R8, R4.reuse, 0xffff, RZ, 0xc0, !PT ;  /* 0x0000ffff04087812 */ /* 0x040fe400078ec0ff */
[----:B------:R-:W-:Y:S02]  /*d450*/  LOP3.LUT R9, R4, 0xff, RZ, 0xc0, !PT ;  /* 0x000000ff04097812 */ /* 0x000fe400078ec0ff */
[----:B------:R-:W-:Y:S02]  /*d460*/  FSEL R2, R2, RZ, P1 ;  /* 0x000000ff02027208 */ /* 0x000fe40000800000 */
[----:B------:R-:W-:Y:S02]  /*d470*/  SHF.R.U32.HI R8, RZ, 0x8, R8 ;  /* 0x00000008ff087819 */ /* 0x000fe40000011608 */
[----:B-1----:R-:W-:Y:S01]  /*d480*/  FMNMX.FTZ R218, R3, R6, !PT ;  /* 0x0000000603da7209 */ /* 0x002fe20007810000 */
[----:B------:R-:W-:Y:S01]  /*d490*/  FFMA.FTZ R3, R169, c[0x0][0x23c], -R2 ;  /* 0x00008f00a9037a23 */ /* 0x000fe20000010802 */
[--C-:B------:R-:W-:Y:S01]  /*d4a0*/  SHF.R.U32.HI R6, RZ, 0x10, R4.reuse ;  /* 0x00000010ff067819 */ /* 0x100fe20000011604 */
[----:B------:R-:W-:Y:S01]  /*d4b0*/  IMAD.MOV.U32 R169, RZ, RZ, R231 ;  /* 0x000000ffffa97224 */ /* 0x000fe200078e00e7 */
[----:B------:R-:W-:Y:S01]  /*d4c0*/  SHF.R.U32.HI R4, RZ, 0x18, R4 ;  /* 0x00000018ff047819 */ /* 0x000fe20000011604 */
[----:B------:R1:W-:Y:S01]  /*d4d0*/  MUFU.EX2 R117, R3 ;  /* 0x0000000300757308 */ /* 0x0003e20000000800 */
[----:B------:R-:W-:-:S02]  /*d4e0*/  LOP3.LUT R6, R6, 0xff, RZ, 0xc0, !PT ;  /* 0x000000ff06067812 */ /* 0x000fc400078ec0ff */
[----:B------:R-:W-:Y:S02]  /*d4f0*/  PRMT R10, R9, 0x5410, R8 ;  /* 0x00005410090a7816 */ /* 0x000fe40000000008 */
[----:B------:R-:W-:Y:S01]  /*d500*/  PRMT R9, R6, 0x5410, R4 ;  /* 0x0000541006097816 */ /* 0x000fe20000000004 */
[----:B------:R-:W-:Y:S01]  /*d510*/  FFMA.FTZ R6, R59, c[0x0][0x23c], -R2 ;  /* 0x00008f003b067a23 */ /* 0x000fe20000010802 */
[----:B------:R-:W-:Y:S01]  /*d520*/  LOP3.LUT R4, R5, UR17, R34, 0x96, !PT ;  /* 0x0000001105047c12 */ /* 0x000fe2000f8e9622 */
[----:B------:R-:W-:Y:S01]  /*d530*/  FFMA.FTZ R5, R162, c[0x0][0x23c], -R2 ;  /* 0x00008f00a2057a23 */ /* 0x000fe20000010802 */
[----:B------:R-:W-:Y:S01]  /*d540*/  FSETP.NEU.FTZ.AND P0, PT, R218, -INF , PT ;  /* 0xff800000da00780b */ /* 0x000fe20003f1d000 */
[----:B------:R-:W-:Y:S01]  /*d550*/  MUFU.EX2 R136, R6 ;  /* 0x0000000600887308 */ /* 0x000fe20000000800 */
[----:B------:R-:W-:Y:S02]  /*d560*/  IMAD.MOV.U32 R162, RZ, RZ, R46 ;  /* 0x000000ffffa27224 */ /* 0x000fe400078e002e */
[----:B-1----:R-:W-:-:S05]  /*d570*/  FFMA.FTZ R3, R171, c[0x0][0x23c], -R2 ;  /* 0x00008f00ab037a23 */ /* 0x002fca0000010802 */
[----:B------:R1:W2:Y:S08]  /*d580*/  MUFU.EX2 R139, R5 ;  /* 0x00000005008b7308 */ /* 0x0002b00000000800 */
[----:B------:R3:W-:Y:S01]  /*d590*/  MUFU.EX2 R252, R3 ;  /* 0x0000000300fc7308 */ /* 0x0007e20000000800 */
[----:B-1----:R-:W-:-:S04]  /*d5a0*/  LOP3.LUT R5, R4, 0xffff, RZ, 0xc0, !PT ;  /* 0x0000ffff04057812 */ /* 0x002fc800078ec0ff */
[----:B------:R-:W-:Y:S02]  /*d5b0*/  SHF.R.U32.HI R6, RZ, 0x8, R5 ;  /* 0x00000008ff067819 */ /* 0x000fe40000011605 */
[----:B------:R-:W-:Y:S01]  /*d5c0*/  LOP3.LUT R5, R4, 0xff, RZ, 0xc0, !PT ;  /* 0x000000ff04057812 */ /* 0x000fe200078ec0ff */
[----:B---3--:R-:W-:-:S03]  /*d5d0*/  FMUL.FTZ R3, R218, c[0x0][0x23c] ;  /* 0x00008f00da037a20 */ /* 0x008fc60000410000 */
[----:B------:R-:W-:Y:S02]  /*d5e0*/  PRMT R8, R5, 0x5410, R6 ;  /* 0x0000541005087816 */ /* 0x000fe40000000006 */
[----:B------:R-:W-:Y:S02]  /*d5f0*/  SHF.R.U32.HI R6, RZ, 0x10, R4 ;  /* 0x00000010ff067819 */ /* 0x000fe40000011604 */
[----:B------:R-:W-:-:S05]  /*d600*/  FSEL R3, R3, RZ, P0 ;  /* 0x000000ff03037208 */ /* 0x000fca0000000000 */
[--C-:B------:R-:W-:Y:S02]  /*d610*/  FFMA.FTZ R5, R168, c[0x0][0x23c], -R3.reuse ;  /* 0x00008f00a8057a23 */ /* 0x100fe40000010803 */
[----:B------:R-:W-:Y:S02]  /*d620*/  FFMA.FTZ R7, R226, c[0x0][0x23c], -R3 ;  /* 0x00008f00e2077a23 */ /* 0x000fe40000010803 */
[----:B------:R1:W-:Y:S08]  /*d630*/  MUFU.EX2 R251, R5 ;  /* 0x0000000500fb7308 */ /* 0x0003f00000000800 */
[----:B------:R3:W-:Y:S01]  /*d640*/  MUFU.EX2 R249, R7 ;  /* 0x0000000700f97308 */ /* 0x0007e20000000800 */
[----:B-1----:R-:W-:-:S02]  /*d650*/  SHF.R.U32.HI R5, RZ, 0x18, R4 ;  /* 0x00000018ff057819 */ /* 0x002fc40000011604 */
[----:B------:R-:W-:Y:S01]  /*d660*/  LOP3.LUT R4, R6, 0xff, RZ, 0xc0, !PT ;  /* 0x000000ff06047812 */ /* 0x000fe200078ec0ff */
[----:B------:R-:W-:-:S04]  /*d670*/  FFMA.FTZ R6, R160, c[0x0][0x23c], -R3 ;  /* 0x00008f00a0067a23 */ /* 0x000fc80000010803 */
[----:B------:R1:W4:Y:S01]  /*d680*/  MUFU.EX2 R250, R6 ;  /* 0x0000000600fa7308 */ /* 0x0003220000000800 */
[----:B---3--:R-:W-:Y:S01]  /*d690*/  PRMT R7, R4, 0x5410, R5 ;  /* 0x0000541004077816 */ /* 0x008fe20000000005 */
[----:B------:R-:W-:Y:S01]  /*d6a0*/  FFMA.FTZ R4, R227, c[0x0][0x23c], -R3 ;  /* 0x00008f00e3047a23 */ /* 0x000fe20000010803 */
[----:B------:R-:W-:-:S05]  /*d6b0*/  FSEL R5, R219, RZ, P1 ;  /* 0x000000ffdb057208 */ /* 0x000fca0000800000 */
[----:B------:R-:W-:Y:S01]  /*d6c0*/  FADD.FTZ R5, R73, -R5 ;  /* 0x8000000549057221 */ /* 0x000fe20000010000 */
[----:B------:R3:W-:Y:S03]  /*d6d0*/  MUFU.EX2 R248, R4 ;  /* 0x0000000400f87308 */ /* 0x0007e60000000800 */
[----:B------:R-:W-:Y:S01]  /*d6e0*/  FMUL.FTZ R11, R5, c[0x0][0x23c] ;  /* 0x00008f00050b7a20 */ /* 0x000fe20000410000 */
[----:B--2---:R-:W-:Y:S02]  /*d6f0*/  F2FP.PACK_AB R5, R136, R139 ;  /* 0x0000008b8805723e */ /* 0x004fe400000000ff */
[----:B-1----:R-:W-:Y:S02]  /*d700*/  FSEL R6, R218, RZ, P0 ;  /* 0x000000ffda067208 */ /* 0x002fe40000000000 */
[----:B------:R-:W1:Y:S03]  /*d710*/  MUFU.EX2 R47, R11 ;  /* 0x0000000b002f7308 */ /* 0x000e660000000800 */
[----:B------:R-:W-:Y:S01]  /*d720*/  FADD.FTZ R6, R72, -R6 ;  /* 0x8000000648067221 */ /* 0x000fe20000010000 */
[----:B---3--:R-:W-:-:S03]  /*d730*/  HSET2.LE.AND R4, R10, R146, PT ;  /* 0x000000920a047233 */ /* 0x008fc60003803000 */
[----:B------:R-:W-:Y:S02]  /*d740*/  FMUL.FTZ R6, R6, c[0x0][0x23c] ;  /* 0x00008f0006067a20 */ /* 0x000fe40000410000 */
[----:B------:R-:W-:Y:S01]  /*d750*/  LOP3.LUT R10, R4, R5, RZ, 0xc0, !PT ;  /* 0x00000005040a7212 */ /* 0x000fe200078ec0ff */
[--C-:B------:R-:W-:Y:S01]  /*d760*/  HSET2.LE.AND R4, R9, R146.reuse, PT ;  /* 0x0000009209047233 */ /* 0x100fe20003803000 */
[----:B----4-:R-:W-:Y:S01]  /*d770*/  F2FP.PACK_AB R5, R250, R251 ;  /* 0x000000fbfa05723e */ /* 0x010fe200000000ff */
[----:B------:R-:W2:Y:S01]  /*d780*/  MUFU.EX2 R46, R6 ;  /* 0x00000006002e7308 */ /* 0x000ea20000000800 */
[----:B-1----:R-:W-:Y:S02]  /*d790*/  FMUL.FTZ R96, R96, R47 ;  /* 0x0000002f60607220 */ /* 0x002fe40000410000 */
[----:B------:R-:W-:Y:S01]  /*d7a0*/  LOP3.LUT R11, R4, R5, RZ, 0xc0, !PT ;  /* 0x00000005040b7212 */ /* 0x000fe200078ec0ff */
[----:B------:R-:W-:Y:S01]  /*d7b0*/  HSET2.LE.AND R4, R8, R146, PT ;  /* 0x0000009208047233 */ /* 0x000fe20003803000 */
[----:B------:R-:W-:Y:S01]  /*d7c0*/  F2FP.PACK_AB R5, R252, R117 ;  /* 0x00000075fc05723e */ /* 0x000fe200000000ff */
[----:B------:R-:W-:-:S02]  /*d7d0*/  FMUL.FTZ R97, R97, R47 ;  /* 0x0000002f61617220 */ /* 0x000fc40000410000 */
[----:B------:R-:W-:Y:S01]  /*d7e0*/  FMUL.FTZ R108, R108, R47 ;  /* 0x0000002f6c6c7220 */ /* 0x000fe20000410000 */
[----:B------:R-:W-:Y:S01]  /*d7f0*/  LOP3.LUT R8, R4, R5, RZ, 0xc0, !PT ;  /* 0x0000000504087212 */ /* 0x000fe200078ec0ff */
[----:B------:R-:W-:Y:S01]  /*d800*/  HSET2.LE.AND R4, R7, R146, PT ;  /* 0x0000009207047233 */ /* 0x000fe20003803000 */
[----:B------:R-:W-:Y:S01]  /*d810*/  F2FP.PACK_AB R5, R248, R249 ;  /* 0x000000f9f805723e */ /* 0x000fe200000000ff */
[-C--:B------:R-:W-:Y:S02]  /*d820*/  FMUL.FTZ R109, R109, R47.reuse ;  /* 0x0000002f6d6d7220 */ /* 0x080fe40000410000 */
[----:B------:R-:W-:Y:S01]  /*d830*/  FMUL.FTZ R80, R80, R47 ;  /* 0x0000002f50507220 */ /* 0x000fe20000410000 */
[----:B------:R-:W-:Y:S01]  /*d840*/  LOP3.LUT R9, R4, R5, RZ, 0xc0, !PT ;  /* 0x0000000504097212 */ /* 0x000fe200078ec0ff */
[----:B------:R-:W-:Y:S01]  /*d850*/  FFMA.FTZ R4, R58, c[0x0][0x23c], -R13 ;  /* 0x00008f003a047a23 */ /* 0x000fe2000001080d */
[----:B------:R-:W-:Y:S01]  /*d860*/  LOP3.LUT R5, R29, UR8, R30, 0x96, !PT ;  /* 0x000000081d057c12 */ /* 0x000fe2000f8e961e */
[-C--:B--2---:R-:W-:Y:S01]  /*d870*/  FMUL.FTZ R98, R98, R46.reuse ;  /* 0x0000002e62627220 */ /* 0x084fe20000410000 */
[----:B------:R-:W-:Y:S01]  /*d880*/  LDSM.16.MT88.4 R28, [R188+0x6800] ;  /* 0x00680000bc1c783b */ /* 0x000fe20000004200 */
[----:B------:R1:W-:Y:S01]  /*d890*/  MUFU.EX2 R247, R4 ;  /* 0x0000000400f77308 */ /* 0x0003e20000000800 */
[----:B------:R-:W-:-:S02]  /*d8a0*/  FMUL.FTZ R99, R99, R46 ;  /* 0x0000002e63637220 */ /* 0x000fc40000410000 */
[----:B------:R-:W-:Y:S02]  /*d8b0*/  FFMA.FTZ R6, R147, c[0x0][0x23c], -R13 ;  /* 0x00008f0093067a23 */ /* 0x000fe4000001080d */
[-C--:B------:R-:W-:Y:S02]  /*d8c0*/  FMUL.FTZ R110, R110, R46.reuse ;  /* 0x0000002e6e6e7220 */ /* 0x080fe40000410000 */
[-C--:B------:R-:W-:Y:S01]  /*d8d0*/  FMUL.FTZ R111, R111, R46.reuse ;  /* 0x0000002e6f6f7220 */ /* 0x080fe20000410000 */
[----:B------:R-:W-:Y:S01]  /*d8e0*/  HMMA.16816.F32 R96, R8, R16, R96 ;  /* 0x000000100860723c */ /* 0x000fe20000001860 */
[----:B------:R-:W-:Y:S01]  /*d8f0*/  MUFU.EX2 R245, R6 ;  /* 0x0000000600f57308 */ /* 0x000fe20000000800 */
[----:B------:R-:W-:Y:S02]  /*d900*/  FMUL.FTZ R81, R81, R47 ;  /* 0x0000002f51517220 */ /* 0x000fe40000410000 */
[-C--:B------:R-:W-:Y:S02]  /*d910*/  FMUL.FTZ R82, R82, R46.reuse ;  /* 0x0000002e52527220 */ /* 0x080fe40000410000 */
[----:B------:R-:W-:-:S02]  /*d920*/  FMUL.FTZ R83, R83, R46 ;  /* 0x0000002e53537220 */ /* 0x000fc40000410000 */
[----:B-1----:R-:W-:Y:S01]  /*d930*/  FFMA.FTZ R4, R57, c[0x0][0x23c], -R13 ;  /* 0x00008f0039047a23 */ /* 0x002fe2000001080d */
[C---:B------:R-:W-:Y:S01]  /*d940*/  HMMA.16816.F32 R60, R8.reuse, R18, R108 ;  /* 0x00000012083c723c */ /* 0x040fe2000000186c */
[-C--:B------:R-:W-:Y:S02]  /*d950*/  FMUL.FTZ R92, R92, R47.reuse ;  /* 0x0000002f5c5c7220 */ /* 0x080fe40000410000 */
[----:B------:R1:W2:Y:S01]  /*d960*/  MUFU.EX2 R246, R4 ;  /* 0x0000000400f67308 */ /* 0x0002a20000000800 */
[-C--:B------:R-:W-:Y:S02]  /*d970*/  FMUL.FTZ R93, R93, R47.reuse ;  /* 0x0000002f5d5d7220 */ /* 0x080fe40000410000 */
[-C--:B------:R-:W-:Y:S02]  /*d980*/  FMUL.FTZ R94, R94, R46.reuse ;  /* 0x0000002e5e5e7220 */ /* 0x080fe40000410000 */
[----:B------:R-:W-:Y:S01]  /*d990*/  FMUL.FTZ R95, R95, R46 ;  /* 0x0000002e5f5f7220 */ /* 0x000fe20000410000 */
[----:B------:R-:W-:Y:S01]  /*d9a0*/  HMMA.16816.F32 R80, R8, R24, R80 ;  /* 0x000000180850723c */ /* 0x000fe20000001850 */
[----:B------:R-:W-:-:S02]  /*d9b0*/  FMUL.FTZ R112, R112, R47 ;  /* 0x0000002f70707220 */ /* 0x000fc40000410000 */
[-C--:B------:R-:W-:Y:S02]  /*d9c0*/  FMUL.FTZ R113, R113, R47.reuse ;  /* 0x0000002f71717220 */ /* 0x080fe40000410000 */
[-C--:B------:R-:W-:Y:S02]  /*d9d0*/  FMUL.FTZ R114, R114, R46.reuse ;  /* 0x0000002e72727220 */ /* 0x080fe40000410000 */
[----:B------:R-:W-:Y:S01]  /*d9e0*/  FMUL.FTZ R115, R115, R46 ;  /* 0x0000002e73737220 */ /* 0x000fe20000410000 */
[----:B------:R-:W-:Y:S01]  /*d9f0*/  HMMA.16816.F32 R92, R8, R26, R92 ;  /* 0x0000001a085c723c */ /* 0x000fe2000000185c */
[-C--:B------:R-:W-:Y:S01]  /*da00*/  FMUL.FTZ R124, R124, R47.reuse ;  /* 0x0000002f7c7c7220 */ /* 0x080fe20000410000 */
[----:B------:R-:W3:Y:S01]  /*da10*/  LDSM.16.MT88.4 R24, [R185+0x6800] ;  /* 0x00680000b918783b */ /* 0x000ee20000004200 */
[----:B-1----:R-:W-:Y:S02]  /*da20*/  FFMA.FTZ R4, R56, c[0x0][0x23c], -R13 ;  /* 0x00008f0038047a23 */ /* 0x002fe4000001080d */
[----:B------:R-:W-:-:S02]  /*da30*/  FMUL.FTZ R125, R125, R47 ;  /* 0x0000002f7d7d7220 */ /* 0x000fc40000410000 */
[----:B------:R1:W-:Y:S01]  /*da40*/  MUFU.EX2 R231, R4 ;  /* 0x0000000400e77308 */ /* 0x0003e20000000800 */
[-C--:B------:R-:W-:Y:S01]  /*da50*/  FMUL.FTZ R126, R126, R46.reuse ;  /* 0x0000002e7e7e7220 */ /* 0x080fe20000410000 */
[C---:B------:R-:W-:Y:S01]  /*da60*/  HMMA.16816.F32 R56, R8.reuse, R20, R112 ;  /* 0x000000140838723c */ /* 0x040fe20000001870 */
[-C--:B------:R-:W-:Y:S02]  /*da70*/  FMUL.FTZ R127, R127, R46.reuse ;  /* 0x0000002e7f7f7220 */ /* 0x080fe40000410000 */
[-C--:B------:R-:W-:Y:S02]  /*da80*/  FMUL.FTZ R128, R128, R47.reuse ;  /* 0x0000002f80807220 */ /* 0x080fe40000410000 */
[-C--:B------:R-:W-:Y:S02]  /*da90*/  FMUL.FTZ R129, R129, R47.reuse ;  /* 0x0000002f81817220 */ /* 0x080fe40000410000 */
[-C--:B------:R-:W-:Y:S01]  /*daa0*/  FMUL.FTZ R130, R130, R46.reuse ;  /* 0x0000002e82827220 */ /* 0x080fe20000410000 */
[----:B------:R-:W-:Y:S01]  /*dab0*/  HMMA.16816.F32 R48, R8, R22, R124 ;  /* 0x000000160830723c */ /* 0x000fe2000000187c */
[----:B------:R-:W-:Y:S01]  /*dac0*/  FMUL.FTZ R131, R131, R46 ;  /* 0x0000002e83837220 */ /* 0x000fe20000410000 */
[----:B------:R-:W4:Y:S01]  /*dad0*/  LDSM.16.MT88.4 R20, [R186+0x6800] ;  /* 0x00680000ba14783b */ /* 0x000f220000004200 */
[----:B------:R-:W-:-:S02]  /*dae0*/  FMUL.FTZ R140, R140, R47 ;  /* 0x0000002f8c8c7220 */ /* 0x000fc40000410000 */
[----:B------:R-:W-:Y:S01]  /*daf0*/  FMUL.FTZ R141, R141, R47 ;  /* 0x0000002f8d8d7220 */ /* 0x000fe20000410000 */
[----:B------:R-:W-:Y:S01]  /*db00*/  LDSM.16.MT88.4 R124, [R186+0x7800] ;  /* 0x00780000ba7c783b */ /* 0x000fe20000004200 */
[----:B-1----:R-:W-:Y:S01]  /*db10*/  IMAD.WIDE.U32 R4, R5, -0x2daee0ad, RZ ;  /* 0xd2511f5305047825 */ /* 0x002fe200078e00ff */
[----:B------:R-:W-:Y:S03]  /*db20*/  HMMA.16816.F32 R52, R8, R36, R128 ;  /* 0x000000240834723c */ /* 0x000fe60000001880 */
[-C--:B------:R-:W-:Y:S01]  /*db30*/  FMUL.FTZ R142, R142, R46.reuse ;  /* 0x0000002e8e8e7220 */ /* 0x080fe20000410000 */
[C---:B------:R-:W-:Y:S01]  /*db40*/  LOP3.LUT R6, R4.reuse, 0xffff, RZ, 0xc0, !PT ;  /* 0x0000ffff04067812 */ /* 0x040fe200078ec0ff */
[----:B------:R-:W-:Y:S01]  /*db50*/  FMUL.FTZ R143, R143, R46 ;  /* 0x0000002e8f8f7220 */ /* 0x000fe20000410000 */
[----:B------:R-:W-:Y:S02]  /*db60*/  LOP3.LUT R15, R4, 0xff, RZ, 0xc0, !PT ;  /* 0x000000ff040f7812 */ /* 0x000fe400078ec0ff */
[----:B------:R-:W-:-:S02]  /*db70*/  SHF.R.U32.HI R7, RZ, 0x10, R4 ;  /* 0x00000010ff077819 */ /* 0x000fc40000011604 */
[----:B------:R-:W-:Y:S01]  /*db80*/  SHF.R.U32.HI R16, RZ, 0x18, R4 ;  /* 0x00000018ff107819 */ /* 0x000fe20000011604 */
[----:B------:R-:W-:Y:S01]  /*db90*/  FFMA.FTZ R4, R157, c[0x0][0x23c], -R12 ;  /* 0x00008f009d047a23 */ /* 0x000fe2000001080c */
[----:B------:R-:W-:Y:S01]  /*dba0*/  SHF.R.U32.HI R6, RZ, 0x8, R6 ;  /* 0x00000008ff067819 */ /* 0x000fe20000011606 */
[----:B------:R-:W-:Y:S01]  /*dbb0*/  HMMA.16816.F32 R140, R8, R38, R140 ;  /* 0x00000026088c723c */ /* 0x000fe2000000188c */
[----:B------:R-:W-:Y:S01]  /*dbc0*/  LOP3.LUT R7, R7, 0xff, RZ, 0xc0, !PT ;  /* 0x000000ff07077812 */ /* 0x000fe200078ec0ff */
[----:B------:R1:W-:Y:S01]  /*dbd0*/  MUFU.EX2 R230, R4 ;  /* 0x0000000400e67308 */ /* 0x0003e20000000800 */
[----:B------:R-:W-:Y:S01]  /*dbe0*/  PRMT R17, R15, 0x5410, R6 ;  /* 0x000054100f117816 */ /* 0x000fe20000000006 */
[----:B------:R-:W5:Y:S01]  /*dbf0*/  LDSM.16.MT88.4 R36, [R187+0x6800] ;  /* 0x00680000bb24783b */ /* 0x000f620000004200 */
[----:B------:R-:W-:Y:S01]  /*dc00*/  PRMT R18, R7, 0x5410, R16 ;  /* 0x0000541007127816 */ /* 0x000fe20000000010 */
[----:B------:R-:W-:Y:S01]  /*dc10*/  FFMA.FTZ R7, R159, c[0x0][0x23c], -R12 ;  /* 0x00008f009f077a23 */ /* 0x000fe2000001080c */
[----:B--2---:R-:W-:Y:S01]  /*dc20*/  F2FP.PACK_AB R8, R246, R247 ;  /* 0x000000f7f608723e */ /* 0x004fe200000000ff */
[----:B------:R-:W-:-:S02]  /*dc30*/  FFMA.FTZ R11, R233, c[0x0][0x23c], -R3 ;  /* 0x00008f00e90b7a23 */ /* 0x000fc40000010803 */
[----:B------:R2:W2:Y:S01]  /*dc40*/  MUFU.EX2 R226, R7 ;  /* 0x0000000700e27308 */ /* 0x0004a20000000800 */
[----:B------:R-:W-:Y:S01]  /*dc50*/  IMAD.MOV.U32 R233, RZ, RZ, R162 ;  /* 0x000000ffffe97224 */ /* 0x000fe200078e00a2 */
[----:B-1----:R-:W-:Y:S01]  /*dc60*/  LOP3.LUT R4, R5, UR18, R40, 0x96, !PT ;  /* 0x0000001205047c12 */ /* 0x002fe2000f8e9628 */
[----:B------:R-:W-:-:S05]  /*dc70*/  FFMA.FTZ R5, R156, c[0x0][0x23c], -R12 ;  /* 0x00008f009c057a23 */ /* 0x000fca000001080c */
[----:B------:R-:W-:Y:S01]  /*dc80*/  MUFU.EX2 R168, R11 ;  /* 0x0000000b00a87308 */ /* 0x000fe20000000800 */
[--C-:B------:R-:W-:Y:S02]  /*dc90*/  SHF.R.U32.HI R6, RZ, 0x10, R4.reuse ;  /* 0x00000010ff067819 */ /* 0x100fe40000011604 */
[----:B------:R-:W-:Y:S02]  /*dca0*/  LOP3.LUT R16, R4, 0xff, RZ, 0xc0, !PT ;  /* 0x000000ff04107812 */ /* 0x000fe400078ec0ff */
[----:B------:R-:W-:Y:S01]  /*dcb0*/  LOP3.LUT R14, R6, 0xff, RZ, 0xc0, !PT ;  /* 0x000000ff060e7812 */ /* 0x000fe200078ec0ff */
[--C-:B------:R-:W-:Y:S02]  /*dcc0*/  HSET2.LE.AND R6, R17, R146.reuse, PT ;  /* 0x0000009211067233 */ /* 0x100fe40003803000 */
[----:B------:R1:W1:Y:S01]  /*dcd0*/  MUFU.EX2 R227, R5 ;  /* 0x0000000500e37308 */ /* 0x0002620000000800 */
[----:B------:R-:W-:Y:S01]  /*dce0*/  SHF.R.U32.HI R15, RZ, 0x18, R4 ;  /* 0x00000018ff0f7819 */ /* 0x000fe20000011604 */
[----:B--2---:R-:W-:Y:S01]  /*dcf0*/  HSET2.LE.AND R7, R18, R146, PT ;  /* 0x0000009212077233 */ /* 0x004fe20003803000 */
[----:B------:R-:W-:-:S02]  /*dd00*/  F2FP.PACK_AB R10, R226, R229 ;  /* 0x000000e5e20a723e */ /* 0x000fc400000000ff */
[----:B------:R-:W-:-:S05]  /*dd10*/  PRMT R14, R14, 0x5410, R15 ;  /* 0x000054100e0e7816 */ /* 0x000fca000000000f */
[----:B------:R-:W-:Y:S01]  /*dd20*/  HSET2.LE.AND R9, R14, R146, PT ;  /* 0x000000920e097233 */ /* 0x000fe20003803000 */
[----:B-1----:R-:W-:Y:S02]  /*dd30*/  LOP3.LUT R5, R4, 0xffff, RZ, 0xc0, !PT ;  /* 0x0000ffff04057812 */ /* 0x002fe400078ec0ff */
[----:B------:R-:W-:Y:S02]  /*dd40*/  F2FP.PACK_AB R4, R245, R231 ;  /* 0x000000e7f504723e */ /* 0x000fe400000000ff */
[----:B------:R-:W-:Y:S02]  /*dd50*/  SHF.R.U32.HI R5, RZ, 0x8, R5 ;  /* 0x00000008ff057819 */ /* 0x000fe40000011605 */
[----:B------:R-:W-:Y:S02]  /*dd60*/  LOP3.LUT R6, R6, R4, RZ, 0xc0, !PT ;  /* 0x0000000406067212 */ /* 0x000fe400078ec0ff */
[----:B------:R-:W-:Y:S02]  /*dd70*/  PRMT R5, R16, 0x5410, R5 ;  /* 0x0000541010057816 */ /* 0x000fe40000000005 */
[----:B------:R-:W-:-:S03]  /*dd80*/  F2FP.PACK_AB R4, R227, R230 ;  /* 0x000000e6e304723e */ /* 0x000fc600000000ff */
[----:B------:R-:W-:Y:S01]  /*dd90*/  HSET2.LE.AND R5, R5, R146, PT ;  /* 0x0000009205057233 */ /* 0x000fe20003803000 */
[----:B------:R-:W-:-:S04]  /*dda0*/  LOP3.LUT R7, R7, R4, RZ, 0xc0, !PT ;  /* 0x0000000407077212 */ /* 0x000fc800078ec0ff */
[----:B------:R-:W-:Y:S01]  /*ddb0*/  LOP3.LUT R4, R5, R8, RZ, 0xc0, !PT ;  /* 0x0000000805047212 */ /* 0x000fe200078ec0ff */
[--C-:B------:R-:W-:Y:S01]  /*ddc0*/  FFMA.FTZ R8, R183, c[0x0][0x23c], -R2.reuse ;  /* 0x00008f00b7087a23 */ /* 0x100fe20000010802 */
[----:B------:R-:W-:Y:S01]  /*ddd0*/  LOP3.LUT R5, R9, R10, RZ, 0xc0, !PT ;  /* 0x0000000a09057212 */ /* 0x000fe200078ec0ff */
[--C-:B------:R-:W-:Y:S02]  /*dde0*/  FFMA.FTZ R9, R172, c[0x0][0x23c], -R2.reuse ;  /* 0x00008f00ac097a23 */ /* 0x100fe40000010802 */
[----:B------:R1:W-:Y:S01]  /*ddf0*/  MUFU.EX2 R183, R8 ;  /* 0x0000000800b77308 */ /* 0x0003e20000000800 */
[----:B------:R-:W-:-:S03]  /*de00*/  FFMA.FTZ R10, R163, c[0x0][0x23c], -R2 ;  /* 0x00008f00a30a7a23 */ /* 0x000fc60000010802 */
[C---:B---3--:R-:W-:Y:S04]  /*de10*/  HMMA.16816.F32 R84, R4.reuse, R24, R84 ;  /* 0x000000180454723c */ /* 0x048fe80000001854 */
[----:B------:R-:W-:Y:S04]  /*de20*/  MUFU.EX2 R172, R9 ;  /* 0x0000000900ac7308 */ /* 0x000fe80000000800 */
[----:B------:R-:W-:Y:S01]  /*de30*/  HMMA.16816.F32 R68, R4, R26, R68 ;  /* 0x0000001a0444723c */ /* 0x000fe20000001844 */
[----:B-1----:R-:W-:-:S03]  /*de40*/  FFMA.FTZ R8, R181, c[0x0][0x23c], -R2 ;  /* 0x00008f00b5087a23 */ /* 0x002fc60000010802 */
[----:B------:R-:W1:Y:S04]  /*de50*/  MUFU.EX2 R171, R10 ;  /* 0x0000000a00ab7308 */ /* 0x000e680000000800 */
[C---:B------:R-:W-:Y:S04]  /*de60*/  HMMA.16816.F32 R104, R4.reuse, R30, R104 ;  /* 0x0000001e0468723c */ /* 0x040fe80000001868 */
[----:B------:R2:W-:Y:S04]  /*de70*/  MUFU.EX2 R181, R8 ;  /* 0x0000000800b57308 */ /* 0x0005e80000000800 */
[C---:B----4-:R-:W-:Y:S08]  /*de80*/  HMMA.16816.F32 R76, R4.reuse, R20, R76 ;  /* 0x00000014044c723c */ /* 0x050ff0000000184c */
[----:B------:R-:W-:Y:S01]  /*de90*/  HMMA.16816.F32 R88, R4, R22, R88 ;  /* 0x000000160458723c */ /* 0x000fe20000001858 */
[----:B--2---:R-:W-:-:S07]  /*dea0*/  LOP3.LUT R8, R35, UR8, R74, 0x96, !PT ;  /* 0x0000000823087c12 */ /* 0x004fce000f8e964a */
[----:B------:R-:W-:Y:S01]  /*deb0*/  HMMA.16816.F32 R72, R4, R28, R148 ;  /* 0x0000001c0448723c */ /* 0x000fe20000001894 */
[----:B------:R-:W-:-:S05]  /*dec0*/  IMAD.WIDE.U32 R8, R8, -0x2daee0ad, RZ ;  /* 0xd2511f5308087825 */ /* 0x000fca00078e00ff */
[----:B------:R-:W-:Y:S02]  /*ded0*/  LOP3.LUT R10, R9, UR18, R44, 0x96, !PT ;  /* 0x00000012090a7c12 */ /* 0x000fe4000f8e962c */
[C---:B-----5:R-:W-:Y:S01]  /*dee0*/  HMMA.16816.F32 R100, R4.reuse, R36, R100 ;  /* 0x000000240464723c */ /* 0x060fe20000001864 */
[C---:B------:R-:W-:Y:S02]  /*def0*/  LOP3.LUT R9, R8.reuse, 0xffff, RZ, 0xc0, !PT ;  /* 0x0000ffff08097812 */ /* 0x040fe400078ec0ff */
[--C-:B------:R-:W-:Y:S02]  /*df00*/  SHF.R.U32.HI R15, RZ, 0x10, R8.reuse ;  /* 0x00000010ff0f7819 */ /* 0x100fe40000011608 */
[----:B------:R-:W-:Y:S02]  /*df10*/  LOP3.LUT R16, R8, 0xff, RZ, 0xc0, !PT ;  /* 0x000000ff08107812 */ /* 0x000fe400078ec0ff */
[----:B------:R-:W-:Y:S01]  /*df20*/  SHF.R.U32.HI R14, RZ, 0x18, R8 ;  /* 0x00000018ff0e7819 */ /* 0x000fe20000011608 */
[----:B------:R-:W-:Y:S01]  /*df30*/  FFMA.FTZ R8, R180, c[0x0][0x23c], -R3 ;  /* 0x00008f00b4087a23 */ /* 0x000fe20000010803 */
[----:B------:R-:W-:Y:S01]  /*df40*/  SHF.R.U32.HI R11, RZ, 0x8, R9 ;  /* 0x00000008ff0b7819 */ /* 0x000fe20000011609 */
[----:B------:R-:W-:Y:S01]  /*df50*/  IMAD.MOV.U32 R180, RZ, RZ, R169 ;  /* 0x000000ffffb47224 */ /* 0x000fe200078e00a9 */
[----:B------:R-:W-:Y:S01]  /*df60*/  LOP3.LUT R9, R15, 0xff, RZ, 0xc0, !PT ;  /* 0x000000ff0f097812 */ /* 0x000fe200078ec0ff */
[----:B------:R2:W-:Y:S01]  /*df70*/  MUFU.EX2 R169, R8 ;  /* 0x0000000800a97308 */ /* 0x0005e20000000800 */
[----:B------:R-:W-:Y:S01]  /*df80*/  PRMT R18, R16, 0x5410, R11 ;  /* 0x0000541010127816 */ /* 0x000fe2000000000b */
[----:B------:R-:W-:Y:S01]  /*df90*/  HMMA.16816.F32 R64, R4, R38, R64 ;  /* 0x000000260440723c */ /* 0x000fe20000001840 */
[----:B------:R-:W-:Y:S01]  /*dfa0*/  PRMT R17, R9, 0x5410, R14 ;  /* 0x0000541009117816 */ /* 0x000fe2000000000e */
[----:B------:R-:W-:Y:S01]  /*dfb0*/  FFMA.FTZ R9, R232, c[0x0][0x23c], -R3 ;  /* 0x00008f00e8097a23 */ /* 0x000fe20000010803 */
[C---:B------:R-:W-:Y:S01]  /*dfc0*/  LOP3.LUT R11, R10.reuse, 0xffff, RZ, 0xc0, !PT ;  /* 0x0000ffff0a0b7812 */ /* 0x040fe200078ec0ff */
[----:B------:R-:W-:Y:S01]  /*dfd0*/  IMAD.MOV.U32 R232, RZ, RZ, R137 ;  /* 0x000000ffffe87224 */ /* 0x000fe200078e0089 */
[--C-:B------:R-:W-:Y:S01]  /*dfe0*/  SHF.R.U32.HI R14, RZ, 0x10, R10.reuse ;  /* 0x00000010ff0e7819 */ /* 0x100fe2000001160a */
[----:B------:R3:W4:Y:S01]  /*dff0*/  MUFU.EX2 R162, R9 ;  /* 0x0000000900a27308 */ /* 0x0007220000000800 */
[----:B------:R-:W-:Y:S01]  /*e000*/  LOP3.LUT R16, R10, 0xff, RZ, 0xc0, !PT ;  /* 0x000000ff0a107812 */ /* 0x000fe200078ec0ff */
[--C-:B------:R-:W-:Y:S01]  /*e010*/  HSET2.LE.AND R4, R18, R146.reuse, PT ;  /* 0x0000009212047233 */ /* 0x100fe20003803000 */
[----:B------:R-:W-:Y:S01]  /*e020*/  SHF.R.U32.HI R15, RZ, 0x18, R10 ;  /* 0x00000018ff0f7819 */ /* 0x000fe2000001160a */
[----:B------:R-:W-:Y:S01]  /*e030*/  HSET2.LE.AND R6, R17, R146, PT ;  /* 0x0000009211067233 */ /* 0x000fe20003803000 */
[----:B------:R-:W-:-:S02]  /*e040*/  SHF.R.U32.HI R10, RZ, 0x8, R11 ;  /* 0x00000008ff0a7819 */ /* 0x000fc4000001160b */
[----:B-1----:R-:W-:Y:S01]  /*e050*/  F2FP.PACK_AB R5, R171, R172 ;  /* 0x000000acab05723e */ /* 0x002fe200000000ff */
[----:B--2---:R-:W-:Y:S01]  /*e060*/  FFMA.FTZ R8, R170, c[0x0][0x23c], -R3 ;  /* 0x00008f00aa087a23 */ /* 0x004fe20000010803 */
[----:B------:R-:W-:Y:S01]  /*e070*/  PRMT R10, R16, 0x5410, R10 ;  /* 0x00005410100a7816 */ /* 0x000fe2000000000a */
[----:B------:R-:W-:Y:S02]  /*e080*/  IMAD.MOV.U32 R170, RZ, RZ, R136 ;  /* 0x000000ffffaa7224 */ /* 0x000fe400078e0088 */
[----:B------:R1:W2:Y:S01]  /*e090*/  MUFU.EX2 R163, R8 ;  /* 0x0000000800a37308 */ /* 0x0002a20000000800 */
[----:B---3--:R-:W-:-:S04]  /*e0a0*/  LOP3.LUT R9, R14, 0xff, RZ, 0xc0, !PT ;  /* 0x000000ff0e097812 */ /* 0x008fc800078ec0ff */
[----:B------:R-:W-:Y:S02]  /*e0b0*/  PRMT R9, R9, 0x5410, R15 ;  /* 0x0000541009097816 */ /* 0x000fe4000000000f */
[----:B----4-:R-:W-:-:S03]  /*e0c0*/  F2FP.PACK_AB R15, R162, R168 ;  /* 0x000000a8a20f723e */ /* 0x010fc600000000ff */
[----:B------:R-:W-:Y:S01]  /*e0d0*/  HSET2.LE.AND R14, R9, R146, PT ;  /* 0x00000092090e7233 */ /* 0x000fe20003803000 */
[----:B------:R-:W-:Y:S01]  /*e0e0*/  F2FP.PACK_AB R9, R181, R183 ;  /* 0x000000b7b509723e */ /* 0x000fe200000000ff */
[----:B-1----:R-:W-:Y:S01]  /*e0f0*/  IMAD.U32 R8, RZ, RZ, UR31 ;  /* 0x0000001fff087e24 */ /* 0x002fe2000f8e00ff */
[----:B--2---:R-:W-:-:S04]  /*e100*/  F2FP.PACK_AB R7, R163, R169 ;  /* 0x000000a9a307723e */ /* 0x004fc800000000ff */
[----:B------:R-:W-:Y:S02]  /*e110*/  LOP3.LUT R8, R235, UR4, R8, 0x96, !PT ;  /* 0x00000004eb087c12 */ /* 0x000fe4000f8e9608 */
[----:B------:R-:W-:Y:S01]  /*e120*/  LOP3.LUT R11, R6, R7, RZ, 0xc0, !PT ;  /* 0x00000007060b7212 */ /* 0x000fe200078ec0ff */
[----:B------:R-:W-:Y:S02]  /*e130*/  FFMA.FTZ R7, R165, c[0x0][0x23c], -R13 ;  /* 0x00008f00a5077a23 */ /* 0x000fe4000001080d */
[----:B------:R-:W-:Y:S01]  /*e140*/  IMAD.WIDE.U32 R108, R8, -0x326172a9, RZ ;  /* 0xcd9e8d57086c7825 */ /* 0x000fe200078e00ff */
[----:B------:R-:W-:Y:S01]  /*e150*/  HSET2.LE.AND R8, R10, R146, PT ;  /* 0x000000920a087233 */ /* 0x000fe20003803000 */
[----:B------:R-:W-:Y:S01]  /*e160*/  LOP3.LUT R10, R4, R5, RZ, 0xc0, !PT ;  /* 0x00000005040a7212 */ /* 0x000fe200078ec0ff */
[----:B------:R1:W-:Y:S01]  /*e170*/  MUFU.EX2 R161, R7 ;  /* 0x0000000700a17308 */ /* 0x0003e20000000800 */
[----:B------:R-:W-:Y:S01]  /*e180*/  IMAD.MOV.U32 R165, RZ, RZ, R139 ;  /* 0x000000ffffa57224 */ /* 0x000fe200078e008b */
[----:B------:R-:W-:Y:S01]  /*e190*/  LOP3.LUT R5, R109, UR16, R228, 0x96, !PT ;  /* 0x000000106d057c12 */ /* 0x000fe2000f8e96e4 */
[----:B------:R-:W-:Y:S01]  /*e1a0*/  IMAD.MOV.U32 R228, RZ, RZ, R138 ;  /* 0x000000ffffe47224 */ /* 0x000fe200078e008a */
[----:B------:R-:W-:-:S02]  /*e1b0*/  LOP3.LUT R4, R33, UR14, R108, 0x96, !PT ;  /* 0x0000000e21047c12 */ /* 0x000fc4000f8e966c */
[----:B------:R-:W-:Y:S02]  /*e1c0*/  LOP3.LUT R8, R8, R9, RZ, 0xc0, !PT ;  /* 0x0000000908087212 */ /* 0x000fe400078ec0ff */
[----:B------:R-:W-:Y:S01]  /*e1d0*/  LOP3.LUT R9, R14, R15, RZ, 0xc0, !PT ;  /* 0x0000000f0e097212 */ /* 0x000fe200078ec0ff */
[----:B------:R-:W-:-:S04]  /*e1e0*/  IMAD.WIDE.U32 R14, R5, -0x2daee0ad, RZ ;  /* 0xd2511f53050e7825 */ /* 0x000fc800078e00ff */
[----:B------:R-:W-:Y:S01]  /*e1f0*/  IMAD.WIDE.U32 R4, R4, -0x2daee0ad, RZ ;  /* 0xd2511f5304047825 */ /* 0x000fe200078e00ff */
[----:B------:R-:W-:Y:S01]  /*e200*/  LOP3.LUT R6, R15, UR13, R42, 0x96, !PT ;  /* 0x0000000d0f067c12 */ /* 0x000fe2000f8e962a */
[----:B------:R-:W-:Y:S03]  /*e210*/  HMMA.16816.F32 R80, R8, R24, R80 ;  /* 0x000000180850723c */ /* 0x000fe60000001850 */
[----:B------:R-:W-:Y:S01]  /*e220*/  LOP3.LUT R14, R5, UR11, R14, 0x96, !PT ;  /* 0x0000000b050e7c12 */ /* 0x000fe2000f8e960e */
[----:B------:R-:W-:-:S04]  /*e230*/  IMAD.WIDE.U32 R16, R6, -0x326172a9, RZ ;  /* 0xcd9e8d5706107825 */ /* 0x000fc800078e00ff */
[----:B------:R-:W-:Y:S01]  /*e240*/  FFMA.FTZ R5, R155, c[0x0][0x23c], -R13 ;  /* 0x00008f009b057a23 */ /* 0x000fe2000001080d */
[----:B------:R-:W-:Y:S01]  /*e250*/  LOP3.LUT R6, R17, UR12, R32, 0x96, !PT ;  /* 0x0000000c11067c12 */ /* 0x000fe2000f8e9620 */
[----:B------:R-:W-:Y:S01]  /*e260*/  IMAD.WIDE.U32 R42, R14, -0x326172a9, RZ ;  /* 0xcd9e8d570e2a7825 */ /* 0x000fe200078e00ff */
[----:B------:R-:W-:Y:S01]  /*e270*/  HMMA.16816.F32 R92, R8, R26, R92 ;  /* 0x0000001a085c723c */ /* 0x000fe2000000185c */
[----:B------:R2:W3:Y:S01]  /*e280*/  MUFU.EX2 R160, R5 ;  /* 0x0000000500a07308 */ /* 0x0004e20000000800 */
[----:B------:R-:W4:Y:S01]  /*e290*/  LDSM.16.MT88.4 R32, [R185+0x7000] ;  /* 0x00700000b920783b */ /* 0x000f220000004200 */
[----:B-1----:R-:W-:-:S03]  /*e2a0*/  IMAD.WIDE.U32 R6, R6, -0x2daee0ad, RZ ;  /* 0xd2511f5306067825 */ /* 0x002fc600078e00ff */
[----:B------:R-:W1:Y:S01]  /*e2b0*/  LDSM.16.MT88.4 R24, [R188+0x7000] ;  /* 0x00700000bc18783b */ /* 0x000e620000004200 */
[----:B------:R-:W-:Y:S01]  /*e2c0*/  FFMA.FTZ R14, R153, c[0x0][0x23c], -R13 ;  /* 0x00008f00990e7a23 */ /* 0x000fe2000001080d */
[C---:B------:R-:W-:Y:S03]  /*e2d0*/  HMMA.16816.F32 R96, R8.reuse, R28, R96 ;  /* 0x0000001c0860723c */ /* 0x040fe60000001860 */
[----:B------:R5:W-:Y:S05]  /*e2e0*/  MUFU.EX2 R157, R14 ;  /* 0x0000000e009d7308 */ /* 0x000bea0000000800 */
[C---:B------:R-:W-:Y:S01]  /*e2f0*/  HMMA.16816.F32 R60, R8.reuse, R30, R60 ;  /* 0x0000001e083c723c */ /* 0x040fe2000000183c */
[----:B--2---:R-:W-:Y:S01]  /*e300*/  LOP3.LUT R5, R43, UR10, R16, 0x96, !PT ;  /* 0x0000000a2b057c12 */ /* 0x004fe2000f8e9610 */
[----:B------:R-:W-:Y:S04]  /*e310*/  LDSM.16.MT88.4 R28, [R187+0x7000] ;  /* 0x00700000bb1c783b */ /* 0x000fe80000004200 */
[----:B------:R-:W-:Y:S01]  /*e320*/  IMAD.WIDE.U32 R40, R5, -0x2daee0ad, RZ ;  /* 0xd2511f5305287825 */ /* 0x000fe200078e00ff */
[----:B------:R-:W-:Y:S01]  /*e330*/  LOP3.LUT R5, R7, UR9, R4, 0x96, !PT ;  /* 0x0000000907057c12 */ /* 0x000fe2000f8e9604 */
[----:B------:R-:W-:Y:S03]  /*e340*/  HMMA.16816.F32 R56, R8, R20, R56 ;  /* 0x000000140838723c */ /* 0x000fe60000001838 */
[----:B------:R-:W-:Y:S01]  /*e350*/  LOP3.LUT R4, R41, UR7, R6, 0x96, !PT ;  /* 0x0000000729047c12 */ /* 0x000fe2000f8e9606 */
[----:B------:R-:W-:-:S04]  /*e360*/  IMAD.WIDE.U32 R44, R5, -0x326172a9, RZ ;  /* 0xcd9e8d57052c7825 */ /* 0x000fc800078e00ff */
[----:B------:R-:W-:Y:S01]  /*e370*/  IMAD.WIDE.U32 R4, R4, -0x326172a9, RZ ;  /* 0xcd9e8d5704047825 */ /* 0x000fe200078e00ff */
[C---:B------:R-:W-:Y:S01]  /*e380*/  HMMA.16816.F32 R48, R8.reuse, R22, R48 ;  /* 0x000000160830723c */ /* 0x040fe20000001830 */
[----:B------:R-:W2:Y:S02]  /*e390*/  LDSM.16.MT88.4 R20, [R186+0x7000] ;  /* 0x00700000ba14783b */ /* 0x000ea40000004200 */
[----:B------:R-:W-:Y:S01]  /*e3a0*/  FFMA.FTZ R6, R174, c[0x0][0x23c], -R12 ;  /* 0x00008f00ae067a23 */ /* 0x000fe2000001080c */
[----:B------:R-:W-:Y:S01]  /*e3b0*/  LOP3.LUT R15, R4, 0xffff, RZ, 0xc0, !PT ;  /* 0x0000ffff040f7812 */ /* 0x000fe200078ec0ff */
[----:B-----5:R-:W-:Y:S01]  /*e3c0*/  FFMA.FTZ R14, R152, c[0x0][0x23c], -R13 ;  /* 0x00008f00980e7a23 */ /* 0x020fe2000001080d */
[----:B------:R-:W-:Y:S01]  /*e3d0*/  LOP3.LUT R19, R4, 0xff, RZ, 0xc0, !PT ;  /* 0x000000ff04137812 */ /* 0x000fe200078ec0ff */
[----:B------:R5:W-:Y:S01]  /*e3e0*/  MUFU.EX2 R156, R6 ;  /* 0x00000006009c7308 */ /* 0x000be20000000800 */
[--C-:B------:R-:W-:Y:S01]  /*e3f0*/  SHF.R.U32.HI R16, RZ, 0x10, R4.reuse ;  /* 0x00000010ff107819 */ /* 0x100fe20000011604 */
[----:B------:R-:W-:Y:S01]  /*e400*/  HMMA.16816.F32 R52, R8, R36, R52 ;  /* 0x000000240834723c */ /* 0x000fe20000001834 */
[----:B------:R-:W-:Y:S01]  /*e410*/  SHF.R.U32.HI R18, RZ, 0x18, R4 ;  /* 0x00000018ff127819 */ /* 0x000fe20000011604 */
[----:B------:R-:W-:Y:S01]  /*e420*/  IMAD.MOV.U32 R174, RZ, RZ, R132 ;  /* 0x000000ffffae7224 */ /* 0x000fe200078e0084 */
[----:B------:R-:W-:-:S03]  /*e430*/  SHF.R.U32.HI R15, RZ, 0x8, R15 ;  /* 0x00000008ff0f7819 */ /* 0x000fc6000001160f */
[----:B------:R1:W-:Y:S02]  /*e440*/  MUFU.EX2 R159, R14 ;  /* 0x0000000e009f7308 */ /* 0x0003e40000000800 */
[----:B------:R-:W-:Y:S01]  /*e450*/  HMMA.16816.F32 R36, R8, R38, R140 ;  /* 0x000000260824723c */ /* 0x000fe2000000188c */
[----:B-----5:R-:W-:Y:S01]  /*e460*/  LOP3.LUT R6, R5, UR17, R44, 0x96, !PT ;  /* 0x0000001105067c12 */ /* 0x020fe2000f8e962c */
[----:B------:R-:W-:-:S05]  /*e470*/  FFMA.FTZ R5, R158, c[0x0][0x23c], -R12 ;  /* 0x00008f009e057a23 */ /* 0x000fca000001080c */
[----:B------:R-:W-:Y:S01]  /*e480*/  LOP3.LUT R9, R109, UR16, R118, 0x96, !PT ;  /* 0x000000106d097c12 */ /* 0x000fe2000f8e9676 */
[----:B------:R-:W-:Y:S01]  /*e490*/  FFMA.FTZ R10, R237, c[0x0][0x23c], -R2 ;  /* 0x00008f00ed0a7a23 */ /* 0x000fe20000010802 */
[----:B------:R-:W-:Y:S01]  /*e4a0*/  LOP3.LUT R7, R6, 0xffff, RZ, 0xc0, !PT ;  /* 0x0000ffff06077812 */ /* 0x000fe200078ec0ff */
[----:B------:R5:W-:Y:S01]  /*e4b0*/  MUFU.EX2 R153, R5 ;  /* 0x0000000500997308 */ /* 0x000be20000000800 */
[----:B------:R-:W-:Y:S01]  /*e4c0*/  SHF.R.U32.HI R17, RZ, 0x18, R6 ;  /* 0x00000018ff117819 */ /* 0x000fe20000011606 */
[----:B------:R-:W-:Y:S01]  /*e4d0*/  IMAD.MOV.U32 R158, RZ, RZ, R134 ;  /* 0x000000ffff9e7224 */ /* 0x000fe200078e0086 */
[----:B------:R-:W-:Y:S01]  /*e4e0*/  SHF.R.U32.HI R7, RZ, 0x8, R7 ;  /* 0x00000008ff077819 */ /* 0x000fe20000011607 */
[----:B-1----:R-:W-:Y:S01]  /*e4f0*/  FFMA.FTZ R14, R164, c[0x0][0x23c], -R12 ;  /* 0x00008f00a40e7a23 */ /* 0x002fe2000001080c */
[----:B------:R-:W-:Y:S01]  /*e500*/  LOP3.LUT R8, R225, UR14, R108, 0x96, !PT ;  /* 0x0000000ee1087c12 */ /* 0x000fe2000f8e966c */
[----:B------:R-:W-:Y:S01]  /*e510*/  IMAD.MOV.U32 R164, RZ, RZ, R133 ;  /* 0x000000ffffa47224 */ /* 0x000fe200078e0085 */
[----:B------:R-:W-:Y:S01]  /*e520*/  LDSM.16.MT88.4 R108, [R188+0x7800] ;  /* 0x00780000bc6c783b */ /* 0x000fe20000004200 */
[----:B------:R1:W1:Y:S01]  /*e530*/  MUFU.EX2 R155, R14 ;  /* 0x0000000e009b7308 */ /* 0x0002620000000800 */
[----:B------:R-:W-:Y:S01]  /*e540*/  IMAD.MOV.U32 R237, RZ, RZ, R120 ;  /* 0x000000ffffed7224 */ /* 0x000fe200078e0078 */
[----:B-----5:R-:W-:-:S06]  /*e550*/  SHF.R.U32.HI R5, RZ, 0x10, R6 ;  /* 0x00000010ff057819 */ /* 0x020fcc0000011606 */
[----:B------:R5:W-:Y:S01]  /*e560*/  MUFU.EX2 R151, R10 ;  /* 0x0000000a00977308 */ /* 0x000be20000000800 */
[----:B-1----:R-:W-:Y:S02]  /*e570*/  LOP3.LUT R14, R6, 0xff, RZ, 0xc0, !PT ;  /* 0x000000ff060e7812 */ /* 0x002fe400078ec0ff */
[----:B------:R-:W-:Y:S02]  /*e580*/  LOP3.LUT R6, R5, 0xff, RZ, 0xc0, !PT ;  /* 0x000000ff05067812 */ /* 0x000fe400078ec0ff */
[----:B------:R-:W-:Y:S01]  /*e590*/  PRMT R4, R14, 0x5410, R7 ;  /* 0x000054100e047816 */ /* 0x000fe20000000007 */
[----:B------:R-:W-:Y:S01]  /*e5a0*/  FFMA.FTZ R7, R154, c[0x0][0x23c], -R12 ;  /* 0x00008f009a077a23 */ /* 0x000fe2000001080c */
[----:B------:R-:W-:Y:S01]  /*e5b0*/  LOP3.LUT R14, R16, 0xff, RZ, 0xc0, !PT ;  /* 0x000000ff100e7812 */ /* 0x000fe200078ec0ff */
[----:B------:R-:W-:Y:S01]  /*e5c0*/  IMAD.MOV.U32 R154, RZ, RZ, R135 ;  /* 0x000000ffff9a7224 */ /* 0x000fe200078e0087 */
[----:B---3--:R-:W-:Y:S01]  /*e5d0*/  F2FP.PACK_AB R5, R160, R161 ;  /* 0x000000a1a005723e */ /* 0x008fe200000000ff */
[----:B------:R1:W3:Y:S01]  /*e5e0*/  MUFU.EX2 R152, R7 ;  /* 0x0000000700987308 */ /* 0x0002e20000000800 */
[----:B------:R-:W-:Y:S01]  /*e5f0*/  HSET2.LE.AND R4, R4, R146, PT ;  /* 0x0000009204047233 */ /* 0x000fe20003803000 */
[----:B------:R-:W-:Y:S01]  /*e600*/  PRMT R6, R6, 0x5410, R17 ;  /* 0x0000541006067816 */ /* 0x000fe20000000011 */
[----:B-----5:R-:W-:-:S03]  /*e610*/  IMAD.WIDE.U32 R10, R9, -0x2daee0ad, RZ ;  /* 0xd2511f53090a7825 */ /* 0x020fc600078e00ff */
[----:B------:R-:W-:Y:S01]  /*e620*/  LOP3.LUT R4, R4, R5, RZ, 0xc0, !PT ;  /* 0x0000000504047212 */ /* 0x000fe200078ec0ff */
[----:B------:R-:W-:Y:S01]  /*e630*/  HSET2.LE.AND R5, R6, R146, PT ;  /* 0x0000009206057233 */ /* 0x000fe20003803000 */
[----:B------:R-:W-:Y:S02]  /*e640*/  F2FP.PACK_AB R6, R155, R156 ;  /* 0x0000009c9b06723e */ /* 0x000fe400000000ff */
[----:B------:R-:W-:Y:S02]  /*e650*/  LOP3.LUT R9, R11, UR13, R116, 0x96, !PT ;  /* 0x0000000d0b097c12 */ /* 0x000fe4000f8e9674 */
[----:B------:R-:W-:Y:S02]  /*e660*/  LOP3.LUT R5, R5, R6, RZ, 0xc0, !PT ;  /* 0x0000000605057212 */ /* 0x000fe400078ec0ff */
[----:B-1----:R-:W-:Y:S02]  /*e670*/  PRMT R7, R19, 0x5410, R15 ;  /* 0x0000541013077816 */ /* 0x002fe4000000000f */
[----:B------:R-:W-:-:S02]  /*e680*/  PRMT R15, R14, 0x5410, R18 ;  /* 0x000054100e0f7816 */ /* 0x000fc40000000012 */
[----:B------:R-:W-:Y:S01]  /*e690*/  F2FP.PACK_AB R14, R159, R157 ;  /* 0x0000009d9f0e723e */ /* 0x000fe200000000ff */
[--C-:B------:R-:W-:Y:S01]  /*e6a0*/  HSET2.LE.AND R7, R7, R146.reuse, PT ;  /* 0x0000009207077233 */ /* 0x100fe20003803000 */
[----:B---3--:R-:W-:Y:S01]  /*e6b0*/  F2FP.PACK_AB R16, R152, R153 ;  /* 0x000000999810723e */ /* 0x008fe200000000ff */
[----:B------:R-:W-:-:S03]  /*e6c0*/  HSET2.LE.AND R15, R15, R146, PT ;  /* 0x000000920f0f7233 */ /* 0x000fc60003803000 */
[----:B------:R-:W-:Y:S02]  /*e6d0*/  LOP3.LUT R6, R7, R14, RZ, 0xc0, !PT ;  /* 0x0000000e07067212 */ /* 0x000fe400078ec0ff */
[----:B------:R-:W-:Y:S01]  /*e6e0*/  LOP3.LUT R7, R15, R16, RZ, 0xc0, !PT ;  /* 0x000000100f077212 */ /* 0x000fe200078ec0ff */
[----:B------:R-:W-:-:S04]  /*e6f0*/  IMAD.WIDE.U32 R14, R8, -0x2daee0ad, RZ ;  /* 0xd2511f53080e7825 */ /* 0x000fc800078e00ff */
[----:B------:R-:W-:Y:S02]  /*e700*/  FFMA.FTZ R8, R223, c[0x0][0x23c], -R2 ;  /* 0x00008f00df087a23 */ /* 0x000fe40000010802 */
[----:B------:R-:W-:Y:S01]  /*e710*/  IMAD.MOV.U32 R223, RZ, RZ, R121 ;  /* 0x000000ffffdf7224 */ /* 0x000fe200078e0079 */
[C---:B----4-:R-:W-:Y:S01]  /*e720*/  HMMA.16816.F32 R84, R4.reuse, R32, R84 ;  /* 0x000000200454723c */ /* 0x050fe20000001854 */
[----:B------:R1:W-:Y:S07]  /*e730*/  MUFU.EX2 R150, R8 ;  /* 0x0000000800967308 */ /* 0x0003ee0000000800 */
[C---:B------:R-:W-:Y:S08]  /*e740*/  HMMA.16816.F32 R68, R4.reuse, R34, R68 ;  /* 0x000000220444723c */ /* 0x040ff00000001844 */
[----:B------:R-:W-:Y:S01]  /*e750*/  HMMA.16816.F32 R72, R4, R24, R72 ;  /* 0x000000180448723c */ /* 0x000fe20000001848 */
[----:B-1----:R-:W-:Y:S01]  /*e760*/  LOP3.LUT R8, R15, UR11, R10, 0x96, !PT ;  /* 0x0000000b0f087c12 */ /* 0x002fe2000f8e960a */
[----:B------:R-:W-:-:S04]  /*e770*/  IMAD.WIDE.U32 R10, R9, -0x326172a9, RZ ;  /* 0xcd9e8d57090a7825 */ /* 0x000fc800078e00ff */
[----:B------:R-:W-:Y:S02]  /*e780*/  FFMA.FTZ R9, R220, c[0x0][0x23c], -R2 ;  /* 0x00008f00dc097a23 */ /* 0x000fe40000010802 */
[----:B------:R-:W-:Y:S01]  /*e790*/  IMAD.WIDE.U32 R114, R8, -0x326172a9, RZ ;  /* 0xcd9e8d5708727825 */ /* 0x000fe200078e00ff */
[----:B------:R-:W-:Y:S01]  /*e7a0*/  LOP3.LUT R8, R11, UR12, R224, 0x96, !PT ;  /* 0x0000000c0b087c12 */ /* 0x000fe2000f8e96e0 */
[----:B------:R1:W-:Y:S01]  /*e7b0*/  MUFU.EX2 R131, R9 ;  /* 0x0000000900837308 */ /* 0x0003e20000000800 */
[----:B------:R-:W-:Y:S01]  /*e7c0*/  HMMA.16816.F32 R104, R4, R26, R104 ;  /* 0x0000001a0468723c */ /* 0x000fe20000001868 */
[----:B------:R-:W-:Y:S01]  /*e7d0*/  IMAD.MOV.U32 R220, RZ, RZ, R122 ;  /* 0x000000ffffdc7224 */ /* 0x000fe200078e007a */
[----:B------:R-:W-:-:S05]  /*e7e0*/  LOP3.LUT R10, R115, UR10, R10, 0x96, !PT ;  /* 0x0000000a730a7c12 */ /* 0x000fca000f8e960a */
[----:B------:R-:W-:Y:S01]  /*e7f0*/  IMAD.WIDE.U32 R112, R10, -0x2daee0ad, RZ ;  /* 0xd2511f530a707825 */ /* 0x000fe200078e00ff */
[C---:B--2---:R-:W-:Y:S03]  /*e800*/  HMMA.16816.F32 R76, R4.reuse, R20, R76 ;  /* 0x00000014044c723c */ /* 0x044fe6000000184c */
[----:B------:R-:W-:Y:S02]  /*e810*/  FFMA.FTZ R10, R241, c[0x0][0x23c], -R3 ;  /* 0x00008f00f10a7a23 */ /* 0x000fe40000010803 */
[----:B------:R-:W-:Y:S02]  /*e820*/  IMAD.MOV.U32 R241, RZ, RZ, R117 ;  /* 0x000000fffff17224 */ /* 0x000fe400078e0075 */
[----:B-1----:R-:W-:Y:S01]  /*e830*/  FFMA.FTZ R9, R179, c[0x0][0x23c], -R2 ;  /* 0x00008f00b3097a23 */ /* 0x002fe20000010802 */
[C---:B------:R-:W-:Y:S01]  /*e840*/  HMMA.16816.F32 R132, R4.reuse, R28, R100 ;  /* 0x0000001c0484723c */ /* 0x040fe20000001864 */
[----:B------:R-:W-:Y:S01]  /*e850*/  IMAD.MOV.U32 R179, RZ, RZ, R123 ;  /* 0x000000ffffb37224 */ /* 0x000fe200078e007b */
[----:B------:R1:W-:Y:S06]  /*e860*/  MUFU.EX2 R129, R10 ;  /* 0x0000000a00817308 */ /* 0x0003ec0000000800 */
[C---:B------:R-:W-:Y:S02]  /*e870*/  HMMA.16816.F32 R120, R4.reuse, R22, R88 ;  /* 0x000000160478723c */ /* 0x040fe40000001858 */
[----:B------:R2:W3:Y:S06]  /*e880*/  MUFU.EX2 R149, R9 ;  /* 0x0000000900957308 */ /* 0x0004ec0000000800 */
[----:B------:R-:W-:Y:S01]  /*e890*/  HMMA.16816.F32 R64, R4, R30, R64 ;  /* 0x0000001e0440723c */ /* 0x000fe20000001840 */
[----:B-1----:R-:W-:-:S04]  /*e8a0*/  FFMA.FTZ R10, R221, c[0x0][0x23c], -R3 ;  /* 0x00008f00dd0a7a23 */ /* 0x002fc80000010803 */
[----:B------:R-:W-:Y:S02]  /*e8b0*/  MUFU.EX2 R130, R10 ;  /* 0x0000000a00827308 */ /* 0x000fe40000000800 */
[--C-:B------:R-:W-:Y:S02]  /*e8c0*/  FFMA.FTZ R5, R212, c[0x0][0x23c], -R3.reuse ;  /* 0x00008f00d4057a23 */ /* 0x100fe40000010803 */
[----:B------:R-:W-:Y:S02]  /*e8d0*/  FFMA.FTZ R7, R240, c[0x0][0x23c], -R3 ;  /* 0x00008f00f0077a23 */ /* 0x000fe40000010803 */
[----:B--2---:R-:W-:Y:S02]  /*e8e0*/  IMAD.WIDE.U32 R8, R8, -0x2daee0ad, RZ ;  /* 0xd2511f5308087825 */ /* 0x004fe400078e00ff */
[----:B------:R1:W2:Y:S03]  /*e8f0*/  MUFU.EX2 R148, R5 ;  /* 0x0000000500947308 */ /* 0x0002a60000000800 */
[----:B------:R-:W-:-:S02]  /*e900*/  LOP3.LUT R9, R9, UR9, R14, 0x96, !PT ;  /* 0x0000000909097c12 */ /* 0x000fc4000f8e960e */
[----:B------:R-:W-:-:S03]  /*e910*/  LOP3.LUT R8, R113, UR7, R8, 0x96, !PT ;  /* 0x0000000771087c12 */ /* 0x000fc6000f8e9608 */
[----:B------:R-:W-:Y:S01]  /*e920*/  IMAD.WIDE.U32 R18, R9, -0x326172a9, RZ ;  /* 0xcd9e8d5709127825 */ /* 0x000fe200078e00ff */
[----:B------:R4:W5:Y:S03]  /*e930*/  MUFU.EX2 R128, R7 ;  /* 0x0000000700807308 */ /* 0x0009660000000800 */
[----:B------:R-:W-:-:S05]  /*e940*/  IMAD.WIDE.U32 R8, R8, -0x326172a9, RZ ;  /* 0xcd9e8d5708087825 */ /* 0x000fca00078e00ff */
[----:B------:R-:W-:Y:S02]  /*e950*/  LOP3.LUT R6, R8, 0xffff, RZ, 0xc0, !PT ;  /* 0x0000ffff08067812 */ /* 0x000fe400078ec0ff */
[----:B------:R-:W-:Y:S02]  /*e960*/  LOP3.LUT R4, R9, UR17, R18, 0x96, !PT ;  /* 0x0000001109047c12 */ /* 0x000fe4000f8e9612 */
[----:B-1----:R-:W-:Y:S02]  /*e970*/  SHF.R.U32.HI R5, RZ, 0x10, R8 ;  /* 0x00000010ff057819 */ /* 0x002fe40000011608 */
[----:B------:R-:W-:Y:S02]  /*e980*/  SHF.R.U32.HI R11, RZ, 0x8, R6 ;  /* 0x00000008ff0b7819 */ /* 0x000fe40000011606 */
[----:B------:R-:W-:Y:S02]  /*e990*/  LOP3.LUT R10, R5, 0xff, RZ, 0xc0, !PT ;  /* 0x000000ff050a7812 */ /* 0x000fe400078ec0ff */
[----:B------:R-:W-:-:S02]  /*e9a0*/  SHF.R.U32.HI R6, RZ, 0x10, R4 ;  /* 0x00000010ff067819 */ /* 0x000fc40000011604 */
[----:B------:R-:W-:Y:S02]  /*e9b0*/  LOP3.LUT R5, R4, 0xffff, RZ, 0xc0, !PT ;  /* 0x0000ffff04057812 */ /* 0x000fe400078ec0ff */
[----:B------:R-:W-:Y:S02]  /*e9c0*/  LOP3.LUT R15, R8, 0xff, RZ, 0xc0, !PT ;  /* 0x000000ff080f7812 */ /* 0x000fe400078ec0ff */
[----:B------:R-:W-:Y:S02]  /*e9d0*/  SHF.R.U32.HI R14, RZ, 0x18, R8 ;  /* 0x00000018ff0e7819 */ /* 0x000fe40000011608 */
[----:B------:R-:W-:Y:S02]  /*e9e0*/  LOP3.LUT R9, R4, 0xff, RZ, 0xc0, !PT ;  /* 0x000000ff04097812 */ /* 0x000fe400078ec0ff */
[----:B------:R-:W-:Y:S02]  /*e9f0*/  SHF.R.U32.HI R8, RZ, 0x18, R4 ;  /* 0x00000018ff087819 */ /* 0x000fe40000011604 */
[----:B------:R-:W-:-:S02]  /*ea00*/  LOP3.LUT R4, R6, 0xff, RZ, 0xc0, !PT ;  /* 0x000000ff06047812 */ /* 0x000fc400078ec0ff */
[----:B------:R-:W-:Y:S02]  /*ea10*/  SHF.R.U32.HI R5, RZ, 0x8, R5 ;  /* 0x00000008ff057819 */ /* 0x000fe40000011605 */
[----:B------:R-:W-:Y:S02]  /*ea20*/  PRMT R6, R15, 0x5410, R11 ;  /* 0x000054100f067816 */ /* 0x000fe4000000000b */
[----:B------:R-:W-:Y:S02]  /*ea30*/  PRMT R4, R4, 0x5410, R8 ;  /* 0x0000541004047816 */ /* 0x000fe40000000008 */
[----:B------:R-:W-:Y:S01]  /*ea40*/  PRMT R5, R9, 0x5410, R5 ;  /* 0x0000541009057816 */ /* 0x000fe20000000005 */
[--C-:B------:R-:W-:Y:S01]  /*ea50*/  HSET2.LE.AND R6, R6, R146.reuse, PT ;  /* 0x0000009206067233 */ /* 0x100fe20003803000 */
[----:B----4-:R-:W-:Y:S01]  /*ea60*/  PRMT R7, R10, 0x5410, R14 ;  /* 0x000054100a077816 */ /* 0x010fe2000000000e */
[--C-:B------:R-:W-:Y:S01]  /*ea70*/  HSET2.LE.AND R10, R4, R146.reuse, PT ;  /* 0x00000092040a7233 */ /* 0x100fe20003803000 */
[----:B---3--:R-:W-:Y:S01]  /*ea80*/  F2FP.PACK_AB R4, R149, R131 ;  /* 0x000000839504723e */ /* 0x008fe200000000ff */
[--C-:B------:R-:W-:Y:S01]  /*ea90*/  HSET2.LE.AND R8, R5, R146.reuse, PT ;  /* 0x0000009205087233 */ /* 0x100fe20003803000 */
[----:B------:R-:W-:Y:S01]  /*eaa0*/  F2FP.PACK_AB R9, R150, R151 ;  /* 0x000000979609723e */ /* 0x000fe200000000ff */
[----:B------:R-:W-:Y:S01]  /*eab0*/  HSET2.LE.AND R7, R7, R146, PT ;  /* 0x0000009207077233 */ /* 0x000fe20003803000 */
[----:B------:R-:W-:-:S02]  /*eac0*/  LOP3.LUT R6, R6, R4, RZ, 0xc0, !PT ;  /* 0x0000000406067212 */ /* 0x000fc400078ec0ff */
[----:B------:R-:W-:Y:S01]  /*ead0*/  LOP3.LUT R4, R8, R9, RZ, 0xc0, !PT ;  /* 0x0000000908047212 */ /* 0x000fe200078ec0ff */
[----:B------:R-:W-:Y:S01]  /*eae0*/  FFMA.FTZ R8, R178, c[0x0][0x23c], -R13 ;  /* 0x00008f00b2087a23 */ /* 0x000fe2000001080d */
[----:B------:R-:W-:Y:S02]  /*eaf0*/  LOP3.LUT R9, R45, UR8, R42, 0x96, !PT ;  /* 0x000000082d097c12 */ /* 0x000fe4000f8e962a */
[----:B--2---:R-:W-:Y:S01]  /*eb00*/  F2FP.PACK_AB R5, R148, R130 ;  /* 0x000000829405723e */ /* 0x004fe200000000ff */
[----:B------:R1:W-:Y:S01]  /*eb10*/  MUFU.EX2 R147, R8 ;  /* 0x0000000800937308 */ /* 0x0003e20000000800 */
[----:B-----5:R-:W-:Y:S02]  /*eb20*/  F2FP.PACK_AB R11, R128, R129 ;  /* 0x00000081800b723e */ /* 0x020fe400000000ff */
[----:B------:R-:W-:Y:S02]  /*eb30*/  LOP3.LUT R7, R7, R5, RZ, 0xc0, !PT ;  /* 0x0000000507077212 */ /* 0x000fe400078ec0ff */
[----:B------:R-:W-:Y:S01]  /*eb40*/  LOP3.LUT R5, R10, R11, RZ, 0xc0, !PT ;  /* 0x0000000b0a057212 */ /* 0x000fe200078ec0ff */
[----:B------:R-:W-:-:S06]  /*eb50*/  FFMA.FTZ R11, R182, c[0x0][0x23c], -R12 ;  /* 0x00008f00b60b7a23 */ /* 0x000fcc000001080c */
[----:B------:R-:W-:Y:S01]  /*eb60*/  HMMA.16816.F32 R60, R4, R26, R60 ;  /* 0x0000001a043c723c */ /* 0x000fe2000000183c */
[----:B-1----:R-:W-:-:S04]  /*eb70*/  FFMA.FTZ R8, R173, c[0x0][0x23c], -R13 ;  /* 0x00008f00ad087a23 */ /* 0x002fc8000001080d */
[----:B------:R1:W-:Y:S03]  /*eb80*/  MUFU.EX2 R44, R8 ;  /* 0x00000008002c7308 */ /* 0x0003e60000000800 */
[C---:B------:R-:W-:Y:S08]  /*eb90*/  HMMA.16816.F32 R96, R4.reuse, R24, R96 ;  /* 0x000000180460723c */ /* 0x040ff00000001860 */
[----:B------:R-:W-:Y:S01]  /*eba0*/  HMMA.16816.F32 R80, R4, R32, R80 ;  /* 0x000000200450723c */ /* 0x000fe20000001850 */
[----:B-1----:R-:W-:-:S07]  /*ebb0*/  FFMA.FTZ R8, R167, c[0x0][0x23c], -R13 ;  /* 0x00008f00a7087a23 */ /* 0x002fce000001080d */
[C---:B------:R-:W-:Y:S01]  /*ebc0*/  HMMA.16816.F32 R32, R4.reuse, R34, R92 ;  /* 0x000000220420723c */ /* 0x040fe2000000185c */
[----:B------:R-:W1:Y:S01]  /*ebd0*/  LDSM.16.MT88.4 R92, [R185+0x7800] ;  /* 0x00780000b95c783b */ /* 0x000e620000004200 */
[----:B------:R2:W-:Y:S06]  /*ebe0*/  MUFU.EX2 R43, R8 ;  /* 0x00000008002b7308 */ /* 0x0005ec0000000800 */
[C---:B------:R-:W-:Y:S08]  /*ebf0*/  HMMA.16816.F32 R56, R4.reuse, R20, R56 ;  /* 0x000000140438723c */ /* 0x040ff00000001838 */
[----:B------:R-:W-:Y:S01]  /*ec00*/  HMMA.16816.F32 R48, R4, R22, R48 ;  /* 0x000000160430723c */ /* 0x000fe20000001830 */
[----:B--2---:R-:W-:-:S04]  /*ec10*/  FFMA.FTZ R8, R166, c[0x0][0x23c], -R13 ;  /* 0x00008f00a6087a23 */ /* 0x004fc8000001080d */
[----:B------:R2:W3:Y:S03]  /*ec20*/  MUFU.EX2 R41, R8 ;  /* 0x0000000800297308 */ /* 0x0004e60000000800 */
[C---:B------:R-:W-:Y:S08]  /*ec30*/  HMMA.16816.F32 R52, R4.reuse, R28, R52 ;  /* 0x0000001c0434723c */ /* 0x040ff00000001834 */
[----:B------:R-:W-:Y:S01]  /*ec40*/  HMMA.16816.F32 R36, R4, R30, R36 ;  /* 0x0000001e0424723c */ /* 0x000fe20000001824 */
[----:B--2---:R-:W-:-:S06]  /*ec50*/  IMAD.WIDE.U32 R8, R9, -0x2daee0ad, RZ ;  /* 0xd2511f5309087825 */ /* 0x004fcc00078e00ff */
[----:B------:R-:W-:Y:S01]  /*ec60*/  FFMA.FTZ R4, R215, c[0x0][0x23c], -R2 ;  /* 0x00008f00d7047a23 */ /* 0x000fe20000010802 */
[----:B------:R-:W-:Y:S01]  /*ec70*/  LOP3.LUT R10, R9, UR18, R40, 0x96, !PT ;  /* 0x00000012090a7c12 */ /* 0x000fe2000f8e9628 */
[----:B------:R-:W-:Y:S01]  /*ec80*/  FFMA.FTZ R6, R222, c[0x0][0x23c], -R3 ;  /* 0x00008f00de067a23 */ /* 0x000fe20000010803 */
[C---:B------:R-:W-:Y:S01]  /*ec90*/  LOP3.LUT R13, R8.reuse, 0xffff, RZ, 0xc0, !PT ;  /* 0x0000ffff080d7812 */ /* 0x040fe200078ec0ff */
[----:B------:R-:W-:Y:S01]  /*eca0*/  FFMA.FTZ R9, R177, c[0x0][0x23c], -R12 ;  /* 0x00008f00b1097a23 */ /* 0x000fe2000001080c */
[----:B------:R2:W-:Y:S01]  /*ecb0*/  MUFU.EX2 R40, R11 ;  /* 0x0000000b00287308 */ /* 0x0005e20000000800 */
[----:B------:R-:W-:Y:S02]  /*ecc0*/  LOP3.LUT R18, R8, 0xff, RZ, 0xc0, !PT ;  /* 0x000000ff08127812 */ /* 0x000fe400078ec0ff */
[--C-:B------:R-:W-:Y:S02]  /*ecd0*/  SHF.R.U32.HI R16, RZ, 0x10, R8.reuse ;  /* 0x00000010ff107819 */ /* 0x100fe40000011608 */
[----:B------:R-:W-:-:S02]  /*ece0*/  SHF.R.U32.HI R17, RZ, 0x18, R8 ;  /* 0x00000018ff117819 */ /* 0x000fc40000011608 */
[C---:B------:R-:W-:Y:S01]  /*ecf0*/  LOP3.LUT R8, R10.reuse, 0xffff, RZ, 0xc0, !PT ;  /* 0x0000ffff0a087812 */ /* 0x040fe200078ec0ff */
[----:B------:R4:W5:Y:S01]  /*ed00*/  MUFU.EX2 R27, R9 ;  /* 0x00000009001b7308 */ /* 0x0009620000000800 */
[----:B------:R-:W-:Y:S02]  /*ed10*/  LOP3.LUT R15, R10, 0xff, RZ, 0xc0, !PT ;  /* 0x000000ff0a0f7812 */ /* 0x000fe400078ec0ff */
[----:B------:R-:W-:Y:S02]  /*ed20*/  SHF.R.U32.HI R14, RZ, 0x18, R10 ;  /* 0x00000018ff0e7819 */ /* 0x000fe4000001160a */
[----:B------:R-:W-:Y:S02]  /*ed30*/  SHF.R.U32.HI R13, RZ, 0x8, R13 ;  /* 0x00000008ff0d7819 */ /* 0x000fe4000001160d */
[----:B------:R-:W-:Y:S01]  /*ed40*/  SHF.R.U32.HI R8, RZ, 0x8, R8 ;  /* 0x00000008ff087819 */ /* 0x000fe20000011608 */
[----:B------:R1:W-:Y:S01]  /*ed50*/  MUFU.EX2 R23, R4 ;  /* 0x0000000400177308 */ /* 0x0003e20000000800 */
[----:B--2---:R-:W-:-:S02]  /*ed60*/  SHF.R.U32.HI R11, RZ, 0x10, R10 ;  /* 0x00000010ff0b7819 */ /* 0x004fc4000001160a */
[----:B------:R-:W-:Y:S02]  /*ed70*/  PRMT R8, R15, 0x5410, R8 ;  /* 0x000054100f087816 */ /* 0x000fe40000000008 */
[----:B------:R-:W-:Y:S02]  /*ed80*/  LOP3.LUT R10, R11, 0xff, RZ, 0xc0, !PT ;  /* 0x000000ff0b0a7812 */ /* 0x000fe400078ec0ff */
[----:B------:R-:W-:Y:S01]  /*ed90*/  PRMT R11, R18, 0x5410, R13 ;  /* 0x00005410120b7816 */ /* 0x000fe2000000000d */
[----:B----4-:R-:W-:Y:S01]  /*eda0*/  FFMA.FTZ R9, R175, c[0x0][0x23c], -R12 ;  /* 0x00008f00af097a23 */ /* 0x010fe2000001080c */
[----:B------:R-:W-:Y:S01]  /*edb0*/  PRMT R10, R10, 0x5410, R14 ;  /* 0x000054100a0a7816 */ /* 0x000fe2000000000e */
[----:B------:R-:W-:Y:S01]  /*edc0*/  FFMA.FTZ R14, R238, c[0x0][0x23c], -R2 ;  /* 0x00008f00ee0e7a23 */ /* 0x000fe20000010802 */
[----:B------:R-:W-:Y:S01]  /*edd0*/  LOP3.LUT R16, R16, 0xff, RZ, 0xc0, !PT ;  /* 0x000000ff10107812 */ /* 0x000fe200078ec0ff */
[----:B------:R2:W-:Y:S01]  /*ede0*/  MUFU.EX2 R26, R9 ;  /* 0x00000009001a7308 */ /* 0x0005e20000000800 */
[--C-:B------:R-:W-:Y:S01]  /*edf0*/  HSET2.LE.AND R8, R8, R146.reuse, PT ;  /* 0x0000009208087233 */ /* 0x100fe20003803000 */
[----:B---3--:R-:W-:Y:S01]  /*ee00*/  F2FP.PACK_AB R13, R41, R43 ;  /* 0x0000002b290d723e */ /* 0x008fe200000000ff */
[----:B------:R-:W-:Y:S01]  /*ee10*/  HSET2.LE.AND R10, R10, R146, PT ;  /* 0x000000920a0a7233 */ /* 0x000fe20003803000 */
[----:B------:R-:W-:Y:S01]  /*ee20*/  PRMT R16, R16, 0x5410, R17 ;  /* 0x0000541010107816 */ /* 0x000fe20000000011 */
[----:B-1----:R-:W-:-:S03]  /*ee30*/  FFMA.FTZ R4, R242, c[0x0][0x23c], -R3 ;  /* 0x00008f00f2047a23 */ /* 0x002fc60000010803 */
[----:B------:R1:W-:Y:S01]  /*ee40*/  MUFU.EX2 R20, R6 ;  /* 0x0000000600147308 */ /* 0x0003e20000000800 */
[----:B--2---:R-:W-:Y:S01]  /*ee50*/  FFMA.FTZ R9, R176, c[0x0][0x23c], -R12 ;  /* 0x00008f00b0097a23 */ /* 0x004fe2000001080c */
[----:B------:R-:W-:Y:S01]  /*ee60*/  HSET2.LE.AND R12, R11, R146, PT ;  /* 0x000000920b0c7233 */ /* 0x000fe20003803000 */
[----:B-----5:R-:W-:-:S05]  /*ee70*/  F2FP.PACK_AB R11, R27, R40 ;  /* 0x000000281b0b723e */ /* 0x020fca00000000ff */
[----:B------:R-:W-:Y:S01]  /*ee80*/  MUFU.EX2 R15, R4 ;  /* 0x00000004000f7308 */ /* 0x000fe20000000800 */
[----:B------:R-:W-:Y:S01]  /*ee90*/  LOP3.LUT R137, R10, R11, RZ, 0xc0, !PT ;  /* 0x0000000b0a897212 */ /* 0x000fe200078ec0ff */
[--C-:B------:R-:W-:Y:S01]  /*eea0*/  FFMA.FTZ R10, R236, c[0x0][0x23c], -R2.reuse ;  /* 0x00008f00ec0a7a23 */ /* 0x100fe20000010802 */
[----:B------:R-:W-:Y:S01]  /*eeb0*/  LOP3.LUT R138, R12, R13, RZ, 0xc0, !PT ;  /* 0x0000000d0c8a7212 */ /* 0x000fe200078ec0ff */
[----:B------:R-:W-:-:S04]  /*eec0*/  FFMA.FTZ R2, R213, c[0x0][0x23c], -R2 ;  /* 0x00008f00d5027a23 */ /* 0x000fc80000010802 */
[----:B------:R2:W3:Y:S01]  /*eed0*/  MUFU.EX2 R25, R9 ;  /* 0x0000000900197308 */ /* 0x0004e20000000800 */
[----:B-1----:R-:W-:-:S07]  /*eee0*/  FFMA.FTZ R6, R239, c[0x0][0x23c], -R3 ;  /* 0x00008f00ef067a23 */ /* 0x002fce0000010803 */
[----:B------:R1:W4:Y:S01]  /*eef0*/  MUFU.EX2 R21, R2 ;  /* 0x0000000200157308 */ /* 0x0003220000000800 */
[----:B--2---:R-:W-:-:S07]  /*ef00*/  F2FP.PACK_AB R9, R44, R147 ;  /* 0x000000932c09723e */ /* 0x004fce00000000ff */
[----:B------:R-:W-:Y:S01]  /*ef10*/  MUFU.EX2 R24, R14 ;  /* 0x0000000e00187308 */ /* 0x000fe20000000800 */
[----:B------:R-:W-:Y:S01]  /*ef20*/  LOP3.LUT R136, R8, R9, RZ, 0xc0, !PT ;  /* 0x0000000908887212 */ /* 0x000fe200078ec0ff */
[----:B------:R-:W-:Y:S01]  /*ef30*/  HSET2.LE.AND R8, R16, R146, PT ;  /* 0x0000009210087233 */ /* 0x000fe20003803000 */
[----:B---3--:R-:W-:Y:S02]  /*ef40*/  F2FP.PACK_AB R9, R25, R26 ;  /* 0x0000001a1909723e */ /* 0x008fe400000000ff */
[----:B-1----:R-:W-:-:S03]  /*ef50*/  LOP3.LUT R2, R19, UR8, R114, 0x96, !PT ;  /* 0x0000000813027c12 */ /* 0x002fc6000f8e9672 */
[----:B------:R-:W-:Y:S01]  /*ef60*/  MUFU.EX2 R13, R6 ;  /* 0x00000006000d7308 */ /* 0x000fe20000000800 */
[----:B------:R-:W-:Y:S01]  /*ef70*/  LOP3.LUT R139, R8, R9, RZ, 0xc0, !PT ;  /* 0x00000009088b7212 */ /* 0x000fe200078ec0ff */
[----:B------:R-:W1:Y:S01]  /*ef80*/  LDSM.16.MT88.4 R16, [R187+0x7800] ;  /* 0x00780000bb10783b */ /* 0x000e620000004200 */
[----:B------:R-:W-:-:S05]  /*ef90*/  IMAD.WIDE.U32 R4, R2, -0x2daee0ad, RZ ;  /* 0xd2511f5302047825 */ /* 0x000fca00078e00ff */
[----:B------:R2:W-:Y:S01]  /*efa0*/  MUFU.EX2 R22, R10 ;  /* 0x0000000a00167308 */ /* 0x0005e20000000800 */
[----:B------:R-:W-:Y:S01]  /*efb0*/  LOP3.LUT R2, R5, UR18, R112, 0x96, !PT ;  /* 0x0000001205027c12 */ /* 0x000fe2000f8e9670 */
[C---:B------:R-:W-:Y:S01]  /*efc0*/  HMMA.16816.F32 R84, R136.reuse, R92, R84 ;  /* 0x0000005c8854723c */ /* 0x040fe20000001854 */
[----:B------:R-:W-:Y:S01]  /*efd0*/  LOP3.LUT R8, R4, 0xffff, RZ, 0xc0, !PT ;  /* 0x0000ffff04087812 */ /* 0x000fe200078ec0ff */
[----:B------:R-:W-:Y:S01]  /*efe0*/  FFMA.FTZ R5, R214, c[0x0][0x23c], -R3 ;  /* 0x00008f00d6057a23 */ /* 0x000fe20000010803 */
[--C-:B------:R-:W-:Y:S02]  /*eff0*/  SHF.R.U32.HI R7, RZ, 0x10, R4.reuse ;  /* 0x00000010ff077819 */ /* 0x100fe40000011604 */
[----:B------:R-:W-:Y:S01]  /*f000*/  LOP3.LUT R11, R4, 0xff, RZ, 0xc0, !PT ;  /* 0x000000ff040b7812 */ /* 0x000fe200078ec0ff */
[----:B------:R3:W5:Y:S01]  /*f010*/  MUFU.EX2 R14, R5 ;  /* 0x00000005000e7308 */ /* 0x0007620000000800 */
[----:B------:R-:W-:Y:S01]  /*f020*/  SHF.R.U32.HI R12, RZ, 0x18, R4 ;  /* 0x00000018ff0c7819 */ /* 0x000fe20000011604 */
[----:B------:R-:W-:Y:S01]  /*f030*/  HMMA.16816.F32 R88, R136, R94, R68 ;  /* 0x0000005e8858723c */ /* 0x000fe20000001844 */
[----:B------:R-:W-:-:S02]  /*f040*/  SHF.R.U32.HI R8, RZ, 0x8, R8 ;  /* 0x00000008ff087819 */ /* 0x000fc40000011608 */
[C---:B------:R-:W-:Y:S02]  /*f050*/  LOP3.LUT R3, R2.reuse, 0xffff, RZ, 0xc0, !PT ;  /* 0x0000ffff02037812 */ /* 0x040fe400078ec0ff */
[----:B------:R-:W-:Y:S02]  /*f060*/  SHF.R.U32.HI R4, RZ, 0x10, R2 ;  /* 0x00000010ff047819 */ /* 0x000fe40000011602 */
[----:B--2---:R-:W-:Y:S01]  /*f070*/  LOP3.LUT R10, R7, 0xff, RZ, 0xc0, !PT ;  /* 0x000000ff070a7812 */ /* 0x004fe200078ec0ff */
[----:B------:R-:W-:Y:S01]  /*f080*/  HMMA.16816.F32 R100, R136, R108, R72 ;  /* 0x0000006c8864723c */ /* 0x000fe20000001848 */
[----:B------:R-:W-:Y:S01]  /*f090*/  LOP3.LUT R9, R2, 0xff, RZ, 0xc0, !PT ;  /* 0x000000ff02097812 */ /* 0x000fe200078ec0ff */
[----:B------:R-:W-:Y:S01]  /*f0a0*/  IMAD.MOV.U32 R70, RZ, RZ, R216 ;  /* 0x000000ffff467224 */ /* 0x000fe200078e00d8 */
[----:B------:R-:W-:Y:S01]  /*f0b0*/  SHF.R.U32.HI R7, RZ, 0x18, R2 ;  /* 0x00000018ff077819 */ /* 0x000fe20000011602 */
[----:B------:R-:W-:Y:S01]  /*f0c0*/  IMAD.MOV.U32 R71, RZ, RZ, R217 ;  /* 0x000000ffff477224 */ /* 0x000fe200078e00d9 */
[----:B------:R-:W-:-:S02]  /*f0d0*/  PRMT R2, R11, 0x5410, R8 ;  /* 0x000054100b027816 */ /* 0x000fc40000000008 */
[----:B---3--:R-:W-:Y:S01]  /*f0e0*/  SHF.R.U32.HI R5, RZ, 0x8, R3 ;  /* 0x00000008ff057819 */ /* 0x008fe20000011603 */
[C---:B------:R-:W-:Y:S01]  /*f0f0*/  HMMA.16816.F32 R104, R136.reuse, R110, R104 ;  /* 0x0000006e8868723c */ /* 0x040fe20000001868 */
[----:B------:R-:W-:Y:S01]  /*f100*/  LOP3.LUT R3, R4, 0xff, RZ, 0xc0, !PT ;  /* 0x000000ff04037812 */ /* 0x000fe200078ec0ff */
[--C-:B------:R-:W-:Y:S01]  /*f110*/  HSET2.LE.AND R2, R2, R146.reuse, PT ;  /* 0x0000009202027233 */ /* 0x100fe20003803000 */
[----:B------:R-:W-:Y:S01]  /*f120*/  PRMT R4, R10, 0x5410, R12 ;  /* 0x000054100a047816 */ /* 0x000fe2000000000c */
[----:B------:R-:W-:Y:S01]  /*f130*/  IMAD.MOV.U32 R72, RZ, RZ, R218 ;  /* 0x000000ffff487224 */ /* 0x000fe200078e00da */
[----:B------:R-:W-:Y:S01]  /*f140*/  PRMT R7, R3, 0x5410, R7 ;  /* 0x0000541003077816 */ /* 0x000fe20000000007 */
[----:B------:R-:W-:Y:S01]  /*f150*/  IMAD.MOV.U32 R73, RZ, RZ, R219 ;  /* 0x000000ffff497224 */ /* 0x000fe200078e00db */
[----:B----4-:R-:W-:Y:S01]  /*f160*/  F2FP.PACK_AB R3, R21, R23 ;  /* 0x000000171503723e */ /* 0x010fe200000000ff */
[--C-:B------:R-:W-:Y:S01]  /*f170*/  HSET2.LE.AND R4, R4, R146.reuse, PT ;  /* 0x0000009204047233 */ /* 0x100fe20003803000 */
[----:B------:R-:W-:Y:S01]  /*f180*/  PRMT R6, R9, 0x5410, R5 ;  /* 0x0000541009067816 */ /* 0x000fe20000000005 */
[--C-:B------:R-:W-:Y:S01]  /*f190*/  HSET2.LE.AND R8, R7, R146.reuse, PT ;  /* 0x0000009207087233 */ /* 0x100fe20003803000 */
[----:B-----5:R-:W-:Y:S01]  /*f1a0*/  F2FP.PACK_AB R5, R14, R20 ;  /* 0x000000140e05723e */ /* 0x020fe200000000ff */
[C---:B------:R-:W-:Y:S01]  /*f1b0*/  HMMA.16816.F32 R116, R136.reuse, R124, R76 ;  /* 0x0000007c8874723c */ /* 0x040fe2000000184c */
[----:B------:R-:W-:Y:S01]  /*f1c0*/  LOP3.LUT R142, R2, R3, RZ, 0xc0, !PT ;  /* 0x00000003028e7212 */ /* 0x000fe200078ec0ff */
[----:B------:R-:W-:Y:S01]  /*f1d0*/  HSET2.LE.AND R6, R6, R146, PT ;  /* 0x0000009206067233 */ /* 0x000fe20003803000 */
[----:B------:R-:W-:Y:S01]  /*f1e0*/  F2FP.PACK_AB R2, R13, R15 ;  /* 0x0000000f0d02723e */ /* 0x000fe200000000ff */
[----:B------:R-:W-:Y:S01]  /*f1f0*/  FFMA.FTZ R3, R237, R145, R223 ;  /* 0x00000091ed037223 */ /* 0x000fe200000100df */
[----:B------:R-:W-:Y:S01]  /*f200*/  LOP3.LUT R143, R4, R5, RZ, 0xc0, !PT ;  /* 0x00000005048f7212 */ /* 0x000fe200078ec0ff */
[----:B------:R-:W-:Y:S01]  /*f210*/  FFMA.FTZ R5, R179, R47, R241 ;  /* 0x0000002fb3057223 */ /* 0x000fe200000100f1 */
[----:B------:R-:W-:Y:S01]  /*f220*/  F2FP.PACK_AB R7, R22, R24 ;  /* 0x000000181607723e */ /* 0x000fe200000000ff */
[----:B------:R-:W-:Y:S01]  /*f230*/  FFMA.FTZ R4, R220, R46, R249 ;  /* 0x0000002edc047223 */ /* 0x000fe200000100f9 */
[----:B------:R-:W-:Y:S01]  /*f240*/  LOP3.LUT R141, R8, R2, RZ, 0xc0, !PT ;  /* 0x00000002088d7212 */ /* 0x000fe200078ec0ff */
[----:B------:R-:W-:Y:S01]  /*f250*/  FFMA.FTZ R2, R158, R144, R154 ;  /* 0x000000909e027223 */ /* 0x000fe2000001009a */
[----:B------:R-:W-:Y:S01]  /*f260*/  LOP3.LUT R140, R6, R7, RZ, 0xc0, !PT ;  /* 0x00000007068c7212 */ /* 0x000fe200078ec0ff */
        /* <DEDUP_REMOVED lines=21> */
[----:B-1----:R-:W-:Y:S01]  /*f3c0*/  HMMA.16816.F32 R132, R136, R16, R132 ;  /* 0x000000108884723c */ /* 0x002fe20000001884 */
        /* <DEDUP_REMOVED lines=59> */
[----:B------:R-:W-:Y:S01]  /*f780*/  BAR.SYNC.DEFER_BLOCKING 0x0 ;  /* 0x0000000000007b1d */ /* 0x000fe20000010000 */
[----:B------:R-:W-:Y:S01]  /*f790*/  IMAD.MOV.U32 R7, RZ, RZ, c[0x0][0x1a0] ;  /* 0x00006800ff077624 */ /* 0x000fe200078e00ff */
[----:B------:R-:W-:Y:S01]  /*f7a0*/  LOP3.LUT R0, R0, 0xfffffff7, RZ, 0xc0, !PT ;  /* 0xfffffff700007812 */ /* 0x000fe200078ec0ff */
[----:B------:R-:W-:Y:S01]  /*f7b0*/  IMAD.MOV.U32 R12, RZ, RZ, c[0x0][0x1a4] ;  /* 0x00006900ff0c7624 */ /* 0x000fe200078e00ff */
[----:B------:R-:W-:Y:S01]  /*f7c0*/  P2R R238, PR, RZ, 0x4 ;  /* 0x00000004ffee7803 */ /* 0x000fe20000000000 */
[----:B------:R-:W-:Y:S02]  /*f7d0*/  UISETP.GT.AND UP0, UPT, UR35, UR19, UPT ;  /* 0x000000132300728c */ /* 0x000fe4000bf04270 */
[----:B------:R-:W-:Y:S02]  /*f7e0*/  ULDC.64 UR4, c[0x0][0x1a0] ;  /* 0x0000680000047ab9 */ /* 0x000fe40000000a00 */
[----:B------:R-:W-:-:S02]  /*f7f0*/  UIMAD UR33, UR33, UR4, URZ ;  /* 0x00000004212172a4 */ /* 0x000fc4000f8e023f */
[----:B------:R-:W-:Y:S02]  /*f800*/  UIMAD.WIDE.U32 UR36, UR35, UR4, URZ ;  /* 0x00000004232472a5 */ /* 0x000fe4000f8e003f */
[----:B------:R-:W-:-:S04]  /*f810*/  UIMAD UR5, UR35, UR5, UR33 ;  /* 0x00000005230572a4 */ /* 0x000fc8000f8e0221 */
[----:B------:R-:W-:Y:S01]  /*f820*/  UIADD3 UR5, UR37, UR5, URZ ;  /* 0x0000000525057290 */ /* 0x000fe2000fffe03f */
[----:B------:R-:W-:Y:S02]  /*f830*/  IMAD.U32 R4, RZ, RZ, UR36 ;  /* 0x00000024ff047e24 */ /* 0x000fe4000f8e00ff */
[----:B------:R-:W-:-:S03]  /*f840*/  IMAD.U32 R5, RZ, RZ, UR37 ;  /* 0x00000025ff057e24 */ /* 0x000fc6000f8e00ff */
[----:B------:R-:W-:Y:S01]  /*f850*/  IMAD.U32 R3, RZ, RZ, UR5 ;  /* 0x00000005ff037e24 */ /* 0x000fe2000f8e00ff */
[----:B------:R-:W-:Y:S01]  /*f860*/  @P2 STS.128 [R211+0x6000], RZ ;  /* 0x006000ffd3002388 */ /* 0x000fe20000000c00 */
[----:B--2---:R-:W-:-:S04]  /*f870*/  LEA R2, P0, R4, R164, 0x6 ;  /* 0x000000a404027211 */ /* 0x004fc800078030ff */
[----:B------:R-:W-:Y:S02]  /*f880*/  @!P2 IADD3 R5, P1, R2, UR25, RZ ;  /* 0x000000190205ac10 */ /* 0x000fe4000ff3e0ff */
[----:B---3--:R-:W-:Y:S02]  /*f890*/  LEA.HI.X R3, R4, R233, R3, 0x6, P0 ;  /* 0x000000e904037211 */ /* 0x008fe400000f3403 */
[----:B------:R-:W-:Y:S01]  /*f8a0*/  @!P2 LEA R8, P0, R5, c[0x0][0x170], 0x1 ;  /* 0x00005c000508aa11 */ /* 0x000fe200078008ff */
[----:B------:R-:W2:Y:S01]  /*f8b0*/  S2R R233, SR_TID.X ;  /* 0x0000000000e97919 */ /* 0x000ea20000002100 */
[----:B------:R-:W-:Y:S02]  /*f8c0*/  @!P2 IADD3.X R6, R3, UR24, RZ, P1, !PT ;  /* 0x000000180306ac10 */ /* 0x000fe40008ffe4ff */
[----:B------:R-:W-:Y:S02]  /*f8d0*/  @!P2 LEA R4, P1, R7, R2, 0x5 ;  /* 0x000000020704a211 */ /* 0x000fe400078228ff */
[----:B------:R-:W-:-:S02]  /*f8e0*/  @!P2 LEA R10, P3, R2, c[0x0][0x170], 0x1 ;  /* 0x00005c00020aaa11 */ /* 0x000fc400078608ff */
[----:B------:R-:W-:Y:S02]  /*f8f0*/  @!P2 LEA.HI.X R9, R5, c[0x0][0x174], R6, 0x1, P0 ;  /* 0x00005d000509aa11 */ /* 0x000fe400000f0c06 */
[----:B------:R-:W-:Y:S02]  /*f900*/  @!P2 LEA R6, P0, R4, c[0x0][0x170], 0x1 ;  /* 0x00005c000406aa11 */ /* 0x000fe400078008ff */
[C---:B------:R-:W-:Y:S02]  /*f910*/  @!P2 LEA.HI.X R5, R7.reuse, R3, R12, 0x5, P1 ;  /* 0x000000030705a211 */ /* 0x040fe400008f2c0c */
[--C-:B------:R-:W-:Y:S01]  /*f920*/  @!P2 LEA.HI.X R11, R2, c[0x0][0x174], R3.reuse, 0x1, P3 ;  /* 0x00005d00020baa11 */ /* 0x100fe200018f0c03 */
[----:B------:R-:W-:Y:S01]  /*f930*/  @!P2 IMAD.WIDE.U32 R2, R7, 0x30, R2 ;  /* 0x000000300702a825 */ /* 0x000fe200078e0002 */
[----:B------:R-:W-:-:S03]  /*f940*/  @!P2 LEA.HI.X R7, R4, c[0x0][0x174], R5, 0x1, P0 ;  /* 0x00005d000407aa11 */ /* 0x000fc600000f0c05 */
[----:B------:R-:W-:Y:S01]  /*f950*/  @!P2 IMAD R4, R12, 0x30, RZ ;  /* 0x000000300c04a824 */ /* 0x000fe200078e02ff */
[----:B------:R-:W-:Y:S01]  /*f960*/  @!PT LDS RZ, [RZ] ;  /* 0x00000000fffff984 */ /* 0x000fe20000000800 */
[----:B------:R-:W-:Y:S01]  /*f970*/  @!PT LDS RZ, [RZ] ;  /* 0x00000000fffff984 */ /* 0x000fe20000000800 */
[----:B------:R-:W-:Y:S01]  /*f980*/  @!PT LDS RZ, [RZ] ;  /* 0x00000000fffff984 */ /* 0x000fe20000000800 */
[----:B------:R3:W-:Y:S03]  /*f990*/  @!P2 LDGSTS.E.BYPASS.LTC128B.128 [R211+0x6000], [R10.64] ;  /* 0x060000000ad3afae */ /* 0x0007e6000b901d5c */
[----:B------:R-:W-:Y:S01]  /*f9a0*/  @!P2 IMAD.IADD R3, R4, 0x1, R3 ;  /* 0x000000010403a824 */ /* 0x000fe200078e0203 */
[C---:B------:R-:W-:Y:S01]  /*f9b0*/  @!P2 LEA R4, P0, R2.reuse, c[0x0][0x170], 0x1 ;  /* 0x00005c000204aa11 */ /* 0x040fe200078008ff */
[----:B------:R-:W-:Y:S01]  /*f9c0*/  @P2 STS.128 [R211+0x6800], RZ ;  /* 0x006800ffd3002388 */ /* 0x000fe20000000c00 */
[----:B--2---:R-:W-:Y:S02]  /*f9d0*/  IMAD.SHL.U32 R233, R233, 0x2, RZ ;  /* 0x00000002e9e97824 */ /* 0x004fe400078e00ff */
[----:B------:R-:W-:Y:S01]  /*f9e0*/  @!P2 LEA.HI.X R5, R2, c[0x0][0x174], R3, 0x1, P0 ;  /* 0x00005d000205aa11 */ /* 0x000fe200000f0c03 */
[----:B------:R-:W-:Y:S01]  /*f9f0*/  @!PT LDS RZ, [RZ] ;  /* 0x00000000fffff984 */ /* 0x000fe20000000800 */
[----:B------:R-:W-:Y:S01]  /*fa00*/  @!PT LDS RZ, [RZ] ;  /* 0x00000000fffff984 */ /* 0x000fe20000000800 */
[----:B------:R-:W-:Y:S01]  /*fa10*/  @!PT LDS RZ, [RZ] ;  /* 0x00000000fffff984 */ /* 0x000fe20000000800 */
[----:B------:R3:W-:Y:S01]  /*fa20*/  @!P2 LDGSTS.E.BYPASS.LTC128B.128 [R211+0x6800], [R8.64] ;  /* 0x0680000008d3afae */ /* 0x0007e2000b901d5c */
[----:B------:R-:W-:Y:S01]  /*fa30*/  IMAD.U32 R2, RZ, RZ, UR35 ;  /* 0x00000023ff027e24 */ /* 0x000fe2000f8e00ff */
[----:B------:R-:W-:-:S02]  /*fa40*/  LOP3.LUT R233, R233, 0x6, RZ, 0xc0, !PT ;  /* 0x00000006e9e97812 */ /* 0x000fc400078ec0ff */
[----:B------:R-:W-:Y:S03]  /*fa50*/  @P2 STS.128 [R211+0x7000], RZ ;  /* 0x007000ffd3002388 */ /* 0x000fe60000000c00 */
[----:B------:R-:W-:Y:S01]  /*fa60*/  IMAD R2, R2, 0x40, R233 ;  /* 0x0000004002027824 */ /* 0x000fe200078e02e9 */
[----:B------:R-:W-:Y:S01]  /*fa70*/  @!PT LDS RZ, [RZ] ;  /* 0x00000000fffff984 */ /* 0x000fe20000000800 */
[----:B------:R-:W-:Y:S01]  /*fa80*/  @!PT LDS RZ, [RZ] ;  /* 0x00000000fffff984 */ /* 0x000fe20000000800 */
[----:B------:R-:W-:Y:S01]  /*fa90*/  @!PT LDS RZ, [RZ] ;  /* 0x00000000fffff984 */ /* 0x000fe20000000800 */
[----:B------:R2:W-:Y:S03]  /*faa0*/  @!P2 LDGSTS.E.BYPASS.LTC128B.128 [R211+0x7000], [R6.64] ;  /* 0x0700000006d3afae */ /* 0x0005e6000b901d5c */
[----:B------:R-:W-:Y:S01]  /*fab0*/  IMAD.IADD R3, R200, 0x1, -R2 ;  /* 0x00000001c8037824 */ /* 0x000fe200078e0a02 */
[----:B------:R-:W-:Y:S01]  /*fac0*/  @P2 STS.128 [R211+0x7800], RZ ;  /* 0x007800ffd3002388 */ /* 0x000fe20000000c00 */
[C---:B------:R-:W-:Y:S02]  /*fad0*/  ISETP.GE.AND P0, PT, R2.reuse, R210, PT ;  /* 0x000000d20200720c */ /* 0x040fe40003f06270 */
[----:B------:R-:W-:Y:S01]  /*fae0*/  ISETP.GE.AND P5, PT, R2, R209, PT ;  /* 0x000000d10200720c */ /* 0x000fe20003fa6270 */
[----:B------:R-:W-:Y:S01]  /*faf0*/  @!PT LDS RZ, [RZ] ;  /* 0x00000000fffff984 */ /* 0x000fe20000000800 */
[----:B------:R-:W-:Y:S01]  /*fb00*/  @!PT LDS RZ, [RZ] ;  /* 0x00000000fffff984 */ /* 0x000fe20000000800 */
[----:B------:R-:W-:Y:S01]  /*fb10*/  @!PT LDS RZ, [RZ] ;  /* 0x00000000fffff984 */ /* 0x000fe20000000800 */
[----:B------:R2:W-:Y:S01]  /*fb20*/  @!P2 LDGSTS.E.BYPASS.LTC128B.128 [R211+0x7800], [R4.64] ;  /* 0x0780000004d3afae */ /* 0x0005e2000b901d5c */
[----:B------:R-:W-:-:S02]  /*fb30*/  IABS R3, R3 ;  /* 0x0000000300037213 */ /* 0x000fc40000000000 */
[C---:B------:R-:W-:Y:S01]  /*fb40*/  ISETP.LT.OR P0, PT, R2.reuse, R206, P0 ;  /* 0x000000ce0200720c */ /* 0x040fe20000701670 */
[----:B------:R-:W-:Y:S01]  /*fb50*/  LDSM.16.M88.4 R16, [R191] ;  /* 0x00000000bf10783b */ /* 0x000fe20000000200 */
[----:B------:R-:W-:-:S03]  /*fb60*/  ISETP.GE.AND P6, PT, R2, R208, PT ;  /* 0x000000d00200720c */ /* 0x000fc60003fc6270 */
[----:B------:R-:W4:Y:S04]  /*fb70*/  LDSM.16.M88.4 R24, [R184+0x4800] ;  /* 0x00480000b818783b */ /* 0x000f280000000200 */
[----:B---3--:R-:W3:Y:S04]  /*fb80*/  LDSM.16.M88.4 R8, [R184+0x4000] ;  /* 0x00400000b808783b */ /* 0x008ee80000000200 */
[----:B------:R-:W-:Y:S04]  /*fb90*/  LDSM.16.M88.4 R20, [R184+0x5000] ;  /* 0x00500000b814783b */ /* 0x000fe80000000200 */
[----:B------:R-:W-:Y:S04]  /*fba0*/  LDSM.16.M88.4 R28, [R184+0x5800] ;  /* 0x00580000b81c783b */ /* 0x000fe80000000200 */
[----:B------:R-:W-:Y:S04]  /*fbb0*/  LDSM.16.M88.4 R40, [R190+0x4800] ;  /* 0x00480000be28783b */ /* 0x000fe80000000200 */
[----:B--2---:R-:W2:Y:S04]  /*fbc0*/  LDSM.16.M88.4 R4, [R191+0x2000] ;  /* 0x00200000bf04783b */ /* 0x004ea80000000200 */
[----:B------:R-:W-:Y:S04]  /*fbd0*/  LDSM.16.M88.4 R36, [R190+0x5000] ;  /* 0x00500000be24783b */ /* 0x000fe80000000200 */
[----:B------:R-:W-:Y:S04]  /*fbe0*/  LDSM.16.M88.4 R48, [R190+0x5800] ;  /* 0x00580000be30783b */ /* 0x000fe80000000200 */
[----:B------:R-:W-:Y:S04]  /*fbf0*/  LDSM.16.M88.4 R44, [R190+0x4000] ;  /* 0x00400000be2c783b */ /* 0x000fe80000000200 */
[----:B------:R-:W-:Y:S01]  /*fc00*/  LDSM.16.M88.4 R12, [R194] ;  /* 0x00000000c20c783b */ /* 0x000fe20000000200 */
[C---:B----4-:R-:W-:Y:S03]  /*fc10*/  HMMA.16816.F32 R60, R16.reuse, R24, RZ ;  /* 0x00000018103c723c */ /* 0x050fe600000018ff */
[----:B------:R-:W-:Y:S04]  /*fc20*/  LDSM.16.M88.4 R32, [R195] ;  /* 0x00000000c320783b */ /* 0x000fe80000000200 */
[----:B------:R-:W0:Y:S01]  /*fc30*/  LDGDEPBAR ;  /* 0x00000000000079af */ /* 0x000e220000000000 */
[C---:B---3--:R-:W-:Y:S08]  /*fc40*/  HMMA.16816.F32 R152, R16.reuse, R8, RZ ;  /* 0x000000081098723c */ /* 0x048ff000000018ff */
[----:B------:R-:W-:Y:S08]  /*fc50*/  HMMA.16816.F32 R180, R16, R10, RZ ;  /* 0x0000000a10b4723c */ /* 0x000ff000000018ff */
[C---:B--2---:R-:W-:Y:S08]  /*fc60*/  HMMA.16816.F32 R56, R4.reuse, R8, RZ ;  /* 0x000000080438723c */ /* 0x044ff000000018ff */
        /* <DEDUP_REMOVED lines=19> */
[----:B------:R-:W-:Y:S08]  /*fda0*/  HMMA.16816.F32 R160, R8, R40, R144 ;  /* 0x0000002808a0723c */ /* 0x000ff00000001890 */
[C---:B------:R-:W-:Y:S08]  /*fdb0*/  HMMA.16816.F32 R164, R16.reuse, R28, RZ ;  /* 0x0000001c10a4723c */ /* 0x040ff000000018ff */
[----:B------:R-:W-:Y:S01]  /*fdc0*/  HMMA.16816.F32 R156, R16, R30, RZ ;  /* 0x0000001e109c723c */ /* 0x000fe200000018ff */
[----:B------:R-:W-:Y:S04]  /*fdd0*/  LDSM.16.M88.4 R16, [R193+0x2000] ;  /* 0x00200000c110783b */ /* 0x000fe80000000200 */
[----:B------:R-:W-:Y:S03]  /*fde0*/  LDSM.16.M88.4 R28, [R198] ;  /* 0x00000000c61c783b */ /* 0x000fe60000000200 */
[C---:B------:R-:W-:Y:S08]  /*fdf0*/  HMMA.16816.F32 R72, R8.reuse, R36, R72 ;  /* 0x000000240848723c */ /* 0x040ff00000001848 */
[C---:B------:R-:W-:Y:S01]  /*fe00*/  HMMA.16816.F32 R144, R8.reuse, R48, R64 ;  /* 0x000000300890723c */ /* 0x040fe20000001840 */
[----:B------:R-:W-:Y:S07]  /*fe10*/  LDSM.16.M88.4 R64, [R197] ;  /* 0x00000000c540783b */ /* 0x000fee0000000200 */
[----:B------:R-:W-:Y:S01]  /*fe20*/  HMMA.16816.F32 R148, R8, R46, R148 ;  /* 0x0000002e0894723c */ /* 0x000fe20000001894 */
[----:B------:R-:W-:Y:S07]  /*fe30*/  LDSM.16.M88.4 R8, [R193] ;  /* 0x00000000c108783b */ /* 0x000fee0000000200 */
[----:B------:R-:W-:Y:S01]  /*fe40*/  HMMA.16816.F32 R212, R12, R36, R24 ;  /* 0x000000240cd4723c */ /* 0x000fe20000001818 */
[----:B------:R-:W2:Y:S07]  /*fe50*/  LDSM.16.M88.4 R24, [R189] ;  /* 0x00000000bd18783b */ /* 0x000eae0000000200 */
[-C--:B---3--:R-:W-:Y:S08]  /*fe60*/  HMMA.16816.F32 R56, R4, R32.reuse, R56 ;  /* 0x000000200438723c */ /* 0x088ff00000001838 */
[----:B----4-:R-:W-:Y:S08]  /*fe70*/  HMMA.16816.F32 R52, R20, R32, R52 ;  /* 0x000000201434723c */ /* 0x010ff00000001834 */
[C---:B------:R-:W-:Y:S08]  /*fe80*/  HMMA.16816.F32 R60, R12.reuse, R40, R60 ;  /* 0x000000280c3c723c */ /* 0x040ff0000000183c */
        /* <DEDUP_REMOVED lines=10> */
[----:B------:R2:W3:Y:S02]  /*ff30*/  I2F R36, R12 ;  /* 0x0000000c00247306 */ /* 0x0004e40000201400 */
[----:B------:R-:W-:Y:S08]  /*ff40*/  HMMA.16816.F32 R52, R8, R24, R52 ;  /* 0x000000180834723c */ /* 0x000ff00000001834 */
[----:B------:R-:W-:Y:S01]  /*ff50*/  HMMA.16816.F32 R160, R4, R28, R160 ;  /* 0x0000001c04a0723c */ /* 0x000fe200000018a0 */
[----:B--2---:R-:W-:Y:S01]  /*ff60*/  IMAD.MOV.U32 R12, RZ, RZ, R3 ;  /* 0x000000ffff0c7224 */ /* 0x004fe200078e0003 */
[----:B------:R-:W-:-:S06]  /*ff70*/  IABS R3, R13 ;  /* 0x0000000d00037213 */ /* 0x000fcc0000000000 */
[----:B------:R-:W-:Y:S01]  /*ff80*/  HMMA.16816.F32 R72, R4, R64, R72 ;  /* 0x000000400448723c */ /* 0x000fe20000001848 */
[----:B------:R2:W4:Y:S01]  /*ff90*/  I2F R25, R12 ;  /* 0x0000000c00197306 */ /* 0x0005220000201400 */
        /* <DEDUP_REMOVED lines=26> */
[----:B---3--:R-:W-:Y:S01]  /*10140*/  FFMA.FTZ R5, R36, -UR27, R52 ;  /* 0x8000001b24057c23 */ /* 0x008fe20008010034 */
[C---:B------:R-:W-:Y:S01]  /*10150*/  HMMA.16816.F32 R32, R20.reuse, R34, R44 ;  /* 0x000000221420723c */ /* 0x040fe2000000182c */
[----:B------:R5:W-:Y:S01]  /*10160*/  I2F R14, R13 ;  /* 0x0000000d000e7306 */ /* 0x000be20000201400 */
[----:B----4-:R-:W-:Y:S01]  /*10170*/  FFMA.FTZ R7, R25, -UR27, R54 ;  /* 0x8000001b19077c23 */ /* 0x010fe20008010036 */
        /* <DEDUP_REMOVED lines=34> */
[----:B------:R-:W-:Y:S01]  /*103a0*/  FSEL R183, R24, -INF , !P5 ;  /* 0xff80000018b77808 */ /* 0x000fe20006800000 */
[----:B------:R-:W-:Y:S01]  /*103b0*/  HMMA.16816.F32 R48, R20, R152, R164 ;  /* 0x000000981430723c */ /* 0x000fe200000018a4 */
        /* <DEDUP_REMOVED lines=13> */
[----:B------:R-:W4:Y:S04]  /*10490*/  I2F R6, R4 ;  /* 0x0000000400067306 */ /* 0x000f280000201400 */
[----:B------:R-:W-:Y:S01]  /*104a0*/  @P1 LOP3.LUT R0, R0, 0x2, RZ, 0xfc, !PT ;  /* 0x0000000200001812 */ /* 0x000fe200078efcff */
[----:B--2---:R-:W-:-:S02]  /*104b0*/  IMAD.IADD R5, R201, 0x1, -R3 ;  /* 0x00000001c9057824 */ /* 0x004fc400078e0a03 */
        /* <DEDUP_REMOVED lines=14> */
[C---:B------:R-:W-:Y:S02]  /*105a0*/  ISETP.LT.OR P1, PT, R3.reuse, R203, P1 ;  /* 0x000000cb0300720c */ /* 0x040fe40000f21670 */
[----:B------:R-:W-:Y:S01]  /*105b0*/  ISETP.LT.OR P0, PT, R3, R202, P0 ;  /* 0x000000ca0300720c */ /* 0x000fe20000701670 */
[----:B--2---:R-:W-:Y:S01]  /*105c0*/  FFMA.FTZ R4, R14, -UR27, R57 ;  /* 0x8000001b0e047c23 */ /* 0x004fe20008010039 */
[----:B------:R-:W-:Y:S01]  /*105d0*/  FSEL R57, R15, -INF , !P3 ;  /* 0xff8000000f397808 */ /* 0x000fe20005800000 */
[----:B------:R-:W-:Y:S01]  /*105e0*/  IMAD.IADD R14, R199, 0x1, -R3 ;  /* 0x00000001c70e7824 */ /* 0x000fe200078e0a03 */
[----:B------:R-:W-:-:S02]  /*105f0*/  ISETP.GE.AND P3, PT, R3, R209, PT ;  /* 0x000000d10300720c */ /* 0x000fc40003f66270 */
[----:B------:R-:W-:Y:S02]  /*10600*/  FSEL R56, R4, -INF , !P4 ;  /* 0xff80000004387808 */ /* 0x000fe40006000000 */
[----:B------:R-:W2:Y:S01]  /*10610*/  LDSM.16.M88.4 R4, [R189+0x800] ;  /* 0x00080000bd04783b */ /* 0x000ea20000000200 */
[----:B---3--:R-:W-:Y:S01]  /*10620*/  IMAD.MOV.U32 R13, RZ, RZ, R12 ;  /* 0x000000ffff0d7224 */ /* 0x008fe200078e000c */
[----:B------:R-:W-:Y:S01]  /*10630*/  IABS R12, R14 ;  /* 0x0000000e000c7213 */ /* 0x000fe20000000000 */
[----:B----4-:R-:W-:Y:S01]  /*10640*/  FFMA.FTZ R15, R29, -UR27, R38 ;  /* 0x8000001b1d0f7c23 */ /* 0x010fe20008010026 */
[C---:B------:R-:W-:Y:S01]  /*10650*/  ISETP.GE.AND P4, PT, R3.reuse, R210, PT ;  /* 0x000000d20300720c */ /* 0x040fe20003f86270 */
[----:B------:R3:W-:Y:S01]  /*10660*/  I2F R26, R13 ;  /* 0x0000000d001a7306 */ /* 0x0007e20000201400 */
[C---:B------:R-:W-:Y:S02]  /*10670*/  ISETP.LT.OR P5, PT, R3.reuse, R204, P3 ;  /* 0x000000cc0300720c */ /* 0x040fe40001fa1670 */
        /* <DEDUP_REMOVED lines=176> */
[----:B------:R-:W-:-:S02]  /*11180*/  ISETP.LT.OR P6, PT, R3, R206, P4 ;  /* 0x000000ce0300720c */ /* 0x000fc400027c1670 */
[C---:B------:R-:W-:Y:S01]  /*11190*/  ISETP.LT.OR P5, PT, R3.reuse, R204, P3 ;  /* 0x000000cc0300720c */ /* 0x040fe20001fa1670 */
[-C--:B--2---:R-:W-:Y:S01]  /*111a0*/  HMMA.16816.F32 R32, R8, R4.reuse, R36 ;  /* 0x000000040820723c */ /* 0x084fe20000001824 */
[----:B------:R-:W-:Y:S02]  /*111b0*/  IABS R12, R12 ;  /* 0x0000000c000c7213 */ /* 0x000fe40000000000 */
[C---:B------:R-:W-:Y:S02]  /*111c0*/  LOP3.LUT P4, RZ, R0.reuse, 0x8, RZ, 0xc0, !PT ;  /* 0x0000000800ff7812 */ /* 0x040fe4000788c0ff */
[----:B------:R-:W-:Y:S01]  /*111d0*/  LOP3.LUT P3, RZ, R0, 0x4, RZ, 0xc0, !PT ;  /* 0x0000000400ff7812 */ /* 0x000fe2000786c0ff */
[----:B------:R-:W-:Y:S01]  /*111e0*/  IMAD.MOV.U32 R13, RZ, RZ, R12 ;  /* 0x000000ffff0d7224 */ /* 0x000fe200078e000c */
[----:B------:R-:W-:Y:S01]  /*111f0*/  IABS R12, R14 ;  /* 0x0000000e000c7213 */ /* 0x000fe20000000000 */
[----:B------:R-:W-:Y:S01]  /*11200*/  HMMA.16816.F32 R36, R16, R4, R72 ;  /* 0x000000041024723c */ /* 0x000fe20000001848 */
[C---:B------:R-:W-:Y:S01]  /*11210*/  ISETP.LT.OR P1, PT, R3.reuse, R203, P1 ;  /* 0x000000cb0300720c */ /* 0x040fe20000f21670 */
[----:B------:R1:W2:Y:S01]  /*11220*/  I2F R15, R13 ;  /* 0x0000000d000f7306 */ /* 0x0002a20000201400 */
[----:B------:R-:W-:-:S02]  /*11230*/  ISETP.LT.OR P2, PT, R3, R202, P0 ;  /* 0x000000ca0300720c */ /* 0x000fc40000741670 */
[----:B------:R-:W-:Y:S02]  /*11240*/  P2R R24, PR, RZ, 0x2 ;  /* 0x00000002ff187803 */ /* 0x000fe40000000000 */
[----:B---3--:R-:W-:-:S03]  /*11250*/  FFMA.FTZ R4, R28, -UR27, R41 ;  /* 0x8000001b1c047c23 */ /* 0x008fc60008010029 */
[----:B------:R3:W4:Y:S02]  /*11260*/  I2F R14, R12 ;  /* 0x0000000c000e7306 */ /* 0x0007240000201400 */
[----:B------:R-:W-:Y:S01]  /*11270*/  FSEL R147, R4, -INF , !P4 ;  /* 0xff80000004937808 */ /* 0x000fe20006000000 */
[----:B-1----:R-:W-:-:S05]  /*11280*/  IMAD.IADD R13, R201, 0x1, -R3 ;  /* 0x00000001c90d7824 */ /* 0x002fca00078e0a03 */
[----:B------:R-:W-:Y:S01]  /*11290*/  IABS R0, R13 ;  /* 0x0000000d00007213 */ /* 0x000fe20000000000 */
[----:B--2---:R-:W-:Y:S02]  /*112a0*/  FFMA.FTZ R13, R15, -UR27, R32 ;  /* 0x8000001b0f0d7c23 */ /* 0x004fe40008010020 */
[----:B---3--:R-:W-:Y:S02]  /*112b0*/  IMAD.IADD R12, R205, 0x1, -R3 ;  /* 0x00000001cd0c7824 */ /* 0x008fe400078e0a03 */
[----:B------:R-:W-:Y:S01]  /*112c0*/  IMAD.MOV.U32 R3, RZ, RZ, R0 ;  /* 0x000000ffff037224 */ /* 0x000fe200078e0000 */
[----:B------:R-:W-:Y:S01]  /*112d0*/  IADD3 R0, R2, 0x21, RZ ;  /* 0x0000002102007810 */ /* 0x000fe20007ffe0ff */
[----:B----4-:R-:W-:Y:S01]  /*112e0*/  FFMA.FTZ R14, R14, -UR27, R34 ;  /* 0x8000001b0e0e7c23 */ /* 0x010fe20008010022 */
[----:B------:R-:W-:Y:S01]  /*112f0*/  IABS R5, R12 ;  /* 0x0000000c00057213 */ /* 0x000fe20000000000 */
[----:B------:R1:W-:Y:S01]  /*11300*/  I2F R27, R3 ;  /* 0x00000003001b7306 */ /* 0x0003e20000201400 */
[----:B------:R-:W-:Y:S01]  /*11310*/  FFMA.FTZ R12, R26, -UR27, R43 ;  /* 0x8000001b1a0c7c23 */ /* 0x000fe2000801002b */
[C---:B------:R-:W-:Y:S01]  /*11320*/  ISETP.GE.AND P4, PT, R0.reuse, R210, PT ;  /* 0x000000d20000720c */ /* 0x040fe20003f86270 */
[----:B------:R-:W-:Y:S01]  /*11330*/  HMMA.16816.F32 R40, R16, R6, R76 ;  /* 0x000000061028723c */ /* 0x000fe2000000184c */
[----:B------:R-:W-:-:S02]  /*11340*/  ISETP.GE.AND P1, PT, R0, R208, PT ;  /* 0x000000d00000720c */ /* 0x000fc40003f26270 */
[----:B------:R-:W-:Y:S02]  /*11350*/  FSEL R148, R12, -INF , !P3 ;  /* 0xff8000000c947808 */ /* 0x000fe40005800000 */
[----:B------:R2:W3:Y:S01]  /*11360*/  I2F R28, R5 ;  /* 0x00000005001c7306 */ /* 0x0004e20000201400 */
[C---:B------:R-:W-:Y:S02]  /*11370*/  ISETP.GE.AND P3, PT, R0.reuse, R209, PT ;  /* 0x000000d10000720c */ /* 0x040fe40003f66270 */
[----:B------:R-:W-:Y:S02]  /*11380*/  ISETP.GE.AND P0, PT, R0, R207, PT ;  /* 0x000000cf0000720c */ /* 0x000fe40003f06270 */
[----:B------:R-:W-:Y:S02]  /*11390*/  FSEL R233, R13, -INF , !P6 ;  /* 0xff8000000de97808 */ /* 0x000fe40007000000 */
[----:B------:R-:W-:Y:S01]  /*113a0*/  FSEL R237, R14, -INF , !P5 ;  /* 0xff8000000eed7808 */ /* 0x000fe20006800000 */
[----:B-1----:R-:W-:Y:S01]  /*113b0*/  IMAD.IADD R3, R200, 0x1, -R0 ;  /* 0x00000001c8037824 */ /* 0x002fe200078e0a00 */
[----:B------:R-:W-:-:S02]  /*113c0*/  ISETP.LT.OR P6, PT, R0, R206, P4 ;  /* 0x000000ce0000720c */ /* 0x000fc400027c1670 */
[C---:B------:R-:W-:Y:S02]  /*113d0*/  ISETP.LT.OR P5, PT, R0.reuse, R204, P3 ;  /* 0x000000cc0000720c */ /* 0x040fe40001fa1670 */
[----:B------:R-:W-:Y:S02]  /*113e0*/  IABS R3, R3 ;  /* 0x0000000300037213 */ /* 0x000fe40000000000 */
[C---:B------:R-:W-:Y:S01]  /*113f0*/  ISETP.LT.OR P1, PT, R0.reuse, R203, P1 ;  /* 0x000000cb0000720c */ /* 0x040fe20000f21670 */
[----:B--2---:R-:W-:Y:S01]  /*11400*/  IMAD.IADD R5, R199, 0x1, -R0 ;  /* 0x00000001c7057824 */ /* 0x004fe200078e0a00 */
[----:B------:R-:W-:Y:S01]  /*11410*/  ISETP.LT.OR P0, PT, R0, R202, P0 ;  /* 0x000000ca0000720c */ /* 0x000fe20000701670 */
[----:B------:R-:W-:Y:S01]  /*11420*/  IMAD.MOV.U32 R4, RZ, RZ, R3 ;  /* 0x000000ffff047224 */ /* 0x000fe200078e0003 */
[----:B------:R-:W-:Y:S01]  /*11430*/  ISETP.NE.AND P4, PT, R24, RZ, PT ;  /* 0x000000ff1800720c */ /* 0x000fe20003f85270 */
[----:B---3--:R-:W-:Y:S01]  /*11440*/  FFMA.FTZ R12, R28, -UR27, R38 ;  /* 0x8000001b1c0c7c23 */ /* 0x008fe20008010026 */
[----:B------:R-:W-:Y:S01]  /*11450*/  IABS R3, R5 ;  /* 0x0000000500037213 */ /* 0x000fe20000000000 */
[----:B------:R1:W2:Y:S01]  /*11460*/  I2F R15, R4 ;  /* 0x00000004000f7306 */ /* 0x0002a20000201400 */
[----:B------:R-:W-:-:S02]  /*11470*/  P2R R25, PR, RZ, 0x2 ;  /* 0x00000002ff197803 */ /* 0x000fc40000000000 */
[----:B------:R-:W-:Y:S02]  /*11480*/  FSEL R170, R12, -INF , !P2 ;  /* 0xff8000000caa7808 */ /* 0x000fe40005000000 */
[----:B------:R-:W-:-:S03]  /*11490*/  P2R R24, PR, RZ, 0x1 ;  /* 0x00000001ff187803 */ /* 0x000fc60000000000 */
[----:B------:R3:W4:Y:S01]  /*114a0*/  I2F R5, R3 ;  /* 0x0000000300057306 */ /* 0x0007220000201400 */
[----:B-1----:R-:W-:Y:S02]  /*114b0*/  IMAD.IADD R4, R201, 0x1, -R0 ;  /* 0x00000001c9047824 */ /* 0x002fe400078e0a00 */
[----:B--2---:R-:W-:-:S05]  /*114c0*/  FFMA.FTZ R14, R15, -UR27, R33 ;  /* 0x8000001b0f0e7c23 */ /* 0x004fca0008010021 */
[----:B------:R-:W-:Y:S02]  /*114d0*/  FSEL R212, R14, -INF , !P6 ;  /* 0xff8000000ed47808 */ /* 0x000fe40007000000 */
[----:B---3--:R-:W-:Y:S01]  /*114e0*/  IABS R3, R4 ;  /* 0x0000000400037213 */ /* 0x008fe20000000000 */
[----:B------:R-:W-:Y:S01]  /*114f0*/  IMAD.IADD R4, R205, 0x1, -R0 ;  /* 0x00000001cd047824 */ /* 0x000fe200078e0a00 */
[----:B------:R-:W-:Y:S02]  /*11500*/  IADD3 R0, R2, 0x28, RZ ;  /* 0x0000002802007810 */ /* 0x000fe40007ffe0ff */
[----:B------:R1:W2:Y:S02]  /*11510*/  I2F R26, R3 ;  /* 0x00000003001a7306 */ /* 0x0002a40000201400 */
[----:B------:R-:W-:Y:S01]  /*11520*/  IABS R13, R4 ;  /* 0x00000004000d7213 */ /* 0x000fe20000000000 */
[----:B------:R-:W-:Y:S01]  /*11530*/  FFMA.FTZ R4, R27, -UR27, R36 ;  /* 0x8000001b1b047c23 */ /* 0x000fe20008010024 */
[----:B------:R-:W-:-:S02]  /*11540*/  ISETP.GE.AND P3, PT, R0, R209, PT ;  /* 0x000000d10000720c */ /* 0x000fc40003f66270 */
[----:B------:R-:W-:Y:S01]  /*11550*/  ISETP.GE.AND P1, PT, R0, R208, PT ;  /* 0x000000d00000720c */ /* 0x000fe20003f26270 */
[----:B------:R-:W-:Y:S01]  /*11560*/  IMAD.MOV.U32 R27, RZ, RZ, R13 ;  /* 0x000000ffff1b7224 */ /* 0x000fe200078e000d */
[----:B------:R-:W-:Y:S01]  /*11570*/  FSEL R160, R4, -INF , !P4 ;  /* 0xff80000004a07808 */ /* 0x000fe20006000000 */
[----:B----4-:R-:W-:Y:S01]  /*11580*/  FFMA.FTZ R13, R5, -UR27, R35 ;  /* 0x8000001b050d7c23 */ /* 0x010fe20008010023 */
[C---:B------:R-:W-:Y:S01]  /*11590*/  ISETP.GE.AND P4, PT, R0.reuse, R210, PT ;  /* 0x000000d20000720c */ /* 0x040fe20003f86270 */
[--C-:B------:R-:W-:Y:S01]  /*115a0*/  IMAD.IADD R5, R199, 0x1, -R0.reuse ;  /* 0x00000001c7057824 */ /* 0x100fe200078e0a00 */
[----:B------:R-:W-:Y:S01]  /*115b0*/  HMMA.16816.F32 R32, R8, R6, R44 ;  /* 0x000000060820723c */ /* 0x000fe2000000182c */
[----:B------:R-:W3:Y:S01]  /*115c0*/  I2F R15, R27 ;  /* 0x0000001b000f7306 */ /* 0x000ee20000201400 */
[----:B------:R-:W-:Y:S01]  /*115d0*/  ISETP.GE.AND P0, PT, R0, R207, PT ;  /* 0x000000cf0000720c */ /* 0x000fe20003f06270 */
[----:B-1----:R-:W-:Y:S01]  /*115e0*/  IMAD.IADD R3, R200, 0x1, -R0 ;  /* 0x00000001c8037824 */ /* 0x002fe200078e0a00 */
[----:B------:R-:W-:-:S02]  /*115f0*/  FSEL R236, R13, -INF , !P5 ;  /* 0xff8000000dec7808 */ /* 0x000fc40006800000 */
[----:B------:R-:W-:Y:S01]  /*11600*/  ISETP.LT.OR P6, PT, R0, R206, P4 ;  /* 0x000000ce0000720c */ /* 0x000fe200027c1670 */
[----:B--2---:R-:W-:Y:S01]  /*11610*/  FFMA.FTZ R6, R26, -UR27, R37 ;  /* 0x8000001b1a067c23 */ /* 0x004fe20008010025 */
[----:B------:R-:W-:Y:S01]  /*11620*/  IABS R3, R3 ;  /* 0x0000000300037213 */ /* 0x000fe20000000000 */
[----:B------:R-:W-:Y:S01]  /*11630*/  HMMA.16816.F32 R44, R20, R154, R220 ;  /* 0x0000009a142c723c */ /* 0x000fe200000018dc */
[C---:B------:R-:W-:Y:S02]  /*11640*/  ISETP.LT.OR P5, PT, R0.reuse, R204, P3 ;  /* 0x000000cc0000720c */ /* 0x040fe40001fa1670 */
[C---:B------:R-:W-:Y:S01]  /*11650*/  ISETP.LT.OR P1, PT, R0.reuse, R203, P1 ;  /* 0x000000cb0000720c */ /* 0x040fe20000f21670 */
[----:B------:R-:W-:Y:S01]  /*11660*/  IMAD.MOV.U32 R4, RZ, RZ, R3 ;  /* 0x000000ffff047224 */ /* 0x000fe200078e0003 */
[----:B------:R-:W-:Y:S02]  /*11670*/  IABS R3, R5 ;  /* 0x0000000500037213 */ /* 0x000fe40000000000 */
[----:B------:R-:W-:Y:S01]  /*11680*/  ISETP.LT.OR P2, PT, R0, R202, P0 ;  /* 0x000000ca0000720c */ /* 0x000fe20000741670 */
[----:B------:R1:W2:Y:S01]  /*11690*/  I2F R12, R4 ;  /* 0x00000004000c7306 */ /* 0x0002a20000201400 */
[----:B---3--:R-:W-:Y:S01]  /*116a0*/  FFMA.FTZ R14, R15, -UR27, R39 ;  /* 0x8000001b0f0e7c23 */ /* 0x008fe20008010027 */
[----:B------:R-:W-:-:S02]  /*116b0*/  ISETP.NE.AND P4, PT, R25, RZ, PT ;  /* 0x000000ff1900720c */ /* 0x000fc40003f85270 */
[----:B------:R-:W-:Y:S02]  /*116c0*/  ISETP.NE.AND P3, PT, R24, RZ, PT ;  /* 0x000000ff1800720c */ /* 0x000fe40003f65270 */
[----:B------:R-:W-:Y:S02]  /*116d0*/  FSEL R153, R6, -INF , !P4 ;  /* 0xff80000006997808 */ /* 0x000fe40006000000 */
[----:B------:R-:W3:Y:S01]  /*116e0*/  I2F R5, R3 ;  /* 0x0000000300057306 */ /* 0x000ee20000201400 */
[----:B------:R-:W-:Y:S02]  /*116f0*/  FSEL R163, R14, -INF , !P3 ;  /* 0xff8000000ea37808 */ /* 0x000fe40005800000 */
[----:B------:R-:W-:Y:S01]  /*11700*/  P2R R28, PR, RZ, 0x2 ;  /* 0x00000002ff1c7803 */ /* 0x000fe20000000000 */
        /* <DEDUP_REMOVED lines=10> */
[--C-:B------:R-:W-:Y:S01]  /*117b0*/  IMAD.IADD R5, R199, 0x1, -R0.reuse ;  /* 0x00000001c7057824 */ /* 0x100fe200078e0a00 */
[C---:B------:R-:W-:Y:S01]  /*117c0*/  ISETP.GE.AND P4, PT, R0.reuse, R210, PT ;  /* 0x000000d20000720c */ /* 0x040fe20003f86270 */
[----:B------:R-:W-:Y:S01]  /*117d0*/  IMAD.IADD R14, R201, 0x1, -R0 ;  /* 0x00000001c90e7824 */ /* 0x000fe200078e0a00 */
[----:B------:R-:W-:Y:S01]  /*117e0*/  ISETP.GE.AND P3, PT, R0, R209, PT ;  /* 0x000000d10000720c */ /* 0x000fe20003f66270 */
[----:B------:R-:W-:Y:S01]  /*117f0*/  IMAD.MOV.U32 R7, RZ, RZ, R4 ;  /* 0x000000ffff077224 */ /* 0x000fe200078e0004 */
[----:B------:R-:W-:-:S02]  /*11800*/  IABS R12, R5 ;  /* 0x00000005000c7213 */ /* 0x000fc40000000000 */
[C---:B------:R-:W-:Y:S01]  /*11810*/  ISETP.GE.AND P1, PT, R0.reuse, R208, PT ;  /* 0x000000d00000720c */ /* 0x040fe20003f26270 */
[----:B------:R2:W3:Y:S01]  /*11820*/  I2F R30, R7 ;  /* 0x00000007001e7306 */ /* 0x0004e20000201400 */
[C---:B------:R-:W-:Y:S02]  /*11830*/  ISETP.GE.AND P0, PT, R0.reuse, R207, PT ;  /* 0x000000cf0000720c */ /* 0x040fe40003f06270 */
[----:B------:R-:W-:Y:S01]  /*11840*/  ISETP.LT.OR P6, PT, R0, R206, P4 ;  /* 0x000000ce0000720c */ /* 0x000fe200027c1670 */
[----:B-1----:R-:W-:Y:S01]  /*11850*/  IMAD.IADD R3, R200, 0x1, -R0 ;  /* 0x00000001c8037824 */ /* 0x002fe200078e0a00 */
[C---:B------:R-:W-:Y:S02]  /*11860*/  ISETP.LT.OR P5, PT, R0.reuse, R204, P3 ;  /* 0x000000cc0000720c */ /* 0x040fe40001fa1670 */
[----:B------:R-:W-:Y:S02]  /*11870*/  ISETP.LT.OR P1, PT, R0, R203, P1 ;  /* 0x000000cb0000720c */ /* 0x000fe40000f21670 */
[----:B------:R-:W-:-:S02]  /*11880*/  IABS R4, R3 ;  /* 0x0000000300047213 */ /* 0x000fc40000000000 */
[----:B------:R-:W-:Y:S02]  /*11890*/  IADD3 R3, R2, 0x30, RZ ;  /* 0x0000003002037810 */ /* 0x000fe40007ffe0ff */
[----:B------:R-:W-:Y:S01]  /*118a0*/  ISETP.LT.OR P0, PT, R0, R202, P0 ;  /* 0x000000ca0000720c */ /* 0x000fe20000701670 */
[----:B------:R-:W-:Y:S01]  /*118b0*/  IMAD.MOV.U32 R13, RZ, RZ, R4 ;  /* 0x000000ffff0d7224 */ /* 0x000fe200078e0004 */
[----:B------:R-:W-:Y:S01]  /*118c0*/  ISETP.NE.AND P4, PT, R28, RZ, PT ;  /* 0x000000ff1c00720c */ /* 0x000fe20003f85270 */
[----:B--2---:R-:W1:Y:S01]  /*118d0*/  LDSM.16.M88.4 R4, [R189+0x1800] ;  /* 0x00180000bd04783b */ /* 0x004e620000000200 */
[----:B---3--:R-:W-:Y:S01]  /*118e0*/  FFMA.FTZ R15, R30, -UR27, R42 ;  /* 0x8000001b1e0f7c23 */ /* 0x008fe2000801002a */
[----:B------:R2:W3:Y:S01]  /*118f0*/  I2F R25, R13 ;  /* 0x0000000d00197306 */ /* 0x0004e20000201400 */
[----:B------:R-:W-:Y:S01]  /*11900*/  P2R R28, PR, RZ, 0x2 ;  /* 0x00000002ff1c7803 */ /* 0x000fe20000000000 */
[----:B------:R-:W-:-:S04]  /*11910*/  DEPBAR.LE SB0, 0x0 ;  /* 0x000080000000791a */ /* 0x000fc80000000000 */
[----:B------:R-:W-:Y:S02]  /*11920*/  FSEL R154, R15, -INF , !P2 ;  /* 0xff8000000f9a7808 */ /* 0x000fe40005000000 */
[----:B------:R-:W-:Y:S01]  /*11930*/  P2R R26, PR, RZ, 0x1 ;  /* 0x00000001ff1a7803 */ /* 0x000fe20000000000 */
[----:B------:R-:W-:Y:S01]  /*11940*/  BAR.SYNC.DEFER_BLOCKING 0x0 ;  /* 0x0000000000007b1d */ /* 0x000fe20000010000 */
[C---:B------:R-:W-:Y:S02]  /*11950*/  ISETP.GE.AND P3, PT, R3.reuse, R209, PT ;  /* 0x000000d10300720c */ /* 0x040fe40003f66270 */
[C---:B------:R-:W-:Y:S02]  /*11960*/  ISETP.GE.AND P1, PT, R3.reuse, R208, PT ;  /* 0x000000d00300720c */ /* 0x040fe40003f26270 */
[----:B------:R-:W-:Y:S01]  /*11970*/  ISETP.GE.AND P0, PT, R3, R207, PT ;  /* 0x000000cf0300720c */ /* 0x000fe20003f06270 */
[----:B--2---:R-:W-:Y:S01]  /*11980*/  IMAD.MOV.U32 R13, RZ, RZ, R12 ;  /* 0x000000ffff0d7224 */ /* 0x004fe200078e000c */
[----:B------:R-:W-:Y:S01]  /*11990*/  IABS R12, R14 ;  /* 0x0000000e000c7213 */ /* 0x000fe20000000000 */
[----:B------:R-:W-:Y:S01]  /*119a0*/  FFMA.FTZ R14, R27, -UR27, R40 ;  /* 0x8000001b1b0e7c23 */ /* 0x000fe20008010028 */
[----:B------:R-:W-:Y:S01]  /*119b0*/  ISETP.LT.OR P1, PT, R3, R203, P1 ;  /* 0x000000cb0300720c */ /* 0x000fe20000f21670 */
[----:B------:R2:W4:Y:S01]  /*119c0*/  I2F R24, R13 ;  /* 0x0000000d00187306 */ /* 0x0005220000201400 */
[----:B---3--:R-:W-:Y:S01]  /*119d0*/  FFMA.FTZ R20, R25, -UR27, R33 ;  /* 0x8000001b19147c23 */ /* 0x008fe20008010021 */
[----:B------:R-:W-:-:S02]  /*119e0*/  ISETP.LT.OR P2, PT, R3, R202, P0 ;  /* 0x000000ca0300720c */ /* 0x000fc40000741670 */
[----:B------:R-:W-:Y:S01]  /*119f0*/  FSEL R151, R14, -INF , !P4 ;  /* 0xff8000000e977808 */ /* 0x000fe20006000000 */
[----:B------:R-:W-:Y:S01]  /*11a00*/  IMAD.IADD R14, R201, 0x1, -R3 ;  /* 0x00000001c90e7824 */ /* 0x000fe200078e0a03 */
[C---:B------:R-:W-:Y:S02]  /*11a10*/  ISETP.GE.AND P4, PT, R3.reuse, R210, PT ;  /* 0x000000d20300720c */ /* 0x040fe40003f86270 */
[----:B------:R3:W-:Y:S01]  /*11a20*/  I2F R29, R12 ;  /* 0x0000000c001d7306 */ /* 0x0007e20000201400 */
[----:B------:R-:W-:Y:S02]  /*11a30*/  FSEL R166, R20, -INF , !P6 ;  /* 0xff80000014a67808 */ /* 0x000fe40007000000 */
[----:B------:R-:W-:Y:S02]  /*11a40*/  ISETP.LT.OR P6, PT, R3, R206, P4 ;  /* 0x000000ce0300720c */ /* 0x000fe400027c1670 */
[----:B------:R-:W-:Y:S01]  /*11a50*/  ISETP.NE.AND P4, PT, R28, RZ, PT ;  /* 0x000000ff1c00720c */ /* 0x000fe20003f85270 */
[----:B--2---:R-:W-:-:S02]  /*11a60*/  IMAD.IADD R13, R205, 0x1, -R0 ;  /* 0x00000001cd0d7824 */ /* 0x004fc400078e0a00 */
[----:B------:R-:W-:Y:S01]  /*11a70*/  IMAD.IADD R0, R200, 0x1, -R3 ;  /* 0x00000001c8007824 */ /* 0x000fe200078e0a03 */
[-C--:B-1----:R-:W-:Y:S01]  /*11a80*/  HMMA.16816.F32 R36, R16, R4.reuse, R228 ;  /* 0x000000041024723c */ /* 0x082fe200000018e4 */
[----:B----4-:R-:W-:Y:S01]  /*11a90*/  FFMA.FTZ R21, R24, -UR27, R35 ;  /* 0x8000001b18157c23 */ /* 0x010fe20008010023 */
[----:B------:R-:W-:Y:S02]  /*11aa0*/  IABS R13, R13 ;  /* 0x0000000d000d7213 */ /* 0x000fe40000000000 */
[----:B------:R-:W-:Y:S02]  /*11ab0*/  IABS R0, R0 ;  /* 0x0000000000007213 */ /* 0x000fe40000000000 */
[----:B------:R-:W-:Y:S01]  /*11ac0*/  FSEL R173, R21, -INF , !P5 ;  /* 0xff80000015ad7808 */ /* 0x000fe20006800000 */
[----:B---3--:R-:W-:Y:S01]  /*11ad0*/  IMAD.MOV.U32 R12, RZ, RZ, R13 ;  /* 0x000000ffff0c7224 */ /* 0x008fe200078e000d */
[----:B------:R-:W-:Y:S01]  /*11ae0*/  HMMA.16816.F32 R32, R8, R4, R48 ;  /* 0x000000040820723c */ /* 0x000fe20000001830 */
[----:B------:R-:W-:Y:S01]  /*11af0*/  IMAD.MOV.U32 R13, RZ, RZ, R0 ;  /* 0x000000ffff0d7224 */ /* 0x000fe200078e0000 */
[----:B------:R-:W-:Y:S01]  /*11b00*/  IADD3 R0, R2, 0x31, RZ ;  /* 0x0000003102007810 */ /* 0x000fe20007ffe0ff */
[----:B------:R1:W-:Y:S01]  /*11b10*/  I2F R23, R12 ;  /* 0x0000000c00177306 */ /* 0x0003e20000201400 */
[----:B------:R-:W-:-:S02]  /*11b20*/  ISETP.LT.OR P5, PT, R3, R204, P3 ;  /* 0x000000cc0300720c */ /* 0x000fc40001fa1670 */
[----:B------:R-:W-:Y:S02]  /*11b30*/  ISETP.NE.AND P3, PT, R26, RZ, PT ;  /* 0x000000ff1a00720c */ /* 0x000fe40003f65270 */
[----:B------:R-:W-:Y:S01]  /*11b40*/  P2R R21, PR, RZ, 0x2 ;  /* 0x00000002ff157803 */ /* 0x000fe20000000000 */
[----:B------:R-:W-:Y:S01]  /*11b50*/  HMMA.16816.F32 R16, R16, R6, R68 ;  /* 0x000000061010723c */ /* 0x000fe20000001844 */
[C---:B------:R-:W-:Y:S01]  /*11b60*/  ISETP.GE.AND P1, PT, R0.reuse, R208, PT ;  /* 0x000000d00000720c */ /* 0x040fe20003f26270 */
[----:B------:R-:W2:Y:S01]  /*11b70*/  I2F R22, R13 ;  /* 0x0000000d00167306 */ /* 0x000ea20000201400 */
[C---:B------:R-:W-:Y:S02]  /*11b80*/  ISETP.GE.AND P0, PT, R0.reuse, R207, PT ;  /* 0x000000cf0000720c */ /* 0x040fe40003f06270 */
[C---:B------:R-:W-:Y:S02]  /*11b90*/  ISETP.LT.OR P1, PT, R0.reuse, R203, P1 ;  /* 0x000000cb0000720c */ /* 0x040fe40000f21670 */
[----:B------:R-:W-:Y:S01]  /*11ba0*/  ISETP.LT.OR P0, PT, R0, R202, P0 ;  /* 0x000000ca0000720c */ /* 0x000fe20000701670 */
[----:B-1----:R-:W-:-:S05]  /*11bb0*/  IMAD.IADD R12, R199, 0x1, -R3 ;  /* 0x00000001c70c7824 */ /* 0x002fca00078e0a03 */
[----:B------:R-:W-:Y:S02]  /*11bc0*/  IABS R12, R12 ;  /* 0x0000000c000c7213 */ /* 0x000fe40000000000 */
[----:B--2---:R-:W-:-:S03]  /*11bd0*/  FFMA.FTZ R20, R22, -UR27, R32 ;  /* 0x8000001b16147c23 */ /* 0x004fc60008010020 */
[----:B------:R-:W-:Y:S01]  /*11be0*/  IMAD.MOV.U32 R13, RZ, RZ, R12 ;  /* 0x000000ffff0d7224 */ /* 0x000fe200078e000c */
[----:B------:R-:W-:Y:S01]  /*11bf0*/  IABS R12, R14 ;  /* 0x0000000e000c7213 */ /* 0x000fe20000000000 */
[----:B------:R-:W-:Y:S01]  /*11c00*/  IMAD.IADD R14, R205, 0x1, -R3 ;  /* 0x00000001cd0e7824 */ /* 0x000fe200078e0a03 */
[----:B------:R-:W-:Y:S01]  /*11c10*/  FSEL R223, R20, -INF , !P6 ;  /* 0xff80000014df7808 */ /* 0x000fe20007000000 */
[----:B------:R1:W2:Y:S01]  /*11c20*/  I2F R15, R13 ;  /* 0x0000000d000f7306 */ /* 0x0002a20000201400 */
[----:B------:R-:W-:-:S05]  /*11c30*/  IMAD.IADD R3, R199, 0x1, -R0 ;  /* 0x00000001c7037824 */ /* 0x000fca00078e0a00 */
[----:B------:R-:W-:Y:S02]  /*11c40*/  IABS R4, R3 ;  /* 0x0000000300047213 */ /* 0x000fe40000000000 */
[C---:B------:R-:W-:Y:S02]  /*11c50*/  IADD3 R3, R2.reuse, 0x38, RZ ;  /* 0x0000003802037810 */ /* 0x040fe40007ffe0ff */
[----:B------:R-:W-:Y:S01]  /*11c60*/  IADD3 R2, R2, 0x39, RZ ;  /* 0x0000003902027810 */ /* 0x000fe20007ffe0ff */
        /* <DEDUP_REMOVED lines=8> */
[----:B------:R-:W-:Y:S02]  /*11cf0*/  FFMA.FTZ R14, R29, -UR27, R41 ;  /* 0x8000001b1d0e7c23 */ /* 0x000fe40008010029 */
[----:B------:R1:W2:Y:S01]  /*11d00*/  I2F R24, R13 ;  /* 0x0000000d00187306 */ /* 0x0002a20000201400 */
[----:B------:R-:W-:Y:S01]  /*11d10*/  HMMA.16816.F32 R28, R8, R6, R44 ;  /* 0x00000006081c723c */ /* 0x000fe2000000182c */
[----:B------:R-:W-:Y:S01]  /*11d20*/  IMAD.MOV.U32 R5, RZ, RZ, R12 ;  /* 0x000000ffff057224 */ /* 0x000fe200078e000c */
[----:B------:R-:W-:Y:S01]  /*11d30*/  FSEL R150, R14, -INF , !P4 ;  /* 0xff8000000e967808 */ /* 0x000fe20006000000 */
[----:B------:R-:W-:Y:S01]  /*11d40*/  IMAD.IADD R12, R201, 0x1, -R0 ;  /* 0x00000001c90c7824 */ /* 0x000fe200078e0a00 */
[----:B------:R-:W-:-:S03]  /*11d50*/  ISETP.GE.AND P4, PT, R0, R210, PT ;  /* 0x000000d20000720c */ /* 0x000fc60003f86270 */
[----:B------:R4:W5:Y:S01]  /*11d60*/  I2F R22, R5 ;  /* 0x0000000500167306 */ /* 0x0009620000201400 */
[----:B------:R-:W-:Y:S01]  /*11d70*/  ISETP.LT.OR P6, PT, R0, R206, P4 ;  /* 0x000000ce0000720c */ /* 0x000fe200027c1670 */
[----:B---3--:R-:W-:Y:S01]  /*11d80*/  FFMA.FTZ R9, R25, -UR27, R36 ;  /* 0x8000001b19097c23 */ /* 0x008fe20008010024 */
[----:B------:R-:W-:-:S04]  /*11d90*/  ISETP.NE.AND P4, PT, R21, RZ, PT ;  /* 0x000000ff1500720c */ /* 0x000fc80003f85270 */
[----:B------:R-:W-:Y:S01]  /*11da0*/  FSEL R172, R9, -INF , !P4 ;  /* 0xff80000009ac7808 */ /* 0x000fe20006000000 */
[----:B-1----:R-:W-:Y:S01]  /*11db0*/  FFMA.FTZ R13, R23, -UR27, R43 ;  /* 0x8000001b170d7c23 */ /* 0x002fe2000801002b */
[----:B------:R-:W-:Y:S01]  /*11dc0*/  ISETP.GE.AND P4, PT, R3, R210, PT ;  /* 0x000000d20300720c */ /* 0x000fe20003f86270 */
[----:B--2---:R-:W-:-:S03]  /*11dd0*/  FFMA.FTZ R8, R24, -UR27, R38 ;  /* 0x8000001b18087c23 */ /* 0x004fc60008010026 */
[----:B------:R-:W-:Y:S02]  /*11de0*/  FSEL R152, R13, -INF , !P3 ;  /* 0xff8000000d987808 */ /* 0x000fe40005800000 */
[CC--:B------:R-:W-:Y:S01]  /*11df0*/  ISETP.GE.AND P3, PT, R0.reuse, R209.reuse, PT ;  /* 0x000000d10000720c */ /* 0x0c0fe20003f66270 */
[----:B----4-:R-:W-:Y:S01]  /*11e00*/  IMAD.MOV.U32 R5, RZ, RZ, R4 ;  /* 0x000000ffff057224 */ /* 0x010fe200078e0004 */
[----:B------:R-:W-:Y:S01]  /*11e10*/  IABS R4, R12 ;  /* 0x0000000c00047213 */ /* 0x000fe20000000000 */
[----:B------:R-:W-:Y:S01]  /*11e20*/  IMAD.IADD R12, R205, 0x1, -R0 ;  /* 0x00000001cd0c7824 */ /* 0x000fe200078e0a00 */
[----:B------:R-:W-:Y:S01]  /*11e30*/  ISETP.LT.OR P5, PT, R0, R204, P3 ;  /* 0x000000cc0000720c */ /* 0x000fe20001fa1670 */
[----:B------:R1:W2:Y:S01]  /*11e40*/  I2F R14, R5 ;  /* 0x00000005000e7306 */ /* 0x0002a20000201400 */
[----:B------:R-:W-:Y:S01]  /*11e50*/  IMAD.IADD R0, R199, 0x1, -R3 ;  /* 0x00000001c7007824 */ /* 0x000fe200078e0a03 */
[----:B------:R-:W-:Y:S01]  /*11e60*/  P2R R13, PR, RZ, 0x2 ;  /* 0x00000002ff0d7803 */ /* 0x000fe20000000000 */
[----:B-----5:R-:W-:Y:S01]  /*11e70*/  FFMA.FTZ R10, R22, -UR27, R33 ;  /* 0x8000001b160a7c23 */ /* 0x020fe20008010021 */
[----:B------:R-:W-:-:S02]  /*11e80*/  ISETP.GE.AND P3, PT, R3, R209, PT ;  /* 0x000000d10300720c */ /* 0x000fc40003f66270 */
[----:B------:R-:W-:Y:S02]  /*11e90*/  IABS R0, R0 ;  /* 0x0000000000007213 */ /* 0x000fe40000000000 */
[----:B------:R-:W-:Y:S02]  /*11ea0*/  FSEL R221, R10, -INF , !P6 ;  /* 0xff8000000add7808 */ /* 0x000fe40007000000 */
[C---:B------:R-:W-:Y:S02]  /*11eb0*/  ISETP.GE.AND P1, PT, R3.reuse, R208, PT ;  /* 0x000000d00300720c */ /* 0x040fe40003f26270 */
[----:B------:R-:W-:Y:S02]  /*11ec0*/  FSEL R174, R8, -INF , !P2 ;  /* 0xff80000008ae7808 */ /* 0x000fe40005000000 */
[C---:B------:R-:W-:Y:S01]  /*11ed0*/  ISETP.LT.OR P1, PT, R3.reuse, R203, P1 ;  /* 0x000000cb0300720c */ /* 0x040fe20000f21670 */
[----:B-1----:R-:W-:Y:S01]  /*11ee0*/  IMAD.MOV.U32 R5, RZ, RZ, R4 ;  /* 0x000000ffff057224 */ /* 0x002fe200078e0004 */
[----:B------:R-:W-:Y:S01]  /*11ef0*/  IABS R4, R12 ;  /* 0x0000000c00047213 */ /* 0x000fe20000000000 */
[----:B--2---:R-:W-:Y:S01]  /*11f00*/  FFMA.FTZ R11, R14, -UR27, R35 ;  /* 0x8000001b0e0b7c23 */ /* 0x004fe20008010023 */
[----:B------:R-:W-:Y:S01]  /*11f10*/  P2R R12, PR, RZ, 0x1 ;  /* 0x00000001ff0c7803 */ /* 0x000fe20000000000 */
[----:B------:R1:W2:Y:S01]  /*11f20*/  I2F R23, R5 ;  /* 0x0000000500177306 */ /* 0x0002a20000201400 */
[----:B------:R-:W-:-:S02]  /*11f30*/  ISETP.GE.AND P0, PT, R3, R207, PT ;  /* 0x000000cf0300720c */ /* 0x000fc40003f06270 */
[----:B------:R-:W-:Y:S02]  /*11f40*/  ISETP.NE.AND P6, PT, R12, RZ, PT ;  /* 0x000000ff0c00720c */ /* 0x000fe40003fc5270 */
[----:B------:R-:W-:Y:S02]  /*11f50*/  FSEL R222, R11, -INF , !P5 ;  /* 0xff8000000bde7808 */ /* 0x000fe40006800000 */
[C---:B------:R-:W-:Y:S01]  /*11f60*/  ISETP.LT.OR P5, PT, R3.reuse, R206, P4 ;  /* 0x000000ce0300720c */ /* 0x040fe200027a1670 */
[----:B------:R-:W3:Y:S01]  /*11f70*/  I2F R21, R4 ;  /* 0x0000000400157306 */ /* 0x000ee20000201400 */
[C---:B------:R-:W-:Y:S02]  /*11f80*/  ISETP.LT.OR P4, PT, R3.reuse, R204, P3 ;  /* 0x000000cc0300720c */ /* 0x040fe40001f81670 */
[----:B------:R-:W-:Y:S02]  /*11f90*/  ISETP.LT.OR P2, PT, R3, R202, P0 ;  /* 0x000000ca0300720c */ /* 0x000fe40000741670 */
[----:B------:R-:W-:-:S02]  /*11fa0*/  ISETP.NE.AND P3, PT, R13, RZ, PT ;  /* 0x000000ff0d00720c */ /* 0x000fc40003f65270 */
[----:B------:R-:W-:Y:S01]  /*11fb0*/  ISETP.GE.AND P0, PT, R2, R208, PT ;  /* 0x000000d00200720c */ /* 0x000fe20003f06270 */
[----:B-1----:R-:W-:Y:S01]  /*11fc0*/  IMAD.IADD R5, R200, 0x1, -R3 ;  /* 0x00000001c8057824 */ /* 0x002fe200078e0a03 */
[----:B------:R-:W-:Y:S01]  /*11fd0*/  P2R R10, PR, RZ, 0x2 ;  /* 0x00000002ff0a7803 */ /* 0x000fe20000000000 */
[----:B--2---:R-:W-:Y:S01]  /*11fe0*/  FFMA.FTZ R8, R23, -UR27, R37 ;  /* 0x8000001b17087c23 */ /* 0x004fe20008010025 */
[----:B------:R-:W-:Y:S02]  /*11ff0*/  ISETP.GE.AND P1, PT, R2, R209, PT ;  /* 0x000000d10200720c */ /* 0x000fe40003f26270 */
[----:B------:R-:W-:Y:S02]  /*12000*/  IABS R5, R5 ;  /* 0x0000000500057213 */ /* 0x000fe40000000000 */
[----:B------:R-:W-:Y:S01]  /*12010*/  FSEL R164, R8, -INF , !P3 ;  /* 0xff80000008a47808 */ /* 0x000fe20005800000 */
[----:B---3--:R-:W-:Y:S01]  /*12020*/  FFMA.FTZ R7, R21, -UR27, R39 ;  /* 0x8000001b15077c23 */ /* 0x008fe20008010027 */
[----:B------:R-:W-:Y:S01]  /*12030*/  ISETP.GE.AND P3, PT, R2, R210, PT ;  /* 0x000000d20200720c */ /* 0x000fe20003f66270 */
[----:B------:R-:W-:-:S02]  /*12040*/  IMAD.MOV.U32 R4, RZ, RZ, R5 ;  /* 0x000000ffff047224 */ /* 0x000fc400078e0005 */
[--C-:B------:R-:W-:Y:S01]  /*12050*/  IMAD.IADD R5, R201, 0x1, -R3.reuse ;  /* 0x00000001c9057824 */ /* 0x100fe200078e0a03 */
[----:B------:R-:W-:Y:S01]  /*12060*/  FSEL R171, R7, -INF , !P6 ;  /* 0xff80000007ab7808 */ /* 0x000fe20007000000 */
[----:B------:R1:W-:Y:S01]  /*12070*/  I2F R20, R4 ;  /* 0x0000000400147306 */ /* 0x0003e20000201400 */
[C---:B------:R-:W-:Y:S02]  /*12080*/  ISETP.LT.OR P6, PT, R2.reuse, R206, P3 ;  /* 0x000000ce0200720c */ /* 0x040fe40001fc1670 */
[----:B------:R-:W-:Y:S02]  /*12090*/  ISETP.LT.OR P3, PT, R2, R203, P0 ;  /* 0x000000cb0200720c */ /* 0x000fe40000761670 */
[----:B------:R-:W-:Y:S01]  /*120a0*/  ISETP.NE.AND P0, PT, R10, RZ, PT ;  /* 0x000000ff0a00720c */ /* 0x000fe20003f05270 */
[----:B-1----:R-:W-:Y:S01]  /*120b0*/  IMAD.MOV.U32 R4, RZ, RZ, R0 ;  /* 0x000000ffff047224 */ /* 0x002fe200078e0000 */
[----:B------:R-:W-:Y:S01]  /*120c0*/  IABS R0, R5 ;  /* 0x0000000500007213 */ /* 0x000fe20000000000 */
[----:B------:R-:W-:-:S02]  /*120d0*/  IMAD.IADD R5, R205, 0x1, -R3 ;  /* 0x00000001cd057824 */ /* 0x000fc400078e0a03 */
[----:B------:R1:W2:Y:S02]  /*120e0*/  I2F R14, R4 ;  /* 0x00000004000e7306 */ /* 0x0002a40000201400 */
[----:B-1----:R-:W-:Y:S01]  /*120f0*/  IMAD.MOV.U32 R4, RZ, RZ, R0 ;  /* 0x000000ffff047224 */ /* 0x002fe200078e0000 */
[----:B------:R-:W-:Y:S01]  /*12100*/  IABS R0, R5 ;  /* 0x0000000500007213 */ /* 0x000fe20000000000 */
[----:B------:R-:W-:-:S04]  /*12110*/  IMAD.IADD R5, R200, 0x1, -R2 ;  /* 0x00000001c8057824 */ /* 0x000fc800078e0a02 */
[----:B------:R1:W-:Y:S01]  /*12120*/  I2F R15, R4 ;  /* 0x00000004000f7306 */ /* 0x0003e20000201400 */
[----:B--2---:R-:W-:-:S05]  /*12130*/  FFMA.FTZ R6, R14, -UR27, R30 ;  /* 0x8000001b0e067c23 */ /* 0x004fca000801001e */
[----:B------:R-:W-:Y:S02]  /*12140*/  FSEL R220, R6, -INF , !P4 ;  /* 0xff80000006dc7808 */ /* 0x000fe40006000000 */
[----:B------:R-:W-:Y:S01]  /*12150*/  ISETP.GE.AND P4, PT, R2, R207, PT ;  /* 0x000000cf0200720c */ /* 0x000fe20003f86270 */
[----:B-1----:R-:W-:Y:S01]  /*12160*/  IMAD.MOV.U32 R4, RZ, RZ, R0 ;  /* 0x000000ffff047224 */ /* 0x002fe200078e0000 */
[----:B------:R-:W-:Y:S01]  /*12170*/  IABS R0, R5 ;  /* 0x0000000500007213 */ /* 0x000fe20000000000 */
[----:B------:R-:W-:Y:S02]  /*12180*/  FFMA.FTZ R5, R20, -UR27, R28 ;  /* 0x8000001b14057c23 */ /* 0x000fe4000801001c */
[----:B------:R1:W2:Y:S03]  /*12190*/  I2F R12, R4 ;  /* 0x00000004000c7306 */ /* 0x0002a60000201400 */
[----:B------:R-:W-:-:S02]  /*121a0*/  FSEL R215, R5, -INF , !P5 ;  /* 0xff80000005d77808 */ /* 0x000fc40006800000 */
[C---:B------:R-:W-:Y:S02]  /*121b0*/  ISETP.LT.OR P5, PT, R2.reuse, R204, P1 ;  /* 0x000000cc0200720c */ /* 0x040fe40000fa1670 */
[----:B------:R-:W-:Y:S01]  /*121c0*/  ISETP.LT.OR P1, PT, R2, R202, P4 ;  /* 0x000000ca0200720c */ /* 0x000fe20002721670 */
[----:B------:R3:W4:Y:S01]  /*121d0*/  I2F R11, R0 ;  /* 0x00000000000b7306 */ /* 0x0007220000201400 */
[----:B-1----:R-:W-:-:S05]  /*121e0*/  IMAD.IADD R4, R199, 0x1, -R2 ;  /* 0x00000001c7047824 */ /* 0x002fca00078e0a02 */
[----:B------:R-:W-:Y:S01]  /*121f0*/  IABS R3, R4 ;  /* 0x0000000400037213 */ /* 0x000fe20000000000 */
[--C-:B------:R-:W-:Y:S02]  /*12200*/  IMAD.IADD R4, R205, 0x1, -R2.reuse ;  /* 0x00000001cd047824 */ /* 0x100fe400078e0a02 */
[----:B---3--:R-:W-:Y:S01]  /*12210*/  IMAD.IADD R0, R201, 0x1, -R2 ;  /* 0x00000001c9007824 */ /* 0x008fe200078e0a02 */
[----:B------:R1:W3:Y:S01]  /*12220*/  I2F R9, R3 ;  /* 0x0000000300097306 */ /* 0x0002e20000201400 */
[----:B--2---:R-:W-:Y:S02]  /*12230*/  FFMA.FTZ R2, R12, -UR27, R18 ;  /* 0x8000001b0c027c23 */ /* 0x004fe40008010012 */
[----:B----4-:R-:W-:Y:S01]  /*12240*/  FFMA.FTZ R6, R11, -UR27, R29 ;  /* 0x8000001b0b067c23 */ /* 0x010fe2000801001d */
[----:B------:R-:W-:Y:S02]  /*12250*/  IABS R0, R0 ;  /* 0x0000000000007213 */ /* 0x000fe40000000000 */
[----:B------:R-:W-:-:S02]  /*12260*/  FSEL R165, R2, -INF , !P2 ;  /* 0xff80000002a57808 */ /* 0x000fc40005000000 */
[----:B------:R-:W-:Y:S02]  /*12270*/  ISETP.NE.AND P2, PT, R238, RZ, PT ;  /* 0x000000ffee00720c */ /* 0x000fe40003f45270 */
[----:B------:R-:W-:Y:S01]  /*12280*/  FSEL R178, R6, -INF , !P6 ;  /* 0xff80000006b27808 */ /* 0x000fe20007000000 */
[----:B-1----:R-:W-:Y:S01]  /*12290*/  IMAD.MOV.U32 R3, RZ, RZ, R0 ;  /* 0x000000ffff037224 */ /* 0x002fe200078e0000 */
[----:B------:R-:W-:Y:S01]  /*122a0*/  IABS R0, R4 ;  /* 0x0000000400007213 */ /* 0x000fe20000000000 */
[----:B---3--:R-:W-:Y:S02]  /*122b0*/  FFMA.FTZ R5, R9, -UR27, R31 ;  /* 0x8000001b09057c23 */ /* 0x008fe4000801001f */
[----:B------:R-:W1:Y:S03]  /*122c0*/  I2F R4, R3 ;  /* 0x0000000300047306 */ /* 0x000e660000201400 */
[----:B------:R-:W-:-:S05]  /*122d0*/  FSEL R214, R5, -INF , !P5 ;  /* 0xff80000005d67808 */ /* 0x000fca0006800000 */
[----:B------:R2:W3:Y:S01]  /*122e0*/  I2F R3, R0 ;  /* 0x0000000000037306 */ /* 0x0004e20000201400 */
[----:B-1----:R-:W-:-:S05]  /*122f0*/  FFMA.FTZ R4, R4, -UR27, R17 ;  /* 0x8000001b04047c23 */ /* 0x002fca0008010011 */
[----:B------:R-:W-:Y:S01]  /*12300*/  FSEL R155, R4, -INF , !P3 ;  /* 0xff800000049b7808 */ /* 0x000fe20005800000 */
[----:B--2---:R-:W-:-:S05]  /*12310*/  FFMA.FTZ R0, R15, -UR27, R16 ;  /* 0x8000001b0f007c23 */ /* 0x004fca0008010010 */
[----:B------:R-:W-:Y:S01]  /*12320*/  FSEL R161, R0, -INF , !P0 ;  /* 0xff80000000a17808 */ /* 0x000fe20004000000 */
[----:B---3--:R-:W-:Y:S01]  /*12330*/  FFMA.FTZ R0, R3, -UR27, R19 ;  /* 0x8000001b03007c23 */ /* 0x008fe20008010013 */
[----:B------:R-:W-:-:S04]  /*12340*/  PLOP3.LUT P0, PT, PT, PT, UP0, 0x80, 0x0 ;  /* 0x000000000000781c */ /* 0x000fc80003f0f008 */
[----:B------:R-:W-:-:S09]  /*12350*/  FSEL R167, R0, -INF , !P1 ;  /* 0xff80000000a77808 */ /* 0x000fd20004800000 */
        /* <DEDUP_REMOVED lines=24> */
[C---:B------:R-:W-:Y:S02]  /*124e0*/  @!P2 LEA R4, P0, R5.reuse, c[0x0][0x168], 0x1 ;  /* 0x00005a000504aa11 */ /* 0x040fe400078008ff */
        /* <DEDUP_REMOVED lines=30> */
.L_x_1754:
[----:B------:R-:W-:Y:S05]  /*126d0*/  BSYNC B0 ;  /* 0x0000000000007941 */ /* 0x000fea0003800000 */
.L_x_1753:
[----:B------:R-:W0:Y:S02]  /*126e0*/  LDGDEPBAR ;  /* 0x00000000000079af */ /* 0x000e240000000000 */
.L_x_1752:
[----:B------:R-:W-:Y:S01]  /*126f0*/  FMNMX.FTZ R0, R217, R58, !PT ;  /* 0x0000003ad9007209 */ /* 0x000fe20007810000 */
[----:B------:R-:W-:Y:S01]  /*12700*/  USHF.L.U32 UR4, UR35, 0x1, URZ ;  /* 0x0000000123047899 */ /* 0x000fe2000800063f */
[----:B-1----:R-:W-:Y:S01]  /*12710*/  IADD3 R3, R244, 0x4, RZ ;  /* 0x00000004f4037810 */ /* 0x002fe20007ffe0ff */
[----:B------:R-:W1:Y:S01]  /*12720*/  LDC.U8 R146, c[0x0][0x2d8] ;  /* 0x0000b600ff927b82 */ /* 0x000e620000000000 */
[----:B------:R-:W-:Y:S01]  /*12730*/  FMNMX.FTZ R0, R56, R0, !PT ;  /* 0x0000000038007209 */ /* 0x000fe20007810000 */
[----:B------:R-:W-:Y:S01]  /*12740*/  LDSM.16.MT88.4 R24, [R185+0x6000] ;  /* 0x00600000b918783b */ /* 0x000fe20000004200 */
[----:B------:R-:W-:Y:S02]  /*12750*/  IMAD.MOV.U32 R48, RZ, RZ, R242 ;  /* 0x000000ffff307224 */ /* 0x000fe400078e00f2 */
[----:B------:R-:W-:Y:S01]  /*12760*/  FMNMX.FTZ R0, R54, R0, !PT ;  /* 0x0000000036007209 */ /* 0x000fe20007810000 */
[----:B------:R-:W-:Y:S01]  /*12770*/  IMAD.WIDE.U32 R230, R3, -0x326172a9, RZ ;  /* 0xcd9e8d5703e67825 */ /* 0x000fe200078e00ff */
[----:B------:R-:W-:Y:S02]  /*12780*/  LDSM.16.MT88.4 R20, [R188+0x6000] ;  /* 0x00600000bc14783b */ /* 0x000fe40000004200 */
[----:B------:R-:W-:Y:S01]  /*12790*/  FMNMX.FTZ R0, R52, R0, !PT ;  /* 0x0000000034007209 */ /* 0x000fe20007810000 */
[----:B------:R-:W-:Y:S01]  /*127a0*/  IMAD.MOV.U32 R49, RZ, RZ, R240 ;  /* 0x000000ffff317224 */ /* 0x000fe200078e00f0 */
[----:B------:R-:W-:Y:S01]  /*127b0*/  LOP3.LUT R3, R231, R243, RZ, 0x3c, !PT ;  /* 0x000000f3e7037212 */ /* 0x000fe200078e3cff */
[----:B------:R-:W-:Y:S01]  /*127c0*/  LDSM.16.MT88.4 R28, [R186+0x6000] ;  /* 0x00600000ba1c783b */ /* 0x000fe20000004200 */
[----:B------:R-:W-:Y:S01]  /*127d0*/  FMNMX.FTZ R0, R62, R0, !PT ;  /* 0x000000003e007209 */ /* 0x000fe20007810000 */
[----:B------:R-:W-:-:S02]  /*127e0*/  IMAD.MOV.U32 R50, RZ, RZ, R239 ;  /* 0x000000ffff327224 */ /* 0x000fc400078e00ef */
[----:B------:R-:W-:Y:S01]  /*127f0*/  IMAD.WIDE.U32 R42, R3, -0x2daee0ad, RZ ;  /* 0xd2511f53032a7825 */ /* 0x000fe200078e00ff */
[----:B------:R-:W-:Y:S01]  /*12800*/  FMNMX.FTZ R0, R61, R0, !PT ;  /* 0x000000003d007209 */ /* 0x000fe20007810000 */
[----:B------:R-:W-:Y:S02]  /*12810*/  LDSM.16.MT88.4 R32, [R187+0x6000] ;  /* 0x00600000bb20783b */ /* 0x000fe40000004200 */
[----:B------:R-:W-:Y:S01]  /*12820*/  IMAD.MOV.U32 R45, RZ, RZ, R241 ;  /* 0x000000ffff2d7224 */ /* 0x000fe200078e00f1 */
        /* <DEDUP_REMOVED lines=20> */
[----:B-1----:R-:W-:Y:S01]  /*12970*/  PRMT R146, R146, 0x7054, R146 ;  /* 0x0000705492927816 */ /* 0x002fe20000000092 */
[----:B------:R-:W1:Y:S01]  /*12980*/  SHFL.BFLY PT, R2, R0, 0x2, 0x1f ;  /* 0x0c401f0000027f89 */ /* 0x000e6200000e0000 */
[----:B------:R-:W-:-:S04]  /*12990*/  FMNMX.FTZ R4, R154, R4, !PT ;  /* 0x000000049a047209 */ /* 0x000fc80007810000 */
[----:B------:R-:W-:-:S04]  /*129a0*/  FMNMX.FTZ R4, R152, R4, !PT ;  /* 0x0000000498047209 */ /* 0x000fc80007810000 */
[----:B------:R-:W-:-:S04]  /*129b0*/  FMNMX.FTZ R4, R174, R4, !PT ;  /* 0x00000004ae047209 */ /* 0x000fc80007810000 */
[----:B------:R-:W-:-:S04]  /*129c0*/  FMNMX.FTZ R4, R171, R4, !PT ;  /* 0x00000004ab047209 */ /* 0x000fc80007810000 */
[----:B------:R-:W-:-:S04]  /*129d0*/  FMNMX.FTZ R4, R165, R4, !PT ;  /* 0x00000004a5047209 */ /* 0x000fc80007810000 */
[----:B------:R-:W-:Y:S02]  /*129e0*/  FMNMX.FTZ R4, R167, R4, !PT ;  /* 0x00000004a7047209 */ /* 0x000fe40007810000 */
[----:B-1----:R-:W-:Y:S01]  /*129f0*/  FMNMX.FTZ R0, R0, R2, !PT ;  /* 0x0000000200007209 */ /* 0x002fe20007810000 */
        /* <DEDUP_REMOVED lines=27> */
[----:B------:R-:W-:Y:S01]  /*12bb0*/  FFMA.FTZ R0, R56, c[0x0][0x23c], -R12 ;  /* 0x00008f0038007a23 */ /* 0x000fe2000001080c */
[----:B------:R-:W-:Y:S01]  /*12bc0*/  LOP3.LUT R2, R39, UR7, R2, 0x96, !PT ;  /* 0x0000000727027c12 */ /* 0x000fe2000f8e9602 */
[----:B------:R-:W-:Y:S01]  /*12bd0*/  IMAD.WIDE.U32 R16, R6, -0x326172a9, RZ ;  /* 0xcd9e8d5706107825 */ /* 0x000fe200078e00ff */
[----:B-1----:R-:W-:Y:S01]  /*12be0*/  FMNMX.FTZ R70, R4, R70, !PT ;  /* 0x0000004604467209 */ /* 0x002fe20007810000 */
[----:B------:R1:W-:Y:S02]  /*12bf0*/  MUFU.EX2 R251, R0 ;  /* 0x0000000000fb7308 */ /* 0x0003e40000000800 */
[----:B------:R-:W-:Y:S01]  /*12c00*/  IMAD.WIDE.U32 R2, R2, -0x326172a9, RZ ;  /* 0xcd9e8d5702027825 */ /* 0x000fe200078e00ff */
[----:B------:R-:W-:-:S03]  /*12c10*/  FSETP.NEU.FTZ.AND P0, PT, R70, -INF , PT ;  /* 0xff8000004600780b */ /* 0x000fc60003f1d000 */
[--C-:B------:R-:W-:Y:S01]  /*12c20*/  FFMA.FTZ R5, R58, c[0x0][0x23c], -R12.reuse ;  /* 0x00008f003a057a23 */ /* 0x100fe2000001080c */
[----:B------:R-:W-:Y:S01]  /*12c30*/  LOP3.LUT R7, R2, 0xff, RZ, 0xc0, !PT ;  /* 0x000000ff02077812 */ /* 0x000fe200078ec0ff */
[----:B------:R-:W-:Y:S01]  /*12c40*/  FFMA.FTZ R4, R54, c[0x0][0x23c], -R12 ;  /* 0x00008f0036047a23 */ /* 0x000fe2000001080c */
[----:B------:R-:W-:Y:S01]  /*12c50*/  SHF.R.U32.HI R9, RZ, 0x18, R2 ;  /* 0x00000018ff097819 */ /* 0x000fe20000011602 */
[----:B------:R-:W-:Y:S01]  /*12c60*/  FMUL.FTZ R6, R70, c[0x0][0x23c] ;  /* 0x00008f0046067a20 */ /* 0x000fe20000410000 */
[----:B------:R2:W-:Y:S01]  /*12c70*/  MUFU.EX2 R252, R5 ;  /* 0x0000000500fc7308 */ /* 0x0005e20000000800 */
[----:B------:R-:W-:Y:S01]  /*12c80*/  FFMA.FTZ R8, R52, c[0x0][0x23c], -R12 ;  /* 0x00008f0034087a23 */ /* 0x000fe2000001080c */
[----:B-1----:R-:W-:Y:S02]  /*12c90*/  LOP3.LUT R0, R3, UR17, R16, 0x96, !PT ;  /* 0x0000001103007c12 */ /* 0x002fe4000f8e9610 */
[----:B------:R-:W-:-:S04]  /*12ca0*/  LOP3.LUT R3, R2, 0xffff, RZ, 0xc0, !PT ;  /* 0x0000ffff02037812 */ /* 0x000fc800078ec0ff */
[----:B------:R1:W-:Y:S01]  /*12cb0*/  MUFU.EX2 R250, R4 ;  /* 0x0000000400fa7308 */ /* 0x0003e20000000800 */
[----:B--2---:R-:W-:-:S07]  /*12cc0*/  SHF.R.U32.HI R5, RZ, 0x8, R3 ;  /* 0x00000008ff057819 */ /* 0x004fce0000011603 */
[----:B------:R2:W3:Y:S01]  /*12cd0*/  MUFU.EX2 R249, R8 ;  /* 0x0000000800f97308 */ /* 0x0004e20000000800 */
[----:B------:R-:W-:Y:S02]  /*12ce0*/  FSEL R3, R6, RZ, P0 ;  /* 0x000000ff06037208 */ /* 0x000fe40000000000 */
[----:B------:R-:W-:Y:S02]  /*12cf0*/  PRMT R11, R7, 0x5410, R5 ;  /* 0x00005410070b7816 */ /* 0x000fe40000000005 */
[--C-:B------:R-:W-:Y:S02]  /*12d00*/  SHF.R.U32.HI R5, RZ, 0x10, R0.reuse ;  /* 0x00000010ff057819 */ /* 0x100fe40000011600 */
[----:B------:R-:W-:Y:S02]  /*12d10*/  SHF.R.U32.HI R6, RZ, 0x18, R0 ;  /* 0x00000018ff067819 */ /* 0x000fe40000011600 */
[----:B-1----:R-:W-:Y:S02]  /*12d20*/  SHF.R.U32.HI R4, RZ, 0x10, R2 ;  /* 0x00000010ff047819 */ /* 0x002fe40000011602 */
[----:B------:R-:W-:-:S02]  /*12d30*/  LOP3.LUT R2, R0, 0xffff, RZ, 0xc0, !PT ;  /* 0x0000ffff00027812 */ /* 0x000fc400078ec0ff */
[----:B------:R-:W-:Y:S01]  /*12d40*/  LOP3.LUT R7, R4, 0xff, RZ, 0xc0, !PT ;  /* 0x000000ff04077812 */ /* 0x000fe200078ec0ff */
[----:B------:R-:W-:Y:S01]  /*12d50*/  FFMA.FTZ R4, R55, c[0x0][0x23c], -R3 ;  /* 0x00008f0037047a23 */ /* 0x000fe20000010803 */
[----:B------:R-:W-:Y:S02]  /*12d60*/  SHF.R.U32.HI R2, RZ, 0x8, R2 ;  /* 0x00000008ff027819 */ /* 0x000fe40000011602 */
[----:B--2---:R-:W-:Y:S01]  /*12d70*/  LOP3.LUT R8, R0, 0xff, RZ, 0xc0, !PT ;  /* 0x000000ff00087812 */ /* 0x004fe200078ec0ff */
[----:B------:R1:W-:Y:S01]  /*12d80*/  MUFU.EX2 R248, R4 ;  /* 0x0000000400f87308 */ /* 0x0003e20000000800 */
[----:B------:R-:W-:Y:S02]  /*12d90*/  LOP3.LUT R0, R5, 0xff, RZ, 0xc0, !PT ;  /* 0x000000ff05007812 */ /* 0x000fe400078ec0ff */
[----:B------:R-:W-:Y:S02]  /*12da0*/  FSEL R5, R71, RZ, P1 ;  /* 0x000000ff47057208 */ /* 0x000fe40000800000 */
[----:B------:R-:W-:-:S02]  /*12db0*/  PRMT R14, R8, 0x5410, R2 ;  /* 0x00005410080e7816 */ /* 0x000fc40000000002 */
[----:B------:R-:W-:Y:S01]  /*12dc0*/  PRMT R13, R0, 0x5410, R6 ;  /* 0x00005410000d7816 */ /* 0x000fe20000000006 */
[----:B------:R-:W-:Y:S01]  /*12dd0*/  FFMA.FTZ R0, R60, c[0x0][0x23c], -R3 ;  /* 0x00008f003c007a23 */ /* 0x000fe20000010803 */
[----:B------:R-:W-:Y:S01]  /*12de0*/  FSEL R2, R70, RZ, P0 ;  /* 0x000000ff46027208 */ /* 0x000fe20000000000 */
[----:B------:R-:W-:Y:S01]  /*12df0*/  FADD.FTZ R8, R217, -R5 ;  /* 0x80000005d9087221 */ /* 0x000fe20000010000 */
[----:B------:R-:W-:Y:S01]  /*12e00*/  PRMT R10, R7, 0x5410, R9 ;  /* 0x00005410070a7816 */ /* 0x000fe20000000009 */
[----:B------:R2:W-:Y:S01]  /*12e10*/  MUFU.EX2 R246, R0 ;  /* 0x0000000000f67308 */ /* 0x0005e20000000800 */
[----:B------:R-:W-:Y:S01]  /*12e20*/  FMNMX.FTZ R7, R218, R226, !PT ;  /* 0x000000e2da077209 */ /* 0x000fe20007810000 */
[----:B------:R-:W-:Y:S01]  /*12e30*/  FADD.FTZ R9, R216, -R2 ;  /* 0x80000002d8097221 */ /* 0x000fe20000010000 */
[----:B---3--:R-:W-:Y:S01]  /*12e40*/  F2FP.PACK_AB R2, R249, R250 ;  /* 0x000000faf902723e */ /* 0x008fe200000000ff */
[----:B-1----:R-:W-:Y:S02]  /*12e50*/  FFMA.FTZ R4, R53, c[0x0][0x23c], -R3 ;  /* 0x00008f0035047a23 */ /* 0x002fe40000010803 */
[----:B------:R-:W-:-:S02]  /*12e60*/  FMUL.FTZ R9, R9, c[0x0][0x23c] ;  /* 0x00008f0009097a20 */ /* 0x000fc40000410000 */
[----:B------:R1:W3:Y:S01]  /*12e70*/  MUFU.EX2 R247, R4 ;  /* 0x0000000400f77308 */ /* 0x0002e20000000800 */
[----:B------:R-:W-:Y:S02]  /*12e80*/  FMUL.FTZ R8, R8, c[0x0][0x23c] ;  /* 0x00008f0008087a20 */ /* 0x000fe40000410000 */
[----:B------:R-:W-:Y:S01]  /*12e90*/  IMAD.WIDE.U32 R216, R244, -0x326172a9, RZ ;  /* 0xcd9e8d57f4d87825 */ /* 0x000fe200078e00ff */
[----:B--2---:R-:W-:-:S04]  /*12ea0*/  HSET2.LE.AND R0, R11, R146, PT ;  /* 0x000000920b007233 */ /* 0x004fc80003803000 */
[----:B------:R-:W2:Y:S01]  /*12eb0*/  MUFU.EX2 R144, R9 ;  /* 0x0000000900907308 */ /* 0x000ea20000000800 */
[----:B------:R-:W-:Y:S01]  /*12ec0*/  LOP3.LUT R6, R0, R2, RZ, 0xc0, !PT ;  /* 0x0000000200067212 */ /* 0x000fe200078ec0ff */
[----:B------:R-:W-:Y:S01]  /*12ed0*/  HSET2.LE.AND R0, R10, R146, PT ;  /* 0x000000920a007233 */ /* 0x000fe20003803000 */
[----:B-1----:R-:W-:-:S05]  /*12ee0*/  FMNMX.FTZ R4, R219, R182, !PT ;  /* 0x000000b6db047209 */ /* 0x002fca0007810000 */
[----:B------:R-:W1:Y:S01]  /*12ef0*/  MUFU.EX2 R145, R8 ;  /* 0x0000000800917308 */ /* 0x000e620000000800 */
[----:B---3--:R-:W-:Y:S02]  /*12f00*/  F2FP.PACK_AB R2, R247, R248 ;  /* 0x000000f8f702723e */ /* 0x008fe400000000ff */
[----:B------:R-:W-:Y:S01]  /*12f10*/  FMNMX.FTZ R5, R183, R4, !PT ;  /* 0x00000004b7057209 */ /* 0x000fe20007810000 */
[----:B------:R-:W-:-:S03]  /*12f20*/  FFMA.FTZ R4, R57, c[0x0][0x23c], -R3 ;  /* 0x00008f0039047a23 */ /* 0x000fc60000010803 */
[----:B------:R-:W-:Y:S01]  /*12f30*/  FMNMX.FTZ R5, R180, R5, !PT ;  /* 0x00000005b4057209 */ /* 0x000fe20007810000 */
[----:B------:R3:W4:Y:S01]  /*12f40*/  MUFU.EX2 R245, R4 ;  /* 0x0000000400f57308 */ /* 0x0007220000000800 */
[-C--:B--2---:R-:W-:Y:S02]  /*12f50*/  FMUL.FTZ R86, R86, R144.reuse ;  /* 0x0000009056567220 */ /* 0x084fe40000410000 */
[----:B------:R-:W-:Y:S01]  /*12f60*/  FMNMX.FTZ R5, R63, R5, !PT ;  /* 0x000000053f057209 */ /* 0x000fe20007810000 */
[-C--:B------:R-:W-:Y:S02]  /*12f70*/  FMUL.FTZ R87, R87, R144.reuse ;  /* 0x0000009057577220 */ /* 0x080fe40000410000 */
[----:B------:R-:W-:Y:S01]  /*12f80*/  FMUL.FTZ R90, R90, R144 ;  /* 0x000000905a5a7220 */ /* 0x000fe20000410000 */
[----:B------:R-:W-:Y:S01]  /*12f90*/  FMNMX.FTZ R5, R177, R5, !PT ;  /* 0x00000005b1057209 */ /* 0x000fe20007810000 */
[-C--:B-1----:R-:W-:Y:S02]  /*12fa0*/  FMUL.FTZ R84, R84, R145.reuse ;  /* 0x0000009154547220 */ /* 0x082fe40000410000 */
[----:B------:R-:W-:-:S02]  /*12fb0*/  FMUL.FTZ R85, R85, R145 ;  /* 0x0000009155557220 */ /* 0x000fc40000410000 */
[-C--:B------:R-:W-:Y:S02]  /*12fc0*/  FMUL.FTZ R88, R88, R145.reuse ;  /* 0x0000009158587220 */ /* 0x080fe40000410000 */
[----:B------:R-:W-:Y:S01]  /*12fd0*/  FMUL.FTZ R89, R89, R145 ;  /* 0x0000009159597220 */ /* 0x000fe20000410000 */
[----:B---3--:R-:W-:Y:S01]  /*12fe0*/  FMNMX.FTZ R4, R227, R7, !PT ;  /* 0x00000007e3047209 */ /* 0x008fe20007810000 */
        /* <DEDUP_REMOVED lines=8> */
[----:B------:R-:W-:Y:S01]  /*13070*/  FMUL.FTZ R102, R102, R144 ;  /* 0x0000009066667220 */ /* 0x000fe20000410000 */
[----:B------:R-:W-:Y:S01]  /*13080*/  FMNMX.FTZ R4, R162, R2, !PT ;  /* 0x00000002a2047209 */ /* 0x000fe20007810000 */
[----:B------:R-:W-:Y:S01]  /*13090*/  FMUL.FTZ R103, R103, R144 ;  /* 0x0000009067677220 */ /* 0x000fe20000410000 */
[----:B------:R-:W-:Y:S01]  /*130a0*/  FMNMX.FTZ R9, R232, R0, !PT ;  /* 0x00000000e8097209 */ /* 0x000fe20007810000 */
[----:B------:R-:W-:Y:S01]  /*130b0*/  HSET2.LE.AND R0, R14, R146, PT ;  /* 0x000000920e007233 */ /* 0x000fe20003803000 */
[----:B------:R-:W-:Y:S01]  /*130c0*/  F2FP.PACK_AB R2, R251, R252 ;  /* 0x000000fcfb02723e */ /* 0x000fe200000000ff */
[-C--:B------:R-:W-:Y:S01]  /*130d0*/  FMUL.FTZ R104, R104, R145.reuse ;  /* 0x0000009168687220 */ /* 0x080fe20000410000 */
[----:B------:R-:W-:Y:S01]  /*130e0*/  FMNMX.FTZ R10, R158, R4, !PT ;  /* 0x000000049e0a7209 */ /* 0x000fe20007810000 */
[----:B------:R-:W-:Y:S01]  /*130f0*/  FMUL.FTZ R105, R105, R145 ;  /* 0x0000009169697220 */ /* 0x000fe20000410000 */
[----:B------:R-:W-:Y:S01]  /*13100*/  LOP3.LUT R4, R0, R2, RZ, 0xc0, !PT ;  /* 0x0000000200047212 */ /* 0x000fe200078ec0ff */
[-C--:B------:R-:W-:Y:S01]  /*13110*/  FMUL.FTZ R106, R106, R144.reuse ;  /* 0x000000906a6a7220 */ /* 0x080fe20000410000 */
        /* <DEDUP_REMOVED lines=30> */
[----:B----4-:R-:W-:Y:S01]  /*13300*/  F2FP.PACK_AB R8, R245, R246 ;  /* 0x000000f6f508723e */ /* 0x010fe200000000ff */
[----:B------:R-:W-:Y:S01]  /*13310*/  FMUL.FTZ R138, R138, R144 ;  /* 0x000000908a8a7220 */ /* 0x000fe20000410000 */
[----:B------:R-:W-:Y:S01]  /*13320*/  FMNMX.FTZ R0, R178, R0, !PT ;  /* 0x00000000b2007209 */ /* 0x000fe20007810000 */
[----:B------:R-:W-:Y:S01]  /*13330*/  FMUL.FTZ R139, R139, R144 ;  /* 0x000000908b8b7220 */ /* 0x000fe20000410000 */
[----:B------:R-:W-:Y:S01]  /*13340*/  FMNMX.FTZ R2, R222, R2, !PT ;  /* 0x00000002de027209 */ /* 0x000fe20007810000 */
[----:B------:R-:W-:Y:S01]  /*13350*/  FFMA.FTZ R13, R147, c[0x0][0x23c], -R12 ;  /* 0x00008f00930d7a23 */ /* 0x000fe2000001080c */
[----:B------:R-:W-:-:S02]  /*13360*/  LOP3.LUT R5, R5, R8, RZ, 0xc0, !PT ;  /* 0x0000000805057212 */ /* 0x000fc400078ec0ff */
[----:B------:R-:W1:Y:S01]  /*13370*/  SHFL.BFLY PT, R8, R0, 0x2, 0x1f ;  /* 0x0c401f0000087f89 */ /* 0x000e6200000e0000 */
[----:B------:R-:W-:-:S04]  /*13380*/  FMNMX.FTZ R2, R220, R2, !PT ;  /* 0x00000002dc027209 */ /* 0x000fc80007810000 */
[----:B------:R-:W-:Y:S01]  /*13390*/  FMNMX.FTZ R2, R214, R2, !PT ;  /* 0x00000002d6027209 */ /* 0x000fe20007810000 */
[C---:B------:R-:W-:Y:S08]  /*133a0*/  HMMA.16816.F32 R84, R4.reuse, R24, R84 ;  /* 0x000000180454723c */ /* 0x040ff00000001854 */
[C---:B------:R-:W-:Y:S08]  /*133b0*/  HMMA.16816.F32 R88, R4.reuse, R26, R88 ;  /* 0x0000001a0458723c */ /* 0x040ff00000001858 */
[----:B------:R-:W-:Y:S01]  /*133c0*/  HMMA.16816.F32 R100, R4, R20, R100 ;  /* 0x000000140464723c */ /* 0x000fe20000001864 */
[----:B-1----:R-:W-:-:S07]  /*133d0*/  FMNMX.FTZ R0, R0, R8, !PT ;  /* 0x0000000800007209 */ /* 0x002fce0007810000 */
[C---:B------:R-:W-:Y:S08]  /*133e0*/  HMMA.16816.F32 R104, R4.reuse, R22, R104 ;  /* 0x000000160468723c */ /* 0x040ff00000001868 */
[C---:B------:R-:W-:Y:S08]  /*133f0*/  HMMA.16816.F32 R116, R4.reuse, R28, R116 ;  /* 0x0000001c0474723c */ /* 0x040ff00000001874 */
[C---:B------:R-:W-:Y:S08]  /*13400*/  HMMA.16816.F32 R120, R4.reuse, R30, R120 ;  /* 0x0000001e0478723c */ /* 0x040ff00000001878 */
[C---:B------:R-:W-:Y:S08]  /*13410*/  HMMA.16816.F32 R132, R4.reuse, R32, R132 ;  /* 0x000000200484723c */ /* 0x040ff00000001884 */
[----:B------:R-:W-:Y:S01]  /*13420*/  HMMA.16816.F32 R76, R4, R34, R136 ;  /* 0x00000022044c723c */ /* 0x000fe20000001888 */
[----:B------:R-:W1:Y:S06]  /*13430*/  SHFL.BFLY PT, R7, R2, 0x2, 0x1f ;  /* 0x0c401f0002077f89 */ /* 0x000e6c00000e0000 */
[----:B------:R-:W-:Y:S01]  /*13440*/  LOP3.LUT R4, R217, R243, RZ, 0x3c, !PT ;  /* 0x000000f3d9047212 */ /* 0x000fe200078e3cff */
[----:B------:R-:W-:Y:S01]  /*13450*/  IMAD.MOV.U32 R139, RZ, RZ, R48 ;  /* 0x000000ffff8b7224 */ /* 0x000fe200078e0030 */
[----:B------:R-:W-:-:S02]  /*13460*/  LOP3.LUT R6, R19, UR16, R216, 0x96, !PT ;  /* 0x0000001013067c12 */ /* 0x000fc4000f8e96d8 */
[----:B------:R-:W-:Y:S01]  /*13470*/  LOP3.LUT R5, R225, UR14, R18, 0x96, !PT ;  /* 0x0000000ee1057c12 */ /* 0x000fe2000f8e9612 */
[----:B------:R-:W-:Y:S02]  /*13480*/  IMAD R44, R4, -0x2daee0ad, RZ ;  /* 0xd2511f53042c7824 */ /* 0x000fe400078e02ff */
        /* <DEDUP_REMOVED lines=13> */
[----:B------:R-:W1:Y:S03]  /*13560*/  SHFL.BFLY PT, R6, R2, 0x1, 0x1f ;  /* 0x0c201f0002067f89 */ /* 0x000e6600000e0000 */
[----:B------:R-:W-:Y:S01]  /*13570*/  LOP3.LUT R4, R69, UR7, R4, 0x96, !PT ;  /* 0x0000000745047c12 */ /* 0x000fe2000f8e9604 */
[----:B------:R-:W-:-:S04]  /*13580*/  IMAD.WIDE.U32 R18, R7, -0x326172a9, RZ ;  /* 0xcd9e8d5707127825 */ /* 0x000fc800078e00ff */
        /* <DEDUP_REMOVED lines=10> */
[----:B------:R-:W-:-:S02]  /*13630*/  SHF.R.U32.HI R6, RZ, 0x10, R4 ;  /* 0x00000010ff067819 */ /* 0x000fc40000011604 */
[----:B------:R-:W-:Y:S01]  /*13640*/  SHF.R.U32.HI R4, RZ, 0x18, R4 ;  /* 0x00000018ff047819 */ /* 0x000fe20000011604 */
[----:B------:R1:W-:Y:S01]  /*13650*/  MUFU.EX2 R242, R2 ;  /* 0x0000000200f27308 */ /* 0x0003e20000000800 */
[----:B------:R-:W-:Y:S02]  /*13660*/  LOP3.LUT R6, R6, 0xff, RZ, 0xc0, !PT ;  /* 0x000000ff06067812 */ /* 0x000fe400078ec0ff */
[----:B------:R-:W-:Y:S02]  /*13670*/  FSETP.NEU.FTZ.AND P0, PT, R72, -INF , PT ;  /* 0xff8000004800780b */ /* 0x000fe40003f1d000 */
[----:B------:R-:W-:Y:S01]  /*13680*/  PRMT R11, R6, 0x5410, R4 ;  /* 0x00005410060b7816 */ /* 0x000fe20000000004 */
[----:B------:R-:W-:Y:S01]  /*13690*/  FFMA.FTZ R6, R63, c[0x0][0x23c], -R0 ;  /* 0x00008f003f067a23 */ /* 0x000fe20000010800 */
[----:B------:R-:W-:Y:S01]  /*136a0*/  LOP3.LUT R4, R5, UR17, R18, 0x96, !PT ;  /* 0x0000001105047c12 */ /* 0x000fe2000f8e9612 */
[----:B------:R-:W-:Y:S01]  /*136b0*/  FFMA.FTZ R5, R180, c[0x0][0x23c], -R0 ;  /* 0x00008f00b4057a23 */ /* 0x000fe20000010800 */
[----:B------:R-:W-:Y:S01]  /*136c0*/  PRMT R10, R9, 0x5410, R8 ;  /* 0x00005410090a7816 */ /* 0x000fe20000000008 */
[----:B------:R-:W-:Y:S01]  /*136d0*/  MUFU.EX2 R241, R6 ;  /* 0x0000000600f17308 */ /* 0x000fe20000000800 */
[----:B-1----:R-:W-:-:S07]  /*136e0*/  FFMA.FTZ R2, R183, c[0x0][0x23c], -R0 ;  /* 0x00008f00b7027a23 */ /* 0x002fce0000010800 */
        /* <DEDUP_REMOVED lines=15> */
[----:B------:R-:W-:-:S03]  /*137e0*/  FFMA.FTZ R6, R156, c[0x0][0x23c], -R2 ;  /* 0x00008f009c067a23 */ /* 0x000fc60000010802 */
[----:B------:R-:W-:Y:S01]  /*137f0*/  PRMT R9, R4, 0x5410, R5 ;  /* 0x0000541004097816 */ /* 0x000fe20000000005 */
[----:B------:R1:W4:Y:S01]  /*13800*/  MUFU.EX2 R234, R6 ;  /* 0x0000000600ea7308 */ /* 0x0003220000000800 */
[----:B------:R-:W-:Y:S01]  /*13810*/  FSEL R5, R72, RZ, P0 ;  /* 0x000000ff48057208 */ /* 0x000fe20000000000 */
[----:B------:R-:W-:-:S04]  /*13820*/  FFMA.FTZ R4, R227, c[0x0][0x23c], -R2 ;  /* 0x00008f00e3047a23 */ /* 0x000fc80000010802 */
[----:B---3--:R-:W-:Y:S01]  /*13830*/  FADD.FTZ R7, R218, -R5 ;  /* 0x80000005da077221 */ /* 0x008fe20000010000 */
[----:B--2---:R-:W-:Y:S01]  /*13840*/  F2FP.PACK_AB R5, R241, R240 ;  /* 0x000000f0f105723e */ /* 0x004fe200000000ff */
[----:B------:R2:W-:Y:S02]  /*13850*/  MUFU.EX2 R229, R4 ;  /* 0x0000000400e57308 */ /* 0x0005e40000000800 */
[----:B------:R-:W-:Y:S01]  /*13860*/  FMUL.FTZ R7, R7, c[0x0][0x23c] ;  /* 0x00008f0007077a20 */ /* 0x000fe20000410000 */
[----:B-1----:R-:W-:-:S05]  /*13870*/  FSEL R6, R73, RZ, P1 ;  /* 0x000000ff49067208 */ /* 0x002fca0000800000 */
[----:B------:R-:W1:Y:S01]  /*13880*/  MUFU.EX2 R46, R7 ;  /* 0x00000007002e7308 */ /* 0x000e620000000800 */
[----:B------:R-:W-:Y:S01]  /*13890*/  FADD.FTZ R6, R219, -R6 ;  /* 0x80000006db067221 */ /* 0x000fe20000010000 */
[----:B--2---:R-:W-:-:S03]  /*138a0*/  HSET2.LE.AND R4, R10, R146, PT ;  /* 0x000000920a047233 */ /* 0x004fc60003803000 */
[----:B------:R-:W-:-:S03]  /*138b0*/  FMUL.FTZ R6, R6, c[0x0][0x23c] ;  /* 0x00008f0006067a20 */ /* 0x000fc60000410000 */
[----:B------:R-:W-:Y:S01]  /*138c0*/  MUFU.EX2 R218, R13 ;  /* 0x0000000d00da7308 */ /* 0x000fe20000000800 */
[----:B------:R-:W-:Y:S01]  /*138d0*/  LOP3.LUT R10, R4, R5, RZ, 0xc0, !PT ;  /* 0x00000005040a7212 */ /* 0x000fe200078ec0ff */
[----:B------:R-:W-:Y:S01]  /*138e0*/  HSET2.LE.AND R4, R11, R146, PT ;  /* 0x000000920b047233 */ /* 0x000fe20003803000 */
[----:B----4-:R-:W-:Y:S01]  /*138f0*/  F2FP.PACK_AB R5, R234, R238 ;  /* 0x000000eeea05723e */ /* 0x010fe200000000ff */
[----:B-1----:R-:W-:-:S04]  /*13900*/  FMUL.FTZ R98, R98, R46 ;  /* 0x0000002e62627220 */ /* 0x002fc80000410000 */
[----:B------:R1:W2:Y:S01]  /*13910*/  MUFU.EX2 R47, R6 ;  /* 0x00000006002f7308 */ /* 0x0002a20000000800 */
[----:B------:R-:W-:Y:S01]  /*13920*/  LOP3.LUT R11, R4, R5, RZ, 0xc0, !PT ;  /* 0x00000005040b7212 */ /* 0x000fe200078ec0ff */
[--C-:B------:R-:W-:Y:S01]  /*13930*/  HSET2.LE.AND R4, R8, R146.reuse, PT ;  /* 0x0000009208047233 */ /* 0x100fe20003803000 */
[----:B------:R-:W-:Y:S01]  /*13940*/  F2FP.PACK_AB R5, R239, R242 ;  /* 0x000000f2ef05723e */ /* 0x000fe200000000ff */
[-C--:B------:R-:W-:Y:S02]  /*13950*/  FMUL.FTZ R99, R99, R46.reuse ;  /* 0x0000002e63637220 */ /* 0x080fe40000410000 */
[-C--:B------:R-:W-:Y:S01]  /*13960*/  FMUL.FTZ R82, R82, R46.reuse ;  /* 0x0000002e52527220 */ /* 0x080fe20000410000 */
[----:B------:R-:W-:Y:S01]  /*13970*/  LOP3.LUT R8, R4, R5, RZ, 0xc0, !PT ;  /* 0x0000000504087212 */ /* 0x000fe200078ec0ff */
[----:B------:R-:W-:Y:S01]  /*13980*/  HSET2.LE.AND R4, R9, R146, PT ;  /* 0x0000009209047233 */ /* 0x000fe20003803000 */
[----:B------:R-:W-:Y:S01]  /*13990*/  F2FP.PACK_AB R5, R229, R231 ;  /* 0x000000e7e505723e */ /* 0x000fe200000000ff */
[----:B------:R-:W-:-:S02]  /*139a0*/  FMUL.FTZ R83, R83, R46 ;  /* 0x0000002e53537220 */ /* 0x000fc40000410000 */
[----:B------:R-:W-:Y:S01]  /*139b0*/  FMUL.FTZ R94, R94, R46 ;  /* 0x0000002e5e5e7220 */ /* 0x000fe20000410000 */
[----:B------:R-:W-:Y:S01]  /*139c0*/  LOP3.LUT R9, R4, R5, RZ, 0xc0, !PT ;  /* 0x0000000504097212 */ /* 0x000fe200078ec0ff */
[----:B------:R-:W-:Y:S01]  /*139d0*/  FFMA.FTZ R4, R62, c[0x0][0x23c], -R12 ;  /* 0x00008f003e047a23 */ /* 0x000fe2000001080c */
[----:B------:R-:W-:Y:S01]  /*139e0*/  LOP3.LUT R5, R17, UR8, R36, 0x96, !PT ;  /* 0x0000000811057c12 */ /* 0x000fe2000f8e9624 */
[----:B-1----:R-:W-:Y:S02]  /*139f0*/  FFMA.FTZ R6, R59, c[0x0][0x23c], -R12 ;  /* 0x00008f003b067a23 */ /* 0x002fe4000001080c */
[----:B------:R1:W-:Y:S01]  /*13a00*/  MUFU.EX2 R227, R4 ;  /* 0x0000000400e37308 */ /* 0x0003e20000000800 */
[-C--:B--2---:R-:W-:Y:S02]  /*13a10*/  FMUL.FTZ R96, R96, R47.reuse ;  /* 0x0000002f60607220 */ /* 0x084fe40000410000 */
[-C--:B------:R-:W-:Y:S02]  /*13a20*/  FMUL.FTZ R97, R97, R47.reuse ;  /* 0x0000002f61617220 */ /* 0x080fe40000410000 */
[----:B------:R-:W-:-:S02]  /*13a30*/  FMUL.FTZ R80, R80, R47 ;  /* 0x0000002f50507220 */ /* 0x000fc40000410000 */
[-C--:B------:R-:W-:Y:S01]  /*13a40*/  FMUL.FTZ R81, R81, R47.reuse ;  /* 0x0000002f51517220 */ /* 0x080fe20000410000 */
[----:B------:R-:W-:Y:S01]  /*13a50*/  MUFU.EX2 R226, R6 ;  /* 0x0000000600e27308 */ /* 0x000fe20000000800 */
[-C--:B------:R-:W-:Y:S01]  /*13a60*/  FMUL.FTZ R92, R92, R47.reuse ;  /* 0x0000002f5c5c7220 */ /* 0x080fe20000410000 */
[C---:B------:R-:W-:Y:S01]  /*13a70*/  HMMA.16816.F32 R64, R8.reuse, R20, R96 ;  /* 0x000000140840723c */ /* 0x040fe20000001860 */
[-C--:B------:R-:W-:Y:S02]  /*13a80*/  FMUL.FTZ R93, R93, R47.reuse ;  /* 0x0000002f5d5d7220 */ /* 0x080fe40000410000 */
[----:B------:R-:W-:Y:S02]  /*13a90*/  FMUL.FTZ R95, R95, R46 ;  /* 0x0000002e5f5f7220 */ /* 0x000fe40000410000 */
[-C--:B------:R-:W-:Y:S02]  /*13aa0*/  FMUL.FTZ R108, R108, R47.reuse ;  /* 0x0000002f6c6c7220 */ /* 0x080fe40000410000 */
[----:B-1----:R-:W-:Y:S01]  /*13ab0*/  FFMA.FTZ R4, R61, c[0x0][0x23c], -R12 ;  /* 0x00008f003d047a23 */ /* 0x002fe2000001080c */
[----:B------:R-:W-:Y:S01]  /*13ac0*/  HMMA.16816.F32 R80, R8, R24, R80 ;  /* 0x000000180850723c */ /* 0x000fe20000001850 */
[----:B------:R-:W-:-:S02]  /*13ad0*/  FMUL.FTZ R109, R109, R47 ;  /* 0x0000002f6d6d7220 */ /* 0x000fc40000410000 */
[----:B------:R1:W2:Y:S01]  /*13ae0*/  MUFU.EX2 R219, R4 ;  /* 0x0000000400db7308 */ /* 0x0002a20000000800 */
[-C--:B------:R-:W-:Y:S02]  /*13af0*/  FMUL.FTZ R110, R110, R46.reuse ;  /* 0x0000002e6e6e7220 */ /* 0x080fe40000410000 */
[-C--:B------:R-:W-:Y:S02]  /*13b00*/  FMUL.FTZ R111, R111, R46.reuse ;  /* 0x0000002e6f6f7220 */ /* 0x080fe40000410000 */
[-C--:B------:R-:W-:Y:S01]  /*13b10*/  FMUL.FTZ R112, R112, R47.reuse ;  /* 0x0000002f70707220 */ /* 0x080fe20000410000 */
[----:B------:R-:W-:Y:S01]  /*13b20*/  HMMA.16816.F32 R92, R8, R26, R92 ;  /* 0x0000001a085c723c */ /* 0x000fe2000000185c */
[----:B------:R-:W-:Y:S01]  /*13b30*/  FMUL.FTZ R113, R113, R47 ;  /* 0x0000002f71717220 */ /* 0x000fe20000410000 */
[----:B------:R-:W-:Y:S01]  /*13b40*/  LDSM.16.MT88.4 R24, [R188+0x6800] ;  /* 0x00680000bc18783b */ /* 0x000fe20000004200 */
[-C--:B------:R-:W-:Y:S02]  /*13b50*/  FMUL.FTZ R114, R114, R46.reuse ;  /* 0x0000002e72727220 */ /* 0x080fe40000410000 */
[----:B------:R-:W-:-:S02]  /*13b60*/  FMUL.FTZ R115, R115, R46 ;  /* 0x0000002e73737220 */ /* 0x000fc40000410000 */
[-C--:B------:R-:W-:Y:S01]  /*13b70*/  FMUL.FTZ R124, R124, R47.reuse ;  /* 0x0000002f7c7c7220 */ /* 0x080fe20000410000 */
[----:B------:R-:W-:Y:S01]  /*13b80*/  HMMA.16816.F32 R60, R8, R22, R108 ;  /* 0x00000016083c723c */ /* 0x000fe2000000186c */
[----:B------:R-:W-:Y:S01]  /*13b90*/  FMUL.FTZ R125, R125, R47 ;  /* 0x0000002f7d7d7220 */ /* 0x000fe20000410000 */
[----:B------:R-:W-:Y:S01]  /*13ba0*/  LDSM.16.MT88.4 R20, [R186+0x6800] ;  /* 0x00680000ba14783b */ /* 0x000fe20000004200 */
[----:B-1----:R-:W-:-:S03]  /*13bb0*/  IMAD.WIDE.U32 R4, R5, -0x2daee0ad, RZ ;  /* 0xd2511f5305047825 */ /* 0x002fc600078e00ff */
[----:B------:R-:W-:Y:S01]  /*13bc0*/  LDSM.16.MT88.4 R108, [R188+0x7800] ;  /* 0x00780000bc6c783b */ /* 0x000fe20000004200 */
[-C--:B------:R-:W-:Y:S01]  /*13bd0*/  FMUL.FTZ R126, R126, R46.reuse ;  /* 0x0000002e7e7e7220 */ /* 0x080fe20000410000 */
[C---:B------:R-:W-:Y:S01]  /*13be0*/  LOP3.LUT R6, R4.reuse, 0xffff, RZ, 0xc0, !PT ;  /* 0x0000ffff04067812 */ /* 0x040fe200078ec0ff */
[-C--:B------:R-:W-:Y:S01]  /*13bf0*/  FMUL.FTZ R127, R127, R46.reuse ;  /* 0x0000002e7f7f7220 */ /* 0x080fe20000410000 */
[----:B------:R-:W-:Y:S01]  /*13c00*/  LOP3.LUT R15, R4, 0xff, RZ, 0xc0, !PT ;  /* 0x000000ff040f7812 */ /* 0x000fe200078ec0ff */
[-C--:B------:R-:W-:Y:S01]  /*13c10*/  FMUL.FTZ R128, R128, R47.reuse ;  /* 0x0000002f80807220 */ /* 0x080fe20000410000 */
[--C-:B------:R-:W-:Y:S01]  /*13c20*/  SHF.R.U32.HI R7, RZ, 0x10, R4.reuse ;  /* 0x00000010ff077819 */ /* 0x100fe20000011604 */
[-C--:B------:R-:W-:Y:S01]  /*13c30*/  FMUL.FTZ R129, R129, R47.reuse ;  /* 0x0000002f81817220 */ /* 0x080fe20000410000 */
[----:B------:R-:W-:Y:S01]  /*13c40*/  SHF.R.U32.HI R14, RZ, 0x18, R4 ;  /* 0x00000018ff0e7819 */ /* 0x000fe20000011604 */
[--C-:B------:R-:W-:Y:S01]  /*13c50*/  FFMA.FTZ R4, R159, c[0x0][0x23c], -R3.reuse ;  /* 0x00008f009f047a23 */ /* 0x100fe20000010803 */
[----:B------:R-:W-:Y:S01]  /*13c60*/  SHF.R.U32.HI R6, RZ, 0x8, R6 ;  /* 0x00000008ff067819 */ /* 0x000fe20000011606 */
[-C--:B------:R-:W-:Y:S01]  /*13c70*/  FMUL.FTZ R130, R130, R46.reuse ;  /* 0x0000002e82827220 */ /* 0x080fe20000410000 */
[----:B------:R-:W-:Y:S01]  /*13c80*/  LOP3.LUT R7, R7, 0xff, RZ, 0xc0, !PT ;  /* 0x000000ff07077812 */ /* 0x000fe200078ec0ff */
[----:B------:R1:W-:Y:S01]  /*13c90*/  MUFU.EX2 R217, R4 ;  /* 0x0000000400d97308 */ /* 0x0003e20000000800 */
[----:B------:R-:W-:Y:S01]  /*13ca0*/  PRMT R17, R15, 0x5410, R6 ;  /* 0x000054100f117816 */ /* 0x000fe20000000006 */
[----:B------:R-:W-:Y:S01]  /*13cb0*/  FMUL.FTZ R131, R131, R46 ;  /* 0x0000002e83837220 */ /* 0x000fe20000410000 */
[----:B------:R-:W-:Y:S01]  /*13cc0*/  PRMT R18, R7, 0x5410, R14 ;  /* 0x0000541007127816 */ /* 0x000fe2000000000e */
[----:B------:R-:W-:Y:S01]  /*13cd0*/  FFMA.FTZ R14, R157, c[0x0][0x23c], -R3 ;  /* 0x00008f009d0e7a23 */ /* 0x000fe20000010803 */
[----:B------:R-:W-:Y:S01]  /*13ce0*/  HMMA.16816.F32 R56, R8, R28, R112 ;  /* 0x0000001c0838723c */ /* 0x000fe20000001870 */
[----:B------:R-:W-:-:S02]  /*13cf0*/  FMUL.FTZ R140, R140, R47 ;  /* 0x0000002f8c8c7220 */ /* 0x000fc40000410000 */
[----:B------:R-:W-:Y:S01]  /*13d00*/  FMUL.FTZ R141, R141, R47 ;  /* 0x0000002f8d8d7220 */ /* 0x000fe20000410000 */
[----:B------:R3:W-:Y:S01]  /*13d10*/  MUFU.EX2 R181, R14 ;  /* 0x0000000e00b57308 */ /* 0x0007e20000000800 */
[-C--:B------:R-:W-:Y:S02]  /*13d20*/  FMUL.FTZ R142, R142, R46.reuse ;  /* 0x0000002e8e8e7220 */ /* 0x080fe40000410000 */
[----:B------:R-:W-:Y:S01]  /*13d30*/  FMUL.FTZ R143, R143, R46 ;  /* 0x0000002e8f8f7220 */ /* 0x000fe20000410000 */
[C---:B------:R-:W-:Y:S01]  /*13d40*/  HMMA.16816.F32 R52, R8.reuse, R32, R128 ;  /* 0x000000200834723c */ /* 0x040fe20000001880 */
[----:B------:R-:W-:Y:S01]  /*13d50*/  IMAD.MOV.U32 R99, RZ, RZ, R50 ;  /* 0x000000ffff637224 */ /* 0x000fe200078e0032 */
[----:B-1----:R-:W-:Y:S01]  /*13d60*/  LOP3.LUT R4, R5, UR18, R38, 0x96, !PT ;  /* 0x0000001205047c12 */ /* 0x002fe2000f8e9626 */
[----:B------:R-:W-:Y:S01]  /*13d70*/  FFMA.FTZ R5, R149, c[0x0][0x23c], -R3 ;  /* 0x00008f0095057a23 */ /* 0x000fe20000010803 */
[----:B------:R-:W-:Y:S01]  /*13d80*/  LDSM.16.MT88.4 R36, [R187+0x6800] ;  /* 0x00680000bb24783b */ /* 0x000fe20000004200 */
[----:B------:R-:W-:Y:S01]  /*13d90*/  IMAD.MOV.U32 R98, RZ, RZ, R49 ;  /* 0x000000ffff627224 */ /* 0x000fe200078e0031 */
[C---:B------:R-:W-:Y:S01]  /*13da0*/  LOP3.LUT R6, R4.reuse, 0xffff, RZ, 0xc0, !PT ;  /* 0x0000ffff04067812 */ /* 0x040fe200078ec0ff */
[----:B------:R1:W-:Y:S01]  /*13db0*/  MUFU.EX2 R183, R5 ;  /* 0x0000000500b77308 */ /* 0x0003e20000000800 */
[----:B------:R-:W-:Y:S01]  /*13dc0*/  LOP3.LUT R16, R4, 0xff, RZ, 0xc0, !PT ;  /* 0x000000ff04107812 */ /* 0x000fe200078ec0ff */
[C---:B------:R-:W-:Y:S01]  /*13dd0*/  HMMA.16816.F32 R48, R8.reuse, R30, R124 ;  /* 0x0000001e0830723c */ /* 0x040fe2000000187c */
[----:B------:R-:W-:Y:S01]  /*13de0*/  SHF.R.U32.HI R15, RZ, 0x18, R4 ;  /* 0x00000018ff0f7819 */ /* 0x000fe20000011604 */
[----:B------:R-:W4:Y:S01]  /*13df0*/  LDSM.16.MT88.4 R28, [R185+0x6800] ;  /* 0x00680000b91c783b */ /* 0x000f220000004200 */
[----:B------:R-:W-:Y:S01]  /*13e00*/  SHF.R.U32.HI R13, RZ, 0x8, R6 ;  /* 0x00000008ff0d7819 */ /* 0x000fe20000011606 */
[----:B------:R-:W-:Y:S01]  /*13e10*/  HSET2.LE.AND R6, R17, R146, PT ;  /* 0x0000009211067233 */ /* 0x000fe20003803000 */
[----:B---3--:R-:W-:Y:S01]  /*13e20*/  FFMA.FTZ R14, R176, c[0x0][0x23c], -R0 ;  /* 0x00008f00b00e7a23 */ /* 0x008fe20000010800 */
[----:B------:R-:W-:Y:S02]  /*13e30*/  LDSM.16.MT88.4 R124, [R186+0x7800] ;  /* 0x00780000ba7c783b */ /* 0x000fe40000004200 */
[----:B------:R-:W-:Y:S01]  /*13e40*/  HMMA.16816.F32 R140, R8, R34, R140 ;  /* 0x00000022088c723c */ /* 0x000fe2000000188c */
[----:B-1----:R-:W-:Y:S01]  /*13e50*/  SHF.R.U32.HI R5, RZ, 0x10, R4 ;  /* 0x00000010ff057819 */ /* 0x002fe20000011604 */
[----:B------:R-:W-:-:S05]  /*13e60*/  FFMA.FTZ R4, R148, c[0x0][0x23c], -R3 ;  /* 0x00008f0094047a23 */ /* 0x000fca0000010803 */
[--C-:B------:R-:W-:Y:S01]  /*13e70*/  FFMA.FTZ R8, R162, c[0x0][0x23c], -R0.reuse ;  /* 0x00008f00a2087a23 */ /* 0x100fe20000010800 */
[----:B------:R-:W-:Y:S01]  /*13e80*/  LOP3.LUT R7, R5, 0xff, RZ, 0xc0, !PT ;  /* 0x000000ff05077812 */ /* 0x000fe200078ec0ff */
[----:B------:R1:W3:Y:S01]  /*13e90*/  MUFU.EX2 R182, R4 ;  /* 0x0000000400b67308 */ /* 0x0002e20000000800 */
[----:B------:R-:W-:Y:S01]  /*13ea0*/  PRMT R5, R16, 0x5410, R13 ;  /* 0x0000541010057816 */ /* 0x000fe2000000000d */
[----:B------:R-:W-:Y:S01]  /*13eb0*/  FFMA.FTZ R11, R158, c[0x0][0x23c], -R0 ;  /* 0x00008f009e0b7a23 */ /* 0x000fe20000010800 */
[----:B------:R-:W-:Y:S01]  /*13ec0*/  PRMT R15, R7, 0x5410, R15 ;  /* 0x00005410070f7816 */ /* 0x000fe2000000000f */
[--C-:B------:R-:W-:Y:S01]  /*13ed0*/  HSET2.LE.AND R7, R18, R146.reuse, PT ;  /* 0x0000009212077233 */ /* 0x100fe20003803000 */
[----:B--2---:R-:W-:Y:S01]  /*13ee0*/  F2FP.PACK_AB R13, R219, R227 ;  /* 0x000000e3db0d723e */ /* 0x004fe200000000ff */
[----:B------:R-:W-:Y:S01]  /*13ef0*/  HSET2.LE.AND R5, R5, R146, PT ;  /* 0x0000009205057233 */ /* 0x000fe20003803000 */
[----:B------:R-:W-:Y:S01]  /*13f00*/  IMAD.U32 R10, RZ, RZ, UR31 ;  /* 0x0000001fff0a7e24 */ /* 0x000fe2000f8e00ff */
[----:B------:R2:W-:Y:S01]  /*13f10*/  MUFU.EX2 R115, R8 ;  /* 0x0000000800737308 */ /* 0x0005e20000000800 */
[----:B-1----:R-:W-:-:S07]  /*13f20*/  F2FP.PACK_AB R4, R218, R226 ;  /* 0x000000e2da04723e */ /* 0x002fce00000000ff */
[----:B------:R1:W5:Y:S01]  /*13f30*/  MUFU.EX2 R176, R11 ;  /* 0x0000000b00b07308 */ /* 0x0003620000000800 */
[----:B------:R-:W-:Y:S01]  /*13f40*/  LOP3.LUT R6, R6, R4, RZ, 0xc0, !PT ;  /* 0x0000000406067212 */ /* 0x000fe200078ec0ff */
[----:B------:R-:W-:Y:S01]  /*13f50*/  FFMA.FTZ R4, R177, c[0x0][0x23c], -R0 ;  /* 0x00008f00b1047a23 */ /* 0x000fe20000010800 */
[----:B--2---:R-:W-:-:S05]  /*13f60*/  LOP3.LUT R8, R19, UR8, R74, 0x96, !PT ;  /* 0x0000000813087c12 */ /* 0x004fca000f8e964a */
[----:B------:R3:W-:Y:S01]  /*13f70*/  MUFU.EX2 R180, R4 ;  /* 0x0000000400b47308 */ /* 0x0007e20000000800 */
[----:B------:R-:W-:Y:S01]  /*13f80*/  IMAD.WIDE.U32 R8, R8, -0x2daee0ad, RZ ;  /* 0xd2511f5308087825 */ /* 0x000fe200078e00ff */
[----:B-1----:R-:W-:-:S06]  /*13f90*/  LOP3.LUT R11, R235, UR4, R10, 0x96, !PT ;  /* 0x00000004eb0b7c12 */ /* 0x002fcc000f8e960a */
[----:B------:R1:W-:Y:S01]  /*13fa0*/  MUFU.EX2 R177, R14 ;  /* 0x0000000e00b17308 */ /* 0x0003e20000000800 */
[----:B------:R-:W-:Y:S01]  /*13fb0*/  LOP3.LUT R10, R9, UR18, R68, 0x96, !PT ;  /* 0x00000012090a7c12 */ /* 0x000fe2000f8e9644 */
[----:B------:R-:W-:Y:S02]  /*13fc0*/  IMAD.MOV.U32 R235, RZ, RZ, R139 ;  /* 0x000000ffffeb7224 */ /* 0x000fe400078e008b */
[----:B------:R-:W-:Y:S01]  /*13fd0*/  IMAD.WIDE.U32 R34, R11, -0x326172a9, RZ ;  /* 0xcd9e8d570b227825 */ /* 0x000fe200078e00ff */
[----:B------:R-:W-:Y:S02]  /*13fe0*/  LOP3.LUT R11, R8, 0xffff, RZ, 0xc0, !PT ;  /* 0x0000ffff080b7812 */ /* 0x000fe400078ec0ff */
[----:B---3--:R-:W-:Y:S01]  /*13ff0*/  F2FP.PACK_AB R4, R182, R183 ;  /* 0x000000b7b604723e */ /* 0x008fe200000000ff */
[----:B------:R-:W-:Y:S01]  /*14000*/  FFMA.FTZ R9, R169, c[0x0][0x23c], -R2 ;  /* 0x00008f00a9097a23 */ /* 0x000fe20000010802 */
[----:B------:R-:W-:Y:S02]  /*14010*/  SHF.R.U32.HI R11, RZ, 0x8, R11 ;  /* 0x00000008ff0b7819 */ /* 0x000fe4000001160b */
[----:B------:R-:W-:Y:S01]  /*14020*/  LOP3.LUT R7, R7, R4, RZ, 0xc0, !PT ;  /* 0x0000000407077212 */ /* 0x000fe200078ec0ff */
[----:B------:R2:W-:Y:S01]  /*14030*/  MUFU.EX2 R114, R9 ;  /* 0x0000000900727308 */ /* 0x0005e20000000800 */
[----:B------:R-:W-:Y:S01]  /*14040*/  LOP3.LUT R4, R5, R13, RZ, 0xc0, !PT ;  /* 0x0000000d05047212 */ /* 0x000fe200078ec0ff */
[----:B------:R-:W-:Y:S01]  /*14050*/  HSET2.LE.AND R5, R15, R146, PT ;  /* 0x000000920f057233 */ /* 0x000fe20003803000 */
[----:B------:R-:W-:-:S02]  /*14060*/  F2FP.PACK_AB R13, R181, R217 ;  /* 0x000000d9b50d723e */ /* 0x000fc400000000ff */
[----:B------:R-:W-:Y:S02]  /*14070*/  LOP3.LUT R15, R8, 0xff, RZ, 0xc0, !PT ;  /* 0x000000ff080f7812 */ /* 0x000fe400078ec0ff */
[----:B------:R-:W-:Y:S01]  /*14080*/  LOP3.LUT R5, R5, R13, RZ, 0xc0, !PT ;  /* 0x0000000d05057212 */ /* 0x000fe200078ec0ff */
[----:B------:R-:W-:Y:S01]  /*14090*/  FFMA.FTZ R13, R232, c[0x0][0x23c], -R2 ;  /* 0x00008f00e80d7a23 */ /* 0x000fe20000010802 */
[----:B-1----:R-:W-:Y:S01]  /*140a0*/  SHF.R.U32.HI R14, RZ, 0x18, R8 ;  /* 0x00000018ff0e7819 */ /* 0x002fe20000011608 */
[----:B------:R-:W-:Y:S01]  /*140b0*/  IMAD.MOV.U32 R232, RZ, RZ, R45 ;  /* 0x000000ffffe87224 */ /* 0x000fe200078e002d */
[----:B------:R-:W-:Y:S01]  /*140c0*/  PRMT R16, R15, 0x5410, R11 ;  /* 0x000054100f107816 */ /* 0x000fe2000000000b */
[----:B------:R1:W-:Y:S01]  /*140d0*/  MUFU.EX2 R113, R13 ;  /* 0x0000000d00717308 */ /* 0x0003e20000000800 */
[----:B------:R-:W-:Y:S01]  /*140e0*/  LOP3.LUT R15, R10, 0xff, RZ, 0xc0, !PT ;  /* 0x000000ff0a0f7812 */ /* 0x000fe200078ec0ff */
[----:B----4-:R-:W-:Y:S01]  /*140f0*/  HMMA.16816.F32 R84, R4, R28, R84 ;  /* 0x0000001c0454723c */ /* 0x010fe20000001854 */
[----:B--2---:R-:W-:-:S05]  /*14100*/  FFMA.FTZ R9, R168, c[0x0][0x23c], -R2 ;  /* 0x00008f00a8097a23 */ /* 0x004fca0000010802 */
[----:B------:R2:W3:Y:S02]  /*14110*/  MUFU.EX2 R162, R9 ;  /* 0x0000000900a27308 */ /* 0x0004e40000000800 */
[----:B------:R-:W-:Y:S01]  /*14120*/  HMMA.16816.F32 R88, R4, R30, R88 ;  /* 0x0000001e0458723c */ /* 0x000fe20000001858 */
[----:B-1----:R-:W-:Y:S02]  /*14130*/  SHF.R.U32.HI R13, RZ, 0x10, R8 ;  /* 0x00000010ff0d7819 */ /* 0x002fe40000011608 */
[----:B------:R-:W-:-:S05]  /*14140*/  LOP3.LUT R8, R35, UR16, R230, 0x96, !PT ;  /* 0x0000001023087c12 */ /* 0x000fca000f8e96e6 */
[----:B------:R-:W-:Y:S01]  /*14150*/  HMMA.16816.F32 R100, R4, R24, R100 ;  /* 0x000000180464723c */ /* 0x000fe20000001864 */
[----:B------:R-:W-:Y:S01]  /*14160*/  LOP3.LUT R13, R13, 0xff, RZ, 0xc0, !PT ;  /* 0x000000ff0d0d7812 */ /* 0x000fe200078ec0ff */
[----:B------:R-:W-:Y:S01]  /*14170*/  IMAD.WIDE.U32 R32, R8, -0x2daee0ad, RZ ;  /* 0xd2511f5308207825 */ /* 0x000fe200078e00ff */
[----:B------:R-:W-:Y:S02]  /*14180*/  LOP3.LUT R8, R10, 0xffff, RZ, 0xc0, !PT ;  /* 0x0000ffff0a087812 */ /* 0x000fe400078ec0ff */
[----:B--2---:R-:W-:-:S03]  /*14190*/  SHF.R.U32.HI R9, RZ, 0x10, R10 ;  /* 0x00000010ff097819 */ /* 0x004fc6000001160a */
[C---:B------:R-:W-:Y:S01]  /*141a0*/  HMMA.16816.F32 R104, R4.reuse, R26, R104 ;  /* 0x0000001a0468723c */ /* 0x040fe20000001868 */
[----:B------:R-:W-:Y:S01]  /*141b0*/  PRMT R17, R13, 0x5410, R14 ;  /* 0x000054100d117816 */ /* 0x000fe2000000000e */
[----:B------:R-:W-:Y:S01]  /*141c0*/  FFMA.FTZ R13, R179, c[0x0][0x23c], -R2 ;  /* 0x00008f00b30d7a23 */ /* 0x000fe20000010802 */
[----:B------:R-:W-:Y:S01]  /*141d0*/  SHF.R.U32.HI R14, RZ, 0x18, R10 ;  /* 0x00000018ff0e7819 */ /* 0x000fe2000001160a */
[----:B------:R-:W-:Y:S01]  /*141e0*/  HSET2.LE.AND R10, R16, R146, PT ;  /* 0x00000092100a7233 */ /* 0x000fe20003803000 */
[----:B------:R-:W-:Y:S01]  /*141f0*/  SHF.R.U32.HI R11, RZ, 0x8, R8 ;  /* 0x00000008ff0b7819 */ /* 0x000fe20000011608 */
[----:B------:R1:W2:Y:S01]  /*14200*/  MUFU.EX2 R112, R13 ;  /* 0x0000000d00707308 */ /* 0x0002a20000000800 */
[----:B------:R-:W-:Y:S01]  /*14210*/  LOP3.LUT R9, R9, 0xff, RZ, 0xc0, !PT ;  /* 0x000000ff09097812 */ /* 0x000fe200078ec0ff */
[----:B------:R-:W-:Y:S01]  /*14220*/  HMMA.16816.F32 R116, R4, R20, R116 ;  /* 0x000000140474723c */ /* 0x000fe20000001874 */
[----:B-----5:R-:W-:Y:S02]  /*14230*/  F2FP.PACK_AB R8, R176, R115 ;  /* 0x00000073b008723e */ /* 0x020fe400000000ff */
[----:B------:R-:W-:-:S02]  /*14240*/  PRMT R14, R9, 0x5410, R14 ;  /* 0x00005410090e7816 */ /* 0x000fc4000000000e */
[----:B------:R-:W-:Y:S02]  /*14250*/  LOP3.LUT R10, R10, R8, RZ, 0xc0, !PT ;  /* 0x000000080a0a7212 */ /* 0x000fe400078ec0ff */
[----:B------:R-:W-:Y:S01]  /*14260*/  LOP3.LUT R18, R33, UR13, R42, 0x96, !PT ;  /* 0x0000000d21127c12 */ /* 0x000fe2000f8e962a */
[--C-:B------:R-:W-:Y:S01]  /*14270*/  HSET2.LE.AND R16, R14, R146.reuse, PT ;  /* 0x000000920e107233 */ /* 0x100fe20003803000 */
[----:B------:R-:W-:Y:S01]  /*14280*/  HMMA.16816.F32 R120, R4, R22, R120 ;  /* 0x000000160478723c */ /* 0x000fe20000001878 */
[----:B---3--:R-:W-:Y:S02]  /*14290*/  F2FP.PACK_AB R8, R162, R114 ;  /* 0x00000072a208723e */ /* 0x008fe400000000ff */
[----:B-1----:R-:W-:Y:S01]  /*142a0*/  PRMT R13, R15, 0x5410, R11 ;  /* 0x000054100f0d7816 */ /* 0x002fe2000000000b */
[----:B------:R-:W-:Y:S01]  /*142b0*/  HSET2.LE.AND R11, R17, R146, PT ;  /* 0x00000092110b7233 */ /* 0x000fe20003803000 */
[----:B------:R-:W-:-:S03]  /*142c0*/  LOP3.LUT R15, R41, UR14, R34, 0x96, !PT ;  /* 0x0000000e290f7c12 */ /* 0x000fc6000f8e9622 */
[C---:B------:R-:W-:Y:S01]  /*142d0*/  HMMA.16816.F32 R132, R4.reuse, R36, R132 ;  /* 0x000000240484723c */ /* 0x040fe20000001884 */
[----:B--2---:R-:W-:Y:S01]  /*142e0*/  F2FP.PACK_AB R17, R112, R113 ;  /* 0x000000717011723e */ /* 0x004fe200000000ff */
[----:B------:R-:W-:Y:S01]  /*142f0*/  HSET2.LE.AND R9, R13, R146, PT ;  /* 0x000000920d097233 */ /* 0x000fe20003803000 */
[----:B------:R-:W-:Y:S01]  /*14300*/  F2FP.PACK_AB R13, R177, R180 ;  /* 0x000000b4b10d723e */ /* 0x000fe200000000ff */
[----:B------:R-:W-:Y:S01]  /*14310*/  IMAD.WIDE.U32 R14, R15, -0x2daee0ad, RZ ;  /* 0xd2511f530f0e7825 */ /* 0x000fe200078e00ff */
[----:B------:R-:W-:Y:S02]  /*14320*/  LOP3.LUT R11, R11, R8, RZ, 0xc0, !PT ;  /* 0x000000080b0b7212 */ /* 0x000fe400078ec0ff */
[----:B------:R-:W-:Y:S01]  /*14330*/  LOP3.LUT R8, R9, R13, RZ, 0xc0, !PT ;  /* 0x0000000d09087212 */ /* 0x000fe200078ec0ff */
[----:B------:R-:W-:Y:S01]  /*14340*/  HMMA.16816.F32 R76, R4, R38, R76 ;  /* 0x00000026044c723c */ /* 0x000fe2000000184c */
[----:B------:R-:W-:Y:S02]  /*14350*/  LOP3.LUT R13, R35, UR16, R216, 0x96, !PT ;  /* 0x00000010230d7c12 */ /* 0x000fe4000f8e96d8 */
[----:B------:R-:W-:-:S03]  /*14360*/  LOP3.LUT R9, R16, R17, RZ, 0xc0, !PT ;  /* 0x0000001110097212 */ /* 0x000fc600078ec0ff */
[----:B------:R-:W-:Y:S01]  /*14370*/  IMAD.WIDE.U32 R16, R13, -0x2daee0ad, RZ ;  /* 0xd2511f530d107825 */ /* 0x000fe200078e00ff */
[----:B------:R-:W-:Y:S02]  /*14380*/  LOP3.LUT R4, R15, UR11, R32, 0x96, !PT ;  /* 0x0000000b0f047c12 */ /* 0x000fe4000f8e9620 */
[----:B------:R-:W-:Y:S01]  /*14390*/  LOP3.LUT R13, R225, UR14, R34, 0x96, !PT ;  /* 0x0000000ee10d7c12 */ /* 0x000fe2000f8e9622 */
[----:B------:R-:W-:Y:S01]  /*143a0*/  FFMA.FTZ R5, R160, c[0x0][0x23c], -R12 ;  /* 0x00008f00a0057a23 */ /* 0x000fe2000001080c */
[----:B------:R-:W-:Y:S01]  /*143b0*/  HMMA.16816.F32 R92, R8, R30, R92 ;  /* 0x0000001e085c723c */ /* 0x000fe2000000185c */
[----:B------:R-:W-:Y:S01]  /*143c0*/  IMAD.WIDE.U32 R6, R18, -0x326172a9, RZ ;  /* 0xcd9e8d5712067825 */ /* 0x000fe200078e00ff */
[----:B------:R-:W1:Y:S01]  /*143d0*/  LDSM.16.MT88.4 R32, [R185+0x7000] ;  /* 0x00700000b920783b */ /* 0x000e620000004200 */
[----:B------:R2:W-:Y:S02]  /*143e0*/  MUFU.EX2 R159, R5 ;  /* 0x00000005009f7308 */ /* 0x0005e40000000800 */
[----:B------:R-:W-:Y:S01]  /*143f0*/  IMAD.WIDE.U32 R42, R4, -0x326172a9, RZ ;  /* 0xcd9e8d57042a7825 */ /* 0x000fe200078e00ff */
[----:B------:R-:W-:-:S02]  /*14400*/  LOP3.LUT R4, R7, UR12, R40, 0x96, !PT ;  /* 0x0000000c07047c12 */ /* 0x000fc4000f8e9628 */
[----:B------:R-:W-:Y:S01]  /*14410*/  HMMA.16816.F32 R52, R8, R36, R52 ;  /* 0x000000240834723c */ /* 0x000fe20000001834 */
[----:B------:R-:W-:Y:S01]  /*14420*/  IMAD.WIDE.U32 R68, R13, -0x2daee0ad, RZ ;  /* 0xd2511f530d447825 */ /* 0x000fe200078e00ff */
[----:B------:R-:W-:-:S03]  /*14430*/  LOP3.LUT R7, R43, UR10, R6, 0x96, !PT ;  /* 0x0000000a2b077c12 */ /* 0x000fc6000f8e9606 */
[----:B------:R-:W-:Y:S01]  /*14440*/  FFMA.FTZ R6, R151, c[0x0][0x23c], -R12 ;  /* 0x00008f0097067a23 */ /* 0x000fe2000001080c */
[----:B------:R-:W-:Y:S01]  /*14450*/  LOP3.LUT R19, R69, UR11, R16, 0x96, !PT ;  /* 0x0000000b45137c12 */ /* 0x000fe2000f8e9610 */
[----:B------:R-:W-:Y:S01]  /*14460*/  IMAD.WIDE.U32 R40, R7, -0x2daee0ad, RZ ;  /* 0xd2511f5307287825 */ /* 0x000fe200078e00ff */
[----:B------:R-:W-:Y:S01]  /*14470*/  LOP3.LUT R7, R17, UR13, R44, 0x96, !PT ;  /* 0x0000000d11077c12 */ /* 0x000fe2000f8e962c */
[----:B------:R-:W-:Y:S01]  /*14480*/  MUFU.EX2 R157, R6 ;  /* 0x00000006009d7308 */ /* 0x000fe20000000800 */
[----:B------:R-:W-:Y:S01]  /*14490*/  HMMA.16816.F32 R80, R8, R28, R80 ;  /* 0x0000001c0850723c */ /* 0x000fe20000001850 */
[----:B--2---:R-:W-:Y:S02]  /*144a0*/  FFMA.FTZ R5, R153, c[0x0][0x23c], -R12 ;  /* 0x00008f0099057a23 */ /* 0x004fe4000001080c */
[----:B------:R-:W-:-:S04]  /*144b0*/  IMAD.WIDE.U32 R30, R7, -0x326172a9, RZ ;  /* 0xcd9e8d57071e7825 */ /* 0x000fc800078e00ff */
[----:B------:R2:W-:Y:S01]  /*144c0*/  MUFU.EX2 R158, R5 ;  /* 0x00000005009e7308 */ /* 0x0005e20000000800 */
[----:B------:R-:W-:Y:S01]  /*144d0*/  HMMA.16816.F32 R64, R8, R24, R64 ;  /* 0x000000180840723c */ /* 0x000fe20000001840 */
[----:B------:R-:W-:Y:S01]  /*144e0*/  FFMA.FTZ R7, R170, c[0x0][0x23c], -R3 ;  /* 0x00008f00aa077a23 */ /* 0x000fe20000010803 */
[----:B------:R-:W-:Y:S01]  /*144f0*/  LOP3.LUT R28, R31, UR12, R224, 0x96, !PT ;  /* 0x0000000c1f1c7c12 */ /* 0x000fe2000f8e96e0 */
[----:B------:R-:W-:-:S04]  /*14500*/  IMAD.WIDE.U32 R96, R19, -0x326172a9, RZ ;  /* 0xcd9e8d5713607825 */ /* 0x000fc800078e00ff */
[----:B------:R-:W-:Y:S01]  /*14510*/  MUFU.EX2 R153, R7 ;  /* 0x0000000700997308 */ /* 0x000fe20000000800 */
[----:B------:R-:W-:Y:S01]  /*14520*/  HMMA.16816.F32 R60, R8, R26, R60 ;  /* 0x0000001a083c723c */ /* 0x000fe2000000183c */
[----:B------:R-:W3:Y:S01]  /*14530*/  LDSM.16.MT88.4 R24, [R188+0x7000] ;  /* 0x00700000bc18783b */ /* 0x000ee20000004200 */
[----:B--2---:R-:W-:-:S06]  /*14540*/  IMAD.WIDE.U32 R4, R4, -0x2daee0ad, RZ ;  /* 0xd2511f5304047825 */ /* 0x004fcc00078e00ff */
[----:B------:R-:W-:Y:S01]  /*14550*/  HMMA.16816.F32 R56, R8, R20, R56 ;  /* 0x000000140838723c */ /* 0x000fe20000001838 */
[----:B------:R-:W-:Y:S01]  /*14560*/  LOP3.LUT R6, R5, UR9, R14, 0x96, !PT ;  /* 0x0000000905067c12 */ /* 0x000fe2000f8e960e */
[----:B------:R-:W-:Y:S01]  /*14570*/  FFMA.FTZ R5, R150, c[0x0][0x23c], -R12 ;  /* 0x00008f0096057a23 */ /* 0x000fe2000001080c */
[----:B------:R-:W-:-:S05]  /*14580*/  LOP3.LUT R4, R41, UR7, R4, 0x96, !PT ;  /* 0x0000000729047c12 */ /* 0x000fca000f8e9604 */
[C---:B------:R-:W-:Y:S01]  /*14590*/  HMMA.16816.F32 R48, R8.reuse, R22, R48 ;  /* 0x000000160830723c */ /* 0x040fe20000001830 */
[----:B------:R2:W-:Y:S01]  /*145a0*/  MUFU.EX2 R156, R5 ;  /* 0x00000005009c7308 */ /* 0x0005e20000000800 */
[----:B------:R-:W-:Y:S01]  /*145b0*/  IMAD.WIDE.U32 R44, R6, -0x326172a9, RZ ;  /* 0xcd9e8d57062c7825 */ /* 0x000fe200078e00ff */
[----:B------:R-:W4:Y:S05]  /*145c0*/  LDSM.16.MT88.4 R20, [R186+0x7000] ;  /* 0x00700000ba14783b */ /* 0x000f2a0000004200 */
[----:B------:R-:W-:Y:S07]  /*145d0*/  HMMA.16816.F32 R36, R8, R38, R140 ;  /* 0x000000260824723c */ /* 0x000fee000000188c */
[----:B------:R-:W-:Y:S01]  /*145e0*/  FFMA.FTZ R8, R175, c[0x0][0x23c], -R0 ;  /* 0x00008f00af087a23 */ /* 0x000fe20000010800 */
[----:B------:R-:W-:Y:S01]  /*145f0*/  LOP3.LUT R10, R97, UR10, R30, 0x96, !PT ;  /* 0x0000000a610a7c12 */ /* 0x000fe2000f8e961e */
[----:B--2---:R-:W-:-:S02]  /*14600*/  IMAD.WIDE.U32 R4, R4, -0x326172a9, RZ ;  /* 0xcd9e8d5704047825 */ /* 0x004fc400078e00ff */
[----:B------:R2:W-:Y:S02]  /*14610*/  MUFU.EX2 R149, R8 ;  /* 0x0000000800957308 */ /* 0x0005e40000000800 */
[----:B------:R-:W-:Y:S01]  /*14620*/  IMAD.WIDE.U32 R74, R10, -0x2daee0ad, RZ ;  /* 0xd2511f530a4a7825 */ /* 0x000fe200078e00ff */
[----:B------:R-:W-:Y:S02]  /*14630*/  LOP3.LUT R6, R5, UR17, R44, 0x96, !PT ;  /* 0x0000001105067c12 */ /* 0x000fe4000f8e962c */
[C---:B------:R-:W-:Y:S01]  /*14640*/  LOP3.LUT R7, R4.reuse, 0xffff, RZ, 0xc0, !PT ;  /* 0x0000ffff04077812 */ /* 0x040fe200078ec0ff */
[----:B------:R-:W-:Y:S01]  /*14650*/  FFMA.FTZ R5, R163, c[0x0][0x23c], -R3 ;  /* 0x00008f00a3057a23 */ /* 0x000fe20000010803 */
[----:B------:R-:W-:Y:S01]  /*14660*/  LOP3.LUT R18, R4, 0xff, RZ, 0xc0, !PT ;  /* 0x000000ff04127812 */ /* 0x000fe200078ec0ff */
[----:B------:R-:W-:Y:S01]  /*14670*/  FFMA.FTZ R10, R166, c[0x0][0x23c], -R0 ;  /* 0x00008f00a60a7a23 */ /* 0x000fe20000010800 */
[--C-:B------:R-:W-:Y:S01]  /*14680*/  SHF.R.U32.HI R13, RZ, 0x10, R4.reuse ;  /* 0x00000010ff0d7819 */ /* 0x100fe20000011604 */
[----:B------:R5:W1:Y:S01]  /*14690*/  MUFU.EX2 R131, R5 ;  /* 0x0000000500837308 */ /* 0x000a620000000800 */
[----:B------:R-:W-:Y:S01]  /*146a0*/  SHF.R.U32.HI R17, RZ, 0x18, R4 ;  /* 0x00000018ff117819 */ /* 0x000fe20000011604 */
[----:B------:R-:W-:Y:S01]  /*146b0*/  FFMA.FTZ R11, R237, c[0x0][0x23c], -R2 ;  /* 0x00008f00ed0b7a23 */ /* 0x000fe20000010802 */
[----:B------:R-:W-:-:S02]  /*146c0*/  LOP3.LUT R4, R6, 0xffff, RZ, 0xc0, !PT ;  /* 0x0000ffff06047812 */ /* 0x000fc400078ec0ff */
[--C-:B------:R-:W-:Y:S01]  /*146d0*/  SHF.R.U32.HI R14, RZ, 0x10, R6.reuse ;  /* 0x00000010ff0e7819 */ /* 0x100fe20000011606 */
[----:B--2---:R-:W-:Y:S01]  /*146e0*/  IMAD.WIDE.U32 R8, R28, -0x2daee0ad, RZ ;  /* 0xd2511f531c087825 */ /* 0x004fe200078e00ff */
[----:B------:R-:W-:Y:S01]  /*146f0*/  LOP3.LUT R16, R6, 0xff, RZ, 0xc0, !PT ;  /* 0x000000ff06107812 */ /* 0x000fe200078ec0ff */
[----:B------:R-:W2:Y:S01]  /*14700*/  LDSM.16.MT88.4 R28, [R187+0x7000] ;  /* 0x00700000bb1c783b */ /* 0x000ea20000004200 */
[----:B------:R-:W-:Y:S01]  /*14710*/  SHF.R.U32.HI R15, RZ, 0x18, R6 ;  /* 0x00000018ff0f7819 */ /* 0x000fe20000011606 */
[----:B------:R1:W-:Y:S01]  /*14720*/  MUFU.EX2 R148, R10 ;  /* 0x0000000a00947308 */ /* 0x0003e20000000800 */
[----:B------:R-:W-:Y:S02]  /*14730*/  SHF.R.U32.HI R4, RZ, 0x8, R4 ;  /* 0x00000008ff047819 */ /* 0x000fe40000011604 */
[----:B------:R-:W-:Y:S02]  /*14740*/  LOP3.LUT R6, R14, 0xff, RZ, 0xc0, !PT ;  /* 0x000000ff0e067812 */ /* 0x000fe400078ec0ff */
[----:B------:R-:W-:Y:S01]  /*14750*/  PRMT R4, R16, 0x5410, R4 ;  /* 0x0000541010047816 */ /* 0x000fe20000000004 */
[----:B-----5:R-:W-:Y:S01]  /*14760*/  FFMA.FTZ R5, R154, c[0x0][0x23c], -R3 ;  /* 0x00008f009a057a23 */ /* 0x020fe20000010803 */
[----:B------:R-:W-:Y:S01]  /*14770*/  PRMT R6, R6, 0x5410, R15 ;  /* 0x0000541006067816 */ /* 0x000fe2000000000f */
[----:B------:R5:W-:Y:S01]  /*14780*/  MUFU.EX2 R128, R11 ;  /* 0x0000000b00807308 */ /* 0x000be20000000800 */
[----:B------:R-:W-:Y:S01]  /*14790*/  SHF.R.U32.HI R7, RZ, 0x8, R7 ;  /* 0x00000008ff077819 */ /* 0x000fe20000011607 */
[--C-:B------:R-:W-:Y:S01]  /*147a0*/  HSET2.LE.AND R4, R4, R146.reuse, PT ;  /* 0x0000009204047233 */ /* 0x100fe20003803000 */
[----:B------:R-:W-:Y:S01]  /*147b0*/  LOP3.LUT R13, R13, 0xff, RZ, 0xc0, !PT ;  /* 0x000000ff0d0d7812 */ /* 0x000fe200078ec0ff */
[----:B------:R-:W-:Y:S01]  /*147c0*/  HSET2.LE.AND R6, R6, R146, PT ;  /* 0x0000009206067233 */ /* 0x000fe20003803000 */
[----:B------:R-:W-:Y:S01]  /*147d0*/  LOP3.LUT R8, R75, UR7, R8, 0x96, !PT ;  /* 0x000000074b087c12 */ /* 0x000fe2000f8e9608 */
[--C-:B------:R-:W-:Y:S01]  /*147e0*/  FFMA.FTZ R15, R212, c[0x0][0x23c], -R0.reuse ;  /* 0x00008f00d40f7a23 */ /* 0x100fe20000010800 */
[----:B------:R-:W-:Y:S01]  /*147f0*/  PRMT R18, R18, 0x5410, R7 ;  /* 0x0000541012127816 */ /* 0x000fe20000000007 */
[----:B------:R3:W-:Y:S01]  /*14800*/  MUFU.EX2 R151, R5 ;  /* 0x0000000500977308 */ /* 0x0007e20000000800 */
[----:B------:R-:W-:Y:S01]  /*14810*/  PRMT R14, R13, 0x5410, R17 ;  /* 0x000054100d0e7816 */ /* 0x000fe20000000011 */
[----:B------:R-:W-:Y:S01]  /*14820*/  FFMA.FTZ R13, R233, c[0x0][0x23c], -R0 ;  /* 0x00008f00e90d7a23 */ /* 0x000fe20000010800 */
[----:B-1----:R-:W-:-:S02]  /*14830*/  F2FP.PACK_AB R7, R131, R153 ;  /* 0x000000998307723e */ /* 0x002fc400000000ff */
[----:B------:R-:W-:Y:S01]  /*14840*/  LOP3.LUT R10, R9, UR9, R68, 0x96, !PT ;  /* 0x00000009090a7c12 */ /* 0x000fe2000f8e9644 */
[----:B------:R-:W-:Y:S02]  /*14850*/  IMAD.WIDE.U32 R8, R8, -0x326172a9, RZ ;  /* 0xcd9e8d5708087825 */ /* 0x000fe400078e00ff */
[----:B------:R1:W-:Y:S03]  /*14860*/  MUFU.EX2 R129, R13 ;  /* 0x0000000d00817308 */ /* 0x0003e60000000800 */
[----:B-----5:R-:W-:-:S04]  /*14870*/  LOP3.LUT R11, R8, 0xffff, RZ, 0xc0, !PT ;  /* 0x0000ffff080b7812 */ /* 0x020fc800078ec0ff */
[----:B------:R-:W-:Y:S01]  /*14880*/  SHF.R.U32.HI R11, RZ, 0x8, R11 ;  /* 0x00000008ff0b7819 */ /* 0x000fe2000001160b */
[----:B---3--:R-:W-:Y:S01]  /*14890*/  FFMA.FTZ R5, R152, c[0x0][0x23c], -R3 ;  /* 0x00008f0098057a23 */ /* 0x008fe20000010803 */
[----:B------:R3:W-:Y:S01]  /*148a0*/  MUFU.EX2 R130, R15 ;  /* 0x0000000f00827308 */ /* 0x0007e20000000800 */
[----:B-1----:R-:W-:-:S07]  /*148b0*/  HSET2.LE.AND R13, R14, R146, PT ;  /* 0x000000920e0d7233 */ /* 0x002fce0003803000 */
[----:B------:R1:W5:Y:S01]  /*148c0*/  MUFU.EX2 R150, R5 ;  /* 0x0000000500967308 */ /* 0x0003620000000800 */
[----:B---3--:R-:W-:Y:S02]  /*148d0*/  SHF.R.U32.HI R15, RZ, 0x18, R8 ;  /* 0x00000018ff0f7819 */ /* 0x008fe40000011608 */
[----:B-1----:R-:W-:Y:S02]  /*148e0*/  F2FP.PACK_AB R5, R158, R159 ;  /* 0x0000009f9e05723e */ /* 0x002fe400000000ff */
[----:B-----5:R-:W-:Y:S02]  /*148f0*/  F2FP.PACK_AB R14, R150, R151 ;  /* 0x00000097960e723e */ /* 0x020fe400000000ff */
[----:B------:R-:W-:Y:S02]  /*14900*/  LOP3.LUT R4, R4, R5, RZ, 0xc0, !PT ;  /* 0x0000000504047212 */ /* 0x000fe400078ec0ff */
[----:B------:R-:W-:Y:S01]  /*14910*/  LOP3.LUT R5, R6, R7, RZ, 0xc0, !PT ;  /* 0x0000000706057212 */ /* 0x000fe200078ec0ff */
[----:B------:R-:W-:Y:S01]  /*14920*/  HSET2.LE.AND R6, R18, R146, PT ;  /* 0x0000009212067233 */ /* 0x000fe20003803000 */
[----:B------:R-:W-:Y:S01]  /*14930*/  F2FP.PACK_AB R7, R156, R157 ;  /* 0x0000009d9c07723e */ /* 0x000fe200000000ff */
[----:B------:R-:W-:-:S03]  /*14940*/  IMAD.WIDE.U32 R18, R10, -0x326172a9, RZ ;  /* 0xcd9e8d570a127825 */ /* 0x000fc600078e00ff */
[----:B------:R-:W-:Y:S01]  /*14950*/  LOP3.LUT R6, R6, R7, RZ, 0xc0, !PT ;  /* 0x0000000706067212 */ /* 0x000fe200078ec0ff */
[----:B------:R-:W-:Y:S01]  /*14960*/  FFMA.FTZ R10, R213, c[0x0][0x23c], -R2 ;  /* 0x00008f00d50a7a23 */ /* 0x000fe20000010802 */
[----:B------:R-:W-:Y:S02]  /*14970*/  LOP3.LUT R7, R13, R14, RZ, 0xc0, !PT ;  /* 0x0000000e0d077212 */ /* 0x000fe400078ec0ff */
[----:B------:R-:W-:Y:S01]  /*14980*/  LOP3.LUT R13, R8, 0xff, RZ, 0xc0, !PT ;  /* 0x000000ff080d7812 */ /* 0x000fe200078ec0ff */
[----:B------:R1:W-:Y:S01]  /*14990*/  MUFU.EX2 R147, R10 ;  /* 0x0000000a00937308 */ /* 0x0003e20000000800 */
[----:B------:R-:W-:Y:S02]  /*149a0*/  SHF.R.U32.HI R14, RZ, 0x10, R8 ;  /* 0x00000010ff0e7819 */ /* 0x000fe40000011608 */
[----:B------:R-:W-:Y:S01]  /*149b0*/  PRMT R13, R13, 0x5410, R11 ;  /* 0x000054100d0d7816 */ /* 0x000fe2000000000b */
[----:B------:R-:W-:Y:S01]  /*149c0*/  FFMA.FTZ R11, R236, c[0x0][0x23c], -R2 ;  /* 0x00008f00ec0b7a23 */ /* 0x000fe20000010802 */
[----:B------:R-:W-:Y:S01]  /*149d0*/  HMMA.16816.F32 R84, R4, R32, R84 ;  /* 0x000000200454723c */ /* 0x000fe20000001854 */
[----:B------:R-:W-:-:S02]  /*149e0*/  LOP3.LUT R8, R9, UR17, R18, 0x96, !PT ;  /* 0x0000001109087c12 */ /* 0x000fc4000f8e9612 */
[----:B------:R-:W-:Y:S01]  /*149f0*/  LOP3.LUT R14, R14, 0xff, RZ, 0xc0, !PT ;  /* 0x000000ff0e0e7812 */ /* 0x000fe200078ec0ff */
[----:B------:R3:W-:Y:S01]  /*14a00*/  MUFU.EX2 R69, R11 ;  /* 0x0000000b00457308 */ /* 0x0007e20000000800 */
[----:B------:R-:W-:Y:S02]  /*14a10*/  LOP3.LUT R9, R8, 0xffff, RZ, 0xc0, !PT ;  /* 0x0000ffff08097812 */ /* 0x000fe400078ec0ff */
[----:B------:R-:W-:Y:S01]  /*14a20*/  PRMT R16, R14, 0x5410, R15 ;  /* 0x000054100e107816 */ /* 0x000fe2000000000f */
[----:B------:R-:W-:Y:S01]  /*14a30*/  HMMA.16816.F32 R88, R4, R34, R88 ;  /* 0x000000220458723c */ /* 0x000fe20000001858 */
[----:B------:R-:W-:Y:S01]  /*14a40*/  LOP3.LUT R15, R8, 0xff, RZ, 0xc0, !PT ;  /* 0x000000ff080f7812 */ /* 0x000fe200078ec0ff */
[----:B-1----:R-:W-:Y:S01]  /*14a50*/  FFMA.FTZ R10, R173, c[0x0][0x23c], -R2 ;  /* 0x00008f00ad0a7a23 */ /* 0x002fe20000010802 */
[----:B------:R-:W-:-:S03]  /*14a60*/  SHF.R.U32.HI R14, RZ, 0x18, R8 ;  /* 0x00000018ff0e7819 */ /* 0x000fc60000011608 */
[----:B------:R1:W5:Y:S02]  /*14a70*/  MUFU.EX2 R75, R10 ;  /* 0x0000000a004b7308 */ /* 0x0003640000000800 */
[----:B------:R-:W-:Y:S01]  /*14a80*/  HMMA.16816.F32 R100, R4, R24, R100 ;  /* 0x000000180464723c */ /* 0x000fe20000001864 */
[----:B---3--:R-:W-:-:S07]  /*14a90*/  SHF.R.U32.HI R11, RZ, 0x8, R9 ;  /* 0x00000008ff0b7819 */ /* 0x008fce0000011609 */
[----:B------:R-:W-:Y:S01]  /*14aa0*/  HMMA.16816.F32 R104, R4, R26, R104 ;  /* 0x0000001a0468723c */ /* 0x000fe20000001868 */
[----:B-1----:R-:W-:-:S07]  /*14ab0*/  SHF.R.U32.HI R10, RZ, 0x10, R8 ;  /* 0x00000010ff0a7819 */ /* 0x002fce0000011608 */
[C---:B----4-:R-:W-:Y:S01]  /*14ac0*/  HMMA.16816.F32 R116, R4.reuse, R20, R116 ;  /* 0x000000140474723c */ /* 0x050fe20000001874 */
[----:B------:R-:W-:Y:S02]  /*14ad0*/  F2FP.PACK_AB R8, R148, R149 ;  /* 0x000000959408723e */ /* 0x000fe400000000ff */
[----:B------:R-:W-:Y:S01]  /*14ae0*/  LOP3.LUT R9, R10, 0xff, RZ, 0xc0, !PT ;  /* 0x000000ff0a097812 */ /* 0x000fe200078ec0ff */
[--C-:B------:R-:W-:Y:S01]  /*14af0*/  HSET2.LE.AND R10, R13, R146.reuse, PT ;  /* 0x000000920d0a7233 */ /* 0x100fe20003803000 */
[----:B------:R-:W-:Y:S01]  /*14b00*/  PRMT R13, R15, 0x5410, R11 ;  /* 0x000054100f0d7816 */ /* 0x000fe2000000000b */
[--C-:B------:R-:W-:Y:S01]  /*14b10*/  HSET2.LE.AND R11, R16, R146.reuse, PT ;  /* 0x00000092100b7233 */ /* 0x100fe20003803000 */
[----:B------:R-:W-:Y:S01]  /*14b20*/  PRMT R14, R9, 0x5410, R14 ;  /* 0x00005410090e7816 */ /* 0x000fe2000000000e */
[----:B------:R-:W-:Y:S01]  /*14b30*/  HMMA.16816.F32 R120, R4, R22, R120 ;  /* 0x000000160478723c */ /* 0x000fe20000001878 */
[----:B------:R-:W-:Y:S01]  /*14b40*/  LOP3.LUT R10, R10, R8, RZ, 0xc0, !PT ;  /* 0x000000080a0a7212 */ /* 0x000fe200078ec0ff */
[--C-:B------:R-:W-:Y:S01]  /*14b50*/  HSET2.LE.AND R9, R13, R146.reuse, PT ;  /* 0x000000920d097233 */ /* 0x100fe20003803000 */
[----:B-----5:R-:W-:Y:S01]  /*14b60*/  F2FP.PACK_AB R8, R75, R147 ;  /* 0x000000934b08723e */ /* 0x020fe200000000ff */
[----:B------:R-:W-:Y:S01]  /*14b70*/  HSET2.LE.AND R14, R14, R146, PT ;  /* 0x000000920e0e7233 */ /* 0x000fe20003803000 */
[----:B------:R-:W-:-:S02]  /*14b80*/  F2FP.PACK_AB R13, R130, R129 ;  /* 0x00000081820d723e */ /* 0x000fc400000000ff */
[----:B------:R-:W-:Y:S01]  /*14b90*/  F2FP.PACK_AB R15, R69, R128 ;  /* 0x00000080450f723e */ /* 0x000fe200000000ff */
[----:B--2---:R-:W-:Y:S01]  /*14ba0*/  HMMA.16816.F32 R132, R4, R28, R132 ;  /* 0x0000001c0484723c */ /* 0x004fe20000001884 */
[----:B------:R-:W-:Y:S02]  /*14bb0*/  LOP3.LUT R11, R11, R8, RZ, 0xc0, !PT ;  /* 0x000000080b0b7212 */ /* 0x000fe400078ec0ff */
[----:B------:R-:W-:Y:S02]  /*14bc0*/  LOP3.LUT R8, R9, R13, RZ, 0xc0, !PT ;  /* 0x0000000d09087212 */ /* 0x000fe400078ec0ff */
[----:B------:R-:W-:-:S03]  /*14bd0*/  LOP3.LUT R9, R14, R15, RZ, 0xc0, !PT ;  /* 0x0000000f0e097212 */ /* 0x000fc600078ec0ff */
[----:B------:R-:W-:Y:S07]  /*14be0*/  HMMA.16816.F32 R76, R4, R30, R76 ;  /* 0x0000001e044c723c */ /* 0x000fee000000184c */
[----:B------:R-:W-:Y:S01]  /*14bf0*/  FFMA.FTZ R4, R172, c[0x0][0x23c], -R12 ;  /* 0x00008f00ac047a23 */ /* 0x000fe2000001080c */
[----:B------:R-:W-:Y:S01]  /*14c00*/  LOP3.LUT R5, R45, UR8, R42, 0x96, !PT ;  /* 0x000000082d057c12 */ /* 0x000fe2000f8e962a */
[----:B------:R-:W-:Y:S01]  /*14c10*/  FFMA.FTZ R7, R174, c[0x0][0x23c], -R3 ;  /* 0x00008f00ae077a23 */ /* 0x000fe20000010803 */
[C---:B------:R-:W-:Y:S01]  /*14c20*/  HMMA.16816.F32 R60, R8.reuse, R26, R60 ;  /* 0x0000001a083c723c */ /* 0x040fe2000000183c */
[----:B------:R1:W-:Y:S07]  /*14c30*/  MUFU.EX2 R68, R4 ;  /* 0x0000000400447308 */ /* 0x0003ee0000000800 */
[C---:B------:R-:W-:Y:S01]  /*14c40*/  HMMA.16816.F32 R64, R8.reuse, R24, R64 ;  /* 0x000000180840723c */ /* 0x040fe20000001840 */
[----:B------:R-:W-:Y:S07]  /*14c50*/  MUFU.EX2 R27, R7 ;  /* 0x00000007001b7308 */ /* 0x000fee0000000800 */
[----:B------:R-:W-:Y:S01]  /*14c60*/  HMMA.16816.F32 R56, R8, R20, R56 ;  /* 0x000000140838723c */ /* 0x000fe20000001838 */
[----:B-1----:R-:W-:-:S04]  /*14c70*/  FFMA.FTZ R4, R164, c[0x0][0x23c], -R12 ;  /* 0x00008f00a4047a23 */ /* 0x002fc8000001080c */
[----:B------:R1:W2:Y:S03]  /*14c80*/  MUFU.EX2 R44, R4 ;  /* 0x00000004002c7308 */ /* 0x0002a60000000800 */
[C---:B------:R-:W-:Y:S08]  /*14c90*/  HMMA.16816.F32 R48, R8.reuse, R22, R48 ;  /* 0x000000160830723c */ /* 0x040ff00000001830 */
[----:B------:R-:W-:Y:S01]  /*14ca0*/  HMMA.16816.F32 R80, R8, R32, R80 ;  /* 0x000000200850723c */ /* 0x000fe20000001850 */
[----:B-1----:R-:W-:-:S07]  /*14cb0*/  FFMA.FTZ R4, R161, c[0x0][0x23c], -R12 ;  /* 0x00008f00a1047a23 */ /* 0x002fce000001080c */
[C---:B------:R-:W-:Y:S01]  /*14cc0*/  HMMA.16816.F32 R32, R8.reuse, R34, R92 ;  /* 0x000000220820723c */ /* 0x040fe2000000185c */
[----:B------:R1:W-:Y:S01]  /*14cd0*/  MUFU.EX2 R43, R4 ;  /* 0x00000004002b7308 */ /* 0x0003e20000000800 */
[----:B------:R-:W3:Y:S06]  /*14ce0*/  LDSM.16.MT88.4 R92, [R185+0x7800] ;  /* 0x00780000b95c783b */ /* 0x000eec0000004200 */
[C---:B------:R-:W-:Y:S08]  /*14cf0*/  HMMA.16816.F32 R52, R8.reuse, R28, R52 ;  /* 0x0000001c0834723c */ /* 0x040ff00000001834 */
[----:B------:R-:W-:Y:S01]  /*14d00*/  HMMA.16816.F32 R36, R8, R30, R36 ;  /* 0x0000001e0824723c */ /* 0x000fe20000001824 */
[----:B-1----:R-:W-:-:S04]  /*14d10*/  FFMA.FTZ R4, R155, c[0x0][0x23c], -R12 ;  /* 0x00008f009b047a23 */ /* 0x002fc8000001080c */
[----:B------:R1:W4:Y:S02]  /*14d20*/  MUFU.EX2 R41, R4 ;  /* 0x0000000400297308 */ /* 0x0003240000000800 */
[----:B-1----:R-:W-:-:S05]  /*14d30*/  IMAD.WIDE.U32 R4, R5, -0x2daee0ad, RZ ;  /* 0xd2511f5305047825 */ /* 0x002fca00078e00ff */
[----:B------:R-:W-:Y:S02]  /*14d40*/  LOP3.LUT R6, R5, UR18, R40, 0x96, !PT ;  /* 0x0000001205067c12 */ /* 0x000fe4000f8e9628 */
[C---:B------:R-:W-:Y:S01]  /*14d50*/  LOP3.LUT R14, R4.reuse, 0xffff, RZ, 0xc0, !PT ;  /* 0x0000ffff040e7812 */ /* 0x040fe200078ec0ff */
[----:B------:R-:W-:Y:S01]  /*14d60*/  FFMA.FTZ R5, R171, c[0x0][0x23c], -R3 ;  /* 0x00008f00ab057a23 */ /* 0x000fe20000010803 */
[----:B------:R-:W-:Y:S02]  /*14d70*/  LOP3.LUT R17, R4, 0xff, RZ, 0xc0, !PT ;  /* 0x000000ff04117812 */ /* 0x000fe400078ec0ff */
[--C-:B------:R-:W-:Y:S01]  /*14d80*/  SHF.R.U32.HI R15, RZ, 0x10, R4.reuse ;  /* 0x00000010ff0f7819 */ /* 0x100fe20000011604 */
[----:B------:R1:W5:Y:S01]  /*14d90*/  MUFU.EX2 R26, R5 ;  /* 0x00000005001a7308 */ /* 0x0003620000000800 */
        /* <DEDUP_REMOVED lines=8> */
[----:B-1----:R-:W-:-:S03]  /*14e20*/  FFMA.FTZ R5, R165, c[0x0][0x23c], -R3 ;  /* 0x00008f00a5057a23 */ /* 0x002fc60000010803 */
[----:B------:R-:W-:Y:S01]  /*14e30*/  PRMT R14, R14, 0x5410, R16 ;  /* 0x000054100e0e7816 */ /* 0x000fe20000000010 */
[----:B------:R1:W-:Y:S02]  /*14e40*/  MUFU.EX2 R25, R5 ;  /* 0x0000000500197308 */ /* 0x0003e40000000800 */
[----:B-1----:R-:W-:Y:S02]  /*14e50*/  LOP3.LUT R5, R7, 0xff, RZ, 0xc0, !PT ;  /* 0x000000ff07057812 */ /* 0x002fe400078ec0ff */
[----:B------:R-:W-:Y:S01]  /*14e60*/  PRMT R7, R17, 0x5410, R6 ;  /* 0x0000541011077816 */ /* 0x000fe20000000006 */
[----:B------:R-:W-:Y:S01]  /*14e70*/  FFMA.FTZ R6, R167, c[0x0][0x23c], -R3 ;  /* 0x00008f00a7067a23 */ /* 0x000fe20000010803 */
[----:B------:R-:W-:Y:S01]  /*14e80*/  PRMT R3, R13, 0x5410, R4 ;  /* 0x000054100d037816 */ /* 0x000fe20000000004 */
[----:B------:R-:W-:Y:S01]  /*14e90*/  FFMA.FTZ R13, R223, c[0x0][0x23c], -R0 ;  /* 0x00008f00df0d7a23 */ /* 0x000fe20000010800 */
[----:B------:R-:W-:Y:S01]  /*14ea0*/  PRMT R5, R5, 0x5410, R12 ;  /* 0x0000541005057816 */ /* 0x000fe2000000000c */
[----:B------:R5:W1:Y:S01]  /*14eb0*/  MUFU.EX2 R24, R6 ;  /* 0x0000000600187308 */ /* 0x000a620000000800 */
[----:B--2---:R-:W-:Y:S01]  /*14ec0*/  F2FP.PACK_AB R4, R44, R68 ;  /* 0x000000442c04723e */ /* 0x004fe200000000ff */
[--C-:B------:R-:W-:Y:S01]  /*14ed0*/  HSET2.LE.AND R3, R3, R146.reuse, PT ;  /* 0x0000009203037233 */ /* 0x100fe20003803000 */
[----:B----4-:R-:W-:Y:S01]  /*14ee0*/  F2FP.PACK_AB R12, R41, R43 ;  /* 0x0000002b290c723e */ /* 0x010fe200000000ff */
[----:B------:R-:W-:-:S02]  /*14ef0*/  HSET2.LE.AND R5, R5, R146, PT ;  /* 0x0000009205057233 */ /* 0x000fc40003803000 */
[--C-:B------:R-:W-:Y:S01]  /*14f00*/  HSET2.LE.AND R7, R7, R146.reuse, PT ;  /* 0x0000009207077233 */ /* 0x100fe20003803000 */
[----:B------:R-:W-:Y:S01]  /*14f10*/  LOP3.LUT R136, R3, R4, RZ, 0xc0, !PT ;  /* 0x0000000403887212 */ /* 0x000fe200078ec0ff */
[----:B------:R-:W-:Y:S01]  /*14f20*/  HSET2.LE.AND R3, R14, R146, PT ;  /* 0x000000920e037233 */ /* 0x000fe20003803000 */
[----:B------:R2:W-:Y:S02]  /*14f30*/  MUFU.EX2 R23, R13 ;  /* 0x0000000d00177308 */ /* 0x0005e40000000800 */
[----:B------:R-:W-:Y:S02]  /*14f40*/  LOP3.LUT R138, R7, R12, RZ, 0xc0, !PT ;  /* 0x0000000c078a7212 */ /* 0x000fe400078ec0ff */
[----:B-----5:R-:W-:Y:S02]  /*14f50*/  F2FP.PACK_AB R6, R26, R27 ;  /* 0x0000001b1a06723e */ /* 0x020fe400000000ff */
[----:B-1----:R-:W-:Y:S02]  /*14f60*/  F2FP.PACK_AB R4, R24, R25 ;  /* 0x000000191804723e */ /* 0x002fe400000000ff */
[----:B------:R-:W-:Y:S01]  /*14f70*/  LOP3.LUT R137, R5, R6, RZ, 0xc0, !PT ;  /* 0x0000000605897212 */ /* 0x000fe200078ec0ff */
[--C-:B------:R-:W-:Y:S01]  /*14f80*/  FFMA.FTZ R5, R221, c[0x0][0x23c], -R0.reuse ;  /* 0x00008f00dd057a23 */ /* 0x100fe20000010800 */
[----:B------:R-:W-:Y:S01]  /*14f90*/  LOP3.LUT R139, R3, R4, RZ, 0xc0, !PT ;  /* 0x00000004038b7212 */ /* 0x000fe200078ec0ff */
[----:B------:R-:W-:-:S02]  /*14fa0*/  FFMA.FTZ R3, R215, c[0x0][0x23c], -R0 ;  /* 0x00008f00d7037a23 */ /* 0x000fc40000010800 */
[----:B------:R-:W-:Y:S01]  /*14fb0*/  FFMA.FTZ R0, R178, c[0x0][0x23c], -R0 ;  /* 0x00008f00b2007a23 */ /* 0x000fe20000010800 */
[----:B------:R-:W-:Y:S01]  /*14fc0*/  MUFU.EX2 R21, R5 ;  /* 0x0000000500157308 */ /* 0x000fe20000000800 */
[----:B--2---:R-:W1:Y:S02]  /*14fd0*/  LDSM.16.MT88.4 R12, [R187+0x7800] ;  /* 0x00780000bb0c783b */ /* 0x004e640000004200 */
[C---:B---3--:R-:W-:Y:S05]  /*14fe0*/  HMMA.16816.F32 R84, R136.reuse, R92, R84 ;  /* 0x0000005c8854723c */ /* 0x048fea0000001854 */
[----:B------:R2:W-:Y:S03]  /*14ff0*/  MUFU.EX2 R20, R0 ;  /* 0x0000000000147308 */ /* 0x0005e60000000800 */
[C---:B------:R-:W-:Y:S05]  /*15000*/  HMMA.16816.F32 R88, R136.reuse, R94, R88 ;  /* 0x0000005e8858723c */ /* 0x040fea0000001858 */
[----:B------:R3:W-:Y:S03]  /*15010*/  MUFU.EX2 R22, R3 ;  /* 0x0000000300167308 */ /* 0x0007e60000000800 */
[----:B------:R-:W-:Y:S01]  /*15020*/  HMMA.16816.F32 R100, R136, R108, R100 ;  /* 0x0000006c8864723c */ /* 0x000fe20000001864 */
[----:B--2---:R-:W-:-:S07]  /*15030*/  LOP3.LUT R0, R19, UR8, R96, 0x96, !PT ;  /* 0x0000000813007c12 */ /* 0x004fce000f8e9660 */
[----:B------:R-:W-:Y:S01]  /*15040*/  HMMA.16816.F32 R104, R136, R110, R104 ;  /* 0x0000006e8868723c */ /* 0x000fe20000001868 */
[----:B------:R-:W-:-:S04]  /*15050*/  IMAD.WIDE.U32 R4, R0, -0x2daee0ad, RZ ;  /* 0xd2511f5300047825 */ /* 0x000fc800078e00ff */
[----:B---3--:R-:W-:Y:S01]  /*15060*/  FFMA.FTZ R3, R228, c[0x0][0x23c], -R2 ;  /* 0x00008f00e4037a23 */ /* 0x008fe20000010802 */
[----:B------:R-:W-:Y:S02]  /*15070*/  LOP3.LUT R0, R5, UR18, R74, 0x96, !PT ;  /* 0x0000001205007c12 */ /* 0x000fe4000f8e964a */
[C---:B------:R-:W-:Y:S01]  /*15080*/  HMMA.16816.F32 R116, R136.reuse, R124, R116 ;  /* 0x0000007c8874723c */ /* 0x040fe20000001874 */
[C---:B------:R-:W-:Y:S01]  /*15090*/  LOP3.LUT R6, R4.reuse, 0xffff, RZ, 0xc0, !PT ;  /* 0x0000ffff04067812 */ /* 0x040fe200078ec0ff */
[----:B------:R2:W-:Y:S01]  /*150a0*/  MUFU.EX2 R19, R3 ;  /* 0x0000000300137308 */ /* 0x0005e20000000800 */
[----:B------:R-:W-:Y:S01]  /*150b0*/  LOP3.LUT R10, R4, 0xff, RZ, 0xc0, !PT ;  /* 0x000000ff040a7812 */ /* 0x000fe200078ec0ff */
[----:B------:R-:W-:Y:S01]  /*150c0*/  FFMA.FTZ R5, R214, c[0x0][0x23c], -R2 ;  /* 0x00008f00d6057a23 */ /* 0x000fe20000010802 */
[--C-:B------:R-:W-:Y:S02]  /*150d0*/  SHF.R.U32.HI R7, RZ, 0x10, R4.reuse ;  /* 0x00000010ff077819 */ /* 0x100fe40000011604 */
[----:B------:R-:W-:Y:S01]  /*150e0*/  SHF.R.U32.HI R11, RZ, 0x18, R4 ;  /* 0x00000018ff0b7819 */ /* 0x000fe20000011604 */
[----:B------:R-:W-:Y:S01]  /*150f0*/  HMMA.16816.F32 R120, R136, R126, R120 ;  /* 0x0000007e8878723c */ /* 0x000fe20000001878 */
[C---:B------:R-:W-:Y:S01]  /*15100*/  LOP3.LUT R4, R0.reuse, 0xffff, RZ, 0xc0, !PT ;  /* 0x0000ffff00047812 */ /* 0x040fe200078ec0ff */
[----:B------:R-:W-:Y:S01]  /*15110*/  MUFU.EX2 R16, R5 ;  /* 0x0000000500107308 */ /* 0x000fe20000000800 */
[----:B------:R-:W-:-:S02]  /*15120*/  LOP3.LUT R9, R0, 0xff, RZ, 0xc0, !PT ;  /* 0x000000ff00097812 */ /* 0x000fc400078ec0ff */
[----:B------:R-:W-:Y:S02]  /*15130*/  SHF.R.U32.HI R8, RZ, 0x18, R0 ;  /* 0x00000018ff087819 */ /* 0x000fe40000011600 */
[----:B------:R-:W-:Y:S01]  /*15140*/  SHF.R.U32.HI R4, RZ, 0x8, R4 ;  /* 0x00000008ff047819 */ /* 0x000fe20000011604 */
[C---:B-1----:R-:W-:Y:S01]  /*15150*/  HMMA.16816.F32 R132, R136.reuse, R12, R132 ;  /* 0x0000000c8884723c */ /* 0x042fe20000001884 */
[----:B--2---:R-:W-:Y:S02]  /*15160*/  FFMA.FTZ R3, R222, c[0x0][0x23c], -R2 ;  /* 0x00008f00de037a23 */ /* 0x004fe40000010802 */
[----:B------:R-:W-:Y:S02]  /*15170*/  PRMT R4, R9, 0x5410, R4 ;  /* 0x0000541009047816 */ /* 0x000fe40000000004 */
[----:B------:R1:W2:Y:S03]  /*15180*/  MUFU.EX2 R18, R3 ;  /* 0x0000000300127308 */ /* 0x0002a60000000800 */
[----:B------:R-:W-:Y:S01]  /*15190*/  HMMA.16816.F32 R136, R136, R14, R76 ;  /* 0x0000000e8888723c */ /* 0x000fe2000000184c */
[----:B-1----:R-:W-:Y:S01]  /*151a0*/  FFMA.FTZ R3, R220, c[0x0][0x23c], -R2 ;  /* 0x00008f00dc037a23 */ /* 0x002fe20000010802 */
[----:B------:R-:W-:-:S02]  /*151b0*/  SHF.R.U32.HI R2, RZ, 0x10, R0 ;  /* 0x00000010ff027819 */ /* 0x000fc40000011600 */
[----:B------:R-:W-:Y:S01]  /*151c0*/  SHF.R.U32.HI R0, RZ, 0x8, R6 ;  /* 0x00000008ff007819 */ /* 0x000fe20000011606 */
[----:B------:R1:W3:Y:S01]  /*151d0*/  MUFU.EX2 R17, R3 ;  /* 0x0000000300117308 */ /* 0x0002e20000000800 */
[----:B------:R-:W-:Y:S02]  /*151e0*/  LOP3.LUT R6, R7, 0xff, RZ, 0xc0, !PT ;  /* 0x000000ff07067812 */ /* 0x000fe400078ec0ff */
[----:B------:R-:W-:-:S05]  /*151f0*/  PRMT R0, R10, 0x5410, R0 ;  /* 0x000054100a007816 */ /* 0x000fca0000000000 */
[--C-:B------:R-:W-:Y:S02]  /*15200*/  HSET2.LE.AND R5, R0, R146.reuse, PT ;  /* 0x0000009200057233 */ /* 0x100fe40003803000 */
[--C-:B------:R-:W-:Y:S01]  /*15210*/  HSET2.LE.AND R0, R4, R146.reuse, PT ;  /* 0x0000009204007233 */ /* 0x100fe20003803000 */
[----:B--2---:R-:W-:Y:S02]  /*15220*/  F2FP.PACK_AB R4, R18, R19 ;  /* 0x000000131204723e */ /* 0x004fe400000000ff */
[----:B-1----:R-:W-:Y:S02]  /*15230*/  LOP3.LUT R3, R2, 0xff, RZ, 0xc0, !PT ;  /* 0x000000ff02037812 */ /* 0x002fe400078ec0ff */
[----:B------:R-:W-:Y:S02]  /*15240*/  PRMT R2, R6, 0x5410, R11 ;  /* 0x0000541006027816 */ /* 0x000fe4000000000b */
[----:B------:R-:W-:Y:S02]  /*15250*/  PRMT R3, R3, 0x5410, R8 ;  /* 0x0000541003037816 */ /* 0x000fe40000000008 */
[----:B------:R-:W-:Y:S01]  /*15260*/  F2FP.PACK_AB R6, R20, R22 ;  /* 0x000000161406723e */ /* 0x000fe200000000ff */
[--C-:B------:R-:W-:Y:S01]  /*15270*/  HSET2.LE.AND R7, R2, R146.reuse, PT ;  /* 0x0000009202077233 */ /* 0x100fe20003803000 */
[----:B------:R-:W-:Y:S01]  /*15280*/  F2FP.PACK_AB R2, R21, R23 ;  /* 0x000000171502723e */ /* 0x000fe200000000ff */
[----:B------:R-:W-:Y:S01]  /*15290*/  HSET2.LE.AND R3, R3, R146, PT ;  /* 0x0000009203037233 */ /* 0x000fe20003803000 */
[----:B------:R-:W-:-:S02]  /*152a0*/  LOP3.LUT R142, R5, R6, RZ, 0xc0, !PT ;  /* 0x00000006058e7212 */ /* 0x000fc400078ec0ff */
[----:B------:R-:W-:Y:S01]  /*152b0*/  LOP3.LUT R140, R0, R2, RZ, 0xc0, !PT ;  /* 0x00000002008c7212 */ /* 0x000fe200078ec0ff */
[----:B------:R-:W-:Y:S01]  /*152c0*/  FFMA.FTZ R2, R99, R144, R246 ;  /* 0x0000009063027223 */ /* 0x000fe200000100f6 */
[----:B---3--:R-:W-:Y:S02]  /*152d0*/  F2FP.PACK_AB R0, R16, R17 ;  /* 0x000000111000723e */ /* 0x008fe400000000ff */
[----:B------:R-:W-:Y:S01]  /*152e0*/  LOP3.LUT R141, R3, R4, RZ, 0xc0, !PT ;  /* 0x00000004038d7212 */ /* 0x000fe200078ec0ff */
[----:B------:R-:W-:Y:S01]  /*152f0*/  FFMA.FTZ R4, R235, R46, R231 ;  /* 0x0000002eeb047223 */ /* 0x000fe200000100e7 */
[----:B------:R-:W-:Y:S01]  /*15300*/  LOP3.LUT R143, R7, R0, RZ, 0xc0, !PT ;  /* 0x00000000078f7212 */ /* 0x000fe200078ec0ff */
[----:B------:R-:W-:Y:S02]  /*15310*/  FFMA.FTZ R0, R232, R47, R242 ;  /* 0x0000002fe8007223 */ /* 0x000fe400000100f2 */
[----:B------:R-:W-:Y:S02]  /*15320*/  FFMA.FTZ R3, R98, R145, R252 ;  /* 0x0000009162037223 */ /* 0x000fe400000100fc */
        /* <DEDUP_REMOVED lines=71> */
[----:B------:R1:W-:Y:S02]  /*157a0*/  STL [R1+0x3c], R0 ;  /* 0x00003c0001007387 */ /* 0x0003e40000100800 */
.L_x_1748:
[----:B------:R-:W-:-:S06]  /*157b0*/  UISETP.GT.AND UP0, UPT, UR35, UR19, UPT ;  /* 0x000000132300728c */ /* 0x000fcc000bf04270 */
[----:B------:R-:W-:-:S13]  /*157c0*/  PLOP3.LUT P0, PT, PT, PT, UP0, 0x80, 0x0 ;  /* 0x000000000000781c */ /* 0x000fda0003f0f008 */
        /* <DEDUP_REMOVED lines=15> */
[-C--:B------:R-:W-:Y:S01]  /*158c0*/  LOP3.LUT R0, R13, R243.reuse, RZ, 0x3c, !PT ;  /* 0x000000f30d007212 */ /* 0x080fe200078e3cff */
[----:B------:R-:W-:Y:S01]  /*158d0*/  UIMAD UR37, UR5, 0x30, URZ ;  /* 0x00000030052578a4 */ /* 0x000fe2000f8e023f */
[----:B------:R-:W-:Y:S01]  /*158e0*/  STL.64 [R1+0x20], R12 ;  /* 0x0000200c01007387 */ /* 0x000fe20000100a00 */
[----:B------:R-:W-:Y:S01]  /*158f0*/  IMAD.MOV.U32 R75, RZ, RZ, R70 ;  /* 0x000000ffff4b7224 */ /* 0x000fe200078e0046 */
[----:B------:R-:W-:Y:S01]  /*15900*/  LOP3.LUT R2, R11, R243, RZ, 0x3c, !PT ;  /* 0x000000f30b027212 */ /* 0x000fe200078e3cff */
[----:B------:R-:W-:Y:S01]  /*15910*/  ULDC.64 UR4, c[0x0][0x198] ;  /* 0x0000660000047ab9 */ /* 0x000fe20000000a00 */
[----:B------:R1:W-:Y:S01]  /*15920*/  STL.64 [R1+0x18], R10 ;  /* 0x0000180a01007387 */ /* 0x0003e20000100a00 */
[----:B------:R-:W-:Y:S01]  /*15930*/  UIMAD.WIDE.U32 UR44, UR4, 0x30, URZ ;  /* 0x00000030042c78a5 */ /* 0x000fe2000f8e003f */
[----:B------:R-:W-:Y:S01]  /*15940*/  MOV R74, R71 ;  /* 0x00000047004a7202 */ /* 0x000fe20000000f00 */
[----:B------:R-:W-:Y:S01]  /*15950*/  UIMAD UR41, UR5, 0x30, URZ ;  /* 0x00000030052978a4 */ /* 0x000fe2000f8e023f */
[----:B---3--:R-:W-:Y:S01]  /*15960*/  PRMT R252, R252, 0x7054, R252 ;  /* 0x00007054fcfc7816 */ /* 0x008fe200000000fc */
[----:B------:R-:W-:-:S02]  /*15970*/  USHF.L.U64.HI UR34, UR4, 0x5, UR5 ;  /* 0x0000000504227899 */ /* 0x000fc40008010205 */
[----:B------:R-:W-:Y:S02]  /*15980*/  USHF.L.U32 UR40, UR4, 0x5, URZ ;  /* 0x0000000504287899 */ /* 0x000fe4000800063f */
[----:B------:R-:W-:Y:S02]  /*15990*/  UIADD3 UR37, UR37, UR39, URZ ;  /* 0x0000002725257290 */ /* 0x000fe4000fffe03f */
[----:B------:R-:W-:Y:S01]  /*159a0*/  UIADD3 UR41, UR41, UR45, URZ ;  /* 0x0000002d29297290 */ /* 0x000fe2000fffe03f */
[----:B-1----:R-:W-:-:S05]  /*159b0*/  IMAD.WIDE.U32 R10, R0, -0x2daee0ad, RZ ;  /* 0xd2511f53000a7825 */ /* 0x002fca00078e00ff */
[----:B------:R1:W-:Y:S01]  /*159c0*/  STL.64 [R1], R10 ;  /* 0x0000000a01007387 */ /* 0x0003e20000100a00 */
[----:B--2---:R-:W-:Y:S02]  /*159d0*/  IMAD.MOV.U32 R5, RZ, RZ, R7 ;  /* 0x000000ffff057224 */ /* 0x004fe400078e0007 */
[----:B-----5:R-:W-:-:S04]  /*159e0*/  IMAD.WIDE.U32 R250, R8, -0x2daee0ad, RZ ;  /* 0xd2511f5308fa7825 */ /* 0x020fc800078e00ff */
[----:B------:R-:W-:Y:S01]  /*159f0*/  IMAD.WIDE.U32 R8, R2, -0x2daee0ad, RZ ;  /* 0xd2511f5302087825 */ /* 0x000fe200078e00ff */
[----:B------:R1:W-:Y:S04]  /*15a00*/  STL.64 [R1+0x28], R4 ;  /* 0x0000280401007387 */ /* 0x0003e80000100a00 */
[----:B------:R1:W-:Y:S01]  /*15a10*/  STL.64 [R1+0x8], R8 ;  /* 0x0000080801007387 */ /* 0x0003e20000100a00 */
[----:B----4-:R-:W-:Y:S01]  /*15a20*/  ISETP.GE.AND P4, PT, R14, c[0x0][0x220], PT ;  /* 0x000088000e007a0c */ /* 0x010fe20003f86270 */
[----:B------:R-:W-:Y:S05]  /*15a30*/  BRA `(.L_x_1756) ;  /* 0x0000034000007947 */ /* 0x000fea0003800000 */
.L_x_1758:
        /* <DEDUP_REMOVED lines=9> */
[----:B------:R-:W-:Y:S03]  /*15ad0*/  IMAD.U32 R0, RZ, RZ, UR46 ;  /* 0x0000002eff007e24 */ /* 0x000fe6000f8e00ff */
[----:B------:R-:W-:Y:S06]  /*15ae0*/  UIADD3 UR35, UR47, UR35, URZ ;  /* 0x000000232f237290 */ /* 0x000fec000fffe03f */
[----:B------:R-:W-:Y:S01]  /*15af0*/  IMAD.U32 R2, RZ, RZ, UR35 ;  /* 0x00000023ff027e24 */ /* 0x000fe2000f8e00ff */
[----:B--2---:R-:W-:Y:S01]  /*15b00*/  LEA R0, P0, R0, R70, 0x6 ;  /* 0x0000004600007211 */ /* 0x004fe200078030ff */
[----:B------:R-:W-:Y:S03]  /*15b10*/  IMAD.U32 R70, RZ, RZ, UR46 ;  /* 0x0000002eff467e24 */ /* 0x000fe6000f8e00ff */
[C---:B------:R-:W-:Y:S02]  /*15b20*/  @!P4 IADD3 R71, P2, R0.reuse, UR40, RZ ;  /* 0x000000280047cc10 */ /* 0x040fe4000ff5e0ff */
[----:B------:R-:W-:Y:S02]  /*15b30*/  @!P4 LEA R78, P6, R0, c[0x0][0x168], 0x1 ;  /* 0x00005a00004eca11 */ /* 0x000fe400078c08ff */
[----:B---3--:R-:W-:Y:S02]  /*15b40*/  LEA.HI.X R2, R70, R73, R2, 0x6, P0 ;  /* 0x0000004946027211 */ /* 0x008fe400000f3402 */
        /* <DEDUP_REMOVED lines=8> */
[----:B------:R-:W-:Y:S02]  /*15bd0*/  P2R R70, PR, RZ, 0x4 ;  /* 0x00000004ff467803 */ /* 0x000fe40000000000 */
[----:B------:R-:W-:Y:S01]  /*15be0*/  @!P4 LEA.HI.X R77, R69, c[0x0][0x16c], R77, 0x1, P3 ;  /* 0x00005b00454dca11 */ /* 0x000fe200018f0c4d */
[----:B------:R1:W-:Y:S01]  /*15bf0*/  @P4 STS.128 [R211+0x4800], RZ ;  /* 0x004800ffd3004388 */ /* 0x0003e20000000c00 */
[----:B------:R-:W-:Y:S02]  /*15c00*/  ISETP.NE.AND P5, PT, R70, RZ, PT ;  /* 0x000000ff4600720c */ /* 0x000fe40003fa5270 */
[C---:B------:R-:W-:Y:S01]  /*15c10*/  @!P4 LEA R72, P2, R71.reuse, c[0x0][0x168], 0x1 ;  /* 0x00005a004748ca11 */ /* 0x040fe200078408ff */
[----:B------:R-:W-:Y:S01]  /*15c20*/  @!PT LDS RZ, [RZ] ;  /* 0x00000000fffff984 */ /* 0x000fe20000000800 */
[----:B------:R-:W-:Y:S01]  /*15c30*/  @!PT LDS RZ, [RZ] ;  /* 0x00000000fffff984 */ /* 0x000fe20000000800 */
[----:B------:R-:W-:Y:S01]  /*15c40*/  @!PT LDS RZ, [RZ] ;  /* 0x00000000fffff984 */ /* 0x000fe20000000800 */
[----:B------:R1:W-:Y:S01]  /*15c50*/  @!P4 LDGSTS.E.BYPASS.LTC128B.128 [R211+0x4800], [R76.64] ;  /* 0x048000004cd3cfae */ /* 0x0003e2000b901d5c */
[----:B------:R-:W-:Y:S02]  /*15c60*/  @!P4 IADD3.X R73, R2, UR34, RZ, P5, !PT ;  /* 0x000000220249cc10 */ /* 0x000fe4000affe4ff */
[----:B------:R-:W-:Y:S01]  /*15c70*/  @!P4 IADD3 R144, P1, R0, UR44, RZ ;  /* 0x0000002c0090cc10 */ /* 0x000fe2000ff3e0ff */
[----:B------:R1:W-:Y:S01]  /*15c80*/  @P4 STS.128 [R211+0x5000], RZ ;  /* 0x005000ffd3004388 */ /* 0x0003e20000000c00 */
[----:B------:R-:W-:Y:S02]  /*15c90*/  @!P4 LEA.HI.X R73, R71, c[0x0][0x16c], R73, 0x1, P2 ;  /* 0x00005b004749ca11 */ /* 0x000fe400010f0c49 */
[----:B------:R-:W-:Y:S02]  /*15ca0*/  @!P4 LEA R70, P0, R144, c[0x0][0x168], 0x1 ;  /* 0x00005a009046ca11 */ /* 0x000fe400078008ff */
[----:B------:R-:W-:Y:S01]  /*15cb0*/  @!P4 IADD3.X R145, R2, UR41, RZ, P1, !PT ;  /* 0x000000290291cc10 */ /* 0x000fe20008ffe4ff */
        /* <DEDUP_REMOVED lines=10> */
[----:B------:R-:W0:Y:S01]  /*15d60*/  LDGDEPBAR ;  /* 0x00000000000079af */ /* 0x000e220000000000 */
[----:B------:R-:W-:-:S05]  /*15d70*/  BRA `(.L_x_1757) ;  /* 0x000008a000007947 */ /* 0x000fca0003800000 */
.L_x_1756:
        /* <DEDUP_REMOVED lines=23> */
[C---:B------:R-:W-:Y:S01]  /*15ef0*/  @!P4 LEA R8, P1, R5.reuse, c[0x0][0x170], 0x1 ;  /* 0x00005c000508ca11 */ /* 0x040fe200078208ff */
[----:B------:R-:W-:Y:S01]  /*15f00*/  @P4 STS.128 [R211+0x6800], RZ ;  /* 0x006800ffd3004388 */ /* 0x000fe20000000c00 */
[----:B------:R-:W-:Y:S02]  /*15f10*/  @!P4 IADD3.X R14, R0, UR32, RZ, P0, !PT ;  /* 0x00000020000ecc10 */ /* 0x000fe400087fe4ff */
[----:B------:R-:W-:Y:S02]  /*15f20*/  @!P4 IADD3 R7, P2, R4, UR38, RZ ;  /* 0x000000260407cc10 */ /* 0x000fe4000ff5e0ff */
[----:B------:R-:W-:Y:S01]  /*15f30*/  @!P4 LEA.HI.X R9, R5, c[0x0][0x174], R14, 0x1, P1 ;  /* 0x00005d000509ca11 */ /* 0x000fe200008f0c0e */
[----:B------:R-:W-:Y:S01]  /*15f40*/  @!PT LDS RZ, [RZ] ;  /* 0x00000000fffff984 */ /* 0x000fe20000000800 */
[----:B------:R-:W-:Y:S01]  /*15f50*/  @!PT LDS RZ, [RZ] ;  /* 0x00000000fffff984 */ /* 0x000fe20000000800 */
[----:B------:R-:W-:Y:S01]  /*15f60*/  @!PT LDS RZ, [RZ] ;  /* 0x00000000fffff984 */ /* 0x000fe20000000800 */
[----:B------:R2:W-:Y:S01]  /*15f70*/  @!P4 LDGSTS.E.BYPASS.LTC128B.128 [R211+0x6800], [R10.64] ;  /* 0x068000000ad3cfae */ /* 0x0005e2000b901d5c */
[C---:B------:R-:W-:Y:S02]  /*15f80*/  @!P4 LEA R6, P0, R7.reuse, c[0x0][0x170], 0x1 ;  /* 0x00005c000706ca11 */ /* 0x040fe400078008ff */
[----:B------:R-:W-:Y:S03]  /*15f90*/  @!P4 IADD3.X R15, R0, UR37, RZ, P2, !PT ;  /* 0x00000025000fcc10 */ /* 0x000fe600097fe4ff */
        /* <DEDUP_REMOVED lines=104> */
.L_x_1757:
[----:B------:R-:W2:Y:S01]  /*16620*/  S2R R2, SR_TID.X ;  /* 0x0000000000027919 */ /* 0x000ea20000002100 */
[----:B------:R-:W-:Y:S01]  /*16630*/  IMAD.U32 R0, RZ, RZ, UR36 ;  /* 0x00000024ff007e24 */ /* 0x000fe2000f8e00ff */
[----:B------:R-:W-:Y:S01]  /*16640*/  P2R R180, PR, RZ, 0x10 ;  /* 0x00000010ffb47803 */ /* 0x000fe20000000000 */
[----:B------:R-:W-:Y:S02]  /*16650*/  USHF.L.U32 UR4, UR36, 0x1, URZ ;  /* 0x0000000124047899 */ /* 0x000fe4000800063f */
[----:B------:R-:W-:Y:S02]  /*16660*/  UISETP.GT.AND UP0, UPT, UR36, UR19, UPT ;  /* 0x000000132400728c */ /* 0x000fe4000bf04270 */
[----:B------:R-:W-:Y:S01]  /*16670*/  UMOV UR35, UR36 ;  /* 0x0000002400237c82 */ /* 0x000fe20008000000 */
[----:B--2---:R-:W-:Y:S05]  /*16680*/  IMAD.SHL.U32 R2, R2, 0x2, RZ ;  /* 0x0000000202027824 */ /* 0x004fea00078e00ff */
[----:B------:R-:W-:Y:S05]  /*16690*/  LOP3.LUT R2, R2, 0x6, RZ, 0xc0, !PT ;  /* 0x0000000602027812 */ /* 0x000fea00078ec0ff */
[----:B------:R-:W-:Y:S04]  /*166a0*/  IMAD R0, R0, 0x40, R2 ;  /* 0x0000004000007824 */ /* 0x000fe800078e0202 */
[--C-:B------:R-:W-:Y:S01]  /*166b0*/  IMAD.IADD R2, R200, 0x1, -R0.reuse ;  /* 0x00000001c8027824 */ /* 0x100fe200078e0a00 */
[C---:B------:R-:W-:Y:S01]  /*166c0*/  IADD3 R148, R0.reuse, 0x1, RZ ;  /* 0x0000000100947810 */ /* 0x040fe20007ffe0ff */
[----:B------:R-:W-:Y:S01]  /*166d0*/  IMAD.IADD R69, R199, 0x1, -R0 ;  /* 0x00000001c7457824 */ /* 0x000fe200078e0a00 */
[C---:B------:R-:W-:Y:S02]  /*166e0*/  IADD3 R147, R0.reuse, 0x8, RZ ;  /* 0x0000000800937810 */ /* 0x040fe40007ffe0ff */
[----:B------:R-:W-:Y:S02]  /*166f0*/  IABS R2, R2 ;  /* 0x0000000200027213 */ /* 0x000fe40000000000 */
[C---:B-1----:R-:W-:Y:S02]  /*16700*/  IADD3 R79, R0.reuse, 0x18, RZ ;  /* 0x00000018004f7810 */ /* 0x042fe40007ffe0ff */
[----:B------:R-:W1:Y:S01]  /*16710*/  I2F R179, R2 ;  /* 0x0000000200b37306 */ /* 0x000e620000201400 */
[C---:B------:R-:W-:Y:S02]  /*16720*/  IADD3 R146, R0.reuse, 0x9, RZ ;  /* 0x0000000900927810 */ /* 0x040fe40007ffe0ff */
        /* <DEDUP_REMOVED lines=9> */
[C---:B------:R-:W-:Y:S02]  /*167c0*/  ISETP.GE.AND P3, PT, R0.reuse, R206, PT ;  /* 0x000000ce0000720c */ /* 0x040fe40003f66270 */
[C---:B------:R-:W-:Y:S01]  /*167d0*/  ISETP.GE.AND P2, PT, R0.reuse, R204, PT ;  /* 0x000000cc0000720c */ /* 0x040fe20003f46270 */
[----:B-1----:R-:W-:Y:S01]  /*167e0*/  FFMA.FTZ R4, R179, -UR27, R4 ;  /* 0x8000001bb3047c23 */ /* 0x002fe20008010004 */
[----:B------:R-:W-:Y:S01]  /*167f0*/  IABS R2, R69 ;  /* 0x0000004500027213 */ /* 0x000fe20000000000 */
[----:B------:R-:W-:Y:S01]  /*16800*/  IMAD.IADD R69, R201, 0x1, -R0 ;  /* 0x00000001c9457824 */ /* 0x000fe200078e0a00 */
[----:B------:R-:W-:Y:S02]  /*16810*/  ISETP.GE.AND P4, PT, R79, R206, PT ;  /* 0x000000ce4f00720c */ /* 0x000fe40003f86270 */
[----:B------:R1:W2:Y:S01]  /*16820*/  I2F R178, R2 ;  /* 0x0000000200b27306 */ /* 0x0002a20000201400 */
[C---:B------:R-:W-:Y:S02]  /*16830*/  ISETP.GE.AND P1, PT, R0.reuse, R203, PT ;  /* 0x000000cb0000720c */ /* 0x040fe40003f26270 */
[C---:B------:R-:W-:Y:S02]  /*16840*/  ISETP.GE.AND P0, PT, R0.reuse, R202, PT ;  /* 0x000000ca0000720c */ /* 0x040fe40003f06270 */
[C---:B------:R-:W-:Y:S02]  /*16850*/  ISETP.GE.OR P6, PT, R0.reuse, R210, !P3 ;  /* 0x000000d20000720c */ /* 0x040fe40005fc6670 */
[C---:B------:R-:W-:Y:S02]  /*16860*/  ISETP.GE.OR P5, PT, R0.reuse, R209, !P2 ;  /* 0x000000d10000720c */ /* 0x040fe400057a6670 */
[C---:B------:R-:W-:Y:S02]  /*16870*/  ISETP.GE.OR P3, PT, R0.reuse, R208, !P1 ;  /* 0x000000d00000720c */ /* 0x040fe40004f66670 */
[----:B------:R-:W-:Y:S02]  /*16880*/  ISETP.GE.OR P1, PT, R0, R207, !P0 ;  /* 0x000000cf0000720c */ /* 0x000fe40004726670 */
[-C--:B------:R-:W-:Y:S02]  /*16890*/  ISETP.GE.AND P0, PT, R148, R206.reuse, PT ;  /* 0x000000ce9400720c */ /* 0x080fe40003f06270 */
[----:B------:R-:W-:Y:S02]  /*168a0*/  ISETP.GE.AND P2, PT, R147, R206, PT ;  /* 0x000000ce9300720c */ /* 0x000fe40003f46270 */
[----:B-1----:R-:W-:Y:S01]  /*168b0*/  IABS R2, R69 ;  /* 0x0000004500027213 */ /* 0x002fe20000000000 */
[----:B--2---:R-:W-:Y:S02]  /*168c0*/  FFMA.FTZ R6, R178, -UR27, R6 ;  /* 0x8000001bb2067c23 */ /* 0x004fe40008010006 */
[----:B------:R-:W-:Y:S01]  /*168d0*/  IMAD.IADD R69, R205, 0x1, -R0 ;  /* 0x00000001cd457824 */ /* 0x000fe200078e0a00 */
[----:B------:R1:W2:Y:S04]  /*168e0*/  I2F R177, R2 ;  /* 0x0000000200b17306 */ /* 0x0002a80000201400 */
[----:B-1----:R-:W-:Y:S01]  /*168f0*/  IABS R2, R69 ;  /* 0x0000004500027213 */ /* 0x002fe20000000000 */
[----:B--2---:R-:W-:Y:S02]  /*16900*/  FFMA.FTZ R8, R177, -UR27, R8 ;  /* 0x8000001bb1087c23 */ /* 0x004fe40008010008 */
[C---:B------:R-:W-:Y:S03]  /*16910*/  IMAD.IADD R69, R200.reuse, 0x1, -R148 ;  /* 0x00000001c8457824 */ /* 0x040fe600078e0a94 */
[----:B------:R1:W2:Y:S02]  /*16920*/  I2F R176, R2 ;  /* 0x0000000200b07306 */ /* 0x0002a40000201400 */
[----:B-1----:R-:W-:Y:S01]  /*16930*/  IABS R2, R69 ;  /* 0x0000004500027213 */ /* 0x002fe20000000000 */
[----:B------:R-:W-:Y:S02]  /*16940*/  IMAD.IADD R69, R200, 0x1, -R147 ;  /* 0x00000001c8457824 */ /* 0x000fe400078e0a93 */
[----:B--2---:R-:W-:Y:S05]  /*16950*/  FFMA.FTZ R10, R176, -UR27, R10 ;  /* 0x8000001bb00a7c23 */ /* 0x004fea000801000a */
[----:B------:R1:W2:Y:S02]  /*16960*/  I2F R175, R2 ;  /* 0x0000000200af7306 */ /* 0x0002a40000201400 */
[----:B-1----:R-:W-:Y:S01]  /*16970*/  IABS R2, R69 ;  /* 0x0000004500027213 */ /* 0x002fe20000000000 */
[C---:B------:R-:W-:Y:S02]  /*16980*/  IMAD.IADD R69, R200.reuse, 0x1, -R146 ;  /* 0x00000001c8457824 */ /* 0x040fe400078e0a92 */
[----:B--2---:R-:W-:Y:S05]  /*16990*/  FFMA.FTZ R5, R175, -UR27, R5 ;  /* 0x8000001baf057c23 */ /* 0x004fea0008010005 */
        /* <DEDUP_REMOVED lines=14> */
[----:B------:R-:W-:Y:S02]  /*16a80*/  IMAD.IADD R69, R200, 0x1, -R78 ;  /* 0x00000001c8457824 */ /* 0x000fe400078e0a4e */
[----:B--2---:R-:W-:Y:S05]  /*16a90*/  FFMA.FTZ R21, R171, -UR27, R21 ;  /* 0x8000001bab157c23 */ /* 0x004fea0008010015 */
[----:B------:R1:W2:Y:S02]  /*16aa0*/  I2F R170, R2 ;  /* 0x0000000200aa7306 */ /* 0x0002a40000201400 */
[----:B-1----:R-:W-:Y:S01]  /*16ab0*/  IABS R2, R69 ;  /* 0x0000004500027213 */ /* 0x002fe20000000000 */
[----:B--2---:R-:W-:Y:S02]  /*16ac0*/  FFMA.FTZ R32, R170, -UR27, R32 ;  /* 0x8000001baa207c23 */ /* 0x004fe40008010020 */
[C---:B------:R-:W-:Y:S05]  /*16ad0*/  IMAD.IADD R69, R200.reuse, 0x1, -R77 ;  /* 0x00000001c8457824 */ /* 0x040fea00078e0a4d */
[----:B------:R1:W2:Y:S02]  /*16ae0*/  I2F R169, R2 ;  /* 0x0000000200a97306 */ /* 0x0002a40000201400 */
[----:B-1----:R-:W-:Y:S01]  /*16af0*/  IABS R2, R69 ;  /* 0x0000004500027213 */ /* 0x002fe20000000000 */
[----:B--2---:R-:W-:Y:S02]  /*16b00*/  FFMA.FTZ R33, R169, -UR27, R33 ;  /* 0x8000001ba9217c23 */ /* 0x004fe40008010021 */
[----:B------:R-:W-:Y:S05]  /*16b10*/  IMAD.IADD R69, R200, 0x1, -R76 ;  /* 0x00000001c8457824 */ /* 0x000fea00078e0a4c */
        /* <DEDUP_REMOVED lines=18> */
[----:B--2---:R-:W-:Y:S01]  /*16c40*/  FFMA.FTZ R52, R164, -UR27, R52 ;  /* 0x8000001ba4347c23 */ /* 0x004fe20008010034 */
[----:B------:R-:W-:Y:S06]  /*16c50*/  IADD3 R69, R0, 0x38, RZ ;  /* 0x0000003800457810 */ /* 0x000fec0007ffe0ff */
[----:B------:R1:W2:Y:S01]  /*16c60*/  I2F R163, R2 ;  /* 0x0000000200a37306 */ /* 0x0002a20000201400 */
[----:B------:R-:W-:Y:S05]  /*16c70*/  IMAD.IADD R149, R200, 0x1, -R69 ;  /* 0x00000001c8957824 */ /* 0x000fea00078e0a45 */
[----:B------:R-:W-:Y:S04]  /*16c80*/  IABS R149, R149 ;  /* 0x0000009500957213 */ /* 0x000fe80000000000 */
[----:B------:R3:W4:Y:S01]  /*16c90*/  I2F R162, R149 ;  /* 0x0000009500a27306 */ /* 0x0007220000201400 */
[----:B-1----:R-:W-:Y:S01]  /*16ca0*/  IADD3 R2, R0, 0x39, RZ ;  /* 0x0000003900027810 */ /* 0x002fe20007ffe0ff */
[----:B--2---:R-:W-:Y:S04]  /*16cb0*/  FFMA.FTZ R53, R163, -UR27, R53 ;  /* 0x8000001ba3357c23 */ /* 0x004fe80008010035 */
[----:B------:R-:W-:Y:S05]  /*16cc0*/  IMAD.IADD R150, R200, 0x1, -R2 ;  /* 0x00000001c8967824 */ /* 0x000fea00078e0a02 */
[----:B---3--:R-:W-:Y:S01]  /*16cd0*/  IABS R149, R150 ;  /* 0x0000009600957213 */ /* 0x008fe20000000000 */
[----:B----4-:R-:W-:Y:S02]  /*16ce0*/  FFMA.FTZ R64, R162, -UR27, R64 ;  /* 0x8000001ba2407c23 */ /* 0x010fe40008010040 */
[----:B------:R-:W-:Y:S01]  /*16cf0*/  IMAD.IADD R150, R199, 0x1, -R148 ;  /* 0x00000001c7967824 */ /* 0x000fe200078e0a94 */
[----:B------:R1:W2:Y:S04]  /*16d00*/  I2F R161, R149 ;  /* 0x0000009500a17306 */ /* 0x0002a80000201400 */
[----:B-1----:R-:W-:Y:S01]  /*16d10*/  IABS R149, R150 ;  /* 0x0000009600957213 */ /* 0x002fe20000000000 */
[----:B--2---:R-:W-:Y:S02]  /*16d20*/  FFMA.FTZ R65, R161, -UR27, R65 ;  /* 0x8000001ba1417c23 */ /* 0x004fe40008010041 */
[C---:B------:R-:W-:Y:S03]  /*16d30*/  IMAD.IADD R150, R199.reuse, 0x1, -R147 ;  /* 0x00000001c7967824 */ /* 0x040fe600078e0a93 */
        /* <DEDUP_REMOVED lines=10> */
[C---:B------:R-:W-:Y:S02]  /*16de0*/  IMAD.IADD R150, R199.reuse, 0x1, -R144 ;  /* 0x00000001c7967824 */ /* 0x040fe400078e0a90 */
[----:B--2---:R-:W-:Y:S05]  /*16df0*/  FFMA.FTZ R19, R158, -UR27, R19 ;  /* 0x8000001b9e137c23 */ /* 0x004fea0008010013 */
[----:B------:R1:W2:Y:S02]  /*16e00*/  I2F R157, R149 ;  /* 0x00000095009d7306 */ /* 0x0002a40000201400 */
[----:B-1----:R-:W-:Y:S01]  /*16e10*/  IABS R149, R150 ;  /* 0x0000009600957213 */ /* 0x002fe20000000000 */
[----:B------:R-:W-:Y:S02]  /*16e20*/  IMAD.IADD R150, R199, 0x1, -R79 ;  /* 0x00000001c7967824 */ /* 0x000fe400078e0a4f */
[----:B--2---:R-:W-:Y:S01]  /*16e30*/  FFMA.FTZ R22, R157, -UR27, R22 ;  /* 0x8000001b9d167c23 */ /* 0x004fe20008010016 */
[----:B------:R-:W-:Y:S04]  /*16e40*/  FSEL R157, R10, -INF , !P1 ;  /* 0xff8000000a9d7808 */ /* 0x000fe80004800000 */
[----:B------:R1:W2:Y:S01]  /*16e50*/  I2F R156, R149 ;  /* 0x00000095009c7306 */ /* 0x0002a20000201400 */
[-C--:B------:R-:W-:Y:S02]  /*16e60*/  ISETP.GE.OR P1, PT, R148, R210.reuse, !P0 ;  /* 0x000000d29400720c */ /* 0x080fe40004726670 */
[----:B------:R-:W-:Y:S02]  /*16e70*/  ISETP.GE.OR P0, PT, R147, R210, !P2 ;  /* 0x000000d29300720c */ /* 0x000fe40005706670 */
[----:B------:R-:W-:Y:S02]  /*16e80*/  ISETP.GE.AND P2, PT, R146, R206, PT ;  /* 0x000000ce9200720c */ /* 0x000fe40003f46270 */
[----:B-1----:R-:W-:Y:S01]  /*16e90*/  IABS R149, R150 ;  /* 0x0000009600957213 */ /* 0x002fe20000000000 */
[----:B------:R-:W-:Y:S02]  /*16ea0*/  IMAD.IADD R150, R199, 0x1, -R78 ;  /* 0x00000001c7967824 */ /* 0x000fe400078e0a4e */
[----:B--2---:R-:W-:Y:S01]  /*16eb0*/  FFMA.FTZ R23, R156, -UR27, R23 ;  /* 0x8000001b9c177c23 */ /* 0x004fe20008010017 */
[----:B------:R-:W-:Y:S01]  /*16ec0*/  FSEL R156, R8, -INF , !P3 ;  /* 0xff800000089c7808 */ /* 0x000fe20005800000 */
[----:B------:R1:W2:Y:S01]  /*16ed0*/  I2F R155, R149 ;  /* 0x00000095009b7306 */ /* 0x0002a20000201400 */
[----:B------:R-:W-:Y:S02]  /*16ee0*/  ISETP.GE.AND P3, PT, R145, R206, PT ;  /* 0x000000ce9100720c */ /* 0x000fe40003f66270 */
[----:B-1----:R-:W-:Y:S01]  /*16ef0*/  IABS R149, R150 ;  /* 0x0000009600957213 */ /* 0x002fe20000000000 */
[----:B------:R-:W-:Y:S02]  /*16f00*/  IMAD.IADD R150, R199, 0x1, -R77 ;  /* 0x00000001c7967824 */ /* 0x000fe400078e0a4d */
[----:B--2---:R-:W-:Y:S01]  /*16f10*/  FFMA.FTZ R34, R155, -UR27, R34 ;  /* 0x8000001b9b227c23 */ /* 0x004fe20008010022 */
[----:B------:R-:W-:Y:S03]  /*16f20*/  FSEL R155, R6, -INF , !P5 ;  /* 0xff800000069b7808 */ /* 0x000fe60006800000 */
[----:B------:R1:W2:Y:S01]  /*16f30*/  I2F R154, R149 ;  /* 0x00000095009a7306 */ /* 0x0002a20000201400 */
[----:B------:R-:W-:Y:S02]  /*16f40*/  ISETP.GE.AND P5, PT, R77, R206, PT ;  /* 0x000000ce4d00720c */ /* 0x000fe40003fa6270 */
[----:B-1----:R-:W-:Y:S01]  /*16f50*/  IABS R149, R150 ;  /* 0x0000009600957213 */ /* 0x002fe20000000000 */
[C---:B------:R-:W-:Y:S02]  /*16f60*/  IMAD.IADD R150, R199.reuse, 0x1, -R76 ;  /* 0x00000001c7967824 */ /* 0x040fe400078e0a4c */
[----:B--2---:R-:W-:Y:S01]  /*16f70*/  FFMA.FTZ R35, R154, -UR27, R35 ;  /* 0x8000001b9a237c23 */ /* 0x004fe20008010023 */
[----:B------:R-:W-:Y:S03]  /*16f80*/  FSEL R154, R4, -INF , !P6 ;  /* 0xff800000049a7808 */ /* 0x000fe60007000000 */
[----:B------:R1:W2:Y:S01]  /*16f90*/  I2F R153, R149 ;  /* 0x0000009500997306 */ /* 0x0002a20000201400 */
[----:B------:R-:W-:Y:S01]  /*16fa0*/  ISETP.GE.AND P6, PT, R78, R206, PT ;  /* 0x000000ce4e00720c */ /* 0x000fe20003fc6270 */
[C---:B------:R-:W-:Y:S05]  /*16fb0*/  IMAD.IADD R4, R199.reuse, 0x1, -R70 ;  /* 0x00000001c7047824 */ /* 0x040fea00078e0a46 */
[----:B------:R-:W-:Y:S02]  /*16fc0*/  IABS R4, R4 ;  /* 0x0000000400047213 */ /* 0x000fe40000000000 */
[----:B-1----:R-:W-:Y:S01]  /*16fd0*/  IABS R149, R150 ;  /* 0x0000009600957213 */ /* 0x002fe20000000000 */
[----:B------:R-:W-:Y:S02]  /*16fe0*/  IMAD.IADD R150, R199, 0x1, -R73 ;  /* 0x00000001c7967824 */ /* 0x000fe400078e0a49 */
[----:B--2---:R-:W-:Y:S01]  /*16ff0*/  FFMA.FTZ R38, R153, -UR27, R38 ;  /* 0x8000001b99267c23 */ /* 0x004fe20008010026 */
[----:B------:R-:W-:Y:S01]  /*17000*/  FSEL R153, R5, -INF , !P1 ;  /* 0xff80000005997808 */ /* 0x000fe20004800000 */
[----:B------:R1:W2:Y:S01]  /*17010*/  I2F R152, R149 ;  /* 0x0000009500987306 */ /* 0x0002a20000201400 */
[----:B------:R-:W-:Y:S01]  /*17020*/  ISETP.GE.OR P1, PT, R146, R210, !P2 ;  /* 0x000000d29200720c */ /* 0x000fe20005726670 */
[----:B------:R-:W-:Y:S01]  /*17030*/  IMAD.IADD R5, R201, 0x1, -R144 ;  /* 0x00000001c9057824 */ /* 0x000fe200078e0a90 */
[----:B------:R-:W-:Y:S02]  /*17040*/  ISETP.GE.AND P2, PT, R73, R206, PT ;  /* 0x000000ce4900720c */ /* 0x000fe40003f46270 */
[----:B-1----:R-:W-:Y:S01]  /*17050*/  IABS R149, R150 ;  /* 0x0000009600957213 */ /* 0x002fe20000000000 */
[----:B------:R-:W-:Y:S02]  /*17060*/  IMAD.IADD R150, R199, 0x1, -R72 ;  /* 0x00000001c7967824 */ /* 0x000fe400078e0a48 */
[----:B--2---:R-:W-:Y:S01]  /*17070*/  FFMA.FTZ R39, R152, -UR27, R39 ;  /* 0x8000001b98277c23 */ /* 0x004fe20008010027 */
[----:B------:R-:W-:Y:S01]  /*17080*/  FSEL R152, R17, -INF , !P1 ;  /* 0xff80000011987808 */ /* 0x000fe20004800000 */
[----:B------:R1:W2:Y:S01]  /*17090*/  I2F R151, R149 ;  /* 0x0000009500977306 */ /* 0x0002a20000201400 */
[C---:B------:R-:W-:Y:S04]  /*170a0*/  ISETP.GE.AND P1, PT, R144.reuse, R206, PT ;  /* 0x000000ce9000720c */ /* 0x040fe80003f26270 */
[-C--:B------:R-:W-:Y:S04]  /*170b0*/  ISETP.GE.OR P1, PT, R144, R210.reuse, !P1 ;  /* 0x000000d29000720c */ /* 0x080fe80004f26670 */
[----:B------:R-:W-:Y:S02]  /*170c0*/  FSEL R168, R21, -INF , !P1 ;  /* 0xff80000015a87808 */ /* 0x000fe40004800000 */
[----:B------:R-:W-:Y:S02]  /*170d0*/  ISETP.GE.OR P1, PT, R78, R210, !P6 ;  /* 0x000000d24e00720c */ /* 0x000fe40007726670 */
[C---:B------:R-:W-:Y:S02]  /*170e0*/  ISETP.GE.AND P6, PT, R148.reuse, R204, PT ;  /* 0x000000cc9400720c */ /* 0x040fe40003fc6270 */
[----:B------:R-:W-:Y:S02]  /*170f0*/  FSEL R161, R33, -INF , !P1 ;  /* 0xff80000021a17808 */ /* 0x000fe40004800000 */
[----:B------:R-:W-:Y:S02]  /*17100*/  ISETP.GE.OR P6, PT, R148, R209, !P6 ;  /* 0x000000d19400720c */ /* 0x000fe400077c6670 */
[----:B-1----:R-:W-:Y:S01]  /*17110*/  IABS R149, R150 ;  /* 0x0000009600957213 */ /* 0x002fe20000000000 */
[----:B------:R-:W-:Y:S02]  /*17120*/  IMAD.IADD R150, R199, 0x1, -R71 ;  /* 0x00000001c7967824 */ /* 0x000fe400078e0a47 */
[----:B--2---:R-:W-:Y:S01]  /*17130*/  FFMA.FTZ R50, R151, -UR27, R50 ;  /* 0x8000001b97327c23 */ /* 0x004fe20008010032 */
[----:B------:R-:W-:Y:S02]  /*17140*/  FSEL R151, R16, -INF , !P0 ;  /* 0xff80000010977808 */ /* 0x000fe40004000000 */
[----:B------:R-:W-:Y:S01]  /*17150*/  IABS R0, R150 ;  /* 0x0000009600007213 */ /* 0x000fe20000000000 */
[----:B------:R-:W1:Y:S01]  /*17160*/  I2F R149, R149 ;  /* 0x0000009500957306 */ /* 0x000e620000201400 */
[----:B------:R-:W-:Y:S02]  /*17170*/  ISETP.GE.OR P0, PT, R145, R210, !P3 ;  /* 0x000000d29100720c */ /* 0x000fe40005f06670 */
[----:B------:R-:W-:Y:S02]  /*17180*/  ISETP.GE.AND P3, PT, R76, R206, PT ;  /* 0x000000ce4c00720c */ /* 0x000fe40003f66270 */
[----:B------:R-:W-:Y:S02]  /*17190*/  FSEL R166, R20, -INF , !P0 ;  /* 0xff80000014a67808 */ /* 0x000fe40004000000 */
[-C--:B------:R-:W-:Y:S02]  /*171a0*/  ISETP.GE.OR P1, PT, R76, R210.reuse, !P3 ;  /* 0x000000d24c00720c */ /* 0x080fe40005f26670 */
[----:B------:R-:W-:Y:S01]  /*171b0*/  ISETP.GE.OR P0, PT, R79, R210, !P4 ;  /* 0x000000d24f00720c */ /* 0x000fe20006706670 */
[----:B------:R-:W2:Y:S01]  /*171c0*/  I2F R0, R0 ;  /* 0x0000000000007306 */ /* 0x000ea20000201400 */
[----:B------:R-:W-:Y:S02]  /*171d0*/  FSEL R222, R37, -INF , !P1 ;  /* 0xff80000025de7808 */ /* 0x000fe40004800000 */
[----:B------:R-:W-:Y:S02]  /*171e0*/  ISETP.GE.AND P1, PT, R72, R206, PT ;  /* 0x000000ce4800720c */ /* 0x000fe40003f26270 */
[----:B------:R-:W-:Y:S02]  /*171f0*/  FSEL R160, R32, -INF , !P0 ;  /* 0xff80000020a07808 */ /* 0x000fe40004000000 */
[----:B------:R-:W-:Y:S02]  /*17200*/  ISETP.GE.OR P0, PT, R77, R210, !P5 ;  /* 0x000000d24d00720c */ /* 0x000fe40006f06670 */
[----:B------:R-:W-:Y:S01]  /*17210*/  ISETP.GE.AND P4, PT, R70, R206, PT ;  /* 0x000000ce4600720c */ /* 0x000fe20003f86270 */
[----:B------:R3:W4:Y:S01]  /*17220*/  I2F R150, R4 ;  /* 0x0000000400967306 */ /* 0x0007220000201400 */
[C---:B------:R-:W-:Y:S02]  /*17230*/  ISETP.GE.AND P5, PT, R148.reuse, R203, PT ;  /* 0x000000cb9400720c */ /* 0x040fe40003fa6270 */
[----:B------:R-:W-:Y:S01]  /*17240*/  ISETP.GE.AND P3, PT, R148, R202, PT ;  /* 0x000000ca9400720c */ /* 0x000fe20003f66270 */
[----:B-1----:R-:W-:Y:S01]  /*17250*/  FFMA.FTZ R51, R149, -UR27, R51 ;  /* 0x8000001b95337c23 */ /* 0x002fe20008010033 */
[-C--:B------:R-:W-:Y:S02]  /*17260*/  ISETP.GE.OR P1, PT, R72, R210.reuse, !P1 ;  /* 0x000000d24800720c */ /* 0x080fe40004f26670 */
[----:B------:R-:W-:Y:S02]  /*17270*/  ISETP.GE.OR P3, PT, R148, R207, !P3 ;  /* 0x000000cf9400720c */ /* 0x000fe40005f66670 */
[----:B------:R-:W-:Y:S02]  /*17280*/  FSEL R214, R49, -INF , !P1 ;  /* 0xff80000031d67808 */ /* 0x000fe40004800000 */
[----:B------:R-:W-:Y:S02]  /*17290*/  ISETP.GE.OR P1, PT, R70, R210, !P4 ;  /* 0x000000d24600720c */ /* 0x000fe40006726670 */
[----:B------:R-:W-:Y:S01]  /*172a0*/  ISETP.GE.OR P4, PT, R148, R208, !P5 ;  /* 0x000000d09400720c */ /* 0x000fe20006f86670 */
[----:B--2---:R-:W-:Y:S01]  /*172b0*/  FFMA.FTZ R54, R0, -UR27, R54 ;  /* 0x8000001b00367c23 */ /* 0x004fe20008010036 */
[----:B------:R-:W-:Y:S01]  /*172c0*/  FSEL R221, R36, -INF , !P0 ;  /* 0xff80000024dd7808 */ /* 0x000fe20004000000 */
[--C-:B------:R-:W-:Y:S01]  /*172d0*/  IMAD.IADD R0, R201, 0x1, -R148.reuse ;  /* 0x00000001c9007824 */ /* 0x100fe200078e0a94 */
[----:B------:R-:W-:Y:S01]  /*172e0*/  ISETP.GE.OR P0, PT, R73, R210, !P2 ;  /* 0x000000d24900720c */ /* 0x000fe20005706670 */
[----:B------:R-:W-:Y:S01]  /*172f0*/  IMAD.IADD R148, R205, 0x1, -R148 ;  /* 0x00000001cd947824 */ /* 0x000fe200078e0a94 */
[----:B------:R-:W-:Y:S02]  /*17300*/  ISETP.GE.AND P2, PT, R71, R206, PT ;  /* 0x000000ce4700720c */ /* 0x000fe40003f46270 */
[----:B------:R-:W-:Y:S02]  /*17310*/  IABS R0, R0 ;  /* 0x0000000000007213 */ /* 0x000fe40000000000 */
[----:B------:R-:W-:Y:S01]  /*17320*/  FSEL R183, R48, -INF , !P0 ;  /* 0xff80000030b77808 */ /* 0x000fe20004000000 */
[----:B---3--:R-:W-:Y:S01]  /*17330*/  IMAD.IADD R4, R199, 0x1, -R69 ;  /* 0x00000001c7047824 */ /* 0x008fe200078e0a45 */
[----:B------:R-:W-:Y:S01]  /*17340*/  FSEL R48, R7, -INF , !P6 ;  /* 0xff80000007307808 */ /* 0x000fe20007000000 */
[----:B------:R1:W2:Y:S01]  /*17350*/  I2F R149, R0 ;  /* 0x0000000000957306 */ /* 0x0002a20000201400 */
[----:B------:R-:W-:Y:S01]  /*17360*/  ISETP.GE.OR P0, PT, R71, R210, !P2 ;  /* 0x000000d24700720c */ /* 0x000fe20005706670 */
[----:B----4-:R-:W-:Y:S01]  /*17370*/  FFMA.FTZ R55, R150, -UR27, R55 ;  /* 0x8000001b96377c23 */ /* 0x010fe20008010037 */
[----:B------:R-:W-:Y:S02]  /*17380*/  IABS R4, R4 ;  /* 0x0000000400047213 */ /* 0x000fe40000000000 */
[----:B------:R-:W-:Y:S02]  /*17390*/  FSEL R248, R52, -INF , !P0 ;  /* 0xff80000034f87808 */ /* 0x000fe40004000000 */
[CC--:B------:R-:W-:Y:S02]  /*173a0*/  ISETP.GE.AND P0, PT, R2.reuse, R206.reuse, PT ;  /* 0x000000ce0200720c */ /* 0x0c0fe40003f06270 */
[----:B------:R-:W-:Y:S01]  /*173b0*/  ISETP.GE.AND P2, PT, R69, R206, PT ;  /* 0x000000ce4500720c */ /* 0x000fe20003f46270 */
[----:B------:R3:W4:Y:S01]  /*173c0*/  I2F R16, R4 ;  /* 0x0000000400107306 */ /* 0x0007220000201400 */
[----:B------:R-:W-:Y:S02]  /*173d0*/  ISETP.GE.OR P0, PT, R2, R210, !P0 ;  /* 0x000000d20200720c */ /* 0x000fe40004706670 */
[----:B------:R-:W-:Y:S02]  /*173e0*/  FSEL R249, R53, -INF , !P1 ;  /* 0xff80000035f97808 */ /* 0x000fe40004800000 */
[----:B------:R-:W-:Y:S02]  /*173f0*/  ISETP.GE.AND P5, PT, R147, R204, PT ;  /* 0x000000cc9300720c */ /* 0x000fe40003fa6270 */
[----:B------:R-:W-:Y:S02]  /*17400*/  ISETP.GE.OR P1, PT, R69, R210, !P2 ;  /* 0x000000d24500720c */ /* 0x000fe40005726670 */
[----:B------:R-:W-:Y:S02]  /*17410*/  ISETP.GE.AND P2, PT, R147, R203, PT ;  /* 0x000000cb9300720c */ /* 0x000fe40003f46270 */
[----:B------:R-:W-:Y:S02]  /*17420*/  FSEL R245, R65, -INF , !P0 ;  /* 0xff80000041f57808 */ /* 0x000fe40004000000 */
[----:B------:R-:W-:Y:S01]  /*17430*/  ISETP.GE.AND P0, PT, R147, R202, PT ;  /* 0x000000ca9300720c */ /* 0x000fe20003f06270 */
[----:B-1----:R-:W-:Y:S01]  /*17440*/  IMAD.IADD R0, R201, 0x1, -R147 ;  /* 0x00000001c9007824 */ /* 0x002fe200078e0a93 */
[----:B------:R-:W-:Y:S01]  /*17450*/  FSEL R244, R64, -INF , !P1 ;  /* 0xff80000040f47808 */ /* 0x000fe20004800000 */
[----:B--2---:R-:W-:Y:S01]  /*17460*/  FFMA.FTZ R9, R149, -UR27, R9 ;  /* 0x8000001b95097c23 */ /* 0x004fe20008010009 */
[----:B------:R-:W-:Y:S02]  /*17470*/  ISETP.GE.OR P1, PT, R147, R209, !P5 ;  /* 0x000000d19300720c */ /* 0x000fe40006f26670 */
[----:B------:R-:W-:Y:S02]  /*17480*/  IABS R0, R0 ;  /* 0x0000000000007213 */ /* 0x000fe40000000000 */
[----:B------:R-:W-:Y:S02]  /*17490*/  FSEL R37, R18, -INF , !P1 ;  /* 0xff80000012257808 */ /* 0x000fe40004800000 */
[----:B------:R1:W2:Y:S01]  /*174a0*/  I2F R17, R0 ;  /* 0x0000000000117306 */ /* 0x0002a20000201400 */
[----:B---3--:R-:W-:Y:S01]  /*174b0*/  IMAD.IADD R4, R199, 0x1, -R2 ;  /* 0x00000001c7047824 */ /* 0x008fe200078e0a02 */
[C---:B------:R-:W-:Y:S01]  /*174c0*/  ISETP.GE.OR P6, PT, R147.reuse, R207, !P0 ;  /* 0x000000cf9300720c */ /* 0x040fe200047c6670 */
[----:B----4-:R-:W-:Y:S01]  /*174d0*/  FFMA.FTZ R66, R16, -UR27, R66 ;  /* 0x8000001b10427c23 */ /* 0x010fe20008010042 */
[----:B------:R-:W-:Y:S01]  /*174e0*/  ISETP.GE.OR P5, PT, R147, R208, !P2 ;  /* 0x000000d09300720c */ /* 0x000fe200057a6670 */
[----:B------:R-:W-:Y:S01]  /*174f0*/  IMAD.IADD R147, R205, 0x1, -R147 ;  /* 0x00000001cd937824 */ /* 0x000fe200078e0a93 */
[----:B------:R-:W-:Y:S02]  /*17500*/  IABS R4, R4 ;  /* 0x0000000400047213 */ /* 0x000fe40000000000 */
[-C--:B------:R-:W-:Y:S02]  /*17510*/  ISETP.GE.AND P0, PT, R145, R204.reuse, PT ;  /* 0x000000cc9100720c */ /* 0x080fe40003f06270 */
[----:B------:R-:W3:Y:S01]  /*17520*/  I2F R20, R4 ;  /* 0x0000000400147306 */ /* 0x000ee20000201400 */
[----:B------:R-:W-:Y:S02]  /*17530*/  FSEL R33, R9, -INF , !P4 ;  /* 0xff80000009217808 */ /* 0x000fe40006000000 */
[-C--:B------:R-:W-:Y:S04]  /*17540*/  ISETP.GE.OR P0, PT, R145, R209.reuse, !P0 ;  /* 0x000000d19100720c */ /* 0x080fe80004706670 */
[----:B------:R-:W-:Y:S02]  /*17550*/  FSEL R163, R22, -INF , !P0 ;  /* 0xff80000016a37808 */ /* 0x000fe40004000000 */
[C---:B------:R-:W-:Y:S04]  /*17560*/  ISETP.GE.AND P0, PT, R79.reuse, R204, PT ;  /* 0x000000cc4f00720c */ /* 0x040fe80003f06270 */
[-C--:B------:R-:W-:Y:S01]  /*17570*/  ISETP.GE.OR P0, PT, R79, R209.reuse, !P0 ;  /* 0x000000d14f00720c */ /* 0x080fe20004706670 */
[----:B-1----:R-:W-:Y:S02]  /*17580*/  IMAD.IADD R0, R201, 0x1, -R146 ;  /* 0x00000001c9007824 */ /* 0x002fe400078e0a92 */
[----:B--2---:R-:W-:Y:S01]  /*17590*/  FFMA.FTZ R12, R17, -UR27, R12 ;  /* 0x8000001b110c7c23 */ /* 0x004fe2000801000c */
[----:B------:R-:W-:Y:S02]  /*175a0*/  FSEL R52, R34, -INF , !P0 ;  /* 0xff80000022347808 */ /* 0x000fe40004000000 */
[----:B------:R-:W-:Y:S02]  /*175b0*/  IABS R0, R0 ;  /* 0x0000000000007213 */ /* 0x000fe40000000000 */
[----:B------:R-:W-:Y:S02]  /*175c0*/  FSEL R34, R12, -INF , !P5 ;  /* 0xff8000000c227808 */ /* 0x000fe40006800000 */
[----:B------:R1:W2:Y:S01]  /*175d0*/  I2F R10, R0 ;  /* 0x00000000000a7306 */ /* 0x0002a20000201400 */
[----:B---3--:R-:W-:Y:S01]  /*175e0*/  FFMA.FTZ R67, R20, -UR27, R67 ;  /* 0x8000001b14437c23 */ /* 0x008fe20008010043 */
[CC--:B------:R-:W-:Y:S04]  /*175f0*/  ISETP.GE.AND P0, PT, R77.reuse, R204.reuse, PT ;  /* 0x000000cc4d00720c */ /* 0x0c0fe80003f06270 */
[-C--:B------:R-:W-:Y:S04]  /*17600*/  ISETP.GE.OR P0, PT, R77, R209.reuse, !P0 ;  /* 0x000000d14d00720c */ /* 0x080fe80004706670 */
[----:B------:R-:W-:Y:S02]  /*17610*/  FSEL R217, R38, -INF , !P0 ;  /* 0xff80000026d97808 */ /* 0x000fe40004000000 */
[CC--:B------:R-:W-:Y:S04]  /*17620*/  ISETP.GE.AND P0, PT, R73.reuse, R204.reuse, PT ;  /* 0x000000cc4900720c */ /* 0x0c0fe80003f06270 */
[-C--:B------:R-:W-:Y:S04]  /*17630*/  ISETP.GE.OR P0, PT, R73, R209.reuse, !P0 ;  /* 0x000000d14900720c */ /* 0x080fe80004706670 */
[----:B------:R-:W-:Y:S02]  /*17640*/  FSEL R178, R50, -INF , !P0 ;  /* 0xff80000032b27808 */ /* 0x000fe40004000000 */
[----:B------:R-:W-:Y:S01]  /*17650*/  ISETP.GE.AND P0, PT, R71, R204, PT ;  /* 0x000000cc4700720c */ /* 0x000fe20003f06270 */
[----:B-1----:R-:W-:Y:S02]  /*17660*/  IMAD.IADD R0, R201, 0x1, -R145 ;  /* 0x00000001c9007824 */ /* 0x002fe400078e0a91 */
[----:B--2---:R-:W-:Y:S01]  /*17670*/  FFMA.FTZ R13, R10, -UR27, R13 ;  /* 0x8000001b0a0d7c23 */ /* 0x004fe2000801000d */
[----:B------:R-:W-:Y:S02]  /*17680*/  ISETP.GE.OR P0, PT, R71, R209, !P0 ;  /* 0x000000d14700720c */ /* 0x000fe40004706670 */
[----:B------:R-:W-:Y:S02]  /*17690*/  IABS R0, R0 ;  /* 0x0000000000007213 */ /* 0x000fe40000000000 */
[----:B------:R-:W-:Y:S02]  /*176a0*/  FSEL R247, R54, -INF , !P0 ;  /* 0xff80000036f77808 */ /* 0x000fe40004000000 */
[C---:B------:R-:W-:Y:S01]  /*176b0*/  ISETP.GE.AND P0, PT, R146.reuse, R202, PT ;  /* 0x000000ca9200720c */ /* 0x040fe20003f06270 */
[----:B------:R-:W-:Y:S01]  /*176c0*/  IMAD.MOV.U32 R4, RZ, RZ, R0 ;  /* 0x000000ffff047224 */ /* 0x000fe200078e0000 */
[----:B------:R-:W-:Y:S02]  /*176d0*/  IABS R0, R5 ;  /* 0x0000000500007213 */ /* 0x000fe40000000000 */
[----:B------:R-:W-:Y:S01]  /*176e0*/  P2R R5, PR, RZ, 0x8 ;  /* 0x00000008ff057803 */ /* 0x000fe20000000000 */
[----:B------:R-:W1:Y:S01]  /*176f0*/  I2F R8, R4 ;  /* 0x0000000400087306 */ /* 0x000e620000201400 */
[CC--:B------:R-:W-:Y:S04]  /*17700*/  ISETP.GE.AND P3, PT, R146.reuse, R204.reuse, PT ;  /* 0x000000cc9200720c */ /* 0x0c0fe80003f66270 */
[C---:B------:R-:W-:Y:S02]  /*17710*/  ISETP.GE.OR P1, PT, R146.reuse, R209, !P3 ;  /* 0x000000d19200720c */ /* 0x040fe40005f26670 */
[----:B------:R-:W-:Y:S02]  /*17720*/  ISETP.GE.OR P3, PT, R146, R207, !P0 ;  /* 0x000000cf9200720c */ /* 0x000fe40004766670 */
[----:B------:R-:W-:Y:S01]  /*17730*/  FSEL R36, R19, -INF , !P1 ;  /* 0xff80000013247808 */ /* 0x000fe20004800000 */
[----:B------:R2:W3:Y:S01]  /*17740*/  I2F R6, R0 ;  /* 0x0000000000067306 */ /* 0x0004e20000201400 */
[-C--:B------:R-:W-:Y:S02]  /*17750*/  ISETP.GE.AND P1, PT, R144, R204.reuse, PT ;  /* 0x000000cc9000720c */ /* 0x080fe40003f26270 */
[-C--:B------:R-:W-:Y:S02]  /*17760*/  ISETP.GE.AND P0, PT, R70, R204.reuse, PT ;  /* 0x000000cc4600720c */ /* 0x080fe40003f06270 */
[-C--:B------:R-:W-:Y:S02]  /*17770*/  ISETP.GE.OR P1, PT, R144, R209.reuse, !P1 ;  /* 0x000000d19000720c */ /* 0x080fe40004f26670 */
[-C--:B------:R-:W-:Y:S02]  /*17780*/  ISETP.GE.OR P0, PT, R70, R209.reuse, !P0 ;  /* 0x000000d14600720c */ /* 0x080fe40004706670 */
[----:B------:R-:W-:Y:S02]  /*17790*/  FSEL R164, R23, -INF , !P1 ;  /* 0xff80000017a47808 */ /* 0x000fe40004800000 */
[----:B------:R-:W-:Y:S02]  /*177a0*/  ISETP.GE.AND P1, PT, R78, R204, PT ;  /* 0x000000cc4e00720c */ /* 0x000fe40003f26270 */
[----:B------:R-:W-:Y:S01]  /*177b0*/  FSEL R246, R55, -INF , !P0 ;  /* 0xff80000037f67808 */ /* 0x000fe20004000000 */
[----:B-1----:R-:W-:Y:S01]  /*177c0*/  FFMA.FTZ R24, R8, -UR27, R24 ;  /* 0x8000001b08187c23 */ /* 0x002fe20008010018 */
[----:B------:R-:W-:Y:S01]  /*177d0*/  IABS R4, R148 ;  /* 0x0000009400047213 */ /* 0x000fe20000000000 */
[----:B------:R-:W4:Y:S01]  /*177e0*/  LDL.64 R54, [R1+0x20] ;  /* 0x0000200001367983 */ /* 0x000f220000100a00 */
[-C--:B------:R-:W-:Y:S02]  /*177f0*/  ISETP.GE.OR P1, PT, R78, R209.reuse, !P1 ;  /* 0x000000d14e00720c */ /* 0x080fe40004f26670 */
[----:B------:R-:W1:Y:S01]  /*17800*/  I2F R49, R4 ;  /* 0x0000000400317306 */ /* 0x000e620000201400 */
[-C--:B------:R-:W-:Y:S02]  /*17810*/  ISETP.GE.AND P0, PT, R69, R204.reuse, PT ;  /* 0x000000cc4500720c */ /* 0x080fe40003f06270 */
[----:B------:R-:W-:Y:S01]  /*17820*/  FSEL R158, R35, -INF , !P1 ;  /* 0xff800000239e7808 */ /* 0x000fe20004800000 */
[----:B--2---:R-:W-:Y:S01]  /*17830*/  IMAD.IADD R0, R201, 0x1, -R79 ;  /* 0x00000001c9007824 */ /* 0x004fe200078e0a4f */
[----:B------:R-:W-:Y:S01]  /*17840*/  ISETP.GE.AND P1, PT, R76, R204, PT ;  /* 0x000000cc4c00720c */ /* 0x000fe20003f26270 */
[----:B---3--:R-:W-:Y:S01]  /*17850*/  FFMA.FTZ R25, R6, -UR27, R25 ;  /* 0x8000001b06197c23 */ /* 0x008fe20008010019 */
[-C--:B------:R-:W-:Y:S02]  /*17860*/  ISETP.GE.OR P0, PT, R69, R209.reuse, !P0 ;  /* 0x000000d14500720c */ /* 0x080fe40004706670 */
[----:B------:R-:W-:Y:S02]  /*17870*/  IABS R0, R0 ;  /* 0x0000000000007213 */ /* 0x000fe40000000000 */
[-C--:B------:R-:W-:Y:S02]  /*17880*/  ISETP.GE.OR P1, PT, R76, R209.reuse, !P1 ;  /* 0x000000d14c00720c */ /* 0x080fe40004f26670 */
[----:B------:R2:W3:Y:S01]  /*17890*/  I2F R7, R0 ;  /* 0x0000000000077306 */ /* 0x0004e20000201400 */
[----:B------:R-:W-:Y:S02]  /*178a0*/  FSEL R243, R66, -INF , !P0 ;  /* 0xff80000042f37808 */ /* 0x000fe40004000000 */
[----:B------:R-:W-:Y:S02]  /*178b0*/  FSEL R219, R39, -INF , !P1 ;  /* 0xff80000027db7808 */ /* 0x000fe40004800000 */
[C---:B------:R-:W-:Y:S01]  /*178c0*/  ISETP.GE.AND P1, PT, R72.reuse, R204, PT ;  /* 0x000000cc4800720c */ /* 0x040fe20003f26270 */
[----:B------:R-:W5:Y:S01]  /*178d0*/  LDL.64 R38, [R1+0x8] ;  /* 0x0000080001267983 */ /* 0x000f620000100a00 */
[----:B------:R-:W-:Y:S02]  /*178e0*/  ISETP.GE.AND P0, PT, R145, R202, PT ;  /* 0x000000ca9100720c */ /* 0x000fe40003f06270 */
[----:B------:R-:W-:Y:S01]  /*178f0*/  ISETP.GE.OR P1, PT, R72, R209, !P1 ;  /* 0x000000d14800720c */ /* 0x000fe20004f26670 */
[----:B-1----:R-:W-:Y:S01]  /*17900*/  FFMA.FTZ R11, R49, -UR27, R11 ;  /* 0x8000001b310b7c23 */ /* 0x002fe2000801000b */
[----:B------:R-:W-:Y:S02]  /*17910*/  IABS R4, R147 ;  /* 0x0000009300047213 */ /* 0x000fe40000000000 */
[----:B------:R-:W-:Y:S02]  /*17920*/  FSEL R212, R51, -INF , !P1 ;  /* 0xff80000033d47808 */ /* 0x000fe40004800000 */
[----:B------:R1:W1:Y:S01]  /*17930*/  I2F R53, R4 ;  /* 0x0000000400357306 */ /* 0x0002620000201400 */
[C---:B------:R-:W-:Y:S02]  /*17940*/  ISETP.GE.AND P1, PT, R146.reuse, R203, PT ;  /* 0x000000cb9200720c */ /* 0x040fe40003f26270 */
[----:B------:R-:W-:Y:S02]  /*17950*/  ISETP.GE.OR P4, PT, R145, R207, !P0 ;  /* 0x000000cf9100720c */ /* 0x000fe40004786670 */
[----:B------:R-:W-:Y:S02]  /*17960*/  ISETP.GE.OR P2, PT, R146, R208, !P1 ;  /* 0x000000d09200720c */ /* 0x000fe40004f46670 */
[C---:B------:R-:W-:Y:S01]  /*17970*/  ISETP.GE.AND P0, PT, R2.reuse, R204, PT ;  /* 0x000000cc0200720c */ /* 0x040fe20003f06270 */
[----:B--2---:R-:W-:Y:S01]  /*17980*/  IMAD.IADD R0, R201, 0x1, -R78 ;  /* 0x00000001c9007824 */ /* 0x004fe200078e0a4e */
[----:B------:R-:W-:Y:S01]  /*17990*/  FSEL R35, R13, -INF , !P2 ;  /* 0xff8000000d237808 */ /* 0x000fe20005000000 */
[----:B---3--:R-:W-:Y:S01]  /*179a0*/  FFMA.FTZ R28, R7, -UR27, R28 ;  /* 0x8000001b071c7c23 */ /* 0x008fe2000801001c */
[----:B------:R-:W-:Y:S01]  /*179b0*/  ISETP.NE.AND P2, PT, R5, RZ, PT ;  /* 0x000000ff0500720c */ /* 0x000fe20003f45270 */
[----:B------:R-:W-:Y:S01]  /*179c0*/  IMAD.IADD R5, R201, 0x1, -R71 ;  /* 0x00000001c9057824 */ /* 0x000fe200078e0a47 */
[----:B------:R-:W-:Y:S02]  /*179d0*/  IABS R0, R0 ;  /* 0x0000000000007213 */ /* 0x000fe40000000000 */
[----:B------:R-:W-:Y:S02]  /*179e0*/  FSEL R20, R11, -INF , !P2 ;  /* 0xff8000000b147808 */ /* 0x000fe40005000000 */
[----:B------:R2:W3:Y:S01]  /*179f0*/  I2F R32, R0 ;  /* 0x0000000000207306 */ /* 0x0004e20000201400 */
[----:B------:R-:W-:Y:S02]  /*17a00*/  IABS R5, R5 ;  /* 0x0000000500057213 */ /* 0x000fe40000000000 */
[----:B------:R-:W-:Y:S02]  /*17a10*/  ISETP.GE.OR P0, PT, R2, R209, !P0 ;  /* 0x000000d10200720c */ /* 0x000fe40004706670 */
[-C--:B------:R-:W-:Y:S01]  /*17a20*/  ISETP.GE.AND P1, PT, R145, R203.reuse, PT ;  /* 0x000000cb9100720c */ /* 0x080fe20003f26270 */
[----:B-1----:R-:W-:Y:S01]  /*17a30*/  IMAD.IADD R4, R205, 0x1, -R146 ;  /* 0x00000001cd047824 */ /* 0x002fe200078e0a92 */
[----:B------:R-:W-:Y:S01]  /*17a40*/  FSEL R242, R67, -INF , !P0 ;  /* 0xff80000043f27808 */ /* 0x000fe20004000000 */
[----:B------:R-:W-:Y:S01]  /*17a50*/  FFMA.FTZ R14, R53, -UR27, R14 ;  /* 0x8000001b350e7c23 */ /* 0x000fe2000801000e */
[CC--:B------:R-:W-:Y:S02]  /*17a60*/  ISETP.GE.AND P0, PT, R144.reuse, R203.reuse, PT ;  /* 0x000000cb9000720c */ /* 0x0c0fe40003f06270 */
[-C--:B------:R-:W-:Y:S02]  /*17a70*/  ISETP.GE.OR P1, PT, R145, R208.reuse, !P1 ;  /* 0x000000d09100720c */ /* 0x080fe40004f26670 */
[----:B------:R-:W-:Y:S02]  /*17a80*/  ISETP.GE.OR P0, PT, R144, R208, !P0 ;  /* 0x000000d09000720c */ /* 0x000fe40004706670 */
[----:B------:R-:W-:Y:S02]  /*17a90*/  FSEL R165, R24, -INF , !P1 ;  /* 0xff80000018a57808 */ /* 0x000fe40004800000 */
[----:B------:R-:W-:Y:S02]  /*17aa0*/  FSEL R167, R25, -INF , !P0 ;  /* 0xff80000019a77808 */ /* 0x000fe40004000000 */
[----:B------:R-:W4:Y:S01]  /*17ab0*/  LDL.64 R24, [R1+0x18] ;  /* 0x0000180001187983 */ /* 0x000f220000100a00 */
[----:B------:R-:W-:Y:S02]  /*17ac0*/  ISETP.GE.AND P0, PT, R79, R203, PT ;  /* 0x000000cb4f00720c */ /* 0x000fe40003f06270 */
[----:B------:R-:W-:Y:S02]  /*17ad0*/  ISETP.GE.AND P1, PT, R144, R202, PT ;  /* 0x000000ca9000720c */ /* 0x000fe40003f26270 */
[----:B--2---:R-:W-:Y:S01]  /*17ae0*/  IABS R0, R4 ;  /* 0x0000000400007213 */ /* 0x004fe20000000000 */
[----:B------:R-:W-:Y:S01]  /*17af0*/  IMAD.IADD R4, R201, 0x1, -R77 ;  /* 0x00000001c9047824 */ /* 0x000fe200078e0a4d */
[C---:B------:R-:W-:Y:S01]  /*17b00*/  ISETP.GE.OR P0, PT, R79.reuse, R208, !P0 ;  /* 0x000000d04f00720c */ /* 0x040fe20004706670 */
[----:B---3--:R-:W-:Y:S01]  /*17b10*/  FFMA.FTZ R29, R32, -UR27, R29 ;  /* 0x8000001b201d7c23 */ /* 0x008fe2000801001d */
[----:B------:R-:W1:Y:S01]  /*17b20*/  I2F R23, R0 ;  /* 0x0000000000177306 */ /* 0x000e620000201400 */
[----:B------:R-:W-:Y:S02]  /*17b30*/  ISETP.GE.OR P5, PT, R144, R207, !P1 ;  /* 0x000000cf9000720c */ /* 0x000fe40004fa6670 */
[C---:B------:R-:W-:Y:S02]  /*17b40*/  ISETP.GE.AND P1, PT, R79.reuse, R202, PT ;  /* 0x000000ca4f00720c */ /* 0x040fe40003f26270 */
[----:B------:R-:W-:Y:S02]  /*17b50*/  FSEL R28, R28, -INF , !P0 ;  /* 0xff8000001c1c7808 */ /* 0x000fe40004000000 */
[C---:B------:R-:W-:Y:S02]  /*17b60*/  ISETP.GE.AND P0, PT, R78.reuse, R203, PT ;  /* 0x000000cb4e00720c */ /* 0x040fe40003f06270 */
[----:B------:R-:W-:Y:S02]  /*17b70*/  ISETP.GE.OR P1, PT, R79, R207, !P1 ;  /* 0x000000cf4f00720c */ /* 0x000fe40004f26670 */
[C---:B------:R-:W-:Y:S02]  /*17b80*/  ISETP.GE.OR P0, PT, R78.reuse, R208, !P0 ;  /* 0x000000d04e00720c */ /* 0x040fe40004706670 */
[----:B------:R-:W-:Y:S02]  /*17b90*/  P2R R6, PR, RZ, 0x2 ;  /* 0x00000002ff067803 */ /* 0x000fe40000000000 */
[----:B------:R-:W-:Y:S02]  /*17ba0*/  ISETP.GE.AND P1, PT, R78, R202, PT ;  /* 0x000000ca4e00720c */ /* 0x000fe40003f26270 */
[----:B------:R-:W-:Y:S02]  /*17bb0*/  FSEL R51, R29, -INF , !P0 ;  /* 0xff8000001d337808 */ /* 0x000fe40004000000 */
[----:B------:R-:W-:Y:S02]  /*17bc0*/  ISETP.GE.AND P0, PT, R77, R203, PT ;  /* 0x000000cb4d00720c */ /* 0x000fe40003f06270 */
[----:B------:R-:W-:Y:S02]  /*17bd0*/  FSEL R14, R14, -INF , !P6 ;  /* 0xff8000000e0e7808 */ /* 0x000fe40007000000 */
[----:B------:R-:W-:Y:S01]  /*17be0*/  ISETP.GE.OR P6, PT, R78, R207, !P1 ;  /* 0x000000cf4e00720c */ /* 0x000fe20004fc6670 */
[----:B-1----:R-:W-:Y:S01]  /*17bf0*/  FFMA.FTZ R15, R23, -UR27, R15 ;  /* 0x8000001b170f7c23 */ /* 0x002fe2000801000f */
[----:B------:R-:W-:Y:S01]  /*17c00*/  IABS R0, R4 ;  /* 0x0000000400007213 */ /* 0x000fe20000000000 */
[----:B------:R-:W-:Y:S01]  /*17c10*/  IMAD.IADD R4, R205, 0x1, -R145 ;  /* 0x00000001cd047824 */ /* 0x000fe200078e0a91 */
[----:B------:R-:W-:Y:S02]  /*17c20*/  ISETP.GE.OR P1, PT, R77, R208, !P0 ;  /* 0x000000d04d00720c */ /* 0x000fe40004726670 */
[----:B------:R1:W2:Y:S01]  /*17c30*/  I2F R22, R0 ;  /* 0x0000000000167306 */ /* 0x0002a20000201400 */
[C---:B------:R-:W-:Y:S02]  /*17c40*/  ISETP.GE.AND P0, PT, R76.reuse, R203, PT ;  /* 0x000000cb4c00720c */ /* 0x040fe40003f06270 */
[C---:B------:R-:W-:Y:S02]  /*17c50*/  ISETP.GE.AND P2, PT, R76.reuse, R202, PT ;  /* 0x000000ca4c00720c */ /* 0x040fe40003f46270 */
[C---:B------:R-:W-:Y:S02]  /*17c60*/  ISETP.GE.OR P0, PT, R76.reuse, R208, !P0 ;  /* 0x000000d04c00720c */ /* 0x040fe40004706670 */
[----:B------:R-:W-:Y:S02]  /*17c70*/  FSEL R15, R15, -INF , !P3 ;  /* 0xff8000000f0f7808 */ /* 0x000fe40005800000 */
[C---:B------:R-:W-:Y:S02]  /*17c80*/  ISETP.GE.AND P3, PT, R77.reuse, R202, PT ;  /* 0x000000ca4d00720c */ /* 0x040fe40003f66270 */
[-C--:B------:R-:W-:Y:S02]  /*17c90*/  ISETP.GE.OR P2, PT, R76, R207.reuse, !P2 ;  /* 0x000000cf4c00720c */ /* 0x080fe40005746670 */
[-C--:B------:R-:W-:Y:S02]  /*17ca0*/  ISETP.GE.OR P3, PT, R77, R207.reuse, !P3 ;  /* 0x000000cf4d00720c */ /* 0x080fe40005f66670 */
[----:B-1----:R-:W-:Y:S01]  /*17cb0*/  IABS R0, R4 ;  /* 0x0000000400007213 */ /* 0x002fe20000000000 */
[----:B--2---:R-:W-:Y:S02]  /*17cc0*/  FFMA.FTZ R40, R22, -UR27, R40 ;  /* 0x8000001b16287c23 */ /* 0x004fe40008010028 */
[----:B------:R-:W-:Y:S01]  /*17cd0*/  IMAD.IADD R4, R201, 0x1, -R76 ;  /* 0x00000001c9047824 */ /* 0x000fe200078e0a4c */
[----:B------:R1:W2:Y:S02]  /*17ce0*/  I2F R21, R0 ;  /* 0x0000000000157306 */ /* 0x0002a40000201400 */
[----:B------:R-:W-:Y:S02]  /*17cf0*/  FSEL R172, R40, -INF , !P1 ;  /* 0xff80000028ac7808 */ /* 0x000fe40004800000 */
[----:B------:R-:W-:Y:S02]  /*17d00*/  ISETP.GE.AND P1, PT, R73, R202, PT ;  /* 0x000000ca4900720c */ /* 0x000fe40003f26270 */
[----:B-1----:R-:W-:Y:S01]  /*17d10*/  IABS R0, R4 ;  /* 0x0000000400007213 */ /* 0x002fe20000000000 */
[----:B--2---:R-:W-:Y:S04]  /*17d20*/  FFMA.FTZ R26, R21, -UR27, R26 ;  /* 0x8000001b151a7c23 */ /* 0x004fe8000801001a */
[----:B------:R-:W-:Y:S01]  /*17d30*/  IMAD.MOV.U32 R4, RZ, RZ, R0 ;  /* 0x000000ffff047224 */ /* 0x000fe200078e0000 */
[----:B------:R-:W-:Y:S01]  /*17d40*/  FSEL R159, R26, -INF , !P4 ;  /* 0xff8000001a9f7808 */ /* 0x000fe20006000000 */
[----:B------:R-:W-:Y:S01]  /*17d50*/  IMAD.IADD R0, R205, 0x1, -R144 ;  /* 0x00000001cd007824 */ /* 0x000fe200078e0a90 */
[----:B------:R-:W-:Y:S01]  /*17d60*/  ISETP.GE.OR P4, PT, R73, R207, !P1 ;  /* 0x000000cf4900720c */ /* 0x000fe20004f86670 */
[----:B------:R1:W2:Y:S03]  /*17d70*/  I2F R19, R4 ;  /* 0x0000000400137306 */ /* 0x0002a60000201400 */
[----:B------:R-:W-:Y:S07]  /*17d80*/  IABS R0, R0 ;  /* 0x0000000000007213 */ /* 0x000fee0000000000 */
[----:B------:R-:W3:Y:S01]  /*17d90*/  I2F R17, R0 ;  /* 0x0000000000117306 */ /* 0x000ee20000201400 */
[----:B-1----:R-:W-:Y:S02]  /*17da0*/  IMAD.IADD R4, R201, 0x1, -R73 ;  /* 0x00000001c9047824 */ /* 0x002fe400078e0a49 */
[----:B--2---:R-:W-:Y:S05]  /*17db0*/  FFMA.FTZ R41, R19, -UR27, R41 ;  /* 0x8000001b13297c23 */ /* 0x004fea0008010029 */
[----:B------:R-:W-:Y:S02]  /*17dc0*/  FSEL R175, R41, -INF , !P0 ;  /* 0xff80000029af7808 */ /* 0x000fe40004000000 */
[-C--:B------:R-:W-:Y:S01]  /*17dd0*/  ISETP.GE.AND P0, PT, R73, R203.reuse, PT ;  /* 0x000000cb4900720c */ /* 0x080fe20003f06270 */
[----:B---3--:R-:W-:Y:S01]  /*17de0*/  FFMA.FTZ R27, R17, -UR27, R27 ;  /* 0x8000001b111b7c23 */ /* 0x008fe2000801001b */
[----:B------:R-:W-:Y:S01]  /*17df0*/  IABS R0, R4 ;  /* 0x0000000400007213 */ /* 0x000fe20000000000 */
[----:B------:R-:W-:Y:S01]  /*17e00*/  IMAD.IADD R4, R205, 0x1, -R79 ;  /* 0x00000001cd047824 */ /* 0x000fe200078e0a4f */
[----:B------:R-:W-:Y:S02]  /*17e10*/  ISETP.GE.OR P0, PT, R73, R208, !P0 ;  /* 0x000000d04900720c */ /* 0x000fe40004706670 */
[----:B------:R1:W2:Y:S01]  /*17e20*/  I2F R18, R0 ;  /* 0x0000000000127306 */ /* 0x0002a20000201400 */
[----:B------:R-:W-:Y:S02]  /*17e30*/  FSEL R162, R27, -INF , !P5 ;  /* 0xff8000001ba27808 */ /* 0x000fe40006800000 */
[----:B------:R-:W-:Y:S02]  /*17e40*/  IABS R4, R4 ;  /* 0x0000000400047213 */ /* 0x000fe40000000000 */
[----:B------:R-:W-:Y:S02]  /*17e50*/  ISETP.NE.AND P5, PT, R6, RZ, PT ;  /* 0x000000ff0600720c */ /* 0x000fe40003fa5270 */
[----:B------:R-:W-:Y:S02]  /*17e60*/  P2R R6, PR, RZ, 0x4 ;  /* 0x00000004ff067803 */ /* 0x000fe40000000000 */
[----:B------:R-:W-:Y:S01]  /*17e70*/  ISETP.GE.AND P2, PT, R72, R202, PT ;  /* 0x000000ca4800720c */ /* 0x000fe20003f46270 */
[----:B------:R3:W3:Y:S01]  /*17e80*/  I2F R16, R4 ;  /* 0x0000000400107306 */ /* 0x0006e20000201400 */
[----:B-1----:R-:W-:Y:S02]  /*17e90*/  IMAD.IADD R0, R201, 0x1, -R72 ;  /* 0x00000001c9007824 */ /* 0x002fe400078e0a48 */
[----:B--2---:R-:W-:Y:S03]  /*17ea0*/  FFMA.FTZ R44, R18, -UR27, R44 ;  /* 0x8000001b122c7c23 */ /* 0x004fe6000801002c */
[----:B------:R-:W-:Y:S02]  /*17eb0*/  IABS R0, R0 ;  /* 0x0000000000007213 */ /* 0x000fe40000000000 */
[----:B------:R-:W-:Y:S02]  /*17ec0*/  FSEL R182, R44, -INF , !P0 ;  /* 0xff8000002cb67808 */ /* 0x000fe40004000000 */
[----:B------:R1:W2:Y:S01]  /*17ed0*/  I2F R13, R0 ;  /* 0x00000000000d7306 */ /* 0x0002a20000201400 */
[----:B---3--:R-:W-:Y:S01]  /*17ee0*/  IMAD.IADD R4, R205, 0x1, -R78 ;  /* 0x00000001cd047824 */ /* 0x008fe200078e0a4e */
[-C--:B------:R-:W-:Y:S01]  /*17ef0*/  ISETP.GE.AND P0, PT, R72, R203.reuse, PT ;  /* 0x000000cb4800720c */ /* 0x080fe20003f06270 */
[----:B------:R-:W3:Y:S01]  /*17f00*/  LDL.64 R78, [R1] ;  /* 0x00000000014e7983 */ /* 0x000ee20000100a00 */
[----:B------:R-:W-:Y:S02]  /*17f10*/  FFMA.FTZ R30, R16, -UR27, R30 ;  /* 0x8000001b101e7c23 */ /* 0x000fe4000801001e */
[-C--:B------:R-:W-:Y:S02]  /*17f20*/  ISETP.GE.OR P1, PT, R72, R208.reuse, !P0 ;  /* 0x000000d04800720c */ /* 0x080fe40004726670 */
[C---:B------:R-:W-:Y:S02]  /*17f30*/  ISETP.GE.AND P0, PT, R71.reuse, R203, PT ;  /* 0x000000cb4700720c */ /* 0x040fe40003f06270 */
[----:B------:R-:W-:Y:S02]  /*17f40*/  FSEL R49, R30, -INF , !P5 ;  /* 0xff8000001e317808 */ /* 0x000fe40006800000 */
[----:B------:R-:W-:Y:S02]  /*17f50*/  ISETP.GE.OR P0, PT, R71, R208, !P0 ;  /* 0x000000d04700720c */ /* 0x000fe40004706670 */
[----:B-1----:R-:W-:Y:S01]  /*17f60*/  IABS R0, R4 ;  /* 0x0000000400007213 */ /* 0x002fe20000000000 */
[----:B--2---:R-:W-:Y:S01]  /*17f70*/  FFMA.FTZ R45, R13, -UR27, R45 ;  /* 0x8000001b0d2d7c23 */ /* 0x004fe2000801002d */
[----:B------:R-:W-:Y:S02]  /*17f80*/  FMNMX.FTZ R4, R154, R3, !PT ;  /* 0x000000039a047209 */ /* 0x000fe40007810000 */
[----:B------:R1:W2:Y:S02]  /*17f90*/  I2F R12, R0 ;  /* 0x00000000000c7306 */ /* 0x0002a40000201400 */
[----:B------:R-:W-:Y:S02]  /*17fa0*/  FMNMX.FTZ R4, R153, R4, !PT ;  /* 0x0000000499047209 */ /* 0x000fe40007810000 */
[----:B------:R-:W-:Y:S02]  /*17fb0*/  FSEL R213, R45, -INF , !P1 ;  /* 0xff8000002dd57808 */ /* 0x000fe40004800000 */
[----:B------:R-:W-:Y:S02]  /*17fc0*/  FMNMX.FTZ R4, R151, R4, !PT ;  /* 0x0000000497047209 */ /* 0x000fe40007810000 */
[----:B------:R-:W-:Y:S02]  /*17fd0*/  ISETP.GE.AND P1, PT, R70, R203, PT ;  /* 0x000000cb4600720c */ /* 0x000fe40003f26270 */
[----:B------:R-:W-:Y:S02]  /*17fe0*/  FMNMX.FTZ R4, R152, R4, !PT ;  /* 0x0000000498047209 */ /* 0x000fe40007810000 */
[----:B------:R-:W-:Y:S02]  /*17ff0*/  ISETP.GE.OR P1, PT, R70, R208, !P1 ;  /* 0x000000d04600720c */ /* 0x000fe40004f26670 */
[----:B------:R-:W-:Y:S04]  /*18000*/  FMNMX.FTZ R4, R166, R4, !PT ;  /* 0x00000004a6047209 */ /* 0x000fe80007810000 */
[----:B------:R-:W-:Y:S04]  /*18010*/  FMNMX.FTZ R4, R168, R4, !PT ;  /* 0x00000004a8047209 */ /* 0x000fe80007810000 */
[----:B------:R-:W-:Y:S01]  /*18020*/  FMNMX.FTZ R4, R160, R4, !PT ;  /* 0x00000004a0047209 */ /* 0x000fe20007810000 */
[----:B-1----:R-:W-:Y:S02]  /*18030*/  IMAD.MOV.U32 R0, RZ, RZ, R5 ;  /* 0x000000ffff007224 */ /* 0x002fe400078e0005 */
[----:B--2---:R-:W-:Y:S02]  /*18040*/  FFMA.FTZ R31, R12, -UR27, R31 ;  /* 0x8000001b0c1f7c23 */ /* 0x004fe4000801001f */
[----:B------:R1:W2:Y:S01]  /*18050*/  I2F R11, R0 ;  /* 0x00000000000b7306 */ /* 0x0002a20000201400 */
[----:B------:R-:W-:Y:S02]  /*18060*/  IMAD.IADD R5, R205, 0x1, -R77 ;  /* 0x00000001cd057824 */ /* 0x000fe400078e0a4d */
[----:B------:R-:W-:Y:S02]  /*18070*/  FSEL R50, R31, -INF , !P6 ;  /* 0xff8000001f327808 */ /* 0x000fe40007000000 */
[----:B------:R-:W-:Y:S01]  /*18080*/  ISETP.GE.OR P6, PT, R72, R207, !P2 ;  /* 0x000000cf4800720c */ /* 0x000fe200057c6670 */
[----:B------:R-:W-:Y:S01]  /*18090*/  IMAD.IADD R72, R205, 0x1, -R72 ;  /* 0x00000001cd487824 */ /* 0x000fe200078e0a48 */
[-C--:B------:R-:W-:Y:S02]  /*180a0*/  ISETP.GE.AND P2, PT, R70, R202.reuse, PT ;  /* 0x000000ca4600720c */ /* 0x080fe40003f46270 */
[----:B-1----:R-:W-:Y:S01]  /*180b0*/  IABS R0, R5 ;  /* 0x0000000500007213 */ /* 0x002fe20000000000 */
[----:B------:R-:W-:Y:S02]  /*180c0*/  IMAD.IADD R5, R201, 0x1, -R70 ;  /* 0x00000001c9057824 */ /* 0x000fe400078e0a46 */
[----:B--2---:R-:W-:Y:S01]  /*180d0*/  FFMA.FTZ R56, R11, -UR27, R56 ;  /* 0x8000001b0b387c23 */ /* 0x004fe20008010038 */
[----:B------:R1:W2:Y:S04]  /*180e0*/  I2F R10, R0 ;  /* 0x00000000000a7306 */ /* 0x0002a80000201400 */
[----:B------:R-:W-:Y:S02]  /*180f0*/  FSEL R232, R56, -INF , !P0 ;  /* 0xff80000038e87808 */ /* 0x000fe40004000000 */
[C---:B------:R-:W-:Y:S04]  /*18100*/  ISETP.GE.AND P0, PT, R71.reuse, R202, PT ;  /* 0x000000ca4700720c */ /* 0x040fe80003f06270 */
[----:B------:R-:W-:Y:S01]  /*18110*/  ISETP.GE.OR P5, PT, R71, R207, !P0 ;  /* 0x000000cf4700720c */ /* 0x000fe200047a6670 */
[----:B------:R-:W-:Y:S01]  /*18120*/  IMAD.IADD R71, R205, 0x1, -R71 ;  /* 0x00000001cd477824 */ /* 0x000fe200078e0a47 */
[C---:B------:R-:W-:Y:S04]  /*18130*/  ISETP.GE.AND P0, PT, R69.reuse, R203, PT ;  /* 0x000000cb4500720c */ /* 0x040fe80003f06270 */
[----:B------:R-:W-:Y:S02]  /*18140*/  ISETP.GE.OR P0, PT, R69, R208, !P0 ;  /* 0x000000d04500720c */ /* 0x000fe40004706670 */
[----:B-1----:R-:W-:Y:S01]  /*18150*/  IABS R0, R5 ;  /* 0x0000000500007213 */ /* 0x002fe20000000000 */
[----:B--2---:R-:W-:Y:S01]  /*18160*/  FFMA.FTZ R42, R10, -UR27, R42 ;  /* 0x8000001b0a2a7c23 */ /* 0x004fe2000801002a */
[----:B------:R-:W-:Y:S03]  /*18170*/  FMNMX.FTZ R5, R161, R4, !PT ;  /* 0x00000004a1057209 */ /* 0x000fe60007810000 */
[----:B------:R-:W-:Y:S01]  /*18180*/  IMAD.MOV.U32 R4, RZ, RZ, R0 ;  /* 0x000000ffff047224 */ /* 0x000fe200078e0000 */
[----:B------:R-:W-:Y:S01]  /*18190*/  FSEL R170, R42, -INF , !P3 ;  /* 0xff8000002aaa7808 */ /* 0x000fe20005800000 */
[----:B------:R-:W-:Y:S01]  /*181a0*/  IMAD.IADD R0, R205, 0x1, -R76 ;  /* 0x00000001cd007824 */ /* 0x000fe200078e0a4c */
[----:B------:R-:W-:Y:S01]  /*181b0*/  ISETP.NE.AND P3, PT, R6, RZ, PT ;  /* 0x000000ff0600720c */ /* 0x000fe20003f65270 */
[----:B------:R1:W2:Y:S01]  /*181c0*/  I2F R9, R4 ;  /* 0x0000000400097306 */ /* 0x0002a20000201400 */
[----:B------:R-:W-:Y:S02]  /*181d0*/  FMNMX.FTZ R5, R221, R5, !PT ;  /* 0x00000005dd057209 */ /* 0x000fe40007810000 */
[----:B------:R-:W-:Y:S07]  /*181e0*/  IABS R0, R0 ;  /* 0x0000000000007213 */ /* 0x000fee0000000000 */
[----:B------:R4:W4:Y:S01]  /*181f0*/  I2F R8, R0 ;  /* 0x0000000000087306 */ /* 0x0009220000201400 */
[----:B-1----:R-:W-:Y:S01]  /*18200*/  FMNMX.FTZ R4, R222, R5, !PT ;  /* 0x00000005de047209 */ /* 0x002fe20007810000 */
[----:B------:R-:W-:Y:S02]  /*18210*/  IMAD.IADD R5, R201, 0x1, -R69 ;  /* 0x00000001c9057824 */ /* 0x000fe400078e0a45 */
[----:B--2---:R-:W-:Y:S01]  /*18220*/  FFMA.FTZ R57, R9, -UR27, R57 ;  /* 0x8000001b09397c23 */ /* 0x004fe20008010039 */
[----:B------:R-:W-:Y:S04]  /*18230*/  FMNMX.FTZ R4, R183, R4, !PT ;  /* 0x00000004b7047209 */ /* 0x000fe80007810000 */
[----:B------:R-:W-:Y:S02]  /*18240*/  FMNMX.FTZ R4, R214, R4, !PT ;  /* 0x00000004d6047209 */ /* 0x000fe40007810000 */
[----:B----4-:R-:W-:Y:S01]  /*18250*/  IABS R0, R5 ;  /* 0x0000000500007213 */ /* 0x010fe20000000000 */
[----:B------:R-:W-:Y:S01]  /*18260*/  FFMA.FTZ R43, R8, -UR27, R43 ;  /* 0x8000001b082b7c23 */ /* 0x000fe2000801002b */
[----:B------:R-:W-:Y:S01]  /*18270*/  FSEL R230, R57, -INF , !P1 ;  /* 0xff80000039e67808 */ /* 0x000fe20004800000 */
[----:B------:R-:W-:Y:S01]  /*18280*/  IMAD.IADD R5, R205, 0x1, -R73 ;  /* 0x00000001cd057824 */ /* 0x000fe200078e0a49 */
[----:B------:R1:W2:Y:S01]  /*18290*/  I2F R7, R0 ;  /* 0x0000000000077306 */ /* 0x0002a20000201400 */
[----:B------:R-:W-:Y:S02]  /*182a0*/  FMNMX.FTZ R4, R248, R4, !PT ;  /* 0x00000004f8047209 */ /* 0x000fe40007810000 */
[----:B------:R-:W-:Y:S02]  /*182b0*/  FSEL R173, R43, -INF , !P3 ;  /* 0xff8000002bad7808 */ /* 0x000fe40005800000 */
[----:B------:R-:W-:Y:S02]  /*182c0*/  FMNMX.FTZ R4, R249, R4, !PT ;  /* 0x00000004f9047209 */ /* 0x000fe40007810000 */
[-C--:B------:R-:W-:Y:S01]  /*182d0*/  ISETP.GE.OR P3, PT, R70, R207.reuse, !P2 ;  /* 0x000000cf4600720c */ /* 0x080fe20005766670 */
[----:B------:R-:W-:Y:S01]  /*182e0*/  IMAD.IADD R70, R205, 0x1, -R70 ;  /* 0x00000001cd467824 */ /* 0x000fe200078e0a46 */
[C---:B------:R-:W-:Y:S04]  /*182f0*/  ISETP.GE.AND P1, PT, R69.reuse, R202, PT ;  /* 0x000000ca4500720c */ /* 0x040fe80003f26270 */
[----:B------:R-:W-:Y:S01]  /*18300*/  ISETP.GE.OR P2, PT, R69, R207, !P1 ;  /* 0x000000cf4500720c */ /* 0x000fe20004f46670 */
[----:B------:R-:W-:Y:S01]  /*18310*/  IMAD.IADD R69, R205, 0x1, -R69 ;  /* 0x00000001cd457824 */ /* 0x000fe200078e0a45 */
[C---:B------:R-:W-:Y:S04]  /*18320*/  ISETP.GE.AND P1, PT, R2.reuse, R203, PT ;  /* 0x000000cb0200720c */ /* 0x040fe80003f26270 */
[----:B------:R-:W-:Y:S02]  /*18330*/  ISETP.GE.OR P1, PT, R2, R208, !P1 ;  /* 0x000000d00200720c */ /* 0x000fe40004f26670 */
[----:B-1----:R-:W-:Y:S01]  /*18340*/  IABS R0, R5 ;  /* 0x0000000500007213 */ /* 0x002fe20000000000 */
[----:B--2---:R-:W-:Y:S01]  /*18350*/  FFMA.FTZ R60, R7, -UR27, R60 ;  /* 0x8000001b073c7c23 */ /* 0x004fe2000801003c */
[----:B------:R-:W-:Y:S02]  /*18360*/  FMNMX.FTZ R5, R244, R4, !PT ;  /* 0x00000004f4057209 */ /* 0x000fe40007810000 */
[----:B------:R-:W-:Y:S01]  /*18370*/  IABS R7, R69 ;  /* 0x0000004500077213 */ /* 0x000fe20000000000 */
[----:B------:R-:W-:Y:S01]  /*18380*/  IMAD.MOV.U32 R4, RZ, RZ, R0 ;  /* 0x000000ffff047224 */ /* 0x000fe200078e0000 */
[----:B------:R-:W-:Y:S02]  /*18390*/  FMNMX.FTZ R0, R245, R5, !PT ;  /* 0x00000005f5007209 */ /* 0x000fe40007810000 */
[----:B------:R-:W-:Y:S02]  /*183a0*/  FSEL R234, R60, -INF , !P0 ;  /* 0xff8000003cea7808 */ /* 0x000fe40004000000 */
[----:B------:R-:W1:Y:S01]  /*183b0*/  I2F R7, R7 ;  /* 0x0000000700077306 */ /* 0x000e620000201400 */
[----:B------:R-:W2:Y:S01]  /*183c0*/  SHFL.BFLY PT, R5, R0, 0x2, 0x1f ;  /* 0x0c401f0000057f89 */ /* 0x000ea200000e0000 */
[C---:B------:R-:W-:Y:S04]  /*183d0*/  ISETP.GE.AND P0, PT, R2.reuse, R202, PT ;  /* 0x000000ca0200720c */ /* 0x040fe80003f06270 */
[----:B------:R-:W-:Y:S04]  /*183e0*/  ISETP.GE.OR P0, PT, R2, R207, !P0 ;  /* 0x000000cf0200720c */ /* 0x000fe80004706670 */
[----:B------:R-:W4:Y:S01]  /*183f0*/  I2F R4, R4 ;  /* 0x0000000400047306 */ /* 0x000f220000201400 */
[----:B-1----:R-:W-:Y:S01]  /*18400*/  FFMA.FTZ R62, R7, -UR27, R62 ;  /* 0x8000001b073e7c23 */ /* 0x002fe2000801003e */
[----:B--2---:R-:W-:Y:S01]  /*18410*/  FMNMX.FTZ R73, R0, R5, !PT ;  /* 0x0000000500497209 */ /* 0x004fe20007810000 */
[--C-:B------:R-:W-:Y:S01]  /*18420*/  IMAD.IADD R0, R201, 0x1, -R2.reuse ;  /* 0x00000001c9007824 */ /* 0x100fe200078e0a02 */
[----:B------:R-:W-:Y:S01]  /*18430*/  IABS R5, R71 ;  /* 0x0000004700057213 */ /* 0x000fe20000000000 */
[----:B------:R-:W-:Y:S01]  /*18440*/  IMAD.IADD R2, R205, 0x1, -R2 ;  /* 0x00000001cd027824 */ /* 0x000fe200078e0a02 */
[----:B------:R-:W-:Y:S04]  /*18450*/  FSEL R228, R62, -INF , !P2 ;  /* 0xff8000003ee47808 */ /* 0x000fe80005000000 */
[----:B------:R-:W1:Y:S01]  /*18460*/  I2F R9, R5 ;  /* 0x0000000500097306 */ /* 0x000e620000201400 */
[----:B------:R-:W-:Y:S01]  /*18470*/  IABS R0, R0 ;  /* 0x0000000000007213 */ /* 0x000fe20000000000 */
[----:B----4-:R-:W-:Y:S01]  /*18480*/  FFMA.FTZ R46, R4, -UR27, R46 ;  /* 0x8000001b042e7c23 */ /* 0x010fe2000801002e */
[----:B------:R-:W-:Y:S02]  /*18490*/  FMNMX.FTZ R4, R155, R68, !PT ;  /* 0x000000449b047209 */ /* 0x000fe40007810000 */
[----:B------:R-:W-:Y:S02]  /*184a0*/  IABS R2, R2 ;  /* 0x0000000200027213 */ /* 0x000fe40000000000 */
[----:B------:R-:W-:Y:S03]  /*184b0*/  FMNMX.FTZ R4, R48, R4, !PT ;  /* 0x0000000430047209 */ /* 0x000fe60007810000 */
[----:B------:R-:W2:Y:S01]  /*184c0*/  I2F R6, R0 ;  /* 0x0000000000067306 */ /* 0x000ea20000201400 */
[----:B------:R-:W-:Y:S02]  /*184d0*/  FSEL R176, R46, -INF , !P4 ;  /* 0xff8000002eb07808 */ /* 0x000fe40006000000 */
[----:B------:R-:W-:Y:S02]  /*184e0*/  FMNMX.FTZ R4, R37, R4, !PT ;  /* 0x0000000425047209 */ /* 0x000fe40007810000 */
[----:B------:R-:W-:Y:S02]  /*184f0*/  ISETP.NE.AND P4, PT, R180, RZ, PT ;  /* 0x000000ffb400720c */ /* 0x000fe40003f85270 */
[----:B------:R-:W-:Y:S04]  /*18500*/  FMNMX.FTZ R4, R36, R4, !PT ;  /* 0x0000000424047209 */ /* 0x000fe80007810000 */
[----:B------:R-:W-:Y:S01]  /*18510*/  FMNMX.FTZ R4, R163, R4, !PT ;  /* 0x00000004a3047209 */ /* 0x000fe20007810000 */
[----:B-1----:R-:W-:Y:S03]  /*18520*/  FFMA.FTZ R58, R9, -UR27, R58 ;  /* 0x8000001b093a7c23 */ /* 0x002fe6000801003a */
[----:B------:R-:W-:Y:S04]  /*18530*/  FMNMX.FTZ R4, R164, R4, !PT ;  /* 0x00000004a4047209 */ /* 0x000fe80007810000 */
[----:B------:R-:W-:Y:S02]  /*18540*/  FMNMX.FTZ R4, R52, R4, !PT ;  /* 0x0000000434047209 */ /* 0x000fe40007810000 */
[----:B------:R-:W-:Y:S02]  /*18550*/  FSEL R220, R58, -INF , !P5 ;  /* 0xff8000003adc7808 */ /* 0x000fe40006800000 */
[----:B------:R-:W-:Y:S01]  /*18560*/  FMNMX.FTZ R4, R158, R4, !PT ;  /* 0x000000049e047209 */ /* 0x000fe20007810000 */
[----:B--2---:R-:W-:Y:S02]  /*18570*/  FFMA.FTZ R61, R6, -UR27, R61 ;  /* 0x8000001b063d7c23 */ /* 0x004fe4000801003d */
[----:B------:R-:W1:Y:S01]  /*18580*/  I2F R6, R2 ;  /* 0x0000000200067306 */ /* 0x000e620000201400 */
[----:B------:R-:W-:Y:S02]  /*18590*/  FMNMX.FTZ R0, R217, R4, !PT ;  /* 0x00000004d9007209 */ /* 0x000fe40007810000 */
[----:B------:R-:W-:Y:S02]  /*185a0*/  IABS R4, R72 ;  /* 0x0000004800047213 */ /* 0x000fe40000000000 */
[----:B------:R-:W-:Y:S02]  /*185b0*/  FMNMX.FTZ R0, R219, R0, !PT ;  /* 0x00000000db007209 */ /* 0x000fe40007810000 */
[----:B------:R-:W-:Y:S02]  /*185c0*/  FSEL R226, R61, -INF , !P1 ;  /* 0xff8000003de27808 */ /* 0x000fe40004800000 */
[----:B------:R-:W-:Y:S01]  /*185d0*/  FMNMX.FTZ R0, R178, R0, !PT ;  /* 0x00000000b2007209 */ /* 0x000fe20007810000 */
[----:B------:R2:W4:Y:S03]  /*185e0*/  I2F R10, R4 ;  /* 0x00000004000a7306 */ /* 0x0005260000201400 */
        /* <DEDUP_REMOVED lines=10> */
[----:B------:R-:W-:Y:S02]  /*18690*/  FSEL R76, R63, -INF , !P0 ;  /* 0xff8000003f4c7808 */ /* 0x000fe40004000000 */
[----:B-----5:R-:W-:Y:S01]  /*186a0*/  LOP3.LUT R6, R39, UR15, R250, 0x96, !PT ;  /* 0x0000000f27067c12 */ /* 0x020fe2000f8e96fa */
[----:B------:R-:W1:Y:S01]  /*186b0*/  SHFL.BFLY PT, R5, R72, 0x2, 0x1f ;  /* 0x0c401f0048057f89 */ /* 0x000e6200000e0000 */
[----:B--2---:R-:W-:Y:S01]  /*186c0*/  IABS R4, R70 ;  /* 0x0000004600047213 */ /* 0x004fe20000000000 */
[----:B----4-:R-:W-:Y:S03]  /*186d0*/  FFMA.FTZ R47, R10, -UR27, R47 ;  /* 0x8000001b0a2f7c23 */ /* 0x010fe6000801002f */
[----:B------:R2:W4:Y:S02]  /*186e0*/  I2F R8, R4 ;  /* 0x0000000400087306 */ /* 0x0005240000201400 */
[----:B------:R-:W-:Y:S02]  /*186f0*/  FSEL R169, R47, -INF , !P6 ;  /* 0xff8000002fa97808 */ /* 0x000fe40007000000 */
[----:B-1----:R-:W-:Y:S02]  /*18700*/  FMNMX.FTZ R72, R72, R5, !PT ;  /* 0x0000000548487209 */ /* 0x002fe40007810000 */
[----:B--2---:R-:W-:Y:S01]  /*18710*/  FMNMX.FTZ R4, R165, R0, !PT ;  /* 0x00000000a5047209 */ /* 0x004fe20007810000 */
[----:B----4-:R-:W-:Y:S01]  /*18720*/  FFMA.FTZ R59, R8, -UR27, R59 ;  /* 0x8000001b083b7c23 */ /* 0x010fe2000801003b */
[----:B------:R-:W-:Y:S01]  /*18730*/  FMNMX.FTZ R0, R157, R75, !PT ;  /* 0x0000004b9d007209 */ /* 0x000fe20007810000 */
[----:B------:R-:W-:Y:S01]  /*18740*/  SHFL.BFLY PT, R2, R72, 0x1, 0x1f ;  /* 0x0c201f0048027f89 */ /* 0x000fe200000e0000 */
        /* <DEDUP_REMOVED lines=19> */
[C---:B------:R-:W-:Y:S01]  /*18880*/  FSETP.NEU.FTZ.AND P3, PT, R73.reuse, -INF , PT ;  /* 0xff8000004900780b */ /* 0x040fe20003f7d000 */
[----:B------:R-:W-:Y:S01]  /*18890*/  FMUL.FTZ R77, R73, c[0x0][0x23c] ;  /* 0x00008f00494d7a20 */ /* 0x000fe20000410000 */
[----:B------:R-:W-:Y:S02]  /*188a0*/  FMNMX.FTZ R71, R230, R71, !PT ;  /* 0x00000047e6477209 */ /* 0x000fe40007810000 */
[----:B------:R-:W-:Y:S02]  /*188b0*/  FMNMX.FTZ R72, R72, R2, !PT ;  /* 0x0000000248487209 */ /* 0x000fe40007810000 */
[----:B------:R-:W-:Y:S02]  /*188c0*/  FSEL R77, R77, RZ, P3 ;  /* 0x000000ff4d4d7208 */ /* 0x000fe40001800000 */
[----:B------:R-:W-:Y:S01]  /*188d0*/  FMNMX.FTZ R0, R173, R0, !PT ;  /* 0x00000000ad007209 */ /* 0x000fe20007810000 */
[----:B------:R-:W-:Y:S01]  /*188e0*/  FMUL.FTZ R148, R72, c[0x0][0x23c] ;  /* 0x00008f0048947a20 */ /* 0x000fe20000410000 */
[----:B------:R-:W-:Y:S01]  /*188f0*/  FMNMX.FTZ R71, R234, R71, !PT ;  /* 0x00000047ea477209 */ /* 0x000fe20007810000 */
[--C-:B------:R-:W-:Y:S01]  /*18900*/  FFMA.FTZ R4, R152, c[0x0][0x23c], -R77.reuse ;  /* 0x00008f0098047a23 */ /* 0x100fe2000001084d */
[----:B------:R-:W-:Y:S01]  /*18910*/  FSETP.NEU.FTZ.AND P2, PT, R72, -INF , PT ;  /* 0xff8000004800780b */ /* 0x000fe20003f5d000 */
[--C-:B------:R-:W-:Y:S01]  /*18920*/  FFMA.FTZ R2, R151, c[0x0][0x23c], -R77.reuse ;  /* 0x00008f0097027a23 */ /* 0x100fe2000001084d */
[----:B------:R-:W-:Y:S01]  /*18930*/  FMNMX.FTZ R0, R176, R0, !PT ;  /* 0x00000000b0007209 */ /* 0x000fe20007810000 */
[----:B------:R1:W-:Y:S01]  /*18940*/  MUFU.EX2 R181, R4 ;  /* 0x0000000400b57308 */ /* 0x0003e20000000800 */
[----:B------:R-:W-:Y:S02]  /*18950*/  FMNMX.FTZ R71, R226, R71, !PT ;  /* 0x00000047e2477209 */ /* 0x000fe40007810000 */
[----:B------:R-:W-:Y:S02]  /*18960*/  FSEL R148, R148, RZ, P2 ;  /* 0x000000ff94947208 */ /* 0x000fe40001000000 */
[----:B------:R-:W-:Y:S01]  /*18970*/  FMNMX.FTZ R0, R169, R0, !PT ;  /* 0x00000000a9007209 */ /* 0x000fe20007810000 */
[----:B------:R-:W2:Y:S03]  /*18980*/  SHFL.BFLY PT, R5, R71, 0x2, 0x1f ;  /* 0x0c401f0047057f89 */ /* 0x000ea600000e0000 */
[----:B------:R-:W-:Y:S01]  /*18990*/  FMNMX.FTZ R0, R220, R0, !PT ;  /* 0x00000000dc007209 */ /* 0x000fe20007810000 */
[----:B------:R4:W-:Y:S03]  /*189a0*/  MUFU.EX2 R241, R2 ;  /* 0x0000000200f17308 */ /* 0x0009e60000000800 */
[----:B------:R-:W-:Y:S04]  /*189b0*/  FMNMX.FTZ R0, R223, R0, !PT ;  /* 0x00000000df007209 */ /* 0x000fe80007810000 */
[----:B------:R-:W-:Y:S04]  /*189c0*/  FMNMX.FTZ R0, R228, R0, !PT ;  /* 0x00000000e4007209 */ /* 0x000fe80007810000 */
[----:B------:R-:W-:Y:S01]  /*189d0*/  FMNMX.FTZ R0, R76, R0, !PT ;  /* 0x000000004c007209 */ /* 0x000fe20007810000 */
[--C-:B-1----:R-:W-:Y:S04]  /*189e0*/  FFMA.FTZ R4, R37, c[0x0][0x23c], -R148.reuse ;  /* 0x00008f0025047a23 */ /* 0x102fe80000010894 */
[----:B------:R1:W-:Y:S01]  /*189f0*/  MUFU.EX2 R239, R4 ;  /* 0x0000000400ef7308 */ /* 0x0003e20000000800 */
[----:B--2---:R-:W-:Y:S01]  /*18a00*/  FMNMX.FTZ R71, R71, R5, !PT ;  /* 0x0000000547477209 */ /* 0x004fe20007810000 */
[----:B----4-:R-:W2:Y:S08]  /*18a10*/  SHFL.BFLY PT, R2, R0, 0x2, 0x1f ;  /* 0x0c401f0000027f89 */ /* 0x010eb000000e0000 */
[----:B------:R-:W4:Y:S01]  /*18a20*/  SHFL.BFLY PT, R5, R71, 0x1, 0x1f ;  /* 0x0c201f0047057f89 */ /* 0x000f2200000e0000 */
[--C-:B-1----:R-:W-:Y:S04]  /*18a30*/  FFMA.FTZ R4, R36, c[0x0][0x23c], -R148.reuse ;  /* 0x00008f0024047a23 */ /* 0x102fe80000010894 */
[----:B------:R-:W1:Y:S01]  /*18a40*/  MUFU.EX2 R240, R4 ;  /* 0x0000000400f07308 */ /* 0x000e620000000800 */
[----:B--2---:R-:W-:Y:S01]  /*18a50*/  FMNMX.FTZ R0, R0, R2, !PT ;  /* 0x0000000200007209 */ /* 0x004fe20007810000 */
[----:B------:R-:W-:Y:S08]  /*18a60*/  FFMA.FTZ R2, R153, c[0x0][0x23c], -R77 ;  /* 0x00008f0099027a23 */ /* 0x000ff0000001084d */
[----:B------:R2:W-:Y:S01]  /*18a70*/  MUFU.EX2 R237, R2 ;  /* 0x0000000200ed7308 */ /* 0x0005e20000000800 */
[----:B----4-:R-:W-:Y:S01]  /*18a80*/  FMNMX.FTZ R71, R71, R5, !PT ;  /* 0x0000000547477209 */ /* 0x010fe20007810000 */
[----:B------:R-:W-:Y:S03]  /*18a90*/  IMAD.U32 R5, RZ, RZ, UR31 ;  /* 0x0000001fff057e24 */ /* 0x000fe6000f8e00ff */
[C---:B------:R-:W-:Y:S01]  /*18aa0*/  FSETP.NEU.FTZ.AND P1, PT, R71.reuse, -INF , PT ;  /* 0xff8000004700780b */ /* 0x040fe20003f3d000 */
[----:B------:R-:W-:Y:S01]  /*18ab0*/  FMUL.FTZ R149, R71, c[0x0][0x23c] ;  /* 0x00008f0047957a20 */ /* 0x000fe20000410000 */
[----:B------:R-:W-:Y:S01]  /*18ac0*/  LOP3.LUT R5, R251, UR4, R5, 0x96, !PT ;  /* 0x00000004fb057c12 */ /* 0x000fe2000f8e9605 */
[----:B------:R-:W-:Y:S03]  /*18ad0*/  UIADD3 UR4, UR4, 0x1, URZ ;  /* 0x0000000104047890 */ /* 0x000fe6000fffe03f */
[----:B------:R-:W-:Y:S01]  /*18ae0*/  FSEL R149, R149, RZ, P1 ;  /* 0x000000ff95957208 */ /* 0x000fe20000800000 */
[----:B------:R-:W-:Y:S01]  /*18af0*/  IMAD.WIDE.U32 R8, R5, -0x326172a9, RZ ;  /* 0xcd9e8d5705087825 */ /* 0x000fe200078e00ff */
[----:B-1----:R-:W-:Y:S03]  /*18b00*/  F2FP.PACK_AB R147, R240, R239 ;  /* 0x000000eff093723e */ /* 0x002fe600000000ff */
[----:B------:R-:W-:Y:S02]  /*18b10*/  FFMA.FTZ R4, R154, c[0x0][0x23c], -R77 ;  /* 0x00008f009a047a23 */ /* 0x000fe4000001084d */
[--C-:B------:R-:W-:Y:S02]  /*18b20*/  FFMA.FTZ R7, R156, c[0x0][0x23c], -R149.reuse ;  /* 0x00008f009c077a23 */ /* 0x100fe40000010895 */
[----:B------:R1:W4:Y:S01]  /*18b30*/  MUFU.EX2 R238, R4 ;  /* 0x0000000400ee7308 */ /* 0x0003220000000800 */
[----:B--2---:R-:W2:Y:S09]  /*18b40*/  SHFL.BFLY PT, R2, R0, 0x1, 0x1f ;  /* 0x0c201f0000027f89 */ /* 0x004eb200000e0000 */
[----:B------:R5:W-:Y:S01]  /*18b50*/  MUFU.EX2 R233, R7 ;  /* 0x0000000700e97308 */ /* 0x000be20000000800 */
[----:B-1----:R-:W-:Y:S01]  /*18b60*/  FFMA.FTZ R4, R155, c[0x0][0x23c], -R148 ;  /* 0x00008f009b047a23 */ /* 0x002fe20000010894 */
[----:B----4-:R-:W-:Y:S01]  /*18b70*/  F2FP.PACK_AB R144, R237, R238 ;  /* 0x000000eeed90723e */ /* 0x010fe200000000ff */
[----:B------:R-:W-:Y:S07]  /*18b80*/  IMAD.WIDE.U32 R154, R6, -0x326172a9, RZ ;  /* 0xcd9e8d57069a7825 */ /* 0x000fee00078e00ff */
[----:B------:R1:W-:Y:S01]  /*18b90*/  MUFU.EX2 R235, R4 ;  /* 0x0000000400eb7308 */ /* 0x0003e20000000800 */
[----:B--2---:R-:W-:Y:S01]  /*18ba0*/  FMNMX.FTZ R70, R0, R2, !PT ;  /* 0x0000000200467209 */ /* 0x004fe20007810000 */
[----:B------:R-:W-:Y:S01]  /*18bb0*/  FFMA.FTZ R2, R33, c[0x0][0x23c], -R149 ;  /* 0x00008f0021027a23 */ /* 0x000fe20000010895 */
[----:B------:R-:W-:Y:S02]  /*18bc0*/  LOP3.LUT R6, R155, UR14, R8, 0x96, !PT ;  /* 0x0000000e9b067c12 */ /* 0x000fe4000f8e9608 */
[C---:B------:R-:W-:Y:S01]  /*18bd0*/  LOP3.LUT R0, R9.reuse, UR16, R54, 0x96, !PT ;  /* 0x0000001009007c12 */ /* 0x040fe2000f8e9636 */
[C---:B------:R-:W-:Y:S01]  /*18be0*/  FMUL.FTZ R150, R70.reuse, c[0x0][0x23c] ;  /* 0x00008f0046967a20 */ /* 0x040fe20000410000 */
[----:B-----5:R-:W-:Y:S02]  /*18bf0*/  LOP3.LUT R7, R9, UR16, R24, 0x96, !PT ;  /* 0x0000001009077c12 */ /* 0x020fe4000f8e9618 */
[----:B------:R-:W-:Y:S01]  /*18c00*/  FSETP.NEU.FTZ.AND P0, PT, R70, -INF , PT ;  /* 0xff8000004600780b */ /* 0x000fe20003f1d000 */
[----:B------:R2:W-:Y:S01]  /*18c10*/  MUFU.EX2 R151, R2 ;  /* 0x0000000200977308 */ /* 0x0005e20000000800 */
[----:B------:R-:W-:Y:S02]  /*18c20*/  IMAD.WIDE.U32 R12, R0, -0x2daee0ad, RZ ;  /* 0xd2511f53000c7825 */ /* 0x000fe400078e00ff */
[----:B------:R-:W-:Y:S02]  /*18c30*/  FSEL R150, R150, RZ, P0 ;  /* 0x000000ff96967208 */ /* 0x000fe40000000000 */
[----:B------:R-:W-:Y:S04]  /*18c40*/  IMAD.WIDE.U32 R10, R7, -0x2daee0ad, RZ ;  /* 0xd2511f53070a7825 */ /* 0x000fe800078e00ff */
[----:B------:R-:W-:Y:S04]  /*18c50*/  IMAD.WIDE.U32 R6, R6, -0x2daee0ad, RZ ;  /* 0xd2511f5306067825 */ /* 0x000fe800078e00ff */
[----:B------:R-:W-:Y:S01]  /*18c60*/  FFMA.FTZ R9, R157, c[0x0][0x23c], -R150 ;  /* 0x00008f009d097a23 */ /* 0x000fe20000010896 */
[----:B------:R-:W-:Y:S01]  /*18c70*/  LOP3.LUT R0, R7, UR11, R10, 0x96, !PT ;  /* 0x0000000b07007c12 */ /* 0x000fe2000f8e960a */
[----:B-1----:R-:W-:Y:S02]  /*18c80*/  FFMA.FTZ R4, R48, c[0x0][0x23c], -R148 ;  /* 0x00008f0030047a23 */ /* 0x002fe40000010894 */
[----:B------:R-:W-:Y:S01]  /*18c90*/  MUFU.EX2 R231, R9 ;  /* 0x0000000900e77308 */ /* 0x000fe20000000800 */
[----:B------:R-:W-:Y:S02]  /*18ca0*/  IMAD.MOV.U32 R157, RZ, RZ, R181 ;  /* 0x000000ffff9d7224 */ /* 0x000fe400078e00b5 */
[----:B------:R-:W-:Y:S04]  /*18cb0*/  IMAD.WIDE.U32 R56, R0, -0x326172a9, RZ ;  /* 0xcd9e8d5700387825 */ /* 0x000fe800078e00ff */
[----:B------:R-:W-:Y:S01]  /*18cc0*/  FFMA.FTZ R0, R20, c[0x0][0x23c], -R150 ;  /* 0x00008f0014007a23 */ /* 0x000fe20000010896 */
[----:B--2---:R-:W-:Y:S01]  /*18cd0*/  LOP3.LUT R2, R11, UR13, R38, 0x96, !PT ;  /* 0x0000000d0b027c12 */ /* 0x004fe2000f8e9626 */
[----:B------:R-:W1:Y:S01]  /*18ce0*/  LDSM.16.MT88.4 R20, [R185+0x6000] ;  /* 0x00600000b914783b */ /* 0x000e620000004200 */
[----:B------:R3:W2:Y:S10]  /*18cf0*/  MUFU.EX2 R236, R4 ;  /* 0x0000000400ec7308 */ /* 0x0006b40000000800 */
[----:B------:R4:W5:Y:S01]  /*18d00*/  MUFU.EX2 R156, R0 ;  /* 0x00000000009c7308 */ /* 0x0009620000000800 */
[----:B---3--:R-:W-:Y:S05]  /*18d10*/  LOP3.LUT R4, R79, UR15, R250, 0x96, !PT ;  /* 0x0000000f4f047c12 */ /* 0x008fea000f8e96fa */
[----:B------:R-:W-:Y:S04]  /*18d20*/  IMAD.WIDE.U32 R152, R4, -0x326172a9, RZ ;  /* 0xcd9e8d5704987825 */ /* 0x000fe800078e00ff */
[--C-:B----4-:R-:W-:Y:S01]  /*18d30*/  FFMA.FTZ R0, R34, c[0x0][0x23c], -R149.reuse ;  /* 0x00008f0022007a23 */ /* 0x110fe20000010895 */
[----:B------:R-:W-:Y:S02]  /*18d40*/  LOP3.LUT R4, R153, UR14, R8, 0x96, !PT ;  /* 0x0000000e99047c12 */ /* 0x000fe4000f8e9608 */
[----:B------:R-:W-:Y:S01]  /*18d50*/  LOP3.LUT R8, R13, UR13, R78, 0x96, !PT ;  /* 0x0000000d0d087c12 */ /* 0x000fe2000f8e964e */
[----:B------:R3:W-:Y:S02]  /*18d60*/  MUFU.EX2 R229, R0 ;  /* 0x0000000000e57308 */ /* 0x0007e40000000800 */
[----:B------:R-:W-:Y:S04]  /*18d70*/  IMAD.WIDE.U32 R4, R4, -0x2daee0ad, RZ ;  /* 0xd2511f5304047825 */ /* 0x000fe800078e00ff */
[----:B------:R-:W-:Y:S01]  /*18d80*/  IMAD.WIDE.U32 R10, R8, -0x326172a9, RZ ;  /* 0xcd9e8d57080a7825 */ /* 0x000fe200078e00ff */
[----:B------:R-:W-:Y:S03]  /*18d90*/  LOP3.LUT R5, R5, UR11, R12, 0x96, !PT ;  /* 0x0000000b05057c12 */ /* 0x000fe6000f8e960c */
[----:B------:R-:W-:Y:S01]  /*18da0*/  IMAD.WIDE.U32 R12, R2, -0x326172a9, RZ ;  /* 0xcd9e8d57020c7825 */ /* 0x000fe200078e00ff */
[----:B------:R-:W-:Y:S03]  /*18db0*/  LOP3.LUT R8, R11, UR12, R152, 0x96, !PT ;  /* 0x0000000c0b087c12 */ /* 0x000fe6000f8e9698 */
[----:B------:R-:W-:Y:S01]  /*18dc0*/  IMAD.WIDE.U32 R44, R5, -0x326172a9, RZ ;  /* 0xcd9e8d57052c7825 */ /* 0x000fe200078e00ff */
[----:B------:R-:W-:Y:S03]  /*18dd0*/  LOP3.LUT R5, R57, UR10, R12, 0x96, !PT ;  /* 0x0000000a39057c12 */ /* 0x000fe6000f8e960c */
[----:B------:R-:W-:Y:S01]  /*18de0*/  IMAD.WIDE.U32 R8, R8, -0x2daee0ad, RZ ;  /* 0xd2511f5308087825 */ /* 0x000fe200078e00ff */
[----:B------:R-:W-:Y:S02]  /*18df0*/  LOP3.LUT R2, R45, UR10, R10, 0x96, !PT ;  /* 0x0000000a2d027c12 */ /* 0x000fe4000f8e960a */
[----:B------:R-:W-:Y:S01]  /*18e00*/  LOP3.LUT R10, R13, UR12, R154, 0x96, !PT ;  /* 0x0000000c0d0a7c12 */ /* 0x000fe2000f8e969a */
[----:B------:R-:W-:Y:S04]  /*18e10*/  IMAD.WIDE.U32 R60, R5, -0x2daee0ad, RZ ;  /* 0xd2511f53053c7825 */ /* 0x000fe800078e00ff */
[----:B---3--:R-:W-:Y:S02]  /*18e20*/  FFMA.FTZ R0, R35, c[0x0][0x23c], -R149 ;  /* 0x00008f0023007a23 */ /* 0x008fe40000010895 */
[----:B------:R-:W-:Y:S02]  /*18e30*/  IMAD.WIDE.U32 R42, R2, -0x2daee0ad, RZ ;  /* 0xd2511f53022a7825 */ /* 0x000fe400078e00ff */
[----:B------:R3:W4:Y:S02]  /*18e40*/  MUFU.EX2 R227, R0 ;  /* 0x0000000000e37308 */ /* 0x0007240000000800 */
[----:B------:R-:W-:Y:S01]  /*18e50*/  IMAD.WIDE.U32 R10, R10, -0x2daee0ad, RZ ;  /* 0xd2511f530a0a7825 */ /* 0x000fe200078e00ff */
[----:B------:R-:W-:Y:S02]  /*18e60*/  LOP3.LUT R5, R43, UR7, R8, 0x96, !PT ;  /* 0x000000072b057c12 */ /* 0x000fe4000f8e9608 */
[----:B------:R-:W-:Y:S02]  /*18e70*/  LOP3.LUT R8, R9, UR9, R4, 0x96, !PT ;  /* 0x0000000909087c12 */ /* 0x000fe4000f8e9604 */
[----:B------:R-:W-:Y:S01]  /*18e80*/  LOP3.LUT R7, R61, UR7, R10, 0x96, !PT ;  /* 0x000000073d077c12 */ /* 0x000fe2000f8e960a */
[----:B------:R-:W-:Y:S01]  /*18e90*/  IMAD.WIDE.U32 R4, R5, -0x326172a9, RZ ;  /* 0xcd9e8d5705047825 */ /* 0x000fe200078e00ff */
[----:B------:R-:W-:Y:S03]  /*18ea0*/  LOP3.LUT R10, R11, UR9, R6, 0x96, !PT ;  /* 0x000000090b0a7c12 */ /* 0x000fe6000f8e9606 */
[----:B------:R-:W-:Y:S01]  /*18eb0*/  IMAD.WIDE.U32 R46, R8, -0x326172a9, RZ ;  /* 0xcd9e8d57082e7825 */ /* 0x000fe200078e00ff */
[--C-:B------:R-:W-:Y:S02]  /*18ec0*/  SHF.R.U32.HI R2, RZ, 0x10, R4.reuse ;  /* 0x00000010ff027819 */ /* 0x100fe40000011604 */
[----:B------:R-:W-:Y:S01]  /*18ed0*/  LOP3.LUT R8, R4, 0xffff, RZ, 0xc0, !PT ;  /* 0x0000ffff04087812 */ /* 0x000fe200078ec0ff */
[----:B------:R-:W-:Y:S01]  /*18ee0*/  IMAD.WIDE.U32 R40, R10, -0x326172a9, RZ ;  /* 0xcd9e8d570a287825 */ /* 0x000fe200078e00ff */
[----:B------:R-:W-:Y:S02]  /*18ef0*/  LOP3.LUT R12, R4, 0xff, RZ, 0xc0, !PT ;  /* 0x000000ff040c7812 */ /* 0x000fe400078ec0ff */
[----:B------:R-:W-:Y:S01]  /*18f00*/  SHF.R.U32.HI R11, RZ, 0x18, R4 ;  /* 0x00000018ff0b7819 */ /* 0x000fe20000011604 */
[----:B------:R-:W-:Y:S01]  /*18f10*/  IMAD.WIDE.U32 R6, R7, -0x326172a9, RZ ;  /* 0xcd9e8d5707067825 */ /* 0x000fe200078e00ff */
[----:B------:R-:W-:Y:S02]  /*18f20*/  LOP3.LUT R4, R5, UR17, R46, 0x96, !PT ;  /* 0x0000001105047c12 */ /* 0x000fe4000f8e962e */
[----:B------:R-:W-:Y:S01]  /*18f30*/  LOP3.LUT R5, R2, 0xff, RZ, 0xc0, !PT ;  /* 0x000000ff02057812 */ /* 0x000fe200078ec0ff */
[----:B---3--:R-:W-:Y:S01]  /*18f40*/  FFMA.FTZ R0, R14, c[0x0][0x23c], -R150 ;  /* 0x00008f000e007a23 */ /* 0x008fe20000010896 */
[----:B------:R-:W-:Y:S01]  /*18f50*/  LOP3.LUT R44, R47, UR8, R44, 0x96, !PT ;  /* 0x000000082f2c7c12 */ /* 0x000fe2000f8e962c */
[----:B------:R-:W-:Y:S01]  /*18f60*/  FFMA.FTZ R2, R15, c[0x0][0x23c], -R150 ;  /* 0x00008f000f027a23 */ /* 0x000fe20000010896 */
[----:B------:R-:W-:Y:S01]  /*18f70*/  LOP3.LUT R9, R6, 0xffff, RZ, 0xc0, !PT ;  /* 0x0000ffff06097812 */ /* 0x000fe200078ec0ff */
[----:B------:R3:W-:Y:S01]  /*18f80*/  MUFU.EX2 R225, R0 ;  /* 0x0000000000e17308 */ /* 0x0007e20000000800 */
[--C-:B------:R-:W-:Y:S01]  /*18f90*/  SHF.R.U32.HI R10, RZ, 0x10, R6.reuse ;  /* 0x00000010ff0a7819 */ /* 0x100fe20000011606 */
[----:B------:R-:W-:Y:S01]  /*18fa0*/  IMAD.WIDE.U32 R44, R44, -0x2daee0ad, RZ ;  /* 0xd2511f532c2c7825 */ /* 0x000fe200078e00ff */
[----:B------:R-:W-:Y:S02]  /*18fb0*/  LOP3.LUT R14, R6, 0xff, RZ, 0xc0, !PT ;  /* 0x000000ff060e7812 */ /* 0x000fe400078ec0ff */
[----:B------:R-:W-:Y:S02]  /*18fc0*/  SHF.R.U32.HI R13, RZ, 0x18, R6 ;  /* 0x00000018ff0d7819 */ /* 0x000fe40000011606 */
[----:B------:R-:W-:Y:S02]  /*18fd0*/  LOP3.LUT R48, R44, 0xffff, RZ, 0xc0, !PT ;  /* 0x0000ffff2c307812 */ /* 0x000fe400078ec0ff */
[----:B------:R-:W-:Y:S01]  /*18fe0*/  LOP3.LUT R6, R7, UR17, R40, 0x96, !PT ;  /* 0x0000001107067c12 */ /* 0x000fe2000f8e9628 */
[----:B------:R1:W-:Y:S01]  /*18ff0*/  MUFU.EX2 R224, R2 ;  /* 0x0000000200e07308 */ /* 0x0003e20000000800 */
[----:B------:R-:W-:Y:S01]  /*19000*/  SHF.R.U32.HI R8, RZ, 0x8, R8 ;  /* 0x00000008ff087819 */ /* 0x000fe20000011608 */
[----:B------:R-:W-:Y:S01]  /*19010*/  FFMA.FTZ R40, R49, c[0x0][0x23c], -R150 ;  /* 0x00008f0031287a23 */ /* 0x000fe20000010896 */
[----:B------:R-:W-:Y:S02]  /*19020*/  PRMT R11, R5, 0x5410, R11 ;  /* 0x00005410050b7816 */ /* 0x000fe4000000000b */
[----:B------:R-:W-:Y:S02]  /*19030*/  SHF.R.U32.HI R5, RZ, 0x8, R9 ;  /* 0x00000008ff057819 */ /* 0x000fe40000011609 */
[----:B------:R-:W-:Y:S02]  /*19040*/  PRMT R12, R12, 0x5410, R8 ;  /* 0x000054100c0c7816 */ /* 0x000fe40000000008 */
[----:B------:R-:W-:Y:S01]  /*19050*/  LOP3.LUT R8, R4, 0xff, RZ, 0xc0, !PT ;  /* 0x000000ff04087812 */ /* 0x000fe200078ec0ff */
[----:B------:R-:W-:Y:S01]  /*19060*/  MUFU.EX2 R174, R40 ;  /* 0x0000002800ae7308 */ /* 0x000fe20000000800 */
[----:B------:R-:W-:Y:S01]  /*19070*/  PRMT R14, R14, 0x5410, R5 ;  /* 0x000054100e0e7816 */ /* 0x000fe20000000005 */
[--C-:B------:R-:W-:Y:S01]  /*19080*/  HSET2.LE.AND R146, R12, R252.reuse, PT ;  /* 0x000000fc0c927233 */ /* 0x100fe20003803000 */
[----:B------:R-:W-:Y:S02]  /*19090*/  SHF.R.U32.HI R5, RZ, 0x10, R4 ;  /* 0x00000010ff057819 */ /* 0x000fe40000011604 */
[----:B---3--:R-:W-:Y:S01]  /*190a0*/  FSEL R0, R73, RZ, P3 ;  /* 0x000000ff49007208 */ /* 0x008fe20001800000 */
[--C-:B------:R-:W-:Y:S01]  /*190b0*/  HSET2.LE.AND R66, R14, R252.reuse, PT ;  /* 0x000000fc0e427233 */ /* 0x100fe20003803000 */
[--C-:B------:R-:W-:Y:S02]  /*190c0*/  SHF.R.U32.HI R59, RZ, 0x10, R44.reuse ;  /* 0x00000010ff3b7819 */ /* 0x100fe4000001162c */
[----:B------:R-:W-:Y:S01]  /*190d0*/  LOP3.LUT R61, R44, 0xff, RZ, 0xc0, !PT ;  /* 0x000000ff2c3d7812 */ /* 0x000fe200078ec0ff */
[----:B------:R-:W-:Y:S01]  /*190e0*/  FADD.FTZ R0, -R0, R3 ;  /* 0x0000000300007221 */ /* 0x000fe20000010100 */
[----:B------:R-:W-:Y:S02]  /*190f0*/  LOP3.LUT R3, R10, 0xff, RZ, 0xc0, !PT ;  /* 0x000000ff0a037812 */ /* 0x000fe400078ec0ff */
[----:B------:R-:W-:Y:S01]  /*19100*/  SHF.R.U32.HI R58, RZ, 0x18, R44 ;  /* 0x00000018ff3a7819 */ /* 0x000fe2000001162c */
[----:B------:R-:W-:Y:S01]  /*19110*/  FFMA.FTZ R44, R50, c[0x0][0x23c], -R150 ;  /* 0x00008f00322c7a23 */ /* 0x000fe20000010896 */
[----:B-1----:R-:W-:Y:S02]  /*19120*/  LOP3.LUT R2, R4, 0xffff, RZ, 0xc0, !PT ;  /* 0x0000ffff04027812 */ /* 0x002fe400078ec0ff */
[----:B------:R-:W-:Y:S01]  /*19130*/  PRMT R13, R3, 0x5410, R13 ;  /* 0x00005410030d7816 */ /* 0x000fe2000000000d */
[----:B------:R-:W-:Y:S01]  /*19140*/  MUFU.EX2 R171, R44 ;  /* 0x0000002c00ab7308 */ /* 0x000fe20000000800 */
[----:B------:R-:W-:Y:S01]  /*19150*/  SHF.R.U32.HI R7, RZ, 0x8, R2 ;  /* 0x00000008ff077819 */ /* 0x000fe20000011602 */
[----:B------:R-:W-:Y:S01]  /*19160*/  FMUL.FTZ R2, R0, c[0x0][0x23c] ;  /* 0x00008f0000027a20 */ /* 0x000fe20000410000 */
[----:B------:R-:W-:Y:S01]  /*19170*/  FSEL R0, R72, RZ, P2 ;  /* 0x000000ff48007208 */ /* 0x000fe20001000000 */
[--C-:B------:R-:W-:Y:S01]  /*19180*/  HSET2.LE.AND R67, R13, R252.reuse, PT ;  /* 0x000000fc0d437233 */ /* 0x100fe20003803000 */
[----:B------:R-:W-:Y:S02]  /*19190*/  LOP3.LUT R3, R6, 0xffff, RZ, 0xc0, !PT ;  /* 0x0000ffff06037812 */ /* 0x000fe400078ec0ff */
[----:B------:R-:W-:Y:S02]  /*191a0*/  PRMT R9, R8, 0x5410, R7 ;  /* 0x0000541008097816 */ /* 0x000fe40000000007 */
[----:B------:R-:W-:Y:S01]  /*191b0*/  SHF.R.U32.HI R8, RZ, 0x18, R4 ;  /* 0x00000018ff087819 */ /* 0x000fe20000011604 */
[----:B------:R1:W3:Y:S01]  /*191c0*/  MUFU.EX2 R69, R2 ;  /* 0x0000000200457308 */ /* 0x0002e20000000800 */
[----:B------:R-:W-:Y:S02]  /*191d0*/  LOP3.LUT R7, R5, 0xff, RZ, 0xc0, !PT ;  /* 0x000000ff05077812 */ /* 0x000fe400078ec0ff */
[----:B------:R-:W-:Y:S02]  /*191e0*/  LOP3.LUT R5, R6, 0xff, RZ, 0xc0, !PT ;  /* 0x000000ff06057812 */ /* 0x000fe400078ec0ff */
[----:B------:R-:W-:Y:S02]  /*191f0*/  SHF.R.U32.HI R4, RZ, 0x8, R3 ;  /* 0x00000008ff047819 */ /* 0x000fe40000011603 */
[----:B------:R-:W-:Y:S02]  /*19200*/  SHF.R.U32.HI R3, RZ, 0x10, R6 ;  /* 0x00000010ff037819 */ /* 0x000fe40000011606 */
[----:B------:R-:W-:Y:S02]  /*19210*/  PRMT R64, R5, 0x5410, R4 ;  /* 0x0000541005407816 */ /* 0x000fe40000000004 */
[----:B------:R-:W-:Y:S02]  /*19220*/  LOP3.LUT R4, R3, 0xff, RZ, 0xc0, !PT ;  /* 0x000000ff03047812 */ /* 0x000fe400078ec0ff */
[----:B------:R-:W-:Y:S01]  /*19230*/  SHF.R.U32.HI R6, RZ, 0x18, R6 ;  /* 0x00000018ff067819 */ /* 0x000fe20000011606 */
[--C-:B------:R-:W-:Y:S01]  /*19240*/  HSET2.LE.AND R64, R64, R252.reuse, PT ;  /* 0x000000fc40407233 */ /* 0x100fe20003803000 */
[----:B------:R-:W-:Y:S01]  /*19250*/  PRMT R7, R7, 0x5410, R8 ;  /* 0x0000541007077816 */ /* 0x000fe20000000008 */
[----:B------:R-:W-:Y:S01]  /*19260*/  FFMA.FTZ R8, R52, c[0x0][0x23c], -R148 ;  /* 0x00008f0034087a23 */ /* 0x000fe20000010894 */
[----:B------:R-:W-:Y:S01]  /*19270*/  PRMT R6, R4, 0x5410, R6 ;  /* 0x0000541004067816 */ /* 0x000fe20000000006 */
[--C-:B------:R-:W-:Y:S01]  /*19280*/  HSET2.LE.AND R4, R9, R252.reuse, PT ;  /* 0x000000fc09047233 */ /* 0x100fe20003803000 */
[----:B--2---:R-:W-:Y:S01]  /*19290*/  F2FP.PACK_AB R5, R236, R235 ;  /* 0x000000ebec05723e */ /* 0x004fe200000000ff */
[----:B------:R-:W-:Y:S01]  /*192a0*/  MUFU.EX2 R216, R8 ;  /* 0x0000000800d87308 */ /* 0x000fe20000000800 */
[--C-:B------:R-:W-:Y:S01]  /*192b0*/  HSET2.LE.AND R145, R7, R252.reuse, PT ;  /* 0x000000fc07917233 */ /* 0x100fe20003803000 */
[----:B------:R-:W-:Y:S01]  /*192c0*/  LOP3.LUT R56, R41, UR8, R56, 0x96, !PT ;  /* 0x0000000829387c12 */ /* 0x000fe2000f8e9638 */
[--C-:B------:R-:W-:Y:S01]  /*192d0*/  HSET2.LE.AND R65, R6, R252.reuse, PT ;  /* 0x000000fc06417233 */ /* 0x100fe20003803000 */
[----:B-1----:R-:W-:Y:S01]  /*192e0*/  FADD.FTZ R2, -R0, R68 ;  /* 0x0000004400027221 */ /* 0x002fe20000010100 */
[----:B------:R-:W-:Y:S01]  /*192f0*/  FSEL R0, R71, RZ, P1 ;  /* 0x000000ff47007208 */ /* 0x000fe20000800000 */
[----:B------:R-:W-:Y:S01]  /*19300*/  FFMA.FTZ R6, R161, c[0x0][0x23c], -R77 ;  /* 0x00008f00a1067a23 */ /* 0x000fe2000001084d */
[----:B------:R-:W-:Y:S01]  /*19310*/  LOP3.LUT R144, R4, R144, RZ, 0xc0, !PT ;  /* 0x0000009004907212 */ /* 0x000fe200078ec0ff */
[----:B------:R-:W-:Y:S01]  /*19320*/  FMUL.FTZ R2, R2, c[0x0][0x23c] ;  /* 0x00008f0002027a20 */ /* 0x000fe20000410000 */
[----:B------:R-:W-:Y:S01]  /*19330*/  LOP3.LUT R145, R145, R5, RZ, 0xc0, !PT ;  /* 0x0000000591917212 */ /* 0x000fe200078ec0ff */
[----:B------:R-:W-:Y:S01]  /*19340*/  FADD.FTZ R0, -R0, R74 ;  /* 0x0000004a00007221 */ /* 0x000fe20000010100 */
[----:B------:R-:W-:Y:S01]  /*19350*/  MUFU.EX2 R218, R6 ;  /* 0x0000000600da7308 */ /* 0x000fe20000000800 */
[----:B-----5:R-:W-:Y:S01]  /*19360*/  F2FP.PACK_AB R4, R156, R231 ;  /* 0x000000e79c04723e */ /* 0x020fe200000000ff */
[----:B------:R-:W-:Y:S01]  /*19370*/  IMAD.MOV.U32 R161, RZ, RZ, R39 ;  /* 0x000000ffffa17224 */ /* 0x000fe200078e0027 */
[----:B----4-:R-:W-:Y:S01]  /*19380*/  F2FP.PACK_AB R5, R227, R229 ;  /* 0x000000e5e305723e */ /* 0x010fe200000000ff */
[----:B------:R-:W-:Y:S01]  /*19390*/  FMUL.FTZ R0, R0, c[0x0][0x23c] ;  /* 0x00008f0000007a20 */ /* 0x000fe20000410000 */
[----:B------:R-:W-:Y:S01]  /*193a0*/  LOP3.LUT R65, R65, R4, RZ, 0xc0, !PT ;  /* 0x0000000441417212 */ /* 0x000fe200078ec0ff */
[C---:B---3--:R-:W-:Y:S01]  /*193b0*/  FMUL.FTZ R4, R69.reuse, R80 ;  /* 0x0000005045047220 */ /* 0x048fe20000410000 */
[----:B------:R-:W-:Y:S01]  /*193c0*/  LOP3.LUT R66, R66, R5, RZ, 0xc0, !PT ;  /* 0x0000000542427212 */ /* 0x000fe200078ec0ff */
[C---:B------:R-:W-:Y:S02]  /*193d0*/  FMUL.FTZ R5, R69.reuse, R81 ;  /* 0x0000005145057220 */ /* 0x040fe40000410000 */
[----:B------:R1:W2:Y:S01]  /*193e0*/  MUFU.EX2 R68, R2 ;  /* 0x0000000200447308 */ /* 0x0002a20000000800 */
[C---:B------:R-:W-:Y:S02]  /*193f0*/  FMUL.FTZ R17, R69.reuse, R93 ;  /* 0x0000005d45117220 */ /* 0x040fe40000410000 */
[C---:B------:R-:W-:Y:S02]  /*19400*/  FMUL.FTZ R32, R69.reuse, R108 ;  /* 0x0000006c45207220 */ /* 0x040fe40000410000 */
[C---:B------:R-:W-:Y:S02]  /*19410*/  FMUL.FTZ R33, R69.reuse, R109 ;  /* 0x0000006d45217220 */ /* 0x040fe40000410000 */
[----:B------:R-:W-:Y:S03]  /*19420*/  IMAD.WIDE.U32 R56, R56, -0x2daee0ad, RZ ;  /* 0xd2511f5338387825 */ /* 0x000fe600078e00ff */
[----:B------:R3:W4:Y:S01]  /*19430*/  MUFU.EX2 R3, R0 ;  /* 0x0000000000037308 */ /* 0x0007220000000800 */
[----:B------:R-:W-:Y:S01]  /*19440*/  FMUL.FTZ R49, R69, R125 ;  /* 0x0000007d45317220 */ /* 0x000fe20000410000 */
[----:B------:R-:W-:Y:S02]  /*19450*/  LOP3.LUT R60, R57, UR18, R60, 0x96, !PT ;  /* 0x00000012393c7c12 */ /* 0x000fe4000f8e963c */
[----:B-1----:R-:W-:Y:S01]  /*19460*/  FSEL R2, R70, RZ, P0 ;  /* 0x000000ff46027208 */ /* 0x002fe20000000000 */
[C---:B--2---:R-:W-:Y:S01]  /*19470*/  FMUL.FTZ R6, R68.reuse, R82 ;  /* 0x0000005244067220 */ /* 0x044fe20000410000 */
[----:B------:R-:W-:Y:S01]  /*19480*/  PLOP3.LUT P0, PT, PT, PT, UP0, 0x80, 0x0 ;  /* 0x000000000000781c */ /* 0x000fe20003f0f008 */
[C---:B------:R-:W-:Y:S02]  /*19490*/  FMUL.FTZ R7, R68.reuse, R83 ;  /* 0x0000005344077220 */ /* 0x040fe40000410000 */
[C---:B------:R-:W-:Y:S01]  /*194a0*/  FMUL.FTZ R18, R68.reuse, R94 ;  /* 0x0000005e44127220 */ /* 0x040fe20000410000 */
[----:B------:R-:W-:Y:S01]  /*194b0*/  LDSM.16.MT88.4 R80, [R187+0x6000] ;  /* 0x00600000bb50783b */ /* 0x000fe20000004200 */
[C---:B------:R-:W-:Y:S02]  /*194c0*/  FMUL.FTZ R19, R68.reuse, R95 ;  /* 0x0000005f44137220 */ /* 0x040fe40000410000 */
[----:B------:R-:W-:Y:S02]  /*194d0*/  FMUL.FTZ R34, R68, R110 ;  /* 0x0000006e44227220 */ /* 0x000fe40000410000 */
[----:B---3--:R-:W-:Y:S01]  /*194e0*/  FADD.FTZ R0, -R2, R75 ;  /* 0x0000004b02007221 */ /* 0x008fe20000010100 */
[----:B------:R-:W-:Y:S01]  /*194f0*/  F2FP.PACK_AB R2, R157, R241 ;  /* 0x000000f19d02723e */ /* 0x000fe200000000ff */
[C---:B----4-:R-:W-:Y:S01]  /*19500*/  FMUL.FTZ R8, R3.reuse, R84 ;  /* 0x0000005403087220 */ /* 0x050fe20000410000 */
[----:B------:R-:W-:Y:S01]  /*19510*/  SHF.R.U32.HI R75, RZ, 0x10, R56 ;  /* 0x00000010ff4b7819 */ /* 0x000fe20000011638 */
[----:B------:R-:W-:Y:S01]  /*19520*/  FMUL.FTZ R0, R0, c[0x0][0x23c] ;  /* 0x00008f0000007a20 */ /* 0x000fe20000410000 */
[----:B------:R-:W-:Y:S01]  /*19530*/  LOP3.LUT R146, R146, R2, RZ, 0xc0, !PT ;  /* 0x0000000292927212 */ /* 0x000fe200078ec0ff */
[--C-:B------:R-:W-:Y:S01]  /*19540*/  HSET2.LE.AND R2, R11, R252.reuse, PT ;  /* 0x000000fc0b027233 */ /* 0x100fe20003803000 */
[----:B------:R-:W-:Y:S01]  /*19550*/  FMUL.FTZ R9, R3, R85 ;  /* 0x0000005503097220 */ /* 0x000fe20000410000 */
[----:B------:R-:W-:Y:S01]  /*19560*/  LOP3.LUT R75, R75, 0xff, RZ, 0xc0, !PT ;  /* 0x000000ff4b4b7812 */ /* 0x000fe200078ec0ff */
[C---:B------:R-:W-:Y:S01]  /*19570*/  FMUL.FTZ R12, R3.reuse, R88 ;  /* 0x00000058030c7220 */ /* 0x040fe20000410000 */
[----:B------:R-:W1:Y:S01]  /*19580*/  MUFU.EX2 R0, R0 ;  /* 0x0000000000007308 */ /* 0x000e620000000800 */
[----:B------:R-:W-:Y:S01]  /*19590*/  LOP3.LUT R147, R2, R147, RZ, 0xc0, !PT ;  /* 0x0000009302937212 */ /* 0x000fe200078ec0ff */
[----:B------:R-:W-:Y:S02]  /*195a0*/  FFMA.FTZ R2, R160, c[0x0][0x23c], -R77 ;  /* 0x00008f00a0027a23 */ /* 0x000fe4000001084d */
[----:B------:R-:W-:Y:S02]  /*195b0*/  IMAD.MOV.U32 R160, RZ, RZ, R38 ;  /* 0x000000ffffa07224 */ /* 0x000fe400078e0026 */
[----:B------:R-:W2:Y:S01]  /*195c0*/  LDSM.16.MT88.4 R36, [R188+0x6000] ;  /* 0x00600000bc24783b */ /* 0x000ea20000004200 */
[----:B------:R-:W-:Y:S01]  /*195d0*/  IMAD.MOV.U32 R88, RZ, RZ, R24 ;  /* 0x000000ffff587224 */ /* 0x000fe200078e0018 */
[-C--:B------:R-:W-:Y:S01]  /*195e0*/  HMMA.16816.F32 R4, R144, R20.reuse, R4 ;  /* 0x000000149004723c */ /* 0x080fe20000001804 */
[C---:B------:R-:W-:Y:S01]  /*195f0*/  FMUL.FTZ R13, R3.reuse, R89 ;  /* 0x00000059030d7220 */ /* 0x040fe20000410000 */
[----:B------:R3:W4:Y:S01]  /*19600*/  MUFU.EX2 R16, R2 ;  /* 0x0000000200107308 */ /* 0x0007220000000800 */
[----:B------:R-:W-:Y:S02]  /*19610*/  IMAD.MOV.U32 R89, RZ, RZ, R25 ;  /* 0x000000ffff597224 */ /* 0x000fe400078e0019 */
[C---:B------:R-:W-:Y:S02]  /*19620*/  FMUL.FTZ R24, R3.reuse, R100 ;  /* 0x0000006403187220 */ /* 0x040fe40000410000 */
[C---:B------:R-:W-:Y:S02]  /*19630*/  FMUL.FTZ R25, R3.reuse, R101 ;  /* 0x0000006503197220 */ /* 0x040fe40000410000 */
[C---:B------:R-:W-:Y:S03]  /*19640*/  FMUL.FTZ R29, R3.reuse, R105 ;  /* 0x00000069031d7220 */ /* 0x040fe60000410000 */
[----:B------:R-:W-:Y:S02]  /*19650*/  FMUL.FTZ R35, R68, R111 ;  /* 0x0000006f44237220 */ /* 0x000fe40000410000 */
[----:B------:R-:W-:Y:S02]  /*19660*/  FMUL.FTZ R40, R3, R116 ;  /* 0x0000007403287220 */ /* 0x000fe40000410000 */
[C---:B-1----:R-:W-:Y:S02]  /*19670*/  FMUL.FTZ R10, R0.reuse, R86 ;  /* 0x00000056000a7220 */ /* 0x042fe40000410000 */
[C---:B------:R-:W-:Y:S02]  /*19680*/  FMUL.FTZ R11, R0.reuse, R87 ;  /* 0x00000057000b7220 */ /* 0x040fe40000410000 */
[C---:B------:R-:W-:Y:S02]  /*19690*/  FMUL.FTZ R14, R0.reuse, R90 ;  /* 0x0000005a000e7220 */ /* 0x040fe40000410000 */
[----:B------:R-:W-:Y:S02]  /*196a0*/  FMUL.FTZ R15, R0, R91 ;  /* 0x0000005b000f7220 */ /* 0x000fe40000410000 */
[----:B------:R-:W-:Y:S01]  /*196b0*/  IMAD.MOV.U32 R90, RZ, RZ, R54 ;  /* 0x000000ffff5a7224 */ /* 0x000fe200078e0036 */
[----:B---3--:R-:W-:Y:S01]  /*196c0*/  F2FP.PACK_AB R2, R151, R233 ;  /* 0x000000e99702723e */ /* 0x008fe200000000ff */
[----:B------:R-:W-:Y:S02]  /*196d0*/  IMAD.MOV.U32 R91, RZ, RZ, R55 ;  /* 0x000000ffff5b7224 */ /* 0x000fe400078e0037 */
[----:B------:R-:W1:Y:S01]  /*196e0*/  LDSM.16.MT88.4 R52, [R186+0x6000] ;  /* 0x00600000ba34783b */ /* 0x000e620000004200 */
[----:B------:R-:W-:Y:S01]  /*196f0*/  LOP3.LUT R64, R64, R2, RZ, 0xc0, !PT ;  /* 0x0000000240407212 */ /* 0x000fe200078ec0ff */
[----:B------:R-:W-:Y:S01]  /*19700*/  FMUL.FTZ R27, R0, R103 ;  /* 0x00000067001b7220 */ /* 0x000fe20000410000 */
[----:B------:R-:W-:Y:S01]  /*19710*/  F2FP.PACK_AB R2, R224, R225 ;  /* 0x000000e1e002723e */ /* 0x000fe200000000ff */
[C---:B------:R-:W-:Y:S02]  /*19720*/  FMUL.FTZ R26, R0.reuse, R102 ;  /* 0x00000066001a7220 */ /* 0x040fe40000410000 */
[----:B------:R-:W-:Y:S01]  /*19730*/  FMUL.FTZ R30, R0, R106 ;  /* 0x0000006a001e7220 */ /* 0x000fe20000410000 */
[----:B------:R-:W-:Y:S01]  /*19740*/  LOP3.LUT R67, R67, R2, RZ, 0xc0, !PT ;  /* 0x0000000243437212 */ /* 0x000fe200078ec0ff */
[----:B------:R-:W-:Y:S02]  /*19750*/  FFMA.FTZ R2, R158, c[0x0][0x23c], -R148 ;  /* 0x00008f009e027a23 */ /* 0x000fe40000010894 */
[C---:B------:R-:W-:Y:S02]  /*19760*/  FMUL.FTZ R43, R0.reuse, R119 ;  /* 0x00000077002b7220 */ /* 0x040fe40000410000 */
[----:B------:R3:W-:Y:S01]  /*19770*/  MUFU.EX2 R215, R2 ;  /* 0x0000000200d77308 */ /* 0x0007e20000000800 */
[----:B------:R-:W-:Y:S01]  /*19780*/  FMUL.FTZ R47, R0, R123 ;  /* 0x0000007b002f7220 */ /* 0x000fe20000410000 */
[C---:B------:R-:W-:Y:S01]  /*19790*/  HMMA.16816.F32 R8, R64.reuse, R20, R8 ;  /* 0x000000144008723c */ /* 0x040fe20000001808 */
[----:B------:R-:W-:Y:S02]  /*197a0*/  FMUL.FTZ R50, R68, R126 ;  /* 0x0000007e44327220 */ /* 0x000fe40000410000 */
[C---:B------:R-:W-:Y:S02]  /*197b0*/  FMUL.FTZ R31, R0.reuse, R107 ;  /* 0x0000006b001f7220 */ /* 0x040fe40000410000 */
[----:B------:R-:W-:Y:S02]  /*197c0*/  FMUL.FTZ R41, R3, R117 ;  /* 0x0000007503297220 */ /* 0x000fe40000410000 */
[C---:B------:R-:W-:Y:S01]  /*197d0*/  FMUL.FTZ R20, R69.reuse, R96 ;  /* 0x0000006045147220 */ /* 0x040fe20000410000 */
[-C--:B------:R-:W-:Y:S01]  /*197e0*/  HMMA.16816.F32 R12, R64, R22.reuse, R12 ;  /* 0x00000016400c723c */ /* 0x080fe2000000180c */
[----:B------:R-:W-:Y:S03]  /*197f0*/  FMUL.FTZ R21, R69, R97 ;  /* 0x0000006145157220 */ /* 0x000fe60000410000 */
[----:B------:R-:W-:Y:S02]  /*19800*/  FMUL.FTZ R44, R3, R120 ;  /* 0x00000078032c7220 */ /* 0x000fe40000410000 */
[----:B------:R-:W-:Y:S02]  /*19810*/  FMUL.FTZ R46, R0, R122 ;  /* 0x0000007a002e7220 */ /* 0x000fe40000410000 */
[----:B------:R-:W-:Y:S01]  /*19820*/  IMAD.MOV.U32 R84, RZ, RZ, R78 ;  /* 0x000000ffff547224 */ /* 0x000fe200078e004e */
[----:B------:R-:W-:Y:S03]  /*19830*/  LOP3.LUT R78, R56, 0xffff, RZ, 0xc0, !PT ;  /* 0x0000ffff384e7812 */ /* 0x000fe600078ec0ff */
[----:B------:R-:W-:Y:S01]  /*19840*/  SHF.R.U32.HI R57, RZ, 0x8, R48 ;  /* 0x00000008ff397819 */ /* 0x000fe20000011630 */
[----:B------:R-:W-:Y:S01]  /*19850*/  FMUL.FTZ R48, R69, R124 ;  /* 0x0000007c45307220 */ /* 0x000fe20000410000 */
[----:B------:R-:W-:Y:S01]  /*19860*/  SHF.R.U32.HI R78, RZ, 0x8, R78 ;  /* 0x00000008ff4e7819 */ /* 0x000fe2000001164e */
[----:B---3--:R-:W-:Y:S01]  /*19870*/  FFMA.FTZ R2, R166, c[0x0][0x23c], -R77 ;  /* 0x00008f00a6027a23 */ /* 0x008fe2000001084d */
[----:B------:R-:W-:Y:S01]  /*19880*/  PRMT R87, R61, 0x5410, R57 ;  /* 0x000054103d577816 */ /* 0x000fe20000000039 */
[----:B----4-:R-:W-:Y:S02]  /*19890*/  IMAD.MOV.U32 R166, RZ, RZ, R16 ;  /* 0x000000ffffa67224 */ /* 0x010fe400078e0010 */
[----:B------:R3:W-:Y:S01]  /*198a0*/  MUFU.EX2 R62, R2 ;  /* 0x00000002003e7308 */ /* 0x0007e20000000800 */
[----:B------:R-:W-:Y:S01]  /*198b0*/  FMUL.FTZ R16, R69, R92 ;  /* 0x0000005c45107220 */ /* 0x000fe20000410000 */
[----:B------:R-:W-:Y:S01]  /*198c0*/  LOP3.LUT R92, R56, 0xff, RZ, 0xc0, !PT ;  /* 0x000000ff385c7812 */ /* 0x000fe200078ec0ff */
[----:B------:R-:W-:Y:S02]  /*198d0*/  IMAD.MOV.U32 R96, RZ, RZ, R90 ;  /* 0x000000ffff607224 */ /* 0x000fe400078e005a */
[----:B------:R-:W-:Y:S01]  /*198e0*/  IMAD.MOV.U32 R97, RZ, RZ, R91 ;  /* 0x000000ffff617224 */ /* 0x000fe200078e005b */
[----:B------:R-:W-:Y:S01]  /*198f0*/  PRMT R92, R92, 0x5410, R78 ;  /* 0x000054105c5c7816 */ /* 0x000fe2000000004e */
[----:B------:R-:W-:Y:S01]  /*19900*/  IMAD.MOV.U32 R122, RZ, RZ, R157 ;  /* 0x000000ffff7a7224 */ /* 0x000fe200078e009d */
[C---:B------:R-:W-:Y:S01]  /*19910*/  HMMA.16816.F32 R16, R144.reuse, R22, R16 ;  /* 0x000000169010723c */ /* 0x040fe20000001810 */
[----:B------:R-:W-:Y:S01]  /*19920*/  IMAD.MOV.U32 R85, RZ, RZ, R79 ;  /* 0x000000ffff557224 */ /* 0x000fe200078e004f */
[----:B------:R-:W-:Y:S01]  /*19930*/  SHF.R.U32.HI R79, RZ, 0x18, R56 ;  /* 0x00000018ff4f7819 */ /* 0x000fe20000011638 */
[----:B------:R-:W-:Y:S02]  /*19940*/  FFMA.FTZ R56, R159, c[0x0][0x23c], -R150 ;  /* 0x00008f009f387a23 */ /* 0x000fe40000010896 */
[----:B------:R-:W-:Y:S01]  /*19950*/  IMAD.MOV.U32 R100, RZ, RZ, R84 ;  /* 0x000000ffff647224 */ /* 0x000fe200078e0054 */
[----:B------:R-:W-:Y:S01]  /*19960*/  PRMT R95, R75, 0x5410, R79 ;  /* 0x000054104b5f7816 */ /* 0x000fe2000000004f */
[C---:B------:R-:W-:Y:S01]  /*19970*/  FMUL.FTZ R22, R68.reuse, R98 ;  /* 0x0000006244167220 */ /* 0x040fe20000410000 */
[----:B------:R-:W-:Y:S01]  /*19980*/  SHF.R.U32.HI R79, RZ, 0x18, R60 ;  /* 0x00000018ff4f7819 */ /* 0x000fe2000001163c */
[----:B------:R-:W-:Y:S03]  /*19990*/  FMUL.FTZ R23, R68, R99 ;  /* 0x0000006344177220 */ /* 0x000fe60000410000 */
[----:B------:R-:W-:Y:S01]  /*199a0*/  IMAD.MOV.U32 R98, RZ, RZ, R88 ;  /* 0x000000ffff627224 */ /* 0x000fe200078e0058 */
[--C-:B------:R-:W-:Y:S01]  /*199b0*/  HSET2.LE.AND R95, R95, R252.reuse, PT ;  /* 0x000000fc5f5f7233 */ /* 0x100fe20003803000 */
[----:B------:R-:W-:Y:S02]  /*199c0*/  IMAD.MOV.U32 R99, RZ, RZ, R89 ;  /* 0x000000ffff637224 */ /* 0x000fe400078e0059 */
[-C--:B--2---:R-:W-:Y:S01]  /*199d0*/  HMMA.16816.F32 R20, R144, R36.reuse, R20 ;  /* 0x000000249014723c */ /* 0x084fe20000001814 */
[----:B---3--:R-:W-:Y:S01]  /*199e0*/  FFMA.FTZ R2, R168, c[0x0][0x23c], -R77 ;  /* 0x00008f00a8027a23 */ /* 0x008fe2000001084d */
[----:B------:R-:W2:Y:S01]  /*199f0*/  LDSM.16.MT88.4 R88, [R185+0x6800] ;  /* 0x00680000b958783b */ /* 0x000ea20000004200 */
[----:B------:R-:W-:Y:S02]  /*19a00*/  IMAD.MOV.U32 R116, RZ, RZ, R156 ;  /* 0x000000ffff747224 */ /* 0x000fe400078e009c */
[----:B------:R3:W-:Y:S01]  /*19a10*/  MUFU.EX2 R158, R2 ;  /* 0x00000002009e7308 */ /* 0x0007e20000000800 */
[----:B------:R-:W-:Y:S02]  /*19a20*/  IMAD.MOV.U32 R101, RZ, RZ, R85 ;  /* 0x000000ffff657224 */ /* 0x000fe400078e0055 */
[C---:B------:R-:W-:Y:S01]  /*19a30*/  HMMA.16816.F32 R24, R64.reuse, R36, R24 ;  /* 0x000000244018723c */ /* 0x040fe20000001818 */
[----:B------:R-:W-:Y:S06]  /*19a40*/  IMAD.MOV.U32 R117, RZ, RZ, R151 ;  /* 0x000000ffff757224 */ /* 0x000fec00078e0097 */
[C---:B------:R-:W-:Y:S02]  /*19a50*/  FMUL.FTZ R36, R69.reuse, R112 ;  /* 0x0000007045247220 */ /* 0x040fe40000410000 */
[----:B------:R-:W-:Y:S03]  /*19a60*/  FMUL.FTZ R37, R69, R113 ;  /* 0x0000007145257220 */ /* 0x000fe60000410000 */
[--C-:B---3--:R-:W-:Y:S04]  /*19a70*/  FFMA.FTZ R2, R163, c[0x0][0x23c], -R148.reuse ;  /* 0x00008f00a3027a23 */ /* 0x108fe80000010894 */
[----:B------:R3:W-:Y:S02]  /*19a80*/  MUFU.EX2 R181, R2 ;  /* 0x0000000200b57308 */ /* 0x0007e40000000800 */
[----:B---3--:R-:W-:Y:S08]  /*19a90*/  FFMA.FTZ R2, R164, c[0x0][0x23c], -R148 ;  /* 0x00008f00a4027a23 */ /* 0x008ff00000010894 */
[----:B------:R3:W-:Y:S02]  /*19aa0*/  MUFU.EX2 R180, R2 ;  /* 0x0000000200b47308 */ /* 0x0007e40000000800 */
[--C-:B---3--:R-:W-:Y:S02]  /*19ab0*/  FFMA.FTZ R2, R28, c[0x0][0x23c], -R149.reuse ;  /* 0x00008f001c027a23 */ /* 0x108fe40000010895 */
[----:B------:R-:W-:Y:S06]  /*19ac0*/  FMUL.FTZ R28, R3, R104 ;  /* 0x00000068031c7220 */ /* 0x000fec0000410000 */
[----:B------:R3:W-:Y:S01]  /*19ad0*/  MUFU.EX2 R179, R2 ;  /* 0x0000000200b37308 */ /* 0x0007e20000000800 */
[-C--:B------:R-:W-:Y:S08]  /*19ae0*/  HMMA.16816.F32 R28, R64, R38.reuse, R28 ;  /* 0x00000026401c723c */ /* 0x080ff0000000181c */
[C---:B------:R-:W-:Y:S07]  /*19af0*/  HMMA.16816.F32 R32, R144.reuse, R38, R32 ;  /* 0x000000269020723c */ /* 0x040fee0000001820 */
[C---:B------:R-:W-:Y:S02]  /*19b00*/  FMUL.FTZ R38, R68.reuse, R114 ;  /* 0x0000007244267220 */ /* 0x040fe40000410000 */
[C---:B------:R-:W-:Y:S03]  /*19b10*/  FMUL.FTZ R39, R68.reuse, R115 ;  /* 0x0000007344277220 */ /* 0x040fe60000410000 */
[----:B---3--:R-:W-:Y:S02]  /*19b20*/  FFMA.FTZ R2, R51, c[0x0][0x23c], -R149 ;  /* 0x00008f0033027a23 */ /* 0x008fe40000010895 */
[----:B------:R-:W-:Y:S02]  /*19b30*/  FMUL.FTZ R51, R68, R127 ;  /* 0x0000007f44337220 */ /* 0x000fe40000410000 */
[-C--:B-1----:R-:W-:Y:S01]  /*19b40*/  HMMA.16816.F32 R36, R144, R52.reuse, R36 ;  /* 0x000000349024723c */ /* 0x082fe20000001824 */
[----:B------:R1:W3:Y:S01]  /*19b50*/  MUFU.EX2 R177, R2 ;  /* 0x0000000200b17308 */ /* 0x0002e20000000800 */
[----:B------:R-:W-:Y:S01]  /*19b60*/  LDSM.16.MT88.4 R124, [R186+0x7800] ;  /* 0x00780000ba7c783b */ /* 0x000fe20000004200 */
[----:B-1----:R-:W-:Y:S01]  /*19b70*/  LOP3.LUT R2, R45, UR18, R42, 0x96, !PT ;  /* 0x000000122d027c12 */ /* 0x002fe2000f8e962a */
[----:B------:R-:W-:Y:S01]  /*19b80*/  FMUL.FTZ R42, R0, R118 ;  /* 0x00000076002a7220 */ /* 0x000fe20000410000 */
[----:B---3--:R-:W-:Y:S01]  /*19b90*/  F2FP.PACK_AB R94, R177, R179 ;  /* 0x000000b3b15e723e */ /* 0x008fe200000000ff */
[C---:B------:R-:W-:Y:S01]  /*19ba0*/  FMUL.FTZ R45, R3.reuse, R121 ;  /* 0x00000079032d7220 */ /* 0x040fe20000410000 */
[C---:B------:R-:W-:Y:S01]  /*19bb0*/  LOP3.LUT R57, R2.reuse, 0xffff, RZ, 0xc0, !PT ;  /* 0x0000ffff02397812 */ /* 0x040fe200078ec0ff */
[----:B------:R-:W-:Y:S01]  /*19bc0*/  IMAD.MOV.U32 R121, RZ, RZ, R62 ;  /* 0x000000ffff797224 */ /* 0x000fe200078e003e */
[----:B------:R-:W-:Y:S02]  /*19bd0*/  LOP3.LUT R74, R2, 0xff, RZ, 0xc0, !PT ;  /* 0x000000ff024a7812 */ /* 0x000fe400078ec0ff */
[C---:B------:R-:W-:Y:S01]  /*19be0*/  HMMA.16816.F32 R40, R64.reuse, R52, R40 ;  /* 0x000000344028723c */ /* 0x040fe20000001828 */
[----:B------:R-:W-:Y:S01]  /*19bf0*/  SHF.R.U32.HI R61, RZ, 0x8, R57 ;  /* 0x00000008ff3d7819 */ /* 0x000fe20000011639 */
[----:B------:R-:W-:Y:S01]  /*19c00*/  FMUL.FTZ R57, R3, R133 ;  /* 0x0000008503397220 */ /* 0x000fe20000410000 */
[----:B------:R-:W-:Y:S02]  /*19c10*/  SHF.R.U32.HI R63, RZ, 0x10, R2 ;  /* 0x00000010ff3f7819 */ /* 0x000fe40000011602 */
[----:B------:R-:W-:Y:S01]  /*19c20*/  PRMT R84, R74, 0x5410, R61 ;  /* 0x000054104a547816 */ /* 0x000fe2000000003d */
[----:B------:R-:W-:Y:S01]  /*19c30*/  FFMA.FTZ R61, R162, c[0x0][0x23c], -R150 ;  /* 0x00008f00a23d7a23 */ /* 0x000fe20000010896 */
[----:B------:R-:W-:Y:S01]  /*19c40*/  LOP3.LUT R52, R59, 0xff, RZ, 0xc0, !PT ;  /* 0x000000ff3b347812 */ /* 0x000fe200078ec0ff */
[-C--:B------:R-:W-:Y:S01]  /*19c50*/  HMMA.16816.F32 R44, R64, R54.reuse, R44 ;  /* 0x00000036402c723c */ /* 0x080fe2000000182c */
[--C-:B------:R-:W-:Y:S03]  /*19c60*/  FFMA.FTZ R53, R165, c[0x0][0x23c], -R149.reuse ;  /* 0x00008f00a5357a23 */ /* 0x100fe60000010895 */
[----:B------:R-:W-:Y:S01]  /*19c70*/  PRMT R86, R52, 0x5410, R58 ;  /* 0x0000541034567816 */ /* 0x000fe2000000003a */
[----:B------:R1:W-:Y:S01]  /*19c80*/  MUFU.EX2 R120, R53 ;  /* 0x0000003500787308 */ /* 0x0003e20000000800 */
[----:B------:R-:W-:Y:S01]  /*19c90*/  FFMA.FTZ R52, R167, c[0x0][0x23c], -R149 ;  /* 0x00008f00a7347a23 */ /* 0x000fe20000010895 */
[--C-:B------:R-:W-:Y:S01]  /*19ca0*/  HSET2.LE.AND R84, R84, R252.reuse, PT ;  /* 0x000000fc54547233 */ /* 0x100fe20003803000 */
[C---:B------:R-:W-:Y:S01]  /*19cb0*/  HMMA.16816.F32 R48, R144.reuse, R54, R48 ;  /* 0x000000369030723c */ /* 0x040fe20000001830 */
[----:B------:R-:W-:Y:S03]  /*19cc0*/  SHF.R.U32.HI R62, RZ, 0x18, R2 ;  /* 0x00000018ff3e7819 */ /* 0x000fe60000011602 */
[----:B------:R-:W-:Y:S01]  /*19cd0*/  LOP3.LUT R2, R63, 0xff, RZ, 0xc0, !PT ;  /* 0x000000ff3f027812 */ /* 0x000fe200078ec0ff */
[----:B------:R-:W-:Y:S01]  /*19ce0*/  FMUL.FTZ R58, R0, R134 ;  /* 0x00000086003a7220 */ /* 0x000fe20000410000 */
[--C-:B------:R-:W-:Y:S01]  /*19cf0*/  HSET2.LE.AND R74, R86, R252.reuse, PT ;  /* 0x000000fc564a7233 */ /* 0x100fe20003803000 */
[----:B------:R3:W4:Y:S01]  /*19d00*/  MUFU.EX2 R168, R52 ;  /* 0x0000003400a87308 */ /* 0x0007220000000800 */
[----:B------:R-:W-:Y:S01]  /*19d10*/  FMUL.FTZ R54, R68, R130 ;  /* 0x0000008244367220 */ /* 0x000fe20000410000 */
[----:B------:R-:W-:Y:S03]  /*19d20*/  PRMT R85, R2, 0x5410, R62 ;  /* 0x0000541002557816 */ /* 0x000fe6000000003e */
[----:B------:R-:W-:Y:S01]  /*19d30*/  FMUL.FTZ R55, R68, R131 ;  /* 0x0000008344377220 */ /* 0x000fe20000410000 */
[----:B------:R-:W-:Y:S01]  /*19d40*/  LOP3.LUT R2, R60, 0xffff, RZ, 0xc0, !PT ;  /* 0x0000ffff3c027812 */ /* 0x000fe200078ec0ff */
[C---:B------:R-:W-:Y:S02]  /*19d50*/  FMUL.FTZ R59, R0.reuse, R135 ;  /* 0x00000087003b7220 */ /* 0x040fe40000410000 */
[----:B------:R-:W-:Y:S01]  /*19d60*/  IMAD.MOV.U32 R131, RZ, RZ, R166 ;  /* 0x000000ffff837224 */ /* 0x000fe200078e00a6 */
[----:B------:R5:W-:Y:S01]  /*19d70*/  MUFU.EX2 R130, R56 ;  /* 0x0000003800827308 */ /* 0x000be20000000800 */
[----:B------:R-:W-:Y:S01]  /*19d80*/  SHF.R.U32.HI R78, RZ, 0x8, R2 ;  /* 0x00000008ff4e7819 */ /* 0x000fe20000011602 */
[--C-:B------:R-:W-:Y:S01]  /*19d90*/  HSET2.LE.AND R2, R87, R252.reuse, PT ;  /* 0x000000fc57027233 */ /* 0x100fe20003803000 */
[----:B------:R-:W-:Y:S01]  /*19da0*/  FMUL.FTZ R62, R0, R138 ;  /* 0x0000008a003e7220 */ /* 0x000fe20000410000 */
[----:B------:R-:W-:Y:S01]  /*19db0*/  F2FP.PACK_AB R86, R218, R131 ;  /* 0x00000083da56723e */ /* 0x000fe200000000ff */
[----:B-1----:R-:W-:Y:S01]  /*19dc0*/  FMUL.FTZ R53, R69, R129 ;  /* 0x0000008145357220 */ /* 0x002fe20000410000 */
[----:B------:R-:W-:Y:S01]  /*19dd0*/  F2FP.PACK_AB R87, R215, R216 ;  /* 0x000000d8d757723e */ /* 0x000fe200000000ff */
[----:B------:R-:W-:Y:S01]  /*19de0*/  FMUL.FTZ R63, R0, R139 ;  /* 0x0000008b003f7220 */ /* 0x000fe20000410000 */
[----:B------:R-:W-:Y:S01]  /*19df0*/  LOP3.LUT R86, R2, R86, RZ, 0xc0, !PT ;  /* 0x0000005602567212 */ /* 0x000fe200078ec0ff */
[--C-:B------:R-:W-:Y:S01]  /*19e00*/  FFMA.FTZ R2, R214, c[0x0][0x23c], -R77.reuse ;  /* 0x00008f00d6027a23 */ /* 0x100fe2000001084d */
[----:B------:R1:W1:Y:S01]  /*19e10*/  MUFU.EX2 R129, R61 ;  /* 0x0000003d00817308 */ /* 0x0002620000000800 */
[----:B------:R-:W-:Y:S01]  /*19e20*/  IMAD.MOV.U32 R214, RZ, RZ, R158 ;  /* 0x000000ffffd67224 */ /* 0x000fe200078e009e */
[----:B------:R-:W-:Y:S01]  /*19e30*/  LOP3.LUT R87, R74, R87, RZ, 0xc0, !PT ;  /* 0x000000574a577212 */ /* 0x000fe200078ec0ff */
[--C-:B------:R-:W-:Y:S01]  /*19e40*/  HSET2.LE.AND R74, R85, R252.reuse, PT ;  /* 0x000000fc554a7233 */ /* 0x100fe20003803000 */
[----:B---3--:R-:W-:Y:S01]  /*19e50*/  FMUL.FTZ R52, R69, R128 ;  /* 0x0000008045347220 */ /* 0x008fe20000410000 */
[----:B------:R-:W-:Y:S04]  /*19e60*/  F2FP.PACK_AB R85, R180, R181 ;  /* 0x000000b5b455723e */ /* 0x000fe800000000ff */
[----:B------:R-:W-:Y:S02]  /*19e70*/  LOP3.LUT R85, R74, R85, RZ, 0xc0, !PT ;  /* 0x000000554a557212 */ /* 0x000fe400078ec0ff */
[-C--:B------:R-:W-:Y:S01]  /*19e80*/  HMMA.16816.F32 R52, R144, R80.reuse, R52 ;  /* 0x000000509034723c */ /* 0x080fe20000001834 */
[----:B----4-:R-:W-:Y:S01]  /*19e90*/  F2FP.PACK_AB R74, R168, R120 ;  /* 0x00000078a84a723e */ /* 0x010fe200000000ff */
[----:B-----5:R-:W-:Y:S07]  /*19ea0*/  FMUL.FTZ R56, R3, R132 ;  /* 0x0000008403387220 */ /* 0x020fee0000410000 */
[C---:B------:R-:W-:Y:S03]  /*19eb0*/  HMMA.16816.F32 R56, R64.reuse, R80, R56 ;  /* 0x000000504038723c */ /* 0x040fe60000001838 */
[----:B-1----:R-:W-:Y:S04]  /*19ec0*/  SHF.R.U32.HI R61, RZ, 0x10, R60 ;  /* 0x00000010ff3d7819 */ /* 0x002fe8000001163c */
[----:B------:R-:W-:Y:S01]  /*19ed0*/  LOP3.LUT R80, R60, 0xff, RZ, 0xc0, !PT ;  /* 0x000000ff3c507812 */ /* 0x000fe200078ec0ff */
[----:B------:R-:W-:Y:S01]  /*19ee0*/  FFMA.FTZ R60, R183, c[0x0][0x23c], -R77 ;  /* 0x00008f00b73c7a23 */ /* 0x000fe2000001084d */
[----:B------:R-:W-:Y:S01]  /*19ef0*/  LOP3.LUT R75, R61, 0xff, RZ, 0xc0, !PT ;  /* 0x000000ff3d4b7812 */ /* 0x000fe200078ec0ff */
[----:B------:R1:W-:Y:S02]  /*19f00*/  MUFU.EX2 R183, R2 ;  /* 0x0000000200b77308 */ /* 0x0003e40000000800 */
[----:B------:R-:W-:Y:S01]  /*19f10*/  FMUL.FTZ R61, R3, R137 ;  /* 0x00000089033d7220 */ /* 0x000fe20000410000 */
[----:B------:R-:W-:Y:S01]  /*19f20*/  PRMT R79, R75, 0x5410, R79 ;  /* 0x000054104b4f7816 */ /* 0x000fe2000000004f */
[--C-:B------:R-:W-:Y:S01]  /*19f30*/  HSET2.LE.AND R75, R92, R252.reuse, PT ;  /* 0x000000fc5c4b7233 */ /* 0x100fe20003803000 */
[----:B------:R-:W-:Y:S03]  /*19f40*/  PRMT R78, R80, 0x5410, R78 ;  /* 0x00005410504e7816 */ /* 0x000fe6000000004e */
[--C-:B------:R-:W-:Y:S01]  /*19f50*/  HSET2.LE.AND R93, R79, R252.reuse, PT ;  /* 0x000000fc4f5d7233 */ /* 0x100fe20003803000 */
[----:B------:R-:W-:Y:S01]  /*19f60*/  LOP3.LUT R94, R75, R94, RZ, 0xc0, !PT ;  /* 0x0000005e4b5e7212 */ /* 0x000fe200078ec0ff */
[----:B------:R3:W-:Y:S01]  /*19f70*/  MUFU.EX2 R167, R60 ;  /* 0x0000003c00a77308 */ /* 0x0007e20000000800 */
[----:B------:R-:W-:Y:S01]  /*19f80*/  FFMA.FTZ R75, R212, c[0x0][0x23c], -R148 ;  /* 0x00008f00d44b7a23 */ /* 0x000fe20000010894 */
[--C-:B------:R-:W-:Y:S05]  /*19f90*/  HSET2.LE.AND R92, R78, R252.reuse, PT ;  /* 0x000000fc4e5c7233 */ /* 0x100fea0003803000 */
[----:B------:R-:W-:Y:S01]  /*19fa0*/  LOP3.LUT R92, R92, R74, RZ, 0xc0, !PT ;  /* 0x0000004a5c5c7212 */ /* 0x000fe200078ec0ff */
[----:B------:R-:W-:Y:S02]  /*19fb0*/  IMAD.U32 R74, RZ, RZ, UR31 ;  /* 0x0000001fff4a7e24 */ /* 0x000fe4000f8e00ff */
[----:B------:R4:W-:Y:S03]  /*19fc0*/  MUFU.EX2 R165, R75 ;  /* 0x0000004b00a57308 */ /* 0x0009e60000000800 */
[----:B------:R-:W-:Y:S02]  /*19fd0*/  LOP3.LUT R74, R251, UR4, R74, 0x96, !PT ;  /* 0x00000004fb4a7c12 */ /* 0x000fe4000f8e964a */
[----:B-1----:R-:W-:Y:S04]  /*19fe0*/  F2FP.PACK_AB R2, R214, R121 ;  /* 0x00000079d602723e */ /* 0x002fe800000000ff */
[----:B------:R-:W-:Y:S01]  /*19ff0*/  LOP3.LUT R84, R84, R2, RZ, 0xc0, !PT ;  /* 0x0000000254547212 */ /* 0x000fe200078ec0ff */
[----:B------:R-:W-:Y:S02]  /*1a000*/  FFMA.FTZ R2, R178, c[0x0][0x23c], -R148 ;  /* 0x00008f00b2027a23 */ /* 0x000fe40000010894 */
[----:B------:R-:W5:Y:S02]  /*1a010*/  LDL.LU R178, [R1+0x30] ;  /* 0x0000300001b27983 */ /* 0x000f640000300800 */
[----:B------:R1:W1:Y:S01]  /*1a020*/  MUFU.EX2 R166, R2 ;  /* 0x0000000200a67308 */ /* 0x0002620000000800 */
[----:B---3--:R-:W-:Y:S01]  /*1a030*/  FMUL.FTZ R60, R3, R136 ;  /* 0x00000088033c7220 */ /* 0x008fe20000410000 */
[----:B------:R-:W3:Y:S04]  /*1a040*/  LDL.LU R123, [R1+0x34] ;  /* 0x00003400017b7983 */ /* 0x000ee80000300800 */
[----:B------:R-:W3:Y:S02]  /*1a050*/  LDL.LU R119, [R1+0x38] ;  /* 0x0000380001777983 */ /* 0x000ee40000300800 */
[-C--:B------:R-:W-:Y:S01]  /*1a060*/  HMMA.16816.F32 R60, R64, R82.reuse, R60 ;  /* 0x00000052403c723c */ /* 0x080fe2000000183c */
[----:B----4-:R-:W-:Y:S01]  /*1a070*/  IMAD.WIDE.U32 R74, R74, -0x326172a9, RZ ;  /* 0xcd9e8d574a4a7825 */ /* 0x010fe200078e00ff */
[----:B------:R-:W4:Y:S05]  /*1a080*/  LDL.LU R118, [R1+0x3c] ;  /* 0x00003c0001767983 */ /* 0x000f2a0000300800 */
[----:B------:R-:W-:Y:S01]  /*1a090*/  FMUL.FTZ R64, R69, R140 ;  /* 0x0000008c45407220 */ /* 0x000fe20000410000 */
[----:B------:R-:W-:Y:S01]  /*1a0a0*/  LOP3.LUT R78, R75, UR16, R96, 0x96, !PT ;  /* 0x000000104b4e7c12 */ /* 0x000fe2000f8e9660 */
[----:B------:R-:W-:Y:S03]  /*1a0b0*/  FMUL.FTZ R65, R69, R141 ;  /* 0x0000008d45417220 */ /* 0x000fe60000410000 */
[C---:B------:R-:W-:Y:S01]  /*1a0c0*/  FMUL.FTZ R66, R68.reuse, R142 ;  /* 0x0000008e44427220 */ /* 0x040fe20000410000 */
[----:B------:R-:W-:Y:S01]  /*1a0d0*/  LOP3.LUT R75, R75, UR16, R98, 0x96, !PT ;  /* 0x000000104b4b7c12 */ /* 0x000fe2000f8e9662 */
[----:B------:R-:W-:Y:S01]  /*1a0e0*/  FMUL.FTZ R67, R68, R143 ;  /* 0x0000008f44437220 */ /* 0x000fe20000410000 */
[--C-:B------:R-:W-:Y:S01]  /*1a0f0*/  LOP3.LUT R98, R155, UR14, R74.reuse, 0x96, !PT ;  /* 0x0000000e9b627c12 */ /* 0x100fe2000f8e964a */
[----:B------:R-:W-:Y:S01]  /*1a100*/  IMAD.WIDE.U32 R78, R78, -0x2daee0ad, RZ ;  /* 0xd2511f534e4e7825 */ /* 0x000fe200078e00ff */
[----:B-1----:R-:W-:Y:S02]  /*1a110*/  F2FP.PACK_AB R2, R171, R174 ;  /* 0x000000aeab02723e */ /* 0x002fe400000000ff */
[----:B------:R-:W-:Y:S01]  /*1a120*/  LOP3.LUT R96, R153, UR14, R74, 0x96, !PT ;  /* 0x0000000e99607c12 */ /* 0x000fe2000f8e964a */
[----:B------:R-:W-:Y:S01]  /*1a130*/  IMAD.WIDE.U32 R98, R98, -0x2daee0ad, RZ ;  /* 0xd2511f5362627825 */ /* 0x000fe200078e00ff */
[----:B------:R-:W-:Y:S01]  /*1a140*/  HMMA.16816.F32 R64, R144, R82, R64 ;  /* 0x000000529040723c */ /* 0x000fe20000001840 */
[----:B------:R-:W-:Y:S01]  /*1a150*/  LOP3.LUT R95, R95, R2, RZ, 0xc0, !PT ;  /* 0x000000025f5f7212 */ /* 0x000fe200078ec0ff */
[----:B------:R-:W1:Y:S01]  /*1a160*/  LDSM.16.MT88.4 R80, [R188+0x6800] ;  /* 0x00680000bc50783b */ /* 0x000e620000004200 */
[----:B------:R-:W-:Y:S01]  /*1a170*/  F2FP.PACK_AB R2, R129, R130 ;  /* 0x000000828102723e */ /* 0x000fe200000000ff */
[----:B------:R-:W-:Y:S01]  /*1a180*/  IMAD.WIDE.U32 R96, R96, -0x2daee0ad, RZ ;  /* 0xd2511f5360607825 */ /* 0x000fe200078e00ff */
[----:B------:R-:W-:Y:S02]  /*1a190*/  LOP3.LUT R74, R79, UR13, R100, 0x96, !PT ;  /* 0x0000000d4f4a7c12 */ /* 0x000fe4000f8e9664 */
[----:B------:R-:W-:Y:S01]  /*1a1a0*/  LOP3.LUT R93, R93, R2, RZ, 0xc0, !PT ;  /* 0x000000025d5d7212 */ /* 0x000fe200078ec0ff */
[-C--:B--2---:R-:W-:Y:S01]  /*1a1b0*/  HMMA.16816.F32 R4, R84, R88.reuse, R4 ;  /* 0x000000585404723c */ /* 0x084fe20000001804 */
[----:B------:R-:W-:Y:S03]  /*1a1c0*/  FFMA.FTZ R2, R221, c[0x0][0x23c], -R77 ;  /* 0x00008f00dd027a23 */ /* 0x000fe6000001084d */
[----:B------:R-:W-:Y:S01]  /*1a1d0*/  LOP3.LUT R78, R97, UR11, R78, 0x96, !PT ;  /* 0x0000000b614e7c12 */ /* 0x000fe2000f8e964e */
[----:B------:R2:W-:Y:S01]  /*1a1e0*/  MUFU.EX2 R128, R2 ;  /* 0x0000000200807308 */ /* 0x0005e20000000800 */
[----:B------:R-:W-:Y:S02]  /*1a1f0*/  IMAD.WIDE.U32 R100, R75, -0x2daee0ad, RZ ;  /* 0xd2511f534b647825 */ /* 0x000fe400078e00ff */
[C---:B------:R-:W-:Y:S04]  /*1a200*/  HMMA.16816.F32 R8, R92.reuse, R88, R8 ;  /* 0x000000585c08723c */ /* 0x040fe80000001808 */
[----:B------:R-:W-:Y:S01]  /*1a210*/  IMAD.WIDE.U32 R108, R78, -0x326172a9, RZ ;  /* 0xcd9e8d574e6c7825 */ /* 0x000fe200078e00ff */
[----:B------:R-:W-:Y:S03]  /*1a220*/  LOP3.LUT R79, R99, UR11, R100, 0x96, !PT ;  /* 0x0000000b634f7c12 */ /* 0x000fe6000f8e9664 */
[-C--:B------:R-:W-:Y:S01]  /*1a230*/  HMMA.16816.F32 R12, R92, R90.reuse, R12 ;  /* 0x0000005a5c0c723c */ /* 0x080fe2000000180c */
[----:B------:R-:W-:Y:S04]  /*1a240*/  IMAD.WIDE.U32 R74, R74, -0x326172a9, RZ ;  /* 0xcd9e8d574a4a7825 */ /* 0x000fe800078e00ff */
[----:B------:R-:W-:Y:S01]  /*1a250*/  IMAD.WIDE.U32 R110, R79, -0x326172a9, RZ ;  /* 0xcd9e8d574f6e7825 */ /* 0x000fe200078e00ff */
[----:B------:R-:W-:Y:S02]  /*1a260*/  LOP3.LUT R97, R75, UR12, R152, 0x96, !PT ;  /* 0x0000000c4b617c12 */ /* 0x000fe4000f8e9698 */
[C---:B------:R-:W-:Y:S01]  /*1a270*/  HMMA.16816.F32 R16, R84.reuse, R90, R16 ;  /* 0x0000005a5410723c */ /* 0x040fe20000001810 */
[--C-:B------:R-:W-:Y:S01]  /*1a280*/  FFMA.FTZ R75, R172, c[0x0][0x23c], -R149.reuse ;  /* 0x00008f00ac4b7a23 */ /* 0x100fe20000010895 */
[----:B------:R-:W1:Y:S02]  /*1a290*/  LDSM.16.MT88.4 R88, [R186+0x6800] ;  /* 0x00680000ba58783b */ /* 0x000e640000004200 */
[----:B------:R-:W-:Y:S01]  /*1a2a0*/  FFMA.FTZ R79, R175, c[0x0][0x23c], -R149 ;  /* 0x00008f00af4f7a23 */ /* 0x000fe20000010895 */
[----:B------:R-:W-:Y:S01]  /*1a2b0*/  MUFU.EX2 R135, R75 ;  /* 0x0000004b00877308 */ /* 0x000fe20000000800 */
[----:B--2---:R-:W-:Y:S02]  /*1a2c0*/  FFMA.FTZ R2, R222, c[0x0][0x23c], -R77 ;  /* 0x00008f00de027a23 */ /* 0x004fe4000001084d */
[-C--:B-1----:R-:W-:Y:S07]  /*1a2d0*/  HMMA.16816.F32 R20, R84, R80.reuse, R20 ;  /* 0x000000505414723c */ /* 0x082fee0000001814 */
[----:B------:R1:W2:Y:S01]  /*1a2e0*/  MUFU.EX2 R164, R2 ;  /* 0x0000000200a47308 */ /* 0x0002a20000000800 */
[C---:B------:R-:W-:Y:S09]  /*1a2f0*/  HMMA.16816.F32 R24, R92.reuse, R80, R24 ;  /* 0x000000505c18723c */ /* 0x040ff20000001818 */
[----:B------:R-:W2:Y:S01]  /*1a300*/  MUFU.EX2 R134, R79 ;  /* 0x0000004f00867308 */ /* 0x000ea20000000800 */
[-C--:B------:R-:W-:Y:S08]  /*1a310*/  HMMA.16816.F32 R28, R92, R82.reuse, R28 ;  /* 0x000000525c1c723c */ /* 0x080ff0000000181c */
[C---:B------:R-:W-:Y:S01]  /*1a320*/  HMMA.16816.F32 R32, R84.reuse, R82, R32 ;  /* 0x000000525420723c */ /* 0x040fe20000001820 */
[--C-:B-1----:R-:W-:Y:S07]  /*1a330*/  FFMA.FTZ R2, R217, c[0x0][0x23c], -R148.reuse ;  /* 0x00008f00d9027a23 */ /* 0x102fee0000010894 */
[-C--:B------:R-:W-:Y:S01]  /*1a340*/  HMMA.16816.F32 R36, R84, R88.reuse, R36 ;  /* 0x000000585424723c */ /* 0x080fe20000001824 */
[----:B------:R1:W-:Y:S07]  /*1a350*/  MUFU.EX2 R163, R2 ;  /* 0x0000000200a37308 */ /* 0x0003ee0000000800 */
[C---:B------:R-:W-:Y:S08]  /*1a360*/  HMMA.16816.F32 R40, R92.reuse, R88, R40 ;  /* 0x000000585c28723c */ /* 0x040ff00000001828 */
[-C--:B------:R-:W-:Y:S08]  /*1a370*/  HMMA.16816.F32 R44, R92, R90.reuse, R44 ;  /* 0x0000005a5c2c723c */ /* 0x080ff0000000182c */
[C---:B------:R-:W-:Y:S01]  /*1a380*/  HMMA.16816.F32 R48, R84.reuse, R90, R48 ;  /* 0x0000005a5430723c */ /* 0x040fe20000001830 */
[----:B-1----:R-:W-:Y:S04]  /*1a390*/  FFMA.FTZ R2, R219, c[0x0][0x23c], -R148 ;  /* 0x00008f00db027a23 */ /* 0x002fe80000010894 */
[----:B------:R1:W-:Y:S02]  /*1a3a0*/  MUFU.EX2 R162, R2 ;  /* 0x0000000200a27308 */ /* 0x0003e40000000800 */
[----:B-1----:R-:W-:Y:S05]  /*1a3b0*/  LOP3.LUT R2, R101, UR13, R160, 0x96, !PT ;  /* 0x0000000d65027c12 */ /* 0x002fea000f8e96a0 */
[----:B------:R-:W-:Y:S01]  /*1a3c0*/  IMAD.WIDE.U32 R100, R2, -0x326172a9, RZ ;  /* 0xcd9e8d5702647825 */ /* 0x000fe200078e00ff */
[----:B------:R-:W-:Y:S03]  /*1a3d0*/  LOP3.LUT R2, R109, UR10, R74, 0x96, !PT ;  /* 0x0000000a6d027c12 */ /* 0x000fe6000f8e964a */
[----:B------:R-:W-:Y:S01]  /*1a3e0*/  IMAD.WIDE.U32 R74, R97, -0x2daee0ad, RZ ;  /* 0xd2511f53614a7825 */ /* 0x000fe200078e00ff */
[----:B------:R-:W-:Y:S02]  /*1a3f0*/  LOP3.LUT R80, R111, UR10, R100, 0x96, !PT ;  /* 0x0000000a6f507c12 */ /* 0x000fe4000f8e9664 */
[----:B------:R-:W-:Y:S01]  /*1a400*/  LOP3.LUT R78, R101, UR12, R154, 0x96, !PT ;  /* 0x0000000c654e7c12 */ /* 0x000fe2000f8e969a */
[----:B------:R-:W-:Y:S01]  /*1a410*/  IMAD.WIDE.U32 R106, R2, -0x2daee0ad, RZ ;  /* 0xd2511f53026a7825 */ /* 0x000fe200078e00ff */
[----:B------:R-:W-:Y:S03]  /*1a420*/  LOP3.LUT R96, R75, UR9, R96, 0x96, !PT ;  /* 0x000000094b607c12 */ /* 0x000fe6000f8e9660 */
[----:B------:R-:W-:Y:S01]  /*1a430*/  IMAD.WIDE.U32 R112, R80, -0x2daee0ad, RZ ;  /* 0xd2511f5350707825 */ /* 0x000fe200078e00ff */
[----:B------:R-:W-:Y:S01]  /*1a440*/  LOP3.LUT R74, R107, UR7, R74, 0x96, !PT ;  /* 0x000000076b4a7c12 */ /* 0x000fe2000f8e964a */
[----:B------:R-:W1:Y:S02]  /*1a450*/  LDSM.16.MT88.4 R80, [R187+0x6800] ;  /* 0x00680000bb50783b */ /* 0x000e640000004200 */
[----:B------:R-:W-:Y:S04]  /*1a460*/  IMAD.WIDE.U32 R78, R78, -0x2daee0ad, RZ ;  /* 0xd2511f534e4e7825 */ /* 0x000fe800078e00ff */
[----:B------:R-:W-:Y:S01]  /*1a470*/  FFMA.FTZ R2, R170, c[0x0][0x23c], -R150 ;  /* 0x00008f00aa027a23 */ /* 0x000fe20000010896 */
[----:B------:R-:W-:Y:S01]  /*1a480*/  LOP3.LUT R78, R113, UR7, R78, 0x96, !PT ;  /* 0x00000007714e7c12 */ /* 0x000fe2000f8e964e */
[----:B------:R-:W-:Y:S01]  /*1a490*/  IMAD.WIDE.U32 R74, R74, -0x326172a9, RZ ;  /* 0xcd9e8d574a4a7825 */ /* 0x000fe200078e00ff */
[----:B------:R-:W-:Y:S01]  /*1a4a0*/  LOP3.LUT R98, R79, UR9, R98, 0x96, !PT ;  /* 0x000000094f627c12 */ /* 0x000fe2000f8e9662 */
[----:B------:R2:W-:Y:S02]  /*1a4b0*/  MUFU.EX2 R133, R2 ;  /* 0x0000000200857308 */ /* 0x0005e40000000800 */
[----:B------:R-:W-:Y:S01]  /*1a4c0*/  IMAD.WIDE.U32 R104, R96, -0x326172a9, RZ ;  /* 0xcd9e8d5760687825 */ /* 0x000fe200078e00ff */
[----:B------:R-:W-:Y:S02]  /*1a4d0*/  LOP3.LUT R97, R74, 0xffff, RZ, 0xc0, !PT ;  /* 0x0000ffff4a617812 */ /* 0x000fe400078ec0ff */
[--C-:B------:R-:W-:Y:S01]  /*1a4e0*/  SHF.R.U32.HI R100, RZ, 0x10, R74.reuse ;  /* 0x00000010ff647819 */ /* 0x100fe2000001164a */
[----:B------:R-:W-:Y:S01]  /*1a4f0*/  IMAD.WIDE.U32 R78, R78, -0x326172a9, RZ ;  /* 0xcd9e8d574e4e7825 */ /* 0x000fe200078e00ff */
[----:B------:R-:W-:Y:S02]  /*1a500*/  LOP3.LUT R102, R74, 0xff, RZ, 0xc0, !PT ;  /* 0x000000ff4a667812 */ /* 0x000fe400078ec0ff */
[----:B------:R-:W-:Y:S01]  /*1a510*/  SHF.R.U32.HI R101, RZ, 0x18, R74 ;  /* 0x00000018ff657819 */ /* 0x000fe2000001164a */
[----:B------:R-:W-:Y:S01]  /*1a520*/  IMAD.WIDE.U32 R114, R98, -0x326172a9, RZ ;  /* 0xcd9e8d5762727825 */ /* 0x000fe200078e00ff */
[----:B------:R-:W-:Y:S02]  /*1a530*/  LOP3.LUT R74, R75, UR17, R104, 0x96, !PT ;  /* 0x000000114b4a7c12 */ /* 0x000fe4000f8e9668 */
[C---:B------:R-:W-:Y:S02]  /*1a540*/  LOP3.LUT R75, R78.reuse, 0xffff, RZ, 0xc0, !PT ;  /* 0x0000ffff4e4b7812 */ /* 0x040fe400078ec0ff */
[--C-:B------:R-:W-:Y:S02]  /*1a550*/  SHF.R.U32.HI R96, RZ, 0x10, R78.reuse ;  /* 0x00000010ff607819 */ /* 0x100fe4000001164e */
[----:B------:R-:W-:Y:S02]  /*1a560*/  LOP3.LUT R99, R78, 0xff, RZ, 0xc0, !PT ;  /* 0x000000ff4e637812 */ /* 0x000fe400078ec0ff */
[----:B------:R-:W-:Y:S02]  /*1a570*/  SHF.R.U32.HI R98, RZ, 0x18, R78 ;  /* 0x00000018ff627819 */ /* 0x000fe4000001164e */
[----:B------:R-:W-:Y:S02]  /*1a580*/  LOP3.LUT R78, R79, UR17, R114, 0x96, !PT ;  /* 0x000000114f4e7c12 */ /* 0x000fe4000f8e9672 */
[----:B------:R-:W-:Y:S01]  /*1a590*/  SHF.R.U32.HI R79, RZ, 0x8, R75 ;  /* 0x00000008ff4f7819 */ /* 0x000fe2000001164b */
[----:B------:R-:W-:Y:S01]  /*1a5a0*/  FFMA.FTZ R75, R213, c[0x0][0x23c], -R149 ;  /* 0x00008f00d54b7a23 */ /* 0x000fe20000010895 */
[----:B------:R-:W-:Y:S01]  /*1a5b0*/  SHF.R.U32.HI R89, RZ, 0x8, R97 ;  /* 0x00000008ff597819 */ /* 0x000fe20000011661 */
[----:B--2---:R-:W-:Y:S01]  /*1a5c0*/  FFMA.FTZ R2, R173, c[0x0][0x23c], -R150 ;  /* 0x00008f00ad027a23 */ /* 0x004fe20000010896 */
[----:B------:R-:W-:Y:S01]  /*1a5d0*/  PRMT R103, R99, 0x5410, R79 ;  /* 0x0000541063677816 */ /* 0x000fe2000000004f */
[----:B------:R2:W-:Y:S01]  /*1a5e0*/  MUFU.EX2 R160, R75 ;  /* 0x0000004b00a07308 */ /* 0x0005e20000000800 */
[----:B------:R-:W-:Y:S01]  /*1a5f0*/  LOP3.LUT R79, R74, 0xffff, RZ, 0xc0, !PT ;  /* 0x0000ffff4a4f7812 */ /* 0x000fe200078ec0ff */
[-C--:B-1----:R-:W-:Y:S01]  /*1a600*/  HMMA.16816.F32 R52, R84, R80.reuse, R52 ;  /* 0x000000505434723c */ /* 0x082fe20000001834 */
[----:B------:R-:W-:Y:S02]  /*1a610*/  PRMT R102, R102, 0x5410, R89 ;  /* 0x0000541066667816 */ /* 0x000fe40000000059 */
[----:B------:R-:W-:Y:S02]  /*1a620*/  LOP3.LUT R91, R74, 0xff, RZ, 0xc0, !PT ;  /* 0x000000ff4a5b7812 */ /* 0x000fe400078ec0ff */
[----:B------:R-:W-:Y:S02]  /*1a630*/  LOP3.LUT R89, R78, 0xff, RZ, 0xc0, !PT ;  /* 0x000000ff4e597812 */ /* 0x000fe400078ec0ff */
[----:B------:R-:W-:Y:S01]  /*1a640*/  SHF.R.U32.HI R79, RZ, 0x8, R79 ;  /* 0x00000008ff4f7819 */ /* 0x000fe2000001164f */
[C---:B------:R-:W-:Y:S01]  /*1a650*/  HMMA.16816.F32 R56, R92.reuse, R80, R56 ;  /* 0x000000505c38723c */ /* 0x040fe20000001838 */
[----:B------:R1:W1:Y:S03]  /*1a660*/  MUFU.EX2 R132, R2 ;  /* 0x0000000200847308 */ /* 0x0002660000000800 */
[----:B------:R-:W-:Y:S02]  /*1a670*/  LOP3.LUT R88, R100, 0xff, RZ, 0xc0, !PT ;  /* 0x000000ff64587812 */ /* 0x000fe400078ec0ff */
[--C-:B------:R-:W-:Y:S02]  /*1a680*/  SHF.R.U32.HI R90, RZ, 0x18, R74.reuse ;  /* 0x00000018ff5a7819 */ /* 0x100fe4000001164a */
[-C--:B------:R-:W-:Y:S01]  /*1a690*/  HMMA.16816.F32 R60, R92, R82.reuse, R60 ;  /* 0x000000525c3c723c */ /* 0x080fe2000000183c */
[----:B------:R-:W-:Y:S01]  /*1a6a0*/  PRMT R101, R88, 0x5410, R101 ;  /* 0x0000541058657816 */ /* 0x000fe20000000065 */
[----:B------:R-:W-:Y:S02]  /*1a6b0*/  LDSM.16.MT88.4 R92, [R188+0x7000] ;  /* 0x00700000bc5c783b */ /* 0x000fe40000004200 */
[----:B------:R-:W-:Y:S01]  /*1a6c0*/  SHF.R.U32.HI R88, RZ, 0x10, R74 ;  /* 0x00000010ff587819 */ /* 0x000fe2000001164a */
[----:B--2---:R-:W-:Y:S01]  /*1a6d0*/  FFMA.FTZ R75, R176, c[0x0][0x23c], -R150 ;  /* 0x00008f00b04b7a23 */ /* 0x004fe20000010896 */
[----:B------:R-:W-:Y:S02]  /*1a6e0*/  SHF.R.U32.HI R74, RZ, 0x10, R78 ;  /* 0x00000010ff4a7819 */ /* 0x000fe4000001164e */
[----:B------:R-:W-:Y:S01]  /*1a6f0*/  HMMA.16816.F32 R64, R84, R82, R64 ;  /* 0x000000525440723c */ /* 0x000fe20000001840 */
[----:B------:R-:W-:Y:S01]  /*1a700*/  LOP3.LUT R88, R88, 0xff, RZ, 0xc0, !PT ;  /* 0x000000ff58587812 */ /* 0x000fe200078ec0ff */
[----:B------:R2:W-:Y:S01]  /*1a710*/  MUFU.EX2 R170, R75 ;  /* 0x0000004b00aa7308 */ /* 0x0005e20000000800 */
[----:B------:R-:W-:Y:S01]  /*1a720*/  LDSM.16.MT88.4 R84, [R186+0x7000] ;  /* 0x00700000ba54783b */ /* 0x000fe20000004200 */
[----:B------:R-:W-:Y:S02]  /*1a730*/  LOP3.LUT R74, R74, 0xff, RZ, 0xc0, !PT ;  /* 0x000000ff4a4a7812 */ /* 0x000fe400078ec0ff */
[----:B------:R-:W-:Y:S01]  /*1a740*/  PRMT R100, R88, 0x5410, R90 ;  /* 0x0000541058647816 */ /* 0x000fe2000000005a */
[--C-:B------:R-:W-:Y:S01]  /*1a750*/  HSET2.LE.AND R90, R102, R252.reuse, PT ;  /* 0x000000fc665a7233 */ /* 0x100fe20003803000 */
[----:B-1----:R-:W-:Y:S01]  /*1a760*/  FFMA.FTZ R2, R182, c[0x0][0x23c], -R149 ;  /* 0x00008f00b6027a23 */ /* 0x002fe20000010895 */
[--C-:B------:R-:W-:Y:S03]  /*1a770*/  HSET2.LE.AND R82, R103, R252.reuse, PT ;  /* 0x000000fc67527233 */ /* 0x100fe60003803000 */
[----:B------:R1:W-:Y:S01]  /*1a780*/  MUFU.EX2 R161, R2 ;  /* 0x0000000200a17308 */ /* 0x0003e20000000800 */
[----:B--2---:R-:W-:Y:S09]  /*1a790*/  FFMA.FTZ R75, R169, c[0x0][0x23c], -R150 ;  /* 0x00008f00a94b7a23 */ /* 0x004ff20000010896 */
[----:B------:R2:W2:Y:S01]  /*1a7a0*/  MUFU.EX2 R159, R75 ;  /* 0x0000004b009f7308 */ /* 0x0004a20000000800 */
[----:B-1----:R-:W-:Y:S04]  /*1a7b0*/  LOP3.LUT R2, R96, 0xff, RZ, 0xc0, !PT ;  /* 0x000000ff60027812 */ /* 0x002fe800078ec0ff */
[----:B------:R-:W-:Y:S02]  /*1a7c0*/  PRMT R104, R2, 0x5410, R98 ;  /* 0x0000541002687816 */ /* 0x000fe40000000062 */
[----:B------:R-:W-:Y:S01]  /*1a7d0*/  LOP3.LUT R2, R78, 0xffff, RZ, 0xc0, !PT ;  /* 0x0000ffff4e027812 */ /* 0x000fe200078ec0ff */
[----:B------:R-:W1:Y:S01]  /*1a7e0*/  LDSM.16.MT88.4 R96, [R185+0x7000] ;  /* 0x00700000b960783b */ /* 0x000e620000004200 */
[----:B------:R-:W-:Y:S01]  /*1a7f0*/  SHF.R.U32.HI R78, RZ, 0x18, R78 ;  /* 0x00000018ff4e7819 */ /* 0x000fe2000001164e */
[--C-:B------:R-:W-:Y:S01]  /*1a800*/  HSET2.LE.AND R83, R104, R252.reuse, PT ;  /* 0x000000fc68537233 */ /* 0x100fe20003803000 */
[----:B------:R-:W-:Y:S02]  /*1a810*/  SHF.R.U32.HI R2, RZ, 0x8, R2 ;  /* 0x00000008ff027819 */ /* 0x000fe40000011602 */
[----:B------:R-:W-:Y:S02]  /*1a820*/  PRMT R78, R74, 0x5410, R78 ;  /* 0x000054104a4e7816 */ /* 0x000fe4000000004e */
[----:B------:R-:W-:Y:S02]  /*1a830*/  F2FP.PACK_AB R74, R165, R166 ;  /* 0x000000a6a54a723e */ /* 0x000fe400000000ff */
[----:B--2---:R-:W-:Y:S01]  /*1a840*/  PRMT R75, R91, 0x5410, R79 ;  /* 0x000054105b4b7816 */ /* 0x004fe2000000004f */
[--C-:B------:R-:W-:Y:S01]  /*1a850*/  HSET2.LE.AND R91, R101, R252.reuse, PT ;  /* 0x000000fc655b7233 */ /* 0x100fe20003803000 */
[----:B------:R-:W-:Y:S01]  /*1a860*/  PRMT R79, R89, 0x5410, R2 ;  /* 0x00005410594f7816 */ /* 0x000fe20000000002 */
[----:B------:R-:W-:Y:S01]  /*1a870*/  FFMA.FTZ R2, R244, c[0x0][0x23c], -R77 ;  /* 0x00008f00f4027a23 */ /* 0x000fe2000001084d */
[--C-:B------:R-:W-:Y:S01]  /*1a880*/  HSET2.LE.AND R89, R100, R252.reuse, PT ;  /* 0x000000fc64597233 */ /* 0x100fe20003803000 */
[----:B-----5:R-:W-:Y:S01]  /*1a890*/  FFMA.FTZ R69, R69, R178, R238 ;  /* 0x000000b245457223 */ /* 0x020fe200000100ee */
[--C-:B------:R-:W-:Y:S01]  /*1a8a0*/  HSET2.LE.AND R88, R75, R252.reuse, PT ;  /* 0x000000fc4b587233 */ /* 0x100fe20003803000 */
[----:B------:R2:W-:Y:S01]  /*1a8b0*/  MUFU.EX2 R158, R2 ;  /* 0x00000002009e7308 */ /* 0x0005e20000000800 */
[----:B------:R-:W-:Y:S01]  /*1a8c0*/  F2FP.PACK_AB R75, R164, R128 ;  /* 0x00000080a44b723e */ /* 0x000fe200000000ff */
[--C-:B------:R-:W-:Y:S01]  /*1a8d0*/  HSET2.LE.AND R80, R79, R252.reuse, PT ;  /* 0x000000fc4f507233 */ /* 0x100fe20003803000 */
[----:B------:R-:W-:Y:S01]  /*1a8e0*/  LOP3.LUT R91, R91, R74, RZ, 0xc0, !PT ;  /* 0x0000004a5b5b7212 */ /* 0x000fe200078ec0ff */
[--C-:B------:R-:W-:Y:S01]  /*1a8f0*/  HSET2.LE.AND R81, R78, R252.reuse, PT ;  /* 0x000000fc4e517233 */ /* 0x100fe20003803000 */
[----:B------:R-:W-:Y:S01]  /*1a900*/  LOP3.LUT R88, R88, R75, RZ, 0xc0, !PT ;  /* 0x0000004b58587212 */ /* 0x000fe200078ec0ff */
[--C-:B------:R-:W-:Y:S01]  /*1a910*/  FFMA.FTZ R78, R243, c[0x0][0x23c], -R148.reuse ;  /* 0x00008f00f34e7a23 */ /* 0x100fe20000010894 */
[----:B------:R-:W-:Y:S01]  /*1a920*/  F2FP.PACK_AB R74, R134, R135 ;  /* 0x00000087864a723e */ /* 0x000fe200000000ff */
[----:B---3--:R-:W-:Y:S01]  /*1a930*/  FFMA.FTZ R68, R68, R123, R235 ;  /* 0x0000007b44447223 */ /* 0x008fe200000100eb */
[----:B------:R-:W-:Y:S01]  /*1a940*/  F2FP.PACK_AB R75, R132, R133 ;  /* 0x00000085844b723e */ /* 0x000fe200000000ff */
[----:B------:R3:W-:Y:S01]  /*1a950*/  MUFU.EX2 R156, R78 ;  /* 0x0000004e009c7308 */ /* 0x0007e20000000800 */
[----:B------:R-:W-:Y:S01]  /*1a960*/  LOP3.LUT R80, R80, R74, RZ, 0xc0, !PT ;  /* 0x0000004a50507212 */ /* 0x000fe200078ec0ff */
[----:B----4-:R-:W-:Y:S01]  /*1a970*/  FFMA.FTZ R0, R0, R118, R231 ;  /* 0x0000007600007223 */ /* 0x010fe200000100e7 */
[----:B------:R-:W-:Y:S02]  /*1a980*/  F2FP.PACK_AB R74, R159, R170 ;  /* 0x000000aa9f4a723e */ /* 0x000fe400000000ff */
[----:B------:R-:W-:Y:S01]  /*1a990*/  LOP3.LUT R81, R81, R75, RZ, 0xc0, !PT ;  /* 0x0000004b51517212 */ /* 0x000fe200078ec0ff */
[----:B------:R-:W-:Y:S01]  /*1a9a0*/  FFMA.FTZ R75, R242, c[0x0][0x23c], -R148 ;  /* 0x00008f00f24b7a23 */ /* 0x000fe20000010894 */
[----:B------:R-:W-:Y:S01]  /*1a9b0*/  LOP3.LUT R83, R83, R74, RZ, 0xc0, !PT ;  /* 0x0000004a53537212 */ /* 0x000fe200078ec0ff */
[----:B------:R-:W-:Y:S01]  /*1a9c0*/  FADD.FTZ R0, R116, R0 ;  /* 0x0000000074007221 */ /* 0x000fe20000010000 */
[----:B------:R-:W-:Y:S01]  /*1a9d0*/  LOP3.LUT R74, R105, UR8, R108, 0x96, !PT ;  /* 0x00000008694a7c12 */ /* 0x000fe2000f8e966c */
[----:B------:R4:W-:Y:S01]  /*1a9e0*/  MUFU.EX2 R155, R75 ;  /* 0x0000004b009b7308 */ /* 0x0009e20000000800 */
[----:B--2---:R-:W-:Y:S04]  /*1a9f0*/  F2FP.PACK_AB R2, R183, R167 ;  /* 0x000000a7b702723e */ /* 0x004fe800000000ff */
[----:B------:R-:W-:Y:S01]  /*1aa00*/  LOP3.LUT R90, R90, R2, RZ, 0xc0, !PT ;  /* 0x000000025a5a7212 */ /* 0x000fe200078ec0ff */
[--C-:B------:R-:W-:Y:S04]  /*1aa10*/  FFMA.FTZ R2, R245, c[0x0][0x23c], -R77.reuse ;  /* 0x00008f00f5027a23 */ /* 0x100fe8000001084d */
[----:B------:R2:W5:Y:S01]  /*1aa20*/  MUFU.EX2 R157, R2 ;  /* 0x00000002009d7308 */ /* 0x0005620000000800 */
[----:B---3--:R-:W-:Y:S02]  /*1aa30*/  LOP3.LUT R78, R115, UR8, R110, 0x96, !PT ;  /* 0x00000008734e7c12 */ /* 0x008fe4000f8e966e */
[----:B------:R-:W-:Y:S03]  /*1aa40*/  LDSM.16.MT88.4 R108, [R188+0x7800] ;  /* 0x00780000bc6c783b */ /* 0x000fe60000004200 */
[----:B------:R-:W-:Y:S04]  /*1aa50*/  IMAD.WIDE.U32 R78, R78, -0x2daee0ad, RZ ;  /* 0xd2511f534e4e7825 */ /* 0x000fe800078e00ff */
[----:B----4-:R-:W-:Y:S01]  /*1aa60*/  IMAD.WIDE.U32 R74, R74, -0x2daee0ad, RZ ;  /* 0xd2511f534a4a7825 */ /* 0x010fe200078e00ff */
        /* <DEDUP_REMOVED lines=9> */
[----:B------:R2:W-:Y:S01]  /*1ab00*/  MUFU.EX2 R154, R77 ;  /* 0x0000004d009a7308 */ /* 0x0005e20000000800 */
[-C--:B------:R-:W-:Y:S01]  /*1ab10*/  HMMA.16816.F32 R12, R80, R98.reuse, R12 ;  /* 0x00000062500c723c */ /* 0x080fe2000000180c */
[--C-:B------:R-:W-:Y:S03]  /*1ab20*/  SHF.R.U32.HI R97, RZ, 0x18, R74.reuse ;  /* 0x00000018ff617819 */ /* 0x100fe6000001164a */
[----:B------:R-:W-:Y:S04]  /*1ab30*/  SHF.R.U32.HI R96, RZ, 0x10, R74 ;  /* 0x00000010ff607819 */ /* 0x000fe8000001164a */
[C---:B------:R-:W-:Y:S01]  /*1ab40*/  HMMA.16816.F32 R16, R88.reuse, R98, R16 ;  /* 0x000000625810723c */ /* 0x040fe20000001810 */
[--C-:B-1----:R-:W-:Y:S03]  /*1ab50*/  FFMA.FTZ R2, R247, c[0x0][0x23c], -R148.reuse ;  /* 0x00008f00f7027a23 */ /* 0x102fe60000010894 */
[----:B------:R-:W-:Y:S04]  /*1ab60*/  FFMA.FTZ R148, R246, c[0x0][0x23c], -R148 ;  /* 0x00008f00f6947a23 */ /* 0x000fe80000010894 */
[-C--:B------:R-:W-:Y:S01]  /*1ab70*/  HMMA.16816.F32 R20, R88, R92.reuse, R20 ;  /* 0x0000005c5814723c */ /* 0x080fe20000001814 */
[----:B------:R1:W-:Y:S03]  /*1ab80*/  MUFU.EX2 R153, R2 ;  /* 0x0000000200997308 */ /* 0x0003e60000000800 */
[----:B------:R-:W-:Y:S02]  /*1ab90*/  LOP3.LUT R98, R74, 0xff, RZ, 0xc0, !PT ;  /* 0x000000ff4a627812 */ /* 0x000fe400078ec0ff */
[----:B------:R-:W-:Y:S01]  /*1aba0*/  LOP3.LUT R99, R78, 0xff, RZ, 0xc0, !PT ;  /* 0x000000ff4e637812 */ /* 0x000fe200078ec0ff */
[----:B--2---:R-:W-:Y:S01]  /*1abb0*/  FFMA.FTZ R77, R220, c[0x0][0x23c], -R150 ;  /* 0x00008f00dc4d7a23 */ /* 0x004fe20000010896 */
[C---:B------:R-:W-:Y:S03]  /*1abc0*/  HMMA.16816.F32 R24, R80.reuse, R92, R24 ;  /* 0x0000005c5018723c */ /* 0x040fe60000001818 */
[----:B------:R-:W2:Y:S05]  /*1abd0*/  MUFU.EX2 R152, R148 ;  /* 0x0000009400987308 */ /* 0x000eaa0000000800 */
[-C--:B------:R-:W-:Y:S05]  /*1abe0*/  HMMA.16816.F32 R28, R80, R94.reuse, R28 ;  /* 0x0000005e501c723c */ /* 0x080fea000000181c */
[----:B------:R3:W-:Y:S03]  /*1abf0*/  MUFU.EX2 R147, R77 ;  /* 0x0000004d00937308 */ /* 0x0007e60000000800 */
[C---:B------:R-:W-:Y:S01]  /*1ac00*/  HMMA.16816.F32 R32, R88.reuse, R94, R32 ;  /* 0x0000005e5820723c */ /* 0x040fe20000001820 */
[----:B-1----:R-:W-:Y:S01]  /*1ac10*/  FFMA.FTZ R2, R232, c[0x0][0x23c], -R149 ;  /* 0x00008f00e8027a23 */ /* 0x002fe20000010895 */
[----:B------:R-:W1:Y:S05]  /*1ac20*/  LDSM.16.MT88.4 R92, [R187+0x7000] ;  /* 0x00700000bb5c783b */ /* 0x000e6a0000004200 */
[----:B------:R4:W-:Y:S01]  /*1ac30*/  MUFU.EX2 R151, R2 ;  /* 0x0000000200977308 */ /* 0x0009e20000000800 */
[-C--:B------:R-:W-:Y:S08]  /*1ac40*/  HMMA.16816.F32 R36, R88, R84.reuse, R36 ;  /* 0x000000545824723c */ /* 0x080ff00000001824 */
[C---:B------:R-:W-:Y:S01]  /*1ac50*/  HMMA.16816.F32 R40, R80.reuse, R84, R40 ;  /* 0x000000545028723c */ /* 0x040fe20000001828 */
[----:B---3--:R-:W-:Y:S03]  /*1ac60*/  LOP3.LUT R77, R74, 0xffff, RZ, 0xc0, !PT ;  /* 0x0000ffff4a4d7812 */ /* 0x008fe600078ec0ff */
[----:B------:R-:W-:Y:S04]  /*1ac70*/  LOP3.LUT R74, R79, UR18, R112, 0x96, !PT ;  /* 0x000000124f4a7c12 */ /* 0x000fe8000f8e9670 */
[-C--:B------:R-:W-:Y:S01]  /*1ac80*/  HMMA.16816.F32 R44, R80, R86.reuse, R44 ;  /* 0x00000056502c723c */ /* 0x080fe2000000182c */
[----:B------:R-:W-:Y:S03]  /*1ac90*/  LOP3.LUT R84, R78, 0xffff, RZ, 0xc0, !PT ;  /* 0x0000ffff4e547812 */ /* 0x000fe600078ec0ff */
[----:B------:R-:W-:Y:S02]  /*1aca0*/  SHF.R.U32.HI R79, RZ, 0x8, R77 ;  /* 0x00000008ff4f7819 */ /* 0x000fe4000001164d */
[----:B------:R-:W-:Y:S01]  /*1acb0*/  LOP3.LUT R77, R96, 0xff, RZ, 0xc0, !PT ;  /* 0x000000ff604d7812 */ /* 0x000fe200078ec0ff */
[----:B----4-:R-:W-:Y:S01]  /*1acc0*/  FFMA.FTZ R2, R230, c[0x0][0x23c], -R149 ;  /* 0x00008f00e6027a23 */ /* 0x010fe20000010895 */
[C---:B------:R-:W-:Y:S01]  /*1acd0*/  HMMA.16816.F32 R48, R88.reuse, R86, R48 ;  /* 0x000000565830723c */ /* 0x040fe20000001830 */
[--C-:B------:R-:W-:Y:S02]  /*1ace0*/  SHF.R.U32.HI R96, RZ, 0x18, R78.reuse ;  /* 0x00000018ff607819 */ /* 0x100fe4000001164e */
[----:B------:R3:W4:Y:S01]  /*1acf0*/  MUFU.EX2 R148, R2 ;  /* 0x0000000200947308 */ /* 0x0007220000000800 */
[----:B------:R-:W-:Y:S02]  /*1ad00*/  PRMT R143, R77, 0x5410, R97 ;  /* 0x000054104d8f7816 */ /* 0x000fe40000000061 */
[----:B------:R-:W-:Y:S02]  /*1ad10*/  SHF.R.U32.HI R85, RZ, 0x10, R78 ;  /* 0x00000010ff557819 */ /* 0x000fe4000001164e */
[----:B------:R-:W-:Y:S01]  /*1ad20*/  PRMT R142, R98, 0x5410, R79 ;  /* 0x00005410628e7816 */ /* 0x000fe2000000004f */
[--C-:B------:R-:W-:Y:S01]  /*1ad30*/  HSET2.LE.AND R143, R143, R252.reuse, PT ;  /* 0x000000fc8f8f7233 */ /* 0x100fe20003803000 */
[-C--:B-1----:R-:W-:Y:S02]  /*1ad40*/  HMMA.16816.F32 R52, R88, R92.reuse, R52 ;  /* 0x0000005c5834723c */ /* 0x082fe40000001834 */
[----:B------:R-:W-:Y:S01]  /*1ad50*/  SHF.R.U32.HI R84, RZ, 0x8, R84 ;  /* 0x00000008ff547819 */ /* 0x000fe20000011654 */
[--C-:B------:R-:W-:Y:S01]  /*1ad60*/  HSET2.LE.AND R142, R142, R252.reuse, PT ;  /* 0x000000fc8e8e7233 */ /* 0x100fe20003803000 */
[----:B------:R-:W-:Y:S02]  /*1ad70*/  LOP3.LUT R79, R85, 0xff, RZ, 0xc0, !PT ;  /* 0x000000ff554f7812 */ /* 0x000fe400078ec0ff */
[----:B------:R-:W-:Y:S02]  /*1ad80*/  PRMT R84, R99, 0x5410, R84 ;  /* 0x0000541063547816 */ /* 0x000fe40000000054 */
[C---:B------:R-:W-:Y:S01]  /*1ad90*/  HMMA.16816.F32 R56, R80.reuse, R92, R56 ;  /* 0x0000005c5038723c */ /* 0x040fe20000001838 */
[----:B------:R-:W-:Y:S02]  /*1ada0*/  PRMT R79, R79, 0x5410, R96 ;  /* 0x000054104f4f7816 */ /* 0x000fe40000000060 */
[----:B------:R-:W1:Y:S01]  /*1adb0*/  LDSM.16.MT88.4 R96, [R185+0x7800] ;  /* 0x00780000b960783b */ /* 0x000e620000004200 */
[--C-:B------:R-:W-:Y:S02]  /*1adc0*/  HSET2.LE.AND R138, R84, R252.reuse, PT ;  /* 0x000000fc548a7233 */ /* 0x100fe40003803000 */
[--C-:B------:R-:W-:Y:S02]  /*1add0*/  HSET2.LE.AND R139, R79, R252.reuse, PT ;  /* 0x000000fc4f8b7233 */ /* 0x100fe40003803000 */
[-C--:B------:R-:W-:Y:S01]  /*1ade0*/  HMMA.16816.F32 R60, R80, R94.reuse, R60 ;  /* 0x0000005e503c723c */ /* 0x080fe2000000183c */
[----:B---3--:R-:W-:Y:S03]  /*1adf0*/  LOP3.LUT R2, R75, UR18, R106, 0x96, !PT ;  /* 0x000000124b027c12 */ /* 0x008fe6000f8e966a */
[----:B------:R-:W-:Y:S01]  /*1ae00*/  FFMA.FTZ R75, R223, c[0x0][0x23c], -R150 ;  /* 0x00008f00df4b7a23 */ /* 0x000fe20000010896 */
[--C-:B------:R-:W-:Y:S02]  /*1ae10*/  SHF.R.U32.HI R77, RZ, 0x10, R2.reuse ;  /* 0x00000010ff4d7819 */ /* 0x100fe40000011602 */
[----:B------:R-:W-:Y:S01]  /*1ae20*/  LOP3.LUT R78, R2, 0xff, RZ, 0xc0, !PT ;  /* 0x000000ff024e7812 */ /* 0x000fe200078ec0ff */
[----:B------:R-:W-:Y:S01]  /*1ae30*/  HMMA.16816.F32 R64, R88, R94, R64 ;  /* 0x0000005e5840723c */ /* 0x000fe20000001840 */
[----:B------:R3:W1:Y:S03]  /*1ae40*/  MUFU.EX2 R146, R75 ;  /* 0x0000004b00927308 */ /* 0x0006660000000800 */
[----:B------:R-:W-:Y:S01]  /*1ae50*/  LOP3.LUT R77, R77, 0xff, RZ, 0xc0, !PT ;  /* 0x000000ff4d4d7812 */ /* 0x000fe200078ec0ff */
[--C-:B---3--:R-:W-:Y:S02]  /*1ae60*/  FFMA.FTZ R75, R234, c[0x0][0x23c], -R149.reuse ;  /* 0x00008f00ea4b7a23 */ /* 0x108fe40000010895 */
[----:B------:R-:W-:Y:S04]  /*1ae70*/  FFMA.FTZ R149, R226, c[0x0][0x23c], -R149 ;  /* 0x00008f00e2957a23 */ /* 0x000fe80000010895 */
[----:B------:R3:W-:Y:S10]  /*1ae80*/  MUFU.EX2 R145, R75 ;  /* 0x0000004b00917308 */ /* 0x0007f40000000800 */
[----:B------:R-:W1:Y:S01]  /*1ae90*/  MUFU.EX2 R149, R149 ;  /* 0x0000009500957308 */ /* 0x000e620000000800 */
[----:B---3--:R-:W-:Y:S02]  /*1aea0*/  LOP3.LUT R75, R2, 0xffff, RZ, 0xc0, !PT ;  /* 0x0000ffff024b7812 */ /* 0x008fe400078ec0ff */
[----:B------:R-:W-:Y:S02]  /*1aeb0*/  SHF.R.U32.HI R2, RZ, 0x18, R2 ;  /* 0x00000018ff027819 */ /* 0x000fe40000011602 */
[----:B------:R-:W-:Y:S02]  /*1aec0*/  SHF.R.U32.HI R75, RZ, 0x8, R75 ;  /* 0x00000008ff4b7819 */ /* 0x000fe4000001164b */
[----:B------:R-:W-:Y:S01]  /*1aed0*/  PRMT R141, R77, 0x5410, R2 ;  /* 0x000054104d8d7816 */ /* 0x000fe20000000002 */
[--C-:B------:R-:W-:Y:S01]  /*1aee0*/  FFMA.FTZ R2, R228, c[0x0][0x23c], -R150.reuse ;  /* 0x00008f00e4027a23 */ /* 0x100fe20000010896 */
[----:B------:R-:W-:Y:S01]  /*1aef0*/  PRMT R140, R78, 0x5410, R75 ;  /* 0x000054104e8c7816 */ /* 0x000fe2000000004b */
[----:B------:R-:W-:Y:S01]  /*1af00*/  FFMA.FTZ R150, R76, c[0x0][0x23c], -R150 ;  /* 0x00008f004c967a23 */ /* 0x000fe20000010896 */
[--C-:B------:R-:W-:Y:S01]  /*1af10*/  SHF.R.U32.HI R75, RZ, 0x10, R74.reuse ;  /* 0x00000010ff4b7819 */ /* 0x100fe2000001164a */
[----:B------:R3:W-:Y:S01]  /*1af20*/  MUFU.EX2 R144, R2 ;  /* 0x0000000200907308 */ /* 0x0007e20000000800 */
[C---:B------:R-:W-:Y:S01]  /*1af30*/  LOP3.LUT R78, R74.reuse, 0xff, RZ, 0xc0, !PT ;  /* 0x000000ff4a4e7812 */ /* 0x040fe200078ec0ff */
[--C-:B------:R-:W-:Y:S01]  /*1af40*/  HSET2.LE.AND R140, R140, R252.reuse, PT ;  /* 0x000000fc8c8c7233 */ /* 0x100fe20003803000 */
[----:B------:R-:W-:Y:S01]  /*1af50*/  SHF.R.U32.HI R77, RZ, 0x18, R74 ;  /* 0x00000018ff4d7819 */ /* 0x000fe2000001164a */
[--C-:B------:R-:W-:Y:S06]  /*1af60*/  HSET2.LE.AND R141, R141, R252.reuse, PT ;  /* 0x000000fc8d8d7233 */ /* 0x100fec0003803000 */
[----:B------:R-:W1:Y:S01]  /*1af70*/  MUFU.EX2 R150, R150 ;  /* 0x0000009600967308 */ /* 0x000e620000000800 */
[----:B---3--:R-:W-:Y:S02]  /*1af80*/  LOP3.LUT R2, R74, 0xffff, RZ, 0xc0, !PT ;  /* 0x0000ffff4a027812 */ /* 0x008fe400078ec0ff */
[----:B------:R-:W-:Y:S02]  /*1af90*/  LOP3.LUT R74, R75, 0xff, RZ, 0xc0, !PT ;  /* 0x000000ff4b4a7812 */ /* 0x000fe400078ec0ff */
[----:B------:R-:W-:Y:S02]  /*1afa0*/  SHF.R.U32.HI R76, RZ, 0x8, R2 ;  /* 0x00000008ff4c7819 */ /* 0x000fe40000011602 */
[----:B-----5:R-:W-:Y:S02]  /*1afb0*/  F2FP.PACK_AB R2, R157, R158 ;  /* 0x0000009e9d02723e */ /* 0x020fe400000000ff */
[----:B--2---:R-:W-:Y:S02]  /*1afc0*/  F2FP.PACK_AB R75, R152, R153 ;  /* 0x00000099984b723e */ /* 0x004fe400000000ff */
[----:B------:R-:W-:Y:S02]  /*1afd0*/  LOP3.LUT R142, R142, R2, RZ, 0xc0, !PT ;  /* 0x000000028e8e7212 */ /* 0x000fe400078ec0ff */
[----:B------:R-:W-:Y:S02]  /*1afe0*/  F2FP.PACK_AB R2, R155, R156 ;  /* 0x0000009c9b02723e */ /* 0x000fe400000000ff */
[----:B------:R-:W-:Y:S02]  /*1aff0*/  PRMT R77, R74, 0x5410, R77 ;  /* 0x000054104a4d7816 */ /* 0x000fe4000000004d */
[----:B------:R-:W-:Y:S02]  /*1b000*/  F2FP.PACK_AB R74, R154, R169 ;  /* 0x000000a99a4a723e */ /* 0x000fe400000000ff */
[----:B------:R-:W-:Y:S01]  /*1b010*/  PRMT R76, R78, 0x5410, R76 ;  /* 0x000054104e4c7816 */ /* 0x000fe2000000004c */
[--C-:B------:R-:W-:Y:S01]  /*1b020*/  HSET2.LE.AND R137, R77, R252.reuse, PT ;  /* 0x000000fc4d897233 */ /* 0x100fe20003803000 */
[----:B------:R-:W-:Y:S02]  /*1b030*/  LOP3.LUT R143, R143, R2, RZ, 0xc0, !PT ;  /* 0x000000028f8f7212 */ /* 0x000fe400078ec0ff */
[----:B------:R-:W-:Y:S01]  /*1b040*/  LOP3.LUT R140, R140, R74, RZ, 0xc0, !PT ;  /* 0x0000004a8c8c7212 */ /* 0x000fe200078ec0ff */
[----:B------:R-:W-:Y:S01]  /*1b050*/  HSET2.LE.AND R136, R76, R252, PT ;  /* 0x000000fc4c887233 */ /* 0x000fe20003803000 */
[----:B------:R-:W-:Y:S02]  /*1b060*/  LOP3.LUT R141, R141, R75, RZ, 0xc0, !PT ;  /* 0x0000004b8d8d7212 */ /* 0x000fe400078ec0ff */
[----:B----4-:R-:W-:Y:S02]  /*1b070*/  F2FP.PACK_AB R76, R148, R151 ;  /* 0x00000097944c723e */ /* 0x010fe400000000ff */
[----:B-1----:R-:W-:Y:S02]  /*1b080*/  F2FP.PACK_AB R2, R146, R147 ;  /* 0x000000939202723e */ /* 0x002fe400000000ff */
[----:B------:R-:W-:Y:S01]  /*1b090*/  F2FP.PACK_AB R74, R149, R145 ;  /* 0x00000091954a723e */ /* 0x000fe200000000ff */
[-C--:B------:R-:W-:Y:S01]  /*1b0a0*/  HMMA.16816.F32 R80, R140, R96.reuse, R4 ;  /* 0x000000608c50723c */ /* 0x080fe20000001804 */
[----:B------:R-:W-:Y:S01]  /*1b0b0*/  F2FP.PACK_AB R75, R150, R144 ;  /* 0x00000090964b723e */ /* 0x000fe200000000ff */
[----:B------:R-:W1:Y:S01]  /*1b0c0*/  LDSM.16.MT88.4 R4, [R187+0x7800] ;  /* 0x00780000bb04783b */ /* 0x000e620000004200 */
[----:B------:R-:W-:Y:S02]  /*1b0d0*/  LOP3.LUT R136, R136, R76, RZ, 0xc0, !PT ;  /* 0x0000004c88887212 */ /* 0x000fe400078ec0ff */
[----:B------:R-:W-:Y:S01]  /*1b0e0*/  LOP3.LUT R137, R137, R2, RZ, 0xc0, !PT ;  /* 0x0000000289897212 */ /* 0x000fe200078ec0ff */
[----:B------:R-:W-:Y:S01]  /*1b0f0*/  FFMA.FTZ R2, R3, R119, R233 ;  /* 0x0000007703027223 */ /* 0x000fe200000100e9 */
[----:B------:R-:W-:Y:S01]  /*1b100*/  LOP3.LUT R138, R138, R74, RZ, 0xc0, !PT ;  /* 0x0000004a8a8a7212 */ /* 0x000fe200078ec0ff */
[----:B------:R-:W-:Y:S01]  /*1b110*/  FADD.FTZ R3, R236, R68 ;  /* 0x00000044ec037221 */ /* 0x000fe20000010000 */
[----:B------:R-:W-:Y:S03]  /*1b120*/  LOP3.LUT R139, R139, R75, RZ, 0xc0, !PT ;  /* 0x0000004b8b8b7212 */ /* 0x000fe600078ec0ff */
[----:B------:R-:W-:Y:S02]  /*1b130*/  FADD.FTZ R2, R117, R2 ;  /* 0x0000000275027221 */ /* 0x000fe40000010000 */
[----:B------:R-:W-:Y:S02]  /*1b140*/  IMAD.MOV.U32 R75, RZ, RZ, R70 ;  /* 0x000000ffff4b7224 */ /* 0x000fe400078e0046 */
[C---:B------:R-:W-:Y:S01]  /*1b150*/  HMMA.16816.F32 R84, R136.reuse, R96, R8 ;  /* 0x000000608854723c */ /* 0x040fe20000001808 */
[----:B------:R-:W-:Y:S02]  /*1b160*/  IMAD.MOV.U32 R68, RZ, RZ, R72 ;  /* 0x000000ffff447224 */ /* 0x000fe400078e0048 */
[----:B------:R-:W-:Y:S04]  /*1b170*/  IMAD.MOV.U32 R74, RZ, RZ, R71 ;  /* 0x000000ffff4a7224 */ /* 0x000fe800078e0047 */
        /* <DEDUP_REMOVED lines=77> */
.L_x_1755:
[----:B-1----:R-:W2:Y:S04]  /*1b650*/  LDL.LU R5, [R1+0x30] ;  /* 0x0000300001057983 */ /* 0x002ea80000300800 */
[----:B------:R-:W1:Y:S01]  /*1b660*/  S2R R53, SR_TID.X ;  /* 0x0000000000357919 */ /* 0x000e620000002100 */
[----:B------:R-:W3:Y:S01]  /*1b670*/  S2UR UR7, SR_CTAID.Y ;  /* 0x00000000000779c3 */ /* 0x000ee20000002600 */
[----:B------:R-:W-:-:S02]  /*1b680*/  UISETP.NE.AND UP4, UPT, UR26, -0x1, UPT ;  /* 0xffffffff1a00788c */ /* 0x000fc4000bf85270 */
[----:B------:R-:W4:Y:S01]  /*1b690*/  LDL.LU R2, [R1+0x34] ;  /* 0x0000340001027983 */ /* 0x000f220000300800 */
[----:B------:R-:W-:-:S03]  /*1b6a0*/  ULDC.64 UR4, c[0x0][0x1e8] ;  /* 0x00007a0000047ab9 */ /* 0x000fc60000000a00 */
[----:B------:R-:W5:Y:S04]  /*1b6b0*/  LDL.LU R6, [R1+0x38] ;  /* 0x0000380001067983 */ /* 0x000f680000300800 */
[----:B------:R-:W5:Y:S01]  /*1b6c0*/  LDL.LU R8, [R1+0x3c] ;  /* 0x00003c0001087983 */ /* 0x000f620000300800 */
[----:B------:R-:W-:Y:S01]  /*1b6d0*/  ULDC.U8 UR11, c[0x0][0x329] ;  /* 0x0000ca40000b7ab9 */ /* 0x000fe20000000000 */
[----:B------:R-:W-:Y:S01]  /*1b6e0*/  BSSY B0, `(.L_x_1759) ;  /* 0x000012b000007945 */ /* 0x000fe20003800000 */
[----:B------:R-:W-:Y:S02]  /*1b6f0*/  UISETP.NE.AND UP3, UPT, UR11, URZ, UPT ;  /* 0x0000003f0b00728c */ /* 0x000fe4000bf65270 */
[----:B------:R-:W-:Y:S02]  /*1b700*/  ULDC.U8 UR10, c[0x0][0x328] ;  /* 0x0000ca00000a7ab9 */ /* 0x000fe40000000000 */
[----:B------:R-:W-:-:S02]  /*1b710*/  @UP4 UIMAD.WIDE.U32 UR14, UR26, UR4, URZ ;  /* 0x000000041a0e42a5 */ /* 0x000fc4000f8e003f */
[----:B------:R-:W-:Y:S02]  /*1b720*/  UISETP.NE.AND UP2, UPT, UR10, URZ, UPT ;  /* 0x0000003f0a00728c */ /* 0x000fe4000bf45270 */
[----:B------:R-:W-:Y:S01]  /*1b730*/  @UP4 UIMAD UR8, UR26, UR5, UR15 ;  /* 0x000000051a0842a4 */ /* 0x000fe2000f8e020f */
[----:B-1----:R-:W-:Y:S01]  /*1b740*/  SHF.R.S32.HI R52, RZ, 0x1f, R53 ;  /* 0x0000001fff347819 */ /* 0x002fe20000011435 */
[----:B---3--:R-:W-:Y:S02]  /*1b750*/  @!UP4 USHF.R.S32.HI UR12, URZ, 0x1f, UR7 ;  /* 0x0000001f3f0cc899 */ /* 0x008fe40008011407 */
[----:B------:R-:W-:Y:S01]  /*1b760*/  @!UP3 UISETP.NE.AND UP1, UPT, UR10, URZ, UPT ;  /* 0x0000003f0a00b28c */ /* 0x000fe2000bf25270 */
[----:B------:R-:W1:Y:S01]  /*1b770*/  S2UR UR10, SR_CTAID.X ;  /* 0x00000000000a79c3 */ /* 0x000e620000002500 */
[----:B------:R-:W-:Y:S02]  /*1b780*/  ULDC.64 UR4, c[0x0][0x1e0] ;  /* 0x0000780000047ab9 */ /* 0x000fe40000000a00 */
[----:B------:R-:W-:-:S02]  /*1b790*/  UISETP.EQ.AND UP2, UPT, UR11, URZ, UP2 ;  /* 0x0000003f0b00728c */ /* 0x000fc40009742270 */
[----:B------:R-:W-:Y:S02]  /*1b7a0*/  @!UP4 UIMAD UR12, UR12, UR4, URZ ;  /* 0x000000040c0cc2a4 */ /* 0x000fe4000f8e023f */
[----:B------:R-:W-:Y:S01]  /*1b7b0*/  ULDC UR9, c[0x0][0x214] ;  /* 0x0000850000097ab9 */ /* 0x000fe20000000800 */
[----:B------:R-:W3:Y:S01]  /*1b7c0*/  S2UR UR11, SR_CTAID.Z ;  /* 0x00000000000b79c3 */ /* 0x000ee20000002700 */
[----:B------:R-:W-:Y:S02]  /*1b7d0*/  @!UP4 UIMAD UR12, UR7, UR5, UR12 ;  /* 0x00000005070cc2a4 */ /* 0x000fe4000f8e020c */
[----:B------:R-:W-:Y:S02]  /*1b7e0*/  @UP3 ULDC UR15, c[0x0][0x210] ;  /* 0x00008400000f3ab9 */ /* 0x000fe40000000800 */
[----:B------:R-:W-:Y:S02]  /*1b7f0*/  ULDC UR5, c[0x0][0x234] ;  /* 0x00008d0000057ab9 */ /* 0x000fe40000000800 */
[----:B------:R-:W-:-:S02]  /*1b800*/  @UP3 UIMAD UR15, UR15, UR9, URZ ;  /* 0x000000090f0f32a4 */ /* 0x000fc4000f8e023f */
[----:B------:R-:W-:Y:S02]  /*1b810*/  UISETP.NE.OR UP0, UPT, UR26, -0x1, !UP2 ;  /* 0xffffffff1a00788c */ /* 0x000fe4000d705670 */
[----:B------:R-:W-:Y:S02]  /*1b820*/  @!UP3 USEL UR15, UR9, UR5, !UP1 ;  /* 0x00000005090fb287 */ /* 0x000fe4000c800000 */
[----:B------:R-:W-:Y:S02]  /*1b830*/  @!UP4 UIMAD.WIDE.U32 UR18, UR7, UR4, URZ ;  /* 0x000000040712c2a5 */ /* 0x000fe4000f8e003f */
[----:B------:R-:W-:Y:S02]  /*1b840*/  @UP3 UMOV UR13, 0x1 ;  /* 0x00000001000d3882 */ /* 0x000fe40000000000 */
[----:B------:R-:W-:Y:S02]  /*1b850*/  ULDC UR4, c[0x0][0x1c0] ;  /* 0x0000700000047ab9 */ /* 0x000fe40000000800 */
[----:B------:R-:W-:-:S02]  /*1b860*/  @!UP3 UIMAD UR13, UR15, UR4, URZ ;  /* 0x000000040f0db2a4 */ /* 0x000fc4000f8e023f */
[----:B------:R-:W-:Y:S02]  /*1b870*/  @UP3 ULDC UR16, c[0x0][0x210] ;  /* 0x0000840000103ab9 */ /* 0x000fe40000000800 */
[----:B------:R-:W-:Y:S02]  /*1b880*/  UIMAD UR4, UR7, UR13, URZ ;  /* 0x0000000d070472a4 */ /* 0x000fe4000f8e023f */
[----:B------:R-:W-:Y:S02]  /*1b890*/  @!UP3 UMOV UR16, 0x1 ;  /* 0x000000010010b882 */ /* 0x000fe40000000000 */
[----:B------:R-:W-:Y:S02]  /*1b8a0*/  @!UP0 UIMAD UR26, UR7, UR9, URZ ;  /* 0x00000009071a82a4 */ /* 0x000fe4000f8e023f */
[----:B-1----:R-:W-:Y:S02]  /*1b8b0*/  UIMAD UR10, UR10, UR16, URZ ;  /* 0x000000100a0a72a4 */ /* 0x002fe4000f8e023f */
[----:B------:R-:W-:-:S02]  /*1b8c0*/  USEL UR4, UR4, URZ, !UP2 ;  /* 0x0000003f04047287 */ /* 0x000fc4000d000000 */
[----:B------:R-:W-:Y:S02]  /*1b8d0*/  USHF.L.U32 UR10, UR10, 0x7, URZ ;  /* 0x000000070a0a7899 */ /* 0x000fe4000800063f */
[----:B---3--:R-:W-:Y:S02]  /*1b8e0*/  UIMAD UR15, UR11, UR15, UR4 ;  /* 0x0000000f0b0f72a4 */ /* 0x008fe4000f8e0204 */
[----:B------:R-:W-:Y:S02]  /*1b8f0*/  @!UP2 UMOV UR20, URZ ;  /* 0x0000003f0014ac82 */ /* 0x000fe40008000000 */
[----:B------:R-:W-:Y:S02]  /*1b900*/  @UP2 UMOV UR20, UR26 ;  /* 0x0000001a00142c82 */ /* 0x000fe40008000000 */
[----:B------:R-:W-:Y:S02]  /*1b910*/  @!UP2 UMOV UR21, URZ ;  /* 0x0000003f0015ac82 */ /* 0x000fe40008000000 */
[----:B------:R-:W-:-:S02]  /*1b920*/  USHF.R.S32.HI UR4, URZ, 0x1f, UR10 ;  /* 0x0000001f3f047899 */ /* 0x000fc4000801140a */
[----:B------:R-:W-:Y:S02]  /*1b930*/  @UP2 USHF.R.S32.HI UR21, URZ, 0x1f, UR26 ;  /* 0x0000001f3f152899 */ /* 0x000fe4000801141a */
[----:B------:R-:W-:Y:S02]  /*1b940*/  USHF.R.S32.HI UR5, URZ, 0x1f, UR15 ;  /* 0x0000001f3f057899 */ /* 0x000fe4000801140f */
[----:B------:R-:W-:Y:S02]  /*1b950*/  UIADD3 UR10, UP1, UP0, UR10, UR20, UR15 ;  /* 0x000000140a0a7290 */ /* 0x000fe4000f83e00f */
[----:B------:R-:W-:Y:S02]  /*1b960*/  @!UP4 UIADD3 UR8, UR19, UR12, URZ ;  /* 0x0000000c1308c290 */ /* 0x000fe4000fffe03f */
[----:B------:R-:W-:Y:S02]  /*1b970*/  UIADD3.X UR4, UR4, UR21, UR5, UP1, UP0 ;  /* 0x0000001504047290 */ /* 0x000fe40008fe0405 */
[----:B------:R-:W-:Y:S01]  /*1b980*/  @!UP4 UMOV UR14, UR18 ;  /* 0x00000012000ecc82 */ /* 0x000fe20008000000 */
[----:B--2---:R-:W1:Y:S04]  /*1b990*/  SHFL.BFLY PT, R0, R5, 0x2, 0x1f ;  /* 0x0c401f0005007f89 */ /* 0x004e6800000e0000 */
[----:B----4-:R-:W2:Y:S04]  /*1b9a0*/  SHFL.BFLY PT, R4, R2, 0x2, 0x1f ;  /* 0x0c401f0002047f89 */ /* 0x010ea800000e0000 */
[----:B-----5:R-:W3:Y:S01]  /*1b9b0*/  SHFL.BFLY PT, R3, R6, 0x2, 0x1f ;  /* 0x0c401f0006037f89 */ /* 0x020ee200000e0000 */
[----:B-1----:R-:W-:-:S05]  /*1b9c0*/  FADD.FTZ R0, R0, R5 ;  /* 0x0000000500007221 */ /* 0x002fca0000010000 */
[----:B------:R-:W1:Y:S01]  /*1b9d0*/  SHFL.BFLY PT, R7, R0, 0x1, 0x1f ;  /* 0x0c201f0000077f89 */ /* 0x000e6200000e0000 */
[----:B--2---:R-:W-:-:S03]  /*1b9e0*/  FADD.FTZ R4, R4, R2 ;  /* 0x0000000204047221 */ /* 0x004fc60000010000 */
[----:B------:R-:W2:Y:S01]  /*1b9f0*/  SHFL.BFLY PT, R2, R8, 0x2, 0x1f ;  /* 0x0c401f0008027f89 */ /* 0x000ea200000e0000 */
[----:B---3--:R-:W-:-:S03]  /*1ba00*/  FADD.FTZ R3, R3, R6 ;  /* 0x0000000603037221 */ /* 0x008fc60000010000 */
[----:B------:R-:W3:Y:S04]  /*1ba10*/  SHFL.BFLY PT, R5, R4, 0x1, 0x1f ;  /* 0x0c201f0004057f89 */ /* 0x000ee800000e0000 */
[----:B------:R-:W4:Y:S01]  /*1ba20*/  SHFL.BFLY PT, R6, R3, 0x1, 0x1f ;  /* 0x0c201f0003067f89 */ /* 0x000f2200000e0000 */
[----:B-1----:R-:W-:Y:S02]  /*1ba30*/  FADD.FTZ R37, R0, R7 ;  /* 0x0000000700257221 */ /* 0x002fe40000010000 */
[----:B--2---:R-:W-:-:S03]  /*1ba40*/  FADD.FTZ R2, R2, R8 ;  /* 0x0000000802027221 */ /* 0x004fc60000010000 */
[----:B------:R-:W-:Y:S01]  /*1ba50*/  FSETP.NE.FTZ.AND P5, PT, R37, RZ, PT ;  /* 0x000000ff2500720b */ /* 0x000fe20003fb5000 */
[----:B---3--:R-:W-:Y:S01]  /*1ba60*/  FADD.FTZ R36, R4, R5 ;  /* 0x0000000504247221 */ /* 0x008fe20000010000 */
[----:B------:R-:W1:Y:S01]  /*1ba70*/  SHFL.BFLY PT, R7, R2, 0x1, 0x1f ;  /* 0x0c201f0002077f89 */ /* 0x000e6200000e0000 */
[CC--:B------:R-:W-:Y:S01]  /*1ba80*/  LEA.HI R4, R52.reuse, R53.reuse, RZ, 0x2 ;  /* 0x0000003534047211 */ /* 0x0c0fe200078f10ff */
[----:B----4-:R-:W-:Y:S01]  /*1ba90*/  FADD.FTZ R39, R3, R6 ;  /* 0x0000000603277221 */ /* 0x010fe20000010000 */
[----:B------:R-:W-:Y:S02]  /*1baa0*/  LEA.HI R52, R52, R53, RZ, 0x5 ;  /* 0x0000003534347211 */ /* 0x000fe400078f28ff */
[--C-:B------:R-:W-:Y:S02]  /*1bab0*/  SHF.R.S32.HI R0, RZ, 0x2, R4.reuse ;  /* 0x00000002ff007819 */ /* 0x100fe40000011404 */
[----:B------:R-:W-:Y:S02]  /*1bac0*/  SHF.R.S32.HI R6, RZ, 0x1f, R4 ;  /* 0x0000001fff067819 */ /* 0x000fe40000011404 */
[----:B------:R-:W-:-:S02]  /*1bad0*/  LOP3.LUT R4, R4, 0x3ffffffc, RZ, 0xc0, !PT ;  /* 0x3ffffffc04047812 */ /* 0x000fc400078ec0ff */
[----:B------:R-:W-:Y:S02]  /*1bae0*/  MOV R5, 0x3f800000 ;  /* 0x3f80000000057802 */ /* 0x000fe40000000f00 */
[----:B------:R-:W-:Y:S02]  /*1baf0*/  SHF.R.S32.HI R8, RZ, 0x5, R52 ;  /* 0x00000005ff087819 */ /* 0x000fe40000011434 */
[----:B------:R-:W-:Y:S02]  /*1bb00*/  IADD3 R4, -R4, R53, RZ ;  /* 0x0000003504047210 */ /* 0x000fe40007ffe1ff */
[----:B------:R-:W2:Y:S01]  /*1bb10*/  @P5 MUFU.RCP R5, R37 ;  /* 0x0000002500055308 */ /* 0x000ea20000001000 */
[----:B------:R-:W-:Y:S02]  /*1bb20*/  FSETP.NE.FTZ.AND P3, PT, R39, RZ, PT ;  /* 0x000000ff2700720b */ /* 0x000fe40003f75000 */
[----:B------:R-:W-:Y:S02]  /*1bb30*/  LEA R40, R8, R4, 0x9 ;  /* 0x0000000408287211 */ /* 0x000fe400078e48ff */
[----:B------:R-:W-:Y:S01]  /*1bb40*/  MOV R4, 0x3f800000 ;  /* 0x3f80000000047802 */ /* 0x000fe20000000f00 */
[----:B-1----:R-:W-:Y:S01]  /*1bb50*/  FADD.FTZ R38, R2, R7 ;  /* 0x0000000702267221 */ /* 0x002fe20000010000 */
[----:B------:R-:W-:-:S02]  /*1bb60*/  FSETP.NE.FTZ.AND P4, PT, R36, RZ, PT ;  /* 0x000000ff2400720b */ /* 0x000fc40003f95000 */
[----:B------:R-:W-:Y:S02]  /*1bb70*/  LEA.HI R6, R6, R0, RZ, 0x3 ;  /* 0x0000000006067211 */ /* 0x000fe400078f18ff */
[----:B------:R-:W-:Y:S02]  /*1bb80*/  FSETP.NE.FTZ.AND P0, PT, R38, RZ, PT ;  /* 0x000000ff2600720b */ /* 0x000fe40003f15000 */
[----:B------:R-:W-:Y:S02]  /*1bb90*/  MOV R2, 0x3f800000 ;  /* 0x3f80000000027802 */ /* 0x000fe40000000f00 */
[----:B------:R-:W-:Y:S02]  /*1bba0*/  LOP3.LUT R9, R6, 0xfffffff8, RZ, 0xc0, !PT ;  /* 0xfffffff806097812 */ /* 0x000fe400078ec0ff */
[----:B------:R-:W-:Y:S02]  /*1bbb0*/  MOV R3, 0x3f800000 ;  /* 0x3f80000000037802 */ /* 0x000fe40000000f00 */
[----:B------:R-:W-:Y:S01]  /*1bbc0*/  @P3 MUFU.RCP R2, R39 ;  /* 0x0000002700023308 */ /* 0x000fe20000001000 */
[----:B------:R-:W-:Y:S01]  /*1bbd0*/  IADD3 R9, R0, -R9, RZ ;  /* 0x8000000900097210 */ /* 0x000fe20007ffe0ff */
[----:B--2---:R-:W-:Y:S01]  /*1bbe0*/  FMUL.FTZ R0, R5, c[0x0][0x2dc] ;  /* 0x0000b70005007a20 */ /* 0x004fe20000410000 */
[----:B------:R-:W-:-:S02]  /*1bbf0*/  MOV R5, 0xfffffff0 ;  /* 0xfffffff000057802 */ /* 0x000fc40000000f00 */
[----:B------:R-:W-:Y:S01]  /*1bc00*/  R2P PR, R9, 0x6 ;  /* 0x0000000609007804 */ /* 0x000fe20000000000 */
[C---:B------:R-:W-:Y:S02]  /*1bc10*/  FMUL.FTZ R80, R0.reuse, R80 ;  /* 0x0000005000507220 */ /* 0x040fe40000410000 */
[----:B------:R-:W1:Y:S01]  /*1bc20*/  @P0 MUFU.RCP R4, R38 ;  /* 0x0000002600040308 */ /* 0x000e620000001000 */
[C---:B------:R-:W-:Y:S02]  /*1bc30*/  FMUL.FTZ R8, R0.reuse, R81 ;  /* 0x0000005100087220 */ /* 0x040fe40000410000 */
[C---:B------:R-:W-:Y:S02]  /*1bc40*/  FMUL.FTZ R92, R0.reuse, R92 ;  /* 0x0000005c005c7220 */ /* 0x040fe40000410000 */
[----:B------:R-:W-:Y:S01]  /*1bc50*/  FMUL.FTZ R6, R0, R93 ;  /* 0x0000005d00067220 */ /* 0x000fe20000410000 */
[----:B------:R-:W-:Y:S01]  /*1bc60*/  F2FP.PACK_AB R8, R8, R80 ;  /* 0x000000500808723e */ /* 0x000fe200000000ff */
[C---:B------:R-:W-:Y:S01]  /*1bc70*/  FMUL.FTZ R96, R0.reuse, R96 ;  /* 0x0000006000607220 */ /* 0x040fe20000410000 */
[----:B------:R-:W2:Y:S01]  /*1bc80*/  @P4 MUFU.RCP R3, R36 ;  /* 0x0000002400034308 */ /* 0x000ea20000001000 */
        /* <DEDUP_REMOVED lines=17> */
[----:B-1----:R-:W-:Y:S02]  /*1bda0*/  FMUL.FTZ R0, R4, c[0x0][0x2dc] ;  /* 0x0000b70004007a20 */ /* 0x002fe40000410000 */
[----:B------:R-:W-:Y:S01]  /*1bdb0*/  FMUL.FTZ R2, R2, c[0x0][0x2dc] ;  /* 0x0000b70002027a20 */ /* 0x000fe20000410000 */
[----:B------:R-:W-:Y:S01]  /*1bdc0*/  F2FP.PACK_AB R10, R10, R140 ;  /* 0x0000008c0a0a723e */ /* 0x000fe200000000ff */
[----:B------:R-:W-:-:S02]  /*1bdd0*/  FMUL.FTZ R86, R0, R86 ;  /* 0x0000005600567220 */ /* 0x000fc40000410000 */
[C---:B------:R-:W-:Y:S02]  /*1bde0*/  FMUL.FTZ R87, R0.reuse, R87 ;  /* 0x0000005700577220 */ /* 0x040fe40000410000 */
        /* <DEDUP_REMOVED lines=33> */
[----:B------:R-:W-:Y:S01]  /*1c000*/  FMUL.FTZ R104, R2, R104 ;  /* 0x0000006802687220 */ /* 0x000fe20000410000 */
        /* <DEDUP_REMOVED lines=18> */
[C---:B------:R-:W-:Y:S01]  /*1c130*/  FMUL.FTZ R82, R3.reuse, R82 ;  /* 0x0000005203527220 */ /* 0x040fe20000410000 */
        /* <DEDUP_REMOVED lines=27> */
[----:B------:R-:W-:-:S04]  /*1c2f0*/  F2FP.PACK_AB R24, R24, R130 ;  /* 0x000000821818723e */ /* 0x000fc800000000ff */
        /* <DEDUP_REMOVED lines=25> */
[C---:B---3--:R-:W-:Y:S02]  /*1c490*/  IADD3 R4, R6.reuse, 0x400, R0 ;  /* 0x0000040006047810 */ /* 0x048fe40007ffe000 */
[----:B------:R-:W-:Y:S02]  /*1c4a0*/  MOV R14, 0x7f800000 ;  /* 0x7f800000000e7802 */ /* 0x000fe40000000f00 */
[C---:B------:R-:W-:Y:S02]  /*1c4b0*/  IADD3 R4, R5.reuse, R4, RZ ;  /* 0x0000000405047210 */ /* 0x040fe40007ffe0ff */
[----:B----4-:R-:W-:Y:S02]  /*1c4c0*/  IADD3 R2, R5, R0, RZ ;  /* 0x0000000005027210 */ /* 0x010fe40007ffe0ff */
        /* <DEDUP_REMOVED lines=12> */
[----:B------:R-:W-:Y:S04]  /*1c590*/  STS [R3], R10 ;  /* 0x0000000a03007388 */ /* 0x000fe80000000800 */
[----:B------:R2:W-:Y:S04]  /*1c5a0*/  STS [R4], R9 ;  /* 0x0000000904007388 */ /* 0x0005e80000000800 */
[----:B------:R-:W-:Y:S01]  /*1c5b0*/  STS [R0+0x2000], R22 ;  /* 0x0020001600007388 */ /* 0x000fe20000000800 */
[----:B-1----:R-:W-:-:S03]  /*1c5c0*/  @P3 FMUL.FTZ R2, R2, 0.69314718246459960938 ;  /* 0x3f31721802023820 */ /* 0x002fc60000410000 */
[----:B------:R1:W-:Y:S04]  /*1c5d0*/  STS [R0+0x2400], R21 ;  /* 0x0024001500007388 */ /* 0x0003e80000000800 */
[----:B------:R3:W-:Y:S04]  /*1c5e0*/  STS [R3+0x2000], R20 ;  /* 0x0020001403007388 */ /* 0x0007e80000000800 */
[----:B------:R4:W-:Y:S04]  /*1c5f0*/  STS [R4+0x2000], R19 ;  /* 0x0020001304007388 */ /* 0x0009e80000000800 */
[----:B------:R-:W-:Y:S01]  /*1c600*/  BAR.SYNC.DEFER_BLOCKING 0x0 ;  /* 0x0000000000007b1d */ /* 0x000fe20000010000 */
[----:B--2---:R-:W-:Y:S01]  /*1c610*/  MOV R9, 0x7f800000 ;  /* 0x7f80000000097802 */ /* 0x004fe20000000f00 */
[----:B------:R-:W-:Y:S01]  /*1c620*/  @P3 FFMA.FTZ R9, R71, c[0x0][0x238], R2 ;  /* 0x00008e0047093a23 */ /* 0x000fe20000010002 */
[----:B-1----:R-:W-:-:S04]  /*1c630*/  LOP3.LUT R0, R52, 0xffffffe0, RZ, 0xc0, !PT ;  /* 0xffffffe034007812 */ /* 0x002fc800078ec0ff */
[----:B------:R-:W-:Y:S01]  /*1c640*/  IADD3 R0, -R0, R53, RZ ;  /* 0x0000003500007210 */ /* 0x000fe20007ffe1ff */
[----:B---3--:R-:W1:Y:S03]  /*1c650*/  @P4 MUFU.LG2 R3, R36 ;  /* 0x0000002400034308 */ /* 0x008e660000000c00 */
[----:B------:R-:W-:Y:S01]  /*1c660*/  LOP3.LUT P1, RZ, R0, 0x3, RZ, 0xc0, !PT ;  /* 0x0000000300ff7812 */ /* 0x000fe2000782c0ff */
[----:B----4-:R-:W-:Y:S01]  /*1c670*/  @P5 FMUL.FTZ R4, R5, 0.69314718246459960938 ;  /* 0x3f31721805045820 */ /* 0x010fe20000410000 */
        /* <DEDUP_REMOVED lines=49> */
.L_x_1760:
[----:B------:R-:W-:Y:S05]  /*1c990*/  BSYNC B0 ;  /* 0x0000000000007941 */ /* 0x000fea0003800000 */
.L_x_1759:
[----:B----4-:R-:W4:Y:S04]  /*1c9a0*/  LDL.LU.64 R4, [R1+0x48] ;  /* 0x0000480001047983 */ /* 0x010f280000300a00 */
[----:B------:R-:W3:Y:S04]  /*1c9b0*/  S2R R3, SR_TID.X ;  /* 0x0000000000037919 */ /* 0x000ee80000002100 */
[----:B------:R-:W2:Y:S01]  /*1c9c0*/  S2R R8, SR_CTAID.Z ;  /* 0x0000000000087919 */ /* 0x000ea20000002700 */
[----:B------:R-:W-:-:S02]  /*1c9d0*/  USHF.R.S32.HI UR7, URZ, 0x1f, UR11 ;  /* 0x0000001f3f077899 */ /* 0x000fc4000801140b */
[----:B------:R-:W-:Y:S01]  /*1c9e0*/  ULDC.64 UR4, c[0x0][0x1f0] ;  /* 0x00007c0000047ab9 */ /* 0x000fe20000000a00 */
[----:B------:R1:W5:Y:S01]  /*1c9f0*/  LDL.64 R12, [R1+0x40] ;  /* 0x00004000010c7983 */ /* 0x0003620000100a00 */
[----:B------:R-:W-:Y:S01]  /*1ca00*/  UIMAD UR4, UR7, UR4, URZ ;  /* 0x00000004070472a4 */ /* 0x000fe2000f8e023f */
[----:B------:R-:W-:Y:S03]  /*1ca10*/  BSSY B0, `(.L_x_1761) ;  /* 0x0000014000007945 */ /* 0x000fe60003800000 */
[----:B------:R-:W-:Y:S01]  /*1ca20*/  UIMAD UR4, UR11, UR5, UR4 ;  /* 0x000000050b0472a4 */ /* 0x000fe2000f8e0204 */
[----:B---3--:R-:W-:-:S04]  /*1ca30*/  SHF.R.S32.HI R0, RZ, 0x1f, R3 ;  /* 0x0000001fff007819 */ /* 0x008fc80000011403 */
[----:B------:R-:W-:-:S04]  /*1ca40*/  LEA.HI R0, R0, R3, RZ, 0x3 ;  /* 0x0000000300007211 */ /* 0x000fc800078f18ff */
[----:B------:R-:W-:Y:S02]  /*1ca50*/  SHF.R.S32.HI R10, RZ, 0x3, R0 ;  /* 0x00000003ff0a7819 */ /* 0x000fe40000011400 */
[C---:B----4-:R-:W-:Y:S02]  /*1ca60*/  IADD3 R2, P0, R4.reuse, UR14, RZ ;  /* 0x0000000e04027c10 */ /* 0x050fe4000ff1e0ff */
[----:B------:R-:W-:Y:S02]  /*1ca70*/  ISETP.GE.AND P1, PT, R4, c[0x0][0x220], PT ;  /* 0x0000880004007a0c */ /* 0x000fe40003f26270 */
[----:B------:R-:W-:Y:S02]  /*1ca80*/  IADD3.X R3, R5, UR8, RZ, P0, !PT ;  /* 0x0000000805037c10 */ /* 0x000fe400087fe4ff */
[----:B------:R-:W-:-:S03]  /*1ca90*/  ISETP.GE.OR P0, PT, R10, UR6, P1 ;  /* 0x000000060a007c0c */ /* 0x000fc60008f06670 */
[----:B--2---:R-:W-:-:S05]  /*1caa0*/  IMAD.WIDE.U32 R8, R8, c[0x0][0x1f0], R2 ;  /* 0x00007c0008087a25 */ /* 0x004fca00078e0002 */
        /* <DEDUP_REMOVED lines=10> */
.L_x_1762:
[----:B-1----:R-:W-:Y:S05]  /*1cb50*/  BSYNC B0 ;  /* 0x0000000000007941 */ /* 0x002fea0003800000 */
.L_x_1761:
        /* <DEDUP_REMOVED lines=15> */
.L_x_1764:
[----:B------:R-:W-:Y:S05]  /*1cc50*/  BSYNC B0 ;  /* 0x0000000000007941 */ /* 0x000fea0003800000 */
.L_x_1763:
[----:B------:R-:W-:Y:S01]  /*1cc60*/  IADD3 R0, R10, 0x20, RZ ;  /* 0x000000200a007810 */ /* 0x000fe20007ffe0ff */
[----:B------:R-:W-:Y:S03]  /*1cc70*/  BSSY B0, `(.L_x_1765) ;  /* 0x000000e000007945 */ /* 0x000fe60003800000 */
[----:B------:R-:W-:-:S13]  /*1cc80*/  ISETP.GE.OR P0, PT, R0, UR6, P1 ;  /* 0x0000000600007c0c */ /* 0x000fda0008f06670 */
        /* <DEDUP_REMOVED lines=12> */
.L_x_1766:
[----:B------:R-:W-:Y:S05]  /*1cd50*/  BSYNC B0 ;  /* 0x0000000000007941 */ /* 0x000fea0003800000 */
.L_x_1765:
        /* <DEDUP_REMOVED lines=15> */
.L_x_1768:
[----:B------:R-:W-:Y:S05]  /*1ce50*/  BSYNC B0 ;  /* 0x0000000000007941 */ /* 0x000fea0003800000 */
.L_x_1767:
[----:B------:R-:W2:Y:S01]  /*1ce60*/  LDL.LU R0, [R1+0x74] ;  /* 0x0000740001007983 */ /* 0x000ea20000300800 */
[----:B------:R-:W-:Y:S01]  /*1ce70*/  BSSY B0, `(.L_x_1769) ;  /* 0x000000e000007945 */ /* 0x000fe20003800000 */
[----:B--2---:R-:W-:-:S13]  /*1ce80*/  ISETP.GE.OR P0, PT, R0, UR6, P1 ;  /* 0x0000000600007c0c */ /* 0x004fda0008f06670 */
        /* <DEDUP_REMOVED lines=12> */
.L_x_1770:
[----:B------:R-:W-:Y:S05]  /*1cf50*/  BSYNC B0 ;  /* 0x0000000000007941 */ /* 0x000fea0003800000 */
.L_x_1769:
        /* <DEDUP_REMOVED lines=15> */
.L_x_1772:
[----:B------:R-:W-:Y:S05]  /*1d050*/  BSYNC B0 ;  /* 0x0000000000007941 */ /* 0x000fea0003800000 */
.L_x_1771:
        /* <DEDUP_REMOVED lines=15> */
.L_x_1774:
[----:B------:R-:W-:Y:S05]  /*1d150*/  BSYNC B0 ;  /* 0x0000000000007941 */ /* 0x000fea0003800000 */
.L_x_1773:
[----:B------:R-:W2:Y:S02]  /*1d160*/  LDL.LU R0, [R1+0x68] ;  /* 0x0000680001007983 */ /* 0x000ea40000300800 */
[----:B--2---:R-:W-:-:S13]  /*1d170*/  ISETP.GE.OR P0, PT, R0, UR6, P1 ;  /* 0x0000000600007c0c */ /* 0x004fda0008f06670 */
        /* <DEDUP_REMOVED lines=13> */
.L_x_1775:
        /* <DEDUP_REMOVED lines=11> */
.L_x_2139:


//--------------------- .text._ZN5flash16flash_fwd_kernelI23Flash_fwd_kernel_traitsILi64ELi128ELi64ELi4ELb0ELb0EN7cutlass6half_tE19Flash_kernel_traitsILi64ELi128ELi64ELi4ES3_EELb1ELb0ELb1ELb0ELb0ELb0ELb0ELb1EEEvNS_16Flash_fwd_paramsE --------------------------
	.section	.text._ZN5flash16flash_fwd_kernelI23Flash_fwd_kernel_traitsILi64ELi128ELi64ELi4ELb0ELb0EN7cutlass6half_tE19Flash_kernel_traitsILi64ELi128ELi64ELi4ES3_EELb1ELb0ELb1ELb0ELb0ELb0ELb0ELb1EEEvNS_16Flash_fwd_paramsE,"ax",@progbits
	.sectioninfo	@"SHI_REGISTERS=255"
	.align	128
        .global         _ZN5flash16flash_fwd_kernelI23Flash_fwd_kernel_traitsILi64ELi128ELi64ELi4ELb0ELb0EN7cutlass6half_tE19Flash_kernel_traitsILi64ELi128ELi64ELi4ES3_EELb1ELb0ELb1ELb0ELb0ELb0ELb0ELb1EEEvNS_16Flash_fwd_paramsE
        .type           _ZN5flash16flash_fwd_kernelI23Flash_fwd_kernel_traitsILi64ELi128ELi64ELi4ELb0ELb0EN7cutlass6half_tE19Flash_kernel_traitsILi64ELi128ELi64ELi4ES3_EELb1ELb0ELb1ELb0ELb0ELb0ELb0ELb1EEEvNS_16Flash_fwd_paramsE,@function
        .size           _ZN5flash16flash_fwd_kernelI23Flash_fwd_kernel_traitsILi64ELi128ELi64ELi4ELb0ELb0EN7cutlass6half_tE19Flash_kernel_traitsILi64ELi128ELi64ELi4ES3_EELb1ELb0ELb1ELb0ELb0ELb0ELb0ELb1EEEvNS_16Flash_fwd_paramsE,(.L_x_2140 - _ZN5flash16flash_fwd_kernelI23Flash_fwd_kernel_traitsILi64ELi128ELi64ELi4ELb0ELb0EN7cutlass6half_tE19Flash_kernel_traitsILi64ELi128ELi64ELi4ES3_EELb1ELb0ELb1ELb0ELb0ELb0ELb0ELb1EEEvNS_16Flash_fwd_paramsE)
        .other          _ZN5flash16flash_fwd_kernelI23Flash_fwd_kernel_traitsILi64ELi128ELi64ELi4ELb0ELb0EN7cutlass6half_tE19Flash_kernel_traitsILi64ELi128ELi64ELi4ES3_EELb1ELb0ELb1ELb0ELb0ELb0ELb0ELb1EEEvNS_16Flash_fwd_paramsE,@"STO_CUDA_ENTRY STV_DEFAULT"
_ZN5flash16flash_fwd_kernelI23Flash_fwd_kernel_traitsILi64ELi128ELi64ELi4ELb0ELb0EN7cutlass6half_tE19Flash_kernel_traitsILi64ELi128ELi64ELi4ES3_EELb1ELb0ELb1ELb0ELb0ELb0ELb0ELb1EEEvNS_16Flash_fwd_paramsE:
.text._ZN5flash16flash_fwd_kernelI23Flash_fwd_kernel_traitsILi64ELi128ELi64ELi4ELb0ELb0EN7cutlass6half_tE19Flash_kernel_traitsILi64ELi128ELi64ELi4ES3_EELb1ELb0ELb1ELb0ELb0ELb0ELb0ELb1EEEvNS_16Flash_fwd_paramsE:
        /* <DEDUP_REMOVED lines=10> */
[----:B------:R-:W-:-:S04]  /*00a0*/  IMAD.MOV.U32 R9, RZ, RZ, c[0x0][0x2f8] ;  /* 0x0000be00ff097624 */ /* 0x000fc800078e00ff */
[----:B-1----:R-:W-:Y:S01]  /*00b0*/  @P1 IMAD.MOV.U32 R2, RZ, RZ, R9 ;  /* 0x000000ffff021224 */ /* 0x002fe200078e0009 */
[----:B------:R-:W-:-:S06]  /*00c0*/  @P1 MOV R3, R10 ;  /* 0x0000000a00031202 */ /* 0x000fcc0000000f00 */
[----:B------:R-:W3:Y:S01]  /*00d0*/  @P1 LDG.E.64 R2, [R2.64] ;  /* 0x0000002002021981 */ /* 0x000ee2000c1e1b00 */
[----:B------:R-:W1:Y:S01]  /*00e0*/  LDC.U8 R6, c[0x0][0x312] ;  /* 0x0000c480ff067b82 */ /* 0x000e620000000000 */
[----:B------:R-:W-:Y:S01]  /*00f0*/  ISETP.NE.U32.AND P3, PT, RZ, c[0x0][0x240], PT ;  /* 0x00009000ff007a0c */ /* 0x000fe20003f65070 */
[----:B------:R-:W-:Y:S01]  /*0100*/  IMAD.MOV.U32 R27, RZ, RZ, 0x4 ;  /* 0x00000004ff1b7424 */ /* 0x000fe200078e00ff */
[----:B------:R-:W4:Y:S01]  /*0110*/  S2R R31, SR_CTAID.X ;  /* 0x00000000001f7919 */ /* 0x000f220000002500 */
[----:B------:R-:W-:Y:S01]  /*0120*/  IMAD.MOV.U32 R32, RZ, RZ, -0x1 ;  /* 0xffffffffff207424 */ /* 0x000fe200078e00ff */
[----:B------:R-:W-:Y:S02]  /*0130*/  ISETP.EQ.U32.AND P4, PT, RZ, c[0x0][0x248], PT ;  /* 0x00009200ff007a0c */ /* 0x000fe40003f82070 */
[----:B------:R-:W4:Y:S04]  /*0140*/  S2R R18, SR_CTAID.Y ;  /* 0x0000000000127919 */ /* 0x000f280000002600 */
[----:B------:R-:W4:Y:S04]  /*0150*/  S2R R20, SR_CTAID.Z ;  /* 0x0000000000147919 */ /* 0x000f280000002700 */
[----:B------:R-:W1:Y:S01]  /*0160*/  S2R R26, SR_TID.X ;  /* 0x00000000001a7919 */ /* 0x000e620000002100 */
[----:B----4-:R-:W-:-:S04]  /*0170*/  LOP3.LUT R0, R20, R31, R18, 0xfe, !PT ;  /* 0x0000001f14007212 */ /* 0x010fc800078efe12 */
[----:B-1----:R-:W-:-:S13]  /*0180*/  LOP3.LUT P0, RZ, R0, R26, RZ, 0xfc, !PT ;  /* 0x0000001a00ff7212 */ /* 0x002fda000780fcff */
[----:B------:R-:W-:Y:S01]  /*0190*/  @!P0 MOV R7, c[0x0][0x30c] ;  /* 0x0000c30000078a02 */ /* 0x000fe20000000f00 */
[----:B------:R-:W-:Y:S01]  /*01a0*/  IMAD.MOV.U32 R8, RZ, RZ, RZ ;  /* 0x000000ffff087224 */ /* 0x000fe200078e00ff */
[----:B--2---:R1:W2:Y:S08]  /*01b0*/  @P1 R2UR UR34, R4 ;  /* 0x00000000042213c2 */ /* 0x0042b000000e0000 */
[----:B------:R1:W4:Y:S02]  /*01c0*/  @P1 R2UR UR35, R5 ;  /* 0x00000000052313c2 */ /* 0x00032400000e0000 */
[----:B-1----:R-:W-:Y:S01]  /*01d0*/  IMAD.WIDE R4, R18, R27, c[0x0][0x240] ;  /* 0x0000900012047625 */ /* 0x002fe200078e021b */
[----:B---3--:R-:W-:-:S03]  /*01e0*/  @P1 IADD3 R9, P2, R2, c[0x0][0x300], RZ ;  /* 0x0000c00002091a10 */ /* 0x008fc60007f5e0ff */
[----:B--2---:R-:W-:Y:S02]  /*01f0*/  IMAD.U32 R2, RZ, RZ, UR34 ;  /* 0x00000022ff027e24 */ /* 0x004fe4000f8e00ff */
[----:B------:R-:W-:Y:S01]  /*0200*/  @P1 IMAD.X R10, RZ, RZ, R3, P2 ;  /* 0x000000ffff0a1224 */ /* 0x000fe200010e0603 */
[----:B------:R-:W-:Y:S01]  /*0210*/  ISETP.NE.AND P2, PT, R6, RZ, PT ;  /* 0x000000ff0600720c */ /* 0x000fe20003f45270 */
[----:B------:R-:W-:Y:S01]  /*0220*/  @!P0 IMAD.MOV.U32 R6, RZ, RZ, c[0x0][0x308] ;  /* 0x0000c200ff068624 */ /* 0x000fe200078e00ff */
[----:B------:R-:W-:Y:S01]  /*0230*/  ISETP.NE.AND.EX P1, PT, RZ, c[0x0][0x244], PT, P3 ;  /* 0x00009100ff007a0c */ /* 0x000fe20003f25330 */
[----:B----4-:R-:W-:Y:S01]  /*0240*/  IMAD.U32 R3, RZ, RZ, UR35 ;  /* 0x00000023ff037e24 */ /* 0x010fe2000f8e00ff */
[----:B------:R-:W-:-:S04]  /*0250*/  ISETP.NE.U32.AND P3, PT, RZ, c[0x0][0x250], PT ;  /* 0x00009400ff007a0c */ /* 0x000fc80003f65070 */
[----:B------:R1:W-:Y:S01]  /*0260*/  @!P0 STG.E.64 [R6.64], R2 ;  /* 0x0000000206008986 */ /* 0x0003e2000c101b20 */
[----:B------:R-:W-:Y:S02]  /*0270*/  ISETP.NE.AND.EX P3, PT, RZ, c[0x0][0x254], PT, P3 ;  /* 0x00009500ff007a0c */ /* 0x000fe40003f65330 */
[----:B-1----:R-:W-:Y:S01]  /*0280*/  @!P0 MOV R2, R9 ;  /* 0x0000000900028202 */ /* 0x002fe20000000f00 */
[----:B------:R-:W-:-:S05]  /*0290*/  @!P0 IMAD.MOV.U32 R3, RZ, RZ, R10 ;  /* 0x000000ffff038224 */ /* 0x000fca00078e000a */
[----:B------:R1:W-:Y:S01]  /*02a0*/  @!P0 STG.E.64 [R6.64+0x8], R2 ;  /* 0x0000080206008986 */ /* 0x0003e2000c101b20 */
[----:B------:R-:W-:-:S03]  /*02b0*/  ISETP.EQ.OR.EX P0, PT, RZ, c[0x0][0x24c], !P2, P4 ;  /* 0x00009300ff007a0c */ /* 0x000fc60005702740 */
[----:B------:R2:W3:Y:S04]  /*02c0*/  @P1 LDG.E R32, [R4.64] ;  /* 0x0000002004201981 */ /* 0x0004e8000c1e1900 */
[----:B--2---:R-:W2:Y:S01]  /*02d0*/  @P1 LDG.E R4, [R4.64+0x4] ;  /* 0x0000042004041981 */ /* 0x004ea2000c1e1900 */
[----:B-1----:R-:W-:-:S04]  /*02e0*/  @P3 IMAD.WIDE R2, R18, R27, c[0x0][0x250] ;  /* 0x0000940012023625 */ /* 0x002fc800078e021b */
[----:B------:R-:W-:Y:S01]  /*02f0*/  IMAD.MOV.U32 R11, RZ, RZ, -0x1 ;  /* 0xffffffffff0b7424 */ /* 0x000fe200078e00ff */
[----:B------:R1:W5:Y:S01]  /*0300*/  @P3 LDG.E R8, [R2.64] ;  /* 0x0000002002083981 */ /* 0x000362000c1e1900 */
[----:B------:R-:W-:Y:S01]  /*0310*/  IMAD.WIDE R6, R18, R27, c[0x0][0x248] ;  /* 0x0000920012067625 */ /* 0x000fe200078e021b */
[----:B------:R-:W4:Y:S04]  /*0320*/  LDC.U8 R225, c[0x0][0x2d8] ;  /* 0x0000b600ffe17b82 */ /* 0x000f280000000000 */
[----:B------:R1:W5:Y:S01]  /*0330*/  @!P0 LDG.E R11, [R6.64] ;  /* 0x00000020060b8981 */ /* 0x000362000c1e1900 */
[----:B------:R-:W-:Y:S02]  /*0340*/  ISETP.NE.U32.AND P0, PT, RZ, c[0x0][0x248], PT ;  /* 0x00009200ff007a0c */ /* 0x000fe40003f05070 */
[----:B------:R-:W-:-:S02]  /*0350*/  SHF.R.S32.HI R25, RZ, 0x1f, R26 ;  /* 0x0000001fff197819 */ /* 0x000fc4000001141a */
[----:B------:R-:W-:Y:S02]  /*0360*/  ISETP.NE.AND.EX P0, PT, RZ, c[0x0][0x24c], PT, P0 ;  /* 0x00009300ff007a0c */ /* 0x000fe40003f05300 */
[----:B------:R-:W-:-:S04]  /*0370*/  LEA.HI R15, R25, R26, RZ, 0x5 ;  /* 0x0000001a190f7211 */ /* 0x000fc800078f28ff */
[----:B------:R-:W-:-:S05]  /*0380*/  LOP3.LUT R0, R15, 0xffffffe0, RZ, 0xc0, !PT ;  /* 0xffffffe00f007812 */ /* 0x000fca00078ec0ff */
[----:B------:R-:W-:Y:S01]  /*0390*/  IMAD.IADD R70, R26, 0x1, -R0 ;  /* 0x000000011a467824 */ /* 0x000fe200078e0a00 */
[----:B---3--:R1:W-:Y:S01]  /*03a0*/  STL [R1+0x10c], R32 ;  /* 0x00010c2001007387 */ /* 0x0083e20000100800 */
[----:B--2---:R-:W-:Y:S01]  /*03b0*/  @P1 IADD3 R30, R4, -R32, RZ ;  /* 0x80000020041e1210 */ /* 0x004fe20007ffe0ff */
[----:B------:R-:W-:-:S05]  /*03c0*/  @!P1 IMAD.MOV.U32 R30, RZ, RZ, c[0x0][0x214] ;  /* 0x00008500ff1e9624 */ /* 0x000fca00078e00ff */
[----:B------:R1:W-:Y:S01]  /*03d0*/  STL [R1+0x134], R30 ;  /* 0x0001341e01007387 */ /* 0x0003e20000100800 */
[----:B------:R-:W-:Y:S05]  /*03e0*/  @!P0 BRA `(.L_x_1776) ;  /* 0x0000004000008947 */ /* 0x000fea0003800000 */
[----:B----4-:R-:W2:Y:S02]  /*03f0*/  @P2 LDG.E R0, [R6.64+0x4] ;  /* 0x0000042006002981 */ /* 0x010ea4000c1e1900 */
[----:B--2--5:R-:W-:-:S06]  /*0400*/  @P2 IADD3 R0, R0, -R11, RZ ;  /* 0x8000000b00002210 */ /* 0x024fcc0007ffe0ff */
[----:B------:R2:W5:Y:S01]  /*0410*/  @!P2 LDG.E R0, [R6.64] ;  /* 0x000000200600a981 */ /* 0x000562000c1e1900 */
[----:B------:R-:W-:Y:S05]  /*0420*/  BRA `(.L_x_1777) ;  /* 0x0000001000007947 */ /* 0x000fea0003800000 */
.L_x_1776:
[----:B----4-:R-:W-:Y:S02]  /*0430*/  MOV R0, c[0x0][0x218] ;  /* 0x0000860000007a02 */ /* 0x010fe40000000f00 */
.L_x_1777:
[----:B------:R-:W-:-:S04]  /*0440*/  ISETP.NE.U32.AND P0, PT, RZ, c[0x0][0x258], PT ;  /* 0x00009600ff007a0c */ /* 0x000fc80003f05070 */
[----:B------:R-:W-:-:S13]  /*0450*/  ISETP.NE.AND.EX P1, PT, RZ, c[0x0][0x25c], PT, P0 ;  /* 0x00009700ff007a0c */ /* 0x000fda0003f25300 */
[----:B-1----:R-:W-:-:S06]  /*0460*/  @P1 IMAD.WIDE R2, R18, R27, c[0x0][0x258] ;  /* 0x0000960012021625 */ /* 0x002fcc00078e021b */
[----:B------:R-:W3:Y:S01]  /*0470*/  @P1 LDG.E R3, [R2.64] ;  /* 0x0000002002031981 */ /* 0x000ee2000c1e1900 */
[----:B------:R-:W-:Y:S01]  /*0480*/  @!P1 ISETP.NE.U32.AND P0, PT, RZ, c[0x0][0x268], PT ;  /* 0x00009a00ff009a0c */ /* 0x000fe20003f05070 */
[----:B------:R-:W-:-:S03]  /*0490*/  IMAD.SHL.U32 R28, R31, 0x80, RZ ;  /* 0x000000801f1c7824 */ /* 0x000fc600078e00ff */
[----:B------:R-:W-:Y:S02]  /*04a0*/  @!P1 ISETP.NE.AND.EX P2, PT, RZ, c[0x0][0x26c], PT, P0 ;  /* 0x00009b00ff009a0c */ /* 0x000fe40003f45300 */
[----:B------:R-:W-:Y:S02]  /*04b0*/  ISETP.GT.AND P0, PT, R30, R28, PT ;  /* 0x0000001c1e00720c */ /* 0x000fe40003f04270 */
[----:B------:R-:W-:Y:S01]  /*04c0*/  @!P1 SEL R2, RZ, c[0x0][0x21c], !P2 ;  /* 0x00008700ff029a07 */ /* 0x000fe20005000000 */
[----:B---3-5:R-:W-:-:S03]  /*04d0*/  @P1 IMAD.IADD R68, R3, 0x1, -R8 ;  /* 0x0000000103441824 */ /* 0x028fc600078e0a08 */
        /* <DEDUP_REMOVED lines=11> */
[----:B-1----:R-:W-:Y:S01]  /*0590*/  IADD3 R0, -R30, 0xbf, R28 ;  /* 0x000000bf1e007810 */ /* 0x002fe20007ffe11c */
        /* <DEDUP_REMOVED lines=8> */
[----:B------:R-:W-:Y:S01]  /*0620*/  ISETP.GT.AND P0, PT, R166, UR15, PT ;  /* 0x0000000fa6007c0c */ /* 0x000fe2000bf04270 */
[----:B------:R1:W-:-:S12]  /*0630*/  STL [R1+0x84], R166 ;  /* 0x000084a601007387 */ /* 0x0003d80000100800 */
[----:B------:R-:W-:Y:S05]  /*0640*/  @P0 BRA `(.L_x_1778) ;  /* 0x0000103000000947 */ /* 0x000fea0003800000 */
[----:B------:R-:W3:Y:S01]  /*0650*/  LDC.U8 R0, c[0x0][0x329] ;  /* 0x0000ca40ff007b82 */ /* 0x000ee20000000000 */
[----:B------:R-:W-:Y:S01]  /*0660*/  ISETP.NE.AND P0, PT, R32, -0x1, PT ;  /* 0xffffffff2000780c */ /* 0x000fe20003f05270 */
[----:B------:R-:W-:Y:S01]  /*0670*/  BSSY B0, `(.L_x_1779) ;  /* 0x0000040000007945 */ /* 0x000fe20003800000 */
[----:B------:R-:W-:Y:S02]  /*0680*/  LEA.HI R10, R25, R26, RZ, 0x3 ;  /* 0x0000001a190a7211 */ /* 0x000fe400078f18ff */
[----:B------:R-:W-:Y:S02]  /*0690*/  IADD3 R14, -R28, R30, RZ ;  /* 0x0000001e1c0e7210 */ /* 0x000fe40007ffe1ff */
[----:B------:R-:W-:Y:S01]  /*06a0*/  LOP3.LUT R5, R10, 0xfffffff8, RZ, 0xc0, !PT ;  /* 0xfffffff80a057812 */ /* 0x000fe200078ec0ff */
[----:B--2---:R-:W2:Y:S01]  /*06b0*/  LDC.U8 R6, c[0x0][0x328] ;  /* 0x0000ca00ff067b82 */ /* 0x004ea20000000000 */
[----:B------:R-:W-:Y:S02]  /*06c0*/  SHF.R.S32.HI R10, RZ, 0x3, R10 ;  /* 0x00000003ff0a7819 */ /* 0x000fe4000001140a */
[----:B------:R-:W-:Y:S01]  /*06d0*/  SHF.R.S32.HI R11, RZ, 0x1f, R20 ;  /* 0x0000001fff0b7819 */ /* 0x000fe20000011414 */
[----:B------:R-:W-:-:S02]  /*06e0*/  IMAD.IADD R19, R26, 0x1, -R5 ;  /* 0x000000011a137824 */ /* 0x000fc400078e0a05 */
[----:B------:R-:W-:-:S04]  /*06f0*/  @P0 IMAD.WIDE.U32 R2, R32, c[0x0][0x1e8], RZ ;  /* 0x00007a0020020a25 */ /* 0x000fc800078e00ff */
[----:B------:R-:W-:Y:S02]  /*0700*/  @P0 IMAD R9, R32, c[0x0][0x1ec], R3 ;  /* 0x00007b0020090a24 */ /* 0x000fe400078e0203 */
[----:B------:R-:W-:Y:S02]  /*0710*/  @P0 IMAD.MOV.U32 R4, RZ, RZ, R2 ;  /* 0x000000ffff040224 */ /* 0x000fe400078e0002 */
[----:B------:R-:W-:Y:S01]  /*0720*/  @!P0 IMAD.WIDE.U32 R2, R18, c[0x0][0x1e0], RZ ;  /* 0x0000780012028a25 */ /* 0x000fe200078e00ff */
[----:B---3--:R-:W-:-:S04]  /*0730*/  ISETP.NE.AND P2, PT, R0, RZ, PT ;  /* 0x000000ff0000720c */ /* 0x008fc80003f45270 */
[----:B------:R-:W-:Y:S02]  /*0740*/  @!P0 MOV R4, R2 ;  /* 0x0000000200048202 */ /* 0x000fe40000000f00 */
[----:B--2---:R-:W-:-:S04]  /*0750*/  ISETP.NE.AND P1, PT, R6, RZ, PT ;  /* 0x000000ff0600720c */ /* 0x004fc80003f25270 */
        /* <DEDUP_REMOVED lines=27> */
[----:B------:R-:W-:Y:S01]  /*0910*/  IMAD.WIDE.U32 R12, R20, c[0x0][0x1f0], R4 ;  /* 0x00007c00140c7a25 */ /* 0x000fe200078e0004 */
[----:B------:R-:W-:-:S02]  /*0920*/  ISETP.GE.AND P0, PT, R10, R14, PT ;  /* 0x0000000e0a00720c */ /* 0x000fc40003f06270 */
[----:B------:R-:W-:Y:S01]  /*0930*/  @P1 SHF.R.S32.HI R3, RZ, 0x1f, R7 ;  /* 0x0000001fff031819 */ /* 0x000fe20000011407 */
[C---:B------:R-:W-:Y:S01]  /*0940*/  IMAD R0, R20.reuse, R8, R0 ;  /* 0x0000000814007224 */ /* 0x040fe200078e0200 */
[----:B------:R-:W-:Y:S01]  /*0950*/  P2R R29, PR, RZ, 0x1 ;  /* 0x00000001ff1d7803 */ /* 0x000fe20000000000 */
[----:B------:R-:W-:Y:S01]  /*0960*/  IMAD R9, R20, c[0x0][0x1f4], R9 ;  /* 0x00007d0014097a24 */ /* 0x000fe200078e0209 */
[----:B------:R-:W-:Y:S02]  /*0970*/  SHF.R.S32.HI R11, RZ, 0x1f, R10 ;  /* 0x0000001fff0b7819 */ /* 0x000fe4000001140a */
[----:B------:R-:W-:Y:S01]  /*0980*/  IADD3 R18, P1, P0, R6, R2, R0 ;  /* 0x0000000206127210 */ /* 0x000fe2000783e000 */
[----:B------:R-:W-:Y:S01]  /*0990*/  IMAD.IADD R9, R13, 0x1, R9 ;  /* 0x000000010d097824 */ /* 0x000fe200078e0209 */
        /* <DEDUP_REMOVED lines=13> */
.L_x_1780:
[----:B------:R-:W-:Y:S05]  /*0a70*/  BSYNC B0 ;  /* 0x0000000000007941 */ /* 0x000fea0003800000 */
.L_x_1779:
        /* <DEDUP_REMOVED lines=8> */
[----:B--2---:R-:W-:Y:S02]  /*0b00*/  IMAD R4, R2, c[0x0][0x1e8], RZ ;  /* 0x00007a0002047a24 */ /* 0x004fe400078e02ff */
[----:B------:R-:W-:-:S04]  /*0b10*/  IMAD.MOV.U32 R2, RZ, RZ, R12 ;  /* 0x000000ffff027224 */ /* 0x000fc800078e000c */
[----:B------:R-:W-:-:S04]  /*0b20*/  IMAD.WIDE.U32 R2, R0, c[0x0][0x1e8], R2 ;  /* 0x00007a0000027a25 */ /* 0x000fc800078e0002 */
[----:B------:R-:W-:Y:S01]  /*0b30*/  IMAD R0, R0, c[0x0][0x1ec], R4 ;  /* 0x00007b0000007a24 */ /* 0x000fe200078e0204 */
[----:B------:R-:W-:-:S04]  /*0b40*/  LEA R4, P0, R2, c[0x0][0x1d0], 0x1 ;  /* 0x0000740002047a11 */ /* 0x000fc800078008ff */
[----:B------:R-:W-:-:S04]  /*0b50*/  IADD3 R0, R3, R0, RZ ;  /* 0x0000000003007210 */ /* 0x000fc80007ffe0ff */
[----:B------:R-:W-:-:S05]  /*0b60*/  LEA.HI.X R5, R2, c[0x0][0x1d4], R0, 0x1, P0 ;  /* 0x0000750002057a11 */ /* 0x000fca00000f0c00 */
[----:B------:R2:W-:Y:S02]  /*0b70*/  STG.E.128 [R4.64], RZ ;  /* 0x000000ff04007986 */ /* 0x0005e4000c101d20 */
.L_x_1782:
[----:B------:R-:W-:Y:S05]  /*0b80*/  BSYNC B0 ;  /* 0x0000000000007941 */ /* 0x000fea0003800000 */
.L_x_1781:
        /* <DEDUP_REMOVED lines=16> */
.L_x_1784:
[----:B------:R-:W-:Y:S05]  /*0c90*/  BSYNC B0 ;  /* 0x0000000000007941 */ /* 0x000fea0003800000 */
.L_x_1783:
        /* <DEDUP_REMOVED lines=17> */
.L_x_1786:
[----:B------:R-:W-:Y:S05]  /*0db0*/  BSYNC B0 ;  /* 0x0000000000007941 */ /* 0x000fea0003800000 */
.L_x_1785:
        /* <DEDUP_REMOVED lines=17> */
.L_x_1788:
[----:B------:R-:W-:Y:S05]  /*0ed0*/  BSYNC B0 ;  /* 0x0000000000007941 */ /* 0x000fea0003800000 */
.L_x_1787:
        /* <DEDUP_REMOVED lines=17> */
.L_x_1790:
[----:B------:R-:W-:Y:S05]  /*0ff0*/  BSYNC B0 ;  /* 0x0000000000007941 */ /* 0x000fea0003800000 */
.L_x_1789:
        /* <DEDUP_REMOVED lines=16> */
.L_x_1792:
[----:B------:R-:W-:Y:S05]  /*1100*/  BSYNC B0 ;  /* 0x0000000000007941 */ /* 0x000fea0003800000 */
.L_x_1791:
        /* <DEDUP_REMOVED lines=15> */
[----:B------:R2:W-:Y:S02]  /*1200*/  STG.E.128 [R2.64], RZ ;  /* 0x000000ff02007986 */ /* 0x0005e4000c101d20 */
.L_x_1794:
[----:B------:R-:W-:Y:S05]  /*1210*/  BSYNC B0 ;  /* 0x0000000000007941 */ /* 0x000fea0003800000 */
.L_x_1793:
[----:B------:R-:W-:Y:S02]  /*1220*/  ISETP.NE.AND P0, PT, R29, RZ, PT ;  /* 0x000000ff1d00720c */ /* 0x000fe40003f05270 */
[C---:B------:R-:W-:Y:S02]  /*1230*/  ISETP.NE.OR P4, PT, R19.reuse, RZ, P4 ;  /* 0x000000ff1300720c */ /* 0x040fe40002785670 */
[----:B------:R-:W-:Y:S02]  /*1240*/  ISETP.NE.OR P1, PT, R19, RZ, P0 ;  /* 0x000000ff1300720c */ /* 0x000fe40000725670 */
[----:B------:R-:W-:-:S04]  /*1250*/  ISETP.NE.AND P3, PT, R28, RZ, PT ;  /* 0x000000ff1c00720c */ /* 0x000fc80003f65270 */
[----:B------:R-:W-:-:S05]  /*1260*/  ISETP.NE.OR P3, PT, R19, RZ, P3 ;  /* 0x000000ff1300720c */ /* 0x000fca0001f65670 */
[----:B------:R-:W-:Y:S02]  /*1270*/  @!P4 IMAD.MOV.U32 R12, RZ, RZ, 0x7f800000 ;  /* 0x7f800000ff0cc424 */ /* 0x000fe400078e00ff */
[----:B------:R-:W-:-:S05]  /*1280*/  @!P1 IMAD R0, R10, R15, RZ ;  /* 0x0000000f0a009224 */ /* 0x000fca00078e02ff */
[----:B--2---:R-:W-:-:S04]  /*1290*/  @!P1 IADD3 R2, P0, R0, R18, RZ ;  /* 0x0000001200029210 */ /* 0x004fc80007f1e0ff */
        /* <DEDUP_REMOVED lines=15> */
[----:B--2---:R-:W-:Y:S02]  /*1390*/  @!P0 IMAD.MOV.U32 R0, RZ, RZ, 0x7f800000 ;  /* 0x7f800000ff008424 */ /* 0x004fe400078e00ff */
[----:B------:R-:W-:-:S03]  /*13a0*/  @!P4 IMAD R4, R24, R15, RZ ;  /* 0x0000000f1804c224 */ /* 0x000fc600078e02ff */
[----:B------:R2:W-:Y:S02]  /*13b0*/  @!P0 STG.E [R2.64], R0 ;  /* 0x0000000002008986 */ /* 0x0005e4000c101920 */
[----:B--2---:R-:W-:Y:S01]  /*13c0*/  @!P4 IADD3 R0, P0, R4, R18, RZ ;  /* 0x000000120400c210 */ /* 0x004fe20007f1e0ff */
        /* <DEDUP_REMOVED lines=19> */
[----:B--2---:R-:W-:Y:S01]  /*1500*/  @!P2 IMAD.MOV.U32 R10, RZ, RZ, 0x7f800000 ;  /* 0x7f800000ff0aa424 */ /* 0x004fe200078e00ff */
        /* <DEDUP_REMOVED lines=9> */
[----:B--2---:R-:W-:Y:S02]  /*15a0*/  @!P1 IMAD.MOV.U32 R0, RZ, RZ, 0x7f800000 ;  /* 0x7f800000ff009424 */ /* 0x004fe400078e00ff */
[----:B------:R-:W-:-:S03]  /*15b0*/  @!P0 IMAD.MOV.U32 R8, RZ, RZ, 0x7f800000 ;  /* 0x7f800000ff088424 */ /* 0x000fc600078e00ff */
[----:B------:R3:W-:Y:S04]  /*15c0*/  @!P1 STG.E [R4.64], R0 ;  /* 0x0000000004009986 */ /* 0x0007e8000c101920 */
[----:B------:R3:W-:Y:S01]  /*15d0*/  @!P0 STG.E [R2.64], R8 ;  /* 0x0000000802008986 */ /* 0x0007e2000c101920 */
[----:B------:R-:W-:-:S13]  /*15e0*/  ISETP.NE.OR P0, PT, R19, RZ, P6 ;  /* 0x000000ff1300720c */ /* 0x000fda0003705670 */
        /* <DEDUP_REMOVED lines=9> */
.L_x_1778:
[----:B------:R-:W-:Y:S01]  /*1680*/  IMAD R12, R18, c[0x0][0x1c0], R20 ;  /* 0x00007000120c7a24 */ /* 0x000fe200078e0214 */
[----:B------:R-:W-:Y:S02]  /*1690*/  ISETP.NE.AND P1, PT, R32, -0x1, PT ;  /* 0xffffffff2000780c */ /* 0x000fe40003f25270 */
[----:B------:R-:W-:Y:S02]  /*16a0*/  ISETP.NE.AND P0, PT, R11, -0x1, PT ;  /* 0xffffffff0b00780c */ /* 0x000fe40003f05270 */
[----:B------:R-:W-:Y:S02]  /*16b0*/  SHF.L.U32 R0, R12, 0x5, RZ ;  /* 0x000000050c007819 */ /* 0x000fe400000006ff */
[--C-:B------:R-:W-:Y:S02]  /*16c0*/  SHF.R.S32.HI R5, RZ, 0x1f, R70.reuse ;  /* 0x0000001fff057819 */ /* 0x100fe40000011446 */
[----:B------:R-:W-:-:S02]  /*16d0*/  IADD3 R167, P3, P2, R0, R9, R70 ;  /* 0x0000000900a77210 */ /* 0x000fc40007a7e046 */
[----:B------:R-:W-:-:S03]  /*16e0*/  SHF.R.S32.HI R0, RZ, 0x1f, R0 ;  /* 0x0000001fff007819 */ /* 0x000fc60000011400 */
[----:B------:R3:W-:Y:S01]  /*16f0*/  STL [R1+0x108], R167 ;  /* 0x000108a701007387 */ /* 0x0007e20000100800 */
[----:B------:R-:W-:Y:S01]  /*1700*/  @!P1 SHF.R.S32.HI R4, RZ, 0x1f, R18 ;  /* 0x0000001fff049819 */ /* 0x000fe20000011412 */
[----:B------:R-:W-:Y:S01]  /*1710*/  @P1 IMAD.WIDE.U32 R2, R32, c[0x0][0x190], RZ ;  /* 0x0000640020021a25 */ /* 0x000fe200078e00ff */
[----:B--2---:R-:W-:Y:S02]  /*1720*/  @P0 IADD3 R6, R8, R11, RZ ;  /* 0x0000000b08060210 */ /* 0x004fe40007ffe0ff */
[----:B------:R-:W-:Y:S01]  /*1730*/  IADD3.X R72, R0, R10, R5, P3, P2 ;  /* 0x0000000a00487210 */ /* 0x000fe20001fe4405 */
        /* <DEDUP_REMOVED lines=8> */
[----:B------:R-:W-:Y:S02]  /*17c0*/  IMAD R0, R12, c[0x0][0x224], R28 ;  /* 0x000089000c007a24 */ /* 0x000fe400078e021c */
[----:B------:R-:W-:Y:S01]  /*17d0*/  @P0 IMAD R24, R6, c[0x0][0x19c], R3 ;  /* 0x0000670006180a24 */ /* 0x000fe200078e0203 */
[----:B------:R-:W-:Y:S01]  /*17e0*/  @!P1 IADD3 R13, R5, R7, RZ ;  /* 0x00000007050d9210 */ /* 0x000fe20007ffe0ff */
[----:B------:R-:W-:Y:S01]  /*17f0*/  IMAD R161, R0, c[0x0][0x228], RZ ;  /* 0x00008a0000a17a24 */ /* 0x000fe200078e02ff */
[----:B------:R-:W-:Y:S05]  /*1800*/  @P0 BRA `(.L_x_1795) ;  /* 0x000000b000000947 */ /* 0x000fea0003800000 */
[----:B---3--:R-:W-:Y:S01]  /*1810*/  SHF.R.S32.HI R0, RZ, 0x1f, R8 ;  /* 0x0000001fff007819 */ /* 0x008fe20000011408 */
        /* <DEDUP_REMOVED lines=10> */
.L_x_1795:
[----:B---3--:R-:W-:Y:S02]  /*18c0*/  IABS R4, c[0x0][0x1c8] ;  /* 0x0000720000047a13 */ /* 0x008fe40000000000 */
[----:B------:R-:W-:Y:S02]  /*18d0*/  IABS R5, R20 ;  /* 0x0000001400057213 */ /* 0x000fe40000000000 */
[----:B------:R-:W2:Y:S08]  /*18e0*/  I2F.RP R2, R4 ;  /* 0x0000000400027306 */ /* 0x000eb00000209400 */
[----:B--2---:R-:W2:Y:S02]  /*18f0*/  MUFU.RCP R2, R2 ;  /* 0x0000000200027308 */ /* 0x004ea40000001000 */
[----:B--2---:R-:W-:-:S06]  /*1900*/  IADD3 R2, R2, 0xffffffe, RZ ;  /* 0x0ffffffe02027810 */ /* 0x004fcc0007ffe0ff */
[----:B------:R-:W2:Y:S02]  /*1910*/  F2I.FTZ.U32.TRUNC.NTZ R3, R2 ;  /* 0x0000000200037305 */ /* 0x000ea4000021f000 */
[----:B--2---:R-:W-:Y:S02]  /*1920*/  IMAD.MOV R0, RZ, RZ, -R3 ;  /* 0x000000ffff007224 */ /* 0x004fe400078e0a03 */
        /* <DEDUP_REMOVED lines=35> */
.L_x_1796:
[CC--:B------:R-:W-:Y:S01]  /*1b60*/  LEA.HI R0, R25.reuse, R26.reuse, RZ, 0x3 ;  /* 0x0000001a19007211 */ /* 0x0c0fe200078f18ff */
[----:B------:R-:W-:Y:S01]  /*1b70*/  IMAD.IADD R18, R30, 0x1, -R28 ;  /* 0x000000011e127824 */ /* 0x000fe200078e0a1c */
[----:B------:R-:W-:Y:S01]  /*1b80*/  LEA.HI R3, R25, R26, RZ, 0x6 ;  /* 0x0000001a19037211 */ /* 0x000fe200078f30ff */
[----:B------:R-:W-:Y:S01]  /*1b90*/  IMAD R4, R5, c[0x0][0x1a8], RZ ;  /* 0x00006a0005047a24 */ /* 0x000fe200078e02ff */
[----:B------:R-:W-:Y:S01]  /*1ba0*/  SHF.R.S32.HI R6, RZ, 0x3, R0 ;  /* 0x00000003ff067819 */ /* 0x000fe20000011400 */
[----:B------:R-:W-:Y:S01]  /*1bb0*/  BSSY B0, `(.L_x_1797) ;  /* 0x0000030000007945 */ /* 0x000fe20003800000 */
[----:B------:R-:W-:Y:S01]  /*1bc0*/  LOP3.LUT R0, R0, 0xfffffff8, RZ, 0xc0, !PT ;  /* 0xfffffff800007812 */ /* 0x000fe200078ec0ff */
[----:B------:R-:W-:Y:S01]  /*1bd0*/  IMAD R4, R20, c[0x0][0x1ac], R4 ;  /* 0x00006b0014047a24 */ /* 0x000fe200078e0204 */
[----:B------:R-:W-:Y:S01]  /*1be0*/  SHF.R.S32.HI R22, RZ, 0x5, R15 ;  /* 0x00000005ff167819 */ /* 0x000fe2000001140f */
[----:B------:R-:W-:Y:S01]  /*1bf0*/  IMAD.SHL.U32 R2, R6, 0x40, RZ ;  /* 0x0000004006027824 */ /* 0x000fe200078e00ff */
[----:B------:R-:W-:Y:S01]  /*1c00*/  SHF.R.S32.HI R7, RZ, 0x1f, R6 ;  /* 0x0000001fff077819 */ /* 0x000fe20000011406 */
[----:B------:R-:W-:-:S03]  /*1c10*/  IMAD.IADD R69, R26, 0x1, -R0 ;  /* 0x000000011a457824 */ /* 0x000fc600078e0a00 */
[----:B------:R-:W-:Y:S01]  /*1c20*/  LOP3.LUT R2, R2, 0x1c0, RZ, 0xc0, !PT ;  /* 0x000001c002027812 */ /* 0x000fe200078ec0ff */
[----:B------:R-:W-:-:S05]  /*1c30*/  IMAD.SHL.U32 R192, R69, 0x8, RZ ;  /* 0x0000000845c07824 */ /* 0x000fca00078e00ff */
[--C-:B------:R-:W-:Y:S02]  /*1c40*/  SHF.R.S32.HI R193, RZ, 0x1f, R192.reuse ;  /* 0x0000001fffc17819 */ /* 0x100fe400000114c0 */
[----:B------:R-:W-:Y:S02]  /*1c50*/  LOP3.LUT R0, R2, 0x38, R192, 0xf8, !PT ;  /* 0x0000003802007812 */ /* 0x000fe400078ef8c0 */
[----:B------:R-:W-:Y:S01]  /*1c60*/  SHF.R.U32.HI R2, RZ, 0x3, R2 ;  /* 0x00000003ff027819 */ /* 0x000fe20000011602 */
[----:B------:R2:W-:Y:S01]  /*1c70*/  STL.64 [R1+0x118], R192 ;  /* 0x000118c001007387 */ /* 0x0005e20000100a00 */
[----:B------:R-:W-:Y:S02]  /*1c80*/  IADD3 R8, P0, R192, R9, RZ ;  /* 0x00000009c0087210 */ /* 0x000fe40007f1e0ff */
[----:B------:R-:W-:Y:S01]  /*1c90*/  LOP3.LUT R0, R0, R2, RZ, 0x3c, !PT ;  /* 0x0000000200007212 */ /* 0x000fe200078e3cff */
[----:B------:R2:W-:Y:S01]  /*1ca0*/  STL [R1+0x130], R18 ;  /* 0x0001301201007387 */ /* 0x0005e20000100800 */
[----:B------:R-:W-:Y:S01]  /*1cb0*/  IMAD.SHL.U32 R2, R3, 0x8, RZ ;  /* 0x0000000803027824 */ /* 0x000fe200078e00ff */
[----:B------:R-:W-:Y:S01]  /*1cc0*/  SHF.R.S32.HI R3, RZ, 0x1f, R15 ;  /* 0x0000001fff037819 */ /* 0x000fe2000001140f */
[----:B------:R-:W-:Y:S01]  /*1cd0*/  IMAD.X R9, R193, 0x1, R13, P0 ;  /* 0x00000001c1097824 */ /* 0x000fe200000e060d */
[----:B------:R-:W-:-:S02]  /*1ce0*/  ISETP.GE.AND P0, PT, R6, R18, PT ;  /* 0x000000120600720c */ /* 0x000fc40003f06270 */
[----:B------:R-:W-:Y:S01]  /*1cf0*/  LOP3.LUT R188, R0, 0xfffffe00, R2, 0xf8, !PT ;  /* 0xfffffe0000bc7812 */ /* 0x000fe200078ef802 */
[----:B------:R-:W-:Y:S01]  /*1d00*/  IMAD.WIDE.U32 R8, R20, c[0x0][0x1a8], R8 ;  /* 0x00006a0014087a25 */ /* 0x000fe200078e0008 */
[----:B------:R-:W-:Y:S02]  /*1d10*/  SHF.R.S32.HI R2, RZ, 0x1f, R70 ;  /* 0x0000001fff027819 */ /* 0x000fe40000011446 */
[----:B------:R-:W-:Y:S01]  /*1d20*/  LEA.HI R0, R3, R22, RZ, 0x2 ;  /* 0x0000001603007211 */ /* 0x000fe200078f10ff */
[----:B------:R-:W-:Y:S01]  /*1d30*/  IMAD.SHL.U32 R188, R188, 0x2, RZ ;  /* 0x00000002bcbc7824 */ /* 0x000fe200078e00ff */
[----:B------:R-:W-:Y:S01]  /*1d40*/  LEA.HI R71, R2, R70, RZ, 0x2 ;  /* 0x0000004602477211 */ /* 0x000fe200078f10ff */
[----:B------:R-:W-:Y:S01]  /*1d50*/  IMAD.WIDE R2, R31, 0x80, R6 ;  /* 0x000000801f027825 */ /* 0x000fe200078e0206 */
[----:B------:R-:W-:Y:S02]  /*1d60*/  LOP3.LUT R0, R0, 0xffffffc, RZ, 0xc0, !PT ;  /* 0x0ffffffc00007812 */ /* 0x000fe400078ec0ff */
[----:B------:R-:W-:Y:S01]  /*1d70*/  SHF.R.S32.HI R60, RZ, 0x2, R71 ;  /* 0x00000002ff3c7819 */ /* 0x000fe20000011447 */
[----:B------:R-:W-:Y:S01]  /*1d80*/  IMAD.IADD R5, R9, 0x1, R4 ;  /* 0x0000000109057824 */ /* 0x000fe200078e0204 */
[----:B------:R-:W-:Y:S01]  /*1d90*/  SHF.R.S32.HI R15, RZ, 0x1f, R14 ;  /* 0x0000001fff0f7819 */ /* 0x000fe2000001140e */
[----:B------:R-:W-:-:S04]  /*1da0*/  IMAD.IADD R0, R22, 0x1, -R0 ;  /* 0x0000000116007824 */ /* 0x000fc800078e0a00 */
[----:B------:R-:W-:Y:S01]  /*1db0*/  IMAD R160, R0, 0x10, R60 ;  /* 0x0000001000a07824 */ /* 0x000fe200078e023c */
        /* <DEDUP_REMOVED lines=15> */
.L_x_1798:
[----:B------:R-:W-:Y:S05]  /*1eb0*/  BSYNC B0 ;  /* 0x0000000000007941 */ /* 0x000fea0003800000 */
.L_x_1797:
[----:B------:R-:W-:Y:S01]  /*1ec0*/  IADD3 R21, R6, 0x10, RZ ;  /* 0x0000001006157810 */ /* 0x000fe20007ffe0ff */
[----:B------:R-:W-:Y:S03]  /*1ed0*/  BSSY B0, `(.L_x_1799) ;  /* 0x0000014000007945 */ /* 0x000fe60003800000 */
[----:B------:R-:W-:-:S13]  /*1ee0*/  ISETP.GE.AND P0, PT, R21, R18, PT ;  /* 0x000000121500720c */ /* 0x000fda0003f06270 */
        /* <DEDUP_REMOVED lines=18> */
.L_x_1800:
[----:B------:R-:W-:Y:S05]  /*2010*/  BSYNC B0 ;  /* 0x0000000000007941 */ /* 0x000fea0003800000 */
.L_x_1799:
        /* <DEDUP_REMOVED lines=21> */
.L_x_1802:
[----:B------:R-:W-:Y:S05]  /*2170*/  BSYNC B0 ;  /* 0x0000000000007941 */ /* 0x000fea0003800000 */
.L_x_1801:
        /* <DEDUP_REMOVED lines=21> */
.L_x_1804:
[----:B------:R-:W-:Y:S05]  /*22d0*/  BSYNC B0 ;  /* 0x0000000000007941 */ /* 0x000fea0003800000 */
.L_x_1803:
        /* <DEDUP_REMOVED lines=21> */
.L_x_1806:
[----:B------:R-:W-:Y:S05]  /*2430*/  BSYNC B0 ;  /* 0x0000000000007941 */ /* 0x000fea0003800000 */
.L_x_1805:
        /* <DEDUP_REMOVED lines=21> */
.L_x_1808:
[----:B------:R-:W-:Y:S05]  /*2590*/  BSYNC B0 ;  /* 0x0000000000007941 */ /* 0x000fea0003800000 */
.L_x_1807:
        /* <DEDUP_REMOVED lines=21> */
.L_x_1810:
[----:B------:R-:W-:Y:S05]  /*26f0*/  BSYNC B0 ;  /* 0x0000000000007941 */ /* 0x000fea0003800000 */
.L_x_1809:
        /* <DEDUP_REMOVED lines=24> */
.L_x_1812:
[----:B------:R-:W-:Y:S05]  /*2880*/  BSYNC B0 ;  /* 0x0000000000007941 */ /* 0x000fea0003800000 */
.L_x_1811:
[----:B------:R-:W-:Y:S01]  /*2890*/  IMAD R8, R7, c[0x0][0x198], RZ ;  /* 0x0000660007087a24 */ /* 0x000fe200078e02ff */
[----:B--2---:R-:W-:Y:S01]  /*28a0*/  LEA.HI R18, R25, R26, RZ, 0x4 ;  /* 0x0000001a19127211 */ /* 0x004fe200078f20ff */
[----:B------:R-:W-:Y:S01]  /*28b0*/  IMAD R0, R7, c[0x0][0x1a0], RZ ;  /* 0x0000680007007a24 */ /* 0x000fe200078e02ff */
[----:B------:R-:W-:Y:S01]  /*28c0*/  IADD3 R61, R166, -0x1, RZ ;  /* 0xffffffffa63d7810 */ /* 0x000fe20007ffe0ff */
[--C-:B------:R-:W-:Y:S01]  /*28d0*/  IMAD.WIDE.U32 R4, R6, c[0x0][0x198], R192.reuse ;  /* 0x0000660006047a25 */ /* 0x100fe200078e00c0 */
[----:B------:R-:W-:Y:S01]  /*28e0*/  LOP3.LUT R9, R18, 0xfffffff0, RZ, 0xc0, !PT ;  /* 0xfffffff012097812 */ /* 0x000fe200078ec0ff */
[----:B------:R-:W-:Y:S01]  /*28f0*/  BSSY B0, `(.L_x_1813) ;  /* 0x0000033000007945 */ /* 0x000fe20003800000 */
[----:B------:R-:W-:Y:S01]  /*2900*/  MOV R75, R61 ;  /* 0x0000003d004b7202 */ /* 0x000fe20000000f00 */
[----:B-1----:R-:W-:Y:S01]  /*2910*/  IMAD.WIDE.U32 R2, R6, c[0x0][0x1a0], R192 ;  /* 0x0000680006027a25 */ /* 0x002fe200078e00c0 */
[----:B------:R-:W-:-:S03]  /*2920*/  IADD3 R4, P1, R23, R4, RZ ;  /* 0x0000000417047210 */ /* 0x000fc60007f3e0ff */
[----:B------:R-:W-:Y:S01]  /*2930*/  IMAD R10, R6, c[0x0][0x19c], R8 ;  /* 0x00006700060a7a24 */ /* 0x000fe200078e0208 */
[----:B------:R-:W-:Y:S01]  /*2940*/  IADD3 R2, P0, R16, R2, RZ ;  /* 0x0000000210027210 */ /* 0x000fe20007f1e0ff */
[----:B------:R-:W-:Y:S01]  /*2950*/  IMAD R8, R6, c[0x0][0x1a4], R0 ;  /* 0x0000690006087a24 */ /* 0x000fe200078e0200 */
[----:B------:R-:W-:Y:S01]  /*2960*/  SHF.R.S32.HI R16, RZ, 0x1f, R61 ;  /* 0x0000001fff107819 */ /* 0x000fe2000001143d */
[----:B------:R-:W-:Y:S01]  /*2970*/  IMAD.IADD R0, R26, 0x1, -R9 ;  /* 0x000000011a007824 */ /* 0x000fe200078e0a09 */
[----:B------:R-:W-:Y:S01]  /*2980*/  IADD3.X R5, R24, R5, R10, P1, !PT ;  /* 0x0000000518057210 */ /* 0x000fe20000ffe40a */
[----:B------:R-:W-:Y:S01]  /*2990*/  IMAD R10, R15, c[0x0][0x1b0], RZ ;  /* 0x00006c000f0a7a24 */ /* 0x000fe200078e02ff */
[----:B------:R-:W-:Y:S01]  /*29a0*/  IADD3.X R3, R17, R3, R8, P0, !PT ;  /* 0x0000000311037210 */ /* 0x000fe200007fe408 */
[----:B------:R-:W-:Y:S01]  /*29b0*/  IMAD R9, R15, c[0x0][0x1b8], RZ ;  /* 0x00006e000f097a24 */ /* 0x000fe200078e02ff */
[----:B------:R-:W-:Y:S01]  /*29c0*/  SHF.R.S32.HI R8, RZ, 0x1f, R0 ;  /* 0x0000001fff087819 */ /* 0x000fe20000011400 */
[C---:B------:R-:W-:Y:S01]  /*29d0*/  IMAD R10, R14.reuse, c[0x0][0x1b4], R10 ;  /* 0x00006d000e0a7a24 */ /* 0x040fe200078e020a */
[----:B------:R-:W-:Y:S01]  /*29e0*/  MOV R24, 0x10 ;  /* 0x0000001000187802 */ /* 0x000fe20000000f00 */
[----:B------:R-:W-:Y:S01]  /*29f0*/  IMAD R11, R14, c[0x0][0x1bc], R9 ;  /* 0x00006f000e0b7a24 */ /* 0x000fe200078e0209 */
[----:B------:R-:W-:Y:S01]  /*2a00*/  LEA.HI R8, R8, R0, RZ, 0x3 ;  /* 0x0000000008087211 */ /* 0x000fe200078f18ff */
[----:B------:R-:W-:-:S03]  /*2a10*/  IMAD.WIDE.U32 R36, R14, c[0x0][0x1b0], R4 ;  /* 0x00006c000e247a25 */ /* 0x000fc600078e0004 */
[----:B------:R-:W-:Y:S01]  /*2a20*/  LOP3.LUT R9, R8, 0xfffffff8, RZ, 0xc0, !PT ;  /* 0xfffffff808097812 */ /* 0x000fe200078ec0ff */
[----:B------:R-:W-:Y:S01]  /*2a30*/  IMAD.WIDE.U32 R34, R14, c[0x0][0x1b8], R2 ;  /* 0x00006e000e227a25 */ /* 0x000fe200078e0002 */
[----:B------:R1:W-:Y:S03]  /*2a40*/  STL.64 [R1+0x128], R36 ;  /* 0x0001282401007387 */ /* 0x0003e60000100a00 */
[----:B------:R-:W-:Y:S01]  /*2a50*/  IMAD.IADD R191, R37, 0x1, R10 ;  /* 0x0000000125bf7824 */ /* 0x000fe200078e020a */
[----:B------:R-:W-:Y:S01]  /*2a60*/  IADD3 R33, R35, R11, RZ ;  /* 0x0000000b23217210 */ /* 0x000fe20007ffe0ff */
[----:B------:R-:W-:Y:S01]  /*2a70*/  IMAD.MOV.U32 R190, RZ, RZ, R36 ;  /* 0x000000ffffbe7224 */ /* 0x000fe200078e0024 */
[----:B------:R1:W-:Y:S01]  /*2a80*/  STL.64 [R1+0x138], R34 ;  /* 0x0001382201007387 */ /* 0x0003e20000100a00 */
[C---:B------:R-:W-:Y:S02]  /*2a90*/  IMAD R14, R61.reuse, -0x40, R68 ;  /* 0xffffffc03d0e7824 */ /* 0x040fe400078e0244 */
[----:B------:R-:W-:Y:S01]  /*2aa0*/  IMAD.IADD R15, R0, 0x1, -R9 ;  /* 0x00000001000f7824 */ /* 0x000fe200078e0a09 */
[----:B------:R1:W-:Y:S01]  /*2ab0*/  STL.64 [R1+0x120], R190 ;  /* 0x000120be01007387 */ /* 0x0003e20000100a00 */
[----:B------:R-:W-:Y:S01]  /*2ac0*/  IMAD R0, R74, R61, RZ ;  /* 0x0000003d4a007224 */ /* 0x000fe200078e02ff */
[----:B------:R-:W-:Y:S01]  /*2ad0*/  ISETP.GE.AND P0, PT, R6, R14, PT ;  /* 0x0000000e0600720c */ /* 0x000fe20003f06270 */
[----:B----4-:R-:W-:Y:S01]  /*2ae0*/  IMAD.MOV.U32 R12, RZ, RZ, 0x20 ;  /* 0x00000020ff0c7424 */ /* 0x010fe200078e00ff */
[----:B------:R1:W-:Y:S01]  /*2af0*/  STL [R1+0x114], R33 ;  /* 0x0001142101007387 */ /* 0x0003e20000100800 */
[-C--:B------:R-:W-:Y:S01]  /*2b00*/  IMAD R10, R16, R163.reuse, R0 ;  /* 0x000000a3100a7224 */ /* 0x080fe200078e0200 */
[----:B------:R-:W-:Y:S01]  /*2b10*/  SHF.L.U32 R0, R8, 0x6, RZ ;  /* 0x0000000608007819 */ /* 0x000fe200000006ff */
[----:B------:R-:W-:Y:S01]  /*2b20*/  IMAD.WIDE.U32 R8, R61, R163, R190 ;  /* 0x000000a33d087225 */ /* 0x000fe200078e00be */
[----:B------:R-:W-:-:S02]  /*2b30*/  R2P PR, R15, 0x6 ;  /* 0x000000060f007804 */ /* 0x000fc40000000000 */
[----:B------:R-:W-:Y:S02]  /*2b40*/  LOP3.LUT R17, R0, 0xfffffe00, RZ, 0xc0, !PT ;  /* 0xfffffe0000117812 */ /* 0x000fe400078ec0ff */
[----:B------:R-:W-:Y:S02]  /*2b50*/  IADD3 R11, R9, R10, RZ ;  /* 0x0000000a090b7210 */ /* 0x000fe40007ffe0ff */
[----:B------:R-:W-:Y:S02]  /*2b60*/  SEL R2, R24, 0xfffffff0, !P1 ;  /* 0xfffffff018027807 */ /* 0x000fe40004800000 */
        /* <DEDUP_REMOVED lines=11> */
.L_x_1814:
[----:B------:R-:W-:Y:S05]  /*2c20*/  BSYNC B0 ;  /* 0x0000000000007941 */ /* 0x000fea0003800000 */
.L_x_1813:
        /* <DEDUP_REMOVED lines=10> */
[----:B----4-:R-:W-:-:S04]  /*2cd0*/  LEA R12, P0, R0, c[0x0][0x168], 0x1 ;  /* 0x00005a00000c7a11 */ /* 0x010fc800078008ff */
[----:B------:R-:W-:-:S05]  /*2ce0*/  LEA.HI.X R13, R0, c[0x0][0x16c], R3, 0x1, P0 ;  /* 0x00005b00000d7a11 */ /* 0x000fca00000f0c03 */
[----:B------:R-:W-:Y:S01]  /*2cf0*/  @!PT LDS RZ, [RZ] ;  /* 0x00000000fffff984 */ /* 0x000fe20000000800 */
[----:B------:R-:W-:Y:S01]  /*2d00*/  @!PT LDS RZ, [RZ] ;  /* 0x00000000fffff984 */ /* 0x000fe20000000800 */
[----:B------:R-:W-:Y:S01]  /*2d10*/  @!PT LDS RZ, [RZ] ;  /* 0x00000000fffff984 */ /* 0x000fe20000000800 */
[----:B------:R4:W-:Y:S04]  /*2d20*/  LDGSTS.E.BYPASS.LTC128B.128 [R188+0x4800], [R12.64] ;  /* 0x048000000cbc7fae */ /* 0x0009e8000b901d60 */
.L_x_1816:
[----:B------:R-:W-:Y:S05]  /*2d30*/  BSYNC B0 ;  /* 0x0000000000007941 */ /* 0x000fea0003800000 */
.L_x_1815:
        /* <DEDUP_REMOVED lines=9> */
[----:B----4-:R-:W-:-:S04]  /*2dd0*/  LEA R12, P0, R0, c[0x0][0x168], 0x1 ;  /* 0x00005a00000c7a11 */ /* 0x010fc800078008ff */
[----:B------:R-:W-:-:S05]  /*2de0*/  LEA.HI.X R13, R0, c[0x0][0x16c], R3, 0x1, P0 ;  /* 0x00005b00000d7a11 */ /* 0x000fca00000f0c03 */
[----:B------:R-:W-:Y:S01]  /*2df0*/  @!PT LDS RZ, [RZ] ;  /* 0x00000000fffff984 */ /* 0x000fe20000000800 */
[----:B------:R-:W-:Y:S01]  /*2e00*/  @!PT LDS RZ, [RZ] ;  /* 0x00000000fffff984 */ /* 0x000fe20000000800 */
[----:B------:R-:W-:Y:S01]  /*2e10*/  @!PT LDS RZ, [RZ] ;  /* 0x00000000fffff984 */ /* 0x000fe20000000800 */
[----:B------:R4:W-:Y:S04]  /*2e20*/  LDGSTS.E.BYPASS.LTC128B.128 [R188+0x5000], [R12.64] ;  /* 0x050000000cbc7fae */ /* 0x0009e8000b901d60 */
.L_x_1818:
[----:B------:R-:W-:Y:S05]  /*2e30*/  BSYNC B0 ;  /* 0x0000000000007941 */ /* 0x000fea0003800000 */
.L_x_1817:
[----:B------:R-:W-:Y:S01]  /*2e40*/  IMAD.MOV.U32 R23, RZ, RZ, c[0x0][0x1a0] ;  /* 0x00006800ff177624 */ /* 0x000fe200078e00ff */
[----:B------:R-:W-:Y:S01]  /*2e50*/  ISETP.GE.AND P0, PT, R19, R14, PT ;  /* 0x0000000e1300720c */ /* 0x000fe20003f06270 */
[----:B------:R-:W-:Y:S02]  /*2e60*/  BSSY B0, `(.L_x_1819) ;  /* 0x0000013000007945 */ /* 0x000fe40003800000 */
[C---:B----4-:R-:W-:Y:S01]  /*2e70*/  IMAD.SHL.U32 R12, R23.reuse, 0x40, RZ ;  /* 0x00000040170c7824 */ /* 0x050fe200078e00ff */
        /* <DEDUP_REMOVED lines=17> */
.L_x_1820:
[----:B------:R-:W-:Y:S05]  /*2f90*/  BSYNC B0 ;  /* 0x0000000000007941 */ /* 0x000fea0003800000 */
.L_x_1819:
[----:B------:R-:W0:Y:S01]  /*2fa0*/  LDGDEPBAR ;  /* 0x00000000000079af */ /* 0x000e220000000000 */
[----:B-1----:R-:W-:Y:S01]  /*2fb0*/  SHF.R.S32.HI R9, RZ, 0x4, R18 ;  /* 0x00000004ff097819 */ /* 0x002fe20000011412 */
[----:B------:R-:W-:Y:S01]  /*2fc0*/  IMAD.SHL.U32 R0, R69, 0x40, RZ ;  /* 0x0000004045007824 */ /* 0x000fe200078e00ff */
[C---:B------:R-:W-:Y:S01]  /*2fd0*/  ISETP.GE.AND P0, PT, R6.reuse, R14, PT ;  /* 0x0000000e0600720c */ /* 0x040fe20003f06270 */
[----:B------:R-:W-:Y:S01]  /*2fe0*/  IMAD.SHL.U32 R3, R6, 0x8, RZ ;  /* 0x0000000806037824 */ /* 0x000fe200078e00ff */
[----:B------:R-:W-:Y:S01]  /*2ff0*/  LEA.HI R7, R18, R9, RZ, 0x1 ;  /* 0x0000000912077211 */ /* 0x000fe200078f08ff */
[----:B------:R-:W-:Y:S01]  /*3000*/  IMAD.MOV.U32 R32, RZ, RZ, R34 ;  /* 0x000000ffff207224 */ /* 0x000fe200078e0022 */
[----:B------:R-:W-:Y:S01]  /*3010*/  LOP3.LUT R0, R0, 0x1c0, RZ, 0xc0, !PT ;  /* 0x000001c000007812 */ /* 0x000fe200078ec0ff */
[----:B------:R-:W-:Y:S01]  /*3020*/  IMAD.SHL.U32 R26, R26, 0x2, RZ ;  /* 0x000000021a1a7824 */ /* 0x000fe200078e00ff */
[----:B------:R-:W-:Y:S01]  /*3030*/  LOP3.LUT R7, R7, 0xfffffffe, RZ, 0xc0, !PT ;  /* 0xfffffffe07077812 */ /* 0x000fe200078ec0ff */
[----:B------:R-:W-:Y:S01]  /*3040*/  UIADD3 UR14, UR34, -0x4ab325aa, URZ ;  /* 0xb54cda56220e7890 */ /* 0x000fe2000fffe03f */
[----:B------:R-:W-:Y:S01]  /*3050*/  LEA R198, R31, R22, 0x3 ;  /* 0x000000161fc67211 */ /* 0x000fe200078e18ff */
[----:B------:R1:W-:Y:S01]  /*3060*/  STL.64 [R1+0x110], R32 ;  /* 0x0001102001007387 */ /* 0x0003e20000100a00 */
[----:B------:R-:W-:Y:S01]  /*3070*/  LOP3.LUT R8, R0, 0x8, R3, 0xf8, !PT ;  /* 0x0000000800087812 */ /* 0x000fe200078ef803 */
[----:B------:R-:W-:Y:S01]  /*3080*/  IMAD.IADD R3, R9, 0x1, -R7 ;  /* 0x0000000109037824 */ /* 0x000fe200078e0a07 */
[----:B------:R-:W-:Y:S01]  /*3090*/  SHF.R.U32.HI R4, RZ, 0x3, R0 ;  /* 0x00000003ff047819 */ /* 0x000fe20000011600 */
[----:B------:R-:W-:Y:S01]  /*30a0*/  IMAD.SHL.U32 R0, R15, 0x40, RZ ;  /* 0x000000400f007824 */ /* 0x000fe200078e00ff */
[----:B------:R1:W-:Y:S01]  /*30b0*/  STL [R1+0xe0], R198 ;  /* 0x0000e0c601007387 */ /* 0x0003e20000100800 */
[----:B------:R-:W-:Y:S01]  /*30c0*/  IMAD R9, R22, 0x10, R28 ;  /* 0x0000001016097824 */ /* 0x000fe200078e021c */
[----:B------:R-:W-:Y:S01]  /*30d0*/  LOP3.LUT R8, R8, R4, RZ, 0x3c, !PT ;  /* 0x0000000408087212 */ /* 0x000fe200078e3cff */
[----:B------:R-:W-:Y:S01]  /*30e0*/  IMAD R7, R13, R61, RZ ;  /* 0x0000003d0d077224 */ /* 0x000fe200078e02ff */
[----:B------:R-:W-:Y:S01]  /*30f0*/  LOP3.LUT R0, R0, 0x1c0, RZ, 0xc0, !PT ;  /* 0x000001c000007812 */ /* 0x000fe200078ec0ff */
[----:B------:R-:W-:Y:S01]  /*3100*/  IMAD.IADD R60, R60, 0x1, R9 ;  /* 0x000000013c3c7824 */ /* 0x000fe200078e0209 */
[----:B------:R-:W-:Y:S01]  /*3110*/  SHF.L.U32 R4, R3, 0x3, RZ ;  /* 0x0000000303047819 */ /* 0x000fe200000006ff */
[----:B------:R-:W-:-:S04]  /*3120*/  DEPBAR.LE SB0, 0x0 ;  /* 0x000080000000791a */ /* 0x000fc80000000000 */
[----:B------:R-:W-:Y:S01]  /*3130*/  BAR.SYNC.DEFER_BLOCKING 0x0 ;  /* 0x0000000000007b1d */ /* 0x000fe20000010000 */
[----:B------:R-:W-:Y:S01]  /*3140*/  LOP3.LUT R4, R0, 0x8, R4, 0xf8, !PT ;  /* 0x0000000800047812 */ /* 0x000fe200078ef804 */
[----:B------:R-:W-:Y:S01]  /*3150*/  IMAD R3, R3, 0x200, R8 ;  /* 0x0000020003037824 */ /* 0x000fe200078e0208 */
[----:B------:R-:W-:Y:S01]  /*3160*/  SHF.R.U32.HI R6, RZ, 0x3, R0 ;  /* 0x00000003ff067819 */ /* 0x000fe20000011600 */
[-C--:B------:R-:W-:Y:S01]  /*3170*/  IMAD R7, R16, R12.reuse, R7 ;  /* 0x0000000c10077224 */ /* 0x080fe200078e0207 */
[----:B------:R-:W-:Y:S01]  /*3180*/  LOP3.LUT P1, RZ, R69, 0x2, RZ, 0xc0, !PT ;  /* 0x0000000245ff7812 */ /* 0x000fe2000782c0ff */
[----:B------:R-:W-:Y:S01]  /*3190*/  IMAD.WIDE.U32 R8, R61, R12, R32 ;  /* 0x0000000c3d087225 */ /* 0x000fe200078e0020 */
[----:B------:R-:W-:Y:S01]  /*31a0*/  LOP3.LUT R6, R4, R6, RZ, 0x3c, !PT ;  /* 0x0000000604067212 */ /* 0x000fe200078e3cff */
[----:B------:R-:W-:Y:S01]  /*31b0*/  UIADD3 UR13, UR35, 0x646e171e, URZ ;  /* 0x646e171e230d7890 */ /* 0x000fe2000fffe03f */
[----:B------:R-:W-:Y:S01]  /*31c0*/  LEA R4, R22, R17, 0xa ;  /* 0x0000001116047211 */ /* 0x000fe200078e50ff */
[----:B------:R-:W-:Y:S01]  /*31d0*/  BSSY B0, `(.L_x_1821) ;  /* 0x0000011000007945 */ /* 0x000fe20003800000 */
[----:B------:R-:W-:Y:S01]  /*31e0*/  SEL R0, R24, 0xfffffff0, !P1 ;  /* 0xfffffff018007807 */ /* 0x000fe20004800000 */
[----:B------:R-:W-:Y:S01]  /*31f0*/  IMAD.IADD R11, R9, 0x1, R7 ;  /* 0x00000001090b7824 */ /* 0x000fe200078e0207 */
[----:B------:R-:W-:Y:S01]  /*3200*/  LOP3.LUT R199, R26, 0x6, RZ, 0xc0, !PT ;  /* 0x000000061ac77812 */ /* 0x000fe200078ec0ff */
[----:B------:R-:W-:-:S02]  /*3210*/  IMAD.IADD R4, R6, 0x1, R4 ;  /* 0x0000000106047824 */ /* 0x000fc400078e0204 */
[----:B------:R-:W-:Y:S01]  /*3220*/  IMAD.IADD R6, R17, 0x1, R6 ;  /* 0x0000000111067824 */ /* 0x000fe200078e0206 */
[----:B------:R1:W-:Y:S01]  /*3230*/  @P0 STS.128 [R188+0x6000], RZ ;  /* 0x006000ffbc000388 */ /* 0x0003e20000000c00 */
[----:B------:R-:W-:Y:S05]  /*3240*/  @P0 BRA `(.L_x_1822) ;  /* 0x0000009000000947 */ /* 0x000fea0003800000 */
[----:B------:R-:W-:-:S13]  /*3250*/  ISETP.GE.AND P0, PT, R192, c[0x0][0x220], PT ;  /* 0x00008800c0007a0c */ /* 0x000fda0003f06270 */
[----:B------:R1:W-:Y:S01]  /*3260*/  @P0 STS.128 [R188+0x6000], RZ ;  /* 0x006000ffbc000388 */ /* 0x0003e20000000c00 */
[----:B------:R-:W-:Y:S05]  /*3270*/  @P0 BRA `(.L_x_1822) ;  /* 0x0000006000000947 */ /* 0x000fea0003800000 */
[----:B------:R-:W-:-:S04]  /*3280*/  LEA R12, P0, R8, c[0x0][0x170], 0x1 ;  /* 0x00005c00080c7a11 */ /* 0x000fc800078008ff */
[----:B----4-:R-:W-:-:S05]  /*3290*/  LEA.HI.X R13, R8, c[0x0][0x174], R11, 0x1, P0 ;  /* 0x00005d00080d7a11 */ /* 0x010fca00000f0c0b */
[----:B------:R-:W-:Y:S01]  /*32a0*/  @!PT LDS RZ, [RZ] ;  /* 0x00000000fffff984 */ /* 0x000fe20000000800 */
[----:B------:R-:W-:Y:S01]  /*32b0*/  @!PT LDS RZ, [RZ] ;  /* 0x00000000fffff984 */ /* 0x000fe20000000800 */
[----:B------:R-:W-:Y:S01]  /*32c0*/  @!PT LDS RZ, [RZ] ;  /* 0x00000000fffff984 */ /* 0x000fe20000000800 */
[----:B------:R4:W-:Y:S04]  /*32d0*/  LDGSTS.E.BYPASS.LTC128B.128 [R188+0x6000], [R12.64] ;  /* 0x060000000cbc7fae */ /* 0x0009e8000b901d60 */
.L_x_1822:
[----:B------:R-:W-:Y:S05]  /*32e0*/  BSYNC B0 ;  /* 0x0000000000007941 */ /* 0x000fea0003800000 */
.L_x_1821:
[----:B------:R-:W-:Y:S01]  /*32f0*/  ISETP.GE.AND P0, PT, R21, R14, PT ;  /* 0x0000000e1500720c */ /* 0x000fe20003f06270 */
[----:B------:R-:W-:Y:S01]  /*3300*/  BSSY B0, `(.L_x_1823) ;  /* 0x0000011000007945 */ /* 0x000fe20003800000 */
[C---:B----4-:R-:W-:Y:S01]  /*3310*/  SHF.L.U64.HI R12, R23.reuse, R27, c[0x0][0x1a4] ;  /* 0x00006900170c7619 */ /* 0x050fe2000001021b */
        /* <DEDUP_REMOVED lines=15> */
.L_x_1824:
[----:B------:R-:W-:Y:S05]  /*3410*/  BSYNC B0 ;  /* 0x0000000000007941 */ /* 0x000fea0003800000 */
.L_x_1823:
[----:B------:R-:W-:Y:S01]  /*3420*/  ISETP.GE.AND P0, PT, R20, R14, PT ;  /* 0x0000000e1400720c */ /* 0x000fe20003f06270 */
[----:B------:R-:W-:-:S12]  /*3430*/  BSSY B0, `(.L_x_1825) ;  /* 0x000000f000007945 */ /* 0x000fd80003800000 */
[----:B------:R1:W-:Y:S01]  /*3440*/  @P0 STS.128 [R188+0x7000], RZ ;  /* 0x007000ffbc000388 */ /* 0x0003e20000000c00 */
[----:B------:R-:W-:Y:S05]  /*3450*/  @P0 BRA `(.L_x_1826) ;  /* 0x000000c000000947 */ /* 0x000fea0003800000 */
[----:B------:R-:W-:-:S13]  /*3460*/  ISETP.GE.AND P0, PT, R192, c[0x0][0x220], PT ;  /* 0x00008800c0007a0c */ /* 0x000fda0003f06270 */
[----:B------:R1:W-:Y:S01]  /*3470*/  @P0 STS.128 [R188+0x7000], RZ ;  /* 0x007000ffbc000388 */ /* 0x0003e20000000c00 */
[----:B------:R-:W-:Y:S05]  /*3480*/  @P0 BRA `(.L_x_1826) ;  /* 0x0000009000000947 */ /* 0x000fea0003800000 */
[----:B----4-:R-:W-:Y:S01]  /*3490*/  IMAD.MOV.U32 R13, RZ, RZ, c[0x0][0x1a4] ;  /* 0x00006900ff0d7624 */ /* 0x010fe200078e00ff */
        /* <DEDUP_REMOVED lines=8> */
.L_x_1826:
[----:B------:R-:W-:Y:S05]  /*3520*/  BSYNC B0 ;  /* 0x0000000000007941 */ /* 0x000fea0003800000 */
.L_x_1825:
[----:B------:R-:W-:Y:S01]  /*3530*/  ISETP.GE.AND P0, PT, R19, R14, PT ;  /* 0x0000000e1300720c */ /* 0x000fe20003f06270 */
[----:B------:R-:W-:Y:S01]  /*3540*/  BSSY B0, `(.L_x_1827) ;  /* 0x0000014000007945 */ /* 0x000fe20003800000 */
[C-C-:B------:R-:W-:Y:S02]  /*3550*/  IADD3 R7, R68.reuse, 0x1, -R30.reuse ;  /* 0x0000000144077810 */ /* 0x140fe40007ffe81e */
[----:B------:R-:W-:Y:S02]  /*3560*/  IADD3 R62, R68, -c[0x0][0x2e4], -R30 ;  /* 0x8000b900443e7a10 */ /* 0x000fe40007ffe81e */
[----:B------:R-:W-:-:S07]  /*3570*/  IADD3 R63, R7, c[0x0][0x2e8], RZ ;  /* 0x0000ba00073f7a10 */ /* 0x000fce0007ffe0ff */
        /* <DEDUP_REMOVED lines=16> */
.L_x_1828:
[----:B------:R-:W-:Y:S05]  /*3680*/  BSYNC B0 ;  /* 0x0000000000007941 */ /* 0x000fea0003800000 */
.L_x_1827:
[----:B------:R-:W-:Y:S01]  /*3690*/  IMAD.SHL.U32 R171, R4, 0x2, RZ ;  /* 0x0000000204ab7824 */ /* 0x000fe200078e00ff */
[----:B------:R-:W-:Y:S01]  /*36a0*/  LOP3.LUT P0, RZ, R69, 0x4, RZ, 0xc0, !PT ;  /* 0x0000000445ff7812 */ /* 0x000fe2000780c0ff */
[----:B------:R-:W-:Y:S01]  /*36b0*/  IMAD.SHL.U32 R164, R3, 0x2, RZ ;  /* 0x0000000203a47824 */ /* 0x000fe200078e00ff */
[----:B------:R-:W0:Y:S01]  /*36c0*/  LDGDEPBAR ;  /* 0x00000000000079af */ /* 0x000e220000000000 */
[--C-:B------:R-:W-:Y:S01]  /*36d0*/  IMAD R174, R2, 0x2, R171.reuse ;  /* 0x0000000202ae7824 */ /* 0x100fe200078e02ab */
[----:B------:R-:W-:Y:S01]  /*36e0*/  ISETP.GT.AND P1, PT, R75, UR15, PT ;  /* 0x0000000f4b007c0c */ /* 0x000fe2000bf24270 */
[----:B------:R-:W-:Y:S01]  /*36f0*/  IMAD R170, R0, 0x2, R164 ;  /* 0x0000000200aa7824 */ /* 0x000fe200078e02a4 */
[----:B------:R-:W-:Y:S01]  /*3700*/  LDSM.16.M88.4 R16, [R171] ;  /* 0x00000000ab10783b */ /* 0x000fe20000000200 */
[C---:B------:R-:W-:Y:S01]  /*3710*/  IADD3 R3, R164.reuse, 0x4000, RZ ;  /* 0x00004000a4037810 */ /* 0x040fe20007ffe0ff */
[----:B------:R-:W-:Y:S01]  /*3720*/  IMAD R172, R5, 0x2, R171 ;  /* 0x0000000205ac7824 */ /* 0x000fe200078e02ab */
[----:B------:R-:W-:Y:S01]  /*3730*/  IADD3 R175, R164, 0x4040, RZ ;  /* 0x00004040a4af7810 */ /* 0x000fe20007ffe0ff */
[----:B----4-:R-:W-:Y:S01]  /*3740*/  LDSM.16.M88.4 R12, [R171+0x2000] ;  /* 0x00200000ab0c783b */ /* 0x010fe20000000200 */
[----:B------:R-:W-:Y:S01]  /*3750*/  IADD3 R4, R60, 0x8, RZ ;  /* 0x000000083c047810 */ /* 0x000fe20007ffe0ff */
[----:B------:R-:W-:Y:S01]  /*3760*/  IMAD R173, R2, 0x2, R172 ;  /* 0x0000000202ad7824 */ /* 0x000fe200078e02ac */
[----:B------:R-:W-:Y:S01]  /*3770*/  @P0 IADD3 R175, R3, -0x40, RZ ;  /* 0xffffffc003af0810 */ /* 0x000fe20007ffe0ff */
[----:B------:R-:W4:Y:S01]  /*3780*/  LDSM.16.M88.4 R36, [R164+0x4800] ;  /* 0x00480000a424783b */ /* 0x000f220000000200 */
[C---:B------:R-:W-:Y:S01]  /*3790*/  IADD3 R3, R60.reuse, 0x40, RZ ;  /* 0x000000403c037810 */ /* 0x040fe20007ffe0ff */
[----:B------:R-:W-:Y:S01]  /*37a0*/  IMAD.IADD R7, R60, 0x1, R63 ;  /* 0x000000013c077824 */ /* 0x000fe200078e023f */
[----:B------:R-:W-:Y:S01]  /*37b0*/  LOP3.LUT R179, R179, 0xfffffff7, RZ, 0xc0, !PT ;  /* 0xfffffff7b3b37812 */ /* 0x000fe200078ec0ff */
[----:B-1----:R-:W1:Y:S01]  /*37c0*/  LDSM.16.M88.4 R32, [R164+0x5000] ;  /* 0x00500000a420783b */ /* 0x002e620000000200 */
[----:B------:R-:W-:Y:S01]  /*37d0*/  IMAD R169, R0, 0x2, R175 ;  /* 0x0000000200a97824 */ /* 0x000fe200078e02af */
[----:B------:R-:W-:-:S02]  /*37e0*/  IADD3 R0, R60, 0x48, RZ ;  /* 0x000000483c007810 */ /* 0x000fc40007ffe0ff */
[----:B------:R-:W5:Y:S01]  /*37f0*/  LDSM.16.M88.4 R20, [R164+0x4000] ;  /* 0x00400000a414783b */ /* 0x000f620000000200 */
[----:B------:R-:W-:Y:S02]  /*3800*/  IMNMX R187, R7, R68, PT ;  /* 0x0000004407bb7217 */ /* 0x000fe40003800200 */
[----:B------:R-:W-:Y:S01]  /*3810*/  @P1 LOP3.LUT R179, R179, 0x8, RZ, 0xfc, !PT ;  /* 0x00000008b3b31812 */ /* 0x000fe200078efcff */
[----:B------:R-:W2:Y:S01]  /*3820*/  LDSM.16.M88.4 R28, [R164+0x5800] ;  /* 0x00580000a41c783b */ /* 0x000ea20000000200 */
[C---:B------:R-:W-:Y:S02]  /*3830*/  IADD3 R178, R175.reuse, 0x800, RZ ;  /* 0x00000800afb27810 */ /* 0x040fe40007ffe0ff */
[C---:B------:R-:W-:Y:S01]  /*3840*/  IADD3 R177, R175.reuse, 0x1000, RZ ;  /* 0x00001000afb17810 */ /* 0x040fe20007ffe0ff */
[----:B------:R-:W-:Y:S01]  /*3850*/  LDSM.16.M88.4 R8, [R174+0x2000] ;  /* 0x00200000ae08783b */ /* 0x000fe20000000200 */
[----:B------:R-:W-:-:S03]  /*3860*/  IADD3 R176, R175, 0x1800, RZ ;  /* 0x00001800afb07810 */ /* 0x000fc60007ffe0ff */
[----:B------:R-:W3:Y:S04]  /*3870*/  LDSM.16.M88.4 R40, [R170+0x4800] ;  /* 0x00480000aa28783b */ /* 0x000ee80000000200 */
[----:B------:R-:W2:Y:S04]  /*3880*/  LDSM.16.M88.4 R56, [R170+0x5000] ;  /* 0x00500000aa38783b */ /* 0x000ea80000000200 */
[----:B------:R-:W2:Y:S04]  /*3890*/  LDSM.16.M88.4 R64, [R170+0x5800] ;  /* 0x00580000aa40783b */ /* 0x000ea80000000200 */
[----:B------:R-:W2:Y:S04]  /*38a0*/  LDSM.16.M88.4 R24, [R174] ;  /* 0x00000000ae18783b */ /* 0x000ea80000000200 */
[----:B------:R-:W2:Y:S01]  /*38b0*/  LDSM.16.M88.4 R44, [R170+0x4000] ;  /* 0x00400000aa2c783b */ /* 0x000ea20000000200 */
[C---:B----4-:R-:W-:Y:S08]  /*38c0*/  HMMA.16816.F32 R92, R12.reuse, R36, RZ ;  /* 0x000000240c5c723c */ /* 0x050ff000000018ff */
[C---:B------:R-:W-:Y:S08]  /*38d0*/  HMMA.16816.F32 R88, R12.reuse, R38, RZ ;  /* 0x000000260c58723c */ /* 0x040ff000000018ff */
[----:B-1----:R-:W-:Y:S08]  /*38e0*/  HMMA.16816.F32 R80, R12, R34, RZ ;  /* 0x000000220c50723c */ /* 0x002ff000000018ff */
[C---:B------:R-:W-:Y:S08]  /*38f0*/  HMMA.16816.F32 R48, R16.reuse, R36, RZ ;  /* 0x000000241030723c */ /* 0x040ff000000018ff */
[-C--:B-----5:R-:W-:Y:S08]  /*3900*/  HMMA.16816.F32 R104, R16, R20.reuse, RZ ;  /* 0x000000141068723c */ /* 0x0a0ff000000018ff */
[C---:B------:R-:W-:Y:S08]  /*3910*/  HMMA.16816.F32 R100, R12.reuse, R20, RZ ;  /* 0x000000140c64723c */ /* 0x040ff000000018ff */
[-C--:B------:R-:W-:Y:S08]  /*3920*/  HMMA.16816.F32 R96, R12, R22.reuse, RZ ;  /* 0x000000160c60723c */ /* 0x080ff000000018ff */
[----:B------:R-:W-:Y:S08]  /*3930*/  HMMA.16816.F32 R108, R16, R22, RZ ;  /* 0x00000016106c723c */ /* 0x000ff000000018ff */
[C---:B--2---:R-:W-:Y:S08]  /*3940*/  HMMA.16816.F32 R76, R12.reuse, R28, RZ ;  /* 0x0000001c0c4c723c */ /* 0x044ff000000018ff */
[----:B------:R-:W-:Y:S08]  /*3950*/  HMMA.16816.F32 R52, R12, R30, RZ ;  /* 0x0000001e0c34723c */ /* 0x000ff000000018ff */
[C---:B------:R-:W-:Y:S08]  /*3960*/  HMMA.16816.F32 R36, R16.reuse, R38, RZ ;  /* 0x000000261024723c */ /* 0x040ff000000018ff */
[-C--:B------:R-:W-:Y:S08]  /*3970*/  HMMA.16816.F32 R20, R16, R32.reuse, RZ ;  /* 0x000000201014723c */ /* 0x080ff000000018ff */
[----:B------:R-:W-:Y:S08]  /*3980*/  HMMA.16816.F32 R84, R12, R32, RZ ;  /* 0x000000200c54723c */ /* 0x000ff000000018ff */
[C---:B------:R-:W-:Y:S08]  /*3990*/  HMMA.16816.F32 R32, R16.reuse, R34, RZ ;  /* 0x000000221020723c */ /* 0x040ff000000018ff */
[C---:B------:R-:W-:Y:S08]  /*39a0*/  HMMA.16816.F32 R12, R16.reuse, R28, RZ ;  /* 0x0000001c100c723c */ /* 0x040ff000000018ff */
[----:B------:R-:W-:Y:S01]  /*39b0*/  HMMA.16816.F32 R28, R16, R30, RZ ;  /* 0x0000001e101c723c */ /* 0x000fe200000018ff */
[----:B------:R-:W-:Y:S07]  /*39c0*/  LDSM.16.M88.4 R16, [R172+0x2000] ;  /* 0x00200000ac10783b */ /* 0x000fee0000000200 */
[C---:B---3--:R-:W-:Y:S08]  /*39d0*/  HMMA.16816.F32 R148, R8.reuse, R42, R88 ;  /* 0x0000002a0894723c */ /* 0x048ff00000001858 */
[C---:B------:R-:W-:Y:S08]  /*39e0*/  HMMA.16816.F32 R140, R8.reuse, R58, R80 ;  /* 0x0000003a088c723c */ /* 0x040ff00000001850 */
[C---:B------:R-:W-:Y:S08]  /*39f0*/  HMMA.16816.F32 R112, R8.reuse, R40, R92 ;  /* 0x000000280870723c */ /* 0x040ff0000000185c */
[C---:B------:R-:W-:Y:S08]  /*3a00*/  HMMA.16816.F32 R116, R8.reuse, R64, R76 ;  /* 0x000000400874723c */ /* 0x040ff0000000184c */
[----:B------:R-:W-:Y:S01]  /*3a10*/  HMMA.16816.F32 R88, R8, R66, R52 ;  /* 0x000000420858723c */ /* 0x000fe20000001834 */
[----:B------:R-:W1:Y:S07]  /*3a20*/  LDSM.16.M88.4 R52, [R175] ;  /* 0x00000000af34783b */ /* 0x000e6e0000000200 */
[C---:B------:R-:W-:Y:S01]  /*3a30*/  HMMA.16816.F32 R128, R24.reuse, R40, R48 ;  /* 0x000000281880723c */ /* 0x040fe20000001830 */
[----:B------:R-:W-:Y:S07]  /*3a40*/  LDSM.16.M88.4 R48, [R175+0x800] ;  /* 0x00080000af30783b */ /* 0x000fee0000000200 */
[----:B------:R-:W-:Y:S01]  /*3a50*/  HMMA.16816.F32 R80, R24, R42, R36 ;  /* 0x0000002a1850723c */ /* 0x000fe20000001824 */
[----:B------:R-:W2:Y:S04]  /*3a60*/  LDSM.16.M88.4 R40, [R175+0x1800] ;  /* 0x00180000af28783b */ /* 0x000ea80000000200 */
[----:B------:R-:W-:Y:S03]  /*3a70*/  LDSM.16.M88.4 R36, [R169] ;  /* 0x00000000a924783b */ /* 0x000fe60000000200 */
[C---:B------:R-:W-:Y:S08]  /*3a80*/  HMMA.16816.F32 R100, R8.reuse, R44, R100 ;  /* 0x0000002c0864723c */ /* 0x040ff00000001864 */
[----:B------:R-:W-:Y:S08]  /*3a90*/  HMMA.16816.F32 R152, R8, R46, R96 ;  /* 0x0000002e0898723c */ /* 0x000ff00000001860 */
[C---:B------:R-:W-:Y:S08]  /*3aa0*/  HMMA.16816.F32 R124, R24.reuse, R44, R104 ;  /* 0x0000002c187c723c */ /* 0x040ff00000001868 */
[C---:B------:R-:W-:Y:S01]  /*3ab0*/  HMMA.16816.F32 R132, R24.reuse, R56, R20 ;  /* 0x000000381884723c */ /* 0x040fe20000001814 */
[----:B------:R-:W-:Y:S07]  /*3ac0*/  LDSM.16.M88.4 R20, [R172] ;  /* 0x00000000ac14783b */ /* 0x000fee0000000200 */
[----:B------:R-:W-:Y:S01]  /*3ad0*/  HMMA.16816.F32 R76, R24, R46, R108 ;  /* 0x0000002e184c723c */ /* 0x000fe2000000186c */
[----:B------:R-:W3:Y:S07]  /*3ae0*/  LDSM.16.M88.4 R44, [R175+0x1000] ;  /* 0x00100000af2c783b */ /* 0x000eee0000000200 */
[----:B------:R-:W-:Y:S01]  /*3af0*/  HMMA.16816.F32 R144, R8, R56, R84 ;  /* 0x000000380890723c */ /* 0x000fe20000001854 */
[----:B------:R-:W4:Y:S07]  /*3b00*/  LDSM.16.M88.4 R8, [R173+0x2000] ;  /* 0x00200000ad08783b */ /* 0x000f2e0000000200 */
[C---:B------:R-:W-:Y:S01]  /*3b10*/  HMMA.16816.F32 R136, R24.reuse, R64, R12 ;  /* 0x000000401888723c */ /* 0x040fe2000000180c */
[----:B------:R-:W-:Y:S07]  /*3b20*/  LDSM.16.M88.4 R12, [R173] ;  /* 0x00000000ad0c783b */ /* 0x000fee0000000200 */
[C---:B------:R-:W-:Y:S01]  /*3b30*/  HMMA.16816.F32 R84, R24.reuse, R58, R32 ;  /* 0x0000003a1854723c */ /* 0x040fe20000001820 */
[----:B------:R-:W5:Y:S07]  /*3b40*/  LDSM.16.M88.4 R32, [R169+0x800] ;  /* 0x00080000a920783b */ /* 0x000f6e0000000200 */
[----:B------:R-:W-:Y:S01]  /*3b50*/  HMMA.16816.F32 R92, R24, R66, R28 ;  /* 0x00000042185c723c */ /* 0x000fe2000000181c */
[----:B------:R-:W4:Y:S04]  /*3b60*/  LDSM.16.M88.4 R28, [R169+0x1000] ;  /* 0x00100000a91c783b */ /* 0x000f280000000200 */
[----:B------:R-:W4:Y:S01]  /*3b70*/  LDSM.16.M88.4 R24, [R169+0x1800] ;  /* 0x00180000a918783b */ /* 0x000f220000000200 */
[----:B------:R-:W-:-:S04]  /*3b80*/  DEPBAR.LE SB0, 0x0 ;  /* 0x000080000000791a */ /* 0x000fc80000000000 */
[C---:B-1----:R-:W-:Y:S08]  /*3b90*/  HMMA.16816.F32 R120, R16.reuse, R52, R100 ;  /* 0x000000341078723c */ /* 0x042ff00000001864 */
[C---:B--2---:R-:W-:Y:S08]  /*3ba0*/  HMMA.16816.F32 R96, R16.reuse, R40, R116 ;  /* 0x000000281060723c */ /* 0x044ff00000001874 */
[C---:B------:R-:W-:Y:S08]  /*3bb0*/  HMMA.16816.F32 R112, R16.reuse, R48, R112 ;  /* 0x000000301070723c */ /* 0x040ff00000001870 */
        /* <DEDUP_REMOVED lines=13> */
[C---:B----4-:R-:W-:Y:S08]  /*3c90*/  HMMA.16816.F32 R120, R8.reuse, R36, R120 ;  /* 0x000000240878723c */ /* 0x050ff00000001878 */
[C---:B------:R-:W-:Y:S08]  /*3ca0*/  HMMA.16816.F32 R116, R8.reuse, R38, R116 ;  /* 0x000000260874723c */ /* 0x040ff00000001874 */
[C---:B-----5:R-:W-:Y:S08]  /*3cb0*/  HMMA.16816.F32 R112, R8.reuse, R32, R112 ;  /* 0x000000200870723c */ /* 0x060ff00000001870 */
[C---:B------:R-:W-:Y:S08]  /*3cc0*/  HMMA.16816.F32 R108, R8.reuse, R34, R108 ;  /* 0x00000022086c723c */ /* 0x040ff0000000186c */
[C---:B------:R-:W-:Y:S08]  /*3cd0*/  HMMA.16816.F32 R104, R8.reuse, R28, R104 ;  /* 0x0000001c0868723c */ /* 0x040ff00000001868 */
[C---:B------:R-:W-:Y:S08]  /*3ce0*/  HMMA.16816.F32 R100, R8.reuse, R30, R100 ;  /* 0x0000001e0864723c */ /* 0x040ff00000001864 */
[C---:B------:R-:W-:Y:S08]  /*3cf0*/  HMMA.16816.F32 R136, R8.reuse, R24, R96 ;  /* 0x000000180888723c */ /* 0x040ff00000001860 */
[----:B------:R-:W-:Y:S07]  /*3d00*/  HMMA.16816.F32 R156, R8, R26, R88 ;  /* 0x0000001a089c723c */ /* 0x000fee0000001858 */
[--C-:B------:R-:W-:Y:S01]  /*3d10*/  IMAD.IADD R11, R4, 0x1, R62.reuse ;  /* 0x00000001040b7824 */ /* 0x100fe200078e023e */
[----:B------:R-:W-:Y:S01]  /*3d20*/  HMMA.16816.F32 R56, R12, R32, R56 ;  /* 0x000000200c38723c */ /* 0x000fe20000001838 */
[----:B------:R-:W-:-:S02]  /*3d30*/  IMAD.IADD R10, R3, 0x1, R62 ;  /* 0x00000001030a7824 */ /* 0x000fc400078e023e */
[--C-:B------:R-:W-:Y:S01]  /*3d40*/  IMAD.IADD R9, R0, 0x1, R62.reuse ;  /* 0x0000000100097824 */ /* 0x100fe200078e023e */
[----:B------:R-:W-:Y:S01]  /*3d50*/  IMNMX R182, RZ, R11, !PT ;  /* 0x0000000bffb67217 */ /* 0x000fe20007800200 */
[----:B------:R-:W-:Y:S01]  /*3d60*/  IMAD.IADD R8, R60, 0x1, R62 ;  /* 0x000000013c087824 */ /* 0x000fe200078e023e */
[----:B------:R-:W-:Y:S01]  /*3d70*/  IMNMX R181, RZ, R10, !PT ;  /* 0x0000000affb57217 */ /* 0x000fe20007800200 */
[--C-:B------:R-:W-:Y:S01]  /*3d80*/  IMAD.IADD R4, R4, 0x1, R63.reuse ;  /* 0x0000000104047824 */ /* 0x100fe200078e023f */
[----:B------:R-:W-:Y:S01]  /*3d90*/  HMMA.16816.F32 R80, R12, R28, R48 ;  /* 0x0000001c0c50723c */ /* 0x000fe20000001830 */
[--C-:B------:R-:W-:Y:S01]  /*3da0*/  IMAD.IADD R3, R3, 0x1, R63.reuse ;  /* 0x0000000103037824 */ /* 0x100fe200078e023f */
[----:B------:R-:W-:Y:S01]  /*3db0*/  IMNMX R183, RZ, R8, !PT ;  /* 0x00000008ffb77217 */ /* 0x000fe20007800200 */
[----:B------:R-:W-:Y:S01]  /*3dc0*/  IMAD.IADD R0, R0, 0x1, R63 ;  /* 0x0000000100007824 */ /* 0x000fe200078e023f */
[-C--:B------:R-:W-:Y:S02]  /*3dd0*/  IMNMX R186, R4, R68.reuse, PT ;  /* 0x0000004404ba7217 */ /* 0x080fe40003800200 */
[----:B------:R-:W-:-:S02]  /*3de0*/  IMNMX R185, R3, R68, PT ;  /* 0x0000004403b97217 */ /* 0x000fc40003800200 */
[----:B------:R-:W-:Y:S01]  /*3df0*/  HMMA.16816.F32 R44, R12, R30, R44 ;  /* 0x0000001e0c2c723c */ /* 0x000fe2000000182c */
[----:B------:R-:W-:Y:S02]  /*3e00*/  IMNMX R184, R0, R68, PT ;  /* 0x0000004400b87217 */ /* 0x000fe40003800200 */
[----:B------:R-:W-:-:S05]  /*3e10*/  IMNMX R180, RZ, R9, !PT ;  /* 0x00000009ffb47217 */ /* 0x000fca0007800200 */
        /* <DEDUP_REMOVED lines=54> */
.L_x_1831:
[----:B------:R-:W-:Y:S05]  /*4180*/  BSYNC B0 ;  /* 0x0000000000007941 */ /* 0x000fea0003800000 */
.L_x_1830:
[----:B------:R-:W0:Y:S02]  /*4190*/  LDGDEPBAR ;  /* 0x00000000000079af */ /* 0x000e240000000000 */
.L_x_1829:
[----:B------:R-:W-:Y:S01]  /*41a0*/  IMAD R0, R61, 0x40, R199 ;  /* 0x000000403d007824 */ /* 0x000fe200078e02c7 */
[----:B------:R-:W-:Y:S01]  /*41b0*/  LOP3.LUT R4, R71, 0x7ffffffc, RZ, 0xc0, !PT ;  /* 0x7ffffffc47047812 */ /* 0x000fe200078ec0ff */
[----:B------:R-:W-:Y:S01]  /*41c0*/  UIADD3 UR16, UR35, -0x4498517b, URZ ;  /* 0xbb67ae8523107890 */ /* 0x000fe2000fffe03f */
[----:B------:R-:W-:Y:S01]  /*41d0*/  IMAD.WIDE.U32 R62, R167, -0x2daee0ad, RZ ;  /* 0xd2511f53a73e7825 */ /* 0x000fe200078e00ff */
[----:B------:R-:W-:Y:S01]  /*41e0*/  UIADD3 UR17, UR34, -0x61c88647, URZ ;  /* 0x9e3779b922117890 */ /* 0x000fe2000fffe03f */
[C---:B------:R-:W-:Y:S01]  /*41f0*/  ISETP.GE.AND P1, PT, R0.reuse, R187, PT ;  /* 0x000000bb0000720c */ /* 0x040fe20003f26270 */
[----:B------:R-:W-:Y:S01]  /*4200*/  UIADD3 UR12, UR34, 0x3c6ef372, URZ ;  /* 0x3c6ef372220c7890 */ /* 0x000fe2000fffe03f */
[----:B------:R-:W-:Y:S01]  /*4210*/  IADD3 R3, R0, 0x1, RZ ;  /* 0x0000000100037810 */ /* 0x000fe20007ffe0ff */
[----:B------:R-:W-:Y:S01]  /*4220*/  IMAD.IADD R124, R70, 0x1, -R4 ;  /* 0x00000001467c7824 */ /* 0x000fe200078e0a04 */
[C---:B------:R-:W-:Y:S01]  /*4230*/  ISETP.GE.AND P0, PT, R0.reuse, R186, PT ;  /* 0x000000ba0000720c */ /* 0x040fe20003f06270 */
[----:B------:R-:W-:Y:S01]  /*4240*/  UIADD3 UR11, UR35, 0x76cf5d0a, URZ ;  /* 0x76cf5d0a230b7890 */ /* 0x000fe2000fffe03f */
[C---:B------:R-:W-:Y:S01]  /*4250*/  ISETP.LT.OR P6, PT, R0.reuse, R183, P1 ;  /* 0x000000b70000720c */ /* 0x040fe20000fc1670 */
[----:B------:R-:W-:Y:S01]  /*4260*/  UIADD3 UR9, UR35, 0x32370b8f, URZ ;  /* 0x32370b8f23097890 */ /* 0x000fe2000fffe03f */
[C---:B------:R-:W-:Y:S01]  /*4270*/  ISETP.GE.AND P1, PT, R3.reuse, R187, PT ;  /* 0x000000bb0300720c */ /* 0x040fe20003f26270 */
[----:B------:R-:W-:Y:S01]  /*4280*/  UIADD3 UR10, UR34, -0x255992d5, URZ ;  /* 0xdaa66d2b220a7890 */ /* 0x000fe2000fffe03f */
[C---:B------:R-:W-:Y:S01]  /*4290*/  ISETP.GE.AND P3, PT, R3.reuse, R185, PT ;  /* 0x000000b90300720c */ /* 0x040fe20003f66270 */
[----:B------:R-:W-:Y:S01]  /*42a0*/  UIADD3 UR8, UR34, 0x78dde6e4, URZ ;  /* 0x78dde6e422087890 */ /* 0x000fe2000fffe03f */
[----:B------:R-:W-:Y:S01]  /*42b0*/  ISETP.LT.OR P5, PT, R0, R182, P0 ;  /* 0x000000b60000720c */ /* 0x000fe200007a1670 */
[----:B------:R-:W-:Y:S01]  /*42c0*/  UIADD3 UR5, UR35, -0x56f99767, URZ ;  /* 0xa906689923057890 */ /* 0x000fe2000fffe03f */
[C---:B------:R-:W-:Y:S01]  /*42d0*/  ISETP.GE.AND P0, PT, R3.reuse, R186, PT ;  /* 0x000000ba0300720c */ /* 0x040fe20003f06270 */
[----:B------:R-:W-:Y:S01]  /*42e0*/  UIADD3 UR7, UR35, -0x126145ec, URZ ;  /* 0xed9eba1423077890 */ /* 0x000fe2000fffe03f */
[C---:B------:R-:W-:Y:S01]  /*42f0*/  ISETP.LT.OR P4, PT, R3.reuse, R183, P1 ;  /* 0x000000b70300720c */ /* 0x040fe20000f81670 */
[----:B------:R-:W-:Y:S01]  /*4300*/  UIADD3 UR6, UR34, 0x1715609d, URZ ;  /* 0x1715609d22067890 */ /* 0x000fe2000fffe03f */
[----:B------:R-:W-:-:S02]  /*4310*/  ISETP.LT.OR P1, PT, R3, R181, P3 ;  /* 0x000000b50300720c */ /* 0x000fc40001f21670 */
[C---:B------:R-:W-:Y:S02]  /*4320*/  ISETP.LT.OR P0, PT, R3.reuse, R182, P0 ;  /* 0x000000b60300720c */ /* 0x040fe40000701670 */
[----:B------:R-:W-:Y:S02]  /*4330*/  ISETP.GE.AND P2, PT, R3, R184, PT ;  /* 0x000000b80300720c */ /* 0x000fe40003f46270 */
[----:B------:R-:W-:Y:S02]  /*4340*/  P2R R4, PR, RZ, 0x2 ;  /* 0x00000002ff047803 */ /* 0x000fe40000000000 */
[----:B------:R-:W-:Y:S02]  /*4350*/  ISETP.GE.AND P1, PT, R0, R185, PT ;  /* 0x000000b90000720c */ /* 0x000fe40003f26270 */
[----:B------:R-:W-:Y:S02]  /*4360*/  FSEL R26, R65, -INF , !P4 ;  /* 0xff800000411a7808 */ /* 0x000fe40006000000 */
[----:B------:R-:W-:-:S02]  /*4370*/  FSEL R36, R67, -INF , !P0 ;  /* 0xff80000043247808 */ /* 0x000fc40004000000 */
[----:B------:R-:W-:Y:S02]  /*4380*/  ISETP.LT.OR P2, PT, R3, R180, P2 ;  /* 0x000000b40300720c */ /* 0x000fe40001741670 */
[----:B------:R-:W-:Y:S02]  /*4390*/  ISETP.NE.AND P4, PT, R4, RZ, PT ;  /* 0x000000ff0400720c */ /* 0x000fe40003f85270 */
[C---:B------:R-:W-:Y:S02]  /*43a0*/  ISETP.GE.AND P0, PT, R0.reuse, R184, PT ;  /* 0x000000b80000720c */ /* 0x040fe40003f06270 */
[C---:B------:R-:W-:Y:S02]  /*43b0*/  IADD3 R4, R0.reuse, 0x8, RZ ;  /* 0x0000000800047810 */ /* 0x040fe40007ffe0ff */
[----:B------:R-:W-:Y:S02]  /*43c0*/  ISETP.LT.OR P1, PT, R0, R181, P1 ;  /* 0x000000b50000720c */ /* 0x000fe40000f21670 */
[----:B------:R-:W-:-:S02]  /*43d0*/  P2R R3, PR, RZ, 0x4 ;  /* 0x00000004ff037803 */ /* 0x000fc40000000000 */
[----:B------:R-:W-:Y:S02]  /*43e0*/  ISETP.LT.OR P0, PT, R0, R180, P0 ;  /* 0x000000b40000720c */ /* 0x000fe40000701670 */
[----:B------:R-:W-:Y:S02]  /*43f0*/  FSEL R120, R120, -INF , !P1 ;  /* 0xff80000078787808 */ /* 0x000fe40004800000 */
[C---:B------:R-:W-:Y:S02]  /*4400*/  ISETP.GE.AND P2, PT, R4.reuse, R186, PT ;  /* 0x000000ba0400720c */ /* 0x040fe40003f46270 */
[----:B------:R-:W-:Y:S02]  /*4410*/  ISETP.GE.AND P1, PT, R4, R185, PT ;  /* 0x000000b90400720c */ /* 0x000fe40003f26270 */
[----:B------:R-:W-:Y:S02]  /*4420*/  FSEL R27, R66, -INF , !P5 ;  /* 0xff800000421b7808 */ /* 0x000fe40006800000 */
[----:B------:R-:W-:-:S02]  /*4430*/  FSEL R122, R122, -INF , !P0 ;  /* 0xff8000007a7a7808 */ /* 0x000fc40004000000 */
[----:B------:R-:W-:Y:S02]  /*4440*/  ISETP.NE.AND P5, PT, R3, RZ, PT ;  /* 0x000000ff0300720c */ /* 0x000fe40003fa5270 */
[C---:B------:R-:W-:Y:S02]  /*4450*/  ISETP.GE.AND P3, PT, R4.reuse, R187, PT ;  /* 0x000000bb0400720c */ /* 0x040fe40003f66270 */
[C---:B------:R-:W-:Y:S02]  /*4460*/  ISETP.GE.AND P0, PT, R4.reuse, R184, PT ;  /* 0x000000b80400720c */ /* 0x040fe40003f06270 */
[----:B------:R-:W-:Y:S02]  /*4470*/  ISETP.LT.OR P2, PT, R4, R182, P2 ;  /* 0x000000b60400720c */ /* 0x000fe40001741670 */
[----:B------:R-:W-:Y:S02]  /*4480*/  IADD3 R3, R0, 0x9, RZ ;  /* 0x0000000900037810 */ /* 0x000fe40007ffe0ff */
[----:B------:R-:W-:-:S02]  /*4490*/  ISETP.LT.OR P1, PT, R4, R181, P1 ;  /* 0x000000b50400720c */ /* 0x000fc40000f21670 */
[----:B-1----:R-:W-:Y:S02]  /*44a0*/  FSEL R14, R64, -INF , !P6 ;  /* 0xff800000400e7808 */ /* 0x002fe40007000000 */
[C---:B------:R-:W-:Y:S02]  /*44b0*/  ISETP.LT.OR P3, PT, R4.reuse, R183, P3 ;  /* 0x000000b70400720c */ /* 0x040fe40001f61670 */
[----:B------:R-:W-:Y:S02]  /*44c0*/  ISETP.LT.OR P6, PT, R4, R180, P0 ;  /* 0x000000b40400720c */ /* 0x000fe400007c1670 */
[----:B------:R-:W-:Y:S02]  /*44d0*/  FSEL R48, R78, -INF , !P2 ;  /* 0xff8000004e307808 */ /* 0x000fe40005000000 */
[----:B------:R-:W-:Y:S02]  /*44e0*/  P2R R4, PR, RZ, 0x2 ;  /* 0x00000002ff047803 */ /* 0x000fe40000000000 */
[----:B------:R-:W-:-:S02]  /*44f0*/  ISETP.GE.AND P2, PT, R3, R184, PT ;  /* 0x000000b80300720c */ /* 0x000fc40003f46270 */
[C---:B------:R-:W-:Y:S02]  /*4500*/  ISETP.GE.AND P1, PT, R3.reuse, R187, PT ;  /* 0x000000bb0300720c */ /* 0x040fe40003f26270 */
[----:B------:R-:W-:Y:S02]  /*4510*/  ISETP.GE.AND P0, PT, R3, R186, PT ;  /* 0x000000ba0300720c */ /* 0x000fe40003f06270 */
[----:B------:R-:W-:Y:S02]  /*4520*/  FSEL R121, R121, -INF , !P4 ;  /* 0xff80000079797808 */ /* 0x000fe40006000000 */
[C---:B------:R-:W-:Y:S02]  /*4530*/  ISETP.LT.OR P4, PT, R3.reuse, R180, P2 ;  /* 0x000000b40300720c */ /* 0x040fe40001781670 */
[----:B------:R-:W-:Y:S02]  /*4540*/  ISETP.LT.OR P1, PT, R3, R183, P1 ;  /* 0x000000b70300720c */ /* 0x000fe40000f21670 */
[----:B------:R-:W-:-:S02]  /*4550*/  ISETP.NE.AND P2, PT, R4, RZ, PT ;  /* 0x000000ff0400720c */ /* 0x000fc40003f45270 */
[C---:B------:R-:W-:Y:S02]  /*4560*/  ISETP.LT.OR P0, PT, R3.reuse, R182, P0 ;  /* 0x000000b60300720c */ /* 0x040fe40000701670 */
[----:B------:R-:W-:Y:S02]  /*4570*/  IADD3 R4, R0, 0x10, RZ ;  /* 0x0000001000047810 */ /* 0x000fe40007ffe0ff */
[----:B------:R-:W-:Y:S02]  /*4580*/  FSEL R39, R76, -INF , !P3 ;  /* 0xff8000004c277808 */ /* 0x000fe40005800000 */
[----:B------:R-:W-:Y:S02]  /*4590*/  ISETP.GE.AND P3, PT, R3, R185, PT ;  /* 0x000000b90300720c */ /* 0x000fe40003f66270 */
[----:B------:R-:W-:Y:S02]  /*45a0*/  FSEL R42, R77, -INF , !P1 ;  /* 0xff8000004d2a7808 */ /* 0x000fe40004800000 */
[----:B------:R-:W-:-:S02]  /*45b0*/  FSEL R49, R79, -INF , !P0 ;  /* 0xff8000004f317808 */ /* 0x000fc40004000000 */
[----:B------:R-:W-:Y:S02]  /*45c0*/  FSEL R116, R116, -INF , !P2 ;  /* 0xff80000074747808 */ /* 0x000fe40005000000 */
[C---:B------:R-:W-:Y:S02]  /*45d0*/  ISETP.GE.AND P1, PT, R4.reuse, R185, PT ;  /* 0x000000b90400720c */ /* 0x040fe40003f26270 */
[C---:B------:R-:W-:Y:S02]  /*45e0*/  ISETP.GE.AND P2, PT, R4.reuse, R186, PT ;  /* 0x000000ba0400720c */ /* 0x040fe40003f46270 */
[----:B------:R-:W-:Y:S02]  /*45f0*/  ISETP.GE.AND P0, PT, R4, R184, PT ;  /* 0x000000b80400720c */ /* 0x000fe40003f06270 */
[----:B------:R-:W-:Y:S02]  /*4600*/  FSEL R123, R123, -INF , !P5 ;  /* 0xff8000007b7b7808 */ /* 0x000fe40006800000 */
[----:B------:R-:W-:-:S02]  /*4610*/  ISETP.LT.OR P5, PT, R3, R181, P3 ;  /* 0x000000b50300720c */ /* 0x000fc40001fa1670 */
[C---:B------:R-:W-:Y:S02]  /*4620*/  ISETP.GE.AND P3, PT, R4.reuse, R187, PT ;  /* 0x000000bb0400720c */ /* 0x040fe40003f66270 */
[----:B------:R-:W-:Y:S02]  /*4630*/  ISETP.LT.OR P1, PT, R4, R181, P1 ;  /* 0x000000b50400720c */ /* 0x000fe40000f21670 */
[----:B------:R-:W-:Y:S02]  /*4640*/  IADD3 R3, R0, 0x11, RZ ;  /* 0x0000001100037810 */ /* 0x000fe40007ffe0ff */
[C---:B------:R-:W-:Y:S02]  /*4650*/  ISETP.LT.OR P2, PT, R4.reuse, R182, P2 ;  /* 0x000000b60400720c */ /* 0x040fe40001741670 */
[C---:B------:R-:W-:Y:S02]  /*4660*/  ISETP.LT.OR P0, PT, R4.reuse, R180, P0 ;  /* 0x000000b40400720c */ /* 0x040fe40000701670 */
[----:B------:R-:W-:-:S02]  /*4670*/  ISETP.LT.OR P3, PT, R4, R183, P3 ;  /* 0x000000b70400720c */ /* 0x000fc40001f61670 */
[----:B------:R-:W-:Y:S02]  /*4680*/  P2R R7, PR, RZ, 0x2 ;  /* 0x00000002ff077803 */ /* 0x000fe40000000000 */
[----:B------:R-:W-:Y:S02]  /*4690*/  P2R R4, PR, RZ, 0x1 ;  /* 0x00000001ff047803 */ /* 0x000fe40000000000 */
[C---:B------:R-:W-:Y:S02]  /*46a0*/  ISETP.GE.AND P1, PT, R3.reuse, R187, PT ;  /* 0x000000bb0300720c */ /* 0x040fe40003f26270 */
[----:B------:R-:W-:Y:S02]  /*46b0*/  FSEL R52, R58, -INF , !P2 ;  /* 0xff8000003a347808 */ /* 0x000fe40005000000 */
[C---:B------:R-:W-:Y:S02]  /*46c0*/  ISETP.GE.AND P0, PT, R3.reuse, R186, PT ;  /* 0x000000ba0300720c */ /* 0x040fe40003f06270 */
[----:B------:R-:W-:-:S02]  /*46d0*/  ISETP.GE.AND P2, PT, R3, R184, PT ;  /* 0x000000b80300720c */ /* 0x000fc40003f46270 */
[----:B------:R-:W-:Y:S02]  /*46e0*/  FSEL R128, R119, -INF , !P4 ;  /* 0xff80000077807808 */ /* 0x000fe40006000000 */
[----:B------:R-:W-:Y:S02]  /*46f0*/  FSEL R117, R117, -INF , !P5 ;  /* 0xff80000075757808 */ /* 0x000fe40006800000 */
[----:B------:R-:W-:Y:S02]  /*4700*/  ISETP.NE.AND P4, PT, R4, RZ, PT ;  /* 0x000000ff0400720c */ /* 0x000fe40003f85270 */
[----:B------:R-:W-:Y:S02]  /*4710*/  FSEL R50, R56, -INF , !P3 ;  /* 0xff80000038327808 */ /* 0x000fe40005800000 */
[C---:B------:R-:W-:Y:S02]  /*4720*/  ISETP.LT.OR P1, PT, R3.reuse, R183, P1 ;  /* 0x000000b70300720c */ /* 0x040fe40000f21670 */
[----:B------:R-:W-:-:S02]  /*4730*/  ISETP.GE.AND P3, PT, R3, R185, PT ;  /* 0x000000b90300720c */ /* 0x000fc40003f66270 */
[C---:B------:R-:W-:Y:S02]  /*4740*/  ISETP.LT.OR P0, PT, R3.reuse, R182, P0 ;  /* 0x000000b60300720c */ /* 0x040fe40000701670 */
[----:B------:R-:W-:Y:S02]  /*4750*/  ISETP.LT.OR P5, PT, R3, R180, P2 ;  /* 0x000000b40300720c */ /* 0x000fe400017a1670 */
[----:B------:R-:W-:Y:S02]  /*4760*/  IADD3 R4, R0, 0x18, RZ ;  /* 0x0000001800047810 */ /* 0x000fe40007ffe0ff */
[----:B------:R-:W-:Y:S02]  /*4770*/  ISETP.NE.AND P2, PT, R7, RZ, PT ;  /* 0x000000ff0700720c */ /* 0x000fe40003f45270 */
[----:B------:R-:W-:Y:S02]  /*4780*/  FSEL R127, R118, -INF , !P6 ;  /* 0xff800000767f7808 */ /* 0x000fe40007000000 */
[----:B------:R-:W-:-:S02]  /*4790*/  FSEL R51, R57, -INF , !P1 ;  /* 0xff80000039337808 */ /* 0x000fc40004800000 */
[----:B------:R-:W-:Y:S02]  /*47a0*/  ISETP.LT.OR P6, PT, R3, R181, P3 ;  /* 0x000000b50300720c */ /* 0x000fe40001fc1670 */
[----:B------:R-:W-:Y:S02]  /*47b0*/  FSEL R53, R59, -INF , !P0 ;  /* 0xff8000003b357808 */ /* 0x000fe40004000000 */
[C---:B------:R-:W-:Y:S02]  /*47c0*/  ISETP.GE.AND P1, PT, R4.reuse, R185, PT ;  /* 0x000000b90400720c */ /* 0x040fe40003f26270 */
[----:B------:R-:W-:Y:S02]  /*47d0*/  ISETP.GE.AND P3, PT, R4, R187, PT ;  /* 0x000000bb0400720c */ /* 0x000fe40003f66270 */
[----:B------:R-:W-:Y:S01]  /*47e0*/  FSEL R118, R112, -INF , !P2 ;  /* 0xff80000070767808 */ /* 0x000fe20005000000 */
[----:B------:R-:W-:Y:S01]  /*47f0*/  IMAD.MOV.U32 R112, RZ, RZ, R166 ;  /* 0x000000ffff707224 */ /* 0x000fe200078e00a6 */
[----:B------:R-:W-:-:S02]  /*4800*/  ISETP.GE.AND P0, PT, R4, R184, PT ;  /* 0x000000b80400720c */ /* 0x000fc40003f06270 */
[----:B------:R-:W-:Y:S02]  /*4810*/  ISETP.GE.AND P2, PT, R4, R186, PT ;  /* 0x000000ba0400720c */ /* 0x000fe40003f46270 */
[----:B------:R-:W-:Y:S02]  /*4820*/  IADD3 R3, R0, 0x19, RZ ;  /* 0x0000001900037810 */ /* 0x000fe40007ffe0ff */
[----:B------:R-:W-:Y:S02]  /*4830*/  FSEL R134, R114, -INF , !P4 ;  /* 0xff80000072867808 */ /* 0x000fe40006000000 */
[C---:B------:R-:W-:Y:S02]  /*4840*/  ISETP.LT.OR P1, PT, R4.reuse, R181, P1 ;  /* 0x000000b50400720c */ /* 0x040fe40000f21670 */
[C---:B------:R-:W-:Y:S02]  /*4850*/  ISETP.LT.OR P4, PT, R4.reuse, R183, P3 ;  /* 0x000000b70400720c */ /* 0x040fe40001f81670 */
[----:B------:R-:W-:-:S02]  /*4860*/  ISETP.LT.OR P0, PT, R4, R180, P0 ;  /* 0x000000b40400720c */ /* 0x000fc40000701670 */
[----:B------:R-:W-:Y:S02]  /*4870*/  ISETP.LT.OR P3, PT, R4, R182, P2 ;  /* 0x000000b60400720c */ /* 0x000fe40001761670 */
[----:B------:R-:W-:Y:S02]  /*4880*/  P2R R7, PR, RZ, 0x2 ;  /* 0x00000002ff077803 */ /* 0x000fe40000000000 */
[C---:B------:R-:W-:Y:S02]  /*4890*/  ISETP.GE.AND P2, PT, R3.reuse, R187, PT ;  /* 0x000000bb0300720c */ /* 0x040fe40003f46270 */
[----:B------:R-:W-:Y:S02]  /*48a0*/  P2R R4, PR, RZ, 0x1 ;  /* 0x00000001ff047803 */ /* 0x000fe40000000000 */
[C---:B------:R-:W-:Y:S02]  /*48b0*/  ISETP.GE.AND P1, PT, R3.reuse, R186, PT ;  /* 0x000000ba0300720c */ /* 0x040fe40003f26270 */
[----:B------:R-:W-:-:S02]  /*48c0*/  ISETP.GE.AND P0, PT, R3, R185, PT ;  /* 0x000000b90300720c */ /* 0x000fc40003f06270 */
[----:B------:R-:W-:Y:S02]  /*48d0*/  FSEL R56, R34, -INF , !P3 ;  /* 0xff80000022387808 */ /* 0x000fe40005800000 */
[----:B------:R-:W-:Y:S02]  /*48e0*/  FSEL R54, R32, -INF , !P4 ;  /* 0xff80000020367808 */ /* 0x000fe40006000000 */
        /* <DEDUP_REMOVED lines=8> */
[----:B------:R-:W-:Y:S02]  /*4970*/  ISETP.NE.AND P5, PT, R7, RZ, PT ;  /* 0x000000ff0700720c */ /* 0x000fe40003fa5270 */
[----:B------:R-:W-:-:S02]  /*4980*/  FSEL R129, R111, -INF , !P0 ;  /* 0xff8000006f817808 */ /* 0x000fc40004000000 */
[C---:B------:R-:W-:Y:S02]  /*4990*/  ISETP.GE.AND P1, PT, R3.reuse, R185, PT ;  /* 0x000000b90300720c */ /* 0x040fe40003f26270 */
[----:B------:R-:W-:Y:S02]  /*49a0*/  IADD3 R7, R0, 0x21, RZ ;  /* 0x0000002100077810 */ /* 0x000fe40007ffe0ff */
[----:B------:R-:W-:Y:S02]  /*49b0*/  ISETP.GE.AND P0, PT, R3, R184, PT ;  /* 0x000000b80300720c */ /* 0x000fe40003f06270 */
[----:B------:R-:W-:Y:S02]  /*49c0*/  FSEL R55, R33, -INF , !P4 ;  /* 0xff80000021377808 */ /* 0x000fe40006000000 */
[----:B------:R-:W-:Y:S02]  /*49d0*/  ISETP.LT.OR P1, PT, R3, R181, P1 ;  /* 0x000000b50300720c */ /* 0x000fe40000f21670 */
[----:B------:R-:W-:-:S02]  /*49e0*/  FSEL R115, R108, -INF , !P5 ;  /* 0xff8000006c737808 */ /* 0x000fc40006800000 */
[-C--:B------:R-:W-:Y:S02]  /*49f0*/  ISETP.GE.AND P4, PT, R7, R187.reuse, PT ;  /* 0x000000bb0700720c */ /* 0x080fe40003f86270 */
[----:B------:R-:W-:Y:S02]  /*4a00*/  ISETP.LT.OR P0, PT, R3, R180, P0 ;  /* 0x000000b40300720c */ /* 0x000fe40000701670 */
[----:B------:R-:W-:Y:S02]  /*4a10*/  FSEL R57, R35, -INF , !P2 ;  /* 0xff80000023397808 */ /* 0x000fe40005000000 */
[-C--:B------:R-:W-:Y:S02]  /*4a20*/  ISETP.GE.AND P5, PT, R7, R186.reuse, PT ;  /* 0x000000ba0700720c */ /* 0x080fe40003fa6270 */
[C---:B------:R-:W-:Y:S02]  /*4a30*/  ISETP.GE.AND P3, PT, R3.reuse, R187, PT ;  /* 0x000000bb0300720c */ /* 0x040fe40003f66270 */
[----:B------:R-:W-:-:S02]  /*4a40*/  ISETP.GE.AND P2, PT, R3, R186, PT ;  /* 0x000000ba0300720c */ /* 0x000fc40003f46270 */
[----:B------:R-:W-:Y:S02]  /*4a50*/  FSEL R125, R113, -INF , !P6 ;  /* 0xff800000717d7808 */ /* 0x000fe40007000000 */
[----:B--2---:R-:W-:Y:S02]  /*4a60*/  P2R R9, PR, RZ, 0x2 ;  /* 0x00000002ff097803 */ /* 0x004fe40000000000 */
[----:B------:R-:W-:Y:S02]  /*4a70*/  ISETP.NE.AND P6, PT, R4, RZ, PT ;  /* 0x000000ff0400720c */ /* 0x000fe40003fc5270 */
[----:B------:R-:W-:Y:S02]  /*4a80*/  ISETP.LT.OR P1, PT, R7, R183, P4 ;  /* 0x000000b70700720c */ /* 0x000fe40002721670 */
[----:B------:R-:W-:Y:S02]  /*4a90*/  P2R R8, PR, RZ, 0x1 ;  /* 0x00000001ff087803 */ /* 0x000fe40000000000 */
[----:B------:R-:W-:-:S02]  /*4aa0*/  IADD3 R4, R0, 0x28, RZ ;  /* 0x0000002800047810 */ /* 0x000fc40007ffe0ff */
[-C--:B------:R-:W-:Y:S02]  /*4ab0*/  ISETP.LT.OR P0, PT, R7, R182.reuse, P5 ;  /* 0x000000b60700720c */ /* 0x080fe40002f01670 */
[C---:B------:R-:W-:Y:S02]  /*4ac0*/  ISETP.LT.OR P3, PT, R3.reuse, R183, P3 ;  /* 0x000000b70300720c */ /* 0x040fe40001f61670 */
[----:B------:R-:W-:Y:S02]  /*4ad0*/  ISETP.LT.OR P2, PT, R3, R182, P2 ;  /* 0x000000b60300720c */ /* 0x000fe40001741670 */
[----:B------:R-:W-:Y:S02]  /*4ae0*/  IADD3 R3, R0, 0x29, RZ ;  /* 0x0000002900037810 */ /* 0x000fe40007ffe0ff */
[----:B------:R-:W-:Y:S02]  /*4af0*/  FSEL R59, R81, -INF , !P1 ;  /* 0xff800000513b7808 */ /* 0x000fe40004800000 */
[----:B------:R-:W-:-:S02]  /*4b00*/  FSEL R61, R83, -INF , !P0 ;  /* 0xff800000533d7808 */ /* 0x000fc40004000000 */
[----:B------:R-:W-:Y:S02]  /*4b10*/  ISETP.GE.AND P1, PT, R4, R187, PT ;  /* 0x000000bb0400720c */ /* 0x000fe40003f26270 */
[----:B------:R-:W-:Y:S02]  /*4b20*/  FSEL R58, R80, -INF , !P3 ;  /* 0xff800000503a7808 */ /* 0x000fe40005800000 */
[CC--:B------:R-:W-:Y:S02]  /*4b30*/  ISETP.GE.AND P0, PT, R4.reuse, R186.reuse, PT ;  /* 0x000000ba0400720c */ /* 0x0c0fe40003f06270 */
[----:B------:R-:W-:Y:S02]  /*4b40*/  ISETP.GE.AND P3, PT, R3, R186, PT ;  /* 0x000000ba0300720c */ /* 0x000fe40003f66270 */
[C---:B------:R-:W-:Y:S02]  /*4b50*/  ISETP.LT.OR P4, PT, R4.reuse, R183, P1 ;  /* 0x000000b70400720c */ /* 0x040fe40000f81670 */
[----:B------:R-:W-:-:S02]  /*4b60*/  ISETP.LT.OR P1, PT, R4, R182, P0 ;  /* 0x000000b60400720c */ /* 0x000fc40000721670 */
[----:B------:R-:W-:Y:S02]  /*4b70*/  ISETP.LT.OR P0, PT, R3, R182, P3 ;  /* 0x000000b60300720c */ /* 0x000fe40001f01670 */
[----:B------:R-:W-:Y:S02]  /*4b80*/  FSEL R64, R46, -INF , !P1 ;  /* 0xff8000002e407808 */ /* 0x000fe40004800000 */
[----:B------:R-:W-:Y:S02]  /*4b90*/  FSEL R47, R47, -INF , !P0 ;  /* 0xff8000002f2f7808 */ /* 0x000fe40004000000 */
[C---:B------:R-:W-:Y:S02]  /*4ba0*/  ISETP.GE.AND P1, PT, R7.reuse, R185, PT ;  /* 0x000000b90700720c */ /* 0x040fe40003f26270 */
[----:B------:R-:W-:Y:S02]  /*4bb0*/  ISETP.GE.AND P0, PT, R7, R184, PT ;  /* 0x000000b80700720c */ /* 0x000fe40003f06270 */
[----:B------:R-:W-:-:S02]  /*4bc0*/  FSEL R126, R110, -INF , !P6 ;  /* 0xff8000006e7e7808 */ /* 0x000fc40007000000 */
[C---:B------:R-:W-:Y:S02]  /*4bd0*/  ISETP.LT.OR P1, PT, R7.reuse, R181, P1 ;  /* 0x000000b50700720c */ /* 0x040fe40000f21670 */
[----:B------:R-:W-:Y:S02]  /*4be0*/  ISETP.LT.OR P6, PT, R7, R180, P0 ;  /* 0x000000b40700720c */ /* 0x000fe400007c1670 */
[----:B------:R-:W-:Y:S02]  /*4bf0*/  FMNMX.FTZ R7, R14, R26, !PT ;  /* 0x0000001a0e077209 */ /* 0x000fe40007810000 */
[----:B------:R-:W-:Y:S02]  /*4c00*/  ISETP.NE.AND P5, PT, R8, RZ, PT ;  /* 0x000000ff0800720c */ /* 0x000fe40003fa5270 */
[----:B------:R-:W-:Y:S02]  /*4c10*/  FMNMX.FTZ R8, R39, R7, !PT ;  /* 0x0000000727087209 */ /* 0x000fe40007810000 */
[----:B------:R-:W-:-:S02]  /*4c20*/  FSEL R60, R82, -INF , !P2 ;  /* 0xff800000523c7808 */ /* 0x000fc40005000000 */
[----:B------:R-:W-:Y:S02]  /*4c30*/  FMNMX.FTZ R7, R27, R36, !PT ;  /* 0x000000241b077209 */ /* 0x000fe40007810000 */
[C---:B------:R-:W-:Y:S02]  /*4c40*/  ISETP.GE.AND P2, PT, R3.reuse, R187, PT ;  /* 0x000000bb0300720c */ /* 0x040fe40003f46270 */
[----:B------:R-:W-:Y:S02]  /*4c50*/  FMNMX.FTZ R8, R42, R8, !PT ;  /* 0x000000082a087209 */ /* 0x000fe40007810000 */
[----:B------:R-:W-:Y:S02]  /*4c60*/  FMNMX.FTZ R7, R48, R7, !PT ;  /* 0x0000000730077209 */ /* 0x000fe40007810000 */
[----:B------:R-:W-:Y:S02]  /*4c70*/  ISETP.LT.OR P2, PT, R3, R183, P2 ;  /* 0x000000b70300720c */ /* 0x000fe40001741670 */
[----:B------:R-:W-:-:S02]  /*4c80*/  FMNMX.FTZ R8, R50, R8, !PT ;  /* 0x0000000832087209 */ /* 0x000fc40007810000 */
[----:B------:R-:W-:Y:S02]  /*4c90*/  IADD3 R10, R0, 0x30, RZ ;  /* 0x00000030000a7810 */ /* 0x000fe40007ffe0ff */
[----:B------:R-:W-:Y:S02]  /*4ca0*/  FMNMX.FTZ R7, R49, R7, !PT ;  /* 0x0000000731077209 */ /* 0x000fe40007810000 */
[----:B------:R-:W-:Y:S02]  /*4cb0*/  FSEL R46, R45, -INF , !P2 ;  /* 0xff8000002d2e7808 */ /* 0x000fe40005000000 */
[----:B------:R-:W-:Y:S02]  /*4cc0*/  FMNMX.FTZ R8, R51, R8, !PT ;  /* 0x0000000833087209 */ /* 0x000fe40007810000 */
[----:B------:R-:W-:Y:S02]  /*4cd0*/  ISETP.GE.AND P2, PT, R10, R187, PT ;  /* 0x000000bb0a00720c */ /* 0x000fe40003f46270 */
[----:B------:R-:W-:-:S02]  /*4ce0*/  FSEL R44, R44, -INF , !P4 ;  /* 0xff8000002c2c7808 */ /* 0x000fc40006000000 */
[C---:B------:R-:W-:Y:S02]  /*4cf0*/  IADD3 R37, R0.reuse, 0x31, RZ ;  /* 0x0000003100257810 */ /* 0x040fe40007ffe0ff */
[C---:B------:R-:W-:Y:S02]  /*4d00*/  IADD3 R38, R0.reuse, 0x38, RZ ;  /* 0x0000003800267810 */ /* 0x040fe40007ffe0ff */
[----:B------:R-:W-:Y:S02]  /*4d10*/  IADD3 R43, R0, 0x39, RZ ;  /* 0x00000039002b7810 */ /* 0x000fe40007ffe0ff */
[----:B------:R-:W-:Y:S02]  /*4d20*/  ISETP.NE.AND P4, PT, R9, RZ, PT ;  /* 0x000000ff0900720c */ /* 0x000fe40003f85270 */
[----:B------:R-:W-:Y:S02]  /*4d30*/  FMNMX.FTZ R0, R52, R7, !PT ;  /* 0x0000000734007209 */ /* 0x000fe40007810000 */
[----:B------:R-:W-:-:S02]  /*4d40*/  P2R R9, PR, RZ, 0x2 ;  /* 0x00000002ff097803 */ /* 0x000fc40000000000 */
[----:B------:R-:W-:Y:S02]  /*4d50*/  FMNMX.FTZ R7, R54, R8, !PT ;  /* 0x0000000836077209 */ /* 0x000fe40007810000 */
[----:B------:R-:W-:Y:S02]  /*4d60*/  ISETP.LT.OR P1, PT, R10, R183, P2 ;  /* 0x000000b70a00720c */ /* 0x000fe40001721670 */
[----:B------:R-:W-:Y:S02]  /*4d70*/  FMNMX.FTZ R7, R55, R7, !PT ;  /* 0x0000000737077209 */ /* 0x000fe40007810000 */
[----:B------:R-:W-:Y:S02]  /*4d80*/  FSEL R66, R28, -INF , !P1 ;  /* 0xff8000001c427808 */ /* 0x000fe40004800000 */
[----:B------:R-:W-:Y:S02]  /*4d90*/  ISETP.GE.AND P1, PT, R37, R187, PT ;  /* 0x000000bb2500720c */ /* 0x000fe40003f26270 */
[----:B------:R-:W-:-:S02]  /*4da0*/  FMNMX.FTZ R7, R58, R7, !PT ;  /* 0x000000073a077209 */ /* 0x000fc40007810000 */
[C---:B------:R-:W-:Y:S02]  /*4db0*/  ISETP.GE.AND P3, PT, R10.reuse, R186, PT ;  /* 0x000000ba0a00720c */ /* 0x040fe40003f66270 */
[----:B------:R-:W-:Y:S02]  /*4dc0*/  ISETP.LT.OR P1, PT, R37, R183, P1 ;  /* 0x000000b72500720c */ /* 0x000fe40000f21670 */
[----:B------:R-:W-:Y:S02]  /*4dd0*/  FMNMX.FTZ R0, R53, R0, !PT ;  /* 0x0000000035007209 */ /* 0x000fe40007810000 */
[----:B------:R-:W-:Y:S02]  /*4de0*/  FMNMX.FTZ R7, R59, R7, !PT ;  /* 0x000000073b077209 */ /* 0x000fe40007810000 */
[----:B------:R-:W-:Y:S02]  /*4df0*/  ISETP.LT.OR P0, PT, R10, R182, P3 ;  /* 0x000000b60a00720c */ /* 0x000fe40001f01670 */
[----:B------:R-:W-:-:S02]  /*4e00*/  FSEL R65, R29, -INF , !P1 ;  /* 0xff8000001d417808 */ /* 0x000fc40004800000 */
[----:B------:R-:W-:Y:S02]  /*4e10*/  ISETP.GE.AND P1, PT, R38, R187, PT ;  /* 0x000000bb2600720c */ /* 0x000fe40003f26270 */
[----:B------:R-:W-:Y:S02]  /*4e20*/  FMNMX.FTZ R0, R56, R0, !PT ;  /* 0x0000000038007209 */ /* 0x000fe40007810000 */
[----:B------:R-:W-:Y:S02]  /*4e30*/  FMNMX.FTZ R7, R44, R7, !PT ;  /* 0x000000072c077209 */ /* 0x000fe40007810000 */
[----:B------:R-:W-:Y:S02]  /*4e40*/  FSEL R98, R30, -INF , !P0 ;  /* 0xff8000001e627808 */ /* 0x000fe40004000000 */
[----:B------:R-:W-:Y:S02]  /*4e50*/  ISETP.GE.AND P0, PT, R37, R186, PT ;  /* 0x000000ba2500720c */ /* 0x000fe40003f06270 */
[----:B------:R-:W-:-:S02]  /*4e60*/  ISETP.LT.OR P1, PT, R38, R183, P1 ;  /* 0x000000b72600720c */ /* 0x000fc40000f21670 */
[----:B------:R-:W-:Y:S02]  /*4e70*/  FMNMX.FTZ R0, R57, R0, !PT ;  /* 0x0000000039007209 */ /* 0x000fe40007810000 */
[----:B------:R-:W-:Y:S02]  /*4e80*/  FMNMX.FTZ R7, R46, R7, !PT ;  /* 0x000000072e077209 */ /* 0x000fe40007810000 */
[----:B------:R-:W-:Y:S02]  /*4e90*/  ISETP.LT.OR P0, PT, R37, R182, P0 ;  /* 0x000000b62500720c */ /* 0x000fe40000701670 */
[----:B------:R-:W-:Y:S02]  /*4ea0*/  FSEL R108, R20, -INF , !P1 ;  /* 0xff800000146c7808 */ /* 0x000fe40004800000 */
[----:B------:R-:W-:Y:S02]  /*4eb0*/  FMNMX.FTZ R0, R60, R0, !PT ;  /* 0x000000003c007209 */ /* 0x000fe40007810000 */
[----:B------:R-:W-:-:S02]  /*4ec0*/  ISETP.GE.AND P1, PT, R43, R187, PT ;  /* 0x000000bb2b00720c */ /* 0x000fc40003f26270 */
[----:B------:R-:W-:Y:S02]  /*4ed0*/  FMNMX.FTZ R7, R66, R7, !PT ;  /* 0x0000000742077209 */ /* 0x000fe40007810000 */
[----:B------:R-:W-:Y:S02]  /*4ee0*/  FSEL R97, R31, -INF , !P0 ;  /* 0xff8000001f617808 */ /* 0x000fe40004000000 */
[----:B------:R-:W-:Y:S02]  /*4ef0*/  FMNMX.FTZ R0, R61, R0, !PT ;  /* 0x000000003d007209 */ /* 0x000fe40007810000 */
[----:B------:R-:W-:Y:S02]  /*4f00*/  ISETP.GE.AND P0, PT, R38, R186, PT ;  /* 0x000000ba2600720c */ /* 0x000fe40003f06270 */
[----:B------:R-:W-:Y:S02]  /*4f10*/  ISETP.LT.OR P1, PT, R43, R183, P1 ;  /* 0x000000b72b00720c */ /* 0x000fe40000f21670 */
[----:B------:R-:W-:-:S02]  /*4f20*/  FMNMX.FTZ R7, R65, R7, !PT ;  /* 0x0000000741077209 */ /* 0x000fc40007810000 */
[----:B------:R-:W-:Y:S02]  /*4f30*/  FMNMX.FTZ R0, R64, R0, !PT ;  /* 0x0000000040007209 */ /* 0x000fe40007810000 */
[----:B------:R-:W-:Y:S02]  /*4f40*/  ISETP.LT.OR P0, PT, R38, R182, P0 ;  /* 0x000000b62600720c */ /* 0x000fe40000701670 */
[----:B------:R-:W-:Y:S02]  /*4f50*/  FSEL R96, R21, -INF , !P1 ;  /* 0xff80000015607808 */ /* 0x000fe40004800000 */
[----:B------:R-:W-:Y:S02]  /*4f60*/  FMNMX.FTZ R7, R108, R7, !PT ;  /* 0x000000076c077209 */ /* 0x000fe40007810000 */
[----:B------:R-:W-:Y:S02]  /*4f70*/  ISETP.GE.AND P3, PT, R4, R185, PT ;  /* 0x000000b90400720c */ /* 0x000fe40003f66270 */
[----:B------:R-:W-:-:S02]  /*4f80*/  FMNMX.FTZ R0, R47, R0, !PT ;  /* 0x000000002f007209 */ /* 0x000fc40007810000 */
[----:B------:R-:W-:Y:S02]  /*4f90*/  ISETP.GE.AND P2, PT, R3, R185, PT ;  /* 0x000000b90300720c */ /* 0x000fe40003f46270 */
[----:B------:R-:W-:Y:S02]  /*4fa0*/  FSEL R109, R22, -INF , !P0 ;  /* 0xff800000166d7808 */ /* 0x000fe40004000000 */
[----:B------:R-:W-:Y:S02]  /*4fb0*/  FMNMX.FTZ R7, R96, R7, !PT ;  /* 0x0000000760077209 */ /* 0x000fe40007810000 */
[----:B------:R-:W-:Y:S02]  /*4fc0*/  ISETP.GE.AND P0, PT, R43, R186, PT ;  /* 0x000000ba2b00720c */ /* 0x000fe40003f06270 */
[----:B------:R-:W-:Y:S01]  /*4fd0*/  FSEL R146, R106, -INF , !P5 ;  /* 0xff8000006a927808 */ /* 0x000fe20006800000 */
[----:B------:R-:W-:Y:S01]  /*4fe0*/  IMAD.MOV.U32 R106, RZ, RZ, R198 ;  /* 0x000000ffff6a7224 */ /* 0x000fe200078e00c6 */
[----:B------:R-:W-:-:S02]  /*4ff0*/  ISETP.LT.OR P5, PT, R4, R181, P3 ;  /* 0x000000b50400720c */ /* 0x000fc40001fa1670 */
[----:B------:R-:W-:Y:S01]  /*5000*/  FMNMX.FTZ R0, R98, R0, !PT ;  /* 0x0000000062007209 */ /* 0x000fe20007810000 */
[----:B------:R-:W-:Y:S01]  /*5010*/  IMAD.WIDE.U32 R110, R106, -0x326172a9, RZ ;  /* 0xcd9e8d576a6e7825 */ /* 0x000fe200078e00ff */
[----:B------:R-:W-:Y:S02]  /*5020*/  ISETP.LT.OR P3, PT, R3, R181, P2 ;  /* 0x000000b50300720c */ /* 0x000fe40001761670 */
[----:B------:R-:W-:Y:S02]  /*5030*/  ISETP.NE.AND P2, PT, R9, RZ, PT ;  /* 0x000000ff0900720c */ /* 0x000fe40003f45270 */
[----:B------:R-:W-:Y:S01]  /*5040*/  ISETP.LT.OR P0, PT, R43, R182, P0 ;  /* 0x000000b62b00720c */ /* 0x000fe20000701670 */
[----:B------:R-:W1:Y:S01]  /*5050*/  SHFL.BFLY PT, R9, R7, 0x2, 0x1f ;  /* 0x0c401f0007097f89 */ /* 0x000e6200000e0000 */
[----:B------:R-:W-:Y:S02]  /*5060*/  FMNMX.FTZ R0, R97, R0, !PT ;  /* 0x0000000061007209 */ /* 0x000fe40007810000 */
[----:B------:R-:W-:-:S02]  /*5070*/  FSEL R99, R23, -INF , !P0 ;  /* 0xff80000017637808 */ /* 0x000fc40004000000 */
[-C--:B------:R-:W-:Y:S02]  /*5080*/  ISETP.GE.AND P1, PT, R4, R184.reuse, PT ;  /* 0x000000b80400720c */ /* 0x080fe40003f26270 */
[----:B------:R-:W-:Y:S02]  /*5090*/  ISETP.GE.AND P0, PT, R3, R184, PT ;  /* 0x000000b80300720c */ /* 0x000fe40003f06270 */
[----:B------:R-:W-:Y:S02]  /*50a0*/  FMNMX.FTZ R0, R109, R0, !PT ;  /* 0x000000006d007209 */ /* 0x000fe40007810000 */
[----:B------:R-:W-:Y:S02]  /*50b0*/  FSEL R145, R104, -INF , !P4 ;  /* 0xff80000068917808 */ /* 0x000fe40006000000 */
[----:B------:R-:W-:Y:S02]  /*50c0*/  LOP3.LUT R114, R72, UR34, RZ, 0x3c, !PT ;  /* 0x0000002248727c12 */ /* 0x000fe4000f8e3cff */
[----:B------:R-:W-:-:S02]  /*50d0*/  ISETP.LT.OR P4, PT, R4, R180, P1 ;  /* 0x000000b40400720c */ /* 0x000fc40000f81670 */
[----:B------:R-:W-:Y:S01]  /*50e0*/  ISETP.LT.OR P1, PT, R3, R180, P0 ;  /* 0x000000b40300720c */ /* 0x000fe20000721670 */
[----:B------:R-:W-:Y:S01]  /*50f0*/  STL [R1+0xdc], R114 ;  /* 0x0000dc7201007387 */ /* 0x000fe20000100800 */
[----:B------:R-:W-:Y:S01]  /*5100*/  FMNMX.FTZ R3, R99, R0, !PT ;  /* 0x0000000063037209 */ /* 0x000fe20007810000 */
[----:B------:R-:W-:Y:S01]  /*5110*/  IMAD.SHL.U32 R0, R75, 0x2, RZ ;  /* 0x000000024b007824 */ /* 0x000fe200078e00ff */
[----:B------:R-:W-:Y:S02]  /*5120*/  LOP3.LUT R8, R111, R114, RZ, 0x3c, !PT ;  /* 0x000000726f087212 */ /* 0x000fe400078e3cff */
[----:B------:R-:W-:Y:S01]  /*5130*/  FSEL R142, R105, -INF , !P2 ;  /* 0xff800000698e7808 */ /* 0x000fe20005000000 */
[----:B------:R-:W2:Y:S01]  /*5140*/  SHFL.BFLY PT, R11, R3, 0x2, 0x1f ;  /* 0x0c401f00030b7f89 */ /* 0x000ea200000e0000 */
[----:B------:R-:W-:Y:S01]  /*5150*/  LOP3.LUT R4, R0, UR35, RZ, 0x3c, !PT ;  /* 0x0000002300047c12 */ /* 0x000fe2000f8e3cff */
[----:B------:R-:W-:Y:S01]  /*5160*/  IMAD.WIDE.U32 R244, R8, -0x2daee0ad, RZ ;  /* 0xd2511f5308f47825 */ /* 0x000fe200078e00ff */
[----:B-1----:R-:W-:-:S02]  /*5170*/  FMNMX.FTZ R7, R7, R9, !PT ;  /* 0x0000000907077209 */ /* 0x002fc40007810000 */
[----:B------:R-:W-:Y:S02]  /*5180*/  LOP3.LUT R8, R63, R4, RZ, 0x3c, !PT ;  /* 0x000000043f087212 */ /* 0x000fe400078e3cff */
[----:B------:R-:W-:Y:S01]  /*5190*/  LOP3.LUT R4, R245, UR16, R62, 0x96, !PT ;  /* 0x00000010f5047c12 */ /* 0x000fe2000f8e963e */
[----:B------:R-:W1:Y:S01]  /*51a0*/  SHFL.BFLY PT, R12, R7, 0x1, 0x1f ;  /* 0x0c201f00070c7f89 */ /* 0x000e6200000e0000 */
[----:B------:R-:W-:Y:S01]  /*51b0*/  IADD3 R0, R0, 0x1, RZ ;  /* 0x0000000100007810 */ /* 0x000fe20007ffe0ff */
[----:B------:R-:W-:Y:S01]  /*51c0*/  IMAD.WIDE.U32 R24, R8, -0x326172a9, RZ ;  /* 0xcd9e8d5708187825 */ /* 0x000fe200078e00ff */
[----:B------:R-:W-:Y:S02]  /*51d0*/  ISETP.GE.AND P2, PT, R10, R185, PT ;  /* 0x000000b90a00720c */ /* 0x000fe40003f46270 */
[----:B------:R-:W-:Y:S01]  /*51e0*/  LOP3.LUT R45, R0, UR35, RZ, 0x3c, !PT ;  /* 0x00000023002d7c12 */ /* 0x000fe2000f8e3cff */
[----:B------:R-:W-:Y:S01]  /*51f0*/  IMAD.WIDE.U32 R30, R4, -0x326172a9, RZ ;  /* 0xcd9e8d57041e7825 */ /* 0x000fe200078e00ff */
[----:B------:R-:W-:-:S02]  /*5200*/  LOP3.LUT R8, R25, UR17, R110, 0x96, !PT ;  /* 0x0000001119087c12 */ /* 0x000fc4000f8e966e */
[----:B------:R-:W-:Y:S02]  /*5210*/  LOP3.LUT R0, R63, R45, RZ, 0x3c, !PT ;  /* 0x0000002d3f007212 */ /* 0x000fe400078e3cff */
[----:B------:R-:W-:Y:S01]  /*5220*/  LOP3.LUT R4, R31, UR12, R24, 0x96, !PT ;  /* 0x0000000c1f047c12 */ /* 0x000fe2000f8e9618 */
[----:B------:R-:W-:Y:S01]  /*5230*/  IMAD.WIDE.U32 R34, R8, -0x2daee0ad, RZ ;  /* 0xd2511f5308227825 */ /* 0x000fe200078e00ff */
[----:B------:R-:W-:Y:S02]  /*5240*/  ISETP.GE.AND P0, PT, R10, R184, PT ;  /* 0x000000b80a00720c */ /* 0x000fe40003f06270 */
[----:B------:R-:W-:Y:S01]  /*5250*/  FSEL R143, R107, -INF , !P6 ;  /* 0xff8000006b8f7808 */ /* 0x000fe20007000000 */
[----:B------:R-:W-:Y:S01]  /*5260*/  IMAD.WIDE.U32 R40, R4, -0x2daee0ad, RZ ;  /* 0xd2511f5304287825 */ /* 0x000fe200078e00ff */
[----:B--2---:R-:W-:Y:S02]  /*5270*/  FMNMX.FTZ R22, R3, R11, !PT ;  /* 0x0000000b03167209 */ /* 0x004fe40007810000 */
[----:B------:R-:W-:Y:S01]  /*5280*/  LOP3.LUT R3, R35, UR11, R244, 0x96, !PT ;  /* 0x0000000b23037c12 */ /* 0x000fe2000f8e96f4 */
[----:B------:R-:W-:Y:S01]  /*5290*/  IMAD.WIDE.U32 R28, R0, -0x326172a9, RZ ;  /* 0xcd9e8d57001c7825 */ /* 0x000fe200078e00ff */
[----:B------:R-:W-:Y:S01]  /*52a0*/  LOP3.LUT R4, R41, UR9, R34, 0x96, !PT ;  /* 0x0000000929047c12 */ /* 0x000fe2000f8e9622 */
[----:B------:R-:W2:Y:S01]  /*52b0*/  SHFL.BFLY PT, R23, R22, 0x1, 0x1f ;  /* 0x0c201f0016177f89 */ /* 0x000ea200000e0000 */
[----:B------:R-:W-:Y:S01]  /*52c0*/  ISETP.LT.OR P6, PT, R10, R181, P2 ;  /* 0x000000b50a00720c */ /* 0x000fe200017c1670 */
[----:B------:R-:W-:Y:S01]  /*52d0*/  IMAD.WIDE.U32 R8, R3, -0x326172a9, RZ ;  /* 0xcd9e8d5703087825 */ /* 0x000fe200078e00ff */
[----:B------:R-:W-:-:S02]  /*52e0*/  LOP3.LUT R0, R29, UR17, R110, 0x96, !PT ;  /* 0x000000111d007c12 */ /* 0x000fc4000f8e966e */
[----:B------:R-:W-:Y:S01]  /*52f0*/  ISETP.LT.OR P0, PT, R10, R180, P0 ;  /* 0x000000b40a00720c */ /* 0x000fe20000701670 */
[----:B------:R-:W-:Y:S01]  /*5300*/  IMAD.WIDE.U32 R20, R4, -0x326172a9, RZ ;  /* 0xcd9e8d5704147825 */ /* 0x000fe200078e00ff */
[----:B------:R-:W-:Y:S02]  /*5310*/  LOP3.LUT R3, R31, UR12, R28, 0x96, !PT ;  /* 0x0000000c1f037c12 */ /* 0x000fe4000f8e961c */
[----:B------:R-:W-:Y:S02]  /*5320*/  LOP3.LUT R10, R9, UR10, R30, 0x96, !PT ;  /* 0x0000000a090a7c12 */ /* 0x000fe4000f8e961e */
[----:B------:R-:W-:Y:S01]  /*5330*/  LOP3.LUT R4, R21, UR8, R8, 0x96, !PT ;  /* 0x0000000815047c12 */ /* 0x000fe2000f8e9608 */
[----:B------:R-:W-:Y:S01]  /*5340*/  IMAD.WIDE.U32 R8, R0, -0x2daee0ad, RZ ;  /* 0xd2511f5300087825 */ /* 0x000fe200078e00ff */
[----:B-1----:R-:W-:Y:S02]  /*5350*/  FMNMX.FTZ R68, R7, R12, !PT ;  /* 0x0000000c07447209 */ /* 0x002fe40007810000 */
[----:B------:R-:W-:Y:S01]  /*5360*/  P2R R78, PR, RZ, 0x1 ;  /* 0x00000001ff4e7803 */ /* 0x000fe20000000000 */
[----:B------:R-:W-:Y:S01]  /*5370*/  IMAD.WIDE.U32 R16, R3, -0x2daee0ad, RZ ;  /* 0xd2511f5303107825 */ /* 0x000fe200078e00ff */
[----:B------:R-:W-:-:S02]  /*5380*/  LOP3.LUT R0, R9, UR11, R244, 0x96, !PT ;  /* 0x0000000b09007c12 */ /* 0x000fc4000f8e96f4 */
[C---:B------:R-:W-:Y:S01]  /*5390*/  FSETP.NEU.FTZ.AND P0, PT, R68.reuse, -INF , PT ;  /* 0xff8000004400780b */ /* 0x040fe20003f1d000 */
[----:B------:R-:W-:Y:S01]  /*53a0*/  FMUL.FTZ R3, R68, c[0x0][0x23c] ;  /* 0x00008f0044037a20 */ /* 0x000fe20000410000 */
[----:B------:R-:W-:Y:S01]  /*53b0*/  LOP3.LUT R7, R17, UR9, R8, 0x96, !PT ;  /* 0x0000000911077c12 */ /* 0x000fe2000f8e9608 */
[----:B------:R-:W-:Y:S01]  /*53c0*/  IMAD.WIDE.U32 R10, R10, -0x2daee0ad, RZ ;  /* 0xd2511f530a0a7825 */ /* 0x000fe200078e00ff */
[----:B------:R-:W-:Y:S02]  /*53d0*/  FSEL R166, R103, -INF , !P1 ;  /* 0xff80000067a67808 */ /* 0x000fe40004800000 */
[----:B--2---:R-:W-:Y:S01]  /*53e0*/  FMNMX.FTZ R69, R22, R23, !PT ;  /* 0x0000001716457209 */ /* 0x004fe20007810000 */
[----:B------:R-:W-:Y:S01]  /*53f0*/  IMAD.WIDE.U32 R18, R4, -0x2daee0ad, RZ ;  /* 0xd2511f5304127825 */ /* 0x000fe200078e00ff */
[----:B------:R-:W-:Y:S02]  /*5400*/  LOP3.LUT R4, R11, UR7, R40, 0x96, !PT ;  /* 0x000000070b047c12 */ /* 0x000fe4000f8e9628 */
[----:B------:R-:W-:Y:S01]  /*5410*/  FSEL R167, R102, -INF , !P4 ;  /* 0xff80000066a77808 */ /* 0x000fe20006000000 */
[----:B------:R-:W-:Y:S01]  /*5420*/  IMAD.WIDE.U32 R12, R0, -0x326172a9, RZ ;  /* 0xcd9e8d57000c7825 */ /* 0x000fe200078e00ff */
[----:B------:R-:W-:-:S02]  /*5430*/  FSEL R0, R3, RZ, P0 ;  /* 0x000000ff03007208 */ /* 0x000fc40000000000 */
[----:B------:R-:W-:Y:S01]  /*5440*/  LOP3.LUT R3, R19, UR5, R10, 0x96, !PT ;  /* 0x0000000513037c12 */ /* 0x000fe2000f8e960a */
[----:B------:R-:W-:Y:S01]  /*5450*/  IMAD.WIDE.U32 R32, R7, -0x326172a9, RZ ;  /* 0xcd9e8d5707207825 */ /* 0x000fe200078e00ff */
[----:B------:R-:W-:Y:S02]  /*5460*/  LOP3.LUT R10, R13, UR10, R30, 0x96, !PT ;  /* 0x0000000a0d0a7c12 */ /* 0x000fe4000f8e961e */
[----:B------:R-:W-:Y:S01]  /*5470*/  FSETP.NEU.FTZ.AND P0, PT, R69, -INF , PT ;  /* 0xff8000004500780b */ /* 0x000fe20003f1d000 */
[----:B------:R-:W-:Y:S01]  /*5480*/  IMAD.WIDE.U32 R8, R3, -0x326172a9, RZ ;  /* 0xcd9e8d5703087825 */ /* 0x000fe200078e00ff */
[----:B------:R-:W-:Y:S02]  /*5490*/  LOP3.LUT R3, R33, UR8, R12, 0x96, !PT ;  /* 0x0000000821037c12 */ /* 0x000fe4000f8e960c */
[----:B------:R-:W-:Y:S01]  /*54a0*/  FSEL R141, R101, -INF , !P3 ;  /* 0xff800000658d7808 */ /* 0x000fe20005800000 */
[----:B------:R-:W-:Y:S01]  /*54b0*/  FFMA.FTZ R7, R14, c[0x0][0x23c], -R0 ;  /* 0x00008f000e077a23 */ /* 0x000fe20000010800 */
[----:B------:R-:W-:Y:S01]  /*54c0*/  FSEL R140, R100, -INF , !P5 ;  /* 0xff800000648c7808 */ /* 0x000fe20006800000 */
[----:B------:R-:W-:Y:S01]  /*54d0*/  IMAD.WIDE.U32 R14, R4, -0x326172a9, RZ ;  /* 0xcd9e8d57040e7825 */ /* 0x000fe200078e00ff */
[----:B------:R-:W-:Y:S01]  /*54e0*/  LOP3.LUT R13, R8, 0xffff, RZ, 0xc0, !PT ;  /* 0x0000ffff080d7812 */ /* 0x000fe200078ec0ff */
[----:B------:R1:W-:Y:S01]  /*54f0*/  MUFU.EX2 R241, R7 ;  /* 0x0000000700f17308 */ /* 0x0003e20000000800 */
[----:B------:R-:W-:Y:S01]  /*5500*/  IADD3 R106, R106, 0x4, RZ ;  /* 0x000000046a6a7810 */ /* 0x000fe20007ffe0ff */
[----:B------:R-:W-:Y:S01]  /*5510*/  IMAD.WIDE.U32 R10, R10, -0x2daee0ad, RZ ;  /* 0xd2511f530a0a7825 */ /* 0x000fe200078e00ff */
[----:B------:R-:W-:-:S02]  /*5520*/  FSEL R107, R136, -INF , !P6 ;  /* 0xff800000886b7808 */ /* 0x000fc40007000000 */
[----:B------:R-:W-:Y:S01]  /*5530*/  LOP3.LUT R34, R41, UR9, R34, 0x96, !PT ;  /* 0x0000000929227c12 */ /* 0x000fe2000f8e9622 */
[----:B------:R-:W-:Y:S01]  /*5540*/  IMAD.WIDE.U32 R22, R3, -0x2daee0ad, RZ ;  /* 0xd2511f5303167825 */ /* 0x000fe200078e00ff */
[----:B------:R-:W-:Y:S01]  /*5550*/  LOP3.LUT R17, R11, UR7, R16, 0x96, !PT ;  /* 0x000000070b117c12 */ /* 0x000fe2000f8e9610 */
[----:B------:R2:W-:Y:S02]  /*5560*/  STL [R1+0xf8], R106 ;  /* 0x0000f86a01007387 */ /* 0x0005e40000100800 */
[----:B------:R-:W-:Y:S01]  /*5570*/  FMUL.FTZ R12, R69, c[0x0][0x23c] ;  /* 0x00008f00450c7a20 */ /* 0x000fe20000410000 */
[----:B------:R-:W-:Y:S01]  /*5580*/  LOP3.LUT R16, R23, UR5, R10, 0x96, !PT ;  /* 0x0000000517107c12 */ /* 0x000fe2000f8e960a */
[----:B------:R-:W-:-:S03]  /*5590*/  FFMA.FTZ R4, R26, c[0x0][0x23c], -R0 ;  /* 0x00008f001a047a23 */ /* 0x000fc60000010800 */
[----:B------:R-:W-:Y:S01]  /*55a0*/  FSEL R3, R12, RZ, P0 ;  /* 0x000000ff0c037208 */ /* 0x000fe20000000000 */
[----:B------:R3:W4:Y:S01]  /*55b0*/  MUFU.EX2 R104, R4 ;  /* 0x0000000400687308 */ /* 0x0007220000000800 */
[----:B-1----:R-:W-:Y:S02]  /*55c0*/  LOP3.LUT R7, R9, UR14, R14, 0x96, !PT ;  /* 0x0000000e09077c12 */ /* 0x002fe4000f8e960e */
[----:B------:R-:W-:Y:S01]  /*55d0*/  LOP3.LUT R14, R15, UR6, R20, 0x96, !PT ;  /* 0x000000060f0e7c12 */ /* 0x000fe2000f8e9614 */
[--C-:B------:R-:W-:Y:S01]  /*55e0*/  FFMA.FTZ R11, R27, c[0x0][0x23c], -R3.reuse ;  /* 0x00008f001b0b7a23 */ /* 0x100fe20000010803 */
[----:B------:R-:W-:Y:S02]  /*55f0*/  LOP3.LUT R10, R7, 0xff, RZ, 0xc0, !PT ;  /* 0x000000ff070a7812 */ /* 0x000fe400078ec0ff */
[----:B------:R-:W-:Y:S01]  /*5600*/  LOP3.LUT R12, R8, 0xff, RZ, 0xc0, !PT ;  /* 0x000000ff080c7812 */ /* 0x000fe200078ec0ff */
[----:B------:R1:W-:Y:S01]  /*5610*/  MUFU.EX2 R201, R11 ;  /* 0x0000000b00c97308 */ /* 0x0003e20000000800 */
[----:B------:R-:W-:Y:S01]  /*5620*/  ISETP.GE.U32.AND P1, PT, R225, R10, PT ;  /* 0x0000000ae100720c */ /* 0x000fe20003f26070 */
[----:B------:R-:W-:Y:S01]  /*5630*/  FFMA.FTZ R10, R36, c[0x0][0x23c], -R3 ;  /* 0x00008f00240a7a23 */ /* 0x000fe20000010803 */
[----:B------:R-:W-:-:S02]  /*5640*/  SHF.R.U32.HI R15, RZ, 0x10, R8 ;  /* 0x00000010ff0f7819 */ /* 0x000fc40000011608 */
[----:B------:R-:W-:Y:S02]  /*5650*/  ISETP.GE.U32.AND P4, PT, R225, R12, PT ;  /* 0x0000000ce100720c */ /* 0x000fe40003f86070 */
[----:B---3--:R-:W-:Y:S01]  /*5660*/  LOP3.LUT R4, R7, 0xffff, RZ, 0xc0, !PT ;  /* 0x0000ffff07047812 */ /* 0x008fe200078ec0ff */
[----:B------:R3:W5:Y:S03]  /*5670*/  MUFU.EX2 R200, R10 ;  /* 0x0000000a00c87308 */ /* 0x0007660000000800 */
[----:B------:R-:W-:-:S04]  /*5680*/  SHF.R.U32.HI R4, RZ, 0x8, R4 ;  /* 0x00000008ff047819 */ /* 0x000fc80000011604 */
[----:B------:R-:W-:Y:S02]  /*5690*/  LOP3.LUT R4, R4, 0xffff, RZ, 0xc0, !PT ;  /* 0x0000ffff04047812 */ /* 0x000fe400078ec0ff */
[----:B-1----:R-:W-:Y:S01]  /*56a0*/  SHF.R.U32.HI R11, RZ, 0x18, R8 ;  /* 0x00000018ff0b7819 */ /* 0x002fe20000011608 */
[----:B------:R-:W-:Y:S01]  /*56b0*/  IMAD.WIDE.U32 R8, R14, -0x2daee0ad, RZ ;  /* 0xd2511f530e087825 */ /* 0x000fe200078e00ff */
[C---:B------:R-:W-:Y:S02]  /*56c0*/  ISETP.GE.U32.AND P0, PT, R225.reuse, R4, PT ;  /* 0x00000004e100720c */ /* 0x040fe40003f06070 */
[----:B----4-:R-:W-:Y:S02]  /*56d0*/  F2FP.PACK_AB R4, R104, R241 ;  /* 0x000000f16804723e */ /* 0x010fe400000000ff */
[----:B------:R-:W-:Y:S01]  /*56e0*/  ISETP.GE.U32.AND P3, PT, R225, R11, PT ;  /* 0x0000000be100720c */ /* 0x000fe20003f66070 */
[----:B---3--:R-:W-:Y:S01]  /*56f0*/  FFMA.FTZ R10, R39, c[0x0][0x23c], -R0 ;  /* 0x00008f00270a7a23 */ /* 0x008fe20000010800 */
[----:B------:R-:W-:Y:S01]  /*5700*/  PRMT R102, R4, 0x7610, R102 ;  /* 0x0000761004667816 */ /* 0x000fe20000000066 */
[----:B------:R-:W-:Y:S01]  /*5710*/  FFMA.FTZ R11, R42, c[0x0][0x23c], -R0 ;  /* 0x00008f002a0b7a23 */ /* 0x000fe20000010800 */
[----:B------:R-:W-:Y:S01]  /*5720*/  PRMT R101, R4, 0x7632, R101 ;  /* 0x0000763204657816 */ /* 0x000fe20000000065 */
[----:B------:R5:W-:Y:S01]  /*5730*/  MUFU.EX2 R199, R10 ;  /* 0x0000000a00c77308 */ /* 0x000be20000000800 */
[--C-:B------:R-:W-:Y:S01]  /*5740*/  SHF.R.U32.HI R4, RZ, 0x18, R7.reuse ;  /* 0x00000018ff047819 */ /* 0x100fe20000011607 */
[----:B------:R-:W-:Y:S01]  /*5750*/  @!P1 HADD2 R67, -R102.H0_H0, -RZ.H0_H0 ;  /* 0xa00000ff66439230 */ /* 0x000fe20000000900 */
[----:B------:R-:W-:Y:S01]  /*5760*/  SHF.R.U32.HI R7, RZ, 0x10, R7 ;  /* 0x00000010ff077819 */ /* 0x000fe20000011607 */
[----:B------:R-:W-:Y:S01]  /*5770*/  @!P0 HADD2 R70, -R101.H0_H0, -RZ.H0_H0 ;  /* 0xa00000ff65468230 */ /* 0x000fe20000000900 */
[----:B------:R-:W-:-:S02]  /*5780*/  PRMT R155, R102, 0x5410, R101 ;  /* 0x00005410669b7816 */ /* 0x000fc40000000065 */
[----:B------:R-:W-:Y:S01]  /*5790*/  @!P1 PRMT R102, R67, 0x5410, RZ ;  /* 0x0000541043669816 */ /* 0x000fe200000000ff */
[----:B------:R1:W3:Y:S01]  /*57a0*/  MUFU.EX2 R239, R11 ;  /* 0x0000000b00ef7308 */ /* 0x0002e20000000800 */
[----:B------:R-:W-:Y:S02]  /*57b0*/  ISETP.GE.U32.AND P2, PT, R225, R4, PT ;  /* 0x00000004e100720c */ /* 0x000fe40003f46070 */
[----:B------:R-:W-:Y:S02]  /*57c0*/  @!P0 PRMT R101, R70, 0x5410, RZ ;  /* 0x0000541046658816 */ /* 0x000fe400000000ff */
[----:B------:R-:W-:Y:S02]  /*57d0*/  LOP3.LUT R4, R9, UR13, R18, 0x96, !PT ;  /* 0x0000000d09047c12 */ /* 0x000fe4000f8e9612 */
[----:B------:R-:W-:Y:S02]  /*57e0*/  SHF.R.U32.HI R14, RZ, 0x10, R8 ;  /* 0x00000010ff0e7819 */ /* 0x000fe40000011608 */
[----:B-----5:R-:W-:-:S02]  /*57f0*/  F2FP.PACK_AB R10, R200, R201 ;  /* 0x000000c9c80a723e */ /* 0x020fc400000000ff */
[----:B------:R-:W-:Y:S02]  /*5800*/  SHF.R.U32.HI R12, RZ, 0x18, R8 ;  /* 0x00000018ff0c7819 */ /* 0x000fe40000011608 */
[C---:B------:R-:W-:Y:S02]  /*5810*/  PRMT R103, R10.reuse, 0x7632, R103 ;  /* 0x000076320a677816 */ /* 0x040fe40000000067 */
[----:B------:R-:W-:Y:S01]  /*5820*/  PRMT R100, R10, 0x7610, R100 ;  /* 0x000076100a647816 */ /* 0x000fe20000000064 */
[----:B-1----:R-:W-:Y:S01]  /*5830*/  FFMA.FTZ R11, R48, c[0x0][0x23c], -R3 ;  /* 0x00008f00300b7a23 */ /* 0x002fe20000010803 */
[----:B------:R-:W-:Y:S01]  /*5840*/  LOP3.LUT R10, R7, 0xff, RZ, 0xc0, !PT ;  /* 0x000000ff070a7812 */ /* 0x000fe200078ec0ff */
[----:B------:R-:W-:Y:S01]  /*5850*/  @!P2 HADD2 R71, -R103.H0_H0, -RZ.H0_H0 ;  /* 0xa00000ff6747a230 */ /* 0x000fe20000000900 */
[----:B------:R-:W-:Y:S01]  /*5860*/  SHF.R.U32.HI R7, RZ, 0x8, R13 ;  /* 0x00000008ff077819 */ /* 0x000fe2000001160d */
[----:B------:R1:W-:Y:S01]  /*5870*/  MUFU.EX2 R198, R11 ;  /* 0x0000000b00c67308 */ /* 0x0003e20000000800 */
[----:B------:R-:W-:Y:S01]  /*5880*/  ISETP.GE.U32.AND P1, PT, R225, R10, PT ;  /* 0x0000000ae100720c */ /* 0x000fe20003f26070 */
[----:B------:R-:W-:Y:S01]  /*5890*/  FFMA.FTZ R10, R49, c[0x0][0x23c], -R3 ;  /* 0x00008f00310a7a23 */ /* 0x000fe20000010803 */
[----:B------:R-:W-:-:S02]  /*58a0*/  LOP3.LUT R7, R7, 0xffff, RZ, 0xc0, !PT ;  /* 0x0000ffff07077812 */ /* 0x000fc400078ec0ff */
[----:B------:R-:W-:Y:S01]  /*58b0*/  LOP3.LUT R13, R8, 0xffff, RZ, 0xc0, !PT ;  /* 0x0000ffff080d7812 */ /* 0x000fe200078ec0ff */
[----:B------:R-:W-:Y:S01]  /*58c0*/  FFMA.FTZ R9, R50, c[0x0][0x23c], -R0 ;  /* 0x00008f0032097a23 */ /* 0x000fe20000010800 */
[----:B------:R-:W-:Y:S01]  /*58d0*/  ISETP.GE.U32.AND P0, PT, R225, R7, PT ;  /* 0x00000007e100720c */ /* 0x000fe20003f06070 */
[----:B------:R-:W4:Y:S01]  /*58e0*/  MUFU.EX2 R70, R10 ;  /* 0x0000000a00467308 */ /* 0x000f220000000800 */
[----:B---3--:R-:W-:Y:S02]  /*58f0*/  F2FP.PACK_AB R7, R239, R199 ;  /* 0x000000c7ef07723e */ /* 0x008fe400000000ff */
[----:B------:R-:W-:Y:S02]  /*5900*/  PRMT R154, R100, 0x5410, R103 ;  /* 0x00005410649a7816 */ /* 0x000fe40000000067 */
[C---:B------:R-:W-:Y:S01]  /*5910*/  PRMT R237, R7.reuse, 0x7610, R237 ;  /* 0x0000761007ed7816 */ /* 0x040fe200000000ed */
[----:B------:R-:W-:Y:S01]  /*5920*/  @!P1 HADD2 R74, -R100.H0_H0, -RZ.H0_H0 ;  /* 0xa00000ff644a9230 */ /* 0x000fe20000000900 */
[----:B------:R-:W-:Y:S01]  /*5930*/  PRMT R236, R7, 0x7632, R236 ;  /* 0x0000763207ec7816 */ /* 0x000fe200000000ec */
[----:B------:R3:W-:Y:S01]  /*5940*/  MUFU.EX2 R251, R9 ;  /* 0x0000000900fb7308 */ /* 0x0007e20000000800 */
[----:B-1----:R-:W-:Y:S01]  /*5950*/  LOP3.LUT R11, R8, 0xff, RZ, 0xc0, !PT ;  /* 0x000000ff080b7812 */ /* 0x002fe200078ec0ff */
[----:B------:R-:W-:Y:S01]  /*5960*/  FFMA.FTZ R8, R51, c[0x0][0x23c], -R0 ;  /* 0x00008f0033087a23 */ /* 0x000fe20000010800 */
[----:B------:R-:W-:Y:S01]  /*5970*/  LOP3.LUT R7, R15, 0xff, RZ, 0xc0, !PT ;  /* 0x000000ff0f077812 */ /* 0x000fe200078ec0ff */
[----:B------:R-:W-:Y:S01]  /*5980*/  @!P0 HADD2 R73, -R236.H0_H0, -RZ.H0_H0 ;  /* 0xa00000ffec498230 */ /* 0x000fe20000000900 */
[----:B------:R-:W-:Y:S01]  /*5990*/  @!P2 PRMT R103, R71, 0x5410, RZ ;  /* 0x000054104767a816 */ /* 0x000fe200000000ff */
[----:B------:R-:W-:Y:S01]  /*59a0*/  @!P4 HADD2 R72, -R237.H0_H0, -RZ.H0_H0 ;  /* 0xa00000ffed48c230 */ /* 0x000fe20000000900 */
[----:B------:R-:W-:Y:S01]  /*59b0*/  ISETP.GE.U32.AND P2, PT, R225, R7, PT ;  /* 0x00000007e100720c */ /* 0x000fe20003f46070 */
[----:B------:R1:W5:Y:S01]  /*59c0*/  MUFU.EX2 R238, R8 ;  /* 0x0000000800ee7308 */ /* 0x0003620000000800 */
[----:B----4-:R-:W-:Y:S01]  /*59d0*/  F2FP.PACK_AB R7, R70, R198 ;  /* 0x000000c64607723e */ /* 0x010fe200000000ff */
[----:B------:R-:W-:Y:S01]  /*59e0*/  FFMA.FTZ R10, R52, c[0x0][0x23c], -R3 ;  /* 0x00008f00340a7a23 */ /* 0x000fe20000010803 */
[----:B------:R-:W-:-:S02]  /*59f0*/  @!P1 PRMT R100, R74, 0x5410, RZ ;  /* 0x000054104a649816 */ /* 0x000fc400000000ff */
[C---:B------:R-:W-:Y:S02]  /*5a00*/  PRMT R235, R7.reuse, 0x7632, R235 ;  /* 0x0000763207eb7816 */ /* 0x040fe400000000eb */
[----:B------:R-:W-:Y:S01]  /*5a10*/  PRMT R234, R7, 0x7610, R234 ;  /* 0x0000761007ea7816 */ /* 0x000fe200000000ea */
[----:B------:R4:W-:Y:S01]  /*5a20*/  MUFU.EX2 R218, R10 ;  /* 0x0000000a00da7308 */ /* 0x0009e20000000800 */
[----:B---3--:R-:W-:Y:S01]  /*5a30*/  LOP3.LUT R9, R4, 0xffff, RZ, 0xc0, !PT ;  /* 0x0000ffff04097812 */ /* 0x008fe200078ec0ff */
[----:B------:R-:W-:Y:S01]  /*5a40*/  @!P3 HADD2 R76, -R235.H0_H0, -RZ.H0_H0 ;  /* 0xa00000ffeb4cb230 */ /* 0x000fe20000000900 */
[----:B------:R-:W-:Y:S01]  /*5a50*/  PRMT R152, R237, 0x5410, R236 ;  /* 0x00005410ed987816 */ /* 0x000fe200000000ec */
[----:B------:R-:W-:Y:S01]  /*5a60*/  @!P2 HADD2 R77, -R234.H0_H0, -RZ.H0_H0 ;  /* 0xa00000ffea4da230 */ /* 0x000fe20000000900 */
[----:B------:R-:W-:Y:S02]  /*5a70*/  SHF.R.U32.HI R7, RZ, 0x8, R9 ;  /* 0x00000008ff077819 */ /* 0x000fe40000011609 */
[----:B------:R-:W-:-:S02]  /*5a80*/  @!P0 PRMT R236, R73, 0x5410, RZ ;  /* 0x0000541049ec8816 */ /* 0x000fc400000000ff */
[----:B-1----:R-:W-:Y:S02]  /*5a90*/  LOP3.LUT R8, R4, 0xff, RZ, 0xc0, !PT ;  /* 0x000000ff04087812 */ /* 0x002fe400078ec0ff */
[----:B------:R-:W-:Y:S02]  /*5aa0*/  LOP3.LUT R7, R7, 0xffff, RZ, 0xc0, !PT ;  /* 0x0000ffff07077812 */ /* 0x000fe400078ec0ff */
[----:B------:R-:W-:Y:S01]  /*5ab0*/  ISETP.GE.U32.AND P1, PT, R225, R8, PT ;  /* 0x00000008e100720c */ /* 0x000fe20003f26070 */
[----:B------:R-:W-:Y:S01]  /*5ac0*/  FFMA.FTZ R8, R53, c[0x0][0x23c], -R3 ;  /* 0x00008f0035087a23 */ /* 0x000fe20000010803 */
[----:B------:R-:W-:Y:S01]  /*5ad0*/  ISETP.GE.U32.AND P0, PT, R225, R7, PT ;  /* 0x00000007e100720c */ /* 0x000fe20003f06070 */
[----:B----4-:R-:W-:Y:S01]  /*5ae0*/  FFMA.FTZ R10, R58, c[0x0][0x23c], -R0 ;  /* 0x00008f003a0a7a23 */ /* 0x010fe20000010800 */
[----:B-----5:R-:W-:Y:S01]  /*5af0*/  F2FP.PACK_AB R9, R238, R251 ;  /* 0x000000fbee09723e */ /* 0x020fe200000000ff */
[----:B------:R1:W3:Y:S01]  /*5b00*/  MUFU.EX2 R219, R8 ;  /* 0x0000000800db7308 */ /* 0x0002e20000000800 */
[----:B------:R-:W-:-:S02]  /*5b10*/  SHF.R.U32.HI R7, RZ, 0x18, R4 ;  /* 0x00000018ff077819 */ /* 0x000fc40000011604 */
[----:B------:R-:W-:Y:S02]  /*5b20*/  PRMT R151, R234, 0x5410, R235 ;  /* 0x00005410ea977816 */ /* 0x000fe400000000eb */
[----:B------:R-:W-:Y:S02]  /*5b30*/  @!P2 PRMT R234, R77, 0x5410, RZ ;  /* 0x000054104deaa816 */ /* 0x000fe400000000ff */
[----:B------:R-:W-:Y:S01]  /*5b40*/  PRMT R233, R9, 0x7610, R233 ;  /* 0x0000761009e97816 */ /* 0x000fe200000000e9 */
[----:B------:R-:W-:Y:S01]  /*5b50*/  MUFU.EX2 R247, R10 ;  /* 0x0000000a00f77308 */ /* 0x000fe20000000800 */
[----:B------:R-:W-:Y:S01]  /*5b60*/  ISETP.GE.U32.AND P2, PT, R225, R7, PT ;  /* 0x00000007e100720c */ /* 0x000fe20003f46070 */
[----:B------:R-:W-:Y:S01]  /*5b70*/  FFMA.FTZ R7, R55, c[0x0][0x23c], -R0 ;  /* 0x00008f0037077a23 */ /* 0x000fe20000010800 */
[----:B------:R-:W-:Y:S01]  /*5b80*/  SHF.R.U32.HI R4, RZ, 0x10, R4 ;  /* 0x00000010ff047819 */ /* 0x000fe20000011604 */
[----:B------:R-:W-:Y:S01]  /*5b90*/  @!P1 HADD2 R79, -R233.H0_H0, -RZ.H0_H0 ;  /* 0xa00000ffe94f9230 */ /* 0x000fe20000000900 */
[----:B------:R-:W-:-:S02]  /*5ba0*/  PRMT R232, R9, 0x7632, R232 ;  /* 0x0000763209e87816 */ /* 0x000fc400000000e8 */
[----:B------:R-:W-:Y:S01]  /*5bb0*/  LOP3.LUT R4, R4, 0xff, RZ, 0xc0, !PT ;  /* 0x000000ff04047812 */ /* 0x000fe200078ec0ff */
[----:B-1----:R-:W-:Y:S01]  /*5bc0*/  FFMA.FTZ R8, R54, c[0x0][0x23c], -R0 ;  /* 0x00008f0036087a23 */ /* 0x002fe20000010800 */
[----:B------:R1:W4:Y:S01]  /*5bd0*/  MUFU.EX2 R248, R7 ;  /* 0x0000000700f87308 */ /* 0x0003220000000800 */
[----:B------:R-:W-:Y:S01]  /*5be0*/  PRMT R149, R233, 0x5410, R232 ;  /* 0x00005410e9957816 */ /* 0x000fe200000000e8 */
[----:B------:R-:W-:Y:S01]  /*5bf0*/  @!P0 HADD2 R80, -R232.H0_H0, -RZ.H0_H0 ;  /* 0xa00000ffe8508230 */ /* 0x000fe20000000900 */
[----:B------:R-:W-:Y:S02]  /*5c00*/  @!P1 PRMT R233, R79, 0x5410, RZ ;  /* 0x000054104fe99816 */ /* 0x000fe400000000ff */
[----:B------:R-:W-:Y:S02]  /*5c10*/  ISETP.GE.U32.AND P1, PT, R225, R4, PT ;  /* 0x00000004e100720c */ /* 0x000fe40003f26070 */
[----:B------:R-:W-:Y:S01]  /*5c20*/  SHF.R.U32.HI R4, RZ, 0x8, R13 ;  /* 0x00000008ff047819 */ /* 0x000fe2000001160d */
[----:B------:R3:W5:Y:S01]  /*5c30*/  MUFU.EX2 R222, R8 ;  /* 0x0000000800de7308 */ /* 0x0007620000000800 */
[----:B------:R-:W-:-:S02]  /*5c40*/  @!P4 PRMT R237, R72, 0x5410, RZ ;  /* 0x0000541048edc816 */ /* 0x000fc400000000ff */
[----:B------:R-:W-:Y:S01]  /*5c50*/  ISETP.GE.U32.AND P4, PT, R225, R12, PT ;  /* 0x0000000ce100720c */ /* 0x000fe20003f86070 */
[----:B------:R-:W-:Y:S01]  /*5c60*/  IMAD.WIDE.U32 R12, R17, -0x326172a9, RZ ;  /* 0xcd9e8d57110c7825 */ /* 0x000fe200078e00ff */
[----:B------:R-:W-:Y:S02]  /*5c70*/  LOP3.LUT R4, R4, 0xffff, RZ, 0xc0, !PT ;  /* 0x0000ffff04047812 */ /* 0x000fe400078ec0ff */
[----:B------:R-:W-:Y:S01]  /*5c80*/  @!P0 PRMT R232, R80, 0x5410, RZ ;  /* 0x0000541050e88816 */ /* 0x000fe200000000ff */
[--C-:B-1----:R-:W-:Y:S01]  /*5c90*/  FFMA.FTZ R7, R56, c[0x0][0x23c], -R3.reuse ;  /* 0x00008f0038077a23 */ /* 0x102fe20000010803 */
[C---:B------:R-:W-:Y:S02]  /*5ca0*/  ISETP.GE.U32.AND P0, PT, R225.reuse, R4, PT ;  /* 0x00000004e100720c */ /* 0x040fe40003f06070 */
[----:B------:R-:W-:Y:S01]  /*5cb0*/  @!P3 PRMT R235, R76, 0x5410, RZ ;  /* 0x000054104cebb816 */ /* 0x000fe200000000ff */
[----:B------:R1:W-:Y:S01]  /*5cc0*/  MUFU.EX2 R217, R7 ;  /* 0x0000000700d97308 */ /* 0x0003e20000000800 */
[----:B------:R-:W-:Y:S01]  /*5cd0*/  ISETP.GE.U32.AND P5, PT, R225, R11, PT ;  /* 0x0000000be100720c */ /* 0x000fe20003fa6070 */
[----:B------:R-:W-:Y:S01]  /*5ce0*/  FFMA.FTZ R11, R60, c[0x0][0x23c], -R3 ;  /* 0x00008f003c0b7a23 */ /* 0x000fe20000010803 */
[----:B---3--:R-:W-:-:S04]  /*5cf0*/  F2FP.PACK_AB R8, R219, R218 ;  /* 0x000000dadb08723e */ /* 0x008fc800000000ff */
[C---:B------:R-:W-:Y:S01]  /*5d00*/  PRMT R231, R8.reuse, 0x7632, R231 ;  /* 0x0000763208e77816 */ /* 0x040fe200000000e7 */
[----:B------:R3:W-:Y:S01]  /*5d10*/  MUFU.EX2 R250, R11 ;  /* 0x0000000b00fa7308 */ /* 0x0007e20000000800 */
[----:B------:R-:W-:Y:S01]  /*5d20*/  PRMT R230, R8, 0x7610, R230 ;  /* 0x0000761008e67816 */ /* 0x000fe200000000e6 */
[----:B------:R-:W-:Y:S02]  /*5d30*/  IMAD.WIDE.U32 R8, R16, -0x326172a9, RZ ;  /* 0xcd9e8d5710087825 */ /* 0x000fe400078e00ff */
[----:B------:R-:W-:Y:S01]  /*5d40*/  @!P2 HADD2 R81, -R231.H0_H0, -RZ.H0_H0 ;  /* 0xa00000ffe751a230 */ /* 0x000fe20000000900 */
[----:B------:R-:W-:Y:S01]  /*5d50*/  PRMT R80, R230, 0x5410, R231 ;  /* 0x00005410e6507816 */ /* 0x000fe200000000e7 */
[----:B------:R-:W-:Y:S01]  /*5d60*/  @!P1 HADD2 R83, -R230.H0_H0, -RZ.H0_H0 ;  /* 0xa00000ffe6539230 */ /* 0x000fe20000000900 */
[----:B-1----:R-:W-:Y:S01]  /*5d70*/  FFMA.FTZ R7, R57, c[0x0][0x23c], -R3 ;  /* 0x00008f0039077a23 */ /* 0x002fe20000010803 */
[----:B------:R-:W-:Y:S02]  /*5d80*/  LOP3.LUT R4, R9, UR14, R12, 0x96, !PT ;  /* 0x0000000e09047c12 */ /* 0x000fe4000f8e960c */
[----:B------:R-:W-:Y:S01]  /*5d90*/  @!P2 PRMT R231, R81, 0x5410, RZ ;  /* 0x0000541051e7a816 */ /* 0x000fe200000000ff */
[----:B------:R5:W1:Y:S01]  /*5da0*/  MUFU.EX2 R252, R7 ;  /* 0x0000000700fc7308 */ /* 0x000a620000000800 */
[----:B------:R-:W-:Y:S01]  /*5db0*/  LOP3.LUT R10, R4, 0xff, RZ, 0xc0, !PT ;  /* 0x000000ff040a7812 */ /* 0x000fe200078ec0ff */
[----:B------:R-:W-:Y:S01]  /*5dc0*/  IMAD.MOV.U32 R81, RZ, RZ, R104 ;  /* 0x000000ffff517224 */ /* 0x000fe200078e0068 */
[----:B------:R-:W-:Y:S01]  /*5dd0*/  @!P1 PRMT R230, R83, 0x5410, RZ ;  /* 0x0000541053e69816 */ /* 0x000fe200000000ff */
[----:B----4-:R-:W-:Y:S01]  /*5de0*/  IMAD.MOV.U32 R83, RZ, RZ, R248 ;  /* 0x000000ffff537224 */ /* 0x010fe200078e00f8 */
[----:B------:R-:W-:-:S02]  /*5df0*/  ISETP.GE.U32.AND P2, PT, R225, R10, PT ;  /* 0x0000000ae100720c */ /* 0x000fc40003f46070 */
[----:B------:R-:W-:Y:S01]  /*5e00*/  LOP3.LUT R10, R14, 0xff, RZ, 0xc0, !PT ;  /* 0x000000ff0e0a7812 */ /* 0x000fe200078ec0ff */
[----:B------:R-:W-:Y:S01]  /*5e10*/  IMAD.WIDE.U32 R14, R106, -0x326172a9, RZ ;  /* 0xcd9e8d576a0e7825 */ /* 0x000fe200078e00ff */
[----:B---3--:R-:W-:Y:S02]  /*5e20*/  SHF.R.U32.HI R11, RZ, 0x18, R4 ;  /* 0x00000018ff0b7819 */ /* 0x008fe40000011604 */
[----:B------:R-:W-:Y:S01]  /*5e30*/  ISETP.GE.U32.AND P3, PT, R225, R10, PT ;  /* 0x0000000ae100720c */ /* 0x000fe20003f66070 */
[----:B------:R-:W-:Y:S01]  /*5e40*/  FFMA.FTZ R10, R61, c[0x0][0x23c], -R3 ;  /* 0x00008f003d0a7a23 */ /* 0x000fe20000010803 */
[----:B------:R-:W-:Y:S02]  /*5e50*/  LOP3.LUT R20, R25, UR17, R14, 0x96, !PT ;  /* 0x0000001119147c12 */ /* 0x000fe4000f8e960e */
[----:B-----5:R-:W-:Y:S01]  /*5e60*/  F2FP.PACK_AB R7, R248, R222 ;  /* 0x000000def807723e */ /* 0x020fe200000000ff */
[----:B------:R-:W-:Y:S02]  /*5e70*/  MUFU.EX2 R242, R10 ;  /* 0x0000000a00f27308 */ /* 0x000fe40000000800 */
[----:B------:R-:W-:Y:S01]  /*5e80*/  IMAD.WIDE.U32 R20, R20, -0x2daee0ad, RZ ;  /* 0xd2511f5314147825 */ /* 0x000fe200078e00ff */
[----:B------:R-:W-:-:S02]  /*5e90*/  PRMT R229, R7, 0x7610, R229 ;  /* 0x0000761007e57816 */ /* 0x000fc400000000e5 */
[----:B------:R-:W-:Y:S01]  /*5ea0*/  PRMT R228, R7, 0x7632, R228 ;  /* 0x0000763207e47816 */ /* 0x000fe200000000e4 */
[----:B------:R-:W-:Y:S02]  /*5eb0*/  FFMA.FTZ R7, R59, c[0x0][0x23c], -R0 ;  /* 0x00008f003b077a23 */ /* 0x000fe40000010800 */
[----:B------:R-:W-:Y:S01]  /*5ec0*/  @!P5 HADD2 R84, -R229.H0_H0, -RZ.H0_H0 ;  /* 0xa00000ffe554d230 */ /* 0x000fe20000000900 */
[----:B------:R-:W-:Y:S01]  /*5ed0*/  PRMT R77, R229, 0x5410, R228 ;  /* 0x00005410e54d7816 */ /* 0x000fe200000000e4 */
[----:B------:R1:W3:Y:S01]  /*5ee0*/  MUFU.EX2 R165, R7 ;  /* 0x0000000700a57308 */ /* 0x0002e20000000800 */
[----:B------:R-:W-:Y:S02]  /*5ef0*/  @!P0 HADD2 R82, -R228.H0_H0, -RZ.H0_H0 ;  /* 0xa00000ffe4528230 */ /* 0x000fe40000000900 */
[----:B------:R-:W-:Y:S02]  /*5f00*/  @!P5 PRMT R229, R84, 0x5410, RZ ;  /* 0x0000541054e5d816 */ /* 0x000fe400000000ff */
[----:B------:R-:W-:-:S02]  /*5f10*/  ISETP.NE.AND P5, PT, R78, RZ, PT ;  /* 0x000000ff4e00720c */ /* 0x000fc40003fa5270 */
[----:B------:R-:W-:Y:S02]  /*5f20*/  @!P0 PRMT R228, R82, 0x5410, RZ ;  /* 0x0000541052e48816 */ /* 0x000fe400000000ff */
[----:B------:R-:W-:Y:S02]  /*5f30*/  ISETP.GE.U32.AND P0, PT, R225, R11, PT ;  /* 0x0000000be100720c */ /* 0x000fe40003f06070 */
[----:B------:R-:W-:Y:S02]  /*5f40*/  FSEL R105, R138, -INF , !P5 ;  /* 0xff8000008a697808 */ /* 0x000fe40006800000 */
[----:B-1----:R-:W-:Y:S02]  /*5f50*/  F2FP.PACK_AB R7, R252, R217 ;  /* 0x000000d9fc07723e */ /* 0x002fe400000000ff */
[----:B---3--:R-:W-:Y:S02]  /*5f60*/  F2FP.PACK_AB R10, R165, R247 ;  /* 0x000000f7a50a723e */ /* 0x008fe400000000ff */
[----:B------:R-:W-:-:S02]  /*5f70*/  PRMT R227, R7, 0x7632, R227 ;  /* 0x0000763207e37816 */ /* 0x000fc400000000e3 */
[----:B------:R-:W-:Y:S02]  /*5f80*/  PRMT R226, R7, 0x7610, R226 ;  /* 0x0000761007e27816 */ /* 0x000fe400000000e2 */
[----:B------:R-:W-:Y:S01]  /*5f90*/  LOP3.LUT R7, R4, 0xffff, RZ, 0xc0, !PT ;  /* 0x0000ffff04077812 */ /* 0x000fe200078ec0ff */
[----:B------:R-:W-:Y:S01]  /*5fa0*/  @!P4 HADD2 R85, -R227.H0_H0, -RZ.H0_H0 ;  /* 0xa00000ffe355c230 */ /* 0x000fe20000000900 */
[C---:B------:R-:W-:Y:S01]  /*5fb0*/  PRMT R224, R10.reuse, 0x7610, R224 ;  /* 0x000076100ae07816 */ /* 0x040fe200000000e0 */
[----:B------:R-:W-:Y:S01]  /*5fc0*/  @!P3 HADD2 R87, -R226.H0_H0, -RZ.H0_H0 ;  /* 0xa00000ffe257b230 */ /* 0x000fe20000000900 */
[----:B------:R-:W-:Y:S02]  /*5fd0*/  SHF.R.U32.HI R7, RZ, 0x8, R7 ;  /* 0x00000008ff077819 */ /* 0x000fe40000011607 */
[----:B------:R-:W-:Y:S01]  /*5fe0*/  PRMT R223, R10, 0x7632, R223 ;  /* 0x000076320adf7816 */ /* 0x000fe200000000df */
[----:B------:R-:W-:Y:S01]  /*5ff0*/  FFMA.FTZ R10, R44, c[0x0][0x23c], -R0 ;  /* 0x00008f002c0a7a23 */ /* 0x000fe20000010800 */
[----:B------:R-:W-:Y:S01]  /*6000*/  LOP3.LUT R7, R7, 0xffff, RZ, 0xc0, !PT ;  /* 0x0000ffff07077812 */ /* 0x000fe200078ec0ff */
[----:B------:R-:W-:Y:S01]  /*6010*/  @!P2 HADD2 R86, -R224.H0_H0, -RZ.H0_H0 ;  /* 0xa00000ffe056a230 */ /* 0x000fe20000000900 */
[----:B------:R-:W-:Y:S01]  /*6020*/  PRMT R76, R226, 0x5410, R227 ;  /* 0x00005410e24c7816 */ /* 0x000fe200000000e3 */
[----:B------:R1:W-:Y:S01]  /*6030*/  MUFU.EX2 R240, R10 ;  /* 0x0000000a00f07308 */ /* 0x0003e20000000800 */
[----:B------:R-:W-:-:S02]  /*6040*/  ISETP.GE.U32.AND P1, PT, R225, R7, PT ;  /* 0x00000007e100720c */ /* 0x000fc40003f26070 */
[----:B------:R-:W-:Y:S02]  /*6050*/  LOP3.LUT R7, R8, 0xff, RZ, 0xc0, !PT ;  /* 0x000000ff08077812 */ /* 0x000fe400078ec0ff */
[----:B------:R-:W-:Y:S02]  /*6060*/  @!P4 PRMT R227, R85, 0x5410, RZ ;  /* 0x0000541055e3c816 */ /* 0x000fe400000000ff */
[----:B------:R-:W-:Y:S02]  /*6070*/  ISETP.GE.U32.AND P4, PT, R225, R7, PT ;  /* 0x00000007e100720c */ /* 0x000fe40003f86070 */
[----:B------:R-:W-:Y:S02]  /*6080*/  F2FP.PACK_AB R7, R242, R250 ;  /* 0x000000faf207723e */ /* 0x000fe400000000ff */
[----:B------:R-:W-:Y:S02]  /*6090*/  SHF.R.U32.HI R4, RZ, 0x10, R4 ;  /* 0x00000010ff047819 */ /* 0x000fe40000011604 */
[C---:B------:R-:W-:Y:S01]  /*60a0*/  PRMT R221, R7.reuse, 0x7632, R221 ;  /* 0x0000763207dd7816 */ /* 0x040fe200000000dd */
[----:B------:R-:W-:Y:S01]  /*60b0*/  @!P1 HADD2 R88, -R223.H0_H0, -RZ.H0_H0 ;  /* 0xa00000ffdf589230 */ /* 0x000fe20000000900 */
[----:B------:R-:W-:Y:S01]  /*60c0*/  PRMT R220, R7, 0x7610, R220 ;  /* 0x0000761007dc7816 */ /* 0x000fe200000000dc */
[----:B-1----:R-:W-:Y:S01]  /*60d0*/  FFMA.FTZ R10, R46, c[0x0][0x23c], -R0 ;  /* 0x00008f002e0a7a23 */ /* 0x002fe20000010800 */
[----:B------:R-:W-:Y:S01]  /*60e0*/  LOP3.LUT R7, R4, 0xff, RZ, 0xc0, !PT ;  /* 0x000000ff04077812 */ /* 0x000fe200078ec0ff */
[----:B------:R-:W-:Y:S01]  /*60f0*/  @!P0 HADD2 R89, -R221.H0_H0, -RZ.H0_H0 ;  /* 0xa00000ffdd598230 */ /* 0x000fe20000000900 */
[----:B------:R-:W-:Y:S01]  /*6100*/  @!P3 PRMT R226, R87, 0x5410, RZ ;  /* 0x0000541057e2b816 */ /* 0x000fe200000000ff */
[----:B------:R-:W1:Y:S01]  /*6110*/  MUFU.EX2 R84, R10 ;  /* 0x0000000a00547308 */ /* 0x000e620000000800 */
[----:B------:R-:W-:-:S02]  /*6120*/  LOP3.LUT R4, R8, 0xffff, RZ, 0xc0, !PT ;  /* 0x0000ffff08047812 */ /* 0x000fc400078ec0ff */
[C---:B------:R-:W-:Y:S01]  /*6130*/  ISETP.GE.U32.AND P3, PT, R225.reuse, R7, PT ;  /* 0x00000007e100720c */ /* 0x040fe20003f66070 */
[----:B------:R-:W-:Y:S01]  /*6140*/  FFMA.FTZ R7, R64, c[0x0][0x23c], -R3 ;  /* 0x00008f0040077a23 */ /* 0x000fe20000010803 */
[----:B------:R-:W-:Y:S02]  /*6150*/  SHF.R.U32.HI R4, RZ, 0x8, R4 ;  /* 0x00000008ff047819 */ /* 0x000fe40000011604 */
[----:B------:R-:W-:Y:S01]  /*6160*/  PRMT R82, R224, 0x5410, R223 ;  /* 0x00005410e0527816 */ /* 0x000fe200000000df */
[----:B------:R3:W-:Y:S01]  /*6170*/  MUFU.EX2 R210, R7 ;  /* 0x0000000700d27308 */ /* 0x0007e20000000800 */
[----:B------:R-:W-:Y:S02]  /*6180*/  LOP3.LUT R4, R4, 0xffff, RZ, 0xc0, !PT ;  /* 0x0000ffff04047812 */ /* 0x000fe400078ec0ff */
[----:B------:R-:W-:Y:S02]  /*6190*/  @!P1 PRMT R223, R88, 0x5410, RZ ;  /* 0x0000541058df9816 */ /* 0x000fe400000000ff */
[----:B------:R-:W-:-:S02]  /*61a0*/  ISETP.GE.U32.AND P1, PT, R225, R4, PT ;  /* 0x00000004e100720c */ /* 0x000fc40003f26070 */
[----:B------:R-:W-:Y:S01]  /*61b0*/  PRMT R243, R220, 0x5410, R221 ;  /* 0x00005410dcf37816 */ /* 0x000fe200000000dd */
[----:B------:R-:W-:Y:S01]  /*61c0*/  @!P3 HADD2 R92, -R220.H0_H0, -RZ.H0_H0 ;  /* 0xa00000ffdc5cb230 */ /* 0x000fe20000000900 */
[----:B-1----:R-:W-:Y:S02]  /*61d0*/  F2FP.PACK_AB R4, R84, R240 ;  /* 0x000000f05404723e */ /* 0x002fe400000000ff */
[----:B------:R-:W-:Y:S02]  /*61e0*/  @!P0 PRMT R221, R89, 0x5410, RZ ;  /* 0x0000541059dd8816 */ /* 0x000fe400000000ff */
[C---:B------:R-:W-:Y:S02]  /*61f0*/  PRMT R216, R4.reuse, 0x7610, R216 ;  /* 0x0000761004d87816 */ /* 0x040fe400000000d8 */
[----:B------:R-:W-:Y:S01]  /*6200*/  PRMT R215, R4, 0x7632, R215 ;  /* 0x0000763204d77816 */ /* 0x000fe200000000d7 */
[----:B---3--:R-:W-:Y:S01]  /*6210*/  FFMA.FTZ R7, R47, c[0x0][0x23c], -R3 ;  /* 0x00008f002f077a23 */ /* 0x008fe20000010803 */
[----:B------:R-:W-:Y:S01]  /*6220*/  SHF.R.U32.HI R4, RZ, 0x10, R8 ;  /* 0x00000010ff047819 */ /* 0x000fe20000011608 */
[----:B------:R-:W-:Y:S01]  /*6230*/  @!P4 HADD2 R90, -R216.H0_H0, -RZ.H0_H0 ;  /* 0xa00000ffd85ac230 */ /* 0x000fe20000000900 */
[C---:B------:R-:W-:Y:S01]  /*6240*/  ISETP.GE.AND P0, PT, R37.reuse, R184, PT ;  /* 0x000000b82500720c */ /* 0x040fe20003f06270 */
[----:B------:R1:W3:Y:S01]  /*6250*/  MUFU.EX2 R246, R7 ;  /* 0x0000000700f67308 */ /* 0x0002e20000000800 */
[----:B------:R-:W-:Y:S01]  /*6260*/  LOP3.LUT R4, R4, 0xff, RZ, 0xc0, !PT ;  /* 0x000000ff04047812 */ /* 0x000fe200078ec0ff */
[----:B------:R-:W-:Y:S01]  /*6270*/  @!P1 HADD2 R94, -R215.H0_H0, -RZ.H0_H0 ;  /* 0xa00000ffd75e9230 */ /* 0x000fe20000000900 */
[----:B------:R-:W-:-:S02]  /*6280*/  ISETP.LT.OR P0, PT, R37, R180, P0 ;  /* 0x000000b42500720c */ /* 0x000fc40000701670 */
[----:B------:R-:W-:Y:S02]  /*6290*/  @!P3 PRMT R220, R92, 0x5410, RZ ;  /* 0x000054105cdcb816 */ /* 0x000fe400000000ff */
[----:B------:R-:W-:Y:S02]  /*62a0*/  ISETP.GE.U32.AND P3, PT, R225, R4, PT ;  /* 0x00000004e100720c */ /* 0x000fe40003f66070 */
[----:B------:R-:W-:Y:S02]  /*62b0*/  P2R R10, PR, RZ, 0x1 ;  /* 0x00000001ff0a7803 */ /* 0x000fe40000000000 */
[----:B------:R-:W-:Y:S02]  /*62c0*/  LOP3.LUT R9, R13, UR6, R32, 0x96, !PT ;  /* 0x000000060d097c12 */ /* 0x000fe4000f8e9620 */
[----:B------:R-:W-:Y:S01]  /*62d0*/  @!P2 PRMT R224, R86, 0x5410, RZ ;  /* 0x0000541056e0a816 */ /* 0x000fe200000000ff */
[----:B------:R-:W-:Y:S01]  /*62e0*/  IMAD.MOV.U32 R86, RZ, RZ, R247 ;  /* 0x000000ffff567224 */ /* 0x000fe200078e00f7 */
[----:B------:R-:W-:Y:S01]  /*62f0*/  ISETP.GE.AND P2, PT, R37, R185, PT ;  /* 0x000000b92500720c */ /* 0x000fe20003f46270 */
[----:B------:R-:W-:Y:S01]  /*6300*/  IMAD.WIDE.U32 R12, R9, -0x2daee0ad, RZ ;  /* 0xd2511f53090c7825 */ /* 0x000fe200078e00ff */
[----:B-1----:R-:W-:-:S02]  /*6310*/  SHF.R.U32.HI R7, RZ, 0x18, R8 ;  /* 0x00000018ff077819 */ /* 0x002fc40000011608 */
[----:B---3--:R-:W-:Y:S02]  /*6320*/  F2FP.PACK_AB R4, R246, R210 ;  /* 0x000000d2f604723e */ /* 0x008fe400000000ff */
[----:B------:R-:W-:Y:S01]  /*6330*/  ISETP.GE.U32.AND P0, PT, R225, R7, PT ;  /* 0x00000007e100720c */ /* 0x000fe20003f06070 */
[----:B------:R-:W-:Y:S01]  /*6340*/  FFMA.FTZ R7, R66, c[0x0][0x23c], -R0 ;  /* 0x00008f0042077a23 */ /* 0x000fe20000010800 */
[C---:B------:R-:W-:Y:S02]  /*6350*/  PRMT R214, R4.reuse, 0x7632, R214 ;  /* 0x0000763204d67816 */ /* 0x040fe400000000d6 */
[----:B------:R-:W-:Y:S01]  /*6360*/  PRMT R213, R4, 0x7610, R213 ;  /* 0x0000761004d57816 */ /* 0x000fe200000000d5 */
[----:B------:R-:W-:Y:S01]  /*6370*/  FFMA.FTZ R4, R65, c[0x0][0x23c], -R0 ;  /* 0x00008f0041047a23 */ /* 0x000fe20000010800 */
[----:B------:R-:W-:Y:S01]  /*6380*/  MUFU.EX2 R87, R7 ;  /* 0x0000000700577308 */ /* 0x000fe20000000800 */
[----:B------:R-:W-:Y:S01]  /*6390*/  LOP3.LUT R44, R13, UR13, R22, 0x96, !PT ;  /* 0x0000000d0d2c7c12 */ /* 0x000fe2000f8e9616 */
[----:B------:R-:W-:Y:S01]  /*63a0*/  IMAD.MOV.U32 R65, RZ, RZ, R238 ;  /* 0x000000ffff417224 */ /* 0x000fe200078e00ee */
[----:B------:R-:W-:Y:S01]  /*63b0*/  @!P3 HADD2 R91, -R213.H0_H0, -RZ.H0_H0 ;  /* 0xa00000ffd55bb230 */ /* 0x000fe20000000900 */
[----:B------:R-:W-:-:S02]  /*63c0*/  PRMT R58, R213, 0x5410, R214 ;  /* 0x00005410d53a7816 */ /* 0x000fc400000000d6 */
[-C--:B------:R-:W-:Y:S01]  /*63d0*/  LOP3.LUT R9, R15, R114.reuse, RZ, 0x3c, !PT ;  /* 0x000000720f097212 */ /* 0x080fe200078e3cff */
[----:B------:R-:W-:Y:S01]  /*63e0*/  @!P0 HADD2 R93, -R214.H0_H0, -RZ.H0_H0 ;  /* 0xa00000ffd65d8230 */ /* 0x000fe20000000900 */
[----:B------:R1:W3:Y:S01]  /*63f0*/  MUFU.EX2 R85, R4 ;  /* 0x0000000400557308 */ /* 0x0002e20000000800 */
[----:B------:R-:W-:Y:S02]  /*6400*/  @!P3 PRMT R213, R91, 0x5410, RZ ;  /* 0x000054105bd5b816 */ /* 0x000fe400000000ff */
[----:B------:R-:W-:Y:S01]  /*6410*/  ISETP.NE.AND P3, PT, R10, RZ, PT ;  /* 0x000000ff0a00720c */ /* 0x000fe20003f65270 */
[----:B------:R-:W-:Y:S01]  /*6420*/  IMAD.WIDE.U32 R10, R106, -0x326172a9, RZ ;  /* 0xcd9e8d576a0a7825 */ /* 0x000fe200078e00ff */
[----:B------:R-:W-:Y:S02]  /*6430*/  @!P0 PRMT R214, R93, 0x5410, RZ ;  /* 0x000054105dd68816 */ /* 0x000fe400000000ff */
[----:B------:R-:W-:Y:S01]  /*6440*/  PRMT R249, R216, 0x5410, R215 ;  /* 0x00005410d8f97816 */ /* 0x000fe200000000d7 */
[----:B------:R-:W-:Y:S01]  /*6450*/  IMAD.WIDE.U32 R18, R9, -0x2daee0ad, RZ ;  /* 0xd2511f5309127825 */ /* 0x000fe200078e00ff */
[----:B------:R-:W-:-:S02]  /*6460*/  LOP3.LUT R8, R11, R114, RZ, 0x3c, !PT ;  /* 0x000000720b087212 */ /* 0x000fc400078e3cff */
[----:B------:R-:W-:Y:S02]  /*6470*/  ISETP.LT.OR P6, PT, R37, R181, P2 ;  /* 0x000000b52500720c */ /* 0x000fe400017c1670 */
[----:B------:R-:W-:Y:S01]  /*6480*/  @!P1 PRMT R215, R94, 0x5410, RZ ;  /* 0x000054105ed79816 */ /* 0x000fe200000000ff */
[----:B------:R-:W-:Y:S01]  /*6490*/  IMAD.WIDE.U32 R16, R8, -0x2daee0ad, RZ ;  /* 0xd2511f5308107825 */ /* 0x000fe200078e00ff */
[----:B------:R-:W-:Y:S02]  /*64a0*/  ISETP.GE.AND P2, PT, R38, R185, PT ;  /* 0x000000b92600720c */ /* 0x000fe40003f46270 */
[----:B-1----:R-:W-:Y:S01]  /*64b0*/  LOP3.LUT R4, R44, 0xff, RZ, 0xc0, !PT ;  /* 0x000000ff2c047812 */ /* 0x002fe200078ec0ff */
[----:B------:R-:W-:Y:S01]  /*64c0*/  IMAD R8, R112, 0x40, R161 ;  /* 0x0000004070087824 */ /* 0x000fe200078e02a1 */
[----:B---3--:R-:W-:Y:S02]  /*64d0*/  F2FP.PACK_AB R7, R85, R87 ;  /* 0x000000575507723e */ /* 0x008fe400000000ff */
[----:B------:R-:W-:Y:S01]  /*64e0*/  ISETP.GE.U32.AND P0, PT, R225, R4, PT ;  /* 0x00000004e100720c */ /* 0x000fe20003f06070 */
[----:B------:R-:W-:Y:S01]  /*64f0*/  IMAD.SHL.U32 R4, R124, 0x2, RZ ;  /* 0x000000027c047824 */ /* 0x000fe200078e00ff */
[----:B------:R-:W-:-:S02]  /*6500*/  PRMT R212, R7, 0x7610, R212 ;  /* 0x0000761007d47816 */ /* 0x000fc400000000d4 */
[----:B------:R-:W-:Y:S01]  /*6510*/  PRMT R211, R7, 0x7632, R211 ;  /* 0x0000763207d37816 */ /* 0x000fe200000000d3 */
[----:B------:R-:W-:Y:S01]  /*6520*/  IMAD R4, R160, c[0x0][0x228], R4 ;  /* 0x00008a00a0047a24 */ /* 0x000fe200078e0204 */
[--C-:B------:R-:W-:Y:S02]  /*6530*/  LOP3.LUT R11, R17, UR16, R62.reuse, 0x96, !PT ;  /* 0x00000010110b7c12 */ /* 0x100fe4000f8e963e */
[----:B------:R-:W-:Y:S02]  /*6540*/  LOP3.LUT R7, R63, R45, RZ, 0x3c, !PT ;  /* 0x0000002d3f077212 */ /* 0x000fe400078e3cff */
[----:B------:R-:W-:Y:S02]  /*6550*/  LOP3.LUT R17, R19, UR16, R62, 0x96, !PT ;  /* 0x0000001013117c12 */ /* 0x000fe4000f8e963e */
[----:B------:R-:W-:Y:S01]  /*6560*/  IADD3 R19, R8, -0x40, RZ ;  /* 0xffffffc008137810 */ /* 0x000fe20007ffe0ff */
[----:B------:R-:W-:Y:S01]  /*6570*/  @!P0 HADD2 R95, -R212.H0_H0, -RZ.H0_H0 ;  /* 0xa00000ffd45f8230 */ /* 0x000fe20000000900 */
[----:B------:R-:W-:Y:S01]  /*6580*/  PRMT R64, R212, 0x5410, R211 ;  /* 0x00005410d4407816 */ /* 0x000fe200000000d3 */
[----:B------:R-:W-:Y:S01]  /*6590*/  IMAD.WIDE.U32 R8, R7, -0x326172a9, RZ ;  /* 0xcd9e8d5707087825 */ /* 0x000fe200078e00ff */
[----:B------:R-:W-:-:S02]  /*65a0*/  SHF.R.S32.HI R15, RZ, 0x1f, R4 ;  /* 0x0000001fff0f7819 */ /* 0x000fc40000011404 */
[----:B------:R-:W-:Y:S01]  /*65b0*/  @!P0 PRMT R212, R95, 0x5410, RZ ;  /* 0x000054105fd48816 */ /* 0x000fe200000000ff */
[----:B------:R-:W-:Y:S01]  /*65c0*/  IMAD.MOV.U32 R95, RZ, RZ, R249 ;  /* 0x000000ffff5f7224 */ /* 0x000fe200078e00f9 */
[----:B------:R-:W-:Y:S02]  /*65d0*/  IADD3 R114, P0, R19, R4, RZ ;  /* 0x0000000413727210 */ /* 0x000fe40007f1e0ff */
[--C-:B------:R-:W-:Y:S02]  /*65e0*/  LOP3.LUT R7, R25, UR17, R10.reuse, 0x96, !PT ;  /* 0x0000001119077c12 */ /* 0x100fe4000f8e960a */
[----:B------:R-:W-:Y:S01]  /*65f0*/  LOP3.LUT R4, R29, UR17, R10, 0x96, !PT ;  /* 0x000000111d047c12 */ /* 0x000fe2000f8e960a */
[----:B------:R-:W-:Y:S01]  /*6600*/  IMAD.WIDE.U32 R10, R11, -0x326172a9, RZ ;  /* 0xcd9e8d570b0a7825 */ /* 0x000fe200078e00ff */
[----:B------:R-:W-:Y:S02]  /*6610*/  LEA.HI.X.SX32 R124, R19, R15, 0x1, P0 ;  /* 0x0000000f137c7211 */ /* 0x000fe400000f0eff */
[----:B------:R-:W-:Y:S01]  /*6620*/  LOP3.LUT R26, R9, UR17, R14, 0x96, !PT ;  /* 0x00000011091a7c12 */ /* 0x000fe2000f8e960e */
[----:B------:R-:W-:Y:S01]  /*6630*/  IMAD.WIDE.U32 R14, R17, -0x326172a9, RZ ;  /* 0xcd9e8d57110e7825 */ /* 0x000fe200078e00ff */
[----:B------:R-:W-:-:S02]  /*6640*/  ISETP.GE.AND P1, PT, R38, R184, PT ;  /* 0x000000b82600720c */ /* 0x000fc40003f26270 */
[----:B------:R-:W-:Y:S01]  /*6650*/  LOP3.LUT R27, R11, UR12, R24, 0x96, !PT ;  /* 0x0000000c0b1b7c12 */ /* 0x000fe2000f8e9618 */
[----:B------:R-:W-:Y:S01]  /*6660*/  IMAD.WIDE.U32 R22, R4, -0x2daee0ad, RZ ;  /* 0xd2511f5304167825 */ /* 0x000fe200078e00ff */
[----:B------:R-:W-:Y:S02]  /*6670*/  LOP3.LUT R19, R9, UR17, R110, 0x96, !PT ;  /* 0x0000001109137c12 */ /* 0x000fe4000f8e966e */
[----:B------:R-:W-:Y:S01]  /*6680*/  LOP3.LUT R4, R31, UR12, R8, 0x96, !PT ;  /* 0x0000000c1f047c12 */ /* 0x000fe2000f8e9608 */
[----:B------:R-:W-:Y:S01]  /*6690*/  IMAD.WIDE.U32 R24, R7, -0x2daee0ad, RZ ;  /* 0xd2511f5307187825 */ /* 0x000fe200078e00ff */
[----:B------:R-:W-:Y:S02]  /*66a0*/  @!P4 PRMT R216, R90, 0x5410, RZ ;  /* 0x000054105ad8c816 */ /* 0x000fe400000000ff */
[C---:B------:R-:W-:Y:S02]  /*66b0*/  ISETP.LT.OR P5, PT, R38.reuse, R181, P2 ;  /* 0x000000b52600720c */ /* 0x040fe400017a1670 */
[----:B------:R-:W-:Y:S01]  /*66c0*/  ISETP.LT.OR P4, PT, R38, R180, P1 ;  /* 0x000000b42600720c */ /* 0x000fe20000f81670 */
[----:B------:R-:W-:Y:S01]  /*66d0*/  IMAD.WIDE.U32 R38, R4, -0x2daee0ad, RZ ;  /* 0xd2511f5304267825 */ /* 0x000fe200078e00ff */
[----:B------:R-:W-:-:S02]  /*66e0*/  LOP3.LUT R11, R11, UR12, R28, 0x96, !PT ;  /* 0x0000000c0b0b7c12 */ /* 0x000fc4000f8e961c */
[C---:B------:R-:W-:Y:S02]  /*66f0*/  ISETP.GE.AND P2, PT, R43.reuse, R185, PT ;  /* 0x000000b92b00720c */ /* 0x040fe40003f46270 */
[----:B------:R-:W-:Y:S01]  /*6700*/  ISETP.GE.AND P1, PT, R43, R184, PT ;  /* 0x000000b82b00720c */ /* 0x000fe20003f26270 */
[----:B------:R-:W-:Y:S01]  /*6710*/  IMAD.WIDE.U32 R28, R11, -0x2daee0ad, RZ ;  /* 0xd2511f530b1c7825 */ /* 0x000fe200078e00ff */
[----:B------:R-:W-:Y:S02]  /*6720*/  LOP3.LUT R7, R15, UR12, R8, 0x96, !PT ;  /* 0x0000000c0f077c12 */ /* 0x000fe4000f8e9608 */
[--C-:B------:R-:W-:Y:S01]  /*6730*/  LOP3.LUT R25, R25, UR11, R16.reuse, 0x96, !PT ;  /* 0x0000000b19197c12 */ /* 0x100fe2000f8e9610 */
[----:B------:R-:W-:Y:S01]  /*6740*/  IMAD.WIDE.U32 R8, R19, -0x2daee0ad, RZ ;  /* 0xd2511f5313087825 */ /* 0x000fe200078e00ff */
[----:B------:R-:W-:Y:S02]  /*6750*/  LOP3.LUT R15, R23, UR11, R16, 0x96, !PT ;  /* 0x0000000b170f7c12 */ /* 0x000fe4000f8e9610 */
[----:B------:R-:W-:Y:S01]  /*6760*/  LOP3.LUT R32, R35, UR11, R244, 0x96, !PT ;  /* 0x0000000b23207c12 */ /* 0x000fe2000f8e96f4 */
[----:B------:R-:W-:Y:S01]  /*6770*/  IMAD.WIDE.U32 R16, R26, -0x2daee0ad, RZ ;  /* 0xd2511f531a107825 */ /* 0x000fe200078e00ff */
[----:B------:R-:W-:-:S02]  /*6780*/  ISETP.LT.OR P2, PT, R43, R181, P2 ;  /* 0x000000b52b00720c */ /* 0x000fc40001741670 */
[----:B------:R-:W-:Y:S01]  /*6790*/  ISETP.LT.OR P1, PT, R43, R180, P1 ;  /* 0x000000b42b00720c */ /* 0x000fe20000f21670 */
[----:B------:R-:W-:Y:S01]  /*67a0*/  IMAD.WIDE.U32 R42, R7, -0x2daee0ad, RZ ;  /* 0xd2511f53072a7825 */ /* 0x000fe200078e00ff */
[----:B------:R-:W-:Y:S02]  /*67b0*/  LOP3.LUT R31, R9, UR11, R244, 0x96, !PT ;  /* 0x0000000b091f7c12 */ /* 0x000fe4000f8e96f4 */
[----:B------:R-:W-:Y:S01]  /*67c0*/  LOP3.LUT R4, R39, UR9, R8, 0x96, !PT ;  /* 0x0000000927047c12 */ /* 0x000fe2000f8e9608 */
[----:B------:R-:W-:Y:S01]  /*67d0*/  IMAD.WIDE.U32 R8, R27, -0x2daee0ad, RZ ;  /* 0xd2511f531b087825 */ /* 0x000fe200078e00ff */
[--C-:B------:R-:W-:Y:S02]  /*67e0*/  LOP3.LUT R21, R21, UR11, R18.reuse, 0x96, !PT ;  /* 0x0000000b15157c12 */ /* 0x100fe4000f8e9612 */
[----:B------:R-:W-:Y:S01]  /*67f0*/  LOP3.LUT R11, R17, UR11, R18, 0x96, !PT ;  /* 0x0000000b110b7c12 */ /* 0x000fe2000f8e9612 */
[----:B------:R-:W-:Y:S01]  /*6800*/  IMAD.WIDE.U32 R18, R32, -0x326172a9, RZ ;  /* 0xcd9e8d5720127825 */ /* 0x000fe200078e00ff */
[----:B------:R-:W-:-:S02]  /*6810*/  LOP3.LUT R29, R29, UR9, R22, 0x96, !PT ;  /* 0x000000091d1d7c12 */ /* 0x000fc4000f8e9616 */
[----:B------:R-:W-:Y:S01]  /*6820*/  LOP3.LUT R33, R43, UR9, R16, 0x96, !PT ;  /* 0x000000092b217c12 */ /* 0x000fe2000f8e9610 */
[----:B------:R-:W-:Y:S01]  /*6830*/  IMAD.WIDE.U32 R26, R25, -0x326172a9, RZ ;  /* 0xcd9e8d57191a7825 */ /* 0x000fe200078e00ff */
[C---:B------:R-:W-:Y:S02]  /*6840*/  LOP3.LUT R24, R9.reuse, UR9, R24, 0x96, !PT ;  /* 0x0000000909187c12 */ /* 0x040fe4000f8e9618 */
[----:B------:R-:W-:Y:S01]  /*6850*/  LOP3.LUT R39, R9, UR9, R20, 0x96, !PT ;  /* 0x0000000909277c12 */ /* 0x000fe2000f8e9614 */
[----:B------:R-:W-:Y:S01]  /*6860*/  IMAD.WIDE.U32 R22, R15, -0x326172a9, RZ ;  /* 0xcd9e8d570f167825 */ /* 0x000fe200078e00ff */
[----:B------:R-:W-:Y:S02]  /*6870*/  LOP3.LUT R7, R19, UR10, R30, 0x96, !PT ;  /* 0x0000000a13077c12 */ /* 0x000fe4000f8e961e */
[--C-:B------:R-:W-:Y:S01]  /*6880*/  LOP3.LUT R9, R27, UR10, R10.reuse, 0x96, !PT ;  /* 0x0000000a1b097c12 */ /* 0x100fe2000f8e960a */
[----:B------:R-:W-:Y:S01]  /*6890*/  IMAD.WIDE.U32 R34, R34, -0x326172a9, RZ ;  /* 0xcd9e8d5722227825 */ /* 0x000fe200078e00ff */
[----:B------:R-:W-:-:S02]  /*68a0*/  LOP3.LUT R15, R23, UR10, R10, 0x96, !PT ;  /* 0x0000000a170f7c12 */ /* 0x000fc4000f8e960a */
[----:B------:R-:W-:Y:S01]  /*68b0*/  FSEL R94, R137, -INF , !P6 ;  /* 0xff800000895e7808 */ /* 0x000fe20007000000 */
[----:B------:R-:W-:Y:S01]  /*68c0*/  IMAD.WIDE.U32 R16, R31, -0x326172a9, RZ ;  /* 0xcd9e8d571f107825 */ /* 0x000fe200078e00ff */
[----:B------:R-:W-:Y:S02]  /*68d0*/  LOP3.LUT R32, R35, UR8, R18, 0x96, !PT ;  /* 0x0000000823207c12 */ /* 0x000fe4000f8e9612 */
[----:B------:R-:W-:Y:S01]  /*68e0*/  FSEL R67, R156, -INF , !P5 ;  /* 0xff8000009c437808 */ /* 0x000fe20006800000 */
[----:B------:R-:W-:Y:S01]  /*68f0*/  IMAD.WIDE.U32 R36, R4, -0x326172a9, RZ ;  /* 0xcd9e8d5704247825 */ /* 0x000fe200078e00ff */
[----:B------:R-:W-:Y:S02]  /*6900*/  LOP3.LUT R43, R17, UR10, R30, 0x96, !PT ;  /* 0x0000000a112b7c12 */ /* 0x000fe4000f8e961e */
[----:B------:R-:W-:Y:S01]  /*6910*/  FSEL R66, R157, -INF , !P2 ;  /* 0xff8000009d427808 */ /* 0x000fe20005000000 */
[----:B------:R-:W-:Y:S01]  /*6920*/  IMAD.WIDE.U32 R20, R21, -0x326172a9, RZ ;  /* 0xcd9e8d5715147825 */ /* 0x000fe200078e00ff */
[----:B------:R-:W-:-:S02]  /*6930*/  LOP3.LUT R35, R37, UR8, R16, 0x96, !PT ;  /* 0x0000000825237c12 */ /* 0x000fc4000f8e9610 */
        /* <DEDUP_REMOVED lines=35> */
[----:B------:R-:W-:-:S04]  /*6b70*/  IMAD.WIDE.U32 R8, R27, -0x326172a9, RZ ;  /* 0xcd9e8d571b087825 */ /* 0x000fc800078e00ff */
[----:B------:R-:W-:Y:S01]  /*6b80*/  IMAD.WIDE.U32 R24, R7, -0x2daee0ad, RZ ;  /* 0xd2511f5307187825 */ /* 0x000fe200078e00ff */
[----:B------:R-:W-:Y:S02]  /*6b90*/  LOP3.LUT R7, R11, UR6, R34, 0x96, !PT ;  /* 0x000000060b077c12 */ /* 0x000fe4000f8e9622 */
[----:B------:R-:W-:Y:S01]  /*6ba0*/  LOP3.LUT R17, R9, UR14, R10, 0x96, !PT ;  /* 0x0000000e09117c12 */ /* 0x000fe2000f8e960a */
[----:B------:R-:W-:Y:S01]  /*6bb0*/  IMAD.WIDE.U32 R14, R15, -0x326172a9, RZ ;  /* 0xcd9e8d570f0e7825 */ /* 0x000fe200078e00ff */
[----:B------:R-:W-:Y:S02]  /*6bc0*/  LOP3.LUT R21, R25, UR5, R26, 0x96, !PT ;  /* 0x0000000519157c12 */ /* 0x000fe4000f8e961a */
[C---:B------:R-:W-:Y:S01]  /*6bd0*/  LOP3.LUT R25, R8.reuse, 0xff, RZ, 0xc0, !PT ;  /* 0x000000ff08197812 */ /* 0x040fe200078ec0ff */
[----:B------:R-:W-:Y:S01]  /*6be0*/  IMAD.WIDE.U32 R10, R23, -0x326172a9, RZ ;  /* 0xcd9e8d57170a7825 */ /* 0x000fe200078e00ff */
[----:B------:R-:W-:Y:S02]  /*6bf0*/  LOP3.LUT R23, R8, 0xffff, RZ, 0xc0, !PT ;  /* 0x0000ffff08177812 */ /* 0x000fe400078ec0ff */
[--C-:B------:R-:W-:Y:S01]  /*6c00*/  SHF.R.U32.HI R27, RZ, 0x10, R8.reuse ;  /* 0x00000010ff1b7819 */ /* 0x100fe20000011608 */
[----:B------:R-:W-:Y:S01]  /*6c10*/  IMAD.WIDE.U32 R18, R19, -0x326172a9, RZ ;  /* 0xcd9e8d5713127825 */ /* 0x000fe200078e00ff */
[----:B------:R-:W-:-:S02]  /*6c20*/  SHF.R.U32.HI R26, RZ, 0x18, R8 ;  /* 0x00000018ff1a7819 */ /* 0x000fc40000011608 */
[----:B------:R-:W-:Y:S01]  /*6c30*/  LOP3.LUT R31, R11, UR14, R14, 0x96, !PT ;  /* 0x0000000e0b1f7c12 */ /* 0x000fe2000f8e960e */
[----:B------:R-:W-:Y:S01]  /*6c40*/  IMAD.WIDE.U32 R8, R4, -0x326172a9, RZ ;  /* 0xcd9e8d5704087825 */ /* 0x000fe200078e00ff */
[C---:B------:R-:W-:Y:S02]  /*6c50*/  LOP3.LUT R74, R10.reuse, 0xffff, RZ, 0xc0, !PT ;  /* 0x0000ffff0a4a7812 */ /* 0x040fe400078ec0ff */
[----:B------:R-:W-:Y:S01]  /*6c60*/  LOP3.LUT R89, R10, 0xff, RZ, 0xc0, !PT ;  /* 0x000000ff0a597812 */ /* 0x000fe200078ec0ff */
[----:B------:R-:W-:Y:S01]  /*6c70*/  IMAD.WIDE.U32 R50, R37, -0x2daee0ad, RZ ;  /* 0xd2511f5325327825 */ /* 0x000fe200078e00ff */
[--C-:B------:R-:W-:Y:S02]  /*6c80*/  SHF.R.U32.HI R79, RZ, 0x10, R10.reuse ;  /* 0x00000010ff4f7819 */ /* 0x100fe4000001160a */
[----:B------:R-:W-:Y:S01]  /*6c90*/  SHF.R.U32.HI R88, RZ, 0x18, R10 ;  /* 0x00000018ff587819 */ /* 0x000fe2000001160a */
[----:B------:R-:W-:Y:S01]  /*6ca0*/  IMAD.WIDE.U32 R10, R33, -0x2daee0ad, RZ ;  /* 0xd2511f53210a7825 */ /* 0x000fe200078e00ff */
[----:B------:R-:W-:-:S02]  /*6cb0*/  LOP3.LUT R22, R19, UR6, R22, 0x96, !PT ;  /* 0x0000000613167c12 */ /* 0x000fc4000f8e9616 */
[----:B------:R-:W-:Y:S02]  /*6cc0*/  LOP3.LUT R14, R9, UR14, R20, 0x96, !PT ;  /* 0x0000000e090e7c12 */ /* 0x000fe4000f8e9614 */
[C---:B------:R-:W-:Y:S02]  /*6cd0*/  LOP3.LUT R20, R8.reuse, 0xff, RZ, 0xc0, !PT ;  /* 0x000000ff08147812 */ /* 0x040fe400078ec0ff */
[----:B------:R-:W-:Y:S02]  /*6ce0*/  LOP3.LUT R49, R8, 0xffff, RZ, 0xc0, !PT ;  /* 0x0000ffff08317812 */ /* 0x000fe400078ec0ff */
[--C-:B------:R-:W-:Y:S02]  /*6cf0*/  SHF.R.U32.HI R48, RZ, 0x10, R8.reuse ;  /* 0x00000010ff307819 */ /* 0x100fe40000011608 */
[----:B------:R-:W-:Y:S01]  /*6d00*/  SHF.R.U32.HI R19, RZ, 0x18, R8 ;  /* 0x00000018ff137819 */ /* 0x000fe20000011608 */
[----:B------:R-:W-:Y:S01]  /*6d10*/  IMAD.WIDE.U32 R8, R29, -0x326172a9, RZ ;  /* 0xcd9e8d571d087825 */ /* 0x000fe200078e00ff */
[----:B------:R-:W-:-:S02]  /*6d20*/  LOP3.LUT R28, R11, UR13, R28, 0x96, !PT ;  /* 0x0000000d0b1c7c12 */ /* 0x000fc4000f8e961c */
[C---:B------:R-:W-:Y:S02]  /*6d30*/  LOP3.LUT R78, R10.reuse, 0xff, RZ, 0xc0, !PT ;  /* 0x000000ff0a4e7812 */ /* 0x040fe400078ec0ff */
[----:B------:R-:W-:Y:S02]  /*6d40*/  LOP3.LUT R73, R10, 0xffff, RZ, 0xc0, !PT ;  /* 0x0000ffff0a497812 */ /* 0x000fe400078ec0ff */
[--C-:B------:R-:W-:Y:S02]  /*6d50*/  SHF.R.U32.HI R90, RZ, 0x10, R10.reuse ;  /* 0x00000010ff5a7819 */ /* 0x100fe4000001160a */
[----:B------:R-:W-:Y:S01]  /*6d60*/  SHF.R.U32.HI R72, RZ, 0x18, R10 ;  /* 0x00000018ff487819 */ /* 0x000fe2000001160a */
[----:B------:R-:W-:Y:S01]  /*6d70*/  IMAD.WIDE.U32 R10, R7, -0x2daee0ad, RZ ;  /* 0xd2511f53070a7825 */ /* 0x000fe200078e00ff */
[----:B------:R-:W-:Y:S02]  /*6d80*/  LOP3.LUT R29, R9, UR14, R16, 0x96, !PT ;  /* 0x0000000e091d7c12 */ /* 0x000fe4000f8e9610 */
[----:B------:R-:W-:-:S02]  /*6d90*/  LOP3.LUT R61, R8, 0xff, RZ, 0xc0, !PT ;  /* 0x000000ff083d7812 */ /* 0x000fc400078ec0ff */
[----:B------:R-:W-:Y:S02]  /*6da0*/  LOP3.LUT R112, R8, 0xffff, RZ, 0xc0, !PT ;  /* 0x0000ffff08707812 */ /* 0x000fe400078ec0ff */
[--C-:B------:R-:W-:Y:S02]  /*6db0*/  SHF.R.U32.HI R111, RZ, 0x10, R8.reuse ;  /* 0x00000010ff6f7819 */ /* 0x100fe40000011608 */
[----:B------:R-:W-:Y:S01]  /*6dc0*/  SHF.R.U32.HI R60, RZ, 0x18, R8 ;  /* 0x00000018ff3c7819 */ /* 0x000fe20000011608 */
[----:B------:R-:W-:Y:S01]  /*6dd0*/  IMAD.WIDE.U32 R8, R21, -0x326172a9, RZ ;  /* 0xcd9e8d5715087825 */ /* 0x000fe200078e00ff */
[----:B------:R-:W-:Y:S02]  /*6de0*/  LOP3.LUT R92, R15, UR6, R36, 0x96, !PT ;  /* 0x000000060f5c7c12 */ /* 0x000fe4000f8e9624 */
[----:B------:R-:W-:Y:S02]  /*6df0*/  LOP3.LUT R15, R11, UR13, R32, 0x96, !PT ;  /* 0x0000000d0b0f7c12 */ /* 0x000fe4000f8e9620 */
[----:B------:R-:W-:-:S02]  /*6e00*/  LOP3.LUT R35, R10, 0xffff, RZ, 0xc0, !PT ;  /* 0x0000ffff0a237812 */ /* 0x000fc400078ec0ff */
[----:B------:R-:W-:Y:S02]  /*6e10*/  LOP3.LUT R47, R10, 0xff, RZ, 0xc0, !PT ;  /* 0x000000ff0a2f7812 */ /* 0x000fe400078ec0ff */
[--C-:B------:R-:W-:Y:S02]  /*6e20*/  SHF.R.U32.HI R41, RZ, 0x10, R10.reuse ;  /* 0x00000010ff297819 */ /* 0x100fe4000001160a */
[----:B------:R-:W-:Y:S01]  /*6e30*/  SHF.R.U32.HI R46, RZ, 0x18, R10 ;  /* 0x00000018ff2e7819 */ /* 0x000fe2000001160a */
[----:B------:R-:W-:Y:S01]  /*6e40*/  IMAD.WIDE.U32 R10, R45, -0x2daee0ad, RZ ;  /* 0xd2511f532d0a7825 */ /* 0x000fe200078e00ff */
[----:B------:R-:W-:Y:S02]  /*6e50*/  LOP3.LUT R18, R9, UR14, R18, 0x96, !PT ;  /* 0x0000000e09127c12 */ /* 0x000fe4000f8e9612 */
[C---:B------:R-:W-:Y:S02]  /*6e60*/  LOP3.LUT R21, R8.reuse, 0xffff, RZ, 0xc0, !PT ;  /* 0x0000ffff08157812 */ /* 0x040fe400078ec0ff */
[----:B------:R-:W-:-:S02]  /*6e70*/  LOP3.LUT R38, R8, 0xff, RZ, 0xc0, !PT ;  /* 0x000000ff08267812 */ /* 0x000fc400078ec0ff */
[--C-:B------:R-:W-:Y:S02]  /*6e80*/  SHF.R.U32.HI R39, RZ, 0x10, R8.reuse ;  /* 0x00000010ff277819 */ /* 0x100fe40000011608 */
[----:B------:R-:W-:Y:S01]  /*6e90*/  SHF.R.U32.HI R43, RZ, 0x18, R8 ;  /* 0x00000018ff2b7819 */ /* 0x000fe20000011608 */
[----:B------:R-:W-:Y:S01]  /*6ea0*/  IMAD.WIDE.U32 R8, R22, -0x2daee0ad, RZ ;  /* 0xd2511f5316087825 */ /* 0x000fe200078e00ff */
[----:B------:R-:W-:Y:S02]  /*6eb0*/  LOP3.LUT R4, R51, UR5, R10, 0x96, !PT ;  /* 0x0000000533047c12 */ /* 0x000fe4000f8e960a */
[----:B------:R-:W-:Y:S02]  /*6ec0*/  LOP3.LUT R7, R11, UR7, R42, 0x96, !PT ;  /* 0x000000070b077c12 */ /* 0x000fe4000f8e962a */
[----:B------:R-:W-:Y:S02]  /*6ed0*/  LOP3.LUT R16, R9, UR13, R24, 0x96, !PT ;  /* 0x0000000d09107c12 */ /* 0x000fe4000f8e9618 */
[C---:B------:R-:W-:Y:S01]  /*6ee0*/  LOP3.LUT R24, R8.reuse, 0xffff, RZ, 0xc0, !PT ;  /* 0x0000ffff08187812 */ /* 0x040fe200078ec0ff */
[----:B------:R-:W-:Y:S01]  /*6ef0*/  IMAD.WIDE.U32 R10, R7, -0x326172a9, RZ ;  /* 0xcd9e8d57070a7825 */ /* 0x000fe200078e00ff */
[----:B------:R-:W-:-:S02]  /*6f00*/  LOP3.LUT R34, R8, 0xff, RZ, 0xc0, !PT ;  /* 0x000000ff08227812 */ /* 0x000fc400078ec0ff */
[--C-:B------:R-:W-:Y:S02]  /*6f10*/  SHF.R.U32.HI R32, RZ, 0x10, R8.reuse ;  /* 0x00000010ff207819 */ /* 0x100fe40000011608 */
[----:B------:R-:W-:Y:S01]  /*6f20*/  SHF.R.U32.HI R33, RZ, 0x18, R8 ;  /* 0x00000018ff217819 */ /* 0x000fe20000011608 */
[----:B------:R-:W-:Y:S01]  /*6f30*/  IMAD.WIDE.U32 R8, R4, -0x326172a9, RZ ;  /* 0xcd9e8d5704087825 */ /* 0x000fe200078e00ff */
[----:B------:R-:W-:Y:S02]  /*6f40*/  FMNMX.FTZ R4, R120, R121, !PT ;  /* 0x0000007978047209 */ /* 0x000fe40007810000 */
[----:B------:R-:W-:Y:S02]  /*6f50*/  LOP3.LUT R53, R11, UR6, R40, 0x96, !PT ;  /* 0x000000060b357c12 */ /* 0x000fe4000f8e9628 */
[----:B------:R-:W-:Y:S02]  /*6f60*/  FMNMX.FTZ R4, R116, R4, !PT ;  /* 0x0000000474047209 */ /* 0x000fe40007810000 */
[----:B------:R-:W-:-:S02]  /*6f70*/  LOP3.LUT R93, R8, 0xffff, RZ, 0xc0, !PT ;  /* 0x0000ffff085d7812 */ /* 0x000fc400078ec0ff */
[----:B------:R-:W-:Y:S02]  /*6f80*/  FMNMX.FTZ R7, R117, R4, !PT ;  /* 0x0000000475077209 */ /* 0x000fe40007810000 */
[----:B------:R-:W-:Y:S02]  /*6f90*/  SHF.R.U32.HI R4, RZ, 0x8, R23 ;  /* 0x00000008ff047819 */ /* 0x000fe40000011617 */
[----:B------:R-:W-:Y:S02]  /*6fa0*/  FMNMX.FTZ R7, R118, R7, !PT ;  /* 0x0000000776077209 */ /* 0x000fe40007810000 */
[----:B------:R-:W-:Y:S02]  /*6fb0*/  PRMT R42, R25, 0x5410, R4 ;  /* 0x00005410192a7816 */ /* 0x000fe40000000004 */
[----:B------:R-:W-:Y:S02]  /*6fc0*/  FMNMX.FTZ R7, R125, R7, !PT ;  /* 0x000000077d077209 */ /* 0x000fe40007810000 */
[----:B------:R-:W-:-:S02]  /*6fd0*/  LOP3.LUT R4, R27, 0xff, RZ, 0xc0, !PT ;  /* 0x000000ff1b047812 */ /* 0x000fc400078ec0ff */
[----:B------:R-:W-:Y:S02]  /*6fe0*/  FMNMX.FTZ R7, R115, R7, !PT ;  /* 0x0000000773077209 */ /* 0x000fe40007810000 */
[----:B------:R-:W-:Y:S02]  /*6ff0*/  PRMT R40, R4, 0x5410, R26 ;  /* 0x0000541004287816 */ /* 0x000fe4000000001a */
        /* <DEDUP_REMOVED lines=10> */
[----:B------:R-:W-:Y:S02]  /*70a0*/  LOP3.LUT R110, R8, 0xff, RZ, 0xc0, !PT ;  /* 0x000000ff086e7812 */ /* 0x000fe400078ec0ff */
[--C-:B------:R-:W-:Y:S02]  /*70b0*/  SHF.R.U32.HI R104, RZ, 0x10, R8.reuse ;  /* 0x00000010ff687819 */ /* 0x100fe40000011608 */
[----:B--2---:R-:W-:Y:S02]  /*70c0*/  SHF.R.U32.HI R106, RZ, 0x18, R8 ;  /* 0x00000018ff6a7819 */ /* 0x004fe40000011608 */
[----:B------:R-:W-:Y:S02]  /*70d0*/  FMNMX.FTZ R4, R126, R4, !PT ;  /* 0x000000047e047209 */ /* 0x000fe40007810000 */
[----:B------:R-:W-:Y:S02]  /*70e0*/  FMNMX.FTZ R8, R107, R7, !PT ;  /* 0x000000076b087209 */ /* 0x000fe40007810000 */
[----:B------:R-:W-:-:S02]  /*70f0*/  FMNMX.FTZ R7, R129, R4, !PT ;  /* 0x0000000481077209 */ /* 0x000fc40007810000 */
[----:B------:R-:W-:Y:S02]  /*7100*/  FMNMX.FTZ R8, R94, R8, !PT ;  /* 0x000000085e087209 */ /* 0x000fe40007810000 */
[----:B------:R-:W-:Y:S02]  /*7110*/  LOP3.LUT R4, R44, 0xffff, RZ, 0xc0, !PT ;  /* 0x0000ffff2c047812 */ /* 0x000fe400078ec0ff */
[----:B------:R-:W-:Y:S02]  /*7120*/  FMNMX.FTZ R71, R67, R8, !PT ;  /* 0x0000000843477209 */ /* 0x000fe40007810000 */
[----:B------:R-:W-:Y:S02]  /*7130*/  SHF.R.U32.HI R4, RZ, 0x8, R4 ;  /* 0x00000008ff047819 */ /* 0x000fe40000011604 */
[----:B------:R-:W-:Y:S02]  /*7140*/  FMNMX.FTZ R7, R146, R7, !PT ;  /* 0x0000000792077209 */ /* 0x000fe40007810000 */
[----:B------:R-:W-:-:S02]  /*7150*/  LOP3.LUT R4, R4, 0xffff, RZ, 0xc0, !PT ;  /* 0x0000ffff04047812 */ /* 0x000fc400078ec0ff */
[----:B------:R-:W-:Y:S02]  /*7160*/  FMNMX.FTZ R71, R66, R71, !PT ;  /* 0x0000004742477209 */ /* 0x000fe40007810000 */
[----:B------:R-:W-:Y:S02]  /*7170*/  FMNMX.FTZ R7, R143, R7, !PT ;  /* 0x000000078f077209 */ /* 0x000fe40007810000 */
[----:B------:R-:W-:Y:S01]  /*7180*/  ISETP.GE.U32.AND P0, PT, R225, R4, PT ;  /* 0x00000004e100720c */ /* 0x000fe20003f06070 */
[----:B------:R-:W1:Y:S01]  /*7190*/  SHFL.BFLY PT, R8, R71, 0x2, 0x1f ;  /* 0x0c401f0047087f89 */ /* 0x000e6200000e0000 */
[----:B------:R-:W-:Y:S01]  /*71a0*/  FMNMX.FTZ R4, R167, R7, !PT ;  /* 0x00000007a7047209 */ /* 0x000fe20007810000 */
[----:B------:R-:W-:Y:S01]  /*71b0*/  FFMA.FTZ R7, R98, c[0x0][0x23c], -R3 ;  /* 0x00008f0062077a23 */ /* 0x000fe20000010803 */
[----:B------:R-:W-:Y:S01]  /*71c0*/  FSEL R51, R139, -INF , !P3 ;  /* 0xff8000008b337808 */ /* 0x000fe20005800000 */
[----:B------:R-:W-:Y:S01]  /*71d0*/  IMAD.MOV.U32 R98, RZ, RZ, R81 ;  /* 0x000000ffff627224 */ /* 0x000fe200078e0051 */
[----:B------:R-:W-:Y:S01]  /*71e0*/  FMNMX.FTZ R4, R166, R4, !PT ;  /* 0x00000004a6047209 */ /* 0x000fe20007810000 */
[----:B------:R-:W-:Y:S01]  /*71f0*/  IMAD.MOV.U32 R81, RZ, RZ, R70 ;  /* 0x000000ffff517224 */ /* 0x000fe200078e0046 */
[----:B------:R2:W-:Y:S01]  /*7200*/  MUFU.EX2 R249, R7 ;  /* 0x0000000700f97308 */ /* 0x0005e20000000800 */
[----:B------:R-:W-:-:S02]  /*7210*/  LOP3.LUT R30, R9, UR14, R10, 0x96, !PT ;  /* 0x0000000e091e7c12 */ /* 0x000fc4000f8e960a */
[----:B------:R-:W-:Y:S02]  /*7220*/  FMNMX.FTZ R4, R105, R4, !PT ;  /* 0x0000000469047209 */ /* 0x000fe40007810000 */
[----:B------:R-:W-:Y:S01]  /*7230*/  @!P0 HADD2 R113, -R211.H0_H0, -RZ.H0_H0 ;  /* 0xa00000ffd3718230 */ /* 0x000fe20000000900 */
[----:B------:R-:W-:Y:S02]  /*7240*/  LOP3.LUT R10, R12, 0xffff, RZ, 0xc0, !PT ;  /* 0x0000ffff0c0a7812 */ /* 0x000fe400078ec0ff */
[----:B------:R-:W-:Y:S02]  /*7250*/  FMNMX.FTZ R70, R51, R4, !PT ;  /* 0x0000000433467209 */ /* 0x000fe40007810000 */
[----:B------:R-:W-:Y:S02]  /*7260*/  SHF.R.U32.HI R4, RZ, 0x18, R44 ;  /* 0x00000018ff047819 */ /* 0x000fe4000001162c */
[----:B------:R-:W-:Y:S02]  /*7270*/  FMNMX.FTZ R70, R59, R70, !PT ;  /* 0x000000463b467209 */ /* 0x000fe40007810000 */
[----:B------:R-:W-:Y:S01]  /*7280*/  ISETP.GE.U32.AND P2, PT, R225, R4, PT ;  /* 0x00000004e100720c */ /* 0x000fe20003f46070 */
[----:B--2---:R-:W-:Y:S01]  /*7290*/  FFMA.FTZ R7, R97, c[0x0][0x23c], -R3 ;  /* 0x00008f0061077a23 */ /* 0x004fe20000010803 */
[----:B-1----:R-:W-:Y:S01]  /*72a0*/  FMNMX.FTZ R71, R71, R8, !PT ;  /* 0x0000000847477209 */ /* 0x002fe20007810000 */
[----:B------:R-:W-:Y:S01]  /*72b0*/  IMAD.MOV.U32 R97, RZ, RZ, R58 ;  /* 0x000000ffff617224 */ /* 0x000fe200078e003a */
[----:B------:R-:W-:Y:S01]  /*72c0*/  FSEL R58, R159, -INF , !P1 ;  /* 0xff8000009f3a7808 */ /* 0x000fe20004800000 */
[----:B------:R1:W2:Y:S01]  /*72d0*/  MUFU.EX2 R248, R7 ;  /* 0x0000000700f87308 */ /* 0x0002a20000000800 */
[----:B------:R-:W-:Y:S01]  /*72e0*/  SHF.R.U32.HI R4, RZ, 0x10, R44 ;  /* 0x00000010ff047819 */ /* 0x000fe2000001162c */
[----:B------:R-:W3:Y:S01]  /*72f0*/  SHFL.BFLY PT, R8, R71, 0x1, 0x1f ;  /* 0x0c201f0047087f89 */ /* 0x000ee200000e0000 */
[----:B------:R-:W-:-:S02]  /*7300*/  FMNMX.FTZ R70, R58, R70, !PT ;  /* 0x000000463a467209 */ /* 0x000fc40007810000 */
[----:B------:R-:W-:Y:S02]  /*7310*/  LOP3.LUT R4, R4, 0xff, RZ, 0xc0, !PT ;  /* 0x000000ff04047812 */ /* 0x000fe400078ec0ff */
[----:B------:R-:W-:Y:S01]  /*7320*/  @!P0 PRMT R211, R113, 0x5410, RZ ;  /* 0x0000541071d38816 */ /* 0x000fe200000000ff */
[C---:B------:R-:W-:Y:S01]  /*7330*/  IMAD R113, R225.reuse, 0x10000, R225 ;  /* 0x00010000e1717824 */ /* 0x040fe200078e02e1 */
[C---:B------:R-:W-:Y:S02]  /*7340*/  ISETP.GE.U32.AND P0, PT, R225.reuse, R4, PT ;  /* 0x00000004e100720c */ /* 0x040fe40003f06070 */
[----:B------:R-:W-:Y:S02]  /*7350*/  LOP3.LUT R9, R12, 0xff, RZ, 0xc0, !PT ;  /* 0x000000ff0c097812 */ /* 0x000fe400078ec0ff */
[----:B------:R-:W-:Y:S02]  /*7360*/  SHF.R.U32.HI R11, RZ, 0x10, R12 ;  /* 0x00000010ff0b7819 */ /* 0x000fe4000001160c */
[----:B------:R-:W-:Y:S01]  /*7370*/  ISETP.GE.U32.AND P1, PT, R225, R9, PT ;  /* 0x00000009e100720c */ /* 0x000fe20003f26070 */
[----:B-1----:R-:W1:Y:S01]  /*7380*/  SHFL.BFLY PT, R7, R70, 0x2, 0x1f ;  /* 0x0c401f0046077f89 */ /* 0x002e6200000e0000 */
[----:B--2---:R-:W-:-:S02]  /*7390*/  F2FP.PACK_AB R4, R248, R249 ;  /* 0x000000f9f804723e */ /* 0x004fc400000000ff */
[----:B------:R-:W-:Y:S02]  /*73a0*/  SHF.R.U32.HI R12, RZ, 0x18, R12 ;  /* 0x00000018ff0c7819 */ /* 0x000fe4000001160c */
[C---:B------:R-:W-:Y:S02]  /*73b0*/  PRMT R197, R4.reuse, 0x7610, R197 ;  /* 0x0000761004c57816 */ /* 0x040fe400000000c5 */
[----:B------:R-:W-:Y:S01]  /*73c0*/  PRMT R196, R4, 0x7632, R196 ;  /* 0x0000763204c47816 */ /* 0x000fe200000000c4 */
[--C-:B------:R-:W-:Y:S01]  /*73d0*/  FFMA.FTZ R4, R108, c[0x0][0x23c], -R0.reuse ;  /* 0x00008f006c047a23 */ /* 0x100fe20000010800 */
[----:B------:R-:W-:Y:S01]  /*73e0*/  ISETP.GE.U32.AND P5, PT, R225, R19, PT ;  /* 0x00000013e100720c */ /* 0x000fe20003fa6070 */
[----:B------:R-:W-:Y:S01]  /*73f0*/  FFMA.FTZ R0, R96, c[0x0][0x23c], -R0 ;  /* 0x00008f0060007a23 */ /* 0x000fe20000010800 */
[----:B---3--:R-:W-:Y:S01]  /*7400*/  FMNMX.FTZ R71, R71, R8, !PT ;  /* 0x0000000847477209 */ /* 0x008fe20007810000 */
[----:B------:R-:W-:Y:S01]  /*7410*/  IMAD.MOV.U32 R96, RZ, RZ, R246 ;  /* 0x000000ffff607224 */ /* 0x000fe200078e00f6 */
[----:B------:R2:W-:Y:S01]  /*7420*/  MUFU.EX2 R247, R4 ;  /* 0x0000000400f77308 */ /* 0x0005e20000000800 */
[----:B------:R-:W-:Y:S01]  /*7430*/  @!P0 HADD2 R130, -R197.H0_H0, -RZ.H0_H0 ;  /* 0xa00000ffc5828230 */ /* 0x000fe20000000900 */
[----:B------:R-:W-:Y:S01]  /*7440*/  PRMT R13, R197, 0x5410, R196 ;  /* 0x00005410c50d7816 */ /* 0x000fe200000000c4 */
[----:B------:R-:W-:Y:S01]  /*7450*/  @!P2 HADD2 R131, -R196.H0_H0, -RZ.H0_H0 ;  /* 0xa00000ffc483a230 */ /* 0x000fe20000000900 */
[----:B------:R-:W-:-:S02]  /*7460*/  ISETP.GE.U32.AND P3, PT, R225, R20, PT ;  /* 0x00000014e100720c */ /* 0x000fc40003f66070 */
[----:B------:R-:W-:Y:S01]  /*7470*/  @!P0 PRMT R197, R130, 0x5410, RZ ;  /* 0x0000541082c58816 */ /* 0x000fe200000000ff */
[----:B------:R-:W-:Y:S01]  /*7480*/  IMAD.MOV.U32 R130, RZ, RZ, R85 ;  /* 0x000000ffff827224 */ /* 0x000fe200078e0055 */
[----:B------:R3:W4:Y:S01]  /*7490*/  MUFU.EX2 R246, R0 ;  /* 0x0000000000f67308 */ /* 0x0007220000000800 */
[----:B------:R-:W-:Y:S02]  /*74a0*/  FSETP.NEU.FTZ.AND P0, PT, R71, -INF , PT ;  /* 0xff8000004700780b */ /* 0x000fe40003f1d000 */
[----:B-1----:R-:W-:Y:S01]  /*74b0*/  FMNMX.FTZ R70, R70, R7, !PT ;  /* 0x0000000746467209 */ /* 0x002fe20007810000 */
[--C-:B------:R-:W-:Y:S01]  /*74c0*/  FFMA.FTZ R7, R109, c[0x0][0x23c], -R3.reuse ;  /* 0x00008f006d077a23 */ /* 0x100fe20000010803 */
[----:B------:R-:W-:Y:S01]  /*74d0*/  @!P2 PRMT R196, R131, 0x5410, RZ ;  /* 0x0000541083c4a816 */ /* 0x000fe200000000ff */
[----:B------:R-:W-:Y:S02]  /*74e0*/  FFMA.FTZ R3, R99, c[0x0][0x23c], -R3 ;  /* 0x00008f0063037a23 */ /* 0x000fe40000010803 */
[----:B------:R-:W1:Y:S01]  /*74f0*/  SHFL.BFLY PT, R8, R70, 0x1, 0x1f ;  /* 0x0c201f0046087f89 */ /* 0x000e6200000e0000 */
[----:B--2---:R-:W-:Y:S01]  /*7500*/  FMUL.FTZ R4, R71, c[0x0][0x23c] ;  /* 0x00008f0047047a20 */ /* 0x004fe20000410000 */
[----:B------:R2:W-:Y:S01]  /*7510*/  MUFU.EX2 R238, R3 ;  /* 0x0000000300ee7308 */ /* 0x0005e20000000800 */
[----:B------:R-:W-:-:S02]  /*7520*/  IMAD.MOV.U32 R99, RZ, RZ, R86 ;  /* 0x000000ffff637224 */ /* 0x000fc400078e0056 */
[----:B------:R-:W-:Y:S01]  /*7530*/  IMAD.MOV.U32 R86, RZ, RZ, R239 ;  /* 0x000000ffff567224 */ /* 0x000fe200078e00ef */
[----:B------:R-:W-:Y:S02]  /*7540*/  FSEL R4, R4, RZ, P0 ;  /* 0x000000ff04047208 */ /* 0x000fe40000000000 */
[----:B---3--:R-:W-:Y:S02]  /*7550*/  SHF.R.U32.HI R0, RZ, 0x8, R10 ;  /* 0x00000008ff007819 */ /* 0x008fe4000001160a */
[----:B------:R-:W3:Y:S01]  /*7560*/  MUFU.EX2 R239, R7 ;  /* 0x0000000700ef7308 */ /* 0x000ee20000000800 */
[----:B------:R-:W-:Y:S02]  /*7570*/  LOP3.LUT R10, R17, 0xff, RZ, 0xc0, !PT ;  /* 0x000000ff110a7812 */ /* 0x000fe400078ec0ff */
[----:B------:R-:W-:-:S04]  /*7580*/  LOP3.LUT R0, R0, 0xffff, RZ, 0xc0, !PT ;  /* 0x0000ffff00007812 */ /* 0x000fc800078ec0ff */
[----:B------:R-:W-:Y:S01]  /*7590*/  ISETP.GE.U32.AND P0, PT, R225, R0, PT ;  /* 0x00000000e100720c */ /* 0x000fe20003f06070 */
[----:B--2---:R-:W-:Y:S01]  /*75a0*/  FFMA.FTZ R3, R120, c[0x0][0x23c], -R4 ;  /* 0x00008f0078037a23 */ /* 0x004fe20000010804 */
[----:B----4-:R-:W-:-:S03]  /*75b0*/  F2FP.PACK_AB R0, R246, R247 ;  /* 0x000000f7f600723e */ /* 0x010fc600000000ff */
[----:B------:R2:W-:Y:S01]  /*75c0*/  MUFU.EX2 R57, R3 ;  /* 0x0000000300397308 */ /* 0x0005e20000000800 */
[C---:B------:R-:W-:Y:S02]  /*75d0*/  PRMT R195, R0.reuse, 0x7610, R195 ;  /* 0x0000761000c37816 */ /* 0x040fe400000000c3 */
[----:B------:R-:W-:Y:S02]  /*75e0*/  PRMT R194, R0, 0x7632, R194 ;  /* 0x0000763200c27816 */ /* 0x000fe400000000c2 */
[----:B-1----:R-:W-:Y:S01]  /*75f0*/  FMNMX.FTZ R70, R70, R8, !PT ;  /* 0x0000000846467209 */ /* 0x002fe20007810000 */
[----:B------:R-:W-:Y:S01]  /*7600*/  @!P1 HADD2 R133, -R195.H0_H0, -RZ.H0_H0 ;  /* 0xa00000ffc3859230 */ /* 0x000fe20000000900 */
[----:B------:R-:W-:Y:S01]  /*7610*/  LOP3.LUT R0, R11, 0xff, RZ, 0xc0, !PT ;  /* 0x000000ff0b007812 */ /* 0x000fe200078ec0ff */
[----:B------:R-:W-:Y:S01]  /*7620*/  @!P0 HADD2 R132, -R194.H0_H0, -RZ.H0_H0 ;  /* 0xa00000ffc2848230 */ /* 0x000fe20000000900 */
[----:B------:R-:W-:Y:S02]  /*7630*/  PRMT R9, R195, 0x5410, R194 ;  /* 0x00005410c3097816 */ /* 0x000fe400000000c2 */
[----:B------:R-:W-:-:S02]  /*7640*/  @!P1 PRMT R195, R133, 0x5410, RZ ;  /* 0x0000541085c39816 */ /* 0x000fc400000000ff */
[----:B------:R-:W-:Y:S01]  /*7650*/  ISETP.GE.U32.AND P1, PT, R225, R0, PT ;  /* 0x00000000e100720c */ /* 0x000fe20003f26070 */
[----:B------:R-:W-:Y:S01]  /*7660*/  FMUL.FTZ R0, R70, c[0x0][0x23c] ;  /* 0x00008f0046007a20 */ /* 0x000fe20000410000 */
[----:B------:R-:W-:Y:S01]  /*7670*/  @!P0 PRMT R194, R132, 0x5410, RZ ;  /* 0x0000541084c28816 */ /* 0x000fe200000000ff */
[----:B--2---:R-:W-:Y:S01]  /*7680*/  FFMA.FTZ R3, R121, c[0x0][0x23c], -R4 ;  /* 0x00008f0079037a23 */ /* 0x004fe20000010804 */
[----:B------:R-:W-:Y:S01]  /*7690*/  FSETP.NEU.FTZ.AND P0, PT, R70, -INF , PT ;  /* 0xff8000004600780b */ /* 0x000fe20003f1d000 */
[----:B------:R-:W-:Y:S01]  /*76a0*/  IMAD.MOV.U32 R133, RZ, RZ, R9 ;  /* 0x000000ffff857224 */ /* 0x000fe200078e0009 */
[----:B---3--:R-:W-:Y:S01]  /*76b0*/  F2FP.PACK_AB R7, R238, R239 ;  /* 0x000000efee07723e */ /* 0x008fe200000000ff */
[----:B------:R1:W2:Y:S01]  /*76c0*/  MUFU.EX2 R121, R3 ;  /* 0x0000000300797308 */ /* 0x0002a20000000800 */
[----:B------:R-:W-:Y:S01]  /*76d0*/  FSEL R0, R0, RZ, P0 ;  /* 0x000000ff00007208 */ /* 0x000fe20000000000 */
[----:B------:R-:W-:Y:S01]  /*76e0*/  IMAD.MOV.U32 R132, RZ, RZ, R82 ;  /* 0x000000ffff847224 */ /* 0x000fe200078e0052 */
[----:B------:R-:W-:-:S02]  /*76f0*/  ISETP.GE.U32.AND P0, PT, R225, R12, PT ;  /* 0x0000000ce100720c */ /* 0x000fc40003f06070 */
[C---:B------:R-:W-:Y:S02]  /*7700*/  PRMT R192, R7.reuse, 0x7632, R192 ;  /* 0x0000763207c07816 */ /* 0x040fe400000000c0 */
[----:B------:R-:W-:Y:S02]  /*7710*/  PRMT R193, R7, 0x7610, R193 ;  /* 0x0000761007c17816 */ /* 0x000fe400000000c1 */
[C---:B------:R-:W-:Y:S02]  /*7720*/  LOP3.LUT R7, R14.reuse, 0xff, RZ, 0xc0, !PT ;  /* 0x000000ff0e077812 */ /* 0x040fe400078ec0ff */
[----:B------:R-:W-:Y:S01]  /*7730*/  PRMT R131, R193, 0x5410, R192 ;  /* 0x00005410c1837816 */ /* 0x000fe200000000c0 */
[----:B------:R-:W-:Y:S01]  /*7740*/  @!P1 HADD2 R137, -R193.H0_H0, -RZ.H0_H0 ;  /* 0xa00000ffc1899230 */ /* 0x000fe20000000900 */
[----:B------:R-:W-:Y:S02]  /*7750*/  SHF.R.U32.HI R9, RZ, 0x18, R17 ;  /* 0x00000018ff097819 */ /* 0x000fe40000011611 */
[----:B------:R-:W-:Y:S01]  /*7760*/  LOP3.LUT R11, R15, 0xff, RZ, 0xc0, !PT ;  /* 0x000000ff0f0b7812 */ /* 0x000fe200078ec0ff */
[----:B------:R-:W-:Y:S01]  /*7770*/  @!P0 HADD2 R136, -R192.H0_H0, -RZ.H0_H0 ;  /* 0xa00000ffc0888230 */ /* 0x000fe20000000900 */
[----:B-1----:R-:W-:-:S02]  /*7780*/  LOP3.LUT R3, R14, 0xffff, RZ, 0xc0, !PT ;  /* 0x0000ffff0e037812 */ /* 0x002fc400078ec0ff */
[----:B------:R-:W-:Y:S01]  /*7790*/  @!P1 PRMT R193, R137, 0x5410, RZ ;  /* 0x0000541089c19816 */ /* 0x000fe200000000ff */
[----:B------:R-:W-:Y:S01]  /*77a0*/  IMAD.MOV.U32 R137, RZ, RZ, R13 ;  /* 0x000000ffff897224 */ /* 0x000fe200078e000d */
[----:B------:R-:W-:Y:S02]  /*77b0*/  SHF.R.U32.HI R3, RZ, 0x8, R3 ;  /* 0x00000008ff037819 */ /* 0x000fe40000011603 */
[----:B------:R-:W-:Y:S01]  /*77c0*/  @!P0 PRMT R192, R136, 0x5410, RZ ;  /* 0x0000541088c08816 */ /* 0x000fe200000000ff */
[----:B------:R-:W-:Y:S01]  /*77d0*/  IMAD.MOV.U32 R136, RZ, RZ, R65 ;  /* 0x000000ffff887224 */ /* 0x000fe200078e0041 */
[----:B------:R-:W-:Y:S02]  /*77e0*/  LOP3.LUT R3, R3, 0xffff, RZ, 0xc0, !PT ;  /* 0x0000ffff03037812 */ /* 0x000fe400078ec0ff */
[C---:B------:R-:W-:Y:S02]  /*77f0*/  ISETP.GE.U32.AND P1, PT, R225.reuse, R7, PT ;  /* 0x00000007e100720c */ /* 0x040fe40003f26070 */
[----:B------:R-:W-:Y:S01]  /*7800*/  ISETP.GE.U32.AND P0, PT, R225, R3, PT ;  /* 0x00000003e100720c */ /* 0x000fe20003f06070 */
[----:B------:R-:W-:Y:S01]  /*7810*/  FFMA.FTZ R3, R122, c[0x0][0x23c], -R0 ;  /* 0x00008f007a037a23 */ /* 0x000fe20000010800 */
[----:B--2---:R-:W-:Y:S01]  /*7820*/  F2FP.PACK_AB R7, R121, R57 ;  /* 0x000000397907723e */ /* 0x004fe200000000ff */
[----:B------:R-:W-:Y:S01]  /*7830*/  IMAD.MOV.U32 R122, RZ, RZ, R86 ;  /* 0x000000ffff7a7224 */ /* 0x000fe200078e0056 */
[----:B------:R-:W-:Y:S01]  /*7840*/  SHF.R.U32.HI R12, RZ, 0x18, R18 ;  /* 0x00000018ff0c7819 */ /* 0x000fe20000011612 */
[----:B------:R1:W-:Y:S01]  /*7850*/  MUFU.EX2 R65, R3 ;  /* 0x0000000300417308 */ /* 0x0003e20000000800 */
[----:B------:R-:W-:-:S02]  /*7860*/  PRMT R26, R7, 0x7610, R26 ;  /* 0x00007610071a7816 */ /* 0x000fc4000000001a */
[----:B------:R-:W-:Y:S02]  /*7870*/  PRMT R52, R7, 0x7632, R52 ;  /* 0x0000763207347816 */ /* 0x000fe40000000034 */
[----:B------:R-:W-:Y:S01]  /*7880*/  SHF.R.U32.HI R7, RZ, 0x10, R17 ;  /* 0x00000010ff077819 */ /* 0x000fe20000011611 */
[----:B------:R-:W-:Y:S01]  /*7890*/  @!P1 HADD2 R138, -R26.H0_H0, -RZ.H0_H0 ;  /* 0xa00000ff1a8a9230 */ /* 0x000fe20000000900 */
[----:B------:R-:W-:Y:S01]  /*78a0*/  PRMT R36, R26, 0x5410, R52 ;  /* 0x000054101a247816 */ /* 0x000fe20000000034 */
[----:B------:R-:W-:-:S03]  /*78b0*/  @!P0 HADD2 R139, -R52.H0_H0, -RZ.H0_H0 ;  /* 0xa00000ff348b8230 */ /* 0x000fc60000000900 */
[----:B------:R-:W-:Y:S01]  /*78c0*/  @!P1 PRMT R26, R138, 0x5410, RZ ;  /* 0x000054108a1a9816 */ /* 0x000fe200000000ff */
[----:B------:R-:W-:Y:S01]  /*78d0*/  IMAD.MOV.U32 R138, RZ, RZ, R84 ;  /* 0x000000ffff8a7224 */ /* 0x000fe200078e0054 */
[----:B------:R-:W-:Y:S01]  /*78e0*/  @!P0 PRMT R52, R139, 0x5410, RZ ;  /* 0x000054108b348816 */ /* 0x000fe200000000ff */
[----:B------:R-:W-:Y:S02]  /*78f0*/  IMAD.MOV.U32 R139, RZ, RZ, R83 ;  /* 0x000000ffff8b7224 */ /* 0x000fe400078e0053 */
[----:B-1----:R-:W-:Y:S02]  /*7900*/  FFMA.FTZ R3, R123, c[0x0][0x23c], -R0 ;  /* 0x00008f007b037a23 */ /* 0x002fe40000010800 */
[----:B------:R-:W-:Y:S02]  /*7910*/  IMAD.MOV.U32 R123, RZ, RZ, R87 ;  /* 0x000000ffff7b7224 */ /* 0x000fe400078e0057 */
[----:B------:R1:W2:Y:S02]  /*7920*/  MUFU.EX2 R120, R3 ;  /* 0x0000000300787308 */ /* 0x0002a40000000800 */
[----:B-1----:R-:W-:-:S04]  /*7930*/  SHF.R.U32.HI R3, RZ, 0x10, R14 ;  /* 0x00000010ff037819 */ /* 0x002fc8000001160e */
[----:B------:R-:W-:-:S04]  /*7940*/  LOP3.LUT R3, R3, 0xff, RZ, 0xc0, !PT ;  /* 0x000000ff03037812 */ /* 0x000fc800078ec0ff */
[----:B------:R-:W-:Y:S02]  /*7950*/  ISETP.GE.U32.AND P1, PT, R225, R3, PT ;  /* 0x00000003e100720c */ /* 0x000fe40003f26070 */
[----:B------:R-:W-:-:S04]  /*7960*/  SHF.R.U32.HI R3, RZ, 0x18, R14 ;  /* 0x00000018ff037819 */ /* 0x000fc8000001160e */
[----:B------:R-:W-:Y:S02]  /*7970*/  ISETP.GE.U32.AND P0, PT, R225, R3, PT ;  /* 0x00000003e100720c */ /* 0x000fe40003f06070 */
[----:B--2---:R-:W-:-:S04]  /*7980*/  F2FP.PACK_AB R3, R120, R65 ;  /* 0x000000417803723e */ /* 0x004fc800000000ff */
[C---:B------:R-:W-:Y:S02]  /*7990*/  PRMT R191, R3.reuse, 0x7610, R191 ;  /* 0x0000761003bf7816 */ /* 0x040fe400000000bf */
[----:B------:R-:W-:Y:S02]  /*79a0*/  PRMT R190, R3, 0x7632, R190 ;  /* 0x0000763203be7816 */ /* 0x000fe400000000be */
[----:B------:R-:W-:Y:S01]  /*79b0*/  LOP3.LUT R3, R48, 0xff, RZ, 0xc0, !PT ;  /* 0x000000ff30037812 */ /* 0x000fe200078ec0ff */
[----:B------:R-:W-:Y:S01]  /*79c0*/  @!P1 HADD2 R144, -R191.H0_H0, -RZ.H0_H0 ;  /* 0xa00000ffbf909230 */ /* 0x000fe20000000900 */
[----:B------:R-:W-:Y:S01]  /*79d0*/  PRMT R37, R191, 0x5410, R190 ;  /* 0x00005410bf257816 */ /* 0x000fe200000000be */
[----:B------:R-:W-:Y:S01]  /*79e0*/  IMAD.MOV.U32 R48, RZ, RZ, R64 ;  /* 0x000000ffff307224 */ /* 0x000fe200078e0040 */
[----:B------:R-:W-:Y:S02]  /*79f0*/  @!P0 HADD2 R147, -R190.H0_H0, -RZ.H0_H0 ;  /* 0xa00000ffbe938230 */ /* 0x000fe40000000900 */
[----:B------:R-:W-:-:S02]  /*7a00*/  @!P1 PRMT R191, R144, 0x5410, RZ ;  /* 0x0000541090bf9816 */ /* 0x000fc400000000ff */
[----:B------:R-:W-:Y:S02]  /*7a10*/  ISETP.GE.U32.AND P1, PT, R225, R3, PT ;  /* 0x00000003e100720c */ /* 0x000fe40003f26070 */
[----:B------:R-:W-:Y:S02]  /*7a20*/  LOP3.LUT R3, R17, 0xffff, RZ, 0xc0, !PT ;  /* 0x0000ffff11037812 */ /* 0x000fe400078ec0ff */
[----:B------:R-:W-:Y:S02]  /*7a30*/  @!P0 PRMT R190, R147, 0x5410, RZ ;  /* 0x0000541093be8816 */ /* 0x000fe400000000ff */
[----:B------:R-:W-:Y:S02]  /*7a40*/  SHF.R.U32.HI R8, RZ, 0x8, R3 ;  /* 0x00000008ff087819 */ /* 0x000fe40000011603 */
[----:B------:R-:W-:Y:S01]  /*7a50*/  LOP3.LUT R3, R7, 0xff, RZ, 0xc0, !PT ;  /* 0x000000ff07037812 */ /* 0x000fe200078ec0ff */
[----:B------:R-:W-:Y:S01]  /*7a60*/  FFMA.FTZ R7, R116, c[0x0][0x23c], -R4 ;  /* 0x00008f0074077a23 */ /* 0x000fe20000010804 */
[----:B------:R-:W-:-:S02]  /*7a70*/  PRMT R19, R10, 0x5410, R8 ;  /* 0x000054100a137816 */ /* 0x000fc40000000008 */
[----:B------:R-:W-:Y:S01]  /*7a80*/  PRMT R17, R3, 0x5410, R9 ;  /* 0x0000541003117816 */ /* 0x000fe20000000009 */
[----:B------:R-:W-:Y:S01]  /*7a90*/  FFMA.FTZ R9, R117, c[0x0][0x23c], -R4 ;  /* 0x00008f0075097a23 */ /* 0x000fe20000010804 */
[----:B------:R1:W-:Y:S01]  /*7aa0*/  MUFU.EX2 R116, R7 ;  /* 0x0000000700747308 */ /* 0x0003e20000000800 */
[----:B------:R-:W-:Y:S01]  /*7ab0*/  SHF.R.U32.HI R3, RZ, 0x8, R21 ;  /* 0x00000008ff037819 */ /* 0x000fe20000011615 */
[----:B------:R-:W-:Y:S01]  /*7ac0*/  IMAD.MOV.U32 R117, RZ, RZ, R81 ;  /* 0x000000ffff757224 */ /* 0x000fe200078e0051 */
[----:B------:R-:W-:Y:S02]  /*7ad0*/  SHF.R.U32.HI R8, RZ, 0x8, R35 ;  /* 0x00000008ff087819 */ /* 0x000fe40000011623 */
[----:B------:R-:W-:Y:S02]  /*7ae0*/  PRMT R22, R38, 0x5410, R3 ;  /* 0x0000541026167816 */ /* 0x000fe40000000003 */
[----:B------:R-:W-:Y:S01]  /*7af0*/  LOP3.LUT R3, R32, 0xff, RZ, 0xc0, !PT ;  /* 0x000000ff20037812 */ /* 0x000fe200078ec0ff */
[----:B------:R-:W2:Y:S01]  /*7b00*/  MUFU.EX2 R64, R9 ;  /* 0x0000000900407308 */ /* 0x000ea20000000800 */
[----:B------:R-:W-:-:S02]  /*7b10*/  PRMT R20, R47, 0x5410, R8 ;  /* 0x000054102f147816 */ /* 0x000fc40000000008 */
[----:B------:R-:W-:Y:S02]  /*7b20*/  LOP3.LUT R8, R39, 0xff, RZ, 0xc0, !PT ;  /* 0x000000ff27087812 */ /* 0x000fe400078ec0ff */
[----:B------:R-:W-:Y:S02]  /*7b30*/  SHF.R.U32.HI R10, RZ, 0x18, R15 ;  /* 0x00000018ff0a7819 */ /* 0x000fe4000001160f */
[----:B------:R-:W-:Y:S02]  /*7b40*/  PRMT R23, R8, 0x5410, R43 ;  /* 0x0000541008177816 */ /* 0x000fe4000000002b */
[----:B-1----:R-:W-:Y:S02]  /*7b50*/  LOP3.LUT R7, R41, 0xff, RZ, 0xc0, !PT ;  /* 0x000000ff29077812 */ /* 0x002fe400078ec0ff */
[----:B------:R-:W-:Y:S02]  /*7b60*/  SHF.R.U32.HI R8, RZ, 0x10, R15 ;  /* 0x00000010ff087819 */ /* 0x000fe4000001160f */
[----:B------:R-:W-:-:S02]  /*7b70*/  PRMT R21, R7, 0x5410, R46 ;  /* 0x0000541007157816 */ /* 0x000fc4000000002e */
[----:B------:R-:W-:Y:S02]  /*7b80*/  SHF.R.U32.HI R7, RZ, 0x8, R24 ;  /* 0x00000008ff077819 */ /* 0x000fe40000011618 */
[----:B------:R-:W-:Y:S02]  /*7b90*/  PRMT R24, R3, 0x5410, R33 ;  /* 0x0000541003187816 */ /* 0x000fe40000000021 */
[----:B------:R-:W-:Y:S01]  /*7ba0*/  SHF.R.U32.HI R3, RZ, 0x8, R49 ;  /* 0x00000008ff037819 */ /* 0x000fe20000011631 */
[----:B------:R-:W-:Y:S01]  /*7bb0*/  IMAD.MOV.U32 R49, RZ, RZ, R165 ;  /* 0x000000ffff317224 */ /* 0x000fe200078e00a5 */
[----:B------:R-:W-:Y:S01]  /*7bc0*/  PRMT R25, R34, 0x5410, R7 ;  /* 0x0000541022197816 */ /* 0x000fe20000000007 */
[----:B------:R-:W-:Y:S01]  /*7bd0*/  IMAD.SHL.U32 R165, R6, 0x2, RZ ;  /* 0x0000000206a57824 */ /* 0x000fe200078e00ff */
[----:B--2---:R-:W-:Y:S02]  /*7be0*/  F2FP.PACK_AB R7, R64, R116 ;  /* 0x000000744007723e */ /* 0x004fe400000000ff */
[----:B------:R-:W-:Y:S01]  /*7bf0*/  LOP3.LUT R3, R3, 0xffff, RZ, 0xc0, !PT ;  /* 0x0000ffff03037812 */ /* 0x000fe200078ec0ff */
[----:B------:R-:W-:Y:S01]  /*7c00*/  HSET2.LE.AND R6, R25, R113, PT ;  /* 0x0000007119067233 */ /* 0x000fe20003803000 */
[C---:B------:R-:W-:Y:S01]  /*7c10*/  PRMT R189, R7.reuse, 0x7610, R189 ;  /* 0x0000761007bd7816 */ /* 0x040fe200000000bd */
[----:B------:R-:W1:Y:S01]  /*7c20*/  LDSM.16.MT88.4 R84, [R165+0x6000] ;  /* 0x00600000a554783b */ /* 0x000e620000004200 */
[----:B------:R-:W-:Y:S01]  /*7c30*/  PRMT R163, R7, 0x7632, R163 ;  /* 0x0000763207a37816 */ /* 0x000fe200000000a3 */
[----:B------:R-:W-:Y:S01]  /*7c40*/  IMAD.MOV.U32 R25, RZ, RZ, R138 ;  /* 0x000000ffff197224 */ /* 0x000fe200078e008a */
[----:B------:R-:W-:Y:S01]  /*7c50*/  ISETP.GE.U32.AND P0, PT, R225, R3, PT ;  /* 0x00000003e100720c */ /* 0x000fe20003f06070 */
[----:B------:R-:W-:Y:S01]  /*7c60*/  @!P3 HADD2 R148, -R189.H0_H0, -RZ.H0_H0 ;  /* 0xa00000ffbd94b230 */ /* 0x000fe20000000900 */
[----:B------:R-:W-:-:S02]  /*7c70*/  SHF.R.U32.HI R7, RZ, 0x10, R28 ;  /* 0x00000010ff077819 */ /* 0x000fc4000001161c */
[----:B------:R-:W-:Y:S02]  /*7c80*/  LOP3.LUT R3, R15, 0xffff, RZ, 0xc0, !PT ;  /* 0x0000ffff0f037812 */ /* 0x000fe400078ec0ff */
[----:B------:R-:W-:Y:S02]  /*7c90*/  LOP3.LUT R9, R7, 0xff, RZ, 0xc0, !PT ;  /* 0x000000ff07097812 */ /* 0x000fe400078ec0ff */
[----:B------:R-:W-:Y:S02]  /*7ca0*/  SHF.R.U32.HI R7, RZ, 0x8, R3 ;  /* 0x00000008ff077819 */ /* 0x000fe40000011603 */
[----:B------:R-:W-:Y:S02]  /*7cb0*/  LOP3.LUT R3, R8, 0xff, RZ, 0xc0, !PT ;  /* 0x000000ff08037812 */ /* 0x000fe400078ec0ff */
[----:B------:R-:W-:Y:S01]  /*7cc0*/  PRMT R14, R11, 0x5410, R7 ;  /* 0x000054100b0e7816 */ /* 0x000fe20000000007 */
[----:B------:R-:W-:Y:S01]  /*7cd0*/  @!P0 HADD2 R150, -R163.H0_H0, -RZ.H0_H0 ;  /* 0xa00000ffa3968230 */ /* 0x000fe20000000900 */
[----:B------:R-:W-:-:S02]  /*7ce0*/  PRMT R13, R3, 0x5410, R10 ;  /* 0x00005410030d7816 */ /* 0x000fc4000000000a */
[C---:B------:R-:W-:Y:S02]  /*7cf0*/  LOP3.LUT R3, R18.reuse, 0xffff, RZ, 0xc0, !PT ;  /* 0x0000ffff12037812 */ /* 0x040fe400078ec0ff */
[----:B------:R-:W-:Y:S02]  /*7d00*/  SHF.R.U32.HI R8, RZ, 0x10, R16 ;  /* 0x00000010ff087819 */ /* 0x000fe40000011610 */
[----:B------:R-:W-:Y:S02]  /*7d10*/  SHF.R.U32.HI R7, RZ, 0x8, R3 ;  /* 0x00000008ff077819 */ /* 0x000fe40000011603 */
[----:B------:R-:W-:Y:S02]  /*7d20*/  LOP3.LUT R3, R18, 0xff, RZ, 0xc0, !PT ;  /* 0x000000ff12037812 */ /* 0x000fe400078ec0ff */
[----:B------:R-:W-:Y:S02]  /*7d30*/  ISETP.GE.U32.AND P2, PT, R225, R9, PT ;  /* 0x00000009e100720c */ /* 0x000fe40003f46070 */
[----:B------:R-:W-:-:S02]  /*7d40*/  PRMT R15, R3, 0x5410, R7 ;  /* 0x00005410030f7816 */ /* 0x000fc40000000007 */
[----:B------:R-:W-:Y:S02]  /*7d50*/  SHF.R.U32.HI R7, RZ, 0x10, R18 ;  /* 0x00000010ff077819 */ /* 0x000fe40000011612 */
[C---:B------:R-:W-:Y:S02]  /*7d60*/  LOP3.LUT R3, R16.reuse, 0xffff, RZ, 0xc0, !PT ;  /* 0x0000ffff10037812 */ /* 0x040fe400078ec0ff */
[----:B------:R-:W-:Y:S02]  /*7d70*/  LOP3.LUT R9, R7, 0xff, RZ, 0xc0, !PT ;  /* 0x000000ff07097812 */ /* 0x000fe400078ec0ff */
[----:B------:R-:W-:Y:S02]  /*7d80*/  LOP3.LUT R11, R16, 0xff, RZ, 0xc0, !PT ;  /* 0x000000ff100b7812 */ /* 0x000fe400078ec0ff */
[----:B------:R-:W-:Y:S02]  /*7d90*/  SHF.R.U32.HI R7, RZ, 0x8, R3 ;  /* 0x00000008ff077819 */ /* 0x000fe40000011603 */
[----:B------:R-:W-:-:S02]  /*7da0*/  SHF.R.U32.HI R10, RZ, 0x18, R16 ;  /* 0x00000018ff0a7819 */ /* 0x000fc40000011610 */
[----:B------:R-:W-:Y:S01]  /*7db0*/  LOP3.LUT R3, R8, 0xff, RZ, 0xc0, !PT ;  /* 0x000000ff08037812 */ /* 0x000fe200078ec0ff */
[--C-:B------:R-:W-:Y:S01]  /*7dc0*/  FFMA.FTZ R8, R115, c[0x0][0x23c], -R4.reuse ;  /* 0x00008f0073087a23 */ /* 0x100fe20000010804 */
[----:B------:R-:W-:Y:S01]  /*7dd0*/  PRMT R16, R11, 0x5410, R7 ;  /* 0x000054100b107816 */ /* 0x000fe20000000007 */
[----:B------:R-:W-:Y:S01]  /*7de0*/  FFMA.FTZ R7, R118, c[0x0][0x23c], -R4 ;  /* 0x00008f0076077a23 */ /* 0x000fe20000010804 */
[----:B------:R-:W-:Y:S01]  /*7df0*/  PRMT R11, R3, 0x5410, R10 ;  /* 0x00005410030b7816 */ /* 0x000fe2000000000a */
[----:B------:R-:W-:Y:S01]  /*7e00*/  MUFU.EX2 R115, R8 ;  /* 0x0000000800737308 */ /* 0x000fe20000000800 */
[----:B------:R-:W-:Y:S01]  /*7e10*/  LOP3.LUT R3, R28, 0xffff, RZ, 0xc0, !PT ;  /* 0x0000ffff1c037812 */ /* 0x000fe200078ec0ff */
[----:B------:R-:W-:Y:S01]  /*7e20*/  IMAD.MOV.U32 R118, RZ, RZ, R243 ;  /* 0x000000ffff767224 */ /* 0x000fe200078e00f3 */
[----:B------:R-:W-:Y:S02]  /*7e30*/  PRMT R38, R189, 0x5410, R163 ;  /* 0x00005410bd267816 */ /* 0x000fe400000000a3 */
[----:B------:R-:W-:-:S02]  /*7e40*/  SHF.R.U32.HI R3, RZ, 0x8, R3 ;  /* 0x00000008ff037819 */ /* 0x000fc40000011603 */
[----:B------:R-:W-:Y:S01]  /*7e50*/  @!P0 PRMT R163, R150, 0x5410, RZ ;  /* 0x0000541096a38816 */ /* 0x000fe200000000ff */
[----:B------:R2:W-:Y:S01]  /*7e60*/  MUFU.EX2 R109, R7 ;  /* 0x00000007006d7308 */ /* 0x0005e20000000800 */
[----:B------:R-:W-:Y:S02]  /*7e70*/  LOP3.LUT R3, R3, 0xffff, RZ, 0xc0, !PT ;  /* 0x0000ffff03037812 */ /* 0x000fe400078ec0ff */
[----:B------:R-:W-:Y:S01]  /*7e80*/  PRMT R12, R9, 0x5410, R12 ;  /* 0x00005410090c7816 */ /* 0x000fe2000000000c */
[----:B------:R-:W-:Y:S01]  /*7e90*/  FFMA.FTZ R9, R134, c[0x0][0x23c], -R0 ;  /* 0x00008f0086097a23 */ /* 0x000fe20000010800 */
[C---:B------:R-:W-:Y:S01]  /*7ea0*/  ISETP.GE.U32.AND P0, PT, R225.reuse, R3, PT ;  /* 0x00000003e100720c */ /* 0x040fe20003f06070 */
[----:B------:R-:W-:Y:S01]  /*7eb0*/  HSET2.LE.AND R3, R19, R113, PT ;  /* 0x0000007113037233 */ /* 0x000fe20003803000 */
[----:B------:R-:W-:Y:S01]  /*7ec0*/  IMAD.MOV.U32 R134, RZ, RZ, R117 ;  /* 0x000000ffff867224 */ /* 0x000fe200078e0075 */
[----:B------:R-:W-:Y:S01]  /*7ed0*/  MUFU.EX2 R108, R9 ;  /* 0x00000009006c7308 */ /* 0x000fe20000000800 */
[----:B------:R-:W-:Y:S01]  /*7ee0*/  IMAD.MOV.U32 R117, RZ, RZ, R242 ;  /* 0x000000ffff757224 */ /* 0x000fe200078e00f2 */
[----:B------:R-:W-:-:S02]  /*7ef0*/  ISETP.GE.U32.AND P4, PT, R225, R78, PT ;  /* 0x0000004ee100720c */ /* 0x000fc40003f86070 */
[----:B------:R-:W-:Y:S01]  /*7f00*/  LOP3.LUT R44, R3, R155, RZ, 0xc0, !PT ;  /* 0x0000009b032c7212 */ /* 0x000fe200078ec0ff */
[----:B------:R-:W-:Y:S01]  /*7f10*/  HSET2.LE.AND R3, R17, R113, PT ;  /* 0x0000007111037233 */ /* 0x000fe20003803000 */
[----:B------:R-:W-:Y:S01]  /*7f20*/  @!P3 PRMT R189, R148, 0x5410, RZ ;  /* 0x0000541094bdb816 */ /* 0x000fe200000000ff */
[----:B--2---:R-:W-:-:S03]  /*7f30*/  FFMA.FTZ R7, R127, c[0x0][0x23c], -R0 ;  /* 0x00008f007f077a23 */ /* 0x004fc60000010800 */
[----:B------:R-:W-:Y:S01]  /*7f40*/  LOP3.LUT R45, R3, R154, RZ, 0xc0, !PT ;  /* 0x0000009a032d7212 */ /* 0x000fe200078ec0ff */
[--C-:B------:R-:W-:Y:S01]  /*7f50*/  HSET2.LE.AND R3, R42, R113.reuse, PT ;  /* 0x000000712a037233 */ /* 0x100fe20003803000 */
[----:B------:R2:W-:Y:S01]  /*7f60*/  MUFU.EX2 R27, R7 ;  /* 0x00000007001b7308 */ /* 0x0005e20000000800 */
[----:B------:R-:W-:Y:S02]  /*7f70*/  IMAD.MOV.U32 R127, RZ, RZ, R48 ;  /* 0x000000ffff7f7224 */ /* 0x000fe400078e0030 */
[----:B------:R-:W-:Y:S01]  /*7f80*/  IMAD.MOV.U32 R48, RZ, RZ, R122 ;  /* 0x000000ffff307224 */ /* 0x000fe200078e007a */
[----:B------:R-:W-:Y:S01]  /*7f90*/  LOP3.LUT R46, R3, R152, RZ, 0xc0, !PT ;  /* 0x00000098032e7212 */ /* 0x000fe200078ec0ff */
[----:B------:R-:W-:Y:S01]  /*7fa0*/  HSET2.LE.AND R3, R40, R113, PT ;  /* 0x0000007128037233 */ /* 0x000fe20003803000 */
[----:B------:R-:W-:-:S04]  /*7fb0*/  IMAD.MOV.U32 R122, RZ, RZ, R240 ;  /* 0x000000ffff7a7224 */ /* 0x000fc800078e00f0 */
[----:B------:R-:W-:Y:S01]  /*7fc0*/  LOP3.LUT R47, R3, R151, RZ, 0xc0, !PT ;  /* 0x00000097032f7212 */ /* 0x000fe200078ec0ff */
[----:B------:R-:W-:Y:S01]  /*7fd0*/  HSET2.LE.AND R3, R14, R113, PT ;  /* 0x000000710e037233 */ /* 0x000fe20003803000 */
[----:B--2---:R-:W-:-:S04]  /*7fe0*/  FFMA.FTZ R7, R128, c[0x0][0x23c], -R0 ;  /* 0x00008f0080077a23 */ /* 0x004fc80000010800 */
[----:B------:R-:W-:Y:S01]  /*7ff0*/  LOP3.LUT R40, R3, R149, RZ, 0xc0, !PT ;  /* 0x0000009503287212 */ /* 0x000fe200078ec0ff */
[--C-:B------:R-:W-:Y:S01]  /*8000*/  HSET2.LE.AND R3, R20, R113.reuse, PT ;  /* 0x0000007114037233 */ /* 0x100fe20003803000 */
[----:B------:R-:W-:Y:S01]  /*8010*/  IMAD.MOV.U32 R128, RZ, RZ, R139 ;  /* 0x000000ffff807224 */ /* 0x000fe200078e008b */
[----:B------:R2:W3:Y:S03]  /*8020*/  MUFU.EX2 R55, R7 ;  /* 0x0000000700377308 */ /* 0x0004e60000000800 */
[----:B------:R-:W-:Y:S01]  /*8030*/  LOP3.LUT R42, R3, R77, RZ, 0xc0, !PT ;  /* 0x0000004d032a7212 */ /* 0x000fe200078ec0ff */
[----:B------:R-:W-:-:S05]  /*8040*/  HSET2.LE.AND R3, R21, R113, PT ;  /* 0x0000007115037233 */ /* 0x000fca0003803000 */
[----:B------:R-:W-:Y:S01]  /*8050*/  LOP3.LUT R43, R3, R76, RZ, 0xc0, !PT ;  /* 0x0000004c032b7212 */ /* 0x000fe200078ec0ff */
[----:B------:R-:W-:-:S05]  /*8060*/  HSET2.LE.AND R3, R22, R113, PT ;  /* 0x0000007116037233 */ /* 0x000fca0003803000 */
[----:B------:R-:W-:Y:S01]  /*8070*/  LOP3.LUT R38, R3, R38, RZ, 0xc0, !PT ;  /* 0x0000002603267212 */ /* 0x000fe200078ec0ff */
[----:B--2---:R-:W-:Y:S01]  /*8080*/  FFMA.FTZ R7, R125, c[0x0][0x23c], -R4 ;  /* 0x00008f007d077a23 */ /* 0x004fe20000010804 */
[----:B---3--:R-:W-:Y:S01]  /*8090*/  F2FP.PACK_AB R8, R55, R27 ;  /* 0x0000001b3708723e */ /* 0x008fe200000000ff */
[----:B------:R-:W-:Y:S01]  /*80a0*/  HSET2.LE.AND R3, R23, R113, PT ;  /* 0x0000007117037233 */ /* 0x000fe20003803000 */
[----:B------:R-:W-:Y:S01]  /*80b0*/  IMAD.MOV.U32 R125, RZ, RZ, R97 ;  /* 0x000000ffff7d7224 */ /* 0x000fe200078e0061 */
[----:B------:R2:W-:Y:S01]  /*80c0*/  MUFU.EX2 R63, R7 ;  /* 0x00000007003f7308 */ /* 0x0005e20000000800 */
[C---:B------:R-:W-:Y:S01]  /*80d0*/  PRMT R162, R8.reuse, 0x7610, R162 ;  /* 0x0000761008a27816 */ /* 0x040fe200000000a2 */
[----:B------:R-:W-:Y:S01]  /*80e0*/  IMAD.MOV.U32 R97, RZ, RZ, R210 ;  /* 0x000000ffff617224 */ /* 0x000fe200078e00d2 */
[----:B------:R-:W-:Y:S01]  /*80f0*/  PRMT R161, R8, 0x7632, R161 ;  /* 0x0000763208a17816 */ /* 0x000fe200000000a1 */
[----:B------:R-:W-:Y:S02]  /*8100*/  FFMA.FTZ R8, R129, c[0x0][0x23c], -R0 ;  /* 0x00008f0081087a23 */ /* 0x000fe40000010800 */
[----:B------:R-:W-:Y:S01]  /*8110*/  @!P1 HADD2 R153, -R162.H0_H0, -RZ.H0_H0 ;  /* 0xa00000ffa2999230 */ /* 0x000fe20000000900 */
[----:B------:R-:W-:Y:S01]  /*8120*/  PRMT R10, R162, 0x5410, R161 ;  /* 0x00005410a20a7816 */ /* 0x000fe200000000a1 */
[----:B------:R3:W-:Y:S01]  /*8130*/  MUFU.EX2 R76, R8 ;  /* 0x00000008004c7308 */ /* 0x0007e20000000800 */
[----:B------:R-:W-:-:S02]  /*8140*/  IMAD.MOV.U32 R129, RZ, RZ, R96 ;  /* 0x000000ffff817224 */ /* 0x000fc400078e0060 */
[----:B------:R-:W-:Y:S02]  /*8150*/  @!P1 PRMT R162, R153, 0x5410, RZ ;  /* 0x0000541099a29816 */ /* 0x000fe400000000ff */
[----:B------:R-:W-:Y:S01]  /*8160*/  LOP3.LUT R39, R3, R10, RZ, 0xc0, !PT ;  /* 0x0000000a03277212 */ /* 0x000fe200078ec0ff */
[--C-:B------:R-:W-:Y:S02]  /*8170*/  HSET2.LE.AND R3, R24, R113.reuse, PT ;  /* 0x0000007118037233 */ /* 0x100fe40003803000 */
[----:B--2---:R-:W-:-:S05]  /*8180*/  HSET2.LE.AND R7, R13, R113, PT ;  /* 0x000000710d077233 */ /* 0x004fca0003803000 */
[----:B------:R-:W-:Y:S01]  /*8190*/  LOP3.LUT R41, R7, R80, RZ, 0xc0, !PT ;  /* 0x0000005007297212 */ /* 0x000fe200078ec0ff */
[----:B------:R-:W-:Y:S01]  /*81a0*/  FFMA.FTZ R7, R119, c[0x0][0x23c], -R4 ;  /* 0x00008f0077077a23 */ /* 0x000fe20000010804 */
[----:B------:R-:W2:Y:S01]  /*81b0*/  LDSM.16.MT88.4 R80, [R165+0x6800] ;  /* 0x00680000a550783b */ /* 0x000ea20000004200 */
[----:B---3--:R-:W-:Y:S01]  /*81c0*/  HSET2.LE.AND R8, R15, R113, PT ;  /* 0x000000710f087233 */ /* 0x008fe20003803000 */
[----:B------:R-:W-:Y:S01]  /*81d0*/  ISETP.GE.U32.AND P3, PT, R225, R72, PT ;  /* 0x00000048e100720c */ /* 0x000fe20003f66070 */
[----:B------:R3:W4:Y:S01]  /*81e0*/  MUFU.EX2 R77, R7 ;  /* 0x00000007004d7308 */ /* 0x0007220000000800 */
[----:B------:R-:W-:Y:S02]  /*81f0*/  IMAD.MOV.U32 R119, RZ, RZ, R95 ;  /* 0x000000ffff777224 */ /* 0x000fe400078e005f */
[----:B------:R-:W-:Y:S01]  /*8200*/  LOP3.LUT R36, R8, R36, RZ, 0xc0, !PT ;  /* 0x0000002408247212 */ /* 0x000fe200078ec0ff */
[----:B---3--:R-:W-:Y:S01]  /*8210*/  FFMA.FTZ R7, R126, c[0x0][0x23c], -R0 ;  /* 0x00008f007e077a23 */ /* 0x008fe20000010800 */
[----:B----4-:R-:W-:Y:S01]  /*8220*/  F2FP.PACK_AB R8, R77, R115 ;  /* 0x000000734d08723e */ /* 0x010fe200000000ff */
[----:B------:R-:W-:-:S02]  /*8230*/  IMAD.MOV.U32 R126, RZ, RZ, R123 ;  /* 0x000000ffff7e7224 */ /* 0x000fc400078e007b */
[----:B------:R3:W4:Y:S01]  /*8240*/  MUFU.EX2 R62, R7 ;  /* 0x00000007003e7308 */ /* 0x0007220000000800 */
[C---:B------:R-:W-:Y:S01]  /*8250*/  PRMT R160, R8.reuse, 0x7610, R160 ;  /* 0x0000761008a07816 */ /* 0x040fe200000000a0 */
[----:B------:R-:W-:Y:S01]  /*8260*/  IMAD.MOV.U32 R123, RZ, RZ, R241 ;  /* 0x000000ffff7b7224 */ /* 0x000fe200078e00f1 */
[----:B------:R-:W-:Y:S02]  /*8270*/  PRMT R159, R8, 0x7632, R159 ;  /* 0x00007632089f7816 */ /* 0x000fe4000000009f */
[----:B------:R-:W-:-:S04]  /*8280*/  F2FP.PACK_AB R8, R63, R109 ;  /* 0x0000006d3f08723e */ /* 0x000fc800000000ff */
[C---:B------:R-:W-:Y:S02]  /*8290*/  PRMT R156, R8.reuse, 0x7610, R156 ;  /* 0x00007610089c7816 */ /* 0x040fe4000000009c */
[----:B------:R-:W-:Y:S02]  /*82a0*/  PRMT R155, R8, 0x7632, R155 ;  /* 0x00007632089b7816 */ /* 0x000fe4000000009b */
[----:B---3--:R-:W-:-:S04]  /*82b0*/  LOP3.LUT R7, R28, 0xff, RZ, 0xc0, !PT ;  /* 0x000000ff1c077812 */ /* 0x008fc800078ec0ff */
[----:B------:R-:W-:Y:S01]  /*82c0*/  ISETP.GE.U32.AND P1, PT, R225, R7, PT ;  /* 0x00000007e100720c */ /* 0x000fe20003f26070 */
[----:B------:R-:W-:Y:S02]  /*82d0*/  HSET2.LE.AND R7, R12, R113, PT ;  /* 0x000000710c077233 */ /* 0x000fe40003803000 */
[----:B-1----:R-:W-:Y:S03]  /*82e0*/  HMMA.16816.F32 R12, R44, R84, RZ ;  /* 0x000000542c0c723c */ /* 0x002fe600000018ff */
[----:B------:R-:W-:Y:S01]  /*82f0*/  LOP3.LUT R37, R7, R37, RZ, 0xc0, !PT ;  /* 0x0000002507257212 */ /* 0x000fe200078ec0ff */
[----:B------:R-:W-:Y:S02]  /*8300*/  FFMA.FTZ R7, R135, c[0x0][0x23c], -R0 ;  /* 0x00008f0087077a23 */ /* 0x000fe40000010800 */
[----:B------:R-:W-:Y:S02]  /*8310*/  IMAD.MOV.U32 R135, RZ, RZ, R137 ;  /* 0x000000ffff877224 */ /* 0x000fe400078e0089 */
[----:B------:R4:W1:Y:S02]  /*8320*/  MUFU.EX2 R24, R7 ;  /* 0x0000000700187308 */ /* 0x0008640000000800 */
[----:B----4-:R-:W-:-:S04]  /*8330*/  F2FP.PACK_AB R7, R76, R62 ;  /* 0x0000003e4c07723e */ /* 0x010fc800000000ff */
[C---:B------:R-:W-:Y:S02]  /*8340*/  PRMT R158, R7.reuse, 0x7610, R158 ;  /* 0x00007610079e7816 */ /* 0x040fe4000000009e */
[----:B------:R-:W-:Y:S02]  /*8350*/  PRMT R157, R7, 0x7632, R157 ;  /* 0x00007632079d7816 */ /* 0x000fe4000000009d */
[----:B------:R-:W-:-:S04]  /*8360*/  PRMT R7, R160, 0x5410, R159 ;  /* 0x00005410a0077816 */ /* 0x000fc8000000009f */
[----:B------:R-:W-:Y:S02]  /*8370*/  LOP3.LUT R34, R6, R7, RZ, 0xc0, !PT ;  /* 0x0000000706227212 */ /* 0x000fe400078ec0ff */
[----:B------:R-:W-:Y:S02]  /*8380*/  PRMT R6, R158, 0x5410, R157 ;  /* 0x000054109e067816 */ /* 0x000fe4000000009d */
[----:B-1----:R-:W-:Y:S02]  /*8390*/  F2FP.PACK_AB R7, R24, R108 ;  /* 0x0000006c1807723e */ /* 0x002fe400000000ff */
[----:B------:R-:W-:Y:S01]  /*83a0*/  LOP3.LUT R35, R3, R6, RZ, 0xc0, !PT ;  /* 0x0000000603237212 */ /* 0x000fe200078ec0ff */
[--C-:B------:R-:W-:Y:S01]  /*83b0*/  HSET2.LE.AND R3, R11, R113.reuse, PT ;  /* 0x000000710b037233 */ /* 0x100fe20003803000 */
[C---:B------:R-:W-:Y:S01]  /*83c0*/  PRMT R154, R7.reuse, 0x7610, R154 ;  /* 0x00007610079a7816 */ /* 0x040fe2000000009a */
[----:B------:R-:W-:Y:S01]  /*83d0*/  HMMA.16816.F32 R8, R36, R84, RZ ;  /* 0x000000542408723c */ /* 0x000fe200000018ff */
[----:B------:R-:W-:Y:S01]  /*83e0*/  HSET2.LE.AND R6, R16, R113, PT ;  /* 0x0000007110067233 */ /* 0x000fe20003803000 */
[----:B------:R-:W-:-:S02]  /*83f0*/  PRMT R153, R7, 0x7632, R153 ;  /* 0x0000763207997816 */ /* 0x000fc40000000099 */
[----:B------:R-:W-:-:S03]  /*8400*/  PRMT R7, R156, 0x5410, R155 ;  /* 0x000054109c077816 */ /* 0x000fc6000000009b */
[----:B------:R-:W-:Y:S01]  /*8410*/  IMAD.MOV.U32 R85, RZ, RZ, R49 ;  /* 0x000000ffff557224 */ /* 0x000fe200078e0031 */
[----:B------:R-:W-:Y:S01]  /*8420*/  LOP3.LUT R32, R6, R7, RZ, 0xc0, !PT ;  /* 0x0000000706207212 */ /* 0x000fe200078ec0ff */
[----:B------:R-:W-:Y:S01]  /*8430*/  IMAD.MOV.U32 R49, RZ, RZ, R136 ;  /* 0x000000ffff317224 */ /* 0x000fe200078e0088 */
[----:B------:R-:W-:Y:S01]  /*8440*/  PRMT R6, R154, 0x5410, R153 ;  /* 0x000054109a067816 */ /* 0x000fe20000000099 */
[----:B------:R-:W-:Y:S01]  /*8450*/  @!P0 HADD2 R204, -R155.H0_H0, -RZ.H0_H0 ;  /* 0xa00000ff9bcc8230 */ /* 0x000fe20000000900 */
[----:B------:R-:W-:Y:S02]  /*8460*/  IMAD.MOV.U32 R84, RZ, RZ, R99 ;  /* 0x000000ffff547224 */ /* 0x000fe400078e0063 */
[----:B------:R-:W-:Y:S01]  /*8470*/  LOP3.LUT R33, R3, R6, RZ, 0xc0, !PT ;  /* 0x0000000603217212 */ /* 0x000fe200078ec0ff */
[----:B------:R-:W-:Y:S01]  /*8480*/  IMAD.WIDE.U32 R6, R91, -0x2daee0ad, RZ ;  /* 0xd2511f535b067825 */ /* 0x000fe200078e00ff */
[-C--:B--2---:R-:W-:Y:S01]  /*8490*/  HMMA.16816.F32 R136, R40, R80.reuse, R12 ;  /* 0x000000502888723c */ /* 0x084fe2000000180c */
[----:B------:R-:W-:Y:S01]  /*84a0*/  @!P1 HADD2 R202, -R156.H0_H0, -RZ.H0_H0 ;  /* 0xa00000ff9cca9230 */ /* 0x000fe20000000900 */
[----:B------:R1:W2:Y:S01]  /*84b0*/  LDL.LU.S16 R99, [R1+0x28] ;  /* 0x0000280001637983 */ /* 0x0002a20000300600 */
[----:B------:R-:W-:Y:S01]  /*84c0*/  SHF.R.U32.HI R3, RZ, 0x18, R28 ;  /* 0x00000018ff037819 */ /* 0x000fe2000001161c */
[----:B------:R-:W-:Y:S01]  /*84d0*/  @!P2 HADD2 R168, -R154.H0_H0, -RZ.H0_H0 ;  /* 0xa00000ff9aa8a230 */ /* 0x000fe20000000900 */
[C---:B------:R-:W-:Y:S01]  /*84e0*/  LOP3.LUT R23, R6.reuse, 0xffff, RZ, 0xc0, !PT ;  /* 0x0000ffff06177812 */ /* 0x040fe200078ec0ff */
[----:B------:R-:W-:Y:S01]  /*84f0*/  @!P4 HADD2 R206, -R160.H0_H0, -RZ.H0_H0 ;  /* 0xa00000ffa0cec230 */ /* 0x000fe20000000900 */
[----:B------:R-:W-:Y:S01]  /*8500*/  LOP3.LUT R13, R6, 0xff, RZ, 0xc0, !PT ;  /* 0x000000ff060d7812 */ /* 0x000fe200078ec0ff */
[----:B------:R-:W-:Y:S01]  /*8510*/  HMMA.16816.F32 R240, R32, R80, R8 ;  /* 0x0000005020f0723c */ /* 0x000fe20000001808 */
[----:B------:R-:W-:Y:S01]  /*8520*/  SHF.R.U32.HI R14, RZ, 0x10, R6 ;  /* 0x00000010ff0e7819 */ /* 0x000fe20000011606 */
[----:B------:R-:W-:Y:S01]  /*8530*/  @!P3 HADD2 R209, -R157.H0_H0, -RZ.H0_H0 ;  /* 0xa00000ff9dd1b230 */ /* 0x000fe20000000900 */
[----:B------:R-:W-:Y:S01]  /*8540*/  @!P0 PRMT R155, R204, 0x5410, RZ ;  /* 0x00005410cc9b8816 */ /* 0x000fe200000000ff */
[----:B------:R-:W-:Y:S01]  /*8550*/  @!P5 HADD2 R203, -R161.H0_H0, -RZ.H0_H0 ;  /* 0xa00000ffa1cbd230 */ /* 0x000fe20000000900 */
[----:B------:R-:W-:-:S02]  /*8560*/  @!P1 PRMT R156, R202, 0x5410, RZ ;  /* 0x00005410ca9c9816 */ /* 0x000fc400000000ff */
[----:B------:R-:W-:Y:S02]  /*8570*/  SHF.R.U32.HI R10, RZ, 0x18, R6 ;  /* 0x00000018ff0a7819 */ /* 0x000fe40000011606 */
[----:B------:R-:W-:Y:S02]  /*8580*/  SHF.R.U32.HI R6, RZ, 0x8, R73 ;  /* 0x00000008ff067819 */ /* 0x000fe40000011649 */
[----:B------:R-:W-:Y:S02]  /*8590*/  ISETP.GE.U32.AND P0, PT, R225, R3, PT ;  /* 0x00000003e100720c */ /* 0x000fe40003f06070 */
[----:B------:R-:W-:Y:S02]  /*85a0*/  LOP3.LUT R6, R6, 0xffff, RZ, 0xc0, !PT ;  /* 0x0000ffff06067812 */ /* 0x000fe400078ec0ff */
[----:B------:R-:W-:Y:S02]  /*85b0*/  LOP3.LUT R3, R7, UR13, R54, 0x96, !PT ;  /* 0x0000000d07037c12 */ /* 0x000fe4000f8e9636 */
[----:B------:R-:W-:Y:S01]  /*85c0*/  ISETP.GE.U32.AND P1, PT, R225, R6, PT ;  /* 0x00000006e100720c */ /* 0x000fe20003f26070 */
[----:B------:R-:W-:Y:S01]  /*85d0*/  IMAD.WIDE.U32 R6, R92, -0x2daee0ad, RZ ;  /* 0xd2511f535c067825 */ /* 0x000fe200078e00ff */
[----:B------:R-:W-:-:S02]  /*85e0*/  @!P2 PRMT R154, R168, 0x5410, RZ ;  /* 0x00005410a89aa816 */ /* 0x000fc400000000ff */
[----:B------:R-:W-:Y:S02]  /*85f0*/  SHF.R.U32.HI R9, RZ, 0x8, R74 ;  /* 0x00000008ff097819 */ /* 0x000fe4000001164a */
[----:B------:R-:W-:Y:S01]  /*8600*/  LOP3.LUT R11, R7, UR13, R56, 0x96, !PT ;  /* 0x0000000d070b7c12 */ /* 0x000fe2000f8e9638 */
[----:B------:R-:W-:Y:S01]  /*8610*/  @!P0 HADD2 R205, -R153.H0_H0, -RZ.H0_H0 ;  /* 0xa00000ff99cd8230 */ /* 0x000fe20000000900 */
[----:B------:R1:W3:Y:S01]  /*8620*/  LDL.LU.S16 R56, [R1+0x2c] ;  /* 0x00002c0001387983 */ /* 0x0002e20000300600 */
[C---:B------:R-:W-:Y:S02]  /*8630*/  LOP3.LUT R15, R6.reuse, 0xffff, RZ, 0xc0, !PT ;  /* 0x0000ffff060f7812 */ /* 0x040fe400078ec0ff */
[----:B------:R-:W-:Y:S01]  /*8640*/  LOP3.LUT R16, R6, 0xff, RZ, 0xc0, !PT ;  /* 0x000000ff06107812 */ /* 0x000fe200078ec0ff */
[----:B------:R1:W4:Y:S01]  /*8650*/  LDL.LU.S16 R54, [R1+0x34] ;  /* 0x0000340001367983 */ /* 0x0003220000300600 */
[--C-:B------:R-:W-:Y:S01]  /*8660*/  SHF.R.U32.HI R18, RZ, 0x10, R6.reuse ;  /* 0x00000010ff127819 */ /* 0x100fe20000011606 */
[----:B------:R-:W-:Y:S01]  /*8670*/  @!P1 HADD2 R207, -R159.H0_H0, -RZ.H0_H0 ;  /* 0xa00000ff9fcf9230 */ /* 0x000fe20000000900 */
[----:B------:R-:W-:-:S02]  /*8680*/  SHF.R.U32.HI R17, RZ, 0x18, R6 ;  /* 0x00000018ff117819 */ /* 0x000fc40000011606 */
[----:B------:R-:W-:Y:S02]  /*8690*/  LOP3.LUT R6, R90, 0xff, RZ, 0xc0, !PT ;  /* 0x000000ff5a067812 */ /* 0x000fe400078ec0ff */
[----:B------:R-:W-:Y:S02]  /*86a0*/  @!P0 PRMT R153, R205, 0x5410, RZ ;  /* 0x00005410cd998816 */ /* 0x000fe400000000ff */
[----:B------:R-:W-:Y:S01]  /*86b0*/  ISETP.GE.U32.AND P0, PT, R225, R6, PT ;  /* 0x00000006e100720c */ /* 0x000fe20003f06070 */
[----:B------:R-:W-:Y:S01]  /*86c0*/  IMAD.WIDE.U32 R6, R53, -0x2daee0ad, RZ ;  /* 0xd2511f5335067825 */ /* 0x000fe200078e00ff */
[----:B------:R-:W-:Y:S02]  /*86d0*/  @!P1 PRMT R159, R207, 0x5410, RZ ;  /* 0x00005410cf9f9816 */ /* 0x000fe400000000ff */
[----:B------:R-:W-:Y:S02]  /*86e0*/  PRMT R96, R89, 0x5410, R9 ;  /* 0x0000541059607816 */ /* 0x000fe40000000009 */
[----:B------:R-:W-:-:S02]  /*86f0*/  LOP3.LUT R19, R6, 0xffff, RZ, 0xc0, !PT ;  /* 0x0000ffff06137812 */ /* 0x000fc400078ec0ff */
[----:B------:R-:W-:Y:S02]  /*8700*/  LOP3.LUT R22, R6, 0xff, RZ, 0xc0, !PT ;  /* 0x000000ff06167812 */ /* 0x000fe400078ec0ff */
[--C-:B------:R-:W-:Y:S02]  /*8710*/  SHF.R.U32.HI R21, RZ, 0x10, R6.reuse ;  /* 0x00000010ff157819 */ /* 0x100fe40000011606 */
[----:B------:R-:W-:Y:S01]  /*8720*/  SHF.R.U32.HI R20, RZ, 0x18, R6 ;  /* 0x00000018ff147819 */ /* 0x000fe20000011606 */
[----:B------:R-:W-:Y:S01]  /*8730*/  @!P0 HADD2 R208, -R158.H0_H0, -RZ.H0_H0 ;  /* 0xa00000ff9ed08230 */ /* 0x000fe20000000900 */
[----:B------:R-:W-:Y:S02]  /*8740*/  SHF.R.U32.HI R6, RZ, 0x10, R29 ;  /* 0x00000010ff067819 */ /* 0x000fe4000001161d */
[----:B------:R-:W-:Y:S01]  /*8750*/  LOP3.LUT R12, R7, UR13, R50, 0x96, !PT ;  /* 0x0000000d070c7c12 */ /* 0x000fe2000f8e9632 */
[----:B------:R-:W-:Y:S01]  /*8760*/  FFMA.FTZ R7, R145, c[0x0][0x23c], -R4 ;  /* 0x00008f0091077a23 */ /* 0x000fe20000010804 */
[----:B------:R-:W-:-:S02]  /*8770*/  LOP3.LUT R6, R6, 0xff, RZ, 0xc0, !PT ;  /* 0x000000ff06067812 */ /* 0x000fc400078ec0ff */
[----:B------:R-:W-:Y:S01]  /*8780*/  @!P0 PRMT R158, R208, 0x5410, RZ ;  /* 0x00005410d09e8816 */ /* 0x000fe200000000ff */
[----:B------:R5:W-:Y:S01]  /*8790*/  MUFU.EX2 R28, R7 ;  /* 0x00000007001c7308 */ /* 0x000be20000000800 */
[----:B------:R-:W-:Y:S01]  /*87a0*/  ISETP.GE.U32.AND P2, PT, R225, R6, PT ;  /* 0x00000006e100720c */ /* 0x000fe20003f46070 */
[----:B------:R-:W-:Y:S01]  /*87b0*/  FFMA.FTZ R6, R142, c[0x0][0x23c], -R4 ;  /* 0x00008f008e067a23 */ /* 0x000fe20000010804 */
[----:B------:R-:W-:Y:S02]  /*87c0*/  @!P4 PRMT R160, R206, 0x5410, RZ ;  /* 0x00005410cea0c816 */ /* 0x000fe400000000ff */
[----:B------:R-:W-:Y:S02]  /*87d0*/  LOP3.LUT R8, R79, 0xff, RZ, 0xc0, !PT ;  /* 0x000000ff4f087812 */ /* 0x000fe400078ec0ff */
[----:B------:R-:W-:Y:S01]  /*87e0*/  @!P3 PRMT R157, R209, 0x5410, RZ ;  /* 0x00005410d19db816 */ /* 0x000fe200000000ff */
[----:B------:R1:W1:Y:S01]  /*87f0*/  MUFU.EX2 R210, R6 ;  /* 0x0000000600d27308 */ /* 0x0002620000000800 */
[----:B------:R-:W-:-:S02]  /*8800*/  @!P5 PRMT R161, R203, 0x5410, RZ ;  /* 0x00005410cba1d816 */ /* 0x000fc400000000ff */
[----:B------:R-:W-:Y:S02]  /*8810*/  ISETP.GE.U32.AND P6, PT, R225, R60, PT ;  /* 0x0000003ce100720c */ /* 0x000fe40003fc6070 */
[----:B-----5:R-:W-:Y:S02]  /*8820*/  LOP3.LUT R7, R29, 0xff, RZ, 0xc0, !PT ;  /* 0x000000ff1d077812 */ /* 0x020fe400078ec0ff */
[C---:B------:R-:W-:Y:S02]  /*8830*/  ISETP.GE.U32.AND P4, PT, R225.reuse, R13, PT ;  /* 0x0000000de100720c */ /* 0x040fe40003f86070 */
[----:B------:R-:W-:Y:S01]  /*8840*/  ISETP.GE.U32.AND P0, PT, R225, R7, PT ;  /* 0x00000007e100720c */ /* 0x000fe20003f06070 */
[----:B------:R-:W-:Y:S01]  /*8850*/  FFMA.FTZ R7, R143, c[0x0][0x23c], -R0 ;  /* 0x00008f008f077a23 */ /* 0x000fe20000010800 */
[----:B------:R-:W-:Y:S01]  /*8860*/  PRMT R95, R8, 0x5410, R88 ;  /* 0x00005410085f7816 */ /* 0x000fe20000000058 */
[----:B------:R-:W-:Y:S01]  /*8870*/  FFMA.FTZ R8, R146, c[0x0][0x23c], -R0 ;  /* 0x00008f0092087a23 */ /* 0x000fe20000010800 */
[----:B-1----:R-:W-:Y:S01]  /*8880*/  LOP3.LUT R6, R29, 0xffff, RZ, 0xc0, !PT ;  /* 0x0000ffff1d067812 */ /* 0x002fe200078ec0ff */
[----:B------:R1:W-:Y:S01]  /*8890*/  MUFU.EX2 R208, R7 ;  /* 0x0000000700d07308 */ /* 0x0003e20000000800 */
[----:B------:R-:W-:-:S02]  /*88a0*/  ISETP.GE.U32.AND P5, PT, R225, R61, PT ;  /* 0x0000003de100720c */ /* 0x000fc40003fa6070 */
[----:B------:R-:W-:-:S04]  /*88b0*/  SHF.R.U32.HI R6, RZ, 0x8, R6 ;  /* 0x00000008ff067819 */ /* 0x000fc80000011606 */
[----:B------:R-:W-:Y:S01]  /*88c0*/  LOP3.LUT R6, R6, 0xffff, RZ, 0xc0, !PT ;  /* 0x0000ffff06067812 */ /* 0x000fe200078ec0ff */
[----:B------:R-:W5:Y:S03]  /*88d0*/  MUFU.EX2 R168, R8 ;  /* 0x0000000800a87308 */ /* 0x000f660000000800 */
[----:B------:R-:W-:Y:S02]  /*88e0*/  ISETP.GE.U32.AND P1, PT, R225, R6, PT ;  /* 0x00000006e100720c */ /* 0x000fe40003f26070 */
[----:B------:R-:W-:Y:S01]  /*88f0*/  F2FP.PACK_AB R6, R210, R28 ;  /* 0x0000001cd206723e */ /* 0x000fe200000000ff */
[----:B-1----:R-:W-:-:S03]  /*8900*/  FFMA.FTZ R7, R140, c[0x0][0x23c], -R4 ;  /* 0x00008f008c077a23 */ /* 0x002fc60000010804 */
[C---:B------:R-:W-:Y:S02]  /*8910*/  PRMT R152, R6.reuse, 0x7610, R152 ;  /* 0x0000761006987816 */ /* 0x040fe40000000098 */
[----:B------:R-:W-:Y:S01]  /*8920*/  PRMT R151, R6, 0x7632, R151 ;  /* 0x0000763206977816 */ /* 0x000fe20000000097 */
[----:B------:R1:W-:Y:S01]  /*8930*/  MUFU.EX2 R207, R7 ;  /* 0x0000000700cf7308 */ /* 0x0003e20000000800 */
[----:B------:R-:W-:Y:S01]  /*8940*/  SHF.R.U32.HI R6, RZ, 0x18, R29 ;  /* 0x00000018ff067819 */ /* 0x000fe2000001161d */
[----:B--2---:R-:W-:-:S05]  /*8950*/  @!P0 HADD2 R99, -R152.H0_H0, -RZ.H0_H0 ;  /* 0xa00000ff98638230 */ /* 0x004fca0000000900 */
[----:B------:R-:W-:Y:S02]  /*8960*/  PRMT R53, R99, 0x7610, R53 ;  /* 0x0000761063357816 */ /* 0x000fe40000000035 */
[----:B------:R-:W-:Y:S02]  /*8970*/  PRMT R99, R152, 0x5410, R151 ;  /* 0x0000541098637816 */ /* 0x000fe40000000097 */
[----:B------:R-:W-:Y:S02]  /*8980*/  @!P0 PRMT R152, R53, 0x5410, RZ ;  /* 0x0000541035988816 */ /* 0x000fe400000000ff */
[----:B------:R2:W2:Y:S01]  /*8990*/  LDL.LU.S16 R53, [R1+0x30] ;  /* 0x0000300001357983 */ /* 0x0004a20000300600 */
[----:B---3--:R-:W-:-:S05]  /*89a0*/  @!P1 HADD2 R56, -R151.H0_H0, -RZ.H0_H0 ;  /* 0xa00000ff97389230 */ /* 0x008fca0000000900 */
[----:B------:R-:W-:-:S04]  /*89b0*/  PRMT R9, R56, 0x7610, R9 ;  /* 0x0000761038097816 */ /* 0x000fc80000000009 */
[----:B------:R-:W-:Y:S02]  /*89c0*/  @!P1 PRMT R151, R9, 0x5410, RZ ;  /* 0x0000541009979816 */ /* 0x000fe400000000ff */
[----:B------:R3:W3:Y:S04]  /*89d0*/  LDL.LU.S16 R9, [R1+0x38] ;  /* 0x0000380001097983 */ /* 0x0006e80000300600 */
[----:B------:R2:W4:Y:S01]  /*89e0*/  LDL.LU.S16 R13, [R1+0x44] ;  /* 0x00004400010d7983 */ /* 0x0005220000300600 */
[----:B-1----:R-:W-:Y:S01]  /*89f0*/  FFMA.FTZ R7, R141, c[0x0][0x23c], -R4 ;  /* 0x00008f008d077a23 */ /* 0x002fe20000010804 */
[----:B------:R-:W-:-:S03]  /*8a00*/  ISETP.GE.U32.AND P0, PT, R225, R6, PT ;  /* 0x00000006e100720c */ /* 0x000fc60003f06070 */
[----:B------:R-:W1:Y:S01]  /*8a10*/  MUFU.EX2 R209, R7 ;  /* 0x0000000700d17308 */ /* 0x000e620000000800 */
[----:B-----5:R-:W-:-:S04]  /*8a20*/  F2FP.PACK_AB R6, R208, R168 ;  /* 0x000000a8d006723e */ /* 0x020fc800000000ff */
[C---:B------:R-:W-:Y:S02]  /*8a30*/  PRMT R149, R6.reuse, 0x7632, R149 ;  /* 0x0000763206957816 */ /* 0x040fe40000000095 */
[----:B------:R-:W-:Y:S02]  /*8a40*/  PRMT R150, R6, 0x7610, R150 ;  /* 0x0000761006967816 */ /* 0x000fe40000000096 */
[----:B------:R-:W-:-:S04]  /*8a50*/  LOP3.LUT R6, R111, 0xff, RZ, 0xc0, !PT ;  /* 0x000000ff6f067812 */ /* 0x000fc800078ec0ff */
[----:B------:R-:W-:Y:S02]  /*8a60*/  ISETP.GE.U32.AND P1, PT, R225, R6, PT ;  /* 0x00000006e100720c */ /* 0x000fe40003f26070 */
[----:B------:R-:W-:Y:S02]  /*8a70*/  SHF.R.U32.HI R6, RZ, 0x8, R112 ;  /* 0x00000008ff067819 */ /* 0x000fe40000011670 */
[----:B-1----:R-:W-:Y:S01]  /*8a80*/  F2FP.PACK_AB R7, R209, R207 ;  /* 0x000000cfd107723e */ /* 0x002fe200000000ff */
[----:B------:R-:W-:Y:S01]  /*8a90*/  IMAD.MOV.U32 R81, RZ, RZ, R84 ;  /* 0x000000ffff517224 */ /* 0x000fe200078e0054 */
[----:B------:R-:W-:Y:S01]  /*8aa0*/  LOP3.LUT R6, R6, 0xffff, RZ, 0xc0, !PT ;  /* 0x0000ffff06067812 */ /* 0x000fe200078ec0ff */
[----:B------:R-:W-:Y:S01]  /*8ab0*/  IMAD.MOV.U32 R84, RZ, RZ, R85 ;  /* 0x000000ffff547224 */ /* 0x000fe200078e0055 */
[C---:B------:R-:W-:Y:S01]  /*8ac0*/  PRMT R148, R7.reuse, 0x7610, R148 ;  /* 0x0000761007947816 */ /* 0x040fe20000000094 */
[----:B------:R-:W-:Y:S01]  /*8ad0*/  IMAD.MOV.U32 R85, RZ, RZ, R98 ;  /* 0x000000ffff557224 */ /* 0x000fe200078e0062 */
[----:B------:R-:W-:Y:S01]  /*8ae0*/  PRMT R98, R150, 0x5410, R149 ;  /* 0x0000541096627816 */ /* 0x000fe20000000095 */
[----:B------:R-:W-:Y:S01]  /*8af0*/  IMAD.MOV.U32 R80, RZ, RZ, R81 ;  /* 0x000000ffff507224 */ /* 0x000fe200078e0051 */
[----:B------:R-:W-:Y:S01]  /*8b00*/  PRMT R147, R7, 0x7632, R147 ;  /* 0x0000763207937816 */ /* 0x000fe20000000093 */
[----:B------:R-:W-:-:S02]  /*8b10*/  IMAD.MOV.U32 R81, RZ, RZ, R84 ;  /* 0x000000ffff517224 */ /* 0x000fc400078e0054 */
[----:B------:R-:W-:Y:S02]  /*8b20*/  IMAD.MOV.U32 R84, RZ, RZ, R85 ;  /* 0x000000ffff547224 */ /* 0x000fe400078e0055 */
[----:B------:R-:W-:Y:S02]  /*8b30*/  IMAD.MOV.U32 R85, RZ, RZ, R123 ;  /* 0x000000ffff557224 */ /* 0x000fe400078e007b */
[----:B------:R-:W-:Y:S02]  /*8b40*/  IMAD.MOV.U32 R123, RZ, RZ, R122 ;  /* 0x000000ffff7b7224 */ /* 0x000fe400078e007a */
[----:B------:R-:W-:Y:S01]  /*8b50*/  IMAD.MOV.U32 R122, RZ, RZ, R97 ;  /* 0x000000ffff7a7224 */ /* 0x000fe200078e0061 */
[----:B------:R-:W-:Y:S01]  /*8b60*/  PRMT R97, R148, 0x5410, R147 ;  /* 0x0000541094617816 */ /* 0x000fe20000000093 */
[----:B------:R-:W-:Y:S01]  /*8b70*/  IMAD.MOV.U32 R203, RZ, RZ, R80 ;  /* 0x000000ffffcb7224 */ /* 0x000fe200078e0050 */
[----:B------:R-:W-:Y:S01]  /*8b80*/  ISETP.GE.U32.AND P3, PT, R225, R10, PT ;  /* 0x0000000ae100720c */ /* 0x000fe20003f66070 */
[----:B------:R-:W-:Y:S01]  /*8b90*/  IMAD.MOV.U32 R80, RZ, RZ, R81 ;  /* 0x000000ffff507224 */ /* 0x000fe200078e0051 */
[----:B------:R-:W-:Y:S01]  /*8ba0*/  SHF.R.U32.HI R10, RZ, 0x18, R31 ;  /* 0x00000018ff0a7819 */ /* 0x000fe2000001161f */
[----:B------:R-:W-:-:S02]  /*8bb0*/  IMAD.MOV.U32 R81, RZ, RZ, R84 ;  /* 0x000000ffff517224 */ /* 0x000fc400078e0054 */
[----:B------:R-:W-:Y:S01]  /*8bc0*/  IMAD.MOV.U32 R84, RZ, RZ, R85 ;  /* 0x000000ffff547224 */ /* 0x000fe200078e0055 */
[----:B--2---:R-:W-:-:S05]  /*8bd0*/  @!P0 HADD2 R53, -R149.H0_H0, -RZ.H0_H0 ;  /* 0xa00000ff95358230 */ /* 0x004fca0000000900 */
[----:B------:R-:W-:-:S04]  /*8be0*/  PRMT R29, R53, 0x7610, R29 ;  /* 0x00007610351d7816 */ /* 0x000fc8000000001d */
[----:B------:R-:W-:Y:S02]  /*8bf0*/  @!P0 PRMT R149, R29, 0x5410, RZ ;  /* 0x000054101d958816 */ /* 0x000fe400000000ff */
[----:B------:R-:W-:Y:S02]  /*8c00*/  ISETP.GE.U32.AND P0, PT, R225, R6, PT ;  /* 0x00000006e100720c */ /* 0x000fe40003f06070 */
[----:B------:R-:W-:-:S04]  /*8c10*/  LOP3.LUT R6, R31, 0xffff, RZ, 0xc0, !PT ;  /* 0x0000ffff1f067812 */ /* 0x000fc800078ec0ff */
[----:B------:R-:W-:Y:S02]  /*8c20*/  SHF.R.U32.HI R7, RZ, 0x8, R6 ;  /* 0x00000008ff077819 */ /* 0x000fe40000011606 */
[----:B------:R-:W-:Y:S01]  /*8c30*/  LOP3.LUT R6, R31, 0xff, RZ, 0xc0, !PT ;  /* 0x000000ff1f067812 */ /* 0x000fe200078ec0ff */
[----:B---3--:R-:W-:-:S05]  /*8c40*/  @!P5 HADD2 R9, -R148.H0_H0, -RZ.H0_H0 ;  /* 0xa00000ff9409d230 */ /* 0x008fca0000000900 */
[----:B------:R-:W-:Y:S02]  /*8c50*/  PRMT R8, R9, 0x7610, R8 ;  /* 0x0000761009087816 */ /* 0x000fe40000000008 */
[----:B------:R-:W-:Y:S02]  /*8c60*/  PRMT R89, R6, 0x5410, R7 ;  /* 0x0000541006597816 */ /* 0x000fe40000000007 */
[----:B------:R-:W-:Y:S01]  /*8c70*/  @!P5 PRMT R148, R8, 0x5410, RZ ;  /* 0x000054100894d816 */ /* 0x000fe200000000ff */
[----:B------:R-:W-:Y:S01]  /*8c80*/  FFMA.FTZ R8, R167, c[0x0][0x23c], -R0 ;  /* 0x00008f00a7087a23 */ /* 0x000fe20000010800 */
[----:B------:R-:W-:Y:S01]  /*8c90*/  SHF.R.U32.HI R6, RZ, 0x10, R31 ;  /* 0x00000010ff067819 */ /* 0x000fe2000001161f */
[----:B----4-:R-:W-:Y:S02]  /*8ca0*/  @!P0 HADD2 R13, -R147.H0_H0, -RZ.H0_H0 ;  /* 0xa00000ff930d8230 */ /* 0x010fe40000000900 */
[----:B------:R1:W-:Y:S02]  /*8cb0*/  MUFU.EX2 R205, R8 ;  /* 0x0000000800cd7308 */ /* 0x0003e40000000800 */
[----:B-1----:R-:W-:-:S04]  /*8cc0*/  LOP3.LUT R8, R6, 0xff, RZ, 0xc0, !PT ;  /* 0x000000ff06087812 */ /* 0x002fc800078ec0ff */
[----:B------:R-:W-:Y:S02]  /*8cd0*/  PRMT R85, R8, 0x5410, R10 ;  /* 0x0000541008557816 */ /* 0x000fe4000000000a */
[----:B------:R-:W-:Y:S02]  /*8ce0*/  PRMT R8, R13, 0x7610, R8 ;  /* 0x000076100d087816 */ /* 0x000fe40000000008 */
[----:B------:R1:W2:Y:S02]  /*8cf0*/  LDL.LU.S16 R13, [R1+0x58] ;  /* 0x00005800010d7983 */ /* 0x0002a40000300600 */
[----:B------:R-:W-:Y:S02]  /*8d00*/  @!P0 PRMT R147, R8, 0x5410, RZ ;  /* 0x0000541008938816 */ /* 0x000fe400000000ff */
[----:B------:R1:W3:Y:S01]  /*8d10*/  LDL.LU.S16 R8, [R1+0x5c] ;  /* 0x00005c0001087983 */ /* 0x0002e20000300600 */
[----:B------:R-:W-:-:S04]  /*8d20*/  FFMA.FTZ R9, R166, c[0x0][0x23c], -R0 ;  /* 0x00008f00a6097a23 */ /* 0x000fc80000010800 */
[----:B------:R-:W4:Y:S01]  /*8d30*/  MUFU.EX2 R206, R9 ;  /* 0x0000000900ce7308 */ /* 0x000f220000000800 */
[----:B------:R-:W-:Y:S01]  /*8d40*/  SHF.R.U32.HI R7, RZ, 0x8, R93 ;  /* 0x00000008ff077819 */ /* 0x000fe2000001165d */
[----:B------:R-:W-:-:S03]  /*8d50*/  @!P2 HADD2 R54, -R150.H0_H0, -RZ.H0_H0 ;  /* 0xa00000ff9636a230 */ /* 0x000fc60000000900 */
[----:B------:R-:W-:Y:S02]  /*8d60*/  PRMT R93, R110, 0x5410, R7 ;  /* 0x000054106e5d7816 */ /* 0x000fe40000000007 */
[----:B------:R-:W-:Y:S02]  /*8d70*/  LOP3.LUT R6, R104, 0xff, RZ, 0xc0, !PT ;  /* 0x000000ff68067812 */ /* 0x000fe400078ec0ff */
[----:B------:R-:W-:Y:S02]  /*8d80*/  PRMT R50, R54, 0x7610, R50 ;  /* 0x0000761036327816 */ /* 0x000fe40000000032 */
[----:B----4-:R-:W-:Y:S02]  /*8d90*/  F2FP.PACK_AB R7, R206, R205 ;  /* 0x000000cdce07723e */ /* 0x010fe400000000ff */
[----:B------:R-:W-:Y:S02]  /*8da0*/  PRMT R92, R6, 0x5410, R106 ;  /* 0x00005410065c7816 */ /* 0x000fe4000000006a */
[----:B------:R-:W-:-:S02]  /*8db0*/  PRMT R146, R7, 0x7610, R146 ;  /* 0x0000761007927816 */ /* 0x000fc40000000092 */
[----:B------:R-:W-:Y:S02]  /*8dc0*/  PRMT R145, R7, 0x7632, R145 ;  /* 0x0000763207917816 */ /* 0x000fe40000000091 */
[----:B------:R-:W-:Y:S02]  /*8dd0*/  LOP3.LUT R6, R14, 0xff, RZ, 0xc0, !PT ;  /* 0x000000ff0e067812 */ /* 0x000fe400078ec0ff */
[----:B------:R-:W-:Y:S02]  /*8de0*/  @!P2 PRMT R150, R50, 0x5410, RZ ;  /* 0x000054103296a816 */ /* 0x000fe400000000ff */
[----:B------:R-:W-:Y:S01]  /*8df0*/  ISETP.GE.U32.AND P2, PT, R225, R6, PT ;  /* 0x00000006e100720c */ /* 0x000fe20003f46070 */
[--C-:B------:R-:W-:Y:S02]  /*8e00*/  FFMA.FTZ R6, R107, c[0x0][0x23c], -R4.reuse ;  /* 0x00008f006b067a23 */ /* 0x100fe40000010804 */
[----:B------:R-:W-:Y:S02]  /*8e10*/  IMAD.MOV.U32 R202, RZ, RZ, R203 ;  /* 0x000000ffffca7224 */ /* 0x000fe400078e00cb */
[----:B------:R4:W-:Y:S02]  /*8e20*/  MUFU.EX2 R203, R6 ;  /* 0x0000000600cb7308 */ /* 0x0009e40000000800 */
[----:B----4-:R-:W-:Y:S01]  /*8e30*/  FFMA.FTZ R6, R94, c[0x0][0x23c], -R4 ;  /* 0x00008f005e067a23 */ /* 0x010fe20000010804 */
[----:B------:R-:W-:Y:S01]  /*8e40*/  PRMT R94, R146, 0x5410, R145 ;  /* 0x00005410925e7816 */ /* 0x000fe20000000091 */
[----:B--2---:R-:W-:-:S02]  /*8e50*/  @!P1 HADD2 R13, -R146.H0_H0, -RZ.H0_H0 ;  /* 0xa00000ff920d9230 */ /* 0x004fc40000000900 */
[----:B---3--:R-:W-:-:S03]  /*8e60*/  @!P6 HADD2 R8, -R145.H0_H0, -RZ.H0_H0 ;  /* 0xa00000ff9108e230 */ /* 0x008fc60000000900 */
[----:B------:R-:W-:Y:S02]  /*8e70*/  PRMT R10, R13, 0x7610, R10 ;  /* 0x000076100d0a7816 */ /* 0x000fe4000000000a */
[----:B------:R-:W-:Y:S02]  /*8e80*/  PRMT R9, R8, 0x7610, R9 ;  /* 0x0000761008097816 */ /* 0x000fe40000000009 */
[----:B------:R-:W-:Y:S02]  /*8e90*/  @!P1 PRMT R146, R10, 0x5410, RZ ;  /* 0x000054100a929816 */ /* 0x000fe400000000ff */
[----:B------:R-:W-:Y:S01]  /*8ea0*/  @!P6 PRMT R145, R9, 0x5410, RZ ;  /* 0x000054100991e816 */ /* 0x000fe200000000ff */
[----:B------:R1:W2:Y:S04]  /*8eb0*/  LDL.LU.S16 R10, [R1+0x68] ;  /* 0x00006800010a7983 */ /* 0x0002a80000300600 */
[----:B------:R1:W3:Y:S01]  /*8ec0*/  LDL.LU.S16 R9, [R1+0x64] ;  /* 0x0000640001097983 */ /* 0x0002e20000300600 */
[----:B------:R4:W5:Y:S02]  /*8ed0*/  MUFU.EX2 R204, R6 ;  /* 0x0000000600cc7308 */ /* 0x0009640000000800 */
[----:B----4-:R-:W-:-:S04]  /*8ee0*/  LOP3.LUT R6, R3, 0xffff, RZ, 0xc0, !PT ;  /* 0x0000ffff03067812 */ /* 0x010fc800078ec0ff */
[----:B------:R-:W-:-:S04]  /*8ef0*/  SHF.R.U32.HI R6, RZ, 0x8, R6 ;  /* 0x00000008ff067819 */ /* 0x000fc80000011606 */
[----:B------:R-:W-:-:S04]  /*8f00*/  LOP3.LUT R6, R6, 0xffff, RZ, 0xc0, !PT ;  /* 0x0000ffff06067812 */ /* 0x000fc800078ec0ff */
[----:B------:R-:W-:Y:S02]  /*8f10*/  ISETP.GE.U32.AND P0, PT, R225, R6, PT ;  /* 0x00000006e100720c */ /* 0x000fe40003f06070 */
[----:B-----5:R-:W-:Y:S02]  /*8f20*/  F2FP.PACK_AB R6, R204, R203 ;  /* 0x000000cbcc06723e */ /* 0x020fe400000000ff */
[----:B------:R-:W-:Y:S02]  /*8f30*/  LOP3.LUT R7, R3, 0xff, RZ, 0xc0, !PT ;  /* 0x000000ff03077812 */ /* 0x000fe400078ec0ff */
[----:B------:R-:W-:Y:S02]  /*8f40*/  PRMT R143, R6, 0x7632, R143 ;  /* 0x00007632068f7816 */ /* 0x000fe4000000008f */
[----:B------:R-:W-:Y:S02]  /*8f50*/  ISETP.GE.U32.AND P1, PT, R225, R7, PT ;  /* 0x00000007e100720c */ /* 0x000fe40003f26070 */
[----:B------:R-:W-:-:S04]  /*8f60*/  LOP3.LUT R7, R18, 0xff, RZ, 0xc0, !PT ;  /* 0x000000ff12077812 */ /* 0x000fc800078ec0ff */
[----:B------:R-:W-:Y:S01]  /*8f70*/  PRMT R88, R7, 0x5410, R17 ;  /* 0x0000541007587816 */ /* 0x000fe20000000011 */
[----:B---3--:R-:W-:-:S05]  /*8f80*/  @!P0 HADD2 R9, -R143.H0_H0, -RZ.H0_H0 ;  /* 0xa00000ff8f098230 */ /* 0x008fca0000000900 */
[----:B------:R-:W-:Y:S02]  /*8f90*/  PRMT R7, R9, 0x7610, R7 ;  /* 0x0000761009077816 */ /* 0x000fe40000000007 */
[----:B------:R1:W3:Y:S01]  /*8fa0*/  LDL.LU.S16 R9, [R1+0x70] ;  /* 0x0000700001097983 */ /* 0x0002e20000300600 */
[----:B------:R-:W-:Y:S02]  /*8fb0*/  PRMT R144, R6, 0x7610, R144 ;  /* 0x0000761006907816 */ /* 0x000fe40000000090 */
[----:B------:R-:W-:-:S03]  /*8fc0*/  SHF.R.U32.HI R8, RZ, 0x8, R15 ;  /* 0x00000008ff087819 */ /* 0x000fc6000001160f */
[----:B--2---:R-:W-:Y:S01]  /*8fd0*/  @!P1 HADD2 R10, -R144.H0_H0, -RZ.H0_H0 ;  /* 0xa00000ff900a9230 */ /* 0x004fe20000000900 */
[--C-:B------:R-:W-:Y:S02]  /*8fe0*/  PRMT R90, R16, 0x5410, R8.reuse ;  /* 0x00005410105a7816 */ /* 0x100fe40000000008 */
[--C-:B------:R-:W-:Y:S02]  /*8ff0*/  SHF.R.U32.HI R6, RZ, 0x18, R3.reuse ;  /* 0x00000018ff067819 */ /* 0x100fe40000011603 */
[----:B------:R-:W-:Y:S02]  /*9000*/  PRMT R8, R10, 0x7610, R8 ;  /* 0x000076100a087816 */ /* 0x000fe40000000008 */
[----:B------:R-:W-:Y:S02]  /*9010*/  SHF.R.U32.HI R3, RZ, 0x10, R3 ;  /* 0x00000010ff037819 */ /* 0x000fe40000011603 */
[----:B------:R-:W-:Y:S02]  /*9020*/  PRMT R91, R144, 0x5410, R143 ;  /* 0x00005410905b7816 */ /* 0x000fe4000000008f */
[----:B------:R-:W-:-:S02]  /*9030*/  @!P1 PRMT R144, R8, 0x5410, RZ ;  /* 0x0000541008909816 */ /* 0x000fc400000000ff */
[----:B------:R-:W-:Y:S01]  /*9040*/  ISETP.GE.U32.AND P1, PT, R225, R6, PT ;  /* 0x00000006e100720c */ /* 0x000fe20003f26070 */
[--C-:B------:R-:W-:Y:S01]  /*9050*/  FFMA.FTZ R6, R105, c[0x0][0x23c], -R0.reuse ;  /* 0x00008f0069067a23 */ /* 0x100fe20000010800 */
[----:B------:R-:W-:Y:S01]  /*9060*/  @!P0 PRMT R143, R7, 0x5410, RZ ;  /* 0x00005410078f8816 */ /* 0x000fe200000000ff */
[----:B------:R-:W-:Y:S01]  /*9070*/  FFMA.FTZ R7, R51, c[0x0][0x23c], -R0 ;  /* 0x00008f0033077a23 */ /* 0x000fe20000010800 */
[----:B------:R-:W-:Y:S01]  /*9080*/  LOP3.LUT R3, R3, 0xff, RZ, 0xc0, !PT ;  /* 0x000000ff03037812 */ /* 0x000fe200078ec0ff */
[----:B------:R-:W-:Y:S01]  /*9090*/  IMAD.MOV.U32 R61, RZ, RZ, R202 ;  /* 0x000000ffff3d7224 */ /* 0x000fe200078e00ca */
[----:B------:R2:W-:Y:S01]  /*90a0*/  MUFU.EX2 R31, R6 ;  /* 0x00000006001f7308 */ /* 0x0005e20000000800 */
[----:B------:R-:W-:Y:S01]  /*90b0*/  IMAD.MOV.U32 R56, RZ, RZ, R84 ;  /* 0x000000ffff387224 */ /* 0x000fe200078e0054 */
[----:B------:R-:W-:Y:S01]  /*90c0*/  ISETP.GE.U32.AND P0, PT, R225, R3, PT ;  /* 0x00000003e100720c */ /* 0x000fe20003f06070 */
[----:B------:R-:W-:Y:S01]  /*90d0*/  IMAD.MOV.U32 R111, RZ, RZ, R168 ;  /* 0x000000ffff6f7224 */ /* 0x000fe200078e00a8 */
[----:B------:R-:W-:Y:S01]  /*90e0*/  LOP3.LUT R3, R30, 0xffff, RZ, 0xc0, !PT ;  /* 0x0000ffff1e037812 */ /* 0x000fe200078ec0ff */
[----:B------:R-:W-:-:S03]  /*90f0*/  IMAD R168, R2, 0x2, R165 ;  /* 0x0000000202a87824 */ /* 0x000fc600078e02a5 */
[----:B------:R-:W4:Y:S01]  /*9100*/  MUFU.EX2 R202, R7 ;  /* 0x0000000700ca7308 */ /* 0x000f220000000800 */
[----:B------:R-:W-:Y:S02]  /*9110*/  IMAD.MOV.U32 R13, RZ, RZ, R56 ;  /* 0x000000ffff0d7224 */ /* 0x000fe400078e0038 */
[----:B------:R-:W-:Y:S02]  /*9120*/  IMAD.MOV.U32 R140, RZ, RZ, R135 ;  /* 0x000000ffff8c7224 */ /* 0x000fe400078e0087 */
[----:B------:R-:W-:Y:S02]  /*9130*/  IMAD.MOV.U32 R56, RZ, RZ, R49 ;  /* 0x000000ffff387224 */ /* 0x000fe400078e0031 */
[----:B------:R-:W-:Y:S01]  /*9140*/  IMAD.MOV.U32 R135, RZ, RZ, R48 ;  /* 0x000000ffff877224 */ /* 0x000fe200078e0030 */
[----:B--2---:R-:W-:Y:S01]  /*9150*/  SHF.R.U32.HI R6, RZ, 0x8, R3 ;  /* 0x00000008ff067819 */ /* 0x004fe20000011603 */
[----:B------:R-:W2:Y:S01]  /*9160*/  LDSM.16.MT88.4 R48, [R168+0x6000] ;  /* 0x00600000a830783b */ /* 0x000ea20000004200 */
[----:B------:R-:W-:-:S04]  /*9170*/  LOP3.LUT R3, R30, 0xff, RZ, 0xc0, !PT ;  /* 0x000000ff1e037812 */ /* 0x000fc800078ec0ff */
[----:B------:R-:W-:Y:S02]  /*9180*/  PRMT R84, R3, 0x5410, R6 ;  /* 0x0000541003547816 */ /* 0x000fe40000000006 */
[----:B------:R-:W-:Y:S02]  /*9190*/  SHF.R.U32.HI R6, RZ, 0x8, R19 ;  /* 0x00000008ff067819 */ /* 0x000fe40000011613 */
[----:B------:R-:W-:Y:S02]  /*91a0*/  SHF.R.U32.HI R3, RZ, 0x10, R30 ;  /* 0x00000010ff037819 */ /* 0x000fe4000001161e */
[----:B------:R-:W-:Y:S02]  /*91b0*/  PRMT R79, R22, 0x5410, R6 ;  /* 0x00005410164f7816 */ /* 0x000fe40000000006 */
[----:B----4-:R-:W-:Y:S02]  /*91c0*/  F2FP.PACK_AB R6, R202, R31 ;  /* 0x0000001fca06723e */ /* 0x010fe400000000ff */
[----:B------:R-:W-:-:S02]  /*91d0*/  LOP3.LUT R7, R3, 0xff, RZ, 0xc0, !PT ;  /* 0x000000ff03077812 */ /* 0x000fc400078ec0ff */
[----:B------:R-:W-:Y:S02]  /*91e0*/  PRMT R142, R6, 0x7610, R142 ;  /* 0x00007610068e7816 */ /* 0x000fe4000000008e */
[----:B------:R-:W-:Y:S02]  /*91f0*/  LOP3.LUT R3, R21, 0xff, RZ, 0xc0, !PT ;  /* 0x000000ff15037812 */ /* 0x000fe400078ec0ff */
[----:B------:R-:W-:Y:S02]  /*9200*/  SHF.R.U32.HI R8, RZ, 0x18, R30 ;  /* 0x00000018ff087819 */ /* 0x000fe4000001161e */
[----:B------:R-:W-:Y:S01]  /*9210*/  PRMT R78, R3, 0x5410, R20 ;  /* 0x00005410034e7816 */ /* 0x000fe20000000014 */
[----:B------:R-:W-:Y:S01]  /*9220*/  IMAD.MOV.U32 R60, RZ, RZ, R80 ;  /* 0x000000ffff3c7224 */ /* 0x000fe200078e0050 */
[----:B------:R-:W-:Y:S01]  /*9230*/  SHF.R.U32.HI R3, RZ, 0x8, R23 ;  /* 0x00000008ff037819 */ /* 0x000fe20000011617 */
[----:B------:R-:W-:Y:S01]  /*9240*/  FFMA.FTZ R16, R59, c[0x0][0x23c], -R0 ;  /* 0x00008f003b107a23 */ /* 0x000fe20000010800 */
[----:B------:R-:W-:Y:S01]  /*9250*/  PRMT R80, R7, 0x5410, R8 ;  /* 0x0000541007507816 */ /* 0x000fe20000000008 */
[----:B------:R-:W-:Y:S01]  /*9260*/  FFMA.FTZ R19, R58, c[0x0][0x23c], -R0 ;  /* 0x00008f003a137a23 */ /* 0x000fe20000010800 */
[----:B------:R-:W-:Y:S01]  /*9270*/  PRMT R74, R6, 0x7632, R74 ;  /* 0x00007632064a7816 */ /* 0x000fe2000000004a */
[----:B------:R-:W-:Y:S01]  /*9280*/  IMAD.MOV.U32 R107, RZ, RZ, R56 ;  /* 0x000000ffff6b7224 */ /* 0x000fe200078e0038 */
[----:B------:R-:W-:Y:S01]  /*9290*/  LOP3.LUT R3, R3, 0xffff, RZ, 0xc0, !PT ;  /* 0x0000ffff03037812 */ /* 0x000fe200078ec0ff */
[----:B------:R-:W-:-:S02]  /*92a0*/  FADD.FTZ R0, R57, R121 ;  /* 0x0000007939007221 */ /* 0x000fc40000010000 */
[----:B------:R-:W4:Y:S01]  /*92b0*/  LDSM.16.MT88.4 R56, [R168+0x6800] ;  /* 0x00680000a838783b */ /* 0x000f220000004200 */
[----:B------:R-:W-:Y:S01]  /*92c0*/  IMAD.MOV.U32 R54, RZ, RZ, R81 ;  /* 0x000000ffff367224 */ /* 0x000fe200078e0051 */
[----:B------:R-:W-:-:S03]  /*92d0*/  PRMT R81, R142, 0x5410, R74 ;  /* 0x000054108e517816 */ /* 0x000fc6000000004a */
[----:B------:R-:W-:Y:S01]  /*92e0*/  IMAD.MOV.U32 R112, RZ, RZ, R54 ;  /* 0x000000ffff707224 */ /* 0x000fe200078e0036 */
[----:B------:R-:W-:Y:S01]  /*92f0*/  LOP3.LUT R10, R12, 0xff, RZ, 0xc0, !PT ;  /* 0x000000ff0c0a7812 */ /* 0x000fe200078ec0ff */
[--C-:B------:R-:W-:Y:S02]  /*9300*/  FFMA.FTZ R18, R67, c[0x0][0x23c], -R4.reuse ;  /* 0x00008f0043127a23 */ /* 0x100fe40000010804 */
[----:B------:R-:W-:Y:S02]  /*9310*/  FFMA.FTZ R17, R66, c[0x0][0x23c], -R4 ;  /* 0x00008f0042117a23 */ /* 0x000fe40000010804 */
[----:B------:R-:W-:Y:S02]  /*9320*/  FADD.FTZ R4, R13, R112 ;  /* 0x000000700d047221 */ /* 0x000fe40000010000 */
        /* <DEDUP_REMOVED lines=16> */
[----:B---3--:R-:W-:-:S05]  /*9430*/  @!P0 HADD2 R9, -R142.H0_H0, -RZ.H0_H0 ;  /* 0xa00000ff8e098230 */ /* 0x008fca0000000900 */
[----:B------:R-:W-:-:S04]  /*9440*/  PRMT R7, R9, 0x7610, R7 ;  /* 0x0000761009077816 */ /* 0x000fc80000000007 */
[----:B------:R-:W-:Y:S02]  /*9450*/  @!P0 PRMT R142, R7, 0x5410, RZ ;  /* 0x00005410078e8816 */ /* 0x000fe400000000ff */
[----:B------:R-:W-:Y:S02]  /*9460*/  ISETP.GE.U32.AND P0, PT, R225, R3, PT ;  /* 0x00000003e100720c */ /* 0x000fe40003f06070 */
[----:B------:R-:W-:-:S04]  /*9470*/  LOP3.LUT R3, R11, 0xffff, RZ, 0xc0, !PT ;  /* 0x0000ffff0b037812 */ /* 0x000fc800078ec0ff */
[----:B------:R-:W-:Y:S02]  /*9480*/  SHF.R.U32.HI R6, RZ, 0x8, R3 ;  /* 0x00000008ff067819 */ /* 0x000fe40000011603 */
[----:B------:R-:W-:Y:S02]  /*9490*/  LOP3.LUT R3, R11, 0xff, RZ, 0xc0, !PT ;  /* 0x000000ff0b037812 */ /* 0x000fe400078ec0ff */
[----:B------:R-:W-:Y:S02]  /*94a0*/  SHF.R.U32.HI R7, RZ, 0x10, R12 ;  /* 0x00000010ff077819 */ /* 0x000fe4000001160c */
[----:B------:R-:W-:Y:S02]  /*94b0*/  PRMT R53, R3, 0x5410, R6 ;  /* 0x0000541003357816 */ /* 0x000fe40000000006 */
[----:B------:R-:W-:Y:S02]  /*94c0*/  LOP3.LUT R3, R12, 0xffff, RZ, 0xc0, !PT ;  /* 0x0000ffff0c037812 */ /* 0x000fe400078ec0ff */
[----:B------:R-:W-:-:S02]  /*94d0*/  SHF.R.U32.HI R9, RZ, 0x18, R12 ;  /* 0x00000018ff097819 */ /* 0x000fc4000001160c */
[----:B--2---:R-:W-:Y:S01]  /*94e0*/  HMMA.16816.F32 R12, R44, R48, RZ ;  /* 0x000000302c0c723c */ /* 0x004fe200000018ff */
[--C-:B------:R-:W-:Y:S02]  /*94f0*/  SHF.R.U32.HI R6, RZ, 0x10, R11.reuse ;  /* 0x00000010ff067819 */ /* 0x100fe4000001160b */
[----:B------:R-:W-:Y:S02]  /*9500*/  SHF.R.U32.HI R11, RZ, 0x18, R11 ;  /* 0x00000018ff0b7819 */ /* 0x000fe4000001160b */
[----:B------:R-:W-:Y:S02]  /*9510*/  LOP3.LUT R8, R6, 0xff, RZ, 0xc0, !PT ;  /* 0x000000ff06087812 */ /* 0x000fe400078ec0ff */
[----:B------:R-:W-:Y:S02]  /*9520*/  SHF.R.U32.HI R6, RZ, 0x8, R3 ;  /* 0x00000008ff067819 */ /* 0x000fe40000011603 */
[----:B------:R-:W-:Y:S02]  /*9530*/  LOP3.LUT R3, R7, 0xff, RZ, 0xc0, !PT ;  /* 0x000000ff07037812 */ /* 0x000fe400078ec0ff */
[----:B------:R-:W-:-:S02]  /*9540*/  PRMT R54, R8, 0x5410, R11 ;  /* 0x0000541008367816 */ /* 0x000fc4000000000b */
[----:B------:R-:W-:Y:S02]  /*9550*/  PRMT R61, R10, 0x5410, R6 ;  /* 0x000054100a3d7816 */ /* 0x000fe40000000006 */
[----:B------:R-:W-:Y:S02]  /*9560*/  PRMT R60, R3, 0x5410, R9 ;  /* 0x00005410033c7816 */ /* 0x000fe40000000009 */
[----:B------:R-:W-:Y:S01]  /*9570*/  HMMA.16816.F32 R8, R36, R48, RZ ;  /* 0x000000302408723c */ /* 0x000fe200000018ff */
[----:B------:R-:W-:Y:S02]  /*9580*/  FADD.FTZ R7, R199, R4 ;  /* 0x00000004c7077221 */ /* 0x000fe40000010000 */
[----:B------:R2:W-:Y:S05]  /*9590*/  MUFU.EX2 R199, R16 ;  /* 0x0000001000c77308 */ /* 0x0005ea0000000800 */
[-C--:B----4-:R-:W-:Y:S01]  /*95a0*/  HMMA.16816.F32 R132, R40, R56.reuse, R12 ;  /* 0x000000382884723c */ /* 0x090fe2000000180c */
[----:B--2---:R1:W2:Y:S04]  /*95b0*/  LDL.LU.S16 R16, [R1+0x74] ;  /* 0x0000740001107983 */ /* 0x0042a80000300600 */
[----:B------:R1:W3:Y:S04]  /*95c0*/  LDL.LU.S16 R15, [R1+0x78] ;  /* 0x00007800010f7983 */ /* 0x0002e80000300600 */
[----:B------:R1:W4:Y:S04]  /*95d0*/  LDL.LU.S16 R14, [R1+0x88] ;  /* 0x00008800010e7983 */ /* 0x0003280000300600 */
[----:B------:R1:W5:Y:S03]  /*95e0*/  LDL.LU.S16 R12, [R1+0x80] ;  /* 0x00008000010c7983 */ /* 0x0003660000300600 */
[----:B------:R-:W-:Y:S01]  /*95f0*/  HMMA.16816.F32 R128, R32, R56, R8 ;  /* 0x000000382080723c */ /* 0x000fe20000001808 */
[----:B------:R1:W3:Y:S01]  /*9600*/  LDL.LU.S16 R11, [R1+0x7c] ;  /* 0x00007c00010b7983 */ /* 0x0002e20000300600 */
[----:B------:R-:W-:-:S02]  /*9610*/  FADD.FTZ R3, R201, R200 ;  /* 0x000000c8c9037221 */ /* 0x000fc40000010000 */
[----:B------:R-:W-:Y:S01]  /*9620*/  FADD.FTZ R6, R65, R120 ;  /* 0x0000007841067221 */ /* 0x000fe20000010000 */
[----:B------:R-:W-:Y:S01]  /*9630*/  MUFU.EX2 R200, R18 ;  /* 0x0000001200c87308 */ /* 0x000fe20000000800 */
[----:B------:R-:W-:Y:S02]  /*9640*/  FADD.FTZ R4, R198, R3 ;  /* 0x00000003c6047221 */ /* 0x000fe40000010000 */
[----:B------:R-:W-:Y:S02]  /*9650*/  FADD.FTZ R3, R116, R0 ;  /* 0x0000000074037221 */ /* 0x000fe40000010000 */
[----:B------:R-:W-:-:S03]  /*9660*/  FADD.FTZ R0, R27, R6 ;  /* 0x000000061b007221 */ /* 0x000fc60000010000 */
[----:B------:R-:W1:Y:S01]  /*9670*/  MUFU.EX2 R201, R17 ;  /* 0x0000001100c97308 */ /* 0x000e620000000800 */
[----:B------:R-:W-:-:S07]  /*9680*/  FADD.FTZ R0, R55, R0 ;  /* 0x0000000037007221 */ /* 0x000fce0000010000 */
[----:B------:R1:W1:Y:S01]  /*9690*/  MUFU.EX2 R198, R19 ;  /* 0x0000001300c67308 */ /* 0x0002620000000800 */
[----:B------:R-:W-:Y:S02]  /*96a0*/  FADD.FTZ R6, R30, R7 ;  /* 0x000000071e067221 */ /* 0x000fe40000010000 */
[----:B------:R-:W-:Y:S02]  /*96b0*/  IMAD.MOV.U32 R57, RZ, RZ, R31 ;  /* 0x000000ffff397224 */ /* 0x000fe400078e001f */
[----:B------:R-:W-:Y:S02]  /*96c0*/  IMAD.MOV.U32 R56, RZ, RZ, R29 ;  /* 0x000000ffff387224 */ /* 0x000fe400078e001d */
[----:B------:R-:W-:Y:S02]  /*96d0*/  IMAD.MOV.U32 R55, RZ, RZ, R28 ;  /* 0x000000ffff377224 */ /* 0x000fe400078e001c */
[----:B-1----:R-:W-:Y:S02]  /*96e0*/  IMAD.MOV.U32 R19, RZ, RZ, R110 ;  /* 0x000000ffff137224 */ /* 0x002fe400078e006e */
[----:B------:R-:W-:-:S02]  /*96f0*/  IMAD.MOV.U32 R110, RZ, RZ, R104 ;  /* 0x000000ffff6e7224 */ /* 0x000fc400078e0068 */
[----:B------:R-:W-:Y:S02]  /*9700*/  IMAD.MOV.U32 R104, RZ, RZ, R166 ;  /* 0x000000ffff687224 */ /* 0x000fe400078e00a6 */
[----:B------:R-:W-:Y:S02]  /*9710*/  IMAD R166, R5, 0x2, R165 ;  /* 0x0000000205a67824 */ /* 0x000fe400078e02a5 */
[----:B------:R-:W-:-:S03]  /*9720*/  FADD.FTZ R3, R64, R3 ;  /* 0x0000000340037221 */ /* 0x000fc60000010000 */
[----:B------:R-:W1:Y:S01]  /*9730*/  LDSM.16.MT88.4 R28, [R166+0x6000] ;  /* 0x00600000a61c783b */ /* 0x000e620000004200 */
[----:B------:R-:W-:Y:S01]  /*9740*/  FADD.FTZ R7, R109, R3 ;  /* 0x000000036d077221 */ /* 0x000fe20000010000 */
[----:B------:R-:W-:Y:S01]  /*9750*/  F2FP.PACK_AB R3, R201, R200 ;  /* 0x000000c8c903723e */ /* 0x000fe200000000ff */
[----:B------:R-:W-:Y:S01]  /*9760*/  FADD.FTZ R8, R108, R0 ;  /* 0x000000006c087221 */ /* 0x000fe20000010000 */
[----:B------:R-:W-:Y:S01]  /*9770*/  F2FP.PACK_AB R0, R198, R199 ;  /* 0x000000c7c600723e */ /* 0x000fe200000000ff */
[----:B------:R-:W1:Y:S01]  /*9780*/  LDSM.16.MT88.4 R20, [R166+0x6800] ;  /* 0x00680000a614783b */ /* 0x000e620000004200 */
[C---:B------:R-:W-:Y:S02]  /*9790*/  PRMT R72, R3.reuse, 0x7632, R72 ;  /* 0x0000763203487816 */ /* 0x040fe40000000048 */
[C---:B------:R-:W-:Y:S02]  /*97a0*/  PRMT R67, R0.reuse, 0x7610, R67 ;  /* 0x0000761000437816 */ /* 0x040fe40000000043 */
[----:B------:R-:W-:Y:S01]  /*97b0*/  PRMT R73, R3, 0x7610, R73 ;  /* 0x0000761003497816 */ /* 0x000fe20000000049 */
[----:B------:R-:W-:Y:S01]  /*97c0*/  IMAD.MOV.U32 R27, RZ, RZ, R140 ;  /* 0x000000ffff1b7224 */ /* 0x000fe200078e008c */
[----:B------:R-:W-:-:S02]  /*97d0*/  PRMT R66, R0, 0x7632, R66 ;  /* 0x0000763200427816 */ /* 0x000fc40000000042 */
[----:B------:R-:W-:Y:S01]  /*97e0*/  PRMT R48, R73, 0x5410, R72 ;  /* 0x0000541049307816 */ /* 0x000fe20000000048 */
[----:B------:R-:W-:Y:S01]  /*97f0*/  FADD.FTZ R6, R251, R6 ;  /* 0x00000006fb067221 */ /* 0x000fe20000010000 */
[----:B------:R-:W-:Y:S01]  /*9800*/  PRMT R49, R67, 0x5410, R66 ;  /* 0x0000541043317816 */ /* 0x000fe20000000042 */
[----:B------:R-:W-:Y:S02]  /*9810*/  IMAD.MOV.U32 R251, RZ, RZ, c[0x0][0x228] ;  /* 0x00008a00fffb7624 */ /* 0x000fe400078e00ff */
[----:B------:R-:W-:Y:S02]  /*9820*/  FADD.FTZ R4, R105, R4 ;  /* 0x0000000469047221 */ /* 0x000fe40000010000 */
[----:B------:R-:W-:Y:S02]  /*9830*/  IMAD.MOV.U32 R105, RZ, RZ, R141 ;  /* 0x000000ffff697224 */ /* 0x000fe400078e008d */
[----:B------:R-:W-:Y:S02]  /*9840*/  FADD.FTZ R6, R107, R6 ;  /* 0x000000066b067221 */ /* 0x000fe40000010000 */
[----:B------:R-:W-:-:S02]  /*9850*/  IMAD.MOV.U32 R107, RZ, RZ, R111 ;  /* 0x000000ffff6b7224 */ /* 0x000fc400078e006f */
[----:B------:R-:W-:Y:S02]  /*9860*/  IMAD.SHL.U32 R64, R251, 0x8, RZ ;  /* 0x00000008fb407824 */ /* 0x000fe400078e00ff */
[----:B------:R-:W-:Y:S02]  /*9870*/  IMAD.MOV.U32 R108, RZ, RZ, R57 ;  /* 0x000000ffff6c7224 */ /* 0x000fe400078e0039 */
[----:B------:R-:W-:Y:S02]  /*9880*/  IMAD.MOV.U32 R109, RZ, RZ, R105 ;  /* 0x000000ffff6d7224 */ /* 0x000fe400078e0069 */
[----:B------:R-:W-:Y:S02]  /*9890*/  FADD.FTZ R4, R218, R4 ;  /* 0x00000004da047221 */ /* 0x000fe40000010000 */
[----:B------:R-:W-:Y:S02]  /*98a0*/  IMAD.MOV.U32 R218, RZ, RZ, R126 ;  /* 0x000000ffffda7224 */ /* 0x000fe400078e007e */
[----:B------:R-:W-:-:S02]  /*98b0*/  FADD.FTZ R4, R219, R4 ;  /* 0x00000004db047221 */ /* 0x000fc40000010000 */
[----:B------:R-:W-:Y:S02]  /*98c0*/  IMAD.MOV.U32 R17, RZ, RZ, R119 ;  /* 0x000000ffff117224 */ /* 0x000fe400078e0077 */
[----:B------:R-:W-:Y:S02]  /*98d0*/  IMAD.MOV.U32 R18, RZ, RZ, R125 ;  /* 0x000000ffff127224 */ /* 0x000fe400078e007d */
[----:B------:R-:W-:Y:S02]  /*98e0*/  IMAD.MOV.U32 R111, RZ, RZ, R123 ;  /* 0x000000ffff6f7224 */ /* 0x000fe400078e007b */
[----:B------:R-:W-:Y:S02]  /*98f0*/  IMAD.MOV.U32 R125, RZ, RZ, R118 ;  /* 0x000000ffff7d7224 */ /* 0x000fe400078e0076 */
[----:B------:R-:W-:Y:S01]  /*9900*/  IMAD.MOV.U32 R126, RZ, RZ, R117 ;  /* 0x000000ffff7e7224 */ /* 0x000fe200078e0075 */
[----:B----4-:R-:W-:Y:S02]  /*9910*/  @!P0 HADD2 R14, -R72.H0_H0, -RZ.H0_H0 ;  /* 0xa00000ff480e8230 */ /* 0x010fe40000000900 */
[----:B-----5:R-:W-:-:S03]  /*9920*/  @!P2 HADD2 R12, -R67.H0_H0, -RZ.H0_H0 ;  /* 0xa00000ff430ca230 */ /* 0x020fc60000000900 */
[----:B------:R-:W-:Y:S01]  /*9930*/  PRMT R9, R14, 0x7610, R9 ;  /* 0x000076100e097816 */ /* 0x000fe20000000009 */
[----:B--2---:R-:W-:Y:S01]  /*9940*/  @!P1 HADD2 R16, -R74.H0_H0, -RZ.H0_H0 ;  /* 0xa00000ff4a109230 */ /* 0x004fe20000000900 */
[----:B------:R-:W-:Y:S02]  /*9950*/  PRMT R3, R12, 0x7610, R3 ;  /* 0x000076100c037816 */ /* 0x000fe40000000003 */
[----:B------:R-:W-:Y:S02]  /*9960*/  @!P0 PRMT R72, R9, 0x5410, RZ ;  /* 0x0000541009488816 */ /* 0x000fe400000000ff */
[C---:B------:R-:W-:Y:S01]  /*9970*/  LEA R140, P0, R114.reuse, c[0x0][0x1f8], 0x1 ;  /* 0x00007e00728c7a11 */ /* 0x040fe200078008ff */
[----:B---3--:R-:W-:Y:S01]  /*9980*/  @!P3 HADD2 R11, -R66.H0_H0, -RZ.H0_H0 ;  /* 0xa00000ff420bb230 */ /* 0x008fe20000000900 */
[----:B------:R-:W-:Y:S01]  /*9990*/  @!P2 PRMT R67, R3, 0x5410, RZ ;  /* 0x000054100343a816 */ /* 0x000fe200000000ff */
[----:B------:R-:W-:Y:S01]  /*99a0*/  @!P4 HADD2 R15, -R73.H0_H0, -RZ.H0_H0 ;  /* 0xa00000ff490fc230 */ /* 0x000fe20000000900 */
[----:B------:R-:W-:Y:S01]  /*99b0*/  FADD.FTZ R3, R63, R7 ;  /* 0x000000073f037221 */ /* 0x000fe20000010000 */
[----:B------:R-:W-:Y:S01]  /*99c0*/  LEA.HI.X R141, R114, c[0x0][0x1fc], R124, 0x1, P0 ;  /* 0x00007f00728d7a11 */ /* 0x000fe200000f0c7c */
[----:B------:R-:W-:Y:S01]  /*99d0*/  IMAD.MOV.U32 R63, RZ, RZ, R56 ;  /* 0x000000ffff3f7224 */ /* 0x000fe200078e0038 */
[----:B------:R-:W-:Y:S01]  /*99e0*/  PRMT R13, R16, 0x7610, R13 ;  /* 0x00007610100d7816 */ /* 0x000fe2000000000d */
[----:B------:R-:W-:Y:S01]  /*99f0*/  IMAD.SHL.U32 R56, R251, 0x40, RZ ;  /* 0x00000040fb387824 */ /* 0x000fe200078e00ff */
[----:B------:R-:W-:Y:S01]  /*9a00*/  PRMT R0, R11, 0x7610, R0 ;  /* 0x000076100b007816 */ /* 0x000fe20000000000 */
[----:B------:R-:W-:Y:S01]  /*9a10*/  IMAD.MOV.U32 R16, RZ, RZ, R106 ;  /* 0x000000ffff107224 */ /* 0x000fe200078e006a */
[----:B------:R-:W-:Y:S01]  /*9a20*/  PRMT R10, R15, 0x7610, R10 ;  /* 0x000076100f0a7816 */ /* 0x000fe2000000000a */
[----:B------:R-:W-:-:S02]  /*9a30*/  IMAD.MOV.U32 R114, RZ, RZ, R55 ;  /* 0x000000ffff727224 */ /* 0x000fc400078e0037 */
[----:B------:R-:W-:Y:S02]  /*9a40*/  IMAD.MOV.U32 R106, RZ, RZ, R112 ;  /* 0x000000ffff6a7224 */ /* 0x000fe400078e0070 */
[----:B------:R-:W-:Y:S01]  /*9a50*/  IMAD.WIDE R64, R64, 0x2, R140 ;  /* 0x0000000240407825 */ /* 0x000fe200078e028c */
[----:B------:R-:W-:-:S03]  /*9a60*/  @!P3 PRMT R66, R0, 0x5410, RZ ;  /* 0x000054100042b816 */ /* 0x000fc600000000ff */
[----:B------:R-:W-:Y:S02]  /*9a70*/  IMAD.MOV.U32 R55, RZ, RZ, R107 ;  /* 0x000000ffff377224 */ /* 0x000fe400078e006b */
[----:B------:R-:W-:Y:S02]  /*9a80*/  IMAD.MOV.U32 R107, RZ, RZ, R167 ;  /* 0x000000ffff6b7224 */ /* 0x000fe400078e00a7 */
[----:B------:R-:W-:Y:S01]  /*9a90*/  IMAD.WIDE R56, R56, 0x2, R140 ;  /* 0x0000000238387825 */ /* 0x000fe200078e028c */
[----:B------:R-:W-:Y:S01]  /*9aa0*/  @!P4 PRMT R73, R10, 0x5410, RZ ;  /* 0x000054100a49c816 */ /* 0x000fe200000000ff */
[----:B------:R-:W-:Y:S02]  /*9ab0*/  STG.E.U16 [R140.64], R102 ;  /* 0x000000668c007986 */ /* 0x000fe4000c101520 */
[----:B------:R-:W-:Y:S02]  /*9ac0*/  IMAD R167, R2, 0x2, R166 ;  /* 0x0000000202a77824 */ /* 0x000fe400078e02a6 */
[----:B------:R-:W-:Y:S01]  /*9ad0*/  FADD.FTZ R0, R24, R8 ;  /* 0x0000000818007221 */ /* 0x000fe20000010000 */
[----:B------:R2:W-:Y:S01]  /*9ae0*/  STG.E.U16 [R140.64+0x2], R101 ;  /* 0x000002658c007986 */ /* 0x0005e2000c101520 */
[----:B------:R-:W-:Y:S01]  /*9af0*/  IMAD.MOV.U32 R105, RZ, RZ, R106 ;  /* 0x000000ffff697224 */ /* 0x000fe200078e006a */
[----:B-1----:R-:W-:Y:S01]  /*9b00*/  HMMA.16816.F32 R8, R44, R28, RZ ;  /* 0x0000001c2c08723c */ /* 0x002fe200000018ff */
[----:B------:R-:W-:Y:S01]  /*9b10*/  IMAD.MOV.U32 R106, RZ, RZ, R110 ;  /* 0x000000ffff6a7224 */ /* 0x000fe200078e006e */
[----:B------:R-:W-:Y:S01]  /*9b20*/  STG.E.U16 [R64.64], R100 ;  /* 0x0000006440007986 */ /* 0x000fe2000c101520 */
[----:B------:R-:W-:-:S02]  /*9b30*/  IMAD.MOV.U32 R124, RZ, RZ, R27 ;  /* 0x000000ffff7c7224 */ /* 0x000fc400078e001b */
[----:B------:R-:W-:Y:S01]  /*9b40*/  IMAD.MOV.U32 R110, RZ, RZ, R25 ;  /* 0x000000ffff6e7224 */ /* 0x000fe200078e0019 */
[----:B------:R-:W-:Y:S04]  /*9b50*/  STG.E.U16 [R64.64+0x2], R103 ;  /* 0x0000026740007986 */ /* 0x000fe8000c101520 */
[----:B------:R-:W-:Y:S04]  /*9b60*/  STG.E.U16 [R56.64], R26 ;  /* 0x0000001a38007986 */ /* 0x000fe8000c101520 */
[----:B------:R-:W1:Y:S01]  /*9b70*/  LDSM.16.MT88.4 R24, [R167+0x6000] ;  /* 0x00600000a718783b */ /* 0x000e620000004200 */
[----:B------:R-:W-:-:S02]  /*9b80*/  FADD.FTZ R15, R222, R6 ;  /* 0x00000006de0f7221 */ /* 0x000fc40000010000 */
[----:B------:R-:W-:Y:S02]  /*9b90*/  FADD.FTZ R12, R62, R0 ;  /* 0x000000003e0c7221 */ /* 0x000fe40000010000 */
[----:B------:R-:W-:Y:S01]  /*9ba0*/  FADD.FTZ R0, R218, R15 ;  /* 0x0000000fda007221 */ /* 0x000fe20000010000 */
[----:B------:R-:W-:-:S03]  /*9bb0*/  HSET2.LE.AND R2, R95, R113, PT ;  /* 0x000000715f027233 */ /* 0x000fc60003803000 */
[----:B------:R-:W-:Y:S01]  /*9bc0*/  FADD.FTZ R219, R19, R0 ;  /* 0x0000000013db7221 */ /* 0x000fe20000010000 */
[----:B------:R-:W-:Y:S01]  /*9bd0*/  HSET2.LE.AND R0, R96, R113, PT ;  /* 0x0000007160007233 */ /* 0x000fe20003803000 */
[----:B------:R-:W-:Y:S02]  /*9be0*/  IMAD.MOV.U32 R112, RZ, RZ, R122 ;  /* 0x000000ffff707224 */ /* 0x000fe400078e007a */
[----:B------:R-:W-:Y:S01]  /*9bf0*/  HMMA.16816.F32 R120, R40, R20, R8 ;  /* 0x000000142878723c */ /* 0x000fe20000001808 */
[----:B--2---:R-:W-:-:S06]  /*9c00*/  IMAD.MOV.U32 R101, RZ, RZ, R16 ;  /* 0x000000ffff657224 */ /* 0x004fcc00078e0010 */
[----:B------:R-:W-:Y:S02]  /*9c10*/  LOP3.LUT R10, R0, R17, RZ, 0xc0, !PT ;  /* 0x00000011000a7212 */ /* 0x000fe400078ec0ff */
[----:B------:R-:W-:Y:S02]  /*9c20*/  LOP3.LUT R11, R2, R18, RZ, 0xc0, !PT ;  /* 0x00000012020b7212 */ /* 0x000fe400078ec0ff */
[----:B------:R-:W2:Y:S01]  /*9c30*/  LDSM.16.MT88.4 R16, [R167+0x6800] ;  /* 0x00680000a710783b */ /* 0x000ea20000004200 */
[----:B------:R-:W-:Y:S01]  /*9c40*/  @!P1 PRMT R74, R13, 0x5410, RZ ;  /* 0x000054100d4a9816 */ /* 0x000fe200000000ff */
[----:B------:R-:W-:Y:S02]  /*9c50*/  FADD.FTZ R14, R217, R4 ;  /* 0x00000004d90e7221 */ /* 0x000fe40000010000 */
[----:B------:R-:W-:Y:S01]  /*9c60*/  FADD.FTZ R13, R115, R3 ;  /* 0x00000003730d7221 */ /* 0x000fe20000010000 */
[----:B------:R-:W-:Y:S01]  /*9c70*/  HMMA.16816.F32 R4, R36, R28, RZ ;  /* 0x0000001c2404723c */ /* 0x000fe200000018ff */
[----:B------:R-:W-:-:S02]  /*9c80*/  FADD.FTZ R3, R252, R14 ;  /* 0x0000000efc037221 */ /* 0x000fc40000010000 */
[----:B------:R-:W-:Y:S02]  /*9c90*/  FADD.FTZ R217, R77, R13 ;  /* 0x0000000d4dd97221 */ /* 0x000fe40000010000 */
[----:B------:R-:W-:-:S03]  /*9ca0*/  FADD.FTZ R222, R76, R12 ;  /* 0x0000000c4cde7221 */ /* 0x000fc60000010000 */
[----:B-1----:R-:W-:Y:S01]  /*9cb0*/  HMMA.16816.F32 R12, R44, R24, RZ ;  /* 0x000000182c0c723c */ /* 0x002fe200000018ff */
[----:B------:R-:W-:Y:S01]  /*9cc0*/  FADD.FTZ R218, R250, R3 ;  /* 0x00000003fada7221 */ /* 0x000fe20000010000 */
[--C-:B------:R-:W-:Y:S02]  /*9cd0*/  HSET2.LE.AND R0, R89, R113.reuse, PT ;  /* 0x0000007159007233 */ /* 0x100fe40003803000 */
[--C-:B------:R-:W-:Y:S02]  /*9ce0*/  HSET2.LE.AND R2, R85, R113.reuse, PT ;  /* 0x0000007155027233 */ /* 0x100fe40003803000 */
[----:B------:R-:W-:Y:S01]  /*9cf0*/  HSET2.LE.AND R3, R53, R113, PT ;  /* 0x0000007135037233 */ /* 0x000fe20003803000 */
[----:B------:R-:W-:Y:S01]  /*9d00*/  IMAD.MOV.U32 R115, RZ, RZ, R55 ;  /* 0x000000ffff737224 */ /* 0x000fe200078e0037 */
[----:B------:R-:W-:Y:S01]  /*9d10*/  LOP3.LUT R8, R0, R114, RZ, 0xc0, !PT ;  /* 0x0000007200087212 */ /* 0x000fe200078ec0ff */
[----:B------:R-:W-:Y:S01]  /*9d20*/  IMAD.MOV.U32 R55, RZ, RZ, R112 ;  /* 0x000000ffff377224 */ /* 0x000fe200078e0070 */
[----:B------:R-:W-:Y:S01]  /*9d30*/  LOP3.LUT R9, R2, R125, RZ, 0xc0, !PT ;  /* 0x0000007d02097212 */ /* 0x000fe200078ec0ff */
[----:B------:R-:W-:Y:S01]  /*9d40*/  IMAD.MOV.U32 R102, RZ, RZ, R124 ;  /* 0x000000ffff667224 */ /* 0x000fe200078e007c */
[----:B------:R-:W-:-:S04]  /*9d50*/  LOP3.LUT R100, R3, R127, RZ, 0xc0, !PT ;  /* 0x0000007f03647212 */ /* 0x000fc800078ec0ff */
[----:B------:R-:W-:Y:S01]  /*9d60*/  HMMA.16816.F32 R116, R32, R20, R4 ;  /* 0x000000142074723c */ /* 0x000fe20000001804 */
[----:B------:R-:W-:Y:S02]  /*9d70*/  IMAD.MOV.U32 R112, RZ, RZ, R126 ;  /* 0x000000ffff707224 */ /* 0x000fe400078e007e */
[----:B------:R-:W-:-:S05]  /*9d80*/  IMAD.MOV.U32 R114, RZ, RZ, R105 ;  /* 0x000000ffff727224 */ /* 0x000fca00078e0069 */
[----:B------:R-:W-:Y:S01]  /*9d90*/  HMMA.16816.F32 R4, R36, R24, RZ ;  /* 0x000000182404723c */ /* 0x000fe200000018ff */
[----:B------:R-:W-:Y:S01]  /*9da0*/  IMAD.MOV.U32 R21, RZ, RZ, R114 ;  /* 0x000000ffff157224 */ /* 0x000fe200078e0072 */
[----:B------:R1:W-:Y:S01]  /*9db0*/  STG.E.U16 [R56.64+0x2], R52 ;  /* 0x0000023438007986 */ /* 0x0003e2000c101520 */
[----:B------:R-:W-:-:S05]  /*9dc0*/  HSET2.LE.AND R0, R54, R113, PT ;  /* 0x0000007136007233 */ /* 0x000fca0003803000 */
[----:B--2---:R-:W-:Y:S01]  /*9dd0*/  HMMA.16816.F32 R124, R40, R16, R12 ;  /* 0x00000010287c723c */ /* 0x004fe2000000180c */
[----:B------:R-:W-:-:S06]  /*9de0*/  IMAD.MOV.U32 R114, RZ, RZ, R55 ;  /* 0x000000ffff727224 */ /* 0x000fcc00078e0037 */
[--C-:B------:R-:W-:Y:S02]  /*9df0*/  HSET2.LE.AND R14, R79, R113.reuse, PT ;  /* 0x000000714f0e7233 */ /* 0x100fe40003803000 */
[--C-:B------:R-:W-:Y:S02]  /*9e00*/  HSET2.LE.AND R15, R78, R113.reuse, PT ;  /* 0x000000714e0f7233 */ /* 0x100fe40003803000 */
[--C-:B------:R-:W-:Y:S02]  /*9e10*/  HSET2.LE.AND R12, R61, R113.reuse, PT ;  /* 0x000000713d0c7233 */ /* 0x100fe40003803000 */
[----:B------:R-:W-:Y:S01]  /*9e20*/  HSET2.LE.AND R13, R60, R113, PT ;  /* 0x000000713c0d7233 */ /* 0x000fe20003803000 */
[----:B------:R-:W-:Y:S02]  /*9e30*/  LOP3.LUT R78, R14, R48, RZ, 0xc0, !PT ;  /* 0x000000300e4e7212 */ /* 0x000fe400078ec0ff */
[----:B------:R-:W-:Y:S02]  /*9e40*/  LOP3.LUT R76, R12, R91, RZ, 0xc0, !PT ;  /* 0x0000005b0c4c7212 */ /* 0x000fe400078ec0ff */
[----:B------:R-:W-:-:S02]  /*9e50*/  LOP3.LUT R77, R13, R81, RZ, 0xc0, !PT ;  /* 0x000000510d4d7212 */ /* 0x000fc400078ec0ff */
[----:B------:R-:W-:Y:S01]  /*9e60*/  LOP3.LUT R79, R15, R49, RZ, 0xc0, !PT ;  /* 0x000000310f4f7212 */ /* 0x000fe200078ec0ff */
[C---:B-1----:R-:W-:Y:S08]  /*9e70*/  HMMA.16816.F32 R52, R36.reuse, R50, RZ ;  /* 0x000000322434723c */ /* 0x042ff000000018ff */
[----:B------:R-:W-:Y:S01]  /*9e80*/  HMMA.16816.F32 R12, R36, R30, RZ ;  /* 0x0000001e240c723c */ /* 0x000fe200000018ff */
[----:B------:R-:W-:-:S02]  /*9e90*/  IMAD.MOV.U32 R28, RZ, RZ, R63 ;  /* 0x000000ffff1c7224 */ /* 0x000fc400078e003f */
[----:B------:R-:W-:Y:S02]  /*9ea0*/  IMAD.MOV.U32 R29, RZ, RZ, R108 ;  /* 0x000000ffff1d7224 */ /* 0x000fe400078e006c */
[----:B------:R-:W-:Y:S02]  /*9eb0*/  IMAD.MOV.U32 R62, RZ, RZ, R109 ;  /* 0x000000ffff3e7224 */ /* 0x000fe400078e006d */
[----:B------:R-:W-:Y:S02]  /*9ec0*/  IMAD.MOV.U32 R63, RZ, RZ, R110 ;  /* 0x000000ffff3f7224 */ /* 0x000fe400078e006e */
[----:B------:R-:W-:Y:S02]  /*9ed0*/  IMAD.MOV.U32 R105, RZ, RZ, R111 ;  /* 0x000000ffff697224 */ /* 0x000fe400078e006f */
[----:B------:R-:W-:Y:S01]  /*9ee0*/  HMMA.16816.F32 R108, R32, R16, R4 ;  /* 0x00000010206c723c */ /* 0x000fe20000001804 */
[----:B------:R-:W-:-:S06]  /*9ef0*/  IMAD.MOV.U32 R20, RZ, RZ, R115 ;  /* 0x000000ffff147224 */ /* 0x000fcc00078e0073 */
[--C-:B------:R-:W-:Y:S01]  /*9f00*/  HSET2.LE.AND R7, R92, R113.reuse, PT ;  /* 0x000000715c077233 */ /* 0x100fe20003803000 */
[----:B------:R-:W-:Y:S01]  /*9f10*/  IMAD.MOV.U32 R252, RZ, RZ, R62 ;  /* 0x000000fffffc7224 */ /* 0x000fe200078e003e */
[--C-:B------:R-:W-:Y:S01]  /*9f20*/  HSET2.LE.AND R6, R93, R113.reuse, PT ;  /* 0x000000715d067233 */ /* 0x100fe20003803000 */
[----:B------:R-:W-:Y:S02]  /*9f30*/  IMAD.MOV.U32 R115, RZ, RZ, R63 ;  /* 0x000000ffff737224 */ /* 0x000fe400078e003f */
[----:B------:R-:W-:Y:S01]  /*9f40*/  LOP3.LUT R7, R7, R94, RZ, 0xc0, !PT ;  /* 0x0000005e07077212 */ /* 0x000fe200078ec0ff */
[----:B------:R-:W-:Y:S08]  /*9f50*/  HMMA.16816.F32 R60, R36, R86, RZ ;  /* 0x00000056243c723c */ /* 0x000ff000000018ff */
[----:B------:R-:W-:Y:S08]  /*9f60*/  HMMA.16816.F32 R92, R32, R58, R52 ;  /* 0x0000003a205c723c */ /* 0x000ff00000001834 */
[----:B------:R-:W-:Y:S08]  /*9f70*/  HMMA.16816.F32 R36, R36, R26, RZ ;  /* 0x0000001a2424723c */ /* 0x000ff000000018ff */
[----:B------:R-:W-:Y:S08]  /*9f80*/  HMMA.16816.F32 R52, R32, R22, R12 ;  /* 0x000000162034723c */ /* 0x000ff0000000180c */
[----:B------:R-:W-:Y:S08]  /*9f90*/  HMMA.16816.F32 R12, R44, R86, RZ ;  /* 0x000000562c0c723c */ /* 0x000ff000000018ff */
[C---:B------:R-:W-:Y:S08]  /*9fa0*/  HMMA.16816.F32 R60, R32.reuse, R82, R60 ;  /* 0x00000052203c723c */ /* 0x040ff0000000183c */
[----:B------:R-:W-:Y:S08]  /*9fb0*/  HMMA.16816.F32 R36, R32, R18, R36 ;  /* 0x000000122024723c */ /* 0x000ff00000001824 */
[----:B------:R-:W-:Y:S01]  /*9fc0*/  HMMA.16816.F32 R32, R40, R82, R12 ;  /* 0x000000522820723c */ /* 0x000fe2000000180c */
[----:B------:R-:W1:Y:S01]  /*9fd0*/  LDSM.16.MT88.4 R12, [R165+0x7000] ;  /* 0x00700000a50c783b */ /* 0x000e620000004200 */
[----:B------:R-:W-:Y:S01]  /*9fe0*/  HSET2.LE.AND R2, R88, R113, PT ;  /* 0x0000007158027233 */ /* 0x000fe20003803000 */
[----:B------:R-:W-:-:S04]  /*9ff0*/  IMAD.MOV.U32 R250, RZ, RZ, R29 ;  /* 0x000000fffffa7224 */ /* 0x000fc800078e001d */
[----:B------:R-:W-:Y:S01]  /*a000*/  LOP3.LUT R103, R2, R28, RZ, 0xc0, !PT ;  /* 0x0000001c02677212 */ /* 0x000fe200078ec0ff */
[C---:B------:R-:W-:Y:S08]  /*a010*/  HMMA.16816.F32 R48, R44.reuse, R50, RZ ;  /* 0x000000322c30723c */ /* 0x040ff000000018ff */
[C---:B------:R-:W-:Y:S08]  /*a020*/  HMMA.16816.F32 R28, R44.reuse, R30, RZ ;  /* 0x0000001e2c1c723c */ /* 0x040ff000000018ff */
[----:B------:R-:W-:Y:S01]  /*a030*/  HMMA.16816.F32 R44, R44, R26, RZ ;  /* 0x0000001a2c2c723c */ /* 0x000fe200000018ff */
[----:B------:R-:W-:-:S02]  /*a040*/  HSET2.LE.AND R3, R84, R113, PT ;  /* 0x0000007154037233 */ /* 0x000fc40003803000 */
[--C-:B------:R-:W-:Y:S01]  /*a050*/  HSET2.LE.AND R5, R80, R113.reuse, PT ;  /* 0x0000007150057233 */ /* 0x100fe20003803000 */
[----:B------:R-:W-:Y:S02]  /*a060*/  LOP3.LUT R6, R6, R97, RZ, 0xc0, !PT ;  /* 0x0000006106067212 */ /* 0x000fe400078ec0ff */
[----:B------:R-:W-:Y:S02]  /*a070*/  LOP3.LUT R4, R3, R99, RZ, 0xc0, !PT ;  /* 0x0000006303047212 */ /* 0x000fe400078ec0ff */
[----:B------:R-:W-:Y:S02]  /*a080*/  LOP3.LUT R5, R5, R98, RZ, 0xc0, !PT ;  /* 0x0000006205057212 */ /* 0x000fe400078ec0ff */
[----:B------:R-:W-:Y:S01]  /*a090*/  LOP3.LUT R101, R0, R101, RZ, 0xc0, !PT ;  /* 0x0000006500657212 */ /* 0x000fe200078ec0ff */
[----:B------:R-:W-:Y:S01]  /*a0a0*/  HSET2.LE.AND R0, R90, R113, PT ;  /* 0x000000715a007233 */ /* 0x000fe20003803000 */
[----:B------:R-:W-:Y:S01]  /*a0b0*/  HMMA.16816.F32 R48, R40, R58, R48 ;  /* 0x0000003a2830723c */ /* 0x000fe20000001830 */
[----:B------:R-:W-:-:S03]  /*a0c0*/  IMAD.MOV.U32 R3, RZ, RZ, R104 ;  /* 0x000000ffff037224 */ /* 0x000fc600078e0068 */
[----:B------:R-:W-:Y:S01]  /*a0d0*/  LOP3.LUT R102, R0, R102, RZ, 0xc0, !PT ;  /* 0x0000006600667212 */ /* 0x000fe200078ec0ff */
[----:B------:R-:W-:-:S03]  /*a0e0*/  IMAD.MOV.U32 R0, RZ, RZ, R106 ;  /* 0x000000ffff007224 */ /* 0x000fc600078e006a */
[C---:B------:R-:W-:Y:S01]  /*a0f0*/  HMMA.16816.F32 R28, R40.reuse, R22, R28 ;  /* 0x00000016281c723c */ /* 0x040fe2000000181c */
[----:B------:R-:W-:Y:S02]  /*a100*/  IMAD.MOV.U32 R59, RZ, RZ, R20 ;  /* 0x000000ffff3b7224 */ /* 0x000fe400078e0014 */
[----:B------:R-:W-:Y:S02]  /*a110*/  IMAD.MOV.U32 R58, RZ, RZ, R21 ;  /* 0x000000ffff3a7224 */ /* 0x000fe400078e0015 */
[----:B------:R-:W2:Y:S03]  /*a120*/  LDSM.16.MT88.4 R20, [R168+0x7000] ;  /* 0x00700000a814783b */ /* 0x000ea60000004200 */
[----:B------:R-:W-:Y:S01]  /*a130*/  HMMA.16816.F32 R44, R40, R18, R44 ;  /* 0x00000012282c723c */ /* 0x000fe2000000182c */
[----:B------:R-:W3:Y:S06]  /*a140*/  LDSM.16.MT88.4 R16, [R166+0x7000] ;  /* 0x00700000a610783b */ /* 0x000eec0000004200 */
[----:B------:R-:W-:-:S02]  /*a150*/  IMAD.MOV.U32 R43, RZ, RZ, R115 ;  /* 0x000000ffff2b7224 */ /* 0x000fc400078e0073 */
[----:B------:R-:W-:Y:S02]  /*a160*/  IMAD.MOV.U32 R42, RZ, RZ, R114 ;  /* 0x000000ffff2a7224 */ /* 0x000fe400078e0072 */
[----:B------:R-:W-:Y:S02]  /*a170*/  IMAD.MOV.U32 R40, RZ, RZ, R112 ;  /* 0x000000ffff287224 */ /* 0x000fe400078e0070 */
[----:B-1----:R-:W-:Y:S01]  /*a180*/  HMMA.16816.F32 R112, R4, R12, R240 ;  /* 0x0000000c0470723c */ /* 0x002fe200000018f0 */
[----:B------:R-:W-:-:S06]  /*a190*/  IMAD.MOV.U32 R41, RZ, RZ, R105 ;  /* 0x000000ffff297224 */ /* 0x000fcc00078e0069 */
[----:B------:R-:W-:Y:S01]  /*a1a0*/  IMAD.MOV.U32 R243, RZ, RZ, R107 ;  /* 0x000000fffff37224 */ /* 0x000fe200078e006b */
[----:B------:R-:W-:Y:S08]  /*a1b0*/  HMMA.16816.F32 R136, R8, R12, R136 ;  /* 0x0000000c0888723c */ /* 0x000ff00000001888 */
[-C--:B------:R-:W-:Y:S08]  /*a1c0*/  HMMA.16816.F32 R104, R4, R14.reuse, R60 ;  /* 0x0000000e0468723c */ /* 0x080ff0000000183c */
[----:B------:R-:W-:Y:S01]  /*a1d0*/  HMMA.16816.F32 R32, R8, R14, R32 ;  /* 0x0000000e0820723c */ /* 0x000fe20000001820 */
[----:B------:R-:W1:Y:S07]  /*a1e0*/  LDSM.16.MT88.4 R12, [R167+0x7000] ;  /* 0x00700000a70c783b */ /* 0x000e6e0000004200 */
[C---:B--2---:R-:W-:Y:S08]  /*a1f0*/  HMMA.16816.F32 R96, R4.reuse, R20, R128 ;  /* 0x000000140460723c */ /* 0x044ff00000001880 */
[C---:B---3--:R-:W-:Y:S01]  /*a200*/  HMMA.16816.F32 R88, R4.reuse, R16, R116 ;  /* 0x000000100458723c */ /* 0x048fe20000001874 */
[----:B------:R-:W-:Y:S07]  /*a210*/  LDSM.16.MT88.4 R116, [R166+0x7800] ;  /* 0x00780000a674783b */ /* 0x000fee0000004200 */
[C---:B------:R-:W-:Y:S08]  /*a220*/  HMMA.16816.F32 R92, R4.reuse, R22, R92 ;  /* 0x00000016045c723c */ /* 0x040ff0000000185c */
[----:B------:R-:W-:Y:S08]  /*a230*/  HMMA.16816.F32 R84, R4, R18, R52 ;  /* 0x000000120454723c */ /* 0x000ff00000001834 */
[----:B------:R-:W-:Y:S01]  /*a240*/  HMMA.16816.F32 R128, R8, R20, R132 ;  /* 0x000000140880723c */ /* 0x000fe20000001884 */
[----:B------:R-:W2:Y:S07]  /*a250*/  LDSM.16.MT88.4 R132, [R165+0x7800] ;  /* 0x00780000a584783b */ /* 0x000eae0000004200 */
[C---:B-1----:R-:W-:Y:S08]  /*a260*/  HMMA.16816.F32 R80, R4.reuse, R12, R108 ;  /* 0x0000000c0450723c */ /* 0x042ff0000000186c */
[----:B------:R-:W-:Y:S01]  /*a270*/  HMMA.16816.F32 R24, R4, R14, R36 ;  /* 0x0000000e0418723c */ /* 0x000fe20000001824 */
[----:B------:R-:W-:Y:S07]  /*a280*/  LDSM.16.MT88.4 R4, [R167+0x7800] ;  /* 0x00780000a704783b */ /* 0x000fee0000004200 */
[----:B------:R-:W-:Y:S01]  /*a290*/  HMMA.16816.F32 R108, R8, R12, R124 ;  /* 0x0000000c086c723c */ /* 0x000fe2000000187c */
[----:B------:R-:W1:Y:S01]  /*a2a0*/  LDSM.16.MT88.4 R124, [R168+0x7800] ;  /* 0x00780000a87c783b */ /* 0x000e620000004200 */
[----:B------:R-:W-:-:S06]  /*a2b0*/  IMAD R2, R251, 0x48, RZ ;  /* 0x00000048fb027824 */ /* 0x000fcc00078e02ff */
[C---:B------:R-:W-:Y:S08]  /*a2c0*/  HMMA.16816.F32 R120, R8.reuse, R16, R120 ;  /* 0x000000100878723c */ /* 0x040ff00000001878 */
[C---:B------:R-:W-:Y:S08]  /*a2d0*/  HMMA.16816.F32 R48, R8.reuse, R22, R48 ;  /* 0x000000160830723c */ /* 0x040ff00000001830 */
[C---:B------:R-:W-:Y:S08]  /*a2e0*/  HMMA.16816.F32 R28, R8.reuse, R18, R28 ;  /* 0x00000012081c723c */ /* 0x040ff0000000181c */
[----:B------:R-:W-:Y:S07]  /*a2f0*/  HMMA.16816.F32 R44, R8, R14, R44 ;  /* 0x0000000e082c723c */ /* 0x000fee000000182c */
[----:B------:R-:W-:-:S02]  /*a300*/  FADD.FTZ R8, R3, R217 ;  /* 0x000000d903087221 */ /* 0x000fc40000010000 */
[----:B------:R-:W-:-:S05]  /*a310*/  IMAD.WIDE R2, R2, 0x2, R140 ;  /* 0x0000000202027825 */ /* 0x000fca00078e028c */
        /* <DEDUP_REMOVED lines=22> */
[----:B--2---:R-:W-:Y:S03]  /*a480*/  HMMA.16816.F32 R112, R76, R132, R112 ;  /* 0x000000844c70723c */ /* 0x004fe60000001870 */
[----:B------:R-:W-:Y:S01]  /*a490*/  STG.E.U16 [R56.64+0x30], R160 ;  /* 0x000030a038007986 */ /* 0x000fe2000c101520 */
[----:B------:R-:W-:-:S03]  /*a4a0*/  FADD.FTZ R0, R0, R222 ;  /* 0x000000de00007221 */ /* 0x000fc60000010000 */
[----:B------:R-:W-:Y:S01]  /*a4b0*/  STG.E.U16 [R56.64+0x32], R159 ;  /* 0x0000329f38007986 */ /* 0x000fe2000c101520 */
[C---:B------:R-:W-:Y:S03]  /*a4c0*/  HMMA.16816.F32 R104, R76.reuse, R134, R104 ;  /* 0x000000864c68723c */ /* 0x040fe60000001868 */
[----:B------:R-:W-:Y:S04]  /*a4d0*/  STG.E.U16 [R2.64+0x30], R158 ;  /* 0x0000309e02007986 */ /* 0x000fe8000c101520 */
[----:B------:R-:W-:Y:S01]  /*a4e0*/  STG.E.U16 [R2.64+0x32], R157 ;  /* 0x0000329d02007986 */ /* 0x000fe2000c101520 */
[C---:B-1----:R-:W-:Y:S03]  /*a4f0*/  HMMA.16816.F32 R96, R76.reuse, R124, R96 ;  /* 0x0000007c4c60723c */ /* 0x042fe60000001860 */
[----:B------:R1:W-:Y:S04]  /*a500*/  STG.E.U16 [R140.64+0x40], R224 ;  /* 0x000040e08c007986 */ /* 0x0003e8000c101520 */
[----:B------:R-:W-:Y:S01]  /*a510*/  STG.E.U16 [R140.64+0x42], R223 ;  /* 0x000042df8c007986 */ /* 0x000fe2000c101520 */
[C---:B------:R-:W-:Y:S03]  /*a520*/  HMMA.16816.F32 R92, R76.reuse, R126, R92 ;  /* 0x0000007e4c5c723c */ /* 0x040fe6000000185c */
[----:B------:R-:W-:Y:S04]  /*a530*/  STG.E.U16 [R64.64+0x40], R220 ;  /* 0x000040dc40007986 */ /* 0x000fe8000c101520 */
[----:B------:R-:W-:Y:S01]  /*a540*/  STG.E.U16 [R64.64+0x42], R221 ;  /* 0x000042dd40007986 */ /* 0x000fe2000c101520 */
[----:B------:R-:W-:Y:S03]  /*a550*/  HMMA.16816.F32 R88, R76, R116, R88 ;  /* 0x000000744c58723c */ /* 0x000fe60000001858 */
[----:B------:R-:W-:Y:S01]  /*a560*/  STG.E.U16 [R56.64+0x40], R152 ;  /* 0x0000409838007986 */ /* 0x000fe2000c101520 */
[----:B------:R-:W-:-:S03]  /*a570*/  FADD.FTZ R0, R208, R0 ;  /* 0x00000000d0007221 */ /* 0x000fc60000010000 */
[----:B------:R-:W-:Y:S01]  /*a580*/  STG.E.U16 [R56.64+0x42], R151 ;  /* 0x0000429738007986 */ /* 0x000fe2000c101520 */
[C---:B------:R-:W-:Y:S03]  /*a590*/  HMMA.16816.F32 R84, R76.reuse, R118, R84 ;  /* 0x000000764c54723c */ /* 0x040fe60000001854 */
[----:B------:R-:W-:Y:S05]  /*a5a0*/  STG.E.U16 [R2.64+0x40], R150 ;  /* 0x0000409602007986 */ /* 0x000fea000c101520 */
[----:B------:R-:W-:Y:S01]  /*a5b0*/  HMMA.16816.F32 R80, R76, R4, R80 ;  /* 0x000000044c50723c */ /* 0x000fe20000001850 */
[----:B------:R-:W-:Y:S04]  /*a5c0*/  STG.E.U16 [R2.64+0x42], R149 ;  /* 0x0000429502007986 */ /* 0x000fe8000c101520 */
[----:B------:R-:W-:Y:S03]  /*a5d0*/  STG.E.U16 [R140.64+0x50], R216 ;  /* 0x000050d88c007986 */ /* 0x000fe6000c101520 */
[C---:B------:R-:W-:Y:S01]  /*a5e0*/  HMMA.16816.F32 R136, R100.reuse, R132, R136 ;  /* 0x000000846488723c */ /* 0x040fe20000001888 */
[----:B------:R-:W-:Y:S07]  /*a5f0*/  STG.E.U16 [R140.64+0x52], R215 ;  /* 0x000052d78c007986 */ /* 0x000fee000c101520 */
[C---:B------:R-:W-:Y:S01]  /*a600*/  HMMA.16816.F32 R128, R100.reuse, R124, R128 ;  /* 0x0000007c6480723c */ /* 0x040fe20000001880 */
[----:B------:R-:W-:Y:S07]  /*a610*/  STG.E.U16 [R64.64+0x50], R213 ;  /* 0x000050d540007986 */ /* 0x000fee000c101520 */
[C---:B------:R-:W-:Y:S01]  /*a620*/  HMMA.16816.F32 R120, R100.reuse, R116, R120 ;  /* 0x000000746478723c */ /* 0x040fe20000001878 */
[----:B------:R-:W-:Y:S07]  /*a630*/  STG.E.U16 [R64.64+0x52], R214 ;  /* 0x000052d640007986 */ /* 0x000fee000c101520 */
[C---:B------:R-:W-:Y:S01]  /*a640*/  HMMA.16816.F32 R108, R100.reuse, R4, R108 ;  /* 0x00000004646c723c */ /* 0x040fe2000000186c */
[----:B------:R-:W-:Y:S06]  /*a650*/  STG.E.U16 [R56.64+0x50], R148 ;  /* 0x0000509438007986 */ /* 0x000fec000c101520 */
[----:B------:R-:W-:Y:S01]  /*a660*/  FADD.FTZ R5, R243, R219 ;  /* 0x000000dbf3057221 */ /* 0x000fe20000010000 */
[C---:B------:R-:W-:Y:S01]  /*a670*/  HMMA.16816.F32 R132, R100.reuse, R134, R32 ;  /* 0x000000866484723c */ /* 0x040fe20000001820 */
[----:B------:R-:W-:Y:S01]  /*a680*/  FADD.FTZ R4, R40, R218 ;  /* 0x000000da28047221 */ /* 0x000fe20000010000 */
[----:B------:R-:W-:Y:S06]  /*a690*/  STG.E.U16 [R56.64+0x52], R147 ;  /* 0x0000529338007986 */ /* 0x000fec000c101520 */
[C---:B------:R-:W-:Y:S01]  /*a6a0*/  HMMA.16816.F32 R124, R100.reuse, R126, R48 ;  /* 0x0000007e647c723c */ /* 0x040fe20000001830 */
[----:B------:R-:W-:Y:S07]  /*a6b0*/  STG.E.U16 [R2.64+0x50], R146 ;  /* 0x0000509202007986 */ /* 0x000fee000c101520 */
[----:B------:R-:W-:Y:S01]  /*a6c0*/  HMMA.16816.F32 R116, R100, R118, R28 ;  /* 0x000000766474723c */ /* 0x000fe2000000181c */
[----:B------:R-:W-:Y:S01]  /*a6d0*/  STG.E.U16 [R2.64+0x52], R145 ;  /* 0x0000529102007986 */ /* 0x000fe2000c101520 */
[----:B------:R-:W-:-:S06]  /*a6e0*/  FADD.FTZ R0, R205, R0 ;  /* 0x00000000cd007221 */ /* 0x000fcc0000010000 */
[-C--:B------:R-:W-:Y:S01]  /*a6f0*/  HMMA.16816.F32 R76, R76, R6.reuse, R24 ;  /* 0x000000064c4c723c */ /* 0x080fe20000001818 */
[----:B------:R-:W-:Y:S07]  /*a700*/  STG.E.U16 [R140.64+0x60], R212 ;  /* 0x000060d48c007986 */ /* 0x000fee000c101520 */
[----:B------:R-:W-:Y:S01]  /*a710*/  HMMA.16816.F32 R100, R100, R6, R44 ;  /* 0x000000066464723c */ /* 0x000fe2000000182c */
[----:B------:R-:W-:Y:S06]  /*a720*/  STG.E.U16 [R140.64+0x62], R211 ;  /* 0x000062d38c007986 */ /* 0x000fec000c101520 */
[----:B------:R-:W-:-:S02]  /*a730*/  FADD.FTZ R6, R210, R8 ;  /* 0x00000008d2067221 */ /* 0x000fc40000010000 */
[----:B------:R-:W-:Y:S02]  /*a740*/  FADD.FTZ R7, R41, R5 ;  /* 0x0000000529077221 */ /* 0x000fe40000010000 */
[----:B------:R-:W-:Y:S01]  /*a750*/  FADD.FTZ R5, R42, R4 ;  /* 0x000000042a057221 */ /* 0x000fe20000010000 */
[----:B------:R-:W-:Y:S01]  /*a760*/  STG.E.U16 [R64.64+0x60], R197 ;  /* 0x000060c540007986 */ /* 0x000fe2000c101520 */
[----:B------:R-:W-:-:S03]  /*a770*/  FADD.FTZ R4, R207, R6 ;  /* 0x00000006cf047221 */ /* 0x000fc60000010000 */
        /* <DEDUP_REMOVED lines=9> */
[----:B------:R-:W-:-:S03]  /*a810*/  LOP3.LUT P5, RZ, R179, 0x8, RZ, 0xc0, !PT ;  /* 0x00000008b3ff7812 */ /* 0x000fc600078ac0ff */
        /* <DEDUP_REMOVED lines=9> */
[----:B------:R2:W-:Y:S01]  /*a8b0*/  STG.E.U16 [R2.64+0x72], R66 ;  /* 0x0000724202007986 */ /* 0x0005e2000c101520 */
[----:B------:R-:W-:-:S02]  /*a8c0*/  FADD.FTZ R0, R204, R0 ;  /* 0x00000000cc007221 */ /* 0x000fc40000010000 */
[----:B------:R-:W-:Y:S02]  /*a8d0*/  FADD.FTZ R5, R252, R7 ;  /* 0x00000007fc057221 */ /* 0x000fe40000010000 */
[----:B------:R-:W-:Y:S01]  /*a8e0*/  FADD.FTZ R0, R200, R0 ;  /* 0x00000000c8007221 */ /* 0x000fe20000010000 */
[----:B------:R-:W-:Y:S01]  /*a8f0*/  IADD3 R200, P0, R140, -0x80, RZ ;  /* 0xffffff808cc87810 */ /* 0x000fe20007f1e0ff */
[----:B------:R-:W-:Y:S02]  /*a900*/  FADD.FTZ R5, R247, R5 ;  /* 0x00000005f7057221 */ /* 0x000fe40000010000 */
[----:B-1----:R-:W-:Y:S02]  /*a910*/  FADD.FTZ R224, R201, R0 ;  /* 0x00000000c9e07221 */ /* 0x002fe40000010000 */
[----:B------:R-:W-:Y:S02]  /*a920*/  FADD.FTZ R230, R246, R5 ;  /* 0x00000005f6e67221 */ /* 0x000fe40000010000 */
[----:B--2---:R-:W-:-:S02]  /*a930*/  FADD.FTZ R2, R249, R6 ;  /* 0x00000006f9027221 */ /* 0x004fc40000010000 */
[----:B------:R-:W-:Y:S02]  /*a940*/  FADD.FTZ R3, R250, R4 ;  /* 0x00000004fa037221 */ /* 0x000fe40000010000 */
[----:B------:R-:W-:Y:S02]  /*a950*/  FADD.FTZ R4, R248, R2 ;  /* 0x00000002f8047221 */ /* 0x000fe40000010000 */
[----:B------:R-:W-:Y:S02]  /*a960*/  FADD.FTZ R2, R202, R3 ;  /* 0x00000003ca027221 */ /* 0x000fe40000010000 */
[----:B------:R-:W-:Y:S02]  /*a970*/  FADD.FTZ R4, R239, R4 ;  /* 0x00000004ef047221 */ /* 0x000fe40000010000 */
[----:B------:R-:W-:Y:S01]  /*a980*/  FADD.FTZ R2, R199, R2 ;  /* 0x00000002c7027221 */ /* 0x000fe20000010000 */
[----:B------:R-:W-:Y:S01]  /*a990*/  IADD3.X R199, R141, -0x1, RZ, P0, !PT ;  /* 0xffffffff8dc77810 */ /* 0x000fe200007fe4ff */
[----:B------:R-:W-:-:S02]  /*a9a0*/  FADD.FTZ R229, R238, R4 ;  /* 0x00000004eee57221 */ /* 0x000fc40000010000 */
[----:B------:R-:W-:Y:S01]  /*a9b0*/  FADD.FTZ R228, R198, R2 ;  /* 0x00000002c6e47221 */ /* 0x000fe20000010000 */
[----:B------:R-:W-:Y:S05]  /*a9c0*/  @!P5 BRA `(.L_x_1832) ;  /* 0x0000fd400000d947 */ /* 0x000fea0003800000 */
[----:B------:R-:W2:Y:S01]  /*a9d0*/  LDL R252, [R1+0x84] ;  /* 0x0000840001fc7983 */ /* 0x000ea20000100800 */
[----:B------:R-:W-:-:S04]  /*a9e0*/  DEPBAR.LE SB0, 0x0 ;  /* 0x000080000000791a */ /* 0x000fc80000000000 */
[----:B------:R-:W3:Y:S04]  /*a9f0*/  LDL.64 R58, [R1+0x118] ;  /* 0x00011800013a7983 */ /* 0x000ee80000100a00 */
[----:B------:R-:W4:Y:S04]  /*aa00*/  LDL R41, [R1+0x144] ;  /* 0x0001440001297983 */ /* 0x000f280000100800 */
[----:B------:R-:W5:Y:S04]  /*aa10*/  LDL.64 R42, [R1+0x110] ;  /* 0x00011000012a7983 */ /* 0x000f680000100a00 */
[----:B------:R-:W5:Y:S04]  /*aa20*/  LDL R250, [R1+0x140] ;  /* 0x0001400001fa7983 */ /* 0x000f680000100800 */
[----:B------:R-:W-:Y:S01]  /*aa30*/  BAR.SYNC.DEFER_BLOCKING 0x0 ;  /* 0x0000000000007b1d */ /* 0x000fe20000010000 */
[----:B--2---:R-:W-:Y:S01]  /*aa40*/  IADD3 R2, R252, -0x2, RZ ;  /* 0xfffffffefc027810 */ /* 0x004fe20007ffe0ff */
[----:B---3--:R-:W-:-:S03]  /*aa50*/  IMAD.MOV.U32 R59, RZ, RZ, c[0x0][0x1a0] ;  /* 0x00006800ff3b7624 */ /* 0x008fc600078e00ff */
[----:B------:R-:W-:Y:S02]  /*aa60*/  SHF.R.S32.HI R4, RZ, 0x1f, R2 ;  /* 0x0000001fff047819 */ /* 0x000fe40000011402 */
[----:B------:R-:W-:Y:S01]  /*aa70*/  ISETP.GE.AND P3, PT, R58, c[0x0][0x220], PT ;  /* 0x000088003a007a0c */ /* 0x000fe20003f66270 */
[----:B------:R-:W-:Y:S02]  /*aa80*/  IMAD.SHL.U32 R59, R59, 0x40, RZ ;  /* 0x000000403b3b7824 */ /* 0x000fe400078e00ff */
[----:B----4-:R-:W-:Y:S02]  /*aa90*/  IMAD R0, R41, R2, RZ ;  /* 0x0000000229007224 */ /* 0x010fe400078e02ff */
[----:B-----5:R-:W-:-:S04]  /*aaa0*/  IMAD.WIDE.U32 R2, R2, R59, R42 ;  /* 0x0000003b02027225 */ /* 0x020fc800078e002a */
[----:B------:R-:W-:Y:S02]  /*aab0*/  IMAD R0, R4, R59, R0 ;  /* 0x0000003b04007224 */ /* 0x000fe400078e0200 */
[----:B------:R-:W-:Y:S02]  /*aac0*/  IMAD.MOV.U32 R59, RZ, RZ, c[0x0][0x1a0] ;  /* 0x00006800ff3b7624 */ /* 0x000fe400078e00ff */
[----:B------:R-:W-:Y:S02]  /*aad0*/  IMAD.MOV.U32 R58, RZ, RZ, 0x20 ;  /* 0x00000020ff3a7424 */ /* 0x000fe400078e00ff */
[----:B------:R-:W-:Y:S02]  /*aae0*/  IMAD.SHL.U32 R59, R59, 0x10, RZ ;  /* 0x000000103b3b7824 */ /* 0x000fe400078e00ff */
[----:B------:R-:W-:Y:S01]  /*aaf0*/  IMAD.WIDE.U32 R12, R58, c[0x0][0x1a0], RZ ;  /* 0x000068003a0c7a25 */ /* 0x000fe200078e00ff */
[----:B------:R-:W-:-:S03]  /*ab00*/  @!P3 LEA R10, P4, R2, c[0x0][0x170], 0x1 ;  /* 0x00005c00020aba11 */ /* 0x000fc600078808ff */
[----:B------:R-:W-:Y:S01]  /*ab10*/  IMAD.IADD R3, R3, 0x1, R0 ;  /* 0x0000000103037824 */ /* 0x000fe200078e0200 */
[----:B------:R-:W-:Y:S01]  /*ab20*/  @!P3 IADD3 R0, P2, R59, R2, RZ ;  /* 0x000000023b00b210 */ /* 0x000fe20007f5e0ff */
[----:B------:R-:W-:Y:S01]  /*ab30*/  IMAD R6, R58, c[0x0][0x1a4], RZ ;  /* 0x000069003a067a24 */ /* 0x000fe200078e02ff */
[C---:B------:R-:W-:Y:S01]  /*ab40*/  @!P3 IADD3 R4, P0, R2.reuse, R12, RZ ;  /* 0x0000000c0204b210 */ /* 0x040fe20007f1e0ff */
[----:B------:R-:W-:Y:S01]  /*ab50*/  @!P3 IMAD.MOV.U32 R5, RZ, RZ, 0x30 ;  /* 0x00000030ff05b424 */ /* 0x000fe200078e00ff */
[--C-:B------:R-:W-:Y:S01]  /*ab60*/  @!P3 LEA.HI.X R11, R2, c[0x0][0x174], R3.reuse, 0x1, P4 ;  /* 0x00005d00020bba11 */ /* 0x100fe200020f0c03 */
[--C-:B------:R-:W-:Y:S01]  /*ab70*/  @!P3 IMAD.X R7, R250, 0x1, R3.reuse, P2 ;  /* 0x00000001fa07b824 */ /* 0x100fe200010e0603 */
[----:B------:R-:W-:Y:S01]  /*ab80*/  @!P3 IADD3.X R12, R3, R13, R6, P0, !PT ;  /* 0x0000000d030cb210 */ /* 0x000fe200007fe406 */
[C---:B------:R-:W-:Y:S01]  /*ab90*/  @!P3 IMAD.WIDE.U32 R2, R5.reuse, c[0x0][0x1a0], R2 ;  /* 0x000068000502ba25 */ /* 0x040fe200078e0002 */
[----:B------:R-:W-:Y:S02]  /*aba0*/  @!P3 LEA R8, P1, R0, c[0x0][0x170], 0x1 ;  /* 0x00005c000008ba11 */ /* 0x000fe400078208ff */
[----:B------:R-:W-:Y:S01]  /*abb0*/  @!P3 LEA R6, P0, R4, c[0x0][0x170], 0x1 ;  /* 0x00005c000406ba11 */ /* 0x000fe200078008ff */
[----:B------:R-:W-:Y:S01]  /*abc0*/  @!P3 IMAD R5, R5, c[0x0][0x1a4], RZ ;  /* 0x000069000505ba24 */ /* 0x000fe200078e02ff */
[----:B------:R-:W-:-:S02]  /*abd0*/  @!P3 LEA.HI.X R9, R0, c[0x0][0x174], R7, 0x1, P1 ;  /* 0x00005d000009ba11 */ /* 0x000fc400008f0c07 */
        /* <DEDUP_REMOVED lines=34> */
[----:B------:R-:W2:Y:S04]  /*ae00*/  LDSM.16.M88.4 R36, [R170+0x4800] ;  /* 0x00480000aa24783b */ /* 0x000ea80000000200 */
[----:B------:R-:W2:Y:S01]  /*ae10*/  LDSM.16.M88.4 R20, [R174] ;  /* 0x00000000ae14783b */ /* 0x000ea20000000200 */
[-C--:B---3--:R-:W-:Y:S03]  /*ae20*/  HMMA.16816.F32 R192, R12, R16.reuse, RZ ;  /* 0x000000100cc0723c */ /* 0x088fe600000018ff */
[----:B------:R-:W0:Y:S05]  /*ae30*/  LDGDEPBAR ;  /* 0x00000000000079af */ /* 0x000e2a0000000000 */
[C---:B-1----:R-:W-:Y:S08]  /*ae40*/  HMMA.16816.F32 R64, R8.reuse, R16, RZ ;  /* 0x000000100840723c */ /* 0x042ff000000018ff */
[-C--:B------:R-:W-:Y:S08]  /*ae50*/  HMMA.16816.F32 R60, R8, R18.reuse, RZ ;  /* 0x00000012083c723c */ /* 0x080ff000000018ff */
[----:B------:R-:W-:Y:S08]  /*ae60*/  HMMA.16816.F32 R160, R12, R18, RZ ;  /* 0x000000120ca0723c */ /* 0x000ff000000018ff */
[C---:B----4-:R-:W-:Y:S08]  /*ae70*/  HMMA.16816.F32 R52, R8.reuse, R28, RZ ;  /* 0x0000001c0834723c */ /* 0x050ff000000018ff */
[C---:B-----5:R-:W-:Y:S08]  /*ae80*/  HMMA.16816.F32 R16, R8.reuse, R24, RZ ;  /* 0x000000180810723c */ /* 0x060ff000000018ff */
[C---:B------:R-:W-:Y:S08]  /*ae90*/  HMMA.16816.F32 R56, R8.reuse, R32, RZ ;  /* 0x000000200838723c */ /* 0x040ff000000018ff */
[----:B------:R-:W-:Y:S08]  /*aea0*/  HMMA.16816.F32 R152, R8, R34, RZ ;  /* 0x000000220898723c */ /* 0x000ff000000018ff */
[C---:B------:R-:W-:Y:S08]  /*aeb0*/  HMMA.16816.F32 R72, R12.reuse, R32, RZ ;  /* 0x000000200c48723c */ /* 0x040ff000000018ff */
[----:B------:R-:W-:Y:S08]  /*aec0*/  HMMA.16816.F32 R148, R12, R34, RZ ;  /* 0x000000220c94723c */ /* 0x000ff000000018ff */
[C---:B------:R-:W-:Y:S08]  /*aed0*/  HMMA.16816.F32 R156, R8.reuse, R30, RZ ;  /* 0x0000001e089c723c */ /* 0x040ff000000018ff */
[----:B------:R-:W-:Y:S08]  /*aee0*/  HMMA.16816.F32 R144, R8, R26, RZ ;  /* 0x0000001a0890723c */ /* 0x000ff000000018ff */
[C---:B------:R-:W-:Y:S08]  /*aef0*/  HMMA.16816.F32 R32, R12.reuse, R28, RZ ;  /* 0x0000001c0c20723c */ /* 0x040ff000000018ff */
[C---:B------:R-:W-:Y:S08]  /*af00*/  HMMA.16816.F32 R28, R12.reuse, R30, RZ ;  /* 0x0000001e0c1c723c */ /* 0x040ff000000018ff */
[C---:B------:R-:W-:Y:S08]  /*af10*/  HMMA.16816.F32 R8, R12.reuse, R24, RZ ;  /* 0x000000180c08723c */ /* 0x040ff000000018ff */
[----:B------:R-:W-:Y:S01]  /*af20*/  HMMA.16816.F32 R24, R12, R26, RZ ;  /* 0x0000001a0c18723c */ /* 0x000fe200000018ff */
[----:B------:R-:W-:Y:S07]  /*af30*/  LDSM.16.M88.4 R12, [R172] ;  /* 0x00000000ac0c783b */ /* 0x000fee0000000200 */
[C---:B--2---:R-:W-:Y:S01]  /*af40*/  HMMA.16816.F32 R200, R4.reuse, R44, R52 ;  /* 0x0000002c04c8723c */ /* 0x044fe20000001834 */
[----:B------:R-:W-:Y:S07]  /*af50*/  LDSM.16.M88.4 R52, [R177] ;  /* 0x00000000b134783b */ /* 0x000fee0000000200 */
[C---:B------:R-:W-:Y:S01]  /*af60*/  HMMA.16816.F32 R240, R4.reuse, R48, R16 ;  /* 0x0000003004f0723c */ /* 0x040fe20000001810 */
[----:B------:R-:W1:Y:S07]  /*af70*/  LDSM.16.M88.4 R16, [R172+0x2000] ;  /* 0x00200000ac10783b */ /* 0x000e6e0000000200 */
[C---:B------:R-:W-:Y:S01]  /*af80*/  HMMA.16816.F32 R216, R4.reuse, R42, R60 ;  /* 0x0000002a04d8723c */ /* 0x040fe2000000183c */
[----:B------:R-:W2:Y:S07]  /*af90*/  LDSM.16.M88.4 R60, [R175] ;  /* 0x00000000af3c783b */ /* 0x000eae0000000200 */
[C---:B------:R-:W-:Y:S08]  /*afa0*/  HMMA.16816.F32 R204, R4.reuse, R40, R64 ;  /* 0x0000002804cc723c */ /* 0x040ff00000001840 */
[C---:B------:R-:W-:Y:S01]  /*afb0*/  HMMA.16816.F32 R196, R4.reuse, R36, R56 ;  /* 0x0000002404c4723c */ /* 0x040fe20000001838 */
[----:B------:R-:W3:Y:S07]  /*afc0*/  LDSM.16.M88.4 R56, [R178] ;  /* 0x00000000b238783b */ /* 0x000eee0000000200 */
[----:B------:R-:W-:Y:S08]  /*afd0*/  HMMA.16816.F32 R236, R4, R38, R152 ;  /* 0x0000002604ec723c */ /* 0x000ff00000001898 */
[C---:B------:R-:W-:Y:S08]  /*afe0*/  HMMA.16816.F32 R212, R20.reuse, R36, R72 ;  /* 0x0000002414d4723c */ /* 0x040ff00000001848 */
[C---:B------:R-:W-:Y:S01]  /*aff0*/  HMMA.16816.F32 R64, R20.reuse, R38, R148 ;  /* 0x000000261440723c */ /* 0x040fe20000001894 */
[----:B------:R-:W4:Y:S07]  /*b000*/  LDSM.16.M88.4 R36, [R176] ;  /* 0x00000000b024783b */ /* 0x000f2e0000000200 */
[C---:B------:R-:W-:Y:S08]  /*b010*/  HMMA.16816.F32 R208, R20.reuse, R40, R192 ;  /* 0x0000002814d0723c */ /* 0x040ff000000018c0 */
[----:B------:R-:W-:Y:S08]  /*b020*/  HMMA.16816.F32 R40, R20, R42, R160 ;  /* 0x0000002a1428723c */ /* 0x000ff000000018a0 */
[C---:B------:R-:W-:Y:S08]  /*b030*/  HMMA.16816.F32 R156, R4.reuse, R46, R156 ;  /* 0x0000002e049c723c */ /* 0x040ff0000000189c */
[----:B------:R-:W-:Y:S01]  /*b040*/  HMMA.16816.F32 R144, R4, R50, R144 ;  /* 0x000000320490723c */ /* 0x000fe20000001890 */
[----:B------:R-:W-:Y:S07]  /*b050*/  LDSM.16.M88.4 R4, [R173+0x2000] ;  /* 0x00200000ad04783b */ /* 0x000fee0000000200 */
[C---:B------:R-:W-:Y:S01]  /*b060*/  HMMA.16816.F32 R220, R20.reuse, R44, R32 ;  /* 0x0000002c14dc723c */ /* 0x040fe20000001820 */
[----:B------:R-:W-:Y:S07]  /*b070*/  LDSM.16.M88.4 R32, [R169] ;  /* 0x00000000a920783b */ /* 0x000fee0000000200 */
[C---:B------:R-:W-:Y:S01]  /*b080*/  HMMA.16816.F32 R232, R20.reuse, R48, R8 ;  /* 0x0000003014e8723c */ /* 0x040fe20000001808 */
[----:B------:R-:W-:Y:S07]  /*b090*/  LDSM.16.M88.4 R8, [R173] ;  /* 0x00000000ad08783b */ /* 0x000fee0000000200 */
[C---:B------:R-:W-:Y:S01]  /*b0a0*/  HMMA.16816.F32 R72, R20.reuse, R46, R28 ;  /* 0x0000002e1448723c */ /* 0x040fe2000000181c */
[----:B------:R-:W-:Y:S07]  /*b0b0*/  LDSM.16.M88.4 R28, [R169+0x800] ;  /* 0x00080000a91c783b */ /* 0x000fee0000000200 */
[----:B------:R-:W-:Y:S01]  /*b0c0*/  HMMA.16816.F32 R148, R20, R50, R24 ;  /* 0x000000321494723c */ /* 0x000fe20000001818 */
[----:B------:R-:W5:Y:S04]  /*b0d0*/  LDSM.16.M88.4 R24, [R169+0x1000] ;  /* 0x00100000a918783b */ /* 0x000f680000000200 */
[----:B------:R-:W3:Y:S01]  /*b0e0*/  LDSM.16.M88.4 R20, [R169+0x1800] ;  /* 0x00180000a914783b */ /* 0x000ee20000000200 */
[----:B------:R-:W-:-:S04]  /*b0f0*/  DEPBAR.LE SB0, 0x0 ;  /* 0x000080000000791a */ /* 0x000fc80000000000 */
[C---:B-1----:R-:W-:Y:S08]  /*b100*/  HMMA.16816.F32 R160, R16.reuse, R52, R200 ;  /* 0x0000003410a0723c */ /* 0x042ff000000018c8 */
[C---:B--2---:R-:W-:Y:S08]  /*b110*/  HMMA.16816.F32 R204, R16.reuse, R60, R204 ;  /* 0x0000003c10cc723c */ /* 0x044ff000000018cc */
[----:B------:R-:W-:Y:S08]  /*b120*/  HMMA.16816.F32 R200, R16, R62, R216 ;  /* 0x0000003e10c8723c */ /* 0x000ff000000018d8 */
[C---:B------:R-:W-:Y:S08]  /*b130*/  HMMA.16816.F32 R48, R12.reuse, R60, R208 ;  /* 0x0000003c0c30723c */ /* 0x040ff000000018d0 */
[----:B------:R-:W-:Y:S08]  /*b140*/  HMMA.16816.F32 R60, R12, R62, R40 ;  /* 0x0000003e0c3c723c */ /* 0x000ff00000001828 */
[C---:B---3--:R-:W-:Y:S08]  /*b150*/  HMMA.16816.F32 R196, R16.reuse, R56, R196 ;  /* 0x0000003810c4723c */ /* 0x048ff000000018c4 */
        /* <DEDUP_REMOVED lines=9> */
[----:B------:R-:W-:Y:S01]  /*b1f0*/  HMMA.16816.F32 R12, R12, R38, R148 ;  /* 0x000000260c0c723c */ /* 0x000fe20000001894 */
[----:B------:R-:W-:-:S04]  /*b200*/  IADD3 R216, R252, -0x2, RZ ;  /* 0xfffffffefcd87810 */ /* 0x000fc80007ffe0ff */
[----:B------:R-:W-:-:S03]  /*b210*/  ISETP.GT.AND P0, PT, R216, UR15, PT ;  /* 0x0000000fd8007c0c */ /* 0x000fc6000bf04270 */
[C---:B-----5:R-:W-:Y:S08]  /*b220*/  HMMA.16816.F32 R208, R4.reuse, R24, R160 ;  /* 0x0000001804d0723c */ /* 0x060ff000000018a0 */
[----:B------:R-:W-:Y:S08]  /*b230*/  HMMA.16816.F32 R212, R4, R26, R156 ;  /* 0x0000001a04d4723c */ /* 0x000ff0000000189c */
[C---:B------:R-:W-:Y:S08]  /*b240*/  HMMA.16816.F32 R40, R8.reuse, R24, R40 ;  /* 0x000000180828723c */ /* 0x040ff00000001828 */
[----:B------:R-:W-:Y:S08]  /*b250*/  HMMA.16816.F32 R52, R8, R26, R52 ;  /* 0x0000001a0834723c */ /* 0x000ff00000001834 */
        /* <DEDUP_REMOVED lines=16> */
[----:B------:R-:W-:Y:S01]  /*b360*/  IMAD.MOV.U32 R13, RZ, RZ, c[0x0][0x198] ;  /* 0x00006600ff0d7624 */ /* 0x000fe200078e00ff */
[----:B------:R-:W-:Y:S01]  /*b370*/  IADD3 R2, R252, -0x3, RZ ;  /* 0xfffffffdfc027810 */ /* 0x000fe20007ffe0ff */
[----:B------:R-:W-:Y:S01]  /*b380*/  IMAD.MOV.U32 R14, RZ, RZ, c[0x0][0x19c] ;  /* 0x00006700ff0e7624 */ /* 0x000fe200078e00ff */
[----:B------:R1:W-:Y:S01]  /*b390*/  @P3 STS.128 [R188+0x4000], RZ ;  /* 0x004000ffbc003388 */ /* 0x0003e20000000c00 */
[C---:B------:R-:W-:Y:S01]  /*b3a0*/  IMAD.SHL.U32 R7, R13.reuse, 0x40, RZ ;  /* 0x000000400d077824 */ /* 0x040fe200078e00ff */
[----:B------:R-:W-:Y:S01]  /*b3b0*/  SHF.R.S32.HI R6, RZ, 0x1f, R2 ;  /* 0x0000001fff067819 */ /* 0x000fe20000011402 */
[----:B------:R-:W-:Y:S01]  /*b3c0*/  BSSY B0, `(.L_x_1834) ;  /* 0x000002c000007945 */ /* 0x000fe20003800000 */
[----:B------:R-:W-:-:S05]  /*b3d0*/  SHF.L.U64.HI R0, R13, 0x6, R14 ;  /* 0x000000060d007819 */ /* 0x000fca000001020e */
[----:B------:R-:W-:Y:S02]  /*b3e0*/  IMAD R0, R0, R2, RZ ;  /* 0x0000000200007224 */ /* 0x000fe400078e02ff */
[----:B--2---:R-:W-:Y:S02]  /*b3f0*/  IMAD.MOV.U32 R5, RZ, RZ, R191 ;  /* 0x000000ffff057224 */ /* 0x004fe400078e00bf */
[----:B---3--:R-:W-:-:S04]  /*b400*/  IMAD.MOV.U32 R4, RZ, RZ, R250 ;  /* 0x000000ffff047224 */ /* 0x008fc800078e00fa */
[----:B------:R-:W-:-:S04]  /*b410*/  IMAD.WIDE.U32 R2, R2, R7, R4 ;  /* 0x0000000702027225 */ /* 0x000fc800078e0004 */
[----:B------:R-:W-:Y:S01]  /*b420*/  IMAD R5, R6, R7, R0 ;  /* 0x0000000706057224 */ /* 0x000fe200078e0200 */
[CC--:B------:R-:W-:Y:S02]  /*b430*/  @!P3 LEA R0, P4, R13.reuse, R2.reuse, 0x4 ;  /* 0x000000020d00b211 */ /* 0x0c0fe400078820ff */
[----:B------:R-:W-:Y:S01]  /*b440*/  @!P3 LEA R4, P1, R13, R2, 0x5 ;  /* 0x000000020d04b211 */ /* 0x000fe200078228ff */
[----:B------:R-:W-:Y:S01]  /*b450*/  IMAD.IADD R5, R3, 0x1, R5 ;  /* 0x0000000103057824 */ /* 0x000fe200078e0205 */
[----:B------:R-:W-:Y:S02]  /*b460*/  @!P3 LEA R10, P5, R2, c[0x0][0x168], 0x1 ;  /* 0x00005a00020aba11 */ /* 0x000fe400078a08ff */
[----:B------:R-:W-:Y:S02]  /*b470*/  @!P3 LEA R8, P2, R0, c[0x0][0x168], 0x1 ;  /* 0x00005a000008ba11 */ /* 0x000fe400078408ff */
[----:B------:R-:W-:Y:S02]  /*b480*/  @!P3 LEA.HI.X R7, R13, R5, R14, 0x4, P4 ;  /* 0x000000050d07b211 */ /* 0x000fe400020f240e */
        /* <DEDUP_REMOVED lines=22> */
[----:B------:R-:W-:-:S04]  /*b5f0*/  IMAD R0, R14, 0x30, RZ ;  /* 0x000000300e007824 */ /* 0x000fc800078e02ff */
[----:B------:R-:W-:-:S05]  /*b600*/  IMAD.WIDE.U32 R4, R13, 0x30, R4 ;  /* 0x000000300d047825 */ /* 0x000fca00078e0004 */
[----:B------:R-:W-:Y:S02]  /*b610*/  IADD3 R0, R0, R5, RZ ;  /* 0x0000000500007210 */ /* 0x000fe40007ffe0ff */
[----:B------:R-:W-:-:S04]  /*b620*/  LEA R2, P0, R4, c[0x0][0x168], 0x1 ;  /* 0x00005a0004027a11 */ /* 0x000fc800078008ff */
[----:B------:R-:W-:-:S05]  /*b630*/  LEA.HI.X R3, R4, c[0x0][0x16c], R0, 0x1, P0 ;  /* 0x00005b0004037a11 */ /* 0x000fca00000f0c00 */
[----:B------:R-:W-:Y:S01]  /*b640*/  @!PT LDS RZ, [RZ] ;  /* 0x00000000fffff984 */ /* 0x000fe20000000800 */
[----:B------:R-:W-:Y:S01]  /*b650*/  @!PT LDS RZ, [RZ] ;  /* 0x00000000fffff984 */ /* 0x000fe20000000800 */
[----:B------:R-:W-:Y:S01]  /*b660*/  @!PT LDS RZ, [RZ] ;  /* 0x00000000fffff984 */ /* 0x000fe20000000800 */
[----:B------:R2:W-:Y:S04]  /*b670*/  LDGSTS.E.BYPASS.LTC128B.128 [R188+0x5800], [R2.64] ;  /* 0x0580000002bc7fae */ /* 0x0005e8000b901d60 */
.L_x_1835:
[----:B------:R-:W-:Y:S05]  /*b680*/  BSYNC B0 ;  /* 0x0000000000007941 */ /* 0x000fea0003800000 */
.L_x_1834:
[----:B------:R-:W0:Y:S02]  /*b690*/  LDGDEPBAR ;  /* 0x00000000000079af */ /* 0x000e240000000000 */
.L_x_1833:
[----:B--2---:R-:W2:Y:S04]  /*b6a0*/  LDL R2, [R1+0xdc] ;  /* 0x0000dc0001027983 */ /* 0x004ea80000100800 */
[----:B------:R-:W3:Y:S04]  /*b6b0*/  LDL R3, [R1+0xf8] ;  /* 0x0000f80001037983 */ /* 0x000ee80000100800 */
        /* <DEDUP_REMOVED lines=17> */
[----:B-1----:R-:W4:Y:S04]  /*b7d0*/  LDL R9, [R1+0x108] ;  /* 0x0001080001097983 */ /* 0x002f280000100800 */
[----:B------:R-:W4:Y:S04]  /*b7e0*/  LDL R8, [R1+0xe0] ;  /* 0x0000e00001087983 */ /* 0x000f280000100800 */
[----:B------:R-:W1:Y:S01]  /*b7f0*/  S2R R0, SR_TID.X ;  /* 0x0000000000007919 */ /* 0x000e620000002100 */
[----:B------:R-:W-:Y:S01]  /*b800*/  P2R R18, PR, RZ, 0x8 ;  /* 0x00000008ff127803 */ /* 0x000fe20000000000 */
[----:B-1----:R-:W-:-:S05]  /*b810*/  IMAD.SHL.U32 R0, R0, 0x2, RZ ;  /* 0x0000000200007824 */ /* 0x002fca00078e00ff */
[----:B------:R-:W-:-:S05]  /*b820*/  LOP3.LUT R0, R0, 0x6, RZ, 0xc0, !PT ;  /* 0x0000000600007812 */ /* 0x000fca00078ec0ff */
[----:B------:R-:W-:-:S05]  /*b830*/  IMAD R0, R216, 0x40, R0 ;  /* 0x00000040d8007824 */ /* 0x000fca00078e0200 */
[C---:B------:R-:W-:Y:S02]  /*b840*/  ISETP.GE.AND P1, PT, R0.reuse, R187, PT ;  /* 0x000000bb0000720c */ /* 0x040fe40003f26270 */
[C---:B------:R-:W-:Y:S02]  /*b850*/  ISETP.GE.AND P0, PT, R0.reuse, R186, PT ;  /* 0x000000ba0000720c */ /* 0x040fe40003f06270 */
[C---:B------:R-:W-:Y:S02]  /*b860*/  ISETP.LT.OR P3, PT, R0.reuse, R183, P1 ;  /* 0x000000b70000720c */ /* 0x040fe40000f61670 */
[----:B------:R-:W-:-:S04]  /*b870*/  ISETP.LT.OR P6, PT, R0, R182, P0 ;  /* 0x000000b60000720c */ /* 0x000fc800007c1670 */
[----:B------:R-:W-:Y:S02]  /*b880*/  FSEL R19, R50, -INF , !P6 ;  /* 0xff80000032137808 */ /* 0x000fe40007000000 */
[----:B------:R-:W-:Y:S01]  /*b890*/  FSEL R16, R48, -INF , !P3 ;  /* 0xff80000030107808 */ /* 0x000fe20005800000 */
[----:B--2---:R-:W-:Y:S01]  /*b8a0*/  IMAD.MOV.U32 R7, RZ, RZ, R2 ;  /* 0x000000ffff077224 */ /* 0x004fe200078e0002 */
[----:B------:R-:W-:-:S04]  /*b8b0*/  IADD3 R2, R0, 0x1, RZ ;  /* 0x0000000100027810 */ /* 0x000fc80007ffe0ff */
[C---:B------:R-:W-:Y:S02]  /*b8c0*/  ISETP.GE.AND P1, PT, R2.reuse, R187, PT ;  /* 0x000000bb0200720c */ /* 0x040fe40003f26270 */
[C---:B------:R-:W-:Y:S02]  /*b8d0*/  ISETP.GE.AND P4, PT, R2.reuse, R185, PT ;  /* 0x000000b90200720c */ /* 0x040fe40003f86270 */
[C---:B------:R-:W-:Y:S02]  /*b8e0*/  ISETP.LT.OR P5, PT, R2.reuse, R183, P1 ;  /* 0x000000b70200720c */ /* 0x040fe40000fa1670 */
[C---:B------:R-:W-:Y:S02]  /*b8f0*/  ISETP.GE.AND P0, PT, R2.reuse, R186, PT ;  /* 0x000000ba0200720c */ /* 0x040fe40003f06270 */
[C---:B------:R-:W-:Y:S01]  /*b900*/  ISETP.LT.OR P1, PT, R2.reuse, R181, P4 ;  /* 0x000000b50200720c */ /* 0x040fe20002721670 */
[----:B---3--:R-:W-:Y:S01]  /*b910*/  IMAD.MOV.U32 R6, RZ, RZ, R3 ;  /* 0x000000ffff067224 */ /* 0x008fe200078e0003 */
[----:B------:R-:W-:-:S02]  /*b920*/  ISETP.GE.AND P2, PT, R2, R184, PT ;  /* 0x000000b80200720c */ /* 0x000fc40003f46270 */
[----:B------:R-:W-:Y:S02]  /*b930*/  ISETP.LT.OR P0, PT, R2, R182, P0 ;  /* 0x000000b60200720c */ /* 0x000fe40000701670 */
[----:B------:R-:W-:Y:S02]  /*b940*/  P2R R3, PR, RZ, 0x2 ;  /* 0x00000002ff037803 */ /* 0x000fe40000000000 */
[----:B------:R-:W-:Y:S02]  /*b950*/  ISETP.GE.AND P1, PT, R0, R185, PT ;  /* 0x000000b90000720c */ /* 0x000fe40003f26270 */
[----:B------:R-:W-:Y:S02]  /*b960*/  FSEL R17, R49, -INF , !P5 ;  /* 0xff80000031117808 */ /* 0x000fe40006800000 */
[----:B------:R-:W-:Y:S02]  /*b970*/  ISETP.LT.OR P2, PT, R2, R180, P2 ;  /* 0x000000b40200720c */ /* 0x000fe40001741670 */
[----:B------:R-:W-:-:S02]  /*b980*/  ISETP.NE.AND P5, PT, R3, RZ, PT ;  /* 0x000000ff0300720c */ /* 0x000fc40003fa5270 */
[----:B------:R-:W-:Y:S02]  /*b990*/  FSEL R22, R51, -INF , !P0 ;  /* 0xff80000033167808 */ /* 0x000fe40004000000 */
[C---:B------:R-:W-:Y:S02]  /*b9a0*/  ISETP.GE.AND P0, PT, R0.reuse, R184, PT ;  /* 0x000000b80000720c */ /* 0x040fe40003f06270 */
[C---:B------:R-:W-:Y:S02]  /*b9b0*/  IADD3 R3, R0.reuse, 0x8, RZ ;  /* 0x0000000800037810 */ /* 0x040fe40007ffe0ff */
[C---:B------:R-:W-:Y:S02]  /*b9c0*/  ISETP.LT.OR P1, PT, R0.reuse, R181, P1 ;  /* 0x000000b50000720c */ /* 0x040fe40000f21670 */
[----:B------:R-:W-:Y:S02]  /*b9d0*/  P2R R2, PR, RZ, 0x4 ;  /* 0x00000004ff027803 */ /* 0x000fe40000000000 */
[----:B------:R-:W-:-:S02]  /*b9e0*/  ISETP.LT.OR P0, PT, R0, R180, P0 ;  /* 0x000000b40000720c */ /* 0x000fc40000701670 */
[C---:B------:R-:W-:Y:S02]  /*b9f0*/  ISETP.GE.AND P2, PT, R3.reuse, R186, PT ;  /* 0x000000ba0300720c */ /* 0x040fe40003f46270 */
[----:B------:R-:W-:Y:S02]  /*ba00*/  FSEL R144, R204, -INF , !P1 ;  /* 0xff800000cc907808 */ /* 0x000fe40004800000 */
[C---:B------:R-:W-:Y:S02]  /*ba10*/  ISETP.GE.AND P1, PT, R3.reuse, R185, PT ;  /* 0x000000b90300720c */ /* 0x040fe40003f26270 */
[----:B------:R-:W-:Y:S02]  /*ba20*/  ISETP.NE.AND P6, PT, R2, RZ, PT ;  /* 0x000000ff0200720c */ /* 0x000fe40003fc5270 */
[----:B------:R-:W-:Y:S02]  /*ba30*/  FSEL R158, R206, -INF , !P0 ;  /* 0xff800000ce9e7808 */ /* 0x000fe40004000000 */
[----:B------:R-:W-:-:S02]  /*ba40*/  ISETP.LT.OR P2, PT, R3, R182, P2 ;  /* 0x000000b60300720c */ /* 0x000fc40001741670 */
[----:B------:R-:W-:Y:S02]  /*ba50*/  IADD3 R2, R0, 0x9, RZ ;  /* 0x0000000900027810 */ /* 0x000fe40007ffe0ff */
[C---:B------:R-:W-:Y:S02]  /*ba60*/  ISETP.GE.AND P4, PT, R3.reuse, R187, PT ;  /* 0x000000bb0300720c */ /* 0x040fe40003f86270 */
[C---:B------:R-:W-:Y:S02]  /*ba70*/  ISETP.GE.AND P0, PT, R3.reuse, R184, PT ;  /* 0x000000b80300720c */ /* 0x040fe40003f06270 */
[C---:B------:R-:W-:Y:S02]  /*ba80*/  ISETP.LT.OR P1, PT, R3.reuse, R181, P1 ;  /* 0x000000b50300720c */ /* 0x040fe40000f21670 */
[----:B------:R-:W-:Y:S02]  /*ba90*/  FSEL R62, R62, -INF , !P2 ;  /* 0xff8000003e3e7808 */ /* 0x000fe40005000000 */
[----:B------:R-:W-:-:S02]  /*baa0*/  ISETP.LT.OR P4, PT, R3, R183, P4 ;  /* 0x000000b70300720c */ /* 0x000fc40002781670 */
[----:B------:R-:W-:Y:S02]  /*bab0*/  ISETP.LT.OR P3, PT, R3, R180, P0 ;  /* 0x000000b40300720c */ /* 0x000fe40000761670 */
[C---:B------:R-:W-:Y:S02]  /*bac0*/  ISETP.GE.AND P2, PT, R2.reuse, R184, PT ;  /* 0x000000b80200720c */ /* 0x040fe40003f46270 */
[----:B------:R-:W-:Y:S02]  /*bad0*/  P2R R3, PR, RZ, 0x2 ;  /* 0x00000002ff037803 */ /* 0x000fe40000000000 */
[----:B------:R-:W-:Y:S02]  /*bae0*/  FSEL R149, R205, -INF , !P5 ;  /* 0xff800000cd957808 */ /* 0x000fe40006800000 */
[C---:B------:R-:W-:Y:S02]  /*baf0*/  ISETP.GE.AND P1, PT, R2.reuse, R187, PT ;  /* 0x000000bb0200720c */ /* 0x040fe40003f26270 */
[----:B------:R-:W-:-:S02]  /*bb00*/  ISETP.LT.OR P5, PT, R2, R180, P2 ;  /* 0x000000b40200720c */ /* 0x000fc400017a1670 */
[----:B------:R-:W-:Y:S02]  /*bb10*/  ISETP.NE.AND P2, PT, R3, RZ, PT ;  /* 0x000000ff0300720c */ /* 0x000fe40003f45270 */
[----:B------:R-:W-:Y:S02]  /*bb20*/  ISETP.GE.AND P0, PT, R2, R186, PT ;  /* 0x000000ba0200720c */ /* 0x000fe40003f06270 */
[----:B------:R-:W-:Y:S02]  /*bb30*/  IADD3 R3, R0, 0x10, RZ ;  /* 0x0000001000037810 */ /* 0x000fe40007ffe0ff */
[----:B------:R-:W-:Y:S02]  /*bb40*/  ISETP.LT.OR P1, PT, R2, R183, P1 ;  /* 0x000000b70200720c */ /* 0x000fe40000f21670 */
[----:B------:R-:W-:Y:S02]  /*bb50*/  FSEL R48, R60, -INF , !P4 ;  /* 0xff8000003c307808 */ /* 0x000fe40006000000 */
[----:B------:R-:W-:-:S02]  /*bb60*/  FSEL R146, R200, -INF , !P2 ;  /* 0xff800000c8927808 */ /* 0x000fc40005000000 */
[CC--:B------:R-:W-:Y:S02]  /*bb70*/  ISETP.GE.AND P4, PT, R2.reuse, R185.reuse, PT ;  /* 0x000000b90200720c */ /* 0x0c0fe40003f86270 */
[----:B------:R-:W-:Y:S02]  /*bb80*/  ISETP.LT.OR P0, PT, R2, R182, P0 ;  /* 0x000000b60200720c */ /* 0x000fe40000701670 */
[----:B------:R-:W-:Y:S02]  /*bb90*/  ISETP.GE.AND P2, PT, R3, R186, PT ;  /* 0x000000ba0300720c */ /* 0x000fe40003f46270 */
[----:B------:R-:W-:Y:S02]  /*bba0*/  FSEL R50, R61, -INF , !P1 ;  /* 0xff8000003d327808 */ /* 0x000fe40004800000 */
[----:B------:R-:W-:Y:S02]  /*bbb0*/  ISETP.GE.AND P1, PT, R3, R185, PT ;  /* 0x000000b90300720c */ /* 0x000fe40003f26270 */
[----:B------:R-:W-:-:S02]  /*bbc0*/  FSEL R162, R207, -INF , !P6 ;  /* 0xff800000cfa27808 */ /* 0x000fc40007000000 */
[----:B------:R-:W-:Y:S02]  /*bbd0*/  ISETP.LT.OR P6, PT, R2, R181, P4 ;  /* 0x000000b50200720c */ /* 0x000fe400027c1670 */
[----:B------:R-:W-:Y:S02]  /*bbe0*/  FSEL R63, R63, -INF , !P0 ;  /* 0xff8000003f3f7808 */ /* 0x000fe40004000000 */
[C---:B------:R-:W-:Y:S02]  /*bbf0*/  ISETP.LT.OR P2, PT, R3.reuse, R182, P2 ;  /* 0x000000b60300720c */ /* 0x040fe40001741670 */
[----:B------:R-:W-:Y:S02]  /*bc00*/  IADD3 R2, R0, 0x11, RZ ;  /* 0x0000001100027810 */ /* 0x000fe40007ffe0ff */
[C---:B------:R-:W-:Y:S02]  /*bc10*/  ISETP.GE.AND P4, PT, R3.reuse, R187, PT ;  /* 0x000000bb0300720c */ /* 0x040fe40003f86270 */
[----:B------:R-:W-:-:S02]  /*bc20*/  ISETP.GE.AND P0, PT, R3, R184, PT ;  /* 0x000000b80300720c */ /* 0x000fc40003f06270 */
[C---:B------:R-:W-:Y:S02]  /*bc30*/  ISETP.LT.OR P1, PT, R3.reuse, R181, P1 ;  /* 0x000000b50300720c */ /* 0x040fe40000f21670 */
[----:B------:R-:W-:Y:S02]  /*bc40*/  FSEL R159, R202, -INF , !P3 ;  /* 0xff800000ca9f7808 */ /* 0x000fe40005800000 */
[----:B------:R-:W-:Y:S02]  /*bc50*/  FSEL R61, R46, -INF , !P2 ;  /* 0xff8000002e3d7808 */ /* 0x000fe40005000000 */
[C---:B------:R-:W-:Y:S02]  /*bc60*/  ISETP.LT.OR P4, PT, R3.reuse, R183, P4 ;  /* 0x000000b70300720c */ /* 0x040fe40002781670 */
[----:B------:R-:W-:Y:S02]  /*bc70*/  ISETP.LT.OR P3, PT, R3, R180, P0 ;  /* 0x000000b40300720c */ /* 0x000fe40000761670 */
[----:B------:R-:W-:-:S02]  /*bc80*/  ISETP.GE.AND P2, PT, R2, R184, PT ;  /* 0x000000b80200720c */ /* 0x000fc40003f46270 */
[----:B------:R-:W-:Y:S02]  /*bc90*/  P2R R3, PR, RZ, 0x2 ;  /* 0x00000002ff037803 */ /* 0x000fe40000000000 */
[----:B------:R-:W-:Y:S02]  /*bca0*/  FSEL R157, R203, -INF , !P5 ;  /* 0xff800000cb9d7808 */ /* 0x000fe40006800000 */
[C---:B------:R-:W-:Y:S02]  /*bcb0*/  ISETP.GE.AND P1, PT, R2.reuse, R187, PT ;  /* 0x000000bb0200720c */ /* 0x040fe40003f26270 */
[C---:B------:R-:W-:Y:S02]  /*bcc0*/  ISETP.LT.OR P5, PT, R2.reuse, R180, P2 ;  /* 0x000000b40200720c */ /* 0x040fe400017a1670 */
[----:B------:R-:W-:Y:S02]  /*bcd0*/  ISETP.NE.AND P2, PT, R3, RZ, PT ;  /* 0x000000ff0300720c */ /* 0x000fe40003f45270 */
[----:B------:R-:W-:-:S02]  /*bce0*/  ISETP.GE.AND P0, PT, R2, R186, PT ;  /* 0x000000ba0200720c */ /* 0x000fc40003f06270 */
[----:B------:R-:W-:Y:S02]  /*bcf0*/  IADD3 R3, R0, 0x18, RZ ;  /* 0x0000001800037810 */ /* 0x000fe40007ffe0ff */
[----:B------:R-:W-:Y:S02]  /*bd00*/  ISETP.LT.OR P1, PT, R2, R183, P1 ;  /* 0x000000b70200720c */ /* 0x000fe40000f21670 */
[----:B------:R-:W-:Y:S02]  /*bd10*/  FSEL R49, R44, -INF , !P4 ;  /* 0xff8000002c317808 */ /* 0x000fe40006000000 */
[----:B------:R-:W-:Y:S02]  /*bd20*/  FSEL R143, R196, -INF , !P2 ;  /* 0xff800000c48f7808 */ /* 0x000fe40005000000 */
[C---:B------:R-:W-:Y:S02]  /*bd30*/  ISETP.GE.AND P4, PT, R2.reuse, R185, PT ;  /* 0x000000b90200720c */ /* 0x040fe40003f86270 */
[----:B------:R-:W-:-:S02]  /*bd40*/  ISETP.LT.OR P0, PT, R2, R182, P0 ;  /* 0x000000b60200720c */ /* 0x000fc40000701670 */
[----:B------:R-:W-:Y:S02]  /*bd50*/  ISETP.GE.AND P2, PT, R3, R186, PT ;  /* 0x000000ba0300720c */ /* 0x000fe40003f46270 */
[----:B------:R-:W-:Y:S02]  /*bd60*/  FSEL R45, R45, -INF , !P1 ;  /* 0xff8000002d2d7808 */ /* 0x000fe40004800000 */
[----:B------:R-:W-:Y:S02]  /*bd70*/  ISETP.GE.AND P1, PT, R3, R185, PT ;  /* 0x000000b90300720c */ /* 0x000fe40003f26270 */
[----:B------:R-:W-:Y:S02]  /*bd80*/  FSEL R145, R201, -INF , !P6 ;  /* 0xff800000c9917808 */ /* 0x000fe40007000000 */
[----:B------:R-:W-:Y:S02]  /*bd90*/  ISETP.LT.OR P6, PT, R2, R181, P4 ;  /* 0x000000b50200720c */ /* 0x000fe400027c1670 */
[----:B------:R-:W-:-:S02]  /*bda0*/  FSEL R60, R47, -INF , !P0 ;  /* 0xff8000002f3c7808 */ /* 0x000fc40004000000 */
[C---:B------:R-:W-:Y:S02]  /*bdb0*/  ISETP.LT.OR P2, PT, R3.reuse, R182, P2 ;  /* 0x000000b60300720c */ /* 0x040fe40001741670 */
[----:B------:R-:W-:Y:S02]  /*bdc0*/  IADD3 R2, R0, 0x19, RZ ;  /* 0x0000001900027810 */ /* 0x000fe40007ffe0ff */
[C---:B------:R-:W-:Y:S02]  /*bdd0*/  ISETP.GE.AND P4, PT, R3.reuse, R187, PT ;  /* 0x000000bb0300720c */ /* 0x040fe40003f86270 */
[C---:B------:R-:W-:Y:S02]  /*bde0*/  ISETP.GE.AND P0, PT, R3.reuse, R184, PT ;  /* 0x000000b80300720c */ /* 0x040fe40003f06270 */
[----:B------:R-:W-:Y:S02]  /*bdf0*/  ISETP.LT.OR P1, PT, R3, R181, P1 ;  /* 0x000000b50300720c */ /* 0x000fe40000f21670 */
[----:B------:R-:W-:-:S02]  /*be00*/  FSEL R155, R198, -INF , !P3 ;  /* 0xff800000c69b7808 */ /* 0x000fc40005800000 */
[----:B------:R-:W-:Y:S02]  /*be10*/  FSEL R58, R58, -INF , !P2 ;  /* 0xff8000003a3a7808 */ /* 0x000fe40005000000 */
[C---:B------:R-:W-:Y:S02]  /*be20*/  ISETP.LT.OR P4, PT, R3.reuse, R183, P4 ;  /* 0x000000b70300720c */ /* 0x040fe40002781670 */
[----:B------:R-:W-:Y:S02]  /*be30*/  ISETP.LT.OR P3, PT, R3, R180, P0 ;  /* 0x000000b40300720c */ /* 0x000fe40000761670 */
[----:B------:R-:W-:Y:S02]  /*be40*/  ISETP.GE.AND P2, PT, R2, R184, PT ;  /* 0x000000b80200720c */ /* 0x000fe40003f46270 */
[----:B------:R-:W-:Y:S02]  /*be50*/  P2R R3, PR, RZ, 0x2 ;  /* 0x00000002ff037803 */ /* 0x000fe40000000000 */
[----:B------:R-:W-:-:S02]  /*be60*/  FSEL R154, R199, -INF , !P5 ;  /* 0xff800000c79a7808 */ /* 0x000fc40006800000 */
[C---:B------:R-:W-:Y:S02]  /*be70*/  ISETP.GE.AND P1, PT, R2.reuse, R187, PT ;  /* 0x000000bb0200720c */ /* 0x040fe40003f26270 */
[C---:B------:R-:W-:Y:S02]  /*be80*/  ISETP.LT.OR P5, PT, R2.reuse, R180, P2 ;  /* 0x000000b40200720c */ /* 0x040fe400017a1670 */
[----:B------:R-:W-:Y:S02]  /*be90*/  ISETP.NE.AND P2, PT, R3, RZ, PT ;  /* 0x000000ff0300720c */ /* 0x000fe40003f45270 */
[----:B------:R-:W-:Y:S02]  /*bea0*/  ISETP.GE.AND P0, PT, R2, R186, PT ;  /* 0x000000ba0200720c */ /* 0x000fe40003f06270 */
[----:B------:R-:W-:Y:S02]  /*beb0*/  IADD3 R3, R0, 0x20, RZ ;  /* 0x0000002000037810 */ /* 0x000fe40007ffe0ff */
[----:B------:R-:W-:-:S02]  /*bec0*/  ISETP.LT.OR P1, PT, R2, R183, P1 ;  /* 0x000000b70200720c */ /* 0x000fc40000f21670 */
[----:B------:R-:W-:Y:S02]  /*bed0*/  FSEL R44, R56, -INF , !P4 ;  /* 0xff800000382c7808 */ /* 0x000fe40006000000 */
[----:B------:R-:W-:Y:S02]  /*bee0*/  FSEL R75, R192, -INF , !P2 ;  /* 0xff800000c04b7808 */ /* 0x000fe40005000000 */
[C---:B------:R-:W-:Y:S02]  /*bef0*/  ISETP.GE.AND P4, PT, R2.reuse, R185, PT ;  /* 0x000000b90200720c */ /* 0x040fe40003f86270 */
[----:B------:R-:W-:Y:S02]  /*bf00*/  ISETP.LT.OR P0, PT, R2, R182, P0 ;  /* 0x000000b60200720c */ /* 0x000fe40000701670 */
[----:B------:R-:W-:Y:S02]  /*bf10*/  ISETP.GE.AND P2, PT, R3, R186, PT ;  /* 0x000000ba0300720c */ /* 0x000fe40003f46270 */
[----:B------:R-:W-:-:S02]  /*bf20*/  FSEL R28, R57, -INF , !P1 ;  /* 0xff800000391c7808 */ /* 0x000fc40004800000 */
[----:B------:R-:W-:Y:S02]  /*bf30*/  ISETP.GE.AND P1, PT, R3, R185, PT ;  /* 0x000000b90300720c */ /* 0x000fe40003f26270 */
[----:B------:R-:W-:Y:S02]  /*bf40*/  FSEL R142, R197, -INF , !P6 ;  /* 0xff800000c58e7808 */ /* 0x000fe40007000000 */
[----:B------:R-:W-:Y:S02]  /*bf50*/  ISETP.LT.OR P6, PT, R2, R181, P4 ;  /* 0x000000b50200720c */ /* 0x000fe400027c1670 */
[----:B------:R-:W-:Y:S02]  /*bf60*/  FSEL R51, R59, -INF , !P0 ;  /* 0xff8000003b337808 */ /* 0x000fe40004000000 */
[----:B------:R-:W-:Y:S02]  /*bf70*/  ISETP.LT.OR P2, PT, R3, R182, P2 ;  /* 0x000000b60300720c */ /* 0x000fe40001741670 */
[----:B------:R-:W-:-:S02]  /*bf80*/  IADD3 R2, R0, 0x21, RZ ;  /* 0x0000002100027810 */ /* 0x000fc40007ffe0ff */
[C---:B------:R-:W-:Y:S02]  /*bf90*/  ISETP.GE.AND P4, PT, R3.reuse, R187, PT ;  /* 0x000000bb0300720c */ /* 0x040fe40003f86270 */
[C---:B------:R-:W-:Y:S02]  /*bfa0*/  ISETP.GE.AND P0, PT, R3.reuse, R184, PT ;  /* 0x000000b80300720c */ /* 0x040fe40003f06270 */
[C---:B------:R-:W-:Y:S02]  /*bfb0*/  ISETP.LT.OR P1, PT, R3.reuse, R181, P1 ;  /* 0x000000b50300720c */ /* 0x040fe40000f21670 */
[----:B------:R-:W-:Y:S02]  /*bfc0*/  FSEL R153, R194, -INF , !P3 ;  /* 0xff800000c2997808 */ /* 0x000fe40005800000 */
        /* <DEDUP_REMOVED lines=34> */
[----:B------:R-:W-:Y:S02]  /*c1f0*/  ISETP.GE.AND P0, PT, R2, R186, PT ;  /* 0x000000ba0200720c */ /* 0x000fe40003f06270 */
[----:B------:R-:W-:Y:S02]  /*c200*/  FSEL R37, R52, -INF , !P4 ;  /* 0xff80000034257808 */ /* 0x000fe40006000000 */
[C---:B------:R-:W-:Y:S02]  /*c210*/  ISETP.LT.OR P5, PT, R2.reuse, R180, P2 ;  /* 0x000000b40200720c */ /* 0x040fe400017a1670 */
[----:B------:R-:W-:-:S02]  /*c220*/  ISETP.GE.AND P4, PT, R2, R185, PT ;  /* 0x000000b90200720c */ /* 0x000fc40003f86270 */
[----:B------:R-:W-:Y:S02]  /*c230*/  ISETP.NE.AND P2, PT, R3, RZ, PT ;  /* 0x000000ff0300720c */ /* 0x000fe40003f45270 */
[----:B------:R-:W-:Y:S02]  /*c240*/  ISETP.GE.AND P1, PT, R2, R187, PT ;  /* 0x000000bb0200720c */ /* 0x000fe40003f26270 */
[----:B------:R-:W-:Y:S02]  /*c250*/  IADD3 R3, R0, 0x30, RZ ;  /* 0x0000003000037810 */ /* 0x000fe40007ffe0ff */
[C---:B------:R-:W-:Y:S02]  /*c260*/  ISETP.LT.OR P0, PT, R2.reuse, R182, P0 ;  /* 0x000000b60200720c */ /* 0x040fe40000701670 */
[----:B------:R-:W-:Y:S02]  /*c270*/  FSEL R72, R209, -INF , !P6 ;  /* 0xff800000d1487808 */ /* 0x000fe40007000000 */
[----:B------:R-:W-:-:S02]  /*c280*/  ISETP.LT.OR P6, PT, R2, R181, P4 ;  /* 0x000000b50200720c */ /* 0x000fc400027c1670 */
[----:B------:R-:W-:Y:S02]  /*c290*/  ISETP.LT.OR P1, PT, R2, R183, P1 ;  /* 0x000000b70200720c */ /* 0x000fe40000f21670 */
[----:B------:R-:W-:Y:S02]  /*c2a0*/  ISETP.GE.AND P4, PT, R3, R187, PT ;  /* 0x000000bb0300720c */ /* 0x000fe40003f86270 */
[----:B------:R-:W-:Y:S02]  /*c2b0*/  FSEL R42, R55, -INF , !P0 ;  /* 0xff800000372a7808 */ /* 0x000fe40004000000 */
[----:B------:R-:W-:Y:S02]  /*c2c0*/  ISETP.GE.AND P0, PT, R3, R184, PT ;  /* 0x000000b80300720c */ /* 0x000fe40003f06270 */
[----:B------:R-:W-:Y:S02]  /*c2d0*/  FSEL R35, R53, -INF , !P1 ;  /* 0xff80000035237808 */ /* 0x000fe40004800000 */
[----:B------:R-:W-:-:S02]  /*c2e0*/  FSEL R59, R212, -INF , !P2 ;  /* 0xff800000d43b7808 */ /* 0x000fc40005000000 */
[C---:B------:R-:W-:Y:S02]  /*c2f0*/  ISETP.LT.OR P4, PT, R3.reuse, R183, P4 ;  /* 0x000000b70300720c */ /* 0x040fe40002781670 */
[----:B------:R-:W-:Y:S02]  /*c300*/  IADD3 R2, R0, 0x31, RZ ;  /* 0x0000003100027810 */ /* 0x000fe40007ffe0ff */
[C---:B------:R-:W-:Y:S02]  /*c310*/  ISETP.GE.AND P2, PT, R3.reuse, R186, PT ;  /* 0x000000ba0300720c */ /* 0x040fe40003f46270 */
[C---:B------:R-:W-:Y:S02]  /*c320*/  ISETP.GE.AND P1, PT, R3.reuse, R185, PT ;  /* 0x000000b90300720c */ /* 0x040fe40003f26270 */
[----:B------:R-:W-:Y:S02]  /*c330*/  ISETP.LT.OR P0, PT, R3, R180, P0 ;  /* 0x000000b40300720c */ /* 0x000fe40000701670 */
[----:B------:R-:W-:-:S02]  /*c340*/  FSEL R33, R24, -INF , !P4 ;  /* 0xff80000018217808 */ /* 0x000fc40006000000 */
[C---:B------:R-:W-:Y:S02]  /*c350*/  ISETP.LT.OR P2, PT, R3.reuse, R182, P2 ;  /* 0x000000b60300720c */ /* 0x040fe40001741670 */
[----:B------:R-:W-:Y:S02]  /*c360*/  ISETP.LT.OR P1, PT, R3, R181, P1 ;  /* 0x000000b50300720c */ /* 0x000fe40000f21670 */
[----:B------:R-:W-:Y:S02]  /*c370*/  ISETP.GE.AND P4, PT, R2, R185, PT ;  /* 0x000000b90200720c */ /* 0x000fe40003f86270 */
[----:B------:R-:W-:Y:S02]  /*c380*/  P2R R3, PR, RZ, 0x1 ;  /* 0x00000001ff037803 */ /* 0x000fe40000000000 */
[----:B------:R-:W-:Y:S02]  /*c390*/  FSEL R148, R214, -INF , !P3 ;  /* 0xff800000d6947808 */ /* 0x000fe40005800000 */
[----:B------:R-:W-:-:S02]  /*c3a0*/  ISETP.LT.OR P3, PT, R2, R181, P4 ;  /* 0x000000b50200720c */ /* 0x000fc40002761670 */
[----:B------:R-:W-:Y:S02]  /*c3b0*/  ISETP.NE.AND P4, PT, R3, RZ, PT ;  /* 0x000000ff0300720c */ /* 0x000fe40003f85270 */
[----:B------:R-:W-:-:S04]  /*c3c0*/  FMNMX.FTZ R3, R68, R16, !PT ;  /* 0x0000001044037209 */ /* 0x000fc80007810000 */
[----:B------:R-:W-:-:S04]  /*c3d0*/  FMNMX.FTZ R3, R17, R3, !PT ;  /* 0x0000000311037209 */ /* 0x000fc80007810000 */
[----:B------:R-:W-:Y:S02]  /*c3e0*/  FMNMX.FTZ R4, R48, R3, !PT ;  /* 0x0000000330047209 */ /* 0x000fe40007810000 */
[----:B------:R-:W-:Y:S02]  /*c3f0*/  FMNMX.FTZ R3, R69, R19, !PT ;  /* 0x0000001345037209 */ /* 0x000fe40007810000 */
[----:B------:R-:W-:Y:S02]  /*c400*/  FMNMX.FTZ R4, R50, R4, !PT ;  /* 0x0000000432047209 */ /* 0x000fe40007810000 */
[----:B------:R-:W-:Y:S02]  /*c410*/  FMNMX.FTZ R3, R22, R3, !PT ;  /* 0x0000000316037209 */ /* 0x000fe40007810000 */
[----:B------:R-:W-:Y:S02]  /*c420*/  FMNMX.FTZ R4, R49, R4, !PT ;  /* 0x0000000431047209 */ /* 0x000fe40007810000 */
[----:B------:R-:W-:-:S02]  /*c430*/  P2R R5, PR, RZ, 0x2 ;  /* 0x00000002ff057803 */ /* 0x000fc40000000000 */
[----:B------:R-:W-:Y:S02]  /*c440*/  FSEL R41, R26, -INF , !P2 ;  /* 0xff8000001a297808 */ /* 0x000fe40005000000 */
[C---:B------:R-:W-:Y:S02]  /*c450*/  ISETP.GE.AND P1, PT, R2.reuse, R187, PT ;  /* 0x000000bb0200720c */ /* 0x040fe40003f26270 */
[C---:B------:R-:W-:Y:S02]  /*c460*/  ISETP.GE.AND P0, PT, R2.reuse, R186, PT ;  /* 0x000000ba0200720c */ /* 0x040fe40003f06270 */
[----:B------:R-:W-:Y:S02]  /*c470*/  ISETP.GE.AND P2, PT, R2, R184, PT ;  /* 0x000000b80200720c */ /* 0x000fe40003f46270 */
[----:B------:R-:W-:Y:S02]  /*c480*/  FMNMX.FTZ R3, R62, R3, !PT ;  /* 0x000000033e037209 */ /* 0x000fe40007810000 */
[----:B------:R-:W-:-:S02]  /*c490*/  FMNMX.FTZ R4, R45, R4, !PT ;  /* 0x000000042d047209 */ /* 0x000fc40007810000 */
[----:B------:R-:W-:Y:S02]  /*c4a0*/  FSEL R57, R213, -INF , !P6 ;  /* 0xff800000d5397808 */ /* 0x000fe40007000000 */
[C---:B------:R-:W-:Y:S02]  /*c4b0*/  ISETP.LT.OR P1, PT, R2.reuse, R183, P1 ;  /* 0x000000b70200720c */ /* 0x040fe40000f21670 */
[C---:B------:R-:W-:Y:S02]  /*c4c0*/  ISETP.LT.OR P0, PT, R2.reuse, R182, P0 ;  /* 0x000000b60200720c */ /* 0x040fe40000701670 */
[----:B------:R-:W-:Y:S02]  /*c4d0*/  ISETP.LT.OR P6, PT, R2, R180, P2 ;  /* 0x000000b40200720c */ /* 0x000fe400017c1670 */
[----:B------:R-:W-:Y:S02]  /*c4e0*/  FMNMX.FTZ R3, R63, R3, !PT ;  /* 0x000000033f037209 */ /* 0x000fe40007810000 */
[----:B------:R-:W-:-:S02]  /*c4f0*/  IADD3 R2, R0, 0x38, RZ ;  /* 0x0000003800027810 */ /* 0x000fc40007ffe0ff */
[----:B------:R-:W-:Y:S02]  /*c500*/  FMNMX.FTZ R4, R44, R4, !PT ;  /* 0x000000042c047209 */ /* 0x000fe40007810000 */
[----:B------:R-:W-:Y:S02]  /*c510*/  FSEL R32, R25, -INF , !P1 ;  /* 0xff80000019207808 */ /* 0x000fe40004800000 */
[----:B------:R-:W-:Y:S02]  /*c520*/  FSEL R39, R27, -INF , !P0 ;  /* 0xff8000001b277808 */ /* 0x000fe40004000000 */
[----:B------:R-:W-:Y:S02]  /*c530*/  FMNMX.FTZ R3, R61, R3, !PT ;  /* 0x000000033d037209 */ /* 0x000fe40007810000 */
[C---:B------:R-:W-:Y:S02]  /*c540*/  ISETP.GE.AND P1, PT, R2.reuse, R187, PT ;  /* 0x000000bb0200720c */ /* 0x040fe40003f26270 */
[----:B------:R-:W-:-:S02]  /*c550*/  ISETP.GE.AND P0, PT, R2, R186, PT ;  /* 0x000000ba0200720c */ /* 0x000fc40003f06270 */
[----:B------:R-:W-:Y:S02]  /*c560*/  FMNMX.FTZ R4, R28, R4, !PT ;  /* 0x000000041c047209 */ /* 0x000fe40007810000 */
[----:B------:R-:W-:Y:S02]  /*c570*/  FMNMX.FTZ R3, R60, R3, !PT ;  /* 0x000000033c037209 */ /* 0x000fe40007810000 */
[C---:B------:R-:W-:Y:S02]  /*c580*/  ISETP.LT.OR P1, PT, R2.reuse, R183, P1 ;  /* 0x000000b70200720c */ /* 0x040fe40000f21670 */
[----:B------:R-:W-:Y:S02]  /*c590*/  ISETP.LT.OR P0, PT, R2, R182, P0 ;  /* 0x000000b60200720c */ /* 0x000fe40000701670 */
[----:B------:R-:W-:Y:S02]  /*c5a0*/  FMNMX.FTZ R4, R40, R4, !PT ;  /* 0x0000000428047209 */ /* 0x000fe40007810000 */
[----:B------:R-:W-:-:S02]  /*c5b0*/  IADD3 R0, R0, 0x39, RZ ;  /* 0x0000003900007810 */ /* 0x000fc40007ffe0ff */
[----:B------:R-:W-:Y:S02]  /*c5c0*/  FMNMX.FTZ R3, R58, R3, !PT ;  /* 0x000000033a037209 */ /* 0x000fe40007810000 */
[----:B------:R-:W-:Y:S02]  /*c5d0*/  FSEL R30, R64, -INF , !P1 ;  /* 0xff800000401e7808 */ /* 0x000fe40004800000 */
[----:B------:R-:W-:Y:S02]  /*c5e0*/  FSEL R36, R66, -INF , !P0 ;  /* 0xff80000042247808 */ /* 0x000fe40004000000 */
[----:B------:R-:W-:Y:S01]  /*c5f0*/  FMNMX.FTZ R4, R38, R4, !PT ;  /* 0x0000000426047209 */ /* 0x000fe20007810000 */
[----:B----4-:R-:W-:Y:S01]  /*c600*/  IMAD.WIDE.U32 R190, R9, -0x2daee0ad, RZ ;  /* 0xd2511f5309be7825 */ /* 0x010fe200078e00ff */
[C---:B------:R-:W-:Y:S02]  /*c610*/  ISETP.GE.AND P1, PT, R0.reuse, R187, PT ;  /* 0x000000bb0000720c */ /* 0x040fe40003f26270 */
[----:B------:R-:W-:Y:S01]  /*c620*/  ISETP.GE.AND P0, PT, R0, R186, PT ;  /* 0x000000ba0000720c */ /* 0x000fe20003f06270 */
[----:B------:R-:W-:Y:S01]  /*c630*/  IMAD.SHL.U32 R237, R216, 0x2, RZ ;  /* 0x00000002d8ed7824 */ /* 0x000fe200078e00ff */
[----:B------:R-:W-:-:S02]  /*c640*/  FMNMX.FTZ R3, R51, R3, !PT ;  /* 0x0000000333037209 */ /* 0x000fc40007810000 */
[----:B------:R-:W-:Y:S01]  /*c650*/  FMNMX.FTZ R4, R37, R4, !PT ;  /* 0x0000000425047209 */ /* 0x000fe20007810000 */
[----:B------:R-:W-:Y:S01]  /*c660*/  IMAD.MOV.U32 R238, RZ, RZ, R6 ;  /* 0x000000ffffee7224 */ /* 0x000fe200078e0006 */
[C---:B------:R-:W-:Y:S02]  /*c670*/  ISETP.LT.OR P1, PT, R0.reuse, R183, P1 ;  /* 0x000000b70000720c */ /* 0x040fe40000f21670 */
[----:B------:R-:W-:Y:S02]  /*c680*/  ISETP.LT.OR P0, PT, R0, R182, P0 ;  /* 0x000000b60000720c */ /* 0x000fe40000701670 */
[----:B------:R-:W-:Y:S02]  /*c690*/  LOP3.LUT R6, R245, UR16, R190, 0x96, !PT ;  /* 0x00000010f5067c12 */ /* 0x000fe4000f8e96be */
[----:B------:R-:W-:Y:S02]  /*c6a0*/  LOP3.LUT R236, R191, UR35, R237, 0x96, !PT ;  /* 0x00000023bfec7c12 */ /* 0x000fe4000f8e96ed */
[----:B------:R-:W-:-:S02]  /*c6b0*/  FMNMX.FTZ R3, R47, R3, !PT ;  /* 0x000000032f037209 */ /* 0x000fc40007810000 */
[----:B------:R-:W-:Y:S02]  /*c6c0*/  FMNMX.FTZ R4, R35, R4, !PT ;  /* 0x0000000423047209 */ /* 0x000fe40007810000 */
[----:B------:R-:W-:Y:S02]  /*c6d0*/  FSEL R29, R65, -INF , !P1 ;  /* 0xff800000411d7808 */ /* 0x000fe40004800000 */
[----:B------:R-:W-:Y:S01]  /*c6e0*/  FSEL R34, R67, -INF , !P0 ;  /* 0xff80000043227808 */ /* 0x000fe20004000000 */
[----:B------:R-:W-:Y:S01]  /*c6f0*/  IMAD.MOV.U32 R239, RZ, RZ, R7 ;  /* 0x000000ffffef7224 */ /* 0x000fe200078e0007 */
[C---:B------:R-:W-:Y:S02]  /*c700*/  ISETP.GE.AND P1, PT, R2.reuse, R185, PT ;  /* 0x000000b90200720c */ /* 0x040fe40003f26270 */
[----:B------:R-:W-:Y:S01]  /*c710*/  ISETP.GE.AND P0, PT, R2, R184, PT ;  /* 0x000000b80200720c */ /* 0x000fe20003f06270 */
[----:B------:R-:W-:Y:S01]  /*c720*/  IMAD R164, R8, -0x326172a9, RZ ;  /* 0xcd9e8d5708a47824 */ /* 0x000fe200078e02ff */
[----:B------:R-:W-:Y:S01]  /*c730*/  FMNMX.FTZ R3, R46, R3, !PT ;  /* 0x000000032e037209 */ /* 0x000fe20007810000 */
[----:B------:R-:W-:Y:S01]  /*c740*/  IMAD.WIDE.U32 R6, R6, -0x326172a9, RZ ;  /* 0xcd9e8d5706067825 */ /* 0x000fe200078e00ff */
[----:B------:R-:W-:-:S02]  /*c750*/  FMNMX.FTZ R4, R33, R4, !PT ;  /* 0x0000000421047209 */ /* 0x000fc40007810000 */
[----:B------:R-:W-:Y:S01]  /*c760*/  FSEL R147, R215, -INF , !P5 ;  /* 0xff800000d7937808 */ /* 0x000fe20006800000 */
[----:B------:R-:W-:Y:S01]  /*c770*/  IMAD.WIDE.U32 R24, R236, -0x326172a9, RZ ;  /* 0xcd9e8d57ec187825 */ /* 0x000fe200078e00ff */
[C---:B------:R-:W-:Y:S02]  /*c780*/  ISETP.LT.OR P5, PT, R2.reuse, R181, P1 ;  /* 0x000000b50200720c */ /* 0x040fe40000fa1670 */
[----:B------:R-:W-:Y:S02]  /*c790*/  ISETP.LT.OR P2, PT, R2, R180, P0 ;  /* 0x000000b40200720c */ /* 0x000fe40000741670 */
[----:B------:R-:W-:Y:S02]  /*c7a0*/  FMNMX.FTZ R2, R43, R3, !PT ;  /* 0x000000032b027209 */ /* 0x000fe40007810000 */
[----:B------:R-:W-:Y:S02]  /*c7b0*/  ISETP.NE.AND P1, PT, R5, RZ, PT ;  /* 0x000000ff0500720c */ /* 0x000fe40003f25270 */
[----:B------:R-:W-:-:S02]  /*c7c0*/  FMNMX.FTZ R3, R32, R4, !PT ;  /* 0x0000000420037209 */ /* 0x000fc40007810000 */
[----:B------:R-:W-:Y:S02]  /*c7d0*/  LOP3.LUT R5, R25, UR17, R164, 0x96, !PT ;  /* 0x0000001119057c12 */ /* 0x000fe4000f8e96a4 */
[----:B------:R-:W-:Y:S02]  /*c7e0*/  LOP3.LUT R4, R7, UR12, R24, 0x96, !PT ;  /* 0x0000000c07047c12 */ /* 0x000fe4000f8e9618 */
[----:B------:R-:W-:Y:S02]  /*c7f0*/  FMNMX.FTZ R11, R42, R2, !PT ;  /* 0x000000022a0b7209 */ /* 0x000fe40007810000 */
[----:B------:R-:W-:Y:S01]  /*c800*/  FMNMX.FTZ R10, R30, R3, !PT ;  /* 0x000000031e0a7209 */ /* 0x000fe20007810000 */
[----:B------:R-:W-:-:S04]  /*c810*/  IMAD.WIDE.U32 R2, R5, -0x2daee0ad, RZ ;  /* 0xd2511f5305027825 */ /* 0x000fc800078e00ff */
[----:B------:R-:W-:Y:S01]  /*c820*/  IMAD.WIDE.U32 R8, R4, -0x2daee0ad, RZ ;  /* 0xd2511f5304087825 */ /* 0x000fe200078e00ff */
[----:B------:R-:W-:-:S04]  /*c830*/  FMNMX.FTZ R10, R29, R10, !PT ;  /* 0x0000000a1d0a7209 */ /* 0x000fc80007810000 */
[----:B------:R-:W-:Y:S02]  /*c840*/  LOP3.LUT R9, R9, UR9, R2, 0x96, !PT ;  /* 0x0000000909097c12 */ /* 0x000fe4000f8e9602 */
[----:B------:R-:W-:Y:S02]  /*c850*/  FMNMX.FTZ R2, R41, R11, !PT ;  /* 0x0000000b29027209 */ /* 0x000fe40007810000 */
[----:B------:R-:W1:Y:S02]  /*c860*/  SHFL.BFLY PT, R11, R10, 0x2, 0x1f ;  /* 0x0c401f000a0b7f89 */ /* 0x000e6400000e0000 */
[----:B------:R-:W-:-:S04]  /*c870*/  FMNMX.FTZ R2, R39, R2, !PT ;  /* 0x0000000227027209 */ /* 0x000fc80007810000 */
[----:B------:R-:W-:-:S04]  /*c880*/  FMNMX.FTZ R2, R36, R2, !PT ;  /* 0x0000000224027209 */ /* 0x000fc80007810000 */
[----:B------:R-:W-:-:S05]  /*c890*/  FMNMX.FTZ R14, R34, R2, !PT ;  /* 0x00000002220e7209 */ /* 0x000fca0007810000 */
[----:B------:R-:W2:Y:S01]  /*c8a0*/  SHFL.BFLY PT, R15, R14, 0x2, 0x1f ;  /* 0x0c401f000e0f7f89 */ /* 0x000ea200000e0000 */
[----:B------:R-:W-:Y:S01]  /*c8b0*/  LOP3.LUT R3, R3, UR11, R244, 0x96, !PT ;  /* 0x0000000b03037c12 */ /* 0x000fe2000f8e96f4 */
[----:B------:R-:W-:-:S04]  /*c8c0*/  IMAD.WIDE.U32 R12, R9, -0x326172a9, RZ ;  /* 0xcd9e8d57090c7825 */ /* 0x000fc800078e00ff */
[----:B------:R-:W-:Y:S01]  /*c8d0*/  IMAD.WIDE.U32 R4, R3, -0x326172a9, RZ ;  /* 0xcd9e8d5703047825 */ /* 0x000fe200078e00ff */
[----:B-1----:R-:W-:-:S04]  /*c8e0*/  FMNMX.FTZ R9, R10, R11, !PT ;  /* 0x0000000b0a097209 */ /* 0x002fc80007810000 */
[----:B------:R-:W-:Y:S02]  /*c8f0*/  LOP3.LUT R4, R13, UR8, R4, 0x96, !PT ;  /* 0x000000080d047c12 */ /* 0x000fe4000f8e9604 */
[----:B------:R-:W1:Y:S01]  /*c900*/  SHFL.BFLY PT, R13, R9, 0x1, 0x1f ;  /* 0x0c201f00090d7f89 */ /* 0x000e6200000e0000 */
[----:B------:R-:W-:Y:S02]  /*c910*/  LOP3.LUT R3, R5, UR10, R6, 0x96, !PT ;  /* 0x0000000a05037c12 */ /* 0x000fe4000f8e9606 */
[----:B------:R-:W-:Y:S02]  /*c920*/  FSEL R26, R220, -INF , !P1 ;  /* 0xff800000dc1a7808 */ /* 0x000fe40004800000 */
[C---:B------:R-:W-:Y:S02]  /*c930*/  ISETP.GE.AND P1, PT, R0.reuse, R185, PT ;  /* 0x000000b90000720c */ /* 0x040fe40003f26270 */
[----:B------:R-:W-:Y:S01]  /*c940*/  ISETP.GE.AND P0, PT, R0, R184, PT ;  /* 0x000000b80000720c */ /* 0x000fe20003f06270 */
[----:B------:R-:W-:Y:S01]  /*c950*/  IMAD.WIDE.U32 R2, R3, -0x2daee0ad, RZ ;  /* 0xd2511f5303027825 */ /* 0x000fe200078e00ff */
[----:B------:R-:W-:-:S02]  /*c960*/  FSEL R31, R222, -INF , !P4 ;  /* 0xff800000de1f7808 */ /* 0x000fc40006000000 */
[----:B------:R-:W-:Y:S01]  /*c970*/  ISETP.LT.OR P4, PT, R0, R181, P1 ;  /* 0x000000b50000720c */ /* 0x000fe20000f81670 */
[----:B------:R-:W-:Y:S01]  /*c980*/  IMAD.WIDE.U32 R10, R4, -0x2daee0ad, RZ ;  /* 0xd2511f53040a7825 */ /* 0x000fe200078e00ff */
[----:B------:R-:W-:Y:S02]  /*c990*/  ISETP.LT.OR P0, PT, R0, R180, P0 ;  /* 0x000000b40000720c */ /* 0x000fe40000701670 */
[----:B--2---:R-:W-:Y:S02]  /*c9a0*/  FMNMX.FTZ R0, R14, R15, !PT ;  /* 0x0000000f0e007209 */ /* 0x004fe40007810000 */
[----:B------:R-:W-:-:S03]  /*c9b0*/  LOP3.LUT R2, R11, UR5, R2, 0x96, !PT ;  /* 0x000000050b027c12 */ /* 0x000fc6000f8e9602 */
[----:B------:R-:W2:Y:S01]  /*c9c0*/  SHFL.BFLY PT, R11, R0, 0x1, 0x1f ;  /* 0x0c201f00000b7f89 */ /* 0x000ea200000e0000 */
[----:B------:R-:W-:-:S05]  /*c9d0*/  LOP3.LUT R3, R3, UR7, R8, 0x96, !PT ;  /* 0x0000000703037c12 */ /* 0x000fca000f8e9608 */
[----:B------:R-:W-:Y:S01]  /*c9e0*/  IMAD.WIDE.U32 R4, R3, -0x326172a9, RZ ;  /* 0xcd9e8d5703047825 */ /* 0x000fe200078e00ff */
[----:B-1----:R-:W-:-:S03]  /*c9f0*/  FMNMX.FTZ R247, R9, R13, !PT ;  /* 0x0000000d09f77209 */ /* 0x002fc60007810000 */
[----:B------:R-:W-:Y:S01]  /*ca00*/  IMAD.WIDE.U32 R2, R2, -0x326172a9, RZ ;  /* 0xcd9e8d5702027825 */ /* 0x000fe200078e00ff */
[----:B------:R-:W-:-:S04]  /*ca10*/  FSETP.NEU.FTZ.AND P1, PT, R247, -INF , PT ;  /* 0xff800000f700780b */ /* 0x000fc80003f3d000 */
[----:B------:R-:W-:Y:S02]  /*ca20*/  LOP3.LUT R8, R3, UR14, R4, 0x96, !PT ;  /* 0x0000000e03087c12 */ /* 0x000fe4000f8e9604 */
[C---:B------:R-:W-:Y:S02]  /*ca30*/  LOP3.LUT R14, R2.reuse, 0xffff, RZ, 0xc0, !PT ;  /* 0x0000ffff020e7812 */ /* 0x040fe400078ec0ff */
[----:B------:R-:W-:Y:S02]  /*ca40*/  LOP3.LUT R65, R2, 0xff, RZ, 0xc0, !PT ;  /* 0x000000ff02417812 */ /* 0x000fe400078ec0ff */
[--C-:B------:R-:W-:Y:S02]  /*ca50*/  SHF.R.U32.HI R3, RZ, 0x10, R2.reuse ;  /* 0x00000010ff037819 */ /* 0x100fe40000011602 */
[----:B------:R-:W-:Y:S01]  /*ca60*/  SHF.R.U32.HI R67, RZ, 0x18, R2 ;  /* 0x00000018ff437819 */ /* 0x000fe20000011602 */
[----:B------:R-:W-:Y:S01]  /*ca70*/  FMUL.FTZ R2, R247, c[0x0][0x23c] ;  /* 0x00008f00f7027a20 */ /* 0x000fe20000410000 */
[----:B------:R-:W-:-:S04]  /*ca80*/  LOP3.LUT R5, R5, UR6, R12, 0x96, !PT ;  /* 0x0000000605057c12 */ /* 0x000fc8000f8e960c */
[----:B------:R-:W-:Y:S01]  /*ca90*/  FSEL R2, R2, RZ, P1 ;  /* 0x000000ff02027208 */ /* 0x000fe20000800000 */
[----:B------:R-:W-:Y:S01]  /*caa0*/  IMAD.WIDE.U32 R4, R5, -0x2daee0ad, RZ ;  /* 0xd2511f5305047825 */ /* 0x000fe200078e00ff */
[----:B--2---:R-:W-:-:S03]  /*cab0*/  FMNMX.FTZ R246, R0, R11, !PT ;  /* 0x0000000b00f67209 */ /* 0x004fc60007810000 */
[----:B------:R-:W-:Y:S01]  /*cac0*/  FFMA.FTZ R0, R16, c[0x0][0x23c], -R2 ;  /* 0x00008f0010007a23 */ /* 0x000fe20000010802 */
[C---:B------:R-:W-:Y:S02]  /*cad0*/  LOP3.LUT R192, R4.reuse, 0xff, RZ, 0xc0, !PT ;  /* 0x000000ff04c07812 */ /* 0x040fe400078ec0ff */
[----:B------:R-:W-:Y:S01]  /*cae0*/  LOP3.LUT R163, R4, 0xffff, RZ, 0xc0, !PT ;  /* 0x0000ffff04a37812 */ /* 0x000fe200078ec0ff */
[----:B------:R1:W-:Y:S01]  /*caf0*/  MUFU.EX2 R212, R0 ;  /* 0x0000000000d47308 */ /* 0x0003e20000000800 */
[--C-:B------:R-:W-:Y:S02]  /*cb00*/  SHF.R.U32.HI R189, RZ, 0x10, R4.reuse ;  /* 0x00000010ffbd7819 */ /* 0x100fe40000011604 */
[----:B------:R-:W-:Y:S01]  /*cb10*/  SHF.R.U32.HI R66, RZ, 0x18, R4 ;  /* 0x00000018ff427819 */ /* 0x000fe20000011604 */
[C---:B------:R-:W-:Y:S01]  /*cb20*/  FMUL.FTZ R4, R246.reuse, c[0x0][0x23c] ;  /* 0x00008f00f6047a20 */ /* 0x040fe20000410000 */
[----:B------:R-:W-:Y:S02]  /*cb30*/  FSEL R13, R233, -INF , !P4 ;  /* 0xff800000e90d7808 */ /* 0x000fe40006000000 */
[----:B------:R-:W-:-:S02]  /*cb40*/  FSETP.NEU.FTZ.AND P4, PT, R246, -INF , PT ;  /* 0xff800000f600780b */ /* 0x000fc40003f9d000 */
[----:B------:R-:W-:Y:S02]  /*cb50*/  FSEL R20, R235, -INF , !P0 ;  /* 0xff800000eb147808 */ /* 0x000fe40004000000 */
[----:B-1----:R-:W-:-:S04]  /*cb60*/  LOP3.LUT R0, R8, 0xff, RZ, 0xc0, !PT ;  /* 0x000000ff08007812 */ /* 0x002fc800078ec0ff */
[----:B------:R-:W-:Y:S02]  /*cb70*/  ISETP.GE.U32.AND P0, PT, R225, R0, PT ;  /* 0x00000000e100720c */ /* 0x000fe40003f06070 */
[----:B------:R-:W-:Y:S02]  /*cb80*/  FSEL R0, R4, RZ, P4 ;  /* 0x000000ff04007208 */ /* 0x000fe40002000000 */
[----:B------:R-:W-:Y:S02]  /*cb90*/  LOP3.LUT R4, R8, 0xffff, RZ, 0xc0, !PT ;  /* 0x0000ffff08047812 */ /* 0x000fe400078ec0ff */
[----:B------:R-:W-:Y:S02]  /*cba0*/  LOP3.LUT R156, R3, 0xff, RZ, 0xc0, !PT ;  /* 0x000000ff039c7812 */ /* 0x000fe400078ec0ff */
[----:B------:R-:W-:Y:S01]  /*cbb0*/  LOP3.LUT R3, R5, UR13, R10, 0x96, !PT ;  /* 0x0000000d05037c12 */ /* 0x000fe2000f8e960a */
[----:B------:R-:W-:Y:S01]  /*cbc0*/  FFMA.FTZ R5, R17, c[0x0][0x23c], -R2 ;  /* 0x00008f0011057a23 */ /* 0x000fe20000010802 */
[----:B------:R-:W-:-:S03]  /*cbd0*/  SHF.R.U32.HI R4, RZ, 0x8, R4 ;  /* 0x00000008ff047819 */ /* 0x000fc60000011604 */
[----:B------:R-:W1:Y:S01]  /*cbe0*/  MUFU.EX2 R160, R5 ;  /* 0x0000000500a07308 */ /* 0x000e620000000800 */
[----:B------:R-:W-:Y:S02]  /*cbf0*/  LOP3.LUT R4, R4, 0xffff, RZ, 0xc0, !PT ;  /* 0x0000ffff04047812 */ /* 0x000fe400078ec0ff */
[----:B------:R-:W-:Y:S02]  /*cc00*/  FSEL R23, R234, -INF , !P2 ;  /* 0xff800000ea177808 */ /* 0x000fe40005000000 */
[----:B------:R-:W-:Y:S01]  /*cc10*/  ISETP.GE.U32.AND P2, PT, R225, R4, PT ;  /* 0x00000004e100720c */ /* 0x000fe20003f46070 */
[----:B------:R-:W-:-:S04]  /*cc20*/  FFMA.FTZ R4, R22, c[0x0][0x23c], -R0 ;  /* 0x00008f0016047a23 */ /* 0x000fc80000010800 */
[----:B------:R2:W-:Y:S01]  /*cc30*/  MUFU.EX2 R12, R4 ;  /* 0x00000004000c7308 */ /* 0x0005e20000000800 */
[----:B------:R-:W-:Y:S01]  /*cc40*/  FSEL R64, R246, RZ, P4 ;  /* 0x000000fff6407208 */ /* 0x000fe20002000000 */
[----:B------:R-:W-:Y:S01]  /*cc50*/  FFMA.FTZ R11, R19, c[0x0][0x23c], -R0 ;  /* 0x00008f00130b7a23 */ /* 0x000fe20000010800 */
[----:B-1----:R-:W-:Y:S02]  /*cc60*/  F2FP.PACK_AB R5, R160, R212 ;  /* 0x000000d4a005723e */ /* 0x002fe400000000ff */
[----:B--2---:R-:W-:-:S04]  /*cc70*/  SHF.R.U32.HI R4, RZ, 0x18, R8 ;  /* 0x00000018ff047819 */ /* 0x004fc80000011608 */
[----:B------:R-:W-:Y:S02]  /*cc80*/  ISETP.GE.U32.AND P4, PT, R225, R4, PT ;  /* 0x00000004e100720c */ /* 0x000fe40003f86070 */
[----:B------:R-:W-:Y:S01]  /*cc90*/  SHF.R.U32.HI R4, RZ, 0x10, R8 ;  /* 0x00000010ff047819 */ /* 0x000fe20000011608 */
[----:B------:R-:W1:Y:S01]  /*cca0*/  MUFU.EX2 R11, R11 ;  /* 0x0000000b000b7308 */ /* 0x000e620000000800 */
[----:B------:R-:W-:Y:S02]  /*ccb0*/  PRMT R55, R5, 0x7610, R55 ;  /* 0x0000761005377816 */ /* 0x000fe40000000037 */
[----:B------:R-:W-:Y:S02]  /*ccc0*/  LOP3.LUT R4, R4, 0xff, RZ, 0xc0, !PT ;  /* 0x000000ff04047812 */ /* 0x000fe400078ec0ff */
[----:B------:R-:W-:Y:S02]  /*ccd0*/  FSEL R161, R247, RZ, P1 ;  /* 0x000000fff7a17208 */ /* 0x000fe40000800000 */
[----:B------:R-:W-:-:S02]  /*cce0*/  ISETP.GE.U32.AND P1, PT, R225, R4, PT ;  /* 0x00000004e100720c */ /* 0x000fc40003f26070 */
[----:B------:R-:W-:Y:S01]  /*ccf0*/  SHF.R.U32.HI R4, RZ, 0x8, R14 ;  /* 0x00000008ff047819 */ /* 0x000fe2000001160e */
[----:B------:R-:W-:Y:S01]  /*cd00*/  @!P0 HADD2 R52, -R55.H0_H0, -RZ.H0_H0 ;  /* 0xa00000ff37348230 */ /* 0x000fe20000000900 */
[----:B------:R-:W-:Y:S02]  /*cd10*/  PRMT R54, R5, 0x7632, R54 ;  /* 0x0000763205367816 */ /* 0x000fe40000000036 */
[----:B------:R-:W-:Y:S02]  /*cd20*/  LOP3.LUT R4, R4, 0xffff, RZ, 0xc0, !PT ;  /* 0x0000ffff04047812 */ /* 0x000fe400078ec0ff */
[----:B------:R-:W-:Y:S02]  /*cd30*/  PRMT R165, R55, 0x5410, R54 ;  /* 0x0000541037a57816 */ /* 0x000fe40000000036 */
[----:B------:R-:W-:Y:S02]  /*cd40*/  @!P0 PRMT R55, R52, 0x5410, RZ ;  /* 0x0000541034378816 */ /* 0x000fe400000000ff */
[----:B------:R-:W-:-:S02]  /*cd50*/  ISETP.GE.U32.AND P0, PT, R225, R4, PT ;  /* 0x00000004e100720c */ /* 0x000fc40003f06070 */
[----:B------:R-:W-:Y:S02]  /*cd60*/  FMNMX.FTZ R4, R71, R144, !PT ;  /* 0x0000009047047209 */ /* 0x000fe40007810000 */
[----:B-1----:R-:W-:Y:S02]  /*cd70*/  F2FP.PACK_AB R5, R12, R11 ;  /* 0x0000000b0c05723e */ /* 0x002fe400000000ff */
[----:B------:R-:W-:Y:S02]  /*cd80*/  FMNMX.FTZ R4, R149, R4, !PT ;  /* 0x0000000495047209 */ /* 0x000fe40007810000 */
[C---:B------:R-:W-:Y:S02]  /*cd90*/  PRMT R53, R5.reuse, 0x7632, R53 ;  /* 0x0000763205357816 */ /* 0x040fe40000000035 */
[----:B------:R-:W-:Y:S02]  /*cda0*/  PRMT R52, R5, 0x7610, R52 ;  /* 0x0000761005347816 */ /* 0x000fe40000000034 */
[----:B------:R-:W-:-:S02]  /*cdb0*/  FMNMX.FTZ R5, R146, R4, !PT ;  /* 0x0000000492057209 */ /* 0x000fc40007810000 */
[----:B------:R-:W-:Y:S02]  /*cdc0*/  SHF.R.U32.HI R4, RZ, 0x10, R3 ;  /* 0x00000010ff047819 */ /* 0x000fe40000011603 */
[----:B------:R-:W-:Y:S02]  /*cdd0*/  FMNMX.FTZ R5, R145, R5, !PT ;  /* 0x0000000591057209 */ /* 0x000fe40007810000 */
[----:B------:R-:W-:Y:S02]  /*cde0*/  LOP3.LUT R4, R4, 0xff, RZ, 0xc0, !PT ;  /* 0x000000ff04047812 */ /* 0x000fe400078ec0ff */
[----:B------:R-:W-:Y:S02]  /*cdf0*/  FSEL R27, R223, -INF , !P6 ;  /* 0xff800000df1b7808 */ /* 0x000fe40007000000 */
[----:B------:R-:W-:Y:S02]  /*ce00*/  ISETP.GE.U32.AND P6, PT, R225, R4, PT ;  /* 0x00000004e100720c */ /* 0x000fe40003fc6070 */
        /* <DEDUP_REMOVED lines=17> */
[----:B------:R-:W-:Y:S02]  /*cf20*/  FSEL R21, R221, -INF , !P3 ;  /* 0xff800000dd157808 */ /* 0x000fe40005800000 */
[----:B------:R-:W-:-:S02]  /*cf30*/  FMNMX.FTZ R4, R26, R4, !PT ;  /* 0x000000041a047209 */ /* 0x000fc40007810000 */
[----:B------:R-:W-:Y:S02]  /*cf40*/  ISETP.NE.AND P3, PT, R18, RZ, PT ;  /* 0x000000ff1200720c */ /* 0x000fe40003f65270 */
[----:B------:R-:W-:Y:S02]  /*cf50*/  FMNMX.FTZ R8, R150, R5, !PT ;  /* 0x0000000596087209 */ /* 0x000fe40007810000 */
[----:B------:R-:W-:Y:S02]  /*cf60*/  FSEL R18, R232, -INF , !P5 ;  /* 0xff800000e8127808 */ /* 0x000fe40006800000 */
[----:B------:R-:W-:-:S04]  /*cf70*/  FMNMX.FTZ R5, R21, R4, !PT ;  /* 0x0000000415057209 */ /* 0x000fc80007810000 */
[----:B------:R-:W-:Y:S02]  /*cf80*/  FMNMX.FTZ R5, R18, R5, !PT ;  /* 0x0000000512057209 */ /* 0x000fe40007810000 */
[----:B------:R-:W-:Y:S02]  /*cf90*/  FMNMX.FTZ R4, R148, R8, !PT ;  /* 0x0000000894047209 */ /* 0x000fe40007810000 */
[----:B------:R-:W-:Y:S01]  /*cfa0*/  FMNMX.FTZ R5, R13, R5, !PT ;  /* 0x000000050d057209 */ /* 0x000fe20007810000 */
[----:B------:R-:W-:Y:S01]  /*cfb0*/  @!P4 HADD2 R56, -R53.H0_H0, -RZ.H0_H0 ;  /* 0xa00000ff3538c230 */ /* 0x000fe20000000900 */
[----:B------:R-:W-:Y:S01]  /*cfc0*/  FMNMX.FTZ R8, R147, R4, !PT ;  /* 0x0000000493087209 */ /* 0x000fe20007810000 */
[----:B------:R-:W-:Y:S02]  /*cfd0*/  FFMA.FTZ R4, R48, c[0x0][0x23c], -R2 ;  /* 0x00008f0030047a23 */ /* 0x000fe40000010802 */
[----:B------:R-:W1:Y:S01]  /*cfe0*/  SHFL.BFLY PT, R9, R5, 0x2, 0x1f ;  /* 0x0c401f0005097f89 */ /* 0x000e6200000e0000 */
[----:B------:R-:W-:-:S02]  /*cff0*/  PRMT R166, R52, 0x5410, R53 ;  /* 0x0000541034a67816 */ /* 0x000fc40000000035 */
[----:B------:R-:W-:Y:S02]  /*d000*/  @!P4 PRMT R53, R56, 0x5410, RZ ;  /* 0x000054103835c816 */ /* 0x000fe400000000ff */
[----:B------:R2:W-:Y:S01]  /*d010*/  MUFU.EX2 R56, R4 ;  /* 0x0000000400387308 */ /* 0x0005e20000000800 */
[----:B------:R-:W-:Y:S01]  /*d020*/  FMNMX.FTZ R8, R31, R8, !PT ;  /* 0x000000081f087209 */ /* 0x000fe20007810000 */
[----:B------:R-:W-:-:S03]  /*d030*/  @!P2 HADD2 R194, -R54.H0_H0, -RZ.H0_H0 ;  /* 0xa00000ff36c2a230 */ /* 0x000fc60000000900 */
[----:B------:R-:W-:Y:S01]  /*d040*/  FMNMX.FTZ R8, R27, R8, !PT ;  /* 0x000000081b087209 */ /* 0x000fe20007810000 */
[----:B--2---:R-:W-:-:S04]  /*d050*/  FFMA.FTZ R4, R50, c[0x0][0x23c], -R2 ;  /* 0x00008f0032047a23 */ /* 0x004fc80000010802 */
[----:B------:R2:W3:Y:S01]  /*d060*/  MUFU.EX2 R48, R4 ;  /* 0x0000000400307308 */ /* 0x0004e20000000800 */
[----:B------:R-:W-:Y:S01]  /*d070*/  @!P1 HADD2 R193, -R52.H0_H0, -RZ.H0_H0 ;  /* 0xa00000ff34c19230 */ /* 0x000fe20000000900 */
[----:B------:R-:W-:Y:S01]  /*d080*/  FMNMX.FTZ R8, R23, R8, !PT ;  /* 0x0000000817087209 */ /* 0x000fe20007810000 */
[--C-:B------:R-:W-:Y:S01]  /*d090*/  FFMA.FTZ R14, R49, c[0x0][0x23c], -R2.reuse ;  /* 0x00008f00310e7a23 */ /* 0x100fe20000010802 */
[----:B------:R-:W-:Y:S01]  /*d0a0*/  @!P2 PRMT R54, R194, 0x5410, RZ ;  /* 0x00005410c236a816 */ /* 0x000fe200000000ff */
[--C-:B------:R-:W-:Y:S01]  /*d0b0*/  FFMA.FTZ R15, R45, c[0x0][0x23c], -R2.reuse ;  /* 0x00008f002d0f7a23 */ /* 0x100fe20000010802 */
[----:B------:R-:W-:Y:S01]  /*d0c0*/  @!P1 PRMT R52, R193, 0x5410, RZ ;  /* 0x00005410c1349816 */ /* 0x000fe200000000ff */
[--C-:B------:R-:W-:Y:S02]  /*d0d0*/  FFMA.FTZ R19, R44, c[0x0][0x23c], -R2.reuse ;  /* 0x00008f002c137a23 */ /* 0x100fe40000010802 */
[--C-:B------:R-:W-:Y:S02]  /*d0e0*/  FFMA.FTZ R28, R28, c[0x0][0x23c], -R2.reuse ;  /* 0x00008f001c1c7a23 */ /* 0x100fe40000010802 */
[----:B------:R-:W-:-:S02]  /*d0f0*/  FFMA.FTZ R49, R40, c[0x0][0x23c], -R2 ;  /* 0x00008f0028317a23 */ /* 0x000fc40000010802 */
[--C-:B------:R-:W-:Y:S02]  /*d100*/  FFMA.FTZ R50, R38, c[0x0][0x23c], -R2.reuse ;  /* 0x00008f0026327a23 */ /* 0x100fe40000010802 */
[--C-:B------:R-:W-:Y:S01]  /*d110*/  FFMA.FTZ R193, R37, c[0x0][0x23c], -R2.reuse ;  /* 0x00008f0025c17a23 */ /* 0x100fe20000010802 */
[----:B--2---:R-:W-:Y:S01]  /*d120*/  FMNMX.FTZ R4, R20, R8, !PT ;  /* 0x0000000814047209 */ /* 0x004fe20007810000 */
[--C-:B------:R-:W-:Y:S02]  /*d130*/  FFMA.FTZ R194, R35, c[0x0][0x23c], -R2.reuse ;  /* 0x00008f0023c27a23 */ /* 0x100fe40000010802 */
[--C-:B------:R-:W-:Y:S02]  /*d140*/  FFMA.FTZ R209, R33, c[0x0][0x23c], -R2.reuse ;  /* 0x00008f0021d17a23 */ /* 0x100fe40000010802 */
[--C-:B------:R-:W-:Y:S02]  /*d150*/  FFMA.FTZ R208, R32, c[0x0][0x23c], -R2.reuse ;  /* 0x00008f0020d07a23 */ /* 0x100fe40000010802 */
[----:B------:R-:W-:-:S02]  /*d160*/  FFMA.FTZ R211, R30, c[0x0][0x23c], -R2 ;  /* 0x00008f001ed37a23 */ /* 0x000fc40000010802 */
[----:B------:R-:W-:Y:S01]  /*d170*/  FFMA.FTZ R210, R29, c[0x0][0x23c], -R2 ;  /* 0x00008f001dd27a23 */ /* 0x000fe20000010802 */
[----:B-1----:R-:W-:Y:S02]  /*d180*/  FMNMX.FTZ R2, R5, R9, !PT ;  /* 0x0000000905027209 */ /* 0x002fe40007810000 */
[----:B---3--:R-:W-:Y:S01]  /*d190*/  F2FP.PACK_AB R5, R48, R56 ;  /* 0x000000383005723e */ /* 0x008fe200000000ff */
[----:B------:R-:W1:Y:S01]  /*d1a0*/  SHFL.BFLY PT, R8, R4, 0x2, 0x1f ;  /* 0x0c401f0004087f89 */ /* 0x000e6200000e0000 */
[----:B------:R-:W-:Y:S02]  /*d1b0*/  FFMA.FTZ R10, R62, c[0x0][0x23c], -R0 ;  /* 0x00008f003e0a7a23 */ /* 0x000fe40000010800 */
[C---:B------:R-:W-:Y:S02]  /*d1c0*/  PRMT R38, R5.reuse, 0x7610, R38 ;  /* 0x0000761005267816 */ /* 0x040fe40000000026 */
[----:B------:R-:W-:Y:S01]  /*d1d0*/  PRMT R37, R5, 0x7632, R37 ;  /* 0x0000763205257816 */ /* 0x000fe20000000025 */
[--C-:B------:R-:W-:Y:S01]  /*d1e0*/  FFMA.FTZ R5, R63, c[0x0][0x23c], -R0.reuse ;  /* 0x00008f003f057a23 */ /* 0x100fe20000010800 */
[----:B------:R-:W2:Y:S01]  /*d1f0*/  SHFL.BFLY PT, R9, R2, 0x1, 0x1f ;  /* 0x0c201f0002097f89 */ /* 0x000ea200000e0000 */
[----:B------:R-:W-:Y:S01]  /*d200*/  MUFU.EX2 R10, R10 ;  /* 0x0000000a000a7308 */ /* 0x000fe20000000800 */
[----:B------:R-:W-:Y:S01]  /*d210*/  ISETP.GE.U32.AND P5, PT, R225, R65, PT ;  /* 0x00000041e100720c */ /* 0x000fe20003fa6070 */
[----:B------:R-:W-:-:S02]  /*d220*/  FFMA.FTZ R195, R36, c[0x0][0x23c], -R0 ;  /* 0x00008f0024c37a23 */ /* 0x000fc40000010800 */
[----:B------:R-:W-:-:S04]  /*d230*/  FFMA.FTZ R65, R34, c[0x0][0x23c], -R0 ;  /* 0x00008f0022417a23 */ /* 0x000fc80000010800 */
[----:B------:R-:W3:Y:S01]  /*d240*/  MUFU.EX2 R5, R5 ;  /* 0x0000000500057308 */ /* 0x000ee20000000800 */
[--C-:B------:R-:W-:Y:S02]  /*d250*/  FFMA.FTZ R17, R60, c[0x0][0x23c], -R0.reuse ;  /* 0x00008f003c117a23 */ /* 0x100fe40000010800 */
[----:B------:R-:W-:-:S05]  /*d260*/  FFMA.FTZ R22, R58, c[0x0][0x23c], -R0 ;  /* 0x00008f003a167a23 */ /* 0x000fca0000010800 */
[----:B------:R-:W-:Y:S01]  /*d270*/  MUFU.EX2 R34, R14 ;  /* 0x0000000e00227308 */ /* 0x000fe20000000800 */
[----:B------:R-:W-:-:S07]  /*d280*/  FFMA.FTZ R29, R51, c[0x0][0x23c], -R0 ;  /* 0x00008f00331d7a23 */ /* 0x000fce0000010800 */
[----:B------:R-:W4:Y:S01]  /*d290*/  MUFU.EX2 R36, R15 ;  /* 0x0000000f00247308 */ /* 0x000f220000000800 */
[--C-:B------:R-:W-:Y:S02]  /*d2a0*/  FFMA.FTZ R16, R61, c[0x0][0x23c], -R0.reuse ;  /* 0x00008f003d107a23 */ /* 0x100fe40000010800 */
[--C-:B------:R-:W-:Y:S02]  /*d2b0*/  FFMA.FTZ R51, R47, c[0x0][0x23c], -R0.reuse ;  /* 0x00008f002f337a23 */ /* 0x100fe40000010800 */
[--C-:B------:R-:W-:Y:S02]  /*d2c0*/  FFMA.FTZ R58, R46, c[0x0][0x23c], -R0.reuse ;  /* 0x00008f002e3a7a23 */ /* 0x100fe40000010800 */
[--C-:B------:R-:W-:Y:S02]  /*d2d0*/  FFMA.FTZ R60, R43, c[0x0][0x23c], -R0.reuse ;  /* 0x00008f002b3c7a23 */ /* 0x100fe40000010800 */
[--C-:B------:R-:W-:Y:S02]  /*d2e0*/  FFMA.FTZ R63, R42, c[0x0][0x23c], -R0.reuse ;  /* 0x00008f002a3f7a23 */ /* 0x100fe40000010800 */
[----:B------:R-:W-:-:S02]  /*d2f0*/  FFMA.FTZ R197, R41, c[0x0][0x23c], -R0 ;  /* 0x00008f0029c57a23 */ /* 0x000fc40000010800 */
[----:B------:R-:W-:Y:S01]  /*d300*/  FFMA.FTZ R196, R39, c[0x0][0x23c], -R0 ;  /* 0x00008f0027c47a23 */ /* 0x000fe20000010800 */
[----:B------:R-:W-:Y:S01]  /*d310*/  LOP3.LUT R0, R3, 0xff, RZ, 0xc0, !PT ;  /* 0x000000ff03007812 */ /* 0x000fe200078ec0ff */
[----:B------:R-:W-:Y:S01]  /*d320*/  STL [R1+0x18c], R187 ;  /* 0x00018cbb01007387 */ /* 0x000fe20000100800 */
[C---:B------:R-:W-:Y:S01]  /*d330*/  ISETP.GE.U32.AND P4, PT, R225.reuse, R156, PT ;  /* 0x0000009ce100720c */ /* 0x040fe20003f86070 */
[----:B------:R-:W-:Y:S01]  /*d340*/  @!P0 HADD2 R199, -R37.H0_H0, -RZ.H0_H0 ;  /* 0xa00000ff25c78230 */ /* 0x000fe20000000900 */
[----:B-1----:R-:W-:Y:S01]  /*d350*/  FMNMX.FTZ R4, R4, R8, !PT ;  /* 0x0000000804047209 */ /* 0x002fe20007810000 */
[----:B------:R-:W-:Y:S01]  /*d360*/  STL [R1+0x190], R186 ;  /* 0x000190ba01007387 */ /* 0x000fe20000100800 */
[----:B------:R-:W-:Y:S02]  /*d370*/  ISETP.GE.U32.AND P2, PT, R225, R0, PT ;  /* 0x00000000e100720c */ /* 0x000fe40003f46070 */
[----:B---3--:R-:W-:Y:S01]  /*d380*/  F2FP.PACK_AB R8, R5, R10 ;  /* 0x0000000a0508723e */ /* 0x008fe200000000ff */
[----:B------:R-:W-:Y:S01]  /*d390*/  STL [R1+0x194], R183 ;  /* 0x000194b701007387 */ /* 0x000fe20000100800 */
[----:B------:R-:W-:-:S02]  /*d3a0*/  SHF.R.U32.HI R0, RZ, 0x18, R3 ;  /* 0x00000018ff007819 */ /* 0x000fc40000011603 */
[----:B------:R-:W-:Y:S01]  /*d3b0*/  LOP3.LUT R3, R3, 0xffff, RZ, 0xc0, !PT ;  /* 0x0000ffff03037812 */ /* 0x000fe200078ec0ff */
[----:B------:R-:W-:Y:S01]  /*d3c0*/  STL [R1+0x198], R182 ;  /* 0x000198b601007387 */ /* 0x000fe20000100800 */
[----:B--2---:R-:W-:-:S03]  /*d3d0*/  FMNMX.FTZ R249, R2, R9, !PT ;  /* 0x0000000902f97209 */ /* 0x004fc60007810000 */
[----:B------:R1:W-:Y:S01]  /*d3e0*/  STL [R1+0x1a8], R237 ;  /* 0x0001a8ed01007387 */ /* 0x0003e20000100800 */
[----:B------:R-:W-:Y:S02]  /*d3f0*/  PRMT R32, R8, 0x7610, R32 ;  /* 0x0000761008207816 */ /* 0x000fe40000000020 */
[----:B----4-:R-:W-:Y:S02]  /*d400*/  F2FP.PACK_AB R2, R36, R34 ;  /* 0x000000222402723e */ /* 0x010fe400000000ff */
[----:B------:R-:W-:Y:S02]  /*d410*/  PRMT R33, R8, 0x7632, R33 ;  /* 0x0000763208217816 */ /* 0x000fe40000000021 */
[----:B------:R-:W2:Y:S01]  /*d420*/  SHFL.BFLY PT, R8, R4, 0x1, 0x1f ;  /* 0x0c201f0004087f89 */ /* 0x000ea200000e0000 */
[----:B------:R-:W-:Y:S01]  /*d430*/  @!P4 HADD2 R201, -R32.H0_H0, -RZ.H0_H0 ;  /* 0xa00000ff20c9c230 */ /* 0x000fe20000000900 */
[C---:B------:R-:W-:Y:S01]  /*d440*/  PRMT R220, R2.reuse, 0x7610, R220 ;  /* 0x0000761002dc7816 */ /* 0x040fe200000000dc */
[----:B------:R-:W-:Y:S01]  /*d450*/  MUFU.EX2 R30, R17 ;  /* 0x00000011001e7308 */ /* 0x000fe20000000800 */
[----:B------:R-:W-:Y:S01]  /*d460*/  PRMT R219, R2, 0x7632, R219 ;  /* 0x0000763202db7816 */ /* 0x000fe200000000db */
[----:B------:R-:W-:Y:S04]  /*d470*/  STL [R1+0x19c], R185 ;  /* 0x00019cb901007387 */ /* 0x000fe80000100800 */
[----:B------:R-:W-:Y:S01]  /*d480*/  STL [R1+0x1a0], R184 ;  /* 0x0001a0b801007387 */ /* 0x000fe20000100800 */
[----:B-1----:R-:W-:-:S02]  /*d490*/  PRMT R237, R38, 0x5410, R37 ;  /* 0x0000541026ed7816 */ /* 0x002fc40000000025 */
[----:B------:R-:W-:Y:S02]  /*d4a0*/  @!P0 PRMT R37, R199, 0x5410, RZ ;  /* 0x00005410c7258816 */ /* 0x000fe400000000ff */
[C---:B------:R-:W-:Y:S02]  /*d4b0*/  ISETP.GE.U32.AND P0, PT, R225.reuse, R0, PT ;  /* 0x00000000e100720c */ /* 0x040fe40003f06070 */
[----:B------:R-:W-:Y:S01]  /*d4c0*/  SHF.R.U32.HI R0, RZ, 0x8, R3 ;  /* 0x00000008ff007819 */ /* 0x000fe20000011603 */
[----:B------:R-:W1:Y:S03]  /*d4d0*/  MUFU.EX2 R2, R16 ;  /* 0x0000001000027308 */ /* 0x000e660000000800 */
[----:B------:R-:W-:Y:S01]  /*d4e0*/  LOP3.LUT R0, R0, 0xffff, RZ, 0xc0, !PT ;  /* 0x0000ffff00007812 */ /* 0x000fe200078ec0ff */
[----:B------:R3:W-:Y:S03]  /*d4f0*/  STL [R1+0x1a4], R181 ;  /* 0x0001a4b501007387 */ /* 0x0007e60000100800 */
[----:B------:R-:W-:Y:S01]  /*d500*/  ISETP.GE.U32.AND P1, PT, R225, R0, PT ;  /* 0x00000000e100720c */ /* 0x000fe20003f26070 */
[----:B------:R-:W-:-:S02]  /*d510*/  FMUL.FTZ R0, R249, c[0x0][0x23c] ;  /* 0x00008f00f9007a20 */ /* 0x000fc40000410000 */
[----:B------:R-:W-:Y:S01]  /*d520*/  FADD.FTZ R3, R69, -R64 ;  /* 0x8000004045037221 */ /* 0x000fe20000010000 */
[----:B------:R-:W-:Y:S03]  /*d530*/  MUFU.EX2 R19, R19 ;  /* 0x0000001300137308 */ /* 0x000fe60000000800 */
[----:B------:R-:W-:Y:S01]  /*d540*/  FMUL.FTZ R3, R3, c[0x0][0x23c] ;  /* 0x00008f0003037a20 */ /* 0x000fe20000410000 */
[----:B---3--:R-:W-:Y:S02]  /*d550*/  PRMT R181, R32, 0x5410, R33 ;  /* 0x0000541020b57816 */ /* 0x008fe40000000021 */
[----:B------:R-:W-:Y:S02]  /*d560*/  @!P4 PRMT R32, R201, 0x5410, RZ ;  /* 0x00005410c920c816 */ /* 0x000fe400000000ff */
[----:B------:R-:W-:-:S04]  /*d570*/  FSETP.NEU.FTZ.AND P4, PT, R249, -INF , PT ;  /* 0xff800000f900780b */ /* 0x000fc80003f9d000 */
[----:B------:R-:W-:Y:S01]  /*d580*/  FSEL R0, R0, RZ, P4 ;  /* 0x000000ff00007208 */ /* 0x000fe20002000000 */
[----:B------:R-:W3:Y:S04]  /*d590*/  MUFU.EX2 R45, R28 ;  /* 0x0000001c002d7308 */ /* 0x000ee80000000800 */
        /* <DEDUP_REMOVED lines=16> */
[----:B-1----:R-:W-:Y:S01]  /*d6a0*/  F2FP.PACK_AB R0, R30, R2 ;  /* 0x000000021e00723e */ /* 0x002fe200000000ff */
[----:B------:R1:W-:Y:S01]  /*d6b0*/  MUFU.EX2 R9, R3 ;  /* 0x0000000300097308 */ /* 0x0003e20000000800 */
[----:B------:R-:W-:Y:S01]  /*d6c0*/  @!P2 HADD2 R202, -R220.H0_H0, -RZ.H0_H0 ;  /* 0xa00000ffdccaa230 */ /* 0x000fe20000000900 */
[----:B--2---:R-:W-:-:S02]  /*d6d0*/  FMNMX.FTZ R248, R4, R8, !PT ;  /* 0x0000000804f87209 */ /* 0x004fc40007810000 */
[----:B------:R-:W-:Y:S01]  /*d6e0*/  PRMT R218, R0, 0x7632, R218 ;  /* 0x0000763200da7816 */ /* 0x000fe200000000da */
[----:B------:R-:W-:Y:S01]  /*d6f0*/  FADD.FTZ R4, R68, -R161 ;  /* 0x800000a144047221 */ /* 0x000fe20000010000 */
[----:B------:R-:W-:Y:S02]  /*d700*/  PRMT R217, R0, 0x7610, R217 ;  /* 0x0000761000d97816 */ /* 0x000fe400000000d9 */
[----:B------:R-:W-:Y:S01]  /*d710*/  PRMT R167, R220, 0x5410, R219 ;  /* 0x00005410dca77816 */ /* 0x000fe200000000db */
[----:B------:R-:W-:Y:S01]  /*d720*/  @!P0 HADD2 R69, -R218.H0_H0, -RZ.H0_H0 ;  /* 0xa00000ffda458230 */ /* 0x000fe20000000900 */
[----:B-1----:R-:W-:-:S04]  /*d730*/  SHF.R.U32.HI R3, RZ, 0x8, R163 ;  /* 0x00000008ff037819 */ /* 0x002fc800000116a3 */
[----:B------:R-:W-:Y:S01]  /*d740*/  LOP3.LUT R0, R3, 0xffff, RZ, 0xc0, !PT ;  /* 0x0000ffff03007812 */ /* 0x000fe200078ec0ff */
[----:B------:R-:W-:Y:S01]  /*d750*/  FMUL.FTZ R4, R4, c[0x0][0x23c] ;  /* 0x00008f0004047a20 */ /* 0x000fe20000410000 */
[----:B------:R-:W-:Y:S01]  /*d760*/  @!P2 PRMT R220, R202, 0x5410, RZ ;  /* 0x00005410cadca816 */ /* 0x000fe200000000ff */
[----:B------:R-:W-:Y:S01]  /*d770*/  @!P1 HADD2 R204, -R219.H0_H0, -RZ.H0_H0 ;  /* 0xa00000ffdbcc9230 */ /* 0x000fe20000000900 */
[----:B------:R-:W-:Y:S01]  /*d780*/  ISETP.GE.U32.AND P2, PT, R225, R0, PT ;  /* 0x00000000e100720c */ /* 0x000fe20003f46070 */
[----:B------:R1:W-:Y:S01]  /*d790*/  MUFU.EX2 R17, R22 ;  /* 0x0000001600117308 */ /* 0x0003e20000000800 */
[----:B------:R-:W-:Y:S02]  /*d7a0*/  LOP3.LUT R0, R189, 0xff, RZ, 0xc0, !PT ;  /* 0x000000ffbd007812 */ /* 0x000fe400078ec0ff */
[----:B------:R-:W-:Y:S01]  /*d7b0*/  PRMT R187, R217, 0x5410, R218 ;  /* 0x00005410d9bb7816 */ /* 0x000fe200000000da */
[----:B------:R-:W-:Y:S01]  /*d7c0*/  @!P5 HADD2 R198, -R38.H0_H0, -RZ.H0_H0 ;  /* 0xa00000ff26c6d230 */ /* 0x000fe20000000900 */
[----:B------:R-:W-:-:S03]  /*d7d0*/  @!P0 PRMT R218, R69, 0x5410, RZ ;  /* 0x0000541045da8816 */ /* 0x000fc600000000ff */
[----:B------:R-:W2:Y:S01]  /*d7e0*/  MUFU.EX2 R29, R29 ;  /* 0x0000001d001d7308 */ /* 0x000ea20000000800 */
[----:B------:R-:W-:Y:S01]  /*d7f0*/  ISETP.GE.U32.AND P0, PT, R225, R0, PT ;  /* 0x00000000e100720c */ /* 0x000fe20003f06070 */
[----:B------:R-:W-:Y:S01]  /*d800*/  FMUL.FTZ R3, R248, c[0x0][0x23c] ;  /* 0x00008f00f8037a20 */ /* 0x000fe20000410000 */
[----:B------:R-:W-:Y:S02]  /*d810*/  @!P1 PRMT R219, R204, 0x5410, RZ ;  /* 0x00005410ccdb9816 */ /* 0x000fe400000000ff */
[----:B---3--:R-:W-:-:S03]  /*d820*/  F2FP.PACK_AB R0, R45, R19 ;  /* 0x000000132d00723e */ /* 0x008fc600000000ff */
[----:B------:R-:W3:Y:S01]  /*d830*/  MUFU.EX2 R8, R4 ;  /* 0x0000000400087308 */ /* 0x000ee20000000800 */
[----:B------:R-:W-:Y:S02]  /*d840*/  FSETP.NEU.FTZ.AND P1, PT, R248, -INF , PT ;  /* 0xff800000f800780b */ /* 0x000fe40003f3d000 */
[----:B------:R-:W-:Y:S02]  /*d850*/  @!P5 PRMT R38, R198, 0x5410, RZ ;  /* 0x00005410c626d816 */ /* 0x000fe400000000ff */
[C---:B------:R-:W-:Y:S02]  /*d860*/  PRMT R215, R0.reuse, 0x7610, R215 ;  /* 0x0000761000d77816 */ /* 0x040fe400000000d7 */
[----:B------:R-:W-:Y:S02]  /*d870*/  PRMT R214, R0, 0x7632, R214 ;  /* 0x0000763200d67816 */ /* 0x000fe400000000d6 */
[----:B------:R-:W-:Y:S02]  /*d880*/  ISETP.GE.U32.AND P5, PT, R225, R67, PT ;  /* 0x00000043e100720c */ /* 0x000fe40003fa6070 */
[----:B------:R-:W-:-:S05]  /*d890*/  FSEL R0, R3, RZ, P1 ;  /* 0x000000ff03007208 */ /* 0x000fca0000800000 */
[--C-:B------:R-:W-:Y:S02]  /*d8a0*/  FFMA.FTZ R16, R158, c[0x0][0x23c], -R0.reuse ;  /* 0x00008f009e107a23 */ /* 0x100fe40000010800 */
[--C-:B------:R-:W-:Y:S02]  /*d8b0*/  FFMA.FTZ R18, R162, c[0x0][0x23c], -R0.reuse ;  /* 0x00008f00a2127a23 */ /* 0x100fe40000010800 */
[--C-:B------:R-:W-:Y:S02]  /*d8c0*/  FFMA.FTZ R21, R159, c[0x0][0x23c], -R0.reuse ;  /* 0x00008f009f157a23 */ /* 0x100fe40000010800 */
[--C-:B-1----:R-:W-:Y:S02]  /*d8d0*/  FFMA.FTZ R22, R157, c[0x0][0x23c], -R0.reuse ;  /* 0x00008f009d167a23 */ /* 0x102fe40000010800 */
        /* <DEDUP_REMOVED lines=12> */
[----:B--2---:R-:W-:Y:S01]  /*d9a0*/  F2FP.PACK_AB R0, R29, R17 ;  /* 0x000000111d00723e */ /* 0x004fe200000000ff */
[----:B---3--:R-:W-:-:S03]  /*d9b0*/  FFMA.FTZ R20, R230, R8, R212 ;  /* 0x00000008e6147223 */ /* 0x008fc600000100d4 */
[C---:B------:R-:W-:Y:S02]  /*d9c0*/  PRMT R213, R0.reuse, 0x7632, R213 ;  /* 0x0000763200d57816 */ /* 0x040fe400000000d5 */
[----:B------:R-:W-:Y:S02]  /*d9d0*/  PRMT R212, R0, 0x7610, R212 ;  /* 0x0000761000d47816 */ /* 0x000fe400000000d4 */
[----:B------:R-:W-:Y:S01]  /*d9e0*/  LEA R0, R216, 0x1, 0x1 ;  /* 0x00000001d8007811 */ /* 0x000fe200078e08ff */
[----:B------:R-:W-:Y:S01]  /*d9f0*/  @!P5 HADD2 R200, -R33.H0_H0, -RZ.H0_H0 ;  /* 0xa00000ff21c8d230 */ /* 0x000fe20000000900 */
[----:B------:R-:W-:Y:S02]  /*da00*/  FFMA.FTZ R11, R229, R9, R11 ;  /* 0x00000009e50b7223 */ /* 0x000fe4000001000b */
[----:B------:R-:W-:Y:S02]  /*da10*/  LOP3.LUT R0, R191, UR35, R0, 0x96, !PT ;  /* 0x00000023bf007c12 */ /* 0x000fe4000f8e9600 */
[----:B------:R-:W-:Y:S01]  /*da20*/  FADD.FTZ R11, R12, R11 ;  /* 0x0000000b0c0b7221 */ /* 0x000fe20000010000 */
[----:B------:R-:W-:-:S02]  /*da30*/  @!P5 PRMT R33, R200, 0x5410, RZ ;  /* 0x00005410c821d816 */ /* 0x000fc400000000ff */
[----:B------:R-:W-:Y:S01]  /*da40*/  ISETP.GE.U32.AND P5, PT, R225, R66, PT ;  /* 0x00000042e100720c */ /* 0x000fe20003fa6070 */
[----:B------:R-:W-:-:S04]  /*da50*/  IMAD.WIDE.U32 R66, R0, -0x326172a9, RZ ;  /* 0xcd9e8d5700427825 */ /* 0x000fc800078e00ff */
[----:B------:R-:W-:Y:S01]  /*da60*/  FADD.FTZ R10, R10, R11 ;  /* 0x0000000b0a0a7221 */ /* 0x000fe20000010000 */
[----:B------:R-:W-:-:S03]  /*da70*/  LOP3.LUT R4, R67, UR17, R164, 0x96, !PT ;  /* 0x0000001143047c12 */ /* 0x000fc6000f8e96a4 */
[----:B------:R-:W-:-:S04]  /*da80*/  FADD.FTZ R5, R5, R10 ;  /* 0x0000000a05057221 */ /* 0x000fc80000010000 */
[----:B------:R-:W-:Y:S02]  /*da90*/  FADD.FTZ R23, R2, R5 ;  /* 0x0000000502177221 */ /* 0x000fe40000010000 */
[----:B------:R-:W-:Y:S01]  /*daa0*/  IMAD.WIDE.U32 R4, R4, -0x2daee0ad, RZ ;  /* 0xd2511f5304047825 */ /* 0x000fe200078e00ff */
[----:B------:R-:W-:-:S04]  /*dab0*/  LOP3.LUT R2, R7, UR12, R66, 0x96, !PT ;  /* 0x0000000c07027c12 */ /* 0x000fc8000f8e9642 */
[----:B------:R-:W-:Y:S01]  /*dac0*/  LOP3.LUT R10, R5, UR11, R244, 0x96, !PT ;  /* 0x0000000b050a7c12 */ /* 0x000fe2000f8e96f4 */
[----:B------:R-:W-:-:S04]  /*dad0*/  IMAD.WIDE.U32 R2, R2, -0x2daee0ad, RZ ;  /* 0xd2511f5302027825 */ /* 0x000fc800078e00ff */
[----:B------:R-:W-:Y:S01]  /*dae0*/  IMAD.WIDE.U32 R10, R10, -0x326172a9, RZ ;  /* 0xcd9e8d570a0a7825 */ /* 0x000fe200078e00ff */
[----:B------:R-:W-:-:S04]  /*daf0*/  LOP3.LUT R3, R3, UR9, R4, 0x96, !PT ;  /* 0x0000000903037c12 */ /* 0x000fc8000f8e9604 */
[----:B------:R-:W-:-:S05]  /*db00*/  LOP3.LUT R5, R11, UR10, R6, 0x96, !PT ;  /* 0x0000000a0b057c12 */ /* 0x000fca000f8e9606 */
[----:B------:R-:W-:-:S05]  /*db10*/  IMAD.WIDE.U32 R4, R5, -0x2daee0ad, RZ ;  /* 0xd2511f5305047825 */ /* 0x000fca00078e00ff */
[----:B------:R-:W-:Y:S01]  /*db20*/  LOP3.LUT R5, R5, UR7, R2, 0x96, !PT ;  /* 0x0000000705057c12 */ /* 0x000fe2000f8e9602 */
[----:B------:R-:W-:-:S05]  /*db30*/  IMAD.WIDE.U32 R2, R3, -0x326172a9, RZ ;  /* 0xcd9e8d5703027825 */ /* 0x000fca00078e00ff */
[----:B------:R-:W-:-:S05]  /*db40*/  LOP3.LUT R12, R3, UR8, R10, 0x96, !PT ;  /* 0x00000008030c7c12 */ /* 0x000fca000f8e960a */
[----:B------:R-:W-:Y:S01]  /*db50*/  IMAD.WIDE.U32 R12, R12, -0x2daee0ad, RZ ;  /* 0xd2511f530c0c7825 */ /* 0x000fe200078e00ff */
[----:B------:R-:W-:-:S04]  /*db60*/  FSEL R0, R249, RZ, P4 ;  /* 0x000000fff9007208 */ /* 0x000fc80002000000 */
[----:B------:R-:W-:Y:S01]  /*db70*/  LOP3.LUT R3, R13, UR5, R4, 0x96, !PT ;  /* 0x000000050d037c12 */ /* 0x000fe2000f8e9604 */
[----:B------:R-:W-:-:S04]  /*db80*/  IMAD.WIDE.U32 R4, R5, -0x326172a9, RZ ;  /* 0xcd9e8d5705047825 */ /* 0x000fc800078e00ff */
[----:B------:R-:W-:Y:S01]  /*db90*/  FADD.FTZ R15, R71, -R0 ;  /* 0x80000000470f7221 */ /* 0x000fe20000010000 */
[----:B------:R-:W-:Y:S02]  /*dba0*/  FSEL R0, R248, RZ, P1 ;  /* 0x000000fff8007208 */ /* 0x000fe40000800000 */
[----:B------:R-:W-:Y:S01]  /*dbb0*/  LOP3.LUT R13, R5, UR6, R2, 0x96, !PT ;  /* 0x00000006050d7c12 */ /* 0x000fe2000f8e9602 */
[----:B------:R-:W-:-:S04]  /*dbc0*/  IMAD.WIDE.U32 R2, R3, -0x326172a9, RZ ;  /* 0xcd9e8d5703027825 */ /* 0x000fc800078e00ff */
[----:B------:R-:W-:Y:S01]  /*dbd0*/  FADD.FTZ R14, R70, -R0 ;  /* 0x80000000460e7221 */ /* 0x000fe20000010000 */
[----:B------:R-:W-:-:S04]  /*dbe0*/  LOP3.LUT R0, R3, UR14, R4, 0x96, !PT ;  /* 0x0000000e03007c12 */ /* 0x000fc8000f8e9604 */
[----:B------:R-:W-:-:S04]  /*dbf0*/  LOP3.LUT R4, R0, 0xff, RZ, 0xc0, !PT ;  /* 0x000000ff00047812 */ /* 0x000fc800078ec0ff */
[----:B------:R-:W-:Y:S02]  /*dc00*/  ISETP.GE.U32.AND P1, PT, R225, R4, PT ;  /* 0x00000004e100720c */ /* 0x000fe40003f26070 */
[----:B------:R-:W-:Y:S01]  /*dc10*/  LOP3.LUT R4, R0, 0xffff, RZ, 0xc0, !PT ;  /* 0x0000ffff00047812 */ /* 0x000fe200078ec0ff */
[----:B------:R-:W-:-:S03]  /*dc20*/  @!P0 HADD2 R205, -R212.H0_H0, -RZ.H0_H0 ;  /* 0xa00000ffd4cd8230 */ /* 0x000fc60000000900 */
[----:B------:R-:W-:Y:S02]  /*dc30*/  SHF.R.U32.HI R4, RZ, 0x8, R4 ;  /* 0x00000008ff047819 */ /* 0x000fe40000011604 */
[----:B------:R-:W-:Y:S02]  /*dc40*/  PRMT R185, R212, 0x5410, R213 ;  /* 0x00005410d4b97816 */ /* 0x000fe400000000d5 */
[----:B------:R-:W-:Y:S02]  /*dc50*/  LOP3.LUT R4, R4, 0xffff, RZ, 0xc0, !PT ;  /* 0x0000ffff04047812 */ /* 0x000fe400078ec0ff */
[----:B------:R-:W-:Y:S02]  /*dc60*/  @!P0 PRMT R212, R205, 0x5410, RZ ;  /* 0x00005410cdd48816 */ /* 0x000fe400000000ff */
[----:B------:R-:W-:Y:S02]  /*dc70*/  ISETP.GE.U32.AND P0, PT, R225, R4, PT ;  /* 0x00000004e100720c */ /* 0x000fe40003f06070 */
[----:B------:R-:W-:-:S04]  /*dc80*/  SHF.R.U32.HI R4, RZ, 0x18, R0 ;  /* 0x00000018ff047819 */ /* 0x000fc80000011600 */
[----:B------:R-:W-:Y:S01]  /*dc90*/  ISETP.GE.U32.AND P4, PT, R225, R4, PT ;  /* 0x00000004e100720c */ /* 0x000fe20003f86070 */
[----:B------:R-:W-:Y:S01]  /*dca0*/  FMUL.FTZ R4, R15, c[0x0][0x23c] ;  /* 0x00008f000f047a20 */ /* 0x000fe20000410000 */
[----:B------:R-:W-:Y:S01]  /*dcb0*/  MUFU.EX2 R10, R35 ;  /* 0x00000023000a7308 */ /* 0x000fe20000000800 */
[----:B------:R-:W-:Y:S01]  /*dcc0*/  FMUL.FTZ R5, R14, c[0x0][0x23c] ;  /* 0x00008f000e057a20 */ /* 0x000fe20000410000 */
[----:B------:R-:W-:-:S06]  /*dcd0*/  SHF.R.U32.HI R0, RZ, 0x10, R0 ;  /* 0x00000010ff007819 */ /* 0x000fcc0000011600 */
[----:B------:R-:W1:Y:S01]  /*dce0*/  MUFU.EX2 R4, R4 ;  /* 0x0000000400047308 */ /* 0x000e620000000800 */
[----:B------:R-:W-:Y:S02]  /*dcf0*/  @!P6 HADD2 R203, -R217.H0_H0, -RZ.H0_H0 ;  /* 0xa00000ffd9cbe230 */ /* 0x000fe40000000900 */
[----:B------:R-:W-:-:S05]  /*dd00*/  @!P5 HADD2 R68, -R213.H0_H0, -RZ.H0_H0 ;  /* 0xa00000ffd544d230 */ /* 0x000fca0000000900 */
[----:B------:R-:W2:Y:S01]  /*dd10*/  MUFU.EX2 R39, R39 ;  /* 0x0000002700277308 */ /* 0x000ea20000000800 */
[----:B------:R-:W-:Y:S01]  /*dd20*/  LOP3.LUT R0, R0, 0xff, RZ, 0xc0, !PT ;  /* 0x000000ff00007812 */ /* 0x000fe200078ec0ff */
[----:B------:R-:W-:Y:S01]  /*dd30*/  @!P2 HADD2 R206, -R214.H0_H0, -RZ.H0_H0 ;  /* 0xa00000ffd6cea230 */ /* 0x000fe20000000900 */
[----:B------:R-:W-:-:S05]  /*dd40*/  @!P6 PRMT R217, R203, 0x5410, RZ ;  /* 0x00005410cbd9e816 */ /* 0x000fca00000000ff */
[----:B------:R-:W3:Y:S01]  /*dd50*/  MUFU.EX2 R27, R40 ;  /* 0x00000028001b7308 */ /* 0x000ee20000000800 */
[----:B------:R-:W-:Y:S02]  /*dd60*/  @!P5 PRMT R213, R68, 0x5410, RZ ;  /* 0x0000541044d5d816 */ /* 0x000fe400000000ff */
[C---:B------:R-:W-:Y:S02]  /*dd70*/  ISETP.GE.U32.AND P6, PT, R225.reuse, R192, PT ;  /* 0x000000c0e100720c */ /* 0x040fe40003fc6070 */
[----:B------:R-:W-:-:S03]  /*dd80*/  ISETP.GE.U32.AND P5, PT, R225, R0, PT ;  /* 0x00000000e100720c */ /* 0x000fc60003fa6070 */
[----:B------:R-:W-:Y:S01]  /*dd90*/  MUFU.EX2 R6, R16 ;  /* 0x0000001000067308 */ /* 0x000fe20000000800 */
[----:B------:R-:W-:Y:S01]  /*dda0*/  LOP3.LUT R0, R2, 0xff, RZ, 0xc0, !PT ;  /* 0x000000ff02007812 */ /* 0x000fe200078ec0ff */
[----:B-1----:R-:W-:-:S06]  /*ddb0*/  FFMA.FTZ R224, R224, R4, R10 ;  /* 0x00000004e0e07223 */ /* 0x002fcc000001000a */
[----:B------:R-:W1:Y:S01]  /*ddc0*/  MUFU.EX2 R5, R5 ;  /* 0x0000000500057308 */ /* 0x000e620000000800 */
[----:B------:R-:W-:-:S07]  /*ddd0*/  PRMT R184, R215, 0x5410, R214 ;  /* 0x00005410d7b87816 */ /* 0x000fce00000000d6 */
[----:B------:R-:W4:Y:S01]  /*dde0*/  MUFU.EX2 R18, R18 ;  /* 0x0000001200127308 */ /* 0x000f220000000800 */
[----:B------:R-:W-:-:S07]  /*ddf0*/  @!P2 PRMT R214, R206, 0x5410, RZ ;  /* 0x00005410ced6a816 */ /* 0x000fce00000000ff */
[----:B------:R-:W-:Y:S01]  /*de00*/  MUFU.EX2 R47, R49 ;  /* 0x00000031002f7308 */ /* 0x000fe20000000800 */
[----:B------:R-:W-:-:S07]  /*de10*/  ISETP.GE.U32.AND P2, PT, R225, R0, PT ;  /* 0x00000000e100720c */ /* 0x000fce0003f46070 */
[----:B------:R-:W4:Y:S01]  /*de20*/  MUFU.EX2 R7, R41 ;  /* 0x0000002900077308 */ /* 0x000f220000000800 */
[----:B--2---:R-:W-:-:S07]  /*de30*/  FADD.FTZ R0, R39, R224 ;  /* 0x000000e027007221 */ /* 0x004fce0000010000 */
[----:B------:R-:W2:Y:S01]  /*de40*/  MUFU.EX2 R49, R50 ;  /* 0x0000003200317308 */ /* 0x000ea20000000800 */
[----:B---3--:R-:W-:Y:S01]  /*de50*/  FADD.FTZ R0, R27, R0 ;  /* 0x000000001b007221 */ /* 0x008fe20000010000 */
[----:B------:R-:W-:Y:S01]  /*de60*/  @!P6 HADD2 R207, -R215.H0_H0, -RZ.H0_H0 ;  /* 0xa00000ffd7cfe230 */ /* 0x000fe20000000900 */
[----:B-1----:R-:W-:Y:S01]  /*de70*/  FFMA.FTZ R228, R228, R5, R6 ;  /* 0x00000005e4e47223 */ /* 0x002fe20000010006 */
[----:B----4-:R-:W-:-:S04]  /*de80*/  F2FP.PACK_AB R57, R18, R6 ;  /* 0x000000061239723e */ /* 0x010fc800000000ff */
[----:B------:R-:W1:Y:S01]  /*de90*/  MUFU.EX2 R21, R21 ;  /* 0x0000001500157308 */ /* 0x000e620000000800 */
[----:B------:R-:W-:Y:S01]  /*dea0*/  FADD.FTZ R16, R7, R0 ;  /* 0x0000000007107221 */ /* 0x000fe20000010000 */
[--C-:B------:R-:W-:Y:S02]  /*deb0*/  SHF.R.U32.HI R15, RZ, 0x18, R2.reuse ;  /* 0x00000018ff0f7819 */ /* 0x100fe40000011602 */
[----:B------:R-:W-:Y:S02]  /*dec0*/  LOP3.LUT R11, R2, 0xffff, RZ, 0xc0, !PT ;  /* 0x0000ffff020b7812 */ /* 0x000fe400078ec0ff */
[----:B------:R-:W-:Y:S02]  /*ded0*/  SHF.R.U32.HI R2, RZ, 0x10, R2 ;  /* 0x00000010ff027819 */ /* 0x000fe40000011602 */
[----:B------:R-:W3:Y:S01]  /*dee0*/  MUFU.EX2 R6, R22 ;  /* 0x0000001600067308 */ /* 0x000ee20000000800 */
[----:B--2---:R-:W-:Y:S02]  /*def0*/  F2FP.PACK_AB R0, R49, R47 ;  /* 0x0000002f3100723e */ /* 0x004fe400000000ff */
[----:B------:R-:W-:-:S05]  /*df00*/  @!P6 PRMT R215, R207, 0x5410, RZ ;  /* 0x00005410cfd7e816 */ /* 0x000fca00000000ff */
[----:B------:R2:W-:Y:S01]  /*df10*/  MUFU.EX2 R31, R51 ;  /* 0x00000033001f7308 */ /* 0x0005e20000000800 */
[C---:B------:R-:W-:Y:S02]  /*df20*/  PRMT R207, R0.reuse, 0x7610, R207 ;  /* 0x0000761000cf7816 */ /* 0x040fe400000000cf */
[----:B------:R-:W-:-:S05]  /*df30*/  PRMT R206, R0, 0x7632, R206 ;  /* 0x0000763200ce7816 */ /* 0x000fca00000000ce */
[----:B------:R-:W4:Y:S01]  /*df40*/  MUFU.EX2 R35, R58 ;  /* 0x0000003a00237308 */ /* 0x000f220000000800 */
[----:B------:R-:W-:Y:S01]  /*df50*/  LOP3.LUT R0, R2, 0xff, RZ, 0xc0, !PT ;  /* 0x000000ff02007812 */ /* 0x000fe200078ec0ff */
[----:B------:R-:W-:-:S04]  /*df60*/  IMAD.WIDE.U32 R2, R13, -0x2daee0ad, RZ ;  /* 0xd2511f530d027825 */ /* 0x000fc800078e00ff */
[----:B------:R-:W-:Y:S01]  /*df70*/  FADD.FTZ R228, R18, R228 ;  /* 0x000000e412e47221 */ /* 0x000fe20000010000 */
[----:B------:R-:W-:Y:S02]  /*df80*/  ISETP.GE.U32.AND P6, PT, R225, R0, PT ;  /* 0x00000000e100720c */ /* 0x000fe40003fc6070 */
[----:B--2---:R-:W-:Y:S01]  /*df90*/  F2FP.PACK_AB R51, R7, R27 ;  /* 0x0000001b0733723e */ /* 0x004fe200000000ff */
[----:B-1----:R-:W-:Y:S01]  /*dfa0*/  FADD.FTZ R7, R21, R228 ;  /* 0x000000e415077221 */ /* 0x002fe20000010000 */
[----:B------:R-:W-:Y:S01]  /*dfb0*/  F2FP.PACK_AB R41, R39, R10 ;  /* 0x0000000a2729723e */ /* 0x000fe200000000ff */
[----:B------:R-:W1:Y:S01]  /*dfc0*/  MUFU.EX2 R26, R26 ;  /* 0x0000001a001a7308 */ /* 0x000e620000000800 */
[----:B------:R-:W-:Y:S02]  /*dfd0*/  LOP3.LUT R0, R3, UR13, R12, 0x96, !PT ;  /* 0x0000000d03007c12 */ /* 0x000fe4000f8e960c */
[C---:B------:R-:W-:Y:S02]  /*dfe0*/  LOP3.LUT R14, R2.reuse, 0xff, RZ, 0xc0, !PT ;  /* 0x000000ff020e7812 */ /* 0x040fe400078ec0ff */
[----:B------:R-:W-:-:S02]  /*dff0*/  LOP3.LUT R13, R2, 0xffff, RZ, 0xc0, !PT ;  /* 0x0000ffff020d7812 */ /* 0x000fc400078ec0ff */
[--C-:B------:R-:W-:Y:S02]  /*e000*/  SHF.R.U32.HI R12, RZ, 0x10, R2.reuse ;  /* 0x00000010ff0c7819 */ /* 0x100fe40000011602 */
[----:B------:R-:W-:Y:S02]  /*e010*/  SHF.R.U32.HI R10, RZ, 0x18, R2 ;  /* 0x00000018ff0a7819 */ /* 0x000fe40000011602 */
[----:B------:R-:W-:Y:S01]  /*e020*/  SHF.R.U32.HI R2, RZ, 0x8, R11 ;  /* 0x00000008ff027819 */ /* 0x000fe2000001160b */
[----:B------:R-:W-:Y:S01]  /*e030*/  @!P0 HADD2 R222, -R206.H0_H0, -RZ.H0_H0 ;  /* 0xa00000ffcede8230 */ /* 0x000fe20000000900 */
[C---:B---3--:R-:W-:Y:S01]  /*e040*/  FADD.FTZ R7, R6.reuse, R7 ;  /* 0x0000000706077221 */ /* 0x048fe20000010000 */
[----:B------:R-:W-:Y:S01]  /*e050*/  F2FP.PACK_AB R50, R6, R21 ;  /* 0x000000150632723e */ /* 0x000fe200000000ff */
[----:B------:R-:W-:Y:S01]  /*e060*/  MUFU.EX2 R40, R193 ;  /* 0x000000c100287308 */ /* 0x000fe20000000800 */
[----:B----4-:R-:W-:Y:S01]  /*e070*/  F2FP.PACK_AB R3, R35, R31 ;  /* 0x0000001f2303723e */ /* 0x010fe200000000ff */
[----:B------:R-:W-:Y:S01]  /*e080*/  IMAD.MOV.U32 R68, RZ, RZ, R165 ;  /* 0x000000ffff447224 */ /* 0x000fe200078e00a5 */
[----:B------:R-:W-:-:S02]  /*e090*/  LOP3.LUT R2, R2, 0xffff, RZ, 0xc0, !PT ;  /* 0x0000ffff02027812 */ /* 0x000fc400078ec0ff */
[----:B------:R-:W-:-:S03]  /*e0a0*/  PRMT R165, R207, 0x5410, R206 ;  /* 0x00005410cfa57816 */ /* 0x000fc600000000ce */
[----:B------:R-:W2:Y:S01]  /*e0b0*/  MUFU.EX2 R6, R28 ;  /* 0x0000001c00067308 */ /* 0x000ea20000000800 */
[----:B------:R-:W-:Y:S02]  /*e0c0*/  @!P0 PRMT R206, R222, 0x5410, RZ ;  /* 0x00005410dece8816 */ /* 0x000fe400000000ff */
[----:B------:R-:W-:-:S05]  /*e0d0*/  PRMT R204, R3, 0x7610, R204 ;  /* 0x0000761003cc7816 */ /* 0x000fca00000000cc */
[----:B------:R-:W3:Y:S01]  /*e0e0*/  MUFU.EX2 R240, R194 ;  /* 0x000000c200f07308 */ /* 0x000ee20000000800 */
[----:B------:R-:W-:Y:S02]  /*e0f0*/  ISETP.GE.U32.AND P0, PT, R225, R2, PT ;  /* 0x00000002e100720c */ /* 0x000fe40003f06070 */
[----:B------:R-:W-:Y:S02]  /*e100*/  SHF.R.U32.HI R2, RZ, 0x10, R0 ;  /* 0x00000010ff027819 */ /* 0x000fe40000011600 */
[----:B------:R-:W-:-:S03]  /*e110*/  PRMT R205, R3, 0x7632, R205 ;  /* 0x0000763203cd7816 */ /* 0x000fc600000000cd */
[----:B------:R4:W3:Y:S01]  /*e120*/  MUFU.EX2 R11, R42 ;  /* 0x0000002a000b7308 */ /* 0x0008e20000000800 */
[----:B------:R-:W-:Y:S01]  /*e130*/  @!P5 HADD2 R226, -R204.H0_H0, -RZ.H0_H0 ;  /* 0xa00000ffcce2d230 */ /* 0x000fe20000000900 */
[----:B------:R-:W-:Y:S01]  /*e140*/  LOP3.LUT R2, R2, 0xff, RZ, 0xc0, !PT ;  /* 0x000000ff02027812 */ /* 0x000fe200078ec0ff */
[----:B-1----:R-:W-:-:S05]  /*e150*/  FADD.FTZ R7, R26, R7 ;  /* 0x000000071a077221 */ /* 0x002fca0000010000 */
[----:B------:R-:W1:Y:S01]  /*e160*/  MUFU.EX2 R3, R43 ;  /* 0x0000002b00037308 */ /* 0x000e620000000800 */
[----:B------:R-:W-:Y:S02]  /*e170*/  PRMT R252, R204, 0x5410, R205 ;  /* 0x00005410ccfc7816 */ /* 0x000fe400000000cd */
[----:B------:R-:W-:Y:S01]  /*e180*/  @!P5 PRMT R204, R226, 0x5410, RZ ;  /* 0x00005410e2ccd816 */ /* 0x000fe200000000ff */
[----:B--2---:R-:W-:Y:S01]  /*e190*/  FADD.FTZ R7, R6, R7 ;  /* 0x0000000706077221 */ /* 0x004fe20000010000 */
[----:B------:R-:W-:-:S03]  /*e1a0*/  ISETP.GE.U32.AND P5, PT, R225, R2, PT ;  /* 0x00000002e100720c */ /* 0x000fc60003fa6070 */
[----:B------:R-:W2:Y:S01]  /*e1b0*/  MUFU.EX2 R18, R44 ;  /* 0x0000002c00127308 */ /* 0x000ea20000000800 */
[----:B----4-:R-:W-:Y:S02]  /*e1c0*/  F2FP.PACK_AB R42, R6, R26 ;  /* 0x0000001a062a723e */ /* 0x010fe400000000ff */
[----:B---3--:R-:W-:Y:S01]  /*e1d0*/  F2FP.PACK_AB R6, R240, R40 ;  /* 0x00000028f006723e */ /* 0x008fe200000000ff */
[----:B------:R-:W-:-:S04]  /*e1e0*/  FADD.FTZ R7, R11, R7 ;  /* 0x000000070b077221 */ /* 0x000fc80000010000 */
[----:B------:R-:W3:Y:S01]  /*e1f0*/  MUFU.EX2 R2, R46 ;  /* 0x0000002e00027308 */ /* 0x000ee20000000800 */
[----:B------:R-:W-:Y:S01]  /*e200*/  PRMT R202, R6, 0x7632, R202 ;  /* 0x0000763206ca7816 */ /* 0x000fe200000000ca */
[----:B-1----:R-:W-:-:S06]  /*e210*/  FADD.FTZ R7, R3, R7 ;  /* 0x0000000703077221 */ /* 0x002fcc0000010000 */
[----:B------:R-:W-:Y:S01]  /*e220*/  MUFU.EX2 R39, R60 ;  /* 0x0000003c00277308 */ /* 0x000fe20000000800 */
[----:B------:R-:W-:Y:S01]  /*e230*/  PRMT R203, R6, 0x7610, R203 ;  /* 0x0000761006cb7816 */ /* 0x000fe200000000cb */
[----:B------:R-:W-:-:S06]  /*e240*/  @!P0 HADD2 R229, -R202.H0_H0, -RZ.H0_H0 ;  /* 0xa00000ffcae58230 */ /* 0x000fcc0000000900 */
[----:B------:R-:W1:Y:S01]  /*e250*/  MUFU.EX2 R21, R63 ;  /* 0x0000003f00157308 */ /* 0x000e620000000800 */
[----:B------:R-:W-:Y:S01]  /*e260*/  F2FP.PACK_AB R43, R3, R11 ;  /* 0x0000000b032b723e */ /* 0x000fe200000000ff */
[----:B--2---:R-:W-:Y:S01]  /*e270*/  FADD.FTZ R3, R18, R7 ;  /* 0x0000000712037221 */ /* 0x004fe20000010000 */
[----:B------:R-:W-:Y:S01]  /*e280*/  @!P4 HADD2 R223, -R205.H0_H0, -RZ.H0_H0 ;  /* 0xa00000ffcddfc230 */ /* 0x000fe20000000900 */
[----:B------:R-:W-:Y:S01]  /*e290*/  PRMT R228, R203, 0x5410, R202 ;  /* 0x00005410cbe47816 */ /* 0x000fe200000000ca */
[----:B------:R-:W-:Y:S01]  /*e2a0*/  @!P1 HADD2 R221, -R207.H0_H0, -RZ.H0_H0 ;  /* 0xa00000ffcfdd9230 */ /* 0x000fe20000000900 */
[----:B------:R-:W-:Y:S01]  /*e2b0*/  @!P0 PRMT R202, R229, 0x5410, RZ ;  /* 0x00005410e5ca8816 */ /* 0x000fe200000000ff */
[C---:B---3--:R-:W-:Y:S01]  /*e2c0*/  FADD.FTZ R46, R2.reuse, R3 ;  /* 0x00000003022e7221 */ /* 0x048fe20000010000 */
[----:B------:R-:W-:Y:S02]  /*e2d0*/  F2FP.PACK_AB R44, R2, R18 ;  /* 0x00000012022c723e */ /* 0x000fe400000000ff */
[----:B------:R-:W-:-:S02]  /*e2e0*/  ISETP.GE.U32.AND P0, PT, R225, R15, PT ;  /* 0x0000000fe100720c */ /* 0x000fc40003f06070 */
[----:B------:R-:W-:Y:S01]  /*e2f0*/  LOP3.LUT R2, R0, 0xff, RZ, 0xc0, !PT ;  /* 0x000000ff00027812 */ /* 0x000fe200078ec0ff */
[----:B------:R-:W-:Y:S01]  /*e300*/  IMAD.MOV.U32 R226, RZ, RZ, R238 ;  /* 0x000000ffffe27224 */ /* 0x000fe200078e00ee */
[----:B------:R-:W-:Y:S01]  /*e310*/  @!P4 PRMT R205, R223, 0x5410, RZ ;  /* 0x00005410dfcdc816 */ /* 0x000fe200000000ff */
[----:B------:R-:W-:Y:S01]  /*e320*/  IMAD.MOV.U32 R223, RZ, RZ, R239 ;  /* 0x000000ffffdf7224 */ /* 0x000fe200078e00ef */
[----:B------:R-:W-:Y:S01]  /*e330*/  @!P1 PRMT R207, R221, 0x5410, RZ ;  /* 0x00005410ddcf9816 */ /* 0x000fe200000000ff */
[----:B------:R-:W-:Y:S01]  /*e340*/  MUFU.EX2 R239, R209 ;  /* 0x000000d100ef7308 */ /* 0x000fe20000000800 */
[----:B-1----:R-:W-:Y:S02]  /*e350*/  F2FP.PACK_AB R3, R21, R39 ;  /* 0x000000271503723e */ /* 0x002fe400000000ff */
[----:B------:R-:W-:Y:S02]  /*e360*/  ISETP.GE.U32.AND P1, PT, R225, R2, PT ;  /* 0x00000002e100720c */ /* 0x000fe40003f26070 */
[----:B------:R-:W-:-:S03]  /*e370*/  SHF.R.U32.HI R2, RZ, 0x18, R0 ;  /* 0x00000018ff027819 */ /* 0x000fc60000011600 */
[----:B------:R-:W1:Y:S01]  /*e380*/  MUFU.EX2 R238, R208 ;  /* 0x000000d000ee7308 */ /* 0x000e620000000800 */
[----:B------:R-:W-:Y:S02]  /*e390*/  LOP3.LUT R0, R0, 0xffff, RZ, 0xc0, !PT ;  /* 0x0000ffff00007812 */ /* 0x000fe400078ec0ff */
[C---:B------:R-:W-:Y:S02]  /*e3a0*/  PRMT R200, R3.reuse, 0x7632, R200 ;  /* 0x0000763203c87816 */ /* 0x040fe400000000c8 */
[----:B------:R-:W-:Y:S02]  /*e3b0*/  SHF.R.U32.HI R0, RZ, 0x8, R0 ;  /* 0x00000008ff007819 */ /* 0x000fe40000011600 */
[----:B------:R-:W-:Y:S01]  /*e3c0*/  PRMT R201, R3, 0x7610, R201 ;  /* 0x0000761003c97816 */ /* 0x000fe200000000c9 */
[----:B------:R-:W-:Y:S01]  /*e3d0*/  @!P0 HADD2 R230, -R200.H0_H0, -RZ.H0_H0 ;  /* 0xa00000ffc8e68230 */ /* 0x000fe20000000900 */
[----:B------:R-:W-:Y:S02]  /*e3e0*/  LOP3.LUT R0, R0, 0xffff, RZ, 0xc0, !PT ;  /* 0x0000ffff00007812 */ /* 0x000fe400078ec0ff */
[----:B------:R-:W-:-:S02]  /*e3f0*/  PRMT R63, R201, 0x5410, R200 ;  /* 0x00005410c93f7816 */ /* 0x000fc400000000c8 */
[----:B------:R-:W-:Y:S02]  /*e400*/  @!P0 PRMT R200, R230, 0x5410, RZ ;  /* 0x00005410e6c88816 */ /* 0x000fe400000000ff */
[----:B------:R-:W-:Y:S02]  /*e410*/  ISETP.GE.U32.AND P0, PT, R225, R0, PT ;  /* 0x00000000e100720c */ /* 0x000fe40003f06070 */
[----:B-1----:R-:W-:Y:S01]  /*e420*/  F2FP.PACK_AB R0, R238, R239 ;  /* 0x000000efee00723e */ /* 0x002fe200000000ff */
[----:B------:R-:W-:-:S03]  /*e430*/  @!P2 HADD2 R227, -R203.H0_H0, -RZ.H0_H0 ;  /* 0xa00000ffcbe3a230 */ /* 0x000fc60000000900 */
[C---:B------:R-:W-:Y:S01]  /*e440*/  PRMT R199, R0.reuse, 0x7610, R199 ;  /* 0x0000761000c77816 */ /* 0x040fe200000000c7 */
[----:B------:R-:W-:Y:S01]  /*e450*/  FMUL.FTZ R188, R109, R8 ;  /* 0x000000086dbc7220 */ /* 0x000fe20000410000 */
[----:B------:R-:W-:Y:S01]  /*e460*/  @!P2 PRMT R203, R227, 0x5410, RZ ;  /* 0x00005410e3cba816 */ /* 0x000fe200000000ff */
[----:B------:R-:W-:Y:S01]  /*e470*/  MUFU.EX2 R229, R197 ;  /* 0x000000c500e57308 */ /* 0x000fe20000000800 */
[----:B------:R-:W-:Y:S01]  /*e480*/  PRMT R198, R0, 0x7632, R198 ;  /* 0x0000763200c67816 */ /* 0x000fe200000000c6 */
[----:B------:R-:W-:Y:S01]  /*e490*/  @!P1 HADD2 R109, -R199.H0_H0, -RZ.H0_H0 ;  /* 0xa00000ffc76d9230 */ /* 0x000fe20000000900 */
[----:B------:R-:W-:Y:S01]  /*e4a0*/  LOP3.LUT R0, R12, 0xff, RZ, 0xc0, !PT ;  /* 0x000000ff0c007812 */ /* 0x000fe200078ec0ff */
[----:B------:R-:W-:-:S04]  /*e4b0*/  @!P6 HADD2 R231, -R201.H0_H0, -RZ.H0_H0 ;  /* 0xa00000ffc9e7e230 */ /* 0x000fc80000000900 */
[----:B------:R-:W1:Y:S01]  /*e4c0*/  MUFU.EX2 R227, R196 ;  /* 0x000000c400e37308 */ /* 0x000e620000000800 */
[----:B------:R-:W-:Y:S02]  /*e4d0*/  PRMT R60, R199, 0x5410, R198 ;  /* 0x00005410c73c7816 */ /* 0x000fe400000000c6 */
[----:B------:R-:W-:Y:S02]  /*e4e0*/  @!P1 PRMT R199, R109, 0x5410, RZ ;  /* 0x000054106dc79816 */ /* 0x000fe400000000ff */
[----:B------:R-:W-:Y:S01]  /*e4f0*/  ISETP.GE.U32.AND P1, PT, R225, R0, PT ;  /* 0x00000000e100720c */ /* 0x000fe20003f26070 */
[----:B------:R-:W-:Y:S01]  /*e500*/  FMUL.FTZ R177, R108, R8 ;  /* 0x000000086cb17220 */ /* 0x000fe20000410000 */
[----:B------:R-:W-:Y:S01]  /*e510*/  SHF.R.U32.HI R0, RZ, 0x8, R13 ;  /* 0x00000008ff007819 */ /* 0x000fe2000001160d */
[----:B------:R-:W-:Y:S01]  /*e520*/  @!P0 HADD2 R108, -R198.H0_H0, -RZ.H0_H0 ;  /* 0xa00000ffc66c8230 */ /* 0x000fe20000000900 */
[----:B------:R-:W-:Y:S01]  /*e530*/  @!P6 PRMT R201, R231, 0x5410, RZ ;  /* 0x00005410e7c9e816 */ /* 0x000fe200000000ff */
[----:B------:R-:W-:Y:S01]  /*e540*/  MUFU.EX2 R251, R211 ;  /* 0x000000d300fb7308 */ /* 0x000fe20000000800 */
[----:B------:R-:W-:-:S02]  /*e550*/  LOP3.LUT R0, R0, 0xffff, RZ, 0xc0, !PT ;  /* 0x0000ffff00007812 */ /* 0x000fc400078ec0ff */
[----:B------:R-:W-:-:S05]  /*e560*/  @!P0 PRMT R198, R108, 0x5410, RZ ;  /* 0x000054106cc68816 */ /* 0x000fca00000000ff */
[----:B------:R-:W2:Y:S01]  /*e570*/  MUFU.EX2 R250, R210 ;  /* 0x000000d200fa7308 */ /* 0x000ea20000000800 */
[----:B------:R-:W-:-:S07]  /*e580*/  ISETP.GE.U32.AND P0, PT, R225, R0, PT ;  /* 0x00000000e100720c */ /* 0x000fce0003f06070 */
[----:B------:R-:W-:Y:S01]  /*e590*/  MUFU.EX2 R231, R195 ;  /* 0x000000c300e77308 */ /* 0x000fe20000000800 */
[----:B-1----:R-:W-:-:S07]  /*e5a0*/  F2FP.PACK_AB R0, R227, R229 ;  /* 0x000000e5e300723e */ /* 0x002fce00000000ff */
[----:B------:R-:W1:Y:S01]  /*e5b0*/  MUFU.EX2 R235, R65 ;  /* 0x0000004100eb7308 */ /* 0x000e620000000800 */
[C---:B------:R-:W-:Y:S01]  /*e5c0*/  ISETP.GE.U32.AND P4, PT, R225.reuse, R2, PT ;  /* 0x00000002e100720c */ /* 0x040fe20003f86070 */
[----:B------:R-:W-:Y:S01]  /*e5d0*/  FMUL.FTZ R2, R116, R8 ;  /* 0x0000000874027220 */ /* 0x000fe20000410000 */
[C---:B------:R-:W-:Y:S02]  /*e5e0*/  PRMT R197, R0.reuse, 0x7610, R197 ;  /* 0x0000761000c57816 */ /* 0x040fe400000000c5 */
[----:B------:R-:W-:Y:S01]  /*e5f0*/  PRMT R196, R0, 0x7632, R196 ;  /* 0x0000763200c47816 */ /* 0x000fe200000000c4 */
[----:B------:R-:W-:Y:S01]  /*e600*/  FADD.FTZ R0, R160, R20 ;  /* 0x00000014a0007221 */ /* 0x000fe20000010000 */
[----:B------:R-:W-:Y:S01]  /*e610*/  ISETP.GE.U32.AND P6, PT, R225, R14, PT ;  /* 0x0000000ee100720c */ /* 0x000fe20003fc6070 */
[----:B------:R-:W-:Y:S01]  /*e620*/  IMAD.MOV.U32 R20, RZ, RZ, R2 ;  /* 0x000000ffff147224 */ /* 0x000fe200078e0002 */
[----:B--2---:R-:W-:Y:S01]  /*e630*/  F2FP.PACK_AB R3, R250, R251 ;  /* 0x000000fbfa03723e */ /* 0x004fe200000000ff */
[----:B------:R-:W-:Y:S01]  /*e640*/  FADD.FTZ R2, R56, R0 ;  /* 0x0000000038027221 */ /* 0x000fe20000010000 */
[----:B-1----:R-:W-:Y:S01]  /*e650*/  F2FP.PACK_AB R0, R235, R231 ;  /* 0x000000e7eb00723e */ /* 0x002fe200000000ff */
[----:B------:R-:W-:Y:S01]  /*e660*/  FMUL.FTZ R6, R129, R8 ;  /* 0x0000000881067220 */ /* 0x000fe20000410000 */
[----:B------:R-:W-:-:S02]  /*e670*/  PRMT R195, R3, 0x7610, R195 ;  /* 0x0000761003c37816 */ /* 0x000fc400000000c3 */
[----:B------:R-:W-:Y:S02]  /*e680*/  PRMT R193, R0, 0x7610, R193 ;  /* 0x0000761000c17816 */ /* 0x000fe400000000c1 */
[----:B------:R-:W-:Y:S01]  /*e690*/  PRMT R194, R3, 0x7632, R194 ;  /* 0x0000763203c27816 */ /* 0x000fe200000000c2 */
[-C--:B------:R-:W-:Y:S02]  /*e6a0*/  FMUL.FTZ R173, R100, R8.reuse ;  /* 0x0000000864ad7220 */ /* 0x080fe40000410000 */
[----:B------:R-:W-:Y:S01]  /*e6b0*/  @!P6 HADD2 R100, -R195.H0_H0, -RZ.H0_H0 ;  /* 0xa00000ffc364e230 */ /* 0x000fe20000000900 */
[-C--:B------:R-:W-:Y:S01]  /*e6c0*/  FMUL.FTZ R175, R102, R9.reuse ;  /* 0x0000000966af7220 */ /* 0x080fe20000410000 */
[----:B------:R-:W-:Y:S01]  /*e6d0*/  PRMT R192, R0, 0x7632, R192 ;  /* 0x0000763200c07816 */ /* 0x000fe200000000c0 */
[-C--:B------:R-:W-:Y:S01]  /*e6e0*/  FMUL.FTZ R174, R103, R9.reuse ;  /* 0x0000000967ae7220 */ /* 0x080fe20000410000 */
[----:B------:R-:W-:Y:S01]  /*e6f0*/  @!P1 HADD2 R102, -R193.H0_H0, -RZ.H0_H0 ;  /* 0xa00000ffc1669230 */ /* 0x000fe20000000900 */
[----:B------:R-:W-:Y:S01]  /*e700*/  IMAD.MOV.U32 R65, RZ, RZ, R6 ;  /* 0x000000ffff417224 */ /* 0x000fe200078e0006 */
[----:B------:R-:W-:Y:S01]  /*e710*/  @!P0 HADD2 R103, -R194.H0_H0, -RZ.H0_H0 ;  /* 0xa00000ffc2678230 */ /* 0x000fe20000000900 */
[----:B------:R-:W-:Y:S01]  /*e720*/  FADD.FTZ R0, R48, R2 ;  /* 0x0000000230007221 */ /* 0x000fe20000010000 */
[----:B------:R-:W1:Y:S01]  /*e730*/  MUFU.EX2 R6, R62 ;  /* 0x0000003e00067308 */ /* 0x000e620000000800 */
[----:B------:R-:W-:Y:S01]  /*e740*/  PRMT R48, R195, 0x5410, R194 ;  /* 0x00005410c3307816 */ /* 0x000fe200000000c2 */
[-C--:B------:R-:W-:Y:S01]  /*e750*/  FMUL.FTZ R171, R137, R8.reuse ;  /* 0x0000000889ab7220 */ /* 0x080fe20000410000 */
[----:B------:R-:W-:Y:S01]  /*e760*/  PRMT R56, R193, 0x5410, R192 ;  /* 0x00005410c1387816 */ /* 0x000fe200000000c0 */
[-C--:B------:R-:W-:Y:S01]  /*e770*/  FMUL.FTZ R11, R120, R8.reuse ;  /* 0x00000008780b7220 */ /* 0x080fe20000410000 */
[----:B------:R-:W-:Y:S01]  /*e780*/  @!P6 PRMT R195, R100, 0x5410, RZ ;  /* 0x0000541064c3e816 */ /* 0x000fe200000000ff */
[-C--:B------:R-:W-:Y:S01]  /*e790*/  FMUL.FTZ R7, R121, R8.reuse ;  /* 0x0000000879077220 */ /* 0x080fe20000410000 */
[----:B------:R-:W-:Y:S01]  /*e7a0*/  @!P1 PRMT R193, R102, 0x5410, RZ ;  /* 0x0000541066c19816 */ /* 0x000fe200000000ff */
[----:B------:R-:W-:Y:S01]  /*e7b0*/  FMUL.FTZ R28, R117, R8 ;  /* 0x00000008751c7220 */ /* 0x000fe20000410000 */
[----:B------:R-:W-:Y:S01]  /*e7c0*/  @!P0 PRMT R194, R103, 0x5410, RZ ;  /* 0x0000541067c28816 */ /* 0x000fe200000000ff */
[----:B------:R-:W-:-:S02]  /*e7d0*/  FMUL.FTZ R170, R138, R9 ;  /* 0x000000098aaa7220 */ /* 0x000fc40000410000 */
[----:B------:R-:W-:Y:S02]  /*e7e0*/  FMUL.FTZ R137, R131, R9 ;  /* 0x0000000983897220 */ /* 0x000fe40000410000 */
[----:B------:R-:W-:Y:S02]  /*e7f0*/  IMAD.MOV.U32 R102, RZ, RZ, R240 ;  /* 0x000000ffff667224 */ /* 0x000fe400078e00f0 */
[----:B------:R-:W-:Y:S02]  /*e800*/  IMAD.MOV.U32 R100, RZ, RZ, R165 ;  /* 0x000000ffff647224 */ /* 0x000fe400078e00a5 */
[----:B------:R-:W-:Y:S02]  /*e810*/  FADD.FTZ R0, R34, R0 ;  /* 0x0000000022007221 */ /* 0x000fe40000010000 */
        /* <DEDUP_REMOVED lines=15> */
[----:B------:R-:W-:Y:S02]  /*e910*/  FMUL.FTZ R131, R77, R4 ;  /* 0x000000044d837220 */ /* 0x000fe40000410000 */
[----:B------:R-:W2:Y:S01]  /*e920*/  MUFU.EX2 R4, R61 ;  /* 0x0000003d00047308 */ /* 0x000ea20000000800 */
[----:B------:R-:W-:Y:S01]  /*e930*/  FADD.FTZ R3, R36, R0 ;  /* 0x0000000024037221 */ /* 0x000fe20000010000 */
[----:B------:R-:W-:Y:S01]  /*e940*/  ISETP.GE.U32.AND P2, PT, R225, R10, PT ;  /* 0x0000000ae100720c */ /* 0x000fe20003f46070 */
[----:B-1----:R-:W-:Y:S02]  /*e950*/  FADD.FTZ R0, R6, R16 ;  /* 0x0000001006007221 */ /* 0x002fe40000010000 */
[----:B------:R-:W-:Y:S02]  /*e960*/  FADD.FTZ R16, R19, R3 ;  /* 0x0000000313107221 */ /* 0x000fe40000010000 */
[----:B------:R-:W-:Y:S01]  /*e970*/  IMAD.WIDE.U32 R18, R226, -0x326172a9, RZ ;  /* 0xcd9e8d57e2127825 */ /* 0x000fe200078e00ff */
[----:B------:R-:W-:-:S03]  /*e980*/  @!P4 HADD2 R71, -R196.H0_H0, -RZ.H0_H0 ;  /* 0xa00000ffc447c230 */ /* 0x000fc60000000900 */
[----:B------:R-:W-:Y:S02]  /*e990*/  IMAD.MOV.U32 R230, RZ, RZ, R21 ;  /* 0x000000ffffe67224 */ /* 0x000fe400078e0015 */
[C---:B--2---:R-:W-:Y:S01]  /*e9a0*/  FADD.FTZ R21, R4.reuse, R0 ;  /* 0x0000000004157221 */ /* 0x044fe20000010000 */
[----:B------:R-:W-:Y:S01]  /*e9b0*/  LOP3.LUT R0, R19, R223, RZ, 0x3c, !PT ;  /* 0x000000df13007212 */ /* 0x000fe200078e3cff */
[----:B------:R-:W-:Y:S01]  /*e9c0*/  FMUL.FTZ R15, R123, R9 ;  /* 0x000000097b0f7220 */ /* 0x000fe20000410000 */
[----:B------:R-:W-:Y:S01]  /*e9d0*/  F2FP.PACK_AB R26, R4, R6 ;  /* 0x00000006041a723e */ /* 0x000fe200000000ff */
[----:B------:R-:W-:Y:S01]  /*e9e0*/  IMAD.MOV.U32 R112, RZ, RZ, R7 ;  /* 0x000000ffff707224 */ /* 0x000fe200078e0007 */
[----:B------:R-:W-:Y:S01]  /*e9f0*/  PRMT R58, R197, 0x5410, R196 ;  /* 0x00005410c53a7816 */ /* 0x000fe200000000c4 */
[----:B------:R-:W-:Y:S01]  /*ea00*/  FADD.FTZ R2, R30, R23 ;  /* 0x000000171e027221 */ /* 0x000fe20000010000 */
[----:B------:R-:W-:Y:S01]  /*ea10*/  @!P4 PRMT R196, R71, 0x5410, RZ ;  /* 0x0000541047c4c816 */ /* 0x000fe200000000ff */
[----:B------:R-:W-:Y:S01]  /*ea20*/  IMAD.WIDE.U32 R6, R0, -0x2daee0ad, RZ ;  /* 0xd2511f5300067825 */ /* 0x000fe200078e00ff */
[----:B------:R-:W-:-:S03]  /*ea30*/  @!P5 HADD2 R70, -R197.H0_H0, -RZ.H0_H0 ;  /* 0xa00000ffc546d230 */ /* 0x000fc60000000900 */
[----:B------:R-:W-:Y:S01]  /*ea40*/  FMUL.FTZ R176, R101, R8 ;  /* 0x0000000865b07220 */ /* 0x000fe20000410000 */
[----:B------:R-:W-:Y:S01]  /*ea50*/  @!P2 HADD2 R101, -R192.H0_H0, -RZ.H0_H0 ;  /* 0xa00000ffc065a230 */ /* 0x000fe20000000900 */
[----:B------:R-:W-:Y:S02]  /*ea60*/  IMAD.MOV.U32 R71, RZ, RZ, R15 ;  /* 0x000000ffff477224 */ /* 0x000fe400078e000f */
[----:B------:R-:W-:Y:S01]  /*ea70*/  FADD.FTZ R15, R17, R2 ;  /* 0x00000002110f7221 */ /* 0x000fe20000010000 */
[----:B------:R-:W-:Y:S02]  /*ea80*/  LOP3.LUT R2, R25, UR17, R18, 0x96, !PT ;  /* 0x0000001119027c12 */ /* 0x000fe4000f8e9612 */
[----:B------:R-:W-:Y:S01]  /*ea90*/  LOP3.LUT R0, R7, UR16, R190, 0x96, !PT ;  /* 0x0000001007007c12 */ /* 0x000fe2000f8e96be */
[-C--:B------:R-:W-:Y:S01]  /*eaa0*/  FMUL.FTZ R169, R139, R9.reuse ;  /* 0x000000098ba97220 */ /* 0x080fe20000410000 */
[----:B------:R-:W-:Y:S01]  /*eab0*/  @!P2 PRMT R192, R101, 0x5410, RZ ;  /* 0x0000541065c0a816 */ /* 0x000fe200000000ff */
[-C--:B------:R-:W-:Y:S01]  /*eac0*/  FMUL.FTZ R182, R130, R9.reuse ;  /* 0x0000000982b67220 */ /* 0x080fe20000410000 */
[----:B------:R-:W-:Y:S01]  /*ead0*/  @!P5 PRMT R197, R70, 0x5410, RZ ;  /* 0x0000541046c5d816 */ /* 0x000fe200000000ff */
[----:B------:R-:W-:-:S02]  /*eae0*/  FMUL.FTZ R10, R122, R9 ;  /* 0x000000097a0a7220 */ /* 0x000fc40000410000 */
[-C--:B------:R-:W-:Y:S02]  /*eaf0*/  FMUL.FTZ R27, R118, R9.reuse ;  /* 0x00000009761b7220 */ /* 0x080fe40000410000 */
[-C--:B------:R-:W-:Y:S02]  /*eb00*/  FMUL.FTZ R22, R119, R9.reuse ;  /* 0x0000000977167220 */ /* 0x080fe40000410000 */
[-C--:B------:R-:W-:Y:S02]  /*eb10*/  FMUL.FTZ R179, R110, R9.reuse ;  /* 0x000000096eb37220 */ /* 0x080fe40000410000 */
[----:B------:R-:W-:Y:S02]  /*eb20*/  FMUL.FTZ R178, R111, R9 ;  /* 0x000000096fb27220 */ /* 0x000fe40000410000 */
[----:B------:R-:W-:Y:S02]  /*eb30*/  IMAD.MOV.U32 R101, RZ, RZ, R164 ;  /* 0x000000ffff657224 */ /* 0x000fe400078e00a4 */
        /* <DEDUP_REMOVED lines=16> */
[----:B------:R-:W-:-:S04]  /*ec40*/  IMAD.WIDE.U32 R2, R2, -0x2daee0ad, RZ ;  /* 0xd2511f5302027825 */ /* 0x000fc800078e00ff */
[----:B------:R-:W-:Y:S01]  /*ec50*/  IMAD.WIDE.U32 R4, R0, -0x326172a9, RZ ;  /* 0xcd9e8d5700047825 */ /* 0x000fe200078e00ff */
[----:B------:R-:W-:-:S04]  /*ec60*/  LOP3.LUT R0, R3, UR11, R6, 0x96, !PT ;  /* 0x0000000b03007c12 */ /* 0x000fc8000f8e9606 */
[----:B------:R-:W-:Y:S01]  /*ec70*/  LOP3.LUT R3, R5, UR12, R24, 0x96, !PT ;  /* 0x0000000c05037c12 */ /* 0x000fe2000f8e9618 */
[-C--:B------:R-:W-:Y:S02]  /*ec80*/  FMUL.FTZ R183, R132, R8.reuse ;  /* 0x0000000884b77220 */ /* 0x080fe40000410000 */
[----:B------:R-:W-:Y:S02]  /*ec90*/  IMAD.MOV.U32 R208, RZ, RZ, R167 ;  /* 0x000000ffffd07224 */ /* 0x000fe400078e00a7 */
[-C--:B------:R-:W-:Y:S02]  /*eca0*/  FMUL.FTZ R172, R136, R8.reuse ;  /* 0x0000000888ac7220 */ /* 0x080fe40000410000 */
[----:B------:R-:W-:Y:S02]  /*ecb0*/  IMAD.MOV.U32 R132, RZ, RZ, R166 ;  /* 0x000000ffff847224 */ /* 0x000fe400078e00a6 */
[-C--:B------:R-:W-:Y:S02]  /*ecc0*/  FMUL.FTZ R168, R133, R8.reuse ;  /* 0x0000000885a87220 */ /* 0x080fe40000410000 */
[----:B------:R-:W-:-:S02]  /*ecd0*/  FMUL.FTZ R136, R128, R8 ;  /* 0x0000000880887220 */ /* 0x000fc40000410000 */
[-C--:B------:R-:W-:Y:S02]  /*ece0*/  FMUL.FTZ R186, R124, R8.reuse ;  /* 0x000000087cba7220 */ /* 0x080fe40000410000 */
[----:B------:R-:W-:Y:S02]  /*ecf0*/  FMUL.FTZ R224, R125, R8 ;  /* 0x000000087de07220 */ /* 0x000fe40000410000 */
[-C--:B------:R-:W-:Y:S02]  /*ed00*/  FMUL.FTZ R166, R134, R9.reuse ;  /* 0x0000000986a67220 */ /* 0x080fe40000410000 */
[-C--:B------:R-:W-:Y:S02]  /*ed10*/  FMUL.FTZ R167, R135, R9.reuse ;  /* 0x0000000987a77220 */ /* 0x080fe40000410000 */
[-C--:B------:R-:W-:Y:S02]  /*ed20*/  FMUL.FTZ R222, R126, R9.reuse ;  /* 0x000000097ede7220 */ /* 0x080fe40000410000 */
[----:B------:R-:W-:-:S02]  /*ed30*/  FMUL.FTZ R221, R127, R9 ;  /* 0x000000097fdd7220 */ /* 0x000fc40000410000 */
[----:B------:R-:W-:-:S04]  /*ed40*/  IMAD.WIDE.U32 R8, R3, -0x2daee0ad, RZ ;  /* 0xd2511f5303087825 */ /* 0x000fc800078e00ff */
[----:B------:R-:W-:Y:S01]  /*ed50*/  IMAD.WIDE.U32 R12, R0, -0x326172a9, RZ ;  /* 0xcd9e8d57000c7825 */ /* 0x000fe200078e00ff */
[----:B------:R-:W-:-:S03]  /*ed60*/  LOP3.LUT R0, R9, UR9, R2, 0x96, !PT ;  /* 0x0000000909007c12 */ /* 0x000fc6000f8e9602 */
[----:B------:R-:W-:Y:S02]  /*ed70*/  IMAD.MOV.U32 R62, RZ, RZ, R11 ;  /* 0x000000ffff3e7224 */ /* 0x000fe400078e000b */
[----:B------:R-:W-:Y:S02]  /*ed80*/  IMAD.MOV.U32 R61, RZ, RZ, R10 ;  /* 0x000000ffff3d7224 */ /* 0x000fe400078e000a */
[----:B------:R-:W-:Y:S01]  /*ed90*/  IMAD.WIDE.U32 R10, R0, -0x326172a9, RZ ;  /* 0xcd9e8d57000a7825 */ /* 0x000fe200078e00ff */
[----:B------:R-:W-:-:S04]  /*eda0*/  LOP3.LUT R3, R13, UR10, R4, 0x96, !PT ;  /* 0x0000000a0d037c12 */ /* 0x000fc8000f8e9604 */
[----:B------:R-:W-:Y:S01]  /*edb0*/  LOP3.LUT R0, R11, UR8, R12, 0x96, !PT ;  /* 0x000000080b007c12 */ /* 0x000fe2000f8e960c */
[----:B------:R-:W-:-:S04]  /*edc0*/  IMAD.WIDE.U32 R2, R3, -0x2daee0ad, RZ ;  /* 0xd2511f5303027825 */ /* 0x000fc800078e00ff */
[----:B------:R-:W-:Y:S01]  /*edd0*/  IMAD.WIDE.U32 R12, R0, -0x2daee0ad, RZ ;  /* 0xd2511f53000c7825 */ /* 0x000fe200078e00ff */
[----:B------:R-:W-:-:S04]  /*ede0*/  LOP3.LUT R3, R3, UR7, R8, 0x96, !PT ;  /* 0x0000000703037c12 */ /* 0x000fc8000f8e9608 */
[----:B------:R-:W-:Y:S01]  /*edf0*/  LOP3.LUT R2, R13, UR5, R2, 0x96, !PT ;  /* 0x000000050d027c12 */ /* 0x000fe2000f8e9602 */
[----:B------:R-:W-:-:S04]  /*ee00*/  IMAD.WIDE.U32 R8, R3, -0x326172a9, RZ ;  /* 0xcd9e8d5703087825 */ /* 0x000fc800078e00ff */
[----:B------:R-:W-:-:S05]  /*ee10*/  IMAD.WIDE.U32 R2, R2, -0x326172a9, RZ ;  /* 0xcd9e8d5702027825 */ /* 0x000fca00078e00ff */
[----:B------:R-:W-:Y:S02]  /*ee20*/  LOP3.LUT R0, R3, UR14, R8, 0x96, !PT ;  /* 0x0000000e03007c12 */ /* 0x000fe4000f8e9608 */
[----:B------:R-:W-:Y:S02]  /*ee30*/  LOP3.LUT R14, R9, UR6, R10, 0x96, !PT ;  /* 0x00000006090e7c12 */ /* 0x000fe4000f8e960a */
[----:B------:R-:W-:Y:S02]  /*ee40*/  LOP3.LUT R7, R0, 0xff, RZ, 0xc0, !PT ;  /* 0x000000ff00077812 */ /* 0x000fe400078ec0ff */
[----:B------:R-:W-:Y:S02]  /*ee50*/  LOP3.LUT R9, R67, UR17, R18, 0x96, !PT ;  /* 0x0000001143097c12 */ /* 0x000fe4000f8e9612 */
[----:B------:R-:W-:Y:S02]  /*ee60*/  LOP3.LUT R8, R5, UR12, R66, 0x96, !PT ;  /* 0x0000000c05087c12 */ /* 0x000fe4000f8e9642 */
[----:B------:R-:W-:-:S02]  /*ee70*/  ISETP.GE.U32.AND P1, PT, R225, R7, PT ;  /* 0x00000007e100720c */ /* 0x000fc40003f26070 */
[----:B------:R-:W-:Y:S01]  /*ee80*/  LOP3.LUT R7, R0, 0xffff, RZ, 0xc0, !PT ;  /* 0x0000ffff00077812 */ /* 0x000fe200078ec0ff */
[----:B------:R-:W-:Y:S01]  /*ee90*/  IMAD.WIDE.U32 R10, R9, -0x2daee0ad, RZ ;  /* 0xd2511f53090a7825 */ /* 0x000fe200078e00ff */
[--C-:B------:R-:W-:Y:S02]  /*eea0*/  SHF.R.U32.HI R5, RZ, 0x10, R0.reuse ;  /* 0x00000010ff057819 */ /* 0x100fe40000011600 */
[----:B------:R-:W-:Y:S01]  /*eeb0*/  SHF.R.U32.HI R0, RZ, 0x18, R0 ;  /* 0x00000018ff007819 */ /* 0x000fe20000011600 */
[----:B------:R-:W-:Y:S01]  /*eec0*/  IMAD.WIDE.U32 R8, R8, -0x2daee0ad, RZ ;  /* 0xd2511f5308087825 */ /* 0x000fe200078e00ff */
[----:B------:R-:W-:Y:S02]  /*eed0*/  SHF.R.U32.HI R7, RZ, 0x8, R7 ;  /* 0x00000008ff077819 */ /* 0x000fe40000011607 */
[----:B------:R-:W-:Y:S02]  /*eee0*/  LOP3.LUT R5, R5, 0xff, RZ, 0xc0, !PT ;  /* 0x000000ff05057812 */ /* 0x000fe400078ec0ff */
[----:B------:R-:W-:-:S02]  /*eef0*/  ISETP.GE.U32.AND P2, PT, R225, R0, PT ;  /* 0x00000000e100720c */ /* 0x000fc40003f46070 */
[----:B------:R-:W-:Y:S02]  /*ef00*/  LOP3.LUT R0, R11, UR11, R6, 0x96, !PT ;  /* 0x0000000b0b007c12 */ /* 0x000fe4000f8e9606 */
[----:B------:R-:W-:Y:S02]  /*ef10*/  LOP3.LUT R7, R7, 0xffff, RZ, 0xc0, !PT ;  /* 0x0000ffff07077812 */ /* 0x000fe400078ec0ff */
[----:B------:R-:W-:Y:S02]  /*ef20*/  LOP3.LUT R6, R9, UR9, R10, 0x96, !PT ;  /* 0x0000000909067c12 */ /* 0x000fe4000f8e960a */
[----:B------:R-:W-:Y:S02]  /*ef30*/  ISETP.GE.U32.AND P4, PT, R225, R5, PT ;  /* 0x00000005e100720c */ /* 0x000fe40003f86070 */
[C---:B------:R-:W-:Y:S02]  /*ef40*/  LOP3.LUT R5, R2.reuse, 0xff, RZ, 0xc0, !PT ;  /* 0x000000ff02057812 */ /* 0x040fe400078ec0ff */
[----:B------:R-:W-:-:S02]  /*ef50*/  LOP3.LUT R13, R2, 0xffff, RZ, 0xc0, !PT ;  /* 0x0000ffff020d7812 */ /* 0x000fc400078ec0ff */
[--C-:B------:R-:W-:Y:S02]  /*ef60*/  SHF.R.U32.HI R17, RZ, 0x10, R2.reuse ;  /* 0x00000010ff117819 */ /* 0x100fe40000011602 */
[----:B------:R-:W-:Y:S01]  /*ef70*/  SHF.R.U32.HI R19, RZ, 0x18, R2 ;  /* 0x00000018ff137819 */ /* 0x000fe20000011602 */
[----:B------:R-:W-:Y:S01]  /*ef80*/  IMAD.WIDE.U32 R2, R0, -0x326172a9, RZ ;  /* 0xcd9e8d5700027825 */ /* 0x000fe200078e00ff */
[----:B------:R-:W-:-:S03]  /*ef90*/  ISETP.GE.U32.AND P0, PT, R225, R7, PT ;  /* 0x00000007e100720c */ /* 0x000fc60003f06070 */
[----:B------:R-:W-:Y:S01]  /*efa0*/  IMAD.WIDE.U32 R6, R6, -0x326172a9, RZ ;  /* 0xcd9e8d5706067825 */ /* 0x000fe200078e00ff */
[----:B------:R-:W-:-:S04]  /*efb0*/  LOP3.LUT R3, R3, UR10, R4, 0x96, !PT ;  /* 0x0000000a03037c12 */ /* 0x000fc8000f8e9604 */
[----:B------:R-:W-:Y:S01]  /*efc0*/  LOP3.LUT R0, R7, UR8, R2, 0x96, !PT ;  /* 0x0000000807007c12 */ /* 0x000fe2000f8e9602 */
[----:B------:R-:W-:Y:S01]  /*efd0*/  IMAD.WIDE.U32 R2, R3, -0x2daee0ad, RZ ;  /* 0xd2511f5303027825 */ /* 0x000fe200078e00ff */
[----:B------:R-:W-:-:S03]  /*efe0*/  PRMT R9, R41, 0x7610, R9 ;  /* 0x0000761029097816 */ /* 0x000fc60000000009 */
[----:B------:R-:W-:Y:S01]  /*eff0*/  IMAD.WIDE.U32 R10, R0, -0x2daee0ad, RZ ;  /* 0xd2511f53000a7825 */ /* 0x000fe200078e00ff */
[----:B------:R-:W-:Y:S01]  /*f000*/  LOP3.LUT R4, R3, UR7, R8, 0x96, !PT ;  /* 0x0000000703047c12 */ /* 0x000fe2000f8e9608 */
[----:B------:R-:W-:Y:S01]  /*f010*/  @!P1 HADD2 R76, -R9.H0_H0, -RZ.H0_H0 ;  /* 0xa00000ff094c9230 */ /* 0x000fe20000000900 */
[----:B------:R-:W-:Y:S01]  /*f020*/  ISETP.GE.U32.AND P6, PT, R225, R5, PT ;  /* 0x00000005e100720c */ /* 0x000fe20003fc6070 */
[----:B------:R-:W-:Y:S01]  /*f030*/  IMAD.MOV.U32 R67, RZ, RZ, R112 ;  /* 0x000000ffff437224 */ /* 0x000fe200078e0070 */
[----:B------:R-:W-:Y:S01]  /*f040*/  LOP3.LUT R7, R11, UR5, R2, 0x96, !PT ;  /* 0x000000050b077c12 */ /* 0x000fe2000f8e9602 */
[----:B------:R-:W-:Y:S01]  /*f050*/  IMAD.MOV.U32 R112, RZ, RZ, R101 ;  /* 0x000000ffff707224 */ /* 0x000fe200078e0065 */
[----:B------:R-:W-:Y:S01]  /*f060*/  PRMT R11, R41, 0x7632, R11 ;  /* 0x00007632290b7816 */ /* 0x000fe2000000000b */
[----:B------:R-:W-:Y:S02]  /*f070*/  IMAD.MOV.U32 R101, RZ, RZ, R27 ;  /* 0x000000ffff657224 */ /* 0x000fe400078e001b */
[----:B------:R-:W-:-:S04]  /*f080*/  IMAD.WIDE.U32 R2, R14, -0x2daee0ad, RZ ;  /* 0xd2511f530e027825 */ /* 0x000fc800078e00ff */
[----:B------:R-:W-:Y:S01]  /*f090*/  FADD.FTZ R27, R45, R16 ;  /* 0x000000102d1b7221 */ /* 0x000fe20000010000 */
[----:B------:R-:W-:Y:S01]  /*f0a0*/  PRMT R45, R9, 0x5410, R11 ;  /* 0x00005410092d7816 */ /* 0x000fe2000000000b */
[----:B------:R-:W-:Y:S01]  /*f0b0*/  IMAD.WIDE.U32 R4, R4, -0x326172a9, RZ ;  /* 0xcd9e8d5704047825 */ /* 0x000fe200078e00ff */
[----:B------:R-:W-:Y:S02]  /*f0c0*/  @!P1 PRMT R9, R76, 0x5410, RZ ;  /* 0x000054104c099816 */ /* 0x000fe400000000ff */
[----:B------:R-:W-:Y:S01]  /*f0d0*/  LOP3.LUT R0, R3, UR13, R12, 0x96, !PT ;  /* 0x0000000d03007c12 */ /* 0x000fe2000f8e960c */
[----:B------:R-:W-:Y:S01]  /*f0e0*/  FADD.FTZ R29, R29, R15 ;  /* 0x0000000f1d1d7221 */ /* 0x000fe20000010000 */
[C---:B------:R-:W-:Y:S01]  /*f0f0*/  LOP3.LUT R23, R2.reuse, 0xff, RZ, 0xc0, !PT ;  /* 0x000000ff02177812 */ /* 0x040fe200078ec0ff */
[----:B------:R-:W-:Y:S01]  /*f100*/  IMAD.MOV.U32 R76, RZ, RZ, R22 ;  /* 0x000000ffff4c7224 */ /* 0x000fe200078e0016 */
[----:B------:R-:W-:Y:S02]  /*f110*/  LOP3.LUT R16, R2, 0xffff, RZ, 0xc0, !PT ;  /* 0x0000ffff02107812 */ /* 0x000fe400078ec0ff */
[----:B------:R-:W-:-:S02]  /*f120*/  SHF.R.U32.HI R22, RZ, 0x10, R2 ;  /* 0x00000010ff167819 */ /* 0x000fc40000011602 */
[----:B------:R-:W-:Y:S01]  /*f130*/  SHF.R.U32.HI R15, RZ, 0x18, R2 ;  /* 0x00000018ff0f7819 */ /* 0x000fe20000011602 */
[----:B------:R-:W-:Y:S01]  /*f140*/  IMAD.WIDE.U32 R2, R7, -0x326172a9, RZ ;  /* 0xcd9e8d5707027825 */ /* 0x000fe200078e00ff */
[----:B------:R-:W-:Y:S02]  /*f150*/  LOP3.LUT R14, R5, UR6, R6, 0x96, !PT ;  /* 0x00000006050e7c12 */ /* 0x000fe4000f8e9606 */
[----:B------:R-:W-:Y:S02]  /*f160*/  PRMT R5, R51, 0x7610, R5 ;  /* 0x0000761033057816 */ /* 0x000fe40000000005 */
[--C-:B------:R-:W-:Y:S02]  /*f170*/  LOP3.LUT R8, R3, UR14, R4.reuse, 0x96, !PT ;  /* 0x0000000e03087c12 */ /* 0x100fe4000f8e9604 */
[----:B------:R-:W-:Y:S01]  /*f180*/  PRMT R4, R51, 0x7632, R4 ;  /* 0x0000763233047816 */ /* 0x000fe20000000004 */
[----:B------:R-:W-:-:S03]  /*f190*/  @!P6 HADD2 R80, -R5.H0_H0, -RZ.H0_H0 ;  /* 0xa00000ff0550e230 */ /* 0x000fc60000000900 */
[----:B------:R-:W-:Y:S02]  /*f1a0*/  PRMT R36, R5, 0x5410, R4 ;  /* 0x0000541005247816 */ /* 0x000fe40000000004 */
[----:B------:R-:W-:Y:S02]  /*f1b0*/  @!P6 PRMT R5, R80, 0x5410, RZ ;  /* 0x000054105005e816 */ /* 0x000fe400000000ff */
[----:B------:R-:W-:Y:S01]  /*f1c0*/  ISETP.GE.U32.AND P6, PT, R225, R19, PT ;  /* 0x00000013e100720c */ /* 0x000fe20003fc6070 */
[----:B------:R-:W-:Y:S01]  /*f1d0*/  IMAD.MOV.U32 R66, RZ, RZ, R62 ;  /* 0x000000ffff427224 */ /* 0x000fe200078e003e */
[----:B------:R-:W-:Y:S01]  /*f1e0*/  PRMT R18, R50, 0x7632, R18 ;  /* 0x0000763232127816 */ /* 0x000fe20000000012 */
[----:B------:R-:W-:Y:S01]  /*f1f0*/  IMAD.MOV.U32 R113, RZ, RZ, R20 ;  /* 0x000000ffff717224 */ /* 0x000fe200078e0014 */
[C---:B------:R-:W-:Y:S01]  /*f200*/  LOP3.LUT R20, R2.reuse, 0xff, RZ, 0xc0, !PT ;  /* 0x000000ff02147812 */ /* 0x040fe200078ec0ff */
[----:B------:R-:W-:Y:S01]  /*f210*/  IMAD.MOV.U32 R62, RZ, RZ, R28 ;  /* 0x000000ffff3e7224 */ /* 0x000fe200078e001c */
[----:B------:R-:W-:-:S02]  /*f220*/  LOP3.LUT R25, R2, 0xffff, RZ, 0xc0, !PT ;  /* 0x0000ffff02197812 */ /* 0x000fc400078ec0ff */
[--C-:B------:R-:W-:Y:S02]  /*f230*/  SHF.R.U32.HI R24, RZ, 0x10, R2.reuse ;  /* 0x00000010ff187819 */ /* 0x100fe40000011602 */
[----:B------:R-:W-:Y:S02]  /*f240*/  SHF.R.U32.HI R28, RZ, 0x18, R2 ;  /* 0x00000018ff1c7819 */ /* 0x000fe40000011602 */
[--C-:B------:R-:W-:Y:S01]  /*f250*/  SHF.R.U32.HI R2, RZ, 0x8, R13.reuse ;  /* 0x00000008ff027819 */ /* 0x100fe2000001160d */
[----:B------:R-:W-:Y:S01]  /*f260*/  @!P6 HADD2 R82, -R18.H0_H0, -RZ.H0_H0 ;  /* 0xa00000ff1252e230 */ /* 0x000fe20000000900 */
[----:B------:R-:W-:-:S04]  /*f270*/  PRMT R13, R50, 0x7610, R13 ;  /* 0x00007610320d7816 */ /* 0x000fc8000000000d */
[----:B------:R-:W-:Y:S02]  /*f280*/  PRMT R30, R13, 0x5410, R18 ;  /* 0x000054100d1e7816 */ /* 0x000fe40000000012 */
[----:B------:R-:W-:Y:S02]  /*f290*/  @!P6 PRMT R18, R82, 0x5410, RZ ;  /* 0x000054105212e816 */ /* 0x000fe400000000ff */
[----:B------:R-:W-:Y:S02]  /*f2a0*/  ISETP.GE.U32.AND P6, PT, R225, R15, PT ;  /* 0x0000000fe100720c */ /* 0x000fe40003fc6070 */
[C---:B------:R-:W-:Y:S02]  /*f2b0*/  PRMT R157, R43.reuse, 0x7632, R157 ;  /* 0x000076322b9d7816 */ /* 0x040fe4000000009d */
[----:B------:R-:W-:Y:S02]  /*f2c0*/  PRMT R158, R43, 0x7610, R158 ;  /* 0x000076102b9e7816 */ /* 0x000fe4000000009e */
[----:B------:R-:W-:-:S02]  /*f2d0*/  PRMT R6, R57, 0x7632, R6 ;  /* 0x0000763239067816 */ /* 0x000fc40000000006 */
[----:B------:R-:W-:Y:S01]  /*f2e0*/  PRMT R7, R57, 0x7610, R7 ;  /* 0x0000761039077816 */ /* 0x000fe20000000007 */
[----:B------:R-:W-:-:S04]  /*f2f0*/  IMAD.MOV.U32 R57, RZ, RZ, R112 ;  /* 0x000000ffff397224 */ /* 0x000fc800078e0070 */
[----:B------:R-:W-:Y:S01]  /*f300*/  @!P6 HADD2 R90, -R157.H0_H0, -RZ.H0_H0 ;  /* 0xa00000ff9d5ae230 */ /* 0x000fe20000000900 */
[----:B------:R-:W-:-:S04]  /*f310*/  PRMT R112, R158, 0x5410, R157 ;  /* 0x000054109e707816 */ /* 0x000fc8000000009d */
[----:B------:R-:W-:Y:S01]  /*f320*/  @!P6 PRMT R157, R90, 0x5410, RZ ;  /* 0x000054105a9de816 */ /* 0x000fe200000000ff */
[----:B------:R-:W-:Y:S02]  /*f330*/  IMAD.MOV.U32 R90, RZ, RZ, R237 ;  /* 0x000000ffff5a7224 */ /* 0x000fe400078e00ed */
[----:B------:R-:W2:Y:S01]  /*f340*/  LDL.LU R237, [R1+0x1a8] ;  /* 0x0001a80001ed7983 */ /* 0x000ea20000300800 */
[----:B------:R-:W-:Y:S01]  /*f350*/  LOP3.LUT R2, R2, 0xffff, RZ, 0xc0, !PT ;  /* 0x0000ffff02027812 */ /* 0x000fe200078ec0ff */
[----:B------:R-:W-:-:S03]  /*f360*/  @!P0 HADD2 R77, -R11.H0_H0, -RZ.H0_H0 ;  /* 0xa00000ff0b4d8230 */ /* 0x000fc60000000900 */
[----:B------:R-:W-:Y:S02]  /*f370*/  ISETP.GE.U32.AND P1, PT, R225, R2, PT ;  /* 0x00000002e100720c */ /* 0x000fe40003f26070 */
[----:B------:R-:W-:Y:S02]  /*f380*/  LOP3.LUT R2, R17, 0xff, RZ, 0xc0, !PT ;  /* 0x000000ff11027812 */ /* 0x000fe400078ec0ff */
[----:B------:R-:W-:Y:S02]  /*f390*/  @!P0 PRMT R11, R77, 0x5410, RZ ;  /* 0x000054104d0b8816 */ /* 0x000fe400000000ff */
[----:B------:R-:W-:Y:S02]  /*f3a0*/  ISETP.GE.U32.AND P0, PT, R225, R2, PT ;  /* 0x00000002e100720c */ /* 0x000fe40003f06070 */
[----:B------:R-:W-:Y:S01]  /*f3b0*/  LOP3.LUT R2, R0, 0xffff, RZ, 0xc0, !PT ;  /* 0x0000ffff00027812 */ /* 0x000fe200078ec0ff */
[----:B------:R-:W1:Y:S03]  /*f3c0*/  MUFU.EX2 R12, R64 ;  /* 0x00000040000c7308 */ /* 0x000e660000000800 */
[----:B------:R-:W-:-:S05]  /*f3d0*/  SHF.R.U32.HI R3, RZ, 0x8, R2 ;  /* 0x00000008ff037819 */ /* 0x000fca0000011602 */
[----:B------:R-:W3:Y:S01]  /*f3e0*/  MUFU.EX2 R2, R74 ;  /* 0x0000004a00027308 */ /* 0x000ee20000000800 */
[----:B------:R-:W-:-:S04]  /*f3f0*/  LOP3.LUT R3, R3, 0xffff, RZ, 0xc0, !PT ;  /* 0x0000ffff03037812 */ /* 0x000fc800078ec0ff */
[----:B------:R-:W-:Y:S01]  /*f400*/  ISETP.GE.U32.AND P5, PT, R225, R3, PT ;  /* 0x00000003e100720c */ /* 0x000fe20003fa6070 */
[----:B-1----:R-:W-:Y:S01]  /*f410*/  FADD.FTZ R3, R12, R21 ;  /* 0x000000150c037221 */ /* 0x002fe20000010000 */
[----:B------:R-:W-:Y:S01]  /*f420*/  @!P4 HADD2 R79, -R7.H0_H0, -RZ.H0_H0 ;  /* 0xa00000ff074fc230 */ /* 0x000fe20000000900 */
[----:B------:R-:W-:Y:S02]  /*f430*/  PRMT R41, R7, 0x5410, R6 ;  /* 0x0000541007297816 */ /* 0x000fe40000000006 */
[C---:B---3--:R-:W-:Y:S01]  /*f440*/  F2FP.PACK_AB R12, R2.reuse, R12 ;  /* 0x0000000c020c723e */ /* 0x048fe200000000ff */
[----:B------:R-:W-:Y:S01]  /*f450*/  FADD.FTZ R21, R2, R3 ;  /* 0x0000000302157221 */ /* 0x000fe20000010000 */
[----:B------:R-:W-:Y:S02]  /*f460*/  LOP3.LUT R2, R0, 0xff, RZ, 0xc0, !PT ;  /* 0x000000ff00027812 */ /* 0x000fe400078ec0ff */
[----:B------:R-:W-:Y:S02]  /*f470*/  @!P4 PRMT R7, R79, 0x5410, RZ ;  /* 0x000054104f07c816 */ /* 0x000fe400000000ff */
[----:B------:R-:W-:-:S02]  /*f480*/  ISETP.GE.U32.AND P4, PT, R225, R2, PT ;  /* 0x00000002e100720c */ /* 0x000fc40003f86070 */
[--C-:B------:R-:W-:Y:S02]  /*f490*/  SHF.R.U32.HI R2, RZ, 0x18, R0.reuse ;  /* 0x00000018ff027819 */ /* 0x100fe40000011600 */
[----:B------:R-:W-:Y:S01]  /*f4a0*/  SHF.R.U32.HI R0, RZ, 0x10, R0 ;  /* 0x00000010ff007819 */ /* 0x000fe20000011600 */
[----:B------:R-:W-:Y:S01]  /*f4b0*/  @!P0 HADD2 R83, -R13.H0_H0, -RZ.H0_H0 ;  /* 0xa00000ff0d538230 */ /* 0x000fe20000000900 */
[----:B------:R-:W-:Y:S02]  /*f4c0*/  PRMT R163, R26, 0x7632, R163 ;  /* 0x000076321aa37816 */ /* 0x000fe400000000a3 */
[----:B------:R-:W-:Y:S02]  /*f4d0*/  LOP3.LUT R0, R0, 0xff, RZ, 0xc0, !PT ;  /* 0x000000ff00007812 */ /* 0x000fe400078ec0ff */
[----:B------:R-:W-:Y:S01]  /*f4e0*/  @!P0 PRMT R13, R83, 0x5410, RZ ;  /* 0x00005410530d8816 */ /* 0x000fe200000000ff */
[----:B------:R-:W-:Y:S01]  /*f4f0*/  @!P5 HADD2 R84, -R163.H0_H0, -RZ.H0_H0 ;  /* 0xa00000ffa354d230 */ /* 0x000fe20000000900 */
[----:B------:R-:W-:Y:S01]  /*f500*/  ISETP.GE.U32.AND P0, PT, R225, R0, PT ;  /* 0x00000000e100720c */ /* 0x000fe20003f06070 */
[----:B------:R-:W-:Y:S01]  /*f510*/  @!P2 HADD2 R78, -R6.H0_H0, -RZ.H0_H0 ;  /* 0xa00000ff064ea230 */ /* 0x000fe20000000900 */
[----:B------:R-:W-:-:S02]  /*f520*/  PRMT R189, R26, 0x7610, R189 ;  /* 0x000076101abd7816 */ /* 0x000fc400000000bd */
[----:B------:R-:W-:Y:S02]  /*f530*/  SHF.R.U32.HI R0, RZ, 0x8, R16 ;  /* 0x00000008ff007819 */ /* 0x000fe40000011610 */
[----:B------:R-:W-:Y:S01]  /*f540*/  PRMT R115, R189, 0x5410, R163 ;  /* 0x00005410bd737816 */ /* 0x000fe200000000a3 */
[----:B------:R-:W-:Y:S01]  /*f550*/  @!P1 HADD2 R81, -R4.H0_H0, -RZ.H0_H0 ;  /* 0xa00000ff04519230 */ /* 0x000fe20000000900 */
[----:B------:R-:W-:Y:S02]  /*f560*/  @!P5 PRMT R163, R84, 0x5410, RZ ;  /* 0x0000541054a3d816 */ /* 0x000fe400000000ff */
[----:B------:R-:W-:Y:S02]  /*f570*/  @!P2 PRMT R6, R78, 0x5410, RZ ;  /* 0x000054104e06a816 */ /* 0x000fe400000000ff */
[C---:B------:R-:W-:Y:S02]  /*f580*/  ISETP.GE.U32.AND P5, PT, R225.reuse, R23, PT ;  /* 0x00000017e100720c */ /* 0x040fe40003fa6070 */
[----:B------:R-:W-:Y:S01]  /*f590*/  ISETP.GE.U32.AND P2, PT, R225, R2, PT ;  /* 0x00000002e100720c */ /* 0x000fe20003f46070 */
[----:B------:R-:W-:Y:S01]  /*f5a0*/  IMAD.WIDE.U32 R2, R14, -0x2daee0ad, RZ ;  /* 0xd2511f530e027825 */ /* 0x000fe200078e00ff */
[----:B------:R-:W-:-:S02]  /*f5b0*/  LOP3.LUT R0, R0, 0xffff, RZ, 0xc0, !PT ;  /* 0x0000ffff00007812 */ /* 0x000fc400078ec0ff */
[C---:B------:R-:W-:Y:S02]  /*f5c0*/  PRMT R161, R42.reuse, 0x7610, R161 ;  /* 0x000076102aa17816 */ /* 0x040fe400000000a1 */
[----:B------:R-:W-:Y:S02]  /*f5d0*/  @!P1 PRMT R4, R81, 0x5410, RZ ;  /* 0x0000541051049816 */ /* 0x000fe400000000ff */
[----:B------:R-:W-:Y:S01]  /*f5e0*/  ISETP.GE.U32.AND P1, PT, R225, R0, PT ;  /* 0x00000000e100720c */ /* 0x000fe20003f26070 */
[----:B------:R-:W-:Y:S01]  /*f5f0*/  @!P0 HADD2 R87, -R161.H0_H0, -RZ.H0_H0 ;  /* 0xa00000ffa1578230 */ /* 0x000fe20000000900 */
[----:B------:R-:W-:Y:S02]  /*f600*/  PRMT R162, R42, 0x7632, R162 ;  /* 0x000076322aa27816 */ /* 0x000fe400000000a2 */
[----:B------:R-:W-:Y:S02]  /*f610*/  LOP3.LUT R0, R3, UR13, R10, 0x96, !PT ;  /* 0x0000000d03007c12 */ /* 0x000fe4000f8e960a */
[----:B------:R-:W-:-:S02]  /*f620*/  LOP3.LUT R19, R2, 0xffff, RZ, 0xc0, !PT ;  /* 0x0000ffff02137812 */ /* 0x000fc400078ec0ff */
[----:B------:R-:W-:Y:S02]  /*f630*/  LOP3.LUT R26, R2, 0xff, RZ, 0xc0, !PT ;  /* 0x000000ff021a7812 */ /* 0x000fe400078ec0ff */
[--C-:B------:R-:W-:Y:S02]  /*f640*/  SHF.R.U32.HI R17, RZ, 0x10, R2.reuse ;  /* 0x00000010ff117819 */ /* 0x100fe40000011602 */
[----:B------:R-:W-:Y:S02]  /*f650*/  SHF.R.U32.HI R3, RZ, 0x18, R2 ;  /* 0x00000018ff037819 */ /* 0x000fe40000011602 */
[----:B------:R-:W-:Y:S02]  /*f660*/  PRMT R160, R12, 0x7610, R160 ;  /* 0x000076100ca07816 */ /* 0x000fe400000000a0 */
[----:B------:R-:W-:Y:S02]  /*f670*/  LOP3.LUT R2, R22, 0xff, RZ, 0xc0, !PT ;  /* 0x000000ff16027812 */ /* 0x000fe400078ec0ff */
[----:B------:R-:W-:Y:S01]  /*f680*/  PRMT R114, R161, 0x5410, R162 ;  /* 0x00005410a1727816 */ /* 0x000fe200000000a2 */
[----:B------:R-:W-:Y:S01]  /*f690*/  @!P5 HADD2 R89, -R160.H0_H0, -RZ.H0_H0 ;  /* 0xa00000ffa059d230 */ /* 0x000fe20000000900 */
[----:B------:R-:W-:-:S02]  /*f6a0*/  @!P0 PRMT R161, R87, 0x5410, RZ ;  /* 0x0000541057a18816 */ /* 0x000fc400000000ff */
[----:B------:R-:W-:Y:S02]  /*f6b0*/  PRMT R159, R12, 0x7632, R159 ;  /* 0x000076320c9f7816 */ /* 0x000fe4000000009f */
[----:B------:R-:W-:Y:S01]  /*f6c0*/  ISETP.GE.U32.AND P0, PT, R225, R2, PT ;  /* 0x00000002e100720c */ /* 0x000fe20003f06070 */
[----:B------:R-:W-:Y:S01]  /*f6d0*/  IMAD.MOV.U32 R77, RZ, RZ, R113 ;  /* 0x000000ffff4d7224 */ /* 0x000fe200078e0071 */
[----:B------:R-:W-:Y:S01]  /*f6e0*/  MUFU.EX2 R15, R142 ;  /* 0x0000008e000f7308 */ /* 0x000fe20000000800 */
[----:B------:R-:W-:Y:S02]  /*f6f0*/  PRMT R113, R160, 0x5410, R159 ;  /* 0x00005410a0717816 */ /* 0x000fe4000000009f */
[----:B------:R-:W-:Y:S02]  /*f700*/  @!P5 PRMT R160, R89, 0x5410, RZ ;  /* 0x0000541059a0d816 */ /* 0x000fe400000000ff */
[----:B------:R-:W-:-:S03]  /*f710*/  ISETP.GE.U32.AND P5, PT, R225, R3, PT ;  /* 0x00000003e100720c */ /* 0x000fc60003fa6070 */
[----:B------:R-:W1:Y:S01]  /*f720*/  MUFU.EX2 R2, R75 ;  /* 0x0000004b00027308 */ /* 0x000e620000000800 */
[C---:B------:R-:W-:Y:S01]  /*f730*/  LOP3.LUT R3, R8.reuse, 0xffff, RZ, 0xc0, !PT ;  /* 0x0000ffff08037812 */ /* 0x040fe200078ec0ff */
[----:B------:R-:W-:Y:S01]  /*f740*/  @!P1 HADD2 R88, -R159.H0_H0, -RZ.H0_H0 ;  /* 0xa00000ff9f589230 */ /* 0x000fe20000000900 */
[----:B------:R-:W-:Y:S02]  /*f750*/  LOP3.LUT R10, R8, 0xff, RZ, 0xc0, !PT ;  /* 0x000000ff080a7812 */ /* 0x000fe400078ec0ff */
[----:B------:R-:W-:Y:S01]  /*f760*/  SHF.R.U32.HI R3, RZ, 0x8, R3 ;  /* 0x00000008ff037819 */ /* 0x000fe20000011603 */
[----:B------:R-:W-:Y:S01]  /*f770*/  @!P0 HADD2 R91, -R158.H0_H0, -RZ.H0_H0 ;  /* 0xa00000ff9e5b8230 */ /* 0x000fe20000000900 */
[----:B------:R-:W-:Y:S02]  /*f780*/  @!P1 PRMT R159, R88, 0x5410, RZ ;  /* 0x00005410589f9816 */ /* 0x000fe400000000ff */
[----:B------:R-:W-:Y:S02]  /*f790*/  LOP3.LUT R3, R3, 0xffff, RZ, 0xc0, !PT ;  /* 0x0000ffff03037812 */ /* 0x000fe400078ec0ff */
[----:B------:R-:W-:-:S02]  /*f7a0*/  ISETP.GE.U32.AND P1, PT, R225, R10, PT ;  /* 0x0000000ae100720c */ /* 0x000fc40003f26070 */
[----:B------:R-:W-:Y:S02]  /*f7b0*/  @!P0 PRMT R158, R91, 0x5410, RZ ;  /* 0x000054105b9e8816 */ /* 0x000fe400000000ff */
[----:B------:R-:W-:Y:S02]  /*f7c0*/  ISETP.GE.U32.AND P0, PT, R225, R3, PT ;  /* 0x00000003e100720c */ /* 0x000fe40003f06070 */
[----:B-1----:R-:W-:Y:S01]  /*f7d0*/  F2FP.PACK_AB R3, R2, R15 ;  /* 0x0000000f0203723e */ /* 0x002fe200000000ff */
[----:B------:R-:W-:-:S03]  /*f7e0*/  FADD.FTZ R16, R31, R29 ;  /* 0x0000001d1f107221 */ /* 0x000fc60000010000 */
[C---:B------:R-:W-:Y:S01]  /*f7f0*/  PRMT R156, R3.reuse, 0x7610, R156 ;  /* 0x00007610039c7816 */ /* 0x040fe2000000009c */
[----:B------:R-:W-:Y:S01]  /*f800*/  IMAD.MOV.U32 R29, RZ, RZ, R57 ;  /* 0x000000ffff1d7224 */ /* 0x000fe200078e0039 */
[----:B------:R-:W-:Y:S01]  /*f810*/  MUFU.EX2 R14, R143 ;  /* 0x0000008f000e7308 */ /* 0x000fe20000000800 */
[----:B------:R-:W-:Y:S01]  /*f820*/  IMAD.MOV.U32 R57, RZ, RZ, R224 ;  /* 0x000000ffff397224 */ /* 0x000fe200078e00e0 */
[----:B------:R-:W-:Y:S01]  /*f830*/  PRMT R155, R3, 0x7632, R155 ;  /* 0x00007632039b7816 */ /* 0x000fe2000000009b */
[----:B------:R-:W-:Y:S01]  /*f840*/  @!P1 HADD2 R92, -R156.H0_H0, -RZ.H0_H0 ;  /* 0xa00000ff9c5c9230 */ /* 0x000fe20000000900 */
[----:B------:R-:W-:Y:S01]  /*f850*/  FADD.FTZ R12, R47, R27 ;  /* 0x0000001b2f0c7221 */ /* 0x000fe20000010000 */
[----:B------:R-:W-:-:S03]  /*f860*/  LOP3.LUT R3, R24, 0xff, RZ, 0xc0, !PT ;  /* 0x000000ff18037812 */ /* 0x000fc600078ec0ff */
[----:B------:R-:W1:Y:S01]  /*f870*/  MUFU.EX2 R224, R144 ;  /* 0x0000009000e07308 */ /* 0x000e620000000800 */
[----:B------:R-:W-:Y:S01]  /*f880*/  IMAD.MOV.U32 R47, RZ, RZ, R132 ;  /* 0x000000ffff2f7224 */ /* 0x000fe200078e0084 */
[----:B------:R-:W-:Y:S02]  /*f890*/  PRMT R132, R156, 0x5410, R155 ;  /* 0x000054109c847816 */ /* 0x000fe4000000009b */
[----:B------:R-:W-:Y:S02]  /*f8a0*/  @!P1 PRMT R156, R92, 0x5410, RZ ;  /* 0x000054105c9c9816 */ /* 0x000fe400000000ff */
[----:B------:R-:W-:Y:S02]  /*f8b0*/  ISETP.GE.U32.AND P1, PT, R225, R3, PT ;  /* 0x00000003e100720c */ /* 0x000fe40003f26070 */
[----:B------:R-:W-:Y:S01]  /*f8c0*/  SHF.R.U32.HI R3, RZ, 0x8, R25 ;  /* 0x00000008ff037819 */ /* 0x000fe20000011619 */
[----:B------:R-:W-:Y:S02]  /*f8d0*/  @!P4 HADD2 R85, -R189.H0_H0, -RZ.H0_H0 ;  /* 0xa00000ffbd55c230 */ /* 0x000fe40000000900 */
[----:B------:R-:W-:Y:S01]  /*f8e0*/  @!P0 HADD2 R93, -R155.H0_H0, -RZ.H0_H0 ;  /* 0xa00000ff9b5d8230 */ /* 0x000fe20000000900 */
[----:B------:R-:W-:Y:S01]  /*f8f0*/  LOP3.LUT R3, R3, 0xffff, RZ, 0xc0, !PT ;  /* 0x0000ffff03037812 */ /* 0x000fe200078ec0ff */
[----:B------:R-:W-:Y:S01]  /*f900*/  IMAD.MOV.U32 R87, RZ, RZ, R76 ;  /* 0x000000ffff577224 */ /* 0x000fe200078e004c */
[----:B------:R-:W-:Y:S01]  /*f910*/  @!P4 PRMT R189, R85, 0x5410, RZ ;  /* 0x0000541055bdc816 */ /* 0x000fe200000000ff */
[----:B------:R-:W-:Y:S01]  /*f920*/  IMAD.MOV.U32 R76, RZ, RZ, R221 ;  /* 0x000000ffff4c7224 */ /* 0x000fe200078e00dd */
[----:B------:R-:W-:Y:S01]  /*f930*/  @!P0 PRMT R155, R93, 0x5410, RZ ;  /* 0x000054105d9b8816 */ /* 0x000fe200000000ff */
[----:B------:R-:W-:Y:S01]  /*f940*/  MUFU.EX2 R221, R69 ;  /* 0x0000004500dd7308 */ /* 0x000fe20000000800 */
[----:B------:R-:W-:-:S02]  /*f950*/  ISETP.GE.U32.AND P4, PT, R225, R20, PT ;  /* 0x00000014e100720c */ /* 0x000fc40003f86070 */
[----:B------:R-:W-:Y:S02]  /*f960*/  ISETP.GE.U32.AND P0, PT, R225, R3, PT ;  /* 0x00000003e100720c */ /* 0x000fe40003f06070 */
[----:B-1----:R-:W-:-:S03]  /*f970*/  F2FP.PACK_AB R3, R224, R14 ;  /* 0x0000000ee003723e */ /* 0x002fc600000000ff */
[----:B------:R-:W1:Y:S01]  /*f980*/  MUFU.EX2 R20, R59 ;  /* 0x0000003b00147308 */ /* 0x000e620000000800 */
[----:B------:R-:W-:Y:S01]  /*f990*/  @!P2 HADD2 R86, -R162.H0_H0, -RZ.H0_H0 ;  /* 0xa00000ffa256a230 */ /* 0x000fe20000000900 */
[C---:B------:R-:W-:Y:S02]  /*f9a0*/  PRMT R154, R3.reuse, 0x7610, R154 ;  /* 0x00007610039a7816 */ /* 0x040fe4000000009a */
[----:B------:R-:W-:Y:S02]  /*f9b0*/  PRMT R153, R3, 0x7632, R153 ;  /* 0x0000763203997816 */ /* 0x000fe40000000099 */
[----:B------:R-:W-:Y:S02]  /*f9c0*/  LOP3.LUT R3, R17, 0xff, RZ, 0xc0, !PT ;  /* 0x000000ff11037812 */ /* 0x000fe400078ec0ff */
[----:B------:R-:W-:Y:S02]  /*f9d0*/  @!P2 PRMT R162, R86, 0x5410, RZ ;  /* 0x0000541056a2a816 */ /* 0x000fe400000000ff */
[----:B------:R-:W-:-:S02]  /*f9e0*/  ISETP.GE.U32.AND P2, PT, R225, R3, PT ;  /* 0x00000003e100720c */ /* 0x000fc40003f46070 */
[----:B------:R-:W-:Y:S01]  /*f9f0*/  SHF.R.U32.HI R3, RZ, 0x8, R19 ;  /* 0x00000008ff037819 */ /* 0x000fe20000011613 */
[----:B------:R-:W-:Y:S01]  /*fa00*/  @!P0 HADD2 R95, -R153.H0_H0, -RZ.H0_H0 ;  /* 0xa00000ff995f8230 */ /* 0x000fe20000000900 */
[----:B------:R-:W-:Y:S02]  /*fa10*/  IMAD.MOV.U32 R82, RZ, RZ, R131 ;  /* 0x000000ffff527224 */ /* 0x000fe400078e0083 */
[----:B------:R-:W-:Y:S01]  /*fa20*/  LOP3.LUT R3, R3, 0xffff, RZ, 0xc0, !PT ;  /* 0x0000ffff03037812 */ /* 0x000fe200078ec0ff */
[----:B------:R-:W-:Y:S01]  /*fa30*/  IMAD.MOV.U32 R23, RZ, RZ, R226 ;  /* 0x000000ffff177224 */ /* 0x000fe200078e00e2 */
[----:B------:R-:W-:Y:S01]  /*fa40*/  PRMT R131, R154, 0x5410, R153 ;  /* 0x000054109a837816 */ /* 0x000fe20000000099 */
[----:B------:R-:W-:Y:S01]  /*fa50*/  IMAD.MOV.U32 R78, RZ, RZ, R223 ;  /* 0x000000ffff4e7224 */ /* 0x000fe200078e00df */
[----:B-1----:R-:W-:Y:S01]  /*fa60*/  F2FP.PACK_AB R10, R221, R20 ;  /* 0x00000014dd0a723e */ /* 0x002fe200000000ff */
[----:B------:R-:W-:Y:S01]  /*fa70*/  IMAD.MOV.U32 R22, RZ, RZ, R77 ;  /* 0x000000ffff167224 */ /* 0x000fe200078e004d */
[----:B------:R-:W-:Y:S01]  /*fa80*/  @!P0 PRMT R153, R95, 0x5410, RZ ;  /* 0x000054105f998816 */ /* 0x000fe200000000ff */
[----:B------:R-:W-:Y:S01]  /*fa90*/  MUFU.EX2 R223, R73 ;  /* 0x0000004900df7308 */ /* 0x000fe20000000800 */
[C---:B------:R-:W-:Y:S01]  /*faa0*/  ISETP.GE.U32.AND P6, PT, R225.reuse, R28, PT ;  /* 0x0000001ce100720c */ /* 0x040fe20003fc6070 */
[----:B------:R-:W-:Y:S01]  /*fab0*/  IMAD.MOV.U32 R77, RZ, RZ, R222 ;  /* 0x000000ffff4d7224 */ /* 0x000fe200078e00de */
[----:B------:R-:W-:-:S02]  /*fac0*/  ISETP.GE.U32.AND P0, PT, R225, R3, PT ;  /* 0x00000003e100720c */ /* 0x000fc40003f06070 */
[----:B------:R-:W-:-:S03]  /*fad0*/  LOP3.LUT R3, R0, 0xffff, RZ, 0xc0, !PT ;  /* 0x0000ffff00037812 */ /* 0x000fc600078ec0ff */
[----:B------:R-:W1:Y:S01]  /*fae0*/  MUFU.EX2 R226, R72 ;  /* 0x0000004800e27308 */ /* 0x000e620000000800 */
[----:B------:R-:W-:Y:S01]  /*faf0*/  PRMT R152, R10, 0x7610, R152 ;  /* 0x000076100a987816 */ /* 0x000fe20000000098 */
[----:B------:R-:W-:Y:S01]  /*fb00*/  IMAD.MOV.U32 R51, RZ, RZ, R210 ;  /* 0x000000ffff337224 */ /* 0x000fe200078e00d2 */
[----:B------:R-:W-:Y:S01]  /*fb10*/  SHF.R.U32.HI R3, RZ, 0x8, R3 ;  /* 0x00000008ff037819 */ /* 0x000fe20000011603 */
[----:B------:R-:W-:-:S04]  /*fb20*/  IMAD.MOV.U32 R79, RZ, RZ, R211 ;  /* 0x000000ffff4f7224 */ /* 0x000fc800078e00d3 */
[----:B------:R-:W-:Y:S01]  /*fb30*/  MUFU.EX2 R222, R145 ;  /* 0x0000009100de7308 */ /* 0x000fe20000000800 */
[----:B------:R-:W-:Y:S01]  /*fb40*/  @!P1 HADD2 R97, -R152.H0_H0, -RZ.H0_H0 ;  /* 0xa00000ff98619230 */ /* 0x000fe20000000900 */
[----:B------:R-:W-:-:S06]  /*fb50*/  PRMT R151, R10, 0x7632, R151 ;  /* 0x000076320a977816 */ /* 0x000fcc0000000097 */
[----:B------:R-:W3:Y:S01]  /*fb60*/  MUFU.EX2 R91, R146 ;  /* 0x00000092005b7308 */ /* 0x000ee20000000800 */
[----:B------:R-:W-:Y:S01]  /*fb70*/  LOP3.LUT R3, R3, 0xffff, RZ, 0xc0, !PT ;  /* 0x0000ffff03037812 */ /* 0x000fe200078ec0ff */
[----:B------:R-:W-:Y:S01]  /*fb80*/  IMAD.MOV.U32 R50, RZ, RZ, R130 ;  /* 0x000000ffff327224 */ /* 0x000fe200078e0082 */
[----:B------:R-:W-:Y:S01]  /*fb90*/  PRMT R130, R152, 0x5410, R151 ;  /* 0x0000541098827816 */ /* 0x000fe20000000097 */
[----:B------:R-:W-:-:S04]  /*fba0*/  FADD.FTZ R15, R15, R21 ;  /* 0x000000150f0f7221 */ /* 0x000fc80000010000 */
[----:B------:R4:W-:Y:S01]  /*fbb0*/  MUFU.EX2 R211, R149 ;  /* 0x0000009500d37308 */ /* 0x0009e20000000800 */
[----:B------:R-:W-:Y:S01]  /*fbc0*/  @!P6 HADD2 R96, -R151.H0_H0, -RZ.H0_H0 ;  /* 0xa00000ff9760e230 */ /* 0x000fe20000000900 */
[----:B------:R-:W-:-:S06]  /*fbd0*/  @!P1 PRMT R152, R97, 0x5410, RZ ;  /* 0x0000541061989816 */ /* 0x000fcc00000000ff */
[----:B------:R-:W4:Y:S01]  /*fbe0*/  MUFU.EX2 R210, R234 ;  /* 0x000000ea00d27308 */ /* 0x000f220000000800 */
[----:B------:R-:W-:Y:S01]  /*fbf0*/  ISETP.GE.U32.AND P1, PT, R225, R3, PT ;  /* 0x00000003e100720c */ /* 0x000fe20003f26070 */
[----:B------:R-:W-:Y:S01]  /*fc00*/  FADD.FTZ R15, R2, R15 ;  /* 0x0000000f020f7221 */ /* 0x000fe20000010000 */
[----:B------:R-:W-:Y:S01]  /*fc10*/  @!P4 HADD2 R94, -R154.H0_H0, -RZ.H0_H0 ;  /* 0xa00000ff9a5ec230 */ /* 0x000fe20000000900 */
[----:B-1----:R-:W-:Y:S02]  /*fc20*/  F2FP.PACK_AB R2, R226, R223 ;  /* 0x000000dfe202723e */ /* 0x002fe400000000ff */
[----:B------:R-:W-:Y:S02]  /*fc30*/  @!P6 PRMT R151, R96, 0x5410, RZ ;  /* 0x000054106097e816 */ /* 0x000fe400000000ff */
[----:B------:R-:W-:Y:S02]  /*fc40*/  LOP3.LUT R3, R0, 0xff, RZ, 0xc0, !PT ;  /* 0x000000ff00037812 */ /* 0x000fe400078ec0ff */
[----:B---3--:R-:W-:-:S02]  /*fc50*/  F2FP.PACK_AB R10, R91, R222 ;  /* 0x000000de5b0a723e */ /* 0x008fc400000000ff */
[C---:B------:R-:W-:Y:S02]  /*fc60*/  ISETP.GE.U32.AND P6, PT, R225.reuse, R26, PT ;  /* 0x0000001ae100720c */ /* 0x040fe40003fc6070 */
[----:B------:R-:W-:Y:S02]  /*fc70*/  PRMT R146, R2, 0x7632, R146 ;  /* 0x0000763202927816 */ /* 0x000fe40000000092 */
[----:B------:R-:W-:Y:S01]  /*fc80*/  @!P4 PRMT R154, R94, 0x5410, RZ ;  /* 0x000054105e9ac816 */ /* 0x000fe200000000ff */
[----:B------:R-:W-:Y:S01]  /*fc90*/  IMAD.MOV.U32 R80, RZ, RZ, R138 ;  /* 0x000000ffff507224 */ /* 0x000fe200078e008a */
[----:B------:R-:W-:Y:S02]  /*fca0*/  ISETP.GE.U32.AND P4, PT, R225, R3, PT ;  /* 0x00000003e100720c */ /* 0x000fe40003f86070 */
[----:B----4-:R-:W-:Y:S01]  /*fcb0*/  PRMT R149, R10, 0x7632, R149 ;  /* 0x000076320a957816 */ /* 0x010fe20000000095 */
[----:B------:R-:W-:Y:S01]  /*fcc0*/  @!P2 HADD2 R98, -R2.H0_H0, -RZ.H0_H0 ;  /* 0xa00000ff0262a230 */ /* 0x000fe20000000900 */
[----:B------:R-:W-:-:S02]  /*fcd0*/  F2FP.PACK_AB R3, R210, R211 ;  /* 0x000000d3d203723e */ /* 0x000fc400000000ff */
[C---:B------:R-:W-:Y:S02]  /*fce0*/  @P2 PRMT R209, R2.reuse, 0x7610, R209 ;  /* 0x0000761002d12816 */ /* 0x040fe400000000d1 */
[----:B------:R-:W-:Y:S02]  /*fcf0*/  PRMT R138, R2, 0x5410, R146 ;  /* 0x00005410028a7816 */ /* 0x000fe40000000092 */
[----:B------:R-:W-:Y:S01]  /*fd00*/  SHF.R.U32.HI R2, RZ, 0x10, R8 ;  /* 0x00000010ff027819 */ /* 0x000fe20000011608 */
[----:B------:R-:W-:Y:S01]  /*fd10*/  @!P1 HADD2 R126, -R149.H0_H0, -RZ.H0_H0 ;  /* 0xa00000ff957e9230 */ /* 0x000fe20000000900 */
[----:B------:R-:W-:Y:S02]  /*fd20*/  PRMT R150, R10, 0x7610, R150 ;  /* 0x000076100a967816 */ /* 0x000fe40000000096 */
[C---:B------:R-:W-:Y:S02]  /*fd30*/  PRMT R148, R3.reuse, 0x7610, R148 ;  /* 0x0000761003947816 */ /* 0x040fe40000000094 */
[----:B------:R-:W-:Y:S01]  /*fd40*/  PRMT R147, R3, 0x7632, R147 ;  /* 0x0000763203937816 */ /* 0x000fe20000000093 */
[----:B------:R-:W-:Y:S01]  /*fd50*/  IMAD.MOV.U32 R27, RZ, RZ, R230 ;  /* 0x000000ffff1b7224 */ /* 0x000fe200078e00e6 */
[----:B------:R-:W-:Y:S01]  /*fd60*/  LOP3.LUT R2, R2, 0xff, RZ, 0xc0, !PT ;  /* 0x000000ff02027812 */ /* 0x000fe200078ec0ff */
[----:B------:R-:W-:Y:S01]  /*fd70*/  @!P6 HADD2 R125, -R148.H0_H0, -RZ.H0_H0 ;  /* 0xa00000ff947de230 */ /* 0x000fe20000000900 */
[----:B------:R-:W-:Y:S01]  /*fd80*/  PRMT R230, R150, 0x5410, R149 ;  /* 0x0000541096e67816 */ /* 0x000fe20000000095 */
[----:B------:R-:W-:Y:S01]  /*fd90*/  @!P0 HADD2 R124, -R147.H0_H0, -RZ.H0_H0 ;  /* 0xa00000ff937c8230 */ /* 0x000fe20000000900 */
[----:B------:R-:W-:-:S02]  /*fda0*/  @!P1 PRMT R149, R126, 0x5410, RZ ;  /* 0x000054107e959816 */ /* 0x000fc400000000ff */
[----:B------:R-:W-:Y:S01]  /*fdb0*/  ISETP.GE.U32.AND P1, PT, R225, R2, PT ;  /* 0x00000002e100720c */ /* 0x000fe20003f26070 */
[----:B------:R-:W-:Y:S01]  /*fdc0*/  IMAD.MOV.U32 R81, RZ, RZ, R139 ;  /* 0x000000ffff517224 */ /* 0x000fe200078e008b */
[----:B------:R-:W-:Y:S01]  /*fdd0*/  SHF.R.U32.HI R2, RZ, 0x18, R8 ;  /* 0x00000018ff027819 */ /* 0x000fe20000011608 */
[----:B------:R-:W-:Y:S01]  /*fde0*/  IMAD.MOV.U32 R89, RZ, RZ, R208 ;  /* 0x000000ffff597224 */ /* 0x000fe200078e00d0 */
[----:B------:R-:W-:Y:S01]  /*fdf0*/  PRMT R139, R148, 0x5410, R147 ;  /* 0x00005410948b7816 */ /* 0x000fe20000000093 */
[----:B------:R-:W-:Y:S01]  /*fe00*/  MUFU.EX2 R208, R233 ;  /* 0x000000e900d07308 */ /* 0x000fe20000000800 */
[----:B------:R-:W-:Y:S02]  /*fe10*/  @!P6 PRMT R148, R125, 0x5410, RZ ;  /* 0x000054107d94e816 */ /* 0x000fe400000000ff */
[----:B------:R-:W-:Y:S02]  /*fe20*/  @!P0 PRMT R147, R124, 0x5410, RZ ;  /* 0x000054107c938816 */ /* 0x000fe400000000ff */
[----:B------:R-:W-:-:S03]  /*fe30*/  ISETP.GE.U32.AND P0, PT, R225, R2, PT ;  /* 0x00000002e100720c */ /* 0x000fc60003f06070 */
[----:B------:R-:W1:Y:S01]  /*fe40*/  MUFU.EX2 R125, R232 ;  /* 0x000000e8007d7308 */ /* 0x000e620000000800 */
[C---:B------:R-:W-:Y:S02]  /*fe50*/  PRMT R145, R44.reuse, 0x7610, R145 ;  /* 0x000076102c917816 */ /* 0x040fe40000000091 */
[--C-:B------:R-:W-:Y:S02]  /*fe60*/  SHF.R.U32.HI R2, RZ, 0x18, R0.reuse ;  /* 0x00000018ff027819 */ /* 0x100fe40000011600 */
[----:B------:R-:W-:Y:S01]  /*fe70*/  SHF.R.U32.HI R0, RZ, 0x10, R0 ;  /* 0x00000010ff007819 */ /* 0x000fe20000011600 */
[----:B------:R-:W-:Y:S01]  /*fe80*/  @!P1 HADD2 R128, -R145.H0_H0, -RZ.H0_H0 ;  /* 0xa00000ff91809230 */ /* 0x000fe20000000900 */
[----:B------:R-:W-:Y:S01]  /*fe90*/  PRMT R144, R44, 0x7632, R144 ;  /* 0x000076322c907816 */ /* 0x000fe20000000090 */
[----:B------:R-:W-:Y:S01]  /*fea0*/  FADD.FTZ R16, R35, R16 ;  /* 0x0000001023107221 */ /* 0x000fe20000010000 */
[----:B------:R-:W-:Y:S01]  /*feb0*/  LOP3.LUT R0, R0, 0xff, RZ, 0xc0, !PT ;  /* 0x000000ff00007812 */ /* 0x000fe200078ec0ff */
[----:B------:R-:W-:-:S02]  /*fec0*/  IMAD.MOV.U32 R43, RZ, RZ, c[0x0][0x228] ;  /* 0x00008a00ff2b7624 */ /* 0x000fc400078e00ff */
[----:B------:R-:W-:Y:S01]  /*fed0*/  IMAD.MOV.U32 R84, RZ, RZ, R61 ;  /* 0x000000ffff547224 */ /* 0x000fe200078e003d */
[----:B------:R-:W-:Y:S01]  /*fee0*/  @!P0 HADD2 R133, -R144.H0_H0, -RZ.H0_H0 ;  /* 0xa00000ff90858230 */ /* 0x000fe20000000900 */
[----:B------:R-:W-:Y:S01]  /*fef0*/  IMAD.MOV.U32 R74, RZ, RZ, R129 ;  /* 0x000000ffff4a7224 */ /* 0x000fe200078e0081 */
[----:B------:R-:W-:Y:S01]  /*ff00*/  PRMT R129, R145, 0x5410, R144 ;  /* 0x0000541091817816 */ /* 0x000fe20000000090 */
[----:B------:R-:W-:Y:S01]  /*ff10*/  IMAD.MOV.U32 R85, RZ, RZ, R71 ;  /* 0x000000ffff557224 */ /* 0x000fe200078e0047 */
[----:B------:R-:W-:Y:S01]  /*ff20*/  @!P1 PRMT R145, R128, 0x5410, RZ ;  /* 0x0000541080919816 */ /* 0x000fe200000000ff */
[----:B------:R-:W-:Y:S02]  /*ff30*/  IMAD.MOV.U32 R83, RZ, RZ, R70 ;  /* 0x000000ffff537224 */ /* 0x000fe400078e0046 */
[----:B------:R-:W-:Y:S01]  /*ff40*/  IMAD.MOV.U32 R61, RZ, RZ, R68 ;  /* 0x000000ffff3d7224 */ /* 0x000fe200078e0044 */
[----:B------:R-:W-:Y:S01]  /*ff50*/  ISETP.GE.U32.AND P1, PT, R225, R0, PT ;  /* 0x00000000e100720c */ /* 0x000fe20003f26070 */
[----:B------:R-:W-:-:S02]  /*ff60*/  IMAD.MOV.U32 R86, RZ, RZ, R66 ;  /* 0x000000ffff567224 */ /* 0x000fc400078e0042 */
[----:B------:R-:W-:Y:S02]  /*ff70*/  IMAD.MOV.U32 R70, RZ, RZ, R140 ;  /* 0x000000ffff467224 */ /* 0x000fe400078e008c */
[----:B------:R-:W-:Y:S02]  /*ff80*/  IMAD.MOV.U32 R71, RZ, RZ, R141 ;  /* 0x000000ffff477224 */ /* 0x000fe400078e008d */
[----:B------:R-:W-:Y:S02]  /*ff90*/  IMAD.SHL.U32 R68, R43, 0x8, RZ ;  /* 0x000000082b447824 */ /* 0x000fe400078e00ff */
[----:B------:R-:W-:Y:S01]  /*ffa0*/  FADD.FTZ R234, R39, R16 ;  /* 0x0000001027ea7221 */ /* 0x000fe20000010000 */
[----:B-1----:R-:W-:Y:S01]  /*ffb0*/  F2FP.PACK_AB R0, R208, R125 ;  /* 0x0000007dd000723e */ /* 0x002fe200000000ff */
[----:B------:R-:W-:Y:S02]  /*ffc0*/  IMAD.SHL.U32 R66, R43, 0x40, RZ ;  /* 0x000000402b427824 */ /* 0x000fe400078e00ff */
[----:B------:R-:W-:Y:S01]  /*ffd0*/  IMAD.WIDE.U32 R16, R236, -0x326172a9, RZ ;  /* 0xcd9e8d57ec107825 */ /* 0x000fe200078e00ff */
[----:B------:R-:W-:-:S03]  /*ffe0*/  @!P0 PRMT R144, R133, 0x5410, RZ ;  /* 0x0000541085908816 */ /* 0x000fc600000000ff */
[----:B------:R-:W-:Y:S02]  /*fff0*/  IMAD R64, R43, 0x48, RZ ;  /* 0x000000482b407824 */ /* 0x000fe400078e02ff */
[----:B------:R-:W-:Y:S01]  /*10000*/  IMAD.MOV.U32 R75, RZ, RZ, R47 ;  /* 0x000000ffff4b7224 */ /* 0x000fe200078e002f */
[----:B------:R-:W-:Y:S01]  /*10010*/  ISETP.GE.U32.AND P0, PT, R225, R2, PT ;  /* 0x00000002e100720c */ /* 0x000fe20003f06070 */
[----:B------:R-:W-:Y:S02]  /*10020*/  IMAD.MOV.U32 R42, RZ, RZ, R67 ;  /* 0x000000ffff2a7224 */ /* 0x000fe400078e0043 */
[----:B------:R-:W-:Y:S01]  /*10030*/  IMAD.WIDE R68, R68, 0x2, R70 ;  /* 0x0000000244447825 */ /* 0x000fe200078e0246 */
[----:B------:R-:W-:-:S03]  /*10040*/  PRMT R143, R0, 0x7610, R143 ;  /* 0x00007610008f7816 */ /* 0x000fc6000000008f */
[----:B------:R-:W-:Y:S01]  /*10050*/  IMAD.MOV.U32 R47, RZ, RZ, R101 ;  /* 0x000000ffff2f7224 */ /* 0x000fe200078e0065 */
[----:B------:R-:W-:Y:S01]  /*10060*/  PRMT R142, R0, 0x7632, R142 ;  /* 0x00007632008e7816 */ /* 0x000fe2000000008e */
[----:B------:R-:W-:Y:S01]  /*10070*/  IMAD.WIDE R66, R66, 0x2, R70 ;  /* 0x0000000242427825 */ /* 0x000fe200078e0246 */
[----:B------:R-:W-:-:S03]  /*10080*/  LOP3.LUT R2, R17, UR17, R29, 0x96, !PT ;  /* 0x0000001111027c12 */ /* 0x000fc6000f8e961d */
[----:B------:R-:W-:Y:S01]  /*10090*/  IMAD.MOV.U32 R101, RZ, RZ, R65 ;  /* 0x000000ffff657224 */ /* 0x000fe200078e0041 */
[----:B------:R-:W-:Y:S01]  /*100a0*/  LOP3.LUT R0, R245, UR16, R190, 0x96, !PT ;  /* 0x00000010f5007c12 */ /* 0x000fe2000f8e96be */
[----:B------:R-:W-:Y:S01]  /*100b0*/  IMAD.WIDE R64, R64, 0x2, R70 ;  /* 0x0000000240407825 */ /* 0x000fe200078e0246 */
[----:B------:R-:W-:Y:S04]  /*100c0*/  STG.E.U16 [R70.64+-0x80], R55 ;  /* 0xffff803746007986 */ /* 0x000fe8000c101520 */
[----:B------:R-:W-:Y:S01]  /*100d0*/  STG.E.U16 [R70.64+-0x7e], R54 ;  /* 0xffff823646007986 */ /* 0x000fe2000c101520 */
[----:B------:R-:W-:-:S03]  /*100e0*/  IMAD.WIDE.U32 R2, R2, -0x2daee0ad, RZ ;  /* 0xd2511f5302027825 */ /* 0x000fc600078e00ff */
[----:B------:R-:W-:Y:S04]  /*100f0*/  STG.E.U16 [R68.64+-0x80], R52 ;  /* 0xffff803444007986 */ /* 0x000fe8000c101520 */
[----:B------:R-:W-:Y:S04]  /*10100*/  STG.E.U16 [R68.64+-0x7e], R53 ;  /* 0xffff823544007986 */ /* 0x000fe8000c101520 */
[----:B------:R-:W-:Y:S04]  /*10110*/  STG.E.U16 [R66.64+-0x80], R9 ;  /* 0xffff800942007986 */ /* 0x000fe8000c101520 */
[----:B------:R-:W-:Y:S04]  /*10120*/  STG.E.U16 [R66.64+-0x7e], R11 ;  /* 0xffff820b42007986 */ /* 0x000fe8000c101520 */
[----:B------:R-:W-:Y:S04]  /*10130*/  STG.E.U16 [R64.64+-0x80], R7 ;  /* 0xffff800740007986 */ /* 0x000fe8000c101520 */
[----:B------:R1:W-:Y:S04]  /*10140*/  STG.E.U16 [R64.64+-0x7e], R6 ;  /* 0xffff820640007986 */ /* 0x0003e8000c101520 */
[----:B------:R-:W-:Y:S04]  /*10150*/  STG.E.U16 [R70.64+-0x70], R38 ;  /* 0xffff902646007986 */ /* 0x000fe8000c101520 */
[----:B------:R-:W-:Y:S04]  /*10160*/  STG.E.U16 [R70.64+-0x6e], R37 ;  /* 0xffff922546007986 */ /* 0x000fe8000c101520 */
[----:B------:R-:W-:Y:S04]  /*10170*/  STG.E.U16 [R68.64+-0x70], R32 ;  /* 0xffff902044007986 */ /* 0x000fe8000c101520 */
[----:B------:R-:W-:Y:S01]  /*10180*/  STG.E.U16 [R68.64+-0x6e], R33 ;  /* 0xffff922144007986 */ /* 0x000fe2000c101520 */
[----:B-1----:R-:W-:Y:S01]  /*10190*/  IMAD.WIDE.U32 R6, R0, -0x326172a9, RZ ;  /* 0xcd9e8d5700067825 */ /* 0x002fe200078e00ff */
[----:B------:R-:W-:-:S04]  /*101a0*/  LOP3.LUT R0, R3, UR11, R244, 0x96, !PT ;  /* 0x0000000b03007c12 */ /* 0x000fc8000f8e96f4 */
[----:B------:R-:W-:Y:S01]  /*101b0*/  LOP3.LUT R3, R7, UR12, R16, 0x96, !PT ;  /* 0x0000000c07037c12 */ /* 0x000fe2000f8e9610 */
[----:B------:R-:W-:Y:S04]  /*101c0*/  STG.E.U16 [R66.64+-0x70], R5 ;  /* 0xffff900542007986 */ /* 0x000fe8000c101520 */
[----:B------:R1:W-:Y:S01]  /*101d0*/  STG.E.U16 [R66.64+-0x6e], R4 ;  /* 0xffff920442007986 */ /* 0x0003e2000c101520 */
[----:B------:R-:W-:-:S04]  /*101e0*/  IMAD.WIDE.U32 R10, R0, -0x326172a9, RZ ;  /* 0xcd9e8d57000a7825 */ /* 0x000fc800078e00ff */
[----:B-1----:R-:W-:-:S05]  /*101f0*/  IMAD.WIDE.U32 R4, R3, -0x2daee0ad, RZ ;  /* 0xd2511f5303047825 */ /* 0x002fca00078e00ff */
[----:B------:R-:W-:-:S05]  /*10200*/  LOP3.LUT R0, R5, UR9, R2, 0x96, !PT ;  /* 0x0000000905007c12 */ /* 0x000fca000f8e9602 */
        /* <DEDUP_REMOVED lines=8> */
[----:B------:R-:W-:Y:S01]  /*10290*/  IMAD.WIDE.U32 R2, R2, -0x326172a9, RZ ;  /* 0xcd9e8d5702027825 */ /* 0x000fe200078e00ff */
[----:B------:R-:W-:-:S04]  /*102a0*/  LOP3.LUT R9, R5, UR6, R8, 0x96, !PT ;  /* 0x0000000605097c12 */ /* 0x000fc8000f8e9608 */
[C---:B------:R-:W-:Y:S02]  /*102b0*/  LOP3.LUT R0, R2.reuse, 0xffff, RZ, 0xc0, !PT ;  /* 0x0000ffff02007812 */ /* 0x040fe400078ec0ff */
[----:B------:R-:W-:Y:S02]  /*102c0*/  SHF.R.U32.HI R5, RZ, 0x10, R2 ;  /* 0x00000010ff057819 */ /* 0x000fe40000011602 */
[----:B------:R-:W-:Y:S01]  /*102d0*/  LOP3.LUT R4, R3, UR14, R4, 0x96, !PT ;  /* 0x0000000e03047c12 */ /* 0x000fe2000f8e9604 */
[----:B------:R-:W-:Y:S01]  /*102e0*/  FADD.FTZ R12, R49, R12 ;  /* 0x0000000c310c7221 */ /* 0x000fe20000010000 */
[----:B------:R-:W-:Y:S02]  /*102f0*/  LOP3.LUT R8, R2, 0xff, RZ, 0xc0, !PT ;  /* 0x000000ff02087812 */ /* 0x000fe400078ec0ff */
[----:B------:R-:W-:Y:S02]  /*10300*/  SHF.R.U32.HI R3, RZ, 0x18, R2 ;  /* 0x00000018ff037819 */ /* 0x000fe40000011602 */
[----:B------:R-:W-:-:S02]  /*10310*/  SHF.R.U32.HI R2, RZ, 0x8, R0 ;  /* 0x00000008ff027819 */ /* 0x000fc40000011600 */
[----:B------:R-:W-:Y:S01]  /*10320*/  LOP3.LUT R0, R5, 0xff, RZ, 0xc0, !PT ;  /* 0x000000ff05007812 */ /* 0x000fe200078ec0ff */
[----:B------:R-:W-:Y:S01]  /*10330*/  FADD.FTZ R31, R40, R12 ;  /* 0x0000000c281f7221 */ /* 0x000fe20000010000 */
[----:B------:R-:W-:Y:S02]  /*10340*/  PRMT R12, R8, 0x5410, R2 ;  /* 0x00005410080c7816 */ /* 0x000fe40000000002 */
[----:B------:R-:W-:Y:S01]  /*10350*/  PRMT R11, R0, 0x5410, R3 ;  /* 0x00005410000b7816 */ /* 0x000fe20000000003 */
[----:B------:R-:W-:-:S05]  /*10360*/  IMAD.WIDE.U32 R2, R9, -0x2daee0ad, RZ ;  /* 0xd2511f5309027825 */ /* 0x000fca00078e00ff */
[----:B------:R-:W-:Y:S02]  /*10370*/  LOP3.LUT R0, R3, UR13, R10, 0x96, !PT ;  /* 0x0000000d03007c12 */ /* 0x000fe4000f8e960a */
[C---:B------:R-:W-:Y:S02]  /*10380*/  LOP3.LUT R3, R2.reuse, 0xffff, RZ, 0xc0, !PT ;  /* 0x0000ffff02037812 */ /* 0x040fe400078ec0ff */
[--C-:B------:R-:W-:Y:S02]  /*10390*/  SHF.R.U32.HI R9, RZ, 0x10, R2.reuse ;  /* 0x00000010ff097819 */ /* 0x100fe40000011602 */
[----:B------:R-:W-:Y:S02]  /*103a0*/  SHF.R.U32.HI R5, RZ, 0x8, R3 ;  /* 0x00000008ff057819 */ /* 0x000fe40000011603 */
[----:B------:R-:W-:Y:S02]  /*103b0*/  LOP3.LUT R3, R2, 0xff, RZ, 0xc0, !PT ;  /* 0x000000ff02037812 */ /* 0x000fe400078ec0ff */
[----:B------:R-:W-:-:S02]  /*103c0*/  SHF.R.U32.HI R8, RZ, 0x18, R2 ;  /* 0x00000018ff087819 */ /* 0x000fc40000011602 */
[C---:B------:R-:W-:Y:S02]  /*103d0*/  LOP3.LUT R2, R4.reuse, 0xffff, RZ, 0xc0, !PT ;  /* 0x0000ffff04027812 */ /* 0x040fe400078ec0ff */
[----:B------:R-:W-:Y:S02]  /*103e0*/  PRMT R5, R3, 0x5410, R5 ;  /* 0x0000541003057816 */ /* 0x000fe40000000005 */
[----:B------:R-:W-:Y:S02]  /*103f0*/  SHF.R.U32.HI R3, RZ, 0x8, R2 ;  /* 0x00000008ff037819 */ /* 0x000fe40000011602 */
[----:B------:R-:W-:Y:S01]  /*10400*/  LOP3.LUT R2, R4, 0xff, RZ, 0xc0, !PT ;  /* 0x000000ff04027812 */ /* 0x000fe200078ec0ff */
[----:B------:R1:W-:Y:S01]  /*10410*/  STG.E.U16 [R64.64+-0x70], R13 ;  /* 0xffff900d40007986 */ /* 0x0003e2000c101520 */
[----:B------:R-:W-:Y:S02]  /*10420*/  FADD.FTZ R232, R20, R46 ;  /* 0x0000002e14e87221 */ /* 0x000fe40000010000 */
[----:B------:R-:W-:Y:S01]  /*10430*/  IMAD.MOV.U32 R43, RZ, RZ, R89 ;  /* 0x000000ffff2b7224 */ /* 0x000fe200078e0059 */
[----:B-1----:R-:W-:-:S02]  /*10440*/  PRMT R13, R2, 0x5410, R3 ;  /* 0x00005410020d7816 */ /* 0x002fc40000000003 */
[--C-:B------:R-:W-:Y:S02]  /*10450*/  SHF.R.U32.HI R3, RZ, 0x10, R4.reuse ;  /* 0x00000010ff037819 */ /* 0x100fe40000011604 */
[----:B------:R-:W-:Y:S02]  /*10460*/  SHF.R.U32.HI R4, RZ, 0x18, R4 ;  /* 0x00000018ff047819 */ /* 0x000fe40000011604 */
[----:B------:R-:W-:Y:S02]  /*10470*/  LOP3.LUT R3, R3, 0xff, RZ, 0xc0, !PT ;  /* 0x000000ff03037812 */ /* 0x000fe400078ec0ff */
[----:B------:R-:W-:Y:S02]  /*10480*/  LOP3.LUT R2, R9, 0xff, RZ, 0xc0, !PT ;  /* 0x000000ff09027812 */ /* 0x000fe400078ec0ff */
[----:B------:R-:W-:Y:S02]  /*10490*/  PRMT R20, R3, 0x5410, R4 ;  /* 0x0000541003147816 */ /* 0x000fe40000000004 */
[----:B------:R-:W-:-:S02]  /*104a0*/  PRMT R4, R2, 0x5410, R8 ;  /* 0x0000541002047816 */ /* 0x000fc40000000008 */
[----:B------:R-:W-:-:S04]  /*104b0*/  LOP3.LUT R2, R0, 0xffff, RZ, 0xc0, !PT ;  /* 0x0000ffff00027812 */ /* 0x000fc800078ec0ff */
[----:B------:R-:W-:Y:S02]  /*104c0*/  SHF.R.U32.HI R3, RZ, 0x8, R2 ;  /* 0x00000008ff037819 */ /* 0x000fe40000011602 */
[----:B------:R-:W-:Y:S01]  /*104d0*/  LOP3.LUT R2, R0, 0xff, RZ, 0xc0, !PT ;  /* 0x000000ff00027812 */ /* 0x000fe200078ec0ff */
[----:B------:R-:W-:-:S03]  /*104e0*/  IMAD.MOV.U32 R89, RZ, RZ, R62 ;  /* 0x000000ffff597224 */ /* 0x000fc600078e003e */
[----:B------:R-:W-:Y:S02]  /*104f0*/  PRMT R25, R2, 0x5410, R3 ;  /* 0x0000541002197816 */ /* 0x000fe40000000003 */
[----:B------:R-:W-:Y:S01]  /*10500*/  SHF.R.U32.HI R3, RZ, 0x10, R0 ;  /* 0x00000010ff037819 */ /* 0x000fe20000011600 */
[----:B------:R-:W-:Y:S01]  /*10510*/  IMAD.MOV.U32 R62, RZ, RZ, R136 ;  /* 0x000000ffff3e7224 */ /* 0x000fe200078e0088 */
[----:B------:R-:W-:Y:S02]  /*10520*/  SHF.R.U32.HI R2, RZ, 0x18, R0 ;  /* 0x00000018ff027819 */ /* 0x000fe40000011600 */
[----:B------:R-:W-:Y:S02]  /*10530*/  LOP3.LUT R0, R3, 0xff, RZ, 0xc0, !PT ;  /* 0x000000ff03007812 */ /* 0x000fe400078ec0ff */
[----:B------:R-:W-:Y:S02]  /*10540*/  PRMT R136, R225, 0x7054, R225 ;  /* 0x00007054e1887816 */ /* 0x000fe400000000e1 */
[----:B------:R-:W-:-:S02]  /*10550*/  PRMT R24, R0, 0x5410, R2 ;  /* 0x0000541000187816 */ /* 0x000fc40000000002 */
[----:B--2---:R-:W-:Y:S01]  /*10560*/  IADD3 R3, R237, 0x1, RZ ;  /* 0x00000001ed037810 */ /* 0x004fe20007ffe0ff */
[----:B------:R-:W-:-:S03]  /*10570*/  HSET2.LE.AND R0, R12, R136, PT ;  /* 0x000000880c007233 */ /* 0x000fc60003803000 */
[----:B------:R-:W-:Y:S02]  /*10580*/  LOP3.LUT R3, R191, UR35, R3, 0x96, !PT ;  /* 0x00000023bf037c12 */ /* 0x000fe4000f8e9603 */
[----:B------:R-:W-:Y:S01]  /*10590*/  LOP3.LUT R10, R0, R90, RZ, 0xc0, !PT ;  /* 0x0000005a000a7212 */ /* 0x000fe200078ec0ff */
[----:B------:R-:W-:Y:S02]  /*105a0*/  IMAD.MOV.U32 R90, RZ, RZ, R43 ;  /* 0x000000ffff5a7224 */ /* 0x000fe400078e002b */
[----:B------:R-:W-:Y:S02]  /*105b0*/  IMAD.MOV.U32 R43, RZ, RZ, R27 ;  /* 0x000000ffff2b7224 */ /* 0x000fe400078e001b */
[----:B------:R-:W-:Y:S01]  /*105c0*/  IMAD.WIDE.U32 R26, R3, -0x326172a9, RZ ;  /* 0xcd9e8d57031a7825 */ /* 0x000fe200078e00ff */
[----:B------:R-:W-:-:S04]  /*105d0*/  HSET2.LE.AND R2, R11, R136, PT ;  /* 0x000000880b027233 */ /* 0x000fc80003803000 */
[----:B------:R-:W-:Y:S01]  /*105e0*/  LOP3.LUT R3, R27, UR17, R29, 0x96, !PT ;  /* 0x000000111b037c12 */ /* 0x000fe2000f8e961d */
[--C-:B------:R-:W-:Y:S01]  /*105f0*/  HSET2.LE.AND R0, R5, R136.reuse, PT ;  /* 0x0000008805007233 */ /* 0x100fe20003803000 */
[----:B------:R-:W-:Y:S01]  /*10600*/  LOP3.LUT R11, R2, R181, RZ, 0xc0, !PT ;  /* 0x000000b5020b7212 */ /* 0x000fe200078ec0ff */
[----:B------:R-:W-:Y:S01]  /*10610*/  HSET2.LE.AND R2, R4, R136, PT ;  /* 0x0000008804027233 */ /* 0x000fe20003803000 */
[----:B------:R-:W-:Y:S01]  /*10620*/  FADD.FTZ R233, R14, R15 ;  /* 0x0000000f0ee97221 */ /* 0x000fe20000010000 */
[----:B------:R1:W5:Y:S01]  /*10630*/  LDL.LU R181, [R1+0x1a4] ;  /* 0x0001a40001b57983 */ /* 0x0003620000300800 */
[----:B------:R-:W-:Y:S01]  /*10640*/  IMAD.WIDE.U32 R4, R3, -0x2daee0ad, RZ ;  /* 0xd2511f5303047825 */ /* 0x000fe200078e00ff */
[----:B------:R-:W-:Y:S02]  /*10650*/  LOP3.LUT R14, R0, R184, RZ, 0xc0, !PT ;  /* 0x000000b8000e7212 */ /* 0x000fe400078ec0ff */
[----:B------:R-:W-:Y:S01]  /*10660*/  LOP3.LUT R15, R2, R185, RZ, 0xc0, !PT ;  /* 0x000000b9020f7212 */ /* 0x000fe200078ec0ff */
[----:B------:R-:W-:Y:S01]  /*10670*/  IMAD.MOV.U32 R29, RZ, RZ, R61 ;  /* 0x000000ffff1d7224 */ /* 0x000fe200078e003d */
[----:B------:R-:W-:Y:S01]  /*10680*/  LOP3.LUT R0, R5, UR11, R244, 0x96, !PT ;  /* 0x0000000b05007c12 */ /* 0x000fe2000f8e96f4 */
[----:B------:R-:W-:Y:S01]  /*10690*/  IMAD.MOV.U32 R88, RZ, RZ, R22 ;  /* 0x000000ffff587224 */ /* 0x000fe200078e0016 */
[----:B------:R-:W-:Y:S01]  /*106a0*/  LOP3.LUT R2, R7, UR12, R26, 0x96, !PT ;  /* 0x0000000c07027c12 */ /* 0x000fe2000f8e961a */
[----:B------:R-:W-:Y:S01]  /*106b0*/  IMAD.MOV.U32 R92, RZ, RZ, R75 ;  /* 0x000000ffff5c7224 */ /* 0x000fe200078e004b */
[----:B------:R1:W5:Y:S01]  /*106c0*/  LDL.LU R184, [R1+0x1a0] ;  /* 0x0001a00001b87983 */ /* 0x0003620000300800 */
[----:B------:R-:W-:-:S03]  /*106d0*/  IMAD.WIDE.U32 R8, R0, -0x326172a9, RZ ;  /* 0xcd9e8d5700087825 */ /* 0x000fc600078e00ff */
[----:B------:R1:W5:Y:S01]  /*106e0*/  LDL.LU R185, [R1+0x19c] ;  /* 0x00019c0001b97983 */ /* 0x0003620000300800 */
[----:B------:R-:W-:Y:S01]  /*106f0*/  IMAD.WIDE.U32 R2, R2, -0x2daee0ad, RZ ;  /* 0xd2511f5302027825 */ /* 0x000fe200078e00ff */
[----:B------:R-:W-:-:S04]  /*10700*/  LOP3.LUT R0, R9, UR10, R6, 0x96, !PT ;  /* 0x0000000a09007c12 */ /* 0x000fc8000f8e9606 */
[----:B------:R-:W-:Y:S01]  /*10710*/  LOP3.LUT R3, R3, UR9, R4, 0x96, !PT ;  /* 0x0000000903037c12 */ /* 0x000fe2000f8e9604 */
[----:B------:R-:W-:-:S05]  /*10720*/  IMAD.WIDE.U32 R4, R0, -0x2daee0ad, RZ ;  /* 0xd2511f5300047825 */ /* 0x000fca00078e00ff */
[----:B------:R-:W-:Y:S01]  /*10730*/  LOP3.LUT R5, R5, UR7, R2, 0x96, !PT ;  /* 0x0000000705057c12 */ /* 0x000fe2000f8e9602 */
[----:B------:R-:W-:-:S05]  /*10740*/  IMAD.WIDE.U32 R2, R3, -0x326172a9, RZ ;  /* 0xcd9e8d5703027825 */ /* 0x000fca00078e00ff */
[----:B------:R-:W-:-:S05]  /*10750*/  LOP3.LUT R0, R3, UR8, R8, 0x96, !PT ;  /* 0x0000000803007c12 */ /* 0x000fca000f8e9608 */
[----:B------:R-:W-:-:S05]  /*10760*/  IMAD.WIDE.U32 R6, R0, -0x2daee0ad, RZ ;  /* 0xd2511f5300067825 */ /* 0x000fca00078e00ff */
[----:B------:R-:W-:Y:S01]  /*10770*/  LOP3.LUT R3, R7, UR5, R4, 0x96, !PT ;  /* 0x0000000507037c12 */ /* 0x000fe2000f8e9604 */
[----:B------:R-:W-:-:S05]  /*10780*/  IMAD.WIDE.U32 R4, R5, -0x326172a9, RZ ;  /* 0xcd9e8d5705047825 */ /* 0x000fca00078e00ff */
[----:B------:R-:W-:Y:S01]  /*10790*/  LOP3.LUT R5, R5, UR6, R2, 0x96, !PT ;  /* 0x0000000605057c12 */ /* 0x000fe2000f8e9602 */
[----:B------:R-:W-:-:S05]  /*107a0*/  IMAD.WIDE.U32 R2, R3, -0x326172a9, RZ ;  /* 0xcd9e8d5703027825 */ /* 0x000fca00078e00ff */
[----:B------:R-:W-:Y:S02]  /*107b0*/  LOP3.LUT R0, R3, UR14, R4, 0x96, !PT ;  /* 0x0000000e03007c12 */ /* 0x000fe4000f8e9604 */
[----:B------:R-:W-:-:S04]  /*107c0*/  LOP3.LUT R3, R2, 0xffff, RZ, 0xc0, !PT ;  /* 0x0000ffff02037812 */ /* 0x000fc800078ec0ff */
[----:B------:R-:W-:Y:S02]  /*107d0*/  SHF.R.U32.HI R4, RZ, 0x8, R3 ;  /* 0x00000008ff047819 */ /* 0x000fe40000011603 */
[----:B------:R-:W-:-:S04]  /*107e0*/  LOP3.LUT R3, R2, 0xff, RZ, 0xc0, !PT ;  /* 0x000000ff02037812 */ /* 0x000fc800078ec0ff */
[----:B------:R-:W-:Y:S02]  /*107f0*/  PRMT R12, R3, 0x5410, R4 ;  /* 0x00005410030c7816 */ /* 0x000fe40000000004 */
[--C-:B------:R-:W-:Y:S02]  /*10800*/  SHF.R.U32.HI R3, RZ, 0x10, R2.reuse ;  /* 0x00000010ff037819 */ /* 0x100fe40000011602 */
[----:B------:R-:W-:Y:S01]  /*10810*/  SHF.R.U32.HI R4, RZ, 0x18, R2 ;  /* 0x00000018ff047819 */ /* 0x000fe20000011602 */
[----:B------:R-:W-:Y:S01]  /*10820*/  HSET2.LE.AND R2, R13, R136, PT ;  /* 0x000000880d027233 */ /* 0x000fe20003803000 */
[----:B------:R-:W-:-:S04]  /*10830*/  LOP3.LUT R3, R3, 0xff, RZ, 0xc0, !PT ;  /* 0x000000ff03037812 */ /* 0x000fc800078ec0ff */
[----:B------:R-:W-:Y:S02]  /*10840*/  LOP3.LUT R8, R2, R29, RZ, 0xc0, !PT ;  /* 0x0000001d02087212 */ /* 0x000fe400078ec0ff */
[C---:B------:R-:W-:Y:S01]  /*10850*/  LOP3.LUT R2, R0.reuse, 0xffff, RZ, 0xc0, !PT ;  /* 0x0000ffff00027812 */ /* 0x040fe200078ec0ff */
[----:B------:R-:W-:Y:S01]  /*10860*/  IMAD.MOV.U32 R22, RZ, RZ, R102 ;  /* 0x000000ffff167224 */ /* 0x000fe200078e0066 */
[----:B------:R-:W-:Y:S02]  /*10870*/  PRMT R19, R3, 0x5410, R4 ;  /* 0x0000541003137816 */ /* 0x000fe40000000004 */
[----:B------:R-:W-:Y:S02]  /*10880*/  SHF.R.U32.HI R3, RZ, 0x8, R2 ;  /* 0x00000008ff037819 */ /* 0x000fe40000011602 */
[----:B------:R-:W-:Y:S01]  /*10890*/  LOP3.LUT R2, R0, 0xff, RZ, 0xc0, !PT ;  /* 0x000000ff00027812 */ /* 0x000fe200078ec0ff */
[----:B------:R-:W-:-:S03]  /*108a0*/  IMAD.MOV.U32 R75, RZ, RZ, R22 ;  /* 0x000000ffff4b7224 */ /* 0x000fc600078e0016 */
[----:B------:R-:W-:Y:S02]  /*108b0*/  PRMT R22, R2, 0x5410, R3 ;  /* 0x0000541002167816 */ /* 0x000fe40000000003 */
[--C-:B------:R-:W-:Y:S02]  /*108c0*/  SHF.R.U32.HI R3, RZ, 0x10, R0.reuse ;  /* 0x00000010ff037819 */ /* 0x100fe40000011600 */
[----:B------:R-:W-:Y:S02]  /*108d0*/  SHF.R.U32.HI R2, RZ, 0x18, R0 ;  /* 0x00000018ff027819 */ /* 0x000fe40000011600 */
[----:B------:R-:W-:-:S04]  /*108e0*/  LOP3.LUT R0, R3, 0xff, RZ, 0xc0, !PT ;  /* 0x000000ff03007812 */ /* 0x000fc800078ec0ff */
[----:B------:R-:W-:Y:S01]  /*108f0*/  PRMT R21, R0, 0x5410, R2 ;  /* 0x0000541000157816 */ /* 0x000fe20000000002 */
[----:B------:R-:W-:Y:S01]  /*10900*/  IMAD.WIDE.U32 R2, R5, -0x2daee0ad, RZ ;  /* 0xd2511f5305027825 */ /* 0x000fe200078e00ff */
[----:B------:R-:W-:-:S04]  /*10910*/  HSET2.LE.AND R4, R20, R136, PT ;  /* 0x0000008814047233 */ /* 0x000fc80003803000 */
[----:B------:R-:W-:Y:S02]  /*10920*/  LOP3.LUT R0, R3, UR13, R6, 0x96, !PT ;  /* 0x0000000d03007c12 */ /* 0x000fe4000f8e9606 */
[----:B------:R-:W-:Y:S02]  /*10930*/  LOP3.LUT R9, R4, R92, RZ, 0xc0, !PT ;  /* 0x0000005c04097212 */ /* 0x000fe400078ec0ff */
[----:B------:R-:W-:-:S04]  /*10940*/  LOP3.LUT R4, R0, 0xffff, RZ, 0xc0, !PT ;  /* 0x0000ffff00047812 */ /* 0x000fc800078ec0ff */
[----:B------:R-:W-:Y:S02]  /*10950*/  SHF.R.U32.HI R5, RZ, 0x8, R4 ;  /* 0x00000008ff057819 */ /* 0x000fe40000011604 */
[----:B------:R-:W-:-:S04]  /*10960*/  LOP3.LUT R4, R0, 0xff, RZ, 0xc0, !PT ;  /* 0x000000ff00047812 */ /* 0x000fc800078ec0ff */
[----:B------:R-:W-:Y:S02]  /*10970*/  PRMT R20, R4, 0x5410, R5 ;  /* 0x0000541004147816 */ /* 0x000fe40000000005 */
[--C-:B------:R-:W-:Y:S02]  /*10980*/  SHF.R.U32.HI R5, RZ, 0x10, R0.reuse ;  /* 0x00000010ff057819 */ /* 0x100fe40000011600 */
[----:B------:R-:W-:Y:S02]  /*10990*/  SHF.R.U32.HI R4, RZ, 0x18, R0 ;  /* 0x00000018ff047819 */ /* 0x000fe40000011600 */
[----:B------:R-:W-:-:S04]  /*109a0*/  LOP3.LUT R0, R5, 0xff, RZ, 0xc0, !PT ;  /* 0x000000ff05007812 */ /* 0x000fc800078ec0ff */
[----:B------:R-:W-:Y:S02]  /*109b0*/  PRMT R7, R0, 0x5410, R4 ;  /* 0x0000541000077816 */ /* 0x000fe40000000004 */
[----:B------:R-:W-:-:S04]  /*109c0*/  LOP3.LUT R0, R2, 0xffff, RZ, 0xc0, !PT ;  /* 0x0000ffff02007812 */ /* 0x000fc800078ec0ff */
[----:B------:R-:W-:Y:S02]  /*109d0*/  SHF.R.U32.HI R3, RZ, 0x8, R0 ;  /* 0x00000008ff037819 */ /* 0x000fe40000011600 */
[----:B------:R-:W-:-:S04]  /*109e0*/  LOP3.LUT R0, R2, 0xff, RZ, 0xc0, !PT ;  /* 0x000000ff02007812 */ /* 0x000fc800078ec0ff */
[----:B------:R-:W-:Y:S02]  /*109f0*/  PRMT R6, R0, 0x5410, R3 ;  /* 0x0000541000067816 */ /* 0x000fe40000000003 */
[----:B------:R-:W-:Y:S01]  /*10a00*/  SHF.R.U32.HI R0, RZ, 0x10, R2 ;  /* 0x00000010ff007819 */ /* 0x000fe20000011602 */
[----:B------:R-:W-:Y:S01]  /*10a10*/  IMAD.MOV.U32 R29, RZ, RZ, R90 ;  /* 0x000000ffff1d7224 */ /* 0x000fe200078e005a */
[----:B------:R-:W-:Y:S02]  /*10a20*/  SHF.R.U32.HI R2, RZ, 0x18, R2 ;  /* 0x00000018ff027819 */ /* 0x000fe40000011602 */
[----:B------:R-:W-:Y:S01]  /*10a30*/  LOP3.LUT R0, R0, 0xff, RZ, 0xc0, !PT ;  /* 0x000000ff00007812 */ /* 0x000fe200078ec0ff */
[----:B------:R-:W-:Y:S02]  /*10a40*/  IMAD.MOV.U32 R92, RZ, RZ, R23 ;  /* 0x000000ffff5c7224 */ /* 0x000fe400078e0017 */
[----:B------:R-:W-:Y:S01]  /*10a50*/  IMAD.MOV.U32 R93, RZ, RZ, R29 ;  /* 0x000000ffff5d7224 */ /* 0x000fe200078e001d */
[----:B------:R-:W-:Y:S01]  /*10a60*/  PRMT R23, R0, 0x5410, R2 ;  /* 0x0000541000177816 */ /* 0x000fe20000000002 */
[--C-:B------:R-:W-:Y:S01]  /*10a70*/  HSET2.LE.AND R0, R25, R136.reuse, PT ;  /* 0x0000008819007233 */ /* 0x100fe20003803000 */
[----:B------:R-:W-:Y:S01]  /*10a80*/  IMAD.MOV.U32 R29, RZ, RZ, R78 ;  /* 0x000000ffff1d7224 */ /* 0x000fe200078e004e */
[----:B------:R-:W-:Y:S01]  /*10a90*/  HSET2.LE.AND R3, R12, R136, PT ;  /* 0x000000880c037233 */ /* 0x000fe20003803000 */
[----:B------:R-:W-:-:S02]  /*10aa0*/  IMAD.MOV.U32 R90, RZ, RZ, R100 ;  /* 0x000000ffff5a7224 */ /* 0x000fc400078e0064 */
[----:B------:R-:W-:Y:S01]  /*10ab0*/  LOP3.LUT R12, R0, R93, RZ, 0xc0, !PT ;  /* 0x0000005d000c7212 */ /* 0x000fe200078ec0ff */
        /* <DEDUP_REMOVED lines=12> */
[----:B------:R-:W-:Y:S01]  /*10b80*/  HSET2.LE.AND R2, R24, R136, PT ;  /* 0x0000008818027233 */ /* 0x000fe20003803000 */
[----:B------:R-:W-:-:S02]  /*10b90*/  IMAD.MOV.U32 R85, RZ, RZ, R82 ;  /* 0x000000ffff557224 */ /* 0x000fc400078e0052 */
[----:B------:R-:W-:Y:S02]  /*10ba0*/  IMAD.MOV.U32 R61, RZ, RZ, R62 ;  /* 0x000000ffff3d7224 */ /* 0x000fe400078e003e */
        /* <DEDUP_REMOVED lines=8> */
[----:B------:R1:W5:Y:S01]  /*10c30*/  LDL.LU R183, [R1+0x194] ;  /* 0x0001940001b77983 */ /* 0x0003620000300800 */
[----:B------:R-:W-:Y:S01]  /*10c40*/  IMAD.MOV.U32 R78, RZ, RZ, R186 ;  /* 0x000000ffff4e7224 */ /* 0x000fe200078e00ba */
[----:B------:R-:W-:Y:S01]  /*10c50*/  LOP3.LUT R13, R2, R187, RZ, 0xc0, !PT ;  /* 0x000000bb020d7212 */ /* 0x000fe200078ec0ff */
[----:B------:R-:W-:Y:S01]  /*10c60*/  IMAD.MOV.U32 R51, RZ, RZ, R79 ;  /* 0x000000ffff337224 */ /* 0x000fe200078e004f */
[----:B------:R1:W5:Y:S01]  /*10c70*/  LDL.LU R186, [R1+0x190] ;  /* 0x0001900001ba7983 */ /* 0x0003620000300800 */
[----:B------:R-:W-:Y:S02]  /*10c80*/  IMAD.MOV.U32 R79, RZ, RZ, R74 ;  /* 0x000000ffff4f7224 */ /* 0x000fe400078e004a */
[----:B------:R-:W-:Y:S01]  /*10c90*/  IMAD.MOV.U32 R74, RZ, RZ, R165 ;  /* 0x000000ffff4a7224 */ /* 0x000fe200078e00a5 */
[----:B------:R1:W5:Y:S04]  /*10ca0*/  LDL.LU R187, [R1+0x18c] ;  /* 0x00018c0001bb7983 */ /* 0x0003680000300800 */
[----:B------:R-:W2:Y:S01]  /*10cb0*/  LDL.LU R165, [R1+0x188] ;  /* 0x0001880001a57983 */ /* 0x000ea20000300800 */
[----:B------:R-:W-:-:S05]  /*10cc0*/  IMAD.WIDE.U32 R4, R93, -0x326172a9, RZ ;  /* 0xcd9e8d575d047825 */ /* 0x000fca00078e00ff */
        /* <DEDUP_REMOVED lines=16> */
[----:B------:R-:W-:-:S04]  /*10dd0*/  IMAD.MOV.U32 R81, RZ, RZ, R80 ;  /* 0x000000ffff517224 */ /* 0x000fc800078e0050 */
[----:B------:R-:W-:Y:S02]  /*10de0*/  IMAD.MOV.U32 R59, RZ, RZ, R81 ;  /* 0x000000ffff3b7224 */ /* 0x000fe400078e0051 */
[----:B------:R-:W-:Y:S02]  /*10df0*/  IMAD.MOV.U32 R81, RZ, RZ, R168 ;  /* 0x000000ffff517224 */ /* 0x000fe400078e00a8 */
[----:B------:R-:W3:Y:S01]  /*10e00*/  LDL.LU R168, [R1+0x184] ;  /* 0x0001840001a87983 */ /* 0x000ee20000300800 */
[----:B------:R-:W-:Y:S02]  /*10e10*/  IMAD.MOV.U32 R52, RZ, RZ, R47 ;  /* 0x000000ffff347224 */ /* 0x000fe400078e002f */
[----:B------:R-:W-:Y:S02]  /*10e20*/  IMAD.MOV.U32 R47, RZ, RZ, R82 ;  /* 0x000000ffff2f7224 */ /* 0x000fe400078e0052 */
[----:B------:R-:W-:Y:S02]  /*10e30*/  IMAD.MOV.U32 R93, RZ, RZ, R83 ;  /* 0x000000ffff5d7224 */ /* 0x000fe400078e0053 */
[----:B------:R-:W-:-:S02]  /*10e40*/  IMAD.MOV.U32 R82, RZ, RZ, R166 ;  /* 0x000000ffff527224 */ /* 0x000fc400078e00a6 */
[----:B------:R-:W4:Y:S01]  /*10e50*/  LDL.LU R166, [R1+0x180] ;  /* 0x0001800001a67983 */ /* 0x000f220000300800 */
[----:B------:R-:W-:-:S03]  /*10e60*/  IMAD.MOV.U32 R83, RZ, RZ, R167 ;  /* 0x000000ffff537224 */ /* 0x000fc600078e00a7 */
[----:B------:R-:W3:Y:S01]  /*10e70*/  LDL.LU R167, [R1+0x17c] ;  /* 0x00017c0001a77983 */ /* 0x000ee20000300800 */
[----:B------:R-:W-:Y:S02]  /*10e80*/  IMAD.MOV.U32 R80, RZ, RZ, R51 ;  /* 0x000000ffff507224 */ /* 0x000fe400078e0033 */
[----:B------:R-:W-:Y:S01]  /*10e90*/  IMAD.MOV.U32 R51, RZ, RZ, R79 ;  /* 0x000000ffff337224 */ /* 0x000fe200078e004f */
[--C-:B------:R-:W-:Y:S01]  /*10ea0*/  HSET2.LE.AND R0, R19, R136.reuse, PT ;  /* 0x0000008813007233 */ /* 0x100fe20003803000 */
[----:B------:R-:W-:Y:S02]  /*10eb0*/  IMAD.MOV.U32 R79, RZ, RZ, R74 ;  /* 0x000000ffff4f7224 */ /* 0x000fe400078e004a */
[----:B------:R-:W-:Y:S02]  /*10ec0*/  IMAD.MOV.U32 R74, RZ, RZ, R34 ;  /* 0x000000ffff4a7224 */ /* 0x000fe400078e0022 */
[----:B------:R-:W-:Y:S01]  /*10ed0*/  IMAD.WIDE.U32 R34, R2, -0x2daee0ad, RZ ;  /* 0xd2511f5302227825 */ /* 0x000fe200078e00ff */
[----:B------:R-:W-:Y:S01]  /*10ee0*/  LOP3.LUT R19, R0, R63, RZ, 0xc0, !PT ;  /* 0x0000003f00137212 */ /* 0x000fe200078ec0ff */
[----:B------:R-:W-:-:S03]  /*10ef0*/  HSET2.LE.AND R2, R21, R136, PT ;  /* 0x0000008815027233 */ /* 0x000fc60003803000 */
[----:B------:R-:W-:Y:S01]  /*10f00*/  LOP3.LUT R0, R35, UR16, R190, 0x96, !PT ;  /* 0x0000001023007c12 */ /* 0x000fe2000f8e96be */
[----:B------:R1:W-:Y:S01]  /*10f10*/  STG.E.U16 [R64.64+-0x6e], R18 ;  /* 0xffff921240007986 */ /* 0x0003e2000c101520 */
[----:B------:R-:W-:-:S03]  /*10f20*/  LOP3.LUT R5, R17, UR17, R4, 0x96, !PT ;  /* 0x0000001111057c12 */ /* 0x000fc6000f8e9604 */
[----:B------:R-:W-:Y:S01]  /*10f30*/  IMAD.WIDE.U32 R32, R0, -0x326172a9, RZ ;  /* 0xcd9e8d5700207825 */ /* 0x000fe200078e00ff */
[----:B------:R-:W-:Y:S01]  /*10f40*/  LOP3.LUT R17, R2, R252, RZ, 0xc0, !PT ;  /* 0x000000fc02117212 */ /* 0x000fe200078ec0ff */
[--C-:B------:R-:W-:Y:S01]  /*10f50*/  HSET2.LE.AND R0, R22, R136.reuse, PT ;  /* 0x0000008816007233 */ /* 0x100fe20003803000 */
[----:B------:R-:W-:Y:S01]  /*10f60*/  LOP3.LUT R128, R27, UR17, R4, 0x96, !PT ;  /* 0x000000111b807c12 */ /* 0x000fe2000f8e9604 */
[--C-:B------:R-:W-:Y:S01]  /*10f70*/  HSET2.LE.AND R2, R7, R136.reuse, PT ;  /* 0x0000008807027233 */ /* 0x100fe20003803000 */
[----:B------:R-:W-:Y:S01]  /*10f80*/  LOP3.LUT R4, R33, UR12, R16, 0x96, !PT ;  /* 0x0000000c21047c12 */ /* 0x000fe2000f8e9610 */
[----:B------:R-:W-:Y:S02]  /*10f90*/  IMAD.MOV.U32 R55, RZ, RZ, R42 ;  /* 0x000000ffff377224 */ /* 0x000fe400078e002a */
[----:B------:R-:W-:Y:S02]  /*10fa0*/  IMAD.MOV.U32 R42, RZ, RZ, R80 ;  /* 0x000000ffff2a7224 */ /* 0x000fe400078e0050 */
[----:B------:R-:W-:Y:S01]  /*10fb0*/  IMAD.MOV.U32 R73, RZ, RZ, R78 ;  /* 0x000000ffff497224 */ /* 0x000fe200078e004e */
[----:B------:R-:W-:Y:S01]  /*10fc0*/  LOP3.LUT R16, R0, R92, RZ, 0xc0, !PT ;  /* 0x0000005c00107212 */ /* 0x000fe200078ec0ff */
[----:B------:R-:W-:Y:S01]  /*10fd0*/  IMAD.MOV.U32 R78, RZ, RZ, R101 ;  /* 0x000000ffff4e7224 */ /* 0x000fe200078e0065 */
[----:B------:R-:W-:Y:S01]  /*10fe0*/  LOP3.LUT R101, R2, R58, RZ, 0xc0, !PT ;  /* 0x0000003a02657212 */ /* 0x000fe200078ec0ff */
[----:B------:R-:W-:Y:S01]  /*10ff0*/  IMAD.MOV.U32 R80, RZ, RZ, R100 ;  /* 0x000000ffff507224 */ /* 0x000fe200078e0064 */
[--C-:B------:R-:W-:Y:S01]  /*11000*/  HSET2.LE.AND R0, R6, R136.reuse, PT ;  /* 0x0000008806007233 */ /* 0x100fe20003803000 */
[----:B------:R-:W-:Y:S01]  /*11010*/  IMAD.MOV.U32 R102, RZ, RZ, R137 ;  /* 0x000000ffff667224 */ /* 0x000fe200078e0089 */
[----:B-1----:R-:W-:Y:S01]  /*11020*/  LOP3.LUT R18, R3, R228, RZ, 0xc0, !PT ;  /* 0x000000e403127212 */ /* 0x002fe200078ec0ff */
[----:B------:R-:W-:Y:S01]  /*11030*/  HSET2.LE.AND R3, R20, R136, PT ;  /* 0x0000008814037233 */ /* 0x000fe20003803000 */
[----:B------:R-:W-:-:S04]  /*11040*/  IMAD.MOV.U32 R92, RZ, RZ, R79 ;  /* 0x000000ffff5c7224 */ /* 0x000fc800078e004f */
[----:B------:R-:W-:Y:S01]  /*11050*/  LOP3.LUT R100, R3, R60, RZ, 0xc0, !PT ;  /* 0x0000003c03647212 */ /* 0x000fe200078ec0ff */
[----:B------:R-:W-:-:S04]  /*11060*/  IMAD.WIDE.U32 R2, R5, -0x2daee0ad, RZ ;  /* 0xd2511f5305027825 */ /* 0x000fc800078e00ff */
[----:B------:R-:W-:Y:S01]  /*11070*/  IMAD.WIDE.U32 R4, R4, -0x2daee0ad, RZ ;  /* 0xd2511f5304047825 */ /* 0x000fe200078e00ff */
[----:B------:R-:W-:-:S03]  /*11080*/  LOP3.LUT R3, R3, UR11, R34, 0x96, !PT ;  /* 0x0000000b03037c12 */ /* 0x000fc6000f8e9622 */
[----:B------:R-:W-:Y:S01]  /*11090*/  IMAD.MOV.U32 R79, RZ, RZ, R102 ;  /* 0x000000ffff4f7224 */ /* 0x000fe200078e0066 */
[----:B------:R-:W-:Y:S02]  /*110a0*/  LOP3.LUT R102, R0, R48, RZ, 0xc0, !PT ;  /* 0x0000003000667212 */ /* 0x000fe400078ec0ff */
[----:B------:R-:W-:Y:S01]  /*110b0*/  LOP3.LUT R0, R5, UR9, R2, 0x96, !PT ;  /* 0x0000000905007c12 */ /* 0x000fe2000f8e9602 */
[----:B------:R-:W-:Y:S01]  /*110c0*/  @!P4 HADD2 R127, -R150.H0_H0, -RZ.H0_H0 ;  /* 0xa00000ff967fc230 */ /* 0x000fe20000000900 */
[----:B------:R-:W-:-:S04]  /*110d0*/  IMAD.WIDE.U32 R2, R3, -0x326172a9, RZ ;  /* 0xcd9e8d5703027825 */ /* 0x000fc800078e00ff */
[----:B------:R-:W-:Y:S01]  /*110e0*/  IMAD.WIDE.U32 R6, R0, -0x326172a9, RZ ;  /* 0xcd9e8d5700067825 */ /* 0x000fe200078e00ff */
[----:B------:R-:W-:Y:S02]  /*110f0*/  @!P4 PRMT R150, R127, 0x5410, RZ ;  /* 0x000054107f96c816 */ /* 0x000fe400000000ff */
[----:B------:R-:W-:Y:S01]  /*11100*/  LOP3.LUT R3, R3, UR10, R32, 0x96, !PT ;  /* 0x0000000a03037c12 */ /* 0x000fe2000f8e9620 */
[----:B------:R-:W-:Y:S01]  /*11110*/  IMAD.MOV.U32 R127, RZ, RZ, R29 ;  /* 0x000000ffff7f7224 */ /* 0x000fe200078e001d */
[----:B------:R-:W-:Y:S01]  /*11120*/  LOP3.LUT R0, R7, UR8, R2, 0x96, !PT ;  /* 0x0000000807007c12 */ /* 0x000fe2000f8e9602 */
[----:B------:R-:W-:Y:S02]  /*11130*/  IMAD.MOV.U32 R29, RZ, RZ, R84 ;  /* 0x000000ffff1d7224 */ /* 0x000fe400078e0054 */
[----:B------:R-:W-:Y:S02]  /*11140*/  IMAD.MOV.U32 R48, RZ, RZ, R73 ;  /* 0x000000ffff307224 */ /* 0x000fe400078e0049 */
[----:B------:R-:W-:-:S02]  /*11150*/  IMAD.MOV.U32 R73, RZ, RZ, R29 ;  /* 0x000000ffff497224 */ /* 0x000fc400078e001d */
[----:B------:R-:W-:-:S04]  /*11160*/  IMAD.WIDE.U32 R2, R3, -0x2daee0ad, RZ ;  /* 0xd2511f5303027825 */ /* 0x000fc800078e00ff */
[----:B------:R-:W-:Y:S01]  /*11170*/  IMAD.WIDE.U32 R28, R0, -0x2daee0ad, RZ ;  /* 0xd2511f53001c7825 */ /* 0x000fe200078e00ff */
[----:B------:R-:W-:-:S04]  /*11180*/  LOP3.LUT R3, R3, UR7, R4, 0x96, !PT ;  /* 0x0000000703037c12 */ /* 0x000fc8000f8e9604 */
[----:B------:R-:W-:Y:S01]  /*11190*/  LOP3.LUT R2, R29, UR5, R2, 0x96, !PT ;  /* 0x000000051d027c12 */ /* 0x000fe2000f8e9602 */
[----:B------:R-:W-:Y:S01]  /*111a0*/  IMAD.WIDE.U32 R4, R3, -0x326172a9, RZ ;  /* 0xcd9e8d5703047825 */ /* 0x000fe200078e00ff */
[----:B------:R-:W-:-:S03]  /*111b0*/  HSET2.LE.AND R0, R23, R136, PT ;  /* 0x0000008817007233 */ /* 0x000fc60003803000 */
[----:B------:R-:W-:Y:S01]  /*111c0*/  IMAD.WIDE.U32 R2, R2, -0x326172a9, RZ ;  /* 0xcd9e8d5702027825 */ /* 0x000fe200078e00ff */
[----:B------:R-:W-:-:S03]  /*111d0*/  LOP3.LUT R29, R5, UR6, R6, 0x96, !PT ;  /* 0x00000006051d7c12 */ /* 0x000fc6000f8e9606 */
[----:B------:R-:W-:Y:S01]  /*111e0*/  IMAD.MOV.U32 R40, RZ, RZ, R103 ;  /* 0x000000ffff287224 */ /* 0x000fe200078e0067 */
[----:B------:R-:W-:Y:S02]  /*111f0*/  SHF.R.U32.HI R5, RZ, 0x10, R2 ;  /* 0x00000010ff057819 */ /* 0x000fe40000011602 */
[----:B------:R-:W-:Y:S02]  /*11200*/  LOP3.LUT R103, R0, R56, RZ, 0xc0, !PT ;  /* 0x0000003800677212 */ /* 0x000fe400078ec0ff */
[----:B------:R-:W-:Y:S01]  /*11210*/  LOP3.LUT R0, R3, UR14, R4, 0x96, !PT ;  /* 0x0000000e03007c12 */ /* 0x000fe2000f8e9604 */
[----:B------:R-:W-:Y:S01]  /*11220*/  IMAD.MOV.U32 R97, RZ, RZ, R75 ;  /* 0x000000ffff617224 */ /* 0x000fe200078e004b */
[C---:B------:R-:W-:Y:S02]  /*11230*/  LOP3.LUT R3, R2.reuse, 0xffff, RZ, 0xc0, !PT ;  /* 0x0000ffff02037812 */ /* 0x040fe400078ec0ff */
[----:B------:R-:W-:Y:S02]  /*11240*/  LOP3.LUT R6, R2, 0xff, RZ, 0xc0, !PT ;  /* 0x000000ff02067812 */ /* 0x000fe400078ec0ff */
[----:B------:R-:W-:Y:S01]  /*11250*/  SHF.R.U32.HI R4, RZ, 0x18, R2 ;  /* 0x00000018ff047819 */ /* 0x000fe20000011602 */
[----:B------:R-:W-:Y:S01]  /*11260*/  IMAD.MOV.U32 R75, RZ, RZ, R51 ;  /* 0x000000ffff4b7224 */ /* 0x000fe200078e0033 */
[----:B------:R-:W-:Y:S01]  /*11270*/  LOP3.LUT R2, R5, 0xff, RZ, 0xc0, !PT ;  /* 0x000000ff05027812 */ /* 0x000fe200078ec0ff */
[----:B------:R-:W-:-:S02]  /*11280*/  IMAD.MOV.U32 R94, RZ, RZ, R50 ;  /* 0x000000ffff5e7224 */ /* 0x000fc400078e0032 */
[----:B------:R-:W-:Y:S02]  /*11290*/  IMAD.MOV.U32 R49, RZ, RZ, R57 ;  /* 0x000000ffff317224 */ /* 0x000fe400078e0039 */
[----:B------:R-:W-:Y:S01]  /*112a0*/  IMAD.MOV.U32 R51, RZ, RZ, R76 ;  /* 0x000000ffff337224 */ /* 0x000fe200078e004c */
[----:B------:R-:W-:Y:S01]  /*112b0*/  SHF.R.U32.HI R3, RZ, 0x8, R3 ;  /* 0x00000008ff037819 */ /* 0x000fe20000011603 */
[----:B------:R-:W-:Y:S01]  /*112c0*/  IMAD.MOV.U32 R50, RZ, RZ, R77 ;  /* 0x000000ffff327224 */ /* 0x000fe200078e004d */
[----:B------:R-:W-:Y:S01]  /*112d0*/  PRMT R5, R2, 0x5410, R4 ;  /* 0x0000541002057816 */ /* 0x000fe20000000004 */
[----:B------:R-:W-:Y:S02]  /*112e0*/  IMAD.MOV.U32 R76, RZ, RZ, R61 ;  /* 0x000000ffff4c7224 */ /* 0x000fe400078e003d */
[----:B------:R-:W-:Y:S01]  /*112f0*/  IMAD.MOV.U32 R57, RZ, RZ, R188 ;  /* 0x000000ffff397224 */ /* 0x000fe200078e00bc */
[----:B------:R-:W-:Y:S01]  /*11300*/  @!P5 HADD2 R99, -R146.H0_H0, -RZ.H0_H0 ;  /* 0xa00000ff9263d230 */ /* 0x000fe20000000900 */
[----:B------:R-:W-:Y:S01]  /*11310*/  IMAD.MOV.U32 R96, RZ, RZ, R43 ;  /* 0x000000ffff607224 */ /* 0x000fe200078e002b */
[----:B------:R1:W5:Y:S01]  /*11320*/  LDL.LU R188, [R1+0x178] ;  /* 0x0001780001bc7983 */ /* 0x0003620000300800 */
[----:B------:R-:W-:Y:S01]  /*11330*/  IMAD.MOV.U32 R77, RZ, RZ, R62 ;  /* 0x000000ffff4d7224 */ /* 0x000fe200078e003e */
[----:B------:R-:W-:Y:S01]  /*11340*/  LOP3.LUT R2, R0, 0xffff, RZ, 0xc0, !PT ;  /* 0x0000ffff00027812 */ /* 0x000fe200078ec0ff */
[----:B------:R-:W-:-:S02]  /*11350*/  IMAD.MOV.U32 R61, RZ, RZ, R179 ;  /* 0x000000ffff3d7224 */ /* 0x000fc400078e00b3 */
[----:B------:R-:W-:Y:S01]  /*11360*/  IMAD.MOV.U32 R43, RZ, RZ, R74 ;  /* 0x000000ffff2b7224 */ /* 0x000fe200078e004a */
[----:B------:R1:W5:Y:S01]  /*11370*/  LDL.LU R179, [R1+0x174] ;  /* 0x0001740001b37983 */ /* 0x0003620000300800 */
[----:B------:R-:W-:Y:S02]  /*11380*/  IMAD.MOV.U32 R62, RZ, RZ, R178 ;  /* 0x000000ffff3e7224 */ /* 0x000fe400078e00b2 */
[----:B------:R-:W-:Y:S01]  /*11390*/  IMAD.MOV.U32 R54, RZ, RZ, R86 ;  /* 0x000000ffff367224 */ /* 0x000fe200078e0056 */
[----:B------:R1:W5:Y:S01]  /*113a0*/  LDL.LU R178, [R1+0x170] ;  /* 0x0001700001b27983 */ /* 0x0003620000300800 */
[----:B------:R-:W-:Y:S01]  /*113b0*/  IMAD.MOV.U32 R74, RZ, RZ, R177 ;  /* 0x000000ffff4a7224 */ /* 0x000fe200078e00b1 */
[----:B------:R-:W-:Y:S01]  /*113c0*/  PRMT R6, R6, 0x5410, R3 ;  /* 0x0000541006067816 */ /* 0x000fe20000000003 */
[----:B------:R-:W-:Y:S01]  /*113d0*/  IMAD.MOV.U32 R86, RZ, RZ, R176 ;  /* 0x000000ffff567224 */ /* 0x000fe200078e00b0 */
[----:B------:R1:W5:Y:S01]  /*113e0*/  LDL.LU R177, [R1+0x16c] ;  /* 0x00016c0001b17983 */ /* 0x0003620000300800 */
[----:B------:R-:W-:Y:S01]  /*113f0*/  IMAD.MOV.U32 R95, RZ, RZ, R85 ;  /* 0x000000ffff5f7224 */ /* 0x000fe200078e0055 */
[----:B------:R-:W-:Y:S01]  /*11400*/  @!P2 PRMT R209, R98, 0x5410, RZ ;  /* 0x0000541062d1a816 */ /* 0x000fe200000000ff */
[----:B------:R-:W-:Y:S01]  /*11410*/  IMAD.MOV.U32 R84, RZ, RZ, R175 ;  /* 0x000000ffff547224 */ /* 0x000fe200078e00af */
[----:B------:R1:W5:Y:S01]  /*11420*/  LDL.LU R176, [R1+0x168] ;  /* 0x0001680001b07983 */ /* 0x0003620000300800 */
[----:B------:R-:W-:Y:S01]  /*11430*/  IMAD.MOV.U32 R53, RZ, RZ, R87 ;  /* 0x000000ffff357224 */ /* 0x000fe200078e0057 */
[----:B------:R-:W-:Y:S01]  /*11440*/  SHF.R.U32.HI R3, RZ, 0x8, R2 ;  /* 0x00000008ff037819 */ /* 0x000fe20000011602 */
[----:B------:R-:W-:Y:S01]  /*11450*/  IMAD.MOV.U32 R85, RZ, RZ, R174 ;  /* 0x000000ffff557224 */ /* 0x000fe200078e00ae */
[----:B------:R1:W5:Y:S01]  /*11460*/  LDL.LU R175, [R1+0x164] ;  /* 0x0001640001af7983 */ /* 0x0003620000300800 */
[----:B------:R-:W-:Y:S01]  /*11470*/  @!P5 PRMT R146, R99, 0x5410, RZ ;  /* 0x000054106392d816 */ /* 0x000fe200000000ff */
[----:B------:R-:W-:Y:S01]  /*11480*/  IMAD.MOV.U32 R98, RZ, RZ, R88 ;  /* 0x000000ffff627224 */ /* 0x000fe200078e0058 */
[----:B------:R-:W-:Y:S01]  /*11490*/  LOP3.LUT R2, R0, 0xff, RZ, 0xc0, !PT ;  /* 0x000000ff00027812 */ /* 0x000fe200078ec0ff */
        /* <DEDUP_REMOVED lines=12> */
[----:B------:R-:W-:Y:S01]  /*11560*/  SHF.R.U32.HI R3, RZ, 0x10, R0 ;  /* 0x00000010ff037819 */ /* 0x000fe20000011600 */
[----:B------:R-:W-:Y:S01]  /*11570*/  IMAD.MOV.U32 R91, RZ, RZ, R169 ;  /* 0x000000ffff5b7224 */ /* 0x000fe200078e00a9 */
[----:B------:R1:W5:Y:S01]  /*11580*/  LDL.LU R170, [R1+0x150] ;  /* 0x0001500001aa7983 */ /* 0x0003620000300800 */
[----:B------:R-:W-:-:S02]  /*11590*/  IMAD.MOV.U32 R72, RZ, RZ, R95 ;  /* 0x000000ffff487224 */ /* 0x000fc400078e005f */
[----:B------:R-:W-:Y:S01]  /*115a0*/  IMAD.MOV.U32 R95, RZ, RZ, R164 ;  /* 0x000000ffff5f7224 */ /* 0x000fe200078e00a4 */
[----:B------:R1:W5:Y:S01]  /*115b0*/  LDL.LU R169, [R1+0x14c] ;  /* 0x00014c0001a97983 */ /* 0x0003620000300800 */
[----:B------:R-:W-:-:S03]  /*115c0*/  SHF.R.U32.HI R2, RZ, 0x18, R0 ;  /* 0x00000018ff027819 */ /* 0x000fc60000011600 */
[----:B------:R1:W5:Y:S01]  /*115d0*/  LDL.LU R164, [R1+0x148] ;  /* 0x0001480001a47983 */ /* 0x0003620000300800 */
[----:B------:R-:W-:-:S04]  /*115e0*/  LOP3.LUT R0, R3, 0xff, RZ, 0xc0, !PT ;  /* 0x000000ff03007812 */ /* 0x000fc800078ec0ff */
[----:B------:R-:W-:Y:S01]  /*115f0*/  PRMT R24, R0, 0x5410, R2 ;  /* 0x0000541000187816 */ /* 0x000fe20000000002 */
[--C-:B------:R-:W-:Y:S02]  /*11600*/  HSET2.LE.AND R0, R6, R136.reuse, PT ;  /* 0x0000008806007233 */ /* 0x100fe40003803000 */
[--C-:B------:R-:W-:Y:S02]  /*11610*/  HSET2.LE.AND R2, R5, R136.reuse, PT ;  /* 0x0000008805027233 */ /* 0x100fe40003803000 */
[--C-:B------:R-:W-:Y:S01]  /*11620*/  HSET2.LE.AND R3, R4, R136.reuse, PT ;  /* 0x0000008804037233 */ /* 0x100fe20003803000 */
[----:B------:R-:W-:Y:S01]  /*11630*/  LOP3.LUT R6, R0, R36, RZ, 0xc0, !PT ;  /* 0x0000002400067212 */ /* 0x000fe200078ec0ff */
[----:B------:R-:W-:Y:S01]  /*11640*/  HSET2.LE.AND R0, R24, R136, PT ;  /* 0x0000008818007233 */ /* 0x000fe20003803000 */
[----:B------:R-:W-:Y:S02]  /*11650*/  LOP3.LUT R7, R2, R30, RZ, 0xc0, !PT ;  /* 0x0000001e02077212 */ /* 0x000fe400078ec0ff */
[----:B------:R-:W-:-:S02]  /*11660*/  LOP3.LUT R4, R3, R45, RZ, 0xc0, !PT ;  /* 0x0000002d03047212 */ /* 0x000fc400078ec0ff */
[----:B------:R-:W-:Y:S01]  /*11670*/  LOP3.LUT R5, R0, R41, RZ, 0xc0, !PT ;  /* 0x0000002900057212 */ /* 0x000fe200078ec0ff */
[----:B------:R-:W-:Y:S02]  /*11680*/  IMAD.MOV.U32 R36, RZ, RZ, R40 ;  /* 0x000000ffff247224 */ /* 0x000fe400078e0028 */
[----:B------:R-:W-:Y:S02]  /*11690*/  IMAD.MOV.U32 R39, RZ, RZ, R95 ;  /* 0x000000ffff277224 */ /* 0x000fe400078e005f */
[----:B------:R-:W-:Y:S02]  /*116a0*/  IMAD.MOV.U32 R44, RZ, RZ, R94 ;  /* 0x000000ffff2c7224 */ /* 0x000fe400078e005e */
[----:B------:R-:W-:Y:S02]  /*116b0*/  IMAD.MOV.U32 R46, RZ, RZ, R93 ;  /* 0x000000ffff2e7224 */ /* 0x000fe400078e005d */
[----:B------:R-:W-:Y:S01]  /*116c0*/  IMAD.MOV.U32 R40, RZ, RZ, R92 ;  /* 0x000000ffff287224 */ /* 0x000fe200078e005c */
[----:B--2---:R-:W2:Y:S02]  /*116d0*/  LDSM.16.MT88.4 R20, [R165+0x6000] ;  /* 0x00600000a514783b */ /* 0x004ea40000004200 */
[-C--:B--2---:R-:W-:Y:S08]  /*116e0*/  HMMA.16816.F32 R92, R8, R20.reuse, R88 ;  /* 0x00000014085c723c */ /* 0x084ff00000001858 */
[----:B------:R-:W-:Y:S07]  /*116f0*/  HMMA.16816.F32 R88, R4, R20, R108 ;  /* 0x000000140458723c */ /* 0x000fee000000186c */
[----:B------:R-:W-:Y:S01]  /*11700*/  IMAD.MOV.U32 R108, RZ, RZ, R87 ;  /* 0x000000ffff6c7224 */ /* 0x000fe200078e0057 */
[----:B------:R-:W-:Y:S01]  /*11710*/  HMMA.16816.F32 R80, R8, R22, R80 ;  /* 0x000000160850723c */ /* 0x000fe20000001850 */
[----:B------:R-:W-:-:S02]  /*11720*/  IMAD.MOV.U32 R109, RZ, RZ, R86 ;  /* 0x000000ffff6d7224 */ /* 0x000fc400078e0056 */
[----:B------:R-:W-:Y:S02]  /*11730*/  IMAD.MOV.U32 R110, RZ, RZ, R84 ;  /* 0x000000ffff6e7224 */ /* 0x000fe400078e0054 */
[----:B------:R-:W-:-:S03]  /*11740*/  IMAD.MOV.U32 R111, RZ, RZ, R85 ;  /* 0x000000ffff6f7224 */ /* 0x000fc600078e0055 */
[----:B------:R-:W-:Y:S01]  /*11750*/  HMMA.16816.F32 R84, R4, R22, R104 ;  /* 0x000000160454723c */ /* 0x000fe20000001868 */
[----:B---3--:R-:W2:Y:S01]  /*11760*/  LDSM.16.MT88.4 R20, [R168+0x6000] ;  /* 0x00600000a814783b */ /* 0x008ea20000004200 */
[----:B------:R-:W-:Y:S01]  /*11770*/  IMAD.MOV.U32 R41, RZ, RZ, R43 ;  /* 0x000000ffff297224 */ /* 0x000fe200078e002b */
[----:B------:R-:W-:Y:S01]  /*11780*/  LOP3.LUT R33, R33, UR12, R26, 0x96, !PT ;  /* 0x0000000c21217c12 */ /* 0x000fe2000f8e961a */
[----:B------:R-:W-:Y:S01]  /*11790*/  IMAD.MOV.U32 R37, RZ, RZ, R72 ;  /* 0x000000ffff257224 */ /* 0x000fe200078e0048 */
[----:B----4-:R-:W3:Y:S01]  /*117a0*/  LDSM.16.MT88.4 R24, [R166+0x6000] ;  /* 0x00600000a618783b */ /* 0x010ee20000004200 */
[----:B------:R-:W-:Y:S02]  /*117b0*/  IMAD.MOV.U32 R38, RZ, RZ, R73 ;  /* 0x000000ffff267224 */ /* 0x000fe400078e0049 */
[----:B------:R-:W-:Y:S02]  /*117c0*/  IMAD.MOV.U32 R45, RZ, RZ, R59 ;  /* 0x000000ffff2d7224 */ /* 0x000fe400078e003b */
[----:B------:R-:W-:-:S02]  /*117d0*/  IMAD.MOV.U32 R43, RZ, RZ, R75 ;  /* 0x000000ffff2b7224 */ /* 0x000fc400078e004b */
[----:B------:R-:W-:Y:S02]  /*117e0*/  IMAD.MOV.U32 R104, RZ, RZ, R74 ;  /* 0x000000ffff687224 */ /* 0x000fe400078e004a */
[----:B------:R-:W-:Y:S02]  /*117f0*/  IMAD.MOV.U32 R105, RZ, RZ, R57 ;  /* 0x000000ffff697224 */ /* 0x000fe400078e0039 */
[----:B------:R-:W-:Y:S02]  /*11800*/  IMAD.MOV.U32 R106, RZ, RZ, R61 ;  /* 0x000000ffff6a7224 */ /* 0x000fe400078e003d */
[----:B------:R-:W-:Y:S01]  /*11810*/  IMAD.MOV.U32 R107, RZ, RZ, R62 ;  /* 0x000000ffff6b7224 */ /* 0x000fe200078e003e */
[-C--:B--2---:R-:W-:Y:S08]  /*11820*/  HMMA.16816.F32 R76, R8, R20.reuse, R76 ;  /* 0x00000014084c723c */ /* 0x084ff0000000184c */
[C---:B------:R-:W-:Y:S08]  /*11830*/  HMMA.16816.F32 R72, R4.reuse, R20, R116 ;  /* 0x000000140448723c */ /* 0x040ff00000001874 */
[-C--:B------:R-:W-:Y:S08]  /*11840*/  HMMA.16816.F32 R60, R4, R22.reuse, R120 ;  /* 0x00000016043c723c */ /* 0x080ff00000001878 */
[----:B------:R-:W-:Y:S01]  /*11850*/  HMMA.16816.F32 R56, R8, R22, R48 ;  /* 0x000000160838723c */ /* 0x000fe20000001830 */
[----:B------:R-:W2:Y:S01]  /*11860*/  LDSM.16.MT88.4 R20, [R167+0x6000] ;  /* 0x00600000a714783b */ /* 0x000ea20000004200 */
[----:B------:R-:W-:-:S05]  /*11870*/  IMAD.WIDE.U32 R2, R29, -0x2daee0ad, RZ ;  /* 0xd2511f531d027825 */ /* 0x000fca00078e00ff */
[----:B------:R-:W-:Y:S01]  /*11880*/  LOP3.LUT R0, R3, UR13, R28, 0x96, !PT ;  /* 0x0000000d03007c12 */ /* 0x000fe2000f8e961c */
[----:B---3--:R-:W-:Y:S01]  /*11890*/  HMMA.16816.F32 R48, R4, R24, R240 ;  /* 0x000000180430723c */ /* 0x008fe200000018f0 */
[----:B------:R-:W-:-:S07]  /*118a0*/  LOP3.LUT R3, R2, 0xffff, RZ, 0xc0, !PT ;  /* 0x0000ffff02037812 */ /* 0x000fce00078ec0ff */
[----:B------:R-:W-:Y:S01]  /*118b0*/  HMMA.16816.F32 R44, R4, R26, R44 ;  /* 0x0000001a042c723c */ /* 0x000fe2000000182c */
[----:B------:R-:W-:-:S07]  /*118c0*/  SHF.R.U32.HI R3, RZ, 0x8, R3 ;  /* 0x00000008ff037819 */ /* 0x000fce0000011603 */
[C---:B------:R-:W-:Y:S08]  /*118d0*/  HMMA.16816.F32 R52, R8.reuse, R24, R52 ;  /* 0x000000180834723c */ /* 0x040ff00000001834 */
[----:B------:R-:W-:Y:S08]  /*118e0*/  HMMA.16816.F32 R96, R8, R26, R96 ;  /* 0x0000001a0860723c */ /* 0x000ff00000001860 */
[C---:B--2---:R-:W-:Y:S08]  /*118f0*/  HMMA.16816.F32 R40, R4.reuse, R20, R40 ;  /* 0x000000140428723c */ /* 0x044ff00000001828 */
[----:B------:R-:W-:Y:S08]  /*11900*/  HMMA.16816.F32 R36, R4, R22, R36 ;  /* 0x000000160424723c */ /* 0x000ff00000001824 */
[----:B------:R-:W-:Y:S01]  /*11910*/  HMMA.16816.F32 R104, R8, R20, R104 ;  /* 0x000000140868723c */ /* 0x000fe20000001868 */
[----:B------:R-:W-:-:S07]  /*11920*/  SHF.R.U32.HI R5, RZ, 0x10, R2 ;  /* 0x00000010ff057819 */ /* 0x000fce0000011602 */
[----:B------:R-:W-:Y:S01]  /*11930*/  HMMA.16816.F32 R108, R8, R22, R108 ;  /* 0x00000016086c723c */ /* 0x000fe2000000186c */
[----:B------:R-:W-:Y:S01]  /*11940*/  LOP3.LUT R6, R2, 0xff, RZ, 0xc0, !PT ;  /* 0x000000ff02067812 */ /* 0x000fe200078ec0ff */
[----:B------:R-:W-:Y:S01]  /*11950*/  IMAD.MOV.U32 R243, RZ, RZ, R31 ;  /* 0x000000fffff37224 */ /* 0x000fe200078e001f */
[----:B------:R-:W-:Y:S01]  /*11960*/  SHF.R.U32.HI R4, RZ, 0x18, R2 ;  /* 0x00000018ff047819 */ /* 0x000fe20000011602 */
[----:B------:R-:W2:Y:S01]  /*11970*/  LDSM.16.MT88.4 R20, [R165+0x6800] ;  /* 0x00680000a514783b */ /* 0x000ea20000004200 */
[----:B------:R-:W-:Y:S02]  /*11980*/  LOP3.LUT R2, R5, 0xff, RZ, 0xc0, !PT ;  /* 0x000000ff05027812 */ /* 0x000fe400078ec0ff */
[----:B------:R-:W-:Y:S01]  /*11990*/  PRMT R7, R6, 0x5410, R3 ;  /* 0x0000541006077816 */ /* 0x000fe20000000003 */
[----:B------:R-:W3:Y:S01]  /*119a0*/  LDSM.16.MT88.4 R24, [R166+0x6800] ;  /* 0x00680000a618783b */ /* 0x000ee20000004200 */
[----:B------:R-:W-:Y:S02]  /*119b0*/  PRMT R8, R2, 0x5410, R4 ;  /* 0x0000541002087816 */ /* 0x000fe40000000004 */
[----:B------:R-:W-:Y:S01]  /*119c0*/  LOP3.LUT R2, R0, 0xffff, RZ, 0xc0, !PT ;  /* 0x0000ffff00027812 */ /* 0x000fe200078ec0ff */
[----:B------:R-:W-:Y:S01]  /*119d0*/  LDSM.16.MT88.4 R28, [R167+0x6800] ;  /* 0x00680000a71c783b */ /* 0x000fe20000004200 */
[----:B------:R-:W-:-:S02]  /*119e0*/  SHF.R.U32.HI R3, RZ, 0x10, R0 ;  /* 0x00000010ff037819 */ /* 0x000fc40000011600 */
[----:B------:R-:W-:Y:S02]  /*119f0*/  LOP3.LUT R6, R0, 0xff, RZ, 0xc0, !PT ;  /* 0x000000ff00067812 */ /* 0x000fe400078ec0ff */
[----:B------:R-:W-:Y:S01]  /*11a00*/  SHF.R.U32.HI R5, RZ, 0x18, R0 ;  /* 0x00000018ff057819 */ /* 0x000fe20000011600 */
[----:B------:R-:W-:Y:S01]  /*11a10*/  HSET2.LE.AND R0, R7, R136, PT ;  /* 0x0000008807007233 */ /* 0x000fe20003803000 */
[----:B------:R-:W-:-:S04]  /*11a20*/  SHF.R.U32.HI R4, RZ, 0x8, R2 ;  /* 0x00000008ff047819 */ /* 0x000fc80000011602 */
[----:B------:R-:W-:Y:S02]  /*11a30*/  PRMT R4, R6, 0x5410, R4 ;  /* 0x0000541006047816 */ /* 0x000fe40000000004 */
[----:B------:R-:W-:Y:S01]  /*11a40*/  LOP3.LUT R6, R0, R113, RZ, 0xc0, !PT ;  /* 0x0000007100067212 */ /* 0x000fe200078ec0ff */
[----:B------:R-:W-:Y:S02]  /*11a50*/  HSET2.LE.AND R0, R8, R136, PT ;  /* 0x0000008808007233 */ /* 0x000fe40003803000 */
[----:B------:R-:W4:Y:S01]  /*11a60*/  LDSM.16.MT88.4 R8, [R168+0x6800] ;  /* 0x00680000a808783b */ /* 0x000f220000004200 */
[----:B------:R-:W-:-:S04]  /*11a70*/  LOP3.LUT R2, R3, 0xff, RZ, 0xc0, !PT ;  /* 0x000000ff03027812 */ /* 0x000fc800078ec0ff */
[----:B------:R-:W-:Y:S01]  /*11a80*/  PRMT R3, R2, 0x5410, R5 ;  /* 0x0000541002037816 */ /* 0x000fe20000000005 */
[----:B------:R-:W-:-:S04]  /*11a90*/  HSET2.LE.AND R2, R4, R136, PT ;  /* 0x0000008804027233 */ /* 0x000fc80003803000 */
[----:B------:R-:W-:Y:S01]  /*11aa0*/  HSET2.LE.AND R3, R3, R136, PT ;  /* 0x0000008803037233 */ /* 0x000fe20003803000 */
[----:B------:R-:W-:Y:S02]  /*11ab0*/  LOP3.LUT R7, R0, R112, RZ, 0xc0, !PT ;  /* 0x0000007000077212 */ /* 0x000fe400078ec0ff */
[----:B------:R-:W-:Y:S02]  /*11ac0*/  LOP3.LUT R4, R2, R115, RZ, 0xc0, !PT ;  /* 0x0000007302047212 */ /* 0x000fe400078ec0ff */
[----:B------:R-:W-:Y:S01]  /*11ad0*/  LOP3.LUT R5, R3, R114, RZ, 0xc0, !PT ;  /* 0x0000007203057212 */ /* 0x000fe200078ec0ff */
[----:B------:R-:W-:Y:S02]  /*11ae0*/  IMAD.MOV.U32 R236, RZ, RZ, R124 ;  /* 0x000000ffffec7224 */ /* 0x000fe400078e007c */
[----:B------:R-:W-:Y:S02]  /*11af0*/  IMAD.MOV.U32 R237, RZ, RZ, R125 ;  /* 0x000000ffffed7224 */ /* 0x000fe400078e007d */
[----:B------:R-:W-:-:S02]  /*11b00*/  IMAD.MOV.U32 R228, RZ, RZ, R126 ;  /* 0x000000ffffe47224 */ /* 0x000fc400078e007e */
[----:B------:R-:W-:Y:S01]  /*11b10*/  IMAD.MOV.U32 R252, RZ, RZ, R127 ;  /* 0x000000fffffc7224 */ /* 0x000fe200078e007f */
[----:B--2---:R-:W-:Y:S01]  /*11b20*/  HMMA.16816.F32 R112, R4, R20, R88 ;  /* 0x000000140470723c */ /* 0x004fe20000001858 */
[----:B------:R-:W-:-:S07]  /*11b30*/  IMAD.WIDE.U32 R2, R33, -0x2daee0ad, RZ ;  /* 0xd2511f5321027825 */ /* 0x000fce00078e00ff */
[C---:B------:R-:W-:Y:S08]  /*11b40*/  HMMA.16816.F32 R124, R4.reuse, R22, R84 ;  /* 0x00000016047c723c */ /* 0x040ff00000001854 */
[C---:B---3--:R-:W-:Y:S08]  /*11b50*/  HMMA.16816.F32 R88, R4.reuse, R24, R48 ;  /* 0x000000180458723c */ /* 0x048ff00000001830 */
[C---:B----4-:R-:W-:Y:S08]  /*11b60*/  HMMA.16816.F32 R120, R4.reuse, R8, R72 ;  /* 0x000000080478723c */ /* 0x050ff00000001848 */
[C---:B------:R-:W-:Y:S08]  /*11b70*/  HMMA.16816.F32 R116, R4.reuse, R10, R60 ;  /* 0x0000000a0474723c */ /* 0x040ff0000000183c */
[C---:B------:R-:W-:Y:S08]  /*11b80*/  HMMA.16816.F32 R84, R4.reuse, R26, R44 ;  /* 0x0000001a0454723c */ /* 0x040ff0000000182c */
[C---:B------:R-:W-:Y:S08]  /*11b90*/  HMMA.16816.F32 R72, R4.reuse, R28, R40 ;  /* 0x0000001c0448723c */ /* 0x040ff00000001828 */
[----:B------:R-:W-:Y:S07]  /*11ba0*/  HMMA.16816.F32 R60, R4, R30, R36 ;  /* 0x0000001e043c723c */ /* 0x000fee0000001824 */
[----:B------:R-:W-:-:S05]  /*11bb0*/  IMAD.WIDE.U32 R6, R128, -0x2daee0ad, RZ ;  /* 0xd2511f5380067825 */ /* 0x000fca00078e00ff */
[----:B------:R-:W-:Y:S02]  /*11bc0*/  LOP3.LUT R4, R7, UR11, R34, 0x96, !PT ;  /* 0x0000000b07047c12 */ /* 0x000fe4000f8e9622 */
[----:B------:R-:W-:-:S03]  /*11bd0*/  LOP3.LUT R0, R3, UR9, R6, 0x96, !PT ;  /* 0x0000000903007c12 */ /* 0x000fc6000f8e9606 */
[----:B------:R-:W-:-:S04]  /*11be0*/  IMAD.WIDE.U32 R4, R4, -0x326172a9, RZ ;  /* 0xcd9e8d5704047825 */ /* 0x000fc800078e00ff */
[----:B------:R-:W-:Y:S01]  /*11bf0*/  IMAD.WIDE.U32 R34, R0, -0x326172a9, RZ ;  /* 0xcd9e8d5700227825 */ /* 0x000fe200078e00ff */
[----:B------:R-:W-:-:S04]  /*11c00*/  LOP3.LUT R0, R5, UR10, R32, 0x96, !PT ;  /* 0x0000000a05007c12 */ /* 0x000fc8000f8e9620 */
[----:B------:R-:W-:Y:S01]  /*11c10*/  LOP3.LUT R3, R35, UR8, R4, 0x96, !PT ;  /* 0x0000000823037c12 */ /* 0x000fe2000f8e9604 */
[----:B------:R-:W-:-:S04]  /*11c20*/  IMAD.WIDE.U32 R4, R0, -0x2daee0ad, RZ ;  /* 0xd2511f5300047825 */ /* 0x000fc800078e00ff */
[----:B------:R-:W-:Y:S01]  /*11c30*/  IMAD.WIDE.U32 R32, R3, -0x2daee0ad, RZ ;  /* 0xd2511f5303207825 */ /* 0x000fe200078e00ff */
[----:B------:R-:W-:Y:S01]  /*11c40*/  LOP3.LUT R3, R5, UR7, R2, 0x96, !PT ;  /* 0x0000000705037c12 */ /* 0x000fe2000f8e9602 */
[----:B------:R-:W-:Y:S03]  /*11c50*/  HMMA.16816.F32 R40, R12, R28, R104 ;  /* 0x0000001c0c28723c */ /* 0x000fe60000001868 */
[----:B------:R-:W-:-:S04]  /*11c60*/  LOP3.LUT R2, R33, UR5, R4, 0x96, !PT ;  /* 0x0000000521027c12 */ /* 0x000fc8000f8e9604 */
[----:B------:R-:W-:-:S04]  /*11c70*/  IMAD.WIDE.U32 R28, R3, -0x326172a9, RZ ;  /* 0xcd9e8d57031c7825 */ /* 0x000fc800078e00ff */
[----:B------:R-:W-:Y:S01]  /*11c80*/  IMAD.WIDE.U32 R2, R2, -0x326172a9, RZ ;  /* 0xcd9e8d5702027825 */ /* 0x000fe200078e00ff */
[----:B------:R-:W-:Y:S04]  /*11c90*/  HMMA.16816.F32 R48, R12, R20, R92 ;  /* 0x000000140c30723c */ /* 0x000fe8000000185c */
[----:B------:R-:W-:-:S04]  /*11ca0*/  LOP3.LUT R0, R3, UR14, R28, 0x96, !PT ;  /* 0x0000000e03007c12 */ /* 0x000fc8000f8e961c */
[----:B------:R-:W-:Y:S01]  /*11cb0*/  HMMA.16816.F32 R80, R12, R22, R80 ;  /* 0x000000160c50723c */ /* 0x000fe20000001850 */
[----:B------:R-:W2:Y:S01]  /*11cc0*/  LDSM.16.MT88.4 R20, [R165+0x7000] ;  /* 0x00700000a514783b */ /* 0x000ea20000004200 */
[----:B------:R-:W-:Y:S02]  /*11cd0*/  LOP3.LUT R3, R2, 0xffff, RZ, 0xc0, !PT ;  /* 0x0000ffff02037812 */ /* 0x000fe400078ec0ff */
[----:B------:R-:W-:-:S04]  /*11ce0*/  LOP3.LUT R4, R0, 0xffff, RZ, 0xc0, !PT ;  /* 0x0000ffff00047812 */ /* 0x000fc800078ec0ff */
[----:B------:R-:W-:Y:S01]  /*11cf0*/  HMMA.16816.F32 R76, R12, R8, R76 ;  /* 0x000000080c4c723c */ /* 0x000fe2000000184c */
[----:B------:R-:W-:-:S07]  /*11d00*/  SHF.R.U32.HI R5, RZ, 0x8, R3 ;  /* 0x00000008ff057819 */ /* 0x000fce0000011603 */
[C---:B------:R-:W-:Y:S01]  /*11d10*/  HMMA.16816.F32 R56, R12.reuse, R10, R56 ;  /* 0x0000000a0c38723c */ /* 0x040fe20000001838 */
[----:B------:R-:W-:Y:S07]  /*11d20*/  LDSM.16.MT88.4 R8, [R166+0x7000] ;  /* 0x00700000a608783b */ /* 0x000fee0000004200 */
[C---:B------:R-:W-:Y:S08]  /*11d30*/  HMMA.16816.F32 R52, R12.reuse, R24, R52 ;  /* 0x000000180c34723c */ /* 0x040ff00000001834 */
[C---:B------:R-:W-:Y:S01]  /*11d40*/  HMMA.16816.F32 R44, R12.reuse, R26, R96 ;  /* 0x0000001a0c2c723c */ /* 0x040fe20000001860 */
[----:B------:R-:W-:Y:S07]  /*11d50*/  LDSM.16.MT88.4 R24, [R167+0x7000] ;  /* 0x00700000a718783b */ /* 0x000fee0000004200 */
[----:B------:R-:W-:Y:S01]  /*11d60*/  HMMA.16816.F32 R36, R12, R30, R108 ;  /* 0x0000001e0c24723c */ /* 0x000fe2000000186c */
[----:B------:R-:W3:Y:S01]  /*11d70*/  LDSM.16.MT88.4 R12, [R168+0x7000] ;  /* 0x00700000a80c783b */ /* 0x000ee20000004200 */
[----:B------:R-:W-:-:S02]  /*11d80*/  LOP3.LUT R6, R0, 0xff, RZ, 0xc0, !PT ;  /* 0x000000ff00067812 */ /* 0x000fc400078ec0ff */
[----:B------:R-:W-:Y:S02]  /*11d90*/  SHF.R.U32.HI R3, RZ, 0x8, R4 ;  /* 0x00000008ff037819 */ /* 0x000fe40000011604 */
[----:B------:R-:W-:Y:S02]  /*11da0*/  LOP3.LUT R7, R2, 0xff, RZ, 0xc0, !PT ;  /* 0x000000ff02077812 */ /* 0x000fe400078ec0ff */
[--C-:B------:R-:W-:Y:S02]  /*11db0*/  SHF.R.U32.HI R4, RZ, 0x10, R2.reuse ;  /* 0x00000010ff047819 */ /* 0x100fe40000011602 */
[----:B------:R-:W-:Y:S02]  /*11dc0*/  SHF.R.U32.HI R28, RZ, 0x18, R2 ;  /* 0x00000018ff1c7819 */ /* 0x000fe40000011602 */
[----:B------:R-:W-:Y:S02]  /*11dd0*/  SHF.R.U32.HI R2, RZ, 0x10, R0 ;  /* 0x00000010ff027819 */ /* 0x000fe40000011600 */
[----:B------:R-:W-:-:S02]  /*11de0*/  PRMT R3, R6, 0x5410, R3 ;  /* 0x0000541006037816 */ /* 0x000fc40000000003 */
[----:B------:R-:W-:Y:S02]  /*11df0*/  PRMT R7, R7, 0x5410, R5 ;  /* 0x0000541007077816 */ /* 0x000fe40000000005 */
[----:B------:R-:W-:Y:S02]  /*11e00*/  SHF.R.U32.HI R5, RZ, 0x18, R0 ;  /* 0x00000018ff057819 */ /* 0x000fe40000011600 */
[----:B------:R-:W-:Y:S01]  /*11e10*/  LOP3.LUT R2, R2, 0xff, RZ, 0xc0, !PT ;  /* 0x000000ff02027812 */ /* 0x000fe200078ec0ff */
[----:B------:R-:W-:Y:S01]  /*11e20*/  HSET2.LE.AND R0, R3, R136, PT ;  /* 0x0000008803007233 */ /* 0x000fe20003803000 */
[----:B------:R-:W-:Y:S02]  /*11e30*/  LOP3.LUT R4, R4, 0xff, RZ, 0xc0, !PT ;  /* 0x000000ff04047812 */ /* 0x000fe400078ec0ff */
[----:B------:R-:W-:Y:S02]  /*11e40*/  PRMT R2, R2, 0x5410, R5 ;  /* 0x0000541002027816 */ /* 0x000fe40000000005 */
[----:B------:R-:W-:-:S02]  /*11e50*/  PRMT R3, R4, 0x5410, R28 ;  /* 0x0000541004037816 */ /* 0x000fc4000000001c */
[----:B------:R-:W-:Y:S01]  /*11e60*/  LOP3.LUT R4, R0, R132, RZ, 0xc0, !PT ;  /* 0x0000008400047212 */ /* 0x000fe200078ec0ff */
[--C-:B------:R-:W-:Y:S02]  /*11e70*/  HSET2.LE.AND R0, R2, R136.reuse, PT ;  /* 0x0000008802007233 */ /* 0x100fe40003803000 */
[--C-:B------:R-:W-:Y:S02]  /*11e80*/  HSET2.LE.AND R2, R7, R136.reuse, PT ;  /* 0x0000008807027233 */ /* 0x100fe40003803000 */
[----:B------:R-:W-:-:S03]  /*11e90*/  HSET2.LE.AND R3, R3, R136, PT ;  /* 0x0000008803037233 */ /* 0x000fc60003803000 */
[----:B------:R-:W-:Y:S02]  /*11ea0*/  LOP3.LUT R6, R2, R131, RZ, 0xc0, !PT ;  /* 0x0000008302067212 */ /* 0x000fe400078ec0ff */
[----:B------:R-:W-:Y:S02]  /*11eb0*/  LOP3.LUT R2, R29, UR6, R34, 0x96, !PT ;  /* 0x000000061d027c12 */ /* 0x000fe4000f8e9622 */
[----:B------:R-:W-:Y:S02]  /*11ec0*/  LOP3.LUT R5, R0, R129, RZ, 0xc0, !PT ;  /* 0x0000008100057212 */ /* 0x000fe400078ec0ff */
[----:B------:R-:W-:Y:S01]  /*11ed0*/  LOP3.LUT R7, R3, R130, RZ, 0xc0, !PT ;  /* 0x0000008203077212 */ /* 0x000fe200078ec0ff */
[----:B------:R-:W-:Y:S01]  /*11ee0*/  IMAD.WIDE.U32 R2, R2, -0x2daee0ad, RZ ;  /* 0xd2511f5302027825 */ /* 0x000fe200078e00ff */
[----:B------:R-:W-:Y:S02]  /*11ef0*/  @!P1 HADD2 R135, -R143.H0_H0, -RZ.H0_H0 ;  /* 0xa00000ff8f879230 */ /* 0x000fe40000000900 */
[----:B------:R-:W-:Y:S01]  /*11f00*/  @!P0 HADD2 R134, -R142.H0_H0, -RZ.H0_H0 ;  /* 0xa00000ff8e868230 */ /* 0x000fe20000000900 */
[----:B------:R-:W-:-:S02]  /*11f10*/  PRMT R137, R143, 0x5410, R142 ;  /* 0x000054108f897816 */ /* 0x000fc4000000008e */
[----:B------:R-:W-:Y:S01]  /*11f20*/  LOP3.LUT R0, R2, 0xffff, RZ, 0xc0, !PT ;  /* 0x0000ffff02007812 */ /* 0x000fe200078ec0ff */
[----:B--2---:R-:W-:Y:S01]  /*11f30*/  HMMA.16816.F32 R104, R4, R22, R124 ;  /* 0x000000160468723c */ /* 0x004fe2000000187c */
[----:B------:R-:W-:Y:S01]  /*11f40*/  @!P1 PRMT R143, R135, 0x5410, RZ ;  /* 0x00005410878f9816 */ /* 0x000fe200000000ff */
[----:B------:R-:W-:Y:S01]  /*11f50*/  LDSM.16.MT88.4 R124, [R168+0x7800] ;  /* 0x00780000a87c783b */ /* 0x000fe20000004200 */
[----:B------:R-:W-:-:S03]  /*11f60*/  @!P0 PRMT R142, R134, 0x5410, RZ ;  /* 0x00005410868e8816 */ /* 0x000fc600000000ff */
[----:B------:R-:W2:Y:S02]  /*11f70*/  LDSM.16.MT88.4 R132, [R165+0x7800] ;  /* 0x00780000a584783b */ /* 0x000ea40000004200 */
[C---:B---3--:R-:W-:Y:S02]  /*11f80*/  HMMA.16816.F32 R92, R4.reuse, R14, R116 ;  /* 0x0000000e045c723c */ /* 0x048fe40000001874 */
[----:B------:R-:W3:Y:S04]  /*11f90*/  LDSM.16.MT88.4 R116, [R166+0x7800] ;  /* 0x00780000a674783b */ /* 0x000ee80000004200 */
[----:B------:R-:W-:Y:S02]  /*11fa0*/  STG.E.U16 [R70.64+-0x60], R220 ;  /* 0xffffa0dc46007986 */ /* 0x000fe4000c101520 */
[-C--:B------:R-:W-:Y:S02]  /*11fb0*/  HMMA.16816.F32 R96, R4, R12.reuse, R120 ;  /* 0x0000000c0460723c */ /* 0x080fe40000001878 */
[----:B------:R-:W-:Y:S06]  /*11fc0*/  STG.E.U16 [R70.64+-0x5e], R219 ;  /* 0xffffa2db46007986 */ /* 0x000fec000c101520 */
[C---:B------:R-:W-:Y:S01]  /*11fd0*/  HMMA.16816.F32 R128, R16.reuse, R12, R76 ;  /* 0x0000000c1080723c */ /* 0x040fe2000000184c */
[----:B------:R-:W-:Y:S04]  /*11fe0*/  STG.E.U16 [R68.64+-0x60], R217 ;  /* 0xffffa0d944007986 */ /* 0x000fe8000c101520 */
[----:B------:R-:W-:Y:S03]  /*11ff0*/  STG.E.U16 [R68.64+-0x5e], R218 ;  /* 0xffffa2da44007986 */ /* 0x000fe6000c101520 */
[----:B------:R-:W-:Y:S01]  /*12000*/  HMMA.16816.F32 R56, R16, R14, R56 ;  /* 0x0000000e1038723c */ /* 0x000fe20000001838 */
[----:B------:R-:W4:Y:S04]  /*12010*/  LDSM.16.MT88.4 R12, [R167+0x7800] ;  /* 0x00780000a70c783b */ /* 0x000f280000004200 */
[----:B------:R-:W-:Y:S03]  /*12020*/  STG.E.U16 [R66.64+-0x60], R189 ;  /* 0xffffa0bd42007986 */ /* 0x000fe6000c101520 */
[C---:B------:R-:W-:Y:S01]  /*12030*/  HMMA.16816.F32 R112, R4.reuse, R20, R112 ;  /* 0x000000140470723c */ /* 0x040fe20000001870 */
[----:B------:R-:W-:Y:S07]  /*12040*/  STG.E.U16 [R66.64+-0x5e], R163 ;  /* 0xffffa2a342007986 */ /* 0x000fee000c101520 */
[C---:B------:R-:W-:Y:S01]  /*12050*/  HMMA.16816.F32 R88, R4.reuse, R8, R88 ;  /* 0x000000080458723c */ /* 0x040fe20000001858 */
[----:B------:R-:W-:Y:S07]  /*12060*/  STG.E.U16 [R64.64+-0x60], R161 ;  /* 0xffffa0a140007986 */ /* 0x000fee000c101520 */
[C---:B------:R-:W-:Y:S01]  /*12070*/  HMMA.16816.F32 R84, R4.reuse, R10, R84 ;  /* 0x0000000a0454723c */ /* 0x040fe20000001854 */
[----:B------:R-:W-:Y:S07]  /*12080*/  STG.E.U16 [R64.64+-0x5e], R162 ;  /* 0xffffa2a240007986 */ /* 0x000fee000c101520 */
[C---:B------:R-:W-:Y:S01]  /*12090*/  HMMA.16816.F32 R72, R4.reuse, R24, R72 ;  /* 0x000000180448723c */ /* 0x040fe20000001848 */
[----:B------:R-:W-:Y:S07]  /*120a0*/  STG.E.U16 [R70.64+-0x50], R215 ;  /* 0xffffb0d746007986 */ /* 0x000fee000c101520 */
[----:B------:R-:W-:Y:S01]  /*120b0*/  HMMA.16816.F32 R60, R4, R26, R60 ;  /* 0x0000001a043c723c */ /* 0x000fe2000000183c */
[----:B------:R-:W-:Y:S06]  /*120c0*/  STG.E.U16 [R70.64+-0x4e], R214 ;  /* 0xffffb2d646007986 */ /* 0x000fec000c101520 */
[----:B------:R-:W-:-:S02]  /*120d0*/  SHF.R.U32.HI R4, RZ, 0x8, R0 ;  /* 0x00000008ff047819 */ /* 0x000fc40000011600 */
[----:B------:R-:W-:Y:S02]  /*120e0*/  LOP3.LUT R0, R3, UR13, R32, 0x96, !PT ;  /* 0x0000000d03007c12 */ /* 0x000fe4000f8e9620 */
[----:B------:R-:W-:Y:S01]  /*120f0*/  LOP3.LUT R5, R2, 0xff, RZ, 0xc0, !PT ;  /* 0x000000ff02057812 */ /* 0x000fe200078ec0ff */
[----:B------:R-:W-:Y:S01]  /*12100*/  STG.E.U16 [R68.64+-0x50], R212 ;  /* 0xffffb0d444007986 */ /* 0x000fe2000c101520 */
[--C-:B------:R-:W-:Y:S02]  /*12110*/  SHF.R.U32.HI R6, RZ, 0x10, R2.reuse ;  /* 0x00000010ff067819 */ /* 0x100fe40000011602 */
[----:B------:R-:W-:Y:S01]  /*12120*/  SHF.R.U32.HI R7, RZ, 0x18, R2 ;  /* 0x00000018ff077819 */ /* 0x000fe20000011602 */
[----:B------:R-:W-:Y:S01]  /*12130*/  STG.E.U16 [R68.64+-0x4e], R213 ;  /* 0xffffb2d544007986 */ /* 0x000fe2000c101520 */
[----:B------:R-:W-:Y:S01]  /*12140*/  LOP3.LUT R2, R0, 0xffff, RZ, 0xc0, !PT ;  /* 0x0000ffff00027812 */ /* 0x000fe200078ec0ff */
[----:B------:R-:W-:Y:S01]  /*12150*/  HMMA.16816.F32 R52, R16, R8, R52 ;  /* 0x000000081034723c */ /* 0x000fe20000001834 */
[----:B------:R-:W-:Y:S01]  /*12160*/  SHF.R.U32.HI R3, RZ, 0x10, R0 ;  /* 0x00000010ff037819 */ /* 0x000fe20000011600 */
[----:B------:R-:W-:Y:S04]  /*12170*/  STG.E.U16 [R66.64+-0x50], R160 ;  /* 0xffffb0a042007986 */ /* 0x000fe8000c101520 */
[----:B------:R-:W-:Y:S01]  /*12180*/  STG.E.U16 [R66.64+-0x4e], R159 ;  /* 0xffffb29f42007986 */ /* 0x000fe2000c101520 */
[----:B------:R-:W-:-:S02]  /*12190*/  PRMT R8, R5, 0x5410, R4 ;  /* 0x0000541005087816 */ /* 0x000fc40000000004 */
[----:B------:R-:W-:Y:S01]  /*121a0*/  LOP3.LUT R5, R0, 0xff, RZ, 0xc0, !PT ;  /* 0x000000ff00057812 */ /* 0x000fe200078ec0ff */
[----:B------:R-:W-:Y:S01]  /*121b0*/  STG.E.U16 [R64.64+-0x50], R158 ;  /* 0xffffb09e40007986 */ /* 0x000fe2000c101520 */
[----:B------:R-:W-:-:S03]  /*121c0*/  SHF.R.U32.HI R4, RZ, 0x18, R0 ;  /* 0x00000018ff047819 */ /* 0x000fc60000011600 */
[----:B------:R-:W-:Y:S01]  /*121d0*/  STG.E.U16 [R64.64+-0x4e], R157 ;  /* 0xffffb29d40007986 */ /* 0x000fe2000c101520 */
[----:B------:R-:W-:-:S03]  /*121e0*/  SHF.R.U32.HI R0, RZ, 0x8, R2 ;  /* 0x00000008ff007819 */ /* 0x000fc60000011602 */
[----:B------:R-:W-:Y:S01]  /*121f0*/  STG.E.U16 [R70.64+-0x40], R207 ;  /* 0xffffc0cf46007986 */ /* 0x000fe2000c101520 */
[----:B------:R-:W-:-:S03]  /*12200*/  LOP3.LUT R2, R3, 0xff, RZ, 0xc0, !PT ;  /* 0x000000ff03027812 */ /* 0x000fc600078ec0ff */
[----:B------:R-:W-:Y:S01]  /*12210*/  STG.E.U16 [R70.64+-0x3e], R206 ;  /* 0xffffc2ce46007986 */ /* 0x000fe2000c101520 */
[----:B------:R-:W-:-:S03]  /*12220*/  LOP3.LUT R6, R6, 0xff, RZ, 0xc0, !PT ;  /* 0x000000ff06067812 */ /* 0x000fc600078ec0ff */
[----:B------:R-:W-:Y:S04]  /*12230*/  STG.E.U16 [R68.64+-0x40], R204 ;  /* 0xffffc0cc44007986 */ /* 0x000fe8000c101520 */
[----:B------:R-:W-:Y:S04]  /*12240*/  STG.E.U16 [R68.64+-0x3e], R205 ;  /* 0xffffc2cd44007986 */ /* 0x000fe8000c101520 */
[----:B------:R-:W-:Y:S04]  /*12250*/  STG.E.U16 [R66.64+-0x40], R156 ;  /* 0xffffc09c42007986 */ /* 0x000fe8000c101520 */
[----:B------:R-:W-:Y:S01]  /*12260*/  STG.E.U16 [R66.64+-0x3e], R155 ;  /* 0xffffc29b42007986 */ /* 0x000fe2000c101520 */
[----:B------:R-:W-:Y:S03]  /*12270*/  HMMA.16816.F32 R48, R16, R20, R48 ;  /* 0x000000141030723c */ /* 0x000fe60000001830 */
[----:B------:R-:W-:Y:S01]  /*12280*/  STG.E.U16 [R64.64+-0x40], R145 ;  /* 0xffffc09140007986 */ /* 0x000fe2000c101520 */
[----:B------:R-:W-:-:S03]  /*12290*/  PRMT R2, R2, 0x5410, R4 ;  /* 0x0000541002027816 */ /* 0x000fc60000000004 */
        /* <DEDUP_REMOVED lines=8> */
[----:B------:R1:W-:Y:S01]  /*12320*/  STG.E.U16 [R68.64+-0x2e], R200 ;  /* 0xffffd2c844007986 */ /* 0x0003e2000c101520 */
[C---:B------:R-:W-:Y:S03]  /*12330*/  HMMA.16816.F32 R40, R16.reuse, R24, R40 ;  /* 0x000000181028723c */ /* 0x040fe60000001828 */
[----:B------:R-:W-:Y:S04]  /*12340*/  STG.E.U16 [R66.64+-0x30], R154 ;  /* 0xffffd09a42007986 */ /* 0x000fe8000c101520 */
[----:B------:R-:W-:Y:S01]  /*12350*/  STG.E.U16 [R66.64+-0x2e], R153 ;  /* 0xffffd29942007986 */ /* 0x000fe2000c101520 */
[----:B------:R-:W-:Y:S03]  /*12360*/  HMMA.16816.F32 R36, R16, R26, R36 ;  /* 0x0000001a1024723c */ /* 0x000fe60000001824 */
[----:B------:R-:W-:Y:S01]  /*12370*/  STG.E.U16 [R64.64+-0x30], R152 ;  /* 0xffffd09840007986 */ /* 0x000fe2000c101520 */
[----:B------:R-:W-:-:S03]  /*12380*/  HSET2.LE.AND R3, R8, R136, PT ;  /* 0x0000008808037233 */ /* 0x000fc60003803000 */
[----:B------:R-:W-:Y:S01]  /*12390*/  STG.E.U16 [R64.64+-0x2e], R151 ;  /* 0xffffd29740007986 */ /* 0x000fe2000c101520 */
[----:B------:R-:W-:-:S03]  /*123a0*/  HSET2.LE.AND R2, R2, R136, PT ;  /* 0x0000008802027233 */ /* 0x000fc60003803000 */
[----:B------:R1:W-:Y:S04]  /*123b0*/  STG.E.U16 [R70.64+-0x20], R199 ;  /* 0xffffe0c746007986 */ /* 0x0003e8000c101520 */
[----:B------:R-:W-:Y:S01]  /*123c0*/  STG.E.U16 [R70.64+-0x1e], R198 ;  /* 0xffffe2c646007986 */ /* 0x000fe2000c101520 */
[----:B------:R-:W-:-:S03]  /*123d0*/  HSET2.LE.AND R0, R0, R136, PT ;  /* 0x0000008800007233 */ /* 0x000fc60003803000 */
[----:B------:R-:W-:Y:S04]  /*123e0*/  STG.E.U16 [R68.64+-0x20], R197 ;  /* 0xffffe0c544007986 */ /* 0x000fe8000c101520 */
[----:B------:R-:W-:Y:S01]  /*123f0*/  STG.E.U16 [R68.64+-0x1e], R196 ;  /* 0xffffe2c444007986 */ /* 0x000fe2000c101520 */
[----:B------:R-:W-:-:S03]  /*12400*/  HSET2.LE.AND R4, R6, R136, PT ;  /* 0x0000008806047233 */ /* 0x000fc60003803000 */
[----:B------:R-:W-:Y:S04]  /*12410*/  STG.E.U16 [R66.64+-0x20], R150 ;  /* 0xffffe09642007986 */ /* 0x000fe8000c101520 */
[----:B------:R-:W-:Y:S04]  /*12420*/  STG.E.U16 [R66.64+-0x1e], R149 ;  /* 0xffffe29542007986 */ /* 0x000fe8000c101520 */
[----:B------:R-:W-:Y:S04]  /*12430*/  STG.E.U16 [R64.64+-0x20], R143 ;  /* 0xffffe08f40007986 */ /* 0x000fe8000c101520 */
[----:B------:R-:W-:Y:S01]  /*12440*/  STG.E.U16 [R64.64+-0x1e], R142 ;  /* 0xffffe28e40007986 */ /* 0x000fe2000c101520 */
[----:B------:R-:W-:-:S03]  /*12450*/  LOP3.LUT R78, R3, R139, RZ, 0xc0, !PT ;  /* 0x0000008b034e7212 */ /* 0x000fc600078ec0ff */
[----:B------:R-:W-:Y:S04]  /*12460*/  STG.E.U16 [R70.64+-0x10], R195 ;  /* 0xfffff0c346007986 */ /* 0x000fe8000c101520 */
[----:B------:R-:W-:Y:S01]  /*12470*/  STG.E.U16 [R70.64+-0xe], R194 ;  /* 0xfffff2c246007986 */ /* 0x000fe2000c101520 */
[----:B------:R-:W-:-:S03]  /*12480*/  LOP3.LUT R77, R2, R137, RZ, 0xc0, !PT ;  /* 0x00000089024d7212 */ /* 0x000fc600078ec0ff */
[----:B------:R-:W-:Y:S01]  /*12490*/  STG.E.U16 [R68.64+-0x10], R193 ;  /* 0xfffff0c144007986 */ /* 0x000fe2000c101520 */
[----:B------:R-:W-:-:S03]  /*124a0*/  FADD.FTZ R3, R252, R243 ;  /* 0x000000f3fc037221 */ /* 0x000fc60000010000 */
[----:B------:R1:W-:Y:S01]  /*124b0*/  STG.E.U16 [R68.64+-0xe], R192 ;  /* 0xfffff2c044007986 */ /* 0x0003e2000c101520 */
[----:B------:R-:W-:-:S03]  /*124c0*/  LOP3.LUT R76, R0, R230, RZ, 0xc0, !PT ;  /* 0x000000e6004c7212 */ /* 0x000fc600078ec0ff */
[----:B------:R1:W-:Y:S01]  /*124d0*/  STG.E.U16 [R66.64+-0x10], R148 ;  /* 0xfffff09442007986 */ /* 0x0003e2000c101520 */
[----:B------:R-:W-:-:S03]  /*124e0*/  FADD.FTZ R2, R228, R234 ;  /* 0x000000eae4027221 */ /* 0x000fc60000010000 */
[----:B------:R1:W-:Y:S01]  /*124f0*/  STG.E.U16 [R66.64+-0xe], R147 ;  /* 0xfffff29342007986 */ /* 0x0003e2000c101520 */
[----:B------:R-:W-:-:S03]  /*12500*/  LOP3.LUT R79, R4, R138, RZ, 0xc0, !PT ;  /* 0x0000008a044f7212 */ /* 0x000fc600078ec0ff */
[----:B------:R3:W-:Y:S01]  /*12510*/  STG.E.U16 [R64.64+-0x10], R209 ;  /* 0xfffff0d140007986 */ /* 0x0007e2000c101520 */
[----:B------:R-:W-:-:S03]  /*12520*/  FADD.FTZ R0, R224, R233 ;  /* 0x000000e9e0007221 */ /* 0x000fc60000010000 */
[----:B------:R3:W-:Y:S01]  /*12530*/  STG.E.U16 [R64.64+-0xe], R146 ;  /* 0xfffff29240007986 */ /* 0x0007e2000c101520 */
[----:B------:R-:W-:Y:S01]  /*12540*/  FADD.FTZ R4, R221, R232 ;  /* 0x000000e8dd047221 */ /* 0x000fe20000010000 */
[----:B------:R-:W-:Y:S01]  /*12550*/  ISETP.GT.AND P1, PT, R216, UR15, PT ;  /* 0x0000000fd8007c0c */ /* 0x000fe2000bf24270 */
        /* <DEDUP_REMOVED lines=8> */
[----:B--2---:R-:W-:Y:S01]  /*125e0*/  HMMA.16816.F32 R112, R76, R132, R112 ;  /* 0x000000844c70723c */ /* 0x004fe20000001870 */
[----:B------:R-:W-:Y:S01]  /*125f0*/  FADD.FTZ R230, R251, R230 ;  /* 0x000000e6fbe67221 */ /* 0x000fe20000010000 */
[----:B-1----:R-:W-:Y:S01]  /*12600*/  IADD3 R200, P0, R140, -0x100, RZ ;  /* 0xffffff008cc87810 */ /* 0x002fe20007f1e0ff */
[----:B------:R-:W-:Y:S02]  /*12610*/  FADD.FTZ R229, R231, R3 ;  /* 0x00000003e7e57221 */ /* 0x000fe40000010000 */
[----:B------:R-:W-:-:S02]  /*12620*/  FADD.FTZ R2, R211, R2 ;  /* 0x00000002d3027221 */ /* 0x000fc40000010000 */
[----:B------:R-:W-:Y:S01]  /*12630*/  FADD.FTZ R0, R223, R0 ;  /* 0x00000000df007221 */ /* 0x000fe20000010000 */
[----:B------:R-:W-:Y:S01]  /*12640*/  HMMA.16816.F32 R104, R76, R134, R104 ;  /* 0x000000864c68723c */ /* 0x000fe20000001868 */
[----:B------:R-:W-:Y:S01]  /*12650*/  FADD.FTZ R230, R250, R230 ;  /* 0x000000e6fae67221 */ /* 0x000fe20000010000 */
[----:B------:R-:W-:Y:S01]  /*12660*/  IADD3.X R199, R141, -0x1, RZ, P0, !PT ;  /* 0xffffffff8dc77810 */ /* 0x000fe200007fe4ff */
[----:B------:R-:W-:-:S05]  /*12670*/  FADD.FTZ R229, R235, R229 ;  /* 0x000000e5ebe57221 */ /* 0x000fca0000010000 */
[----:B------:R-:W-:Y:S01]  /*12680*/  HMMA.16816.F32 R96, R76, R124, R96 ;  /* 0x0000007c4c60723c */ /* 0x000fe20000001860 */
[----:B------:R-:W-:Y:S02]  /*12690*/  FADD.FTZ R224, R210, R2 ;  /* 0x00000002d2e07221 */ /* 0x000fe40000010000 */
[----:B------:R-:W-:-:S05]  /*126a0*/  FADD.FTZ R228, R226, R0 ;  /* 0x00000000e2e47221 */ /* 0x000fca0000010000 */
[----:B------:R-:W-:Y:S01]  /*126b0*/  HMMA.16816.F32 R92, R76, R126, R92 ;  /* 0x0000007e4c5c723c */ /* 0x000fe2000000185c */
[----:B------:R-:W-:Y:S02]  /*126c0*/  IMAD.MOV.U32 R69, RZ, RZ, R246 ;  /* 0x000000ffff457224 */ /* 0x000fe400078e00f6 */
[----:B------:R-:W-:-:S05]  /*126d0*/  IMAD.MOV.U32 R68, RZ, RZ, R247 ;  /* 0x000000ffff447224 */ /* 0x000fca00078e00f7 */
[----:B---3--:R-:W-:Y:S01]  /*126e0*/  HMMA.16816.F32 R88, R76, R116, R88 ;  /* 0x000000744c58723c */ /* 0x008fe20000001858 */
[----:B------:R-:W-:Y:S02]  /*126f0*/  IMAD.MOV.U32 R70, RZ, RZ, R248 ;  /* 0x000000ffff467224 */ /* 0x000fe400078e00f8 */
[----:B------:R-:W-:-:S05]  /*12700*/  IMAD.MOV.U32 R71, RZ, RZ, R249 ;  /* 0x000000ffff477224 */ /* 0x000fca00078e00f9 */
[----:B------:R-:W-:Y:S08]  /*12710*/  HMMA.16816.F32 R84, R76, R118, R84 ;  /* 0x000000764c54723c */ /* 0x000ff00000001854 */
[C---:B------:R-:W-:Y:S08]  /*12720*/  HMMA.16816.F32 R136, R100.reuse, R132, R48 ;  /* 0x000000846488723c */ /* 0x040ff00000001830 */
[C---:B------:R-:W-:Y:S08]  /*12730*/  HMMA.16816.F32 R128, R100.reuse, R124, R128 ;  /* 0x0000007c6480723c */ /* 0x040ff00000001880 */
[----:B------:R-:W-:Y:S08]  /*12740*/  HMMA.16816.F32 R120, R100, R116, R52 ;  /* 0x000000746478723c */ /* 0x000ff00000001834 */
[----:B----4-:R-:W-:Y:S08]  /*12750*/  HMMA.16816.F32 R80, R76, R12, R72 ;  /* 0x0000000c4c50723c */ /* 0x010ff00000001848 */
[----:B------:R-:W-:Y:S01]  /*12760*/  HMMA.16816.F32 R132, R100, R134, R20 ;  /* 0x000000866484723c */ /* 0x000fe20000001814 */
[----:B------:R-:W-:-:S07]  /*12770*/  IMAD.MOV.U32 R75, RZ, RZ, R216 ;  /* 0x000000ffff4b7224 */ /* 0x000fce00078e00d8 */
[C---:B------:R-:W-:Y:S08]  /*12780*/  HMMA.16816.F32 R124, R100.reuse, R126, R56 ;  /* 0x0000007e647c723c */ /* 0x040ff00000001838 */
[C---:B------:R-:W-:Y:S08]  /*12790*/  HMMA.16816.F32 R116, R100.reuse, R118, R44 ;  /* 0x000000766474723c */ /* 0x040ff0000000182c */
[----:B------:R-:W-:Y:S08]  /*127a0*/  HMMA.16816.F32 R108, R100, R12, R40 ;  /* 0x0000000c646c723c */ /* 0x000ff00000001828 */
[-C--:B------:R-:W-:Y:S08]  /*127b0*/  HMMA.16816.F32 R76, R76, R14.reuse, R60 ;  /* 0x0000000e4c4c723c */ /* 0x080ff0000000183c */
[----:B------:R-:W-:Y:S01]  /*127c0*/  HMMA.16816.F32 R100, R100, R14, R36 ;  /* 0x0000000e6464723c */ /* 0x000fe20000001824 */
[----:B------:R-:W-:Y:S07]  /*127d0*/  @!P1 BRA `(.L_x_1832) ;  /* 0x00007f3000009947 */ /* 0x000fee0003800000 */
[----:B------:R-:W2:Y:S04]  /*127e0*/  LDL R252, [R1+0x84] ;  /* 0x0000840001fc7983 */ /* 0x000ea80000100800 */
[----:B------:R-:W3:Y:S04]  /*127f0*/  LDL.64 R240, [R1+0x138] ;  /* 0x0001380001f07983 */ /* 0x000ee80000100a00 */
[----:B------:R-:W4:Y:S04]  /*12800*/  LDL.64 R242, [R1+0x110] ;  /* 0x0001100001f27983 */ /* 0x000f280000100a00 */
[----:B------:R-:W3:Y:S01]  /*12810*/  LDL R236, [R1+0x140] ;  /* 0x0001400001ec7983 */ /* 0x000ee20000100800 */
[----:B------:R-:W-:Y:S01]  /*12820*/  IMAD.MOV.U32 R237, RZ, RZ, c[0x0][0x1a0] ;  /* 0x00006800ffed7624 */ /* 0x000fe200078e00ff */
[----:B------:R-:W-:-:S04]  /*12830*/  DEPBAR.LE SB0, 0x0 ;  /* 0x000080000000791a */ /* 0x000fc80000000000 */
[----:B------:R-:W-:Y:S01]  /*12840*/  IMAD.SHL.U32 R237, R237, 0x10, RZ ;  /* 0x00000010eded7824 */ /* 0x000fe200078e00ff */
[----:B------:R-:W-:Y:S01]  /*12850*/  BAR.SYNC.DEFER_BLOCKING 0x0 ;  /* 0x0000000000007b1d */ /* 0x000fe20000010000 */
[----:B------:R-:W-:Y:S02]  /*12860*/  IMAD.MOV.U32 R12, RZ, RZ, c[0x0][0x1a0] ;  /* 0x00006800ff0c7624 */ /* 0x000fe400078e00ff */
[----:B------:R-:W-:-:S03]  /*12870*/  @!P3 IMAD.MOV.U32 R7, RZ, RZ, c[0x0][0x1a4] ;  /* 0x00006900ff07b624 */ /* 0x000fc600078e00ff */
[----:B-----5:R-:W-:Y:S01]  /*12880*/  @P3 STS.128 [R188+0x6000], RZ ;  /* 0x006000ffbc003388 */ /* 0x020fe20000000c00 */
[----:B--2---:R-:W-:-:S04]  /*12890*/  IADD3 R226, R252, -0x3, RZ ;  /* 0xfffffffdfce27810 */ /* 0x004fc80007ffe0ff */
[----:B------:R-:W-:Y:S01]  /*128a0*/  SHF.R.S32.HI R0, RZ, 0x1f, R226 ;  /* 0x0000001fff007819 */ /* 0x000fe200000114e2 */
[----:B------:R-:W-:-:S04]  /*128b0*/  IMAD.WIDE.U32 R4, R226, c[0x0][0x1a0], RZ ;  /* 0x00006800e2047a25 */ /* 0x000fc800078e00ff */
[----:B------:R-:W-:-:S04]  /*128c0*/  IMAD R0, R0, c[0x0][0x1a0], RZ ;  /* 0x0000680000007a24 */ /* 0x000fc800078e02ff */
[----:B------:R-:W-:Y:S01]  /*128d0*/  IMAD R0, R226, c[0x0][0x1a4], R0 ;  /* 0x00006900e2007a24 */ /* 0x000fe200078e0200 */
[----:B---3--:R-:W-:-:S03]  /*128e0*/  LEA R2, P0, R4, R240, 0x6 ;  /* 0x000000f004027211 */ /* 0x008fc600078030ff */
[----:B------:R-:W-:Y:S01]  /*128f0*/  IMAD.IADD R3, R5, 0x1, R0 ;  /* 0x0000000105037824 */ /* 0x000fe200078e0200 */
[----:B------:R-:W-:-:S04]  /*12900*/  @!P3 IADD3 R0, P1, R237, R2, RZ ;  /* 0x00000002ed00b210 */ /* 0x000fc80007f3e0ff */
[----:B----4-:R-:W-:Y:S02]  /*12910*/  LEA.HI.X R3, R4, R243, R3, 0x6, P0 ;  /* 0x000000f304037211 */ /* 0x010fe400000f3403 */
[----:B------:R-:W-:-:S03]  /*12920*/  @!P3 LEA R10, P0, R0, c[0x0][0x170], 0x1 ;  /* 0x00005c00000aba11 */ /* 0x000fc600078008ff */
[----:B------:R-:W-:Y:S01]  /*12930*/  @!P3 IMAD.X R5, R236, 0x1, R3, P1 ;  /* 0x00000001ec05b824 */ /* 0x000fe200008e0603 */
[----:B------:R-:W-:Y:S02]  /*12940*/  @!P3 LEA R4, P2, R12, R2, 0x5 ;  /* 0x000000020c04b211 */ /* 0x000fe400078428ff */
[----:B------:R-:W-:Y:S02]  /*12950*/  @!P3 LEA R8, P1, R2, c[0x0][0x170], 0x1 ;  /* 0x00005c000208ba11 */ /* 0x000fe400078208ff */
[----:B------:R-:W-:Y:S01]  /*12960*/  @!P3 LEA.HI.X R11, R0, c[0x0][0x174], R5, 0x1, P0 ;  /* 0x00005d00000bba11 */ /* 0x000fe200000f0c05 */
[----:B------:R-:W-:Y:S01]  /*12970*/  @!P3 IMAD.MOV.U32 R0, RZ, RZ, c[0x0][0x1a4] ;  /* 0x00006900ff00b624 */ /* 0x000fe200078e00ff */
[----:B------:R-:W-:Y:S02]  /*12980*/  @!P3 LEA.HI.X R7, R12, R3, R7, 0x5, P2 ;  /* 0x000000030c07b211 */ /* 0x000fe400010f2c07 */
[--C-:B------:R-:W-:Y:S01]  /*12990*/  @!P3 LEA.HI.X R9, R2, c[0x0][0x174], R3.reuse, 0x1, P1 ;  /* 0x00005d000209ba11 */ /* 0x100fe200008f0c03 */
[----:B------:R-:W-:Y:S01]  /*129a0*/  @!P3 IMAD.WIDE.U32 R2, R12, 0x30, R2 ;  /* 0x000000300c02b825 */ /* 0x000fe200078e0002 */
[----:B------:R-:W-:-:S03]  /*129b0*/  @!P3 LEA R6, P0, R4, c[0x0][0x170], 0x1 ;  /* 0x00005c000406ba11 */ /* 0x000fc600078008ff */
[----:B------:R-:W-:Y:S01]  /*129c0*/  @!P3 IMAD R0, R0, 0x30, RZ ;  /* 0x000000300000b824 */ /* 0x000fe200078e02ff */
[----:B------:R-:W-:Y:S01]  /*129d0*/  @!P3 LEA.HI.X R7, R4, c[0x0][0x174], R7, 0x1, P0 ;  /* 0x00005d000407ba11 */ /* 0x000fe200000f0c07 */
[----:B------:R-:W-:Y:S01]  /*129e0*/  @!PT LDS RZ, [RZ] ;  /* 0x00000000fffff984 */ /* 0x000fe20000000800 */
[----:B------:R-:W-:Y:S01]  /*129f0*/  @!PT LDS RZ, [RZ] ;  /* 0x00000000fffff984 */ /* 0x000fe20000000800 */
[----:B------:R-:W-:Y:S01]  /*12a00*/  @!PT LDS RZ, [RZ] ;  /* 0x00000000fffff984 */ /* 0x000fe20000000800 */
[----:B------:R1:W-:Y:S01]  /*12a10*/  @!P3 LDGSTS.E.BYPASS.LTC128B.128 [R188+0x6000], [R8.64] ;  /* 0x0600000008bcbfae */ /* 0x0003e2000b901d60 */
[----:B------:R-:W-:Y:S01]  /*12a20*/  @!P3 LEA R4, P0, R2, c[0x0][0x170], 0x1 ;  /* 0x00005c000204ba11 */ /* 0x000fe200078008ff */
[----:B------:R-:W-:Y:S02]  /*12a30*/  @!P3 IMAD.IADD R0, R0, 0x1, R3 ;  /* 0x000000010000b824 */ /* 0x000fe400078e0203 */
        /* <DEDUP_REMOVED lines=16> */
[----:B------:R-:W-:Y:S04]  /*12b40*/  LDSM.16.M88.4 R16, [R164+0x4800] ;  /* 0x00480000a410783b */ /* 0x000fe80000000200 */
[----:B------:R-:W-:Y:S04]  /*12b50*/  LDSM.16.M88.4 R20, [R164+0x5000] ;  /* 0x00500000a414783b */ /* 0x000fe80000000200 */
[----:B-1----:R-:W-:Y:S04]  /*12b60*/  LDSM.16.M88.4 R8, [R164+0x4000] ;  /* 0x00400000a408783b */ /* 0x002fe80000000200 */
[----:B------:R-:W-:Y:S04]  /*12b70*/  LDSM.16.M88.4 R36, [R164+0x5800] ;  /* 0x00580000a424783b */ /* 0x000fe80000000200 */
[----:B------:R-:W-:Y:S04]  /*12b80*/  LDSM.16.M88.4 R12, [R171] ;  /* 0x00000000ab0c783b */ /* 0x000fe80000000200 */
[----:B------:R-:W-:Y:S04]  /*12b90*/  LDSM.16.M88.4 R24, [R170+0x5000] ;  /* 0x00500000aa18783b */ /* 0x000fe80000000200 */
[----:B--2---:R-:W1:Y:S04]  /*12ba0*/  LDSM.16.M88.4 R4, [R171+0x2000] ;  /* 0x00200000ab04783b */ /* 0x004e680000000200 */
[----:B------:R-:W-:Y:S04]  /*12bb0*/  LDSM.16.M88.4 R28, [R170+0x4800] ;  /* 0x00480000aa1c783b */ /* 0x000fe80000000200 */
[----:B------:R-:W-:Y:S04]  /*12bc0*/  LDSM.16.M88.4 R40, [R177] ;  /* 0x00000000b128783b */ /* 0x000fe80000000200 */
[----:B------:R-:W-:Y:S04]  /*12bd0*/  LDSM.16.M88.4 R32, [R170+0x4000] ;  /* 0x00400000aa20783b */ /* 0x000fe80000000200 */
[----:B------:R-:W-:Y:S04]  /*12be0*/  LDSM.16.M88.4 R48, [R175] ;  /* 0x00000000af30783b */ /* 0x000fe80000000200 */
[----:B------:R-:W-:Y:S04]  /*12bf0*/  LDSM.16.M88.4 R44, [R178] ;  /* 0x00000000b22c783b */ /* 0x000fe80000000200 */
[----:B------:R-:W0:Y:S01]  /*12c00*/  LDGDEPBAR ;  /* 0x00000000000079af */ /* 0x000e220000000000 */
[C---:B-1----:R-:W-:Y:S08]  /*12c10*/  HMMA.16816.F32 R56, R4.reuse, R8, RZ ;  /* 0x000000080438723c */ /* 0x042ff000000018ff */
[C---:B------:R-:W-:Y:S08]  /*12c20*/  HMMA.16816.F32 R192, R4.reuse, R10, RZ ;  /* 0x0000000a04c0723c */ /* 0x040ff000000018ff */
[C---:B------:R-:W-:Y:S08]  /*12c30*/  HMMA.16816.F32 R52, R4.reuse, R16, RZ ;  /* 0x000000100434723c */ /* 0x040ff000000018ff */
[C---:B------:R-:W-:Y:S08]  /*12c40*/  HMMA.16816.F32 R64, R4.reuse, R20, RZ ;  /* 0x000000140440723c */ /* 0x040ff000000018ff */
[C---:B------:R-:W-:Y:S08]  /*12c50*/  HMMA.16816.F32 R68, R4.reuse, R36, RZ ;  /* 0x000000240444723c */ /* 0x040ff000000018ff */
[C---:B------:R-:W-:Y:S08]  /*12c60*/  HMMA.16816.F32 R200, R4.reuse, R18, RZ ;  /* 0x0000001204c8723c */ /* 0x040ff000000018ff */
[C---:B------:R-:W-:Y:S08]  /*12c70*/  HMMA.16816.F32 R196, R4.reuse, R22, RZ ;  /* 0x0000001604c4723c */ /* 0x040ff000000018ff */
[----:B------:R-:W-:Y:S01]  /*12c80*/  HMMA.16816.F32 R160, R4, R38, RZ ;  /* 0x0000002604a0723c */ /* 0x000fe200000018ff */
[----:B------:R-:W1:Y:S07]  /*12c90*/  LDSM.16.M88.4 R4, [R174+0x2000] ;  /* 0x00200000ae04783b */ /* 0x000e6e0000000200 */
[C---:B------:R-:W-:Y:S08]  /*12ca0*/  HMMA.16816.F32 R216, R12.reuse, R8, RZ ;  /* 0x000000080cd8723c */ /* 0x040ff000000018ff */
[C---:B------:R-:W-:Y:S01]  /*12cb0*/  HMMA.16816.F32 R204, R12.reuse, R10, RZ ;  /* 0x0000000a0ccc723c */ /* 0x040fe200000018ff */
[----:B------:R-:W2:Y:S07]  /*12cc0*/  LDSM.16.M88.4 R8, [R174] ;  /* 0x00000000ae08783b */ /* 0x000eae0000000200 */
[C---:B------:R-:W-:Y:S08]  /*12cd0*/  HMMA.16816.F32 R156, R12.reuse, R16, RZ ;  /* 0x000000100c9c723c */ /* 0x040ff000000018ff */
[C---:B------:R-:W-:Y:S01]  /*12ce0*/  HMMA.16816.F32 R152, R12.reuse, R18, RZ ;  /* 0x000000120c98723c */ /* 0x040fe200000018ff */
[----:B------:R-:W3:Y:S07]  /*12cf0*/  LDSM.16.M88.4 R16, [R172+0x2000] ;  /* 0x00200000ac10783b */ /* 0x000eee0000000200 */
[C---:B------:R-:W-:Y:S08]  /*12d00*/  HMMA.16816.F32 R148, R12.reuse, R20, RZ ;  /* 0x000000140c94723c */ /* 0x040ff000000018ff */
[C---:B------:R-:W-:Y:S01]  /*12d10*/  HMMA.16816.F32 R144, R12.reuse, R22, RZ ;  /* 0x000000160c90723c */ /* 0x040fe200000018ff */
[----:B------:R-:W4:Y:S07]  /*12d20*/  LDSM.16.M88.4 R20, [R170+0x5800] ;  /* 0x00580000aa14783b */ /* 0x000f2e0000000200 */
[C---:B------:R-:W-:Y:S08]  /*12d30*/  HMMA.16816.F32 R72, R12.reuse, R36, RZ ;  /* 0x000000240c48723c */ /* 0x040ff000000018ff */
[----:B------:R-:W-:Y:S01]  /*12d40*/  HMMA.16816.F32 R60, R12, R38, RZ ;  /* 0x000000260c3c723c */ /* 0x000fe200000018ff */
[----:B------:R-:W4:Y:S07]  /*12d50*/  LDSM.16.M88.4 R36, [R176] ;  /* 0x00000000b024783b */ /* 0x000f2e0000000200 */
[C---:B-1----:R-:W-:Y:S08]  /*12d60*/  HMMA.16816.F32 R12, R4.reuse, R24, R64 ;  /* 0x00000018040c723c */ /* 0x042ff00000001840 */
[----:B------:R-:W-:Y:S08]  /*12d70*/  HMMA.16816.F32 R208, R4, R26, R196 ;  /* 0x0000001a04d0723c */ /* 0x000ff000000018c4 */
[----:B--2---:R-:W-:Y:S08]  /*12d80*/  HMMA.16816.F32 R196, R8, R30, R152 ;  /* 0x0000001e08c4723c */ /* 0x004ff00000001898 */
[----:B---3--:R-:W-:Y:S01]  /*12d90*/  HMMA.16816.F32 R152, R16, R40, R12 ;  /* 0x000000281098723c */ /* 0x008fe2000000180c */
[----:B------:R-:W1:Y:S07]  /*12da0*/  LDSM.16.M88.4 R12, [R172] ;  /* 0x00000000ac0c783b */ /* 0x000e6e0000000200 */
[C---:B----4-:R-:W-:Y:S08]  /*12db0*/  HMMA.16816.F32 R64, R4.reuse, R20, R68 ;  /* 0x000000140440723c */ /* 0x050ff00000001844 */
        /* <DEDUP_REMOVED lines=9> */
[----:B------:R-:W2:Y:S07]  /*12e50*/  LDSM.16.M88.4 R28, [R169] ;  /* 0x00000000a91c783b */ /* 0x000eae0000000200 */
[C---:B------:R-:W-:Y:S08]  /*12e60*/  HMMA.16816.F32 R236, R8.reuse, R24, R148 ;  /* 0x0000001808ec723c */ /* 0x040ff00000001894 */
[C---:B------:R-:W-:Y:S08]  /*12e70*/  HMMA.16816.F32 R240, R8.reuse, R20, R72 ;  /* 0x0000001408f0723c */ /* 0x040ff00000001848 */
[C---:B------:R-:W-:Y:S01]  /*12e80*/  HMMA.16816.F32 R200, R8.reuse, R26, R144 ;  /* 0x0000001a08c8723c */ /* 0x040fe20000001890 */
[----:B------:R-:W-:Y:S07]  /*12e90*/  LDSM.16.M88.4 R24, [R169+0x800] ;  /* 0x00080000a918783b */ /* 0x000fee0000000200 */
[----:B------:R-:W-:Y:S01]  /*12ea0*/  HMMA.16816.F32 R192, R8, R22, R60 ;  /* 0x0000001608c0723c */ /* 0x000fe2000000183c */
[----:B------:R-:W3:Y:S04]  /*12eb0*/  LDSM.16.M88.4 R20, [R169+0x1000] ;  /* 0x00100000a914783b */ /* 0x000ee80000000200 */
[----:B------:R-:W-:Y:S03]  /*12ec0*/  LDSM.16.M88.4 R8, [R173] ;  /* 0x00000000ad08783b */ /* 0x000fe60000000200 */
        /* <DEDUP_REMOVED lines=8> */
[----:B------:R-:W-:Y:S01]  /*12f50*/  ISETP.GT.AND P0, PT, R226, UR15, PT ;  /* 0x0000000fe2007c0c */ /* 0x000fe2000bf04270 */
[----:B------:R-:W-:-:S05]  /*12f60*/  DEPBAR.LE SB0, 0x0 ;  /* 0x000080000000791a */ /* 0x000fca0000000000 */
        /* <DEDUP_REMOVED lines=10> */
[C---:B---3--:R-:W-:Y:S08]  /*13010*/  HMMA.16816.F32 R208, R4.reuse, R22, R68 ;  /* 0x0000001604d0723c */ /* 0x048ff00000001844 */
[C---:B----4-:R-:W-:Y:S08]  /*13020*/  HMMA.16816.F32 R216, R4.reuse, R16, R148 ;  /* 0x0000001004d8723c */ /* 0x050ff00000001894 */
[----:B------:R-:W-:Y:S08]  /*13030*/  HMMA.16816.F32 R220, R4, R18, R64 ;  /* 0x0000001204dc723c */ /* 0x000ff00000001840 */
[C---:B------:R-:W-:Y:S08]  /*13040*/  HMMA.16816.F32 R60, R8.reuse, R28, R60 ;  /* 0x0000001c083c723c */ /* 0x040ff0000000183c */
[----:B------:R-:W-:Y:S08]  /*13050*/  HMMA.16816.F32 R56, R8, R30, R56 ;  /* 0x0000001e0838723c */ /* 0x000ff00000001838 */
        /* <DEDUP_REMOVED lines=14> */
[----:B------:R-:W-:Y:S01]  /*13140*/  IMAD.MOV.U32 R12, RZ, RZ, c[0x0][0x198] ;  /* 0x00006600ff0c7624 */ /* 0x000fe200078e00ff */
[----:B------:R-:W-:Y:S01]  /*13150*/  BSSY B0, `(.L_x_1837) ;  /* 0x000002f000007945 */ /* 0x000fe20003800000 */
[----:B------:R-:W-:Y:S01]  /*13160*/  @!P3 IMAD.MOV.U32 R11, RZ, RZ, c[0x0][0x19c] ;  /* 0x00006700ff0bb624 */ /* 0x000fe200078e00ff */
[----:B------:R-:W-:Y:S01]  /*13170*/  SHF.R.S32.HI R2, RZ, 0x1f, R0 ;  /* 0x0000001fff027819 */ /* 0x000fe20000011400 */
[----:B------:R-:W-:Y:S01]  /*13180*/  IMAD.WIDE.U32 R4, R0, c[0x0][0x198], RZ ;  /* 0x0000660000047a25 */ /* 0x000fe200078e00ff */
[----:B------:R1:W-:Y:S03]  /*13190*/  @P3 STS.128 [R188+0x4000], RZ ;  /* 0x004000ffbc003388 */ /* 0x0003e60000000c00 */
[----:B------:R-:W-:-:S02]  /*131a0*/  IMAD R2, R2, c[0x0][0x198], RZ ;  /* 0x0000660002027a24 */ /* 0x000fc400078e02ff */
[----:B------:R-:W-:Y:S02]  /*131b0*/  @!P3 IMAD.MOV.U32 R7, RZ, RZ, c[0x0][0x19c] ;  /* 0x00006700ff07b624 */ /* 0x000fe400078e00ff */
[----:B------:R-:W-:-:S04]  /*131c0*/  IMAD R0, R0, c[0x0][0x19c], R2 ;  /* 0x0000670000007a24 */ /* 0x000fc800078e0202 */
[----:B------:R-:W-:Y:S01]  /*131d0*/  IMAD.IADD R0, R5, 0x1, R0 ;  /* 0x0000000105007824 */ /* 0x000fe200078e0200 */
[----:B--2---:R-:W-:-:S04]  /*131e0*/  LEA R2, P0, R4, R250, 0x6 ;  /* 0x000000fa04027211 */ /* 0x004fc800078030ff */
[-C--:B------:R-:W-:Y:S02]  /*131f0*/  @!P3 LEA R5, P5, R12, R2.reuse, 0x4 ;  /* 0x000000020c05b211 */ /* 0x080fe400078a20ff */
[----:B---3--:R-:W-:Y:S02]  /*13200*/  LEA.HI.X R3, R4, R143, R0, 0x6, P0 ;  /* 0x0000008f04037211 */ /* 0x008fe400000f3400 */
[----:B------:R-:W-:Y:S02]  /*13210*/  @!P3 LEA R0, P1, R12, R2, 0x5 ;  /* 0x000000020c00b211 */ /* 0x000fe400078228ff */
[----:B------:R-:W-:Y:S02]  /*13220*/  @!P3 LEA R8, P4, R2, c[0x0][0x168], 0x1 ;  /* 0x00005a000208ba11 */ /* 0x000fe400078808ff */
[----:B------:R-:W-:Y:S02]  /*13230*/  @!P3 LEA R6, P2, R5, c[0x0][0x168], 0x1 ;  /* 0x00005a000506ba11 */ /* 0x000fe400078408ff */
[----:B------:R-:W-:-:S02]  /*13240*/  @!P3 LEA.HI.X R11, R12, R3, R11, 0x4, P5 ;  /* 0x000000030c0bb211 */ /* 0x000fc400028f240b */
        /* <DEDUP_REMOVED lines=31> */
.L_x_1838:
[----:B------:R-:W-:Y:S05]  /*13440*/  BSYNC B0 ;  /* 0x0000000000007941 */ /* 0x000fea0003800000 */
.L_x_1837:
[----:B------:R-:W0:Y:S02]  /*13450*/  LDGDEPBAR ;  /* 0x00000000000079af */ /* 0x000e240000000000 */
.L_x_1836:
[----:B-1----:R-:W2:Y:S04]  /*13460*/  LDL R2, [R1+0xf8] ;  /* 0x0000f80001027983 */ /* 0x002ea80000100800 */
[----:B------:R-:W3:Y:S04]  /*13470*/  LDL R3, [R1+0xdc] ;  /* 0x0000dc0001037983 */ /* 0x000ee80000100800 */
[----:B------:R-:W-:Y:S04]  /*13480*/  STL [R1+0x170], R178 ;  /* 0x000170b201007387 */ /* 0x000fe80000100800 */
[----:B------:R-:W-:Y:S04]  /*13490*/  STL [R1+0x16c], R177 ;  /* 0x00016cb101007387 */ /* 0x000fe80000100800 */
[----:B------:R1:W-:Y:S04]  /*134a0*/  STL [R1+0x168], R176 ;  /* 0x000168b001007387 */ /* 0x0003e80000100800 */
        /* <DEDUP_REMOVED lines=8> */
[----:B------:R-:W1:Y:S04]  /*13530*/  LDL R9, [R1+0xe0] ;  /* 0x0000e00001097983 */ /* 0x000e680000100800 */
[----:B------:R-:W4:Y:S02]  /*13540*/  S2R R0, SR_TID.X ;  /* 0x0000000000007919 */ /* 0x000f240000002100 */
[----:B----4-:R-:W-:-:S05]  /*13550*/  IMAD.SHL.U32 R0, R0, 0x2, RZ ;  /* 0x0000000200007824 */ /* 0x010fca00078e00ff */
[----:B------:R-:W-:-:S05]  /*13560*/  LOP3.LUT R0, R0, 0x6, RZ, 0xc0, !PT ;  /* 0x0000000600007812 */ /* 0x000fca00078ec0ff */
[----:B------:R-:W-:-:S05]  /*13570*/  IMAD R0, R226, 0x40, R0 ;  /* 0x00000040e2007824 */ /* 0x000fca00078e0200 */
[----:B------:R-:W-:-:S04]  /*13580*/  ISETP.GE.AND P0, PT, R0, R187, PT ;  /* 0x000000bb0000720c */ /* 0x000fc80003f06270 */
[----:B------:R-:W-:-:S04]  /*13590*/  ISETP.LT.OR P4, PT, R0, R183, P0 ;  /* 0x000000b70000720c */ /* 0x000fc80000781670 */
[----:B------:R-:W-:Y:S01]  /*135a0*/  FSEL R14, R60, -INF , !P4 ;  /* 0xff8000003c0e7808 */ /* 0x000fe20006000000 */
[----:B------:R-:W-:Y:S02]  /*135b0*/  IMAD.SHL.U32 R239, R226, 0x2, RZ ;  /* 0x00000002e2ef7824 */ /* 0x000fe400078e00ff */
[----:B--2---:R-:W-:Y:S01]  /*135c0*/  IMAD.MOV.U32 R8, RZ, RZ, R2 ;  /* 0x000000ffff087224 */ /* 0x004fe200078e0002 */
[----:B------:R-:W-:-:S04]  /*135d0*/  IADD3 R2, R0, 0x1, RZ ;  /* 0x0000000100027810 */ /* 0x000fc80007ffe0ff */
[C---:B------:R-:W-:Y:S02]  /*135e0*/  ISETP.GE.AND P2, PT, R2.reuse, R186, PT ;  /* 0x000000ba0200720c */ /* 0x040fe40003f46270 */
[C---:B------:R-:W-:Y:S02]  /*135f0*/  ISETP.GE.AND P0, PT, R2.reuse, R184, PT ;  /* 0x000000b80200720c */ /* 0x040fe40003f06270 */
[C---:B------:R-:W-:Y:S02]  /*13600*/  ISETP.GE.AND P3, PT, R2.reuse, R187, PT ;  /* 0x000000bb0200720c */ /* 0x040fe40003f66270 */
[C---:B------:R-:W-:Y:S02]  /*13610*/  ISETP.GE.AND P1, PT, R2.reuse, R185, PT ;  /* 0x000000b90200720c */ /* 0x040fe40003f26270 */
[C---:B------:R-:W-:Y:S02]  /*13620*/  ISETP.LT.OR P6, PT, R2.reuse, R182, P2 ;  /* 0x000000b60200720c */ /* 0x040fe400017c1670 */
[----:B------:R-:W-:-:S02]  /*13630*/  ISETP.LT.OR P2, PT, R2, R180, P0 ;  /* 0x000000b40200720c */ /* 0x000fc40000741670 */
[C---:B------:R-:W-:Y:S01]  /*13640*/  ISETP.LT.OR P5, PT, R2.reuse, R183, P3 ;  /* 0x000000b70200720c */ /* 0x040fe20001fa1670 */
[----:B---3--:R-:W-:Y:S01]  /*13650*/  IMAD.MOV.U32 R7, RZ, RZ, R3 ;  /* 0x000000ffff077224 */ /* 0x008fe200078e0003 */
[----:B------:R-:W-:Y:S02]  /*13660*/  ISETP.LT.OR P3, PT, R2, R181, P1 ;  /* 0x000000b50200720c */ /* 0x000fe40000f61670 */
[C---:B------:R-:W-:Y:S02]  /*13670*/  ISETP.GE.AND P1, PT, R0.reuse, R186, PT ;  /* 0x000000ba0000720c */ /* 0x040fe40003f26270 */
[C---:B------:R-:W-:Y:S02]  /*13680*/  ISETP.GE.AND P0, PT, R0.reuse, R185, PT ;  /* 0x000000b90000720c */ /* 0x040fe40003f06270 */
[----:B------:R-:W-:Y:S02]  /*13690*/  P2R R3, PR, RZ, 0x4 ;  /* 0x00000004ff037803 */ /* 0x000fe40000000000 */
[----:B------:R-:W-:-:S02]  /*136a0*/  ISETP.GE.AND P2, PT, R0, R184, PT ;  /* 0x000000b80000720c */ /* 0x000fc40003f46270 */
[----:B------:R-:W-:Y:S02]  /*136b0*/  P2R R4, PR, RZ, 0x8 ;  /* 0x00000008ff047803 */ /* 0x000fe40000000000 */
[C---:B------:R-:W-:Y:S02]  /*136c0*/  IADD3 R2, R0.reuse, 0x8, RZ ;  /* 0x0000000800027810 */ /* 0x040fe40007ffe0ff */
[C---:B------:R-:W-:Y:S02]  /*136d0*/  ISETP.LT.OR P3, PT, R0.reuse, R182, P1 ;  /* 0x000000b60000720c */ /* 0x040fe40000f61670 */
[C---:B------:R-:W-:Y:S02]  /*136e0*/  ISETP.LT.OR P1, PT, R0.reuse, R181, P0 ;  /* 0x000000b50000720c */ /* 0x040fe40000721670 */
[----:B------:R-:W-:Y:S02]  /*136f0*/  ISETP.LT.OR P0, PT, R0, R180, P2 ;  /* 0x000000b40000720c */ /* 0x000fe40001701670 */
[----:B------:R-:W-:-:S02]  /*13700*/  ISETP.GE.AND P2, PT, R2, R186, PT ;  /* 0x000000ba0200720c */ /* 0x000fc40003f46270 */
[----:B------:R-:W-:Y:S02]  /*13710*/  P2R R5, PR, RZ, 0x40 ;  /* 0x00000040ff057803 */ /* 0x000fe40000000000 */
[----:B------:R-:W-:Y:S02]  /*13720*/  FSEL R19, R62, -INF , !P3 ;  /* 0xff8000003e137808 */ /* 0x000fe40005800000 */
[----:B------:R-:W-:Y:S02]  /*13730*/  ISETP.GE.AND P3, PT, R2, R187, PT ;  /* 0x000000bb0200720c */ /* 0x000fe40003f66270 */
[----:B------:R-:W-:Y:S02]  /*13740*/  FSEL R155, R160, -INF , !P1 ;  /* 0xff800000a09b7808 */ /* 0x000fe40004800000 */
[----:B------:R-:W-:Y:S02]  /*13750*/  FSEL R18, R61, -INF , !P5 ;  /* 0xff8000003d127808 */ /* 0x000fe40006800000 */
[----:B------:R-:W-:-:S02]  /*13760*/  ISETP.LT.OR P6, PT, R2, R182, P2 ;  /* 0x000000b60200720c */ /* 0x000fc400017c1670 */
[C---:B------:R-:W-:Y:S02]  /*13770*/  ISETP.GE.AND P1, PT, R2.reuse, R185, PT ;  /* 0x000000b90200720c */ /* 0x040fe40003f26270 */
[----:B------:R-:W-:Y:S02]  /*13780*/  ISETP.NE.AND P5, PT, R3, RZ, PT ;  /* 0x000000ff0300720c */ /* 0x000fe40003fa5270 */
[----:B------:R-:W-:Y:S02]  /*13790*/  ISETP.NE.AND P2, PT, R5, RZ, PT ;  /* 0x000000ff0500720c */ /* 0x000fe40003f45270 */
[----:B------:R-:W-:Y:S02]  /*137a0*/  ISETP.LT.OR P4, PT, R2, R183, P3 ;  /* 0x000000b70200720c */ /* 0x000fe40001f81670 */
[----:B------:R-:W-:Y:S02]  /*137b0*/  IADD3 R3, R0, 0x9, RZ ;  /* 0x0000000900037810 */ /* 0x000fe40007ffe0ff */
[----:B------:R-:W-:-:S02]  /*137c0*/  ISETP.NE.AND P3, PT, R4, RZ, PT ;  /* 0x000000ff0400720c */ /* 0x000fc40003f65270 */
[----:B------:R-:W-:Y:S02]  /*137d0*/  ISETP.LT.OR P1, PT, R2, R181, P1 ;  /* 0x000000b50200720c */ /* 0x000fe40000f21670 */
[----:B------:R-:W-:Y:S02]  /*137e0*/  FSEL R22, R63, -INF , !P2 ;  /* 0xff8000003f167808 */ /* 0x000fe40005000000 */
[----:B------:R-:W-:Y:S02]  /*137f0*/  ISETP.GE.AND P2, PT, R3, R186, PT ;  /* 0x000000ba0300720c */ /* 0x000fe40003f46270 */
[----:B------:R-:W-:Y:S02]  /*13800*/  FSEL R156, R161, -INF , !P3 ;  /* 0xff800000a19c7808 */ /* 0x000fe40005800000 */
[----:B------:R-:W-:Y:S02]  /*13810*/  FSEL R212, R162, -INF , !P0 ;  /* 0xff800000a2d47808 */ /* 0x000fe40004000000 */
[----:B------:R-:W-:-:S02]  /*13820*/  ISETP.GE.AND P3, PT, R3, R187, PT ;  /* 0x000000bb0300720c */ /* 0x000fc40003f66270 */
[----:B------:R-:W-:Y:S02]  /*13830*/  ISETP.GE.AND P0, PT, R2, R184, PT ;  /* 0x000000b80200720c */ /* 0x000fe40003f06270 */
[----:B------:R-:W-:Y:S02]  /*13840*/  P2R R4, PR, RZ, 0x2 ;  /* 0x00000002ff047803 */ /* 0x000fe40000000000 */
[----:B------:R-:W-:Y:S02]  /*13850*/  ISETP.LT.OR P2, PT, R3, R182, P2 ;  /* 0x000000b60300720c */ /* 0x000fe40001741670 */
[----:B------:R-:W-:Y:S02]  /*13860*/  FSEL R213, R163, -INF , !P5 ;  /* 0xff800000a3d57808 */ /* 0x000fe40006800000 */
[----:B------:R-:W-:Y:S02]  /*13870*/  ISETP.GE.AND P1, PT, R3, R185, PT ;  /* 0x000000b90300720c */ /* 0x000fe40003f26270 */
[----:B------:R-:W-:-:S02]  /*13880*/  P2R R5, PR, RZ, 0x40 ;  /* 0x00000040ff057803 */ /* 0x000fc40000000000 */
[C---:B------:R-:W-:Y:S02]  /*13890*/  ISETP.LT.OR P5, PT, R3.reuse, R183, P3 ;  /* 0x000000b70300720c */ /* 0x040fe40001fa1670 */
[----:B------:R-:W-:Y:S02]  /*138a0*/  ISETP.LT.OR P6, PT, R2, R180, P0 ;  /* 0x000000b40200720c */ /* 0x000fe400007c1670 */
[----:B------:R-:W-:Y:S02]  /*138b0*/  ISETP.NE.AND P3, PT, R4, RZ, PT ;  /* 0x000000ff0400720c */ /* 0x000fe40003f65270 */
[C---:B------:R-:W-:Y:S02]  /*138c0*/  ISETP.GE.AND P0, PT, R3.reuse, R184, PT ;  /* 0x000000b80300720c */ /* 0x040fe40003f06270 */
[----:B------:R-:W-:Y:S02]  /*138d0*/  P2R R4, PR, RZ, 0x4 ;  /* 0x00000004ff047803 */ /* 0x000fe40000000000 */
[----:B------:R-:W-:-:S02]  /*138e0*/  ISETP.LT.OR P2, PT, R3, R181, P1 ;  /* 0x000000b50300720c */ /* 0x000fc40000f41670 */
[----:B------:R-:W-:Y:S02]  /*138f0*/  IADD3 R2, R0, 0x10, RZ ;  /* 0x0000001000027810 */ /* 0x000fe40007ffe0ff */
[----:B------:R-:W-:Y:S02]  /*13900*/  ISETP.LT.OR P1, PT, R3, R180, P0 ;  /* 0x000000b40300720c */ /* 0x000fe40000721670 */
[----:B------:R-:W-:Y:S02]  /*13910*/  P2R R3, PR, RZ, 0x4 ;  /* 0x00000004ff037803 */ /* 0x000fe40000000000 */
[----:B------:R-:W-:Y:S02]  /*13920*/  FSEL R154, R192, -INF , !P3 ;  /* 0xff800000c09a7808 */ /* 0x000fe40005800000 */
[C---:B------:R-:W-:Y:S02]  /*13930*/  ISETP.GE.AND P3, PT, R2.reuse, R186, PT ;  /* 0x000000ba0200720c */ /* 0x040fe40003f66270 */
[----:B------:R-:W-:-:S02]  /*13940*/  ISETP.GE.AND P2, PT, R2, R185, PT ;  /* 0x000000b90200720c */ /* 0x000fc40003f46270 */
[----:B------:R-:W-:Y:S02]  /*13950*/  ISETP.GE.AND P0, PT, R2, R184, PT ;  /* 0x000000b80200720c */ /* 0x000fe40003f06270 */
[----:B------:R-:W-:Y:S02]  /*13960*/  FSEL R189, R194, -INF , !P6 ;  /* 0xff800000c2bd7808 */ /* 0x000fe40007000000 */
[----:B------:R-:W-:Y:S02]  /*13970*/  FSEL R26, R56, -INF , !P4 ;  /* 0xff800000381a7808 */ /* 0x000fe40006000000 */
[----:B------:R-:W-:Y:S02]  /*13980*/  ISETP.NE.AND P6, PT, R3, RZ, PT ;  /* 0x000000ff0300720c */ /* 0x000fe40003fc5270 */
[C---:B------:R-:W-:Y:S02]  /*13990*/  ISETP.LT.OR P3, PT, R2.reuse, R182, P3 ;  /* 0x000000b60200720c */ /* 0x040fe40001f61670 */
[----:B------:R-:W-:-:S02]  /*139a0*/  ISETP.LT.OR P2, PT, R2, R181, P2 ;  /* 0x000000b50200720c */ /* 0x000fc40001741670 */
[----:B------:R-:W-:Y:S02]  /*139b0*/  ISETP.NE.AND P4, PT, R5, RZ, PT ;  /* 0x000000ff0500720c */ /* 0x000fe40003f85270 */
[----:B------:R-:W-:Y:S02]  /*139c0*/  IADD3 R3, R0, 0x11, RZ ;  /* 0x0000001100037810 */ /* 0x000fe40007ffe0ff */
[----:B------:R-:W-:Y:S02]  /*139d0*/  ISETP.LT.OR P0, PT, R2, R180, P0 ;  /* 0x000000b40200720c */ /* 0x000fe40000701670 */
[----:B------:R-:W-:Y:S02]  /*139e0*/  FSEL R23, R57, -INF , !P5 ;  /* 0xff80000039177808 */ /* 0x000fe40006800000 */
[----:B------:R-:W-:Y:S02]  /*139f0*/  ISETP.NE.AND P5, PT, R4, RZ, PT ;  /* 0x000000ff0400720c */ /* 0x000fe40003fa5270 */
[----:B------:R-:W-:-:S02]  /*13a00*/  P2R R6, PR, RZ, 0x8 ;  /* 0x00000008ff067803 */ /* 0x000fc40000000000 */
[----:B------:R-:W-:Y:S02]  /*13a10*/  P2R R5, PR, RZ, 0x4 ;  /* 0x00000004ff057803 */ /* 0x000fe40000000000 */
[----:B------:R-:W-:Y:S02]  /*13a20*/  FSEL R38, R58, -INF , !P4 ;  /* 0xff8000003a267808 */ /* 0x000fe40006000000 */
[CC--:B------:R-:W-:Y:S02]  /*13a30*/  ISETP.GE.AND P3, PT, R3.reuse, R187.reuse, PT ;  /* 0x000000bb0300720c */ /* 0x0c0fe40003f66270 */
[----:B------:R-:W-:Y:S02]  /*13a40*/  ISETP.GE.AND P2, PT, R3, R186, PT ;  /* 0x000000ba0300720c */ /* 0x000fe40003f46270 */
[----:B------:R-:W-:Y:S02]  /*13a50*/  ISETP.GE.AND P4, PT, R2, R187, PT ;  /* 0x000000bb0200720c */ /* 0x000fe40003f86270 */
[----:B------:R-:W-:-:S02]  /*13a60*/  P2R R4, PR, RZ, 0x1 ;  /* 0x00000001ff047803 */ /* 0x000fc40000000000 */
[----:B------:R-:W-:Y:S02]  /*13a70*/  FSEL R37, R59, -INF , !P5 ;  /* 0xff8000003b257808 */ /* 0x000fe40006800000 */
[----:B------:R-:W-:Y:S02]  /*13a80*/  FSEL R153, R193, -INF , !P6 ;  /* 0xff800000c1997808 */ /* 0x000fe40007000000 */
[CC--:B------:R-:W-:Y:S02]  /*13a90*/  ISETP.LT.OR P6, PT, R3.reuse, R183.reuse, P3 ;  /* 0x000000b70300720c */ /* 0x0c0fe40001fc1670 */
[----:B------:R-:W-:Y:S02]  /*13aa0*/  ISETP.LT.OR P5, PT, R3, R182, P2 ;  /* 0x000000b60300720c */ /* 0x000fe400017a1670 */
[----:B------:R-:W-:Y:S02]  /*13ab0*/  ISETP.LT.OR P4, PT, R2, R183, P4 ;  /* 0x000000b70200720c */ /* 0x000fe40002781670 */
[----:B------:R-:W-:-:S02]  /*13ac0*/  FSEL R163, R195, -INF , !P1 ;  /* 0xff800000c3a37808 */ /* 0x000fc40004800000 */
[----:B------:R-:W-:Y:S02]  /*13ad0*/  ISETP.NE.AND P3, PT, R5, RZ, PT ;  /* 0x000000ff0500720c */ /* 0x000fe40003f65270 */
[----:B------:R-:W-:Y:S02]  /*13ae0*/  ISETP.NE.AND P2, PT, R4, RZ, PT ;  /* 0x000000ff0400720c */ /* 0x000fe40003f45270 */
[----:B------:R-:W-:Y:S02]  /*13af0*/  IADD3 R2, R0, 0x18, RZ ;  /* 0x0000001800027810 */ /* 0x000fe40007ffe0ff */
[C---:B------:R-:W-:Y:S02]  /*13b00*/  ISETP.GE.AND P1, PT, R3.reuse, R185, PT ;  /* 0x000000b90300720c */ /* 0x040fe40003f26270 */
[----:B------:R-:W-:Y:S02]  /*13b10*/  ISETP.GE.AND P0, PT, R3, R184, PT ;  /* 0x000000b80300720c */ /* 0x000fe40003f06270 */
[----:B------:R-:W-:-:S02]  /*13b20*/  P2R R4, PR, RZ, 0x20 ;  /* 0x00000020ff047803 */ /* 0x000fc40000000000 */
[----:B------:R-:W-:Y:S02]  /*13b30*/  FSEL R152, R196, -INF , !P3 ;  /* 0xff800000c4987808 */ /* 0x000fe40005800000 */
[----:B------:R-:W-:Y:S02]  /*13b40*/  FSEL R162, R198, -INF , !P2 ;  /* 0xff800000c6a27808 */ /* 0x000fe40005000000 */
[C---:B------:R-:W-:Y:S02]  /*13b50*/  ISETP.LT.OR P5, PT, R3.reuse, R181, P1 ;  /* 0x000000b50300720c */ /* 0x040fe40000fa1670 */
[C---:B------:R-:W-:Y:S02]  /*13b60*/  ISETP.GE.AND P3, PT, R2.reuse, R186, PT ;  /* 0x000000ba0200720c */ /* 0x040fe40003f66270 */
[----:B------:R-:W-:Y:S02]  /*13b70*/  ISETP.GE.AND P2, PT, R2, R185, PT ;  /* 0x000000b90200720c */ /* 0x000fe40003f46270 */
[----:B------:R-:W-:-:S02]  /*13b80*/  ISETP.LT.OR P1, PT, R3, R180, P0 ;  /* 0x000000b40300720c */ /* 0x000fc40000721670 */
[----:B------:R-:W-:Y:S02]  /*13b90*/  ISETP.GE.AND P0, PT, R2, R184, PT ;  /* 0x000000b80200720c */ /* 0x000fe40003f06270 */
[----:B------:R-:W-:Y:S02]  /*13ba0*/  FSEL R61, R52, -INF , !P4 ;  /* 0xff800000343d7808 */ /* 0x000fe40006000000 */
[----:B------:R-:W-:Y:S02]  /*13bb0*/  ISETP.NE.AND P4, PT, R6, RZ, PT ;  /* 0x000000ff0600720c */ /* 0x000fe40003f85270 */
[C---:B------:R-:W-:Y:S02]  /*13bc0*/  ISETP.LT.OR P3, PT, R2.reuse, R182, P3 ;  /* 0x000000b60200720c */ /* 0x040fe40001f61670 */
[----:B------:R-:W-:Y:S02]  /*13bd0*/  ISETP.LT.OR P2, PT, R2, R181, P2 ;  /* 0x000000b50200720c */ /* 0x000fe40001741670 */
[----:B------:R-:W-:-:S02]  /*13be0*/  IADD3 R3, R0, 0x19, RZ ;  /* 0x0000001900037810 */ /* 0x000fc40007ffe0ff */
[----:B------:R-:W-:Y:S02]  /*13bf0*/  ISETP.LT.OR P0, PT, R2, R180, P0 ;  /* 0x000000b40200720c */ /* 0x000fe40000701670 */
[----:B------:R-:W-:Y:S02]  /*13c00*/  FSEL R56, R53, -INF , !P6 ;  /* 0xff80000035387808 */ /* 0x000fe40007000000 */
[----:B------:R-:W-:Y:S02]  /*13c10*/  FSEL R60, R54, -INF , !P4 ;  /* 0xff800000363c7808 */ /* 0x000fe40006000000 */
[----:B------:R-:W-:Y:S02]  /*13c20*/  ISETP.NE.AND P6, PT, R4, RZ, PT ;  /* 0x000000ff0400720c */ /* 0x000fe40003fc5270 */
[----:B------:R-:W-:Y:S02]  /*13c30*/  P2R R6, PR, RZ, 0x8 ;  /* 0x00000008ff067803 */ /* 0x000fe40000000000 */
[----:B------:R-:W-:-:S02]  /*13c40*/  P2R R5, PR, RZ, 0x4 ;  /* 0x00000004ff057803 */ /* 0x000fc40000000000 */
[-C--:B------:R-:W-:Y:S02]  /*13c50*/  ISETP.GE.AND P4, PT, R2, R187.reuse, PT ;  /* 0x000000bb0200720c */ /* 0x080fe40003f86270 */
[C---:B------:R-:W-:Y:S02]  /*13c60*/  ISETP.GE.AND P3, PT, R3.reuse, R187, PT ;  /* 0x000000bb0300720c */ /* 0x040fe40003f66270 */
[----:B------:R-:W-:Y:S02]  /*13c70*/  ISETP.GE.AND P2, PT, R3, R186, PT ;  /* 0x000000ba0300720c */ /* 0x000fe40003f46270 */
[----:B------:R-:W-:Y:S02]  /*13c80*/  P2R R4, PR, RZ, 0x1 ;  /* 0x00000001ff047803 */ /* 0x000fe40000000000 */
[----:B------:R-:W-:Y:S02]  /*13c90*/  FSEL R59, R55, -INF , !P6 ;  /* 0xff800000373b7808 */ /* 0x000fe40007000000 */
[----:B------:R-:W-:-:S02]  /*13ca0*/  FSEL R143, R197, -INF , !P5 ;  /* 0xff800000c58f7808 */ /* 0x000fc40006800000 */
[-C--:B------:R-:W-:Y:S02]  /*13cb0*/  ISETP.LT.OR P4, PT, R2, R183.reuse, P4 ;  /* 0x000000b70200720c */ /* 0x080fe40002781670 */
[C---:B------:R-:W-:Y:S02]  /*13cc0*/  ISETP.LT.OR P6, PT, R3.reuse, R183, P3 ;  /* 0x000000b70300720c */ /* 0x040fe40001fc1670 */
[----:B------:R-:W-:Y:S02]  /*13cd0*/  ISETP.LT.OR P5, PT, R3, R182, P2 ;  /* 0x000000b60300720c */ /* 0x000fe400017a1670 */
[----:B------:R-:W-:Y:S02]  /*13ce0*/  ISETP.NE.AND P3, PT, R5, RZ, PT ;  /* 0x000000ff0500720c */ /* 0x000fe40003f65270 */
[----:B------:R-:W-:Y:S02]  /*13cf0*/  ISETP.NE.AND P2, PT, R4, RZ, PT ;  /* 0x000000ff0400720c */ /* 0x000fe40003f45270 */
[----:B------:R-:W-:-:S02]  /*13d00*/  FSEL R161, R199, -INF , !P1 ;  /* 0xff800000c7a17808 */ /* 0x000fc40004800000 */
[----:B------:R-:W-:Y:S02]  /*13d10*/  IADD3 R2, R0, 0x20, RZ ;  /* 0x0000002000027810 */ /* 0x000fe40007ffe0ff */
[C---:B------:R-:W-:Y:S02]  /*13d20*/  ISETP.GE.AND P1, PT, R3.reuse, R185, PT ;  /* 0x000000b90300720c */ /* 0x040fe40003f26270 */
[----:B------:R-:W-:Y:S02]  /*13d30*/  FSEL R51, R28, -INF , !P4 ;  /* 0xff8000001c337808 */ /* 0x000fe40006000000 */
[----:B------:R-:W-:Y:S02]  /*13d40*/  ISETP.GE.AND P0, PT, R3, R184, PT ;  /* 0x000000b80300720c */ /* 0x000fe40003f06270 */
[----:B------:R-:W-:Y:S02]  /*13d50*/  ISETP.NE.AND P4, PT, R6, RZ, PT ;  /* 0x000000ff0600720c */ /* 0x000fe40003f85270 */
[----:B------:R-:W-:-:S02]  /*13d60*/  FSEL R75, R200, -INF , !P3 ;  /* 0xff800000c84b7808 */ /* 0x000fc40005800000 */
[----:B------:R-:W-:Y:S02]  /*13d70*/  FSEL R160, R202, -INF , !P2 ;  /* 0xff800000caa07808 */ /* 0x000fe40005000000 */
[----:B------:R-:W-:Y:S02]  /*13d80*/  P2R R4, PR, RZ, 0x20 ;  /* 0x00000020ff047803 */ /* 0x000fe40000000000 */
[C---:B------:R-:W-:Y:S02]  /*13d90*/  ISETP.GE.AND P3, PT, R2.reuse, R186, PT ;  /* 0x000000ba0200720c */ /* 0x040fe40003f66270 */
[----:B------:R-:W-:Y:S02]  /*13da0*/  ISETP.GE.AND P2, PT, R2, R185, PT ;  /* 0x000000b90200720c */ /* 0x000fe40003f46270 */
[C---:B------:R-:W-:Y:S02]  /*13db0*/  ISETP.LT.OR P5, PT, R3.reuse, R181, P1 ;  /* 0x000000b50300720c */ /* 0x040fe40000fa1670 */
[----:B------:R-:W-:-:S02]  /*13dc0*/  ISETP.LT.OR P1, PT, R3, R180, P0 ;  /* 0x000000b40300720c */ /* 0x000fc40000721670 */
[----:B------:R-:W-:Y:S02]  /*13dd0*/  FSEL R54, R30, -INF , !P4 ;  /* 0xff8000001e367808 */ /* 0x000fe40006000000 */
[C---:B------:R-:W-:Y:S02]  /*13de0*/  ISETP.GE.AND P0, PT, R2.reuse, R184, PT ;  /* 0x000000b80200720c */ /* 0x040fe40003f06270 */
[C---:B------:R-:W-:Y:S02]  /*13df0*/  ISETP.GE.AND P4, PT, R2.reuse, R187, PT ;  /* 0x000000bb0200720c */ /* 0x040fe40003f86270 */
[C---:B------:R-:W-:Y:S02]  /*13e00*/  ISETP.LT.OR P3, PT, R2.reuse, R182, P3 ;  /* 0x000000b60200720c */ /* 0x040fe40001f61670 */
[----:B------:R-:W-:Y:S02]  /*13e10*/  ISETP.LT.OR P2, PT, R2, R181, P2 ;  /* 0x000000b50200720c */ /* 0x000fe40001741670 */
[----:B------:R-:W-:-:S02]  /*13e20*/  IADD3 R3, R0, 0x21, RZ ;  /* 0x0000002100037810 */ /* 0x000fc40007ffe0ff */
[----:B------:R-:W-:Y:S02]  /*13e30*/  FSEL R49, R29, -INF , !P6 ;  /* 0xff8000001d317808 */ /* 0x000fe40007000000 */
[----:B------:R-:W-:Y:S02]  /*13e40*/  ISETP.LT.OR P0, PT, R2, R180, P0 ;  /* 0x000000b40200720c */ /* 0x000fe40000701670 */
[----:B------:R-:W-:Y:S02]  /*13e50*/  ISETP.NE.AND P6, PT, R4, RZ, PT ;  /* 0x000000ff0400720c */ /* 0x000fe40003fc5270 */
[----:B------:R-:W-:Y:S02]  /*13e60*/  ISETP.LT.OR P4, PT, R2, R183, P4 ;  /* 0x000000b70200720c */ /* 0x000fe40002781670 */
[----:B------:R-:W-:Y:S02]  /*13e70*/  P2R R6, PR, RZ, 0x8 ;  /* 0x00000008ff067803 */ /* 0x000fe40000000000 */
[----:B------:R-:W-:-:S02]  /*13e80*/  P2R R5, PR, RZ, 0x4 ;  /* 0x00000004ff057803 */ /* 0x000fc40000000000 */
[C---:B------:R-:W-:Y:S02]  /*13e90*/  ISETP.GE.AND P3, PT, R3.reuse, R187, PT ;  /* 0x000000bb0300720c */ /* 0x040fe40003f66270 */
[----:B------:R-:W-:Y:S02]  /*13ea0*/  ISETP.GE.AND P2, PT, R3, R186, PT ;  /* 0x000000ba0300720c */ /* 0x000fe40003f46270 */
[----:B------:R-:W-:Y:S02]  /*13eb0*/  P2R R4, PR, RZ, 0x1 ;  /* 0x00000001ff047803 */ /* 0x000fe40000000000 */
[----:B------:R-:W-:Y:S02]  /*13ec0*/  FSEL R50, R31, -INF , !P6 ;  /* 0xff8000001f327808 */ /* 0x000fe40007000000 */
[----:B------:R-:W-:Y:S02]  /*13ed0*/  FSEL R73, R201, -INF , !P5 ;  /* 0xff800000c9497808 */ /* 0x000fe40006800000 */
[----:B------:R-:W-:-:S02]  /*13ee0*/  FSEL R47, R64, -INF , !P4 ;  /* 0xff800000402f7808 */ /* 0x000fc40006000000 */
[----:B------:R-:W-:Y:S02]  /*13ef0*/  FSEL R159, R203, -INF , !P1 ;  /* 0xff800000cb9f7808 */ /* 0x000fe40004800000 */
[----:B------:R-:W-:Y:S02]  /*13f00*/  ISETP.NE.AND P4, PT, R6, RZ, PT ;  /* 0x000000ff0600720c */ /* 0x000fe40003f85270 */
[C---:B------:R-:W-:Y:S02]  /*13f10*/  ISETP.LT.OR P6, PT, R3.reuse, R183, P3 ;  /* 0x000000b70300720c */ /* 0x040fe40001fc1670 */
[C---:B------:R-:W-:Y:S02]  /*13f20*/  ISETP.LT.OR P5, PT, R3.reuse, R182, P2 ;  /* 0x000000b60300720c */ /* 0x040fe400017a1670 */
[----:B------:R-:W-:Y:S02]  /*13f30*/  ISETP.GE.AND P1, PT, R3, R185, PT ;  /* 0x000000b90300720c */ /* 0x000fe40003f26270 */
[----:B------:R-:W-:-:S02]  /*13f40*/  ISETP.NE.AND P3, PT, R5, RZ, PT ;  /* 0x000000ff0500720c */ /* 0x000fc40003f65270 */
[----:B------:R-:W-:Y:S02]  /*13f50*/  IADD3 R2, R0, 0x28, RZ ;  /* 0x0000002800027810 */ /* 0x000fe40007ffe0ff */
[C---:B------:R-:W-:Y:S02]  /*13f60*/  ISETP.GE.AND P0, PT, R3.reuse, R184, PT ;  /* 0x000000b80300720c */ /* 0x040fe40003f06270 */
[----:B------:R-:W-:Y:S02]  /*13f70*/  ISETP.NE.AND P2, PT, R4, RZ, PT ;  /* 0x000000ff0400720c */ /* 0x000fe40003f45270 */
[----:B------:R-:W-:Y:S02]  /*13f80*/  P2R R4, PR, RZ, 0x20 ;  /* 0x00000020ff047803 */ /* 0x000fe40000000000 */
[----:B------:R-:W-:Y:S02]  /*13f90*/  FSEL R48, R66, -INF , !P4 ;  /* 0xff80000042307808 */ /* 0x000fe40006000000 */
[----:B------:R-:W-:-:S02]  /*13fa0*/  ISETP.LT.OR P5, PT, R3, R181, P1 ;  /* 0x000000b50300720c */ /* 0x000fc40000fa1670 */
[----:B------:R-:W-:Y:S02]  /*13fb0*/  FSEL R66, R204, -INF , !P3 ;  /* 0xff800000cc427808 */ /* 0x000fe40005800000 */
[----:B------:R-:W-:Y:S02]  /*13fc0*/  ISETP.LT.OR P1, PT, R3, R180, P0 ;  /* 0x000000b40300720c */ /* 0x000fe40000721670 */
[----:B------:R-:W-:Y:S02]  /*13fd0*/  ISETP.GE.AND P3, PT, R2, R186, PT ;  /* 0x000000ba0200720c */ /* 0x000fe40003f66270 */
[----:B------:R-:W-:Y:S02]  /*13fe0*/  FSEL R158, R206, -INF , !P2 ;  /* 0xff800000ce9e7808 */ /* 0x000fe40005000000 */
[C---:B------:R-:W-:Y:S02]  /*13ff0*/  ISETP.GE.AND P4, PT, R2.reuse, R187, PT ;  /* 0x000000bb0200720c */ /* 0x040fe40003f86270 */
[----:B------:R-:W-:-:S02]  /*14000*/  ISETP.GE.AND P2, PT, R2, R185, PT ;  /* 0x000000b90200720c */ /* 0x000fc40003f46270 */
[C---:B------:R-:W-:Y:S02]  /*14010*/  ISETP.GE.AND P0, PT, R2.reuse, R184, PT ;  /* 0x000000b80200720c */ /* 0x040fe40003f06270 */
[----:B------:R-:W-:Y:S02]  /*14020*/  FSEL R43, R65, -INF , !P6 ;  /* 0xff800000412b7808 */ /* 0x000fe40007000000 */
[C---:B------:R-:W-:Y:S02]  /*14030*/  ISETP.LT.OR P6, PT, R2.reuse, R182, P3 ;  /* 0x000000b60200720c */ /* 0x040fe40001fc1670 */
[----:B------:R-:W-:Y:S02]  /*14040*/  ISETP.LT.OR P4, PT, R2, R183, P4 ;  /* 0x000000b70200720c */ /* 0x000fe40002781670 */
[----:B------:R-:W-:Y:S02]  /*14050*/  ISETP.NE.AND P3, PT, R4, RZ, PT ;  /* 0x000000ff0400720c */ /* 0x000fe40003f65270 */
[----:B------:R-:W-:-:S02]  /*14060*/  ISETP.LT.OR P2, PT, R2, R181, P2 ;  /* 0x000000b50200720c */ /* 0x000fc40001741670 */
[----:B------:R-:W-:Y:S02]  /*14070*/  ISETP.LT.OR P0, PT, R2, R180, P0 ;  /* 0x000000b40200720c */ /* 0x000fe40000701670 */
[----:B------:R-:W-:Y:S02]  /*14080*/  IADD3 R2, R0, 0x29, RZ ;  /* 0x0000002900027810 */ /* 0x000fe40007ffe0ff */
[----:B------:R-:W-:Y:S02]  /*14090*/  P2R R3, PR, RZ, 0x4 ;  /* 0x00000004ff037803 */ /* 0x000fe40000000000 */
[----:B------:R-:W-:Y:S02]  /*140a0*/  FSEL R46, R67, -INF , !P3 ;  /* 0xff800000432e7808 */ /* 0x000fe40005800000 */
[----:B------:R-:W-:Y:S02]  /*140b0*/  P2R R4, PR, RZ, 0x1 ;  /* 0x00000001ff047803 */ /* 0x000fe40000000000 */
[----:B------:R-:W-:-:S02]  /*140c0*/  FSEL R157, R207, -INF , !P1 ;  /* 0xff800000cf9d7808 */ /* 0x000fc40004800000 */
[C---:B------:R-:W-:Y:S02]  /*140d0*/  ISETP.GE.AND P1, PT, R2.reuse, R187, PT ;  /* 0x000000bb0200720c */ /* 0x040fe40003f26270 */
[C---:B------:R-:W-:Y:S02]  /*140e0*/  ISETP.GE.AND P0, PT, R2.reuse, R186, PT ;  /* 0x000000ba0200720c */ /* 0x040fe40003f06270 */
[C---:B------:R-:W-:Y:S02]  /*140f0*/  ISETP.GE.AND P3, PT, R2.reuse, R185, PT ;  /* 0x000000b90200720c */ /* 0x040fe40003f66270 */
[C---:B------:R-:W-:Y:S02]  /*14100*/  ISETP.GE.AND P2, PT, R2.reuse, R184, PT ;  /* 0x000000b80200720c */ /* 0x040fe40003f46270 */
[----:B------:R-:W-:Y:S02]  /*14110*/  FSEL R63, R205, -INF , !P5 ;  /* 0xff800000cd3f7808 */ /* 0x000fe40006800000 */
[----:B------:R-:W-:-:S02]  /*14120*/  ISETP.LT.OR P1, PT, R2, R183, P1 ;  /* 0x000000b70200720c */ /* 0x000fc40000f21670 */
[C---:B------:R-:W-:Y:S02]  /*14130*/  ISETP.LT.OR P0, PT, R2.reuse, R182, P0 ;  /* 0x000000b60200720c */ /* 0x040fe40000701670 */
[C---:B------:R-:W-:Y:S02]  /*14140*/  ISETP.LT.OR P5, PT, R2.reuse, R181, P3 ;  /* 0x000000b50200720c */ /* 0x040fe40001fa1670 */
[----:B------:R-:W-:Y:S02]  /*14150*/  ISETP.LT.OR P2, PT, R2, R180, P2 ;  /* 0x000000b40200720c */ /* 0x000fe40001741670 */
[----:B------:R-:W-:Y:S02]  /*14160*/  IADD3 R2, R0, 0x30, RZ ;  /* 0x0000003000027810 */ /* 0x000fe40007ffe0ff */
[----:B------:R-:W-:Y:S02]  /*14170*/  FSEL R40, R68, -INF , !P4 ;  /* 0xff80000044287808 */ /* 0x000fe40006000000 */
[----:B------:R-:W-:-:S02]  /*14180*/  ISETP.NE.AND P4, PT, R3, RZ, PT ;  /* 0x000000ff0300720c */ /* 0x000fc40003f85270 */
[----:B------:R-:W-:Y:S02]  /*14190*/  FSEL R44, R70, -INF , !P6 ;  /* 0xff800000462c7808 */ /* 0x000fe40007000000 */
[----:B------:R-:W-:Y:S02]  /*141a0*/  P2R R6, PR, RZ, 0x4 ;  /* 0x00000004ff067803 */ /* 0x000fe40000000000 */
[----:B------:R-:W-:Y:S02]  /*141b0*/  FSEL R36, R69, -INF , !P1 ;  /* 0xff80000045247808 */ /* 0x000fe40004800000 */
[----:B------:R-:W-:Y:S02]  /*141c0*/  FSEL R42, R71, -INF , !P0 ;  /* 0xff800000472a7808 */ /* 0x000fe40004000000 */
[----:B------:R-:W-:Y:S02]  /*141d0*/  ISETP.NE.AND P6, PT, R4, RZ, PT ;  /* 0x000000ff0400720c */ /* 0x000fe40003fc5270 */
[----:B------:R-:W-:-:S02]  /*141e0*/  ISETP.GE.AND P1, PT, R2, R187, PT ;  /* 0x000000bb0200720c */ /* 0x000fc40003f26270 */
[C---:B------:R-:W-:Y:S02]  /*141f0*/  ISETP.GE.AND P0, PT, R2.reuse, R186, PT ;  /* 0x000000ba0200720c */ /* 0x040fe40003f06270 */
[C---:B------:R-:W-:Y:S02]  /*14200*/  ISETP.GE.AND P3, PT, R2.reuse, R185, PT ;  /* 0x000000b90200720c */ /* 0x040fe40003f66270 */
[----:B------:R-:W-:Y:S02]  /*14210*/  ISETP.GE.AND P2, PT, R2, R184, PT ;  /* 0x000000b80200720c */ /* 0x000fe40003f46270 */
[----:B------:R-:W-:Y:S02]  /*14220*/  FMNMX.FTZ R4, R247, R14, !PT ;  /* 0x0000000ef7047209 */ /* 0x000fe40007810000 */
[----:B------:R-:W-:Y:S02]  /*14230*/  FSEL R62, R208, -INF , !P4 ;  /* 0xff800000d03e7808 */ /* 0x000fe40006000000 */
[----:B------:R-:W-:-:S02]  /*14240*/  ISETP.LT.OR P1, PT, R2, R183, P1 ;  /* 0x000000b70200720c */ /* 0x000fc40000f21670 */
[C---:B------:R-:W-:Y:S02]  /*14250*/  ISETP.LT.OR P0, PT, R2.reuse, R182, P0 ;  /* 0x000000b60200720c */ /* 0x040fe40000701670 */
[C---:B------:R-:W-:Y:S02]  /*14260*/  ISETP.LT.OR P4, PT, R2.reuse, R181, P3 ;  /* 0x000000b50200720c */ /* 0x040fe40001f81670 */
[----:B------:R-:W-:Y:S02]  /*14270*/  ISETP.LT.OR P2, PT, R2, R180, P2 ;  /* 0x000000b40200720c */ /* 0x000fe40001741670 */
[----:B------:R-:W-:-:S04]  /*14280*/  FMNMX.FTZ R2, R18, R4, !PT ;  /* 0x0000000412027209 */ /* 0x000fc80007810000 */
[----:B------:R-:W-:-:S04]  /*14290*/  FMNMX.FTZ R4, R26, R2, !PT ;  /* 0x000000021a047209 */ /* 0x000fc80007810000 */
[----:B------:R-:W-:Y:S02]  /*142a0*/  FMNMX.FTZ R4, R23, R4, !PT ;  /* 0x0000000417047209 */ /* 0x000fe40007810000 */
[----:B------:R-:W-:Y:S02]  /*142b0*/  IADD3 R3, R0, 0x31, RZ ;  /* 0x0000003100037810 */ /* 0x000fe40007ffe0ff */
[----:B------:R-:W-:Y:S02]  /*142c0*/  FMNMX.FTZ R4, R61, R4, !PT ;  /* 0x000000043d047209 */ /* 0x000fe40007810000 */
[----:B------:R-:W-:Y:S02]  /*142d0*/  FSEL R35, R144, -INF , !P1 ;  /* 0xff80000090237808 */ /* 0x000fe40004800000 */
[----:B------:R-:W-:Y:S02]  /*142e0*/  ISETP.GE.AND P1, PT, R3, R187, PT ;  /* 0x000000bb0300720c */ /* 0x000fe40003f26270 */
[----:B------:R-:W-:-:S02]  /*142f0*/  FMNMX.FTZ R4, R56, R4, !PT ;  /* 0x0000000438047209 */ /* 0x000fc40007810000 */
[----:B------:R-:W-:Y:S02]  /*14300*/  ISETP.LT.OR P1, PT, R3, R183, P1 ;  /* 0x000000b70300720c */ /* 0x000fe40000f21670 */
[----:B------:R-:W-:Y:S02]  /*14310*/  IADD3 R2, R0, 0x38, RZ ;  /* 0x0000003800027810 */ /* 0x000fe40007ffe0ff */
[----:B------:R-:W-:Y:S02]  /*14320*/  FMNMX.FTZ R5, R51, R4, !PT ;  /* 0x0000000433057209 */ /* 0x000fe40007810000 */
[----:B------:R-:W-:Y:S02]  /*14330*/  FSEL R33, R145, -INF , !P1 ;  /* 0xff80000091217808 */ /* 0x000fe40004800000 */
[----:B------:R-:W-:Y:S02]  /*14340*/  FMNMX.FTZ R4, R246, R19, !PT ;  /* 0x00000013f6047209 */ /* 0x000fe40007810000 */
[----:B------:R-:W-:-:S02]  /*14350*/  ISETP.GE.AND P1, PT, R2, R187, PT ;  /* 0x000000bb0200720c */ /* 0x000fc40003f26270 */
[----:B------:R-:W-:Y:S02]  /*14360*/  FMNMX.FTZ R5, R49, R5, !PT ;  /* 0x0000000531057209 */ /* 0x000fe40007810000 */
[----:B------:R-:W-:Y:S02]  /*14370*/  IADD3 R0, R0, 0x39, RZ ;  /* 0x0000003900007810 */ /* 0x000fe40007ffe0ff */
[----:B------:R-:W-:Y:S02]  /*14380*/  FSEL R41, R146, -INF , !P0 ;  /* 0xff80000092297808 */ /* 0x000fe40004000000 */
[----:B------:R-:W-:Y:S02]  /*14390*/  FMNMX.FTZ R4, R22, R4, !PT ;  /* 0x0000000416047209 */ /* 0x000fe40007810000 */
[----:B------:R-:W-:Y:S02]  /*143a0*/  P2R R16, PR, RZ, 0x4 ;  /* 0x00000004ff107803 */ /* 0x000fe40000000000 */
[----:B------:R-:W-:-:S02]  /*143b0*/  ISETP.GE.AND P0, PT, R3, R186, PT ;  /* 0x000000ba0300720c */ /* 0x000fc40003f06270 */
[----:B------:R-:W-:Y:S02]  /*143c0*/  ISETP.LT.OR P1, PT, R2, R183, P1 ;  /* 0x000000b70200720c */ /* 0x000fe40000f21670 */
[----:B------:R-:W-:Y:S02]  /*143d0*/  FMNMX.FTZ R5, R47, R5, !PT ;  /* 0x000000052f057209 */ /* 0x000fe40007810000 */
[----:B------:R-:W-:Y:S02]  /*143e0*/  ISETP.GE.AND P2, PT, R0, R187, PT ;  /* 0x000000bb0000720c */ /* 0x000fe40003f46270 */
[----:B------:R-:W-:Y:S02]  /*143f0*/  FMNMX.FTZ R4, R38, R4, !PT ;  /* 0x0000000426047209 */ /* 0x000fe40007810000 */
[----:B------:R-:W-:Y:S02]  /*14400*/  ISETP.LT.OR P0, PT, R3, R182, P0 ;  /* 0x000000b60300720c */ /* 0x000fe40000701670 */
[----:B------:R-:W-:-:S02]  /*14410*/  FSEL R30, R148, -INF , !P1 ;  /* 0xff800000941e7808 */ /* 0x000fc40004800000 */
[----:B------:R-:W-:Y:S02]  /*14420*/  FMNMX.FTZ R5, R43, R5, !PT ;  /* 0x000000052b057209 */ /* 0x000fe40007810000 */
[----:B------:R-:W-:Y:S02]  /*14430*/  ISETP.LT.OR P1, PT, R0, R183, P2 ;  /* 0x000000b70000720c */ /* 0x000fe40001721670 */
[C---:B------:R-:W-:Y:S02]  /*14440*/  ISETP.GE.AND P3, PT, R3.reuse, R185, PT ;  /* 0x000000b90300720c */ /* 0x040fe40003f66270 */
[----:B------:R-:W-:Y:S02]  /*14450*/  ISETP.GE.AND P2, PT, R3, R184, PT ;  /* 0x000000b80300720c */ /* 0x000fe40003f46270 */
[----:B------:R-:W-:Y:S02]  /*14460*/  FMNMX.FTZ R4, R37, R4, !PT ;  /* 0x0000000425047209 */ /* 0x000fe40007810000 */
[----:B------:R-:W-:-:S02]  /*14470*/  FSEL R39, R147, -INF , !P0 ;  /* 0xff80000093277808 */ /* 0x000fc40004000000 */
[----:B------:R-:W-:Y:S02]  /*14480*/  FMNMX.FTZ R5, R40, R5, !PT ;  /* 0x0000000528057209 */ /* 0x000fe40007810000 */
[----:B------:R-:W-:Y:S02]  /*14490*/  FSEL R147, R210, -INF , !P6 ;  /* 0xff800000d2937808 */ /* 0x000fe40007000000 */
[----:B------:R-:W-:Y:S02]  /*144a0*/  FSEL R29, R149, -INF , !P1 ;  /* 0xff800000951d7808 */ /* 0x000fe40004800000 */
[C---:B------:R-:W-:Y:S02]  /*144b0*/  ISETP.LT.OR P1, PT, R3.reuse, R181, P3 ;  /* 0x000000b50300720c */ /* 0x040fe40001f21670 */
[----:B------:R-:W-:Y:S02]  /*144c0*/  ISETP.LT.OR P6, PT, R3, R180, P2 ;  /* 0x000000b40300720c */ /* 0x000fe400017c1670 */
[----:B------:R-:W-:-:S02]  /*144d0*/  FMNMX.FTZ R3, R60, R4, !PT ;  /* 0x000000043c037209 */ /* 0x000fc40007810000 */
[----:B------:R-:W-:Y:S02]  /*144e0*/  FMNMX.FTZ R4, R36, R5, !PT ;  /* 0x0000000524047209 */ /* 0x000fe40007810000 */
[C---:B------:R-:W-:Y:S02]  /*144f0*/  ISETP.GE.AND P0, PT, R2.reuse, R186, PT ;  /* 0x000000ba0200720c */ /* 0x040fe40003f06270 */
[----:B------:R-:W-:Y:S02]  /*14500*/  FMNMX.FTZ R3, R59, R3, !PT ;  /* 0x000000033b037209 */ /* 0x000fe40007810000 */
[----:B------:R-:W-:Y:S02]  /*14510*/  FMNMX.FTZ R4, R35, R4, !PT ;  /* 0x0000000423047209 */ /* 0x000fe40007810000 */
[----:B------:R-:W-:Y:S02]  /*14520*/  ISETP.LT.OR P0, PT, R2, R182, P0 ;  /* 0x000000b60200720c */ /* 0x000fe40000701670 */
[----:B------:R-:W-:-:S02]  /*14530*/  FMNMX.FTZ R3, R54, R3, !PT ;  /* 0x0000000336037209 */ /* 0x000fc40007810000 */
[----:B------:R-:W-:Y:S02]  /*14540*/  FMNMX.FTZ R4, R33, R4, !PT ;  /* 0x0000000421047209 */ /* 0x000fe40007810000 */
[----:B------:R-:W-:Y:S02]  /*14550*/  FSEL R32, R150, -INF , !P0 ;  /* 0xff80000096207808 */ /* 0x000fe40004000000 */
[----:B------:R-:W-:Y:S02]  /*14560*/  ISETP.NE.AND P3, PT, R6, RZ, PT ;  /* 0x000000ff0600720c */ /* 0x000fe40003f65270 */
[----:B------:R-:W-:Y:S02]  /*14570*/  LOP3.LUT R5, R191, UR35, R239, 0x96, !PT ;  /* 0x00000023bf057c12 */ /* 0x000fe4000f8e96ef */
[----:B------:R-:W-:Y:S02]  /*14580*/  ISETP.GE.AND P0, PT, R0, R186, PT ;  /* 0x000000ba0000720c */ /* 0x000fe40003f06270 */
[----:B------:R-:W-:-:S02]  /*14590*/  LOP3.LUT R6, R245, UR16, R190, 0x96, !PT ;  /* 0x00000010f5067c12 */ /* 0x000fc4000f8e96be */
[----:B------:R-:W-:Y:S02]  /*145a0*/  FMNMX.FTZ R3, R50, R3, !PT ;  /* 0x0000000332037209 */ /* 0x000fe40007810000 */
[----:B------:R-:W-:Y:S01]  /*145b0*/  FMNMX.FTZ R4, R30, R4, !PT ;  /* 0x000000041e047209 */ /* 0x000fe20007810000 */
[----:B-1----:R-:W-:Y:S01]  /*145c0*/  IMAD R176, R9, -0x326172a9, RZ ;  /* 0xcd9e8d5709b07824 */ /* 0x002fe200078e02ff */
[----:B------:R-:W-:Y:S01]  /*145d0*/  ISETP.LT.OR P0, PT, R0, R182, P0 ;  /* 0x000000b60000720c */ /* 0x000fe20000701670 */
[----:B------:R-:W-:Y:S02]  /*145e0*/  IMAD.MOV.U32 R240, RZ, RZ, R7 ;  /* 0x000000fffff07224 */ /* 0x000fe400078e0007 */
[----:B------:R-:W-:Y:S01]  /*145f0*/  IMAD.WIDE.U32 R24, R5, -0x326172a9, RZ ;  /* 0xcd9e8d5705187825 */ /* 0x000fe200078e00ff */
[----:B------:R-:W-:Y:S02]  /*14600*/  FMNMX.FTZ R5, R48, R3, !PT ;  /* 0x0000000330057209 */ /* 0x000fe40007810000 */
[----:B------:R-:W-:Y:S01]  /*14610*/  FMNMX.FTZ R10, R29, R4, !PT ;  /* 0x000000041d0a7209 */ /* 0x000fe20007810000 */
[----:B------:R-:W-:Y:S01]  /*14620*/  IMAD.WIDE.U32 R6, R6, -0x326172a9, RZ ;  /* 0xcd9e8d5706067825 */ /* 0x000fe200078e00ff */
[----:B------:R-:W-:-:S02]  /*14630*/  P2R R15, PR, RZ, 0x2 ;  /* 0x00000002ff0f7803 */ /* 0x000fc40000000000 */
[----:B------:R-:W-:Y:S02]  /*14640*/  FSEL R27, R151, -INF , !P0 ;  /* 0xff800000971b7808 */ /* 0x000fe40004000000 */
[C---:B------:R-:W-:Y:S02]  /*14650*/  ISETP.GE.AND P1, PT, R2.reuse, R185, PT ;  /* 0x000000b90200720c */ /* 0x040fe40003f26270 */
[----:B------:R-:W-:Y:S02]  /*14660*/  ISETP.GE.AND P0, PT, R2, R184, PT ;  /* 0x000000b80200720c */ /* 0x000fe40003f06270 */
[----:B------:R-:W-:Y:S01]  /*14670*/  LOP3.LUT R4, R25, UR17, R176, 0x96, !PT ;  /* 0x0000001119047c12 */ /* 0x000fe2000f8e96b0 */
[----:B------:R-:W1:Y:S01]  /*14680*/  SHFL.BFLY PT, R12, R10, 0x2, 0x1f ;  /* 0x0c401f000a0c7f89 */ /* 0x000e6200000e0000 */
[----:B------:R-:W-:Y:S02]  /*14690*/  LOP3.LUT R3, R7, UR12, R24, 0x96, !PT ;  /* 0x0000000c07037c12 */ /* 0x000fe4000f8e9618 */
[----:B------:R-:W-:-:S02]  /*146a0*/  FMNMX.FTZ R5, R46, R5, !PT ;  /* 0x000000052e057209 */ /* 0x000fc40007810000 */
[----:B------:R-:W-:Y:S01]  /*146b0*/  FSEL R34, R209, -INF , !P5 ;  /* 0xff800000d1227808 */ /* 0x000fe20006800000 */
[----:B------:R-:W-:Y:S01]  /*146c0*/  IMAD.WIDE.U32 R144, R4, -0x2daee0ad, RZ ;  /* 0xd2511f5304907825 */ /* 0x000fe200078e00ff */
[C---:B------:R-:W-:Y:S02]  /*146d0*/  ISETP.LT.OR P5, PT, R2.reuse, R181, P1 ;  /* 0x000000b50200720c */ /* 0x040fe40000fa1670 */
[----:B------:R-:W-:Y:S02]  /*146e0*/  ISETP.LT.OR P2, PT, R2, R180, P0 ;  /* 0x000000b40200720c */ /* 0x000fe40000741670 */
[----:B------:R-:W-:Y:S01]  /*146f0*/  FMNMX.FTZ R2, R44, R5, !PT ;  /* 0x000000052c027209 */ /* 0x000fe20007810000 */
[----:B------:R-:W-:-:S03]  /*14700*/  IMAD.WIDE.U32 R4, R3, -0x2daee0ad, RZ ;  /* 0xd2511f5303047825 */ /* 0x000fc600078e00ff */
[----:B------:R-:W-:Y:S02]  /*14710*/  FMNMX.FTZ R3, R42, R2, !PT ;  /* 0x000000022a037209 */ /* 0x000fe40007810000 */
[----:B------:R-:W-:Y:S02]  /*14720*/  LOP3.LUT R2, R145, UR11, R244, 0x96, !PT ;  /* 0x0000000b91027c12 */ /* 0x000fe4000f8e96f4 */
[----:B------:R-:W-:Y:S01]  /*14730*/  LOP3.LUT R5, R5, UR9, R144, 0x96, !PT ;  /* 0x0000000905057c12 */ /* 0x000fe2000f8e9690 */
[----:B------:R-:W-:Y:S01]  /*14740*/  IMAD.MOV.U32 R241, RZ, RZ, R8 ;  /* 0x000000fffff17224 */ /* 0x000fe200078e0008 */
[----:B------:R-:W-:Y:S01]  /*14750*/  FMNMX.FTZ R11, R41, R3, !PT ;  /* 0x00000003290b7209 */ /* 0x000fe20007810000 */
[----:B------:R-:W-:-:S04]  /*14760*/  IMAD.WIDE.U32 R2, R2, -0x326172a9, RZ ;  /* 0xcd9e8d5702027825 */ /* 0x000fc800078e00ff */
[----:B------:R-:W-:Y:S01]  /*14770*/  IMAD.WIDE.U32 R8, R5, -0x326172a9, RZ ;  /* 0xcd9e8d5705087825 */ /* 0x000fe200078e00ff */
[----:B------:R-:W-:Y:S02]  /*14780*/  FMNMX.FTZ R5, R39, R11, !PT ;  /* 0x0000000b27057209 */ /* 0x000fe40007810000 */
[----:B------:R-:W-:Y:S02]  /*14790*/  LOP3.LUT R3, R3, UR10, R6, 0x96, !PT ;  /* 0x0000000a03037c12 */ /* 0x000fe4000f8e9606 */
[----:B------:R-:W-:Y:S02]  /*147a0*/  LOP3.LUT R11, R9, UR8, R2, 0x96, !PT ;  /* 0x00000008090b7c12 */ /* 0x000fe4000f8e9602 */
[----:B------:R-:W-:Y:S02]  /*147b0*/  FMNMX.FTZ R2, R32, R5, !PT ;  /* 0x0000000520027209 */ /* 0x000fe40007810000 */
[----:B-1----:R-:W-:Y:S01]  /*147c0*/  FMNMX.FTZ R12, R10, R12, !PT ;  /* 0x0000000c0a0c7209 */ /* 0x002fe20007810000 */
[----:B------:R-:W-:Y:S01]  /*147d0*/  IMAD.WIDE.U32 R10, R11, -0x2daee0ad, RZ ;  /* 0xd2511f530b0a7825 */ /* 0x000fe200078e00ff */
[----:B------:R-:W-:-:S03]  /*147e0*/  FMNMX.FTZ R9, R27, R2, !PT ;  /* 0x000000021b097209 */ /* 0x000fc60007810000 */
[----:B------:R-:W-:-:S05]  /*147f0*/  IMAD.WIDE.U32 R2, R3, -0x2daee0ad, RZ ;  /* 0xd2511f5303027825 */ /* 0x000fca00078e00ff */
[----:B------:R-:W-:Y:S02]  /*14800*/  LOP3.LUT R2, R11, UR5, R2, 0x96, !PT ;  /* 0x000000050b027c12 */ /* 0x000fe4000f8e9602 */
[----:B------:R-:W1:Y:S04]  /*14810*/  SHFL.BFLY PT, R11, R9, 0x2, 0x1f ;  /* 0x0c401f00090b7f89 */ /* 0x000e6800000e0000 */
[----:B------:R-:W2:Y:S01]  /*14820*/  SHFL.BFLY PT, R13, R12, 0x1, 0x1f ;  /* 0x0c201f000c0d7f89 */ /* 0x000ea200000e0000 */
[----:B------:R-:W-:Y:S02]  /*14830*/  LOP3.LUT R3, R3, UR7, R4, 0x96, !PT ;  /* 0x0000000703037c12 */ /* 0x000fe4000f8e9604 */
[C---:B------:R-:W-:Y:S02]  /*14840*/  ISETP.GE.AND P0, PT, R0.reuse, R184, PT ;  /* 0x000000b80000720c */ /* 0x040fe40003f06270 */
[C---:B------:R-:W-:Y:S01]  /*14850*/  ISETP.GE.AND P1, PT, R0.reuse, R185, PT ;  /* 0x000000b90000720c */ /* 0x040fe20003f26270 */
[----:B------:R-:W-:Y:S01]  /*14860*/  IMAD.WIDE.U32 R4, R3, -0x326172a9, RZ ;  /* 0xcd9e8d5703047825 */ /* 0x000fe200078e00ff */
[----:B------:R-:W-:-:S02]  /*14870*/  ISETP.LT.OR P0, PT, R0, R180, P0 ;  /* 0x000000b40000720c */ /* 0x000fc40000701670 */
[----:B------:R-:W-:Y:S01]  /*14880*/  FSEL R146, R211, -INF , !P3 ;  /* 0xff800000d3927808 */ /* 0x000fe20005800000 */
[----:B------:R-:W-:Y:S01]  /*14890*/  IMAD.WIDE.U32 R2, R2, -0x326172a9, RZ ;  /* 0xcd9e8d5702027825 */ /* 0x000fe200078e00ff */
[----:B------:R-:W-:Y:S02]  /*148a0*/  ISETP.LT.OR P3, PT, R0, R181, P1 ;  /* 0x000000b50000720c */ /* 0x000fe40000f61670 */
[----:B------:R-:W-:Y:S02]  /*148b0*/  LOP3.LUT R28, R5, UR6, R8, 0x96, !PT ;  /* 0x00000006051c7c12 */ /* 0x000fe4000f8e9608 */
[----:B------:R-:W-:Y:S02]  /*148c0*/  LOP3.LUT R4, R3, UR14, R4, 0x96, !PT ;  /* 0x0000000e03047c12 */ /* 0x000fe4000f8e9604 */
[----:B-1----:R-:W-:Y:S02]  /*148d0*/  FMNMX.FTZ R0, R9, R11, !PT ;  /* 0x0000000b09007209 */ /* 0x002fe40007810000 */
[----:B------:R-:W-:-:S02]  /*148e0*/  LOP3.LUT R179, R179, 0xfffffffd, RZ, 0xc0, !PT ;  /* 0xfffffffdb3b37812 */ /* 0x000fc400078ec0ff */
[----:B--2---:R-:W-:Y:S01]  /*148f0*/  FMNMX.FTZ R68, R12, R13, !PT ;  /* 0x0000000d0c447209 */ /* 0x004fe20007810000 */
[----:B------:R-:W1:Y:S01]  /*14900*/  SHFL.BFLY PT, R8, R0, 0x1, 0x1f ;  /* 0x0c201f0000087f89 */ /* 0x000e6200000e0000 */
[----:B------:R-:W-:Y:S02]  /*14910*/  LOP3.LUT R31, R2, 0xffff, RZ, 0xc0, !PT ;  /* 0x0000ffff021f7812 */ /* 0x000fe400078ec0ff */
[----:B------:R-:W-:Y:S02]  /*14920*/  FSEL R20, R216, -INF , !P4 ;  /* 0xff800000d8147808 */ /* 0x000fe40006000000 */
[----:B------:R-:W-:Y:S02]  /*14930*/  LOP3.LUT R3, R4, 0xffff, RZ, 0xc0, !PT ;  /* 0x0000ffff04037812 */ /* 0x000fe400078ec0ff */
[----:B------:R-:W-:Y:S02]  /*14940*/  ISETP.NE.AND P4, PT, R16, RZ, PT ;  /* 0x000000ff1000720c */ /* 0x000fe40003f85270 */
[----:B------:R-:W-:-:S02]  /*14950*/  LOP3.LUT R5, R2, 0xff, RZ, 0xc0, !PT ;  /* 0x000000ff02057812 */ /* 0x000fc400078ec0ff */
[--C-:B------:R-:W-:Y:S02]  /*14960*/  SHF.R.U32.HI R21, RZ, 0x10, R2.reuse ;  /* 0x00000010ff157819 */ /* 0x100fe40000011602 */
[----:B------:R-:W-:Y:S01]  /*14970*/  SHF.R.U32.HI R16, RZ, 0x18, R2 ;  /* 0x00000018ff107819 */ /* 0x000fe20000011602 */
[C---:B------:R-:W-:Y:S01]  /*14980*/  FMUL.FTZ R2, R68.reuse, c[0x0][0x23c] ;  /* 0x00008f0044027a20 */ /* 0x040fe20000410000 */
[----:B------:R-:W-:Y:S02]  /*14990*/  @P0 LOP3.LUT R179, R179, 0x2, RZ, 0xfc, !PT ;  /* 0x00000002b3b30812 */ /* 0x000fe400078efcff */
[----:B------:R-:W-:Y:S02]  /*149a0*/  FSETP.NEU.FTZ.AND P0, PT, R68, -INF , PT ;  /* 0xff8000004400780b */ /* 0x000fe40003f1d000 */
[----:B------:R-:W-:Y:S02]  /*149b0*/  SHF.R.U32.HI R3, RZ, 0x8, R3 ;  /* 0x00000008ff037819 */ /* 0x000fe40000011603 */
[----:B------:R-:W-:-:S02]  /*149c0*/  ISETP.NE.AND P1, PT, R15, RZ, PT ;  /* 0x000000ff0f00720c */ /* 0x000fc40003f25270 */
[----:B------:R-:W-:Y:S02]  /*149d0*/  FSEL R2, R2, RZ, P0 ;  /* 0x000000ff02027208 */ /* 0x000fe40000000000 */
[----:B------:R-:W-:Y:S02]  /*149e0*/  LOP3.LUT R3, R3, 0xffff, RZ, 0xc0, !PT ;  /* 0x0000ffff03037812 */ /* 0x000fe400078ec0ff */
[----:B------:R-:W-:Y:S02]  /*149f0*/  FSEL R142, R218, -INF , !P4 ;  /* 0xff800000da8e7808 */ /* 0x000fe40006000000 */
[----:B------:R-:W-:Y:S02]  /*14a00*/  FSEL R17, R217, -INF , !P1 ;  /* 0xff800000d9117808 */ /* 0x000fe40004800000 */
[C---:B------:R-:W-:Y:S01]  /*14a10*/  ISETP.GE.U32.AND P4, PT, R225.reuse, R5, PT ;  /* 0x00000005e100720c */ /* 0x040fe20003f86070 */
[--C-:B------:R-:W-:Y:S01]  /*14a20*/  FFMA.FTZ R5, R14, c[0x0][0x23c], -R2.reuse ;  /* 0x00008f000e057a23 */ /* 0x100fe20000010802 */
[----:B------:R-:W-:Y:S01]  /*14a30*/  ISETP.GE.U32.AND P1, PT, R225, R3, PT ;  /* 0x00000003e100720c */ /* 0x000fe20003f26070 */
[----:B------:R-:W-:-:S02]  /*14a40*/  FFMA.FTZ R3, R18, c[0x0][0x23c], -R2 ;  /* 0x00008f0012037a23 */ /* 0x000fc40000010802 */
[----:B------:R-:W-:Y:S01]  /*14a50*/  MUFU.EX2 R15, R5 ;  /* 0x00000005000f7308 */ /* 0x000fe20000000800 */
[----:B-1----:R-:W-:-:S07]  /*14a60*/  FMNMX.FTZ R69, R0, R8, !PT ;  /* 0x0000000800457209 */ /* 0x002fce0007810000 */
[----:B------:R1:W2:Y:S01]  /*14a70*/  MUFU.EX2 R14, R3 ;  /* 0x00000003000e7308 */ /* 0x0002a20000000800 */
[----:B------:R-:W-:Y:S01]  /*14a80*/  FSEL R74, R219, -INF , !P6 ;  /* 0xff800000db4a7808 */ /* 0x000fe20007000000 */
[C---:B------:R-:W-:Y:S01]  /*14a90*/  FMUL.FTZ R0, R69.reuse, c[0x0][0x23c] ;  /* 0x00008f0045007a20 */ /* 0x040fe20000410000 */
[----:B------:R-:W-:-:S04]  /*14aa0*/  FSETP.NEU.FTZ.AND P6, PT, R69, -INF , PT ;  /* 0xff8000004500780b */ /* 0x000fc80003fdd000 */
[----:B------:R-:W-:Y:S02]  /*14ab0*/  FSEL R0, R0, RZ, P6 ;  /* 0x000000ff00007208 */ /* 0x000fe40003000000 */
[----:B-1----:R-:W-:-:S04]  /*14ac0*/  LOP3.LUT R3, R4, 0xff, RZ, 0xc0, !PT ;  /* 0x000000ff04037812 */ /* 0x002fc800078ec0ff */
[----:B------:R-:W-:Y:S02]  /*14ad0*/  ISETP.GE.U32.AND P0, PT, R225, R3, PT ;  /* 0x00000003e100720c */ /* 0x000fe40003f06070 */
[----:B--2---:R-:W-:Y:S01]  /*14ae0*/  F2FP.PACK_AB R3, R14, R15 ;  /* 0x0000000f0e03723e */ /* 0x004fe200000000ff */
[----:B------:R-:W-:-:S03]  /*14af0*/  FFMA.FTZ R5, R19, c[0x0][0x23c], -R0 ;  /* 0x00008f0013057a23 */ /* 0x000fc60000010800 */
[C---:B------:R-:W-:Y:S02]  /*14b00*/  PRMT R58, R3.reuse, 0x7610, R58 ;  /* 0x00007610033a7816 */ /* 0x040fe4000000003a */
[----:B------:R-:W-:Y:S01]  /*14b10*/  PRMT R57, R3, 0x7632, R57 ;  /* 0x0000763203397816 */ /* 0x000fe20000000039 */
[----:B------:R-:W-:Y:S01]  /*14b20*/  FFMA.FTZ R3, R22, c[0x0][0x23c], -R0 ;  /* 0x00008f0016037a23 */ /* 0x000fe20000010800 */
[----:B------:R-:W-:Y:S03]  /*14b30*/  MUFU.EX2 R12, R5 ;  /* 0x00000005000c7308 */ /* 0x000fe60000000800 */
[----:B------:R-:W-:Y:S01]  /*14b40*/  @!P0 HADD2 R45, -R58.H0_H0, -RZ.H0_H0 ;  /* 0xa00000ff3a2d8230 */ /* 0x000fe20000000900 */
[----:B------:R-:W-:-:S04]  /*14b50*/  PRMT R169, R58, 0x5410, R57 ;  /* 0x000054103aa97816 */ /* 0x000fc80000000039 */
[----:B------:R1:W2:Y:S01]  /*14b60*/  MUFU.EX2 R205, R3 ;  /* 0x0000000300cd7308 */ /* 0x0002a20000000800 */
[----:B------:R-:W-:Y:S01]  /*14b70*/  @!P0 PRMT R58, R45, 0x5410, RZ ;  /* 0x000054102d3a8816 */ /* 0x000fe200000000ff */
[----:B------:R-:W-:Y:S01]  /*14b80*/  @!P1 HADD2 R52, -R57.H0_H0, -RZ.H0_H0 ;  /* 0xa00000ff39349230 */ /* 0x000fe20000000900 */
[----:B-1----:R-:W-:-:S04]  /*14b90*/  SHF.R.U32.HI R3, RZ, 0x18, R4 ;  /* 0x00000018ff037819 */ /* 0x002fc80000011604 */
[----:B------:R-:W-:Y:S02]  /*14ba0*/  ISETP.GE.U32.AND P0, PT, R225, R3, PT ;  /* 0x00000003e100720c */ /* 0x000fe40003f06070 */
[----:B------:R-:W-:-:S04]  /*14bb0*/  SHF.R.U32.HI R3, RZ, 0x10, R4 ;  /* 0x00000010ff037819 */ /* 0x000fc80000011604 */
[----:B------:R-:W-:Y:S02]  /*14bc0*/  LOP3.LUT R3, R3, 0xff, RZ, 0xc0, !PT ;  /* 0x000000ff03037812 */ /* 0x000fe400078ec0ff */
[----:B------:R-:W-:Y:S02]  /*14bd0*/  @!P1 PRMT R57, R52, 0x5410, RZ ;  /* 0x0000541034399816 */ /* 0x000fe400000000ff */
[----:B------:R-:W-:Y:S01]  /*14be0*/  ISETP.GE.U32.AND P1, PT, R225, R3, PT ;  /* 0x00000003e100720c */ /* 0x000fe20003f26070 */
[----:B------:R-:W-:Y:S01]  /*14bf0*/  FFMA.FTZ R4, R26, c[0x0][0x23c], -R2 ;  /* 0x00008f001a047a23 */ /* 0x000fe20000010802 */
[----:B--2---:R-:W-:-:S03]  /*14c00*/  F2FP.PACK_AB R3, R205, R12 ;  /* 0x0000000ccd03723e */ /* 0x004fc600000000ff */
[----:B------:R1:W-:Y:S01]  /*14c10*/  MUFU.EX2 R9, R4 ;  /* 0x0000000400097308 */ /* 0x0003e20000000800 */
[C---:B------:R-:W-:Y:S02]  /*14c20*/  PRMT R53, R3.reuse, 0x7632, R53 ;  /* 0x0000763203357816 */ /* 0x040fe40000000035 */
[----:B------:R-:W-:-:S03]  /*14c30*/  PRMT R52, R3, 0x7610, R52 ;  /* 0x0000761003347816 */ /* 0x000fc60000000034 */
[----:B------:R-:W-:Y:S01]  /*14c40*/  @!P0 HADD2 R55, -R53.H0_H0, -RZ.H0_H0 ;  /* 0xa00000ff35378230 */ /* 0x000fe20000000900 */
[----:B------:R-:W-:Y:S02]  /*14c50*/  LOP3.LUT R3, R21, 0xff, RZ, 0xc0, !PT ;  /* 0x000000ff15037812 */ /* 0x000fe400078ec0ff */
[----:B------:R-:W-:Y:S01]  /*14c60*/  PRMT R172, R52, 0x5410, R53 ;  /* 0x0000541034ac7816 */ /* 0x000fe20000000035 */
[----:B-1----:R-:W-:-:S04]  /*14c70*/  FFMA.FTZ R4, R23, c[0x0][0x23c], -R2 ;  /* 0x00008f0017047a23 */ /* 0x002fc80000010802 */
[----:B------:R1:W2:Y:S01]  /*14c80*/  MUFU.EX2 R18, R4 ;  /* 0x0000000400127308 */ /* 0x0002a20000000800 */
[----:B------:R-:W-:Y:S02]  /*14c90*/  @!P0 PRMT R53, R55, 0x5410, RZ ;  /* 0x0000541037358816 */ /* 0x000fe400000000ff */
[----:B------:R-:W-:Y:S02]  /*14ca0*/  FSEL R72, R222, -INF , !P2 ;  /* 0xff800000de487808 */ /* 0x000fe40005000000 */
[C---:B------:R-:W-:Y:S02]  /*14cb0*/  ISETP.GE.U32.AND P0, PT, R225.reuse, R3, PT ;  /* 0x00000003e100720c */ /* 0x040fe40003f06070 */
[----:B------:R-:W-:Y:S01]  /*14cc0*/  ISETP.GE.U32.AND P2, PT, R225, R16, PT ;  /* 0x00000010e100720c */ /* 0x000fe20003f46070 */
[----:B-1----:R-:W-:Y:S01]  /*14cd0*/  IMAD.WIDE.U32 R4, R28, -0x2daee0ad, RZ ;  /* 0xd2511f531c047825 */ /* 0x002fe200078e00ff */
[----:B------:R-:W-:-:S04]  /*14ce0*/  @!P1 HADD2 R64, -R52.H0_H0, -RZ.H0_H0 ;  /* 0xa00000ff34409230 */ /* 0x000fc80000000900 */
[----:B------:R-:W-:Y:S02]  /*14cf0*/  LOP3.LUT R3, R5, UR13, R10, 0x96, !PT ;  /* 0x0000000d05037c12 */ /* 0x000fe4000f8e960a */
[C---:B------:R-:W-:Y:S02]  /*14d00*/  LOP3.LUT R10, R4.reuse, 0xff, RZ, 0xc0, !PT ;  /* 0x000000ff040a7812 */ /* 0x040fe400078ec0ff */
[----:B------:R-:W-:Y:S02]  /*14d10*/  LOP3.LUT R55, R4, 0xffff, RZ, 0xc0, !PT ;  /* 0x0000ffff04377812 */ /* 0x000fe400078ec0ff */
[--C-:B------:R-:W-:Y:S02]  /*14d20*/  SHF.R.U32.HI R45, RZ, 0x10, R4.reuse ;  /* 0x00000010ff2d7819 */ /* 0x100fe40000011604 */
[----:B------:R-:W-:Y:S02]  /*14d30*/  SHF.R.U32.HI R16, RZ, 0x18, R4 ;  /* 0x00000018ff107819 */ /* 0x000fe40000011604 */
[----:B------:R-:W-:-:S02]  /*14d40*/  SHF.R.U32.HI R4, RZ, 0x8, R31 ;  /* 0x00000008ff047819 */ /* 0x000fc4000001161f */
[----:B------:R-:W-:Y:S02]  /*14d50*/  FMNMX.FTZ R5, R249, R155, !PT ;  /* 0x0000009bf9057209 */ /* 0x000fe40007810000 */
[----:B------:R-:W-:Y:S02]  /*14d60*/  LOP3.LUT R4, R4, 0xffff, RZ, 0xc0, !PT ;  /* 0x0000ffff04047812 */ /* 0x000fe400078ec0ff */
[----:B------:R-:W-:Y:S02]  /*14d70*/  FMNMX.FTZ R5, R156, R5, !PT ;  /* 0x000000059c057209 */ /* 0x000fe40007810000 */
[----:B------:R-:W-:Y:S02]  /*14d80*/  @!P1 PRMT R52, R64, 0x5410, RZ ;  /* 0x0000541040349816 */ /* 0x000fe400000000ff */
[----:B------:R-:W-:Y:S02]  /*14d90*/  ISETP.GE.U32.AND P1, PT, R225, R4, PT ;  /* 0x00000004e100720c */ /* 0x000fe40003f26070 */
[----:B------:R-:W-:Y:S01]  /*14da0*/  FMNMX.FTZ R4, R154, R5, !PT ;  /* 0x000000059a047209 */ /* 0x000fe20007810000 */
[----:B------:R-:W-:-:S03]  /*14db0*/  FFMA.FTZ R5, R38, c[0x0][0x23c], -R0 ;  /* 0x00008f0026057a23 */ /* 0x000fc60000010800 */
[----:B------:R-:W-:Y:S01]  /*14dc0*/  FMNMX.FTZ R4, R153, R4, !PT ;  /* 0x0000000499047209 */ /* 0x000fe20007810000 */
[----:B------:R1:W-:Y:S03]  /*14dd0*/  MUFU.EX2 R198, R5 ;  /* 0x0000000500c67308 */ /* 0x0003e60000000800 */
[----:B------:R-:W-:-:S04]  /*14de0*/  FMNMX.FTZ R4, R152, R4, !PT ;  /* 0x0000000498047209 */ /* 0x000fc80007810000 */
[----:B-1----:R-:W-:Y:S01]  /*14df0*/  FMNMX.FTZ R5, R143, R4, !PT ;  /* 0x000000048f057209 */ /* 0x002fe20007810000 */
[----:B------:R-:W-:-:S03]  /*14e00*/  FFMA.FTZ R4, R37, c[0x0][0x23c], -R0 ;  /* 0x00008f0025047a23 */ /* 0x000fc60000010800 */
[----:B------:R-:W-:Y:S01]  /*14e10*/  FMNMX.FTZ R5, R75, R5, !PT ;  /* 0x000000054b057209 */ /* 0x000fe20007810000 */
[----:B------:R1:W3:Y:S03]  /*14e20*/  MUFU.EX2 R208, R4 ;  /* 0x0000000400d07308 */ /* 0x0002e60000000800 */
[----:B-1----:R-:W-:-:S04]  /*14e30*/  FMNMX.FTZ R4, R73, R5, !PT ;  /* 0x0000000549047209 */ /* 0x002fc80007810000 */
[----:B------:R-:W-:-:S04]  /*14e40*/  FMNMX.FTZ R4, R66, R4, !PT ;  /* 0x0000000442047209 */ /* 0x000fc80007810000 */
[----:B------:R-:W-:-:S04]  /*14e50*/  FMNMX.FTZ R4, R63, R4, !PT ;  /* 0x000000043f047209 */ /* 0x000fc80007810000 */
[----:B------:R-:W-:-:S04]  /*14e60*/  FMNMX.FTZ R4, R62, R4, !PT ;  /* 0x000000043e047209 */ /* 0x000fc80007810000 */
[----:B------:R-:W-:Y:S02]  /*14e70*/  FMNMX.FTZ R4, R34, R4, !PT ;  /* 0x0000000422047209 */ /* 0x000fe40007810000 */
[----:B--2---:R-:W-:Y:S02]  /*14e80*/  F2FP.PACK_AB R8, R18, R9 ;  /* 0x000000091208723e */ /* 0x004fe400000000ff */
[----:B------:R-:W-:Y:S02]  /*14e90*/  FMNMX.FTZ R71, R20, R4, !PT ;  /* 0x0000000414477209 */ /* 0x000fe40007810000 */
[----:B------:R-:W-:Y:S02]  /*14ea0*/  LOP3.LUT R4, R3, 0xffff, RZ, 0xc0, !PT ;  /* 0x0000ffff03047812 */ /* 0x000fe400078ec0ff */
[----:B------:R-:W-:Y:S02]  /*14eb0*/  FSEL R13, R220, -INF , !P5 ;  /* 0xff800000dc0d7808 */ /* 0x000fe40006800000 */
[----:B------:R-:W-:-:S02]  /*14ec0*/  PRMT R67, R8, 0x7610, R67 ;  /* 0x0000761008437816 */ /* 0x000fc40000000043 */
[----:B------:R-:W-:Y:S02]  /*14ed0*/  PRMT R64, R8, 0x7632, R64 ;  /* 0x0000763208407816 */ /* 0x000fe40000000040 */
[----:B------:R-:W-:Y:S02]  /*14ee0*/  FMNMX.FTZ R71, R17, R71, !PT ;  /* 0x0000004711477209 */ /* 0x000fe40007810000 */
[----:B------:R-:W-:Y:S01]  /*14ef0*/  SHF.R.U32.HI R4, RZ, 0x8, R4 ;  /* 0x00000008ff047819 */ /* 0x000fe20000011604 */
[----:B------:R-:W-:Y:S01]  /*14f00*/  @!P4 HADD2 R65, -R67.H0_H0, -RZ.H0_H0 ;  /* 0xa00000ff4341c230 */ /* 0x000fe20000000900 */
[----:B------:R-:W-:Y:S01]  /*14f10*/  FSEL R11, R221, -INF , !P3 ;  /* 0xff800000dd0b7808 */ /* 0x000fe20005800000 */
[----:B------:R-:W-:Y:S01]  /*14f20*/  @!P1 HADD2 R70, -R64.H0_H0, -RZ.H0_H0 ;  /* 0xa00000ff40469230 */ /* 0x000fe20000000900 */
[----:B------:R-:W-:Y:S02]  /*14f30*/  FMNMX.FTZ R71, R13, R71, !PT ;  /* 0x000000470d477209 */ /* 0x000fe40007810000 */
[----:B---3--:R-:W-:-:S02]  /*14f40*/  F2FP.PACK_AB R5, R208, R198 ;  /* 0x000000c6d005723e */ /* 0x008fc400000000ff */
[----:B------:R-:W-:Y:S02]  /*14f50*/  LOP3.LUT R4, R4, 0xffff, RZ, 0xc0, !PT ;  /* 0x0000ffff04047812 */ /* 0x000fe400078ec0ff */
[----:B------:R-:W-:Y:S02]  /*14f60*/  FMNMX.FTZ R71, R11, R71, !PT ;  /* 0x000000470b477209 */ /* 0x000fe40007810000 */
[----:B------:R-:W-:Y:S01]  /*14f70*/  PRMT R171, R67, 0x5410, R64 ;  /* 0x0000541043ab7816 */ /* 0x000fe20000000040 */
[--C-:B------:R-:W-:Y:S01]  /*14f80*/  FFMA.FTZ R31, R47, c[0x0][0x23c], -R2.reuse ;  /* 0x00008f002f1f7a23 */ /* 0x100fe20000010802 */
[----:B------:R-:W-:Y:S02]  /*14f90*/  @!P4 PRMT R67, R65, 0x5410, RZ ;  /* 0x000054104143c816 */ /* 0x000fe400000000ff */
[----:B------:R-:W-:Y:S01]  /*14fa0*/  @!P1 PRMT R64, R70, 0x5410, RZ ;  /* 0x0000541046409816 */ /* 0x000fe200000000ff */
[--C-:B------:R-:W-:Y:S01]  /*14fb0*/  FFMA.FTZ R23, R51, c[0x0][0x23c], -R2.reuse ;  /* 0x00008f0033177a23 */ /* 0x100fe20000010802 */
[----:B------:R-:W-:Y:S01]  /*14fc0*/  PRMT R65, R5, 0x7632, R65 ;  /* 0x0000763205417816 */ /* 0x000fe20000000041 */
[--C-:B------:R-:W-:Y:S01]  /*14fd0*/  FFMA.FTZ R26, R49, c[0x0][0x23c], -R2.reuse ;  /* 0x00008f00311a7a23 */ /* 0x100fe20000010802 */
[----:B------:R-:W-:Y:S01]  /*14fe0*/  PRMT R37, R5, 0x7610, R37 ;  /* 0x0000761005257816 */ /* 0x000fe20000000025 */
[--C-:B------:R-:W-:Y:S01]  /*14ff0*/  FFMA.FTZ R5, R61, c[0x0][0x23c], -R2.reuse ;  /* 0x00008f003d057a23 */ /* 0x100fe20000010802 */
[----:B------:R-:W-:Y:S01]  /*15000*/  ISETP.GE.U32.AND P1, PT, R225, R4, PT ;  /* 0x00000004e100720c */ /* 0x000fe20003f26070 */
        /* <DEDUP_REMOVED lines=8> */
[----:B------:R-:W1:Y:S01]  /*15090*/  SHFL.BFLY PT, R2, R71, 0x2, 0x1f ;  /* 0x0c401f0047027f89 */ /* 0x000e6200000e0000 */
[----:B------:R2:W-:Y:S01]  /*150a0*/  MUFU.EX2 R21, R4 ;  /* 0x0000000400157308 */ /* 0x0005e20000000800 */
[----:B------:R-:W-:-:S07]  /*150b0*/  ISETP.GE.U32.AND P4, PT, R225, R16, PT ;  /* 0x00000010e100720c */ /* 0x000fce0003f86070 */
[----:B------:R-:W3:Y:S01]  /*150c0*/  MUFU.EX2 R16, R5 ;  /* 0x0000000500107308 */ /* 0x000ee20000000800 */
[----:B-1----:R-:W-:-:S05]  /*150d0*/  FMNMX.FTZ R71, R71, R2, !PT ;  /* 0x0000000247477209 */ /* 0x002fca0007810000 */
[----:B--2---:R-:W1:Y:S01]  /*150e0*/  SHFL.BFLY PT, R4, R71, 0x1, 0x1f ;  /* 0x0c201f0047047f89 */ /* 0x004e6200000e0000 */
[----:B------:R-:W-:Y:S01]  /*150f0*/  ISETP.GE.U32.AND P5, PT, R225, R10, PT ;  /* 0x0000000ae100720c */ /* 0x000fe20003fa6070 */
[--C-:B------:R-:W-:Y:S01]  /*15100*/  FFMA.FTZ R29, R50, c[0x0][0x23c], -R0.reuse ;  /* 0x00008f00321d7a23 */ /* 0x100fe20000010800 */
[----:B------:R-:W-:Y:S01]  /*15110*/  @!P0 HADD2 R149, -R37.H0_H0, -RZ.H0_H0 ;  /* 0xa00000ff25958230 */ /* 0x000fe20000000900 */
        /* <DEDUP_REMOVED lines=11> */
[----:B------:R-:W-:Y:S02]  /*151d0*/  LOP3.LUT R0, R3, 0xff, RZ, 0xc0, !PT ;  /* 0x000000ff03007812 */ /* 0x000fe400078ec0ff */
[----:B------:R-:W-:Y:S01]  /*151e0*/  PRMT R170, R37, 0x5410, R65 ;  /* 0x0000541025aa7816 */ /* 0x000fe20000000041 */
[----:B------:R-:W-:Y:S01]  /*151f0*/  @!P2 HADD2 R148, -R65.H0_H0, -RZ.H0_H0 ;  /* 0xa00000ff4194a230 */ /* 0x000fe20000000900 */
[----:B------:R-:W-:Y:S02]  /*15200*/  @!P0 PRMT R37, R149, 0x5410, RZ ;  /* 0x0000541095258816 */ /* 0x000fe400000000ff */
[----:B------:R-:W-:Y:S02]  /*15210*/  ISETP.GE.U32.AND P0, PT, R225, R0, PT ;  /* 0x00000000e100720c */ /* 0x000fe40003f06070 */
[----:B------:R-:W-:Y:S02]  /*15220*/  SHF.R.U32.HI R0, RZ, 0x18, R3 ;  /* 0x00000018ff007819 */ /* 0x000fe40000011603 */
[----:B---3--:R-:W-:-:S02]  /*15230*/  F2FP.PACK_AB R2, R21, R16 ;  /* 0x000000101502723e */ /* 0x008fc400000000ff */
[----:B-1----:R-:W-:Y:S02]  /*15240*/  FMNMX.FTZ R71, R71, R4, !PT ;  /* 0x0000000447477209 */ /* 0x002fe40007810000 */
[----:B------:R-:W-:Y:S02]  /*15250*/  LOP3.LUT P3, RZ, R179, 0x2, RZ, 0xc0, !PT ;  /* 0x00000002b3ff7812 */ /* 0x000fe4000786c0ff */
[----:B------:R-:W-:Y:S02]  /*15260*/  @!P2 PRMT R65, R148, 0x5410, RZ ;  /* 0x000054109441a816 */ /* 0x000fe400000000ff */
[----:B------:R-:W-:Y:S02]  /*15270*/  ISETP.GE.U32.AND P2, PT, R225, R0, PT ;  /* 0x00000000e100720c */ /* 0x000fe40003f46070 */
[----:B------:R-:W-:Y:S02]  /*15280*/  SHF.R.U32.HI R0, RZ, 0x10, R3 ;  /* 0x00000010ff007819 */ /* 0x000fe40000011603 */
[----:B------:R-:W-:-:S02]  /*15290*/  PRMT R231, R2, 0x7610, R231 ;  /* 0x0000761002e77816 */ /* 0x000fc400000000e7 */
[----:B------:R-:W-:Y:S01]  /*152a0*/  PRMT R227, R2, 0x7632, R227 ;  /* 0x0000763202e37816 */ /* 0x000fe200000000e3 */
[----:B------:R-:W-:Y:S01]  /*152b0*/  FMUL.FTZ R2, R71, c[0x0][0x23c] ;  /* 0x00008f0047027a20 */ /* 0x000fe20000410000 */
[----:B------:R-:W-:Y:S02]  /*152c0*/  FSEL R19, R223, -INF , !P3 ;  /* 0xff800000df137808 */ /* 0x000fe40005800000 */
[----:B------:R-:W-:Y:S02]  /*152d0*/  FSEL R3, R69, RZ, P6 ;  /* 0x000000ff45037208 */ /* 0x000fe40003000000 */
[----:B------:R-:W-:Y:S02]  /*152e0*/  FSETP.NEU.FTZ.AND P3, PT, R68, -INF , PT ;  /* 0xff8000004400780b */ /* 0x000fe40003f7d000 */
[----:B------:R-:W-:Y:S01]  /*152f0*/  FSETP.NEU.FTZ.AND P6, PT, R71, -INF , PT ;  /* 0xff8000004700780b */ /* 0x000fe20003fdd000 */
[----:B------:R-:W-:Y:S01]  /*15300*/  @!P0 HADD2 R151, -R231.H0_H0, -RZ.H0_H0 ;  /* 0xa00000ffe7978230 */ /* 0x000fe20000000900 */
[----:B------:R-:W-:Y:S01]  /*15310*/  LOP3.LUT R0, R0, 0xff, RZ, 0xc0, !PT ;  /* 0x000000ff00007812 */ /* 0x000fe200078ec0ff */
[----:B------:R-:W-:Y:S01]  /*15320*/  @!P1 HADD2 R150, -R227.H0_H0, -RZ.H0_H0 ;  /* 0xa00000ffe3969230 */ /* 0x000fe20000000900 */
[----:B------:R-:W-:-:S02]  /*15330*/  FSEL R5, R68, RZ, P3 ;  /* 0x000000ff44057208 */ /* 0x000fc40001800000 */
[----:B------:R-:W-:Y:S02]  /*15340*/  FSEL R2, R2, RZ, P6 ;  /* 0x000000ff02027208 */ /* 0x000fe40003000000 */
[----:B------:R-:W-:Y:S01]  /*15350*/  ISETP.GE.U32.AND P3, PT, R225, R0, PT ;  /* 0x00000000e100720c */ /* 0x000fe20003f66070 */
[----:B------:R-:W-:Y:S01]  /*15360*/  FADD.FTZ R4, R247, -R5 ;  /* 0x80000005f7047221 */ /* 0x000fe20000010000 */
[----:B------:R-:W-:Y:S01]  /*15370*/  LOP3.LUT R0, R45, 0xff, RZ, 0xc0, !PT ;  /* 0x000000ff2d007812 */ /* 0x000fe200078ec0ff */
[----:B------:R-:W-:Y:S01]  /*15380*/  FADD.FTZ R3, R246, -R3 ;  /* 0x80000003f6037221 */ /* 0x000fe20000010000 */
[----:B------:R-:W-:Y:S01]  /*15390*/  PRMT R175, R231, 0x5410, R227 ;  /* 0x00005410e7af7816 */ /* 0x000fe200000000e3 */
[--C-:B------:R-:W-:Y:S01]  /*153a0*/  FFMA.FTZ R45, R73, c[0x0][0x23c], -R2.reuse ;  /* 0x00008f00492d7a23 */ /* 0x100fe20000010802 */
[----:B------:R-:W-:Y:S01]  /*153b0*/  @!P0 PRMT R231, R151, 0x5410, RZ ;  /* 0x0000541097e78816 */ /* 0x000fe200000000ff */
[--C-:B------:R-:W-:Y:S01]  /*153c0*/  FFMA.FTZ R155, R155, c[0x0][0x23c], -R2.reuse ;  /* 0x00008f009b9b7a23 */ /* 0x100fe20000010802 */
[----:B------:R-:W-:Y:S01]  /*153d0*/  @!P1 PRMT R227, R150, 0x5410, RZ ;  /* 0x0000541096e39816 */ /* 0x000fe200000000ff */
        /* <DEDUP_REMOVED lines=23> */
[----:B------:R-:W-:Y:S01]  /*15550*/  FMUL.FTZ R3, R3, c[0x0][0x23c] ;  /* 0x00008f0003037a20 */ /* 0x000fe20000410000 */
[----:B------:R-:W-:Y:S02]  /*15560*/  ISETP.GE.U32.AND P0, PT, R225, R0, PT ;  /* 0x00000000e100720c */ /* 0x000fe40003f06070 */
[----:B------:R-:W-:Y:S02]  /*15570*/  FMNMX.FTZ R2, R157, R2, !PT ;  /* 0x000000029d027209 */ /* 0x000fe40007810000 */
[----:B------:R-:W-:Y:S01]  /*15580*/  SHF.R.U32.HI R0, RZ, 0x8, R55 ;  /* 0x00000008ff007819 */ /* 0x000fe20000011637 */
[----:B------:R-:W1:Y:S01]  /*15590*/  MUFU.EX2 R8, R3 ;  /* 0x0000000300087308 */ /* 0x000e620000000800 */
[----:B------:R-:W-:Y:S02]  /*155a0*/  FMNMX.FTZ R2, R147, R2, !PT ;  /* 0x0000000293027209 */ /* 0x000fe40007810000 */
[----:B------:R-:W-:-:S02]  /*155b0*/  LOP3.LUT R0, R0, 0xffff, RZ, 0xc0, !PT ;  /* 0x0000ffff00007812 */ /* 0x000fc400078ec0ff */
[----:B------:R-:W-:Y:S02]  /*155c0*/  FMNMX.FTZ R2, R146, R2, !PT ;  /* 0x0000000292027209 */ /* 0x000fe40007810000 */
[----:B------:R-:W-:Y:S01]  /*155d0*/  ISETP.GE.U32.AND P1, PT, R225, R0, PT ;  /* 0x00000000e100720c */ /* 0x000fe20003f26070 */
[----:B------:R-:W-:Y:S01]  /*155e0*/  FMUL.FTZ R0, R4, c[0x0][0x23c] ;  /* 0x00008f0004007a20 */ /* 0x000fe20000410000 */
[----:B------:R-:W-:-:S04]  /*155f0*/  FMNMX.FTZ R2, R142, R2, !PT ;  /* 0x000000028e027209 */ /* 0x000fc80007810000 */
[----:B------:R-:W-:Y:S01]  /*15600*/  FMNMX.FTZ R2, R74, R2, !PT ;  /* 0x000000024a027209 */ /* 0x000fe20007810000 */
[----:B------:R-:W2:Y:S01]  /*15610*/  MUFU.EX2 R0, R0 ;  /* 0x0000000000007308 */ /* 0x000ea20000000800 */
[----:B-1----:R-:W-:Y:S02]  /*15620*/  FFMA.FTZ R229, R229, R8, R12 ;  /* 0x00000008e5e57223 */ /* 0x002fe4000001000c */
[----:B------:R-:W-:Y:S02]  /*15630*/  FMNMX.FTZ R2, R72, R2, !PT ;  /* 0x0000000248027209 */ /* 0x000fe40007810000 */
[----:B------:R-:W-:Y:S02]  /*15640*/  FADD.FTZ R229, R205, R229 ;  /* 0x000000e5cde57221 */ /* 0x000fe40000010000 */
[----:B------:R-:W-:Y:S01]  /*15650*/  FMNMX.FTZ R2, R19, R2, !PT ;  /* 0x0000000213027209 */ /* 0x000fe20007810000 */
[----:B------:R-:W-:Y:S01]  /*15660*/  MUFU.EX2 R34, R10 ;  /* 0x0000000a00227308 */ /* 0x000fe20000000800 */
[----:B------:R-:W-:-:S03]  /*15670*/  FADD.FTZ R229, R198, R229 ;  /* 0x000000e5c6e57221 */ /* 0x000fc60000010000 */
[----:B------:R-:W1:Y:S04]  /*15680*/  SHFL.BFLY PT, R5, R2, 0x2, 0x1f ;  /* 0x0c401f0002057f89 */ /* 0x000e6800000e0000 */
[----:B------:R-:W3:Y:S01]  /*15690*/  MUFU.EX2 R54, R22 ;  /* 0x0000001600367308 */ /* 0x000ee20000000800 */
[----:B--2---:R-:W-:-:S07]  /*156a0*/  FFMA.FTZ R3, R230, R0, R15 ;  /* 0x00000000e6037223 */ /* 0x004fce000001000f */
[----:B------:R-:W-:Y:S01]  /*156b0*/  MUFU.EX2 R55, R28 ;  /* 0x0000001c00377308 */ /* 0x000fe20000000800 */
[----:B------:R-:W-:-:S07]  /*156c0*/  FADD.FTZ R3, R14, R3 ;  /* 0x000000030e037221 */ /* 0x000fce0000010000 */
[----:B------:R-:W2:Y:S01]  /*156d0*/  MUFU.EX2 R198, R29 ;  /* 0x0000001d00c67308 */ /* 0x000ea20000000800 */
[----:B------:R-:W-:Y:S01]  /*156e0*/  FADD.FTZ R9, R9, R3 ;  /* 0x0000000309097221 */ /* 0x000fe20000010000 */
[----:B---3--:R-:W-:-:S04]  /*156f0*/  F2FP.PACK_AB R3, R54, R34 ;  /* 0x000000223603723e */ /* 0x008fc800000000ff */
[C---:B------:R-:W-:Y:S02]  /*15700*/  PRMT R223, R3.reuse, 0x7632, R223 ;  /* 0x0000763203df7816 */ /* 0x040fe400000000df */
[----:B------:R-:W-:Y:S01]  /*15710*/  PRMT R222, R3, 0x7610, R222 ;  /* 0x0000761003de7816 */ /* 0x000fe200000000de */
[----:B------:R-:W-:Y:S01]  /*15720*/  MUFU.EX2 R17, R23 ;  /* 0x0000001700117308 */ /* 0x000fe20000000800 */
[----:B--2---:R-:W-:-:S07]  /*15730*/  F2FP.PACK_AB R3, R198, R55 ;  /* 0x00000037c603723e */ /* 0x004fce00000000ff */
[----:B------:R-:W2:Y:S01]  /*15740*/  MUFU.EX2 R20, R26 ;  /* 0x0000001a00147308 */ /* 0x000ea20000000800 */
[C---:B------:R-:W-:Y:S02]  /*15750*/  PRMT R219, R3.reuse, 0x7610, R219 ;  /* 0x0000761003db7816 */ /* 0x040fe400000000db */
[----:B------:R-:W-:Y:S02]  /*15760*/  PRMT R218, R3, 0x7632, R218 ;  /* 0x0000763203da7816 */ /* 0x000fe400000000da */
[----:B------:R-:W-:Y:S02]  /*15770*/  LEA R3, R226, 0x1, 0x1 ;  /* 0x00000001e2037811 */ /* 0x000fe400078e08ff */
[----:B-1----:R-:W-:Y:S02]  /*15780*/  FMNMX.FTZ R2, R2, R5, !PT ;  /* 0x0000000502027209 */ /* 0x002fe40007810000 */
[----:B------:R-:W-:-:S03]  /*15790*/  LOP3.LUT R3, R3, UR35, RZ, 0x3c, !PT ;  /* 0x0000002303037c12 */ /* 0x000fc6000f8e3cff */
[----:B------:R-:W1:Y:S01]  /*157a0*/  SHFL.BFLY PT, R70, R2, 0x1, 0x1f ;  /* 0x0c201f0002467f89 */ /* 0x000e6200000e0000 */
[----:B------:R-:W-:Y:S02]  /*157b0*/  LOP3.LUT R3, R191, R3, RZ, 0x3c, !PT ;  /* 0x00000003bf037212 */ /* 0x000fe400078e3cff */
[----:B--2---:R-:W-:-:S03]  /*157c0*/  F2FP.PACK_AB R4, R20, R17 ;  /* 0x000000111404723e */ /* 0x004fc600000000ff */
[----:B------:R-:W-:Y:S01]  /*157d0*/  IMAD.WIDE.U32 R62, R3, -0x326172a9, RZ ;  /* 0xcd9e8d57033e7825 */ /* 0x000fe200078e00ff */
[C---:B------:R-:W-:Y:S02]  /*157e0*/  PRMT R221, R4.reuse, 0x7610, R221 ;  /* 0x0000761004dd7816 */ /* 0x040fe400000000dd */
[----:B------:R-:W-:Y:S02]  /*157f0*/  PRMT R220, R4, 0x7632, R220 ;  /* 0x0000763204dc7816 */ /* 0x000fe400000000dc */
[----:B------:R-:W-:-:S05]  /*15800*/  LOP3.LUT R4, R63, UR17, R176, 0x96, !PT ;  /* 0x000000113f047c12 */ /* 0x000fca000f8e96b0 */
[----:B------:R-:W-:-:S05]  /*15810*/  IMAD.WIDE.U32 R4, R4, -0x2daee0ad, RZ ;  /* 0xd2511f5304047825 */ /* 0x000fca00078e00ff */
[----:B------:R-:W-:Y:S02]  /*15820*/  LOP3.LUT R10, R5, UR11, R244, 0x96, !PT ;  /* 0x0000000b050a7c12 */ /* 0x000fe4000f8e96f4 */
[----:B-1----:R-:W-:Y:S02]  /*15830*/  FMNMX.FTZ R70, R2, R70, !PT ;  /* 0x0000004602467209 */ /* 0x002fe40007810000 */
[----:B------:R-:W-:Y:S01]  /*15840*/  LOP3.LUT R2, R7, UR12, R62, 0x96, !PT ;  /* 0x0000000c07027c12 */ /* 0x000fe2000f8e963e */
[----:B------:R-:W-:-:S04]  /*15850*/  IMAD.WIDE.U32 R10, R10, -0x326172a9, RZ ;  /* 0xcd9e8d570a0a7825 */ /* 0x000fc800078e00ff */
        /* <DEDUP_REMOVED lines=9> */
[----:B------:R-:W-:-:S04]  /*158f0*/  IMAD.WIDE.U32 R6, R6, -0x326172a9, RZ ;  /* 0xcd9e8d5706067825 */ /* 0x000fc800078e00ff */
[----:B------:R-:W-:Y:S01]  /*15900*/  IMAD.WIDE.U32 R4, R4, -0x326172a9, RZ ;  /* 0xcd9e8d5704047825 */ /* 0x000fe200078e00ff */
[----:B------:R-:W-:Y:S01]  /*15910*/  LOP3.LUT R12, R7, UR6, R2, 0x96, !PT ;  /* 0x00000006070c7c12 */ /* 0x000fe2000f8e9602 */
[----:B------:R-:W-:-:S03]  /*15920*/  @!P1 HADD2 R196, -R220.H0_H0, -RZ.H0_H0 ;  /* 0xa00000ffdcc49230 */ /* 0x000fc60000000900 */
[----:B------:R-:W-:Y:S02]  /*15930*/  LOP3.LUT R2, R5, UR14, R6, 0x96, !PT ;  /* 0x0000000e05027c12 */ /* 0x000fe4000f8e9606 */
[----:B------:R-:W-:Y:S02]  /*15940*/  PRMT R164, R221, 0x5410, R220 ;  /* 0x00005410dda47816 */ /* 0x000fe400000000dc */
[----:B------:R-:W-:Y:S02]  /*15950*/  LOP3.LUT R3, R2, 0xff, RZ, 0xc0, !PT ;  /* 0x000000ff02037812 */ /* 0x000fe400078ec0ff */
[----:B------:R-:W-:Y:S02]  /*15960*/  @!P1 PRMT R220, R196, 0x5410, RZ ;  /* 0x00005410c4dc9816 */ /* 0x000fe400000000ff */
        /* <DEDUP_REMOVED lines=8> */
[----:B------:R-:W-:Y:S01]  /*159f0*/  SHF.R.U32.HI R3, RZ, 0x10, R2 ;  /* 0x00000010ff037819 */ /* 0x000fe20000011602 */
[----:B------:R-:W-:-:S02]  /*15a00*/  @!P3 HADD2 R195, -R222.H0_H0, -RZ.H0_H0 ;  /* 0xa00000ffdec3b230 */ /* 0x000fc40000000900 */
[----:B------:R-:W-:Y:S01]  /*15a10*/  @!P4 HADD2 R193, -R218.H0_H0, -RZ.H0_H0 ;  /* 0xa00000ffdac1c230 */ /* 0x000fe20000000900 */
[----:B------:R-:W-:Y:S01]  /*15a20*/  MUFU.EX2 R31, R31 ;  /* 0x0000001f001f7308 */ /* 0x000fe20000000800 */
[----:B------:R-:W-:Y:S01]  /*15a30*/  @!P5 HADD2 R197, -R221.H0_H0, -RZ.H0_H0 ;  /* 0xa00000ffddc5d230 */ /* 0x000fe20000000900 */
[----:B------:R-:W-:Y:S02]  /*15a40*/  SHF.R.U32.HI R2, RZ, 0x18, R2 ;  /* 0x00000018ff027819 */ /* 0x000fe40000011602 */
[----:B------:R-:W-:Y:S01]  /*15a50*/  LOP3.LUT R3, R3, 0xff, RZ, 0xc0, !PT ;  /* 0x000000ff03037812 */ /* 0x000fe200078ec0ff */
[----:B------:R-:W-:Y:S01]  /*15a60*/  @!P2 HADD2 R192, -R223.H0_H0, -RZ.H0_H0 ;  /* 0xa00000ffdfc0a230 */ /* 0x000fe20000000900 */
[----:B------:R-:W-:Y:S02]  /*15a70*/  PRMT R75, R222, 0x5410, R223 ;  /* 0x00005410de4b7816 */ /* 0x000fe400000000df */
[----:B------:R-:W1:Y:S01]  /*15a80*/  MUFU.EX2 R32, R43 ;  /* 0x0000002b00207308 */ /* 0x000e620000000800 */
[----:B------:R-:W-:-:S02]  /*15a90*/  @!P3 PRMT R222, R195, 0x5410, RZ ;  /* 0x00005410c3deb816 */ /* 0x000fc400000000ff */
[----:B------:R-:W-:Y:S02]  /*15aa0*/  @!P4 PRMT R218, R193, 0x5410, RZ ;  /* 0x00005410c1dac816 */ /* 0x000fe400000000ff */
[C---:B------:R-:W-:Y:S02]  /*15ab0*/  ISETP.GE.U32.AND P3, PT, R225.reuse, R2, PT ;  /* 0x00000002e100720c */ /* 0x040fe40003f66070 */
[----:B------:R-:W-:Y:S01]  /*15ac0*/  ISETP.GE.U32.AND P4, PT, R225, R3, PT ;  /* 0x00000003e100720c */ /* 0x000fe20003f86070 */
[----:B------:R-:W-:Y:S01]  /*15ad0*/  FMUL.FTZ R3, R70, c[0x0][0x23c] ;  /* 0x00008f0046037a20 */ /* 0x000fe20000410000 */
[----:B------:R-:W-:Y:S02]  /*15ae0*/  @!P5 PRMT R221, R197, 0x5410, RZ ;  /* 0x00005410c5ddd816 */ /* 0x000fe400000000ff */
[----:B------:R-:W-:Y:S02]  /*15af0*/  LOP3.LUT R2, R4, 0xff, RZ, 0xc0, !PT ;  /* 0x000000ff04027812 */ /* 0x000fe400078ec0ff */
[----:B------:R-:W-:-:S02]  /*15b00*/  FSETP.NEU.FTZ.AND P5, PT, R70, -INF , PT ;  /* 0xff8000004600780b */ /* 0x000fc40003fbd000 */
[----:B------:R-:W-:Y:S01]  /*15b10*/  @!P2 PRMT R223, R192, 0x5410, RZ ;  /* 0x00005410c0dfa816 */ /* 0x000fe200000000ff */
[----:B------:R-:W-:Y:S01]  /*15b20*/  FADD.FTZ R9, R18, R9 ;  /* 0x0000000912097221 */ /* 0x000fe20000010000 */
[----:B------:R-:W-:Y:S02]  /*15b30*/  ISETP.GE.U32.AND P2, PT, R225, R2, PT ;  /* 0x00000002e100720c */ /* 0x000fe40003f46070 */
[----:B------:R-:W-:Y:S01]  /*15b40*/  FSEL R2, R3, RZ, P5 ;  /* 0x000000ff03027208 */ /* 0x000fe20002800000 */
[----:B------:R-:W-:Y:S01]  /*15b50*/  FADD.FTZ R6, R16, R9 ;  /* 0x0000000910067221 */ /* 0x000fe20000010000 */
[----:B------:R2:W-:Y:S03]  /*15b60*/  MUFU.EX2 R250, R30 ;  /* 0x0000001e00fa7308 */ /* 0x0005e60000000800 */
        /* <DEDUP_REMOVED lines=9> */
[--C-:B--2---:R-:W-:Y:S02]  /*15c00*/  FFMA.FTZ R30, R157, c[0x0][0x23c], -R2.reuse ;  /* 0x00008f009d1e7a23 */ /* 0x104fe40000010802 */
[--C-:B------:R-:W-:Y:S02]  /*15c10*/  FFMA.FTZ R43, R147, c[0x0][0x23c], -R2.reuse ;  /* 0x00008f00932b7a23 */ /* 0x100fe40000010802 */
[--C-:B------:R-:W-:Y:S02]  /*15c20*/  FFMA.FTZ R56, R146, c[0x0][0x23c], -R2.reuse ;  /* 0x00008f0092387a23 */ /* 0x100fe40000010802 */
[--C-:B------:R-:W-:Y:S02]  /*15c30*/  FFMA.FTZ R66, R142, c[0x0][0x23c], -R2.reuse ;  /* 0x00008f008e427a23 */ /* 0x100fe40000010802 */
[----:B------:R-:W-:-:S02]  /*15c40*/  FFMA.FTZ R61, R74, c[0x0][0x23c], -R2 ;  /* 0x00008f004a3d7a23 */ /* 0x000fc40000010802 */
[--C-:B------:R-:W-:Y:S02]  /*15c50*/  FFMA.FTZ R60, R72, c[0x0][0x23c], -R2.reuse ;  /* 0x00008f00483c7a23 */ /* 0x100fe40000010802 */
[----:B------:R-:W-:Y:S01]  /*15c60*/  FFMA.FTZ R59, R19, c[0x0][0x23c], -R2 ;  /* 0x00008f00133b7a23 */ /* 0x000fe20000010802 */
[----:B-1----:R-:W-:Y:S02]  /*15c70*/  F2FP.PACK_AB R2, R32, R31 ;  /* 0x0000001f2002723e */ /* 0x002fe400000000ff */
[--C-:B------:R-:W-:Y:S02]  /*15c80*/  SHF.R.U32.HI R15, RZ, 0x18, R4.reuse ;  /* 0x00000018ff0f7819 */ /* 0x100fe40000011604 */
[----:B------:R-:W-:Y:S02]  /*15c90*/  PRMT R217, R2, 0x7610, R217 ;  /* 0x0000761002d97816 */ /* 0x000fe400000000d9 */
[----:B------:R-:W-:Y:S02]  /*15ca0*/  LOP3.LUT R9, R4, 0xffff, RZ, 0xc0, !PT ;  /* 0x0000ffff04097812 */ /* 0x000fe400078ec0ff */
[----:B------:R-:W-:Y:S01]  /*15cb0*/  SHF.R.U32.HI R4, RZ, 0x10, R4 ;  /* 0x00000010ff047819 */ /* 0x000fe20000011604 */
[----:B------:R-:W-:Y:S01]  /*15cc0*/  @!P1 HADD2 R199, -R217.H0_H0, -RZ.H0_H0 ;  /* 0xa00000ffd9c79230 */ /* 0x000fe20000000900 */
[----:B------:R-:W-:-:S02]  /*15cd0*/  PRMT R216, R2, 0x7632, R216 ;  /* 0x0000763202d87816 */ /* 0x000fc400000000d8 */
[----:B------:R-:W-:Y:S02]  /*15ce0*/  LOP3.LUT R2, R4, 0xff, RZ, 0xc0, !PT ;  /* 0x000000ff04027812 */ /* 0x000fe400078ec0ff */
[----:B------:R-:W-:Y:S02]  /*15cf0*/  PRMT R173, R217, 0x5410, R216 ;  /* 0x00005410d9ad7816 */ /* 0x000fe400000000d8 */
[----:B------:R-:W-:Y:S02]  /*15d00*/  @!P1 PRMT R217, R199, 0x5410, RZ ;  /* 0x00005410c7d99816 */ /* 0x000fe400000000ff */
[----:B------:R-:W-:Y:S01]  /*15d10*/  ISETP.GE.U32.AND P1, PT, R225, R2, PT ;  /* 0x00000002e100720c */ /* 0x000fe20003f26070 */
[----:B------:R-:W-:-:S04]  /*15d20*/  IMAD.WIDE.U32 R2, R12, -0x2daee0ad, RZ ;  /* 0xd2511f530c027825 */ /* 0x000fc800078e00ff */
[----:B------:R-:W-:Y:S01]  /*15d30*/  FADD.FTZ R21, R21, R6 ;  /* 0x0000000615157221 */ /* 0x000fe20000010000 */
[----:B------:R-:W-:Y:S02]  /*15d40*/  LOP3.LUT R4, R3, UR13, R10, 0x96, !PT ;  /* 0x0000000d03047c12 */ /* 0x000fe4000f8e960a */
[C---:B------:R-:W-:Y:S02]  /*15d50*/  LOP3.LUT R18, R2.reuse, 0xff, RZ, 0xc0, !PT ;  /* 0x000000ff02127812 */ /* 0x040fe400078ec0ff */
[----:B------:R-:W-:Y:S02]  /*15d60*/  LOP3.LUT R12, R2, 0xffff, RZ, 0xc0, !PT ;  /* 0x0000ffff020c7812 */ /* 0x000fe400078ec0ff */
[--C-:B------:R-:W-:Y:S02]  /*15d70*/  SHF.R.U32.HI R10, RZ, 0x10, R2.reuse ;  /* 0x00000010ff0a7819 */ /* 0x100fe40000011602 */
[----:B------:R-:W-:Y:S02]  /*15d80*/  SHF.R.U32.HI R6, RZ, 0x18, R2 ;  /* 0x00000018ff067819 */ /* 0x000fe40000011602 */
[----:B------:R-:W-:Y:S01]  /*15d90*/  SHF.R.U32.HI R2, RZ, 0x8, R9 ;  /* 0x00000008ff027819 */ /* 0x000fe20000011609 */
[----:B------:R-:W-:Y:S01]  /*15da0*/  @!P0 HADD2 R200, -R216.H0_H0, -RZ.H0_H0 ;  /* 0xa00000ffd8c88230 */ /* 0x000fe20000000900 */
[----:B------:R-:W-:Y:S01]  /*15db0*/  FSEL R11, R71, RZ, P6 ;  /* 0x000000ff470b7208 */ /* 0x000fe20003000000 */
[----:B------:R-:W-:Y:S01]  /*15dc0*/  MUFU.EX2 R142, R48 ;  /* 0x00000030008e7308 */ /* 0x000fe20000000800 */
[----:B------:R-:W-:-:S02]  /*15dd0*/  LOP3.LUT R2, R2, 0xffff, RZ, 0xc0, !PT ;  /* 0x0000ffff02027812 */ /* 0x000fc400078ec0ff */
[----:B------:R-:W-:Y:S02]  /*15de0*/  @!P0 PRMT R216, R200, 0x5410, RZ ;  /* 0x00005410c8d88816 */ /* 0x000fe400000000ff */
[----:B------:R-:W-:-:S03]  /*15df0*/  ISETP.GE.U32.AND P0, PT, R225, R2, PT ;  /* 0x00000002e100720c */ /* 0x000fc60003f06070 */
[----:B------:R-:W1:Y:S01]  /*15e00*/  MUFU.EX2 R46, R46 ;  /* 0x0000002e002e7308 */ /* 0x000e620000000800 */
[----:B------:R-:W-:-:S07]  /*15e10*/  FADD.FTZ R2, R249, -R11 ;  /* 0x8000000bf9027221 */ /* 0x000fce0000010000 */
[----:B------:R-:W-:Y:S01]  /*15e20*/  MUFU.EX2 R36, R40 ;  /* 0x0000002800247308 */ /* 0x000fe20000000800 */
[----:B------:R-:W-:-:S07]  /*15e30*/  FMUL.FTZ R2, R2, c[0x0][0x23c] ;  /* 0x00008f0002027a20 */ /* 0x000fce0000410000 */
[----:B------:R-:W2:Y:S01]  /*15e40*/  MUFU.EX2 R40, R38 ;  /* 0x0000002600287308 */ /* 0x000ea20000000800 */
[----:B------:R-:W-:Y:S01]  /*15e50*/  ISETP.GE.U32.AND P6, PT, R225, R6, PT ;  /* 0x00000006e100720c */ /* 0x000fe20003fc6070 */
[----:B------:R-:W-:Y:S01]  /*15e60*/  FADD.FTZ R7, R208, R229 ;  /* 0x000000e5d0077221 */ /* 0x000fe20000010000 */
[----:B-1----:R-:W-:-:S05]  /*15e70*/  F2FP.PACK_AB R5, R46, R142 ;  /* 0x0000008e2e05723e */ /* 0x002fca00000000ff */
[----:B------:R-:W-:Y:S01]  /*15e80*/  MUFU.EX2 R3, R155 ;  /* 0x0000009b00037308 */ /* 0x000fe20000000800 */
[----:B------:R-:W-:-:S07]  /*15e90*/  PRMT R215, R5, 0x7632, R215 ;  /* 0x0000763205d77816 */ /* 0x000fce00000000d7 */
[----:B------:R-:W1:Y:S01]  /*15ea0*/  MUFU.EX2 R2, R2 ;  /* 0x0000000200027308 */ /* 0x000e620000000800 */
[----:B------:R-:W-:Y:S01]  /*15eb0*/  PRMT R214, R5, 0x7610, R214 ;  /* 0x0000761005d67816 */ /* 0x000fe200000000d6 */
[----:B------:R-:W-:-:S06]  /*15ec0*/  FADD.FTZ R7, R34, R7 ;  /* 0x0000000722077221 */ /* 0x000fcc0000010000 */
[----:B------:R-:W3:Y:S01]  /*15ed0*/  MUFU.EX2 R6, R156 ;  /* 0x0000009c00067308 */ /* 0x000ee20000000800 */
[----:B--2---:R-:W-:Y:S01]  /*15ee0*/  F2FP.PACK_AB R5, R40, R36 ;  /* 0x000000242805723e */ /* 0x004fe200000000ff */
[----:B------:R-:W-:-:S03]  /*15ef0*/  FADD.FTZ R7, R54, R7 ;  /* 0x0000000736077221 */ /* 0x000fc60000010000 */
[----:B------:R-:W-:-:S03]  /*15f00*/  PRMT R212, R5, 0x7632, R212 ;  /* 0x0000763205d47816 */ /* 0x000fc600000000d4 */
[----:B------:R-:W-:Y:S01]  /*15f10*/  MUFU.EX2 R178, R33 ;  /* 0x0000002100b27308 */ /* 0x000fe20000000800 */
[----:B------:R-:W-:Y:S01]  /*15f20*/  PRMT R213, R5, 0x7610, R213 ;  /* 0x0000761005d57816 */ /* 0x000fe200000000d5 */
[----:B------:R-:W-:Y:S01]  /*15f30*/  @!P0 HADD2 R203, -R212.H0_H0, -RZ.H0_H0 ;  /* 0xa00000ffd4cb8230 */ /* 0x000fe20000000900 */
[----:B-1----:R-:W-:-:S05]  /*15f40*/  FFMA.FTZ R224, R224, R2, R3 ;  /* 0x00000002e0e07223 */ /* 0x002fca0000010003 */
[----:B------:R-:W-:Y:S08]  /*15f50*/  MUFU.EX2 R33, R44 ;  /* 0x0000002c00217308 */ /* 0x000ff00000000800 */
[----:B------:R1:W2:Y:S01]  /*15f60*/  MUFU.EX2 R54, R42 ;  /* 0x0000002a00367308 */ /* 0x0002a20000000800 */
[----:B---3--:R-:W-:Y:S01]  /*15f70*/  FADD.FTZ R224, R6, R224 ;  /* 0x000000e006e07221 */ /* 0x008fe20000010000 */
[----:B------:R-:W-:-:S06]  /*15f80*/  @!P2 HADD2 R204, -R213.H0_H0, -RZ.H0_H0 ;  /* 0xa00000ffd5cca230 */ /* 0x000fcc0000000900 */
[----:B------:R3:W-:Y:S01]  /*15f90*/  MUFU.EX2 R177, R41 ;  /* 0x0000002900b17308 */ /* 0x0007e20000000800 */
[----:B------:R-:W-:Y:S02]  /*15fa0*/  SHF.R.U32.HI R5, RZ, 0x10, R4 ;  /* 0x00000010ff057819 */ /* 0x000fe40000011604 */
[----:B-1----:R-:W-:Y:S02]  /*15fb0*/  PRMT R42, R213, 0x5410, R212 ;  /* 0x00005410d52a7816 */ /* 0x002fe400000000d4 */
[----:B------:R-:W-:Y:S02]  /*15fc0*/  @!P0 PRMT R212, R203, 0x5410, RZ ;  /* 0x00005410cbd48816 */ /* 0x000fe400000000ff */
[----:B---3--:R-:W-:Y:S02]  /*15fd0*/  F2FP.PACK_AB R41, R6, R3 ;  /* 0x000000030629723e */ /* 0x008fe400000000ff */
[----:B------:R-:W-:Y:S02]  /*15fe0*/  LOP3.LUT R3, R4, 0xff, RZ, 0xc0, !PT ;  /* 0x000000ff04037812 */ /* 0x000fe400078ec0ff */
[----:B------:R-:W-:-:S02]  /*15ff0*/  FSEL R6, R70, RZ, P5 ;  /* 0x000000ff46067208 */ /* 0x000fc40002800000 */
[C---:B------:R-:W-:Y:S02]  /*16000*/  ISETP.GE.U32.AND P0, PT, R225.reuse, R3, PT ;  /* 0x00000003e100720c */ /* 0x040fe40003f06070 */
[----:B------:R-:W-:Y:S01]  /*16010*/  SHF.R.U32.HI R3, RZ, 0x18, R4 ;  /* 0x00000018ff037819 */ /* 0x000fe20000011604 */
[----:B------:R-:W-:Y:S01]  /*16020*/  FADD.FTZ R6, R248, -R6 ;  /* 0x80000006f8067221 */ /* 0x000fe20000010000 */
[----:B------:R-:W-:Y:S01]  /*16030*/  @!P2 PRMT R213, R204, 0x5410, RZ ;  /* 0x00005410ccd5a816 */ /* 0x000fe200000000ff */
[----:B------:R-:W-:Y:S01]  /*16040*/  @!P4 HADD2 R201, -R214.H0_H0, -RZ.H0_H0 ;  /* 0xa00000ffd6c9c230 */ /* 0x000fe20000000900 */
[----:B------:R-:W-:Y:S02]  /*16050*/  ISETP.GE.U32.AND P2, PT, R225, R3, PT ;  /* 0x00000003e100720c */ /* 0x000fe40003f46070 */
[----:B------:R-:W-:Y:S02]  /*16060*/  LOP3.LUT R5, R5, 0xff, RZ, 0xc0, !PT ;  /* 0x000000ff05057812 */ /* 0x000fe400078ec0ff */
[----:B--2---:R-:W-:Y:S01]  /*16070*/  F2FP.PACK_AB R3, R54, R33 ;  /* 0x000000213603723e */ /* 0x004fe200000000ff */
[----:B------:R-:W-:Y:S01]  /*16080*/  FMUL.FTZ R6, R6, c[0x0][0x23c] ;  /* 0x00008f0006067a20 */ /* 0x000fe20000410000 */
[----:B------:R-:W-:-:S02]  /*16090*/  PRMT R72, R214, 0x5410, R215 ;  /* 0x00005410d6487816 */ /* 0x000fc400000000d7 */
[----:B------:R-:W-:Y:S01]  /*160a0*/  @!P4 PRMT R214, R201, 0x5410, RZ ;  /* 0x00005410c9d6c816 */ /* 0x000fe200000000ff */
[----:B------:R-:W-:Y:S01]  /*160b0*/  @!P3 HADD2 R202, -R215.H0_H0, -RZ.H0_H0 ;  /* 0xa00000ffd7cab230 */ /* 0x000fe20000000900 */
[----:B------:R-:W-:Y:S02]  /*160c0*/  ISETP.GE.U32.AND P4, PT, R225, R5, PT ;  /* 0x00000005e100720c */ /* 0x000fe40003f86070 */
[C---:B------:R-:W-:Y:S01]  /*160d0*/  PRMT R211, R3.reuse, 0x7610, R211 ;  /* 0x0000761003d37816 */ /* 0x040fe200000000d3 */
[----:B------:R-:W-:Y:S01]  /*160e0*/  MUFU.EX2 R5, R13 ;  /* 0x0000000d00057308 */ /* 0x000fe20000000800 */
[----:B------:R-:W-:Y:S02]  /*160f0*/  PRMT R210, R3, 0x7632, R210 ;  /* 0x0000763203d27816 */ /* 0x000fe400000000d2 */
[----:B------:R-:W-:-:S05]  /*16100*/  @!P3 PRMT R215, R202, 0x5410, RZ ;  /* 0x00005410cad7b816 */ /* 0x000fca00000000ff */
[----:B------:R-:W1:Y:S01]  /*16110*/  MUFU.EX2 R3, R6 ;  /* 0x0000000600037308 */ /* 0x000e620000000800 */
[----:B------:R-:W-:-:S07]  /*16120*/  ISETP.GE.U32.AND P3, PT, R225, R15, PT ;  /* 0x0000000fe100720c */ /* 0x000fce0003f66070 */
[----:B------:R-:W2:Y:S08]  /*16130*/  MUFU.EX2 R14, R14 ;  /* 0x0000000e000e7308 */ /* 0x000eb00000000800 */
[----:B------:R-:W3:Y:S01]  /*16140*/  MUFU.EX2 R243, R35 ;  /* 0x0000002300f37308 */ /* 0x000ee20000000800 */
[----:B------:R-:W-:Y:S01]  /*16150*/  LOP3.LUT R4, R4, 0xffff, RZ, 0xc0, !PT ;  /* 0x0000ffff04047812 */ /* 0x000fe200078ec0ff */
[----:B-1----:R-:W-:Y:S01]  /*16160*/  FFMA.FTZ R228, R228, R3, R5 ;  /* 0x00000003e4e47223 */ /* 0x002fe20000010005 */
[----:B------:R-:W-:-:S02]  /*16170*/  @!P3 HADD2 R206, -R210.H0_H0, -RZ.H0_H0 ;  /* 0xa00000ffd2ceb230 */ /* 0x000fc40000000900 */
[----:B------:R-:W-:Y:S01]  /*16180*/  SHF.R.U32.HI R4, RZ, 0x8, R4 ;  /* 0x00000008ff047819 */ /* 0x000fe20000011604 */
[----:B------:R-:W-:Y:S02]  /*16190*/  IMAD.MOV.U32 R48, RZ, RZ, R178 ;  /* 0x000000ffff307224 */ /* 0x000fe400078e00b2 */
[----:B------:R1:W-:Y:S01]  /*161a0*/  MUFU.EX2 R44, R39 ;  /* 0x00000027002c7308 */ /* 0x0003e20000000800 */
[----:B--2---:R-:W-:Y:S01]  /*161b0*/  FADD.FTZ R9, R14, R228 ;  /* 0x000000e40e097221 */ /* 0x004fe20000010000 */
[----:B------:R-:W-:Y:S01]  /*161c0*/  LOP3.LUT R4, R4, 0xffff, RZ, 0xc0, !PT ;  /* 0x0000ffff04047812 */ /* 0x000fe200078ec0ff */
[----:B------:R-:W-:Y:S01]  /*161d0*/  IMAD.MOV.U32 R15, RZ, RZ, R177 ;  /* 0x000000ffff0f7224 */ /* 0x000fe200078e00b1 */
[----:B------:R-:W-:Y:S02]  /*161e0*/  PRMT R177, R211, 0x5410, R210 ;  /* 0x00005410d3b17816 */ /* 0x000fe400000000d2 */
[----:B------:R-:W-:Y:S02]  /*161f0*/  @!P3 PRMT R210, R206, 0x5410, RZ ;  /* 0x00005410ced2b816 */ /* 0x000fe400000000ff */
[----:B------:R-:W2:Y:S01]  /*16200*/  MUFU.EX2 R11, R154 ;  /* 0x0000009a000b7308 */ /* 0x000ea20000000800 */
[----:B------:R-:W-:Y:S01]  /*16210*/  ISETP.GE.U32.AND P3, PT, R225, R4, PT ;  /* 0x00000004e100720c */ /* 0x000fe20003f66070 */
[----:B------:R-:W-:Y:S01]  /*16220*/  FADD.FTZ R19, R55, R7 ;  /* 0x0000000737137221 */ /* 0x000fe20000010000 */
[----:B-1----:R-:W-:Y:S01]  /*16230*/  F2FP.PACK_AB R39, R14, R5 ;  /* 0x000000050e27723e */ /* 0x002fe200000000ff */
[----:B---3--:R-:W-:-:S04]  /*16240*/  IMAD.MOV.U32 R14, RZ, RZ, R243 ;  /* 0x000000ffff0e7224 */ /* 0x008fc800078e00f3 */
[----:B------:R-:W1:Y:S01]  /*16250*/  MUFU.EX2 R7, R153 ;  /* 0x0000009900077308 */ /* 0x000e620000000800 */
[----:B------:R-:W-:-:S07]  /*16260*/  F2FP.PACK_AB R4, R48, R14 ;  /* 0x0000000e3004723e */ /* 0x000fce00000000ff */
[----:B------:R-:W3:Y:S01]  /*16270*/  MUFU.EX2 R200, R49 ;  /* 0x0000003100c87308 */ /* 0x000ee20000000800 */
[C---:B------:R-:W-:Y:S02]  /*16280*/  PRMT R209, R4.reuse, 0x7610, R209 ;  /* 0x0000761004d17816 */ /* 0x040fe400000000d1 */
[----:B------:R-:W-:Y:S02]  /*16290*/  SHF.R.U32.HI R5, RZ, 0x8, R12 ;  /* 0x00000008ff057819 */ /* 0x000fe4000001160c */
[----:B------:R-:W-:Y:S01]  /*162a0*/  PRMT R208, R4, 0x7632, R208 ;  /* 0x0000763204d07816 */ /* 0x000fe200000000d0 */
[----:B------:R-:W-:Y:S01]  /*162b0*/  @!P0 HADD2 R230, -R209.H0_H0, -RZ.H0_H0 ;  /* 0xa00000ffd1e68230 */ /* 0x000fe20000000900 */
[----:B------:R-:W-:Y:S01]  /*162c0*/  LOP3.LUT R4, R5, 0xffff, RZ, 0xc0, !PT ;  /* 0x0000ffff05047812 */ /* 0x000fe200078ec0ff */
[----:B------:R4:W-:Y:S01]  /*162d0*/  MUFU.EX2 R242, R47 ;  /* 0x0000002f00f27308 */ /* 0x0009e20000000800 */
[----:B------:R-:W-:Y:S01]  /*162e0*/  @!P1 HADD2 R207, -R211.H0_H0, -RZ.H0_H0 ;  /* 0xa00000ffd3cf9230 */ /* 0x000fe20000000900 */
[----:B------:R-:W-:Y:S01]  /*162f0*/  LOP3.LUT R6, R10, 0xff, RZ, 0xc0, !PT ;  /* 0x000000ff0a067812 */ /* 0x000fe200078ec0ff */
[----:B--2---:R-:W-:-:S05]  /*16300*/  FADD.FTZ R10, R11, R224 ;  /* 0x000000e00b0a7221 */ /* 0x004fca0000010000 */
[----:B------:R-:W2:Y:S01]  /*16310*/  MUFU.EX2 R5, R16 ;  /* 0x0000001000057308 */ /* 0x000ea20000000800 */
[----:B------:R-:W-:Y:S01]  /*16320*/  @!P1 PRMT R211, R207, 0x5410, RZ ;  /* 0x00005410cfd39816 */ /* 0x000fe200000000ff */
[C---:B-1----:R-:W-:Y:S01]  /*16330*/  FADD.FTZ R10, R7.reuse, R10 ;  /* 0x0000000a070a7221 */ /* 0x042fe20000010000 */
[----:B------:R-:W-:Y:S02]  /*16340*/  F2FP.PACK_AB R38, R7, R11 ;  /* 0x0000000b0726723e */ /* 0x000fe400000000ff */
[----:B----4-:R-:W-:-:S03]  /*16350*/  PRMT R47, R209, 0x5410, R208 ;  /* 0x00005410d12f7816 */ /* 0x010fc600000000d0 */
[----:B------:R-:W1:Y:S01]  /*16360*/  MUFU.EX2 R13, R152 ;  /* 0x00000098000d7308 */ /* 0x000e620000000800 */
[----:B------:R-:W-:Y:S02]  /*16370*/  @!P0 PRMT R209, R230, 0x5410, RZ ;  /* 0x00005410e6d18816 */ /* 0x000fe400000000ff */
[C---:B------:R-:W-:Y:S02]  /*16380*/  ISETP.GE.U32.AND P0, PT, R225.reuse, R4, PT ;  /* 0x00000004e100720c */ /* 0x040fe40003f06070 */
[----:B------:R-:W-:-:S03]  /*16390*/  ISETP.GE.U32.AND P1, PT, R225, R6, PT ;  /* 0x00000006e100720c */ /* 0x000fc60003f26070 */
[----:B------:R-:W4:Y:S01]  /*163a0*/  MUFU.EX2 R4, R22 ;  /* 0x0000001600047308 */ /* 0x000f220000000800 */
[----:B---3--:R-:W-:-:S07]  /*163b0*/  F2FP.PACK_AB R7, R200, R15 ;  /* 0x0000000fc807723e */ /* 0x008fce00000000ff */
[----:B------:R3:W1:Y:S01]  /*163c0*/  MUFU.EX2 R6, R143 ;  /* 0x0000008f00067308 */ /* 0x0006620000000800 */
[C---:B------:R-:W-:Y:S02]  /*163d0*/  PRMT R207, R7.reuse, 0x7610, R207 ;  /* 0x0000761007cf7816 */ /* 0x040fe400000000cf */
[----:B------:R-:W-:-:S05]  /*163e0*/  PRMT R206, R7, 0x7632, R206 ;  /* 0x0000763207ce7816 */ /* 0x000fca00000000ce */
[----:B------:R-:W1:Y:S01]  /*163f0*/  MUFU.EX2 R26, R26 ;  /* 0x0000001a001a7308 */ /* 0x000e620000000800 */
[----:B--2---:R-:W-:-:S07]  /*16400*/  FADD.FTZ R9, R5, R9 ;  /* 0x0000000905097221 */ /* 0x004fce0000010000 */
[----:B------:R-:W2:Y:S01]  /*16410*/  MUFU.EX2 R178, R50 ;  /* 0x0000003200b27308 */ /* 0x000ea20000000800 */
[----:B------:R-:W-:Y:S02]  /*16420*/  IMAD.MOV.U32 R201, RZ, RZ, R250 ;  /* 0x000000ffffc97224 */ /* 0x000fe400078e00fa */
[----:B------:R-:W-:-:S05]  /*16430*/  IMAD.MOV.U32 R16, RZ, RZ, R242 ;  /* 0x000000ffff107224 */ /* 0x000fca00078e00f2 */
[----:B------:R-:W2:Y:S01]  /*16440*/  MUFU.EX2 R7, R23 ;  /* 0x0000001700077308 */ /* 0x000ea20000000800 */
[----:B-1----:R-:W-:Y:S01]  /*16450*/  FADD.FTZ R10, R13, R10 ;  /* 0x0000000a0d0a7221 */ /* 0x002fe20000010000 */
[C---:B----4-:R-:W-:Y:S01]  /*16460*/  F2FP.PACK_AB R35, R4.reuse, R5 ;  /* 0x000000050423723e */ /* 0x050fe200000000ff */
[----:B------:R-:W-:Y:S01]  /*16470*/  FADD.FTZ R9, R4, R9 ;  /* 0x0000000904097221 */ /* 0x000fe20000010000 */
[----:B------:R-:W-:Y:S01]  /*16480*/  F2FP.PACK_AB R4, R16, R201 ;  /* 0x000000c91004723e */ /* 0x000fe200000000ff */
[----:B---3--:R-:W-:Y:S01]  /*16490*/  IMAD.MOV.U32 R143, RZ, RZ, R44 ;  /* 0x000000ffff8f7224 */ /* 0x008fe200078e002c */
[C---:B------:R-:W-:Y:S02]  /*164a0*/  F2FP.PACK_AB R34, R6.reuse, R13 ;  /* 0x0000000d0622723e */ /* 0x040fe400000000ff */
[----:B------:R-:W1:Y:S01]  /*164b0*/  MUFU.EX2 R27, R27 ;  /* 0x0000001b001b7308 */ /* 0x000e620000000800 */
[----:B------:R-:W-:Y:S02]  /*164c0*/  FADD.FTZ R10, R6, R10 ;  /* 0x0000000a060a7221 */ /* 0x000fe40000010000 */
[----:B------:R-:W-:Y:S01]  /*164d0*/  FADD.FTZ R6, R26, R9 ;  /* 0x000000091a067221 */ /* 0x000fe20000010000 */
[----:B------:R-:W-:-:S02]  /*164e0*/  PRMT R205, R4, 0x7610, R205 ;  /* 0x0000761004cd7816 */ /* 0x000fc400000000cd */
[----:B------:R-:W-:Y:S02]  /*164f0*/  PRMT R204, R4, 0x7632, R204 ;  /* 0x0000763204cc7816 */ /* 0x000fe400000000cc */
[----:B------:R3:W4:Y:S01]  /*16500*/  MUFU.EX2 R5, R28 ;  /* 0x0000001c00057308 */ /* 0x0007220000000800 */
[----:B--2---:R-:W-:Y:S01]  /*16510*/  F2FP.PACK_AB R4, R178, R143 ;  /* 0x0000008fb204723e */ /* 0x004fe200000000ff */
[----:B------:R-:W-:-:S03]  /*16520*/  FADD.FTZ R6, R7, R6 ;  /* 0x0000000607067221 */ /* 0x000fc60000010000 */
[C---:B------:R-:W-:Y:S02]  /*16530*/  PRMT R203, R4.reuse, 0x7610, R203 ;  /* 0x0000761004cb7816 */ /* 0x040fe400000000cb */
[----:B------:R-:W-:Y:S02]  /*16540*/  PRMT R202, R4, 0x7632, R202 ;  /* 0x0000763204ca7816 */ /* 0x000fe400000000ca */
[----:B------:R-:W-:Y:S01]  /*16550*/  MUFU.EX2 R4, R30 ;  /* 0x0000001e00047308 */ /* 0x000fe20000000800 */
[----:B---3--:R-:W-:-:S07]  /*16560*/  F2FP.PACK_AB R28, R7, R26 ;  /* 0x0000001a071c723e */ /* 0x008fce00000000ff */
[----:B------:R-:W2:Y:S01]  /*16570*/  MUFU.EX2 R7, R29 ;  /* 0x0000001d00077308 */ /* 0x000ea20000000800 */
[----:B-1----:R-:W-:Y:S01]  /*16580*/  FADD.FTZ R6, R27, R6 ;  /* 0x000000061b067221 */ /* 0x002fe20000010000 */
[----:B------:R-:W-:-:S03]  /*16590*/  @!P4 HADD2 R233, -R207.H0_H0, -RZ.H0_H0 ;  /* 0xa00000ffcfe9c230 */ /* 0x000fc60000000900 */
[----:B----4-:R-:W-:Y:S01]  /*165a0*/  FADD.FTZ R6, R5, R6 ;  /* 0x0000000605067221 */ /* 0x010fe20000010000 */
[----:B------:R-:W-:Y:S01]  /*165b0*/  @!P6 HADD2 R237, -R202.H0_H0, -RZ.H0_H0 ;  /* 0xa00000ffcaede230 */ /* 0x000fe20000000900 */
[----:B------:R-:W-:Y:S01]  /*165c0*/  ISETP.GE.U32.AND P5, PT, R225, R18, PT ;  /* 0x00000012e100720c */ /* 0x000fe20003fa6070 */
[----:B------:R-:W-:Y:S01]  /*165d0*/  IMAD.MOV.U32 R228, RZ, RZ, R171 ;  /* 0x000000ffffe47224 */ /* 0x000fe200078e00ab */
[----:B------:R-:W-:Y:S01]  /*165e0*/  PRMT R50, R207, 0x5410, R206 ;  /* 0x00005410cf327816 */ /* 0x000fe200000000ce */
[----:B------:R-:W-:Y:S01]  /*165f0*/  FMUL.FTZ R12, R109, R0 ;  /* 0x000000006d0c7220 */ /* 0x000fe20000410000 */
[----:B------:R-:W-:Y:S01]  /*16600*/  @!P4 PRMT R207, R233, 0x5410, RZ ;  /* 0x00005410e9cfc816 */ /* 0x000fe200000000ff */
[----:B------:R-:W-:Y:S02]  /*16610*/  IMAD.MOV.U32 R49, RZ, RZ, R176 ;  /* 0x000000ffff317224 */ /* 0x000fe400078e00b0 */
[----:B--2---:R-:W-:Y:S01]  /*16620*/  FADD.FTZ R6, R7, R6 ;  /* 0x0000000607067221 */ /* 0x004fe20000010000 */
[----:B------:R-:W-:Y:S01]  /*16630*/  PRMT R55, R203, 0x5410, R202 ;  /* 0x00005410cb377816 */ /* 0x000fe200000000ca */
[----:B------:R-:W-:Y:S01]  /*16640*/  IMAD.MOV.U32 R233, RZ, RZ, R42 ;  /* 0x000000ffffe97224 */ /* 0x000fe200078e002a */
[C---:B------:R-:W-:Y:S01]  /*16650*/  F2FP.PACK_AB R30, R4.reuse, R7 ;  /* 0x00000007041e723e */ /* 0x040fe200000000ff */
[----:B------:R-:W-:Y:S01]  /*16660*/  FADD.FTZ R29, R4, R6 ;  /* 0x00000006041d7221 */ /* 0x000fe20000010000 */
[----:B------:R-:W-:Y:S01]  /*16670*/  @!P6 PRMT R202, R237, 0x5410, RZ ;  /* 0x00005410edcae816 */ /* 0x000fe200000000ff */
[-C--:B------:R-:W-:Y:S01]  /*16680*/  FMUL.FTZ R42, R102, R8.reuse ;  /* 0x00000008662a7220 */ /* 0x080fe20000410000 */
[----:B------:R1:W2:Y:S01]  /*16690*/  MUFU.EX2 R4, R51 ;  /* 0x0000003300047308 */ /* 0x0002a20000000800 */
[----:B------:R-:W-:-:S02]  /*166a0*/  FMUL.FTZ R229, R103, R8 ;  /* 0x0000000867e57220 */ /* 0x000fc40000410000 */
[----:B------:R-:W-:Y:S02]  /*166b0*/  IMAD.MOV.U32 R242, RZ, RZ, R241 ;  /* 0x000000fffff27224 */ /* 0x000fe400078e00f1 */
[----:B------:R-:W-:Y:S02]  /*166c0*/  IMAD.MOV.U32 R237, RZ, RZ, R240 ;  /* 0x000000ffffed7224 */ /* 0x000fe400078e00f0 */
[----:B------:R-:W-:Y:S02]  /*166d0*/  IMAD.MOV.U32 R102, RZ, RZ, R12 ;  /* 0x000000ffff667224 */ /* 0x000fe400078e000c */
[----:B------:R-:W-:Y:S02]  /*166e0*/  IMAD.MOV.U32 R103, RZ, RZ, R228 ;  /* 0x000000ffff677224 */ /* 0x000fe400078e00e4 */
[-C--:B------:R-:W-:Y:S02]  /*166f0*/  FMUL.FTZ R240, R124, R0.reuse ;  /* 0x000000007cf07220 */ /* 0x080fe40000410000 */
[----:B------:R-:W-:-:S02]  /*16700*/  FMUL.FTZ R241, R125, R0 ;  /* 0x000000007df17220 */ /* 0x000fc40000410000 */
[-C--:B------:R-:W-:Y:S02]  /*16710*/  FMUL.FTZ R248, R120, R0.reuse ;  /* 0x0000000078f87220 */ /* 0x080fe40000410000 */
[-C--:B------:R-:W-:Y:S02]  /*16720*/  FMUL.FTZ R249, R121, R0.reuse ;  /* 0x0000000079f97220 */ /* 0x080fe40000410000 */
[----:B------:R-:W-:Y:S02]  /*16730*/  FMUL.FTZ R176, R108, R0 ;  /* 0x000000006cb07220 */ /* 0x000fe40000410000 */
[----:B------:R-:W-:Y:S02]  /*16740*/  IMAD.MOV.U32 R228, RZ, RZ, R49 ;  /* 0x000000ffffe47224 */ /* 0x000fe400078e0031 */
[----:B------:R-:W-:Y:S02]  /*16750*/  IMAD.MOV.U32 R22, RZ, RZ, R48 ;  /* 0x000000ffff167224 */ /* 0x000fe400078e0030 */
[----:B------:R-:W-:-:S02]  /*16760*/  IMAD.MOV.U32 R230, RZ, RZ, R72 ;  /* 0x000000ffffe67224 */ /* 0x000fc400078e0048 */
[----:B------:R-:W-:Y:S01]  /*16770*/  IMAD.MOV.U32 R12, RZ, RZ, R73 ;  /* 0x000000ffff0c7224 */ /* 0x000fe200078e0049 */
[----:B------:R-:W-:Y:S01]  /*16780*/  @!P1 HADD2 R238, -R203.H0_H0, -RZ.H0_H0 ;  /* 0xa00000ffcbee9230 */ /* 0x000fe20000000900 */
        /* <DEDUP_REMOVED lines=15> */
[----:B------:R-:W-:Y:S02]  /*16880*/  FMUL.FTZ R125, R77, R2 ;  /* 0x000000024d7d7220 */ /* 0x000fe40000410000 */
[----:B------:R-:W3:Y:S01]  /*16890*/  MUFU.EX2 R2, R45 ;  /* 0x0000002d00027308 */ /* 0x000ee20000000800 */
[----:B------:R-:W-:Y:S01]  /*168a0*/  @!P2 HADD2 R232, -R206.H0_H0, -RZ.H0_H0 ;  /* 0xa00000ffcee8a230 */ /* 0x000fe20000000900 */
[----:B------:R-:W-:Y:S01]  /*168b0*/  @!P1 PRMT R203, R238, 0x5410, RZ ;  /* 0x00005410eecb9816 */ /* 0x000fe200000000ff */
[----:B------:R-:W-:Y:S01]  /*168c0*/  @!P5 HADD2 R236, -R205.H0_H0, -RZ.H0_H0 ;  /* 0xa00000ffcdecd230 */ /* 0x000fe20000000900 */
[----:B------:R-:W-:-:S02]  /*168d0*/  IMAD.MOV.U32 R74, RZ, RZ, R175 ;  /* 0x000000ffff4a7224 */ /* 0x000fc400078e00af */
        /* <DEDUP_REMOVED lines=9> */
[----:B------:R-:W-:Y:S01]  /*16970*/  FMUL.FTZ R175, R101, R0 ;  /* 0x0000000065af7220 */ /* 0x000fe20000410000 */
[----:B------:R-:W-:Y:S01]  /*16980*/  @!P2 PRMT R206, R232, 0x5410, RZ ;  /* 0x00005410e8cea816 */ /* 0x000fe200000000ff */
[----:B------:R-:W-:Y:S01]  /*16990*/  FADD.FTZ R0, R17, R21 ;  /* 0x0000001511007221 */ /* 0x000fe20000010000 */
[----:B------:R-:W-:Y:S01]  /*169a0*/  PRMT R232, R205, 0x5410, R204 ;  /* 0x00005410cde87816 */ /* 0x000fe200000000cc */
[----:B------:R-:W-:-:S02]  /*169b0*/  IMAD.MOV.U32 R101, RZ, RZ, R242 ;  /* 0x000000ffff657224 */ /* 0x000fc400078e00f2 */
[----:B-1----:R-:W-:Y:S01]  /*169c0*/  FMUL.FTZ R51, R107, R3 ;  /* 0x000000036b337220 */ /* 0x002fe20000410000 */
[----:B------:R-:W-:Y:S01]  /*169d0*/  @!P5 PRMT R205, R236, 0x5410, RZ ;  /* 0x00005410eccdd816 */ /* 0x000fe200000000ff */
[----:B------:R-:W-:Y:S02]  /*169e0*/  IMAD.MOV.U32 R107, RZ, RZ, R22 ;  /* 0x000000ffff6b7224 */ /* 0x000fe400078e0016 */
[----:B------:R-:W-:Y:S02]  /*169f0*/  FADD.FTZ R22, R198, R19 ;  /* 0x00000013c6167221 */ /* 0x000fe40000010000 */
[----:B------:R-:W-:Y:S02]  /*16a00*/  IMAD.MOV.U32 R236, RZ, RZ, R14 ;  /* 0x000000ffffec7224 */ /* 0x000fe400078e000e */
[----:B------:R-:W-:Y:S02]  /*16a10*/  FADD.FTZ R18, R20, R0 ;  /* 0x0000000014127221 */ /* 0x000fe40000010000 */
[----:B------:R-:W-:-:S02]  /*16a20*/  IMAD.MOV.U32 R19, RZ, RZ, R15 ;  /* 0x000000ffff137224 */ /* 0x000fc400078e000f */
[----:B--2---:R-:W-:Y:S02]  /*16a30*/  FADD.FTZ R0, R4, R10 ;  /* 0x0000000a04007221 */ /* 0x004fe40000010000 */
[----:B------:R-:W-:-:S04]  /*16a40*/  IMAD.WIDE.U32 R14, R101, -0x326172a9, RZ ;  /* 0xcd9e8d57650e7825 */ /* 0x000fc800078e00ff */
[C---:B---3--:R-:W-:Y:S01]  /*16a50*/  FADD.FTZ R26, R2.reuse, R0 ;  /* 0x00000000021a7221 */ /* 0x048fe20000010000 */
[----:B------:R-:W-:Y:S01]  /*16a60*/  LOP3.LUT R0, R15, R237, RZ, 0x3c, !PT ;  /* 0x000000ed0f007212 */ /* 0x000fe200078e3cff */
[----:B------:R-:W-:Y:S01]  /*16a70*/  @!P0 HADD2 R235, -R204.H0_H0, -RZ.H0_H0 ;  /* 0xa00000ffcceb8230 */ /* 0x000fe20000000900 */
[----:B------:R-:W-:-:S03]  /*16a80*/  F2FP.PACK_AB R23, R2, R4 ;  /* 0x000000040217723e */ /* 0x000fc600000000ff */
[----:B------:R-:W-:Y:S01]  /*16a90*/  IMAD.WIDE.U32 R6, R0, -0x2daee0ad, RZ ;  /* 0xd2511f5300067825 */ /* 0x000fe200078e00ff */
[----:B------:R-:W-:Y:S02]  /*16aa0*/  @!P0 PRMT R204, R235, 0x5410, RZ ;  /* 0x00005410ebcc8816 */ /* 0x000fe400000000ff */
[----:B------:R-:W-:Y:S01]  /*16ab0*/  F2FP.PACK_AB R27, R5, R27 ;  /* 0x0000001b051b723e */ /* 0x000fe200000000ff */
[----:B------:R-:W-:Y:S01]  /*16ac0*/  FMUL.FTZ R5, R110, R8 ;  /* 0x000000086e057220 */ /* 0x000fe20000410000 */
[----:B------:R-:W-:Y:S01]  /*16ad0*/  LOP3.LUT R2, R25, UR17, R14, 0x96, !PT ;  /* 0x0000001119027c12 */ /* 0x000fe2000f8e960e */
[----:B------:R-:W-:Y:S01]  /*16ae0*/  IMAD.MOV.U32 R45, RZ, RZ, R233 ;  /* 0x000000ffff2d7224 */ /* 0x000fe200078e00e9 */
[----:B------:R-:W-:Y:S01]  /*16af0*/  LOP3.LUT R0, R7, UR16, R190, 0x96, !PT ;  /* 0x0000001007007c12 */ /* 0x000fe2000f8e96be */
[----:B------:R-:W-:Y:S02]  /*16b00*/  IMAD.MOV.U32 R235, RZ, RZ, R50 ;  /* 0x000000ffffeb7224 */ /* 0x000fe400078e0032 */
[----:B------:R-:W-:-:S02]  /*16b10*/  FMUL.FTZ R50, R106, R3 ;  /* 0x000000036a327220 */ /* 0x000fc40000410000 */
[----:B------:R-:W-:Y:S02]  /*16b20*/  IMAD.MOV.U32 R233, RZ, RZ, R230 ;  /* 0x000000ffffe97224 */ /* 0x000fe400078e00e6 */
[-C--:B------:R-:W-:Y:S02]  /*16b30*/  FMUL.FTZ R242, R126, R8.reuse ;  /* 0x000000087ef27220 */ /* 0x080fe40000410000 */
[-C--:B------:R-:W-:Y:S02]  /*16b40*/  FMUL.FTZ R243, R127, R8.reuse ;  /* 0x000000087ff37220 */ /* 0x080fe40000410000 */
[-C--:B------:R-:W-:Y:S02]  /*16b50*/  FMUL.FTZ R250, R122, R8.reuse ;  /* 0x000000087afa7220 */ /* 0x080fe40000410000 */
[-C--:B------:R-:W-:Y:S02]  /*16b60*/  FMUL.FTZ R251, R123, R8.reuse ;  /* 0x000000087bfb7220 */ /* 0x080fe40000410000 */
[----:B------:R-:W-:-:S02]  /*16b70*/  FMUL.FTZ R171, R111, R8 ;  /* 0x000000086fab7220 */ /* 0x000fc40000410000 */
[----:B------:R-:W-:Y:S02]  /*16b80*/  IMAD.MOV.U32 R230, RZ, RZ, R74 ;  /* 0x000000ffffe67224 */ /* 0x000fe400078e004a */
[----:B------:R-:W-:Y:S02]  /*16b90*/  IMAD.MOV.U32 R106, RZ, RZ, R75 ;  /* 0x000000ffff6a7224 */ /* 0x000fe400078e004b */
        /* <DEDUP_REMOVED lines=14> */
[----:B------:R-:W-:Y:S02]  /*16c80*/  IMAD.MOV.U32 R20, RZ, RZ, R5 ;  /* 0x000000ffff147224 */ /* 0x000fe400078e0005 */
[----:B------:R-:W-:Y:S01]  /*16c90*/  IMAD.WIDE.U32 R2, R2, -0x2daee0ad, RZ ;  /* 0xd2511f5302027825 */ /* 0x000fe200078e00ff */
[----:B------:R-:W-:-:S03]  /*16ca0*/  @!P3 HADD2 R234, -R208.H0_H0, -RZ.H0_H0 ;  /* 0xa00000ffd0eab230 */ /* 0x000fc60000000900 */
[----:B------:R-:W-:Y:S01]  /*16cb0*/  IMAD.WIDE.U32 R4, R0, -0x326172a9, RZ ;  /* 0xcd9e8d5700047825 */ /* 0x000fe200078e00ff */
[----:B------:R-:W-:Y:S02]  /*16cc0*/  LOP3.LUT R0, R3, UR11, R6, 0x96, !PT ;  /* 0x0000000b03007c12 */ /* 0x000fe4000f8e9606 */
[----:B------:R-:W-:Y:S02]  /*16cd0*/  @!P3 PRMT R208, R234, 0x5410, RZ ;  /* 0x00005410ead0b816 */ /* 0x000fe400000000ff */
[----:B------:R-:W-:Y:S01]  /*16ce0*/  LOP3.LUT R3, R5, UR12, R24, 0x96, !PT ;  /* 0x0000000c05037c12 */ /* 0x000fe2000f8e9618 */
[----:B------:R-:W-:Y:S02]  /*16cf0*/  IMAD.MOV.U32 R11, RZ, RZ, R47 ;  /* 0x000000ffff0b7224 */ /* 0x000fe400078e002f */
        /* <DEDUP_REMOVED lines=8> */
[----:B------:R-:W-:Y:S02]  /*16d80*/  FMUL.FTZ R47, R119, R8 ;  /* 0x00000008772f7220 */ /* 0x000fe40000410000 */
[----:B------:R-:W-:Y:S02]  /*16d90*/  IMAD.MOV.U32 R17, RZ, RZ, R9 ;  /* 0x000000ffff117224 */ /* 0x000fe400078e0009 */
[----:B------:R-:W-:-:S04]  /*16da0*/  IMAD.WIDE.U32 R8, R3, -0x2daee0ad, RZ ;  /* 0xd2511f5303087825 */ /* 0x000fc800078e00ff */
[----:B------:R-:W-:Y:S02]  /*16db0*/  IMAD.MOV.U32 R21, RZ, RZ, R234 ;  /* 0x000000ffff157224 */ /* 0x000fe400078e00ea */
[----:B------:R-:W-:Y:S02]  /*16dc0*/  IMAD.MOV.U32 R234, RZ, RZ, R12 ;  /* 0x000000ffffea7224 */ /* 0x000fe400078e000c */
[----:B------:R-:W-:Y:S01]  /*16dd0*/  IMAD.WIDE.U32 R12, R0, -0x326172a9, RZ ;  /* 0xcd9e8d57000c7825 */ /* 0x000fe200078e00ff */
[----:B------:R-:W-:-:S03]  /*16de0*/  LOP3.LUT R0, R9, UR9, R2, 0x96, !PT ;  /* 0x0000000909007c12 */ /* 0x000fc6000f8e9602 */
        /* <DEDUP_REMOVED lines=10> */
[----:B------:R-:W-:-:S04]  /*16e90*/  LOP3.LUT R0, R3, UR14, R8, 0x96, !PT ;  /* 0x0000000e03007c12 */ /* 0x000fc8000f8e9608 */
[C---:B------:R-:W-:Y:S02]  /*16ea0*/  LOP3.LUT R7, R0.reuse, 0xff, RZ, 0xc0, !PT ;  /* 0x000000ff00077812 */ /* 0x040fe400078ec0ff */
[----:B------:R-:W-:Y:S02]  /*16eb0*/  LOP3.LUT R13, R9, UR6, R10, 0x96, !PT ;  /* 0x00000006090d7c12 */ /* 0x000fe4000f8e960a */
[----:B------:R-:W-:Y:S02]  /*16ec0*/  ISETP.GE.U32.AND P1, PT, R225, R7, PT ;  /* 0x00000007e100720c */ /* 0x000fe40003f26070 */
[----:B------:R-:W-:Y:S02]  /*16ed0*/  LOP3.LUT R10, R5, UR12, R62, 0x96, !PT ;  /* 0x0000000c050a7c12 */ /* 0x000fe4000f8e963e */
[----:B------:R-:W-:Y:S02]  /*16ee0*/  LOP3.LUT R7, R0, 0xffff, RZ, 0xc0, !PT ;  /* 0x0000ffff00077812 */ /* 0x000fe400078ec0ff */
[----:B------:R-:W-:-:S02]  /*16ef0*/  SHF.R.U32.HI R5, RZ, 0x10, R0 ;  /* 0x00000010ff057819 */ /* 0x000fc40000011600 */
[----:B------:R-:W-:Y:S02]  /*16f00*/  SHF.R.U32.HI R0, RZ, 0x18, R0 ;  /* 0x00000018ff007819 */ /* 0x000fe40000011600 */
[----:B------:R-:W-:Y:S02]  /*16f10*/  LOP3.LUT R8, R63, UR17, R14, 0x96, !PT ;  /* 0x000000113f087c12 */ /* 0x000fe4000f8e960e */
[C---:B------:R-:W-:Y:S02]  /*16f20*/  ISETP.GE.U32.AND P2, PT, R225.reuse, R0, PT ;  /* 0x00000000e100720c */ /* 0x040fe40003f46070 */
[----:B------:R-:W-:Y:S01]  /*16f30*/  LOP3.LUT R0, R2, 0xff, RZ, 0xc0, !PT ;  /* 0x000000ff02007812 */ /* 0x000fe200078ec0ff */
[----:B------:R-:W-:Y:S01]  /*16f40*/  IMAD.WIDE.U32 R8, R8, -0x2daee0ad, RZ ;  /* 0xd2511f5308087825 */ /* 0x000fe200078e00ff */
[----:B------:R-:W-:Y:S02]  /*16f50*/  SHF.R.U32.HI R7, RZ, 0x8, R7 ;  /* 0x00000008ff077819 */ /* 0x000fe40000011607 */
[----:B------:R-:W-:-:S02]  /*16f60*/  ISETP.GE.U32.AND P3, PT, R225, R0, PT ;  /* 0x00000000e100720c */ /* 0x000fc40003f66070 */
[--C-:B------:R-:W-:Y:S01]  /*16f70*/  SHF.R.U32.HI R0, RZ, 0x18, R2.reuse ;  /* 0x00000018ff007819 */ /* 0x100fe20000011602 */
[----:B------:R-:W-:Y:S01]  /*16f80*/  IMAD.MOV.U32 R63, RZ, RZ, R19 ;  /* 0x000000ffff3f7224 */ /* 0x000fe200078e0013 */
[----:B------:R-:W-:Y:S01]  /*16f90*/  LOP3.LUT R7, R7, 0xffff, RZ, 0xc0, !PT ;  /* 0x0000ffff07077812 */ /* 0x000fe200078ec0ff */
[----:B------:R-:W-:Y:S01]  /*16fa0*/  IMAD.MOV.U32 R14, RZ, RZ, R21 ;  /* 0x000000ffff0e7224 */ /* 0x000fe200078e0015 */
[----:B------:R-:W-:Y:S02]  /*16fb0*/  ISETP.GE.U32.AND P5, PT, R225, R0, PT ;  /* 0x00000000e100720c */ /* 0x000fe40003fa6070 */
[----:B------:R-:W-:Y:S02]  /*16fc0*/  LOP3.LUT R19, R2, 0xffff, RZ, 0xc0, !PT ;  /* 0x0000ffff02137812 */ /* 0x000fe400078ec0ff */
[----:B------:R-:W-:Y:S01]  /*16fd0*/  SHF.R.U32.HI R21, RZ, 0x10, R2 ;  /* 0x00000010ff157819 */ /* 0x000fe20000011602 */
[----:B------:R-:W-:Y:S01]  /*16fe0*/  IMAD.WIDE.U32 R2, R10, -0x2daee0ad, RZ ;  /* 0xd2511f530a027825 */ /* 0x000fe200078e00ff */
[----:B------:R-:W-:-:S02]  /*16ff0*/  LOP3.LUT R0, R9, UR11, R6, 0x96, !PT ;  /* 0x0000000b09007c12 */ /* 0x000fc4000f8e9606 */
[----:B------:R-:W-:Y:S02]  /*17000*/  ISETP.GE.U32.AND P0, PT, R225, R7, PT ;  /* 0x00000007e100720c */ /* 0x000fe40003f06070 */
[----:B------:R-:W-:Y:S01]  /*17010*/  LOP3.LUT R5, R5, 0xff, RZ, 0xc0, !PT ;  /* 0x000000ff05057812 */ /* 0x000fe200078ec0ff */
[----:B------:R-:W-:Y:S01]  /*17020*/  IMAD.WIDE.U32 R6, R0, -0x326172a9, RZ ;  /* 0xcd9e8d5700067825 */ /* 0x000fe200078e00ff */
[----:B------:R-:W-:Y:S02]  /*17030*/  LOP3.LUT R3, R3, UR9, R8, 0x96, !PT ;  /* 0x0000000903037c12 */ /* 0x000fe4000f8e9608 */
[----:B------:R-:W-:Y:S02]  /*17040*/  ISETP.GE.U32.AND P4, PT, R225, R5, PT ;  /* 0x00000005e100720c */ /* 0x000fe40003f86070 */
[----:B------:R-:W-:Y:S01]  /*17050*/  LOP3.LUT R0, R7, UR10, R4, 0x96, !PT ;  /* 0x0000000a07007c12 */ /* 0x000fe2000f8e9604 */
[----:B------:R-:W-:-:S05]  /*17060*/  IMAD.WIDE.U32 R4, R3, -0x326172a9, RZ ;  /* 0xcd9e8d5703047825 */ /* 0x000fca00078e00ff */
[----:B------:R-:W-:Y:S01]  /*17070*/  LOP3.LUT R3, R5, UR8, R6, 0x96, !PT ;  /* 0x0000000805037c12 */ /* 0x000fe2000f8e9606 */
[----:B------:R-:W-:-:S04]  /*17080*/  IMAD.WIDE.U32 R6, R0, -0x2daee0ad, RZ ;  /* 0xd2511f5300067825 */ /* 0x000fc800078e00ff */
[----:B------:R-:W-:Y:S01]  /*17090*/  IMAD.WIDE.U32 R10, R3, -0x2daee0ad, RZ ;  /* 0xd2511f53030a7825 */ /* 0x000fe200078e00ff */
[----:B------:R-:W-:-:S03]  /*170a0*/  LOP3.LUT R5, R7, UR7, R2, 0x96, !PT ;  /* 0x0000000707057c12 */ /* 0x000fc6000f8e9602 */
[----:B------:R-:W-:Y:S01]  /*170b0*/  IMAD.WIDE.U32 R2, R13, -0x2daee0ad, RZ ;  /* 0xd2511f530d027825 */ /* 0x000fe200078e00ff */
[----:B------:R-:W-:-:S03]  /*170c0*/  LOP3.LUT R6, R11, UR5, R6, 0x96, !PT ;  /* 0x000000050b067c12 */ /* 0x000fc6000f8e9606 */
[----:B------:R-:W-:Y:S01]  /*170d0*/  IMAD.MOV.U32 R13, RZ, RZ, R16 ;  /* 0x000000ffff0d7224 */ /* 0x000fe200078e0010 */
[----:B------:R-:W-:Y:S01]  /*170e0*/  LOP3.LUT R0, R3, UR13, R12, 0x96, !PT ;  /* 0x0000000d03007c12 */ /* 0x000fe2000f8e960c */
[----:B------:R-:W-:Y:S01]  /*170f0*/  IMAD.MOV.U32 R62, RZ, RZ, R20 ;  /* 0x000000ffff3e7224 */ /* 0x000fe200078e0014 */
[C---:B------:R-:W-:Y:S01]  /*17100*/  LOP3.LUT R15, R2.reuse, 0xffff, RZ, 0xc0, !PT ;  /* 0x0000ffff020f7812 */ /* 0x040fe200078ec0ff */
[----:B------:R-:W-:Y:S01]  /*17110*/  IMAD.MOV.U32 R9, RZ, RZ, R17 ;  /* 0x000000ffff097224 */ /* 0x000fe200078e0011 */
[----:B------:R-:W-:Y:S01]  /*17120*/  LOP3.LUT R17, R2, 0xff, RZ, 0xc0, !PT ;  /* 0x000000ff02117812 */ /* 0x000fe200078ec0ff */
[----:B------:R-:W-:Y:S01]  /*17130*/  FADD.FTZ R11, R31, R18 ;  /* 0x000000121f0b7221 */ /* 0x000fe20000010000 */
[--C-:B------:R-:W-:Y:S01]  /*17140*/  SHF.R.U32.HI R16, RZ, 0x10, R2.reuse ;  /* 0x00000010ff107819 */ /* 0x100fe20000011602 */
[----:B------:R-:W-:Y:S01]  /*17150*/  IMAD.MOV.U32 R31, RZ, RZ, R13 ;  /* 0x000000ffff1f7224 */ /* 0x000fe200078e000d */
[----:B------:R-:W-:Y:S01]  /*17160*/  SHF.R.U32.HI R20, RZ, 0x18, R2 ;  /* 0x00000018ff147819 */ /* 0x000fe20000011602 */
[----:B------:R-:W-:-:S04]  /*17170*/  IMAD.WIDE.U32 R12, R5, -0x326172a9, RZ ;  /* 0xcd9e8d57050c7825 */ /* 0x000fc800078e00ff */
[----:B------:R-:W-:Y:S01]  /*17180*/  IMAD.WIDE.U32 R2, R6, -0x326172a9, RZ ;  /* 0xcd9e8d5706027825 */ /* 0x000fe200078e00ff */
[C---:B------:R-:W-:Y:S02]  /*17190*/  PRMT R7, R41.reuse, 0x7632, R7 ;  /* 0x0000763229077816 */ /* 0x040fe40000000007 */
[----:B------:R-:W-:Y:S02]  /*171a0*/  PRMT R8, R41, 0x7610, R8 ;  /* 0x0000761029087816 */ /* 0x000fe40000000008 */
[----:B------:R-:W-:Y:S01]  /*171b0*/  LOP3.LUT R6, R3, UR14, R12, 0x96, !PT ;  /* 0x0000000e03067c12 */ /* 0x000fe2000f8e960c */
[----:B------:R-:W-:Y:S01]  /*171c0*/  IMAD.MOV.U32 R12, RZ, RZ, R14 ;  /* 0x000000ffff0c7224 */ /* 0x000fe200078e000e */
[C---:B------:R-:W-:Y:S01]  /*171d0*/  LOP3.LUT R18, R2.reuse, 0xffff, RZ, 0xc0, !PT ;  /* 0x0000ffff02127812 */ /* 0x040fe200078ec0ff */
[----:B------:R-:W-:Y:S01]  /*171e0*/  IMAD.MOV.U32 R41, RZ, RZ, R9 ;  /* 0x000000ffff297224 */ /* 0x000fe200078e0009 */
[----:B------:R-:W-:Y:S01]  /*171f0*/  LOP3.LUT R9, R2, 0xff, RZ, 0xc0, !PT ;  /* 0x000000ff02097812 */ /* 0x000fe200078ec0ff */
[----:B------:R-:W-:Y:S01]  /*17200*/  @!P0 HADD2 R76, -R7.H0_H0, -RZ.H0_H0 ;  /* 0xa00000ff074c8230 */ /* 0x000fe20000000900 */
[----:B------:R-:W-:-:S02]  /*17210*/  SHF.R.U32.HI R14, RZ, 0x10, R2 ;  /* 0x00000010ff0e7819 */ /* 0x000fc40000011602 */
[----:B------:R-:W-:Y:S01]  /*17220*/  SHF.R.U32.HI R3, RZ, 0x18, R2 ;  /* 0x00000018ff037819 */ /* 0x000fe20000011602 */
[----:B------:R-:W-:Y:S02]  /*17230*/  IMAD.MOV.U32 R2, RZ, RZ, R12 ;  /* 0x000000ffff027224 */ /* 0x000fe400078e000c */
[----:B------:R-:W-:Y:S02]  /*17240*/  FADD.FTZ R12, R142, R22 ;  /* 0x000000168e0c7221 */ /* 0x000fe40000010000 */
[----:B------:R-:W-:Y:S02]  /*17250*/  IMAD.MOV.U32 R22, RZ, RZ, R62 ;  /* 0x000000ffff167224 */ /* 0x000fe400078e003e */
[----:B------:R-:W-:Y:S01]  /*17260*/  IMAD.MOV.U32 R62, RZ, RZ, R42 ;  /* 0x000000ffff3e7224 */ /* 0x000fe200078e002a */
[----:B------:R-:W-:Y:S02]  /*17270*/  PRMT R42, R8, 0x5410, R7 ;  /* 0x00005410082a7816 */ /* 0x000fe40000000007 */
[----:B------:R-:W-:Y:S01]  /*17280*/  @!P0 PRMT R7, R76, 0x5410, RZ ;  /* 0x000054104c078816 */ /* 0x000fe200000000ff */
[----:B------:R-:W-:Y:S01]  /*17290*/  IMAD.MOV.U32 R76, RZ, RZ, R2 ;  /* 0x000000ffff4c7224 */ /* 0x000fe200078e0002 */
[----:B------:R-:W-:Y:S01]  /*172a0*/  SHF.R.U32.HI R2, RZ, 0x8, R19 ;  /* 0x00000008ff027819 */ /* 0x000fe20000011613 */
[----:B------:R-:W-:-:S03]  /*172b0*/  @!P1 HADD2 R77, -R8.H0_H0, -RZ.H0_H0 ;  /* 0xa00000ff084d9230 */ /* 0x000fc60000000900 */
[----:B------:R-:W-:Y:S02]  /*172c0*/  LOP3.LUT R2, R2, 0xffff, RZ, 0xc0, !PT ;  /* 0x0000ffff02027812 */ /* 0x000fe400078ec0ff */
[----:B------:R-:W-:Y:S02]  /*172d0*/  @!P1 PRMT R8, R77, 0x5410, RZ ;  /* 0x000054104d089816 */ /* 0x000fe400000000ff */
[----:B------:R-:W-:Y:S02]  /*172e0*/  PRMT R5, R39, 0x7610, R5 ;  /* 0x0000761027057816 */ /* 0x000fe40000000005 */
[----:B------:R-:W-:Y:S02]  /*172f0*/  ISETP.GE.U32.AND P1, PT, R225, R2, PT ;  /* 0x00000002e100720c */ /* 0x000fe40003f26070 */
[----:B------:R-:W-:Y:S01]  /*17300*/  LOP3.LUT R2, R21, 0xff, RZ, 0xc0, !PT ;  /* 0x000000ff15027812 */ /* 0x000fe200078ec0ff */
[----:B------:R-:W-:Y:S01]  /*17310*/  @!P4 HADD2 R78, -R5.H0_H0, -RZ.H0_H0 ;  /* 0xa00000ff054ec230 */ /* 0x000fe20000000900 */
[----:B------:R-:W-:-:S02]  /*17320*/  LOP3.LUT R13, R13, UR6, R4, 0x96, !PT ;  /* 0x000000060d0d7c12 */ /* 0x000fc4000f8e9604 */
[----:B------:R-:W-:Y:S02]  /*17330*/  PRMT R4, R39, 0x7632, R4 ;  /* 0x0000763227047816 */ /* 0x000fe40000000004 */
[----:B------:R-:W-:Y:S01]  /*17340*/  ISETP.GE.U32.AND P0, PT, R225, R2, PT ;  /* 0x00000002e100720c */ /* 0x000fe20003f06070 */
[----:B------:R-:W-:Y:S02]  /*17350*/  IMAD.MOV.U32 R2, RZ, RZ, R173 ;  /* 0x000000ffff027224 */ /* 0x000fe400078e00ad */
[----:B------:R-:W-:Y:S01]  /*17360*/  IMAD.MOV.U32 R21, RZ, RZ, R41 ;  /* 0x000000ffff157224 */ /* 0x000fe200078e0029 */
[----:B------:R-:W-:Y:S02]  /*17370*/  PRMT R41, R5, 0x5410, R4 ;  /* 0x0000541005297816 */ /* 0x000fe40000000004 */
[----:B------:R-:W-:Y:S01]  /*17380*/  @!P4 PRMT R5, R78, 0x5410, RZ ;  /* 0x000054104e05c816 */ /* 0x000fe200000000ff */
[----:B------:R-:W-:Y:S01]  /*17390*/  IMAD.MOV.U32 R78, RZ, RZ, R2 ;  /* 0x000000ffff4e7224 */ /* 0x000fe200078e0002 */
[----:B------:R-:W-:-:S02]  /*173a0*/  SHF.R.U32.HI R2, RZ, 0x10, R0 ;  /* 0x00000010ff027819 */ /* 0x000fc40000011600 */
[----:B------:R-:W-:Y:S01]  /*173b0*/  PRMT R199, R38, 0x7610, R199 ;  /* 0x0000761026c77816 */ /* 0x000fe200000000c7 */
[----:B------:R-:W-:Y:S01]  /*173c0*/  IMAD.MOV.U32 R19, RZ, RZ, R176 ;  /* 0x000000ffff137224 */ /* 0x000fe200078e00b0 */
[----:B------:R-:W-:Y:S02]  /*173d0*/  LOP3.LUT R2, R2, 0xff, RZ, 0xc0, !PT ;  /* 0x000000ff02027812 */ /* 0x000fe400078ec0ff */
[----:B------:R-:W-:Y:S01]  /*173e0*/  PRMT R198, R38, 0x7632, R198 ;  /* 0x0000763226c67816 */ /* 0x000fe200000000c6 */
[----:B------:R-:W-:Y:S01]  /*173f0*/  @!P3 HADD2 R80, -R199.H0_H0, -RZ.H0_H0 ;  /* 0xa00000ffc750b230 */ /* 0x000fe20000000900 */
[----:B------:R-:W-:Y:S01]  /*17400*/  ISETP.GE.U32.AND P4, PT, R225, R2, PT ;  /* 0x00000002e100720c */ /* 0x000fe20003f86070 */
[----:B------:R-:W-:Y:S02]  /*17410*/  IMAD.MOV.U32 R2, RZ, RZ, R19 ;  /* 0x000000ffff027224 */ /* 0x000fe400078e0013 */
[----:B------:R-:W-:Y:S02]  /*17420*/  FADD.FTZ R19, R32, R11 ;  /* 0x0000000b20137221 */ /* 0x000fe40000010000 */
[----:B------:R-:W-:Y:S01]  /*17430*/  IMAD.MOV.U32 R32, RZ, RZ, R22 ;  /* 0x000000ffff207224 */ /* 0x000fe200078e0016 */
[----:B------:R-:W-:-:S02]  /*17440*/  PRMT R22, R199, 0x5410, R198 ;  /* 0x00005410c7167816 */ /* 0x000fc400000000c6 */
[----:B------:R-:W-:Y:S01]  /*17450*/  @!P3 PRMT R199, R80, 0x5410, RZ ;  /* 0x0000541050c7b816 */ /* 0x000fe200000000ff */
[----:B------:R-:W-:Y:S01]  /*17460*/  IMAD.MOV.U32 R80, RZ, RZ, R2 ;  /* 0x000000ffff507224 */ /* 0x000fe200078e0002 */
[----:B------:R-:W-:Y:S01]  /*17470*/  LOP3.LUT R2, R0, 0xff, RZ, 0xc0, !PT ;  /* 0x000000ff00027812 */ /* 0x000fe200078ec0ff */
[----:B------:R-:W-:-:S03]  /*17480*/  @!P1 HADD2 R81, -R198.H0_H0, -RZ.H0_H0 ;  /* 0xa00000ffc6519230 */ /* 0x000fc60000000900 */
[----:B------:R-:W-:Y:S01]  /*17490*/  ISETP.GE.U32.AND P3, PT, R225, R2, PT ;  /* 0x00000002e100720c */ /* 0x000fe20003f66070 */
[----:B------:R-:W-:Y:S01]  /*174a0*/  IMAD.MOV.U32 R2, RZ, RZ, R171 ;  /* 0x000000ffff027224 */ /* 0x000fe200078e00ab */
[----:B------:R-:W-:Y:S01]  /*174b0*/  @!P2 HADD2 R79, -R4.H0_H0, -RZ.H0_H0 ;  /* 0xa00000ff044fa230 */ /* 0x000fe20000000900 */
[----:B------:R-:W-:Y:S02]  /*174c0*/  PRMT R197, R35, 0x7632, R197 ;  /* 0x0000763223c57816 */ /* 0x000fe400000000c5 */
[----:B------:R-:W-:Y:S01]  /*174d0*/  @!P1 PRMT R198, R81, 0x5410, RZ ;  /* 0x0000541051c69816 */ /* 0x000fe200000000ff */
[----:B------:R-:W-:Y:S01]  /*174e0*/  IMAD.MOV.U32 R81, RZ, RZ, R2 ;  /* 0x000000ffff517224 */ /* 0x000fe200078e0002 */
[----:B------:R-:W-:Y:S02]  /*174f0*/  SHF.R.U32.HI R2, RZ, 0x18, R0 ;  /* 0x00000018ff027819 */ /* 0x000fe40000011600 */
[----:B------:R-:W-:Y:S02]  /*17500*/  PRMT R196, R35, 0x7610, R196 ;  /* 0x0000761023c47816 */ /* 0x000fe400000000c4 */
[----:B------:R-:W-:Y:S01]  /*17510*/  LOP3.LUT R0, R0, 0xffff, RZ, 0xc0, !PT ;  /* 0x0000ffff00007812 */ /* 0x000fe200078ec0ff */
[----:B------:R-:W-:Y:S01]  /*17520*/  @!P5 HADD2 R82, -R197.H0_H0, -RZ.H0_H0 ;  /* 0xa00000ffc552d230 */ /* 0x000fe20000000900 */
[----:B------:R-:W-:-:S02]  /*17530*/  @!P2 PRMT R4, R79, 0x5410, RZ ;  /* 0x000054104f04a816 */ /* 0x000fc400000000ff */
[C---:B------:R-:W-:Y:S02]  /*17540*/  ISETP.GE.U32.AND P2, PT, R225.reuse, R2, PT ;  /* 0x00000002e100720c */ /* 0x040fe40003f46070 */
[----:B------:R-:W-:Y:S01]  /*17550*/  ISETP.GE.U32.AND P6, PT, R225, R3, PT ;  /* 0x00000003e100720c */ /* 0x000fe20003fc6070 */
[----:B------:R-:W-:Y:S01]  /*17560*/  IMAD.WIDE.U32 R2, R13, -0x2daee0ad, RZ ;  /* 0xd2511f530d027825 */ /* 0x000fe200078e00ff */
[----:B------:R-:W-:Y:S01]  /*17570*/  PRMT R195, R34, 0x7610, R195 ;  /* 0x0000761022c37816 */ /* 0x000fe200000000c3 */
[----:B------:R-:W-:Y:S01]  /*17580*/  @!P0 HADD2 R83, -R196.H0_H0, -RZ.H0_H0 ;  /* 0xa00000ffc4538230 */ /* 0x000fe20000000900 */
[----:B------:R-:W-:Y:S01]  /*17590*/  SHF.R.U32.HI R0, RZ, 0x8, R0 ;  /* 0x00000008ff007819 */ /* 0x000fe20000011600 */
[----:B------:R-:W-:Y:S01]  /*175a0*/  IMAD.MOV.U32 R35, RZ, RZ, R32 ;  /* 0x000000ffff237224 */ /* 0x000fe200078e0020 */
[----:B------:R-:W-:Y:S02]  /*175b0*/  PRMT R32, R196, 0x5410, R197 ;  /* 0x00005410c4207816 */ /* 0x000fe400000000c5 */
[----:B------:R-:W-:-:S02]  /*175c0*/  @!P5 PRMT R197, R82, 0x5410, RZ ;  /* 0x0000541052c5d816 */ /* 0x000fc400000000ff */
[----:B------:R-:W-:Y:S01]  /*175d0*/  PRMT R194, R34, 0x7632, R194 ;  /* 0x0000763222c27816 */ /* 0x000fe200000000c2 */
[----:B------:R-:W-:Y:S01]  /*175e0*/  IMAD.MOV.U32 R34, RZ, RZ, R21 ;  /* 0x000000ffff227224 */ /* 0x000fe200078e0015 */
[----:B------:R-:W-:Y:S01]  /*175f0*/  LOP3.LUT R0, R0, 0xffff, RZ, 0xc0, !PT ;  /* 0x0000ffff00007812 */ /* 0x000fe200078ec0ff */
[----:B------:R-:W-:Y:S01]  /*17600*/  @!P3 HADD2 R88, -R195.H0_H0, -RZ.H0_H0 ;  /* 0xa00000ffc358b230 */ /* 0x000fe20000000900 */
[----:B------:R-:W-:Y:S01]  /*17610*/  ISETP.GE.U32.AND P5, PT, R225, R9, PT ;  /* 0x00000009e100720c */ /* 0x000fe20003fa6070 */
[----:B------:R-:W-:Y:S01]  /*17620*/  IMAD.MOV.U32 R142, RZ, RZ, R178 ;  /* 0x000000ffff8e7224 */ /* 0x000fe200078e00b2 */
[C---:B------:R-:W-:Y:S02]  /*17630*/  LOP3.LUT R13, R2.reuse, 0xff, RZ, 0xc0, !PT ;  /* 0x000000ff020d7812 */ /* 0x040fe400078ec0ff */
[----:B------:R-:W-:Y:S01]  /*17640*/  LOP3.LUT R11, R2, 0xffff, RZ, 0xc0, !PT ;  /* 0x0000ffff020b7812 */ /* 0x000fe200078ec0ff */
[----:B------:R-:W-:Y:S01]  /*17650*/  IMAD.MOV.U32 R38, RZ, RZ, R172 ;  /* 0x000000ffff267224 */ /* 0x000fe200078e00ac */
[----:B------:R-:W-:-:S02]  /*17660*/  SHF.R.U32.HI R9, RZ, 0x10, R2 ;  /* 0x00000010ff097819 */ /* 0x000fc40000011602 */
[----:B------:R-:W-:Y:S02]  /*17670*/  @!P0 PRMT R196, R83, 0x5410, RZ ;  /* 0x0000541053c48816 */ /* 0x000fe400000000ff */
[----:B------:R-:W-:Y:S01]  /*17680*/  SHF.R.U32.HI R21, RZ, 0x18, R2 ;  /* 0x00000018ff157819 */ /* 0x000fe20000011602 */
[----:B------:R-:W-:Y:S01]  /*17690*/  IMAD.MOV.U32 R2, RZ, RZ, R31 ;  /* 0x000000ffff027224 */ /* 0x000fe200078e001f */
[----:B------:R-:W-:Y:S01]  /*176a0*/  ISETP.GE.U32.AND P0, PT, R225, R0, PT ;  /* 0x00000000e100720c */ /* 0x000fe20003f06070 */
[----:B------:R-:W-:Y:S01]  /*176b0*/  IMAD.MOV.U32 R83, RZ, RZ, R45 ;  /* 0x000000ffff537224 */ /* 0x000fe200078e002d */
[----:B------:R1:W-:Y:S01]  /*176c0*/  STG.E.U16 [R140.64+-0x100], R58 ;  /* 0xffff003a8c007986 */ /* 0x0003e2000c101520 */
[----:B------:R-:W-:Y:S01]  /*176d0*/  IMAD.MOV.U32 R31, RZ, RZ, c[0x0][0x228] ;  /* 0x00008a00ff1f7624 */ /* 0x000fe200078e00ff */
[----:B------:R-:W-:Y:S01]  /*176e0*/  LOP3.LUT R0, R3, UR13, R10, 0x96, !PT ;  /* 0x0000000d03007c12 */ /* 0x000fe2000f8e960a */
[----:B------:R-:W-:Y:S01]  /*176f0*/  IMAD.MOV.U32 R45, RZ, RZ, R103 ;  /* 0x000000ffff2d7224 */ /* 0x000fe200078e0067 */
[----:B------:R-:W-:Y:S01]  /*17700*/  PRMT R103, R195, 0x5410, R194 ;  /* 0x00005410c3677816 */ /* 0x000fe200000000c2 */
[----:B------:R-:W-:Y:S01]  /*17710*/  IMAD.MOV.U32 R10, RZ, RZ, R142 ;  /* 0x000000ffff0a7224 */ /* 0x000fe200078e008e */
[----:B------:R-:W-:Y:S01]  /*17720*/  @!P3 PRMT R195, R88, 0x5410, RZ ;  /* 0x0000541058c3b816 */ /* 0x000fe200000000ff */
[----:B------:R-:W-:Y:S01]  /*17730*/  IMAD.MOV.U32 R39, RZ, RZ, R175 ;  /* 0x000000ffff277224 */ /* 0x000fe200078e00af */
[----:B------:R2:W-:Y:S01]  /*17740*/  STG.E.U16 [R140.64+-0xfe], R57 ;  /* 0xffff02398c007986 */ /* 0x0005e2000c101520 */
[----:B------:R-:W-:-:S02]  /*17750*/  IMAD.MOV.U32 R88, RZ, RZ, R38 ;  /* 0x000000ffff587224 */ /* 0x000fc400078e0026 */
[----:B------:R-:W-:Y:S01]  /*17760*/  IMAD.SHL.U32 R142, R31, 0x8, RZ ;  /* 0x000000081f8e7824 */ /* 0x000fe200078e00ff */
[C---:B------:R-:W-:Y:S01]  /*17770*/  PRMT R193, R28.reuse, 0x7632, R193 ;  /* 0x000076321cc17816 */ /* 0x040fe200000000c1 */
[----:B------:R-:W-:Y:S01]  /*17780*/  IMAD.MOV.U32 R3, RZ, RZ, R143 ;  /* 0x000000ffff037224 */ /* 0x000fe200078e008f */
[----:B------:R-:W-:Y:S01]  /*17790*/  PRMT R162, R27, 0x7610, R162 ;  /* 0x000076101ba27816 */ /* 0x000fe200000000a2 */
[C---:B------:R-:W-:Y:S01]  /*177a0*/  IMAD.SHL.U32 R38, R31.reuse, 0x40, RZ ;  /* 0x000000401f267824 */ /* 0x040fe200078e00ff */
[----:B------:R-:W-:Y:S01]  /*177b0*/  PRMT R192, R28, 0x7610, R192 ;  /* 0x000076101cc07816 */ /* 0x000fe200000000c0 */
[----:B------:R-:W-:Y:S01]  /*177c0*/  IMAD R31, R31, 0x48, RZ ;  /* 0x000000481f1f7824 */ /* 0x000fe200078e02ff */
[----:B------:R-:W-:Y:S01]  /*177d0*/  PRMT R161, R27, 0x7632, R161 ;  /* 0x000076321ba17816 */ /* 0x000fe200000000a1 */
[----:B------:R-:W-:Y:S01]  /*177e0*/  IMAD.MOV.U32 R82, RZ, RZ, R35 ;  /* 0x000000ffff527224 */ /* 0x000fe200078e0023 */
[C---:B------:R-:W-:Y:S01]  /*177f0*/  PRMT R163, R23.reuse, 0x7632, R163 ;  /* 0x0000763217a37816 */ /* 0x040fe200000000a3 */
[----:B------:R-:W-:Y:S01]  /*17800*/  IMAD.MOV.U32 R35, RZ, RZ, R39 ;  /* 0x000000ffff237224 */ /* 0x000fe200078e0027 */
[----:B------:R-:W-:Y:S01]  /*17810*/  PRMT R189, R23, 0x7610, R189 ;  /* 0x0000761017bd7816 */ /* 0x000fe200000000bd */
[--C-:B------:R-:W-:Y:S01]  /*17820*/  IMAD.WIDE R142, R142, 0x2, R140.reuse ;  /* 0x000000028e8e7825 */ /* 0x100fe200078e028c */
[----:B------:R3:W5:Y:S03]  /*17830*/  LDL.LU R178, [R1+0x170] ;  /* 0x0001700001b27983 */ /* 0x0007660000300800 */
[----:B------:R-:W-:-:S04]  /*17840*/  IMAD.WIDE R38, R38, 0x2, R140 ;  /* 0x0000000226267825 */ /* 0x000fc800078e028c */
[----:B-1----:R-:W-:Y:S02]  /*17850*/  IMAD.MOV.U32 R58, RZ, RZ, R2 ;  /* 0x000000ffff3a7224 */ /* 0x002fe400078e0002 */
[----:B--2---:R-:W-:Y:S02]  /*17860*/  IMAD.MOV.U32 R57, RZ, RZ, R3 ;  /* 0x000000ffff397224 */ /* 0x004fe400078e0003 */
[----:B------:R-:W-:Y:S01]  /*17870*/  IMAD.WIDE R2, R31, 0x2, R140 ;  /* 0x000000021f027825 */ /* 0x000fe200078e028c */
[----:B------:R-:W-:Y:S04]  /*17880*/  STG.E.U16 [R142.64+-0x100], R52 ;  /* 0xffff00348e007986 */ /* 0x000fe8000c101520 */
[----:B------:R-:W-:Y:S04]  /*17890*/  STG.E.U16 [R142.64+-0xfe], R53 ;  /* 0xffff02358e007986 */ /* 0x000fe8000c101520 */
[----:B------:R-:W-:Y:S04]  /*178a0*/  STG.E.U16 [R38.64+-0x100], R8 ;  /* 0xffff000826007986 */ /* 0x000fe8000c101520 */
[----:B------:R-:W-:Y:S04]  /*178b0*/  STG.E.U16 [R38.64+-0xfe], R7 ;  /* 0xffff020726007986 */ /* 0x000fe8000c101520 */
[----:B------:R1:W-:Y:S01]  /*178c0*/  STG.E.U16 [R2.64+-0x100], R5 ;  /* 0xffff000502007986 */ /* 0x0003e2000c101520 */
[----:B------:R-:W-:-:S05]  /*178d0*/  @!P0 HADD2 R89, -R194.H0_H0, -RZ.H0_H0 ;  /* 0xa00000ffc2598230 */ /* 0x000fca0000000900 */
[----:B------:R-:W-:Y:S01]  /*178e0*/  @!P0 PRMT R194, R89, 0x5410, RZ ;  /* 0x0000541059c28816 */ /* 0x000fe200000000ff */
[----:B------:R-:W-:Y:S01]  /*178f0*/  IMAD.MOV.U32 R89, RZ, RZ, R10 ;  /* 0x000000ffff597224 */ /* 0x000fe200078e000a */
[----:B-1----:R-:W-:-:S04]  /*17900*/  SHF.R.U32.HI R2, RZ, 0x8, R15 ;  /* 0x00000008ff027819 */ /* 0x002fc8000001160f */
[----:B------:R-:W-:-:S04]  /*17910*/  LOP3.LUT R2, R2, 0xffff, RZ, 0xc0, !PT ;  /* 0x0000ffff02027812 */ /* 0x000fc800078ec0ff */
[----:B------:R-:W-:Y:S02]  /*17920*/  ISETP.GE.U32.AND P1, PT, R225, R2, PT ;  /* 0x00000002e100720c */ /* 0x000fe40003f26070 */
[----:B------:R-:W-:-:S04]  /*17930*/  LOP3.LUT R2, R16, 0xff, RZ, 0xc0, !PT ;  /* 0x000000ff10027812 */ /* 0x000fc800078ec0ff */
[----:B------:R-:W-:Y:S01]  /*17940*/  ISETP.GE.U32.AND P0, PT, R225, R2, PT ;  /* 0x00000002e100720c */ /* 0x000fe20003f06070 */
[----:B------:R-:W-:Y:S01]  /*17950*/  MUFU.EX2 R10, R149 ;  /* 0x00000095000a7308 */ /* 0x000fe20000000800 */
[----:B------:R-:W-:Y:S01]  /*17960*/  @!P2 HADD2 R91, -R193.H0_H0, -RZ.H0_H0 ;  /* 0xa00000ffc15ba230 */ /* 0x000fe20000000900 */
[----:B------:R-:W-:Y:S01]  /*17970*/  IMAD.MOV.U32 R52, RZ, RZ, R83 ;  /* 0x000000ffff347224 */ /* 0x000fe200078e0053 */
[----:B------:R-:W-:Y:S01]  /*17980*/  LOP3.LUT R2, R14, 0xff, RZ, 0xc0, !PT ;  /* 0x000000ff0e027812 */ /* 0x000fe200078ec0ff */
[----:B------:R-:W-:-:S04]  /*17990*/  IMAD.MOV.U32 R79, RZ, RZ, R174 ;  /* 0x000000ffff4f7224 */ /* 0x000fc800078e00ae */
[----:B------:R-:W1:Y:S01]  /*179a0*/  MUFU.EX2 R3, R148 ;  /* 0x0000009400037308 */ /* 0x000e620000000800 */
[----:B------:R-:W-:Y:S02]  /*179b0*/  IMAD.MOV.U32 R83, RZ, RZ, R81 ;  /* 0x000000ffff537224 */ /* 0x000fe400078e0051 */
[----:B------:R-:W-:Y:S01]  /*179c0*/  IMAD.MOV.U32 R81, RZ, RZ, R102 ;  /* 0x000000ffff517224 */ /* 0x000fe200078e0066 */
[----:B------:R-:W-:Y:S01]  /*179d0*/  PRMT R102, R192, 0x5410, R193 ;  /* 0x00005410c0667816 */ /* 0x000fe200000000c1 */
[----:B------:R-:W-:Y:S01]  /*179e0*/  @!P0 HADD2 R99, -R162.H0_H0, -RZ.H0_H0 ;  /* 0xa00000ffa2638230 */ /* 0x000fe20000000900 */
[----:B------:R-:W-:Y:S01]  /*179f0*/  @!P2 PRMT R193, R91, 0x5410, RZ ;  /* 0x000054105bc1a816 */ /* 0x000fe200000000ff */
[----:B------:R-:W-:Y:S01]  /*17a00*/  FADD.FTZ R8, R46, R12 ;  /* 0x0000000c2e087221 */ /* 0x000fe20000010000 */
[----:B------:R-:W-:Y:S01]  /*17a10*/  ISETP.GE.U32.AND P2, PT, R225, R2, PT ;  /* 0x00000002e100720c */ /* 0x000fe20003f46070 */
[----:B------:R-:W-:Y:S01]  /*17a20*/  IMAD.MOV.U32 R12, RZ, RZ, R79 ;  /* 0x000000ffff0c7224 */ /* 0x000fe200078e004f */
[C---:B------:R-:W-:Y:S01]  /*17a30*/  LOP3.LUT R5, R6.reuse, 0xff, RZ, 0xc0, !PT ;  /* 0x000000ff06057812 */ /* 0x040fe200078ec0ff */
[----:B------:R-:W-:Y:S01]  /*17a40*/  IMAD.MOV.U32 R79, RZ, RZ, R100 ;  /* 0x000000ffff4f7224 */ /* 0x000fe200078e0064 */
[----:B------:R-:W-:-:S02]  /*17a50*/  LOP3.LUT R2, R6, 0xffff, RZ, 0xc0, !PT ;  /* 0x0000ffff06027812 */ /* 0x000fc400078ec0ff */
[----:B------:R-:W-:Y:S02]  /*17a60*/  PRMT R100, R162, 0x5410, R161 ;  /* 0x00005410a2647816 */ /* 0x000fe400000000a1 */
[----:B------:R-:W-:Y:S02]  /*17a70*/  @!P0 PRMT R162, R99, 0x5410, RZ ;  /* 0x0000541063a28816 */ /* 0x000fe400000000ff */
[----:B------:R-:W-:Y:S02]  /*17a80*/  ISETP.GE.U32.AND P0, PT, R225, R5, PT ;  /* 0x00000005e100720c */ /* 0x000fe40003f06070 */
[----:B------:R-:W-:Y:S01]  /*17a90*/  SHF.R.U32.HI R2, RZ, 0x8, R2 ;  /* 0x00000008ff027819 */ /* 0x000fe20000011602 */
[----:B------:R-:W-:Y:S01]  /*17aa0*/  @!P1 HADD2 R96, -R163.H0_H0, -RZ.H0_H0 ;  /* 0xa00000ffa3609230 */ /* 0x000fe20000000900 */
[----:B-1----:R-:W-:Y:S01]  /*17ab0*/  F2FP.PACK_AB R5, R3, R10 ;  /* 0x0000000a0305723e */ /* 0x002fe200000000ff */
[----:B------:R-:W-:Y:S01]  /*17ac0*/  IMAD.MOV.U32 R91, RZ, RZ, R58 ;  /* 0x000000ffff5b7224 */ /* 0x000fe200078e003a */
[----:B------:R-:W-:Y:S01]  /*17ad0*/  LOP3.LUT R2, R2, 0xffff, RZ, 0xc0, !PT ;  /* 0x0000ffff02027812 */ /* 0x000fe200078ec0ff */
[----:B------:R-:W-:Y:S01]  /*17ae0*/  IMAD.MOV.U32 R58, RZ, RZ, R101 ;  /* 0x000000ffff3a7224 */ /* 0x000fe200078e0065 */
[----:B------:R-:W-:-:S02]  /*17af0*/  PRMT R101, R189, 0x5410, R163 ;  /* 0x00005410bd657816 */ /* 0x000fc400000000a3 */
[----:B------:R-:W-:Y:S02]  /*17b00*/  @!P1 PRMT R163, R96, 0x5410, RZ ;  /* 0x0000541060a39816 */ /* 0x000fe400000000ff */
[----:B------:R-:W-:Y:S02]  /*17b10*/  PRMT R160, R5, 0x7610, R160 ;  /* 0x0000761005a07816 */ /* 0x000fe400000000a0 */
[----:B------:R-:W-:Y:S02]  /*17b20*/  ISETP.GE.U32.AND P1, PT, R225, R2, PT ;  /* 0x00000002e100720c */ /* 0x000fe40003f26070 */
[----:B------:R-:W-:Y:S01]  /*17b30*/  SHF.R.U32.HI R2, RZ, 0x8, R18 ;  /* 0x00000008ff027819 */ /* 0x000fe20000011612 */
[----:B------:R-:W-:Y:S01]  /*17b40*/  IMAD.MOV.U32 R28, RZ, RZ, R78 ;  /* 0x000000ffff1c7224 */ /* 0x000fe200078e004e */
[----:B------:R-:W-:Y:S01]  /*17b50*/  @!P0 HADD2 R104, -R160.H0_H0, -RZ.H0_H0 ;  /* 0xa00000ffa0688230 */ /* 0x000fe20000000900 */
[----:B------:R-:W-:Y:S01]  /*17b60*/  PRMT R159, R5, 0x7632, R159 ;  /* 0x00007632059f7816 */ /* 0x000fe2000000009f */
[----:B------:R-:W-:Y:S01]  /*17b70*/  IMAD.MOV.U32 R78, RZ, RZ, R236 ;  /* 0x000000ffff4e7224 */ /* 0x000fe200078e00ec */
[----:B------:R-:W-:Y:S01]  /*17b80*/  LOP3.LUT R2, R2, 0xffff, RZ, 0xc0, !PT ;  /* 0x0000ffff02027812 */ /* 0x000fe200078ec0ff */
[----:B------:R-:W-:Y:S01]  /*17b90*/  FADD.FTZ R7, R10, R26 ;  /* 0x0000001a0a077221 */ /* 0x000fe20000010000 */
[----:B------:R-:W-:Y:S01]  /*17ba0*/  MUFU.EX2 R236, R151 ;  /* 0x0000009700ec7308 */ /* 0x000fe20000000800 */
[----:B------:R-:W-:Y:S01]  /*17bb0*/  IMAD.MOV.U32 R16, RZ, RZ, R107 ;  /* 0x000000ffff107224 */ /* 0x000fe200078e006b */
[----:B------:R-:W-:-:S02]  /*17bc0*/  PRMT R107, R160, 0x5410, R159 ;  /* 0x00005410a06b7816 */ /* 0x000fc4000000009f */
[----:B------:R-:W-:-:S04]  /*17bd0*/  @!P0 PRMT R160, R104, 0x5410, RZ ;  /* 0x0000541068a08816 */ /* 0x000fc800000000ff */
[----:B------:R-:W1:Y:S01]  /*17be0*/  MUFU.EX2 R10, R150 ;  /* 0x00000096000a7308 */ /* 0x000e620000000800 */
[----:B------:R-:W-:-:S07]  /*17bf0*/  ISETP.GE.U32.AND P0, PT, R225, R2, PT ;  /* 0x00000002e100720c */ /* 0x000fce0003f06070 */
[----:B------:R-:W-:Y:S08]  /*17c00*/  MUFU.EX2 R2, R43 ;  /* 0x0000002b00027308 */ /* 0x000ff00000000800 */
[----:B------:R-:W2:Y:S01]  /*17c10*/  MUFU.EX2 R53, R56 ;  /* 0x0000003800357308 */ /* 0x000ea20000000800 */
[----:B------:R-:W-:Y:S01]  /*17c20*/  FADD.FTZ R7, R3, R7 ;  /* 0x0000000703077221 */ /* 0x000fe20000010000 */
[----:B-1----:R-:W-:-:S04]  /*17c30*/  F2FP.PACK_AB R3, R236, R10 ;  /* 0x0000000aec03723e */ /* 0x002fc800000000ff */
[C---:B------:R-:W-:Y:S02]  /*17c40*/  PRMT R158, R3.reuse, 0x7610, R158 ;  /* 0x00007610039e7816 */ /* 0x040fe4000000009e */
[----:B------:R-:W-:Y:S01]  /*17c50*/  PRMT R157, R3, 0x7632, R157 ;  /* 0x00007632039d7816 */ /* 0x000fe2000000009d */
[----:B------:R-:W-:Y:S01]  /*17c60*/  IMAD.MOV.U32 R77, RZ, RZ, R177 ;  /* 0x000000ffff4d7224 */ /* 0x000fe200078e00b1 */
[----:B------:R-:W-:Y:S01]  /*17c70*/  @!P1 HADD2 R105, -R159.H0_H0, -RZ.H0_H0 ;  /* 0xa00000ff9f699230 */ /* 0x000fe20000000900 */
[----:B------:R3:W5:Y:S04]  /*17c80*/  LDL.LU R177, [R1+0x16c] ;  /* 0x00016c0001b17983 */ /* 0x0007680000300800 */
[----:B------:R3:W5:Y:S01]  /*17c90*/  LDL.LU R176, [R1+0x168] ;  /* 0x0001680001b07983 */ /* 0x0007620000300800 */
[----:B--2---:R-:W-:-:S03]  /*17ca0*/  F2FP.PACK_AB R3, R53, R2 ;  /* 0x000000023503723e */ /* 0x004fc600000000ff */
[----:B------:R3:W5:Y:S01]  /*17cb0*/  LDL.LU R175, [R1+0x164] ;  /* 0x0001640001af7983 */ /* 0x0007620000300800 */
[C---:B------:R-:W-:Y:S02]  /*17cc0*/  PRMT R156, R3.reuse, 0x7610, R156 ;  /* 0x00007610039c7816 */ /* 0x040fe4000000009c */
[----:B------:R-:W-:Y:S01]  /*17cd0*/  PRMT R155, R3, 0x7632, R155 ;  /* 0x00007632039b7816 */ /* 0x000fe2000000009b */
[----:B------:R3:W5:Y:S01]  /*17ce0*/  LDL.LU R174, [R1+0x160] ;  /* 0x0001600001ae7983 */ /* 0x0007620000300800 */
[----:B------:R-:W-:Y:S02]  /*17cf0*/  LOP3.LUT R3, R0, 0xff, RZ, 0xc0, !PT ;  /* 0x000000ff00037812 */ /* 0x000fe400078ec0ff */
[----:B------:R-:W-:Y:S01]  /*17d00*/  @!P1 PRMT R159, R105, 0x5410, RZ ;  /* 0x00005410699f9816 */ /* 0x000fe200000000ff */
[----:B------:R3:W5:Y:S01]  /*17d10*/  LDL.LU R173, [R1+0x15c] ;  /* 0x00015c0001ad7983 */ /* 0x0007620000300800 */
[----:B------:R-:W-:-:S03]  /*17d20*/  ISETP.GE.U32.AND P1, PT, R225, R3, PT ;  /* 0x00000003e100720c */ /* 0x000fc60003f26070 */
[----:B------:R3:W5:Y:S04]  /*17d30*/  LDL.LU R172, [R1+0x158] ;  /* 0x0001580001ac7983 */ /* 0x0007680000300800 */
[----:B------:R3:W5:Y:S04]  /*17d40*/  LDL.LU R171, [R1+0x154] ;  /* 0x0001540001ab7983 */ /* 0x0007680000300800 */
[----:B------:R3:W2:Y:S01]  /*17d50*/  LDL.LU.S16 R3, [R1+0x34] ;  /* 0x0000340001037983 */ /* 0x0006a20000300600 */
[----:B------:R-:W-:Y:S01]  /*17d60*/  @!P4 HADD2 R90, -R192.H0_H0, -RZ.H0_H0 ;  /* 0xa00000ffc05ac230 */ /* 0x000fe20000000900 */
[----:B------:R-:W-:Y:S01]  /*17d70*/  IMAD.MOV.U32 R15, RZ, RZ, R57 ;  /* 0x000000ffff0f7224 */ /* 0x000fe200078e0039 */
[----:B------:R-:W-:Y:S01]  /*17d80*/  @!P5 HADD2 R116, -R158.H0_H0, -RZ.H0_H0 ;  /* 0xa00000ff9e74d230 */ /* 0x000fe20000000900 */
[----:B------:R-:W-:Y:S01]  /*17d90*/  FADD.FTZ R57, R2, R29 ;  /* 0x0000001d02397221 */ /* 0x000fe20000010000 */
[----:B------:R-:W-:-:S02]  /*17da0*/  SHF.R.U32.HI R2, RZ, 0x18, R6 ;  /* 0x00000018ff027819 */ /* 0x000fc40000011606 */
[----:B------:R-:W-:Y:S01]  /*17db0*/  @!P4 PRMT R192, R90, 0x5410, RZ ;  /* 0x000054105ac0c816 */ /* 0x000fe200000000ff */
[----:B------:R-:W-:Y:S01]  /*17dc0*/  IMAD.MOV.U32 R90, RZ, RZ, R106 ;  /* 0x000000ffff5a7224 */ /* 0x000fe200078e006a */
[----:B------:R-:W-:Y:S02]  /*17dd0*/  PRMT R106, R158, 0x5410, R157 ;  /* 0x000054109e6a7816 */ /* 0x000fe4000000009d */
[----:B------:R-:W-:Y:S02]  /*17de0*/  @!P5 PRMT R158, R116, 0x5410, RZ ;  /* 0x00005410749ed816 */ /* 0x000fe400000000ff */
[C---:B------:R-:W-:Y:S02]  /*17df0*/  ISETP.GE.U32.AND P5, PT, R225.reuse, R2, PT ;  /* 0x00000002e100720c */ /* 0x040fe40003fa6070 */
[----:B------:R-:W-:Y:S01]  /*17e00*/  SHF.R.U32.HI R2, RZ, 0x10, R6 ;  /* 0x00000010ff027819 */ /* 0x000fe20000011606 */
[----:B------:R-:W-:Y:S01]  /*17e10*/  IMAD.MOV.U32 R23, RZ, RZ, R52 ;  /* 0x000000ffff177224 */ /* 0x000fe200078e0034 */
[----:B------:R-:W-:Y:S01]  /*17e20*/  ISETP.GE.U32.AND P3, PT, R225, R17, PT ;  /* 0x00000011e100720c */ /* 0x000fe20003f66070 */
[----:B------:R-:W-:Y:S01]  /*17e30*/  IMAD.MOV.U32 R17, RZ, RZ, R77 ;  /* 0x000000ffff117224 */ /* 0x000fe200078e004d */
[----:B------:R-:W-:Y:S01]  /*17e40*/  LOP3.LUT R2, R2, 0xff, RZ, 0xc0, !PT ;  /* 0x000000ff02027812 */ /* 0x000fe200078ec0ff */
[----:B------:R-:W-:-:S02]  /*17e50*/  IMAD.MOV.U32 R77, RZ, RZ, R232 ;  /* 0x000000ffff4d7224 */ /* 0x000fc400078e00e8 */
[----:B------:R-:W-:Y:S01]  /*17e60*/  IMAD.MOV.U32 R52, RZ, RZ, R233 ;  /* 0x000000ffff347224 */ /* 0x000fe200078e00e9 */
[----:B------:R-:W-:Y:S01]  /*17e70*/  MUFU.EX2 R232, R246 ;  /* 0x000000f600e87308 */ /* 0x000fe20000000800 */
[----:B------:R-:W-:Y:S02]  /*17e80*/  ISETP.GE.U32.AND P4, PT, R225, R2, PT ;  /* 0x00000002e100720c */ /* 0x000fe40003f86070 */
[----:B------:R-:W-:-:S05]  /*17e90*/  LOP3.LUT R2, R0, 0xffff, RZ, 0xc0, !PT ;  /* 0x0000ffff00027812 */ /* 0x000fca00078ec0ff */
[----:B------:R-:W1:Y:S01]  /*17ea0*/  MUFU.EX2 R233, R247 ;  /* 0x000000f700e97308 */ /* 0x000e620000000800 */
[----:B------:R-:W-:Y:S01]  /*17eb0*/  SHF.R.U32.HI R2, RZ, 0x8, R2 ;  /* 0x00000008ff027819 */ /* 0x000fe20000011602 */
[----:B------:R-:W-:-:S03]  /*17ec0*/  @!P0 HADD2 R117, -R157.H0_H0, -RZ.H0_H0 ;  /* 0xa00000ff9d758230 */ /* 0x000fc60000000900 */
[----:B------:R-:W-:Y:S02]  /*17ed0*/  LOP3.LUT R2, R2, 0xffff, RZ, 0xc0, !PT ;  /* 0x0000ffff02027812 */ /* 0x000fe400078ec0ff */
[----:B------:R-:W-:Y:S02]  /*17ee0*/  @!P0 PRMT R157, R117, 0x5410, RZ ;  /* 0x00005410759d8816 */ /* 0x000fe400000000ff */
[----:B------:R-:W-:Y:S02]  /*17ef0*/  ISETP.GE.U32.AND P0, PT, R225, R2, PT ;  /* 0x00000002e100720c */ /* 0x000fe40003f06070 */
[----:B-1----:R-:W-:-:S04]  /*17f00*/  F2FP.PACK_AB R2, R233, R232 ;  /* 0x000000e8e902723e */ /* 0x002fc800000000ff */
[----:B------:R-:W-:-:S05]  /*17f10*/  PRMT R154, R2, 0x7610, R154 ;  /* 0x00007610029a7816 */ /* 0x000fca000000009a */
[----:B--2---:R-:W-:-:S05]  /*17f20*/  @!P1 HADD2 R3, -R154.H0_H0, -RZ.H0_H0 ;  /* 0xa00000ff9a039230 */ /* 0x004fca0000000900 */
[----:B------:R-:W-:Y:S02]  /*17f30*/  PRMT R18, R3, 0x7610, R18 ;  /* 0x0000761003127816 */ /* 0x000fe40000000012 */
[----:B------:R-:W-:Y:S02]  /*17f40*/  SHF.R.U32.HI R3, RZ, 0x8, R11 ;  /* 0x00000008ff037819 */ /* 0x000fe4000001160b */
[----:B------:R3:W2:Y:S01]  /*17f50*/  LDL.LU.S16 R11, [R1+0x38] ;  /* 0x00003800010b7983 */ /* 0x0006a20000300600 */
[----:B------:R-:W-:Y:S02]  /*17f60*/  PRMT R153, R2, 0x7632, R153 ;  /* 0x0000763202997816 */ /* 0x000fe40000000099 */
[----:B------:R-:W-:Y:S02]  /*17f70*/  LOP3.LUT R5, R9, 0xff, RZ, 0xc0, !PT ;  /* 0x000000ff09057812 */ /* 0x000fe400078ec0ff */
[----:B------:R-:W-:Y:S01]  /*17f80*/  PRMT R247, R154, 0x5410, R153 ;  /* 0x000054109af77816 */ /* 0x000fe20000000099 */
[----:B------:R-:W-:-:S02]  /*17f90*/  IMAD.MOV.U32 R14, RZ, RZ, R76 ;  /* 0x000000ffff0e7224 */ /* 0x000fc400078e004c */
[----:B------:R-:W-:Y:S02]  /*17fa0*/  IMAD.MOV.U32 R76, RZ, RZ, R235 ;  /* 0x000000ffff4c7224 */ /* 0x000fe400078e00eb */
[----:B------:R-:W-:Y:S02]  /*17fb0*/  IMAD.MOV.U32 R235, RZ, RZ, R234 ;  /* 0x000000ffffeb7224 */ /* 0x000fe400078e00ea */
[----:B------:R-:W-:Y:S01]  /*17fc0*/  MUFU.EX2 R234, R252 ;  /* 0x000000fc00ea7308 */ /* 0x000fe20000000800 */
[----:B--2---:R-:W-:-:S05]  /*17fd0*/  @!P0 HADD2 R11, -R153.H0_H0, -RZ.H0_H0 ;  /* 0xa00000ff990b8230 */ /* 0x004fca0000000900 */
[----:B------:R-:W-:-:S04]  /*17fe0*/  PRMT R9, R11, 0x7610, R9 ;  /* 0x000076100b097816 */ /* 0x000fc80000000009 */
[----:B------:R-:W-:Y:S02]  /*17ff0*/  @!P0 PRMT R153, R9, 0x5410, RZ ;  /* 0x0000541009998816 */ /* 0x000fe400000000ff */
[----:B------:R3:W2:Y:S01]  /*18000*/  LDL.LU.S16 R9, [R1+0x3c] ;  /* 0x00003c0001097983 */ /* 0x0006a20000300600 */
[----:B------:R-:W1:Y:S01]  /*18010*/  MUFU.EX2 R235, R235 ;  /* 0x000000eb00eb7308 */ /* 0x000e620000000800 */
[----:B------:R-:W-:Y:S01]  /*18020*/  @!P6 HADD2 R118, -R155.H0_H0, -RZ.H0_H0 ;  /* 0xa00000ff9b76e230 */ /* 0x000fe20000000900 */
[----:B------:R-:W-:-:S04]  /*18030*/  PRMT R105, R156, 0x5410, R155 ;  /* 0x000054109c697816 */ /* 0x000fc8000000009b */
[----:B------:R-:W-:Y:S02]  /*18040*/  @!P6 PRMT R155, R118, 0x5410, RZ ;  /* 0x00005410769be816 */ /* 0x000fe400000000ff */
[----:B------:R-:W-:Y:S02]  /*18050*/  ISETP.GE.U32.AND P6, PT, R225, R13, PT ;  /* 0x0000000de100720c */ /* 0x000fe40003fc6070 */
[----:B------:R-:W-:Y:S01]  /*18060*/  LOP3.LUT R2, R3, 0xffff, RZ, 0xc0, !PT ;  /* 0x0000ffff03027812 */ /* 0x000fe200078ec0ff */
[----:B------:R-:W-:Y:S01]  /*18070*/  @!P3 HADD2 R97, -R189.H0_H0, -RZ.H0_H0 ;  /* 0xa00000ffbd61b230 */ /* 0x000fe20000000900 */
[----:B-1----:R-:W-:Y:S01]  /*18080*/  F2FP.PACK_AB R3, R235, R234 ;  /* 0x000000eaeb03723e */ /* 0x002fe200000000ff */
[----:B------:R-:W-:-:S03]  /*18090*/  IMAD.MOV.U32 R46, RZ, RZ, R12 ;  /* 0x000000ffff2e7224 */ /* 0x000fc600078e000c */
[----:B------:R-:W-:Y:S01]  /*180a0*/  PRMT R152, R3, 0x7610, R152 ;  /* 0x0000761003987816 */ /* 0x000fe20000000098 */
[----:B------:R-:W-:Y:S01]  /*180b0*/  IMAD.MOV.U32 R12, RZ, RZ, R230 ;  /* 0x000000ffff0c7224 */ /* 0x000fe200078e00e6 */
[----:B------:R-:W-:-:S03]  /*180c0*/  @!P3 PRMT R189, R97, 0x5410, RZ ;  /* 0x0000541061bdb816 */ /* 0x000fc600000000ff */
[----:B------:R-:W-:Y:S02]  /*180d0*/  IMAD.MOV.U32 R97, RZ, RZ, R12 ;  /* 0x000000ffff617224 */ /* 0x000fe400078e000c */
[----:B------:R-:W-:Y:S01]  /*180e0*/  IMAD.MOV.U32 R12, RZ, RZ, R52 ;  /* 0x000000ffff0c7224 */ /* 0x000fe200078e0034 */
[----:B------:R-:W-:Y:S01]  /*180f0*/  PRMT R151, R3, 0x7632, R151 ;  /* 0x0000763203977816 */ /* 0x000fe20000000097 */
[----:B------:R-:W-:-:S03]  /*18100*/  FADD.FTZ R52, R33, R8 ;  /* 0x0000000821347221 */ /* 0x000fc60000010000 */
[----:B------:R-:W-:Y:S01]  /*18110*/  PRMT R252, R152, 0x5410, R151 ;  /* 0x0000541098fc7816 */ /* 0x000fe20000000097 */
[----:B--2---:R-:W-:-:S05]  /*18120*/  @!P6 HADD2 R9, -R152.H0_H0, -RZ.H0_H0 ;  /* 0xa00000ff9809e230 */ /* 0x004fca0000000900 */
[----:B------:R-:W-:-:S04]  /*18130*/  PRMT R8, R9, 0x7610, R8 ;  /* 0x0000761009087816 */ /* 0x000fc80000000008 */
[----:B------:R-:W-:Y:S02]  /*18140*/  @!P6 PRMT R152, R8, 0x5410, RZ ;  /* 0x000054100898e816 */ /* 0x000fe400000000ff */
[----:B------:R3:W2:Y:S01]  /*18150*/  LDL.LU.S16 R8, [R1+0x40] ;  /* 0x0000400001087983 */ /* 0x0006a20000300600 */
[----:B------:R-:W-:Y:S01]  /*18160*/  ISETP.GE.U32.AND P3, PT, R225, R20, PT ;  /* 0x00000014e100720c */ /* 0x000fe20003f66070 */
[----:B------:R-:W-:Y:S01]  /*18170*/  @!P2 HADD2 R119, -R156.H0_H0, -RZ.H0_H0 ;  /* 0xa00000ff9c77a230 */ /* 0x000fe20000000900 */
[----:B------:R-:W-:Y:S08]  /*18180*/  MUFU.EX2 R230, R60 ;  /* 0x0000003c00e67308 */ /* 0x000ff00000000800 */
[----:B------:R-:W1:Y:S01]  /*18190*/  MUFU.EX2 R27, R59 ;  /* 0x0000003b001b7308 */ /* 0x000e620000000800 */
[----:B------:R-:W-:Y:S01]  /*181a0*/  @!P2 PRMT R156, R119, 0x5410, RZ ;  /* 0x00005410779ca816 */ /* 0x000fe200000000ff */
[----:B------:R-:W-:Y:S01]  /*181b0*/  FADD.FTZ R43, R10, R7 ;  /* 0x000000070a2b7221 */ /* 0x000fe20000010000 */
[----:B------:R-:W-:Y:S01]  /*181c0*/  @!P3 HADD2 R98, -R161.H0_H0, -RZ.H0_H0 ;  /* 0xa00000ffa162b230 */ /* 0x000fe20000000900 */
[----:B------:R-:W-:Y:S01]  /*181d0*/  ISETP.GE.U32.AND P2, PT, R225, R2, PT ;  /* 0x00000002e100720c */ /* 0x000fe20003f46070 */
[----:B------:R3:W4:Y:S01]  /*181e0*/  LDL.LU.S16 R9, [R1+0x44] ;  /* 0x0000440001097983 */ /* 0x0007220000300600 */
[----:B------:R-:W-:-:S02]  /*181f0*/  SHF.R.U32.HI R2, RZ, 0x18, R0 ;  /* 0x00000018ff027819 */ /* 0x000fc40000011600 */
[----:B------:R-:W-:Y:S02]  /*18200*/  @!P3 PRMT R161, R98, 0x5410, RZ ;  /* 0x0000541062a1b816 */ /* 0x000fe400000000ff */
[----:B------:R-:W-:Y:S02]  /*18210*/  SHF.R.U32.HI R0, RZ, 0x10, R0 ;  /* 0x00000010ff007819 */ /* 0x000fe40000011600 */
[C---:B------:R-:W-:Y:S02]  /*18220*/  ISETP.GE.U32.AND P3, PT, R225.reuse, R5, PT ;  /* 0x00000005e100720c */ /* 0x040fe40003f66070 */
[----:B------:R-:W-:Y:S02]  /*18230*/  LOP3.LUT R0, R0, 0xff, RZ, 0xc0, !PT ;  /* 0x000000ff00007812 */ /* 0x000fe400078ec0ff */
[----:B------:R-:W-:Y:S02]  /*18240*/  @!P1 PRMT R154, R18, 0x5410, RZ ;  /* 0x00005410129a9816 */ /* 0x000fe400000000ff */
[----:B------:R-:W-:-:S02]  /*18250*/  ISETP.GE.U32.AND P1, PT, R225, R0, PT ;  /* 0x00000000e100720c */ /* 0x000fc40003f26070 */
[----:B-1----:R-:W-:-:S05]  /*18260*/  F2FP.PACK_AB R0, R27, R230 ;  /* 0x000000e61b00723e */ /* 0x002fca00000000ff */
[----:B--2---:R-:W-:-:S05]  /*18270*/  @!P3 HADD2 R8, -R0.H0_H0, -RZ.H0_H0 ;  /* 0xa00000ff0008b230 */ /* 0x004fca0000000900 */
[----:B------:R-:W-:Y:S02]  /*18280*/  PRMT R7, R8, 0x7610, R7 ;  /* 0x0000761008077816 */ /* 0x000fe40000000007 */
[----:B------:R3:W2:Y:S01]  /*18290*/  LDL.LU.S16 R8, [R1+0x48] ;  /* 0x0000480001087983 */ /* 0x0006a20000300600 */
[C---:B------:R-:W-:Y:S02]  /*182a0*/  ISETP.GE.U32.AND P6, PT, R225.reuse, R21, PT ;  /* 0x00000015e100720c */ /* 0x040fe40003fc6070 */
[C---:B------:R-:W-:Y:S02]  /*182b0*/  PRMT R150, R0.reuse, 0x7632, R150 ;  /* 0x0000763200967816 */ /* 0x040fe40000000096 */
[----:B------:R-:W-:Y:S02]  /*182c0*/  ISETP.GE.U32.AND P0, PT, R225, R2, PT ;  /* 0x00000002e100720c */ /* 0x000fe40003f06070 */
[----:B------:R-:W-:-:S07]  /*182d0*/  PRMT R246, R0, 0x5410, R150 ;  /* 0x0000541000f67816 */ /* 0x000fce0000000096 */
[----:B--2---:R-:W-:-:S05]  /*182e0*/  @!P6 HADD2 R8, -R150.H0_H0, -RZ.H0_H0 ;  /* 0xa00000ff9608e230 */ /* 0x004fca0000000900 */
[----:B------:R-:W-:-:S04]  /*182f0*/  PRMT R2, R8, 0x7610, R2 ;  /* 0x0000761008027816 */ /* 0x000fc80000000002 */
[----:B------:R-:W-:Y:S02]  /*18300*/  @!P6 PRMT R150, R2, 0x5410, RZ ;  /* 0x000054100296e816 */ /* 0x000fe400000000ff */
[----:B------:R3:W2:Y:S01]  /*18310*/  LDL.LU.S16 R2, [R1+0x50] ;  /* 0x0000500001027983 */ /* 0x0006a20000300600 */
[----:B------:R-:W-:-:S05]  /*18320*/  PRMT R149, R30, 0x7610, R149 ;  /* 0x000076101e957816 */ /* 0x000fca0000000095 */
[----:B--2---:R-:W-:-:S05]  /*18330*/  @!P4 HADD2 R2, -R149.H0_H0, -RZ.H0_H0 ;  /* 0xa00000ff9502c230 */ /* 0x004fca0000000900 */
[----:B------:R-:W-:Y:S02]  /*18340*/  PRMT R6, R2, 0x7610, R6 ;  /* 0x0000761002067816 */ /* 0x000fe40000000006 */
[----:B------:R3:W2:Y:S01]  /*18350*/  LDL.LU.S16 R2, [R1+0x4c] ;  /* 0x00004c0001027983 */ /* 0x0006a20000300600 */
[----:B----4-:R-:W-:Y:S01]  /*18360*/  @!P2 HADD2 R9, -R151.H0_H0, -RZ.H0_H0 ;  /* 0xa00000ff9709a230 */ /* 0x010fe20000000900 */
[----:B------:R-:W-:Y:S01]  /*18370*/  PRMT R148, R30, 0x7632, R148 ;  /* 0x000076321e947816 */ /* 0x000fe20000000094 */
[----:B------:R-:W-:-:S03]  /*18380*/  FADD.FTZ R5, R36, R19 ;  /* 0x0000001324057221 */ /* 0x000fc60000010000 */
[----:B------:R-:W-:Y:S01]  /*18390*/  PRMT R3, R9, 0x7610, R3 ;  /* 0x0000761009037816 */ /* 0x000fe20000000003 */
[----:B------:R-:W-:Y:S02]  /*183a0*/  IMAD.MOV.U32 R96, RZ, RZ, R97 ;  /* 0x000000ffff607224 */ /* 0x000fe400078e0061 */
[----:B------:R-:W-:Y:S01]  /*183b0*/  FADD.FTZ R26, R40, R5 ;  /* 0x00000005281a7221 */ /* 0x000fe20000010000 */
[----:B------:R-:W-:Y:S01]  /*183c0*/  @!P2 PRMT R151, R3, 0x5410, RZ ;  /* 0x000054100397a816 */ /* 0x000fe200000000ff */
[----:B------:R-:W-:Y:S01]  /*183d0*/  IMAD.MOV.U32 R3, RZ, RZ, R141 ;  /* 0x000000ffff037224 */ /* 0x000fe200078e008d */
[----:B------:R-:W-:Y:S01]  /*183e0*/  @P3 PRMT R224, R0, 0x7610, R224 ;  /* 0x0000761000e03816 */ /* 0x000fe200000000e0 */
[----:B------:R-:W-:Y:S01]  /*183f0*/  IMAD.MOV.U32 R98, RZ, RZ, R96 ;  /* 0x000000ffff627224 */ /* 0x000fe200078e0060 */
[----:B------:R-:W-:Y:S01]  /*18400*/  @!P3 PRMT R224, R7, 0x5410, RZ ;  /* 0x0000541007e0b816 */ /* 0x000fe200000000ff */
[----:B------:R-:W-:Y:S01]  /*18410*/  IMAD.MOV.U32 R99, RZ, RZ, R17 ;  /* 0x000000ffff637224 */ /* 0x000fe200078e0011 */
[----:B------:R3:W4:Y:S01]  /*18420*/  LDL.LU.S16 R7, [R1+0x58] ;  /* 0x0000580001077983 */ /* 0x0007220000300600 */
[----:B------:R-:W-:-:S02]  /*18430*/  IMAD.MOV.U32 R96, RZ, RZ, R16 ;  /* 0x000000ffff607224 */ /* 0x000fc400078e0010 */
[----:B------:R-:W-:Y:S02]  /*18440*/  IMAD.MOV.U32 R97, RZ, RZ, R14 ;  /* 0x000000ffff617224 */ /* 0x000fe400078e000e */
[----:B------:R-:W-:Y:S01]  /*18450*/  IMAD.MOV.U32 R14, RZ, RZ, R90 ;  /* 0x000000ffff0e7224 */ /* 0x000fe200078e005a */
[----:B--2---:R-:W-:-:S05]  /*18460*/  @!P5 HADD2 R2, -R148.H0_H0, -RZ.H0_H0 ;  /* 0xa00000ff9402d230 */ /* 0x004fca0000000900 */
[----:B------:R-:W-:Y:S01]  /*18470*/  PRMT R5, R2, 0x7610, R5 ;  /* 0x0000761002057816 */ /* 0x000fe20000000005 */
[----:B------:R-:W-:-:S04]  /*18480*/  IMAD.MOV.U32 R2, RZ, RZ, R140 ;  /* 0x000000ffff027224 */ /* 0x000fc800078e008c */
[----:B------:R-:W-:Y:S02]  /*18490*/  IMAD.WIDE R16, R31, 0x2, R2 ;  /* 0x000000021f107825 */ /* 0x000fe400078e0202 */
[----:B------:R3:W2:Y:S02]  /*184a0*/  LDL.LU.S16 R3, [R1+0x54] ;  /* 0x0000540001037983 */ /* 0x0006a40000300600 */
[----:B------:R-:W-:Y:S02]  /*184b0*/  IMAD.MOV.U32 R20, RZ, RZ, R14 ;  /* 0x000000ffff147224 */ /* 0x000fe400078e000e */
[----:B------:R-:W-:Y:S02]  /*184c0*/  IMAD.MOV.U32 R14, RZ, RZ, R88 ;  /* 0x000000ffff0e7224 */ /* 0x000fe400078e0058 */
[----:B------:R-:W-:Y:S02]  /*184d0*/  IMAD.MOV.U32 R88, RZ, RZ, R34 ;  /* 0x000000ffff587224 */ /* 0x000fe400078e0022 */
[----:B------:R-:W-:-:S02]  /*184e0*/  IMAD.MOV.U32 R34, RZ, RZ, R35 ;  /* 0x000000ffff227224 */ /* 0x000fc400078e0023 */
[----:B------:R-:W-:Y:S02]  /*184f0*/  IMAD.MOV.U32 R35, RZ, RZ, R62 ;  /* 0x000000ffff237224 */ /* 0x000fe400078e003e */
[----:B------:R-:W-:Y:S02]  /*18500*/  IMAD.MOV.U32 R90, RZ, RZ, R228 ;  /* 0x000000ffff5a7224 */ /* 0x000fe400078e00e4 */
[----:B------:R-:W-:Y:S01]  /*18510*/  IMAD.MOV.U32 R62, RZ, RZ, R229 ;  /* 0x000000ffff3e7224 */ /* 0x000fe200078e00e5 */
[----:B------:R-:W-:Y:S08]  /*18520*/  MUFU.EX2 R228, R66 ;  /* 0x0000004200e47308 */ /* 0x000ff00000000800 */
[----:B------:R-:W1:Y:S01]  /*18530*/  MUFU.EX2 R229, R61 ;  /* 0x0000003d00e57308 */ /* 0x000e620000000800 */
[----:B------:R-:W-:-:S02]  /*18540*/  IMAD.MOV.U32 R18, RZ, RZ, R98 ;  /* 0x000000ffff127224 */ /* 0x000fc400078e0062 */
[----:B------:R-:W-:Y:S01]  /*18550*/  IMAD.MOV.U32 R98, RZ, RZ, R20 ;  /* 0x000000ffff627224 */ /* 0x000fe200078e0014 */
[----:B-1----:R-:W-:-:S04]  /*18560*/  F2FP.PACK_AB R0, R229, R228 ;  /* 0x000000e4e500723e */ /* 0x002fc800000000ff */
[C---:B------:R-:W-:Y:S01]  /*18570*/  PRMT R146, R0.reuse, 0x7632, R146 ;  /* 0x0000763200927816 */ /* 0x040fe20000000092 */
[----:B------:R-:W-:Y:S01]  /*18580*/  IMAD.MOV.U32 R20, RZ, RZ, R97 ;  /* 0x000000ffff147224 */ /* 0x000fe200078e0061 */
[----:B------:R-:W-:Y:S01]  /*18590*/  PRMT R147, R0, 0x7610, R147 ;  /* 0x0000761000937816 */ /* 0x000fe20000000093 */
[----:B------:R-:W-:Y:S02]  /*185a0*/  IMAD.MOV.U32 R97, RZ, RZ, R46 ;  /* 0x000000ffff617224 */ /* 0x000fe400078e002e */
[----:B------:R-:W-:Y:S02]  /*185b0*/  IMAD.MOV.U32 R46, RZ, RZ, R12 ;  /* 0x000000ffff2e7224 */ /* 0x000fe400078e000c */
[----:B------:R-:W-:Y:S02]  /*185c0*/  IMAD.MOV.U32 R12, RZ, RZ, R58 ;  /* 0x000000ffff0c7224 */ /* 0x000fe400078e003a */
[----:B------:R-:W-:Y:S01]  /*185d0*/  IMAD.MOV.U32 R58, RZ, RZ, R237 ;  /* 0x000000ffff3a7224 */ /* 0x000fe200078e00ed */
[----:B------:R-:W-:Y:S01]  /*185e0*/  PRMT R237, R147, 0x5410, R146 ;  /* 0x0000541093ed7816 */ /* 0x000fe20000000092 */
[----:B----4-:R-:W-:Y:S01]  /*185f0*/  @!P1 HADD2 R7, -R147.H0_H0, -RZ.H0_H0 ;  /* 0xa00000ff93079230 */ /* 0x010fe20000000900 */
[----:B------:R-:W-:Y:S01]  /*18600*/  PRMT R104, R149, 0x5410, R148 ;  /* 0x0000541095687816 */ /* 0x000fe20000000094 */
[----:B------:R1:W-:Y:S01]  /*18610*/  STG.E.U16 [R16.64+-0xfe], R4 ;  /* 0xffff020410007986 */ /* 0x0003e2000c101520 */
[----:B------:R-:W-:-:S02]  /*18620*/  @!P5 PRMT R148, R5, 0x5410, RZ ;  /* 0x000054100594d816 */ /* 0x000fc400000000ff */
[----:B------:R-:W-:Y:S02]  /*18630*/  PRMT R2, R7, 0x7610, R2 ;  /* 0x0000761007027816 */ /* 0x000fe40000000002 */
[----:B------:R-:W-:Y:S02]  /*18640*/  @!P4 PRMT R149, R6, 0x5410, RZ ;  /* 0x000054100695c816 */ /* 0x000fe400000000ff */
[----:B------:R-:W-:Y:S01]  /*18650*/  @!P1 PRMT R147, R2, 0x5410, RZ ;  /* 0x0000541002939816 */ /* 0x000fe200000000ff */
[----:B------:R-:W-:Y:S02]  /*18660*/  IMAD.MOV.U32 R56, RZ, RZ, R18 ;  /* 0x000000ffff387224 */ /* 0x000fe400078e0012 */
[----:B------:R-:W-:Y:S02]  /*18670*/  IMAD.MOV.U32 R18, RZ, RZ, R98 ;  /* 0x000000ffff127224 */ /* 0x000fe400078e0062 */
[----:B------:R-:W-:Y:S02]  /*18680*/  IMAD.MOV.U32 R98, RZ, RZ, R20 ;  /* 0x000000ffff627224 */ /* 0x000fe400078e0014 */
[----:B------:R-:W-:-:S02]  /*18690*/  IMAD.MOV.U32 R20, RZ, RZ, R97 ;  /* 0x000000ffff147224 */ /* 0x000fc400078e0061 */
[----:B------:R-:W-:Y:S02]  /*186a0*/  IMAD.MOV.U32 R97, RZ, RZ, R46 ;  /* 0x000000ffff617224 */ /* 0x000fe400078e002e */
[----:B------:R-:W-:Y:S02]  /*186b0*/  IMAD.MOV.U32 R46, RZ, RZ, R12 ;  /* 0x000000ffff2e7224 */ /* 0x000fe400078e000c */
[----:B------:R-:W-:Y:S02]  /*186c0*/  IMAD.MOV.U32 R29, RZ, RZ, R45 ;  /* 0x000000ffff1d7224 */ /* 0x000fe400078e002d */
[----:B------:R-:W-:Y:S01]  /*186d0*/  IMAD.MOV.U32 R45, RZ, RZ, R238 ;  /* 0x000000ffff2d7224 */ /* 0x000fe200078e00ee */
[----:B------:R-:W-:Y:S01]  /*186e0*/  PRMT R238, R225, 0x7054, R225 ;  /* 0x00007054e1ee7816 */ /* 0x000fe200000000e1 */
[----:B------:R-:W-:Y:S02]  /*186f0*/  IMAD.MOV.U32 R116, RZ, RZ, R90 ;  /* 0x000000ffff747224 */ /* 0x000fe400078e005a */
[----:B------:R-:W-:-:S02]  /*18700*/  IMAD.MOV.U32 R90, RZ, RZ, R15 ;  /* 0x000000ffff5a7224 */ /* 0x000fc400078e000f */
[----:B------:R-:W-:Y:S02]  /*18710*/  IMAD.MOV.U32 R117, RZ, RZ, R170 ;  /* 0x000000ffff757224 */ /* 0x000fe400078e00aa */
[----:B------:R-:W-:Y:S01]  /*18720*/  IMAD.MOV.U32 R119, RZ, RZ, R116 ;  /* 0x000000ffff777224 */ /* 0x000fe200078e0074 */
[----:B------:R-:W-:Y:S01]  /*18730*/  STG.E.U16 [R140.64+-0xf0], R67 ;  /* 0xffff10438c007986 */ /* 0x000fe2000c101520 */
[----:B------:R-:W-:Y:S02]  /*18740*/  IMAD.MOV.U32 R116, RZ, RZ, R56 ;  /* 0x000000ffff747224 */ /* 0x000fe400078e0038 */
[----:B------:R-:W-:Y:S01]  /*18750*/  IMAD.MOV.U32 R56, RZ, RZ, R98 ;  /* 0x000000ffff387224 */ /* 0x000fe200078e0062 */
[----:B------:R-:W-:Y:S01]  /*18760*/  STG.E.U16 [R140.64+-0xee], R64 ;  /* 0xffff12408c007986 */ /* 0x000fe2000c101520 */
[----:B------:R-:W-:Y:S02]  /*18770*/  IMAD.MOV.U32 R98, RZ, RZ, R20 ;  /* 0x000000ffff627224 */ /* 0x000fe400078e0014 */
[----:B------:R-:W-:Y:S01]  /*18780*/  IMAD.MOV.U32 R20, RZ, RZ, R97 ;  /* 0x000000ffff147224 */ /* 0x000fe200078e0061 */
[----:B------:R3:W5:Y:S01]  /*18790*/  LDL.LU R170, [R1+0x150] ;  /* 0x0001500001aa7983 */ /* 0x0007620000300800 */
[----:B------:R-:W-:-:S02]  /*187a0*/  IMAD.MOV.U32 R97, RZ, RZ, R46 ;  /* 0x000000ffff617224 */ /* 0x000fc400078e002e */
[----:B------:R-:W-:Y:S01]  /*187b0*/  IMAD.MOV.U32 R46, RZ, RZ, R58 ;  /* 0x000000ffff2e7224 */ /* 0x000fe200078e003a */
[----:B------:R4:W-:Y:S01]  /*187c0*/  STG.E.U16 [R142.64+-0xf0], R37 ;  /* 0xffff10258e007986 */ /* 0x0009e2000c101520 */
[----:B--2---:R-:W-:-:S05]  /*187d0*/  @!P0 HADD2 R3, -R146.H0_H0, -RZ.H0_H0 ;  /* 0xa00000ff92038230 */ /* 0x004fca0000000900 */
[----:B------:R-:W-:-:S04]  /*187e0*/  PRMT R0, R3, 0x7610, R0 ;  /* 0x0000761003007816 */ /* 0x000fc80000000000 */
[----:B------:R-:W-:Y:S02]  /*187f0*/  @!P0 PRMT R146, R0, 0x5410, RZ ;  /* 0x0000541000928816 */ /* 0x000fe400000000ff */
[----:B------:R-:W-:-:S05]  /*18800*/  LOP3.LUT R0, R245, UR16, R190, 0x96, !PT ;  /* 0x00000010f5007c12 */ /* 0x000fca000f8e96be */
[----:B-1----:R-:W-:Y:S01]  /*18810*/  IMAD.WIDE.U32 R4, R0, -0x326172a9, RZ ;  /* 0xcd9e8d5700047825 */ /* 0x002fe200078e00ff */
[----:B------:R-:W-:-:S04]  /*18820*/  LOP3.LUT R0, R145, UR11, R244, 0x96, !PT ;  /* 0x0000000b91007c12 */ /* 0x000fc8000f8e96f4 */
        /* <DEDUP_REMOVED lines=12> */
[----:B------:R-:W-:-:S05]  /*188f0*/  IMAD.WIDE.U32 R2, R2, -0x326172a9, RZ ;  /* 0xcd9e8d5702027825 */ /* 0x000fca00078e00ff */
[----:B------:R-:W-:Y:S02]  /*18900*/  LOP3.LUT R0, R3, UR14, R6, 0x96, !PT ;  /* 0x0000000e03007c12 */ /* 0x000fe4000f8e9606 */
[----:B------:R-:W-:-:S04]  /*18910*/  LOP3.LUT R3, R2, 0xffff, RZ, 0xc0, !PT ;  /* 0x0000ffff02037812 */ /* 0x000fc800078ec0ff */
[----:B------:R-:W-:Y:S02]  /*18920*/  SHF.R.U32.HI R6, RZ, 0x8, R3 ;  /* 0x00000008ff067819 */ /* 0x000fe40000011603 */
[----:B------:R-:W-:-:S04]  /*18930*/  LOP3.LUT R3, R2, 0xff, RZ, 0xc0, !PT ;  /* 0x000000ff02037812 */ /* 0x000fc800078ec0ff */
[----:B------:R-:W-:Y:S02]  /*18940*/  PRMT R3, R3, 0x5410, R6 ;  /* 0x0000541003037816 */ /* 0x000fe40000000006 */
[----:B------:R-:W-:-:S03]  /*18950*/  SHF.R.U32.HI R6, RZ, 0x10, R2 ;  /* 0x00000010ff067819 */ /* 0x000fc60000011602 */
[----:B------:R-:W-:-:S05]  /*18960*/  HSET2.LE.AND R3, R3, R238, PT ;  /* 0x000000ee03037233 */ /* 0x000fca0003803000 */
[----:B------:R-:W-:Y:S02]  /*18970*/  LOP3.LUT R10, R3, R29, RZ, 0xc0, !PT ;  /* 0x0000001d030a7212 */ /* 0x000fe400078ec0ff */
[----:B------:R-:W-:Y:S02]  /*18980*/  SHF.R.U32.HI R3, RZ, 0x18, R2 ;  /* 0x00000018ff037819 */ /* 0x000fe40000011602 */
[----:B------:R-:W-:-:S04]  /*18990*/  LOP3.LUT R2, R6, 0xff, RZ, 0xc0, !PT ;  /* 0x000000ff06027812 */ /* 0x000fc800078ec0ff */
[----:B------:R-:W-:Y:S02]  /*189a0*/  PRMT R11, R2, 0x5410, R3 ;  /* 0x00005410020b7816 */ /* 0x000fe40000000003 */
[C---:B------:R-:W-:Y:S02]  /*189b0*/  LOP3.LUT R2, R0.reuse, 0xffff, RZ, 0xc0, !PT ;  /* 0x0000ffff00027812 */ /* 0x040fe400078ec0ff */
[----:B------:R-:W-:Y:S02]  /*189c0*/  LOP3.LUT R7, R7, UR6, R8, 0x96, !PT ;  /* 0x0000000607077c12 */ /* 0x000fe4000f8e9608 */
[----:B------:R-:W-:Y:S02]  /*189d0*/  SHF.R.U32.HI R3, RZ, 0x8, R2 ;  /* 0x00000008ff037819 */ /* 0x000fe40000011602 */
[----:B------:R-:W-:Y:S02]  /*189e0*/  LOP3.LUT R2, R0, 0xff, RZ, 0xc0, !PT ;  /* 0x000000ff00027812 */ /* 0x000fe400078ec0ff */
[----:B------:R-:W-:-:S02]  /*189f0*/  SHF.R.U32.HI R6, RZ, 0x10, R0 ;  /* 0x00000010ff067819 */ /* 0x000fc40000011600 */
[----:B------:R-:W-:Y:S01]  /*18a00*/  PRMT R8, R2, 0x5410, R3 ;  /* 0x0000541002087816 */ /* 0x000fe20000000003 */
[----:B------:R-:W-:Y:S01]  /*18a10*/  IMAD.WIDE.U32 R2, R7, -0x2daee0ad, RZ ;  /* 0xd2511f5307027825 */ /* 0x000fe200078e00ff */
[----:B------:R-:W-:Y:S02]  /*18a20*/  SHF.R.U32.HI R7, RZ, 0x18, R0 ;  /* 0x00000018ff077819 */ /* 0x000fe40000011600 */
[----:B------:R-:W-:Y:S02]  /*18a30*/  LOP3.LUT R6, R6, 0xff, RZ, 0xc0, !PT ;  /* 0x000000ff06067812 */ /* 0x000fe400078ec0ff */
[----:B------:R-:W-:Y:S02]  /*18a40*/  LOP3.LUT R0, R3, UR13, R12, 0x96, !PT ;  /* 0x0000000d03007c12 */ /* 0x000fe4000f8e960c */
[----:B------:R-:W-:Y:S02]  /*18a50*/  PRMT R12, R6, 0x5410, R7 ;  /* 0x00005410060c7816 */ /* 0x000fe40000000007 */
        /* <DEDUP_REMOVED lines=10> */
[----:B------:R-:W-:Y:S01]  /*18b00*/  LOP3.LUT R0, R2, 0xff, RZ, 0xc0, !PT ;  /* 0x000000ff02007812 */ /* 0x000fe200078ec0ff */
[----:B------:R-:W-:-:S03]  /*18b10*/  IMAD.MOV.U32 R29, RZ, RZ, R14 ;  /* 0x000000ffff1d7224 */ /* 0x000fc600078e000e */
[----:B------:R-:W-:Y:S02]  /*18b20*/  PRMT R14, R0, 0x5410, R3 ;  /* 0x00005410000e7816 */ /* 0x000fe40000000003 */
[--C-:B------:R-:W-:Y:S02]  /*18b30*/  SHF.R.U32.HI R0, RZ, 0x10, R2.reuse ;  /* 0x00000010ff007819 */ /* 0x100fe40000011602 */
[----:B------:R-:W-:Y:S02]  /*18b40*/  SHF.R.U32.HI R2, RZ, 0x18, R2 ;  /* 0x00000018ff027819 */ /* 0x000fe40000011602 */
[----:B------:R-:W-:Y:S02]  /*18b50*/  LOP3.LUT R0, R0, 0xff, RZ, 0xc0, !PT ;  /* 0x000000ff00007812 */ /* 0x000fe400078ec0ff */
[----:B------:R-:W-:Y:S02]  /*18b60*/  IADD3 R3, R239, 0x1, RZ ;  /* 0x00000001ef037810 */ /* 0x000fe40007ffe0ff */
[----:B------:R-:W-:Y:S01]  /*18b70*/  PRMT R13, R0, 0x5410, R2 ;  /* 0x00005410000d7816 */ /* 0x000fe20000000002 */
[--C-:B------:R-:W-:Y:S01]  /*18b80*/  HSET2.LE.AND R0, R11, R238.reuse, PT ;  /* 0x000000ee0b007233 */ /* 0x100fe20003803000 */
[----:B------:R-:W-:Y:S01]  /*18b90*/  LOP3.LUT R3, R191, UR35, R3, 0x96, !PT ;  /* 0x00000023bf037c12 */ /* 0x000fe2000f8e9603 */
[----:B------:R-:W-:-:S03]  /*18ba0*/  HSET2.LE.AND R2, R8, R238, PT ;  /* 0x000000ee08027233 */ /* 0x000fc60003803000 */
[----:B------:R-:W-:Y:S01]  /*18bb0*/  LOP3.LUT R11, R0, R117, RZ, 0xc0, !PT ;  /* 0x00000075000b7212 */ /* 0x000fe200078ec0ff */
[----:B------:R-:W-:Y:S01]  /*18bc0*/  IMAD.MOV.U32 R117, RZ, RZ, R29 ;  /* 0x000000ffff757224 */ /* 0x000fe200078e001d */
[----:B------:R-:W-:Y:S01]  /*18bd0*/  LOP3.LUT R8, R2, R169, RZ, 0xc0, !PT ;  /* 0x000000a902087212 */ /* 0x000fe200078ec0ff */
[----:B------:R-:W-:Y:S01]  /*18be0*/  IMAD.MOV.U32 R29, RZ, RZ, R18 ;  /* 0x000000ffff1d7224 */ /* 0x000fe200078e0012 */
[--C-:B------:R-:W-:Y:S01]  /*18bf0*/  HSET2.LE.AND R2, R9, R238.reuse, PT ;  /* 0x000000ee09027233 */ /* 0x100fe20003803000 */
[----:B------:R-:W-:Y:S01]  /*18c00*/  IMAD.WIDE.U32 R18, R3, -0x326172a9, RZ ;  /* 0xcd9e8d5703127825 */ /* 0x000fe200078e00ff */
[----:B------:R-:W-:Y:S01]  /*18c10*/  HSET2.LE.AND R0, R12, R238, PT ;  /* 0x000000ee0c007233 */ /* 0x000fe20003803000 */
[----:B------:R-:W-:Y:S02]  /*18c20*/  STG.E.U16 [R142.64+-0xee], R65 ;  /* 0xffff12418e007986 */ /* 0x000fe4000c101520 */
[----:B------:R-:W-:Y:S02]  /*18c30*/  LOP3.LUT R12, R2, R116, RZ, 0xc0, !PT ;  /* 0x00000074020c7212 */ /* 0x000fe400078ec0ff */
[----:B------:R-:W-:Y:S01]  /*18c40*/  LOP3.LUT R3, R19, UR17, R119, 0x96, !PT ;  /* 0x0000001113037c12 */ /* 0x000fe2000f8e9677 */
[----:B------:R-:W-:Y:S01]  /*18c50*/  IMAD.MOV.U32 R58, RZ, RZ, R164 ;  /* 0x000000ffff3a7224 */ /* 0x000fe200078e00a4 */
[----:B------:R-:W-:Y:S01]  /*18c60*/  LOP3.LUT R2, R5, UR12, R18, 0x96, !PT ;  /* 0x0000000c05027c12 */ /* 0x000fe2000f8e9612 */
[----:B------:R-:W-:Y:S01]  /*18c70*/  IMAD.MOV.U32 R33, RZ, RZ, R34 ;  /* 0x000000ffff217224 */ /* 0x000fe200078e0022 */
[----:B------:R3:W5:Y:S01]  /*18c80*/  LDL.LU R169, [R1+0x14c] ;  /* 0x00014c0001a97983 */ /* 0x0007620000300800 */
[----:B------:R-:W-:Y:S01]  /*18c90*/  IMAD.WIDE.U32 R6, R3, -0x2daee0ad, RZ ;  /* 0xd2511f5303067825 */ /* 0x000fe200078e00ff */
[----:B------:R-:W-:-:S02]  /*18ca0*/  LOP3.LUT R9, R0, R117, RZ, 0xc0, !PT ;  /* 0x0000007500097212 */ /* 0x000fc400078ec0ff */
[----:B------:R3:W5:Y:S01]  /*18cb0*/  LDL.LU R164, [R1+0x148] ;  /* 0x0001480001a47983 */ /* 0x0007620000300800 */
        /* <DEDUP_REMOVED lines=8> */
[----:B------:R-:W-:Y:S02]  /*18d40*/  IMAD.MOV.U32 R116, RZ, RZ, R56 ;  /* 0x000000ffff747224 */ /* 0x000fe400078e0038 */
[----:B------:R-:W-:Y:S02]  /*18d50*/  IMAD.MOV.U32 R29, RZ, RZ, R98 ;  /* 0x000000ffff1d7224 */ /* 0x000fe400078e0062 */
[----:B------:R-:W-:Y:S02]  /*18d60*/  IMAD.MOV.U32 R56, RZ, RZ, R97 ;  /* 0x000000ffff387224 */ /* 0x000fe400078e0061 */
[----:B------:R-:W-:Y:S02]  /*18d70*/  IMAD.MOV.U32 R98, RZ, RZ, R46 ;  /* 0x000000ffff627224 */ /* 0x000fe400078e002e */
[----:B------:R-:W-:-:S04]  /*18d80*/  IMAD.WIDE.U32 R4, R0, -0x2daee0ad, RZ ;  /* 0xd2511f5300047825 */ /* 0x000fc800078e00ff */
[----:B------:R-:W-:Y:S02]  /*18d90*/  IMAD.MOV.U32 R46, RZ, RZ, R201 ;  /* 0x000000ffff2e7224 */ /* 0x000fe400078e00c9 */
[----:B------:R-:W-:Y:S02]  /*18da0*/  IMAD.MOV.U32 R97, RZ, RZ, R200 ;  /* 0x000000ffff617224 */ /* 0x000fe400078e00c8 */
[----:B------:R-:W-:Y:S01]  /*18db0*/  IMAD.WIDE.U32 R200, R3, -0x2daee0ad, RZ ;  /* 0xd2511f5303c87825 */ /* 0x000fe200078e00ff */
[----:B------:R-:W-:Y:S01]  /*18dc0*/  LOP3.LUT R5, R5, UR7, R2, 0x96, !PT ;  /* 0x0000000705057c12 */ /* 0x000fe2000f8e9602 */
[--C-:B------:R-:W-:Y:S02]  /*18dd0*/  HSET2.LE.AND R2, R14, R238.reuse, PT ;  /* 0x000000ee0e027233 */ /* 0x100fe40003803000 */
[--C-:B------:R-:W-:Y:S01]  /*18de0*/  HSET2.LE.AND R3, R13, R238.reuse, PT ;  /* 0x000000ee0d037233 */ /* 0x100fe20003803000 */
[----:B------:R-:W-:Y:S01]  /*18df0*/  LOP3.LUT R4, R201, UR5, R4, 0x96, !PT ;  /* 0x00000005c9047c12 */ /* 0x000fe2000f8e9604 */
[----:B------:R-:W-:Y:S01]  /*18e00*/  HSET2.LE.AND R0, R15, R238, PT ;  /* 0x000000ee0f007233 */ /* 0x000fe20003803000 */
[----:B------:R-:W-:Y:S01]  /*18e10*/  LOP3.LUT R14, R2, R116, RZ, 0xc0, !PT ;  /* 0x00000074020e7212 */ /* 0x000fe200078ec0ff */
[----:B----4-:R-:W-:Y:S01]  /*18e20*/  IMAD.WIDE.U32 R36, R5, -0x326172a9, RZ ;  /* 0xcd9e8d5705247825 */ /* 0x010fe200078e00ff */
[----:B------:R-:W-:-:S03]  /*18e30*/  LOP3.LUT R15, R3, R29, RZ, 0xc0, !PT ;  /* 0x0000001d030f7212 */ /* 0x000fc600078ec0ff */
[----:B------:R-:W-:-:S04]  /*18e40*/  IMAD.WIDE.U32 R2, R4, -0x326172a9, RZ ;  /* 0xcd9e8d5704027825 */ /* 0x000fc800078e00ff */
[----:B------:R-:W-:Y:S01]  /*18e50*/  IMAD.WIDE.U32 R4, R56, -0x326172a9, RZ ;  /* 0xcd9e8d5738047825 */ /* 0x000fe200078e00ff */
[----:B------:R-:W-:-:S04]  /*18e60*/  LOP3.LUT R13, R0, R117, RZ, 0xc0, !PT ;  /* 0x00000075000d7212 */ /* 0x000fc800078ec0ff */
[----:B------:R-:W-:-:S05]  /*18e70*/  LOP3.LUT R0, R5, R98, RZ, 0x3c, !PT ;  /* 0x0000006205007212 */ /* 0x000fca00078e3cff */
[----:B------:R-:W-:Y:S01]  /*18e80*/  IMAD.WIDE.U32 R30, R0, -0x2daee0ad, RZ ;  /* 0xd2511f53001e7825 */ /* 0x000fe200078e00ff */
[C---:B------:R-:W-:Y:S02]  /*18e90*/  LOP3.LUT R116, R2.reuse, 0xffff, RZ, 0xc0, !PT ;  /* 0x0000ffff02747812 */ /* 0x040fe400078ec0ff */
[----:B------:R-:W-:Y:S02]  /*18ea0*/  LOP3.LUT R119, R2, 0xff, RZ, 0xc0, !PT ;  /* 0x000000ff02777812 */ /* 0x000fe400078ec0ff */
[--C-:B------:R-:W-:Y:S02]  /*18eb0*/  SHF.R.U32.HI R118, RZ, 0x10, R2.reuse ;  /* 0x00000010ff767819 */ /* 0x100fe40000011602 */
[----:B------:R-:W-:Y:S02]  /*18ec0*/  SHF.R.U32.HI R117, RZ, 0x18, R2 ;  /* 0x00000018ff757819 */ /* 0x000fe40000011602 */
[----:B------:R-:W-:Y:S02]  /*18ed0*/  LOP3.LUT R0, R31, UR16, R190, 0x96, !PT ;  /* 0x000000101f007c12 */ /* 0x000fe4000f8e96be */
[----:B------:R-:W-:Y:S01]  /*18ee0*/  LOP3.LUT R2, R25, UR17, R4, 0x96, !PT ;  /* 0x0000001119027c12 */ /* 0x000fe2000f8e9604 */
[----:B------:R-:W-:Y:S01]  /*18ef0*/  IMAD.MOV.U32 R98, RZ, RZ, R28 ;  /* 0x000000ffff627224 */ /* 0x000fe200078e001c */
[----:B------:R-:W-:Y:S01]  /*18f00*/  LOP3.LUT R36, R3, UR14, R36, 0x96, !PT ;  /* 0x0000000e03247c12 */ /* 0x000fe2000f8e9624 */
[----:B------:R-:W-:-:S04]  /*18f10*/  IMAD.WIDE.U32 R28, R0, -0x326172a9, RZ ;  /* 0xcd9e8d57001c7825 */ /* 0x000fc800078e00ff */
[----:B------:R-:W-:Y:S01]  /*18f20*/  IMAD.WIDE.U32 R2, R2, -0x2daee0ad, RZ ;  /* 0xd2511f5302027825 */ /* 0x000fe200078e00ff */
[----:B------:R-:W-:-:S04]  /*18f30*/  LOP3.LUT R0, R29, UR12, R24, 0x96, !PT ;  /* 0x0000000c1d007c12 */ /* 0x000fc8000f8e9618 */
[----:B------:R-:W-:Y:S01]  /*18f40*/  LOP3.LUT R3, R3, UR11, R30, 0x96, !PT ;  /* 0x0000000b03037c12 */ /* 0x000fe2000f8e961e */
[----:B------:R-:W-:Y:S01]  /*18f50*/  IMAD.WIDE.U32 R6, R0, -0x2daee0ad, RZ ;  /* 0xd2511f5300067825 */ /* 0x000fe200078e00ff */
[----:B------:R-:W-:-:S03]  /*18f60*/  LOP3.LUT R31, R19, UR17, R4, 0x96, !PT ;  /* 0x00000011131f7c12 */ /* 0x000fc6000f8e9604 */
[----:B------:R-:W-:Y:S01]  /*18f70*/  IMAD.WIDE.U32 R4, R3, -0x326172a9, RZ ;  /* 0xcd9e8d5703047825 */ /* 0x000fe200078e00ff */
[----:B------:R-:W-:-:S04]  /*18f80*/  LOP3.LUT R0, R7, UR9, R2, 0x96, !PT ;  /* 0x0000000907007c12 */ /* 0x000fc8000f8e9602 */
[----:B------:R-:W-:-:S05]  /*18f90*/  LOP3.LUT R2, R5, UR10, R28, 0x96, !PT ;  /* 0x0000000a05027c12 */ /* 0x000fca000f8e961c */
[----:B------:R-:W-:-:S05]  /*18fa0*/  IMAD.WIDE.U32 R2, R2, -0x2daee0ad, RZ ;  /* 0xd2511f5302027825 */ /* 0x000fca00078e00ff */
[----:B------:R-:W-:Y:S01]  /*18fb0*/  LOP3.LUT R3, R3, UR7, R6, 0x96, !PT ;  /* 0x0000000703037c12 */ /* 0x000fe2000f8e9606 */
[----:B------:R-:W-:Y:S01]  /*18fc0*/  IMAD.WIDE.U32 R6, R0, -0x326172a9, RZ ;  /* 0xcd9e8d5700067825 */ /* 0x000fe200078e00ff */
[----:B------:R-:W-:-:S04]  /*18fd0*/  LOP3.LUT R29, R29, UR12, R18, 0x96, !PT ;  /* 0x0000000c1d1d7c12 */ /* 0x000fc8000f8e9612 */
        /* <DEDUP_REMOVED lines=11> */
[----:B------:R-:W-:Y:S01]  /*19090*/  HSET2.LE.AND R3, R3, R238, PT ;  /* 0x000000ee03037233 */ /* 0x000fe20003803000 */
[----:B------:R-:W-:-:S04]  /*190a0*/  LOP3.LUT R19, R5, UR6, R6, 0x96, !PT ;  /* 0x0000000605137c12 */ /* 0x000fc8000f8e9606 */
[----:B------:R-:W-:Y:S02]  /*190b0*/  LOP3.LUT R6, R3, R22, RZ, 0xc0, !PT ;  /* 0x0000001603067212 */ /* 0x000fe400078ec0ff */
[----:B------:R-:W-:Y:S02]  /*190c0*/  SHF.R.U32.HI R3, RZ, 0x18, R2 ;  /* 0x00000018ff037819 */ /* 0x000fe40000011602 */
[----:B------:R-:W-:-:S04]  /*190d0*/  LOP3.LUT R2, R4, 0xff, RZ, 0xc0, !PT ;  /* 0x000000ff04027812 */ /* 0x000fc800078ec0ff */
[----:B------:R-:W-:-:S05]  /*190e0*/  PRMT R2, R2, 0x5410, R3 ;  /* 0x0000541002027816 */ /* 0x000fca0000000003 */
[----:B------:R-:W-:-:S05]  /*190f0*/  HSET2.LE.AND R2, R2, R238, PT ;  /* 0x000000ee02027233 */ /* 0x000fca0003803000 */
[----:B------:R-:W-:Y:S02]  /*19100*/  LOP3.LUT R7, R2, R32, RZ, 0xc0, !PT ;  /* 0x0000002002077212 */ /* 0x000fe400078ec0ff */
        /* <DEDUP_REMOVED lines=9> */
[----:B------:R-:W-:-:S05]  /*191a0*/  PRMT R0, R0, 0x5410, R2 ;  /* 0x0000541000007816 */ /* 0x000fca0000000002 */
[----:B------:R-:W-:Y:S01]  /*191b0*/  HSET2.LE.AND R0, R0, R238, PT ;  /* 0x000000ee00007233 */ /* 0x000fe20003803000 */
[----:B------:R-:W-:-:S04]  /*191c0*/  IMAD.MOV.U32 R2, RZ, RZ, R20 ;  /* 0x000000ffff027224 */ /* 0x000fc800078e0014 */
[----:B------:R-:W-:Y:S01]  /*191d0*/  LOP3.LUT R5, R0, R41, RZ, 0xc0, !PT ;  /* 0x0000002900057212 */ /* 0x000fe200078ec0ff */
[----:B------:R-:W-:Y:S02]  /*191e0*/  IMAD.MOV.U32 R0, RZ, RZ, R23 ;  /* 0x000000ffff007224 */ /* 0x000fe400078e0017 */
[----:B------:R-:W1:Y:S01]  /*191f0*/  LDSM.16.MT88.4 R20, [R165+0x6000] ;  /* 0x00600000a514783b */ /* 0x000e620000004200 */
[----:B------:R-:W-:Y:S02]  /*19200*/  IMAD.MOV.U32 R34, RZ, RZ, R35 ;  /* 0x000000ffff227224 */ /* 0x000fe400078e0023 */
[----:B------:R-:W-:Y:S02]  /*19210*/  IMAD.MOV.U32 R35, RZ, RZ, R62 ;  /* 0x000000ffff237224 */ /* 0x000fe400078e003e */
[----:B------:R-:W-:Y:S02]  /*19220*/  IMAD.MOV.U32 R190, RZ, RZ, R46 ;  /* 0x000000ffffbe7224 */ /* 0x000fe400078e002e */
[----:B------:R-:W-:-:S02]  /*19230*/  IMAD.MOV.U32 R46, RZ, RZ, R58 ;  /* 0x000000ffff2e7224 */ /* 0x000fc400078e003a */
[----:B------:R-:W-:Y:S01]  /*19240*/  IMAD.MOV.U32 R239, RZ, RZ, R27 ;  /* 0x000000ffffef7224 */ /* 0x000fe200078e001b */
[-C--:B-1----:R-:W-:Y:S07]  /*19250*/  HMMA.16816.F32 R64, R8, R20.reuse, R136 ;  /* 0x000000140840723c */ /* 0x082fee0000001888 */
[----:B------:R-:W-:Y:S02]  /*19260*/  IMAD.MOV.U32 R136, RZ, RZ, R63 ;  /* 0x000000ffff887224 */ /* 0x000fe400078e003f */
[----:B------:R-:W-:Y:S07]  /*19270*/  HMMA.16816.F32 R60, R4, R20, R112 ;  /* 0x00000014043c723c */ /* 0x000fee0000001870 */
[----:B------:R-:W-:-:S02]  /*19280*/  IMAD.MOV.U32 R112, RZ, RZ, R57 ;  /* 0x000000ffff707224 */ /* 0x000fc400078e0039 */
[----:B------:R-:W-:Y:S01]  /*19290*/  IMAD.MOV.U32 R114, RZ, RZ, R26 ;  /* 0x000000ffff727224 */ /* 0x000fe200078e001a */
[-C--:B------:R-:W-:Y:S08]  /*192a0*/  HMMA.16816.F32 R56, R4, R22.reuse, R48 ;  /* 0x000000160438723c */ /* 0x080ff00000001830 */
[----:B------:R-:W-:Y:S01]  /*192b0*/  HMMA.16816.F32 R24, R8, R22, R132 ;  /* 0x000000160818723c */ /* 0x000fe20000001884 */
[----:B------:R-:W1:Y:S01]  /*192c0*/  LDSM.16.MT88.4 R20, [R168+0x6000] ;  /* 0x00600000a814783b */ /* 0x000e620000004200 */
[----:B------:R-:W-:-:S02]  /*192d0*/  IMAD.MOV.U32 R115, RZ, RZ, R78 ;  /* 0x000000ffff737224 */ /* 0x000fc400078e004e */
[----:B------:R-:W-:-:S03]  /*192e0*/  IMAD.MOV.U32 R3, RZ, RZ, R98 ;  /* 0x000000ffff037224 */ /* 0x000fc600078e0062 */
[----:B------:R-:W-:Y:S02]  /*192f0*/  IMAD.MOV.U32 R135, RZ, RZ, R79 ;  /* 0x000000ffff877224 */ /* 0x000fe400078e004f */
[----:B------:R-:W-:Y:S02]  /*19300*/  IMAD.MOV.U32 R134, RZ, RZ, R76 ;  /* 0x000000ffff867224 */ /* 0x000fe400078e004c */
[----:B------:R-:W-:Y:S02]  /*19310*/  IMAD.MOV.U32 R133, RZ, RZ, R77 ;  /* 0x000000ffff857224 */ /* 0x000fe400078e004d */
[----:B------:R-:W-:Y:S02]  /*19320*/  IMAD.MOV.U32 R139, RZ, RZ, R99 ;  /* 0x000000ffff8b7224 */ /* 0x000fe400078e0063 */
[----:B------:R-:W-:Y:S02]  /*19330*/  IMAD.MOV.U32 R138, RZ, RZ, R96 ;  /* 0x000000ffff8a7224 */ /* 0x000fe400078e0060 */
[----:B------:R-:W-:Y:S01]  /*19340*/  IMAD.MOV.U32 R137, RZ, RZ, R97 ;  /* 0x000000ffff897224 */ /* 0x000fe200078e0061 */
[C---:B-1----:R-:W-:Y:S08]  /*19350*/  HMMA.16816.F32 R76, R4.reuse, R20, R72 ;  /* 0x00000014044c723c */ /* 0x042ff00000001848 */
[----:B------:R-:W-:Y:S08]  /*19360*/  HMMA.16816.F32 R72, R4, R22, R92 ;  /* 0x000000160448723c */ /* 0x000ff0000000185c */
[C---:B------:R-:W-:Y:S08]  /*19370*/  HMMA.16816.F32 R96, R8.reuse, R20, R128 ;  /* 0x000000140860723c */ /* 0x040ff00000001880 */
[----:B------:R-:W-:Y:S01]  /*19380*/  HMMA.16816.F32 R92, R8, R22, R240 ;  /* 0x00000016085c723c */ /* 0x000fe200000018f0 */
[----:B------:R-:W1:Y:S01]  /*19390*/  LDSM.16.MT88.4 R20, [R166+0x6000] ;  /* 0x00600000a614783b */ /* 0x000e620000004200 */
        /* <DEDUP_REMOVED lines=8> */
[----:B-1----:R-:W-:Y:S08]  /*19420*/  HMMA.16816.F32 R48, R4, R22, R84 ;  /* 0x000000160430723c */ /* 0x002ff00000001854 */
[-C--:B------:R-:W-:Y:S08]  /*19430*/  HMMA.16816.F32 R88, R8, R20.reuse, R248 ;  /* 0x000000140858723c */ /* 0x080ff000000018f8 */
[----:B------:R-:W-:Y:S08]  /*19440*/  HMMA.16816.F32 R52, R4, R20, R108 ;  /* 0x000000140434723c */ /* 0x000ff0000000186c */
[----:B------:R-:W-:Y:S01]  /*19450*/  HMMA.16816.F32 R84, R8, R22, R44 ;  /* 0x000000160854723c */ /* 0x000fe2000000182c */
[----:B------:R-:W1:Y:S01]  /*19460*/  LDSM.16.MT88.4 R20, [R167+0x6000] ;  /* 0x00600000a714783b */ /* 0x000e620000004200 */
[----:B------:R-:W-:-:S06]  /*19470*/  IMAD.MOV.U32 R131, RZ, RZ, R43 ;  /* 0x000000ffff837224 */ /* 0x000fcc00078e002b */
[----:B-1----:R-:W-:Y:S07]  /*19480*/  HMMA.16816.F32 R40, R4, R22, R124 ;  /* 0x000000160428723c */ /* 0x002fee000000187c */
[----:B------:R-:W-:Y:S02]  /*19490*/  IMAD.MOV.U32 R127, RZ, RZ, R2 ;  /* 0x000000ffff7f7224 */ /* 0x000fe400078e0002 */
[----:B------:R-:W-:Y:S01]  /*194a0*/  IMAD.MOV.U32 R126, RZ, RZ, R3 ;  /* 0x000000ffff7e7224 */ /* 0x000fe200078e0003 */
[----:B------:R-:W-:Y:S01]  /*194b0*/  HMMA.16816.F32 R80, R8, R20, R80 ;  /* 0x000000140850723c */ /* 0x000fe20000001850 */
[----:B------:R-:W-:-:S07]  /*194c0*/  IMAD.WIDE.U32 R2, R19, -0x2daee0ad, RZ ;  /* 0xd2511f5313027825 */ /* 0x000fce00078e00ff */
[----:B------:R-:W-:Y:S01]  /*194d0*/  HMMA.16816.F32 R32, R8, R22, R32 ;  /* 0x000000160820723c */ /* 0x000fe20000001820 */
[----:B------:R-:W1:Y:S07]  /*194e0*/  LDSM.16.MT88.4 R8, [R165+0x6800] ;  /* 0x00680000a508783b */ /* 0x000e6e0000004200 */
[----:B------:R-:W-:Y:S01]  /*194f0*/  HMMA.16816.F32 R44, R4, R20, R120 ;  /* 0x00000014042c723c */ /* 0x000fe20000001878 */
[----:B------:R-:W-:Y:S01]  /*19500*/  IMAD.MOV.U32 R241, RZ, RZ, R136 ;  /* 0x000000fffff17224 */ /* 0x000fe200078e0088 */
[----:B------:R-:W2:Y:S05]  /*19510*/  LDSM.16.MT88.4 R20, [R166+0x6800] ;  /* 0x00680000a614783b */ /* 0x000eaa0000004200 */
[----:B------:R-:W-:Y:S01]  /*19520*/  IMAD.MOV.U32 R120, RZ, RZ, R0 ;  /* 0x000000ffff787224 */ /* 0x000fe200078e0000 */
[----:B------:R-:W-:-:S02]  /*19530*/  LOP3.LUT R0, R3, UR13, R18, 0x96, !PT ;  /* 0x0000000d03007c12 */ /* 0x000fc4000f8e9612 */
[C---:B------:R-:W-:Y:S02]  /*19540*/  LOP3.LUT R3, R2.reuse, 0xffff, RZ, 0xc0, !PT ;  /* 0x0000ffff02037812 */ /* 0x040fe400078ec0ff */
[----:B------:R-:W-:Y:S02]  /*19550*/  LOP3.LUT R4, R2, 0xff, RZ, 0xc0, !PT ;  /* 0x000000ff02047812 */ /* 0x000fe400078ec0ff */
[----:B------:R-:W-:Y:S02]  /*19560*/  SHF.R.U32.HI R5, RZ, 0x8, R3 ;  /* 0x00000008ff057819 */ /* 0x000fe40000011603 */
[----:B------:R-:W-:Y:S02]  /*19570*/  SHF.R.U32.HI R3, RZ, 0x10, R2 ;  /* 0x00000010ff037819 */ /* 0x000fe40000011602 */
[----:B------:R-:W-:Y:S02]  /*19580*/  PRMT R18, R4, 0x5410, R5 ;  /* 0x0000541004127816 */ /* 0x000fe40000000005 */
[----:B------:R-:W-:-:S02]  /*19590*/  SHF.R.U32.HI R4, RZ, 0x10, R0 ;  /* 0x00000010ff047819 */ /* 0x000fc40000011600 */
[----:B------:R-:W-:Y:S02]  /*195a0*/  SHF.R.U32.HI R7, RZ, 0x18, R2 ;  /* 0x00000018ff077819 */ /* 0x000fe40000011602 */
[----:B------:R-:W-:Y:S02]  /*195b0*/  LOP3.LUT R5, R3, 0xff, RZ, 0xc0, !PT ;  /* 0x000000ff03057812 */ /* 0x000fe400078ec0ff */
[C---:B------:R-:W-:Y:S02]  /*195c0*/  LOP3.LUT R2, R0.reuse, 0xffff, RZ, 0xc0, !PT ;  /* 0x0000ffff00027812 */ /* 0x040fe400078ec0ff */
[----:B------:R-:W-:Y:S02]  /*195d0*/  LOP3.LUT R6, R0, 0xff, RZ, 0xc0, !PT ;  /* 0x000000ff00067812 */ /* 0x000fe400078ec0ff */
[----:B------:R-:W-:Y:S02]  /*195e0*/  SHF.R.U32.HI R3, RZ, 0x18, R0 ;  /* 0x00000018ff037819 */ /* 0x000fe40000011600 */
[----:B------:R-:W-:-:S02]  /*195f0*/  LOP3.LUT R0, R4, 0xff, RZ, 0xc0, !PT ;  /* 0x000000ff04007812 */ /* 0x000fc400078ec0ff */
[----:B------:R-:W-:Y:S02]  /*19600*/  SHF.R.U32.HI R2, RZ, 0x8, R2 ;  /* 0x00000008ff027819 */ /* 0x000fe40000011602 */
[----:B------:R-:W-:Y:S01]  /*19610*/  PRMT R3, R0, 0x5410, R3 ;  /* 0x0000541000037816 */ /* 0x000fe20000000003 */
[--C-:B------:R-:W-:Y:S01]  /*19620*/  HSET2.LE.AND R0, R18, R238.reuse, PT ;  /* 0x000000ee12007233 */ /* 0x100fe20003803000 */
[----:B------:R-:W-:Y:S02]  /*19630*/  PRMT R5, R5, 0x5410, R7 ;  /* 0x0000541005057816 */ /* 0x000fe40000000007 */
[----:B------:R-:W-:Y:S01]  /*19640*/  PRMT R2, R6, 0x5410, R2 ;  /* 0x0000541006027816 */ /* 0x000fe20000000002 */
[--C-:B------:R-:W-:Y:S01]  /*19650*/  HSET2.LE.AND R3, R3, R238.reuse, PT ;  /* 0x000000ee03037233 */ /* 0x100fe20003803000 */
[----:B------:R-:W-:Y:S01]  /*19660*/  LOP3.LUT R6, R0, R101, RZ, 0xc0, !PT ;  /* 0x0000006500067212 */ /* 0x000fe200078ec0ff */
[--C-:B------:R-:W-:Y:S02]  /*19670*/  HSET2.LE.AND R0, R5, R238.reuse, PT ;  /* 0x000000ee05007233 */ /* 0x100fe40003803000 */
[----:B------:R-:W-:Y:S01]  /*19680*/  HSET2.LE.AND R2, R2, R238, PT ;  /* 0x000000ee02027233 */ /* 0x000fe20003803000 */
[----:B------:R-:W-:-:S02]  /*19690*/  LOP3.LUT R5, R3, R102, RZ, 0xc0, !PT ;  /* 0x0000006603057212 */ /* 0x000fc400078ec0ff */
[----:B------:R-:W-:Y:S02]  /*196a0*/  LOP3.LUT R7, R0, R100, RZ, 0xc0, !PT ;  /* 0x0000006400077212 */ /* 0x000fe400078ec0ff */
[----:B------:R-:W-:Y:S01]  /*196b0*/  LOP3.LUT R4, R2, R103, RZ, 0xc0, !PT ;  /* 0x0000006702047212 */ /* 0x000fe200078ec0ff */
[----:B------:R-:W-:Y:S01]  /*196c0*/  IMAD.MOV.U32 R243, RZ, RZ, R137 ;  /* 0x000000fffff37224 */ /* 0x000fe200078e0089 */
[----:B-1----:R-:W-:Y:S01]  /*196d0*/  HMMA.16816.F32 R108, R12, R10, R24 ;  /* 0x0000000a0c6c723c */ /* 0x002fe20000001818 */
[----:B------:R-:W-:Y:S01]  /*196e0*/  IMAD.MOV.U32 R242, RZ, RZ, R138 ;  /* 0x000000fffff27224 */ /* 0x000fe200078e008a */
[----:B------:R-:W1:Y:S01]  /*196f0*/  LDSM.16.MT88.4 R24, [R168+0x6800] ;  /* 0x00680000a818783b */ /* 0x000e620000004200 */
[----:B------:R-:W-:-:S05]  /*19700*/  IMAD.MOV.U32 R121, RZ, RZ, R139 ;  /* 0x000000ffff797224 */ /* 0x000fca00078e008b */
[-C--:B------:R-:W-:Y:S08]  /*19710*/  HMMA.16816.F32 R136, R12, R8.reuse, R64 ;  /* 0x000000080c88723c */ /* 0x080ff00000001840 */
[C---:B------:R-:W-:Y:S08]  /*19720*/  HMMA.16816.F32 R60, R4.reuse, R8, R60 ;  /* 0x00000008043c723c */ /* 0x040ff0000000183c */
[----:B------:R-:W-:Y:S01]  /*19730*/  HMMA.16816.F32 R56, R4, R10, R56 ;  /* 0x0000000a0438723c */ /* 0x000fe20000001838 */
[----:B------:R-:W4:Y:S01]  /*19740*/  LDSM.16.MT88.4 R8, [R167+0x6800] ;  /* 0x00680000a708783b */ /* 0x000f220000004200 */
[----:B------:R-:W-:-:S06]  /*19750*/  IMAD.WIDE.U32 R2, R29, -0x2daee0ad, RZ ;  /* 0xd2511f531d027825 */ /* 0x000fcc00078e00ff */
[C---:B--2---:R-:W-:Y:S08]  /*19760*/  HMMA.16816.F32 R52, R4.reuse, R20, R52 ;  /* 0x000000140434723c */ /* 0x044ff00000001834 */
[C---:B------:R-:W-:Y:S08]  /*19770*/  HMMA.16816.F32 R48, R4.reuse, R22, R48 ;  /* 0x000000160430723c */ /* 0x040ff00000001830 */
[C---:B-1----:R-:W-:Y:S08]  /*19780*/  HMMA.16816.F32 R76, R4.reuse, R24, R76 ;  /* 0x00000018044c723c */ /* 0x042ff0000000184c */
[C---:B------:R-:W-:Y:S08]  /*19790*/  HMMA.16816.F32 R72, R4.reuse, R26, R72 ;  /* 0x0000001a0448723c */ /* 0x040ff00000001848 */
[C---:B----4-:R-:W-:Y:S08]  /*197a0*/  HMMA.16816.F32 R44, R4.reuse, R8, R44 ;  /* 0x00000008042c723c */ /* 0x050ff0000000182c */
        /* <DEDUP_REMOVED lines=10> */
[----:B------:R-:W-:-:S04]  /*19850*/  LOP3.LUT R5, R5, UR7, R2, 0x96, !PT ;  /* 0x0000000705057c12 */ /* 0x000fc8000f8e9602 */
[----:B------:R-:W-:-:S05]  /*19860*/  LOP3.LUT R2, R19, UR5, R4, 0x96, !PT ;  /* 0x0000000513027c12 */ /* 0x000fca000f8e9604 */
[----:B------:R-:W-:-:S04]  /*19870*/  IMAD.WIDE.U32 R2, R2, -0x326172a9, RZ ;  /* 0xcd9e8d5702027825 */ /* 0x000fc800078e00ff */
[----:B------:R-:W-:Y:S01]  /*19880*/  IMAD.WIDE.U32 R28, R5, -0x326172a9, RZ ;  /* 0xcd9e8d57051c7825 */ /* 0x000fe200078e00ff */
[----:B------:R-:W-:-:S04]  /*19890*/  LOP3.LUT R0, R2, 0xffff, RZ, 0xc0, !PT ;  /* 0x0000ffff02007812 */ /* 0x000fc800078ec0ff */
[----:B------:R-:W-:Y:S02]  /*198a0*/  SHF.R.U32.HI R5, RZ, 0x8, R0 ;  /* 0x00000008ff057819 */ /* 0x000fe40000011600 */
[----:B------:R-:W-:Y:S02]  /*198b0*/  LOP3.LUT R0, R3, UR14, R28, 0x96, !PT ;  /* 0x0000000e03007c12 */ /* 0x000fe4000f8e961c */
[----:B------:R-:W-:Y:S02]  /*198c0*/  LOP3.LUT R4, R2, 0xff, RZ, 0xc0, !PT ;  /* 0x000000ff02047812 */ /* 0x000fe400078ec0ff */
[--C-:B------:R-:W-:Y:S02]  /*198d0*/  SHF.R.U32.HI R6, RZ, 0x10, R2.reuse ;  /* 0x00000010ff067819 */ /* 0x100fe40000011602 */
[----:B------:R-:W-:Y:S02]  /*198e0*/  SHF.R.U32.HI R7, RZ, 0x18, R2 ;  /* 0x00000018ff077819 */ /* 0x000fe40000011602 */
[----:B------:R-:W-:-:S04]  /*198f0*/  LOP3.LUT R2, R0, 0xffff, RZ, 0xc0, !PT ;  /* 0x0000ffff00027812 */ /* 0x000fc800078ec0ff */
[----:B------:R-:W-:Y:S02]  /*19900*/  SHF.R.U32.HI R3, RZ, 0x8, R2 ;  /* 0x00000008ff037819 */ /* 0x000fe40000011602 */
[----:B------:R-:W-:Y:S01]  /*19910*/  LOP3.LUT R2, R0, 0xff, RZ, 0xc0, !PT ;  /* 0x000000ff00027812 */ /* 0x000fe200078ec0ff */
[----:B------:R-:W-:Y:S03]  /*19920*/  HMMA.16816.F32 R80, R12, R8, R80 ;  /* 0x000000080c50723c */ /* 0x000fe60000001850 */
[----:B------:R-:W-:Y:S02]  /*19930*/  PRMT R3, R2, 0x5410, R3 ;  /* 0x0000541002037816 */ /* 0x000fe40000000003 */
[----:B------:R-:W-:Y:S02]  /*19940*/  SHF.R.U32.HI R2, RZ, 0x10, R0 ;  /* 0x00000010ff027819 */ /* 0x000fe40000011600 */
[----:B------:R-:W-:-:S02]  /*19950*/  PRMT R8, R4, 0x5410, R5 ;  /* 0x0000541004087816 */ /* 0x000fc40000000005 */
[----:B------:R-:W-:Y:S02]  /*19960*/  SHF.R.U32.HI R5, RZ, 0x18, R0 ;  /* 0x00000018ff057819 */ /* 0x000fe40000011600 */
[----:B------:R-:W-:Y:S01]  /*19970*/  LOP3.LUT R2, R2, 0xff, RZ, 0xc0, !PT ;  /* 0x000000ff02027812 */ /* 0x000fe200078ec0ff */
[--C-:B------:R-:W-:Y:S01]  /*19980*/  HSET2.LE.AND R0, R3, R238.reuse, PT ;  /* 0x000000ee03007233 */ /* 0x100fe20003803000 */
[----:B------:R-:W-:Y:S02]  /*19990*/  LOP3.LUT R4, R6, 0xff, RZ, 0xc0, !PT ;  /* 0x000000ff06047812 */ /* 0x000fe400078ec0ff */
[----:B------:R-:W-:Y:S02]  /*199a0*/  PRMT R2, R2, 0x5410, R5 ;  /* 0x0000541002027816 */ /* 0x000fe40000000005 */
[----:B------:R-:W-:Y:S01]  /*199b0*/  PRMT R3, R4, 0x5410, R7 ;  /* 0x0000541004037816 */ /* 0x000fe20000000007 */
[----:B------:R-:W-:Y:S01]  /*199c0*/  IMAD.MOV.U32 R123, RZ, RZ, R129 ;  /* 0x000000ffff7b7224 */ /* 0x000fe200078e0081 */
[----:B------:R-:W-:Y:S01]  /*199d0*/  LOP3.LUT R4, R0, R107, RZ, 0xc0, !PT ;  /* 0x0000006b00047212 */ /* 0x000fe200078ec0ff */
[----:B------:R-:W-:Y:S01]  /*199e0*/  IMAD.MOV.U32 R122, RZ, RZ, R130 ;  /* 0x000000ffff7a7224 */ /* 0x000fe200078e0082 */
[--C-:B------:R-:W-:Y:S01]  /*199f0*/  HSET2.LE.AND R0, R2, R238.reuse, PT ;  /* 0x000000ee02007233 */ /* 0x100fe20003803000 */
[----:B------:R-:W-:Y:S01]  /*19a00*/  IMAD.MOV.U32 R248, RZ, RZ, R131 ;  /* 0x000000fffff87224 */ /* 0x000fe200078e0083 */
[----:B------:R-:W-:Y:S01]  /*19a10*/  HMMA.16816.F32 R64, R12, R26, R92 ;  /* 0x0000001a0c40723c */ /* 0x000fe2000000185c */
[----:B------:R-:W-:-:S07]  /*19a20*/  HSET2.LE.AND R2, R8, R238, PT ;  /* 0x000000ee08027233 */ /* 0x000fce0003803000 */
[C---:B------:R-:W-:Y:S01]  /*19a30*/  HMMA.16816.F32 R128, R12.reuse, R24, R96 ;  /* 0x000000180c80723c */ /* 0x040fe20000001860 */
[----:B------:R-:W1:Y:S07]  /*19a40*/  LDSM.16.MT88.4 R24, [R167+0x7000] ;  /* 0x00700000a718783b */ /* 0x000e6e0000004200 */
[C---:B------:R-:W-:Y:S08]  /*19a50*/  HMMA.16816.F32 R88, R12.reuse, R20, R88 ;  /* 0x000000140c58723c */ /* 0x040ff00000001858 */
[C---:B------:R-:W-:Y:S01]  /*19a60*/  HMMA.16816.F32 R84, R12.reuse, R22, R84 ;  /* 0x000000160c54723c */ /* 0x040fe20000001854 */
[----:B------:R-:W2:Y:S07]  /*19a70*/  LDSM.16.MT88.4 R20, [R166+0x7000] ;  /* 0x00700000a614783b */ /* 0x000eae0000004200 */
[----:B------:R-:W-:Y:S01]  /*19a80*/  HMMA.16816.F32 R100, R12, R10, R32 ;  /* 0x0000000a0c64723c */ /* 0x000fe20000001820 */
[----:B------:R-:W4:Y:S04]  /*19a90*/  LDSM.16.MT88.4 R8, [R165+0x7000] ;  /* 0x00700000a508783b */ /* 0x000f280000004200 */
[----:B------:R-:W3:Y:S01]  /*19aa0*/  LDSM.16.MT88.4 R12, [R168+0x7000] ;  /* 0x00700000a80c783b */ /* 0x000ee20000004200 */
[----:B------:R-:W-:Y:S01]  /*19ab0*/  HSET2.LE.AND R3, R3, R238, PT ;  /* 0x000000ee03037233 */ /* 0x000fe20003803000 */
[----:B------:R-:W-:-:S02]  /*19ac0*/  LOP3.LUT R5, R0, R104, RZ, 0xc0, !PT ;  /* 0x0000006800057212 */ /* 0x000fc400078ec0ff */
[----:B------:R-:W-:Y:S02]  /*19ad0*/  LOP3.LUT R6, R2, R106, RZ, 0xc0, !PT ;  /* 0x0000006a02067212 */ /* 0x000fe400078ec0ff */
[----:B------:R-:W-:Y:S02]  /*19ae0*/  LOP3.LUT R7, R3, R105, RZ, 0xc0, !PT ;  /* 0x0000006903077212 */ /* 0x000fe400078ec0ff */
[----:B------:R-:W-:Y:S01]  /*19af0*/  LOP3.LUT R0, R118, 0xff, RZ, 0xc0, !PT ;  /* 0x000000ff76007812 */ /* 0x000fe200078ec0ff */
[----:B------:R-:W-:Y:S02]  /*19b00*/  IMAD.MOV.U32 R249, RZ, RZ, R112 ;  /* 0x000000fffff97224 */ /* 0x000fe400078e0070 */
[----:B------:R-:W-:Y:S02]  /*19b10*/  IMAD.MOV.U32 R250, RZ, RZ, R113 ;  /* 0x000000fffffa7224 */ /* 0x000fe400078e0071 */
[----:B------:R-:W-:Y:S01]  /*19b20*/  IMAD.MOV.U32 R251, RZ, RZ, R114 ;  /* 0x000000fffffb7224 */ /* 0x000fe200078e0072 */
[----:B-1----:R-:W-:Y:S01]  /*19b30*/  HMMA.16816.F32 R44, R4, R24, R44 ;  /* 0x00000018042c723c */ /* 0x002fe2000000182c */
[----:B------:R-:W-:Y:S01]  /*19b40*/  IMAD.MOV.U32 R240, RZ, RZ, R115 ;  /* 0x000000fffff07224 */ /* 0x000fe200078e0073 */
[----:B------:R-:W-:-:S06]  /*19b50*/  SHF.R.U32.HI R2, RZ, 0x8, R116 ;  /* 0x00000008ff027819 */ /* 0x000fcc0000011674 */
[C---:B------:R-:W-:Y:S08]  /*19b60*/  HMMA.16816.F32 R40, R4.reuse, R26, R40 ;  /* 0x0000001a0428723c */ /* 0x040ff00000001828 */
[C---:B--2---:R-:W-:Y:S08]  /*19b70*/  HMMA.16816.F32 R52, R4.reuse, R20, R52 ;  /* 0x000000140434723c */ /* 0x044ff00000001834 */
[C---:B----4-:R-:W-:Y:S08]  /*19b80*/  HMMA.16816.F32 R112, R4.reuse, R8, R60 ;  /* 0x000000080470723c */ /* 0x050ff0000000183c */
[C---:B------:R-:W-:Y:S08]  /*19b90*/  HMMA.16816.F32 R104, R4.reuse, R10, R56 ;  /* 0x0000000a0468723c */ /* 0x040ff00000001838 */
[C---:B---3--:R-:W-:Y:S08]  /*19ba0*/  HMMA.16816.F32 R96, R4.reuse, R12, R76 ;  /* 0x0000000c0460723c */ /* 0x048ff0000000184c */
[C---:B------:R-:W-:Y:S08]  /*19bb0*/  HMMA.16816.F32 R92, R4.reuse, R14, R72 ;  /* 0x0000000e045c723c */ /* 0x040ff00000001848 */
[----:B------:R-:W-:Y:S07]  /*19bc0*/  HMMA.16816.F32 R48, R4, R22, R48 ;  /* 0x000000160430723c */ /* 0x000fee0000001830 */
[----:B------:R-:W-:-:S02]  /*19bd0*/  PRMT R7, R0, 0x5410, R117 ;  /* 0x0000541000077816 */ /* 0x000fc40000000075 */
[C---:B------:R-:W-:Y:S02]  /*19be0*/  LOP3.LUT R0, R36.reuse, 0xffff, RZ, 0xc0, !PT ;  /* 0x0000ffff24007812 */ /* 0x040fe400078ec0ff */
[----:B------:R-:W-:Y:S02]  /*19bf0*/  PRMT R6, R119, 0x5410, R2 ;  /* 0x0000541077067816 */ /* 0x000fe40000000002 */
[----:B------:R-:W-:Y:S01]  /*19c00*/  SHF.R.U32.HI R2, RZ, 0x8, R0 ;  /* 0x00000008ff027819 */ /* 0x000fe20000011600 */
[----:B------:R-:W-:Y:S01]  /*19c10*/  IMAD.MOV.U32 R61, RZ, RZ, R132 ;  /* 0x000000ffff3d7224 */ /* 0x000fe200078e0084 */
[----:B------:R-:W-:Y:S01]  /*19c20*/  LOP3.LUT R0, R36, 0xff, RZ, 0xc0, !PT ;  /* 0x000000ff24007812 */ /* 0x000fe200078ec0ff */
[----:B------:R-:W-:Y:S01]  /*19c30*/  IMAD.MOV.U32 R60, RZ, RZ, R133 ;  /* 0x000000ffff3c7224 */ /* 0x000fe200078e0085 */
[----:B------:R-:W-:Y:S02]  /*19c40*/  LDSM.16.MT88.4 R116, [R166+0x7800] ;  /* 0x00780000a674783b */ /* 0x000fe40000004200 */
[----:B------:R-:W-:-:S02]  /*19c50*/  PRMT R3, R0, 0x5410, R2 ;  /* 0x0000541000037816 */ /* 0x000fc40000000002 */
[--C-:B------:R-:W-:Y:S02]  /*19c60*/  SHF.R.U32.HI R0, RZ, 0x10, R36.reuse ;  /* 0x00000010ff007819 */ /* 0x100fe40000011624 */
[----:B------:R-:W-:Y:S02]  /*19c70*/  SHF.R.U32.HI R2, RZ, 0x18, R36 ;  /* 0x00000018ff027819 */ /* 0x000fe40000011624 */
[----:B------:R-:W-:-:S04]  /*19c80*/  LOP3.LUT R0, R0, 0xff, RZ, 0xc0, !PT ;  /* 0x000000ff00007812 */ /* 0x000fc800078ec0ff */
[----:B------:R-:W-:Y:S01]  /*19c90*/  PRMT R2, R0, 0x5410, R2 ;  /* 0x0000541000027816 */ /* 0x000fe20000000002 */
[----:B------:R-:W-:-:S05]  /*19ca0*/  HSET2.LE.AND R0, R3, R238, PT ;  /* 0x000000ee03007233 */ /* 0x000fca0003803000 */
[----:B------:R-:W-:Y:S01]  /*19cb0*/  LOP3.LUT R4, R0, R126, RZ, 0xc0, !PT ;  /* 0x0000007e00047212 */ /* 0x000fe200078ec0ff */
[----:B------:R-:W-:-:S05]  /*19cc0*/  HSET2.LE.AND R0, R2, R238, PT ;  /* 0x000000ee02007233 */ /* 0x000fca0003803000 */
[----:B------:R-:W-:Y:S01]  /*19cd0*/  LOP3.LUT R5, R0, R127, RZ, 0xc0, !PT ;  /* 0x0000007f00057212 */ /* 0x000fe200078ec0ff */
[--C-:B------:R-:W-:Y:S01]  /*19ce0*/  HSET2.LE.AND R0, R6, R238.reuse, PT ;  /* 0x000000ee06007233 */ /* 0x100fe20003803000 */
[----:B------:R-:W-:Y:S01]  /*19cf0*/  LOP3.LUT R2, R29, UR6, R30, 0x96, !PT ;  /* 0x000000061d027c12 */ /* 0x000fe2000f8e961e */
[----:B------:R-:W-:Y:S01]  /*19d00*/  IMAD.MOV.U32 R59, RZ, RZ, R134 ;  /* 0x000000ffff3b7224 */ /* 0x000fe200078e0086 */
[----:B------:R-:W-:Y:S02]  /*19d10*/  LDSM.16.MT88.4 R124, [R168+0x7800] ;  /* 0x00780000a87c783b */ /* 0x000fe40000004200 */
[----:B------:R-:W-:Y:S01]  /*19d20*/  LOP3.LUT R6, R0, R120, RZ, 0xc0, !PT ;  /* 0x0000007800067212 */ /* 0x000fe200078ec0ff */
[----:B------:R-:W-:Y:S01]  /*19d30*/  HSET2.LE.AND R0, R7, R238, PT ;  /* 0x000000ee07007233 */ /* 0x000fe20003803000 */
[----:B------:R-:W-:-:S04]  /*19d40*/  IMAD.WIDE.U32 R2, R2, -0x2daee0ad, RZ ;  /* 0xd2511f5302027825 */ /* 0x000fc800078e00ff */
[----:B------:R-:W-:Y:S02]  /*19d50*/  LOP3.LUT R7, R0, R121, RZ, 0xc0, !PT ;  /* 0x0000007900077212 */ /* 0x000fe400078ec0ff */
[----:B------:R-:W-:-:S05]  /*19d60*/  LOP3.LUT R0, R3, UR13, R18, 0x96, !PT ;  /* 0x0000000d03007c12 */ /* 0x000fca000f8e9612 */
[C---:B------:R-:W-:Y:S07]  /*19d70*/  HMMA.16816.F32 R32, R4.reuse, R10, R108 ;  /* 0x0000000a0420723c */ /* 0x040fee000000186c */
[C---:B------:R-:W-:Y:S01]  /*19d80*/  LOP3.LUT R10, R2.reuse, 0xffff, RZ, 0xc0, !PT ;  /* 0x0000ffff020a7812 */ /* 0x040fe200078ec0ff */
[----:B------:R-:W-:Y:S01]  /*19d90*/  HMMA.16816.F32 R128, R4, R12, R128 ;  /* 0x0000000c0480723c */ /* 0x000fe20000001880 */
[----:B------:R-:W-:Y:S02]  /*19da0*/  LOP3.LUT R11, R2, 0xff, RZ, 0xc0, !PT ;  /* 0x000000ff020b7812 */ /* 0x000fe400078ec0ff */
[----:B------:R-:W-:-:S04]  /*19db0*/  SHF.R.U32.HI R3, RZ, 0x10, R0 ;  /* 0x00000010ff037819 */ /* 0x000fc80000011600 */
[--C-:B------:R-:W-:Y:S02]  /*19dc0*/  SHF.R.U32.HI R12, RZ, 0x10, R2.reuse ;  /* 0x00000010ff0c7819 */ /* 0x100fe40000011602 */
[----:B------:R-:W-:Y:S02]  /*19dd0*/  SHF.R.U32.HI R13, RZ, 0x18, R2 ;  /* 0x00000018ff0d7819 */ /* 0x000fe40000011602 */
[C---:B------:R-:W-:Y:S01]  /*19de0*/  LOP3.LUT R2, R0.reuse, 0xffff, RZ, 0xc0, !PT ;  /* 0x0000ffff00027812 */ /* 0x040fe200078ec0ff */
[----:B------:R-:W-:Y:S07]  /*19df0*/  HMMA.16816.F32 R136, R4, R8, R136 ;  /* 0x000000080488723c */ /* 0x000fee0000001888 */
[----:B------:R-:W-:-:S02]  /*19e00*/  LOP3.LUT R9, R0, 0xff, RZ, 0xc0, !PT ;  /* 0x000000ff00097812 */ /* 0x000fc400078ec0ff */
[----:B------:R-:W-:Y:S02]  /*19e10*/  SHF.R.U32.HI R8, RZ, 0x18, R0 ;  /* 0x00000018ff087819 */ /* 0x000fe40000011600 */
[----:B------:R-:W-:Y:S02]  /*19e20*/  SHF.R.U32.HI R0, RZ, 0x8, R2 ;  /* 0x00000008ff007819 */ /* 0x000fe40000011602 */
[----:B------:R-:W-:Y:S02]  /*19e30*/  LOP3.LUT R2, R3, 0xff, RZ, 0xc0, !PT ;  /* 0x000000ff03027812 */ /* 0x000fe400078ec0ff */
[----:B------:R-:W-:Y:S02]  /*19e40*/  LOP3.LUT R3, R12, 0xff, RZ, 0xc0, !PT ;  /* 0x000000ff0c037812 */ /* 0x000fe400078ec0ff */
[----:B------:R-:W-:Y:S02]  /*19e50*/  PRMT R2, R2, 0x5410, R8 ;  /* 0x0000541002027816 */ /* 0x000fe40000000008 */
[----:B------:R-:W-:-:S03]  /*19e60*/  PRMT R3, R3, 0x5410, R13 ;  /* 0x0000541003037816 */ /* 0x000fc6000000000d */
[--C-:B------:R-:W-:Y:S01]  /*19e70*/  HSET2.LE.AND R2, R2, R238.reuse, PT ;  /* 0x000000ee02027233 */ /* 0x100fe20003803000 */
[----:B------:R-:W-:Y:S02]  /*19e80*/  PRMT R0, R9, 0x5410, R0 ;  /* 0x0000541009007816 */ /* 0x000fe40000000000 */
[----:B------:R-:W-:Y:S02]  /*19e90*/  SHF.R.U32.HI R10, RZ, 0x8, R10 ;  /* 0x00000008ff0a7819 */ /* 0x000fe4000001160a */
[----:B------:R-:W-:Y:S01]  /*19ea0*/  LOP3.LUT R77, R2, R237, RZ, 0xc0, !PT ;  /* 0x000000ed024d7212 */ /* 0x000fe200078ec0ff */
[--C-:B------:R-:W-:Y:S01]  /*19eb0*/  HSET2.LE.AND R2, R3, R238.reuse, PT ;  /* 0x000000ee03027233 */ /* 0x100fe20003803000 */
[----:B------:R-:W-:Y:S01]  /*19ec0*/  PRMT R10, R11, 0x5410, R10 ;  /* 0x000054100b0a7816 */ /* 0x000fe2000000000a */
[----:B------:R-:W-:-:S03]  /*19ed0*/  HSET2.LE.AND R0, R0, R238, PT ;  /* 0x000000ee00007233 */ /* 0x000fc60003803000 */
[----:B------:R-:W-:Y:S02]  /*19ee0*/  LOP3.LUT R79, R2, R246, RZ, 0xc0, !PT ;  /* 0x000000f6024f7212 */ /* 0x000fe400078ec0ff */
[----:B------:R-:W-:Y:S02]  /*19ef0*/  LOP3.LUT R2, R37, UR6, R144, 0x96, !PT ;  /* 0x0000000625027c12 */ /* 0x000fe4000f8e9690 */
[----:B------:R-:W-:Y:S01]  /*19f00*/  LOP3.LUT R76, R0, R247, RZ, 0xc0, !PT ;  /* 0x000000f7004c7212 */ /* 0x000fe200078ec0ff */
[----:B------:R-:W-:Y:S02]  /*19f10*/  HSET2.LE.AND R0, R10, R238, PT ;  /* 0x000000ee0a007233 */ /* 0x000fe40003803000 */
[----:B------:R-:W-:Y:S01]  /*19f20*/  IMAD.WIDE.U32 R2, R2, -0x2daee0ad, RZ ;  /* 0xd2511f5302027825 */ /* 0x000fe200078e00ff */
[----:B------:R-:W-:Y:S02]  /*19f30*/  LDSM.16.MT88.4 R8, [R167+0x7800] ;  /* 0x00780000a708783b */ /* 0x000fe40000004200 */
[----:B------:R-:W-:Y:S01]  /*19f40*/  LOP3.LUT R78, R0, R252, RZ, 0xc0, !PT ;  /* 0x000000fc004e7212 */ /* 0x000fe200078ec0ff */
[----:B------:R-:W-:Y:S01]  /*19f50*/  IMAD.MOV.U32 R58, RZ, RZ, R135 ;  /* 0x000000ffff3a7224 */ /* 0x000fe200078e0087 */
[----:B------:R-:W-:Y:S01]  /*19f60*/  LOP3.LUT R0, R2, 0xffff, RZ, 0xc0, !PT ;  /* 0x0000ffff02007812 */ /* 0x000fe200078ec0ff */
[----:B------:R-:W1:Y:S01]  /*19f70*/  LDSM.16.MT88.4 R132, [R165+0x7800] ;  /* 0x00780000a584783b */ /* 0x000e620000004200 */
[----:B------:R-:W-:Y:S01]  /*19f80*/  IMAD.MOV.U32 R63, RZ, RZ, R122 ;  /* 0x000000ffff3f7224 */ /* 0x000fe200078e007a */
[----:B------:R-:W-:Y:S01]  /*19f90*/  HMMA.16816.F32 R108, R4, R24, R80 ;  /* 0x00000018046c723c */ /* 0x000fe20000001850 */
[----:B------:R-:W-:Y:S01]  /*19fa0*/  IMAD.MOV.U32 R62, RZ, RZ, R123 ;  /* 0x000000ffff3e7224 */ /* 0x000fe200078e007b */
[----:B------:R-:W-:-:S06]  /*19fb0*/  SHF.R.U32.HI R12, RZ, 0x18, R2 ;  /* 0x00000018ff0c7819 */ /* 0x000fcc0000011602 */
[C---:B------:R-:W-:Y:S08]  /*19fc0*/  HMMA.16816.F32 R120, R4.reuse, R20, R88 ;  /* 0x000000140478723c */ /* 0x040ff00000001858 */
[C---:B------:R-:W-:Y:S08]  /*19fd0*/  HMMA.16816.F32 R28, R4.reuse, R14, R64 ;  /* 0x0000000e041c723c */ /* 0x040ff00000001840 */
[C---:B------:R-:W-:Y:S08]  /*19fe0*/  HMMA.16816.F32 R20, R4.reuse, R22, R84 ;  /* 0x000000160414723c */ /* 0x040ff00000001854 */
[----:B------:R-:W-:Y:S07]  /*19ff0*/  HMMA.16816.F32 R24, R4, R26, R100 ;  /* 0x0000001a0418723c */ /* 0x000fee0000001864 */
[----:B------:R-:W-:-:S02]  /*1a000*/  SHF.R.U32.HI R4, RZ, 0x8, R0 ;  /* 0x00000008ff047819 */ /* 0x000fc40000011600 */
[----:B------:R-:W-:Y:S02]  /*1a010*/  LOP3.LUT R0, R3, UR13, R200, 0x96, !PT ;  /* 0x0000000d03007c12 */ /* 0x000fe4000f8e96c8 */
[----:B------:R-:W-:Y:S02]  /*1a020*/  LOP3.LUT R5, R2, 0xff, RZ, 0xc0, !PT ;  /* 0x000000ff02057812 */ /* 0x000fe400078ec0ff */
[----:B------:R-:W-:Y:S02]  /*1a030*/  SHF.R.U32.HI R3, RZ, 0x10, R2 ;  /* 0x00000010ff037819 */ /* 0x000fe40000011602 */
[C---:B------:R-:W-:Y:S02]  /*1a040*/  LOP3.LUT R2, R0.reuse, 0xffff, RZ, 0xc0, !PT ;  /* 0x0000ffff00027812 */ /* 0x040fe400078ec0ff */
[----:B------:R-:W-:Y:S02]  /*1a050*/  PRMT R13, R5, 0x5410, R4 ;  /* 0x00005410050d7816 */ /* 0x000fe40000000004 */
[----:B------:R-:W-:-:S02]  /*1a060*/  LOP3.LUT R6, R0, 0xff, RZ, 0xc0, !PT ;  /* 0x000000ff00067812 */ /* 0x000fc400078ec0ff */
[----:B------:R-:W-:Y:S01]  /*1a070*/  SHF.R.U32.HI R4, RZ, 0x8, R2 ;  /* 0x00000008ff047819 */ /* 0x000fe20000011602 */
[----:B------:R2:W-:Y:S01]  /*1a080*/  STG.E.U16 [R38.64+-0xf0], R199 ;  /* 0xffff10c726007986 */ /* 0x0005e2000c101520 */
[----:B------:R-:W-:Y:S02]  /*1a090*/  LOP3.LUT R7, R3, 0xff, RZ, 0xc0, !PT ;  /* 0x000000ff03077812 */ /* 0x000fe400078ec0ff */
[--C-:B------:R-:W-:Y:S01]  /*1a0a0*/  SHF.R.U32.HI R3, RZ, 0x10, R0.reuse ;  /* 0x00000010ff037819 */ /* 0x100fe20000011600 */
[----:B------:R-:W-:Y:S01]  /*1a0b0*/  STG.E.U16 [R38.64+-0xee], R198 ;  /* 0xffff12c626007986 */ /* 0x000fe2000c101520 */
[----:B------:R-:W-:Y:S02]  /*1a0c0*/  SHF.R.U32.HI R5, RZ, 0x18, R0 ;  /* 0x00000018ff057819 */ /* 0x000fe40000011600 */
[----:B------:R-:W-:Y:S01]  /*1a0d0*/  PRMT R0, R6, 0x5410, R4 ;  /* 0x0000541006007816 */ /* 0x000fe20000000004 */
[----:B------:R-:W-:Y:S01]  /*1a0e0*/  STG.E.U16 [R16.64+-0xf0], R196 ;  /* 0xffff10c410007986 */ /* 0x000fe2000c101520 */
[----:B------:R-:W-:-:S03]  /*1a0f0*/  LOP3.LUT R2, R3, 0xff, RZ, 0xc0, !PT ;  /* 0x000000ff03027812 */ /* 0x000fc600078ec0ff */
[----:B------:R-:W-:Y:S04]  /*1a100*/  STG.E.U16 [R16.64+-0xee], R197 ;  /* 0xffff12c510007986 */ /* 0x000fe8000c101520 */
[----:B------:R-:W-:Y:S04]  /*1a110*/  STG.E.U16 [R140.64+-0xe0], R231 ;  /* 0xffff20e78c007986 */ /* 0x000fe8000c101520 */
[----:B------:R-:W-:Y:S04]  /*1a120*/  STG.E.U16 [R140.64+-0xde], R227 ;  /* 0xffff22e38c007986 */ /* 0x000fe8000c101520 */
[----:B------:R-:W-:Y:S04]  /*1a130*/  STG.E.U16 [R142.64+-0xe0], R222 ;  /* 0xffff20de8e007986 */ /* 0x000fe8000c101520 */
[----:B------:R-:W-:Y:S01]  /*1a140*/  STG.E.U16 [R142.64+-0xde], R223 ;  /* 0xffff22df8e007986 */ /* 0x000fe2000c101520 */
[----:B------:R-:W-:-:S03]  /*1a150*/  HSET2.LE.AND R0, R0, R238, PT ;  /* 0x000000ee00007233 */ /* 0x000fc60003803000 */
[----:B------:R-:W-:Y:S04]  /*1a160*/  STG.E.U16 [R38.64+-0xe0], R195 ;  /* 0xffff20c326007986 */ /* 0x000fe8000c101520 */
[----:B------:R-:W-:Y:S01]  /*1a170*/  STG.E.U16 [R38.64+-0xde], R194 ;  /* 0xffff22c226007986 */ /* 0x000fe2000c101520 */
[----:B------:R-:W-:-:S03]  /*1a180*/  PRMT R7, R7, 0x5410, R12 ;  /* 0x0000541007077816 */ /* 0x000fc6000000000c */
[----:B------:R-:W-:Y:S01]  /*1a190*/  STG.E.U16 [R16.64+-0xe0], R192 ;  /* 0xffff20c010007986 */ /* 0x000fe2000c101520 */
[----:B------:R-:W-:-:S03]  /*1a1a0*/  PRMT R2, R2, 0x5410, R5 ;  /* 0x0000541002027816 */ /* 0x000fc60000000005 */
[----:B------:R-:W-:Y:S04]  /*1a1b0*/  STG.E.U16 [R16.64+-0xde], R193 ;  /* 0xffff22c110007986 */ /* 0x000fe8000c101520 */
[----:B------:R-:W-:Y:S04]  /*1a1c0*/  STG.E.U16 [R140.64+-0xd0], R221 ;  /* 0xffff30dd8c007986 */ /* 0x000fe8000c101520 */
[----:B------:R-:W-:Y:S04]  /*1a1d0*/  STG.E.U16 [R140.64+-0xce], R220 ;  /* 0xffff32dc8c007986 */ /* 0x000fe8000c101520 */
[----:B------:R-:W-:Y:S04]  /*1a1e0*/  STG.E.U16 [R142.64+-0xd0], R219 ;  /* 0xffff30db8e007986 */ /* 0x000fe8000c101520 */
[----:B------:R-:W-:Y:S04]  /*1a1f0*/  STG.E.U16 [R142.64+-0xce], R218 ;  /* 0xffff32da8e007986 */ /* 0x000fe8000c101520 */
[----:B------:R-:W-:Y:S04]  /*1a200*/  STG.E.U16 [R38.64+-0xd0], R189 ;  /* 0xffff30bd26007986 */ /* 0x000fe8000c101520 */
[----:B------:R-:W-:Y:S01]  /*1a210*/  STG.E.U16 [R38.64+-0xce], R163 ;  /* 0xffff32a326007986 */ /* 0x000fe2000c101520 */
[----:B------:R-:W-:-:S03]  /*1a220*/  LOP3.LUT R100, R0, R58, RZ, 0xc0, !PT ;  /* 0x0000003a00647212 */ /* 0x000fc600078ec0ff */
[----:B------:R-:W-:Y:S04]  /*1a230*/  STG.E.U16 [R16.64+-0xd0], R162 ;  /* 0xffff30a210007986 */ /* 0x000fe8000c101520 */
[----:B------:R-:W-:Y:S01]  /*1a240*/  STG.E.U16 [R16.64+-0xce], R161 ;  /* 0xffff32a110007986 */ /* 0x000fe2000c101520 */
[----:B------:R-:W-:-:S03]  /*1a250*/  HSET2.LE.AND R2, R2, R238, PT ;  /* 0x000000ee02027233 */ /* 0x000fc60003803000 */
[----:B------:R-:W-:Y:S01]  /*1a260*/  STG.E.U16 [R140.64+-0xc0], R217 ;  /* 0xffff40d98c007986 */ /* 0x000fe2000c101520 */
[----:B------:R-:W-:-:S03]  /*1a270*/  HSET2.LE.AND R3, R13, R238, PT ;  /* 0x000000ee0d037233 */ /* 0x000fc60003803000 */
[----:B------:R-:W-:Y:S01]  /*1a280*/  STG.E.U16 [R140.64+-0xbe], R216 ;  /* 0xffff42d88c007986 */ /* 0x000fe2000c101520 */
[----:B------:R-:W-:-:S03]  /*1a290*/  HSET2.LE.AND R0, R7, R238, PT ;  /* 0x000000ee07007233 */ /* 0x000fc60003803000 */
[----:B------:R-:W-:Y:S04]  /*1a2a0*/  STG.E.U16 [R142.64+-0xc0], R214 ;  /* 0xffff40d68e007986 */ /* 0x000fe8000c101520 */
        /* <DEDUP_REMOVED lines=8> */
[----:B------:R-:W-:Y:S01]  /*1a330*/  STG.E.U16 [R142.64+-0xb0], R211 ;  /* 0xffff50d38e007986 */ /* 0x000fe2000c101520 */
[----:B------:R-:W-:-:S03]  /*1a340*/  LOP3.LUT R102, R3, R60, RZ, 0xc0, !PT ;  /* 0x0000003c03667212 */ /* 0x000fc600078ec0ff */
[----:B------:R-:W-:Y:S01]  /*1a350*/  STG.E.U16 [R142.64+-0xae], R210 ;  /* 0xffff52d28e007986 */ /* 0x000fe2000c101520 */
[----:B------:R-:W-:-:S03]  /*1a360*/  LOP3.LUT R103, R0, R61, RZ, 0xc0, !PT ;  /* 0x0000003d00677212 */ /* 0x000fc600078ec0ff */
[----:B------:R-:W-:Y:S04]  /*1a370*/  STG.E.U16 [R38.64+-0xb0], R158 ;  /* 0xffff509e26007986 */ /* 0x000fe8000c101520 */
        /* <DEDUP_REMOVED lines=11> */
[C---:B-1----:R-:W-:Y:S03]  /*1a430*/  HMMA.16816.F32 R112, R76.reuse, R132, R112 ;  /* 0x000000844c70723c */ /* 0x042fe60000001870 */
[----:B------:R-:W-:Y:S04]  /*1a440*/  STG.E.U16 [R140.64+-0x90], R205 ;  /* 0xffff70cd8c007986 */ /* 0x000fe8000c101520 */
[----:B------:R-:W-:Y:S01]  /*1a450*/  STG.E.U16 [R140.64+-0x8e], R204 ;  /* 0xffff72cc8c007986 */ /* 0x000fe2000c101520 */
[C---:B------:R-:W-:Y:S03]  /*1a460*/  HMMA.16816.F32 R104, R76.reuse, R134, R104 ;  /* 0x000000864c68723c */ /* 0x040fe60000001868 */
[----:B------:R-:W-:Y:S04]  /*1a470*/  STG.E.U16 [R142.64+-0x90], R203 ;  /* 0xffff70cb8e007986 */ /* 0x000fe8000c101520 */
[----:B------:R-:W-:Y:S01]  /*1a480*/  STG.E.U16 [R142.64+-0x8e], R202 ;  /* 0xffff72ca8e007986 */ /* 0x000fe2000c101520 */
[C---:B------:R-:W-:Y:S03]  /*1a490*/  HMMA.16816.F32 R96, R76.reuse, R124, R96 ;  /* 0x0000007c4c60723c */ /* 0x040fe60000001860 */
[----:B------:R-:W-:Y:S04]  /*1a4a0*/  STG.E.U16 [R38.64+-0x90], R152 ;  /* 0xffff709826007986 */ /* 0x000fe8000c101520 */
[----:B------:R-:W-:Y:S01]  /*1a4b0*/  STG.E.U16 [R38.64+-0x8e], R151 ;  /* 0xffff729726007986 */ /* 0x000fe2000c101520 */
[----:B------:R-:W-:Y:S03]  /*1a4c0*/  HMMA.16816.F32 R92, R76, R126, R92 ;  /* 0x0000007e4c5c723c */ /* 0x000fe6000000185c */
[----:B------:R-:W-:Y:S01]  /*1a4d0*/  STG.E.U16 [R16.64+-0x8e], R150 ;  /* 0xffff729610007986 */ /* 0x000fe2000c101520 */
[----:B------:R-:W-:-:S04]  /*1a4e0*/  FADD.FTZ R0, R63, R62 ;  /* 0x0000003e3f007221 */ /* 0x000fc80000010000 */
[----:B------:R-:W-:Y:S01]  /*1a4f0*/  HMMA.16816.F32 R88, R76, R116, R52 ;  /* 0x000000744c58723c */ /* 0x000fe20000001834 */
[----:B------:R-:W-:Y:S02]  /*1a500*/  FADD.FTZ R2, R236, R248 ;  /* 0x000000f8ec027221 */ /* 0x000fe40000010000 */
[----:B------:R-:W-:-:S05]  /*1a510*/  FADD.FTZ R3, R250, R249 ;  /* 0x000000f9fa037221 */ /* 0x000fca0000010000 */
[----:B------:R-:W-:Y:S01]  /*1a520*/  HMMA.16816.F32 R84, R76, R118, R48 ;  /* 0x000000764c54723c */ /* 0x000fe20000001830 */
[----:B------:R-:W-:-:S07]  /*1a530*/  FADD.FTZ R5, R241, R0 ;  /* 0x00000000f1057221 */ /* 0x000fce0000010000 */
[C---:B------:R-:W-:Y:S08]  /*1a540*/  HMMA.16816.F32 R136, R100.reuse, R132, R136 ;  /* 0x000000846488723c */ /* 0x040ff00000001888 */
[C---:B------:R-:W-:Y:S08]  /*1a550*/  HMMA.16816.F32 R128, R100.reuse, R124, R128 ;  /* 0x0000007c6480723c */ /* 0x040ff00000001880 */
        /* <DEDUP_REMOVED lines=8> */
[----:B------:R-:W-:Y:S08]  /*1a5e0*/  HMMA.16816.F32 R108, R100, R8, R108 ;  /* 0x00000008646c723c */ /* 0x000ff0000000186c */
[-C--:B------:R-:W-:Y:S08]  /*1a5f0*/  HMMA.16816.F32 R76, R76, R10.reuse, R40 ;  /* 0x0000000a4c4c723c */ /* 0x080ff00000001828 */
[----:B------:R-:W-:Y:S01]  /*1a600*/  HMMA.16816.F32 R100, R100, R10, R24 ;  /* 0x0000000a6464723c */ /* 0x000fe20000001818 */
[----:B------:R-:W-:-:S02]  /*1a610*/  FADD.FTZ R4, R242, R4 ;  /* 0x00000004f2047221 */ /* 0x000fc40000010000 */
[----:B------:R-:W-:Y:S02]  /*1a620*/  FADD.FTZ R3, R243, R5 ;  /* 0x00000005f3037221 */ /* 0x000fe40000010000 */
[----:B------:R-:W-:Y:S02]  /*1a630*/  FADD.FTZ R2, R233, R2 ;  /* 0x00000002e9027221 */ /* 0x000fe40000010000 */
[----:B------:R-:W-:Y:S01]  /*1a640*/  FADD.FTZ R0, R229, R0 ;  /* 0x00000000e5007221 */ /* 0x000fe20000010000 */
[----:B------:R-:W-:Y:S01]  /*1a650*/  IADD3 R200, P0, R140, -0x180, RZ ;  /* 0xfffffe808cc87810 */ /* 0x000fe20007f1e0ff */
[----:B------:R-:W-:Y:S02]  /*1a660*/  FADD.FTZ R4, R190, R4 ;  /* 0x00000004be047221 */ /* 0x000fe40000010000 */
[----:B------:R-:W-:Y:S02]  /*1a670*/  FADD.FTZ R3, R191, R3 ;  /* 0x00000003bf037221 */ /* 0x000fe40000010000 */
[----:B------:R-:W-:-:S02]  /*1a680*/  FADD.FTZ R2, R234, R2 ;  /* 0x00000002ea027221 */ /* 0x000fc40000010000 */
[----:B------:R-:W-:Y:S01]  /*1a690*/  FADD.FTZ R0, R230, R0 ;  /* 0x00000000e6007221 */ /* 0x000fe20000010000 */
[----:B------:R1:W-:Y:S01]  /*1a6a0*/  STG.E.U16 [R16.64+-0x90], R224 ;  /* 0xffff70e010007986 */ /* 0x0003e2000c101520 */
[----:B------:R-:W-:Y:S01]  /*1a6b0*/  FADD.FTZ R230, R244, R4 ;  /* 0x00000004f4e67221 */ /* 0x000fe20000010000 */
[----:B--2---:R-:W-:Y:S01]  /*1a6c0*/  IADD3.X R199, R141, -0x1, RZ, P0, !PT ;  /* 0xffffffff8dc77810 */ /* 0x004fe200007fe4ff */
[----:B------:R-:W-:Y:S02]  /*1a6d0*/  FADD.FTZ R229, R245, R3 ;  /* 0x00000003f5e57221 */ /* 0x000fe40000010000 */
[----:B------:R-:W-:Y:S02]  /*1a6e0*/  FADD.FTZ R228, R239, R0 ;  /* 0x00000000efe47221 */ /* 0x000fe40000010000 */
[----:B------:R-:W-:Y:S02]  /*1a6f0*/  IMAD.MOV.U32 R75, RZ, RZ, R226 ;  /* 0x000000ffff4b7224 */ /* 0x000fe400078e00e2 */
[----:B-1----:R-:W-:-:S03]  /*1a700*/  FADD.FTZ R224, R235, R2 ;  /* 0x00000002ebe07221 */ /* 0x002fc60000010000 */
.L_x_1832:
[----:B------:R-:W-:-:S13]  /*1a710*/  ISETP.GT.AND P0, PT, R75, UR15, PT ;  /* 0x0000000f4b007c0c */ /* 0x000fda000bf04270 */
[----:B------:R-:W-:Y:S05]  /*1a720*/  @!P0 BRA `(.L_x_1839) ;  /* 0x0000796000008947 */ /* 0x000fea0003800000 */
[----:B------:R-:W2:Y:S01]  /*1a730*/  LDL.LU R8, [R1+0xf8] ;  /* 0x0000f80001087983 */ /* 0x000ea20000300800 */
[----:B------:R-:W-:Y:S01]  /*1a740*/  ULDC.64 UR4, c[0x0][0x1a0] ;  /* 0x0000680000047ab9 */ /* 0x000fe20000000a00 */
[----:B------:R-:W-:Y:S01]  /*1a750*/  IMAD.MOV.U32 R74, RZ, RZ, R69 ;  /* 0x000000ffff4a7224 */ /* 0x000fe200078e0045 */
[----:B------:R-:W-:Y:S01]  /*1a760*/  USHF.L.U64.HI UR16, UR4, 0x5, UR5 ;  /* 0x0000000504107899 */ /* 0x000fe20008010205 */
[----:B------:R-:W3:Y:S01]  /*1a770*/  LDL.64 R10, [R1+0x118] ;  /* 0x00011800010a7983 */ /* 0x000ee20000100a00 */
[----:B------:R-:W-:Y:S01]  /*1a780*/  USHF.L.U32 UR17, UR4, 0x5, URZ ;  /* 0x0000000504117899 */ /* 0x000fe2000800063f */
[----:B------:R-:W-:Y:S01]  /*1a790*/  MOV R73, R68 ;  /* 0x0000004400497202 */ /* 0x000fe20000000f00 */
[----:B------:R-:W-:Y:S01]  /*1a7a0*/  UIMAD.WIDE.U32 UR30, UR4, 0x30, URZ ;  /* 0x00000030041e78a5 */ /* 0x000fe2000f8e003f */
[----:B------:R-:W4:Y:S01]  /*1a7b0*/  LDL.LU R3, [R1+0xdc] ;  /* 0x0000dc0001037983 */ /* 0x000f220000300800 */
[----:B------:R-:W-:Y:S01]  /*1a7c0*/  UIMAD UR18, UR5, 0x30, URZ ;  /* 0x00000030051278a4 */ /* 0x000fe2000f8e023f */
[----:B------:R-:W-:Y:S01]  /*1a7d0*/  IMAD.MOV.U32 R72, RZ, RZ, R70 ;  /* 0x000000ffff487224 */ /* 0x000fe200078e0046 */
[----:B------:R-:W-:Y:S01]  /*1a7e0*/  MOV R2, R71 ;  /* 0x0000004700027202 */ /* 0x000fe20000000f00 */
[----:B------:R-:W2:Y:S01]  /*1a7f0*/  LDL R0, [R1+0x108] ;  /* 0x0001080001007983 */ /* 0x000ea20000100800 */
[----:B------:R-:W-:-:S02]  /*1a800*/  ULDC.64 UR4, c[0x0][0x198] ;  /* 0x0000660000047ab9 */ /* 0x000fc40000000a00 */
[----:B------:R-:W-:Y:S01]  /*1a810*/  USHF.L.U64.HI UR19, UR4, 0x5, UR5 ;  /* 0x0000000504137899 */ /* 0x000fe20008010205 */
[----:B------:R-:W2:Y:S01]  /*1a820*/  LDL.LU.64 R6, [R1+0x110] ;  /* 0x0001100001067983 */ /* 0x000ea20000300a00 */
[----:B------:R-:W-:Y:S02]  /*1a830*/  USHF.L.U32 UR20, UR4, 0x5, URZ ;  /* 0x0000000504147899 */ /* 0x000fe4000800063f */
[----:B------:R-:W-:Y:S01]  /*1a840*/  UIMAD.WIDE.U32 UR36, UR4, 0x30, URZ ;  /* 0x00000030042478a5 */ /* 0x000fe2000f8e003f */
[----:B------:R-:W2:Y:S01]  /*1a850*/  LDL.LU.64 R4, [R1+0x138] ;  /* 0x0001380001047983 */ /* 0x000ea20000300a00 */
[----:B-----5:R-:W-:Y:S01]  /*1a860*/  LOP3.LUT R179, R179, 0xfffffffd, RZ, 0xc0, !PT ;  /* 0xfffffffdb3b37812 */ /* 0x020fe200078ec0ff */
[----:B------:R-:W-:Y:S02]  /*1a870*/  ULDC UR4, c[0x0][0x228] ;  /* 0x00008a0000047ab9 */ /* 0x000fe40000000800 */
[----:B------:R-:W4:Y:S01]  /*1a880*/  LDL.LU R9, [R1+0xe0] ;  /* 0x0000e00001097983 */ /* 0x000f220000300800 */
[----:B------:R-:W-:-:S02]  /*1a890*/  USHF.L.U32 UR22, UR4, 0x3, URZ ;  /* 0x0000000304167899 */ /* 0x000fc4000800063f */
[----:B------:R-:W-:Y:S02]  /*1a8a0*/  UIMAD UR27, UR4, 0x48, URZ ;  /* 0x00000048041b78a4 */ /* 0x000fe4000f8e023f */
[----:B------:R-:W-:Y:S02]  /*1a8b0*/  USHF.R.S32.HI UR24, URZ, 0x1f, UR4 ;  /* 0x0000001f3f187899 */ /* 0x000fe40008011404 */
[----:B------:R-:W-:Y:S02]  /*1a8c0*/  UIMAD.WIDE.U32 UR38, UR4, 0x70, URZ ;  /* 0x00000070042678a5 */ /* 0x000fe4000f8e003f */
[----:B------:R-:W-:Y:S02]  /*1a8d0*/  UIMAD UR4, UR4, 0x38, UR22 ;  /* 0x00000038040478a4 */ /* 0x000fe4000f8e0216 */
[----:B------:R-:W-:Y:S02]  /*1a8e0*/  UIMAD UR21, UR5, 0x30, URZ ;  /* 0x00000030051578a4 */ /* 0x000fe4000f8e023f */
[----:B------:R-:W-:-:S02]  /*1a8f0*/  UIADD3 UR4, UR4, 0x1, URZ ;  /* 0x0000000104047890 */ /* 0x000fc4000fffe03f */
[----:B------:R-:W-:Y:S02]  /*1a900*/  USHF.R.S32.HI UR5, URZ, 0x1f, UR27 ;  /* 0x0000001f3f057899 */ /* 0x000fe4000801141b */
[----:B------:R-:W-:Y:S02]  /*1a910*/  USHF.R.S32.HI UR6, URZ, 0x1f, UR22 ;  /* 0x0000001f3f067899 */ /* 0x000fe40008011416 */
[----:B------:R-:W-:Y:S02]  /*1a920*/  UIMAD UR24, UR24, 0x70, URZ ;  /* 0x00000070181878a4 */ /* 0x000fe4000f8e023f */
[----:B------:R-:W-:Y:S02]  /*1a930*/  USHF.R.S32.HI UR25, URZ, 0x1f, UR4 ;  /* 0x0000001f3f197899 */ /* 0x000fe40008011404 */
[----:B------:R-:W-:Y:S02]  /*1a940*/  USHF.L.U32 UR23, UR22, 0x1, URZ ;  /* 0x0000000116177899 */ /* 0x000fe4000800063f */
[----:B------:R-:W-:-:S02]  /*1a950*/  USHF.L.U32 UR28, UR27, 0x1, URZ ;  /* 0x000000011b1c7899 */ /* 0x000fc4000800063f */
[----:B------:R-:W-:Y:S02]  /*1a960*/  UIADD3 UR18, UR18, UR31, URZ ;  /* 0x0000001f12127290 */ /* 0x000fe4000fffe03f */
[----:B------:R-:W-:Y:S02]  /*1a970*/  UIADD3 UR21, UR21, UR37, URZ ;  /* 0x0000002515157290 */ /* 0x000fe4000fffe03f */
[----:B------:R-:W-:Y:S02]  /*1a980*/  USHF.L.U64.HI UR22, UR22, 0x1, UR6 ;  /* 0x0000000116167899 */ /* 0x000fe40008010206 */
[----:B------:R-:W-:Y:S02]  /*1a990*/  UIADD3 UR24, UR39, UR24, URZ ;  /* 0x0000001827187290 */ /* 0x000fe4000fffe03f */
[----:B------:R-:W-:Y:S02]  /*1a9a0*/  USHF.L.U64.HI UR27, UR27, 0x1, UR5 ;  /* 0x000000011b1b7899 */ /* 0x000fe40008010205 */
[----:B------:R-:W-:-:S02]  /*1a9b0*/  USHF.L.U32 UR26, UR4, 0x1, URZ ;  /* 0x00000001041a7899 */ /* 0x000fc4000800063f */
[----:B------:R-:W-:Y:S01]  /*1a9c0*/  USHF.L.U64.HI UR25, UR4, 0x1, UR25 ;  /* 0x0000000104197899 */ /* 0x000fe20008010219 */
[----:B---3--:R-:W-:Y:S01]  /*1a9d0*/  IMAD.MOV.U32 R12, RZ, RZ, R10 ;  /* 0x000000ffff0c7224 */ /* 0x008fe200078e000a */
[----:B------:R-:W-:Y:S01]  /*1a9e0*/  MOV R13, R11 ;  /* 0x0000000b000d7202 */ /* 0x000fe20000000f00 */
[----:B--2---:R-:W-:Y:S02]  /*1a9f0*/  IMAD.MOV.U32 R5, RZ, RZ, R7 ;  /* 0x000000ffff057224 */ /* 0x004fe400078e0007 */
[----:B----4-:R-:W-:-:S04]  /*1aa00*/  IMAD.WIDE.U32 R10, R9, -0x326172a9, RZ ;  /* 0xcd9e8d57090a7825 */ /* 0x010fc800078e00ff */
[----:B------:R-:W-:Y:S01]  /*1aa10*/  IMAD.WIDE.U32 R8, R8, -0x326172a9, RZ ;  /* 0xcd9e8d5708087825 */ /* 0x000fe200078e00ff */
[----:B------:R1:W-:Y:S04]  /*1aa20*/  STL.64 [R1+0x100], R10 ;  /* 0x0001000a01007387 */ /* 0x0003e80000100a00 */
[----:B------:R1:W-:Y:S04]  /*1aa30*/  STL.64 [R1+0xf8], R8 ;  /* 0x0000f80801007387 */ /* 0x0003e80000100a00 */
[----:B------:R1:W-:Y:S01]  /*1aa40*/  STL.64 [R1+0x110], R4 ;  /* 0x0001100401007387 */ /* 0x0003e20000100a00 */
[----:B------:R-:W-:-:S02]  /*1aa50*/  ISETP.GE.AND P0, PT, R12, c[0x0][0x220], PT ;  /* 0x000088000c007a0c */ /* 0x000fc40003f06270 */
[-C--:B------:R-:W-:Y:S02]  /*1aa60*/  LOP3.LUT R248, R11, R3.reuse, RZ, 0x3c, !PT ;  /* 0x000000030bf87212 */ /* 0x080fe400078e3cff */
[----:B------:R-:W-:Y:S01]  /*1aa70*/  LOP3.LUT R250, R9, R3, RZ, 0x3c, !PT ;  /* 0x0000000309fa7212 */ /* 0x000fe200078e3cff */
[----:B------:R-:W-:Y:S01]  /*1aa80*/  IMAD.WIDE.U32 R232, R0, -0x2daee0ad, RZ ;  /* 0xd2511f5300e87825 */ /* 0x000fe200078e00ff */
[----:B------:R-:W-:-:S03]  /*1aa90*/  PRMT R0, R225, 0x7054, R225 ;  /* 0x00007054e1007816 */ /* 0x000fc600000000e1 */
[----:B------:R-:W-:-:S04]  /*1aaa0*/  IMAD.WIDE.U32 R248, R248, -0x2daee0ad, RZ ;  /* 0xd2511f53f8f87825 */ /* 0x000fc800078e00ff */
[----:B------:R-:W-:Y:S01]  /*1aab0*/  @P0 LOP3.LUT R179, R179, 0x2, RZ, 0xfc, !PT ;  /* 0x00000002b3b30812 */ /* 0x000fe200078efcff */
[----:B------:R-:W-:Y:S01]  /*1aac0*/  IMAD.WIDE.U32 R250, R250, -0x2daee0ad, RZ ;  /* 0xd2511f53fafa7825 */ /* 0x000fe200078e00ff */
[----:B------:R-:W-:Y:S05]  /*1aad0*/  BRA `(.L_x_1840) ;  /* 0x0000030000007947 */ /* 0x000fea0003800000 */
.L_x_1842:
[----:B------:R-:W2:Y:S01]  /*1aae0*/  LDL.64 R194, [R1+0x128] ;  /* 0x0001280001c27983 */ /* 0x000ea20000100a00 */
[----:B------:R-:W-:Y:S01]  /*1aaf0*/  @!P6 IMAD.MOV.U32 R68, RZ, RZ, c[0x0][0x198] ;  /* 0x00006600ff44e624 */ /* 0x000fe200078e00ff */
[----:B------:R-:W-:Y:S01]  /*1ab00*/  IADD3 R0, R75, -0x2, RZ ;  /* 0xfffffffe4b007810 */ /* 0x000fe20007ffe0ff */
[----:B------:R-:W-:Y:S01]  /*1ab10*/  @!P6 IMAD.MOV.U32 R140, RZ, RZ, c[0x0][0x19c] ;  /* 0x00006700ff8ce624 */ /* 0x000fe200078e00ff */
[----:B------:R-:W3:Y:S02]  /*1ab20*/  LDL.64 R190, [R1+0x120] ;  /* 0x0001200001be7983 */ /* 0x000ee40000100a00 */
[----:B------:R-:W-:Y:S01]  /*1ab30*/  SHF.R.S32.HI R3, RZ, 0x1f, R0 ;  /* 0x0000001fff037819 */ /* 0x000fe20000011400 */
[C---:B------:R-:W-:Y:S01]  /*1ab40*/  IMAD.WIDE.U32 R70, R0.reuse, c[0x0][0x198], RZ ;  /* 0x0000660000467a25 */ /* 0x040fe200078e00ff */
[----:B------:R1:W-:Y:S03]  /*1ab50*/  @P6 STS.128 [R188+0x4000], RZ ;  /* 0x004000ffbc006388 */ /* 0x0003e60000000c00 */
[----:B------:R-:W-:Y:S04]  /*1ab60*/  IMAD R3, R3, c[0x0][0x198], RZ ;  /* 0x0000660003037a24 */ /* 0x000fe800078e02ff */
[----:B------:R-:W-:Y:S04]  /*1ab70*/  IMAD R3, R0, c[0x0][0x19c], R3 ;  /* 0x0000670000037a24 */ /* 0x000fe800078e0203 */
[----:B------:R-:W-:Y:S01]  /*1ab80*/  IMAD.IADD R3, R71, 0x1, R3 ;  /* 0x0000000147037824 */ /* 0x000fe200078e0203 */
[----:B--2---:R-:W-:Y:S04]  /*1ab90*/  LEA R0, P1, R70, R194, 0x6 ;  /* 0x000000c246007211 */ /* 0x004fe800078230ff */
[----:B------:R-:W-:Y:S02]  /*1aba0*/  @!P6 LEA R142, P3, R0, c[0x0][0x168], 0x1 ;  /* 0x00005a00008eea11 */ /* 0x000fe400078608ff */
[----:B---3--:R-:W-:Y:S02]  /*1abb0*/  LEA.HI.X R3, R70, R191, R3, 0x6, P1 ;  /* 0x000000bf46037211 */ /* 0x008fe400008f3403 */
[----:B------:R-:W-:Y:S02]  /*1abc0*/  @!P6 LEA R71, P0, R68, R0, 0x4 ;  /* 0x000000004447e211 */ /* 0x000fe400078020ff */
[----:B------:R-:W-:Y:S02]  /*1abd0*/  @!P6 LEA.HI.X R143, R0, c[0x0][0x16c], R3, 0x1, P3 ;  /* 0x00005b00008fea11 */ /* 0x000fe400018f0c03 */
[----:B------:R-:W-:Y:S02]  /*1abe0*/  @!P6 LEA.HI.X R141, R68, R3, R140, 0x4, P0 ;  /* 0x00000003448de211 */ /* 0x000fe400000f248c */
[C---:B------:R-:W-:Y:S01]  /*1abf0*/  @!P6 LEA R140, P2, R71.reuse, c[0x0][0x168], 0x1 ;  /* 0x00005a00478cea11 */ /* 0x040fe200078408ff */
[----:B------:R-:W-:Y:S01]  /*1ac00*/  @!PT LDS RZ, [RZ] ;  /* 0x00000000fffff984 */ /* 0x000fe20000000800 */
[----:B------:R-:W-:Y:S01]  /*1ac10*/  @!PT LDS RZ, [RZ] ;  /* 0x00000000fffff984 */ /* 0x000fe20000000800 */
[----:B------:R-:W-:Y:S01]  /*1ac20*/  @!PT LDS RZ, [RZ] ;  /* 0x00000000fffff984 */ /* 0x000fe20000000800 */
[----:B------:R1:W-:Y:S01]  /*1ac30*/  @!P6 LDGSTS.E.BYPASS.LTC128B.128 [R188+0x4000], [R142.64] ;  /* 0x040000008ebcefae */ /* 0x0003e2000b901d60 */
[C---:B------:R-:W-:Y:S02]  /*1ac40*/  @!P6 IADD3 R69, P5, R0.reuse, UR20, RZ ;  /* 0x000000140045ec10 */ /* 0x040fe4000ffbe0ff */
[----:B------:R-:W-:Y:S01]  /*1ac50*/  @!P6 LEA.HI.X R141, R71, c[0x0][0x16c], R141, 0x1, P2 ;  /* 0x00005b00478dea11 */ /* 0x000fe200010f0c8d */
[----:B------:R1:W-:Y:S01]  /*1ac60*/  @P6 STS.128 [R188+0x4800], RZ ;  /* 0x004800ffbc006388 */ /* 0x0003e20000000c00 */
[----:B------:R-:W-:Y:S02]  /*1ac70*/  @!P6 LEA R70, P1, R69, c[0x0][0x168], 0x1 ;  /* 0x00005a004546ea11 */ /* 0x000fe400078208ff */
[----:B------:R-:W-:Y:S01]  /*1ac80*/  @!P6 IADD3.X R144, R3, UR19, RZ, P5, !PT ;  /* 0x000000130390ec10 */ /* 0x000fe2000affe4ff */
[----:B------:R-:W-:Y:S01]  /*1ac90*/  @!PT LDS RZ, [RZ] ;  /* 0x00000000fffff984 */ /* 0x000fe20000000800 */
[----:B------:R-:W-:Y:S01]  /*1aca0*/  @!PT LDS RZ, [RZ] ;  /* 0x00000000fffff984 */ /* 0x000fe20000000800 */
[----:B------:R-:W-:Y:S01]  /*1acb0*/  @!PT LDS RZ, [RZ] ;  /* 0x00000000fffff984 */ /* 0x000fe20000000800 */
[----:B------:R1:W-:Y:S01]  /*1acc0*/  @!P6 LDGSTS.E.BYPASS.LTC128B.128 [R188+0x4800], [R140.64] ;  /* 0x048000008cbcefae */ /* 0x0003e2000b901d60 */
[----:B------:R-:W-:Y:S02]  /*1acd0*/  @!P6 IADD3 R75, P4, R0, UR36, RZ ;  /* 0x00000024004bec10 */ /* 0x000fe4000ff9e0ff */
[----:B------:R-:W-:Y:S01]  /*1ace0*/  @!P6 LEA.HI.X R71, R69, c[0x0][0x16c], R144, 0x1, P1 ;  /* 0x00005b004547ea11 */ /* 0x000fe200008f0c90 */
        /* <DEDUP_REMOVED lines=15> */
.L_x_1840:
[----:B-1----:R-:W2:Y:S01]  /*1ade0*/  LDL.64 R4, [R1+0x110] ;  /* 0x0001100001047983 */ /* 0x002ea20000100a00 */
[----:B------:R-:W-:Y:S04]  /*1adf0*/  DEPBAR.LE SB0, 0x0 ;  /* 0x000080000000791a */ /* 0x000fe80000000000 */
[----:B------:R-:W-:Y:S01]  /*1ae00*/  IMAD.MOV.U32 R8, RZ, RZ, 0x6 ;  /* 0x00000006ff087424 */ /* 0x000fe200078e00ff */
[----:B------:R-:W-:Y:S01]  /*1ae10*/  BAR.SYNC.DEFER_BLOCKING 0x0 ;  /* 0x0000000000007b1d */ /* 0x000fe20000010000 */
[----:B------:R-:W-:Y:S01]  /*1ae20*/  IMAD.MOV.U32 R0, RZ, RZ, c[0x0][0x1a0] ;  /* 0x00006800ff007624 */ /* 0x000fe200078e00ff */
[----:B------:R-:W-:Y:S01]  /*1ae30*/  IADD3 R193, R75, -0x1, RZ ;  /* 0xffffffff4bc17810 */ /* 0x000fe20007ffe0ff */
[----:B------:R-:W-:Y:S01]  /*1ae40*/  IMAD.MOV.U32 R7, RZ, RZ, c[0x0][0x1a0] ;  /* 0x00006800ff077624 */ /* 0x000fe200078e00ff */
[----:B------:R-:W-:Y:S01]  /*1ae50*/  LOP3.LUT P6, RZ, R179, 0x2, RZ, 0xc0, !PT ;  /* 0x00000002b3ff7812 */ /* 0x000fe200078cc0ff */
[----:B------:R-:W-:Y:S01]  /*1ae60*/  IMAD.MOV.U32 R6, RZ, RZ, c[0x0][0x1a0] ;  /* 0x00006800ff067624 */ /* 0x000fe200078e00ff */
[----:B------:R-:W-:Y:S01]  /*1ae70*/  SHF.L.U64.HI R0, R0, R8, c[0x0][0x1a4] ;  /* 0x0000690000007619 */ /* 0x000fe20000010208 */
[----:B------:R-:W-:Y:S01]  /*1ae80*/  IMAD.SHL.U32 R7, R7, 0x40, RZ ;  /* 0x0000004007077824 */ /* 0x000fe200078e00ff */
[----:B------:R-:W-:Y:S01]  /*1ae90*/  SHF.R.S32.HI R3, RZ, 0x1f, R193 ;  /* 0x0000001fff037819 */ /* 0x000fe200000114c1 */
[----:B------:R-:W-:Y:S02]  /*1aea0*/  IMAD.SHL.U32 R6, R6, 0x10, RZ ;  /* 0x0000001006067824 */ /* 0x000fe400078e00ff */
[----:B------:R-:W-:Y:S02]  /*1aeb0*/  IMAD R0, R0, R193, RZ ;  /* 0x000000c100007224 */ /* 0x000fe400078e02ff */
[----:B------:R-:W-:Y:S02]  /*1aec0*/  IMAD.MOV.U32 R15, RZ, RZ, 0x4 ;  /* 0x00000004ff0f7424 */ /* 0x000fe400078e00ff */
[-C--:B------:R-:W-:Y:S02]  /*1aed0*/  IMAD R0, R3, R7.reuse, R0 ;  /* 0x0000000703007224 */ /* 0x080fe400078e0200 */
        /* <DEDUP_REMOVED lines=16> */
[----:B------:R-:W-:Y:S01]  /*1afe0*/  @!P6 LEA R8, P2, R7, c[0x0][0x170], 0x1 ;  /* 0x00005c000708ea11 */ /* 0x000fe200078408ff */
        /* <DEDUP_REMOVED lines=72> */
[----:B------:R-:W5:Y:S06]  /*1b470*/  LDSM.16.M88.4 R140, [R176] ;  /* 0x00000000b08c783b */ /* 0x000f6c0000000200 */
[----:B------:R-:W-:Y:S01]  /*1b480*/  LDSM.16.M88.4 R160, [R169+0x1000] ;  /* 0x00100000a9a0783b */ /* 0x000fe20000000200 */
[-C--:B--2---:R-:W-:Y:S08]  /*1b490*/  HMMA.16816.F32 R4, R68, R144.reuse, R4 ;  /* 0x000000904404723c */ /* 0x084ff00000001804 */
[C---:B---3--:R-:W-:Y:S08]  /*1b4a0*/  HMMA.16816.F32 R8, R152.reuse, R144, R8 ;  /* 0x000000909808723c */ /* 0x048ff00000001808 */
[-C--:B------:R-:W-:Y:S08]  /*1b4b0*/  HMMA.16816.F32 R12, R152, R146.reuse, R12 ;  /* 0x00000092980c723c */ /* 0x080ff0000000180c */
[C---:B------:R-:W-:Y:S01]  /*1b4c0*/  HMMA.16816.F32 R16, R68.reuse, R146, R16 ;  /* 0x000000924410723c */ /* 0x040fe20000001810 */
[----:B------:R-:W-:Y:S07]  /*1b4d0*/  LDSM.16.M88.4 R144, [R173] ;  /* 0x00000000ad90783b */ /* 0x000fee0000000200 */
[-C--:B-1----:R-:W-:Y:S08]  /*1b4e0*/  HMMA.16816.F32 R20, R68, R156.reuse, R20 ;  /* 0x0000009c4414723c */ /* 0x082ff00000001814 */
[C---:B------:R-:W-:Y:S08]  /*1b4f0*/  HMMA.16816.F32 R24, R152.reuse, R156, R24 ;  /* 0x0000009c9818723c */ /* 0x040ff00000001818 */
[-C--:B------:R-:W-:Y:S08]  /*1b500*/  HMMA.16816.F32 R28, R152, R158.reuse, R28 ;  /* 0x0000009e981c723c */ /* 0x080ff0000000181c */
[C---:B------:R-:W-:Y:S01]  /*1b510*/  HMMA.16816.F32 R32, R68.reuse, R158, R32 ;  /* 0x0000009e4420723c */ /* 0x040fe20000001820 */
[----:B------:R-:W-:Y:S07]  /*1b520*/  LDSM.16.M88.4 R156, [R173+0x2000] ;  /* 0x00200000ad9c783b */ /* 0x000fee0000000200 */
[-C--:B----4-:R-:W-:Y:S08]  /*1b530*/  HMMA.16816.F32 R36, R68, R148.reuse, R36 ;  /* 0x000000944424723c */ /* 0x090ff00000001824 */
[C---:B------:R-:W-:Y:S08]  /*1b540*/  HMMA.16816.F32 R40, R152.reuse, R148, R40 ;  /* 0x000000949828723c */ /* 0x040ff00000001828 */
[-C--:B------:R-:W-:Y:S08]  /*1b550*/  HMMA.16816.F32 R44, R152, R150.reuse, R44 ;  /* 0x00000096982c723c */ /* 0x080ff0000000182c */
[C---:B------:R-:W-:Y:S01]  /*1b560*/  HMMA.16816.F32 R48, R68.reuse, R150, R48 ;  /* 0x000000964430723c */ /* 0x040fe20000001830 */
[----:B------:R-:W1:Y:S07]  /*1b570*/  LDSM.16.M88.4 R148, [R169] ;  /* 0x00000000a994783b */ /* 0x000e6e0000000200 */
[-C--:B-----5:R-:W-:Y:S08]  /*1b580*/  HMMA.16816.F32 R52, R68, R140.reuse, R52 ;  /* 0x0000008c4434723c */ /* 0x0a0ff00000001834 */
[C---:B------:R-:W-:Y:S08]  /*1b590*/  HMMA.16816.F32 R56, R152.reuse, R140, R56 ;  /* 0x0000008c9838723c */ /* 0x040ff00000001838 */
[-C--:B------:R-:W-:Y:S01]  /*1b5a0*/  HMMA.16816.F32 R60, R152, R142.reuse, R60 ;  /* 0x0000008e983c723c */ /* 0x080fe2000000183c */
[----:B------:R-:W2:Y:S07]  /*1b5b0*/  LDSM.16.M88.4 R152, [R169+0x800] ;  /* 0x00080000a998783b */ /* 0x000eae0000000200 */
[----:B------:R-:W-:Y:S01]  /*1b5c0*/  HMMA.16816.F32 R64, R68, R142, R64 ;  /* 0x0000008e4440723c */ /* 0x000fe20000001840 */
[----:B------:R-:W3:Y:S01]  /*1b5d0*/  LDSM.16.M88.4 R68, [R169+0x1800] ;  /* 0x00180000a944783b */ /* 0x000ee20000000200 */
[----:B------:R-:W-:Y:S05]  /*1b5e0*/  DEPBAR.LE SB0, 0x0 ;  /* 0x000080000000791a */ /* 0x000fea0000000000 */
[----:B------:R-:W-:Y:S01]  /*1b5f0*/  BAR.SYNC.DEFER_BLOCKING 0x0 ;  /* 0x0000000000007b1d */ /* 0x000fe20000010000 */
[-C--:B-1----:R-:W-:Y:S08]  /*1b600*/  HMMA.16816.F32 R4, R144, R148.reuse, R4 ;  /* 0x000000949004723c */ /* 0x082ff00000001804 */
[C---:B------:R-:W-:Y:S07]  /*1b610*/  HMMA.16816.F32 R8, R156.reuse, R148, R8 ;  /* 0x000000949c08723c */ /* 0x040fee0000001808 */
[----:B------:R-:W-:Y:S01]  /*1b620*/  IMAD.MOV.U32 R148, RZ, RZ, R200 ;  /* 0x000000ffff947224 */ /* 0x000fe200078e00c8 */
[-C--:B------:R-:W-:Y:S04]  /*1b630*/  HMMA.16816.F32 R12, R156, R150.reuse, R12 ;  /* 0x000000969c0c723c */ /* 0x080fe8000000180c */
[----:B------:R-:W-:Y:S04]  /*1b640*/  IMAD.MOV.U32 R149, RZ, RZ, R199 ;  /* 0x000000ffff957224 */ /* 0x000fe800078e00c7 */
        /* <DEDUP_REMOVED lines=14> */
.L_x_1841:
[----:B------:R-:W-:Y:S01]  /*1b730*/  LOP3.LUT R179, R179, 0xffffbfff, RZ, 0xc0, !PT ;  /* 0xffffbfffb3b37812 */ /* 0x000fe200078ec0ff */
[----:B------:R-:W2:Y:S01]  /*1b740*/  LDL.64 R204, [R1+0x100] ;  /* 0x0001000001cc7983 */ /* 0x000ea20000100a00 */
[C---:B------:R-:W-:Y:S01]  /*1b750*/  IMAD.SHL.U32 R206, R193.reuse, 0x2, RZ ;  /* 0x00000002c1ce7824 */ /* 0x040fe200078e00ff */
[----:B------:R-:W-:Y:S02]  /*1b760*/  UIADD3 UR5, UR35, -0x4498517b, URZ ;  /* 0xbb67ae8523057890 */ /* 0x000fe4000fffe03f */
[----:B------:R-:W-:Y:S02]  /*1b770*/  UIADD3 UR10, UR34, 0x3c6ef372, URZ ;  /* 0x3c6ef372220a7890 */ /* 0x000fe4000fffe03f */
[----:B------:R-:W3:Y:S01]  /*1b780*/  LDL.64 R214, [R1+0xf8] ;  /* 0x0000f80001d67983 */ /* 0x000ee20000100a00 */
[----:B------:R-:W-:Y:S02]  /*1b790*/  UIADD3 UR11, UR34, -0x61c88647, URZ ;  /* 0x9e3779b9220b7890 */ /* 0x000fe4000fffe03f */
[----:B------:R-:W-:Y:S02]  /*1b7a0*/  UIADD3 UR4, UR35, 0x76cf5d0a, URZ ;  /* 0x76cf5d0a23047890 */ /* 0x000fe4000fffe03f */
[----:B------:R-:W-:Y:S01]  /*1b7b0*/  UIADD3 UR8, UR35, 0x32370b8f, URZ ;  /* 0x32370b8f23087890 */ /* 0x000fe2000fffe03f */
[----:B------:R-:W4:Y:S01]  /*1b7c0*/  S2R R0, SR_TID.X ;  /* 0x0000000000007919 */ /* 0x000f220000002100 */
[----:B------:R-:W-:Y:S02]  /*1b7d0*/  UIADD3 UR7, UR34, 0x78dde6e4, URZ ;  /* 0x78dde6e422077890 */ /* 0x000fe4000fffe03f */
[----:B------:R-:W-:Y:S02]  /*1b7e0*/  UIADD3 UR9, UR34, -0x255992d5, URZ ;  /* 0xdaa66d2b22097890 */ /* 0x000fe4000fffe03f */
[----:B------:R-:W-:Y:S02]  /*1b7f0*/  UIADD3 UR12, UR35, -0x56f99767, URZ ;  /* 0xa9066899230c7890 */ /* 0x000fe4000fffe03f */
[----:B------:R-:W-:Y:S01]  /*1b800*/  UIADD3 UR6, UR35, -0x126145ec, URZ ;  /* 0xed9eba1423067890 */ /* 0x000fe2000fffe03f */
[----:B----4-:R-:W-:Y:S05]  /*1b810*/  IMAD.SHL.U32 R0, R0, 0x2, RZ ;  /* 0x0000000200007824 */ /* 0x010fea00078e00ff */
[----:B------:R-:W-:Y:S05]  /*1b820*/  LOP3.LUT R0, R0, 0x6, RZ, 0xc0, !PT ;  /* 0x0000000600007812 */ /* 0x000fea00078ec0ff */
[----:B------:R-:W-:Y:S05]  /*1b830*/  IMAD R0, R193, 0x40, R0 ;  /* 0x00000040c1007824 */ /* 0x000fea00078e0200 */
[C---:B------:R-:W-:Y:S02]  /*1b840*/  ISETP.GE.AND P3, PT, R0.reuse, R181, PT ;  /* 0x000000b50000720c */ /* 0x040fe40003f66270 */
[C---:B------:R-:W-:Y:S02]  /*1b850*/  IADD3 R3, R0.reuse, 0x1, RZ ;  /* 0x0000000100037810 */ /* 0x040fe40007ffe0ff */
[C---:B------:R-:W-:Y:S02]  /*1b860*/  ISETP.GE.OR P6, PT, R0.reuse, R185, !P3 ;  /* 0x000000b90000720c */ /* 0x040fe40005fc6670 */
[CC--:B------:R-:W-:Y:S02]  /*1b870*/  ISETP.GE.AND P1, PT, R0.reuse, R180.reuse, PT ;  /* 0x000000b40000720c */ /* 0x0c0fe40003f26270 */
[C---:B------:R-:W-:Y:S02]  /*1b880*/  ISETP.GE.AND P2, PT, R3.reuse, R181, PT ;  /* 0x000000b50300720c */ /* 0x040fe40003f46270 */
[C---:B------:R-:W-:Y:S02]  /*1b890*/  ISETP.GE.AND P0, PT, R3.reuse, R180, PT ;  /* 0x000000b40300720c */ /* 0x040fe40003f06270 */
[----:B-1----:R-:W-:Y:S02]  /*1b8a0*/  P2R R68, PR, RZ, 0x40 ;  /* 0x00000040ff447803 */ /* 0x002fe40000000000 */
[-C--:B------:R-:W-:Y:S02]  /*1b8b0*/  ISETP.GE.OR P3, PT, R0, R184.reuse, !P1 ;  /* 0x000000b80000720c */ /* 0x080fe40004f66670 */
[C---:B------:R-:W-:Y:S02]  /*1b8c0*/  ISETP.GE.OR P6, PT, R3.reuse, R185, !P2 ;  /* 0x000000b90300720c */ /* 0x040fe400057c6670 */
[----:B------:R-:W-:Y:S02]  /*1b8d0*/  ISETP.NE.AND P2, PT, R68, RZ, PT ;  /* 0x000000ff4400720c */ /* 0x000fe40003f45270 */
[C---:B------:R-:W-:Y:S02]  /*1b8e0*/  ISETP.GE.OR P1, PT, R3.reuse, R184, !P0 ;  /* 0x000000b80300720c */ /* 0x040fe40004726670 */
[-C--:B------:R-:W-:Y:S02]  /*1b8f0*/  ISETP.GE.AND P0, PT, R0, R183.reuse, PT ;  /* 0x000000b70000720c */ /* 0x080fe40003f06270 */
[C---:B------:R-:W-:Y:S02]  /*1b900*/  ISETP.GE.AND P5, PT, R3.reuse, R183, PT ;  /* 0x000000b70300720c */ /* 0x040fe40003fa6270 */
[-C--:B------:R-:W-:Y:S02]  /*1b910*/  ISETP.GE.AND P4, PT, R3, R182.reuse, PT ;  /* 0x000000b60300720c */ /* 0x080fe40003f86270 */
[----:B------:R-:W-:Y:S02]  /*1b920*/  FSEL R75, R8, -INF , !P2 ;  /* 0xff800000084b7808 */ /* 0x000fe40005000000 */
[C---:B------:R-:W-:Y:S02]  /*1b930*/  ISETP.GE.AND P2, PT, R0.reuse, R182, PT ;  /* 0x000000b60000720c */ /* 0x040fe40003f46270 */
[----:B------:R-:W-:Y:S02]  /*1b940*/  FSEL R156, R11, -INF , !P1 ;  /* 0xff8000000b9c7808 */ /* 0x000fe40004800000 */
[CC--:B------:R-:W-:Y:S02]  /*1b950*/  ISETP.GE.OR P1, PT, R0.reuse, R187.reuse, !P0 ;  /* 0x000000bb0000720c */ /* 0x0c0fe40004726670 */
[C---:B------:R-:W-:Y:S02]  /*1b960*/  IADD3 R8, R0.reuse, 0x8, RZ ;  /* 0x0000000800087810 */ /* 0x040fe40007ffe0ff */
[C---:B------:R-:W-:Y:S02]  /*1b970*/  ISETP.GE.OR P5, PT, R3.reuse, R187, !P5 ;  /* 0x000000bb0300720c */ /* 0x040fe40006fa6670 */
[-C--:B------:R-:W-:Y:S02]  /*1b980*/  ISETP.GE.OR P4, PT, R3, R186.reuse, !P4 ;  /* 0x000000ba0300720c */ /* 0x080fe40006786670 */
[C---:B------:R-:W-:Y:S02]  /*1b990*/  ISETP.GE.OR P0, PT, R0.reuse, R186, !P2 ;  /* 0x000000ba0000720c */ /* 0x040fe40005706670 */
[----:B------:R-:W-:Y:S02]  /*1b9a0*/  IADD3 R3, R0, 0x9, RZ ;  /* 0x0000000900037810 */ /* 0x000fe40007ffe0ff */
[----:B------:R-:W-:Y:S02]  /*1b9b0*/  FSEL R143, R4, -INF , !P1 ;  /* 0xff800000048f7808 */ /* 0x000fe40004800000 */
[-C--:B------:R-:W-:Y:S02]  /*1b9c0*/  ISETP.GE.AND P1, PT, R8, R181.reuse, PT ;  /* 0x000000b50800720c */ /* 0x080fe40003f26270 */
[----:B------:R-:W-:Y:S02]  /*1b9d0*/  FSEL R146, R6, -INF , !P0 ;  /* 0xff80000006927808 */ /* 0x000fe40004000000 */
[C---:B------:R-:W-:Y:S02]  /*1b9e0*/  ISETP.GE.AND P0, PT, R3.reuse, R181, PT ;  /* 0x000000b50300720c */ /* 0x040fe40003f06270 */
[-C--:B------:R-:W-:Y:S02]  /*1b9f0*/  ISETP.GE.OR P1, PT, R8, R185.reuse, !P1 ;  /* 0x000000b90800720c */ /* 0x080fe40004f26670 */
[C---:B------:R-:W-:Y:S02]  /*1ba00*/  ISETP.GE.OR P0, PT, R3.reuse, R185, !P0 ;  /* 0x000000b90300720c */ /* 0x040fe40004706670 */
[C---:B------:R-:W-:Y:S02]  /*1ba10*/  ISETP.GE.AND P2, PT, R3.reuse, R180, PT ;  /* 0x000000b40300720c */ /* 0x040fe40003f46270 */
[----:B------:R-:W-:Y:S02]  /*1ba20*/  FSEL R152, R12, -INF , !P1 ;  /* 0xff8000000c987808 */ /* 0x000fe40004800000 */
[----:B------:R-:W-:Y:S02]  /*1ba30*/  ISETP.GE.AND P1, PT, R3, R183, PT ;  /* 0x000000b70300720c */ /* 0x000fe40003f26270 */
[----:B------:R-:W-:Y:S02]  /*1ba40*/  FSEL R151, R13, -INF , !P0 ;  /* 0xff8000000d977808 */ /* 0x000fe40004000000 */
[C---:B------:R-:W-:Y:S02]  /*1ba50*/  ISETP.GE.AND P0, PT, R3.reuse, R182, PT ;  /* 0x000000b60300720c */ /* 0x040fe40003f06270 */
[C---:B------:R-:W-:Y:S02]  /*1ba60*/  ISETP.GE.OR P2, PT, R3.reuse, R184, !P2 ;  /* 0x000000b80300720c */ /* 0x040fe40005746670 */
[----:B------:R-:W-:Y:S02]  /*1ba70*/  ISETP.GE.OR P1, PT, R3, R187, !P1 ;  /* 0x000000bb0300720c */ /* 0x000fe40004f26670 */
[----:B------:R-:W-:Y:S02]  /*1ba80*/  IADD3 R4, R0, 0x10, RZ ;  /* 0x0000001000047810 */ /* 0x000fe40007ffe0ff */
[----:B------:R-:W-:Y:S02]  /*1ba90*/  FSEL R142, R10, -INF , !P3 ;  /* 0xff8000000a8e7808 */ /* 0x000fe40005800000 */
[----:B------:R-:W-:Y:S02]  /*1baa0*/  FSEL R147, R5, -INF , !P5 ;  /* 0xff80000005937808 */ /* 0x000fe40006800000 */
[----:B------:R-:W-:Y:S02]  /*1bab0*/  FSEL R150, R7, -INF , !P4 ;  /* 0xff80000007967808 */ /* 0x000fe40006000000 */
[C---:B------:R-:W-:Y:S02]  /*1bac0*/  ISETP.GE.AND P4, PT, R8.reuse, R180, PT ;  /* 0x000000b40800720c */ /* 0x040fe40003f86270 */
[C---:B------:R-:W-:Y:S02]  /*1bad0*/  ISETP.GE.AND P5, PT, R8.reuse, R183, PT ;  /* 0x000000b70800720c */ /* 0x040fe40003fa6270 */
[----:B------:R-:W-:Y:S02]  /*1bae0*/  ISETP.GE.AND P3, PT, R8, R182, PT ;  /* 0x000000b60800720c */ /* 0x000fe40003f66270 */
[----:B------:R-:W-:Y:S02]  /*1baf0*/  ISETP.GE.OR P0, PT, R3, R186, !P0 ;  /* 0x000000ba0300720c */ /* 0x000fe40004706670 */
[----:B------:R-:W-:Y:S02]  /*1bb00*/  FSEL R153, R15, -INF , !P2 ;  /* 0xff8000000f997808 */ /* 0x000fe40005000000 */
[----:B------:R-:W-:Y:S02]  /*1bb10*/  IADD3 R3, R0, 0x11, RZ ;  /* 0x0000001100037810 */ /* 0x000fe40007ffe0ff */
[----:B------:R-:W-:Y:S02]  /*1bb20*/  FSEL R15, R17, -INF , !P1 ;  /* 0xff800000110f7808 */ /* 0x000fe40004800000 */
[----:B------:R-:W-:Y:S02]  /*1bb30*/  ISETP.GE.AND P1, PT, R4, R181, PT ;  /* 0x000000b50400720c */ /* 0x000fe40003f26270 */
[----:B------:R-:W-:Y:S02]  /*1bb40*/  FSEL R155, R9, -INF , !P6 ;  /* 0xff800000099b7808 */ /* 0x000fe40007000000 */
[C---:B------:R-:W-:Y:S02]  /*1bb50*/  ISETP.GE.OR P6, PT, R8.reuse, R184, !P4 ;  /* 0x000000b80800720c */ /* 0x040fe400067c6670 */
[C---:B------:R-:W-:Y:S02]  /*1bb60*/  ISETP.GE.OR P4, PT, R8.reuse, R187, !P5 ;  /* 0x000000bb0800720c */ /* 0x040fe40006f86670 */
[----:B------:R-:W-:Y:S02]  /*1bb70*/  ISETP.GE.OR P3, PT, R8, R186, !P3 ;  /* 0x000000ba0800720c */ /* 0x000fe40005f66670 */
[----:B------:R-:W-:Y:S02]  /*1bb80*/  FSEL R19, R19, -INF , !P0 ;  /* 0xff80000013137808 */ /* 0x000fe40004000000 */
[C---:B------:R-:W-:Y:S02]  /*1bb90*/  ISETP.GE.AND P0, PT, R3.reuse, R181, PT ;  /* 0x000000b50300720c */ /* 0x040fe40003f06270 */
[----:B------:R-:W-:Y:S02]  /*1bba0*/  ISETP.GE.OR P1, PT, R4, R185, !P1 ;  /* 0x000000b90400720c */ /* 0x000fe40004f26670 */
[----:B------:R-:W-:Y:S02]  /*1bbb0*/  FSEL R16, R16, -INF , !P4 ;  /* 0xff80000010107808 */ /* 0x000fe40006000000 */
[----:B------:R-:W-:Y:S02]  /*1bbc0*/  FSEL R18, R18, -INF , !P3 ;  /* 0xff80000012127808 */ /* 0x000fe40005800000 */
[C---:B------:R-:W-:Y:S02]  /*1bbd0*/  ISETP.GE.AND P4, PT, R4.reuse, R180, PT ;  /* 0x000000b40400720c */ /* 0x040fe40003f86270 */
[C---:B------:R-:W-:Y:S02]  /*1bbe0*/  ISETP.GE.AND P5, PT, R4.reuse, R183, PT ;  /* 0x000000b70400720c */ /* 0x040fe40003fa6270 */
[----:B------:R-:W-:Y:S02]  /*1bbf0*/  ISETP.GE.AND P3, PT, R4, R182, PT ;  /* 0x000000b60400720c */ /* 0x000fe40003f66270 */
[C---:B------:R-:W-:Y:S02]  /*1bc00*/  ISETP.GE.OR P0, PT, R3.reuse, R185, !P0 ;  /* 0x000000b90300720c */ /* 0x040fe40004706670 */
[----:B------:R-:W-:Y:S02]  /*1bc10*/  FSEL R24, R24, -INF , !P1 ;  /* 0xff80000018187808 */ /* 0x000fe40004800000 */
[C---:B------:R-:W-:Y:S02]  /*1bc20*/  ISETP.GE.AND P1, PT, R3.reuse, R183, PT ;  /* 0x000000b70300720c */ /* 0x040fe40003f26270 */
[----:B------:R-:W-:Y:S02]  /*1bc30*/  FSEL R154, R14, -INF , !P6 ;  /* 0xff8000000e9a7808 */ /* 0x000fe40007000000 */
[----:B------:R-:W-:Y:S02]  /*1bc40*/  ISETP.GE.AND P2, PT, R3, R180, PT ;  /* 0x000000b40300720c */ /* 0x000fe40003f46270 */
[----:B------:R-:W-:Y:S02]  /*1bc50*/  FSEL R25, R25, -INF , !P0 ;  /* 0xff80000019197808 */ /* 0x000fe40004000000 */
[C---:B------:R-:W-:Y:S02]  /*1bc60*/  ISETP.GE.AND P0, PT, R3.reuse, R182, PT ;  /* 0x000000b60300720c */ /* 0x040fe40003f06270 */
[C---:B------:R-:W-:Y:S02]  /*1bc70*/  ISETP.GE.OR P6, PT, R4.reuse, R184, !P4 ;  /* 0x000000b80400720c */ /* 0x040fe400067c6670 */
[CC--:B------:R-:W-:Y:S02]  /*1bc80*/  ISETP.GE.OR P4, PT, R4.reuse, R187.reuse, !P5 ;  /* 0x000000bb0400720c */ /* 0x0c0fe40006f86670 */
[----:B------:R-:W-:Y:S02]  /*1bc90*/  ISETP.GE.OR P3, PT, R4, R186, !P3 ;  /* 0x000000ba0400720c */ /* 0x000fe40005f66670 */
[C---:B------:R-:W-:Y:S02]  /*1bca0*/  ISETP.GE.OR P1, PT, R3.reuse, R187, !P1 ;  /* 0x000000bb0300720c */ /* 0x040fe40004f26670 */
[C---:B------:R-:W-:Y:S02]  /*1bcb0*/  IADD3 R4, R0.reuse, 0x18, RZ ;  /* 0x0000001800047810 */ /* 0x040fe40007ffe0ff */
[C---:B------:R-:W-:Y:S02]  /*1bcc0*/  ISETP.GE.OR P2, PT, R3.reuse, R184, !P2 ;  /* 0x000000b80300720c */ /* 0x040fe40005746670 */
[----:B------:R-:W-:Y:S02]  /*1bcd0*/  ISETP.GE.OR P0, PT, R3, R186, !P0 ;  /* 0x000000ba0300720c */ /* 0x000fe40004706670 */
[----:B------:R-:W-:Y:S02]  /*1bce0*/  IADD3 R3, R0, 0x19, RZ ;  /* 0x0000001900037810 */ /* 0x000fe40007ffe0ff */
[----:B------:R-:W-:Y:S02]  /*1bcf0*/  FSEL R21, R21, -INF , !P1 ;  /* 0xff80000015157808 */ /* 0x000fe40004800000 */
[CC--:B------:R-:W-:Y:S02]  /*1bd00*/  ISETP.GE.AND P1, PT, R4.reuse, R181.reuse, PT ;  /* 0x000000b50400720c */ /* 0x0c0fe40003f26270 */
        /* <DEDUP_REMOVED lines=10> */
[----:B------:R-:W-:Y:S02]  /*1bdb0*/  ISETP.GE.AND P1, PT, R3, R183, PT ;  /* 0x000000b70300720c */ /* 0x000fe40003f26270 */
[----:B------:R-:W-:Y:S02]  /*1bdc0*/  FSEL R26, R26, -INF , !P6 ;  /* 0xff8000001a1a7808 */ /* 0x000fe40007000000 */
        /* <DEDUP_REMOVED lines=39> */
[-C--:B------:R-:W-:Y:S02]  /*1c040*/  ISETP.GE.AND P1, PT, R4, R181.reuse, PT ;  /* 0x000000b50400720c */ /* 0x080fe40003f26270 */
[----:B------:R-:W-:Y:S02]  /*1c050*/  FSEL R42, R42, -INF , !P6 ;  /* 0xff8000002a2a7808 */ /* 0x000fe40007000000 */
[----:B------:R-:W-:Y:S02]  /*1c060*/  FSEL R39, R39, -INF , !P0 ;  /* 0xff80000027277808 */ /* 0x000fe40004000000 */
[----:B------:R-:W-:Y:S02]  /*1c070*/  ISETP.GE.AND P0, PT, R3, R181, PT ;  /* 0x000000b50300720c */ /* 0x000fe40003f06270 */
[C---:B------:R-:W-:Y:S02]  /*1c080*/  ISETP.GE.AND P6, PT, R4.reuse, R183, PT ;  /* 0x000000b70400720c */ /* 0x040fe40003fc6270 */
[CC--:B------:R-:W-:Y:S02]  /*1c090*/  ISETP.GE.OR P1, PT, R4.reuse, R185.reuse, !P1 ;  /* 0x000000b90400720c */ /* 0x0c0fe40004f26670 */
[----:B------:R-:W-:Y:S02]  /*1c0a0*/  FSEL R43, R43, -INF , !P2 ;  /* 0xff8000002b2b7808 */ /* 0x000fe40005000000 */
[C---:B------:R-:W-:Y:S02]  /*1c0b0*/  ISETP.GE.AND P2, PT, R4.reuse, R180, PT ;  /* 0x000000b40400720c */ /* 0x040fe40003f46270 */
[----:B------:R-:W-:Y:S02]  /*1c0c0*/  ISETP.GE.AND P5, PT, R4, R182, PT ;  /* 0x000000b60400720c */ /* 0x000fe40003fa6270 */
[C---:B------:R-:W-:Y:S02]  /*1c0d0*/  ISETP.GE.OR P0, PT, R3.reuse, R185, !P0 ;  /* 0x000000b90300720c */ /* 0x040fe40004706670 */
[----:B------:R-:W-:Y:S02]  /*1c0e0*/  FSEL R44, R44, -INF , !P1 ;  /* 0xff8000002c2c7808 */ /* 0x000fe40004800000 */
[----:B------:R-:W-:Y:S02]  /*1c0f0*/  ISETP.GE.OR P1, PT, R4, R187, !P6 ;  /* 0x000000bb0400720c */ /* 0x000fe40007726670 */
[----:B------:R-:W-:Y:S02]  /*1c100*/  FSEL R36, R36, -INF , !P4 ;  /* 0xff80000024247808 */ /* 0x000fe40006000000 */
[----:B------:R-:W-:Y:S02]  /*1c110*/  FSEL R38, R38, -INF , !P3 ;  /* 0xff80000026267808 */ /* 0x000fe40005800000 */
[C---:B------:R-:W-:Y:S02]  /*1c120*/  ISETP.GE.AND P3, PT, R3.reuse, R180, PT ;  /* 0x000000b40300720c */ /* 0x040fe40003f66270 */
[----:B------:R-:W-:Y:S02]  /*1c130*/  ISETP.GE.AND P4, PT, R3, R183, PT ;  /* 0x000000b70300720c */ /* 0x000fe40003f86270 */
[----:B------:R-:W-:Y:S02]  /*1c140*/  FSEL R45, R45, -INF , !P0 ;  /* 0xff8000002d2d7808 */ /* 0x000fe40004000000 */
[C---:B------:R-:W-:Y:S02]  /*1c150*/  ISETP.GE.AND P0, PT, R3.reuse, R182, PT ;  /* 0x000000b60300720c */ /* 0x040fe40003f06270 */
[C---:B------:R-:W-:Y:S02]  /*1c160*/  ISETP.GE.OR P2, PT, R4.reuse, R184, !P2 ;  /* 0x000000b80400720c */ /* 0x040fe40005746670 */
[----:B------:R-:W-:Y:S02]  /*1c170*/  ISETP.GE.OR P6, PT, R4, R186, !P5 ;  /* 0x000000ba0400720c */ /* 0x000fe40006fc6670 */
[----:B------:R-:W-:Y:S02]  /*1c180*/  P2R R4, PR, RZ, 0x2 ;  /* 0x00000002ff047803 */ /* 0x000fe40000000000 */
[C---:B------:R-:W-:Y:S02]  /*1c190*/  ISETP.GE.OR P1, PT, R3.reuse, R184, !P3 ;  /* 0x000000b80300720c */ /* 0x040fe40005f26670 */
[----:B------:R-:W-:Y:S02]  /*1c1a0*/  ISETP.NE.AND P3, PT, R4, RZ, PT ;  /* 0x000000ff0400720c */ /* 0x000fe40003f65270 */
[C---:B------:R-:W-:Y:S02]  /*1c1b0*/  ISETP.GE.OR P5, PT, R3.reuse, R187, !P4 ;  /* 0x000000bb0300720c */ /* 0x040fe400067a6670 */
[----:B------:R-:W-:Y:S02]  /*1c1c0*/  ISETP.GE.OR P0, PT, R3, R186, !P0 ;  /* 0x000000ba0300720c */ /* 0x000fe40004706670 */
[----:B------:R-:W-:Y:S02]  /*1c1d0*/  IADD3 R3, R0, 0x30, RZ ;  /* 0x0000003000037810 */ /* 0x000fe40007ffe0ff */
[----:B------:R-:W-:Y:S02]  /*1c1e0*/  P2R R5, PR, RZ, 0x1 ;  /* 0x00000001ff057803 */ /* 0x000fe40000000000 */
[C---:B------:R-:W-:Y:S02]  /*1c1f0*/  ISETP.GE.AND P0, PT, R3.reuse, R180, PT ;  /* 0x000000b40300720c */ /* 0x040fe40003f06270 */
[----:B------:R-:W-:Y:S02]  /*1c200*/  FSEL R48, R48, -INF , !P3 ;  /* 0xff80000030307808 */ /* 0x000fe40005800000 */
[C---:B------:R-:W-:Y:S02]  /*1c210*/  ISETP.GE.AND P4, PT, R3.reuse, R183, PT ;  /* 0x000000b70300720c */ /* 0x040fe40003f86270 */
[C---:B------:R-:W-:Y:S02]  /*1c220*/  ISETP.GE.AND P3, PT, R3.reuse, R182, PT ;  /* 0x000000b60300720c */ /* 0x040fe40003f66270 */
[----:B------:R-:W-:Y:S02]  /*1c230*/  FSEL R46, R46, -INF , !P2 ;  /* 0xff8000002e2e7808 */ /* 0x000fe40005000000 */
[----:B------:R-:W-:Y:S02]  /*1c240*/  IADD3 R4, R0, 0x31, RZ ;  /* 0x0000003100047810 */ /* 0x000fe40007ffe0ff */
[C---:B------:R-:W-:Y:S02]  /*1c250*/  ISETP.GE.AND P2, PT, R3.reuse, R181, PT ;  /* 0x000000b50300720c */ /* 0x040fe40003f46270 */
[----:B------:R-:W-:Y:S02]  /*1c260*/  FSEL R50, R50, -INF , !P6 ;  /* 0xff80000032327808 */ /* 0x000fe40007000000 */
[C---:B------:R-:W-:Y:S02]  /*1c270*/  ISETP.GE.OR P6, PT, R3.reuse, R184, !P0 ;  /* 0x000000b80300720c */ /* 0x040fe400047c6670 */
[C---:B------:R-:W-:Y:S02]  /*1c280*/  ISETP.GE.OR P4, PT, R3.reuse, R187, !P4 ;  /* 0x000000bb0300720c */ /* 0x040fe40006786670 */
[----:B------:R-:W-:Y:S02]  /*1c290*/  ISETP.GE.OR P0, PT, R3, R186, !P3 ;  /* 0x000000ba0300720c */ /* 0x000fe40005f06670 */
[----:B------:R-:W-:Y:S02]  /*1c2a0*/  FSEL R47, R47, -INF , !P1 ;  /* 0xff8000002f2f7808 */ /* 0x000fe40004800000 */
[----:B------:R-:W-:Y:S02]  /*1c2b0*/  FSEL R49, R49, -INF , !P5 ;  /* 0xff80000031317808 */ /* 0x000fe40006800000 */
[----:B------:R-:W-:Y:S02]  /*1c2c0*/  ISETP.NE.AND P5, PT, R5, RZ, PT ;  /* 0x000000ff0500720c */ /* 0x000fe40003fa5270 */
[C---:B------:R-:W-:Y:S02]  /*1c2d0*/  ISETP.GE.AND P1, PT, R4.reuse, R181, PT ;  /* 0x000000b50400720c */ /* 0x040fe40003f26270 */
[-C--:B------:R-:W-:Y:S02]  /*1c2e0*/  ISETP.GE.OR P2, PT, R3, R185.reuse, !P2 ;  /* 0x000000b90300720c */ /* 0x080fe40005746670 */
[----:B------:R-:W-:Y:S02]  /*1c2f0*/  P2R R3, PR, RZ, 0x10 ;  /* 0x00000010ff037803 */ /* 0x000fe40000000000 */
[----:B------:R-:W-:Y:S02]  /*1c300*/  P2R R5, PR, RZ, 0x1 ;  /* 0x00000001ff057803 */ /* 0x000fe40000000000 */
[C---:B------:R-:W-:Y:S02]  /*1c310*/  ISETP.GE.AND P0, PT, R4.reuse, R180, PT ;  /* 0x000000b40400720c */ /* 0x040fe40003f06270 */
[----:B------:R-:W-:Y:S02]  /*1c320*/  ISETP.NE.AND P3, PT, R3, RZ, PT ;  /* 0x000000ff0300720c */ /* 0x000fe40003f65270 */
[----:B------:R-:W-:Y:S02]  /*1c330*/  ISETP.GE.OR P1, PT, R4, R185, !P1 ;  /* 0x000000b90400720c */ /* 0x000fe40004f26670 */
[----:B------:R-:W-:Y:S02]  /*1c340*/  FSEL R56, R56, -INF , !P2 ;  /* 0xff80000038387808 */ /* 0x000fe40005000000 */
[----:B------:R-:W-:Y:S02]  /*1c350*/  ISETP.GE.AND P2, PT, R4, R183, PT ;  /* 0x000000b70400720c */ /* 0x000fe40003f46270 */
[----:B------:R-:W-:Y:S02]  /*1c360*/  IADD3 R3, R0, 0x38, RZ ;  /* 0x0000003800037810 */ /* 0x000fe40007ffe0ff */
[C---:B------:R-:W-:Y:S02]  /*1c370*/  ISETP.GE.OR P0, PT, R4.reuse, R184, !P0 ;  /* 0x000000b80400720c */ /* 0x040fe40004706670 */
[----:B------:R-:W-:Y:S02]  /*1c380*/  FSEL R51, R51, -INF , !P5 ;  /* 0xff80000033337808 */ /* 0x000fe40006800000 */
[----:B------:R-:W-:Y:S02]  /*1c390*/  FSEL R57, R57, -INF , !P1 ;  /* 0xff80000039397808 */ /* 0x000fe40004800000 */
[C---:B------:R-:W-:Y:S02]  /*1c3a0*/  ISETP.GE.AND P1, PT, R4.reuse, R182, PT ;  /* 0x000000b60400720c */ /* 0x040fe40003f26270 */
[C---:B------:R-:W-:Y:S02]  /*1c3b0*/  ISETP.GE.OR P5, PT, R4.reuse, R187, !P2 ;  /* 0x000000bb0400720c */ /* 0x040fe400057a6670 */
[----:B------:R-:W-:Y:S02]  /*1c3c0*/  ISETP.NE.AND P2, PT, R5, RZ, PT ;  /* 0x000000ff0500720c */ /* 0x000fe40003f45270 */
[----:B------:R-:W-:Y:S02]  /*1c3d0*/  FSEL R59, R59, -INF , !P0 ;  /* 0xff8000003b3b7808 */ /* 0x000fe40004000000 */
[C---:B------:R-:W-:Y:S02]  /*1c3e0*/  ISETP.GE.AND P0, PT, R3.reuse, R180, PT ;  /* 0x000000b40300720c */ /* 0x040fe40003f06270 */
[----:B------:R-:W-:Y:S02]  /*1c3f0*/  ISETP.GE.OR P4, PT, R4, R186, !P1 ;  /* 0x000000ba0400720c */ /* 0x000fe40004f86670 */
[C---:B------:R-:W-:Y:S02]  /*1c400*/  ISETP.GE.AND P1, PT, R3.reuse, R181, PT ;  /* 0x000000b50300720c */ /* 0x040fe40003f26270 */
[----:B------:R-:W-:Y:S02]  /*1c410*/  FSEL R52, R52, -INF , !P3 ;  /* 0xff80000034347808 */ /* 0x000fe40005800000 */
[C---:B------:R-:W-:Y:S02]  /*1c420*/  ISETP.GE.AND P3, PT, R3.reuse, R183, PT ;  /* 0x000000b70300720c */ /* 0x040fe40003f66270 */
[----:B------:R-:W-:Y:S02]  /*1c430*/  FSEL R54, R54, -INF , !P2 ;  /* 0xff80000036367808 */ /* 0x000fe40005000000 */
[C---:B------:R-:W-:Y:S02]  /*1c440*/  ISETP.GE.AND P2, PT, R3.reuse, R182, PT ;  /* 0x000000b60300720c */ /* 0x040fe40003f46270 */
[C---:B------:R-:W-:Y:S02]  /*1c450*/  ISETP.GE.OR P0, PT, R3.reuse, R184, !P0 ;  /* 0x000000b80300720c */ /* 0x040fe40004706670 */
[----:B------:R-:W-:Y:S02]  /*1c460*/  FSEL R58, R58, -INF , !P6 ;  /* 0xff8000003a3a7808 */ /* 0x000fe40007000000 */
[C---:B------:R-:W-:Y:S02]  /*1c470*/  ISETP.GE.OR P1, PT, R3.reuse, R185, !P1 ;  /* 0x000000b90300720c */ /* 0x040fe40004f26670 */
[C---:B------:R-:W-:Y:S02]  /*1c480*/  ISETP.GE.OR P6, PT, R3.reuse, R187, !P3 ;  /* 0x000000bb0300720c */ /* 0x040fe40005fc6670 */
[----:B------:R-:W-:Y:S02]  /*1c490*/  ISETP.GE.OR P3, PT, R3, R186, !P2 ;  /* 0x000000ba0300720c */ /* 0x000fe40005766670 */
[----:B------:R-:W-:Y:S02]  /*1c4a0*/  P2R R3, PR, RZ, 0x1 ;  /* 0x00000001ff037803 */ /* 0x000fe40000000000 */
[----:B------:R-:W-:Y:S02]  /*1c4b0*/  FSEL R53, R53, -INF , !P5 ;  /* 0xff80000035357808 */ /* 0x000fe40006800000 */
[----:B------:R-:W-:Y:S02]  /*1c4c0*/  ISETP.NE.AND P5, PT, R3, RZ, PT ;  /* 0x000000ff0300720c */ /* 0x000fe40003fa5270 */
[----:B------:R-:W-:Y:S02]  /*1c4d0*/  LOP3.LUT R3, R206, UR35, RZ, 0x3c, !PT ;  /* 0x00000023ce037c12 */ /* 0x000fe4000f8e3cff */
[----:B------:R-:W-:Y:S02]  /*1c4e0*/  LOP3.LUT R4, R249, UR5, R232, 0x96, !PT ;  /* 0x00000005f9047c12 */ /* 0x000fe4000f8e96e8 */
[----:B------:R-:W-:Y:S02]  /*1c4f0*/  LOP3.LUT R3, R233, R3, RZ, 0x3c, !PT ;  /* 0x00000003e9037212 */ /* 0x000fe400078e3cff */
[----:B------:R-:W-:Y:S01]  /*1c500*/  IADD3 R0, R0, 0x39, RZ ;  /* 0x0000003900007810 */ /* 0x000fe20007ffe0ff */
[----:B------:R-:W-:Y:S01]  /*1c510*/  IMAD.WIDE.U32 R144, R4, -0x326172a9, RZ ;  /* 0xcd9e8d5704907825 */ /* 0x000fe200078e00ff */
[----:B------:R-:W-:Y:S02]  /*1c520*/  FSEL R60, R60, -INF , !P1 ;  /* 0xff8000003c3c7808 */ /* 0x000fe40004800000 */
[C---:B------:R-:W-:Y:S01]  /*1c530*/  ISETP.GE.AND P0, PT, R0.reuse, R181, PT ;  /* 0x000000b50000720c */ /* 0x040fe20003f06270 */
[----:B------:R-:W-:Y:S01]  /*1c540*/  IMAD.WIDE.U32 R12, R3, -0x326172a9, RZ ;  /* 0xcd9e8d57030c7825 */ /* 0x000fe200078e00ff */
[C---:B------:R-:W-:Y:S02]  /*1c550*/  ISETP.GE.AND P2, PT, R0.reuse, R180, PT ;  /* 0x000000b40000720c */ /* 0x040fe40003f46270 */
[C---:B------:R-:W-:Y:S02]  /*1c560*/  ISETP.GE.OR P0, PT, R0.reuse, R185, !P0 ;  /* 0x000000b90000720c */ /* 0x040fe40004706670 */
[----:B------:R-:W-:Y:S02]  /*1c570*/  LOP3.LUT R3, R145, UR10, R12, 0x96, !PT ;  /* 0x0000000a91037c12 */ /* 0x000fe4000f8e960c */
[----:B--2---:R-:W-:Y:S02]  /*1c580*/  LOP3.LUT R4, R13, UR11, R204, 0x96, !PT ;  /* 0x0000000b0d047c12 */ /* 0x004fe4000f8e96cc */
[----:B------:R-:W-:Y:S01]  /*1c590*/  ISETP.GE.AND P1, PT, R0, R183, PT ;  /* 0x000000b70000720c */ /* 0x000fe20003f26270 */
[----:B------:R-:W-:Y:S01]  /*1c5a0*/  IMAD.WIDE.U32 R8, R3, -0x2daee0ad, RZ ;  /* 0xd2511f5303087825 */ /* 0x000fe200078e00ff */
[----:B------:R-:W-:Y:S02]  /*1c5b0*/  FMNMX.FTZ R3, R75, R2, !PT ;  /* 0x000000024b037209 */ /* 0x000fe40007810000 */
[----:B------:R-:W-:Y:S01]  /*1c5c0*/  FSEL R61, R61, -INF , !P0 ;  /* 0xff8000003d3d7808 */ /* 0x000fe20004000000 */
[----:B------:R-:W-:Y:S01]  /*1c5d0*/  IMAD.WIDE.U32 R4, R4, -0x2daee0ad, RZ ;  /* 0xd2511f5304047825 */ /* 0x000fe200078e00ff */
[C---:B------:R-:W-:Y:S02]  /*1c5e0*/  ISETP.GE.AND P0, PT, R0.reuse, R182, PT ;  /* 0x000000b60000720c */ /* 0x040fe40003f06270 */
[----:B------:R-:W-:Y:S02]  /*1c5f0*/  FMNMX.FTZ R3, R155, R3, !PT ;  /* 0x000000039b037209 */ /* 0x000fe40007810000 */
[C---:B------:R-:W-:Y:S02]  /*1c600*/  ISETP.GE.OR P2, PT, R0.reuse, R184, !P2 ;  /* 0x000000b80000720c */ /* 0x040fe40005746670 */
[C---:B------:R-:W-:Y:S02]  /*1c610*/  ISETP.GE.OR P1, PT, R0.reuse, R187, !P1 ;  /* 0x000000bb0000720c */ /* 0x040fe40004f26670 */
[----:B------:R-:W-:Y:S02]  /*1c620*/  ISETP.GE.OR P0, PT, R0, R186, !P0 ;  /* 0x000000ba0000720c */ /* 0x000fe40004706670 */
[----:B------:R-:W-:Y:S02]  /*1c630*/  LOP3.LUT R5, R5, UR4, R248, 0x96, !PT ;  /* 0x0000000405057c12 */ /* 0x000fe4000f8e96f8 */
[----:B------:R-:W-:Y:S02]  /*1c640*/  LOP3.LUT R0, R9, UR8, R4, 0x96, !PT ;  /* 0x0000000809007c12 */ /* 0x000fe4000f8e9604 */
[----:B------:R-:W-:Y:S01]  /*1c650*/  FMNMX.FTZ R3, R152, R3, !PT ;  /* 0x0000000398037209 */ /* 0x000fe20007810000 */
[----:B------:R-:W-:Y:S01]  /*1c660*/  IMAD.WIDE.U32 R4, R5, -0x326172a9, RZ ;  /* 0xcd9e8d5705047825 */ /* 0x000fe200078e00ff */
[----:B------:R-:W-:Y:S02]  /*1c670*/  FMNMX.FTZ R6, R143, R73, !PT ;  /* 0x000000498f067209 */ /* 0x000fe40007810000 */
[----:B------:R-:W-:Y:S01]  /*1c680*/  FMNMX.FTZ R3, R151, R3, !PT ;  /* 0x0000000397037209 */ /* 0x000fe20007810000 */
[----:B------:R-:W-:Y:S01]  /*1c690*/  IMAD.WIDE.U32 R10, R0, -0x326172a9, RZ ;  /* 0xcd9e8d57000a7825 */ /* 0x000fe200078e00ff */
[----:B------:R-:W-:Y:S02]  /*1c6a0*/  FMNMX.FTZ R0, R142, R72, !PT ;  /* 0x000000488e007209 */ /* 0x000fe40007810000 */
[----:B------:R-:W-:Y:S02]  /*1c6b0*/  LOP3.LUT R7, R5, UR9, R144, 0x96, !PT ;  /* 0x0000000905077c12 */ /* 0x000fe4000f8e9690 */
[----:B------:R-:W-:Y:S02]  /*1c6c0*/  FMNMX.FTZ R0, R156, R0, !PT ;  /* 0x000000009c007209 */ /* 0x000fe40007810000 */
        /* <DEDUP_REMOVED lines=50> */
[----:B------:R-:W-:Y:S02]  /*1c9f0*/  FSEL R62, R62, -INF , !P5 ;  /* 0xff8000003e3e7808 */ /* 0x000fe40006800000 */
[----:B------:R-:W-:Y:S02]  /*1ca00*/  FMNMX.FTZ R3, R59, R3, !PT ;  /* 0x000000033b037209 */ /* 0x000fe40007810000 */
[----:B------:R-:W-:Y:S02]  /*1ca10*/  FSEL R55, R55, -INF , !P4 ;  /* 0xff80000037377808 */ /* 0x000fe40006000000 */
[----:B------:R-:W-:Y:S02]  /*1ca20*/  FMNMX.FTZ R6, R54, R4, !PT ;  /* 0x0000000436067209 */ /* 0x000fe40007810000 */
[----:B------:R-:W-:Y:S02]  /*1ca30*/  FSEL R64, R64, -INF , !P6 ;  /* 0xff80000040407808 */ /* 0x000fe40007000000 */
[----:B------:R-:W-:Y:S01]  /*1ca40*/  FMNMX.FTZ R68, R53, R5, !PT ;  /* 0x0000000535447209 */ /* 0x000fe20007810000 */
[----:B------:R-:W-:Y:S01]  /*1ca50*/  IMAD.WIDE.U32 R4, R7, -0x2daee0ad, RZ ;  /* 0xd2511f5307047825 */ /* 0x000fe200078e00ff */
[----:B------:R-:W-:Y:S02]  /*1ca60*/  FSEL R63, R63, -INF , !P2 ;  /* 0xff8000003f3f7808 */ /* 0x000fe40005000000 */
[----:B------:R-:W-:Y:S02]  /*1ca70*/  FMNMX.FTZ R70, R62, R3, !PT ;  /* 0x000000033e467209 */ /* 0x000fe40007810000 */
[----:B------:R-:W-:Y:S02]  /*1ca80*/  FSEL R66, R66, -INF , !P3 ;  /* 0xff80000042427808 */ /* 0x000fe40005800000 */
[----:B------:R-:W-:Y:S02]  /*1ca90*/  FMNMX.FTZ R6, R55, R6, !PT ;  /* 0x0000000637067209 */ /* 0x000fe40007810000 */
[----:B------:R-:W-:Y:S02]  /*1caa0*/  FSEL R65, R65, -INF , !P1 ;  /* 0xff80000041417808 */ /* 0x000fe40004800000 */
[----:B------:R-:W-:Y:S02]  /*1cab0*/  FMNMX.FTZ R68, R64, R68, !PT ;  /* 0x0000004440447209 */ /* 0x000fe40007810000 */
[----:B------:R-:W-:Y:S02]  /*1cac0*/  FMNMX.FTZ R70, R63, R70, !PT ;  /* 0x000000463f467209 */ /* 0x000fe40007810000 */
[----:B------:R-:W-:Y:S02]  /*1cad0*/  FSEL R67, R67, -INF , !P0 ;  /* 0xff80000043437808 */ /* 0x000fe40004000000 */
[----:B------:R-:W-:Y:S01]  /*1cae0*/  FMNMX.FTZ R6, R66, R6, !PT ;  /* 0x0000000642067209 */ /* 0x000fe20007810000 */
[----:B------:R-:W2:Y:S01]  /*1caf0*/  SHFL.BFLY PT, R9, R70, 0x2, 0x1f ;  /* 0x0c401f0046097f89 */ /* 0x000ea200000e0000 */
[----:B------:R-:W-:Y:S02]  /*1cb00*/  FMNMX.FTZ R68, R65, R68, !PT ;  /* 0x0000004441447209 */ /* 0x000fe40007810000 */
[----:B------:R-:W-:Y:S02]  /*1cb10*/  FMNMX.FTZ R69, R67, R6, !PT ;  /* 0x0000000643457209 */ /* 0x000fe40007810000 */
[----:B------:R-:W-:Y:S02]  /*1cb20*/  LOP3.LUT R5, R5, UR6, R8, 0x96, !PT ;  /* 0x0000000605057c12 */ /* 0x000fe4000f8e9608 */
[----:B------:R-:W-:Y:S01]  /*1cb30*/  LOP3.LUT R140, R161, UR12, R4, 0x96, !PT ;  /* 0x0000000ca18c7c12 */ /* 0x000fe2000f8e9604 */
[----:B------:R-:W4:Y:S01]  /*1cb40*/  SHFL.BFLY PT, R11, R68, 0x2, 0x1f ;  /* 0x0c401f00440b7f89 */ /* 0x000f2200000e0000 */
[----:B------:R-:W-:Y:S01]  /*1cb50*/  LOP3.LUT R3, R251, UR5, R232, 0x96, !PT ;  /* 0x00000005fb037c12 */ /* 0x000fe2000f8e96e8 */
[----:B------:R-:W-:Y:S01]  /*1cb60*/  IMAD.WIDE.U32 R158, R5, -0x326172a9, RZ ;  /* 0xcd9e8d57059e7825 */ /* 0x000fe200078e00ff */
[----:B-1----:R-:W-:Y:S01]  /*1cb70*/  FMNMX.FTZ R71, R0, R71, !PT ;  /* 0x0000004700477209 */ /* 0x002fe20007810000 */
[----:B------:R-:W-:Y:S01]  /*1cb80*/  UIADD3 UR5, UR34, 0x1715609d, URZ ;  /* 0x1715609d22057890 */ /* 0x000fe2000fffe03f */
[----:B---3--:R-:W-:Y:S01]  /*1cb90*/  LOP3.LUT R4, R13, UR11, R214, 0x96, !PT ;  /* 0x0000000b0d047c12 */ /* 0x008fe2000f8e96d6 */
[----:B------:R-:W-:Y:S02]  /*1cba0*/  IMAD.WIDE.U32 R140, R140, -0x326172a9, RZ ;  /* 0xcd9e8d578c8c7825 */ /* 0x000fe400078e00ff */
[----:B------:R-:W1:Y:S02]  /*1cbb0*/  SHFL.BFLY PT, R14, R69, 0x2, 0x1f ;  /* 0x0c401f00450e7f89 */ /* 0x000e6400000e0000 */
[----:B------:R-:W-:Y:S01]  /*1cbc0*/  LOP3.LUT R213, R159, UR5, R10, 0x96, !PT ;  /* 0x000000059fd57c12 */ /* 0x000fe2000f8e960a */
[----:B------:R-:W-:Y:S01]  /*1cbd0*/  IMAD.WIDE.U32 R226, R3, -0x326172a9, RZ ;  /* 0xcd9e8d5703e27825 */ /* 0x000fe200078e00ff */
[----:B------:R-:W-:Y:S03]  /*1cbe0*/  LOP3.LUT R0, R141, UR14, R158, 0x96, !PT ;  /* 0x0000000e8d007c12 */ /* 0x000fe6000f8e969e */
[----:B------:R-:W-:Y:S01]  /*1cbf0*/  IMAD.WIDE.U32 R4, R4, -0x2daee0ad, RZ ;  /* 0xd2511f5304047825 */ /* 0x000fe200078e00ff */
[----:B------:R-:W-:Y:S01]  /*1cc00*/  LOP3.LUT R6, R227, UR10, R12, 0x96, !PT ;  /* 0x0000000ae3067c12 */ /* 0x000fe2000f8e960c */
[----:B------:R-:W3:Y:S01]  /*1cc10*/  SHFL.BFLY PT, R13, R71, 0x1, 0x1f ;  /* 0x0c201f00470d7f89 */ /* 0x000ee200000e0000 */
[--C-:B------:R-:W-:Y:S02]  /*1cc20*/  SHF.R.U32.HI R3, RZ, 0x18, R0.reuse ;  /* 0x00000018ff037819 */ /* 0x100fe40000011600 */
[----:B--2---:R-:W-:Y:S01]  /*1cc30*/  FMNMX.FTZ R70, R70, R9, !PT ;  /* 0x0000000946467209 */ /* 0x004fe20007810000 */
[----:B------:R-:W-:Y:S01]  /*1cc40*/  IMAD.WIDE.U32 R6, R6, -0x2daee0ad, RZ ;  /* 0xd2511f5306067825 */ /* 0x000fe200078e00ff */
[----:B------:R-:W-:Y:S02]  /*1cc50*/  ISETP.GE.U32.AND P5, PT, R225, R3, PT ;  /* 0x00000003e100720c */ /* 0x000fe40003fa6070 */
[----:B------:R-:W-:Y:S02]  /*1cc60*/  SHF.R.U32.HI R3, RZ, 0x10, R0 ;  /* 0x00000010ff037819 */ /* 0x000fe40000011600 */
[----:B----4-:R-:W-:Y:S02]  /*1cc70*/  FMNMX.FTZ R68, R68, R11, !PT ;  /* 0x0000000b44447209 */ /* 0x010fe40007810000 */
[----:B------:R-:W-:Y:S02]  /*1cc80*/  LOP3.LUT R3, R3, 0xff, RZ, 0xc0, !PT ;  /* 0x000000ff03037812 */ /* 0x000fe400078ec0ff */
[----:B------:R-:W-:Y:S02]  /*1cc90*/  LOP3.LUT R12, R7, UR8, R4, 0x96, !PT ;  /* 0x00000008070c7c12 */ /* 0x000fe4000f8e9604 */
[----:B------:R-:W-:Y:S01]  /*1cca0*/  LOP3.LUT R8, R0, 0xff, RZ, 0xc0, !PT ;  /* 0x000000ff00087812 */ /* 0x000fe200078ec0ff */
[----:B------:R-:W2:Y:S01]  /*1ccb0*/  SHFL.BFLY PT, R7, R70, 0x1, 0x1f ;  /* 0x0c201f0046077f89 */ /* 0x000ea200000e0000 */
[----:B------:R-:W-:Y:S02]  /*1ccc0*/  LOP3.LUT R5, R5, UR4, R250, 0x96, !PT ;  /* 0x0000000405057c12 */ /* 0x000fe4000f8e96fa */
[----:B-1----:R-:W-:Y:S02]  /*1ccd0*/  FMNMX.FTZ R69, R69, R14, !PT ;  /* 0x0000000e45457209 */ /* 0x002fe40007810000 */
[----:B------:R-:W-:Y:S01]  /*1cce0*/  ISETP.GE.U32.AND P2, PT, R225, R3, PT ;  /* 0x00000003e100720c */ /* 0x000fe20003f46070 */
[----:B------:R-:W-:Y:S01]  /*1ccf0*/  IMAD.WIDE.U32 R4, R5, -0x326172a9, RZ ;  /* 0xcd9e8d5705047825 */ /* 0x000fe200078e00ff */
[----:B------:R-:W-:Y:S01]  /*1cd00*/  ISETP.GE.U32.AND P4, PT, R225, R8, PT ;  /* 0x00000008e100720c */ /* 0x000fe20003f86070 */
[----:B------:R-:W1:Y:S01]  /*1cd10*/  SHFL.BFLY PT, R3, R68, 0x1, 0x1f ;  /* 0x0c201f0044037f89 */ /* 0x000e6200000e0000 */
[----:B---3--:R-:W-:Y:S01]  /*1cd20*/  FMNMX.FTZ R71, R71, R13, !PT ;  /* 0x0000000d47477209 */ /* 0x008fe20007810000 */
[----:B------:R-:W-:Y:S01]  /*1cd30*/  IMAD.WIDE.U32 R12, R12, -0x326172a9, RZ ;  /* 0xcd9e8d570c0c7825 */ /* 0x000fe200078e00ff */
[----:B------:R-:W-:Y:S02]  /*1cd40*/  LOP3.LUT R10, R5, UR9, R226, 0x96, !PT ;  /* 0x00000009050a7c12 */ /* 0x000fe4000f8e96e2 */
[----:B------:R-:W-:Y:S02]  /*1cd50*/  LOP3.LUT R0, R0, 0xffff, RZ, 0xc0, !PT ;  /* 0x0000ffff00007812 */ /* 0x000fe400078ec0ff */
[----:B------:R-:W-:Y:S01]  /*1cd60*/  FSETP.NEU.FTZ.AND P1, PT, R71, -INF , PT ;  /* 0xff8000004700780b */ /* 0x000fe20003f3d000 */
[----:B------:R-:W3:Y:S01]  /*1cd70*/  SHFL.BFLY PT, R8, R69, 0x1, 0x1f ;  /* 0x0c201f0045087f89 */ /* 0x000ee200000e0000 */
[----:B------:R-:W-:Y:S01]  /*1cd80*/  SHF.R.U32.HI R0, RZ, 0x8, R0 ;  /* 0x00000008ff007819 */ /* 0x000fe20000011600 */
[----:B------:R-:W-:Y:S01]  /*1cd90*/  IMAD.WIDE.U32 R10, R10, -0x2daee0ad, RZ ;  /* 0xd2511f530a0a7825 */ /* 0x000fe200078e00ff */
[----:B------:R-:W-:Y:S02]  /*1cda0*/  LOP3.LUT R5, R13, UR7, R4, 0x96, !PT ;  /* 0x000000070d057c12 */ /* 0x000fe4000f8e9604 */
[----:B------:R-:W-:Y:S02]  /*1cdb0*/  LOP3.LUT R0, R0, 0xffff, RZ, 0xc0, !PT ;  /* 0x0000ffff00007812 */ /* 0x000fe400078ec0ff */
[----:B------:R-:W-:Y:S01]  /*1cdc0*/  LOP3.LUT R11, R11, UR6, R6, 0x96, !PT ;  /* 0x000000060b0b7c12 */ /* 0x000fe2000f8e9606 */
[----:B------:R-:W-:Y:S01]  /*1cdd0*/  FMUL.FTZ R6, R71, c[0x0][0x23c] ;  /* 0x00008f0047067a20 */ /* 0x000fe20000410000 */
[----:B--2---:R-:W-:Y:S01]  /*1cde0*/  FMNMX.FTZ R70, R70, R7, !PT ;  /* 0x0000000746467209 */ /* 0x004fe20007810000 */
[----:B------:R-:W-:Y:S01]  /*1cdf0*/  IMAD.WIDE.U32 R194, R5, -0x2daee0ad, RZ ;  /* 0xd2511f5305c27825 */ /* 0x000fe200078e00ff */
[----:B------:R-:W-:Y:S02]  /*1ce00*/  ISETP.GE.U32.AND P3, PT, R225, R0, PT ;  /* 0x00000000e100720c */ /* 0x000fe40003f66070 */
[----:B------:R-:W-:Y:S01]  /*1ce10*/  FSEL R6, R6, RZ, P1 ;  /* 0x000000ff06067208 */ /* 0x000fe20000800000 */
[----:B------:R-:W-:Y:S01]  /*1ce20*/  IMAD.WIDE.U32 R162, R11, -0x326172a9, RZ ;  /* 0xcd9e8d570ba27825 */ /* 0x000fe200078e00ff */
[----:B------:R-:W-:Y:S02]  /*1ce30*/  FSEL R0, R71, RZ, P1 ;  /* 0x000000ff47007208 */ /* 0x000fe40000800000 */
[----:B-1----:R-:W-:Y:S01]  /*1ce40*/  FMNMX.FTZ R68, R68, R3, !PT ;  /* 0x0000000344447209 */ /* 0x002fe20007810000 */
[--C-:B------:R-:W-:Y:S01]  /*1ce50*/  FFMA.FTZ R200, R29, c[0x0][0x23c], -R6.reuse ;  /* 0x00008f001dc87a23 */ /* 0x100fe20000010806 */
[----:B------:R-:W-:Y:S01]  /*1ce60*/  FSETP.NEU.FTZ.AND P0, PT, R70, -INF , PT ;  /* 0xff8000004600780b */ /* 0x000fe20003f1d000 */
[--C-:B------:R-:W-:Y:S01]  /*1ce70*/  FFMA.FTZ R197, R28, c[0x0][0x23c], -R6.reuse ;  /* 0x00008f001cc57a23 */ /* 0x100fe20000010806 */
[----:B------:R-:W-:Y:S01]  /*1ce80*/  FSETP.NEU.FTZ.AND P1, PT, R68, -INF , PT ;  /* 0xff8000004400780b */ /* 0x000fe20003f3d000 */
[----:B------:R-:W-:Y:S01]  /*1ce90*/  FFMA.FTZ R216, R44, c[0x0][0x23c], -R6 ;  /* 0x00008f002cd87a23 */ /* 0x000fe20000010806 */
[----:B------:R-:W-:Y:S01]  /*1cea0*/  LOP3.LUT R208, R163, UR5, R12, 0x96, !PT ;  /* 0x00000005a3d07c12 */ /* 0x000fe2000f8e960c */
[----:B------:R-:W-:Y:S01]  /*1ceb0*/  FFMA.FTZ R4, R75, c[0x0][0x23c], -R6 ;  /* 0x00008f004b047a23 */ /* 0x000fe20000010806 */
[----:B---3--:R-:W-:Y:S01]  /*1cec0*/  FMNMX.FTZ R69, R69, R8, !PT ;  /* 0x0000000845457209 */ /* 0x008fe20007810000 */
[----:B------:R-:W-:Y:S01]  /*1ced0*/  FMUL.FTZ R8, R70, c[0x0][0x23c] ;  /* 0x00008f0046087a20 */ /* 0x000fe20000410000 */
[----:B------:R-:W-:Y:S01]  /*1cee0*/  FSEL R3, R68, RZ, P1 ;  /* 0x000000ff44037208 */ /* 0x000fe20000800000 */
[----:B------:R1:W-:Y:S01]  /*1cef0*/  MUFU.EX2 R157, R4 ;  /* 0x00000004009d7308 */ /* 0x0003e20000000800 */
[----:B------:R-:W-:Y:S01]  /*1cf00*/  FADD.FTZ R2, -R0, R2 ;  /* 0x0000000200027221 */ /* 0x000fe20000010100 */
[----:B------:R-:W-:Y:S01]  /*1cf10*/  FSEL R0, R70, RZ, P0 ;  /* 0x000000ff46007208 */ /* 0x000fe20000000000 */
[----:B------:R-:W-:Y:S01]  /*1cf20*/  FMUL.FTZ R9, R68, c[0x0][0x23c] ;  /* 0x00008f0044097a20 */ /* 0x000fe20000410000 */
[----:B------:R-:W-:Y:S01]  /*1cf30*/  FSEL R8, R8, RZ, P0 ;  /* 0x000000ff08087208 */ /* 0x000fe20000000000 */
[----:B------:R-:W-:Y:S01]  /*1cf40*/  FADD.FTZ R5, -R3, R73 ;  /* 0x0000004903057221 */ /* 0x000fe20000010100 */
[----:B------:R-:W-:Y:S01]  /*1cf50*/  FSETP.NEU.FTZ.AND P0, PT, R69, -INF , PT ;  /* 0xff8000004500780b */ /* 0x000fe20003f1d000 */
[----:B------:R-:W-:Y:S02]  /*1cf60*/  FFMA.FTZ R211, R41, c[0x0][0x23c], -R6 ;  /* 0x00008f0029d37a23 */ /* 0x000fe40000010806 */
[--C-:B------:R-:W-:Y:S02]  /*1cf70*/  FFMA.FTZ R3, R142, c[0x0][0x23c], -R8.reuse ;  /* 0x00008f008e037a23 */ /* 0x100fe40000010808 */
[--C-:B------:R-:W-:Y:S02]  /*1cf80*/  FFMA.FTZ R198, R31, c[0x0][0x23c], -R8.reuse ;  /* 0x00008f001fc67a23 */ /* 0x100fe40000010808 */
[----:B------:R2:W-:Y:S01]  /*1cf90*/  MUFU.EX2 R73, R3 ;  /* 0x0000000300497308 */ /* 0x0005e20000000800 */
[--C-:B------:R-:W-:Y:S02]  /*1cfa0*/  FFMA.FTZ R203, R42, c[0x0][0x23c], -R8.reuse ;  /* 0x00008f002acb7a23 */ /* 0x100fe40000010808 */
[--C-:B------:R-:W-:Y:S02]  /*1cfb0*/  FFMA.FTZ R236, R58, c[0x0][0x23c], -R8.reuse ;  /* 0x00008f003aec7a23 */ /* 0x100fe40000010808 */
[--C-:B------:R-:W-:Y:S02]  /*1cfc0*/  FFMA.FTZ R238, R59, c[0x0][0x23c], -R8.reuse ;  /* 0x00008f003bee7a23 */ /* 0x100fe40000010808 */
[--C-:B------:R-:W-:Y:S02]  /*1cfd0*/  FFMA.FTZ R244, R62, c[0x0][0x23c], -R8.reuse ;  /* 0x00008f003ef47a23 */ /* 0x100fe40000010808 */
[----:B------:R-:W-:Y:S02]  /*1cfe0*/  FFMA.FTZ R246, R63, c[0x0][0x23c], -R8 ;  /* 0x00008f003ff67a23 */ /* 0x000fe40000010808 */
[----:B-1----:R-:W-:Y:S01]  /*1cff0*/  FADD.FTZ R4, -R0, R72 ;  /* 0x0000004800047221 */ /* 0x002fe20000010100 */
[----:B------:R-:W-:Y:S01]  /*1d000*/  FSEL R0, R69, RZ, P0 ;  /* 0x000000ff45007208 */ /* 0x000fe20000000000 */
[----:B------:R-:W-:Y:S01]  /*1d010*/  FFMA.FTZ R217, R45, c[0x0][0x23c], -R6 ;  /* 0x00008f002dd97a23 */ /* 0x000fe20000010806 */
[----:B------:R-:W-:Y:S01]  /*1d020*/  LOP3.LUT R72, R195, UR12, R10, 0x96, !PT ;  /* 0x0000000cc3487c12 */ /* 0x000fe2000f8e960a */
[----:B------:R-:W-:Y:S02]  /*1d030*/  FFMA.FTZ R195, R30, c[0x0][0x23c], -R8 ;  /* 0x00008f001ec37a23 */ /* 0x000fe40000010808 */
[----:B------:R-:W-:Y:S02]  /*1d040*/  FADD.FTZ R7, -R0, R74 ;  /* 0x0000004a00077221 */ /* 0x000fe40000010100 */
[----:B------:R-:W-:Y:S02]  /*1d050*/  FMUL.FTZ R0, R69, c[0x0][0x23c] ;  /* 0x00008f0045007a20 */ /* 0x000fe40000410000 */
[--C-:B------:R-:W-:Y:S02]  /*1d060*/  FFMA.FTZ R74, R155, c[0x0][0x23c], -R6.reuse ;  /* 0x00008f009b4a7a23 */ /* 0x100fe40000010806 */
[--C-:B------:R-:W-:Y:S01]  /*1d070*/  FFMA.FTZ R155, R25, c[0x0][0x23c], -R6.reuse ;  /* 0x00008f00199b7a23 */ /* 0x100fe20000010806 */
[----:B--2---:R-:W-:Y:S01]  /*1d080*/  FSEL R3, R9, RZ, P1 ;  /* 0x000000ff09037208 */ /* 0x004fe20000800000 */
[--C-:B------:R-:W-:Y:S01]  /*1d090*/  FFMA.FTZ R235, R56, c[0x0][0x23c], -R6.reuse ;  /* 0x00008f0038eb7a23 */ /* 0x100fe20000010806 */
[----:B------:R-:W-:Y:S01]  /*1d0a0*/  FSEL R0, R0, RZ, P0 ;  /* 0x000000ff00007208 */ /* 0x000fe20000000000 */
        /* <DEDUP_REMOVED lines=28> */
[----:B------:R-:W-:Y:S02]  /*1d270*/  FFMA.FTZ R241, R65, c[0x0][0x23c], -R3 ;  /* 0x00008f0041f17a23 */ /* 0x000fe40000010803 */
[--C-:B------:R-:W-:Y:S01]  /*1d280*/  FFMA.FTZ R3, R150, c[0x0][0x23c], -R0.reuse ;  /* 0x00008f0096037a23 */ /* 0x100fe20000010800 */
[----:B------:R-:W-:Y:S01]  /*1d290*/  IADD3 R150, P0, R148, UR23, RZ ;  /* 0x0000001794967c10 */ /* 0x000fe2000ff1e0ff */
[--C-:B------:R-:W-:Y:S02]  /*1d2a0*/  FFMA.FTZ R159, R18, c[0x0][0x23c], -R0.reuse ;  /* 0x00008f00129f7a23 */ /* 0x100fe40000010800 */
[--C-:B------:R-:W-:Y:S01]  /*1d2b0*/  FFMA.FTZ R161, R23, c[0x0][0x23c], -R0.reuse ;  /* 0x00008f0017a17a23 */ /* 0x100fe20000010800 */
[----:B------:R-:W-:Y:S01]  /*1d2c0*/  MUFU.EX2 R75, R3 ;  /* 0x00000003004b7308 */ /* 0x000fe20000000800 */
[--C-:B------:R-:W-:Y:S02]  /*1d2d0*/  FFMA.FTZ R207, R38, c[0x0][0x23c], -R0.reuse ;  /* 0x00008f0026cf7a23 */ /* 0x100fe40000010800 */
[--C-:B------:R-:W-:Y:S02]  /*1d2e0*/  FFMA.FTZ R218, R50, c[0x0][0x23c], -R0.reuse ;  /* 0x00008f0032da7a23 */ /* 0x100fe40000010800 */
[--C-:B------:R-:W-:Y:S02]  /*1d2f0*/  FFMA.FTZ R231, R54, c[0x0][0x23c], -R0.reuse ;  /* 0x00008f0036e77a23 */ /* 0x100fe40000010800 */
[--C-:B------:R-:W-:Y:S02]  /*1d300*/  FFMA.FTZ R243, R67, c[0x0][0x23c], -R0.reuse ;  /* 0x00008f0043f37a23 */ /* 0x100fe40000010800 */
[----:B------:R-:W-:Y:S02]  /*1d310*/  FFMA.FTZ R234, R55, c[0x0][0x23c], -R0 ;  /* 0x00008f0037ea7a23 */ /* 0x000fe40000010800 */
[----:B------:R-:W-:Y:S02]  /*1d320*/  FMUL.FTZ R0, R2, c[0x0][0x23c] ;  /* 0x00008f0002007a20 */ /* 0x000fe40000410000 */
[--C-:B------:R-:W-:Y:S02]  /*1d330*/  FFMA.FTZ R22, R156, c[0x0][0x23c], -R8.reuse ;  /* 0x00008f009c167a23 */ /* 0x100fe40000010808 */
[----:B------:R-:W1:Y:S01]  /*1d340*/  MUFU.EX2 R2, R0 ;  /* 0x0000000000027308 */ /* 0x000e620000000800 */
[--C-:B------:R-:W-:Y:S01]  /*1d350*/  FFMA.FTZ R34, R153, c[0x0][0x23c], -R8.reuse ;  /* 0x00008f0099227a23 */ /* 0x100fe20000010808 */
[----:B------:R2:W3:Y:S01]  /*1d360*/  LDL.S16 R156, [R1+0x70] ;  /* 0x00007000019c7983 */ /* 0x0004e20000100600 */
[----:B------:R-:W-:Y:S02]  /*1d370*/  FFMA.FTZ R146, R26, c[0x0][0x23c], -R8 ;  /* 0x00008f001a927a23 */ /* 0x000fe40000010808 */
[----:B------:R-:W-:Y:S01]  /*1d380*/  IMAD.MOV.U32 R54, RZ, RZ, R204 ;  /* 0x000000ffff367224 */ /* 0x000fe200078e00cc */
[----:B------:R2:W4:Y:S01]  /*1d390*/  LDL.S16 R153, [R1+0x50] ;  /* 0x0000500001997983 */ /* 0x0005220000100600 */
[--C-:B------:R-:W-:Y:S02]  /*1d3a0*/  FFMA.FTZ R23, R154, c[0x0][0x23c], -R8.reuse ;  /* 0x00008f009a177a23 */ /* 0x100fe40000010808 */
[--C-:B------:R-:W-:Y:S02]  /*1d3b0*/  FFMA.FTZ R154, R27, c[0x0][0x23c], -R8.reuse ;  /* 0x00008f001b9a7a23 */ /* 0x100fe40000010808 */
[----:B------:R-:W-:Y:S02]  /*1d3c0*/  FFMA.FTZ R204, R43, c[0x0][0x23c], -R8 ;  /* 0x00008f002bcc7a23 */ /* 0x000fe40000010808 */
[----:B------:R-:W-:Y:S02]  /*1d3d0*/  IMAD.MOV.U32 R50, RZ, RZ, R214 ;  /* 0x000000ffff327224 */ /* 0x000fe400078e00d6 */
[--C-:B------:R-:W-:Y:S02]  /*1d3e0*/  FFMA.FTZ R214, R46, c[0x0][0x23c], -R8.reuse ;  /* 0x00008f002ed67a23 */ /* 0x100fe40000010808 */
[----:B------:R-:W-:Y:S02]  /*1d3f0*/  IMAD.MOV.U32 R51, RZ, RZ, R215 ;  /* 0x000000ffff337224 */ /* 0x000fe400078e00d7 */
[----:B------:R-:W-:Y:S02]  /*1d400*/  FFMA.FTZ R215, R47, c[0x0][0x23c], -R8 ;  /* 0x00008f002fd77a23 */ /* 0x000fe40000010808 */
[--C-:B------:R-:W-:Y:S02]  /*1d410*/  FFMA.FTZ R35, R152, c[0x0][0x23c], -R6.reuse ;  /* 0x00008f0098237a23 */ /* 0x100fe40000010806 */
[--C-:B------:R-:W-:Y:S01]  /*1d420*/  FFMA.FTZ R38, R151, c[0x0][0x23c], -R6.reuse ;  /* 0x00008f0097267a23 */ /* 0x100fe20000010806 */
[----:B------:R-:W-:Y:S01]  /*1d430*/  IADD3.X R151, R149, UR22, RZ, P0, !PT ;  /* 0x0000001695977c10 */ /* 0x000fe200087fe4ff */
[C---:B-1----:R-:W-:Y:S01]  /*1d440*/  FMUL.FTZ R8, R2.reuse, R112 ;  /* 0x0000007002087220 */ /* 0x042fe20000410000 */
[----:B------:R2:W5:Y:S01]  /*1d450*/  LDL.S16 R152, [R1+0x60] ;  /* 0x0000600001987983 */ /* 0x0005620000100600 */
[----:B------:R-:W-:Y:S02]  /*1d460*/  FFMA.FTZ R143, R2, R224, R157 ;  /* 0x000000e0028f7223 */ /* 0x000fe4000001009d */
[----:B------:R-:W-:Y:S01]  /*1d470*/  FMUL.FTZ R0, R4, c[0x0][0x23c] ;  /* 0x00008f0004007a20 */ /* 0x000fe20000410000 */
[----:B------:R2:W2:Y:S01]  /*1d480*/  LDL.S16 R112, [R1+0x58] ;  /* 0x0000580001707983 */ /* 0x0004a20000100600 */
[--C-:B------:R-:W-:Y:S02]  /*1d490*/  FFMA.FTZ R39, R24, c[0x0][0x23c], -R6.reuse ;  /* 0x00008f0018277a23 */ /* 0x100fe40000010806 */
[----:B------:R1:W1:Y:S01]  /*1d4a0*/  MUFU.EX2 R3, R0 ;  /* 0x0000000000037308 */ /* 0x0002620000000800 */
[----:B------:R1:W5:Y:S01]  /*1d4b0*/  LDL.S16 R224, [R1+0x54] ;  /* 0x0000540001e07983 */ /* 0x0003620000100600 */
[----:B------:R-:W-:Y:S02]  /*1d4c0*/  IMAD.MOV.U32 R55, RZ, RZ, R205 ;  /* 0x000000ffff377224 */ /* 0x000fe400078e00cd */
[--C-:B------:R-:W-:Y:S02]  /*1d4d0*/  FFMA.FTZ R205, R40, c[0x0][0x23c], -R6.reuse ;  /* 0x00008f0028cd7a23 */ /* 0x100fe40000010806 */
[--C-:B------:R-:W-:Y:S02]  /*1d4e0*/  FFMA.FTZ R242, R60, c[0x0][0x23c], -R6.reuse ;  /* 0x00008f003cf27a23 */ /* 0x100fe40000010806 */
[----:B------:R-:W-:Y:S02]  /*1d4f0*/  FFMA.FTZ R245, R61, c[0x0][0x23c], -R6 ;  /* 0x00008f003df57a23 */ /* 0x000fe40000010806 */
[C---:B------:R-:W-:Y:S02]  /*1d500*/  FMUL.FTZ R28, R2.reuse, R92 ;  /* 0x0000005c021c7220 */ /* 0x040fe40000410000 */
[C---:B------:R-:W-:Y:S02]  /*1d510*/  FMUL.FTZ R9, R2.reuse, R113 ;  /* 0x0000007102097220 */ /* 0x040fe40000410000 */
[C---:B------:R-:W-:Y:S02]  /*1d520*/  FMUL.FTZ R29, R2.reuse, R93 ;  /* 0x0000005d021d7220 */ /* 0x040fe40000410000 */
[C---:B------:R-:W-:Y:S02]  /*1d530*/  FMUL.FTZ R40, R2.reuse, R88 ;  /* 0x0000005802287220 */ /* 0x040fe40000410000 */
[C---:B------:R-:W-:Y:S02]  /*1d540*/  FMUL.FTZ R12, R2.reuse, R104 ;  /* 0x00000068020c7220 */ /* 0x040fe40000410000 */
[C---:B------:R-:W-:Y:S02]  /*1d550*/  FMUL.FTZ R13, R2.reuse, R105 ;  /* 0x00000069020d7220 */ /* 0x040fe40000410000 */
[----:B------:R-:W-:Y:S02]  /*1d560*/  FMUL.FTZ R24, R2, R96 ;  /* 0x0000006002187220 */ /* 0x000fe40000410000 */
[----:B-1----:R-:W-:Y:S02]  /*1d570*/  FMUL.FTZ R0, R5, c[0x0][0x23c] ;  /* 0x00008f0005007a20 */ /* 0x002fe40000410000 */
[C---:B------:R-:W-:Y:S02]  /*1d580*/  FMUL.FTZ R31, R3.reuse, R95 ;  /* 0x0000005f031f7220 */ /* 0x040fe40000410000 */
[----:B------:R1:W1:Y:S01]  /*1d590*/  MUFU.EX2 R6, R0 ;  /* 0x0000000000067308 */ /* 0x0002620000000800 */
[C---:B------:R-:W-:Y:S02]  /*1d5a0*/  FMUL.FTZ R42, R3.reuse, R90 ;  /* 0x0000005a032a7220 */ /* 0x040fe40000410000 */
[C---:B------:R-:W-:Y:S02]  /*1d5b0*/  FMUL.FTZ R46, R3.reuse, R86 ;  /* 0x00000056032e7220 */ /* 0x040fe40000410000 */
[C---:B------:R-:W-:Y:S02]  /*1d5c0*/  FFMA.FTZ R92, R3.reuse, R228, R73 ;  /* 0x000000e4035c7223 */ /* 0x040fe40000010049 */
[C---:B------:R-:W-:Y:S02]  /*1d5d0*/  FMUL.FTZ R10, R3.reuse, R114 ;  /* 0x00000072030a7220 */ /* 0x040fe40000410000 */
[C---:B------:R-:W-:Y:S02]  /*1d5e0*/  FMUL.FTZ R11, R3.reuse, R115 ;  /* 0x00000073030b7220 */ /* 0x040fe40000410000 */
[C---:B------:R-:W-:Y:S01]  /*1d5f0*/  FMUL.FTZ R14, R3.reuse, R106 ;  /* 0x0000006a030e7220 */ /* 0x040fe20000410000 */
[----:B------:R-:W-:Y:S01]  /*1d600*/  SHF.R.U32.HI R106, RZ, 0x18, R140 ;  /* 0x00000018ff6a7819 */ /* 0x000fe2000001168c */
[C---:B------:R-:W-:Y:S02]  /*1d610*/  FMUL.FTZ R15, R3.reuse, R107 ;  /* 0x0000006b030f7220 */ /* 0x040fe40000410000 */
[C---:B------:R-:W-:Y:S02]  /*1d620*/  FMUL.FTZ R26, R3.reuse, R98 ;  /* 0x00000062031a7220 */ /* 0x040fe40000410000 */
[C---:B------:R-:W-:Y:S01]  /*1d630*/  FMUL.FTZ R27, R3.reuse, R99 ;  /* 0x00000063031b7220 */ /* 0x040fe20000410000 */
[----:B------:R-:W-:Y:S01]  /*1d640*/  MUFU.EX2 R98, R161 ;  /* 0x000000a100627308 */ /* 0x000fe20000000800 */
[C---:B------:R-:W-:Y:S02]  /*1d650*/  FMUL.FTZ R30, R3.reuse, R94 ;  /* 0x0000005e031e7220 */ /* 0x040fe40000410000 */
[C---:B------:R-:W-:Y:S02]  /*1d660*/  FMUL.FTZ R43, R3.reuse, R91 ;  /* 0x0000005b032b7220 */ /* 0x040fe40000410000 */
[----:B------:R-:W-:Y:S02]  /*1d670*/  FMUL.FTZ R47, R3, R87 ;  /* 0x00000057032f7220 */ /* 0x000fe40000410000 */
[----:B-1----:R-:W-:Y:S01]  /*1d680*/  FMUL.FTZ R0, R7, c[0x0][0x23c] ;  /* 0x00008f0007007a20 */ /* 0x002fe20000410000 */
[----:B------:R-:W-:Y:S01]  /*1d690*/  F2FP.PACK_AB R7, R75, R16 ;  /* 0x000000104b07723e */ /* 0x000fe200000000ff */
[C---:B------:R-:W-:Y:S01]  /*1d6a0*/  FMUL.FTZ R58, R3.reuse, R82 ;  /* 0x00000052033a7220 */ /* 0x040fe20000410000 */
[----:B------:R-:W-:Y:S01]  /*1d6b0*/  MUFU.EX2 R94, R192 ;  /* 0x000000c0005e7308 */ /* 0x000fe20000000800 */
[C---:B------:R-:W-:Y:S02]  /*1d6c0*/  FMUL.FTZ R59, R3.reuse, R83 ;  /* 0x00000053033b7220 */ /* 0x040fe40000410000 */
[C---:B------:R-:W-:Y:S02]  /*1d6d0*/  FMUL.FTZ R62, R3.reuse, R78 ;  /* 0x0000004e033e7220 */ /* 0x040fe40000410000 */
[----:B------:R-:W-:Y:S01]  /*1d6e0*/  FMUL.FTZ R63, R3, R79 ;  /* 0x0000004f033f7220 */ /* 0x000fe20000410000 */
[----:B------:R-:W-:Y:S01]  /*1d6f0*/  F2FP.PACK_AB R3, R142, R17 ;  /* 0x000000118e03723e */ /* 0x000fe200000000ff */
        /* <DEDUP_REMOVED lines=9> */
[----:B------:R-:W-:Y:S01]  /*1d790*/  FMUL.FTZ R57, R2, R81 ;  /* 0x0000005102397220 */ /* 0x000fe20000410000 */
[C---:B------:R-:W-:Y:S01]  /*1d7a0*/  PRMT R2, R3.reuse, 0x7632, R2 ;  /* 0x0000763203027816 */ /* 0x040fe20000000002 */
[C---:B------:R-:W-:Y:S02]  /*1d7b0*/  FMUL.FTZ R33, R6.reuse, R125 ;  /* 0x0000007d06217220 */ /* 0x040fe40000410000 */
[C---:B------:R-:W-:Y:S01]  /*1d7c0*/  FMUL.FTZ R52, R6.reuse, R108 ;  /* 0x0000006c06347220 */ /* 0x040fe20000410000 */
[----:B------:R-:W-:Y:S01]  /*1d7d0*/  PRMT R97, R3, 0x5410, R2 ;  /* 0x0000541003617816 */ /* 0x000fe20000000002 */
[C---:B------:R-:W-:Y:S02]  /*1d7e0*/  FFMA.FTZ R87, R6.reuse, R230, R17 ;  /* 0x000000e606577223 */ /* 0x040fe40000010011 */
        /* <DEDUP_REMOVED lines=13> */
[----:B------:R1:W-:Y:S01]  /*1d8c0*/  MUFU.EX2 R85, R35 ;  /* 0x0000002300557308 */ /* 0x0003e20000000800 */
[C---:B------:R-:W-:Y:S02]  /*1d8d0*/  FMUL.FTZ R64, R6.reuse, R100 ;  /* 0x0000006406407220 */ /* 0x040fe40000410000 */
[----:B------:R-:W-:Y:S02]  /*1d8e0*/  FMUL.FTZ R65, R6, R101 ;  /* 0x0000006506417220 */ /* 0x000fe40000410000 */
[----:B-1----:R-:W-:Y:S02]  /*1d8f0*/  FFMA.FTZ R89, R0, R229, R16 ;  /* 0x000000e500597223 */ /* 0x002fe40000010010 */
[----:B------:R-:W-:Y:S01]  /*1d900*/  FMUL.FTZ R16, R6, R132 ;  /* 0x0000008406107220 */ /* 0x000fe20000410000 */
[C---:B------:R-:W-:Y:S01]  /*1d910*/  PRMT R6, R7.reuse, 0x7610, R6 ;  /* 0x0000761007067816 */ /* 0x040fe20000000006 */
[----:B------:R-:W-:Y:S01]  /*1d920*/  FADD.FTZ R96, R74, R143 ;  /* 0x0000008f4a607221 */ /* 0x000fe20000010000 */
[----:B------:R-:W-:Y:S01]  /*1d930*/  PRMT R7, R7, 0x7632, R7 ;  /* 0x0000763207077816 */ /* 0x000fe20000000007 */
[----:B------:R-:W-:Y:S01]  /*1d940*/  FADD.FTZ R87, R142, R87 ;  /* 0x000000578e577221 */ /* 0x000fe20000010000 */
[----:B------:R-:W-:Y:S01]  /*1d950*/  MUFU.EX2 R129, R219 ;  /* 0x000000db00817308 */ /* 0x000fe20000000800 */
[----:B------:R-:W-:Y:S01]  /*1d960*/  IMAD.WIDE.U32 R120, R72, -0x326172a9, RZ ;  /* 0xcd9e8d5748787825 */ /* 0x000fe200078e00ff */
[----:B------:R-:W-:Y:S03]  /*1d970*/  PRMT R109, R6, 0x5410, R7 ;  /* 0x00005410066d7816 */ /* 0x000fe60000000007 */
[----:B------:R-:W-:Y:S02]  /*1d980*/  FADD.FTZ R89, R75, R89 ;  /* 0x000000594b597221 */ /* 0x000fe40000010000 */
[----:B------:R-:W-:Y:S02]  /*1d990*/  IMAD.MOV.U32 R104, RZ, RZ, R54 ;  /* 0x000000ffff687224 */ /* 0x000fe400078e0036 */
[C---:B------:R-:W-:Y:S01]  /*1d9a0*/  FMUL.FTZ R54, R0.reuse, R110 ;  /* 0x0000006e00367220 */ /* 0x040fe20000410000 */
[----:B------:R1:W-:Y:S01]  /*1d9b0*/  MUFU.EX2 R101, R39 ;  /* 0x0000002700657308 */ /* 0x0003e20000000800 */
[----:B------:R-:W-:Y:S02]  /*1d9c0*/  IMAD.MOV.U32 R105, RZ, RZ, R55 ;  /* 0x000000ffff697224 */ /* 0x000fe400078e0037 */
[C---:B------:R-:W-:Y:S02]  /*1d9d0*/  FMUL.FTZ R35, R0.reuse, R127 ;  /* 0x0000007f00237220 */ /* 0x040fe40000410000 */
[C---:B------:R-:W-:Y:S02]  /*1d9e0*/  FMUL.FTZ R55, R0.reuse, R111 ;  /* 0x0000006f00377220 */ /* 0x040fe40000410000 */
[----:B------:R-:W-:Y:S02]  /*1d9f0*/  IMAD.MOV.U32 R228, RZ, RZ, R50 ;  /* 0x000000ffffe47224 */ /* 0x000fe400078e0032 */
[C---:B------:R-:W-:Y:S01]  /*1da00*/  FMUL.FTZ R50, R0.reuse, R118 ;  /* 0x0000007600327220 */ /* 0x040fe20000410000 */
[----:B------:R1:W-:Y:S01]  /*1da10*/  MUFU.EX2 R82, R23 ;  /* 0x0000001700527308 */ /* 0x0003e20000000800 */
[----:B------:R-:W-:Y:S02]  /*1da20*/  IMAD.MOV.U32 R229, RZ, RZ, R51 ;  /* 0x000000ffffe57224 */ /* 0x000fe400078e0033 */
[----:B------:R-:W-:Y:S02]  /*1da30*/  FMUL.FTZ R51, R0, R119 ;  /* 0x0000007700337220 */ /* 0x000fe40000410000 */
[----:B------:R-:W-:Y:S02]  /*1da40*/  IMAD.MOV.U32 R136, RZ, RZ, R104 ;  /* 0x000000ffff887224 */ /* 0x000fe400078e0068 */
[----:B------:R-:W-:Y:S02]  /*1da50*/  IMAD.MOV.U32 R137, RZ, RZ, R105 ;  /* 0x000000ffff897224 */ /* 0x000fe400078e0069 */
[----:B------:R-:W-:Y:S01]  /*1da60*/  IMAD.WIDE.U32 R118, R208, -0x2daee0ad, RZ ;  /* 0xd2511f53d0767825 */ /* 0x000fe200078e00ff */
[----:B------:R1:W-:Y:S03]  /*1da70*/  MUFU.EX2 R84, R38 ;  /* 0x0000002600547308 */ /* 0x0003e60000000800 */
[----:B------:R-:W-:Y:S02]  /*1da80*/  IMAD.MOV.U32 R132, RZ, RZ, R136 ;  /* 0x000000ffff847224 */ /* 0x000fe400078e0088 */
[C---:B-1----:R-:W-:Y:S02]  /*1da90*/  FMUL.FTZ R39, R0.reuse, R123 ;  /* 0x0000007b00277220 */ /* 0x042fe40000410000 */
[----:B------:R-:W-:Y:S03]  /*1daa0*/  IMAD.MOV.U32 R133, RZ, RZ, R137 ;  /* 0x000000ffff857224 */ /* 0x000fe600078e0089 */
[----:B------:R1:W-:Y:S01]  /*1dab0*/  MUFU.EX2 R80, R34 ;  /* 0x0000002200507308 */ /* 0x0003e20000000800 */
[C---:B------:R-:W-:Y:S09]  /*1dac0*/  FMUL.FTZ R23, R0.reuse, R131 ;  /* 0x0000008300177220 */ /* 0x040ff20000410000 */
[----:B------:R-:W-:Y:S01]  /*1dad0*/  MUFU.EX2 R91, R191 ;  /* 0x000000bf005b7308 */ /* 0x000fe20000000800 */
[C---:B------:R-:W-:Y:S09]  /*1dae0*/  FMUL.FTZ R38, R0.reuse, R122 ;  /* 0x0000007a00267220 */ /* 0x040ff20000410000 */
[----:B------:R-:W-:Y:S01]  /*1daf0*/  MUFU.EX2 R100, R163 ;  /* 0x000000a300647308 */ /* 0x000fe20000000800 */
[----:B-1----:R-:W-:Y:S09]  /*1db00*/  FMUL.FTZ R34, R0, R126 ;  /* 0x0000007e00227220 */ /* 0x002ff20000410000 */
[----:B------:R-:W-:Y:S01]  /*1db10*/  MUFU.EX2 R81, R155 ;  /* 0x0000009b00517308 */ /* 0x000fe20000000800 */
[----:B---3--:R-:W-:Y:S02]  /*1db20*/  @!P5 HADD2 R156, -R7.H0_H0, -RZ.H0_H0 ;  /* 0xa00000ff079cd230 */ /* 0x008fe40000000900 */
[----:B----4-:R-:W-:Y:S03]  /*1db30*/  @!P2 HADD2 R153, -R6.H0_H0, -RZ.H0_H0 ;  /* 0xa00000ff0699a230 */ /* 0x010fe60000000900 */
[----:B------:R-:W-:Y:S02]  /*1db40*/  PRMT R67, R156, 0x7610, R67 ;  /* 0x000076109c437816 */ /* 0x000fe40000000043 */
[----:B------:R-:W-:Y:S02]  /*1db50*/  PRMT R18, R153, 0x7610, R18 ;  /* 0x0000761099127816 */ /* 0x000fe40000000012 */
[----:B------:R-:W-:Y:S01]  /*1db60*/  @!P5 PRMT R7, R67, 0x5410, RZ ;  /* 0x000054104307d816 */ /* 0x000fe200000000ff */
[----:B------:R-:W-:Y:S01]  /*1db70*/  FMUL.FTZ R67, R0, R103 ;  /* 0x0000006700437220 */ /* 0x000fe20000410000 */
[----:B------:R-:W-:Y:S02]  /*1db80*/  @!P2 PRMT R6, R18, 0x5410, RZ ;  /* 0x000054101206a816 */ /* 0x000fe400000000ff */
[----:B------:R-:W-:Y:S01]  /*1db90*/  IADD3 R18, P1, R150, UR38, RZ ;  /* 0x0000002696127c10 */ /* 0x000fe2000ff3e0ff */
[----:B--2---:R-:W-:Y:S02]  /*1dba0*/  @!P4 HADD2 R112, -R3.H0_H0, -RZ.H0_H0 ;  /* 0xa00000ff0370c230 */ /* 0x004fe40000000900 */
[----:B-----5:R-:W-:Y:S03]  /*1dbb0*/  @!P3 HADD2 R224, -R2.H0_H0, -RZ.H0_H0 ;  /* 0xa00000ff02e0b230 */ /* 0x020fe60000000900 */
[----:B------:R-:W-:Y:S01]  /*1dbc0*/  PRMT R66, R112, 0x7610, R66 ;  /* 0x0000761070427816 */ /* 0x000fe20000000042 */
[----:B------:R-:W-:Y:S03]  /*1dbd0*/  @!P4 STL.S16 [R1+0x58], R112 ;  /* 0x000058700100c387 */ /* 0x000fe60000100600 */
[----:B------:R-:W-:Y:S01]  /*1dbe0*/  @!P4 PRMT R3, R66, 0x5410, RZ ;  /* 0x000054104203c816 */ /* 0x000fe200000000ff */
[----:B------:R-:W-:Y:S01]  /*1dbf0*/  @!P3 STL.S16 [R1+0x54], R224 ;  /* 0x000054e00100b387 */ /* 0x000fe20000100600 */
[----:B------:R-:W-:Y:S03]  /*1dc00*/  PRMT R19, R224, 0x7610, R19 ;  /* 0x00007610e0137816 */ /* 0x000fe60000000013 */
[----:B------:R-:W-:Y:S01]  /*1dc10*/  @!P2 STL.S16 [R1+0x50], R153 ;  /* 0x000050990100a387 */ /* 0x000fe20000100600 */
[----:B------:R-:W-:Y:S02]  /*1dc20*/  @!P3 PRMT R2, R19, 0x5410, RZ ;  /* 0x000054101302b816 */ /* 0x000fe400000000ff */
[----:B------:R-:W-:Y:S01]  /*1dc30*/  IADD3.X R19, R151, UR24, RZ, P1, !PT ;  /* 0x0000001897137c10 */ /* 0x000fe20008ffe4ff */
[----:B------:R1:W2:Y:S04]  /*1dc40*/  LDL.S16 R66, [R1+0x5c] ;  /* 0x00005c0001427983 */ /* 0x0002a80000100600 */
[----:B------:R3:W-:Y:S04]  /*1dc50*/  STG.E.U16 [R148.64], R3 ;  /* 0x0000000394007986 */ /* 0x0007e8000c101520 */
[----:B------:R4:W-:Y:S04]  /*1dc60*/  STG.E.U16 [R148.64+0x2], R2 ;  /* 0x0000020294007986 */ /* 0x0009e8000c101520 */
[----:B------:R-:W-:Y:S04]  /*1dc70*/  STG.E.U16 [R150.64], R6 ;  /* 0x0000000696007986 */ /* 0x000fe8000c101520 */
[----:B------:R5:W-:Y:S04]  /*1dc80*/  STG.E.U16 [R150.64+0x2], R7 ;  /* 0x0000020796007986 */ /* 0x000be8000c101520 */
[----:B------:R1:W-:Y:S01]  /*1dc90*/  @!P5 STL.S16 [R1+0x70], R156 ;  /* 0x0000709c0100d387 */ /* 0x0003e20000100600 */
[----:B---3--:R-:W-:Y:S04]  /*1dca0*/  LOP3.LUT R3, R121, UR14, R162, 0x96, !PT ;  /* 0x0000000e79037c12 */ /* 0x008fe8000f8e96a2 */
[----:B----4-:R-:W-:Y:S04]  /*1dcb0*/  LOP3.LUT R2, R3, 0xff, RZ, 0xc0, !PT ;  /* 0x000000ff03027812 */ /* 0x010fe800078ec0ff */
[C---:B------:R-:W-:Y:S02]  /*1dcc0*/  ISETP.GE.U32.AND P0, PT, R225.reuse, R2, PT ;  /* 0x00000002e100720c */ /* 0x040fe40003f06070 */
[----:B------:R-:W-:Y:S01]  /*1dcd0*/  F2FP.PACK_AB R2, R74, R157 ;  /* 0x0000009d4a02723e */ /* 0x000fe200000000ff */
[----:B-----5:R-:W-:Y:S03]  /*1dce0*/  FMUL.FTZ R7, R0, R139 ;  /* 0x0000008b00077220 */ /* 0x020fe60000410000 */
[C---:B------:R-:W-:Y:S04]  /*1dcf0*/  PRMT R79, R2.reuse, 0x7632, R79 ;  /* 0x00007632024f7816 */ /* 0x040fe8000000004f */
[----:B------:R-:W-:Y:S03]  /*1dd00*/  PRMT R112, R2, 0x5410, R79 ;  /* 0x0000541002707816 */ /* 0x000fe6000000004f */
[----:B------:R-:W-:Y:S05]  /*1dd10*/  @!P0 HADD2 R152, -R2.H0_H0, -RZ.H0_H0 ;  /* 0xa00000ff02988230 */ /* 0x000fea0000000900 */
[----:B------:R-:W-:Y:S01]  /*1dd20*/  PRMT R6, R152, 0x7610, R6 ;  /* 0x0000761098067816 */ /* 0x000fe20000000006 */
[----:B------:R3:W-:Y:S03]  /*1dd30*/  @!P0 STL.S16 [R1+0x60], R152 ;  /* 0x0000609801008387 */ /* 0x0007e60000100600 */
[----:B------:R-:W-:Y:S02]  /*1dd40*/  @!P0 PRMT R2, R6, 0x5410, RZ ;  /* 0x0000541006028816 */ /* 0x000fe400000000ff */
[----:B------:R-:W-:Y:S02]  /*1dd50*/  LOP3.LUT R6, R140, 0xff, RZ, 0xc0, !PT ;  /* 0x000000ff8c067812 */ /* 0x000fe400078ec0ff */
[C---:B-1----:R-:W-:Y:S01]  /*1dd60*/  IADD3 R156, P0, R148.reuse, UR26, RZ ;  /* 0x0000001a949c7c10 */ /* 0x042fe2000ff1e0ff */
[----:B------:R1:W-:Y:S01]  /*1dd70*/  STG.E.U16 [R18.64], R2 ;  /* 0x0000000212007986 */ /* 0x0003e2000c101520 */
[----:B------:R-:W-:Y:S02]  /*1dd80*/  ISETP.GE.U32.AND P5, PT, R225, R6, PT ;  /* 0x00000006e100720c */ /* 0x000fe40003fa6070 */
[--C-:B------:R-:W-:Y:S02]  /*1dd90*/  SHF.R.U32.HI R6, RZ, 0x18, R3.reuse ;  /* 0x00000018ff067819 */ /* 0x100fe40000011603 */
[----:B------:R-:W-:Y:S02]  /*1dda0*/  IADD3.X R157, R149, UR25, RZ, P0, !PT ;  /* 0x00000019959d7c10 */ /* 0x000fe400087fe4ff */
[----:B------:R-:W-:Y:S02]  /*1ddb0*/  ISETP.GE.U32.AND P3, PT, R225, R6, PT ;  /* 0x00000006e100720c */ /* 0x000fe40003f66070 */
[----:B---3--:R-:W-:Y:S04]  /*1ddc0*/  IADD3 R152, P1, R148, UR28, RZ ;  /* 0x0000001c94987c10 */ /* 0x008fe8000ff3e0ff */
[----:B------:R-:W-:Y:S02]  /*1ddd0*/  IADD3.X R153, R149, UR27, RZ, P1, !PT ;  /* 0x0000001b95997c10 */ /* 0x000fe40008ffe4ff */
[----:B-1----:R-:W-:Y:S01]  /*1dde0*/  LOP3.LUT R2, R3, 0xffff, RZ, 0xc0, !PT ;  /* 0x0000ffff03027812 */ /* 0x002fe200078ec0ff */
[C---:B------:R-:W-:Y:S01]  /*1ddf0*/  FMUL.FTZ R19, R0.reuse, R135 ;  /* 0x0000008700137220 */ /* 0x040fe20000410000 */
[----:B------:R-:W-:Y:S01]  /*1de00*/  SHF.R.U32.HI R3, RZ, 0x10, R3 ;  /* 0x00000010ff037819 */ /* 0x000fe20000011603 */
[----:B------:R-:W-:Y:S01]  /*1de10*/  FMUL.FTZ R18, R0, R134 ;  /* 0x0000008600127220 */ /* 0x000fe20000410000 */
[----:B------:R-:W-:Y:S02]  /*1de20*/  SHF.R.U32.HI R2, RZ, 0x8, R2 ;  /* 0x00000008ff027819 */ /* 0x000fe40000011602 */
[----:B------:R-:W-:Y:S02]  /*1de30*/  LOP3.LUT R3, R3, 0xff, RZ, 0xc0, !PT ;  /* 0x000000ff03037812 */ /* 0x000fe400078ec0ff */
[----:B------:R-:W-:Y:S02]  /*1de40*/  LOP3.LUT R2, R2, 0xffff, RZ, 0xc0, !PT ;  /* 0x0000ffff02027812 */ /* 0x000fe400078ec0ff */
[C---:B------:R-:W-:Y:S02]  /*1de50*/  ISETP.GE.U32.AND P0, PT, R225.reuse, R3, PT ;  /* 0x00000003e100720c */ /* 0x040fe40003f06070 */
[C---:B------:R-:W-:Y:S02]  /*1de60*/  ISETP.GE.U32.AND P2, PT, R225.reuse, R2, PT ;  /* 0x00000002e100720c */ /* 0x040fe40003f46070 */
[----:B------:R-:W-:Y:S04]  /*1de70*/  SHF.R.U32.HI R2, RZ, 0x10, R140 ;  /* 0x00000010ff027819 */ /* 0x000fe8000001168c */
[----:B------:R-:W-:Y:S02]  /*1de80*/  LOP3.LUT R6, R2, 0xff, RZ, 0xc0, !PT ;  /* 0x000000ff02067812 */ /* 0x000fe400078ec0ff */
[----:B------:R-:W-:Y:S02]  /*1de90*/  LOP3.LUT R2, R140, 0xffff, RZ, 0xc0, !PT ;  /* 0x0000ffff8c027812 */ /* 0x000fe400078ec0ff */
[C---:B------:R-:W-:Y:S01]  /*1dea0*/  ISETP.GE.U32.AND P6, PT, R225.reuse, R6, PT ;  /* 0x00000006e100720c */ /* 0x040fe20003fc6070 */
[----:B------:R-:W-:Y:S01]  /*1deb0*/  FMUL.FTZ R6, R0, R138 ;  /* 0x0000008a00067220 */ /* 0x000fe20000410000 */
[----:B------:R-:W-:Y:S04]  /*1dec0*/  SHF.R.U32.HI R2, RZ, 0x8, R2 ;  /* 0x00000008ff027819 */ /* 0x000fe80000011602 */
[----:B------:R-:W-:Y:S04]  /*1ded0*/  LOP3.LUT R2, R2, 0xffff, RZ, 0xc0, !PT ;  /* 0x0000ffff02027812 */ /* 0x000fe800078ec0ff */
[----:B------:R-:W-:Y:S02]  /*1dee0*/  ISETP.GE.U32.AND P4, PT, R225, R2, PT ;  /* 0x00000002e100720c */ /* 0x000fe40003f86070 */
[----:B------:R-:W1:Y:S02]  /*1def0*/  MUFU.EX2 R2, R22 ;  /* 0x0000001600027308 */ /* 0x000e640000000800 */
[----:B-1----:R-:W-:Y:S01]  /*1df00*/  F2FP.PACK_AB R73, R2, R73 ;  /* 0x000000490249723e */ /* 0x002fe200000000ff */
[----:B------:R-:W-:Y:S02]  /*1df10*/  FMUL.FTZ R22, R0, R130 ;  /* 0x0000008200167220 */ /* 0x000fe40000410000 */
[----:B------:R-:W-:Y:S01]  /*1df20*/  FADD.FTZ R92, R2, R92 ;  /* 0x0000005c025c7221 */ /* 0x000fe20000010000 */
[----:B------:R-:W-:Y:S01]  /*1df30*/  PRMT R72, R73, 0x7632, R72 ;  /* 0x0000763249487816 */ /* 0x000fe20000000048 */
[----:B--2---:R-:W-:Y:S05]  /*1df40*/  @!P2 HADD2 R66, -R79.H0_H0, -RZ.H0_H0 ;  /* 0xa00000ff4f42a230 */ /* 0x004fea0000000900 */
[----:B------:R-:W-:Y:S01]  /*1df50*/  PRMT R3, R66, 0x7610, R3 ;  /* 0x0000761042037816 */ /* 0x000fe20000000003 */
[----:B------:R1:W-:Y:S03]  /*1df60*/  @!P2 STL.S16 [R1+0x5c], R66 ;  /* 0x00005c420100a387 */ /* 0x0003e60000100600 */
[----:B------:R-:W-:Y:S01]  /*1df70*/  @!P2 PRMT R79, R3, 0x5410, RZ ;  /* 0x00005410034fa816 */ /* 0x000fe200000000ff */
[----:B------:R2:W3:Y:S01]  /*1df80*/  LDL.S16 R90, [R1+0x78] ;  /* 0x00007800015a7983 */ /* 0x0004e20000100600 */
[----:B------:R-:W4:Y:S03]  /*1df90*/  MUFU.EX2 R3, R190 ;  /* 0x000000be00037308 */ /* 0x000f260000000800 */
[----:B------:R2:W5:Y:S04]  /*1dfa0*/  LDL.S16 R86, [R1+0x74] ;  /* 0x0000740001567983 */ /* 0x0005680000100600 */
[----:B------:R2:W2:Y:S04]  /*1dfb0*/  LDL.S16 R88, [R1+0x6c] ;  /* 0x00006c0001587983 */ /* 0x0004a80000100600 */
[----:B------:R2:W2:Y:S04]  /*1dfc0*/  LDL.S16 R95, [R1+0x68] ;  /* 0x00006800015f7983 */ /* 0x0004a80000100600 */
[----:B------:R-:W-:Y:S01]  /*1dfd0*/  STG.E.U16 [R156.64], R79 ;  /* 0x0000004f9c007986 */ /* 0x000fe2000c101520 */
[----:B-1----:R-:W-:Y:S01]  /*1dfe0*/  FMUL.FTZ R66, R0, R102 ;  /* 0x0000006600427220 */ /* 0x002fe20000410000 */
[----:B------:R-:W-:Y:S02]  /*1dff0*/  LOP3.LUT R0, R120, 0xff, RZ, 0xc0, !PT ;  /* 0x000000ff78007812 */ /* 0x000fe400078ec0ff */
[----:B----4-:R-:W-:Y:S01]  /*1e000*/  F2FP.PACK_AB R75, R76, R3 ;  /* 0x000000034c4b723e */ /* 0x010fe200000000ff */
[----:B------:R-:W-:Y:S01]  /*1e010*/  FADD.FTZ R3, R3, R87 ;  /* 0x0000005703037221 */ /* 0x000fe20000010000 */
[----:B------:R-:W-:Y:S01]  /*1e020*/  ISETP.GE.U32.AND P2, PT, R225, R0, PT ;  /* 0x00000000e100720c */ /* 0x000fe20003f46070 */
[----:B------:R1:W-:Y:S01]  /*1e030*/  MUFU.EX2 R87, R202 ;  /* 0x000000ca00577308 */ /* 0x0003e20000000800 */
[----:B------:R-:W-:Y:S02]  /*1e040*/  PRMT R74, R75, 0x7632, R74 ;  /* 0x000076324b4a7816 */ /* 0x000fe4000000004a */
[----:B------:R-:W-:Y:S04]  /*1e050*/  LOP3.LUT R0, R120, 0xffff, RZ, 0xc0, !PT ;  /* 0x0000ffff78007812 */ /* 0x000fe800078ec0ff */
[----:B------:R-:W-:Y:S04]  /*1e060*/  SHF.R.U32.HI R0, RZ, 0x8, R0 ;  /* 0x00000008ff007819 */ /* 0x000fe80000011600 */
[----:B------:R-:W-:Y:S04]  /*1e070*/  LOP3.LUT R0, R0, 0xffff, RZ, 0xc0, !PT ;  /* 0x0000ffff00007812 */ /* 0x000fe800078ec0ff */
[C---:B------:R-:W-:Y:S02]  /*1e080*/  ISETP.GE.U32.AND P1, PT, R225.reuse, R0, PT ;  /* 0x00000000e100720c */ /* 0x040fe40003f26070 */
[----:B------:R-:W-:Y:S04]  /*1e090*/  SHF.R.U32.HI R0, RZ, 0x10, R120 ;  /* 0x00000010ff007819 */ /* 0x000fe80000011678 */
[----:B------:R-:W-:Y:S02]  /*1e0a0*/  LOP3.LUT R0, R0, 0xff, RZ, 0xc0, !PT ;  /* 0x000000ff00007812 */ /* 0x000fe400078ec0ff */
[----:B-1----:R-:W-:Y:S01]  /*1e0b0*/  PRMT R202, R225, 0x7054, R225 ;  /* 0x00007054e1ca7816 */ /* 0x002fe200000000e1 */
[----:B---3--:R-:W-:Y:S02]  /*1e0c0*/  @!P0 HADD2 R90, -R73.H0_H0, -RZ.H0_H0 ;  /* 0xa00000ff495a8230 */ /* 0x008fe40000000900 */
[----:B-----5:R-:W-:Y:S03]  /*1e0d0*/  @!P3 HADD2 R86, -R72.H0_H0, -RZ.H0_H0 ;  /* 0xa00000ff4856b230 */ /* 0x020fe60000000900 */
[----:B------:R-:W-:Y:S01]  /*1e0e0*/  PRMT R83, R90, 0x7610, R83 ;  /* 0x000076105a537816 */ /* 0x000fe20000000053 */
[----:B------:R1:W-:Y:S01]  /*1e0f0*/  @!P0 STL.S16 [R1+0x78], R90 ;  /* 0x0000785a01008387 */ /* 0x0003e20000100600 */
[----:B--2---:R-:W-:Y:S01]  /*1e100*/  @!P5 HADD2 R88, -R75.H0_H0, -RZ.H0_H0 ;  /* 0xa00000ff4b58d230 */ /* 0x004fe20000000900 */
[----:B------:R-:W-:Y:S02]  /*1e110*/  PRMT R99, R86, 0x7610, R99 ;  /* 0x0000761056637816 */ /* 0x000fe40000000063 */
[----:B------:R2:W3:Y:S01]  /*1e120*/  LDL.S16 R93, [R1+0x64] ;  /* 0x00006400015d7983 */ /* 0x0004e20000100600 */
[----:B------:R-:W-:Y:S01]  /*1e130*/  @!P4 HADD2 R95, -R74.H0_H0, -RZ.H0_H0 ;  /* 0xa00000ff4a5fc230 */ /* 0x000fe20000000900 */
[----:B------:R-:W-:Y:S02]  /*1e140*/  PRMT R2, R88, 0x7610, R2 ;  /* 0x0000761058027816 */ /* 0x000fe40000000002 */
[----:B------:R-:W-:Y:S02]  /*1e150*/  @!P3 STL.S16 [R1+0x74], R86 ;  /* 0x000074560100b387 */ /* 0x000fe40000100600 */
[----:B------:R-:W-:Y:S02]  /*1e160*/  PRMT R102, R95, 0x7610, R102 ;  /* 0x000076105f667816 */ /* 0x000fe40000000066 */
[----:B------:R4:W-:Y:S04]  /*1e170*/  @!P5 STL.S16 [R1+0x6c], R88 ;  /* 0x00006c580100d387 */ /* 0x0009e80000100600 */
[----:B------:R2:W5:Y:S04]  /*1e180*/  LDL.S16 R108, [R1+0x80] ;  /* 0x00008000016c7983 */ /* 0x0005680000100600 */
[----:B------:R2:W-:Y:S04]  /*1e190*/  @!P4 STL.S16 [R1+0x68], R95 ;  /* 0x0000685f0100c387 */ /* 0x0005e80000100600 */
[----:B------:R3:W5:Y:S01]  /*1e1a0*/  LDL.S16 R110, [R1+0x7c] ;  /* 0x00007c00016e7983 */ /* 0x0007620000100600 */
[----:B-1----:R-:W-:Y:S02]  /*1e1b0*/  PRMT R90, R73, 0x5410, R72 ;  /* 0x00005410495a7816 */ /* 0x002fe40000000048 */
[----:B------:R-:W-:Y:S01]  /*1e1c0*/  @!P3 PRMT R72, R99, 0x5410, RZ ;  /* 0x000054106348b816 */ /* 0x000fe200000000ff */
[----:B------:R1:W5:Y:S01]  /*1e1d0*/  LDL.S16 R113, [R1+0x88] ;  /* 0x0000880001717983 */ /* 0x0003620000100600 */
[----:B------:R-:W-:Y:S01]  /*1e1e0*/  ISETP.GE.U32.AND P3, PT, R225, R106, PT ;  /* 0x0000006ae100720c */ /* 0x000fe20003f66070 */
[----:B------:R-:W-:Y:S01]  /*1e1f0*/  MUFU.EX2 R99, R199 ;  /* 0x000000c700637308 */ /* 0x000fe20000000800 */
[----:B------:R-:W-:Y:S01]  /*1e200*/  @!P0 PRMT R73, R83, 0x5410, RZ ;  /* 0x0000541053498816 */ /* 0x000fe200000000ff */
[----:B------:R1:W-:Y:S01]  /*1e210*/  STG.E.U16 [R152.64+0x2], R72 ;  /* 0x0000024898007986 */ /* 0x0003e2000c101520 */
[----:B------:R-:W-:Y:S02]  /*1e220*/  ISETP.GE.U32.AND P0, PT, R225, R0, PT ;  /* 0x00000000e100720c */ /* 0x000fe40003f06070 */
[----:B------:R-:W-:Y:S01]  /*1e230*/  SHF.R.U32.HI R0, RZ, 0x18, R120 ;  /* 0x00000018ff007819 */ /* 0x000fe20000011678 */
[----:B------:R-:W-:Y:S01]  /*1e240*/  STG.E.U16 [R152.64], R73 ;  /* 0x0000004998007986 */ /* 0x000fe2000c101520 */
[----:B----4-:R-:W-:Y:S02]  /*1e250*/  PRMT R88, R75, 0x5410, R74 ;  /* 0x000054104b587816 */ /* 0x010fe4000000004a */
[----:B------:R-:W-:Y:S01]  /*1e260*/  @!P5 PRMT R75, R2, 0x5410, RZ ;  /* 0x00005410024bd816 */ /* 0x000fe200000000ff */
[----:B------:R-:W-:Y:S01]  /*1e270*/  FADD.FTZ R2, R77, R89 ;  /* 0x000000594d027221 */ /* 0x000fe20000010000 */
[----:B------:R-:W-:Y:S01]  /*1e280*/  F2FP.PACK_AB R77, R78, R77 ;  /* 0x0000004d4e4d723e */ /* 0x000fe200000000ff */
[----:B------:R-:W4:Y:S01]  /*1e290*/  MUFU.EX2 R83, R146 ;  /* 0x0000009200537308 */ /* 0x000f220000000800 */
[----:B------:R-:W-:Y:S01]  /*1e2a0*/  @!P4 PRMT R74, R102, 0x5410, RZ ;  /* 0x00005410664ac816 */ /* 0x000fe200000000ff */
[----:B------:R-:W-:Y:S01]  /*1e2b0*/  FADD.FTZ R104, R78, R2 ;  /* 0x000000024e687221 */ /* 0x000fe20000010000 */
[----:B------:R-:W-:Y:S01]  /*1e2c0*/  F2FP.PACK_AB R2, R84, R85 ;  /* 0x000000555402723e */ /* 0x000fe200000000ff */
[----:B--2---:R-:W-:Y:S01]  /*1e2d0*/  FADD.FTZ R95, R76, R3 ;  /* 0x000000034c5f7221 */ /* 0x004fe20000010000 */
[----:B------:R-:W-:Y:S01]  /*1e2e0*/  PRMT R76, R77, 0x7632, R76 ;  /* 0x000076324d4c7816 */ /* 0x000fe2000000004c */
[----:B------:R-:W-:Y:S01]  /*1e2f0*/  STG.E.U16 [R148.64+0x12], R74 ;  /* 0x0000124a94007986 */ /* 0x000fe2000c101520 */
[----:B------:R-:W-:Y:S01]  /*1e300*/  ISETP.GE.U32.AND P4, PT, R225, R0, PT ;  /* 0x00000000e100720c */ /* 0x000fe20003f86070 */
[----:B------:R-:W-:Y:S01]  /*1e310*/  IMAD.WIDE.U32 R102, R213, -0x2daee0ad, RZ ;  /* 0xd2511f53d5667825 */ /* 0x000fe200078e00ff */
[----:B------:R-:W-:Y:S01]  /*1e320*/  PRMT R89, R77, 0x5410, R76 ;  /* 0x000054104d597816 */ /* 0x000fe2000000004c */
[----:B------:R-:W-:Y:S01]  /*1e330*/  STG.E.U16 [R148.64+0x10], R75 ;  /* 0x0000104b94007986 */ /* 0x000fe2000c101520 */
[----:B------:R-:W2:Y:S01]  /*1e340*/  MUFU.EX2 R86, R154 ;  /* 0x0000009a00567308 */ /* 0x000ea20000000800 */
[----:B------:R-:W-:Y:S01]  /*1e350*/  FADD.FTZ R0, R82, R92 ;  /* 0x0000005c52007221 */ /* 0x000fe20000010000 */
[----:B------:R-:W-:Y:S01]  /*1e360*/  LOP3.LUT R78, R103, UR13, R160, 0x96, !PT ;  /* 0x0000000d674e7c12 */ /* 0x000fe2000f8e96a0 */
[----:B------:R-:W-:Y:S01]  /*1e370*/  FADD.FTZ R3, R85, R96 ;  /* 0x0000006055037221 */ /* 0x000fe20000010000 */
[----:B------:R-:W-:Y:S01]  /*1e380*/  LOP3.LUT R139, R102, 0xff, RZ, 0xc0, !PT ;  /* 0x000000ff668b7812 */ /* 0x000fe200078ec0ff */
[----:B------:R-:W-:Y:S01]  /*1e390*/  FADD.FTZ R107, R80, R0 ;  /* 0x00000000506b7221 */ /* 0x000fe20000010000 */
[----:B------:R-:W-:Y:S01]  /*1e3a0*/  LOP3.LUT R0, R78, 0xffff, RZ, 0xc0, !PT ;  /* 0x0000ffff4e007812 */ /* 0x000fe200078ec0ff */
[----:B------:R-:W-:Y:S01]  /*1e3b0*/  FADD.FTZ R105, R84, R3 ;  /* 0x0000000354697221 */ /* 0x000fe20000010000 */
[----:B------:R-:W-:Y:S01]  /*1e3c0*/  F2FP.PACK_AB R3, R80, R82 ;  /* 0x000000525003723e */ /* 0x000fe200000000ff */
[----:B------:R-:W-:Y:S01]  /*1e3d0*/  FADD.FTZ R82, R94, R95 ;  /* 0x0000005f5e527221 */ /* 0x000fe20000010000 */
[----:B------:R-:W-:Y:S01]  /*1e3e0*/  SHF.R.U32.HI R0, RZ, 0x8, R0 ;  /* 0x00000008ff007819 */ /* 0x000fe20000011600 */
[----:B------:R-:W-:Y:S01]  /*1e3f0*/  MUFU.EX2 R95, R200 ;  /* 0x000000c8005f7308 */ /* 0x000fe20000000800 */
[----:B------:R-:W-:Y:S02]  /*1e400*/  F2FP.PACK_AB R80, R91, R94 ;  /* 0x0000005e5b50723e */ /* 0x000fe400000000ff */
[----:B------:R-:W-:Y:S02]  /*1e410*/  LOP3.LUT R0, R0, 0xffff, RZ, 0xc0, !PT ;  /* 0x0000ffff00007812 */ /* 0x000fe400078ec0ff */
[----:B------:R-:W-:Y:S02]  /*1e420*/  LOP3.LUT R111, R78, 0xff, RZ, 0xc0, !PT ;  /* 0x000000ff4e6f7812 */ /* 0x000fe400078ec0ff */
[--C-:B------:R-:W-:Y:S02]  /*1e430*/  SHF.R.U32.HI R85, RZ, 0x18, R78.reuse ;  /* 0x00000018ff557819 */ /* 0x100fe4000001164e */
[----:B------:R-:W-:Y:S01]  /*1e440*/  SHF.R.U32.HI R78, RZ, 0x10, R78 ;  /* 0x00000010ff4e7819 */ /* 0x000fe2000001164e */
[----:B------:R-:W-:Y:S01]  /*1e450*/  MUFU.EX2 R92, R201 ;  /* 0x000000c9005c7308 */ /* 0x000fe20000000800 */
[----:B------:R-:W-:Y:S02]  /*1e460*/  ISETP.GE.U32.AND P5, PT, R225, R85, PT ;  /* 0x00000055e100720c */ /* 0x000fe40003fa6070 */
[----:B------:R-:W-:Y:S02]  /*1e470*/  LOP3.LUT R78, R78, 0xff, RZ, 0xc0, !PT ;  /* 0x000000ff4e4e7812 */ /* 0x000fe400078ec0ff */
[----:B------:R-:W-:Y:S02]  /*1e480*/  F2FP.PACK_AB R85, R81, R101 ;  /* 0x000000655155723e */ /* 0x000fe400000000ff */
[----:B-1----:R-:W-:Y:S03]  /*1e490*/  IADD3 R72, R206, 0x1, RZ ;  /* 0x00000001ce487810 */ /* 0x002fe60007ffe0ff */
[----:B------:R-:W-:Y:S01]  /*1e4a0*/  MUFU.EX2 R96, R197 ;  /* 0x000000c500607308 */ /* 0x000fe20000000800 */
[----:B------:R-:W-:Y:S01]  /*1e4b0*/  LOP3.LUT R72, R72, UR35, RZ, 0x3c, !PT ;  /* 0x0000002348487c12 */ /* 0x000fe2000f8e3cff */
[----:B---3--:R-:W-:Y:S05]  /*1e4c0*/  @!P6 HADD2 R93, -R77.H0_H0, -RZ.H0_H0 ;  /* 0xa00000ff4d5de230 */ /* 0x008fea0000000900 */
[----:B------:R-:W-:Y:S01]  /*1e4d0*/  PRMT R114, R93, 0x7610, R114 ;  /* 0x000076105d727816 */ /* 0x000fe20000000072 */
[----:B------:R1:W-:Y:S03]  /*1e4e0*/  @!P6 STL.S16 [R1+0x64], R93 ;  /* 0x0000645d0100e387 */ /* 0x0003e60000100600 */
[----:B------:R-:W-:Y:S02]  /*1e4f0*/  @!P6 PRMT R77, R114, 0x5410, RZ ;  /* 0x00005410724de816 */ /* 0x000fe400000000ff */
[C---:B------:R-:W-:Y:S01]  /*1e500*/  ISETP.GE.U32.AND P6, PT, R225.reuse, R0, PT ;  /* 0x00000000e100720c */ /* 0x040fe20003fc6070 */
[----:B-----5:R-:W-:Y:S01]  /*1e510*/  @!P3 HADD2 R108, -R76.H0_H0, -RZ.H0_H0 ;  /* 0xa00000ff4c6cb230 */ /* 0x020fe20000000900 */
[----:B------:R-:W-:Y:S01]  /*1e520*/  PRMT R0, R2, 0x7632, R0 ;  /* 0x0000763202007816 */ /* 0x000fe20000000000 */
[----:B------:R3:W5:Y:S03]  /*1e530*/  LDL.S16 R114, [R1+0x84] ;  /* 0x0000840001727983 */ /* 0x0007660000100600 */
[----:B------:R-:W-:Y:S01]  /*1e540*/  PRMT R84, R108, 0x7610, R84 ;  /* 0x000076106c547816 */ /* 0x000fe20000000054 */
[----:B------:R3:W-:Y:S01]  /*1e550*/  @!P3 STL.S16 [R1+0x80], R108 ;  /* 0x0000806c0100b387 */ /* 0x0007e20000100600 */
[----:B------:R-:W-:Y:S02]  /*1e560*/  @!P2 HADD2 R110, -R2.H0_H0, -RZ.H0_H0 ;  /* 0xa00000ff026ea230 */ /* 0x000fe40000000900 */
[----:B------:R-:W-:Y:S01]  /*1e570*/  @!P3 PRMT R76, R84, 0x5410, RZ ;  /* 0x00005410544cb816 */ /* 0x000fe200000000ff */
[----:B------:R-:W-:Y:S01]  /*1e580*/  STG.E.U16 [R150.64+0x10], R77 ;  /* 0x0000104d96007986 */ /* 0x000fe2000c101520 */
[----:B------:R-:W-:Y:S01]  /*1e590*/  ISETP.GE.U32.AND P3, PT, R225, R78, PT ;  /* 0x0000004ee100720c */ /* 0x000fe20003f66070 */
[----:B------:R-:W-:Y:S01]  /*1e5a0*/  @!P1 HADD2 R113, -R0.H0_H0, -RZ.H0_H0 ;  /* 0xa00000ff00719230 */ /* 0x000fe20000000900 */
[----:B------:R-:W-:Y:S01]  /*1e5b0*/  PRMT R94, R110, 0x7610, R94 ;  /* 0x000076106e5e7816 */ /* 0x000fe2000000005e */
[----:B------:R3:W-:Y:S01]  /*1e5c0*/  @!P2 STL.S16 [R1+0x7c], R110 ;  /* 0x00007c6e0100a387 */ /* 0x0007e20000100600 */
[----:B------:R-:W-:Y:S01]  /*1e5d0*/  PRMT R78, R3, 0x7632, R78 ;  /* 0x00007632034e7816 */ /* 0x000fe2000000004e */
[----:B------:R-:W-:Y:S02]  /*1e5e0*/  FADD.FTZ R84, R100, R104 ;  /* 0x0000006864547221 */ /* 0x000fe40000010000 */
[----:B------:R-:W-:Y:S01]  /*1e5f0*/  STG.E.U16 [R150.64+0x12], R76 ;  /* 0x0000124c96007986 */ /* 0x000fe2000c101520 */
[----:B-1----:R-:W1:Y:S01]  /*1e600*/  MUFU.EX2 R93, R196 ;  /* 0x000000c4005d7308 */ /* 0x002e620000000800 */
[----:B------:R-:W-:Y:S02]  /*1e610*/  FADD.FTZ R104, R98, R84 ;  /* 0x0000005462687221 */ /* 0x000fe40000010000 */
[----:B------:R-:W-:Y:S04]  /*1e620*/  FADD.FTZ R84, R101, R105 ;  /* 0x0000006965547221 */ /* 0x000fe80000010000 */
[----:B------:R-:W-:Y:S01]  /*1e630*/  FADD.FTZ R106, R81, R84 ;  /* 0x00000054516a7221 */ /* 0x000fe20000010000 */
[----:B------:R-:W-:Y:S01]  /*1e640*/  LOP3.LUT R84, R119, UR13, R194, 0x96, !PT ;  /* 0x0000000d77547c12 */ /* 0x000fe2000f8e96c2 */
[----:B----4-:R-:W-:Y:S01]  /*1e650*/  FADD.FTZ R81, R83, R107 ;  /* 0x0000006b53517221 */ /* 0x010fe20000010000 */
[----:B--2---:R-:W-:Y:S02]  /*1e660*/  F2FP.PACK_AB R83, R86, R83 ;  /* 0x000000535653723e */ /* 0x004fe400000000ff */
[----:B------:R-:W-:Y:S01]  /*1e670*/  LOP3.LUT R79, R84, 0xffff, RZ, 0xc0, !PT ;  /* 0x0000ffff544f7812 */ /* 0x000fe200078ec0ff */
[----:B---3--:R-:W-:Y:S01]  /*1e680*/  FADD.FTZ R108, R91, R82 ;  /* 0x000000525b6c7221 */ /* 0x008fe20000010000 */
[----:B------:R-:W-:Y:S01]  /*1e690*/  PRMT R91, R113, 0x7610, R91 ;  /* 0x00007610715b7816 */ /* 0x000fe2000000005b */
[----:B------:R-:W-:Y:S01]  /*1e6a0*/  FADD.FTZ R105, R86, R81 ;  /* 0x0000005156697221 */ /* 0x000fe20000010000 */
[----:B------:R-:W-:Y:S02]  /*1e6b0*/  F2FP.PACK_AB R82, R98, R100 ;  /* 0x000000646252723e */ /* 0x000fe400000000ff */
[----:B------:R-:W-:Y:S01]  /*1e6c0*/  PRMT R98, R2, 0x5410, R0 ;  /* 0x0000541002627816 */ /* 0x000fe20000000000 */
[----:B------:R-:W-:Y:S01]  /*1e6d0*/  MUFU.EX2 R100, R195 ;  /* 0x000000c300647308 */ /* 0x000fe20000000800 */
[----:B------:R-:W-:Y:S01]  /*1e6e0*/  @!P1 PRMT R0, R91, 0x5410, RZ ;  /* 0x000054105b009816 */ /* 0x000fe200000000ff */
[----:B------:R2:W3:Y:S01]  /*1e6f0*/  LDL.S16 R110, [R1+0x94] ;  /* 0x00009400016e7983 */ /* 0x0004e20000100600 */
[----:B------:R-:W-:Y:S02]  /*1e700*/  PRMT R91, R3, 0x5410, R78 ;  /* 0x00005410035b7816 */ /* 0x000fe4000000004e */
[----:B------:R-:W-:Y:S01]  /*1e710*/  LOP3.LUT R81, R84, 0xff, RZ, 0xc0, !PT ;  /* 0x000000ff54517812 */ /* 0x000fe200078ec0ff */
[----:B------:R4:W-:Y:S01]  /*1e720*/  @!P1 STL.S16 [R1+0x88], R113 ;  /* 0x0000887101009387 */ /* 0x0009e20000100600 */
[----:B------:R-:W-:Y:S02]  /*1e730*/  @!P2 PRMT R2, R94, 0x5410, RZ ;  /* 0x000054105e02a816 */ /* 0x000fe400000000ff */
[----:B------:R-:W-:Y:S01]  /*1e740*/  ISETP.GE.U32.AND P2, PT, R225, R81, PT ;  /* 0x00000051e100720c */ /* 0x000fe20003f46070 */
[----:B------:R2:W2:Y:S01]  /*1e750*/  LDL.S16 R125, [R1+0x90] ;  /* 0x00009000017d7983 */ /* 0x0004a20000100600 */
[----:B------:R-:W-:Y:S01]  /*1e760*/  SHF.R.U32.HI R79, RZ, 0x8, R79 ;  /* 0x00000008ff4f7819 */ /* 0x000fe2000001164f */
[----:B------:R-:W-:Y:S01]  /*1e770*/  FADD.FTZ R81, R99, R108 ;  /* 0x0000006c63517221 */ /* 0x000fe20000010000 */
[----:B------:R-:W-:Y:S01]  /*1e780*/  F2FP.PACK_AB R86, R87, R99 ;  /* 0x000000635756723e */ /* 0x000fe200000000ff */
[----:B------:R1:W-:Y:S01]  /*1e790*/  STG.E.U16 [R156.64+0xe], R2 ;  /* 0x00000e029c007986 */ /* 0x0003e2000c101520 */
[--C-:B------:R-:W-:Y:S01]  /*1e7a0*/  SHF.R.U32.HI R138, RZ, 0x18, R84.reuse ;  /* 0x00000018ff8a7819 */ /* 0x100fe20000011654 */
[----:B------:R-:W-:Y:S01]  /*1e7b0*/  MUFU.EX2 R99, R212 ;  /* 0x000000d400637308 */ /* 0x000fe20000000800 */
[----:B------:R-:W-:Y:S01]  /*1e7c0*/  SHF.R.U32.HI R84, RZ, 0x10, R84 ;  /* 0x00000010ff547819 */ /* 0x000fe20000011654 */
[----:B------:R5:W-:Y:S03]  /*1e7d0*/  STG.E.U16 [R156.64+0x10], R0 ;  /* 0x000010009c007986 */ /* 0x000be6000c101520 */
[----:B------:R-:W-:Y:S02]  /*1e7e0*/  LOP3.LUT R73, R84, 0xff, RZ, 0xc0, !PT ;  /* 0x000000ff54497812 */ /* 0x000fe400078ec0ff */
[----:B------:R-:W-:Y:S03]  /*1e7f0*/  PRMT R84, R85, 0x7632, R84 ;  /* 0x0000763255547816 */ /* 0x000fe60000000054 */
[----:B------:R-:W-:Y:S01]  /*1e800*/  MUFU.EX2 R94, R198 ;  /* 0x000000c6005e7308 */ /* 0x000fe20000000800 */
[----:B----4-:R2:W2:Y:S01]  /*1e810*/  LDL.S16 R113, [R1+0x8c] ;  /* 0x00008c0001717983 */ /* 0x0104a20000100600 */
[----:B-1----:R-:W-:Y:S01]  /*1e820*/  PRMT R2, R86, 0x7632, R2 ;  /* 0x0000763256027816 */ /* 0x002fe20000000002 */
[----:B-----5:R-:W-:Y:S05]  /*1e830*/  @!P0 HADD2 R114, -R3.H0_H0, -RZ.H0_H0 ;  /* 0xa00000ff03728230 */ /* 0x020fea0000000900 */
[----:B------:R-:W-:Y:S01]  /*1e840*/  PRMT R101, R114, 0x7610, R101 ;  /* 0x0000761072657816 */ /* 0x000fe20000000065 */
[----:B------:R1:W-:Y:S03]  /*1e850*/  @!P0 STL.S16 [R1+0x84], R114 ;  /* 0x0000847201008387 */ /* 0x0003e60000100600 */
[----:B------:R-:W-:Y:S02]  /*1e860*/  @!P0 PRMT R3, R101, 0x5410, RZ ;  /* 0x0000541065038816 */ /* 0x000fe400000000ff */
[----:B------:R-:W-:Y:S01]  /*1e870*/  ISETP.GE.U32.AND P0, PT, R225, R111, PT ;  /* 0x0000006fe100720c */ /* 0x000fe20003f06070 */
[----:B------:R-:W5:Y:S01]  /*1e880*/  MUFU.EX2 R101, R209 ;  /* 0x000000d100657308 */ /* 0x000f620000000800 */
[----:B------:R-:W-:Y:S01]  /*1e890*/  F2FP.PACK_AB R111, R92, R93 ;  /* 0x0000005d5c6f723e */ /* 0x000fe200000000ff */
[----:B------:R3:W-:Y:S03]  /*1e8a0*/  STG.E.U16 [R152.64+0x10], R3 ;  /* 0x0000100398007986 */ /* 0x0007e6000c101520 */
[----:B------:R-:W-:Y:S01]  /*1e8b0*/  PRMT R0, R111, 0x7610, R0 ;  /* 0x000076106f007816 */ /* 0x000fe20000000000 */
[----:B-1----:R1:W4:Y:S01]  /*1e8c0*/  LDL.S16 R114, [R1+0x9c] ;  /* 0x00009c0001727983 */ /* 0x0023220000100600 */
[----:B-----5:R-:W-:Y:S01]  /*1e8d0*/  F2FP.PACK_AB R131, R99, R101 ;  /* 0x000000656383723e */ /* 0x020fe200000000ff */
[----:B---3--:R-:W-:Y:S01]  /*1e8e0*/  @!P4 HADD2 R110, -R78.H0_H0, -RZ.H0_H0 ;  /* 0xa00000ff4e6ec230 */ /* 0x008fe20000000900 */
[----:B------:R-:W-:Y:S04]  /*1e8f0*/  SHF.R.U32.HI R3, RZ, 0x18, R118 ;  /* 0x00000018ff037819 */ /* 0x000fe80000011676 */
[----:B------:R-:W-:Y:S01]  /*1e900*/  PRMT R107, R110, 0x7610, R107 ;  /* 0x000076106e6b7816 */ /* 0x000fe2000000006b */
[----:B------:R3:W-:Y:S01]  /*1e910*/  @!P4 STL.S16 [R1+0x94], R110 ;  /* 0x0000946e0100c387 */ /* 0x0007e20000100600 */
[----:B--2---:R-:W-:Y:S02]  /*1e920*/  @!P0 HADD2 R125, -R80.H0_H0, -RZ.H0_H0 ;  /* 0xa00000ff507d8230 */ /* 0x004fe40000000900 */
[----:B------:R-:W-:Y:S01]  /*1e930*/  @!P4 PRMT R78, R107, 0x5410, RZ ;  /* 0x000054106b4ec816 */ /* 0x000fe200000000ff */
[----:B------:R1:W2:Y:S02]  /*1e940*/  LDL.S16 R123, [R1+0x98] ;  /* 0x00009800017b7983 */ /* 0x0002a40000100600 */
[----:B------:R-:W-:Y:S02]  /*1e950*/  PRMT R122, R125, 0x7610, R122 ;  /* 0x000076107d7a7816 */ /* 0x000fe4000000007a */
[----:B------:R1:W5:Y:S04]  /*1e960*/  LDL.S16 R107, [R1+0xa8] ;  /* 0x0000a800016b7983 */ /* 0x0003680000100600 */
[----:B------:R-:W-:Y:S04]  /*1e970*/  @!P0 STL.S16 [R1+0x90], R125 ;  /* 0x0000907d01008387 */ /* 0x000fe80000100600 */
[----:B------:R-:W-:Y:S01]  /*1e980*/  STG.E.U16 [R152.64+0x12], R78 ;  /* 0x0000124e98007986 */ /* 0x000fe2000c101520 */
[----:B---3--:R-:W-:Y:S01]  /*1e990*/  FADD.FTZ R110, R87, R81 ;  /* 0x00000051576e7221 */ /* 0x008fe20000010000 */
[----:B------:R-:W-:Y:S02]  /*1e9a0*/  LOP3.LUT R81, R79, 0xffff, RZ, 0xc0, !PT ;  /* 0x0000ffff4f517812 */ /* 0x000fe400078ec0ff */
[----:B------:R-:W-:Y:S02]  /*1e9b0*/  PRMT R79, R80, 0x7632, R79 ;  /* 0x00007632504f7816 */ /* 0x000fe4000000004f */
[----:B------:R-:W-:Y:S01]  /*1e9c0*/  ISETP.GE.U32.AND P1, PT, R225, R81, PT ;  /* 0x00000051e100720c */ /* 0x000fe20003f26070 */
[----:B------:R-:W-:Y:S02]  /*1e9d0*/  FADD.FTZ R81, R93, R104 ;  /* 0x000000685d517221 */ /* 0x000fe40000010000 */
[----:B------:R-:W-:Y:S01]  /*1e9e0*/  @!P6 HADD2 R113, -R79.H0_H0, -RZ.H0_H0 ;  /* 0xa00000ff4f71e230 */ /* 0x000fe20000000900 */
[----:B------:R-:W3:Y:S01]  /*1e9f0*/  MUFU.EX2 R104, R207 ;  /* 0x000000cf00687308 */ /* 0x000ee20000000800 */
[----:B------:R-:W-:Y:S01]  /*1ea00*/  FADD.FTZ R108, R92, R81 ;  /* 0x000000515c6c7221 */ /* 0x000fe20000010000 */
[----:B------:R-:W-:Y:S01]  /*1ea10*/  F2FP.PACK_AB R92, R95, R96 ;  /* 0x000000605f5c723e */ /* 0x000fe200000000ff */
[----:B------:R-:W-:Y:S01]  /*1ea20*/  FADD.FTZ R81, R96, R106 ;  /* 0x0000006a60517221 */ /* 0x000fe20000010000 */
[----:B------:R-:W-:Y:S01]  /*1ea30*/  PRMT R87, R113, 0x7610, R87 ;  /* 0x0000761071577816 */ /* 0x000fe20000000057 */
[----:B------:R1:W-:Y:S02]  /*1ea40*/  @!P6 STL.S16 [R1+0x8c], R113 ;  /* 0x00008c710100e387 */ /* 0x0003e40000100600 */
[--C-:B------:R-:W-:Y:S01]  /*1ea50*/  FADD.FTZ R106, R95, R81.reuse ;  /* 0x000000515f6a7221 */ /* 0x100fe20000010000 */
[----:B------:R-:W-:Y:S01]  /*1ea60*/  PRMT R81, R82, 0x7632, R81 ;  /* 0x0000763252517816 */ /* 0x000fe20000000051 */
[----:B------:R2:W5:Y:S01]  /*1ea70*/  LDL.S16 R93, [R1+0xa0] ;  /* 0x0000a000015d7983 */ /* 0x0005620000100600 */
[----:B------:R-:W1:Y:S01]  /*1ea80*/  MUFU.EX2 R95, R210 ;  /* 0x000000d2005f7308 */ /* 0x000e620000000800 */
[----:B---3--:R-:W-:Y:S01]  /*1ea90*/  FADD.FTZ R74, R104, R108 ;  /* 0x0000006c684a7221 */ /* 0x008fe20000010000 */
[----:B------:R-:W-:Y:S02]  /*1eaa0*/  SHF.R.U32.HI R108, RZ, 0x10, R140 ;  /* 0x00000010ff6c7819 */ /* 0x000fe4000001168c */
[----:B-1----:R-:W-:Y:S02]  /*1eab0*/  PRMT R113, R80, 0x5410, R79 ;  /* 0x0000541050717816 */ /* 0x002fe4000000004f */
[----:B------:R-:W-:Y:S02]  /*1eac0*/  @!P0 PRMT R80, R122, 0x5410, RZ ;  /* 0x000054107a508816 */ /* 0x000fe400000000ff */
[----:B------:R-:W-:Y:S01]  /*1ead0*/  ISETP.GE.U32.AND P0, PT, R225, R73, PT ;  /* 0x00000049e100720c */ /* 0x000fe20003f06070 */
[----:B------:R1:W3:Y:S01]  /*1eae0*/  LDL.S16 R122, [R1+0xa4] ;  /* 0x0000a400017a7983 */ /* 0x0002e20000100600 */
[----:B------:R-:W-:Y:S01]  /*1eaf0*/  LOP3.LUT R73, R102, 0xffff, RZ, 0xc0, !PT ;  /* 0x0000ffff66497812 */ /* 0x000fe200078ec0ff */
[----:B------:R-:W-:Y:S01]  /*1eb00*/  FADD.FTZ R128, R95, R74 ;  /* 0x0000004a5f807221 */ /* 0x000fe20000010000 */
[----:B------:R-:W-:Y:S01]  /*1eb10*/  @!P6 PRMT R79, R87, 0x5410, RZ ;  /* 0x00005410574fe816 */ /* 0x000fe200000000ff */
[----:B------:R-:W-:Y:S01]  /*1eb20*/  FADD.FTZ R87, R100, R105 ;  /* 0x0000006964577221 */ /* 0x000fe20000010000 */
[----:B------:R-:W-:Y:S01]  /*1eb30*/  SHF.R.U32.HI R73, RZ, 0x8, R73 ;  /* 0x00000008ff497819 */ /* 0x000fe20000011649 */
[----:B------:R-:W-:Y:S01]  /*1eb40*/  STG.E.U16 [R148.64+0x20], R80 ;  /* 0x0000205094007986 */ /* 0x000fe2000c101520 */
[C---:B------:R-:W-:Y:S01]  /*1eb50*/  F2FP.PACK_AB R100, R94.reuse, R100 ;  /* 0x000000645e64723e */ /* 0x040fe200000000ff */
[----:B------:R-:W-:Y:S01]  /*1eb60*/  FADD.FTZ R96, R94, R87 ;  /* 0x000000575e607221 */ /* 0x000fe20000010000 */
[----:B------:R-:W-:Y:S01]  /*1eb70*/  LOP3.LUT R134, R73, 0xffff, RZ, 0xc0, !PT ;  /* 0x0000ffff49867812 */ /* 0x000fe200078ec0ff */
[----:B------:R-:W-:Y:S01]  /*1eb80*/  STG.E.U16 [R148.64+0x22], R79 ;  /* 0x0000224f94007986 */ /* 0x000fe2000c101520 */
[--C-:B------:R-:W-:Y:S01]  /*1eb90*/  SHF.R.U32.HI R73, RZ, 0x18, R102.reuse ;  /* 0x00000018ff497819 */ /* 0x100fe20000011666 */
[----:B------:R-:W1:Y:S01]  /*1eba0*/  MUFU.EX2 R105, R205 ;  /* 0x000000cd00697308 */ /* 0x000e620000000800 */
[----:B------:R-:W-:Y:S02]  /*1ebb0*/  F2FP.PACK_AB R104, R95, R104 ;  /* 0x000000685f68723e */ /* 0x000fe400000000ff */
[----:B------:R-:W-:Y:S02]  /*1ebc0*/  ISETP.GE.U32.AND P6, PT, R225, R73, PT ;  /* 0x00000049e100720c */ /* 0x000fe40003fc6070 */
[----:B------:R-:W-:Y:S02]  /*1ebd0*/  LOP3.LUT R73, R233, R72, RZ, 0x3c, !PT ;  /* 0x00000048e9497212 */ /* 0x000fe400078e3cff */
[----:B------:R-:W-:Y:S02]  /*1ebe0*/  LOP3.LUT R72, R118, 0xff, RZ, 0xc0, !PT ;  /* 0x000000ff76487812 */ /* 0x000fe400078ec0ff */
[----:B------:R-:W-:Y:S04]  /*1ebf0*/  SHF.R.U32.HI R87, RZ, 0x10, R102 ;  /* 0x00000010ff577819 */ /* 0x000fe80000011666 */
[----:B------:R-:W-:Y:S02]  /*1ec00*/  LOP3.LUT R136, R87, 0xff, RZ, 0xc0, !PT ;  /* 0x000000ff57887812 */ /* 0x000fe400078ec0ff */
[----:B------:R-:W-:Y:S02]  /*1ec10*/  PRMT R87, R83, 0x7632, R87 ;  /* 0x0000763253577816 */ /* 0x000fe40000000057 */
[----:B------:R-:W-:Y:S02]  /*1ec20*/  ISETP.GE.U32.AND P4, PT, R225, R136, PT ;  /* 0x00000088e100720c */ /* 0x000fe40003f86070 */
[----:B------:R-:W-:Y:S04]  /*1ec30*/  @P6 LOP3.LUT R179, R179, 0x4000, RZ, 0xfc, !PT ;  /* 0x00004000b3b36812 */ /* 0x000fe800078efcff */
[----:B------:R-:W-:Y:S01]  /*1ec40*/  LOP3.LUT R179, R179, 0xffff7fff, RZ, 0xc0, !PT ;  /* 0xffff7fffb3b37812 */ /* 0x000fe200078ec0ff */
[----:B-1----:R-:W-:Y:S01]  /*1ec50*/  FADD.FTZ R74, R105, R106 ;  /* 0x0000006a694a7221 */ /* 0x002fe20000010000 */
[----:B----4-:R-:W-:Y:S05]  /*1ec60*/  @!P3 HADD2 R114, -R82.H0_H0, -RZ.H0_H0 ;  /* 0xa00000ff5272b230 */ /* 0x010fea0000000900 */
[----:B------:R-:W-:Y:S01]  /*1ec70*/  PRMT R124, R114, 0x7610, R124 ;  /* 0x00007610727c7816 */ /* 0x000fe2000000007c */
[----:B------:R1:W-:Y:S01]  /*1ec80*/  @!P3 STL.S16 [R1+0x9c], R114 ;  /* 0x00009c720100b387 */ /* 0x0003e20000100600 */
[----:B--2---:R-:W-:Y:S02]  /*1ec90*/  @!P5 HADD2 R123, -R81.H0_H0, -RZ.H0_H0 ;  /* 0xa00000ff517bd230 */ /* 0x004fe40000000900 */
[----:B-----5:R-:W-:Y:S03]  /*1eca0*/  @!P2 HADD2 R107, -R85.H0_H0, -RZ.H0_H0 ;  /* 0xa00000ff556ba230 */ /* 0x020fe60000000900 */
[----:B------:R-:W-:Y:S01]  /*1ecb0*/  PRMT R115, R123, 0x7610, R115 ;  /* 0x000076107b737816 */ /* 0x000fe20000000073 */
[----:B------:R-:W-:Y:S01]  /*1ecc0*/  @!P5 STL.S16 [R1+0x98], R123 ;  /* 0x0000987b0100d387 */ /* 0x000fe20000100600 */
[----:B------:R-:W-:Y:S03]  /*1ecd0*/  PRMT R94, R107, 0x7610, R94 ;  /* 0x000076106b5e7816 */ /* 0x000fe6000000005e */
[----:B------:R2:W-:Y:S01]  /*1ece0*/  @!P2 STL.S16 [R1+0xa8], R107 ;  /* 0x0000a86b0100a387 */ /* 0x0005e20000100600 */
[----:B-1----:R-:W-:Y:S02]  /*1ecf0*/  PRMT R114, R82, 0x5410, R81 ;  /* 0x0000541052727816 */ /* 0x002fe40000000051 */
[----:B------:R-:W-:Y:S02]  /*1ed00*/  @!P5 PRMT R81, R115, 0x5410, RZ ;  /* 0x000054107351d816 */ /* 0x000fe400000000ff */
[----:B------:R-:W-:Y:S02]  /*1ed10*/  PRMT R115, R85, 0x5410, R84 ;  /* 0x0000541055737816 */ /* 0x000fe40000000054 */
[----:B------:R-:W-:Y:S01]  /*1ed20*/  @!P2 PRMT R85, R94, 0x5410, RZ ;  /* 0x000054105e55a816 */ /* 0x000fe200000000ff */
[----:B------:R-:W-:Y:S01]  /*1ed30*/  STG.E.U16 [R150.64+0x22], R81 ;  /* 0x0000225196007986 */ /* 0x000fe2000c101520 */
[----:B------:R-:W-:Y:S01]  /*1ed40*/  @!P3 PRMT R82, R124, 0x5410, RZ ;  /* 0x000054107c52b816 */ /* 0x000fe200000000ff */
[----:B------:R-:W1:Y:S01]  /*1ed50*/  MUFU.EX2 R94, R211 ;  /* 0x000000d3005e7308 */ /* 0x000e620000000800 */
[----:B------:R-:W-:Y:S01]  /*1ed60*/  ISETP.GE.U32.AND P3, PT, R225, R72, PT ;  /* 0x00000048e100720c */ /* 0x000fe20003f66070 */
[----:B------:R-:W-:Y:S01]  /*1ed70*/  IMAD.WIDE.U32 R124, R73, -0x326172a9, RZ ;  /* 0xcd9e8d57497c7825 */ /* 0x000fe200078e00ff */
[C---:B------:R-:W-:Y:S01]  /*1ed80*/  ISETP.GE.U32.AND P2, PT, R225.reuse, R138, PT ;  /* 0x0000008ae100720c */ /* 0x040fe20003f46070 */
[----:B------:R-:W-:Y:S01]  /*1ed90*/  STG.E.U16 [R150.64+0x20], R82 ;  /* 0x0000205296007986 */ /* 0x000fe2000c101520 */
[----:B------:R-:W-:Y:S01]  /*1eda0*/  ISETP.GE.U32.AND P5, PT, R225, R134, PT ;  /* 0x00000086e100720c */ /* 0x000fe20003fa6070 */
[----:B------:R-:W-:Y:S01]  /*1edb0*/  FADD.FTZ R72, R101, R110 ;  /* 0x0000006e65487221 */ /* 0x000fe20000010000 */
[----:B------:R-:W-:Y:S01]  /*1edc0*/  LOP3.LUT R73, R125, UR11, R132, 0x96, !PT ;  /* 0x0000000b7d497c12 */ /* 0x000fe2000f8e9684 */
[----:B------:R-:W-:Y:S02]  /*1edd0*/  STG.E.U16 [R156.64+0x1e], R85 ;  /* 0x00001e559c007986 */ /* 0x000fe4000c101520 */
[----:B------:R-:W-:Y:S01]  /*1ede0*/  FADD.FTZ R110, R99, R72 ;  /* 0x00000048636e7221 */ /* 0x000fe20000010000 */
[----:B------:R-:W-:Y:S01]  /*1edf0*/  MUFU.EX2 R101, R214 ;  /* 0x000000d600657308 */ /* 0x000fe20000000800 */
[----:B------:R-:W-:Y:S02]  /*1ee00*/  IMAD.WIDE.U32 R72, R73, -0x2daee0ad, RZ ;  /* 0xd2511f5349487825 */ /* 0x000fe400078e00ff */
[----:B------:R-:W-:Y:S01]  /*1ee10*/  @P3 LOP3.LUT R179, R179, 0x8000, RZ, 0xfc, !PT ;  /* 0x00008000b3b33812 */ /* 0x000fe200078efcff */
[----:B------:R-:W-:Y:S02]  /*1ee20*/  @!P0 HADD2 R93, -R83.H0_H0, -RZ.H0_H0 ;  /* 0xa00000ff535d8230 */ /* 0x000fe40000000900 */
[----:B------:R-:W-:Y:S02]  /*1ee30*/  LOP3.LUT R95, R73, UR4, R248, 0x96, !PT ;  /* 0x00000004495f7c12 */ /* 0x000fe4000f8e96f8 */
[----:B------:R-:W-:Y:S02]  /*1ee40*/  LOP3.LUT R179, R179, 0xfffeffff, RZ, 0xc0, !PT ;  /* 0xfffeffffb3b37812 */ /* 0x000fe400078ec0ff */
[----:B------:R-:W-:Y:S01]  /*1ee50*/  PRMT R117, R93, 0x7610, R117 ;  /* 0x000076105d757816 */ /* 0x000fe20000000075 */
[----:B--2---:R-:W2:Y:S01]  /*1ee60*/  MUFU.EX2 R107, R203 ;  /* 0x000000cb006b7308 */ /* 0x004ea20000000800 */
[C---:B-1----:R-:W-:Y:S01]  /*1ee70*/  F2FP.PACK_AB R105, R94.reuse, R105 ;  /* 0x000000695e69723e */ /* 0x042fe200000000ff */
[----:B------:R-:W-:Y:S01]  /*1ee80*/  FADD.FTZ R99, R94, R74 ;  /* 0x0000004a5e637221 */ /* 0x000fe20000010000 */
[----:B------:R-:W-:Y:S01]  /*1ee90*/  LOP3.LUT R74, R145, UR10, R124, 0x96, !PT ;  /* 0x0000000a914a7c12 */ /* 0x000fe2000f8e967c */
[----:B------:R-:W-:Y:S04]  /*1eea0*/  IMAD.WIDE.U32 R94, R95, -0x326172a9, RZ ;  /* 0xcd9e8d575f5e7825 */ /* 0x000fe800078e00ff */
[----:B------:R-:W-:Y:S05]  /*1eeb0*/  IMAD.WIDE.U32 R74, R74, -0x2daee0ad, RZ ;  /* 0xd2511f534a4a7825 */ /* 0x000fea00078e00ff */
[----:B------:R-:W-:Y:S01]  /*1eec0*/  LOP3.LUT R75, R75, UR8, R72, 0x96, !PT ;  /* 0x000000084b4b7c12 */ /* 0x000fe2000f8e9648 */
[----:B---3--:R-:W-:Y:S01]  /*1eed0*/  @!P1 HADD2 R122, -R84.H0_H0, -RZ.H0_H0 ;  /* 0xa00000ff547a9230 */ /* 0x008fe20000000900 */
[----:B--2---:R-:W-:Y:S04]  /*1eee0*/  FADD.FTZ R73, R107, R96 ;  /* 0x000000606b497221 */ /* 0x004fe80000010000 */
[----:B------:R-:W-:Y:S01]  /*1eef0*/  PRMT R116, R122, 0x7610, R116 ;  /* 0x000076107a747816 */ /* 0x000fe20000000074 */
[----:B------:R-:W-:Y:S01]  /*1ef00*/  @!P1 STL.S16 [R1+0xa4], R122 ;  /* 0x0000a47a01009387 */ /* 0x000fe20000100600 */
[----:B------:R-:W-:Y:S02]  /*1ef10*/  MUFU.EX2 R96, R220 ;  /* 0x000000dc00607308 */ /* 0x000fe40000000800 */
[----:B------:R-:W-:Y:S01]  /*1ef20*/  @!P1 PRMT R84, R116, 0x5410, RZ ;  /* 0x0000541074549816 */ /* 0x000fe200000000ff */
[----:B------:R1:W-:Y:S01]  /*1ef30*/  @!P0 STL.S16 [R1+0xa0], R93 ;  /* 0x0000a05d01008387 */ /* 0x0003e20000100600 */
[----:B------:R-:W-:Y:S02]  /*1ef40*/  PRMT R116, R83, 0x5410, R87 ;  /* 0x0000541053747816 */ /* 0x000fe40000000057 */
[----:B------:R-:W-:Y:S01]  /*1ef50*/  @!P0 PRMT R83, R117, 0x5410, RZ ;  /* 0x0000541075538816 */ /* 0x000fe200000000ff */
[----:B------:R2:W3:Y:S01]  /*1ef60*/  LDL.S16 R146, [R1+0xc4] ;  /* 0x0000c40001927983 */ /* 0x0004e20000100600 */
[----:B------:R-:W-:Y:S02]  /*1ef70*/  ISETP.GE.U32.AND P0, PT, R225, R3, PT ;  /* 0x00000003e100720c */ /* 0x000fe40003f06070 */
[----:B------:R-:W-:Y:S01]  /*1ef80*/  PRMT R3, R131, 0x7610, R3 ;  /* 0x0000761083037816 */ /* 0x000fe20000000003 */
[----:B------:R2:W4:Y:S04]  /*1ef90*/  LDL.S16 R143, [R1+0xc0] ;  /* 0x0000c000018f7983 */ /* 0x0005280000100600 */
[----:B------:R2:W5:Y:S04]  /*1efa0*/  LDL.S16 R142, [R1+0xbc] ;  /* 0x0000bc00018e7983 */ /* 0x0005680000100600 */
[----:B------:R2:W2:Y:S04]  /*1efb0*/  LDL.S16 R137, [R1+0xb8] ;  /* 0x0000b80001897983 */ /* 0x0004a80000100600 */
[----:B------:R2:W3:Y:S04]  /*1efc0*/  LDL.S16 R135, [R1+0xb0] ;  /* 0x0000b00001877983 */ /* 0x0004e80000100600 */
[----:B------:R-:W-:Y:S01]  /*1efd0*/  STG.E.U16 [R156.64+0x20], R84 ;  /* 0x000020549c007986 */ /* 0x000fe2000c101520 */
[----:B-1----:R-:W1:Y:S03]  /*1efe0*/  MUFU.EX2 R93, R204 ;  /* 0x000000cc005d7308 */ /* 0x002e660000000800 */
[----:B------:R-:W-:Y:S01]  /*1eff0*/  STG.E.U16 [R152.64+0x20], R83 ;  /* 0x0000205398007986 */ /* 0x000fe2000c101520 */
[C---:B-1----:R-:W-:Y:S01]  /*1f000*/  F2FP.PACK_AB R107, R93.reuse, R107 ;  /* 0x0000006b5d6b723e */ /* 0x042fe200000000ff */
[----:B------:R-:W-:Y:S01]  /*1f010*/  FADD.FTZ R127, R93, R73 ;  /* 0x000000495d7f7221 */ /* 0x000fe20000010000 */
[----:B------:R-:W-:Y:S04]  /*1f020*/  LOP3.LUT R73, R95, UR9, R144, 0x96, !PT ;  /* 0x000000095f497c12 */ /* 0x000fe8000f8e9690 */
[----:B------:R-:W-:Y:S01]  /*1f030*/  MUFU.EX2 R93, R216 ;  /* 0x000000d8005d7308 */ /* 0x000fe20000000800 */
[----:B------:R-:W-:Y:S05]  /*1f040*/  IMAD.WIDE.U32 R72, R73, -0x2daee0ad, RZ ;  /* 0xd2511f5349487825 */ /* 0x000fea00078e00ff */
[----:B------:R-:W-:Y:S01]  /*1f050*/  LOP3.LUT R122, R73, UR6, R74, 0x96, !PT ;  /* 0x00000006497a7c12 */ /* 0x000fe2000f8e964a */
[----:B------:R-:W-:Y:S03]  /*1f060*/  IMAD.WIDE.U32 R74, R75, -0x326172a9, RZ ;  /* 0xcd9e8d574b4a7825 */ /* 0x000fe600078e00ff */
[----:B------:R-:W1:Y:S01]  /*1f070*/  MUFU.EX2 R95, R221 ;  /* 0x000000dd005f7308 */ /* 0x000e620000000800 */
[----:B------:R-:W-:Y:S01]  /*1f080*/  IMAD.WIDE.U32 R122, R122, -0x326172a9, RZ ;  /* 0xcd9e8d577a7a7825 */ /* 0x000fe200078e00ff */
[----:B------:R-:W-:Y:S04]  /*1f090*/  LOP3.LUT R94, R75, UR7, R94, 0x96, !PT ;  /* 0x000000074b5e7c12 */ /* 0x000fe8000f8e965e */
[----:B------:R-:W-:Y:S01]  /*1f0a0*/  LOP3.LUT R161, R123, UR5, R74, 0x96, !PT ;  /* 0x000000057ba17c12 */ /* 0x000fe2000f8e964a */
[----:B------:R-:W-:Y:S01]  /*1f0b0*/  IMAD.WIDE.U32 R132, R94, -0x2daee0ad, RZ ;  /* 0xd2511f535e847825 */ /* 0x000fe200078e00ff */
[----:B------:R-:W-:Y:S02]  /*1f0c0*/  LOP3.LUT R74, R227, UR10, R124, 0x96, !PT ;  /* 0x0000000ae34a7c12 */ /* 0x000fe4000f8e967c */
[----:B------:R-:W-:Y:S02]  /*1f0d0*/  LOP3.LUT R94, R140, 0xff, RZ, 0xc0, !PT ;  /* 0x000000ff8c5e7812 */ /* 0x000fe400078ec0ff */
[----:B------:R-:W-:Y:S01]  /*1f0e0*/  LOP3.LUT R106, R133, UR12, R72, 0x96, !PT ;  /* 0x0000000c856a7c12 */ /* 0x000fe2000f8e9648 */
[----:B------:R-:W-:Y:S01]  /*1f0f0*/  IMAD.WIDE.U32 R76, R74, -0x2daee0ad, RZ ;  /* 0xd2511f534a4c7825 */ /* 0x000fe200078e00ff */
[----:B------:R-:W-:Y:S01]  /*1f100*/  LOP3.LUT R72, R125, UR11, R228, 0x96, !PT ;  /* 0x0000000b7d487c12 */ /* 0x000fe2000f8e96e4 */
[----:B------:R1:W3:Y:S01]  /*1f110*/  LDL.S16 R133, [R1+0xac] ;  /* 0x0000ac0001857983 */ /* 0x0002e20000100600 */
[----:B------:R-:W-:Y:S03]  /*1f120*/  LOP3.LUT R123, R103, UR13, R160, 0x96, !PT ;  /* 0x0000000d677b7c12 */ /* 0x000fe6000f8e96a0 */
[----:B------:R-:W-:Y:S05]  /*1f130*/  IMAD.WIDE.U32 R72, R72, -0x2daee0ad, RZ ;  /* 0xd2511f5348487825 */ /* 0x000fea00078e00ff */
[----:B------:R-:W-:Y:S02]  /*1f140*/  LOP3.LUT R74, R73, UR4, R250, 0x96, !PT ;  /* 0x00000004494a7c12 */ /* 0x000fe4000f8e96fa */
[----:B------:R-:W-:Y:S03]  /*1f150*/  LOP3.LUT R77, R77, UR8, R72, 0x96, !PT ;  /* 0x000000084d4d7c12 */ /* 0x000fe6000f8e9648 */
[----:B------:R-:W-:Y:S05]  /*1f160*/  IMAD.WIDE.U32 R74, R74, -0x326172a9, RZ ;  /* 0xcd9e8d574a4a7825 */ /* 0x000fea00078e00ff */
[----:B------:R-:W-:Y:S02]  /*1f170*/  LOP3.LUT R72, R75, UR9, R226, 0x96, !PT ;  /* 0x000000094b487c12 */ /* 0x000fe4000f8e96e2 */
[----:B------:R-:W1:Y:S03]  /*1f180*/  MUFU.EX2 R75, R218 ;  /* 0x000000da004b7308 */ /* 0x000e660000000800 */
[----:B------:R-:W-:Y:S05]  /*1f190*/  IMAD.WIDE.U32 R72, R72, -0x2daee0ad, RZ ;  /* 0xd2511f5348487825 */ /* 0x000fea00078e00ff */
[----:B------:R-:W-:Y:S01]  /*1f1a0*/  LOP3.LUT R124, R73, UR6, R76, 0x96, !PT ;  /* 0x00000006497c7c12 */ /* 0x000fe2000f8e964c */
[----:B------:R-:W-:Y:S01]  /*1f1b0*/  IMAD.WIDE.U32 R76, R77, -0x326172a9, RZ ;  /* 0xcd9e8d574d4c7825 */ /* 0x000fe200078e00ff */
[----:B------:R-:W-:Y:S02]  /*1f1c0*/  LOP3.LUT R73, R140, 0xffff, RZ, 0xc0, !PT ;  /* 0x0000ffff8c497812 */ /* 0x000fe400078ec0ff */
[----:B------:R-:W-:Y:S01]  /*1f1d0*/  SHF.R.U32.HI R140, RZ, 0x18, R140 ;  /* 0x00000018ff8c7819 */ /* 0x000fe2000001168c */
[----:B------:R-:W-:Y:S01]  /*1f1e0*/  IMAD.WIDE.U32 R124, R124, -0x326172a9, RZ ;  /* 0xcd9e8d577c7c7825 */ /* 0x000fe200078e00ff */
[----:B------:R-:W-:Y:S02]  /*1f1f0*/  LOP3.LUT R74, R77, UR7, R74, 0x96, !PT ;  /* 0x000000074d4a7c12 */ /* 0x000fe4000f8e964a */
[----:B------:R-:W-:Y:S02]  /*1f200*/  SHF.R.U32.HI R73, RZ, 0x8, R73 ;  /* 0x00000008ff497819 */ /* 0x000fe40000011649 */
[----:B------:R-:W-:Y:S01]  /*1f210*/  LOP3.LUT R163, R125, UR5, R76, 0x96, !PT ;  /* 0x000000057da37c12 */ /* 0x000fe2000f8e964c */
[----:B------:R-:W-:Y:S01]  /*1f220*/  IMAD.WIDE.U32 R144, R74, -0x2daee0ad, RZ ;  /* 0xd2511f534a907825 */ /* 0x000fe200078e00ff */
[----:B------:R-:W-:Y:S01]  /*1f230*/  PRMT R130, R94, 0x5410, R73 ;  /* 0x000054105e827816 */ /* 0x000fe20000000049 */
[----:B------:R-:W1:Y:S01]  /*1f240*/  MUFU.EX2 R74, R217 ;  /* 0x000000d9004a7308 */ /* 0x000e620000000800 */
[----:B------:R-:W-:Y:S02]  /*1f250*/  PRMT R94, R111, 0x7632, R94 ;  /* 0x000076326f5e7816 */ /* 0x000fe4000000005e */
[----:B------:R-:W-:Y:S02]  /*1f260*/  LOP3.LUT R126, R145, UR12, R72, 0x96, !PT ;  /* 0x0000000c917e7c12 */ /* 0x000fe4000f8e9648 */
[----:B------:R-:W-:Y:S02]  /*1f270*/  LOP3.LUT R72, R141, UR14, R158, 0x96, !PT ;  /* 0x0000000e8d487c12 */ /* 0x000fe4000f8e969e */
[----:B------:R-:W-:Y:S02]  /*1f280*/  LOP3.LUT R141, R102, 0xffff, RZ, 0xc0, !PT ;  /* 0x0000ffff668d7812 */ /* 0x000fe400078ec0ff */
[C---:B------:R-:W-:Y:S01]  /*1f290*/  LOP3.LUT R76, R72.reuse, 0xffff, RZ, 0xc0, !PT ;  /* 0x0000ffff484c7812 */ /* 0x040fe200078ec0ff */
[----:B------:R-:W1:Y:S01]  /*1f2a0*/  MUFU.EX2 R73, R215 ;  /* 0x000000d700497308 */ /* 0x000e620000000800 */
[----:B------:R-:W-:Y:S02]  /*1f2b0*/  LOP3.LUT R77, R72, 0xff, RZ, 0xc0, !PT ;  /* 0x000000ff484d7812 */ /* 0x000fe400078ec0ff */
[----:B------:R-:W-:Y:S02]  /*1f2c0*/  SHF.R.U32.HI R76, RZ, 0x8, R76 ;  /* 0x00000008ff4c7819 */ /* 0x000fe4000001164c */
[----:B------:R-:W-:Y:S02]  /*1f2d0*/  SHF.R.U32.HI R145, RZ, 0x10, R102 ;  /* 0x00000010ff917819 */ /* 0x000fe40000011666 */
[----:B------:R-:W-:Y:S01]  /*1f2e0*/  PRMT R117, R77, 0x5410, R76 ;  /* 0x000054104d757816 */ /* 0x000fe2000000004c */
[----:B------:R-:W-:Y:S01]  /*1f2f0*/  FADD.FTZ R76, R96, R110 ;  /* 0x0000006e604c7221 */ /* 0x000fe20000010000 */
[C---:B-1----:R-:W-:Y:S02]  /*1f300*/  F2FP.PACK_AB R110, R95.reuse, R96 ;  /* 0x000000605f6e723e */ /* 0x042fe400000000ff */
[----:B------:R-:W-:Y:S01]  /*1f310*/  PRMT R96, R92, 0x7632, R96 ;  /* 0x000076325c607816 */ /* 0x000fe20000000060 */
[----:B------:R-:W-:Y:S01]  /*1f320*/  FADD.FTZ R111, R95, R76 ;  /* 0x0000004c5f6f7221 */ /* 0x000fe20000010000 */
[----:B------:R-:W-:Y:S01]  /*1f330*/  F2FP.PACK_AB R95, R129, R75 ;  /* 0x0000004b815f723e */ /* 0x000fe200000000ff */
[----:B------:R-:W-:Y:S01]  /*1f340*/  FADD.FTZ R76, R75, R128 ;  /* 0x000000804b4c7221 */ /* 0x000fe20000010000 */
[----:B------:R-:W-:Y:S01]  /*1f350*/  PRMT R103, R104, 0x7632, R103 ;  /* 0x0000763268677816 */ /* 0x000fe20000000067 */
[--C-:B------:R-:W-:Y:S01]  /*1f360*/  FADD.FTZ R75, R93, R99.reuse ;  /* 0x000000635d4b7221 */ /* 0x100fe20000010000 */
[----:B------:R-:W-:Y:S01]  /*1f370*/  F2FP.PACK_AB R93, R74, R93 ;  /* 0x0000005d4a5d723e */ /* 0x000fe200000000ff */
[----:B------:R-:W-:Y:S01]  /*1f380*/  FADD.FTZ R196, R129, R76 ;  /* 0x0000004c81c47221 */ /* 0x000fe20000010000 */
[----:B------:R-:W-:Y:S01]  /*1f390*/  PRMT R99, R100, 0x7632, R99 ;  /* 0x0000763264637816 */ /* 0x000fe20000000063 */
[----:B------:R-:W-:Y:S01]  /*1f3a0*/  FADD.FTZ R192, R74, R75 ;  /* 0x0000004b4ac07221 */ /* 0x000fe20000010000 */
[----:B------:R-:W-:Y:S01]  /*1f3b0*/  LOP3.LUT R74, R118, 0xffff, RZ, 0xc0, !PT ;  /* 0x0000ffff764a7812 */ /* 0x000fe200078ec0ff */
[----:B------:R-:W-:Y:S01]  /*1f3c0*/  FADD.FTZ R75, R101, R127 ;  /* 0x0000007f654b7221 */ /* 0x000fe20000010000 */
[C---:B------:R-:W-:Y:S02]  /*1f3d0*/  F2FP.PACK_AB R101, R73.reuse, R101 ;  /* 0x000000654965723e */ /* 0x040fe400000000ff */
[----:B------:R-:W-:Y:S01]  /*1f3e0*/  SHF.R.U32.HI R74, RZ, 0x8, R74 ;  /* 0x00000008ff4a7819 */ /* 0x000fe2000001164a */
[----:B------:R-:W-:Y:S01]  /*1f3f0*/  FADD.FTZ R197, R73, R75 ;  /* 0x0000004b49c57221 */ /* 0x000fe20000010000 */
[----:B------:R-:W-:Y:S02]  /*1f400*/  SHF.R.U32.HI R73, RZ, 0x10, R118 ;  /* 0x00000010ff497819 */ /* 0x000fe40000011676 */
[----:B------:R-:W-:Y:S01]  /*1f410*/  LOP3.LUT R76, R74, 0xffff, RZ, 0xc0, !PT ;  /* 0x0000ffff4a4c7812 */ /* 0x000fe200078ec0ff */
[----:B------:R-:W-:Y:S01]  /*1f420*/  IMAD.WIDE.U32 R74, R106, -0x326172a9, RZ ;  /* 0xcd9e8d576a4a7825 */ /* 0x000fe200078e00ff */
[----:B------:R-:W-:Y:S04]  /*1f430*/  LOP3.LUT R73, R73, 0xff, RZ, 0xc0, !PT ;  /* 0x000000ff49497812 */ /* 0x000fe800078ec0ff */
[----:B------:R-:W-:Y:S02]  /*1f440*/  ISETP.GE.U32.AND P1, PT, R225, R73, PT ;  /* 0x00000049e100720c */ /* 0x000fe40003f26070 */
[----:B------:R-:W-:Y:S02]  /*1f450*/  LOP3.LUT R106, R75, UR14, R122, 0x96, !PT ;  /* 0x0000000e4b6a7c12 */ /* 0x000fe4000f8e967a */
[----:B------:R-:W-:Y:S02]  /*1f460*/  SHF.R.U32.HI R73, RZ, 0x10, R72 ;  /* 0x00000010ff497819 */ /* 0x000fe40000011648 */
[C---:B------:R-:W-:Y:S02]  /*1f470*/  LOP3.LUT R155, R74.reuse, 0xffff, RZ, 0xc0, !PT ;  /* 0x0000ffff4a9b7812 */ /* 0x040fe400078ec0ff */
[----:B------:R-:W-:Y:S02]  /*1f480*/  LOP3.LUT R73, R73, 0xff, RZ, 0xc0, !PT ;  /* 0x000000ff49497812 */ /* 0x000fe400078ec0ff */
[--C-:B------:R-:W-:Y:S02]  /*1f490*/  SHF.R.U32.HI R158, RZ, 0x10, R74.reuse ;  /* 0x00000010ff9e7819 */ /* 0x100fe4000001164a */
[----:B------:R-:W-:Y:S02]  /*1f4a0*/  LOP3.LUT R160, R74, 0xff, RZ, 0xc0, !PT ;  /* 0x000000ff4aa07812 */ /* 0x000fe400078ec0ff */
[----:B------:R-:W-:Y:S02]  /*1f4b0*/  SHF.R.U32.HI R159, RZ, 0x18, R74 ;  /* 0x00000018ff9f7819 */ /* 0x000fe4000001164a */
[----:B------:R-:W-:Y:S01]  /*1f4c0*/  LOP3.LUT R122, R75, UR14, R122, 0x96, !PT ;  /* 0x0000000e4b7a7c12 */ /* 0x000fe2000f8e967a */
[----:B----4-:R-:W-:Y:S02]  /*1f4d0*/  @!P5 HADD2 R143, -R2.H0_H0, -RZ.H0_H0 ;  /* 0xa00000ff028fd230 */ /* 0x010fe40000000900 */
[----:B-----5:R-:W-:Y:S03]  /*1f4e0*/  @!P4 HADD2 R142, -R0.H0_H0, -RZ.H0_H0 ;  /* 0xa00000ff008ec230 */ /* 0x020fe60000000900 */
[----:B------:R-:W-:Y:S01]  /*1f4f0*/  PRMT R214, R143, 0x7610, R214 ;  /* 0x000076108fd67816 */ /* 0x000fe200000000d6 */
[----:B--2---:R-:W-:Y:S01]  /*1f500*/  @!P6 HADD2 R137, -R94.H0_H0, -RZ.H0_H0 ;  /* 0xa00000ff5e89e230 */ /* 0x004fe20000000900 */
[----:B------:R-:W-:Y:S01]  /*1f510*/  PRMT R213, R142, 0x7610, R213 ;  /* 0x000076108ed57816 */ /* 0x000fe200000000d5 */
[----:B---3--:R-:W-:Y:S03]  /*1f520*/  @!P3 HADD2 R135, -R92.H0_H0, -RZ.H0_H0 ;  /* 0xa00000ff5c87b230 */ /* 0x008fe60000000900 */
[----:B------:R-:W-:Y:S02]  /*1f530*/  PRMT R212, R137, 0x7610, R212 ;  /* 0x0000761089d47816 */ /* 0x000fe400000000d4 */
[----:B------:R-:W-:Y:S01]  /*1f540*/  PRMT R211, R135, 0x7610, R211 ;  /* 0x0000761087d37816 */ /* 0x000fe200000000d3 */
[----:B------:R-:W-:Y:S05]  /*1f550*/  @!P2 HADD2 R133, -R87.H0_H0, -RZ.H0_H0 ;  /* 0xa00000ff5785a230 */ /* 0x000fea0000000900 */
[----:B------:R-:W-:Y:S01]  /*1f560*/  PRMT R216, R133, 0x7610, R216 ;  /* 0x0000761085d87816 */ /* 0x000fe200000000d8 */
[----:B------:R1:W-:Y:S01]  /*1f570*/  @!P2 STL.S16 [R1+0xac], R133 ;  /* 0x0000ac850100a387 */ /* 0x0003e20000100600 */
[C---:B------:R-:W-:Y:S11]  /*1f580*/  ISETP.GE.U32.AND P2, PT, R225.reuse, R139, PT ;  /* 0x0000008be100720c */ /* 0x040ff60003f46070 */
[----:B------:R-:W-:Y:S02]  /*1f590*/  @!UPT UIADD3 URZ, URZ, URZ, URZ ;  /* 0x0000003f3f3ff290 */ /* 0x000fe4000fffe03f */
[----:B------:R-:W-:Y:S05]  /*1f5a0*/  @!P2 HADD2 R146, -R86.H0_H0, -RZ.H0_H0 ;  /* 0xa00000ff5692a230 */ /* 0x000fea0000000900 */
[----:B------:R-:W-:Y:S01]  /*1f5b0*/  PRMT R215, R146, 0x7610, R215 ;  /* 0x0000761092d77816 */ /* 0x000fe200000000d7 */
[----:B-1----:R1:W2:Y:S04]  /*1f5c0*/  LDL.S16 R133, [R1+0xd0] ;  /* 0x0000d00001857983 */ /* 0x0022a80000100600 */
[----:B------:R-:W-:Y:S01]  /*1f5d0*/  @!P2 STL.S16 [R1+0xc4], R146 ;  /* 0x0000c4920100a387 */ /* 0x000fe20000100600 */
[C---:B------:R-:W-:Y:S02]  /*1f5e0*/  ISETP.GE.U32.AND P2, PT, R225.reuse, R76, PT ;  /* 0x0000004ce100720c */ /* 0x040fe40003f46070 */
[C---:B------:R-:W-:Y:S01]  /*1f5f0*/  LOP3.LUT R76, R106.reuse, 0xff, RZ, 0xc0, !PT ;  /* 0x000000ff6a4c7812 */ /* 0x040fe200078ec0ff */
[----:B------:R3:W-:Y:S03]  /*1f600*/  @!P5 STL.S16 [R1+0xc0], R143 ;  /* 0x0000c08f0100d387 */ /* 0x0007e60000100600 */
[----:B------:R-:W-:Y:S01]  /*1f610*/  ISETP.GE.U32.AND P5, PT, R225, R76, PT ;  /* 0x0000004ce100720c */ /* 0x000fe20003fa6070 */
[----:B------:R1:W4:Y:S01]  /*1f620*/  LDL.S16 R129, [R1+0xcc] ;  /* 0x0000cc0001817983 */ /* 0x0003220000100600 */
[----:B------:R-:W-:Y:S02]  /*1f630*/  SHF.R.U32.HI R76, RZ, 0x18, R72 ;  /* 0x00000018ff4c7819 */ /* 0x000fe40000011648 */
[----:B------:R-:W-:Y:S01]  /*1f640*/  LOP3.LUT R72, R106, 0xffff, RZ, 0xc0, !PT ;  /* 0x0000ffff6a487812 */ /* 0x000fe200078ec0ff */
[----:B------:R5:W-:Y:S02]  /*1f650*/  @!P4 STL.S16 [R1+0xbc], R142 ;  /* 0x0000bc8e0100c387 */ /* 0x000be40000100600 */
[----:B------:R-:W-:Y:S02]  /*1f660*/  @P2 LOP3.LUT R179, R179, 0x10000, RZ, 0xfc, !PT ;  /* 0x00010000b3b32812 */ /* 0x000fe400078efcff */
[----:B------:R-:W-:Y:S01]  /*1f670*/  SHF.R.U32.HI R72, RZ, 0x8, R72 ;  /* 0x00000008ff487819 */ /* 0x000fe20000011648 */
[----:B------:R1:W-:Y:S01]  /*1f680*/  @!P6 STL.S16 [R1+0xb8], R137 ;  /* 0x0000b8890100e387 */ /* 0x0003e20000100600 */
[----:B------:R-:W-:Y:S03]  /*1f690*/  LOP3.LUT R179, R179, 0xfffdffff, RZ, 0xc0, !PT ;  /* 0xfffdffffb3b37812 */ /* 0x000fe600078ec0ff */
[----:B------:R2:W4:Y:S01]  /*1f6a0*/  LDL.S16 R77, [R1+0xc8] ;  /* 0x0000c800014d7983 */ /* 0x0005220000100600 */
[----:B------:R-:W-:Y:S03]  /*1f6b0*/  @P1 LOP3.LUT R179, R179, 0x20000, RZ, 0xfc, !PT ;  /* 0x00020000b3b31812 */ /* 0x000fe600078efcff */
[----:B------:R1:W-:Y:S01]  /*1f6c0*/  @!P3 STL.S16 [R1+0xb0], R135 ;  /* 0x0000b0870100b387 */ /* 0x0003e20000100600 */
[----:B------:R-:W-:Y:S02]  /*1f6d0*/  LOP3.LUT R179, R179, 0xfffbffff, RZ, 0xc0, !PT ;  /* 0xfffbffffb3b37812 */ /* 0x000fe400078ec0ff */
[--C-:B---3--:R-:W-:Y:S01]  /*1f6e0*/  SHF.R.U32.HI R143, RZ, 0x18, R102.reuse ;  /* 0x00000018ff8f7819 */ /* 0x108fe20000011666 */
[----:B------:R3:W3:Y:S01]  /*1f6f0*/  LDL.S16 R128, [R1+0xd4] ;  /* 0x0000d40001807983 */ /* 0x0006e20000100600 */
[----:B------:R-:W-:Y:S04]  /*1f700*/  @P0 LOP3.LUT R179, R179, 0x40000, RZ, 0xfc, !PT ;  /* 0x00040000b3b30812 */ /* 0x000fe800078efcff */
[----:B------:R-:W-:Y:S02]  /*1f710*/  LOP3.LUT R179, R179, 0xfff7ffff, RZ, 0xc0, !PT ;  /* 0xfff7ffffb3b37812 */ /* 0x000fe400078ec0ff */
[----:B-----5:R-:W-:Y:S02]  /*1f720*/  LOP3.LUT R142, R102, 0xff, RZ, 0xc0, !PT ;  /* 0x000000ff668e7812 */ /* 0x020fe400078ec0ff */
[----:B------:R-:W-:Y:S02]  /*1f730*/  PRMT R102, R131, 0x7632, R102 ;  /* 0x0000763283667816 */ /* 0x000fe40000000066 */
[----:B------:R-:W-:Y:S02]  /*1f740*/  @P5 LOP3.LUT R179, R179, 0x80000, RZ, 0xfc, !PT ;  /* 0x00080000b3b35812 */ /* 0x000fe400078efcff */
[--C-:B-1----:R-:W-:Y:S02]  /*1f750*/  SHF.R.U32.HI R137, RZ, 0x10, R74.reuse ;  /* 0x00000010ff897819 */ /* 0x102fe4000001164a */
[----:B------:R-:W-:Y:S01]  /*1f760*/  SHF.R.U32.HI R135, RZ, 0x18, R74 ;  /* 0x00000018ff877819 */ /* 0x000fe2000001164a */
[----:B--2---:R-:W-:Y:S05]  /*1f770*/  @!P2 HADD2 R133, -R96.H0_H0, -RZ.H0_H0 ;  /* 0xa00000ff6085a230 */ /* 0x004fea0000000900 */
[----:B------:R-:W-:Y:S01]  /*1f780*/  PRMT R210, R133, 0x7610, R210 ;  /* 0x0000761085d27816 */ /* 0x000fe200000000d2 */
[----:B------:R-:W-:Y:S01]  /*1f790*/  @!P2 STL.S16 [R1+0xd0], R133 ;  /* 0x0000d0850100a387 */ /* 0x000fe20000100600 */
[----:B----4-:R-:W-:Y:S05]  /*1f7a0*/  @!P1 HADD2 R129, -R100.H0_H0, -RZ.H0_H0 ;  /* 0xa00000ff64819230 */ /* 0x010fea0000000900 */
[----:B------:R-:W-:Y:S01]  /*1f7b0*/  PRMT R209, R129, 0x7610, R209 ;  /* 0x0000761081d17816 */ /* 0x000fe200000000d1 */
[----:B------:R1:W-:Y:S04]  /*1f7c0*/  @!P1 STL.S16 [R1+0xcc], R129 ;  /* 0x0000cc8101009387 */ /* 0x0003e80000100600 */
[----:B------:R2:W4:Y:S01]  /*1f7d0*/  LDL.S16 R127, [R1+0xb4] ;  /* 0x0000b400017f7983 */ /* 0x0005220000100600 */
[----:B------:R-:W-:Y:S05]  /*1f7e0*/  @!P0 HADD2 R77, -R99.H0_H0, -RZ.H0_H0 ;  /* 0xa00000ff634d8230 */ /* 0x000fea0000000900 */
[----:B------:R-:W-:Y:S01]  /*1f7f0*/  PRMT R208, R77, 0x7610, R208 ;  /* 0x000076104dd07816 */ /* 0x000fe200000000d0 */
[----:B------:R5:W-:Y:S01]  /*1f800*/  @!P0 STL.S16 [R1+0xc8], R77 ;  /* 0x0000c84d01008387 */ /* 0x000be20000100600 */
[----:B---3--:R-:W-:Y:S05]  /*1f810*/  @!P5 HADD2 R128, -R3.H0_H0, -RZ.H0_H0 ;  /* 0xa00000ff0380d230 */ /* 0x008fea0000000900 */
[----:B------:R-:W-:Y:S01]  /*1f820*/  PRMT R207, R128, 0x7610, R207 ;  /* 0x0000761080cf7816 */ /* 0x000fe200000000cf */
[----:B------:R3:W-:Y:S01]  /*1f830*/  @!P5 STL.S16 [R1+0xd4], R128 ;  /* 0x0000d4800100d387 */ /* 0x0007e20000100600 */
[----:B-1----:R-:W-:Y:S02]  /*1f840*/  PRMT R129, R73, 0x5410, R76 ;  /* 0x0000541049817816 */ /* 0x002fe4000000004c */
[----:B------:R-:W-:Y:S01]  /*1f850*/  LOP3.LUT R76, R72, 0xffff, RZ, 0xc0, !PT ;  /* 0x0000ffff484c7812 */ /* 0x000fe200078ec0ff */
[--C-:B------:R-:W-:Y:S01]  /*1f860*/  HSET2.LE.AND R72, R117, R202.reuse, PT ;  /* 0x000000ca75487233 */ /* 0x100fe20003803000 */
[----:B------:R-:W-:Y:S02]  /*1f870*/  MUFU.EX2 R73, R223 ;  /* 0x000000df00497308 */ /* 0x000fe40000000800 */
[----:B------:R-:W-:Y:S02]  /*1f880*/  ISETP.GE.U32.AND P4, PT, R225, R76, PT ;  /* 0x0000004ce100720c */ /* 0x000fe40003f86070 */
[----:B------:R-:W-:Y:S02]  /*1f890*/  LOP3.LUT R72, R72, R97, RZ, 0xc0, !PT ;  /* 0x0000006148487212 */ /* 0x000fe400078ec0ff */
[----:B-----5:R-:W-:Y:S04]  /*1f8a0*/  LOP3.LUT R77, R108, 0xff, RZ, 0xc0, !PT ;  /* 0x000000ff6c4d7812 */ /* 0x020fe800078ec0ff */
[----:B------:R-:W1:Y:S01]  /*1f8b0*/  MUFU.EX2 R108, R222 ;  /* 0x000000de006c7308 */ /* 0x000e620000000800 */
[----:B------:R-:W-:Y:S01]  /*1f8c0*/  PRMT R140, R77, 0x5410, R140 ;  /* 0x000054104d8c7816 */ /* 0x000fe2000000008c */
[----:B------:R-:W-:Y:S01]  /*1f8d0*/  IMAD.WIDE.U32 R76, R126, -0x326172a9, RZ ;  /* 0xcd9e8d577e4c7825 */ /* 0x000fe200078e00ff */
[----:B---3--:R-:W-:Y:S04]  /*1f8e0*/  LOP3.LUT R128, R74, 0xff, RZ, 0xc0, !PT ;  /* 0x000000ff4a807812 */ /* 0x008fe800078ec0ff */
[----:B------:R-:W-:Y:S02]  /*1f8f0*/  LOP3.LUT R85, R76, 0xff, RZ, 0xc0, !PT ;  /* 0x000000ff4c557812 */ /* 0x000fe400078ec0ff */
[----:B-1----:R-:W-:Y:S01]  /*1f900*/  F2FP.PACK_AB R97, R73, R108 ;  /* 0x0000006c4961723e */ /* 0x002fe200000000ff */
[----:B------:R-:W-:Y:S01]  /*1f910*/  FADD.FTZ R78, R108, R111 ;  /* 0x0000006f6c4e7221 */ /* 0x000fe20000010000 */
[----:B------:R-:W-:Y:S02]  /*1f920*/  LOP3.LUT R111, R74, 0xffff, RZ, 0xc0, !PT ;  /* 0x0000ffff4a6f7812 */ /* 0x000fe400078ec0ff */
[----:B------:R-:W-:Y:S01]  /*1f930*/  PRMT R108, R107, 0x7632, R108 ;  /* 0x000076326b6c7816 */ /* 0x000fe2000000006c */
[----:B------:R-:W-:Y:S01]  /*1f940*/  FADD.FTZ R198, R73, R78 ;  /* 0x0000004e49c67221 */ /* 0x000fe20000010000 */
[----:B------:R-:W-:Y:S02]  /*1f950*/  LOP3.LUT R73, R121, UR14, R162, 0x96, !PT ;  /* 0x0000000e79497c12 */ /* 0x000fe4000f8e96a2 */
[----:B------:R-:W-:Y:S02]  /*1f960*/  LOP3.LUT R78, R77, UR14, R124, 0x96, !PT ;  /* 0x0000000e4d4e7c12 */ /* 0x000fe4000f8e967c */
[C---:B------:R-:W-:Y:S02]  /*1f970*/  LOP3.LUT R74, R73.reuse, 0xffff, RZ, 0xc0, !PT ;  /* 0x0000ffff494a7812 */ /* 0x040fe400078ec0ff */
[----:B------:R-:W-:Y:S02]  /*1f980*/  LOP3.LUT R75, R73, 0xff, RZ, 0xc0, !PT ;  /* 0x000000ff494b7812 */ /* 0x000fe400078ec0ff */
[----:B------:R-:W-:Y:S02]  /*1f990*/  SHF.R.U32.HI R74, RZ, 0x8, R74 ;  /* 0x00000008ff4a7819 */ /* 0x000fe4000001164a */
[C---:B------:R-:W-:Y:S02]  /*1f9a0*/  LOP3.LUT R125, R78.reuse, 0xffff, RZ, 0xc0, !PT ;  /* 0x0000ffff4e7d7812 */ /* 0x040fe400078ec0ff */
[----:B------:R-:W-:Y:S02]  /*1f9b0*/  PRMT R80, R75, 0x5410, R74 ;  /* 0x000054104b507816 */ /* 0x000fe4000000004a */
[--C-:B------:R-:W-:Y:S02]  /*1f9c0*/  SHF.R.U32.HI R75, RZ, 0x10, R73.reuse ;  /* 0x00000010ff4b7819 */ /* 0x100fe40000011649 */
[----:B------:R-:W-:Y:S01]  /*1f9d0*/  LOP3.LUT R126, R78, 0xff, RZ, 0xc0, !PT ;  /* 0x000000ff4e7e7812 */ /* 0x000fe200078ec0ff */
[--C-:B------:R-:W-:Y:S01]  /*1f9e0*/  HSET2.LE.AND R80, R80, R202.reuse, PT ;  /* 0x000000ca50507233 */ /* 0x100fe20003803000 */
[----:B------:R-:W-:Y:S02]  /*1f9f0*/  SHF.R.U32.HI R74, RZ, 0x18, R73 ;  /* 0x00000018ff4a7819 */ /* 0x000fe40000011649 */
[----:B------:R-:W-:Y:S01]  /*1fa00*/  LOP3.LUT R73, R75, 0xff, RZ, 0xc0, !PT ;  /* 0x000000ff4b497812 */ /* 0x000fe200078ec0ff */
[--C-:B------:R-:W-:Y:S01]  /*1fa10*/  HSET2.LE.AND R75, R140, R202.reuse, PT ;  /* 0x000000ca8c4b7233 */ /* 0x100fe20003803000 */
[----:B------:R-:W-:Y:S02]  /*1fa20*/  SHF.R.U32.HI R125, RZ, 0x8, R125 ;  /* 0x00000008ff7d7819 */ /* 0x000fe4000001167d */
[----:B------:R-:W-:Y:S02]  /*1fa30*/  ISETP.GE.U32.AND P1, PT, R225, R126, PT ;  /* 0x0000007ee100720c */ /* 0x000fe40003f26070 */
[----:B------:R-:W-:Y:S02]  /*1fa40*/  PRMT R81, R73, 0x5410, R74 ;  /* 0x0000541049517816 */ /* 0x000fe4000000004a */
[C---:B------:R-:W-:Y:S02]  /*1fa50*/  LOP3.LUT R73, R120.reuse, 0xffff, RZ, 0xc0, !PT ;  /* 0x0000ffff78497812 */ /* 0x040fe400078ec0ff */
[----:B------:R-:W-:Y:S01]  /*1fa60*/  SHF.R.U32.HI R121, RZ, 0x10, R78 ;  /* 0x00000010ff797819 */ /* 0x000fe2000001164e */
[--C-:B------:R-:W-:Y:S01]  /*1fa70*/  HSET2.LE.AND R81, R81, R202.reuse, PT ;  /* 0x000000ca51517233 */ /* 0x100fe20003803000 */
[----:B------:R-:W-:Y:S02]  /*1fa80*/  LOP3.LUT R125, R125, 0xffff, RZ, 0xc0, !PT ;  /* 0x0000ffff7d7d7812 */ /* 0x000fe400078ec0ff */
[----:B------:R-:W-:Y:S02]  /*1fa90*/  LOP3.LUT R121, R121, 0xff, RZ, 0xc0, !PT ;  /* 0x000000ff79797812 */ /* 0x000fe400078ec0ff */
[C---:B------:R-:W-:Y:S02]  /*1faa0*/  ISETP.GE.U32.AND P2, PT, R225.reuse, R125, PT ;  /* 0x0000007de100720c */ /* 0x040fe40003f46070 */
[----:B------:R-:W-:Y:S02]  /*1fab0*/  LOP3.LUT R74, R120, 0xff, RZ, 0xc0, !PT ;  /* 0x000000ff784a7812 */ /* 0x000fe400078ec0ff */
[----:B------:R-:W-:Y:S02]  /*1fac0*/  SHF.R.U32.HI R73, RZ, 0x8, R73 ;  /* 0x00000008ff497819 */ /* 0x000fe40000011649 */
[----:B------:R-:W-:Y:S02]  /*1fad0*/  ISETP.GE.U32.AND P3, PT, R225, R121, PT ;  /* 0x00000079e100720c */ /* 0x000fe40003f66070 */
[----:B------:R-:W-:Y:S01]  /*1fae0*/  PRMT R82, R74, 0x5410, R73 ;  /* 0x000054104a527816 */ /* 0x000fe20000000049 */
[--C-:B------:R-:W-:Y:S01]  /*1faf0*/  HSET2.LE.AND R74, R130, R202.reuse, PT ;  /* 0x000000ca824a7233 */ /* 0x100fe20003803000 */
[--C-:B------:R-:W-:Y:S02]  /*1fb00*/  SHF.R.U32.HI R73, RZ, 0x10, R120.reuse ;  /* 0x00000010ff497819 */ /* 0x100fe40000011678 */
[----:B------:R-:W-:Y:S01]  /*1fb10*/  SHF.R.U32.HI R120, RZ, 0x18, R120 ;  /* 0x00000018ff787819 */ /* 0x000fe20000011678 */
[--C-:B------:R-:W-:Y:S01]  /*1fb20*/  HSET2.LE.AND R82, R82, R202.reuse, PT ;  /* 0x000000ca52527233 */ /* 0x100fe20003803000 */
[----:B------:R-:W-:Y:S02]  /*1fb30*/  LOP3.LUT R73, R73, 0xff, RZ, 0xc0, !PT ;  /* 0x000000ff49497812 */ /* 0x000fe400078ec0ff */
[----:B------:R-:W-:Y:S02]  /*1fb40*/  SHF.R.U32.HI R84, RZ, 0x8, R111 ;  /* 0x00000008ff547819 */ /* 0x000fe4000001166f */
[----:B------:R-:W-:Y:S01]  /*1fb50*/  PRMT R79, R73, 0x5410, R120 ;  /* 0x00005410494f7816 */ /* 0x000fe20000000078 */
[--C-:B------:R-:W-:Y:S01]  /*1fb60*/  HSET2.LE.AND R73, R129, R202.reuse, PT ;  /* 0x000000ca81497233 */ /* 0x100fe20003803000 */
[----:B------:R-:W-:Y:S02]  /*1fb70*/  SHF.R.U32.HI R120, RZ, 0x18, R78 ;  /* 0x00000018ff787819 */ /* 0x000fe4000001164e */
[----:B------:R-:W-:Y:S01]  /*1fb80*/  LOP3.LUT R84, R84, 0xffff, RZ, 0xc0, !PT ;  /* 0x0000ffff54547812 */ /* 0x000fe200078ec0ff */
[--C-:B------:R-:W-:Y:S01]  /*1fb90*/  HSET2.LE.AND R83, R79, R202.reuse, PT ;  /* 0x000000ca4f537233 */ /* 0x100fe20003803000 */
[----:B------:R-:W-:Y:S02]  /*1fba0*/  ISETP.GE.U32.AND P6, PT, R225, R120, PT ;  /* 0x00000078e100720c */ /* 0x000fe40003fc6070 */
[----:B------:R-:W-:Y:S02]  /*1fbb0*/  LOP3.LUT R73, R73, R109, RZ, 0xc0, !PT ;  /* 0x0000006d49497212 */ /* 0x000fe400078ec0ff */
[----:B------:R-:W-:Y:S02]  /*1fbc0*/  PRMT R109, R110, 0x7632, R109 ;  /* 0x000076326e6d7816 */ /* 0x000fe4000000006d */
[----:B------:R-:W-:Y:S02]  /*1fbd0*/  LOP3.LUT R82, R82, R98, RZ, 0xc0, !PT ;  /* 0x0000006252527212 */ /* 0x000fe400078ec0ff */
[----:B------:R-:W-:Y:S02]  /*1fbe0*/  PRMT R98, R86, 0x5410, R2 ;  /* 0x0000541056627816 */ /* 0x000fe40000000002 */
[----:B------:R-:W-:Y:S02]  /*1fbf0*/  LOP3.LUT R124, R77, UR14, R124, 0x96, !PT ;  /* 0x0000000e4d7c7c12 */ /* 0x000fe4000f8e967c */
[----:B------:R-:W-:Y:S02]  /*1fc00*/  SHF.R.U32.HI R129, RZ, 0x10, R76 ;  /* 0x00000010ff817819 */ /* 0x000fe4000001164c */
[C---:B------:R-:W-:Y:S02]  /*1fc10*/  LOP3.LUT R130, R76.reuse, 0xffff, RZ, 0xc0, !PT ;  /* 0x0000ffff4c827812 */ /* 0x040fe400078ec0ff */
[----:B------:R-:W-:Y:S02]  /*1fc20*/  LOP3.LUT R140, R76, 0xffff, RZ, 0xc0, !PT ;  /* 0x0000ffff4c8c7812 */ /* 0x000fe400078ec0ff */
[----:B------:R-:W-:Y:S02]  /*1fc30*/  LOP3.LUT R74, R74, R88, RZ, 0xc0, !PT ;  /* 0x000000584a4a7212 */ /* 0x000fe400078ec0ff */
[----:B------:R-:W-:Y:S02]  /*1fc40*/  LOP3.LUT R75, R75, R89, RZ, 0xc0, !PT ;  /* 0x000000594b4b7212 */ /* 0x000fe400078ec0ff */
[----:B------:R-:W-:Y:S02]  /*1fc50*/  LOP3.LUT R80, R80, R112, RZ, 0xc0, !PT ;  /* 0x0000007050507212 */ /* 0x000fe400078ec0ff */
[----:B------:R-:W-:Y:S02]  /*1fc60*/  LOP3.LUT R81, R81, R90, RZ, 0xc0, !PT ;  /* 0x0000005a51517212 */ /* 0x000fe400078ec0ff */
[----:B------:R-:W-:Y:S02]  /*1fc70*/  LOP3.LUT R83, R83, R91, RZ, 0xc0, !PT ;  /* 0x0000005b53537212 */ /* 0x000fe400078ec0ff */
[----:B------:R-:W-:Y:S02]  /*1fc80*/  PRMT R111, R0, 0x5410, R94 ;  /* 0x00005410006f7816 */ /* 0x000fe4000000005e */
[----:B------:R-:W-:Y:S02]  /*1fc90*/  PRMT R112, R3, 0x5410, R102 ;  /* 0x0000541003707816 */ /* 0x000fe40000000066 */
[----:B------:R-:W-:Y:S02]  /*1fca0*/  LOP3.LUT R88, R119, UR13, R194, 0x96, !PT ;  /* 0x0000000d77587c12 */ /* 0x000fe4000f8e96c2 */
[C---:B------:R-:W-:Y:S02]  /*1fcb0*/  LOP3.LUT R89, R118.reuse, 0xffff, RZ, 0xc0, !PT ;  /* 0x0000ffff76597812 */ /* 0x040fe400078ec0ff */
[----:B------:R-:W-:Y:S02]  /*1fcc0*/  LOP3.LUT R90, R118, 0xff, RZ, 0xc0, !PT ;  /* 0x000000ff765a7812 */ /* 0x000fe400078ec0ff */
[----:B------:R-:W-:Y:S01]  /*1fcd0*/  SHF.R.U32.HI R91, RZ, 0x18, R118 ;  /* 0x00000018ff5b7819 */ /* 0x000fe20000011676 */
[----:B----4-:R-:W-:Y:S05]  /*1fce0*/  @!P4 HADD2 R127, -R102.H0_H0, -RZ.H0_H0 ;  /* 0xa00000ff667fc230 */ /* 0x010fea0000000900 */
[----:B------:R-:W-:Y:S01]  /*1fcf0*/  PRMT R206, R127, 0x7610, R206 ;  /* 0x000076107fce7816 */ /* 0x000fe200000000ce */
[----:B------:R1:W-:Y:S03]  /*1fd00*/  @!P4 STL.S16 [R1+0xb4], R127 ;  /* 0x0000b47f0100c387 */ /* 0x0003e60000100600 */
[----:B------:R-:W-:Y:S01]  /*1fd10*/  @!P4 PRMT R102, R206, 0x5410, RZ ;  /* 0x00005410ce66c816 */ /* 0x000fe200000000ff */
[----:B------:R2:W3:Y:S04]  /*1fd20*/  LDL.S16 R200, [R1+0xf4] ;  /* 0x0000f40001c87983 */ /* 0x0004e80000100600 */
[----:B------:R2:W4:Y:S04]  /*1fd30*/  LDL.S16 R199, [R1+0xf0] ;  /* 0x0000f00001c77983 */ /* 0x0005280000100600 */
[----:B------:R2:W5:Y:S04]  /*1fd40*/  LDL.S16 R154, [R1+0xe8] ;  /* 0x0000e800019a7983 */ /* 0x0005680000100600 */
[----:B------:R2:W2:Y:S04]  /*1fd50*/  LDL.S16 R147, [R1+0xe4] ;  /* 0x0000e40001937983 */ /* 0x0004a80000100600 */
[----:B------:R2:W2:Y:S04]  /*1fd60*/  LDL.S16 R146, [R1+0xe0] ;  /* 0x0000e00001927983 */ /* 0x0004a80000100600 */
[----:B------:R2:W2:Y:S01]  /*1fd70*/  LDL.S16 R133, [R1+0xdc] ;  /* 0x0000dc0001857983 */ /* 0x0004a20000100600 */
[--C-:B-1----:R-:W-:Y:S02]  /*1fd80*/  SHF.R.U32.HI R127, RZ, 0x18, R106.reuse ;  /* 0x00000018ff7f7819 */ /* 0x102fe4000001166a */
[----:B------:R-:W-:Y:S01]  /*1fd90*/  SHF.R.U32.HI R106, RZ, 0x10, R106 ;  /* 0x00000010ff6a7819 */ /* 0x000fe2000001166a */
[----:B------:R1:W2:Y:S01]  /*1fda0*/  LDL.S16 R131, [R1+0xec] ;  /* 0x0000ec0001837983 */ /* 0x0002a20000100600 */
[----:B------:R-:W-:Y:S02]  /*1fdb0*/  ISETP.GE.U32.AND P0, PT, R225, R127, PT ;  /* 0x0000007fe100720c */ /* 0x000fe40003f06070 */
[----:B------:R-:W-:Y:S02]  /*1fdc0*/  LOP3.LUT R117, R106, 0xff, RZ, 0xc0, !PT ;  /* 0x000000ff6a757812 */ /* 0x000fe400078ec0ff */
[----:B------:R-:W-:Y:S02]  /*1fdd0*/  PRMT R106, R105, 0x7632, R106 ;  /* 0x00007632696a7816 */ /* 0x000fe4000000006a */
[----:B------:R-:W-:Y:S02]  /*1fde0*/  ISETP.GE.U32.AND P5, PT, R225, R117, PT ;  /* 0x00000075e100720c */ /* 0x000fe40003fa6070 */
[----:B------:R-:W-:Y:S11]  /*1fdf0*/  PRMT R119, R105, 0x5410, R106 ;  /* 0x0000541069777816 */ /* 0x000ff6000000006a */
[----:B---3--:R-:W-:Y:S02]  /*1fe00*/  @!P5 HADD2 R200, -R104.H0_H0, -RZ.H0_H0 ;  /* 0xa00000ff68c8d230 */ /* 0x008fe40000000900 */
[----:B----4-:R-:W-:Y:S03]  /*1fe10*/  @!P0 HADD2 R199, -R103.H0_H0, -RZ.H0_H0 ;  /* 0xa00000ff67c78230 */ /* 0x010fe60000000900 */
[----:B------:R-:W-:Y:S01]  /*1fe20*/  PRMT R205, R200, 0x7610, R205 ;  /* 0x00007610c8cd7816 */ /* 0x000fe200000000cd */
[----:B------:R-:W-:Y:S01]  /*1fe30*/  @!P5 STL.S16 [R1+0xf4], R200 ;  /* 0x0000f4c80100d387 */ /* 0x000fe20000100600 */
[----:B------:R-:W-:Y:S01]  /*1fe40*/  LOP3.LUT P5, RZ, R179, 0x80000, RZ, 0xc0, !PT ;  /* 0x00080000b3ff7812 */ /* 0x000fe200078ac0ff */
[----:B-----5:R-:W-:Y:S01]  /*1fe50*/  @!P1 HADD2 R154, -R105.H0_H0, -RZ.H0_H0 ;  /* 0xa00000ff699a9230 */ /* 0x020fe20000000900 */
[----:B------:R-:W-:Y:S01]  /*1fe60*/  PRMT R204, R199, 0x7610, R204 ;  /* 0x00007610c7cc7816 */ /* 0x000fe200000000cc */
[----:B------:R-:W-:Y:S01]  /*1fe70*/  @!P0 STL.S16 [R1+0xf0], R199 ;  /* 0x0000f0c701008387 */ /* 0x000fe20000100600 */
[C---:B------:R-:W-:Y:S01]  /*1fe80*/  LOP3.LUT P0, RZ, R179.reuse, 0x40000, RZ, 0xc0, !PT ;  /* 0x00040000b3ff7812 */ /* 0x040fe2000780c0ff */
[----:B--2---:R-:W-:Y:S01]  /*1fe90*/  @!P2 HADD2 R147, -R106.H0_H0, -RZ.H0_H0 ;  /* 0xa00000ff6a93a230 */ /* 0x004fe20000000900 */
[----:B------:R-:W-:Y:S01]  /*1fea0*/  PRMT R203, R154, 0x7610, R203 ;  /* 0x000076109acb7816 */ /* 0x000fe200000000cb */
[----:B------:R2:W-:Y:S01]  /*1feb0*/  @!P1 STL.S16 [R1+0xe8], R154 ;  /* 0x0000e89a01009387 */ /* 0x0005e20000100600 */
[----:B------:R-:W-:Y:S01]  /*1fec0*/  LOP3.LUT P1, RZ, R179, 0x20000, RZ, 0xc0, !PT ;  /* 0x00020000b3ff7812 */ /* 0x000fe2000782c0ff */
[----:B------:R-:W-:Y:S01]  /*1fed0*/  @!P3 HADD2 R146, -R107.H0_H0, -RZ.H0_H0 ;  /* 0xa00000ff6b92b230 */ /* 0x000fe20000000900 */
[----:B------:R-:W-:Y:S01]  /*1fee0*/  PRMT R201, R147, 0x7610, R201 ;  /* 0x0000761093c97816 */ /* 0x000fe200000000c9 */
[----:B------:R-:W-:Y:S01]  /*1fef0*/  @!P2 STL.S16 [R1+0xe4], R147 ;  /* 0x0000e4930100a387 */ /* 0x000fe20000100600 */
[----:B------:R-:W-:Y:S01]  /*1ff00*/  LOP3.LUT P2, RZ, R179, 0x10000, RZ, 0xc0, !PT ;  /* 0x00010000b3ff7812 */ /* 0x000fe2000784c0ff */
[----:B------:R-:W-:Y:S01]  /*1ff10*/  @!P6 HADD2 R133, -R108.H0_H0, -RZ.H0_H0 ;  /* 0xa00000ff6c85e230 */ /* 0x000fe20000000900 */
[----:B------:R-:W-:Y:S01]  /*1ff20*/  PRMT R191, R146, 0x7610, R191 ;  /* 0x0000761092bf7816 */ /* 0x000fe200000000bf */
[----:B------:R3:W-:Y:S01]  /*1ff30*/  @!P3 STL.S16 [R1+0xe0], R146 ;  /* 0x0000e0920100b387 */ /* 0x0007e20000100600 */
[----:B------:R-:W-:Y:S02]  /*1ff40*/  ISETP.GE.U32.AND P3, PT, R225, R128, PT ;  /* 0x00000080e100720c */ /* 0x000fe40003f66070 */
[----:B------:R-:W-:Y:S01]  /*1ff50*/  PRMT R190, R133, 0x7610, R190 ;  /* 0x0000761085be7816 */ /* 0x000fe200000000be */
[----:B------:R4:W-:Y:S01]  /*1ff60*/  @!P6 STL.S16 [R1+0xdc], R133 ;  /* 0x0000dc850100e387 */ /* 0x0009e20000100600 */
[----:B------:R-:W-:Y:S02]  /*1ff70*/  ISETP.GE.U32.AND P6, PT, R225, R138, PT ;  /* 0x0000008ae100720c */ /* 0x000fe40003fc6070 */
[----:B------:R-:W-:Y:S02]  /*1ff80*/  @!P5 PRMT R3, R207, 0x5410, RZ ;  /* 0x00005410cf03d816 */ /* 0x000fe400000000ff */
[C---:B------:R-:W-:Y:S05]  /*1ff90*/  ISETP.GE.U32.AND P5, PT, R225.reuse, R128, PT ;  /* 0x00000080e100720c */ /* 0x040fea0003fa6070 */
[----:B------:R-:W-:Y:S01]  /*1ffa0*/  @!P3 HADD2 R131, -R110.H0_H0, -RZ.H0_H0 ;  /* 0xa00000ff6e83b230 */ /* 0x000fe20000000900 */
[----:B--2---:R-:W-:Y:S03]  /*1ffb0*/  LOP3.LUT R154, R76, 0xff, RZ, 0xc0, !PT ;  /* 0x000000ff4c9a7812 */ /* 0x004fe600078ec0ff */
[----:B------:R-:W-:Y:S01]  /*1ffc0*/  @!P6 PRMT R87, R216, 0x5410, RZ ;  /* 0x00005410d857e816 */ /* 0x000fe200000000ff */
[----:B------:R2:W-:Y:S01]  /*1ffd0*/  @!P3 STL.S16 [R1+0xec], R131 ;  /* 0x0000ec830100b387 */ /* 0x0005e20000100600 */
[C---:B------:R-:W-:Y:S02]  /*1ffe0*/  ISETP.GE.U32.AND P3, PT, R225.reuse, R84, PT ;  /* 0x00000054e100720c */ /* 0x040fe40003f66070 */
[----:B------:R-:W-:Y:S01]  /*1fff0*/  ISETP.GE.U32.AND P6, PT, R225, R139, PT ;  /* 0x0000008be100720c */ /* 0x000fe20003fc6070 */
[----:B------:R1:W5:Y:S01]  /*20000*/  LDL.S16 R199, [R1+0xd8] ;  /* 0x0000d80001c77983 */ /* 0x0003620000100600 */
[----:B------:R-:W-:Y:S02]  /*20010*/  PRMT R189, R131, 0x7610, R189 ;  /* 0x0000761083bd7816 */ /* 0x000fe400000000bd */
[--C-:B---3--:R-:W-:Y:S01]  /*20020*/  SHF.R.U32.HI R146, RZ, 0x10, R76.reuse ;  /* 0x00000010ff927819 */ /* 0x108fe2000001164c */
[----:B------:R-:W-:Y:S01]  /*20030*/  STG.E.U16 [R152.64+0x22], R87 ;  /* 0x0000225798007986 */ /* 0x000fe2000c101520 */
[----:B------:R-:W-:Y:S02]  /*20040*/  SHF.R.U32.HI R147, RZ, 0x18, R76 ;  /* 0x00000018ff937819 */ /* 0x000fe4000001164c */
[----:B----4-:R-:W-:Y:S02]  /*20050*/  SHF.R.U32.HI R133, RZ, 0x10, R118 ;  /* 0x00000010ff857819 */ /* 0x010fe40000011676 */
[----:B------:R-:W-:Y:S02]  /*20060*/  PRMT R118, R110, 0x5410, R109 ;  /* 0x000054106e767816 */ /* 0x000fe4000000006d */
[----:B------:R-:W-:Y:S02]  /*20070*/  @!P5 PRMT R110, R189, 0x5410, RZ ;  /* 0x00005410bd6ed816 */ /* 0x000fe400000000ff */
[----:B------:R-:W-:Y:S01]  /*20080*/  @!P6 PRMT R86, R215, 0x5410, RZ ;  /* 0x00005410d756e816 */ /* 0x000fe200000000ff */
[----:B------:R-:W-:Y:S01]  /*20090*/  MUFU.EX2 R189, R238 ;  /* 0x000000ee00bd7308 */ /* 0x000fe20000000800 */
[C---:B------:R-:W-:Y:S03]  /*200a0*/  ISETP.GE.U32.AND P6, PT, R225.reuse, R136, PT ;  /* 0x00000088e100720c */ /* 0x040fe60003fc6070 */
[----:B------:R-:W-:Y:S01]  /*200b0*/  STG.E.U16 [R148.64+0x30], R86 ;  /* 0x0000305694007986 */ /* 0x000fe2000c101520 */
[----:B--2---:R-:W-:Y:S03]  /*200c0*/  SHF.R.U32.HI R131, RZ, 0x18, R76 ;  /* 0x00000018ff837819 */ /* 0x004fe6000001164c */
[----:B------:R-:W2:Y:S01]  /*200d0*/  LDSM.16.MT88.4 R76, [R165+0x6000] ;  /* 0x00600000a54c783b */ /* 0x000ea20000004200 */
[----:B------:R-:W-:Y:S05]  /*200e0*/  ISETP.GE.U32.AND P5, PT, R225, R131, PT ;  /* 0x00000083e100720c */ /* 0x000fea0003fa6070 */
[----:B------:R-:W-:Y:S02]  /*200f0*/  @!P6 PRMT R0, R213, 0x5410, RZ ;  /* 0x00005410d500e816 */ /* 0x000fe400000000ff */
[----:B------:R-:W-:Y:S11]  /*20100*/  LOP3.LUT P6, RZ, R179, 0x4000, RZ, 0xc0, !PT ;  /* 0x00004000b3ff7812 */ /* 0x000ff600078cc0ff */
[----:B------:R-:W-:Y:S02]  /*20110*/  @!UPT UIADD3 URZ, URZ, URZ, URZ ;  /* 0x0000003f3f3ff290 */ /* 0x000fe4000fffe03f */
[----:B------:R-:W-:Y:S02]  /*20120*/  @!P6 PRMT R94, R212, 0x5410, RZ ;  /* 0x00005410d45ee816 */ /* 0x000fe400000000ff */
[----:B------:R-:W-:Y:S01]  /*20130*/  ISETP.GE.U32.AND P6, PT, R225, R127, PT ;  /* 0x0000007fe100720c */ /* 0x000fe20003fc6070 */
[-C--:B--2---:R-:W-:Y:S08]  /*20140*/  HMMA.16816.F32 R4, R72, R76.reuse, R4 ;  /* 0x0000004c4804723c */ /* 0x084ff00000001804 */
[C---:B------:R-:W-:Y:S08]  /*20150*/  HMMA.16816.F32 R8, R80.reuse, R76, R8 ;  /* 0x0000004c5008723c */ /* 0x040ff00000001808 */
[-C--:B------:R-:W-:Y:S08]  /*20160*/  HMMA.16816.F32 R12, R80, R78.reuse, R12 ;  /* 0x0000004e500c723c */ /* 0x080ff0000000180c */
[C---:B------:R-:W-:Y:S01]  /*20170*/  HMMA.16816.F32 R16, R72.reuse, R78, R16 ;  /* 0x0000004e4810723c */ /* 0x040fe20000001810 */
[----:B------:R-:W2:Y:S07]  /*20180*/  LDSM.16.MT88.4 R76, [R168+0x6000] ;  /* 0x00600000a84c783b */ /* 0x000eae0000004200 */
[-C--:B--2---:R-:W-:Y:S08]  /*20190*/  HMMA.16816.F32 R20, R72, R76.reuse, R20 ;  /* 0x0000004c4814723c */ /* 0x084ff00000001814 */
[C---:B------:R-:W-:Y:S07]  /*201a0*/  HMMA.16816.F32 R24, R80.reuse, R76, R24 ;  /* 0x0000004c5018723c */ /* 0x040fee0000001818 */
[----:B------:R-:W-:Y:S01]  /*201b0*/  LOP3.LUT R76, R137, 0xff, RZ, 0xc0, !PT ;  /* 0x000000ff894c7812 */ /* 0x000fe200078ec0ff */
[-C--:B------:R-:W-:Y:S08]  /*201c0*/  HMMA.16816.F32 R28, R80, R78.reuse, R28 ;  /* 0x0000004e501c723c */ /* 0x080ff0000000181c */
[C---:B------:R-:W-:Y:S04]  /*201d0*/  HMMA.16816.F32 R32, R72.reuse, R78, R32 ;  /* 0x0000004e4820723c */ /* 0x040fe80000001820 */
[----:B-----5:R-:W-:Y:S05]  /*201e0*/  @!P3 HADD2 R199, -R109.H0_H0, -RZ.H0_H0 ;  /* 0xa00000ff6dc7b230 */ /* 0x020fea0000000900 */
[----:B------:R-:W-:Y:S01]  /*201f0*/  PRMT R162, R199, 0x7610, R162 ;  /* 0x00007610c7a27816 */ /* 0x000fe200000000a2 */
[----:B------:R2:W-:Y:S02]  /*20200*/  @!P3 STL.S16 [R1+0xd8], R199 ;  /* 0x0000d8c70100b387 */ /* 0x0005e40000100600 */
[----:B------:R-:W-:Y:S02]  /*20210*/  IADD3 R200, P3, R148, -0x80, RZ ;  /* 0xffffff8094c87810 */ /* 0x000fe40007f7e0ff */
[----:B------:R1:W3:Y:S02]  /*20220*/  LDL.S16 R136, [R1+0x38] ;  /* 0x0000380001887983 */ /* 0x0002e40000100600 */
[----:B--2---:R-:W-:Y:S02]  /*20230*/  IADD3.X R199, R149, -0x1, RZ, P3, !PT ;  /* 0xffffffff95c77810 */ /* 0x004fe40001ffe4ff */
[----:B------:R-:W-:Y:S02]  /*20240*/  ISETP.GE.U32.AND P3, PT, R225, R134, PT ;  /* 0x00000086e100720c */ /* 0x000fe40003f66070 */
[----:B------:R1:W2:Y:S11]  /*20250*/  LDL.S16 R134, [R1+0x48] ;  /* 0x0000480001867983 */ /* 0x0002b60000100600 */
[----:B------:R-:W-:Y:S02]  /*20260*/  @!P3 PRMT R2, R214, 0x5410, RZ ;  /* 0x00005410d602b816 */ /* 0x000fe400000000ff */
[----:B------:R-:W-:Y:S03]  /*20270*/  LOP3.LUT P3, RZ, R179, 0x8000, RZ, 0xc0, !PT ;  /* 0x00008000b3ff7812 */ /* 0x000fe6000786c0ff */
[----:B------:R4:W-:Y:S04]  /*20280*/  STG.E.U16 [R148.64+0x32], R2 ;  /* 0x0000320294007986 */ /* 0x0009e8000c101520 */
[----:B------:R-:W-:Y:S04]  /*20290*/  STG.E.U16 [R150.64+0x32], R94 ;  /* 0x0000325e96007986 */ /* 0x000fe8000c101520 */
[----:B------:R5:W-:Y:S01]  /*202a0*/  STG.E.U16 [R150.64+0x30], R0 ;  /* 0x0000300096007986 */ /* 0x000be2000c101520 */
[----:B----4-:R-:W-:Y:S02]  /*202b0*/  PRMT R2, R92, 0x5410, R96 ;  /* 0x000054105c027816 */ /* 0x010fe40000000060 */
[----:B------:R-:W-:Y:S02]  /*202c0*/  @!P3 PRMT R92, R211, 0x5410, RZ ;  /* 0x00005410d35cb816 */ /* 0x000fe400000000ff */
[C---:B------:R-:W-:Y:S02]  /*202d0*/  ISETP.GE.U32.AND P3, PT, R225.reuse, R117, PT ;  /* 0x00000075e100720c */ /* 0x040fe40003f66070 */
[----:B------:R-:W-:Y:S01]  /*202e0*/  @!P2 PRMT R96, R210, 0x5410, RZ ;  /* 0x00005410d260a816 */ /* 0x000fe200000000ff */
[----:B------:R-:W-:Y:S01]  /*202f0*/  STG.E.U16 [R156.64+0x2e], R92 ;  /* 0x00002e5c9c007986 */ /* 0x000fe2000c101520 */
[C---:B------:R-:W-:Y:S02]  /*20300*/  ISETP.GE.U32.AND P2, PT, R225.reuse, R135, PT ;  /* 0x00000087e100720c */ /* 0x040fe40003f46070 */
[----:B------:R-:W-:Y:S01]  /*20310*/  PRMT R117, R104, 0x5410, R103 ;  /* 0x0000541068757816 */ /* 0x000fe20000000067 */
[----:B------:R1:W4:Y:S01]  /*20320*/  LDL.S16 R135, [R1+0x34] ;  /* 0x0000340001877983 */ /* 0x0003220000100600 */
[----:B-----5:R-:W-:Y:S02]  /*20330*/  PRMT R0, R100, 0x5410, R99 ;  /* 0x0000541064007816 */ /* 0x020fe40000000063 */
[----:B------:R-:W-:Y:S01]  /*20340*/  @!P0 PRMT R99, R208, 0x5410, RZ ;  /* 0x00005410d0638816 */ /* 0x000fe200000000ff */
[----:B------:R-:W-:Y:S01]  /*20350*/  STG.E.U16 [R156.64+0x30], R96 ;  /* 0x000030609c007986 */ /* 0x000fe2000c101520 */
[----:B------:R-:W-:Y:S02]  /*20360*/  ISETP.GE.U32.AND P0, PT, R225, R126, PT ;  /* 0x0000007ee100720c */ /* 0x000fe40003f06070 */
[----:B------:R-:W-:Y:S01]  /*20370*/  @!P3 PRMT R104, R205, 0x5410, RZ ;  /* 0x00005410cd68b816 */ /* 0x000fe200000000ff */
[----:B------:R5:W-:Y:S01]  /*20380*/  STG.E.U16 [R152.64+0x32], R99 ;  /* 0x0000326398007986 */ /* 0x000be2000c101520 */
[----:B------:R-:W-:Y:S02]  /*20390*/  ISETP.GE.U32.AND P3, PT, R225, R76, PT ;  /* 0x0000004ce100720c */ /* 0x000fe40003f66070 */
[----:B------:R-:W-:Y:S02]  /*203a0*/  LOP3.LUT R76, R129, 0xff, RZ, 0xc0, !PT ;  /* 0x000000ff814c7812 */ /* 0x000fe400078ec0ff */
[----:B------:R-:W-:Y:S02]  /*203b0*/  @!P6 PRMT R103, R204, 0x5410, RZ ;  /* 0x00005410cc67e816 */ /* 0x000fe400000000ff */
[C---:B------:R-:W-:Y:S02]  /*203c0*/  ISETP.GE.U32.AND P4, PT, R225.reuse, R76, PT ;  /* 0x0000004ce100720c */ /* 0x040fe40003f86070 */
[----:B------:R-:W-:Y:S02]  /*203d0*/  SHF.R.U32.HI R76, RZ, 0x8, R130 ;  /* 0x00000008ff4c7819 */ /* 0x000fe40000011682 */
[----:B------:R-:W-:Y:S01]  /*203e0*/  ISETP.GE.U32.AND P6, PT, R225, R125, PT ;  /* 0x0000007de100720c */ /* 0x000fe20003fc6070 */
[----:B------:R1:W4:Y:S01]  /*203f0*/  LDL.S16 R130, [R1+0x44] ;  /* 0x0000440001827983 */ /* 0x0003220000100600 */
[----:B------:R-:W-:Y:S02]  /*20400*/  @!P0 PRMT R105, R203, 0x5410, RZ ;  /* 0x00005410cb698816 */ /* 0x000fe400000000ff */
[----:B------:R-:W-:Y:S02]  /*20410*/  ISETP.GE.U32.AND P0, PT, R225, R121, PT ;  /* 0x00000079e100720c */ /* 0x000fe40003f06070 */
[----:B------:R-:W-:Y:S02]  /*20420*/  LOP3.LUT R76, R76, 0xffff, RZ, 0xc0, !PT ;  /* 0x0000ffff4c4c7812 */ /* 0x000fe400078ec0ff */
[----:B------:R-:W-:Y:S02]  /*20430*/  @!P1 PRMT R100, R209, 0x5410, RZ ;  /* 0x00005410d1649816 */ /* 0x000fe400000000ff */
[----:B------:R-:W-:Y:S02]  /*20440*/  ISETP.GE.U32.AND P1, PT, R225, R85, PT ;  /* 0x00000055e100720c */ /* 0x000fe40003f26070 */
[----:B------:R-:W-:Y:S01]  /*20450*/  LOP3.LUT R85, R145, 0xff, RZ, 0xc0, !PT ;  /* 0x000000ff91557812 */ /* 0x000fe200078ec0ff */
[----:B------:R1:W-:Y:S01]  /*20460*/  STG.E.U16 [R152.64+0x30], R100 ;  /* 0x0000306498007986 */ /* 0x0003e2000c101520 */
[----:B------:R-:W-:Y:S02]  /*20470*/  @!P6 PRMT R106, R201, 0x5410, RZ ;  /* 0x00005410c96ae816 */ /* 0x000fe400000000ff */
[----:B------:R-:W-:Y:S01]  /*20480*/  ISETP.GE.U32.AND P6, PT, R225, R120, PT ;  /* 0x00000078e100720c */ /* 0x000fe20003fc6070 */
[----:B------:R-:W-:Y:S01]  /*20490*/  STG.E.U16 [R148.64+0x42], R102 ;  /* 0x0000426694007986 */ /* 0x000fe2000c101520 */
[----:B------:R-:W-:Y:S02]  /*204a0*/  PRMT R120, R107, 0x5410, R108 ;  /* 0x000054106b787816 */ /* 0x000fe4000000006c */
[----:B------:R-:W-:Y:S01]  /*204b0*/  @!P0 PRMT R107, R191, 0x5410, RZ ;  /* 0x00005410bf6b8816 */ /* 0x000fe200000000ff */
[----:B------:R-:W-:Y:S01]  /*204c0*/  STG.E.U16 [R148.64+0x40], R3 ;  /* 0x0000400394007986 */ /* 0x000fe2000c101520 */
[----:B------:R-:W-:Y:S01]  /*204d0*/  ISETP.GE.U32.AND P0, PT, R225, R76, PT ;  /* 0x0000004ce100720c */ /* 0x000fe20003f06070 */
[----:B------:R-:W-:Y:S01]  /*204e0*/  MUFU.EX2 R191, R234 ;  /* 0x000000ea00bf7308 */ /* 0x000fe20000000800 */
[----:B------:R-:W-:Y:S01]  /*204f0*/  SHF.R.U32.HI R76, RZ, 0x8, R141 ;  /* 0x00000008ff4c7819 */ /* 0x000fe2000001168d */
[----:B------:R-:W-:Y:S01]  /*20500*/  STG.E.U16 [R150.64+0x40], R104 ;  /* 0x0000406896007986 */ /* 0x000fe2000c101520 */
[----:B------:R-:W-:Y:S02]  /*20510*/  PRMT R127, R85, 0x5410, R143 ;  /* 0x00005410557f7816 */ /* 0x000fe4000000008f */
[----:B------:R-:W-:Y:S01]  /*20520*/  PRMT R129, R142, 0x5410, R76 ;  /* 0x000054108e817816 */ /* 0x000fe2000000004c */
[----:B------:R-:W-:Y:S01]  /*20530*/  STG.E.U16 [R150.64+0x42], R103 ;  /* 0x0000426796007986 */ /* 0x000fe2000c101520 */
[----:B------:R-:W-:Y:S02]  /*20540*/  @!P6 PRMT R108, R190, 0x5410, RZ ;  /* 0x00005410be6ce816 */ /* 0x000fe400000000ff */
[----:B------:R-:W-:Y:S01]  /*20550*/  ISETP.GE.U32.AND P6, PT, R225, R84, PT ;  /* 0x00000054e100720c */ /* 0x000fe20003fc6070 */
[----:B------:R-:W1:Y:S01]  /*20560*/  LDSM.16.MT88.4 R76, [R166+0x6000] ;  /* 0x00600000a64c783b */ /* 0x000e620000004200 */
[----:B------:R-:W-:Y:S01]  /*20570*/  SHF.R.U32.HI R84, RZ, 0x8, R89 ;  /* 0x00000008ff547819 */ /* 0x000fe20000011659 */
[----:B------:R-:W-:Y:S01]  /*20580*/  MUFU.EX2 R190, R237 ;  /* 0x000000ed00be7308 */ /* 0x000fe20000000800 */
[----:B------:R-:W-:Y:S02]  /*20590*/  LOP3.LUT R89, R123, 0xffff, RZ, 0xc0, !PT ;  /* 0x0000ffff7b597812 */ /* 0x000fe400078ec0ff */
[----:B------:R-:W-:Y:S02]  /*205a0*/  PRMT R128, R90, 0x5410, R84 ;  /* 0x000054105a807816 */ /* 0x000fe40000000054 */
[----:B-----5:R-:W-:Y:S01]  /*205b0*/  PRMT R99, R93, 0x7632, R99 ;  /* 0x000076325d637816 */ /* 0x020fe20000000063 */
[----:B------:R-:W5:Y:S01]  /*205c0*/  LDSM.16.MT88.4 R84, [R167+0x6000] ;  /* 0x00600000a754783b */ /* 0x000f620000004200 */
[----:B-1----:R-:W-:Y:S02]  /*205d0*/  PRMT R100, R101, 0x7632, R100 ;  /* 0x0000763265647816 */ /* 0x002fe40000000064 */
[C---:B------:R-:W-:Y:S02]  /*205e0*/  PRMT R96, R97.reuse, 0x7632, R96 ;  /* 0x0000763261607816 */ /* 0x040fe40000000060 */
[----:B------:R-:W-:Y:S02]  /*205f0*/  @!P6 PRMT R109, R162, 0x5410, RZ ;  /* 0x00005410a26de816 */ /* 0x000fe400000000ff */
[----:B------:R-:W-:Y:S01]  /*20600*/  MUFU.EX2 R162, R241 ;  /* 0x000000f100a27308 */ /* 0x000fe20000000800 */
[----:B------:R-:W-:Y:S04]  /*20610*/  STG.E.U16 [R156.64+0x3e], R105 ;  /* 0x00003e699c007986 */ /* 0x000fe8000c101520 */
[----:B------:R1:W-:Y:S04]  /*20620*/  STG.E.U16 [R156.64+0x40], R106 ;  /* 0x0000406a9c007986 */ /* 0x0003e8000c101520 */
[----:B------:R-:W-:Y:S04]  /*20630*/  STG.E.U16 [R152.64+0x40], R107 ;  /* 0x0000406b98007986 */ /* 0x000fe8000c101520 */
[----:B------:R5:W-:Y:S04]  /*20640*/  STG.E.U16 [R152.64+0x42], R108 ;  /* 0x0000426c98007986 */ /* 0x000be8000c101520 */
[----:B------:R5:W-:Y:S04]  /*20650*/  STG.E.U16 [R148.64+0x50], R110 ;  /* 0x0000506e94007986 */ /* 0x000be8000c101520 */
[----:B------:R-:W-:Y:S01]  /*20660*/  STG.E.U16 [R148.64+0x52], R109 ;  /* 0x0000526d94007986 */ /* 0x000fe2000c101520 */
[-C--:B------:R-:W-:Y:S03]  /*20670*/  HMMA.16816.F32 R36, R72, R76.reuse, R36 ;  /* 0x0000004c4824723c */ /* 0x080fe60000001824 */
[----:B-1----:R-:W-:Y:S05]  /*20680*/  PRMT R106, R97, 0x5410, R96 ;  /* 0x00005410616a7816 */ /* 0x002fea0000000060 */
[C---:B------:R-:W-:Y:S07]  /*20690*/  HMMA.16816.F32 R40, R80.reuse, R76, R40 ;  /* 0x0000004c5028723c */ /* 0x040fee0000001828 */
[----:B------:R-:W-:Y:S01]  /*206a0*/  LOP3.LUT R76, R133, 0xff, RZ, 0xc0, !PT ;  /* 0x000000ff854c7812 */ /* 0x000fe200078ec0ff */
[-C--:B------:R-:W-:Y:S01]  /*206b0*/  HMMA.16816.F32 R44, R80, R78.reuse, R44 ;  /* 0x0000004e502c723c */ /* 0x080fe2000000182c */
[----:B-----5:R-:W-:Y:S03]  /*206c0*/  MUFU.EX2 R108, R236 ;  /* 0x000000ec006c7308 */ /* 0x020fe60000000800 */
[----:B------:R-:W-:Y:S02]  /*206d0*/  PRMT R126, R76, 0x5410, R91 ;  /* 0x000054104c7e7816 */ /* 0x000fe4000000005b */
[----:B------:R-:W-:Y:S02]  /*206e0*/  LOP3.LUT R76, R123, 0xff, RZ, 0xc0, !PT ;  /* 0x000000ff7b4c7812 */ /* 0x000fe400078ec0ff */
[C---:B------:R-:W-:Y:S04]  /*206f0*/  HMMA.16816.F32 R48, R72.reuse, R78, R48 ;  /* 0x0000004e4830723c */ /* 0x040fe80000001830 */
[--C-:B------:R-:W-:Y:S02]  /*20700*/  SHF.R.U32.HI R77, RZ, 0x10, R123.reuse ;  /* 0x00000010ff4d7819 */ /* 0x100fe4000001167b */
[----:B------:R-:W-:Y:S01]  /*20710*/  SHF.R.U32.HI R123, RZ, 0x18, R123 ;  /* 0x00000018ff7b7819 */ /* 0x000fe2000001167b */
[--C-:B------:R-:W-:Y:S01]  /*20720*/  HSET2.LE.AND R79, R127, R202.reuse, PT ;  /* 0x000000ca7f4f7233 */ /* 0x100fe20003803000 */
[-C--:B------:R-:W-:Y:S04]  /*20730*/  HMMA.16816.F32 R52, R72, R84.reuse, R52 ;  /* 0x000000544834723c */ /* 0x080fe80000001834 */
[----:B------:R-:W-:Y:S02]  /*20740*/  SHF.R.U32.HI R78, RZ, 0x8, R89 ;  /* 0x00000008ff4e7819 */ /* 0x000fe40000011659 */
[----:B------:R-:W-:Y:S02]  /*20750*/  LOP3.LUT R77, R77, 0xff, RZ, 0xc0, !PT ;  /* 0x000000ff4d4d7812 */ /* 0x000fe400078ec0ff */
[----:B------:R-:W-:Y:S01]  /*20760*/  PRMT R78, R76, 0x5410, R78 ;  /* 0x000054104c4e7816 */ /* 0x000fe2000000004e */
[C---:B------:R-:W-:Y:S04]  /*20770*/  HMMA.16816.F32 R56, R80.reuse, R84, R56 ;  /* 0x000000545038723c */ /* 0x040fe80000001838 */
[C---:B------:R-:W-:Y:S02]  /*20780*/  LOP3.LUT R76, R88.reuse, 0xffff, RZ, 0xc0, !PT ;  /* 0x0000ffff584c7812 */ /* 0x040fe400078ec0ff */
[----:B------:R-:W-:Y:S02]  /*20790*/  PRMT R123, R77, 0x5410, R123 ;  /* 0x000054104d7b7816 */ /* 0x000fe4000000007b */
[----:B------:R-:W-:Y:S01]  /*207a0*/  LOP3.LUT R77, R88, 0xff, RZ, 0xc0, !PT ;  /* 0x000000ff584d7812 */ /* 0x000fe200078ec0ff */
[-C--:B------:R-:W-:Y:S03]  /*207b0*/  HMMA.16816.F32 R60, R80, R86.reuse, R60 ;  /* 0x00000056503c723c */ /* 0x080fe6000000183c */
[----:B------:R-:W-:Y:S02]  /*207c0*/  SHF.R.U32.HI R76, RZ, 0x8, R76 ;  /* 0x00000008ff4c7819 */ /* 0x000fe4000001164c */
[----:B------:R-:W-:Y:S02]  /*207d0*/  LOP3.LUT R79, R79, R111, RZ, 0xc0, !PT ;  /* 0x0000006f4f4f7212 */ /* 0x000fe400078ec0ff */
[----:B------:R-:W-:Y:S01]  /*207e0*/  PRMT R125, R77, 0x5410, R76 ;  /* 0x000054104d7d7816 */ /* 0x000fe2000000004c */
[----:B------:R-:W-:Y:S01]  /*207f0*/  HMMA.16816.F32 R64, R72, R86, R64 ;  /* 0x000000564840723c */ /* 0x000fe20000001840 */
[----:B------:R-:W-:Y:S03]  /*20800*/  LDSM.16.MT88.4 R72, [R168+0x6800] ;  /* 0x00680000a848783b */ /* 0x000fe60000004200 */
[--C-:B------:R-:W-:Y:S01]  /*20810*/  SHF.R.U32.HI R77, RZ, 0x10, R88.reuse ;  /* 0x00000010ff4d7819 */ /* 0x100fe20000011658 */
[--C-:B------:R-:W-:Y:S01]  /*20820*/  HSET2.LE.AND R82, R128, R202.reuse, PT ;  /* 0x000000ca80527233 */ /* 0x100fe20003803000 */
[----:B------:R-:W-:Y:S01]  /*20830*/  SHF.R.U32.HI R88, RZ, 0x18, R88 ;  /* 0x00000018ff587819 */ /* 0x000fe20000011658 */
[--C-:B------:R-:W-:Y:S01]  /*20840*/  HSET2.LE.AND R76, R78, R202.reuse, PT ;  /* 0x000000ca4e4c7233 */ /* 0x100fe20003803000 */
[----:B------:R-:W-:Y:S01]  /*20850*/  LOP3.LUT R77, R77, 0xff, RZ, 0xc0, !PT ;  /* 0x000000ff4d4d7812 */ /* 0x000fe200078ec0ff */
[--C-:B------:R-:W-:Y:S03]  /*20860*/  HSET2.LE.AND R78, R129, R202.reuse, PT ;  /* 0x000000ca814e7233 */ /* 0x100fe60003803000 */
[----:B------:R-:W-:Y:S01]  /*20870*/  PRMT R121, R77, 0x5410, R88 ;  /* 0x000054104d797816 */ /* 0x000fe20000000058 */
[--C-:B------:R-:W-:Y:S01]  /*20880*/  HSET2.LE.AND R77, R123, R202.reuse, PT ;  /* 0x000000ca7b4d7233 */ /* 0x100fe20003803000 */
[----:B------:R-:W-:Y:S01]  /*20890*/  LOP3.LUT R76, R76, R113, RZ, 0xc0, !PT ;  /* 0x000000714c4c7212 */ /* 0x000fe200078ec0ff */
[----:B------:R-:W1:Y:S01]  /*208a0*/  LDSM.16.MT88.4 R88, [R165+0x6800] ;  /* 0x00680000a558783b */ /* 0x000e620000004200 */
[----:B------:R-:W-:Y:S01]  /*208b0*/  LOP3.LUT R78, R78, R98, RZ, 0xc0, !PT ;  /* 0x000000624e4e7212 */ /* 0x000fe200078ec0ff */
[--C-:B------:R-:W-:Y:S01]  /*208c0*/  HSET2.LE.AND R81, R121, R202.reuse, PT ;  /* 0x000000ca79517233 */ /* 0x100fe20003803000 */
[----:B------:R-:W-:Y:S01]  /*208d0*/  LOP3.LUT R77, R77, R114, RZ, 0xc0, !PT ;  /* 0x000000724d4d7212 */ /* 0x000fe200078ec0ff */
[--C-:B------:R-:W-:Y:S01]  /*208e0*/  HSET2.LE.AND R80, R125, R202.reuse, PT ;  /* 0x000000ca7d507233 */ /* 0x100fe20003803000 */
[----:B------:R-:W-:Y:S01]  /*208f0*/  PRMT R98, R95, 0x7632, R98 ;  /* 0x000076325f627816 */ /* 0x000fe20000000062 */
[--C-:B------:R-:W-:Y:S01]  /*20900*/  HSET2.LE.AND R83, R126, R202.reuse, PT ;  /* 0x000000ca7e537233 */ /* 0x100fe20003803000 */
[----:B------:R-:W-:Y:S02]  /*20910*/  LOP3.LUT R81, R81, R116, RZ, 0xc0, !PT ;  /* 0x0000007451517212 */ /* 0x000fe400078ec0ff */
[----:B------:R-:W-:Y:S01]  /*20920*/  LOP3.LUT R80, R80, R115, RZ, 0xc0, !PT ;  /* 0x0000007350507212 */ /* 0x000fe200078ec0ff */
[----:B------:R-:W-:Y:S01]  /*20930*/  IMAD.WIDE.U32 R114, R161, -0x2daee0ad, RZ ;  /* 0xd2511f53a1727825 */ /* 0x000fe200078e00ff */
[----:B------:R-:W-:Y:S01]  /*20940*/  LOP3.LUT R83, R83, R0, RZ, 0xc0, !PT ;  /* 0x0000000053537212 */ /* 0x000fe200078ec0ff */
[----:B------:R-:W-:Y:S01]  /*20950*/  MUFU.EX2 R161, R240 ;  /* 0x000000f000a17308 */ /* 0x000fe20000000800 */
[----:B------:R-:W-:Y:S02]  /*20960*/  LOP3.LUT R82, R82, R2, RZ, 0xc0, !PT ;  /* 0x0000000252527212 */ /* 0x000fe400078ec0ff */
[----:B------:R-:W-:Y:S02]  /*20970*/  LOP3.LUT R111, R115, UR13, R132, 0x96, !PT ;  /* 0x0000000d736f7c12 */ /* 0x000fe4000f8e9684 */
[----:B------:R-:W-:Y:S02]  /*20980*/  SHF.R.U32.HI R2, RZ, 0x8, R140 ;  /* 0x00000008ff027819 */ /* 0x000fe4000001168c */
[----:B------:R-:W-:Y:S02]  /*20990*/  LOP3.LUT R0, R146, 0xff, RZ, 0xc0, !PT ;  /* 0x000000ff92007812 */ /* 0x000fe400078ec0ff */
[----:B------:R-:W-:Y:S02]  /*209a0*/  PRMT R126, R154, 0x5410, R2 ;  /* 0x000054109a7e7816 */ /* 0x000fe40000000002 */
[----:B------:R-:W-:Y:S02]  /*209b0*/  PRMT R127, R0, 0x5410, R147 ;  /* 0x00005410007f7816 */ /* 0x000fe40000000093 */
[----:B------:R-:W-:Y:S01]  /*209c0*/  SHF.R.U32.HI R85, RZ, 0x8, R155 ;  /* 0x00000008ff557819 */ /* 0x000fe2000001169b */
[----:B------:R-:W-:Y:S01]  /*209d0*/  IMAD.WIDE.U32 R154, R163, -0x2daee0ad, RZ ;  /* 0xd2511f53a39a7825 */ /* 0x000fe200078e00ff */
[----:B------:R-:W-:Y:S01]  /*209e0*/  SHF.R.U32.HI R2, RZ, 0x10, R122 ;  /* 0x00000010ff027819 */ /* 0x000fe2000001167a */
[----:B------:R-:W5:Y:S01]  /*209f0*/  MUFU.EX2 R163, R239 ;  /* 0x000000ef00a37308 */ /* 0x000f620000000800 */
[----:B------:R-:W-:Y:S02]  /*20a00*/  PRMT R125, R160, 0x5410, R85 ;  /* 0x00005410a07d7816 */ /* 0x000fe40000000055 */
[----:B------:R-:W-:Y:S02]  /*20a10*/  LOP3.LUT R85, R122, 0xff, RZ, 0xc0, !PT ;  /* 0x000000ff7a557812 */ /* 0x000fe400078ec0ff */
[----:B------:R-:W-:Y:S02]  /*20a20*/  SHF.R.U32.HI R110, RZ, 0x10, R114 ;  /* 0x00000010ff6e7819 */ /* 0x000fe40000011672 */
[----:B------:R-:W-:Y:S02]  /*20a30*/  LOP3.LUT R84, R158, 0xff, RZ, 0xc0, !PT ;  /* 0x000000ff9e547812 */ /* 0x000fe400078ec0ff */
[----:B------:R-:W-:Y:S01]  /*20a40*/  LOP3.LUT R0, R122, 0xffff, RZ, 0xc0, !PT ;  /* 0x0000ffff7a007812 */ /* 0x000fe200078ec0ff */
[----:B------:R-:W2:Y:S01]  /*20a50*/  MUFU.EX2 R160, R243 ;  /* 0x000000f300a07308 */ /* 0x000ea20000000800 */
[----:B------:R-:W-:Y:S01]  /*20a60*/  SHF.R.U32.HI R122, RZ, 0x18, R122 ;  /* 0x00000018ff7a7819 */ /* 0x000fe2000001167a */
[-C--:B-1----:R-:W-:Y:S05]  /*20a70*/  HMMA.16816.F32 R4, R76, R88.reuse, R4 ;  /* 0x000000584c04723c */ /* 0x082fea0000001804 */
[----:B------:R-:W-:Y:S02]  /*20a80*/  PRMT R123, R84, 0x5410, R159 ;  /* 0x00005410547b7816 */ /* 0x000fe4000000009f */
[----:B------:R-:W-:Y:S01]  /*20a90*/  SHF.R.U32.HI R84, RZ, 0x8, R0 ;  /* 0x00000008ff547819 */ /* 0x000fe20000011600 */
[C---:B------:R-:W-:Y:S01]  /*20aa0*/  HMMA.16816.F32 R8, R80.reuse, R88, R8 ;  /* 0x000000585008723c */ /* 0x040fe20000001808 */
[----:B------:R-:W-:Y:S03]  /*20ab0*/  MUFU.EX2 R159, R242 ;  /* 0x000000f2009f7308 */ /* 0x000fe60000000800 */
[----:B------:R-:W-:Y:S02]  /*20ac0*/  PRMT R116, R85, 0x5410, R84 ;  /* 0x0000541055747816 */ /* 0x000fe40000000054 */
[----:B------:R-:W-:Y:S02]  /*20ad0*/  LOP3.LUT R0, R2, 0xff, RZ, 0xc0, !PT ;  /* 0x000000ff02007812 */ /* 0x000fe400078ec0ff */
[-C--:B------:R-:W-:Y:S03]  /*20ae0*/  HMMA.16816.F32 R12, R80, R90.reuse, R12 ;  /* 0x0000005a500c723c */ /* 0x080fe6000000180c */
[----:B------:R-:W1:Y:S01]  /*20af0*/  MUFU.EX2 R158, R245 ;  /* 0x000000f5009e7308 */ /* 0x000e620000000800 */
[----:B---3--:R-:W-:Y:S01]  /*20b00*/  @!P3 HADD2 R136, -R95.H0_H0, -RZ.H0_H0 ;  /* 0xa00000ff5f88b230 */ /* 0x008fe20000000900 */
[----:B------:R-:W-:Y:S02]  /*20b10*/  LOP3.LUT R88, R124, 0xffff, RZ, 0xc0, !PT ;  /* 0x0000ffff7c587812 */ /* 0x000fe400078ec0ff */
[----:B------:R-:W-:Y:S01]  /*20b20*/  LOP3.LUT R2, R115, UR13, R132, 0x96, !PT ;  /* 0x0000000d73027c12 */ /* 0x000fe2000f8e9684 */
[C---:B------:R-:W-:Y:S01]  /*20b30*/  HMMA.16816.F32 R16, R76.reuse, R90, R16 ;  /* 0x0000005a4c10723c */ /* 0x040fe20000001810 */
[----:B------:R-:W-:Y:S03]  /*20b40*/  @!P3 STL.S16 [R1+0x38], R136 ;  /* 0x000038880100b387 */ /* 0x000fe60000100600 */
[----:B------:R-:W-:Y:S01]  /*20b50*/  SHF.R.U32.HI R88, RZ, 0x8, R88 ;  /* 0x00000008ff587819 */ /* 0x000fe20000011658 */
[----:B------:R3:W3:Y:S01]  /*20b60*/  LDL.S16 R94, [R1+0x2c] ;  /* 0x00002c00015e7983 */ /* 0x0006e20000100600 */
[----:B------:R-:W-:Y:S01]  /*20b70*/  PRMT R85, R136, 0x7610, R85 ;  /* 0x0000761088557816 */ /* 0x000fe20000000055 */
[----:B------:R-:W-:Y:S01]  /*20b80*/  MUFU.EX2 R147, R246 ;  /* 0x000000f600937308 */ /* 0x000fe20000000800 */
[-C--:B------:R-:W-:Y:S04]  /*20b90*/  HMMA.16816.F32 R20, R76, R72.reuse, R20 ;  /* 0x000000484c14723c */ /* 0x080fe80000001814 */
[----:B------:R-:W-:Y:S02]  /*20ba0*/  LOP3.LUT R90, R124, 0xff, RZ, 0xc0, !PT ;  /* 0x000000ff7c5a7812 */ /* 0x000fe400078ec0ff */
[----:B------:R-:W-:Y:S02]  /*20bb0*/  LOP3.LUT R84, R2, 0xff, RZ, 0xc0, !PT ;  /* 0x000000ff02547812 */ /* 0x000fe400078ec0ff */
[C---:B------:R-:W-:Y:S04]  /*20bc0*/  HMMA.16816.F32 R24, R80.reuse, R72, R24 ;  /* 0x000000485018723c */ /* 0x040fe80000001818 */
[----:B--2---:R-:W-:Y:S01]  /*20bd0*/  @!P1 HADD2 R134, -R93.H0_H0, -RZ.H0_H0 ;  /* 0xa00000ff5d869230 */ /* 0x004fe20000000900 */
[----:B------:R-:W-:Y:S02]  /*20be0*/  PRMT R113, R90, 0x5410, R88 ;  /* 0x000054105a717816 */ /* 0x000fe40000000058 */
[----:B------:R-:W-:Y:S01]  /*20bf0*/  PRMT R122, R0, 0x5410, R122 ;  /* 0x00005410007a7816 */ /* 0x000fe2000000007a */
[-C--:B------:R-:W-:Y:S03]  /*20c00*/  HMMA.16816.F32 R28, R80, R74.reuse, R28 ;  /* 0x0000004a501c723c */ /* 0x080fe6000000181c */
[----:B------:R-:W-:Y:S02]  /*20c10*/  ISETP.GE.U32.AND P6, PT, R225, R84, PT ;  /* 0x00000054e100720c */ /* 0x000fe40003fc6070 */
[----:B------:R-:W-:Y:S02]  /*20c20*/  PRMT R0, R95, 0x5410, R98 ;  /* 0x000054105f007816 */ /* 0x000fe40000000062 */
[----:B------:R-:W-:Y:S01]  /*20c30*/  @!P3 PRMT R95, R85, 0x5410, RZ ;  /* 0x00005410555fb816 */ /* 0x000fe200000000ff */
[C---:B------:R-:W-:Y:S01]  /*20c40*/  HMMA.16816.F32 R32, R76.reuse, R74, R32 ;  /* 0x0000004a4c20723c */ /* 0x040fe20000001820 */
[----:B------:R-:W2:Y:S03]  /*20c50*/  LDSM.16.MT88.4 R84, [R166+0x6800] ;  /* 0x00680000a654783b */ /* 0x000ea60000004200 */
[----:B------:R-:W-:Y:S02]  /*20c60*/  LOP3.LUT R89, R2, 0xffff, RZ, 0xc0, !PT ;  /* 0x0000ffff02597812 */ /* 0x000fe400078ec0ff */
[--C-:B------:R-:W-:Y:S02]  /*20c70*/  SHF.R.U32.HI R3, RZ, 0x18, R2.reuse ;  /* 0x00000018ff037819 */ /* 0x100fe40000011602 */
[----:B------:R-:W-:Y:S01]  /*20c80*/  SHF.R.U32.HI R89, RZ, 0x8, R89 ;  /* 0x00000008ff597819 */ /* 0x000fe20000011659 */
[----:B------:R-:W4:Y:S01]  /*20c90*/  LDSM.16.MT88.4 R72, [R167+0x6800] ;  /* 0x00680000a748783b */ /* 0x000f220000004200 */
[----:B------:R-:W-:Y:S02]  /*20ca0*/  ISETP.GE.U32.AND P3, PT, R225, R3, PT ;  /* 0x00000003e100720c */ /* 0x000fe40003f66070 */
[----:B------:R-:W-:Y:S02]  /*20cb0*/  LOP3.LUT R91, R89, 0xffff, RZ, 0xc0, !PT ;  /* 0x0000ffff595b7812 */ /* 0x000fe400078ec0ff */
[----:B------:R-:W-:Y:S02]  /*20cc0*/  SHF.R.U32.HI R2, RZ, 0x10, R2 ;  /* 0x00000010ff027819 */ /* 0x000fe40000011602 */
[----:B------:R-:W-:Y:S01]  /*20cd0*/  PRMT R3, R101, 0x5410, R100 ;  /* 0x0000541065037816 */ /* 0x000fe20000000064 */
[----:B------:R-:W-:Y:S01]  /*20ce0*/  STG.E.U16 [R150.64+0x50], R95 ;  /* 0x0000505f96007986 */ /* 0x000fe2000c101520 */
[----:B------:R-:W-:Y:S02]  /*20cf0*/  LOP3.LUT R2, R2, 0xff, RZ, 0xc0, !PT ;  /* 0x000000ff02027812 */ /* 0x000fe400078ec0ff */
[----:B------:R-:W-:Y:S02]  /*20d00*/  PRMT R90, R134, 0x7610, R90 ;  /* 0x00007610865a7816 */ /* 0x000fe4000000005a */
[----:B-----5:R-:W-:Y:S02]  /*20d10*/  F2FP.PACK_AB R145, R162, R163 ;  /* 0x000000a3a291723e */ /* 0x020fe400000000ff */
[----:B------:R-:W-:Y:S02]  /*20d20*/  F2FP.PACK_AB R141, R160, R161 ;  /* 0x000000a1a08d723e */ /* 0x000fe400000000ff */
[----:B-1----:R-:W-:Y:S02]  /*20d30*/  F2FP.PACK_AB R143, R158, R159 ;  /* 0x0000009f9e8f723e */ /* 0x002fe400000000ff */
[----:B------:R-:W-:Y:S02]  /*20d40*/  PRMT R140, R141, 0x7632, R140 ;  /* 0x000076328d8c7816 */ /* 0x000fe4000000008c */
[----:B------:R-:W-:Y:S02]  /*20d50*/  PRMT R142, R143, 0x7632, R142 ;  /* 0x000076328f8e7816 */ /* 0x000fe4000000008e */
[----:B------:R-:W-:Y:S01]  /*20d60*/  LOP3.LUT R107, R114, 0xff, RZ, 0xc0, !PT ;  /* 0x000000ff726b7812 */ /* 0x000fe200078ec0ff */
[----:B----4-:R-:W-:Y:S01]  /*20d70*/  @!P2 HADD2 R135, -R98.H0_H0, -RZ.H0_H0 ;  /* 0xa00000ff6287a230 */ /* 0x010fe20000000900 */
[-C--:B--2---:R-:W-:Y:S04]  /*20d80*/  HMMA.16816.F32 R36, R76, R84.reuse, R36 ;  /* 0x000000544c24723c */ /* 0x084fe80000001824 */
[----:B------:R-:W-:Y:S01]  /*20d90*/  @!P2 STL.S16 [R1+0x34], R135 ;  /* 0x000034870100a387 */ /* 0x000fe20000100600 */
[----:B------:R-:W-:Y:S03]  /*20da0*/  PRMT R92, R135, 0x7610, R92 ;  /* 0x00007610875c7816 */ /* 0x000fe6000000005c */
[----:B------:R-:W-:Y:S01]  /*20db0*/  @!P1 STL.S16 [R1+0x48], R134 ;  /* 0x0000488601009387 */ /* 0x000fe20000100600 */
[C---:B------:R-:W-:Y:S03]  /*20dc0*/  HMMA.16816.F32 R40, R80.reuse, R84, R40 ;  /* 0x000000545028723c */ /* 0x040fe60000001828 */
[----:B------:R-:W-:Y:S01]  /*20dd0*/  LDSM.16.MT88.4 R132, [R165+0x7800] ;  /* 0x00780000a584783b */ /* 0x000fe20000004200 */
[----:B------:R-:W-:Y:S02]  /*20de0*/  @!P2 PRMT R98, R92, 0x5410, RZ ;  /* 0x000054105c62a816 */ /* 0x000fe400000000ff */
[----:B------:R-:W-:Y:S02]  /*20df0*/  PRMT R92, R93, 0x5410, R99 ;  /* 0x000054105d5c7816 */ /* 0x000fe40000000063 */
[-C--:B------:R-:W-:Y:S03]  /*20e00*/  HMMA.16816.F32 R44, R80, R86.reuse, R44 ;  /* 0x00000056502c723c */ /* 0x080fe6000000182c */
[----:B------:R-:W-:Y:S01]  /*20e10*/  STG.E.U16 [R150.64+0x52], R98 ;  /* 0x0000526296007986 */ /* 0x000fe2000c101520 */
[----:B------:R-:W-:Y:S01]  /*20e20*/  @!P0 HADD2 R130, -R99.H0_H0, -RZ.H0_H0 ;  /* 0xa00000ff63828230 */ /* 0x000fe20000000900 */
[----:B------:R-:W-:Y:S02]  /*20e30*/  @!P1 PRMT R93, R90, 0x5410, RZ ;  /* 0x000054105a5d9816 */ /* 0x000fe400000000ff */
[----:B------:R-:W-:Y:S01]  /*20e40*/  SHF.R.U32.HI R90, RZ, 0x18, R124 ;  /* 0x00000018ff5a7819 */ /* 0x000fe2000001167c */
[C---:B------:R-:W-:Y:S01]  /*20e50*/  HMMA.16816.F32 R48, R76.reuse, R86, R48 ;  /* 0x000000564c30723c */ /* 0x040fe20000001830 */
[----:B------:R1:W-:Y:S03]  /*20e60*/  @!P0 STL.S16 [R1+0x44], R130 ;  /* 0x0000448201008387 */ /* 0x0003e60000100600 */
[----:B------:R-:W-:Y:S01]  /*20e70*/  PRMT R88, R130, 0x7610, R88 ;  /* 0x0000761082587816 */ /* 0x000fe20000000058 */
[----:B------:R2:W4:Y:S02]  /*20e80*/  LDL.S16 R129, [R1+0x30] ;  /* 0x0000300001817983 */ /* 0x0005240000100600 */
[--C-:B------:R-:W-:Y:S01]  /*20e90*/  HSET2.LE.AND R87, R123, R202.reuse, PT ;  /* 0x000000ca7b577233 */ /* 0x100fe20003803000 */
[-C--:B------:R-:W-:Y:S01]  /*20ea0*/  HMMA.16816.F32 R52, R76, R72.reuse, R52 ;  /* 0x000000484c34723c */ /* 0x080fe20000001834 */
[----:B------:R2:W5:Y:S03]  /*20eb0*/  LDL.S16 R121, [R1+0x28] ;  /* 0x0000280001797983 */ /* 0x0005660000100600 */
[----:B------:R-:W-:Y:S01]  /*20ec0*/  @!P0 PRMT R99, R88, 0x5410, RZ ;  /* 0x0000541058638816 */ /* 0x000fe200000000ff */
[----:B------:R2:W-:Y:S01]  /*20ed0*/  STG.E.U16 [R156.64+0x4e], R93 ;  /* 0x00004e5d9c007986 */ /* 0x0005e2000c101520 */
[----:B------:R-:W-:Y:S02]  /*20ee0*/  ISETP.GE.U32.AND P0, PT, R225, R2, PT ;  /* 0x00000002e100720c */ /* 0x000fe40003f06070 */
[C---:B------:R-:W-:Y:S01]  /*20ef0*/  HMMA.16816.F32 R56, R80.reuse, R72, R56 ;  /* 0x000000485038723c */ /* 0x040fe20000001838 */
[----:B------:R-:W-:Y:S03]  /*20f00*/  STG.E.U16 [R156.64+0x50], R99 ;  /* 0x000050639c007986 */ /* 0x000fe6000c101520 */
[----:B------:R-:W-:Y:S02]  /*20f10*/  LOP3.LUT R2, R155, UR13, R144, 0x96, !PT ;  /* 0x0000000d9b027c12 */ /* 0x000fe4000f8e9690 */
[----:B------:R-:W-:Y:S01]  /*20f20*/  LOP3.LUT R87, R87, R0, RZ, 0xc0, !PT ;  /* 0x0000000057577212 */ /* 0x000fe200078ec0ff */
[--C-:B------:R-:W-:Y:S01]  /*20f30*/  HSET2.LE.AND R0, R126, R202.reuse, PT ;  /* 0x000000ca7e007233 */ /* 0x100fe20003803000 */
[-C--:B------:R-:W-:Y:S01]  /*20f40*/  HMMA.16816.F32 R60, R80, R74.reuse, R60 ;  /* 0x0000004a503c723c */ /* 0x080fe2000000183c */
[----:B-1----:R1:W5:Y:S03]  /*20f50*/  LDL.S16 R130, [R1+0x4c] ;  /* 0x00004c0001827983 */ /* 0x0023660000100600 */
[C---:B------:R-:W-:Y:S01]  /*20f60*/  LOP3.LUT R88, R2.reuse, 0xff, RZ, 0xc0, !PT ;  /* 0x000000ff02587812 */ /* 0x040fe200078ec0ff */
[--C-:B------:R-:W-:Y:S02]  /*20f70*/  HSET2.LE.AND R72, R113, R202.reuse, PT ;  /* 0x000000ca71487233 */ /* 0x100fe40003803000 */
[----:B------:R-:W-:Y:S01]  /*20f80*/  SHF.R.U32.HI R80, RZ, 0x18, R114 ;  /* 0x00000018ff507819 */ /* 0x000fe20000011672 */
[----:B------:R-:W-:Y:S01]  /*20f90*/  HMMA.16816.F32 R64, R76, R74, R64 ;  /* 0x0000004a4c40723c */ /* 0x000fe20000001840 */
[----:B------:R-:W-:Y:S03]  /*20fa0*/  LDSM.16.MT88.4 R76, [R168+0x7000] ;  /* 0x00700000a84c783b */ /* 0x000fe60000004200 */
[----:B------:R-:W-:Y:S02]  /*20fb0*/  ISETP.GE.U32.AND P2, PT, R225, R88, PT ;  /* 0x00000058e100720c */ /* 0x000fe40003f46070 */
[----:B------:R-:W-:Y:S02]  /*20fc0*/  LOP3.LUT R88, R2, 0xffff, RZ, 0xc0, !PT ;  /* 0x0000ffff02587812 */ /* 0x000fe400078ec0ff */
[----:B------:R-:W-:Y:S04]  /*20fd0*/  LOP3.LUT R72, R72, R119, RZ, 0xc0, !PT ;  /* 0x0000007748487212 */ /* 0x000fe800078ec0ff */
[----:B------:R-:W-:Y:S02]  /*20fe0*/  SHF.R.U32.HI R88, RZ, 0x8, R88 ;  /* 0x00000008ff587819 */ /* 0x000fe40000011658 */
[----:B------:R-:W-:Y:S02]  /*20ff0*/  LOP3.LUT R74, R0, R92, RZ, 0xc0, !PT ;  /* 0x0000005c004a7212 */ /* 0x000fe400078ec0ff */
[----:B------:R-:W-:Y:S02]  /*21000*/  LOP3.LUT R84, R88, 0xffff, RZ, 0xc0, !PT ;  /* 0x0000ffff58547812 */ /* 0x000fe400078ec0ff */
[----:B------:R-:W-:Y:S02]  /*21010*/  LOP3.LUT R0, R155, UR13, R144, 0x96, !PT ;  /* 0x0000000d9b007c12 */ /* 0x000fe4000f8e9690 */
[----:B------:R-:W-:Y:S02]  /*21020*/  ISETP.GE.U32.AND P1, PT, R225, R84, PT ;  /* 0x00000054e100720c */ /* 0x000fe40003f26070 */
[--C-:B------:R-:W-:Y:S02]  /*21030*/  SHF.R.U32.HI R84, RZ, 0x18, R2.reuse ;  /* 0x00000018ff547819 */ /* 0x100fe40000011602 */
[----:B------:R-:W-:Y:S02]  /*21040*/  SHF.R.U32.HI R2, RZ, 0x10, R2 ;  /* 0x00000010ff027819 */ /* 0x000fe40000011602 */
[----:B------:R-:W-:Y:S02]  /*21050*/  PRMT R144, R145, 0x7632, R144 ;  /* 0x0000763291907816 */ /* 0x000fe40000000090 */
[----:B------:R-:W-:Y:S02]  /*21060*/  LOP3.LUT R2, R2, 0xff, RZ, 0xc0, !PT ;  /* 0x000000ff02027812 */ /* 0x000fe400078ec0ff */
[----:B--2---:R-:W-:Y:S01]  /*21070*/  LOP3.LUT R93, R154, 0xff, RZ, 0xc0, !PT ;  /* 0x000000ff9a5d7812 */ /* 0x004fe200078ec0ff */
[----:B---3--:R-:W-:Y:S05]  /*21080*/  @!P4 HADD2 R94, -R101.H0_H0, -RZ.H0_H0 ;  /* 0xa00000ff655ec230 */ /* 0x008fea0000000900 */
[----:B------:R2:W-:Y:S01]  /*21090*/  @!P4 STL.S16 [R1+0x2c], R94 ;  /* 0x00002c5e0100c387 */ /* 0x0005e20000100600 */
[----:B------:R-:W-:Y:S03]  /*210a0*/  PRMT R89, R94, 0x7610, R89 ;  /* 0x000076105e597816 */ /* 0x000fe60000000059 */
[----:B------:R1:W3:Y:S01]  /*210b0*/  LDL.S16 R102, [R1+0x40] ;  /* 0x0000400001667983 */ /* 0x0002e20000100600 */
[----:B------:R-:W-:Y:S02]  /*210c0*/  @!P4 PRMT R101, R89, 0x5410, RZ ;  /* 0x000054105965c816 */ /* 0x000fe400000000ff */
[----:B------:R-:W-:Y:S01]  /*210d0*/  ISETP.GE.U32.AND P4, PT, R225, R91, PT ;  /* 0x0000005be100720c */ /* 0x000fe20003f86070 */
[----:B------:R1:W3:Y:S01]  /*210e0*/  LDL.S16 R128, [R1+0x3c] ;  /* 0x00003c0001807983 */ /* 0x0002e20000100600 */
[----:B------:R-:W-:Y:S03]  /*210f0*/  SHF.R.U32.HI R89, RZ, 0x10, R124 ;  /* 0x00000010ff597819 */ /* 0x000fe6000001167c */
[----:B------:R-:W-:Y:S01]  /*21100*/  STG.E.U16 [R152.64+0x50], R101 ;  /* 0x0000506598007986 */ /* 0x000fe2000c101520 */
[----:B------:R-:W-:Y:S04]  /*21110*/  LOP3.LUT R89, R89, 0xff, RZ, 0xc0, !PT ;  /* 0x000000ff59597812 */ /* 0x000fe800078ec0ff */
[----:B------:R-:W-:Y:S05]  /*21120*/  PRMT R105, R89, 0x5410, R90 ;  /* 0x0000541059697816 */ /* 0x000fea000000005a */
[--C-:B------:R-:W-:Y:S01]  /*21130*/  HSET2.LE.AND R73, R105, R202.reuse, PT ;  /* 0x000000ca69497233 */ /* 0x100fe20003803000 */
[----:B--2---:R-:W2:Y:S04]  /*21140*/  MUFU.EX2 R94, R231 ;  /* 0x000000e7005e7308 */ /* 0x004ea80000000800 */
[----:B------:R-:W-:Y:S01]  /*21150*/  LOP3.LUT R73, R73, R120, RZ, 0xc0, !PT ;  /* 0x0000007849497212 */ /* 0x000fe200078ec0ff */
[----:B--2---:R-:W-:Y:S01]  /*21160*/  FADD.FTZ R196, R94, R196 ;  /* 0x000000c45ec47221 */ /* 0x004fe20000010000 */
[----:B------:R-:W-:Y:S04]  /*21170*/  F2FP.PACK_AB R94, R191, R94 ;  /* 0x0000005ebf5e723e */ /* 0x000fe800000000ff */
[----:B------:R-:W-:Y:S01]  /*21180*/  PRMT R104, R94, 0x7632, R104 ;  /* 0x000076325e687816 */ /* 0x000fe20000000068 */
[----:B----4-:R-:W-:Y:S02]  /*21190*/  @!P6 HADD2 R129, -R97.H0_H0, -RZ.H0_H0 ;  /* 0xa00000ff6181e230 */ /* 0x010fe40000000900 */
[----:B-----5:R-:W-:Y:S03]  /*211a0*/  @!P4 HADD2 R121, -R96.H0_H0, -RZ.H0_H0 ;  /* 0xa00000ff6079c230 */ /* 0x020fe60000000900 */
[----:B------:R-:W-:Y:S04]  /*211b0*/  PRMT R88, R129, 0x7610, R88 ;  /* 0x0000761081587816 */ /* 0x000fe80000000058 */
[----:B------:R-:W-:Y:S02]  /*211c0*/  @!P6 PRMT R97, R88, 0x5410, RZ ;  /* 0x000054105861e816 */ /* 0x000fe400000000ff */
[----:B------:R-:W2:Y:S01]  /*211d0*/  LDSM.16.MT88.4 R88, [R165+0x7000] ;  /* 0x00700000a558783b */ /* 0x000ea20000004200 */
[----:B------:R-:W-:Y:S07]  /*211e0*/  @!P5 HADD2 R130, -R100.H0_H0, -RZ.H0_H0 ;  /* 0xa00000ff6482d230 */ /* 0x000fee0000000900 */
[----:B------:R-:W-:Y:S01]  /*211f0*/  @!P5 STL.S16 [R1+0x4c], R130 ;  /* 0x00004c820100d387 */ /* 0x000fe20000100600 */
[----:B------:R-:W-:Y:S03]  /*21200*/  PRMT R103, R130, 0x7610, R103 ;  /* 0x0000761082677816 */ /* 0x000fe60000000067 */
[----:B------:R-:W-:Y:S01]  /*21210*/  @!P6 STL.S16 [R1+0x30], R129 ;  /* 0x000030810100e387 */ /* 0x000fe20000100600 */
[----:B------:R-:W-:Y:S02]  /*21220*/  ISETP.GE.U32.AND P6, PT, R225, R84, PT ;  /* 0x00000054e100720c */ /* 0x000fe40003fc6070 */
[----:B------:R-:W-:Y:S01]  /*21230*/  PRMT R84, R121, 0x7610, R84 ;  /* 0x0000761079547816 */ /* 0x000fe20000000054 */
[----:B------:R4:W-:Y:S01]  /*21240*/  @!P4 STL.S16 [R1+0x28], R121 ;  /* 0x000028790100c387 */ /* 0x0009e20000100600 */
[----:B------:R-:W-:Y:S02]  /*21250*/  @!P5 PRMT R100, R103, 0x5410, RZ ;  /* 0x000054106764d816 */ /* 0x000fe400000000ff */
[----:B------:R-:W-:Y:S02]  /*21260*/  @!P4 PRMT R96, R84, 0x5410, RZ ;  /* 0x000054105460c816 */ /* 0x000fe400000000ff */
[----:B------:R-:W-:Y:S01]  /*21270*/  SHF.R.U32.HI R84, RZ, 0x10, R114 ;  /* 0x00000010ff547819 */ /* 0x000fe20000011672 */
[----:B------:R-:W-:Y:S01]  /*21280*/  STG.E.U16 [R152.64+0x52], R100 ;  /* 0x0000526498007986 */ /* 0x000fe2000c101520 */
[----:B------:R-:W-:Y:S02]  /*21290*/  PRMT R103, R94, 0x5410, R104 ;  /* 0x000054105e677816 */ /* 0x000fe40000000068 */
[----:B------:R-:W-:Y:S01]  /*212a0*/  LOP3.LUT R195, R84, 0xff, RZ, 0xc0, !PT ;  /* 0x000000ff54c37812 */ /* 0x000fe200078ec0ff */
[--C-:B------:R-:W-:Y:S01]  /*212b0*/  HSET2.LE.AND R84, R116, R202.reuse, PT ;  /* 0x000000ca74547233 */ /* 0x100fe20003803000 */
[----:B------:R-:W-:Y:S01]  /*212c0*/  ISETP.GE.U32.AND P4, PT, R225, R80, PT ;  /* 0x00000050e100720c */ /* 0x000fe20003f86070 */
[----:B------:R-:W-:Y:S03]  /*212d0*/  STG.E.U16 [R148.64+0x60], R97 ;  /* 0x0000606194007986 */ /* 0x000fe6000c101520 */
[----:B------:R-:W-:Y:S01]  /*212e0*/  LOP3.LUT R84, R84, R112, RZ, 0xc0, !PT ;  /* 0x0000007054547212 */ /* 0x000fe200078ec0ff */
[----:B------:R-:W-:Y:S01]  /*212f0*/  STG.E.U16 [R148.64+0x62], R96 ;  /* 0x0000626094007986 */ /* 0x000fe2000c101520 */
[----:B----4-:R-:W-:Y:S01]  /*21300*/  LOP3.LUT R121, R114, 0xff, RZ, 0xc0, !PT ;  /* 0x000000ff72797812 */ /* 0x010fe200078ec0ff */
[----:B---3--:R-:W-:Y:S02]  /*21310*/  @!P0 HADD2 R102, -R94.H0_H0, -RZ.H0_H0 ;  /* 0xa00000ff5e668230 */ /* 0x008fe40000000900 */
[----:B------:R-:W-:Y:S03]  /*21320*/  @!P3 HADD2 R128, -R104.H0_H0, -RZ.H0_H0 ;  /* 0xa00000ff6880b230 */ /* 0x000fe60000000900 */
[----:B------:R3:W-:Y:S01]  /*21330*/  @!P0 STL.S16 [R1+0x40], R102 ;  /* 0x0000406601008387 */ /* 0x0007e20000100600 */
[----:B------:R-:W-:Y:S03]  /*21340*/  PRMT R85, R102, 0x7610, R85 ;  /* 0x0000761066557816 */ /* 0x000fe60000000055 */
[----:B------:R4:W-:Y:S01]  /*21350*/  @!P3 STL.S16 [R1+0x3c], R128 ;  /* 0x00003c800100b387 */ /* 0x0009e20000100600 */
[----:B------:R-:W-:Y:S02]  /*21360*/  PRMT R86, R128, 0x7610, R86 ;  /* 0x0000761080567816 */ /* 0x000fe40000000056 */
[----:B------:R-:W-:Y:S01]  /*21370*/  @!P0 PRMT R94, R85, 0x5410, RZ ;  /* 0x00005410555e8816 */ /* 0x000fe200000000ff */
[----:B------:R1:W5:Y:S01]  /*21380*/  LDL.S16 R124, [R1+0x18] ;  /* 0x00001800017c7983 */ /* 0x0003620000100600 */
[--C-:B------:R-:W-:Y:S01]  /*21390*/  HSET2.LE.AND R85, R122, R202.reuse, PT ;  /* 0x000000ca7a557233 */ /* 0x100fe20003803000 */
[----:B------:R-:W-:Y:S01]  /*213a0*/  @!P3 PRMT R104, R86, 0x5410, RZ ;  /* 0x000054105668b816 */ /* 0x000fe200000000ff */
[--C-:B------:R-:W-:Y:S01]  /*213b0*/  HSET2.LE.AND R86, R125, R202.reuse, PT ;  /* 0x000000ca7d567233 */ /* 0x100fe20003803000 */
[----:B------:R-:W-:Y:S01]  /*213c0*/  ISETP.GE.U32.AND P0, PT, R225, R2, PT ;  /* 0x00000002e100720c */ /* 0x000fe20003f06070 */
[--C-:B------:R-:W-:Y:S01]  /*213d0*/  HSET2.LE.AND R2, R127, R202.reuse, PT ;  /* 0x000000ca7f027233 */ /* 0x100fe20003803000 */
[----:B------:R-:W-:Y:S01]  /*213e0*/  LOP3.LUT R85, R85, R117, RZ, 0xc0, !PT ;  /* 0x0000007555557212 */ /* 0x000fe200078ec0ff */
[----:B------:R1:W5:Y:S01]  /*213f0*/  LDL.S16 R122, [R1+0x24] ;  /* 0x00002400017a7983 */ /* 0x0003620000100600 */
[----:B------:R-:W-:Y:S02]  /*21400*/  LOP3.LUT R86, R86, R118, RZ, 0xc0, !PT ;  /* 0x0000007656567212 */ /* 0x000fe400078ec0ff */
[----:B------:R-:W-:Y:S01]  /*21410*/  LOP3.LUT R75, R2, R3, RZ, 0xc0, !PT ;  /* 0x00000003024b7212 */ /* 0x000fe200078ec0ff */
[----:B------:R1:W5:Y:S01]  /*21420*/  LDL.S16 R116, [R1+0x20] ;  /* 0x0000200001747983 */ /* 0x0003620000100600 */
[----:B------:R-:W-:Y:S03]  /*21430*/  LOP3.LUT R2, R114, 0xffff, RZ, 0xc0, !PT ;  /* 0x0000ffff72027812 */ /* 0x000fe600078ec0ff */
[-C--:B--2---:R-:W-:Y:S01]  /*21440*/  HMMA.16816.F32 R4, R84, R88.reuse, R4 ;  /* 0x000000585404723c */ /* 0x084fe20000001804 */
[----:B------:R-:W-:Y:S01]  /*21450*/  STG.E.U16 [R150.64+0x60], R94 ;  /* 0x0000605e96007986 */ /* 0x000fe2000c101520 */
[----:B---3--:R-:W2:Y:S03]  /*21460*/  MUFU.EX2 R102, R235 ;  /* 0x000000eb00667308 */ /* 0x008ea60000000800 */
[----:B------:R-:W-:Y:S01]  /*21470*/  STG.E.U16 [R150.64+0x62], R104 ;  /* 0x0000626896007986 */ /* 0x000fe2000c101520 */
[----:B------:R-:W-:Y:S02]  /*21480*/  SHF.R.U32.HI R2, RZ, 0x8, R2 ;  /* 0x00000008ff027819 */ /* 0x000fe40000011602 */
[C---:B------:R-:W-:Y:S01]  /*21490*/  HMMA.16816.F32 R8, R72.reuse, R88, R8 ;  /* 0x000000584808723c */ /* 0x040fe20000001808 */
[----:B----4-:R1:W3:Y:S03]  /*214a0*/  LDL.S16 R128, [R1+0x1c] ;  /* 0x00001c0001807983 */ /* 0x0102e60000100600 */
[----:B------:R-:W-:Y:S03]  /*214b0*/  LOP3.LUT R2, R2, 0xffff, RZ, 0xc0, !PT ;  /* 0x0000ffff02027812 */ /* 0x000fe600078ec0ff */
[----:B------:R-:W-:Y:S01]  /*214c0*/  LOP3.LUT R88, R154, 0xff, RZ, 0xc0, !PT ;  /* 0x000000ff9a587812 */ /* 0x000fe200078ec0ff */
[-C--:B------:R-:W-:Y:S03]  /*214d0*/  HMMA.16816.F32 R12, R72, R90.reuse, R12 ;  /* 0x0000005a480c723c */ /* 0x080fe6000000180c */
[C---:B------:R-:W-:Y:S02]  /*214e0*/  ISETP.GE.U32.AND P3, PT, R225.reuse, R88, PT ;  /* 0x00000058e100720c */ /* 0x040fe40003f66070 */
[----:B------:R-:W-:Y:S03]  /*214f0*/  ISETP.GE.U32.AND P5, PT, R225, R2, PT ;  /* 0x00000002e100720c */ /* 0x000fe60003fa6070 */
[C---:B------:R-:W-:Y:S04]  /*21500*/  HMMA.16816.F32 R16, R84.reuse, R90, R16 ;  /* 0x0000005a5410723c */ /* 0x040fe80000001810 */
[----:B--2---:R-:W-:Y:S01]  /*21510*/  F2FP.PACK_AB R92, R190, R102 ;  /* 0x00000066be5c723e */ /* 0x004fe200000000ff */
[----:B------:R-:W-:Y:S01]  /*21520*/  FADD.FTZ R194, R102, R192 ;  /* 0x000000c066c27221 */ /* 0x000fe20000010000 */
[----:B------:R-:W-:Y:S01]  /*21530*/  LOP3.LUT R102, R114, 0xffff, RZ, 0xc0, !PT ;  /* 0x0000ffff72667812 */ /* 0x000fe200078ec0ff */
[----:B------:R-:W-:Y:S01]  /*21540*/  FADD.FTZ R192, R108, R197 ;  /* 0x000000c56cc07221 */ /* 0x000fe20000010000 */
[-C--:B------:R-:W-:Y:S04]  /*21550*/  HMMA.16816.F32 R20, R84, R76.reuse, R20 ;  /* 0x0000004c5414723c */ /* 0x080fe80000001814 */
[C---:B------:R-:W-:Y:S02]  /*21560*/  PRMT R3, R92.reuse, 0x7632, R3 ;  /* 0x000076325c037816 */ /* 0x040fe40000000003 */
[----:B------:R-:W-:Y:S02]  /*21570*/  SHF.R.U32.HI R114, RZ, 0x18, R114 ;  /* 0x00000018ff727819 */ /* 0x000fe40000011672 */
[C---:B------:R-:W-:Y:S04]  /*21580*/  HMMA.16816.F32 R24, R72.reuse, R76, R24 ;  /* 0x0000004c4818723c */ /* 0x040fe80000001818 */
[----:B------:R-:W-:Y:S02]  /*21590*/  PRMT R105, R92, 0x5410, R3 ;  /* 0x000054105c697816 */ /* 0x000fe40000000003 */
[----:B------:R-:W-:Y:S02]  /*215a0*/  F2FP.PACK_AB R108, R189, R108 ;  /* 0x0000006cbd6c723e */ /* 0x000fe400000000ff */
[-C--:B------:R-:W-:Y:S04]  /*215b0*/  HMMA.16816.F32 R28, R72, R78.reuse, R28 ;  /* 0x0000004e481c723c */ /* 0x080fe8000000181c */
[----:B------:R-:W-:Y:S02]  /*215c0*/  LOP3.LUT R76, R110, 0xff, RZ, 0xc0, !PT ;  /* 0x000000ff6e4c7812 */ /* 0x000fe400078ec0ff */
[----:B------:R-:W-:Y:S02]  /*215d0*/  PRMT R146, R108, 0x7632, R146 ;  /* 0x000076326c927816 */ /* 0x000fe40000000092 */
[C---:B------:R-:W-:Y:S04]  /*215e0*/  HMMA.16816.F32 R32, R84.reuse, R78, R32 ;  /* 0x0000004e5420723c */ /* 0x040fe80000001820 */
[----:B------:R-:W-:Y:S02]  /*215f0*/  PRMT R114, R76, 0x5410, R114 ;  /* 0x000054104c727816 */ /* 0x000fe40000000072 */
[----:B------:R-:W-:Y:S01]  /*21600*/  LDSM.16.MT88.4 R76, [R167+0x7000] ;  /* 0x00700000a74c783b */ /* 0x000fe20000004200 */
[----:B------:R-:W-:Y:S02]  /*21610*/  PRMT R89, R108, 0x5410, R146 ;  /* 0x000054106c597816 */ /* 0x000fe40000000092 */
[----:B------:R-:W-:Y:S04]  /*21620*/  SHF.R.U32.HI R2, RZ, 0x8, R102 ;  /* 0x00000008ff027819 */ /* 0x000fe80000011666 */
[----:B------:R-:W-:Y:S02]  /*21630*/  PRMT R102, R107, 0x5410, R2 ;  /* 0x000054106b667816 */ /* 0x000fe40000000002 */
[----:B------:R-:W-:Y:S03]  /*21640*/  LOP3.LUT R2, R154, 0xffff, RZ, 0xc0, !PT ;  /* 0x0000ffff9a027812 */ /* 0x000fe600078ec0ff */
[--C-:B------:R-:W-:Y:S01]  /*21650*/  HSET2.LE.AND R102, R102, R202.reuse, PT ;  /* 0x000000ca66667233 */ /* 0x100fe20003803000 */
[----:B------:R-:W-:Y:S04]  /*21660*/  SHF.R.U32.HI R2, RZ, 0x8, R2 ;  /* 0x00000008ff027819 */ /* 0x000fe80000011602 */
[----:B------:R-:W-:Y:S01]  /*21670*/  LOP3.LUT R2, R2, 0xffff, RZ, 0xc0, !PT ;  /* 0x0000ffff02027812 */ /* 0x000fe200078ec0ff */
[----:B-----5:R-:W-:Y:S05]  /*21680*/  @!P1 HADD2 R124, -R3.H0_H0, -RZ.H0_H0 ;  /* 0xa00000ff037c9230 */ /* 0x020fea0000000900 */
[----:B------:R-:W-:Y:S01]  /*21690*/  PRMT R81, R124, 0x7610, R81 ;  /* 0x000076107c517816 */ /* 0x000fe20000000051 */
[----:B------:R-:W-:Y:S03]  /*216a0*/  @!P0 HADD2 R122, -R108.H0_H0, -RZ.H0_H0 ;  /* 0xa00000ff6c7a8230 */ /* 0x000fe60000000900 */
[----:B------:R-:W-:Y:S01]  /*216b0*/  @!P1 PRMT R3, R81, 0x5410, RZ ;  /* 0x0000541051039816 */ /* 0x000fe200000000ff */
[----:B------:R-:W-:Y:S01]  /*216c0*/  @!P6 HADD2 R116, -R146.H0_H0, -RZ.H0_H0 ;  /* 0xa00000ff9274e230 */ /* 0x000fe20000000900 */
[----:B------:R-:W-:Y:S03]  /*216d0*/  PRMT R91, R122, 0x7610, R91 ;  /* 0x000076107a5b7816 */ /* 0x000fe6000000005b */
[----:B------:R-:W-:Y:S01]  /*216e0*/  STG.E.U16 [R156.64+0x60], R3 ;  /* 0x000060039c007986 */ /* 0x000fe2000c101520 */
[----:B------:R-:W-:Y:S02]  /*216f0*/  PRMT R88, R116, 0x7610, R88 ;  /* 0x0000761074587816 */ /* 0x000fe40000000058 */
[----:B------:R-:W-:Y:S02]  /*21700*/  @!P0 PRMT R108, R91, 0x5410, RZ ;  /* 0x000054105b6c8816 */ /* 0x000fe400000000ff */
[----:B------:R-:W-:Y:S02]  /*21710*/  @!P6 PRMT R146, R88, 0x5410, RZ ;  /* 0x000054105892e816 */ /* 0x000fe400000000ff */
[--C-:B------:R-:W-:Y:S01]  /*21720*/  SHF.R.U32.HI R88, RZ, 0x10, R154.reuse ;  /* 0x00000010ff587819 */ /* 0x100fe2000001169a */
[----:B---3--:R-:W-:Y:S01]  /*21730*/  @!P2 HADD2 R128, -R92.H0_H0, -RZ.H0_H0 ;  /* 0xa00000ff5c80a230 */ /* 0x008fe20000000900 */
[----:B------:R-:W-:Y:S02]  /*21740*/  SHF.R.U32.HI R91, RZ, 0x18, R154 ;  /* 0x00000018ff5b7819 */ /* 0x000fe4000001169a */
[----:B------:R-:W-:Y:S02]  /*21750*/  LOP3.LUT R88, R88, 0xff, RZ, 0xc0, !PT ;  /* 0x000000ff58587812 */ /* 0x000fe400078ec0ff */
[----:B------:R-:W-:Y:S01]  /*21760*/  @!P2 STL.S16 [R1+0x1c], R128 ;  /* 0x00001c800100a387 */ /* 0x000fe20000100600 */
[----:B------:R-:W-:Y:S02]  /*21770*/  PRMT R82, R128, 0x7610, R82 ;  /* 0x0000761080527816 */ /* 0x000fe40000000052 */
[----:B------:R-:W-:Y:S01]  /*21780*/  PRMT R98, R88, 0x5410, R91 ;  /* 0x0000541058627816 */ /* 0x000fe2000000005b */
[----:B------:R-:W-:Y:S01]  /*21790*/  @!P1 STL.S16 [R1+0x18], R124 ;  /* 0x0000187c01009387 */ /* 0x000fe20000100600 */
[----:B------:R-:W-:Y:S02]  /*217a0*/  @!P2 PRMT R92, R82, 0x5410, RZ ;  /* 0x00005410525ca816 */ /* 0x000fe400000000ff */
[----:B------:R-:W-:Y:S01]  /*217b0*/  ISETP.GE.U32.AND P1, PT, R225, R121, PT ;  /* 0x00000079e100720c */ /* 0x000fe20003f26070 */
[----:B------:R1:W2:Y:S01]  /*217c0*/  LDL.S16 R90, [R1+0x14] ;  /* 0x00001400015a7983 */ /* 0x0002a20000100600 */
[----:B------:R-:W-:Y:S02]  /*217d0*/  PRMT R88, R145, 0x5410, R144 ;  /* 0x0000541091587816 */ /* 0x000fe40000000090 */
[C---:B------:R-:W-:Y:S01]  /*217e0*/  ISETP.GE.U32.AND P2, PT, R225.reuse, R2, PT ;  /* 0x00000002e100720c */ /* 0x040fe20003f46070 */
[----:B------:R-:W3:Y:S01]  /*217f0*/  LDSM.16.MT88.4 R80, [R166+0x7000] ;  /* 0x00700000a650783b */ /* 0x000ee20000004200 */
[----:B------:R-:W-:Y:S02]  /*21800*/  LOP3.LUT R2, R154, 0xffff, RZ, 0xc0, !PT ;  /* 0x0000ffff9a027812 */ /* 0x000fe400078ec0ff */
[----:B------:R-:W4:Y:S01]  /*21810*/  MUFU.EX2 R155, R244 ;  /* 0x000000f4009b7308 */ /* 0x000f220000000800 */
[----:B------:R-:W-:Y:S04]  /*21820*/  LOP3.LUT R102, R102, R88, RZ, 0xc0, !PT ;  /* 0x0000005866667212 */ /* 0x000fe800078ec0ff */
[----:B------:R-:W5:Y:S08]  /*21830*/  LDSM.16.MT88.4 R124, [R168+0x7800] ;  /* 0x00780000a87c783b */ /* 0x000f700000004200 */
[----:B------:R-:W-:Y:S04]  /*21840*/  STG.E.U16 [R156.64+0x5e], R92 ;  /* 0x00005e5c9c007986 */ /* 0x000fe8000c101520 */
[----:B------:R-:W-:Y:S04]  /*21850*/  @!P0 STL.S16 [R1+0x24], R122 ;  /* 0x0000247a01008387 */ /* 0x000fe80000100600 */
[----:B------:R-:W-:Y:S04]  /*21860*/  STG.E.U16 [R152.64+0x60], R108 ;  /* 0x0000606c98007986 */ /* 0x000fe8000c101520 */
[----:B------:R-:W-:Y:S01]  /*21870*/  @!P6 STL.S16 [R1+0x20], R116 ;  /* 0x000020740100e387 */ /* 0x000fe20000100600 */
[----:B------:R-:W-:Y:S03]  /*21880*/  ISETP.GE.U32.AND P6, PT, R225, R195, PT ;  /* 0x000000c3e100720c */ /* 0x000fe60003fc6070 */
[----:B------:R-:W1:Y:S01]  /*21890*/  LDSM.16.MT88.4 R116, [R166+0x7800] ;  /* 0x00780000a674783b */ /* 0x000e620000004200 */
[-C--:B---3--:R-:W-:Y:S07]  /*218a0*/  HMMA.16816.F32 R36, R84, R80.reuse, R36 ;  /* 0x000000505424723c */ /* 0x088fee0000001824 */
[----:B------:R-:W-:Y:S01]  /*218b0*/  STG.E.U16 [R152.64+0x62], R146 ;  /* 0x0000629298007986 */ /* 0x000fe2000c101520 */
[C---:B------:R-:W-:Y:S07]  /*218c0*/  HMMA.16816.F32 R40, R72.reuse, R80, R40 ;  /* 0x000000504828723c */ /* 0x040fee0000001828 */
[----:B------:R-:W-:Y:S01]  /*218d0*/  LOP3.LUT R81, R0, 0xffff, RZ, 0xc0, !PT ;  /* 0x0000ffff00517812 */ /* 0x000fe200078ec0ff */
[-C--:B------:R-:W-:Y:S04]  /*218e0*/  HMMA.16816.F32 R44, R72, R82.reuse, R44 ;  /* 0x00000052482c723c */ /* 0x080fe8000000182c */
[----:B------:R-:W-:Y:S02]  /*218f0*/  SHF.R.U32.HI R81, RZ, 0x8, R81 ;  /* 0x00000008ff517819 */ /* 0x000fe40000011651 */
[----:B------:R-:W-:Y:S02]  /*21900*/  SHF.R.U32.HI R80, RZ, 0x10, R111 ;  /* 0x00000010ff507819 */ /* 0x000fe4000001166f */
[C---:B------:R-:W-:Y:S08]  /*21910*/  HMMA.16816.F32 R48, R84.reuse, R82, R48 ;  /* 0x000000525430723c */ /* 0x040ff00000001830 */
[-C--:B------:R-:W-:Y:S08]  /*21920*/  HMMA.16816.F32 R52, R84, R76.reuse, R52 ;  /* 0x0000004c5434723c */ /* 0x080ff00000001834 */
[C---:B------:R-:W-:Y:S08]  /*21930*/  HMMA.16816.F32 R56, R72.reuse, R76, R56 ;  /* 0x0000004c4838723c */ /* 0x040ff00000001838 */
[-C--:B------:R-:W-:Y:S07]  /*21940*/  HMMA.16816.F32 R60, R72, R78.reuse, R60 ;  /* 0x0000004e483c723c */ /* 0x080fee000000183c */
[----:B------:R-:W-:Y:S01]  /*21950*/  PRMT R72, R141, 0x5410, R140 ;  /* 0x000054108d487816 */ /* 0x000fe2000000008c */
[----:B------:R-:W-:Y:S07]  /*21960*/  HMMA.16816.F32 R64, R84, R78, R64 ;  /* 0x0000004e5440723c */ /* 0x000fee0000001840 */
[--C-:B------:R-:W-:Y:S02]  /*21970*/  HSET2.LE.AND R79, R98, R202.reuse, PT ;  /* 0x000000ca624f7233 */ /* 0x100fe40003803000 */
[----:B--2---:R-:W-:Y:S05]  /*21980*/  @!P1 HADD2 R90, -R145.H0_H0, -RZ.H0_H0 ;  /* 0xa00000ff915a9230 */ /* 0x004fea0000000900 */
[----:B------:R2:W-:Y:S01]  /*21990*/  @!P1 STL.S16 [R1+0x14], R90 ;  /* 0x0000145a01009387 */ /* 0x0005e20000100600 */
[----:B------:R-:W-:Y:S03]  /*219a0*/  PRMT R95, R90, 0x7610, R95 ;  /* 0x000076105a5f7816 */ /* 0x000fe6000000005f */
[----:B------:R3:W3:Y:S01]  /*219b0*/  LDL.S16 R109, [R1+0x10] ;  /* 0x00001000016d7983 */ /* 0x0006e20000100600 */
[----:B------:R-:W-:Y:S02]  /*219c0*/  @!P1 PRMT R145, R95, 0x5410, RZ ;  /* 0x000054105f919816 */ /* 0x000fe400000000ff */
[----:B------:R-:W-:Y:S01]  /*219d0*/  LOP3.LUT R95, R0, 0xff, RZ, 0xc0, !PT ;  /* 0x000000ff005f7812 */ /* 0x000fe200078ec0ff */
[----:B------:R1:W3:Y:S03]  /*219e0*/  LDL.S16 R201, [R1+0xc] ;  /* 0x00000c0001c97983 */ /* 0x0002e60000100600 */
[----:B------:R-:W-:Y:S01]  /*219f0*/  PRMT R81, R95, 0x5410, R81 ;  /* 0x000054105f517816 */ /* 0x000fe20000000051 */
[----:B------:R1:W3:Y:S04]  /*21a00*/  LDL.S16 R197, [R1+0x8] ;  /* 0x0000080001c57983 */ /* 0x0002e80000100600 */
[----:B------:R1:W3:Y:S01]  /*21a10*/  LDL.S16 R82, [R1+0x4] ;  /* 0x0000040001527983 */ /* 0x0002e20000100600 */
[--C-:B------:R-:W-:Y:S03]  /*21a20*/  HSET2.LE.AND R76, R81, R202.reuse, PT ;  /* 0x000000ca514c7233 */ /* 0x100fe60003803000 */
[----:B------:R1:W3:Y:S02]  /*21a30*/  LDL.S16 R81, [R1] ;  /* 0x0000000001517983 */ /* 0x0002e40000100600 */
[----:B------:R-:W-:Y:S02]  /*21a40*/  LOP3.LUT R76, R76, R105, RZ, 0xc0, !PT ;  /* 0x000000694c4c7212 */ /* 0x000fe400078ec0ff */
[----:B------:R-:W-:Y:S01]  /*21a50*/  STG.E.U16 [R148.64+0x70], R145 ;  /* 0x0000709194007986 */ /* 0x000fe2000c101520 */
[----:B--2---:R-:W-:Y:S02]  /*21a60*/  SHF.R.U32.HI R90, RZ, 0x8, R2 ;  /* 0x00000008ff5a7819 */ /* 0x004fe40000011602 */
[----:B------:R-:W-:Y:S02]  /*21a70*/  SHF.R.U32.HI R2, RZ, 0x10, R154 ;  /* 0x00000010ff027819 */ /* 0x000fe4000001169a */
[----:B------:R-:W-:Y:S02]  /*21a80*/  PRMT R107, R93, 0x5410, R90 ;  /* 0x000054105d6b7816 */ /* 0x000fe4000000005a */
[----:B------:R-:W-:Y:S02]  /*21a90*/  LOP3.LUT R2, R2, 0xff, RZ, 0xc0, !PT ;  /* 0x000000ff02027812 */ /* 0x000fe400078ec0ff */
[----:B------:R-:W-:Y:S01]  /*21aa0*/  LOP3.LUT R93, R111, 0xff, RZ, 0xc0, !PT ;  /* 0x000000ff6f5d7812 */ /* 0x000fe200078ec0ff */
[--C-:B------:R-:W-:Y:S01]  /*21ab0*/  HSET2.LE.AND R78, R107, R202.reuse, PT ;  /* 0x000000ca6b4e7233 */ /* 0x100fe20003803000 */
[----:B------:R-:W-:Y:S02]  /*21ac0*/  ISETP.GE.U32.AND P1, PT, R225, R2, PT ;  /* 0x00000002e100720c */ /* 0x000fe40003f26070 */
[----:B------:R-:W-:Y:S02]  /*21ad0*/  LOP3.LUT R2, R111, 0xffff, RZ, 0xc0, !PT ;  /* 0x0000ffff6f027812 */ /* 0x000fe400078ec0ff */
[----:B------:R-:W-:Y:S02]  /*21ae0*/  SHF.R.U32.HI R111, RZ, 0x18, R111 ;  /* 0x00000018ff6f7819 */ /* 0x000fe4000001166f */
[----:B------:R-:W-:Y:S02]  /*21af0*/  SHF.R.U32.HI R91, RZ, 0x8, R2 ;  /* 0x00000008ff5b7819 */ /* 0x000fe40000011602 */
[----:B------:R-:W-:Y:S02]  /*21b00*/  LOP3.LUT R2, R80, 0xff, RZ, 0xc0, !PT ;  /* 0x000000ff50027812 */ /* 0x000fe400078ec0ff */
[--C-:B------:R-:W-:Y:S02]  /*21b10*/  SHF.R.U32.HI R90, RZ, 0x10, R0.reuse ;  /* 0x00000010ff5a7819 */ /* 0x100fe40000011600 */
[----:B------:R-:W-:Y:S02]  /*21b20*/  PRMT R111, R2, 0x5410, R111 ;  /* 0x00005410026f7816 */ /* 0x000fe4000000006f */
[----:B------:R-:W-:Y:S02]  /*21b30*/  PRMT R91, R93, 0x5410, R91 ;  /* 0x000054105d5b7816 */ /* 0x000fe4000000005b */
[----:B------:R-:W-:Y:S01]  /*21b40*/  SHF.R.U32.HI R80, RZ, 0x18, R0 ;  /* 0x00000018ff507819 */ /* 0x000fe20000011600 */
[--C-:B------:R-:W-:Y:S01]  /*21b50*/  HSET2.LE.AND R101, R111, R202.reuse, PT ;  /* 0x000000ca6f657233 */ /* 0x100fe20003803000 */
[----:B------:R-:W-:Y:S01]  /*21b60*/  LOP3.LUT R0, R90, 0xff, RZ, 0xc0, !PT ;  /* 0x000000ff5a007812 */ /* 0x000fe200078ec0ff */
[--C-:B------:R-:W-:Y:S01]  /*21b70*/  HSET2.LE.AND R100, R91, R202.reuse, PT ;  /* 0x000000ca5b647233 */ /* 0x100fe20003803000 */
[----:B----4-:R-:W-:Y:S02]  /*21b80*/  F2FP.PACK_AB R2, R147, R155 ;  /* 0x0000009b9302723e */ /* 0x010fe400000000ff */
[----:B------:R-:W-:Y:S01]  /*21b90*/  LOP3.LUT R101, R101, R103, RZ, 0xc0, !PT ;  /* 0x0000006765657212 */ /* 0x000fe200078ec0ff */
[--C-:B------:R-:W-:Y:S01]  /*21ba0*/  HSET2.LE.AND R103, R114, R202.reuse, PT ;  /* 0x000000ca72677233 */ /* 0x100fe20003803000 */
[----:B------:R-:W-:Y:S01]  /*21bb0*/  PRMT R80, R0, 0x5410, R80 ;  /* 0x0000541000507816 */ /* 0x000fe20000000050 */
[----:B------:R-:W-:Y:S01]  /*21bc0*/  @!P1 HADD2 R252, -R2.H0_H0, -RZ.H0_H0 ;  /* 0xa00000ff02fc9230 */ /* 0x000fe20000000900 */
[----:B------:R-:W-:Y:S02]  /*21bd0*/  PRMT R0, R2, 0x7632, R0 ;  /* 0x0000763202007816 */ /* 0x000fe40000000000 */
[----:B------:R-:W-:Y:S01]  /*21be0*/  LOP3.LUT R103, R103, R72, RZ, 0xc0, !PT ;  /* 0x0000004867677212 */ /* 0x000fe200078ec0ff */
[----:B------:R-:W-:Y:S01]  /*21bf0*/  HSET2.LE.AND R77, R80, R202, PT ;  /* 0x000000ca504d7233 */ /* 0x000fe20003803000 */
[----:B------:R-:W-:Y:S01]  /*21c00*/  LOP3.LUT R100, R100, R106, RZ, 0xc0, !PT ;  /* 0x0000006a64647212 */ /* 0x000fe200078ec0ff */
[----:B------:R-:W2:Y:S01]  /*21c10*/  LDSM.16.MT88.4 R72, [R167+0x7800] ;  /* 0x00780000a748783b */ /* 0x000ea20000004200 */
[----:B------:R-:W-:Y:S02]  /*21c20*/  PRMT R80, R143, 0x5410, R142 ;  /* 0x000054108f507816 */ /* 0x000fe4000000008e */
[----:B------:R-:W-:Y:S02]  /*21c30*/  PRMT R3, R2, 0x5410, R0 ;  /* 0x0000541002037816 */ /* 0x000fe40000000000 */
[----:B------:R-:W-:Y:S01]  /*21c40*/  @!P1 PRMT R2, R252, 0x5410, RZ ;  /* 0x00005410fc029816 */ /* 0x000fe200000000ff */
[-C--:B------:R-:W-:Y:S05]  /*21c50*/  HMMA.16816.F32 R136, R100, R132.reuse, R4 ;  /* 0x000000846488723c */ /* 0x080fea0000001804 */
[----:B------:R-:W-:Y:S02]  /*21c60*/  LOP3.LUT R79, R79, R3, RZ, 0xc0, !PT ;  /* 0x000000034f4f7212 */ /* 0x000fe400078ec0ff */
[----:B------:R-:W-:Y:S02]  /*21c70*/  LOP3.LUT R77, R77, R89, RZ, 0xc0, !PT ;  /* 0x000000594d4d7212 */ /* 0x000fe400078ec0ff */
[----:B------:R-:W-:Y:S03]  /*21c80*/  LOP3.LUT R78, R78, R80, RZ, 0xc0, !PT ;  /* 0x000000504e4e7212 */ /* 0x000fe600078ec0ff */
[----:B------:R-:W-:Y:S04]  /*21c90*/  SHF.R.U32.HI R154, RZ, 0x18, R154 ;  /* 0x00000018ff9a7819 */ /* 0x000fe8000001169a */
[C---:B------:R-:W-:Y:S04]  /*21ca0*/  HMMA.16816.F32 R112, R76.reuse, R132, R8 ;  /* 0x000000844c70723c */ /* 0x040fe80000001808 */
[----:B------:R-:W-:Y:S04]  /*21cb0*/  ISETP.GE.U32.AND P0, PT, R225, R154, PT ;  /* 0x0000009ae100720c */ /* 0x000fe80003f06070 */
[-C--:B------:R-:W-:Y:S08]  /*21cc0*/  HMMA.16816.F32 R104, R76, R134.reuse, R12 ;  /* 0x000000864c68723c */ /* 0x080ff0000000180c */
[C---:B------:R-:W-:Y:S04]  /*21cd0*/  HMMA.16816.F32 R132, R100.reuse, R134, R16 ;  /* 0x000000866484723c */ /* 0x040fe80000001810 */
[----:B------:R-:W-:Y:S04]  /*21ce0*/  @!P0 HADD2 R247, -R0.H0_H0, -RZ.H0_H0 ;  /* 0xa00000ff00f78230 */ /* 0x000fe80000000900 */
[-C--:B-----5:R-:W-:Y:S04]  /*21cf0*/  HMMA.16816.F32 R128, R100, R124.reuse, R20 ;  /* 0x0000007c6480723c */ /* 0x0a0fe80000001814 */
[----:B------:R-:W-:Y:S02]  /*21d00*/  @!P0 PRMT R0, R247, 0x5410, RZ ;  /* 0x00005410f7008816 */ /* 0x000fe400000000ff */
[----:B------:R-:W-:Y:S02]  /*21d10*/  ISETP.GT.AND P0, PT, R193, UR15, PT ;  /* 0x0000000fc1007c0c */ /* 0x000fe4000bf04270 */
[C---:B------:R-:W-:Y:S08]  /*21d20*/  HMMA.16816.F32 R96, R76.reuse, R124, R24 ;  /* 0x0000007c4c60723c */ /* 0x040ff00000001818 */
[-C--:B------:R-:W-:Y:S08]  /*21d30*/  HMMA.16816.F32 R92, R76, R126.reuse, R28 ;  /* 0x0000007e4c5c723c */ /* 0x080ff0000000181c */
[C---:B------:R-:W-:Y:S08]  /*21d40*/  HMMA.16816.F32 R124, R100.reuse, R126, R32 ;  /* 0x0000007e647c723c */ /* 0x040ff00000001820 */
[-C--:B-1----:R-:W-:Y:S08]  /*21d50*/  HMMA.16816.F32 R120, R100, R116.reuse, R36 ;  /* 0x000000746478723c */ /* 0x082ff00000001824 */
[C---:B------:R-:W-:Y:S08]  /*21d60*/  HMMA.16816.F32 R88, R76.reuse, R116, R40 ;  /* 0x000000744c58723c */ /* 0x040ff00000001828 */
[-C--:B------:R-:W-:Y:S08]  /*21d70*/  HMMA.16816.F32 R84, R76, R118.reuse, R44 ;  /* 0x000000764c54723c */ /* 0x080ff0000000182c */
[C---:B------:R-:W-:Y:S04]  /*21d80*/  HMMA.16816.F32 R116, R100.reuse, R118, R48 ;  /* 0x000000766474723c */ /* 0x040fe80000001830 */
[----:B---3--:R-:W-:Y:S02]  /*21d90*/  @!P5 HADD2 R109, -R144.H0_H0, -RZ.H0_H0 ;  /* 0xa00000ff906dd230 */ /* 0x008fe40000000900 */
[----:B------:R-:W-:Y:S03]  /*21da0*/  @!P6 HADD2 R201, -R141.H0_H0, -RZ.H0_H0 ;  /* 0xa00000ff8dc9e230 */ /* 0x000fe60000000900 */
[----:B------:R2:W-:Y:S03]  /*21db0*/  @!P5 STL.S16 [R1+0x10], R109 ;  /* 0x0000106d0100d387 */ /* 0x0005e60000100600 */
[----:B------:R-:W-:Y:S01]  /*21dc0*/  PRMT R7, R109, 0x7610, R7 ;  /* 0x000076106d077816 */ /* 0x000fe20000000007 */
[----:B------:R-:W-:Y:S01]  /*21dd0*/  @!P4 HADD2 R197, -R140.H0_H0, -RZ.H0_H0 ;  /* 0xa00000ff8cc5c230 */ /* 0x000fe20000000900 */
[----:B------:R-:W-:Y:S02]  /*21de0*/  @!P6 STL.S16 [R1+0xc], R201 ;  /* 0x00000cc90100e387 */ /* 0x000fe40000100600 */
[----:B------:R-:W-:Y:S01]  /*21df0*/  @!P5 PRMT R144, R7, 0x5410, RZ ;  /* 0x000054100790d816 */ /* 0x000fe200000000ff */
[----:B------:R-:W-:Y:S01]  /*21e00*/  @!P3 HADD2 R82, -R143.H0_H0, -RZ.H0_H0 ;  /* 0xa00000ff8f52b230 */ /* 0x000fe20000000900 */
[----:B------:R-:W-:Y:S01]  /*21e10*/  @!P4 STL.S16 [R1+0x8], R197 ;  /* 0x000008c50100c387 */ /* 0x000fe20000100600 */
[----:B------:R-:W-:Y:S01]  /*21e20*/  PRMT R6, R201, 0x7610, R6 ;  /* 0x00007610c9067816 */ /* 0x000fe20000000006 */
[----:B------:R-:W-:Y:S02]  /*21e30*/  @!P2 HADD2 R81, -R142.H0_H0, -RZ.H0_H0 ;  /* 0xa00000ff8e51a230 */ /* 0x000fe40000000900 */
[----:B------:R-:W-:Y:S01]  /*21e40*/  @!P3 STL.S16 [R1+0x4], R82 ;  /* 0x000004520100b387 */ /* 0x000fe20000100600 */
[----:B------:R-:W-:Y:S02]  /*21e50*/  PRMT R5, R197, 0x7610, R5 ;  /* 0x00007610c5057816 */ /* 0x000fe40000000005 */
[----:B------:R-:W-:Y:S01]  /*21e60*/  @!P6 PRMT R141, R6, 0x5410, RZ ;  /* 0x00005410068de816 */ /* 0x000fe200000000ff */
[----:B------:R1:W-:Y:S01]  /*21e70*/  @!P2 STL.S16 [R1], R81 ;  /* 0x000000510100a387 */ /* 0x0003e20000100600 */
[----:B------:R-:W-:Y:S01]  /*21e80*/  @!P4 PRMT R140, R5, 0x5410, RZ ;  /* 0x00005410058cc816 */ /* 0x000fe200000000ff */
[----:B------:R-:W-:Y:S01]  /*21e90*/  FADD.FTZ R5, R163, R198 ;  /* 0x000000c6a3057221 */ /* 0x000fe20000010000 */
[----:B------:R-:W-:Y:S01]  /*21ea0*/  PRMT R4, R82, 0x7610, R4 ;  /* 0x0000761052047816 */ /* 0x000fe20000000004 */
[----:B------:R-:W-:Y:S01]  /*21eb0*/  STG.E.U16 [R148.64+0x72], R144 ;  /* 0x0000729094007986 */ /* 0x000fe2000c101520 */
[----:B------:R-:W-:Y:S01]  /*21ec0*/  PRMT R3, R81, 0x7610, R3 ;  /* 0x0000761051037816 */ /* 0x000fe20000000003 */
[----:B------:R-:W-:Y:S01]  /*21ed0*/  FADD.FTZ R230, R162, R5 ;  /* 0x00000005a2e67221 */ /* 0x000fe20000010000 */
[----:B------:R-:W-:Y:S01]  /*21ee0*/  @!P3 PRMT R143, R4, 0x5410, RZ ;  /* 0x00005410048fb816 */ /* 0x000fe200000000ff */
[----:B------:R-:W-:Y:S01]  /*21ef0*/  STG.E.U16 [R150.64+0x70], R141 ;  /* 0x0000708d96007986 */ /* 0x000fe2000c101520 */
[-C--:B--2---:R-:W-:Y:S03]  /*21f00*/  HMMA.16816.F32 R108, R100, R72.reuse, R52 ;  /* 0x00000048646c723c */ /* 0x084fe60000001834 */
[----:B------:R-:W-:Y:S01]  /*21f10*/  @!P2 PRMT R142, R3, 0x5410, RZ ;  /* 0x00005410038ea816 */ /* 0x000fe200000000ff */
[----:B------:R-:W-:Y:S01]  /*21f20*/  FADD.FTZ R3, R189, R192 ;  /* 0x000000c0bd037221 */ /* 0x000fe20000010000 */
[----:B------:R-:W-:Y:S04]  /*21f30*/  STG.E.U16 [R150.64+0x72], R140 ;  /* 0x0000728c96007986 */ /* 0x000fe8000c101520 */
[----:B------:R-:W-:Y:S04]  /*21f40*/  STG.E.U16 [R156.64+0x6e], R143 ;  /* 0x00006e8f9c007986 */ /* 0x000fe8000c101520 */
[----:B------:R-:W-:Y:S01]  /*21f50*/  STG.E.U16 [R156.64+0x70], R142 ;  /* 0x0000708e9c007986 */ /* 0x000fe2000c101520 */
[C---:B-1----:R-:W-:Y:S03]  /*21f60*/  HMMA.16816.F32 R80, R76.reuse, R72, R56 ;  /* 0x000000484c50723c */ /* 0x042fe60000001838 */
[----:B------:R1:W-:Y:S04]  /*21f70*/  STG.E.U16 [R152.64+0x70], R2 ;  /* 0x0000700298007986 */ /* 0x0003e8000c101520 */
[----:B------:R2:W-:Y:S01]  /*21f80*/  STG.E.U16 [R152.64+0x72], R0 ;  /* 0x0000720098007986 */ /* 0x0005e2000c101520 */
[----:B------:R-:W-:Y:S01]  /*21f90*/  IMAD.MOV.U32 R73, RZ, RZ, R68 ;  /* 0x000000ffff497224 */ /* 0x000fe200078e0044 */
[-C--:B------:R-:W-:Y:S03]  /*21fa0*/  HMMA.16816.F32 R76, R76, R74.reuse, R60 ;  /* 0x0000004a4c4c723c */ /* 0x080fe6000000183c */
[----:B------:R-:W-:Y:S05]  /*21fb0*/  IMAD.MOV.U32 R72, RZ, RZ, R70 ;  /* 0x000000ffff487224 */ /* 0x000fea00078e0046 */
[----:B------:R-:W-:Y:S07]  /*21fc0*/  HMMA.16816.F32 R100, R100, R74, R64 ;  /* 0x0000004a6464723c */ /* 0x000fee0000001840 */
[----:B------:R-:W-:Y:S02]  /*21fd0*/  IMAD.MOV.U32 R75, RZ, RZ, R193 ;  /* 0x000000ffff4b7224 */ /* 0x000fe400078e00c1 */
[----:B------:R-:W-:Y:S03]  /*21fe0*/  IMAD.MOV.U32 R74, RZ, RZ, R69 ;  /* 0x000000ffff4a7224 */ /* 0x000fe600078e0045 */
[----:B-1----:R-:W-:Y:S02]  /*21ff0*/  FADD.FTZ R2, R191, R196 ;  /* 0x000000c4bf027221 */ /* 0x002fe40000010000 */
[----:B--2---:R-:W-:Y:S02]  /*22000*/  FADD.FTZ R0, R190, R194 ;  /* 0x000000c2be007221 */ /* 0x004fe40000010000 */
[----:B------:R-:W-:Y:S02]  /*22010*/  FADD.FTZ R4, R161, R2 ;  /* 0x00000002a1047221 */ /* 0x000fe40000010000 */
[----:B------:R-:W-:Y:S02]  /*22020*/  FADD.FTZ R2, R159, R0 ;  /* 0x000000009f027221 */ /* 0x000fe40000010000 */
[----:B------:R-:W-:Y:S02]  /*22030*/  FADD.FTZ R0, R155, R3 ;  /* 0x000000039b007221 */ /* 0x000fe40000010000 */
[----:B------:R-:W-:Y:S02]  /*22040*/  FADD.FTZ R229, R160, R4 ;  /* 0x00000004a0e57221 */ /* 0x000fe40000010000 */
[----:B------:R-:W-:Y:S02]  /*22050*/  FADD.FTZ R224, R158, R2 ;  /* 0x000000029ee07221 */ /* 0x000fe40000010000 */
[----:B------:R-:W-:Y:S02]  /*22060*/  FADD.FTZ R228, R147, R0 ;  /* 0x0000000093e47221 */ /* 0x000fe40000010000 */
[----:B------:R-:W-:Y:S01]  /*22070*/  IMAD.MOV.U32 R2, RZ, RZ, R71 ;  /* 0x000000ffff027224 */ /* 0x000fe200078e0047 */
[----:B------:R-:W-:-:S05]  /*22080*/  @P0 BRA `(.L_x_1840) ;  /* 0xffff8d5000000947 */ /* 0x000fca000383ffff */
.L_x_1839:
[----:B------:R-:W2:Y:S01]  /*22090*/  LDL.LU R58, [R1+0x10c] ;  /* 0x00010c00013a7983 */ /* 0x000ea20000300800 */
[----:B------:R-:W1:Y:S01]  /*220a0*/  LDC.U8 R40, c[0x0][0x329] ;  /* 0x0000ca40ff287b82 */ /* 0x000e620000000000 */
[----:B------:R-:W-:Y:S02]  /*220b0*/  BSSY B0, `(.L_x_1843) ;  /* 0x0000137000007945 */ /* 0x000fe40003800000 */
[----:B------:R-:W3:Y:S04]  /*220c0*/  SHFL.BFLY PT, R4, R228, 0x2, 0x1f ;  /* 0x0c401f00e4047f89 */ /* 0x000ee800000e0000 */
[----:B------:R-:W4:Y:S04]  /*220d0*/  SHFL.BFLY PT, R0, R230, 0x2, 0x1f ;  /* 0x0c401f00e6007f89 */ /* 0x000f2800000e0000 */
[----:B------:R-:W1:Y:S04]  /*220e0*/  SHFL.BFLY PT, R5, R224, 0x2, 0x1f ;  /* 0x0c401f00e0057f89 */ /* 0x000e6800000e0000 */
[----:B------:R-:W1:Y:S04]  /*220f0*/  SHFL.BFLY PT, R2, R229, 0x2, 0x1f ;  /* 0x0c401f00e5027f89 */ /* 0x000e6800000e0000 */
[----:B------:R-:W1:Y:S04]  /*22100*/  S2R R55, SR_TID.X ;  /* 0x0000000000377919 */ /* 0x000e680000002100 */
[----:B------:R-:W2:Y:S01]  /*22110*/  S2R R57, SR_CTAID.Y ;  /* 0x0000000000397919 */ /* 0x000ea20000002600 */
[----:B---3--:R-:W-:-:S02]  /*22120*/  FADD.FTZ R4, R4, R228 ;  /* 0x000000e404047221 */ /* 0x008fc40000010000 */
[----:B----4-:R-:W-:-:S03]  /*22130*/  FADD.FTZ R0, R0, R230 ;  /* 0x000000e600007221 */ /* 0x010fc60000010000 */
[----:B------:R-:W3:Y:S01]  /*22140*/  SHFL.BFLY PT, R6, R4, 0x1, 0x1f ;  /* 0x0c201f0004067f89 */ /* 0x000ee200000e0000 */
[----:B-1----:R-:W-:-:S03]  /*22150*/  FADD.FTZ R5, R5, R224 ;  /* 0x000000e005057221 */ /* 0x002fc60000010000 */
[----:B------:R-:W1:Y:S01]  /*22160*/  SHFL.BFLY PT, R3, R0, 0x1, 0x1f ;  /* 0x0c201f0000037f89 */ /* 0x000e6200000e0000 */
[----:B------:R-:W-:-:S03]  /*22170*/  FADD.FTZ R229, R2, R229 ;  /* 0x000000e502e57221 */ /* 0x000fc60000010000 */
[----:B------:R-:W4:Y:S01]  /*22180*/  SHFL.BFLY PT, R7, R5, 0x1, 0x1f ;  /* 0x0c201f0005077f89 */ /* 0x000f2200000e0000 */
[----:B------:R-:W-:-:S03]  /*22190*/  SHF.R.S32.HI R56, RZ, 0x1f, R55 ;  /* 0x0000001fff387819 */ /* 0x000fc60000011437 */
[----:B------:R-:W4:Y:S01]  /*221a0*/  SHFL.BFLY PT, R8, R229, 0x1, 0x1f ;  /* 0x0c201f00e5087f89 */ /* 0x000f2200000e0000 */
[-C--:B------:R-:W-:Y:S01]  /*221b0*/  LEA.HI R54, R56, R55.reuse, RZ, 0x5 ;  /* 0x0000003738367211 */ /* 0x080fe200078f28ff */
[----:B---3--:R-:W-:Y:S01]  /*221c0*/  FADD.FTZ R39, R4, R6 ;  /* 0x0000000604277221 */ /* 0x008fe20000010000 */
[----:B------:R-:W-:Y:S01]  /*221d0*/  LEA.HI R4, R56, R55, RZ, 0x2 ;  /* 0x0000003738047211 */ /* 0x000fe200078f10ff */
[----:B-1----:R-:W-:-:S03]  /*221e0*/  FADD.FTZ R37, R0, R3 ;  /* 0x0000000300257221 */ /* 0x002fc60000010000 */
[--C-:B------:R-:W-:Y:S02]  /*221f0*/  SHF.R.S32.HI R0, RZ, 0x2, R4.reuse ;  /* 0x00000002ff007819 */ /* 0x100fe40000011404 */
[----:B------:R-:W-:Y:S01]  /*22200*/  FSETP.NE.FTZ.AND P4, PT, R39, RZ, PT ;  /* 0x000000ff2700720b */ /* 0x000fe20003f95000 */
[----:B----4-:R-:W-:Y:S01]  /*22210*/  FADD.FTZ R38, R5, R7 ;  /* 0x0000000705267221 */ /* 0x010fe20000010000 */
[----:B------:R-:W-:Y:S02]  /*22220*/  SHF.R.S32.HI R5, RZ, 0x1f, R4 ;  /* 0x0000001fff057819 */ /* 0x000fe40000011404 */
[----:B------:R-:W-:Y:S01]  /*22230*/  LOP3.LUT R4, R4, 0x3ffffffc, RZ, 0xc0, !PT ;  /* 0x3ffffffc04047812 */ /* 0x000fe200078ec0ff */
[----:B------:R-:W-:Y:S01]  /*22240*/  FADD.FTZ R229, R229, R8 ;  /* 0x00000008e5e57221 */ /* 0x000fe20000010000 */
[----:B------:R-:W-:Y:S02]  /*22250*/  FSETP.NE.FTZ.AND P3, PT, R37, RZ, PT ;  /* 0x000000ff2500720b */ /* 0x000fe40003f75000 */
[----:B------:R-:W-:-:S02]  /*22260*/  FSETP.NE.FTZ.AND P5, PT, R38, RZ, PT ;  /* 0x000000ff2600720b */ /* 0x000fc40003fb5000 */
[----:B------:R-:W-:Y:S02]  /*22270*/  SHF.R.S32.HI R7, RZ, 0x5, R54 ;  /* 0x00000005ff077819 */ /* 0x000fe40000011436 */
[----:B------:R-:W-:Y:S02]  /*22280*/  IADD3 R4, -R4, R55, RZ ;  /* 0x0000003704047210 */ /* 0x000fe40007ffe1ff */
[----:B------:R-:W-:Y:S02]  /*22290*/  LEA.HI R5, R5, R0, RZ, 0x3 ;  /* 0x0000000005057211 */ /* 0x000fe400078f18ff */
[----:B------:R-:W-:Y:S02]  /*222a0*/  LEA R33, R7, R4, 0x9 ;  /* 0x0000000407217211 */ /* 0x000fe400078e48ff */
[----:B------:R-:W-:Y:S02]  /*222b0*/  MOV R4, 0x3f800000 ;  /* 0x3f80000000047802 */ /* 0x000fe40000000f00 */
[----:B------:R-:W-:-:S02]  /*222c0*/  FSETP.NE.FTZ.AND P6, PT, R229, RZ, PT ;  /* 0x000000ffe500720b */ /* 0x000fc40003fd5000 */
[----:B------:R-:W-:Y:S02]  /*222d0*/  LOP3.LUT R16, R5, 0xfffffff8, RZ, 0xc0, !PT ;  /* 0xfffffff805107812 */ /* 0x000fe400078ec0ff */
[----:B------:R-:W-:Y:S01]  /*222e0*/  @P5 MUFU.RCP R4, R38 ;  /* 0x0000002600045308 */ /* 0x000fe20000001000 */
[----:B------:R-:W-:Y:S02]  /*222f0*/  MOV R5, 0x3f800000 ;  /* 0x3f80000000057802 */ /* 0x000fe40000000f00 */
[----:B------:R-:W-:-:S05]  /*22300*/  IMAD.IADD R16, R0, 0x1, -R16 ;  /* 0x0000000100107824 */ /* 0x000fca00078e0a10 */
[----:B------:R-:W-:Y:S01]  /*22310*/  @P4 MUFU.RCP R5, R39 ;  /* 0x0000002700054308 */ /* 0x000fe20000001000 */
[----:B--2---:R-:W-:-:S13]  /*22320*/  ISETP.NE.AND P0, PT, R58, -0x1, PT ;  /* 0xffffffff3a00780c */ /* 0x004fda0003f05270 */
[----:B------:R-:W-:Y:S01]  /*22330*/  @P0 IMAD.WIDE.U32 R2, R58, c[0x0][0x1e8], RZ ;  /* 0x00007a003a020a25 */ /* 0x000fe200078e00ff */
[----:B------:R-:W-:-:S03]  /*22340*/  @!P0 SHF.R.S32.HI R6, RZ, 0x1f, R57 ;  /* 0x0000001fff068819 */ /* 0x000fc60000011439 */
[----:B------:R-:W-:Y:S01]  /*22350*/  @P0 IMAD R53, R58, c[0x0][0x1ec], R3 ;  /* 0x00007b003a350a24 */ /* 0x000fe200078e0203 */
[----:B------:R-:W-:Y:S01]  /*22360*/  @P0 MOV R52, R2 ;  /* 0x0000000200340202 */ /* 0x000fe20000000f00 */
[----:B------:R-:W-:Y:S01]  /*22370*/  @!P0 IMAD R6, R6, c[0x0][0x1e0], RZ ;  /* 0x0000780006068a24 */ /* 0x000fe200078e02ff */
[----:B------:R-:W-:Y:S01]  /*22380*/  MOV R2, 0x3f800000 ;  /* 0x3f80000000027802 */ /* 0x000fe20000000f00 */
[----:B------:R-:W-:Y:S01]  /*22390*/  @!P0 IMAD.WIDE.U32 R8, R57, c[0x0][0x1e0], RZ ;  /* 0x0000780039088a25 */ /* 0x000fe200078e00ff */
[----:B------:R-:W-:-:S03]  /*223a0*/  MOV R3, 0x3f800000 ;  /* 0x3f80000000037802 */ /* 0x000fc60000000f00 */
[----:B------:R-:W-:Y:S01]  /*223b0*/  @!P0 IMAD R6, R57, c[0x0][0x1e4], R6 ;  /* 0x0000790039068a24 */ /* 0x000fe200078e0206 */
[----:B------:R-:W1:Y:S01]  /*223c0*/  @P3 MUFU.RCP R2, R37 ;  /* 0x0000002500023308 */ /* 0x000e620000001000 */
[----:B------:R-:W-:-:S03]  /*223d0*/  @!P0 MOV R52, R8 ;  /* 0x0000000800348202 */ /* 0x000fc60000000f00 */
[----:B------:R-:W-:Y:S02]  /*223e0*/  @!P0 IADD3 R53, R9, R6, RZ ;  /* 0x0000000609358210 */ /* 0x000fe40007ffe0ff */
[----:B------:R-:W-:Y:S02]  /*223f0*/  MOV R6, 0xfffffff0 ;  /* 0xfffffff000067802 */ /* 0x000fe40000000f00 */
[----:B------:R-:W2:Y:S01]  /*22400*/  @P6 MUFU.RCP R3, R229 ;  /* 0x000000e500036308 */ /* 0x000ea20000001000 */
[----:B-1----:R-:W-:Y:S02]  /*22410*/  FMUL.FTZ R0, R2, c[0x0][0x2dc] ;  /* 0x0000b70002007a20 */ /* 0x002fe40000410000 */
[----:B------:R-:W-:Y:S02]  /*22420*/  FMUL.FTZ R2, R4, c[0x0][0x2dc] ;  /* 0x0000b70004027a20 */ /* 0x000fe40000410000 */
[----:B------:R-:W-:Y:S02]  /*22430*/  FMUL.FTZ R136, R0, R136 ;  /* 0x0000008800887220 */ /* 0x000fe40000410000 */
[----:B------:R-:W-:-:S02]  /*22440*/  FMUL.FTZ R112, R2, R112 ;  /* 0x0000007002707220 */ /* 0x000fc40000410000 */
        /* <DEDUP_REMOVED lines=22> */
[----:B--2---:R-:W-:Y:S01]  /*225b0*/  FMUL.FTZ R3, R3, c[0x0][0x2dc] ;  /* 0x0000b70003037a20 */ /* 0x004fe20000410000 */
[----:B------:R-:W-:Y:S01]  /*225c0*/  F2FP.PACK_AB R24, R24, R80 ;  /* 0x000000501818723e */ /* 0x000fe200000000ff */
[----:B------:R-:W-:Y:S01]  /*225d0*/  FMUL.FTZ R137, R0, R137 ;  /* 0x0000008900897220 */ /* 0x000fe20000410000 */
[----:B------:R-:W-:Y:S01]  /*225e0*/  ISETP.NE.U32.AND P0, PT, R2, 0x1, PT ;  /* 0x000000010200780c */ /* 0x000fe20003f05070 */
[C---:B------:R-:W-:Y:S01]  /*225f0*/  FMUL.FTZ R138, R3.reuse, R138 ;  /* 0x0000008a038a7220 */ /* 0x040fe20000410000 */
[C---:B------:R-:W-:Y:S01]  /*22600*/  SHF.L.U32 R2, R16.reuse, 0x6, RZ ;  /* 0x0000000610027819 */ /* 0x040fe200000006ff */
[C---:B------:R-:W-:Y:S01]  /*22610*/  FMUL.FTZ R139, R3.reuse, R139 ;  /* 0x0000008b038b7220 */ /* 0x040fe20000410000 */
[----:B------:R-:W-:Y:S01]  /*22620*/  R2P PR, R16, 0x6 ;  /* 0x0000000610007804 */ /* 0x000fe20000000000 */
[C---:B------:R-:W-:Y:S01]  /*22630*/  FMUL.FTZ R134, R3.reuse, R134 ;  /* 0x0000008603867220 */ /* 0x040fe20000410000 */
[----:B------:R-:W-:Y:S01]  /*22640*/  LOP3.LUT R2, R2, 0x1c0, RZ, 0xc0, !PT ;  /* 0x000001c002027812 */ /* 0x000fe200078ec0ff */
[C---:B------:R-:W-:Y:S01]  /*22650*/  FMUL.FTZ R7, R3.reuse, R135 ;  /* 0x0000008703077220 */ /* 0x040fe20000410000 */
[----:B------:R-:W-:Y:S01]  /*22660*/  SEL R6, R6, 0x10, !P0 ;  /* 0x0000001006067807 */ /* 0x000fe20004000000 */
[C---:B------:R-:W-:Y:S01]  /*22670*/  FMUL.FTZ R130, R3.reuse, R130 ;  /* 0x0000008203827220 */ /* 0x040fe20000410000 */
[----:B------:R-:W-:Y:S01]  /*22680*/  LEA.HI R2, R2, R2, RZ, 0x1d ;  /* 0x0000000202027211 */ /* 0x000fe200078fe8ff */
[----:B------:R-:W-:Y:S01]  /*22690*/  FMUL.FTZ R13, R3, R131 ;  /* 0x00000083030d7220 */ /* 0x000fe20000410000 */
[----:B------:R-:W-:Y:S01]  /*226a0*/  F2FP.PACK_AB R4, R139, R138 ;  /* 0x0000008a8b04723e */ /* 0x000fe200000000ff */
[----:B------:R-:W-:Y:S01]  /*226b0*/  FMUL.FTZ R126, R3, R126 ;  /* 0x0000007e037e7220 */ /* 0x000fe20000410000 */
[----:B------:R-:W-:Y:S01]  /*226c0*/  LEA R2, R33, R2, 0x1 ;  /* 0x0000000221027211 */ /* 0x000fe200078e08ff */
[C---:B------:R-:W-:Y:S01]  /*226d0*/  FMUL.FTZ R8, R3.reuse, R127 ;  /* 0x0000007f03087220 */ /* 0x040fe20000410000 */
[----:B------:R-:W-:Y:S01]  /*226e0*/  MOV R33, 0x20 ;  /* 0x0000002000217802 */ /* 0x000fe20000000f00 */
[----:B------:R-:W-:Y:S01]  /*226f0*/  FMUL.FTZ R122, R3, R122 ;  /* 0x0000007a037a7220 */ /* 0x000fe20000410000 */
[----:B------:R-:W-:Y:S01]  /*22700*/  F2FP.PACK_AB R7, R7, R134 ;  /* 0x000000860707723e */ /* 0x000fe200000000ff */
[----:B------:R-:W-:Y:S01]  /*22710*/  FMUL.FTZ R30, R3, R123 ;  /* 0x0000007b031e7220 */ /* 0x000fe20000410000 */
[----:B------:R-:W-:Y:S01]  /*22720*/  SEL R33, R33, 0xffffffe0, !P1 ;  /* 0xffffffe021217807 */ /* 0x000fe20004800000 */
        /* <DEDUP_REMOVED lines=13> */
[----:B------:R-:W-:Y:S01]  /*22800*/  ISETP.NE.AND P1, PT, R40, RZ, PT ;  /* 0x000000ff2800720c */ /* 0x000fe20003f25270 */
        /* <DEDUP_REMOVED lines=18> */
[----:B------:R-:W-:Y:S01]  /*22930*/  FMUL.FTZ R0, R5, c[0x0][0x2dc] ;  /* 0x0000b70005007a20 */ /* 0x000fe20000410000 */
[----:B------:R-:W-:Y:S01]  /*22940*/  F2FP.PACK_AB R5, R137, R136 ;  /* 0x000000888905723e */ /* 0x000fe200000000ff */
[----:B------:R-:W-:Y:S01]  /*22950*/  IMAD.SHL.U32 R2, R2, 0x2, RZ ;  /* 0x0000000202027824 */ /* 0x000fe200078e00ff */
[----:B------:R-:W-:Y:S01]  /*22960*/  F2FP.PACK_AB R16, R3, R102 ;  /* 0x000000660310723e */ /* 0x000fe200000000ff */
[C---:B------:R-:W-:Y:S01]  /*22970*/  FMUL.FTZ R114, R0.reuse, R114 ;  /* 0x0000007200727220 */ /* 0x040fe20000410000 */
[----:B------:R-:W-:Y:S01]  /*22980*/  F2FP.PACK_AB R17, R17, R100 ;  /* 0x000000641111723e */ /* 0x000fe200000000ff */
[----:B------:R-:W-:Y:S01]  /*22990*/  FMUL.FTZ R9, R0, R115 ;  /* 0x0000007300097220 */ /* 0x000fe20000410000 */
[----:B------:R-:W-:Y:S01]  /*229a0*/  IADD3 R3, R2, R6, RZ ;  /* 0x0000000602037210 */ /* 0x000fe20007ffe0ff */
[C---:B------:R-:W-:Y:S01]  /*229b0*/  FMUL.FTZ R106, R0.reuse, R106 ;  /* 0x0000006a006a7220 */ /* 0x040fe20000410000 */
[----:B------:R1:W-:Y:S01]  /*229c0*/  STS [R2], R5 ;  /* 0x0000000502007388 */ /* 0x0003e20000000800 */
[C---:B------:R-:W-:Y:S01]  /*229d0*/  FMUL.FTZ R15, R0.reuse, R107 ;  /* 0x0000006b000f7220 */ /* 0x040fe20000410000 */
[----:B------:R-:W-:Y:S01]  /*229e0*/  F2FP.PACK_AB R9, R9, R114 ;  /* 0x000000720909723e */ /* 0x000fe200000000ff */
[C---:B------:R-:W-:Y:S01]  /*229f0*/  FMUL.FTZ R98, R0.reuse, R98 ;  /* 0x0000006200627220 */ /* 0x040fe20000410000 */
[----:B------:R2:W-:Y:S01]  /*22a00*/  STS [R2+0x400], R4 ;  /* 0x0004000402007388 */ /* 0x0005e20000000800 */
[C---:B------:R-:W-:Y:S01]  /*22a10*/  FMUL.FTZ R21, R0.reuse, R99 ;  /* 0x0000006300157220 */ /* 0x040fe20000410000 */
[----:B------:R-:W-:Y:S01]  /*22a20*/  F2FP.PACK_AB R15, R15, R106 ;  /* 0x0000006a0f0f723e */ /* 0x000fe200000000ff */
[C---:B------:R-:W-:Y:S01]  /*22a30*/  FMUL.FTZ R94, R0.reuse, R94 ;  /* 0x0000005e005e7220 */ /* 0x040fe20000410000 */
[----:B------:R3:W-:Y:S01]  /*22a40*/  STS [R3+0x400], R7 ;  /* 0x0004000703007388 */ /* 0x0007e20000000800 */
        /* <DEDUP_REMOVED lines=13> */
[----:B------:R-:W-:Y:S02]  /*22b20*/  F2FP.PACK_AB R0, R133, R132 ;  /* 0x000000848500723e */ /* 0x000fe400000000ff */
[-C--:B-1----:R-:W-:Y:S02]  /*22b30*/  IADD3 R5, R2, R33.reuse, RZ ;  /* 0x0000002102057210 */ /* 0x082fe40007ffe0ff */
[----:B--2---:R-:W-:Y:S01]  /*22b40*/  IADD3 R4, R3, R33, RZ ;  /* 0x0000002103047210 */ /* 0x004fe20007ffe0ff */
[----:B------:R1:W-:Y:S01]  /*22b50*/  STS [R3], R0 ;  /* 0x0000000003007388 */ /* 0x0003e20000000800 */
[----:B------:R-:W-:Y:S01]  /*22b60*/  F2FP.PACK_AB R23, R23, R82 ;  /* 0x000000521717723e */ /* 0x000fe200000000ff */
[----:B---3--:R-:W2:Y:S01]  /*22b70*/  LDC.U8 R7, c[0x0][0x328] ;  /* 0x0000ca00ff077b82 */ /* 0x008ea20000000000 */
[----:B------:R-:W-:Y:S01]  /*22b80*/  F2FP.PACK_AB R34, R34, R78 ;  /* 0x0000004e2222723e */ /* 0x000fe200000000ff */
[----:B------:R-:W-:Y:S04]  /*22b90*/  STS [R2+0x2000], R36 ;  /* 0x0020002402007388 */ /* 0x000fe80000000800 */
[----:B------:R3:W-:Y:S04]  /*22ba0*/  STS [R2+0x2400], R9 ;  /* 0x0024000902007388 */ /* 0x0007e80000000800 */
[----:B------:R-:W-:Y:S04]  /*22bb0*/  STS [R3+0x2000], R35 ;  /* 0x0020002303007388 */ /* 0x000fe80000000800 */
[----:B------:R4:W-:Y:S04]  /*22bc0*/  STS [R3+0x2400], R15 ;  /* 0x0024000f03007388 */ /* 0x0009e80000000800 */
[----:B------:R4:W-:Y:S04]  /*22bd0*/  STS [R5], R14 ;  /* 0x0000000e05007388 */ /* 0x0009e80000000800 */
[----:B------:R-:W-:Y:S01]  /*22be0*/  STS [R5+0x400], R13 ;  /* 0x0004000d05007388 */ /* 0x000fe20000000800 */
[----:B-1----:R-:W-:-:S02]  /*22bf0*/  IADD3 R0, R2, 0x40, RZ ;  /* 0x0000004002007810 */ /* 0x002fc40007ffe0ff */
[----:B------:R-:W-:Y:S01]  /*22c00*/  @P2 IADD3 R0, R2, -0x40, RZ ;  /* 0xffffffc002002810 */ /* 0x000fe20007ffe0ff */
[----:B------:R1:W-:Y:S01]  /*22c10*/  STS [R4], R11 ;  /* 0x0000000b04007388 */ /* 0x0003e20000000800 */
[----:B--2---:R-:W-:Y:S02]  /*22c20*/  ISETP.NE.AND P2, PT, R7, RZ, PT ;  /* 0x000000ff0700720c */ /* 0x004fe40003f45270 */
[----:B------:R-:W-:Y:S01]  /*22c30*/  @P1 MOV R7, c[0x0][0x210] ;  /* 0x0000840000071a02 */ /* 0x000fe20000000f00 */
[----:B------:R2:W-:Y:S01]  /*22c40*/  STS [R4+0x400], R8 ;  /* 0x0004000804007388 */ /* 0x0005e20000000800 */
[----:B---3--:R-:W-:Y:S01]  /*22c50*/  IADD3 R2, R33, 0x400, R0 ;  /* 0x0000040021027810 */ /* 0x008fe20007ffe000 */
[----:B------:R-:W-:Y:S01]  /*22c60*/  @P4 MUFU.LG2 R9, R39 ;  /* 0x0000002700094308 */ /* 0x000fe20000000c00 */
[----:B------:R-:W-:Y:S01]  /*22c70*/  ISETP.NE.OR P0, PT, R40, RZ, !P2 ;  /* 0x000000ff2800720c */ /* 0x000fe20005705670 */
[----:B------:R-:W-:Y:S01]  /*22c80*/  STS [R5+0x2000], R12 ;  /* 0x0020000c05007388 */ /* 0x000fe20000000800 */
[----:B------:R-:W-:-:S03]  /*22c90*/  @!P1 MOV R7, 0x1 ;  /* 0x0000000100079802 */ /* 0x000fc60000000f00 */
[----:B------:R3:W-:Y:S01]  /*22ca0*/  STS [R5+0x2400], R21 ;  /* 0x0024001505007388 */ /* 0x0007e20000000800 */
[----:B----4-:R-:W-:Y:S01]  /*22cb0*/  IMAD.IADD R3, R33, 0x1, R0 ;  /* 0x0000000121037824 */ /* 0x010fe200078e0200 */
[----:B------:R-:W-:Y:S02]  /*22cc0*/  MOV R15, 0x7f800000 ;  /* 0x7f800000000f7802 */ /* 0x000fe40000000f00 */
[----:B------:R4:W-:Y:S01]  /*22cd0*/  STS [R4+0x2000], R10 ;  /* 0x0020000a04007388 */ /* 0x0009e20000000800 */
[----:B------:R-:W-:-:S03]  /*22ce0*/  MOV R14, 0x7f800000 ;  /* 0x7f800000000e7802 */ /* 0x000fc60000000f00 */
[----:B------:R4:W-:Y:S04]  /*22cf0*/  STS [R4+0x2400], R32 ;  /* 0x0024002004007388 */ /* 0x0009e80000000800 */
[----:B------:R-:W-:Y:S01]  /*22d00*/  STS [R0], R31 ;  /* 0x0000001f00007388 */ /* 0x000fe20000000800 */
[----:B-1----:R-:W-:Y:S03]  /*22d10*/  @P6 MUFU.LG2 R11, R229 ;  /* 0x000000e5000b6308 */ /* 0x002fe60000000c00 */
[----:B------:R-:W-:Y:S05]  /*22d20*/  STS [R0+0x400], R30 ;  /* 0x0004001e00007388 */ /* 0x000fea0000000800 */
[----:B--2---:R-:W1:Y:S01]  /*22d30*/  @P3 MUFU.LG2 R8, R37 ;  /* 0x0000002500083308 */ /* 0x004e620000000c00 */
[----:B---3--:R-:W-:-:S02]  /*22d40*/  IADD3 R5, R6, R2, RZ ;  /* 0x0000000206057210 */ /* 0x008fc40007ffe0ff */
[----:B------:R-:W-:-:S05]  /*22d50*/  IADD3 R2, R6, R0, RZ ;  /* 0x0000000006027210 */ /* 0x000fca0007ffe0ff */
[----:B----4-:R-:W2:Y:S01]  /*22d60*/  @P5 MUFU.LG2 R10, R38 ;  /* 0x00000026000a5308 */ /* 0x010ea20000000c00 */
[----:B------:R-:W-:Y:S01]  /*22d70*/  STS [R2], R20 ;  /* 0x0000001402007388 */ /* 0x000fe20000000800 */
[----:B------:R-:W-:-:S03]  /*22d80*/  LOP3.LUT R4, R54, 0xffffffe0, RZ, 0xc0, !PT ;  /* 0xffffffe036047812 */ /* 0x000fc600078ec0ff */
[----:B------:R3:W-:Y:S02]  /*22d90*/  STS [R2+0x400], R19 ;  /* 0x0004001302007388 */ /* 0x0007e40000000800 */
[----:B------:R-:W-:Y:S02]  /*22da0*/  IMAD.IADD R4, R55, 0x1, -R4 ;  /* 0x0000000137047824 */ /* 0x000fe400078e0a04 */
[----:B------:R-:W-:Y:S04]  /*22db0*/  STS [R0+0x2000], R29 ;  /* 0x0020001d00007388 */ /* 0x000fe80000000800 */
[----:B------:R4:W-:Y:S04]  /*22dc0*/  STS [R0+0x2400], R28 ;  /* 0x0024001c00007388 */ /* 0x0009e80000000800 */
[----:B------:R-:W-:Y:S04]  /*22dd0*/  STS [R2+0x2000], R27 ;  /* 0x0020001b02007388 */ /* 0x000fe80000000800 */
[----:B------:R1:W-:Y:S04]  /*22de0*/  STS [R2+0x2400], R26 ;  /* 0x0024001a02007388 */ /* 0x0003e80000000800 */
[----:B------:R-:W-:Y:S04]  /*22df0*/  STS [R3], R25 ;  /* 0x0000001903007388 */ /* 0x000fe80000000800 */
[----:B------:R-:W-:Y:S04]  /*22e00*/  STS [R3+0x400], R18 ;  /* 0x0004001203007388 */ /* 0x000fe80000000800 */
[----:B---3--:R-:W3:Y:S01]  /*22e10*/  S2R R19, SR_CTAID.X ;  /* 0x0000000000137919 */ /* 0x008ee20000002500 */
[----:B----4-:R-:W-:-:S05]  /*22e20*/  IADD3 R0, R33, R2, RZ ;  /* 0x0000000221007210 */ /* 0x010fca0007ffe0ff */
[----:B------:R4:W-:Y:S01]  /*22e30*/  STS [R0], R17 ;  /* 0x0000001100007388 */ /* 0x0009e20000000800 */
[----:B-1----:R-:W-:-:S03]  /*22e40*/  @P1 MOV R2, c[0x0][0x210] ;  /* 0x0000840000021a02 */ /* 0x002fc60000000f00 */
[----:B------:R1:W-:Y:S04]  /*22e50*/  STS [R5], R16 ;  /* 0x0000001005007388 */ /* 0x0003e80000000800 */
[----:B------:R-:W-:Y:S04]  /*22e60*/  STS [R3+0x2000], R24 ;  /* 0x0020001803007388 */ /* 0x000fe80000000800 */
[----:B------:R-:W-:Y:S04]  /*22e70*/  STS [R3+0x2400], R23 ;  /* 0x0024001703007388 */ /* 0x000fe80000000800 */
[----:B------:R2:W-:Y:S04]  /*22e80*/  STS [R0+0x2000], R22 ;  /* 0x0020001600007388 */ /* 0x0005e80000000800 */
[----:B------:R3:W-:Y:S04]  /*22e90*/  STS [R5+0x2000], R34 ;  /* 0x0020002205007388 */ /* 0x0007e80000000800 */
[----:B------:R-:W-:Y:S01]  /*22ea0*/  BAR.SYNC.DEFER_BLOCKING 0x0 ;  /* 0x0000000000007b1d */ /* 0x000fe20000010000 */
[----:B----4-:R-:W-:-:S02]  /*22eb0*/  MOV R17, 0x7f800000 ;  /* 0x7f80000000117802 */ /* 0x010fc40000000f00 */
[----:B-1----:R-:W-:-:S03]  /*22ec0*/  MOV R16, 0x7f800000 ;  /* 0x7f80000000107802 */ /* 0x002fc60000000f00 */
[----:B------:R-:W1:Y:S01]  /*22ed0*/  S2R R18, SR_CTAID.Z ;  /* 0x0000000000127919 */ /* 0x000e620000002700 */
[----:B--2---:R-:W-:Y:S01]  /*22ee0*/  @P1 IMAD R0, R2, c[0x0][0x214], RZ ;  /* 0x0000850002001a24 */ /* 0x004fe200078e02ff */
[----:B------:R-:W-:Y:S01]  /*22ef0*/  @!P1 MOV R2, c[0x0][0x214] ;  /* 0x0000850000029a02 */ /* 0x000fe20000000f00 */
[----:B---3--:R-:W-:-:S03]  /*22f00*/  @P3 FMUL.FTZ R5, R8, 0.69314718246459960938 ;  /* 0x3f31721808053820 */ /* 0x008fc60000410000 */
[----:B------:R-:W-:Y:S01]  /*22f10*/  @!P1 SEL R0, R2, c[0x0][0x234], !P2 ;  /* 0x00008d0002009a07 */ /* 0x000fe20005000000 */
[----:B------:R-:W-:Y:S01]  /*22f20*/  @P6 FMUL.FTZ R8, R11, 0.69314718246459960938 ;  /* 0x3f3172180b086820 */ /* 0x000fe20000410000 */
[----:B-----5:R2:W3:Y:S01]  /*22f30*/  LDS.128 R20, [R188] ;  /* 0x00000000bc147984 */ /* 0x0204e20000000c00 */
[----:B------:R-:W-:Y:S01]  /*22f40*/  ISETP.NE.OR P2, PT, R58, -0x1, P0 ;  /* 0xffffffff3a00780c */ /* 0x000fe20000745670 */
[----:B------:R-:W-:Y:S01]  /*22f50*/  @P3 FFMA.FTZ R17, R68, c[0x0][0x238], R5 ;  /* 0x00008e0044113a23 */ /* 0x000fe20000010005 */
[----:B------:R-:W-:Y:S01]  /*22f60*/  @P1 MOV R2, 0x1 ;  /* 0x0000000100021802 */ /* 0x000fe20000000f00 */
[----:B------:R2:W4:Y:S01]  /*22f70*/  LDS.128 R24, [R188+0x800] ;  /* 0x00080000bc187984 */ /* 0x0005220000000c00 */
[----:B------:R-:W-:Y:S02]  /*22f80*/  @!P1 IMAD R2, R0, c[0x0][0x1c0], RZ ;  /* 0x0000700000029a24 */ /* 0x000fe400078e02ff */
[----:B------:R-:W-:Y:S01]  /*22f90*/  IMAD R5, R19, R7, RZ ;  /* 0x0000000713057224 */ /* 0x000fe200078e02ff */
[----:B------:R2:W2:Y:S01]  /*22fa0*/  LDS.128 R28, [R188+0x1000] ;  /* 0x00100000bc1c7984 */ /* 0x0004a20000000c00 */
[----:B------:R-:W-:-:S02]  /*22fb0*/  IMAD R6, R57, R2, RZ ;  /* 0x0000000239067224 */ /* 0x000fc400078e02ff */
[----:B------:R-:W-:Y:S01]  /*22fc0*/  CS2R R2, SRZ ;  /* 0x0000000000027805 */ /* 0x000fe2000001ff00 */
[----:B------:R2:W2:Y:S01]  /*22fd0*/  LDS.128 R32, [R188+0x1800] ;  /* 0x00180000bc207984 */ /* 0x0004a20000000c00 */
[----:B------:R-:W-:Y:S01]  /*22fe0*/  @P6 FFMA.FTZ R16, R69, c[0x0][0x238], R8 ;  /* 0x00008e0045106a23 */ /* 0x000fe20000010008 */
[----:B------:R-:W-:Y:S01]  /*22ff0*/  SEL R6, R6, RZ, P0 ;  /* 0x000000ff06067207 */ /* 0x000fe20000000000 */
[----:B------:R-:W-:Y:S01]  /*23000*/  @!P2 IMAD R58, R57, c[0x0][0x214], RZ ;  /* 0x00008500393aaa24 */ /* 0x000fe200078e02ff */
[----:B------:R2:W2:Y:S04]  /*23010*/  LDS.128 R40, [R188+0x2000] ;  /* 0x00200000bc287984 */ /* 0x0004a80000000c00 */
[----:B------:R2:W2:Y:S01]  /*23020*/  LDS.128 R44, [R188+0x2800] ;  /* 0x00280000bc2c7984 */ /* 0x0004a20000000c00 */
[----:B------:R-:W-:-:S02]  /*23030*/  @!P0 MOV R2, R58 ;  /* 0x0000003a00028202 */ /* 0x000fc40000000f00 */
[----:B------:R-:W-:Y:S01]  /*23040*/  @!P0 SHF.R.S32.HI R3, RZ, 0x1f, R58 ;  /* 0x0000001fff038819 */ /* 0x000fe2000001143a */
[----:B------:R2:W2:Y:S04]  /*23050*/  LDS.128 R48, [R188+0x3000] ;  /* 0x00300000bc307984 */ /* 0x0004a80000000c00 */
[----:B------:R-:W2:Y:S04]  /*23060*/  LDS.128 R188, [R188+0x3800] ;  /* 0x00380000bcbc7984 */ /* 0x000ea80000000c00 */
[----:B------:R2:W-:Y:S01]  /*23070*/  @!P2 STL [R1+0x10c], R58 ;  /* 0x00010c3a0100a387 */ /* 0x0005e20000100800 */
[----:B------:R-:W-:Y:S01]  /*23080*/  LOP3.LUT P2, RZ, R4, 0x3, RZ, 0xc0, !PT ;  /* 0x0000000304ff7812 */ /* 0x000fe2000784c0ff */
[----:B-1----:R-:W-:Y:S01]  /*23090*/  IMAD R4, R18, R0, R6 ;  /* 0x0000000012047224 */ /* 0x002fe200078e0206 */
[----:B------:R-:W-:Y:S01]  /*230a0*/  SHF.L.U32 R0, R5, 0x7, RZ ;  /* 0x0000000705007819 */ /* 0x000fe200000006ff */
[----:B------:R-:W-:-:S02]  /*230b0*/  @P5 FMUL.FTZ R6, R10, 0.69314718246459960938 ;  /* 0x3f3172180a065820 */ /* 0x000fc40000410000 */
[----:B------:R-:W-:Y:S01]  /*230c0*/  @P4 FMUL.FTZ R5, R9, 0.69314718246459960938 ;  /* 0x3f31721809054820 */ /* 0x000fe20000410000 */
[----:B------:R-:W-:Y:S01]  /*230d0*/  IADD3 R10, P1, P0, R0, R2, R4 ;  /* 0x00000002000a7210 */ /* 0x000fe2000783e004 */
[----:B------:R-:W-:Y:S01]  /*230e0*/  @P5 FFMA.FTZ R14, R71, c[0x0][0x238], R6 ;  /* 0x00008e00470e5a23 */ /* 0x000fe20000010006 */
[----:B------:R-:W-:Y:S01]  /*230f0*/  SHF.R.S32.HI R2, RZ, 0x1f, R0 ;  /* 0x0000001fff027819 */ /* 0x000fe20000011400 */
[----:B------:R-:W-:Y:S01]  /*23100*/  @P4 FFMA.FTZ R15, R70, c[0x0][0x238], R5 ;  /* 0x00008e00460f4a23 */ /* 0x000fe20000010005 */
[----:B------:R-:W-:-:S04]  /*23110*/  SHF.R.S32.HI R0, RZ, 0x1f, R4 ;  /* 0x0000001fff007819 */ /* 0x000fc80000011404 */
[----:B------:R-:W-:Y:S01]  /*23120*/  IADD3.X R12, R2, R3, R0, P1, P0 ;  /* 0x00000003020c7210 */ /* 0x000fe20000fe0400 */
[----:B------:R-:W-:Y:S05]  /*23130*/  @P2 BRA `(.L_x_1844) ;  /* 0x000002e000002947 */ /* 0x000fea0003800000 */
[----:B---34-:R-:W3:Y:S04]  /*23140*/  LDL.LU R13, [R1+0x130] ;  /* 0x00013000010d7983 */ /* 0x018ee80000300800 */
[----:B------:R-:W1:Y:S02]  /*23150*/  S2R R4, SR_TID.X ;  /* 0x0000000000047919 */ /* 0x000e640000002100 */
[----:B-1----:R-:W-:-:S04]  /*23160*/  SHF.R.S32.HI R2, RZ, 0x1f, R4 ;  /* 0x0000001fff027819 */ /* 0x002fc80000011404 */
[----:B------:R-:W-:-:S04]  /*23170*/  LEA.HI R2, R2, R4, RZ, 0x5 ;  /* 0x0000000402027211 */ /* 0x000fc800078f28ff */
[----:B------:R-:W-:Y:S02]  /*23180*/  LOP3.LUT R0, R2, 0xffffffe0, RZ, 0xc0, !PT ;  /* 0xffffffe002007812 */ /* 0x000fe400078ec0ff */
[--C-:B------:R-:W-:Y:S02]  /*23190*/  SHF.R.S32.HI R3, RZ, 0x5, R2.reuse ;  /* 0x00000005ff037819 */ /* 0x100fe40000011402 */
[----:B------:R-:W-:Y:S01]  /*231a0*/  SHF.R.S32.HI R2, RZ, 0x1f, R2 ;  /* 0x0000001fff027819 */ /* 0x000fe20000011402 */
[----:B------:R-:W-:-:S03]  /*231b0*/  IMAD.IADD R0, R4, 0x1, -R0 ;  /* 0x0000000104007824 */ /* 0x000fc600078e0a00 */
[----:B------:R-:W-:Y:S02]  /*231c0*/  LEA.HI R2, R2, R3, RZ, 0x2 ;  /* 0x0000000302027211 */ /* 0x000fe400078f10ff */
[----:B------:R-:W-:Y:S02]  /*231d0*/  SHF.R.S32.HI R4, RZ, 0x1f, R0 ;  /* 0x0000001fff047819 */ /* 0x000fe40000011400 */
[----:B------:R-:W-:Y:S02]  /*231e0*/  LOP3.LUT R2, R2, 0xffffffc, RZ, 0xc0, !PT ;  /* 0x0ffffffc02027812 */ /* 0x000fe400078ec0ff */
[----:B------:R-:W-:-:S03]  /*231f0*/  LEA.HI R0, R4, R0, RZ, 0x2 ;  /* 0x0000000004007211 */ /* 0x000fc600078f10ff */
[----:B------:R-:W-:Y:S01]  /*23200*/  IMAD.IADD R2, R3, 0x1, -R2 ;  /* 0x0000000103027824 */ /* 0x000fe200078e0a02 */
[----:B------:R-:W-:-:S05]  /*23210*/  SHF.R.S32.HI R0, RZ, 0x2, R0 ;  /* 0x00000002ff007819 */ /* 0x000fca0000011400 */
[----:B------:R-:W-:-:S05]  /*23220*/  IMAD R0, R2, 0x10, R0 ;  /* 0x0000001002007824 */ /* 0x000fca00078e0200 */
[C---:B------:R-:W-:Y:S02]  /*23230*/  IADD3 R3, R0.reuse, 0x8, RZ ;  /* 0x0000000800037810 */ /* 0x040fe40007ffe0ff */
[C---:B------:R-:W-:Y:S02]  /*23240*/  IADD3 R2, R0.reuse, 0x40, RZ ;  /* 0x0000004000027810 */ /* 0x040fe40007ffe0ff */
[C---:B------:R-:W-:Y:S02]  /*23250*/  IADD3 R4, R0.reuse, 0x48, RZ ;  /* 0x0000004800047810 */ /* 0x040fe40007ffe0ff */
[-C--:B---3--:R-:W-:Y:S02]  /*23260*/  ISETP.GE.AND P3, PT, R0, R13.reuse, PT ;  /* 0x0000000d0000720c */ /* 0x088fe40003f66270 */
[-C--:B------:R-:W-:Y:S02]  /*23270*/  ISETP.GE.AND P2, PT, R3, R13.reuse, PT ;  /* 0x0000000d0300720c */ /* 0x080fe40003f46270 */
[----:B------:R-:W-:-:S02]  /*23280*/  ISETP.GE.AND P1, PT, R2, R13, PT ;  /* 0x0000000d0200720c */ /* 0x000fc40003f26270 */
[----:B------:R-:W-:-:S07]  /*23290*/  ISETP.GE.AND P0, PT, R4, R13, PT ;  /* 0x0000000d0400720c */ /* 0x000fce0003f06270 */
[-C--:B------:R-:W-:Y:S02]  /*232a0*/  @!P3 IMAD R0, R0, R7.reuse, RZ ;  /* 0x000000070000b224 */ /* 0x080fe400078e02ff */
[-C--:B------:R-:W-:Y:S02]  /*232b0*/  @!P2 IMAD R3, R3, R7.reuse, RZ ;  /* 0x000000070303a224 */ /* 0x080fe400078e02ff */
[-C--:B------:R-:W-:Y:S01]  /*232c0*/  @!P1 IMAD R11, R2, R7.reuse, RZ ;  /* 0x00000007020b9224 */ /* 0x080fe200078e02ff */
[----:B------:R-:W-:Y:S01]  /*232d0*/  @!P3 IADD3 R5, P4, R0, R10, RZ ;  /* 0x0000000a0005b210 */ /* 0x000fe20007f9e0ff */
[----:B------:R-:W-:-:S03]  /*232e0*/  @!P0 IMAD R2, R4, R7, RZ ;  /* 0x0000000704028224 */ /* 0x000fc600078e02ff */
[----:B------:R-:W-:Y:S02]  /*232f0*/  @!P3 LEA.HI.X.SX32 R6, R0, R12, 0x1, P4 ;  /* 0x0000000c0006b211 */ /* 0x000fe400020f0eff */
[----:B------:R-:W-:Y:S02]  /*23300*/  @!P3 LEA R8, P4, R5, c[0x0][0x200], 0x2 ;  /* 0x000080000508ba11 */ /* 0x000fe400078810ff */
        /* <DEDUP_REMOVED lines=17> */
.L_x_1844:
[----:B---34-:R-:W-:Y:S05]  /*23420*/  BSYNC B0 ;  /* 0x0000000000007941 */ /* 0x018fea0003800000 */
.L_x_1843:
[----:B-1----:R-:W3:Y:S04]  /*23430*/  LDL.LU R9, [R1+0x134] ;  /* 0x0001340001097983 */ /* 0x002ee80000300800 */
[----:B------:R-:W4:Y:S01]  /*23440*/  LDL.LU.64 R6, [R1+0x118] ;  /* 0x0001180001067983 */ /* 0x000f220000300a00 */
[----:B------:R-:W-:Y:S01]  /*23450*/  LEA.HI R12, R56, R55, RZ, 0x3 ;  /* 0x00000037380c7211 */ /* 0x000fe200078f18ff */
[----:B------:R-:W-:Y:S02]  /*23460*/  BSSY B0, `(.L_x_1845) ;  /* 0x0000020000007945 */ /* 0x000fe40003800000 */
[----:B------:R-:W1:Y:S02]  /*23470*/  S2R R3, SR_TID.X ;  /* 0x0000000000037919 */ /* 0x000e640000002100 */
[----:B-1----:R-:W-:-:S04]  /*23480*/  SHF.R.S32.HI R2, RZ, 0x1f, R3 ;  /* 0x0000001fff027819 */ /* 0x002fc80000011403 */
[----:B------:R-:W-:-:S04]  /*23490*/  LEA.HI R2, R2, R3, RZ, 0x3 ;  /* 0x0000000302027211 */ /* 0x000fc800078f18ff */
[----:B------:R-:W-:Y:S02]  /*234a0*/  LOP3.LUT R0, R2, 0xfffffff8, RZ, 0xc0, !PT ;  /* 0xfffffff802007812 */ /* 0x000fe400078ec0ff */
[----:B------:R-:W-:-:S03]  /*234b0*/  SHF.R.S32.HI R2, RZ, 0x3, R2 ;  /* 0x00000003ff027819 */ /* 0x000fc60000011402 */
[----:B------:R-:W-:Y:S01]  /*234c0*/  IMAD.IADD R0, R3, 0x1, -R0 ;  /* 0x0000000103007824 */ /* 0x000fe200078e0a00 */
[----:B------:R-:W-:-:S03]  /*234d0*/  SHF.R.S32.HI R3, RZ, 0x1f, R18 ;  /* 0x0000001fff037819 */ /* 0x000fc60000011412 */
[----:B------:R-:W-:Y:S02]  /*234e0*/  IMAD.SHL.U32 R0, R0, 0x8, RZ ;  /* 0x0000000800007824 */ /* 0x000fe400078e00ff */
[----:B------:R-:W-:-:S03]  /*234f0*/  IMAD R3, R3, c[0x0][0x1f0], RZ ;  /* 0x00007c0003037a24 */ /* 0x000fc600078e02ff */
[----:B------:R-:W-:Y:S01]  /*23500*/  SHF.R.S32.HI R0, RZ, 0x1f, R0 ;  /* 0x0000001fff007819 */ /* 0x000fe20000011400 */
[----:B---3--:R-:W-:Y:S01]  /*23510*/  IMAD R13, R19, -0x80, R9 ;  /* 0xffffff80130d7824 */ /* 0x008fe200078e0209 */
[C---:B----4-:R-:W-:Y:S02]  /*23520*/  IADD3 R4, P0, R6.reuse, R52, RZ ;  /* 0x0000003406047210 */ /* 0x050fe40007f1e0ff */
[----:B------:R-:W-:Y:S02]  /*23530*/  ISETP.GE.AND P1, PT, R6, c[0x0][0x220], PT ;  /* 0x0000880006007a0c */ /* 0x000fe40003f26270 */
[----:B------:R-:W1:Y:S01]  /*23540*/  S2R R6, SR_CTAID.X ;  /* 0x0000000000067919 */ /* 0x000e620000002500 */
[----:B------:R-:W-:Y:S01]  /*23550*/  IMAD.X R5, R0, 0x1, R53, P0 ;  /* 0x0000000100057824 */ /* 0x000fe200000e0635 */
[----:B------:R-:W-:-:S03]  /*23560*/  SHF.R.S32.HI R0, RZ, 0x3, R12 ;  /* 0x00000003ff007819 */ /* 0x000fc6000001140c */
[----:B------:R-:W-:Y:S01]  /*23570*/  IMAD.WIDE.U32 R10, R18, c[0x0][0x1f0], R4 ;  /* 0x00007c00120a7a25 */ /* 0x000fe200078e0004 */
[----:B------:R-:W-:-:S03]  /*23580*/  ISETP.GE.OR P0, PT, R0, R13, P1 ;  /* 0x0000000d0000720c */ /* 0x000fc60000f06670 */
[----:B------:R-:W-:Y:S01]  /*23590*/  IMAD R0, R18, c[0x0][0x1f4], R3 ;  /* 0x00007d0012007a24 */ /* 0x000fe200078e0203 */
[----:B------:R-:W-:-:S03]  /*235a0*/  SHF.R.S32.HI R3, RZ, 0x1f, R2 ;  /* 0x0000001fff037819 */ /* 0x000fc60000011402 */
[----:B------:R-:W-:Y:S02]  /*235b0*/  IMAD.IADD R9, R0, 0x1, R11 ;  /* 0x0000000100097824 */ /* 0x000fe400078e020b */
[----:B-1----:R-:W-:-:S04]  /*235c0*/  IMAD.WIDE R6, R6, 0x80, R2 ;  /* 0x0000008006067825 */ /* 0x002fc800078e0202 */
        /* <DEDUP_REMOVED lines=9> */
.L_x_1846:
[----:B------:R-:W-:Y:S05]  /*23660*/  BSYNC B0 ;  /* 0x0000000000007941 */ /* 0x000fea0003800000 */
.L_x_1845:
[----:B------:R-:W-:Y:S01]  /*23670*/  LEA.HI.SX32 R0, R12, 0x10, 0x1d ;  /* 0x000000100c007811 */ /* 0x000fe200078feaff */
        /* <DEDUP_REMOVED lines=14> */
.L_x_1848:
[----:B------:R-:W-:Y:S05]  /*23760*/  BSYNC B0 ;  /* 0x0000000000007941 */ /* 0x000fea0003800000 */
.L_x_1847:
        /* <DEDUP_REMOVED lines=15> */
.L_x_1850:
[----:B------:R-:W-:Y:S05]  /*23860*/  BSYNC B0 ;  /* 0x0000000000007941 */ /* 0x000fea0003800000 */
.L_x_1849:
        /* <DEDUP_REMOVED lines=15> */
.L_x_1852:
[----:B------:R-:W-:Y:S05]  /*23960*/  BSYNC B0 ;  /* 0x0000000000007941 */ /* 0x000fea0003800000 */
.L_x_1851:
        /* <DEDUP_REMOVED lines=15> */
.L_x_1854:
[----:B------:R-:W-:Y:S05]  /*23a60*/  BSYNC B0 ;  /* 0x0000000000007941 */ /* 0x000fea0003800000 */
.L_x_1853:
        /* <DEDUP_REMOVED lines=15> */
.L_x_1856:
[----:B------:R-:W-:Y:S05]  /*23b60*/  BSYNC B0 ;  /* 0x0000000000007941 */ /* 0x000fea0003800000 */
.L_x_1855:
        /* <DEDUP_REMOVED lines=15> */
.L_x_1858:
[----:B------:R-:W-:Y:S05]  /*23c60*/  BSYNC B0 ;  /* 0x0000000000007941 */ /* 0x000fea0003800000 */
.L_x_1857:
[----:B------:R-:W-:-:S04]  /*23c70*/  LEA.HI.SX32 R0, R12, 0x70, 0x1d ;  /* 0x000000700c007811 */ /* 0x000fc800078feaff */
[----:B------:R-:W-:-:S13]  /*23c80*/  ISETP.GE.OR P0, PT, R0, R13, P1 ;  /* 0x0000000d0000720c */ /* 0x000fda0000f06670 */
        /* <DEDUP_REMOVED lines=11> */
[----:B--2---:R-:W-:Y:S01]  /*23d40*/  STG.E.128 [R2.64], R188 ;  /* 0x000000bc02007986 */ /* 0x004fe2000c101d20 */
[----:B------:R-:W-:Y:S05]  /*23d50*/  EXIT ;  /* 0x000000000000794d */ /* 0x000fea0003800000 */
.L_x_1859:
        /* <DEDUP_REMOVED lines=10> */
.L_x_2140:


//--------------------- .text._ZN5flash16flash_fwd_kernelI23Flash_fwd_kernel_traitsILi64ELi128ELi64ELi4ELb0ELb0EN7cutlass6half_tE19Flash_kernel_traitsILi64ELi128ELi64ELi4ES3_EELb0ELb0ELb1ELb0ELb0ELb0ELb1ELb0EEEvNS_16Flash_fwd_paramsE --------------------------
	.section	.text._ZN5flash16flash_fwd_kernelI23Flash_fwd_kernel_traitsILi64ELi128ELi64ELi4ELb0ELb0EN7cutlass6half_tE19Flash_kernel_traitsILi64ELi128ELi64ELi4ES3_EELb0ELb0ELb1ELb0ELb0ELb0ELb1ELb0EEEvNS_16Flash_fwd_paramsE,"ax",@progbits
	.sectioninfo	@"SHI_REGISTERS=255"
	.align	128
        .global         _ZN5flash16flash_fwd_kernelI23Flash_fwd_kernel_traitsILi64ELi128ELi64ELi4ELb0ELb0EN7cutlass6half_tE19Flash_kernel_traitsILi64ELi128ELi64ELi4ES3_EELb0ELb0ELb1ELb0ELb0ELb0ELb1ELb0EEEvNS_16Flash_fwd_paramsE
        .type           _ZN5flash16flash_fwd_kernelI23Flash_fwd_kernel_traitsILi64ELi128ELi64ELi4ELb0ELb0EN7cutlass6half_tE19Flash_kernel_traitsILi64ELi128ELi64ELi4ES3_EELb0ELb0ELb1ELb0ELb0ELb0ELb1ELb0EEEvNS_16Flash_fwd_paramsE,@function
        .size           _ZN5flash16flash_fwd_kernelI23Flash_fwd_kernel_traitsILi64ELi128ELi64ELi4ELb0ELb0EN7cutlass6half_tE19Flash_kernel_traitsILi64ELi128ELi64ELi4ES3_EELb0ELb0ELb1ELb0ELb0ELb0ELb1ELb0EEEvNS_16Flash_fwd_paramsE,(.L_x_2141 - _ZN5flash16flash_fwd_kernelI23Flash_fwd_kernel_traitsILi64ELi128ELi64ELi4ELb0ELb0EN7cutlass6half_tE19Flash_kernel_traitsILi64ELi128ELi64ELi4ES3_EELb0ELb0ELb1ELb0ELb0ELb0ELb1ELb0EEEvNS_16Flash_fwd_paramsE)
        .other          _ZN5flash16flash_fwd_kernelI23Flash_fwd_kernel_traitsILi64ELi128ELi64ELi4ELb0ELb0EN7cutlass6half_tE19Flash_kernel_traitsILi64ELi128ELi64ELi4ES3_EELb0ELb0ELb1ELb0ELb0ELb0ELb1ELb0EEEvNS_16Flash_fwd_paramsE,@"STO_CUDA_ENTRY STV_DEFAULT"
_ZN5flash16flash_fwd_kernelI23Flash_fwd_kernel_traitsILi64ELi128ELi64ELi4ELb0ELb0EN7cutlass6half_tE19Flash_kernel_traitsILi64ELi128ELi64ELi4ES3_EELb0ELb0ELb1ELb0ELb0ELb0ELb1ELb0EEEvNS_16Flash_fwd_paramsE:
.text._ZN5flash16flash_fwd_kernelI23Flash_fwd_kernel_traitsILi64ELi128ELi64ELi4ELb0ELb0EN7cutlass6half_tE19Flash_kernel_traitsILi64ELi128ELi64ELi4ES3_EELb0ELb0ELb1ELb0ELb0ELb0ELb1ELb0EEEvNS_16Flash_fwd_paramsE:
[----:B------:R-:W-:Y:S02]  /*0000*/  MOV R1, c[0x0][0x28] ;  /* 0x00000a0000017a02 */ /* 0x000fe40000000f00 */
[----:B------:R-:W1:Y:S01]  /*0010*/  S2R R16, SR_CTAID.Y ;  /* 0x0000000000107919 */ /* 0x000e620000002600 */
[----:B------:R-:W2:Y:S01]  /*0020*/  LDC.U8 R0, c[0x0][0x312] ;  /* 0x0000c480ff007b82 */ /* 0x000ea20000000000 */
[----:B------:R-:W-:Y:S01]  /*0030*/  ISETP.NE.U32.AND P0, PT, RZ, c[0x0][0x240], PT ;  /* 0x00009000ff007a0c */ /* 0x000fe20003f05070 */
[----:B------:R-:W-:Y:S01]  /*0040*/  IMAD.MOV.U32 R20, RZ, RZ, 0x4 ;  /* 0x00000004ff147424 */ /* 0x000fe200078e00ff */
[----:B------:R-:W-:Y:S01]  /*0050*/  ISETP.NE.U32.AND P3, PT, RZ, c[0x0][0x250], PT ;  /* 0x00009400ff007a0c */ /* 0x000fe20003f65070 */
[----:B------:R-:W-:Y:S01]  /*0060*/  IMAD.MOV.U32 R252, RZ, RZ, -0x1 ;  /* 0xfffffffffffc7424 */ /* 0x000fe200078e00ff */
[----:B------:R-:W-:Y:S01]  /*0070*/  ISETP.NE.AND.EX P0, PT, RZ, c[0x0][0x244], PT, P0 ;  /* 0x00009100ff007a0c */ /* 0x000fe20003f05300 */
[----:B------:R-:W-:Y:S01]  /*0080*/  ULDC.64 UR6, c[0x0][0x118] ;  /* 0x0000460000067ab9 */ /* 0x000fe20000000a00 */
[----:B------:R-:W-:Y:S01]  /*0090*/  ISETP.NE.AND.EX P3, PT, RZ, c[0x0][0x254], PT, P3 ;  /* 0x00009500ff007a0c */ /* 0x000fe20003f65330 */
[----:B------:R-:W-:Y:S01]  /*00a0*/  IMAD.MOV.U32 R7, RZ, RZ, RZ ;  /* 0x000000ffff077224 */ /* 0x000fe200078e00ff */
[----:B------:R-:W-:-:S02]  /*00b0*/  ISETP.EQ.U32.AND P2, PT, RZ, c[0x0][0x248], PT ;  /* 0x00009200ff007a0c */ /* 0x000fc40003f42070 */
[----:B------:R-:W-:Y:S01]  /*00c0*/  IADD3 R1, R1, -0x48, RZ ;  /* 0xffffffb801017810 */ /* 0x000fe20007ffe0ff */
[----:B-1----:R-:W-:Y:S01]  /*00d0*/  IMAD.WIDE R2, R16, R20, c[0x0][0x240] ;  /* 0x0000900010027625 */ /* 0x002fe200078e0214 */
[----:B--2---:R-:W-:-:S05]  /*00e0*/  ISETP.NE.AND P1, PT, R0, RZ, PT ;  /* 0x000000ff0000720c */ /* 0x004fca0003f25270 */
[----:B------:R1:W2:Y:S01]  /*00f0*/  @P0 LDG.E R252, [R2.64] ;  /* 0x0000000602fc0981 */ /* 0x0002a2000c1e1900 */
[----:B------:R-:W-:-:S03]  /*0100*/  ISETP.EQ.OR.EX P2, PT, RZ, c[0x0][0x24c], !P1, P2 ;  /* 0x00009300ff007a0c */ /* 0x000fc60004f42720 */
[----:B------:R1:W2:Y:S02]  /*0110*/  @P0 LDG.E R0, [R2.64+0x4] ;  /* 0x0000040602000981 */ /* 0x0002a4000c1e1900 */
[----:B-1----:R-:W-:-:S05]  /*0120*/  @P3 IMAD.WIDE R2, R16, R20, c[0x0][0x250] ;  /* 0x0000940010023625 */ /* 0x002fca00078e0214 */
[----:B------:R1:W5:Y:S01]  /*0130*/  @P3 LDG.E R7, [R2.64] ;  /* 0x0000000602073981 */ /* 0x000362000c1e1900 */
[----:B------:R-:W-:Y:S02]  /*0140*/  IMAD.MOV.U32 R8, RZ, RZ, -0x1 ;  /* 0xffffffffff087424 */ /* 0x000fe400078e00ff */
[----:B------:R-:W-:Y:S01]  /*0150*/  IMAD.WIDE R4, R16, R20, c[0x0][0x248] ;  /* 0x0000920010047625 */ /* 0x000fe200078e0214 */
[----:B------:R-:W3:Y:S04]  /*0160*/  S2R R248, SR_CTAID.X ;  /* 0x0000000000f87919 */ /* 0x000ee80000002500 */
[----:B------:R1:W5:Y:S01]  /*0170*/  @!P2 LDG.E R8, [R4.64] ;  /* 0x000000060408a981 */ /* 0x000362000c1e1900 */
[----:B------:R-:W-:-:S03]  /*0180*/  ISETP.NE.U32.AND P2, PT, RZ, c[0x0][0x248], PT ;  /* 0x00009200ff007a0c */ /* 0x000fc60003f45070 */
[----:B------:R-:W4:Y:S01]  /*0190*/  S2R R18, SR_CTAID.Z ;  /* 0x0000000000127919 */ /* 0x000f220000002700 */
[----:B------:R-:W-:Y:S01]  /*01a0*/  ISETP.NE.AND.EX P2, PT, RZ, c[0x0][0x24c], PT, P2 ;  /* 0x00009300ff007a0c */ /* 0x000fe20003f45320 */
[----:B--2---:R-:W-:Y:S02]  /*01b0*/  @P0 IMAD.IADD R42, R0, 0x1, -R252 ;  /* 0x00000001002a0824 */ /* 0x004fe400078e0afc */
[----:B------:R-:W-:-:S10]  /*01c0*/  @!P0 IMAD.MOV.U32 R42, RZ, RZ, c[0x0][0x214] ;  /* 0x00008500ff2a8624 */ /* 0x000fd400078e00ff */
[----:B------:R-:W-:Y:S05]  /*01d0*/  @!P2 BRA `(.L_x_1860) ;  /* 0x000000400000a947 */ /* 0x000fea0003800000 */
[----:B-1-34-:R-:W2:Y:S02]  /*01e0*/  @P1 LDG.E R0, [R4.64+0x4] ;  /* 0x0000040604001981 */ /* 0x01aea4000c1e1900 */
[----:B--2--5:R-:W-:-:S06]  /*01f0*/  @P1 IADD3 R0, R0, -R8, RZ ;  /* 0x8000000800001210 */ /* 0x024fcc0007ffe0ff */
[----:B------:R1:W5:Y:S01]  /*0200*/  @!P1 LDG.E R0, [R4.64] ;  /* 0x0000000604009981 */ /* 0x000362000c1e1900 */
[----:B------:R-:W-:Y:S05]  /*0210*/  BRA `(.L_x_1861) ;  /* 0x0000001000007947 */ /* 0x000fea0003800000 */
.L_x_1860:
[----:B-1-34-:R-:W-:Y:S02]  /*0220*/  MOV R0, c[0x0][0x218] ;  /* 0x0000860000007a02 */ /* 0x01afe40000000f00 */
.L_x_1861:
        /* <DEDUP_REMOVED lines=12> */
[----:B------:R-:W-:Y:S01]  /*02f0*/  IADD3 R0, -R42, 0xbf, R154 ;  /* 0x000000bf2a007810 */ /* 0x000fe20007ffe19a */
[----:B------:R-:W2:Y:S01]  /*0300*/  S2R R19, SR_TID.X ;  /* 0x0000000000137919 */ /* 0x000ea20000002100 */
[C---:B------:R-:W-:Y:S02]  /*0310*/  IADD3 R3, R41.reuse, R154, -R42 ;  /* 0x0000009a29037210 */ /* 0x040fe40007ffe82a */
[----:B------:R-:W-:Y:S02]  /*0320*/  IADD3 R2, R41, 0x3f, RZ ;  /* 0x0000003f29027810 */ /* 0x000fe40007ffe0ff */
[----:B------:R-:W-:Y:S02]  /*0330*/  IADD3 R0, R0, c[0x0][0x2e8], R41 ;  /* 0x0000ba0000007a10 */ /* 0x000fe40007ffe029 */
[----:B------:R-:W-:Y:S02]  /*0340*/  IADD3 R3, R3, -c[0x0][0x2e4], RZ ;  /* 0x8000b90003037a10 */ /* 0x000fe40007ffe0ff */
[----:B-1----:R-:W-:-:S02]  /*0350*/  SHF.R.S32.HI R5, RZ, 0x1f, R2 ;  /* 0x0000001fff057819 */ /* 0x002fc40000011402 */
[----:B------:R-:W-:Y:S02]  /*0360*/  SHF.R.S32.HI R4, RZ, 0x1f, R0 ;  /* 0x0000001fff047819 */ /* 0x000fe40000011400 */
[----:B------:R-:W-:Y:S02]  /*0370*/  SHF.R.S32.HI R6, RZ, 0x1f, R3 ;  /* 0x0000001fff067819 */ /* 0x000fe40000011403 */
[----:B------:R-:W-:Y:S02]  /*0380*/  LEA.HI R5, R5, R2, RZ, 0x6 ;  /* 0x0000000205057211 */ /* 0x000fe400078f30ff */
[----:B------:R-:W-:Y:S02]  /*0390*/  LEA.HI R0, R4, R0, RZ, 0x6 ;  /* 0x0000000004007211 */ /* 0x000fe400078f30ff */
[----:B------:R-:W-:Y:S02]  /*03a0*/  LEA.HI R2, R6, R3, RZ, 0x6 ;  /* 0x0000000306027211 */ /* 0x000fe400078f30ff */
[----:B------:R-:W-:-:S02]  /*03b0*/  SHF.R.S32.HI R3, RZ, 0x6, R5 ;  /* 0x00000006ff037819 */ /* 0x000fc40000011405 */
[----:B------:R-:W-:Y:S02]  /*03c0*/  SHF.R.S32.HI R0, RZ, 0x6, R0 ;  /* 0x00000006ff007819 */ /* 0x000fe40000011400 */
[----:B------:R-:W-:Y:S02]  /*03d0*/  SHF.R.S32.HI R2, RZ, 0x6, R2 ;  /* 0x00000006ff027819 */ /* 0x000fe40000011402 */
[----:B------:R-:W-:Y:S02]  /*03e0*/  IMNMX R230, R3, R0, PT ;  /* 0x0000000003e67217 */ /* 0x000fe40003800200 */
[----:B------:R-:W-:-:S04]  /*03f0*/  IMNMX R246, RZ, R2, !PT ;  /* 0x00000002fff67217 */ /* 0x000fc80007800200 */
[----:B------:R-:W-:-:S13]  /*0400*/  ISETP.GT.AND P0, PT, R230, R246, PT ;  /* 0x000000f6e600720c */ /* 0x000fda0003f04270 */
[----:B------:R-:W-:Y:S05]  /*0410*/  @P0 BRA `(.L_x_1862) ;  /* 0x0000103000000947 */ /* 0x000fea0003800000 */
[----:B--2---:R-:W1:Y:S01]  /*0420*/  LDC.U8 R0, c[0x0][0x329] ;  /* 0x0000ca40ff007b82 */ /* 0x004e620000000000 */
[----:B------:R-:W-:Y:S01]  /*0430*/  ISETP.NE.AND P0, PT, R252, -0x1, PT ;  /* 0xfffffffffc00780c */ /* 0x000fe20003f05270 */
[----:B------:R-:W-:Y:S01]  /*0440*/  BSSY B0, `(.L_x_1863) ;  /* 0x0000040000007945 */ /* 0x000fe20003800000 */
[----:B------:R-:W-:Y:S02]  /*0450*/  SHF.R.S32.HI R10, RZ, 0x1f, R19 ;  /* 0x0000001fff0a7819 */ /* 0x000fe40000011413 */
[----:B------:R-:W-:Y:S02]  /*0460*/  IADD3 R14, -R154, R42, RZ ;  /* 0x0000002a9a0e7210 */ /* 0x000fe40007ffe1ff */
[----:B------:R-:W-:Y:S01]  /*0470*/  LEA.HI R10, R10, R19, RZ, 0x3 ;  /* 0x000000130a0a7211 */ /* 0x000fe200078f18ff */
[----:B------:R-:W2:Y:S01]  /*0480*/  LDC.U8 R2, c[0x0][0x328] ;  /* 0x0000ca00ff027b82 */ /* 0x000ea20000000000 */
[----:B------:R-:W-:-:S05]  /*0490*/  SHF.R.S32.HI R9, RZ, 0x1f, R18 ;  /* 0x0000001fff097819 */ /* 0x000fca0000011412 */
[----:B------:R-:W-:-:S04]  /*04a0*/  IMAD R9, R9, c[0x0][0x1f0], RZ ;  /* 0x00007c0009097a24 */ /* 0x000fc800078e02ff */
[----:B------:R-:W-:Y:S01]  /*04b0*/  IMAD R9, R18, c[0x0][0x1f4], R9 ;  /* 0x00007d0012097a24 */ /* 0x000fe200078e0209 */
[----:B-1----:R-:W-:Y:S02]  /*04c0*/  ISETP.NE.AND P2, PT, R0, RZ, PT ;  /* 0x000000ff0000720c */ /* 0x002fe40003f45270 */
[----:B--2---:R-:W-:Y:S01]  /*04d0*/  ISETP.NE.AND P3, PT, R2, RZ, PT ;  /* 0x000000ff0200720c */ /* 0x004fe20003f65270 */
[----:B------:R-:W-:-:S03]  /*04e0*/  @P0 IMAD.WIDE.U32 R2, R252, c[0x0][0x1e8], RZ ;  /* 0x00007a00fc020a25 */ /* 0x000fc600078e00ff */
[----:B------:R-:W-:Y:S01]  /*04f0*/  ISETP.NE.OR P1, PT, R0, RZ, !P3 ;  /* 0x000000ff0000720c */ /* 0x000fe20005f25670 */
[----:B------:R-:W-:Y:S01]  /*0500*/  @P0 IMAD R5, R252, c[0x0][0x1ec], R3 ;  /* 0x00007b00fc050a24 */ /* 0x000fe200078e0203 */
[----:B------:R-:W-:-:S05]  /*0510*/  @!P0 SHF.R.S32.HI R0, RZ, 0x1f, R16 ;  /* 0x0000001fff008819 */ /* 0x000fca0000011410 */
[----:B------:R-:W-:Y:S01]  /*0520*/  @P2 IMAD.MOV.U32 R8, RZ, RZ, c[0x0][0x210] ;  /* 0x00008400ff082624 */ /* 0x000fe200078e00ff */
[----:B------:R-:W-:Y:S01]  /*0530*/  LOP3.LUT R3, R10, 0xfffffff8, RZ, 0xc0, !PT ;  /* 0xfffffff80a037812 */ /* 0x000fe200078ec0ff */
[----:B------:R-:W-:Y:S01]  /*0540*/  @!P2 IMAD.MOV.U32 R6, RZ, RZ, c[0x0][0x214] ;  /* 0x00008500ff06a624 */ /* 0x000fe200078e00ff */
[----:B------:R-:W-:Y:S01]  /*0550*/  SHF.R.S32.HI R10, RZ, 0x3, R10 ;  /* 0x00000003ff0a7819 */ /* 0x000fe2000001140a */
[----:B------:R-:W-:Y:S01]  /*0560*/  @!P0 IMAD R0, R0, c[0x0][0x1e0], RZ ;  /* 0x0000780000008a24 */ /* 0x000fe200078e02ff */
[----:B------:R-:W-:Y:S01]  /*0570*/  @P2 MOV R15, c[0x0][0x210] ;  /* 0x00008400000f2a02 */ /* 0x000fe20000000f00 */
[----:B------:R-:W-:Y:S01]  /*0580*/  @P0 IMAD.MOV.U32 R4, RZ, RZ, R2 ;  /* 0x000000ffff040224 */ /* 0x000fe200078e0002 */
[----:B------:R-:W-:Y:S01]  /*0590*/  SHF.R.S32.HI R11, RZ, 0x1f, R10 ;  /* 0x0000001fff0b7819 */ /* 0x000fe2000001140a */
[----:B------:R-:W-:Y:S02]  /*05a0*/  IMAD.IADD R19, R19, 0x1, -R3 ;  /* 0x0000000113137824 */ /* 0x000fe400078e0a03 */
[----:B------:R-:W-:-:S04]  /*05b0*/  @!P0 IMAD.WIDE.U32 R2, R16, c[0x0][0x1e0], RZ ;  /* 0x0000780010028a25 */ /* 0x000fc800078e00ff */
[----:B------:R-:W-:Y:S01]  /*05c0*/  @!P0 IMAD R0, R16, c[0x0][0x1e4], R0 ;  /* 0x0000790010008a24 */ /* 0x000fe200078e0200 */
[----:B------:R-:W-:Y:S01]  /*05d0*/  @!P0 MOV R4, R2 ;  /* 0x0000000200048202 */ /* 0x000fe20000000f00 */
[----:B------:R-:W-:Y:S01]  /*05e0*/  @P2 IMAD R8, R8, c[0x0][0x214], RZ ;  /* 0x0000850008082a24 */ /* 0x000fe200078e02ff */
[----:B------:R-:W-:Y:S01]  /*05f0*/  @!P2 SEL R8, R6, c[0x0][0x234], !P3 ;  /* 0x00008d000608aa07 */ /* 0x000fe20005800000 */
[----:B------:R-:W-:Y:S02]  /*0600*/  @!P1 IMAD R7, R16, c[0x0][0x214], RZ ;  /* 0x0000850010079a24 */ /* 0x000fe400078e02ff */
[----:B------:R-:W-:Y:S02]  /*0610*/  @!P0 IMAD.IADD R5, R3, 0x1, R0 ;  /* 0x0000000103058824 */ /* 0x000fe400078e0200 */
[----:B------:R-:W-:Y:S01]  /*0620*/  IMAD.SHL.U32 R0, R19, 0x8, RZ ;  /* 0x0000000813007824 */ /* 0x000fe200078e00ff */
[----:B------:R-:W-:Y:S01]  /*0630*/  @!P1 SEL R7, R7, R252, !P0 ;  /* 0x000000fc07079207 */ /* 0x000fe20004000000 */
[----:B------:R-:W-:Y:S01]  /*0640*/  @P2 IMAD.MOV.U32 R6, RZ, RZ, 0x1 ;  /* 0x00000001ff062424 */ /* 0x000fe200078e00ff */
[----:B------:R-:W-:Y:S01]  /*0650*/  CS2R R2, SRZ ;  /* 0x0000000000027805 */ /* 0x000fe2000001ff00 */
[----:B------:R-:W-:Y:S01]  /*0660*/  @!P2 IMAD R6, R8, c[0x0][0x1c0], RZ ;  /* 0x000070000806aa24 */ /* 0x000fe200078e02ff */
[C---:B------:R-:W-:Y:S01]  /*0670*/  IADD3 R4, P0, R0.reuse, R4, RZ ;  /* 0x0000000400047210 */ /* 0x040fe20007f1e0ff */
[----:B------:R-:W-:Y:S01]  /*0680*/  @!P2 IMAD.MOV.U32 R15, RZ, RZ, 0x1 ;  /* 0x00000001ff0fa424 */ /* 0x000fe200078e00ff */
[----:B------:R-:W-:Y:S01]  /*0690*/  ISETP.GE.AND P3, PT, R0, c[0x0][0x220], PT ;  /* 0x0000880000007a0c */ /* 0x000fe20003f66270 */
[----:B------:R-:W-:Y:S01]  /*06a0*/  IMAD R6, R16, R6, RZ ;  /* 0x0000000610067224 */ /* 0x000fe200078e02ff */
[----:B------:R-:W-:Y:S01]  /*06b0*/  LEA.HI.X.SX32 R5, R0, R5, 0x1, P0 ;  /* 0x0000000500057211 */ /* 0x000fe200000f0eff */
[----:B------:R-:W-:Y:S01]  /*06c0*/  @!P1 IMAD.MOV.U32 R2, RZ, RZ, R7 ;  /* 0x000000ffff029224 */ /* 0x000fe200078e0007 */
[----:B------:R-:W-:-:S02]  /*06d0*/  ISETP.GE.OR P2, PT, R10, R14, P3 ;  /* 0x0000000e0a00720c */ /* 0x000fc40001f46670 */
[----:B------:R-:W-:Y:S01]  /*06e0*/  SEL R0, R6, RZ, P1 ;  /* 0x000000ff06007207 */ /* 0x000fe20000800000 */
[----:B------:R-:W-:Y:S01]  /*06f0*/  IMAD R6, R154, R15, RZ ;  /* 0x0000000f9a067224 */ /* 0x000fe200078e02ff */
[----:B------:R-:W-:Y:S01]  /*0700*/  ISETP.GE.AND P0, PT, R10, R14, PT ;  /* 0x0000000e0a00720c */ /* 0x000fe20003f06270 */
[C---:B------:R-:W-:Y:S01]  /*0710*/  IMAD.WIDE.U32 R12, R18.reuse, c[0x0][0x1f0], R4 ;  /* 0x00007c00120c7a25 */ /* 0x040fe200078e0004 */
[----:B------:R-:W-:Y:S02]  /*0720*/  @!P1 SHF.R.S32.HI R3, RZ, 0x1f, R7 ;  /* 0x0000001fff039819 */ /* 0x000fe40000011407 */
[----:B------:R-:W-:Y:S01]  /*0730*/  P2R R29, PR, RZ, 0x1 ;  /* 0x00000001ff1d7803 */ /* 0x000fe20000000000 */
[----:B------:R-:W-:Y:S01]  /*0740*/  IMAD R0, R18, R8, R0 ;  /* 0x0000000812007224 */ /* 0x000fe200078e0200 */
[----:B------:R-:W-:Y:S01]  /*0750*/  SHF.R.S32.HI R4, RZ, 0x1f, R6 ;  /* 0x0000001fff047819 */ /* 0x000fe20000011406 */
        /* <DEDUP_REMOVED lines=14> */
.L_x_1864:
[----:B------:R-:W-:Y:S05]  /*0840*/  BSYNC B0 ;  /* 0x0000000000007941 */ /* 0x000fea0003800000 */
.L_x_1863:
        /* <DEDUP_REMOVED lines=16> */
.L_x_1866:
[----:B------:R-:W-:Y:S05]  /*0950*/  BSYNC B0 ;  /* 0x0000000000007941 */ /* 0x000fea0003800000 */
.L_x_1865:
        /* <DEDUP_REMOVED lines=16> */
.L_x_1868:
[----:B------:R-:W-:Y:S05]  /*0a60*/  BSYNC B0 ;  /* 0x0000000000007941 */ /* 0x000fea0003800000 */
.L_x_1867:
        /* <DEDUP_REMOVED lines=17> */
.L_x_1870:
[----:B------:R-:W-:Y:S05]  /*0b80*/  BSYNC B0 ;  /* 0x0000000000007941 */ /* 0x000fea0003800000 */
.L_x_1869:
        /* <DEDUP_REMOVED lines=17> */
.L_x_1872:
[----:B------:R-:W-:Y:S05]  /*0ca0*/  BSYNC B0 ;  /* 0x0000000000007941 */ /* 0x000fea0003800000 */
.L_x_1871:
        /* <DEDUP_REMOVED lines=17> */
.L_x_1874:
[----:B------:R-:W-:Y:S05]  /*0dc0*/  BSYNC B0 ;  /* 0x0000000000007941 */ /* 0x000fea0003800000 */
.L_x_1873:
        /* <DEDUP_REMOVED lines=16> */
.L_x_1876:
[----:B------:R-:W-:Y:S05]  /*0ed0*/  BSYNC B0 ;  /* 0x0000000000007941 */ /* 0x000fea0003800000 */
.L_x_1875:
        /* <DEDUP_REMOVED lines=16> */
.L_x_1878:
[----:B------:R-:W-:Y:S05]  /*0fe0*/  BSYNC B0 ;  /* 0x0000000000007941 */ /* 0x000fea0003800000 */
.L_x_1877:
        /* <DEDUP_REMOVED lines=70> */
.L_x_1862:
        /* <DEDUP_REMOVED lines=27> */
.L_x_1879:
        /* <DEDUP_REMOVED lines=42> */
.L_x_1880:
[----:B------:R-:W-:Y:S01]  /*18a0*/  SHF.R.S32.HI R15, RZ, 0x1f, R19 ;  /* 0x0000001fff0f7819 */ /* 0x000fe20000011413 */
[----:B------:R-:W-:Y:S01]  /*18b0*/  IMAD.IADD R247, R42, 0x1, -R154 ;  /* 0x000000012af77824 */ /* 0x000fe200078e0a9a */
[----:B------:R-:W-:Y:S01]  /*18c0*/  BSSY B0, `(.L_x_1881) ;  /* 0x000002c000007945 */ /* 0x000fe20003800000 */
[----:B------:R-:W-:Y:S01]  /*18d0*/  IMAD R5, R5, c[0x0][0x1a8], RZ ;  /* 0x00006a0005057a24 */ /* 0x000fe200078e02ff */
[CC--:B------:R-:W-:Y:S02]  /*18e0*/  LEA.HI R0, R15.reuse, R19.reuse, RZ, 0x3 ;  /* 0x000000130f007211 */ /* 0x0c0fe400078f18ff */
[----:B------:R-:W-:Y:S02]  /*18f0*/  LEA.HI R4, R15, R19, RZ, 0x6 ;  /* 0x000000130f047211 */ /* 0x000fe400078f30ff */
[----:B------:R-:W-:-:S02]  /*1900*/  SHF.R.S32.HI R22, RZ, 0x3, R0 ;  /* 0x00000003ff167819 */ /* 0x000fc40000011400 */
[----:B------:R-:W-:Y:S01]  /*1910*/  LOP3.LUT R0, R0, 0xfffffff8, RZ, 0xc0, !PT ;  /* 0xfffffff800007812 */ /* 0x000fe200078ec0ff */
[----:B------:R-:W-:Y:S01]  /*1920*/  IMAD.SHL.U32 R4, R4, 0x8, RZ ;  /* 0x0000000804047824 */ /* 0x000fe200078e00ff */
[----:B------:R-:W-:Y:S01]  /*1930*/  SHF.R.S32.HI R23, RZ, 0x1f, R22 ;  /* 0x0000001fff177819 */ /* 0x000fe20000011416 */
[----:B------:R-:W-:Y:S02]  /*1940*/  IMAD.SHL.U32 R2, R22, 0x40, RZ ;  /* 0x0000004016027824 */ /* 0x000fe400078e00ff */
[----:B------:R-:W-:Y:S02]  /*1950*/  IMAD.IADD R16, R19, 0x1, -R0 ;  /* 0x0000000113107824 */ /* 0x000fe400078e0a00 */
[----:B------:R1:W-:Y:S01]  /*1960*/  STL.64 [R1+0x8], R22 ;  /* 0x0000081601007387 */ /* 0x0003e20000100a00 */
[----:B------:R-:W-:Y:S01]  /*1970*/  LOP3.LUT R0, R2, 0x1c0, RZ, 0xc0, !PT ;  /* 0x000001c002007812 */ /* 0x000fe200078ec0ff */
[----:B------:R-:W-:Y:S02]  /*1980*/  IMAD.SHL.U32 R250, R16, 0x8, RZ ;  /* 0x0000000810fa7824 */ /* 0x000fe400078e00ff */
[----:B------:R-:W-:-:S03]  /*1990*/  IMAD.WIDE R248, R248, 0x80, R22 ;  /* 0x00000080f8f87825 */ /* 0x000fc600078e0216 */
        /* <DEDUP_REMOVED lines=10> */
[----:B------:R-:W-:Y:S01]  /*1a40*/  IMAD.WIDE.U32 R8, R18, c[0x0][0x1a8], R2 ;  /* 0x00006a0012087a25 */ /* 0x000fe200078e0002 */
[----:B------:R-:W-:-:S03]  /*1a50*/  LEA.HI R18, R15, R19, RZ, 0x5 ;  /* 0x000000130f127211 */ /* 0x000fc600078f28ff */
[----:B------:R-:W-:Y:S01]  /*1a60*/  IMAD.SHL.U32 R211, R4, 0x2, RZ ;  /* 0x0000000204d37824 */ /* 0x000fe200078e00ff */
[----:B------:R-:W-:Y:S01]  /*1a70*/  SHF.R.S32.HI R43, RZ, 0x5, R18 ;  /* 0x00000005ff2b7819 */ /* 0x000fe20000011412 */
[----:B------:R-:W-:Y:S02]  /*1a80*/  IMAD.IADD R7, R9, 0x1, R0 ;  /* 0x0000000109077824 */ /* 0x000fe400078e0200 */
[----:B------:R-:W-:Y:S05]  /*1a90*/  @P0 BRA `(.L_x_1882) ;  /* 0x000000e000000947 */ /* 0x000fea0003800000 */
[----:B-1----:R-:W-:-:S13]  /*1aa0*/  ISETP.GE.AND P0, PT, R250, c[0x0][0x220], PT ;  /* 0x00008800fa007a0c */ /* 0x002fda0003f06270 */
        /* <DEDUP_REMOVED lines=13> */
.L_x_1882:
[----:B-1----:R-:W-:Y:S05]  /*1b80*/  BSYNC B0 ;  /* 0x0000000000007941 */ /* 0x002fea0003800000 */
.L_x_1881:
        /* <DEDUP_REMOVED lines=22> */
.L_x_1884:
[----:B------:R-:W-:Y:S05]  /*1cf0*/  BSYNC B0 ;  /* 0x0000000000007941 */ /* 0x000fea0003800000 */
.L_x_1883:
        /* <DEDUP_REMOVED lines=22> */
.L_x_1886:
[----:B------:R-:W-:Y:S05]  /*1e60*/  BSYNC B0 ;  /* 0x0000000000007941 */ /* 0x000fea0003800000 */
.L_x_1885:
        /* <DEDUP_REMOVED lines=22> */
.L_x_1888:
[----:B------:R-:W-:Y:S05]  /*1fd0*/  BSYNC B0 ;  /* 0x0000000000007941 */ /* 0x000fea0003800000 */
.L_x_1887:
        /* <DEDUP_REMOVED lines=22> */
.L_x_1890:
[----:B------:R-:W-:Y:S05]  /*2140*/  BSYNC B0 ;  /* 0x0000000000007941 */ /* 0x000fea0003800000 */
.L_x_1889:
        /* <DEDUP_REMOVED lines=22> */
.L_x_1892:
[----:B------:R-:W-:Y:S05]  /*22b0*/  BSYNC B0 ;  /* 0x0000000000007941 */ /* 0x000fea0003800000 */
.L_x_1891:
        /* <DEDUP_REMOVED lines=22> */
.L_x_1894:
[----:B------:R-:W-:Y:S05]  /*2420*/  BSYNC B0 ;  /* 0x0000000000007941 */ /* 0x000fea0003800000 */
.L_x_1893:
        /* <DEDUP_REMOVED lines=26> */
.L_x_1896:
[----:B------:R-:W-:Y:S05]  /*25d0*/  BSYNC B0 ;  /* 0x0000000000007941 */ /* 0x000fea0003800000 */
.L_x_1895:
[----:B-1----:R-:W-:Y:S01]  /*25e0*/  IMAD R0, R23, c[0x0][0x198], RZ ;  /* 0x0000660017007a24 */ /* 0x002fe200078e02ff */
[----:B------:R-:W-:Y:S01]  /*25f0*/  LEA.HI R15, R15, R19, RZ, 0x4 ;  /* 0x000000130f0f7211 */ /* 0x000fe200078f20ff */
[----:B--2---:R-:W-:Y:S01]  /*2600*/  IMAD.WIDE.U32 R4, R22, c[0x0][0x198], R250 ;  /* 0x0000660016047a25 */ /* 0x004fe200078e00fa */
[----:B------:R-:W-:Y:S01]  /*2610*/  IADD3 R40, R230, -0x1, RZ ;  /* 0xffffffffe6287810 */ /* 0x000fe20007ffe0ff */
[----:B------:R-:W-:Y:S01]  /*2620*/  BSSY B0, `(.L_x_1897) ;  /* 0x0000037000007945 */ /* 0x000fe20003800000 */
[----:B------:R-:W-:Y:S01]  /*2630*/  MOV R223, 0x20 ;  /* 0x0000002000df7802 */ /* 0x000fe20000000f00 */
[----:B------:R-:W-:Y:S01]  /*2640*/  IMAD R6, R22, c[0x0][0x19c], R0 ;  /* 0x0000670016067a24 */ /* 0x000fe200078e0200 */
[----:B------:R-:W-:Y:S01]  /*2650*/  LOP3.LUT R0, R15, 0xfffffff0, RZ, 0xc0, !PT ;  /* 0xfffffff00f007812 */ /* 0x000fe200078ec0ff */
[----:B------:R-:W-:Y:S01]  /*2660*/  IMAD R7, R23, c[0x0][0x1a0], RZ ;  /* 0x0000680017077a24 */ /* 0x000fe200078e02ff */
[----:B------:R-:W-:Y:S01]  /*2670*/  IADD3 R4, P0, R14, R4, RZ ;  /* 0x000000040e047210 */ /* 0x000fe20007f1e0ff */
[----:B------:R-:W-:Y:S01]  /*2680*/  IMAD.WIDE.U32 R2, R22, c[0x0][0x1a0], R250 ;  /* 0x0000680016027a25 */ /* 0x000fe200078e00fa */
[----:B------:R-:W-:-:S02]  /*2690*/  MOV R213, R40 ;  /* 0x0000002800d57202 */ /* 0x000fc40000000f00 */
[----:B------:R-:W-:Y:S01]  /*26a0*/  IADD3.X R5, R17, R5, R6, P0, !PT ;  /* 0x0000000511057210 */ /* 0x000fe200007fe406 */
        /* <DEDUP_REMOVED lines=8> */
[----:B------:R-:W-:Y:S01]  /*2730*/  LEA.HI R6, R9, R0, RZ, 0x3 ;  /* 0x0000000009067211 */ /* 0x000fe200078f18ff */
[C---:B------:R-:W-:Y:S01]  /*2740*/  IMAD R9, R10.reuse, c[0x0][0x1bc], R7 ;  /* 0x00006f000a097a24 */ /* 0x040fe200078e0207 */
[----:B------:R-:W-:Y:S01]  /*2750*/  SHF.R.S32.HI R13, RZ, 0x1f, R40 ;  /* 0x0000001fff0d7819 */ /* 0x000fe20000011428 */
[----:B------:R-:W-:Y:S01]  /*2760*/  IMAD.WIDE.U32 R236, R10, c[0x0][0x1b0], R4 ;  /* 0x00006c000aec7a25 */ /* 0x000fe200078e0004 */
[----:B------:R-:W-:-:S03]  /*2770*/  LOP3.LUT R7, R6, 0xfffffff8, RZ, 0xc0, !PT ;  /* 0xfffffff806077812 */ /* 0x000fc600078ec0ff */
[----:B------:R-:W-:Y:S01]  /*2780*/  IMAD.WIDE.U32 R28, R10, c[0x0][0x1b8], R2 ;  /* 0x00006e000a1c7a25 */ /* 0x000fe200078e0002 */
[----:B------:R1:W-:Y:S01]  /*2790*/  STL.64 [R1+0x10], R236 ;  /* 0x000010ec01007387 */ /* 0x0003e20000100a00 */
[----:B------:R-:W-:Y:S02]  /*27a0*/  IADD3 R14, R0, -R7, RZ ;  /* 0x80000007000e7210 */ /* 0x000fe40007ffe0ff */
[----:B------:R-:W-:Y:S01]  /*27b0*/  IMAD.IADD R235, R237, 0x1, R8 ;  /* 0x00000001edeb7824 */ /* 0x000fe200078e0208 */
[----:B------:R-:W-:Y:S01]  /*27c0*/  IADD3 R31, R29, R9, RZ ;  /* 0x000000091d1f7210 */ /* 0x000fe20007ffe0ff */
[----:B------:R-:W-:Y:S01]  /*27d0*/  IMAD.MOV.U32 R234, RZ, RZ, R236 ;  /* 0x000000ffffea7224 */ /* 0x000fe200078e00ec */
[----:B------:R1:W-:Y:S01]  /*27e0*/  STL.64 [R1+0x20], R28 ;  /* 0x0000201c01007387 */ /* 0x0003e20000100a00 */
[----:B------:R-:W-:Y:S01]  /*27f0*/  IMAD R3, R40, -0x40, R41 ;  /* 0xffffffc028037824 */ /* 0x000fe200078e0229 */
[----:B------:R-:W-:Y:S01]  /*2800*/  LOP3.LUT R2, R18, 0xffffffe0, RZ, 0xc0, !PT ;  /* 0xffffffe012027812 */ /* 0x000fe200078ec0ff */
[----:B------:R-:W-:Y:S01]  /*2810*/  IMAD R0, R153, R40, RZ ;  /* 0x0000002899007224 */ /* 0x000fe200078e02ff */
[----:B------:R1:W-:Y:S01]  /*2820*/  STL.64 [R1], R234 ;  /* 0x000000ea01007387 */ /* 0x0003e20000100a00 */
[----:B------:R-:W-:Y:S01]  /*2830*/  IMAD.MOV.U32 R4, RZ, RZ, 0x10 ;  /* 0x00000010ff047424 */ /* 0x000fe200078e00ff */
[----:B------:R-:W-:Y:S01]  /*2840*/  ISETP.GE.AND P0, PT, R22, R3, PT ;  /* 0x000000031600720c */ /* 0x000fe20003f06270 */
[-C--:B------:R-:W-:Y:S01]  /*2850*/  IMAD R8, R13, R155.reuse, R0 ;  /* 0x0000009b0d087224 */ /* 0x080fe200078e0200 */
[----:B------:R1:W-:Y:S01]  /*2860*/  STL [R1+0x1c], R31 ;  /* 0x00001c1f01007387 */ /* 0x0003e20000100800 */
[----:B------:R-:W-:Y:S01]  /*2870*/  SHF.L.U32 R0, R6, 0x6, RZ ;  /* 0x0000000606007819 */ /* 0x000fe200000006ff */
[----:B------:R-:W-:Y:S01]  /*2880*/  IMAD.WIDE.U32 R6, R40, R155, R234 ;  /* 0x0000009b28067225 */ /* 0x000fe200078e00ea */
[----:B------:R-:W-:-:S02]  /*2890*/  R2P PR, R14, 0x6 ;  /* 0x000000060e007804 */ /* 0x000fc40000000000 */
[----:B------:R-:W-:Y:S01]  /*28a0*/  LOP3.LUT R141, R0, 0xfffffe00, RZ, 0xc0, !PT ;  /* 0xfffffe00008d7812 */ /* 0x000fe200078ec0ff */
[----:B------:R-:W-:Y:S02]  /*28b0*/  IMAD.IADD R12, R19, 0x1, -R2 ;  /* 0x00000001130c7824 */ /* 0x000fe400078e0a02 */
[----:B------:R-:W-:Y:S01]  /*28c0*/  SEL R2, R4, 0xfffffff0, !P1 ;  /* 0xfffffff004027807 */ /* 0x000fe20004800000 */
        /* <DEDUP_REMOVED lines=12> */
.L_x_1898:
[----:B------:R-:W-:Y:S05]  /*2990*/  BSYNC B0 ;  /* 0x0000000000007941 */ /* 0x000fea0003800000 */
.L_x_1897:
        /* <DEDUP_REMOVED lines=16> */
.L_x_1900:
[----:B------:R-:W-:Y:S05]  /*2aa0*/  BSYNC B0 ;  /* 0x0000000000007941 */ /* 0x000fea0003800000 */
.L_x_1899:
        /* <DEDUP_REMOVED lines=15> */
.L_x_1902:
[----:B------:R-:W-:Y:S05]  /*2ba0*/  BSYNC B0 ;  /* 0x0000000000007941 */ /* 0x000fea0003800000 */
.L_x_1901:
[----:B------:R-:W-:Y:S01]  /*2bb0*/  ISETP.GE.AND P0, PT, R24, R3, PT ;  /* 0x000000031800720c */ /* 0x000fe20003f06270 */
[----:B------:R-:W-:Y:S01]  /*2bc0*/  IMAD.MOV.U32 R17, RZ, RZ, c[0x0][0x1a0] ;  /* 0x00006800ff117624 */ /* 0x000fe200078e00ff */
[----:B------:R-:W-:Y:S03]  /*2bd0*/  BSSY B0, `(.L_x_1903) ;  /* 0x0000012000007945 */ /* 0x000fe60003800000 */
[C---:B------:R-:W-:Y:S01]  /*2be0*/  IMAD.SHL.U32 R226, R17.reuse, 0x40, RZ ;  /* 0x0000004011e27824 */ /* 0x040fe200078e00ff */
[----:B------:R-:W-:-:S07]  /*2bf0*/  SHF.L.U64.HI R227, R17, R21, c[0x0][0x1a4] ;  /* 0x0000690011e37619 */ /* 0x000fce0000010215 */
        /* <DEDUP_REMOVED lines=15> */
.L_x_1904:
[----:B------:R-:W-:Y:S05]  /*2cf0*/  BSYNC B0 ;  /* 0x0000000000007941 */ /* 0x000fea0003800000 */
.L_x_1903:
[----:B------:R-:W0:Y:S01]  /*2d00*/  LDGDEPBAR ;  /* 0x00000000000079af */ /* 0x000e220000000000 */
[----:B------:R-:W-:Y:S01]  /*2d10*/  ISETP.GE.AND P0, PT, R22, R3, PT ;  /* 0x000000031600720c */ /* 0x000fe20003f06270 */
[----:B------:R-:W-:Y:S01]  /*2d20*/  IMAD.MOV.U32 R228, RZ, RZ, R30 ;  /* 0x000000ffffe47224 */ /* 0x000fe200078e001e */
[----:B------:R-:W-:Y:S01]  /*2d30*/  SHF.R.S32.HI R5, RZ, 0x1f, R12 ;  /* 0x0000001fff057819 */ /* 0x000fe2000001140c */
[----:B------:R-:W-:Y:S01]  /*2d40*/  IMAD R0, R227, R40, RZ ;  /* 0x00000028e3007224 */ /* 0x000fe200078e02ff */
[----:B------:R-:W-:Y:S01]  /*2d50*/  MOV R229, R31 ;  /* 0x0000001f00e57202 */ /* 0x000fe20000000f00 */
[----:B------:R-:W-:Y:S01]  /*2d60*/  IMAD.SHL.U32 R19, R19, 0x2, RZ ;  /* 0x0000000213137824 */ /* 0x000fe200078e00ff */
[----:B------:R-:W-:Y:S01]  /*2d70*/  LEA.HI R5, R5, R12, RZ, 0x2 ;  /* 0x0000000c05057211 */ /* 0x000fe200078f10ff */
[----:B------:R-:W-:Y:S01]  /*2d80*/  IMAD R0, R13, R226, R0 ;  /* 0x000000e20d007224 */ /* 0x000fe200078e0200 */
[----:B------:R-:W-:Y:S01]  /*2d90*/  MOV R228, R28 ;  /* 0x0000001c00e47202 */ /* 0x000fe20000000f00 */
[----:B------:R-:W-:Y:S01]  /*2da0*/  BSSY B0, `(.L_x_1905) ;  /* 0x0000014000007945 */ /* 0x000fe20003800000 */
[----:B------:R-:W-:-:S02]  /*2db0*/  SHF.R.S32.HI R156, RZ, 0x2, R5 ;  /* 0x00000002ff9c7819 */ /* 0x000fc40000011405 */
[----:B------:R-:W-:Y:S01]  /*2dc0*/  LOP3.LUT R238, R19, 0x6, RZ, 0xc0, !PT ;  /* 0x0000000613ee7812 */ /* 0x000fe200078ec0ff */
[----:B------:R1:W-:Y:S02]  /*2dd0*/  STL.64 [R1+0x18], R228 ;  /* 0x000018e401007387 */ /* 0x0003e40000100a00 */
[----:B-1----:R-:W-:Y:S02]  /*2de0*/  IMAD.WIDE.U32 R6, R40, R226, R228 ;  /* 0x000000e228067225 */ /* 0x002fe400078e00e4 */
[----:B------:R1:W-:Y:S02]  /*2df0*/  STL [R1+0x34], R156 ;  /* 0x0000349c01007387 */ /* 0x0003e40000100800 */
[----:B------:R-:W-:Y:S01]  /*2e00*/  IMAD.IADD R9, R7, 0x1, R0 ;  /* 0x0000000107097824 */ /* 0x000fe200078e0200 */
        /* <DEDUP_REMOVED lines=13> */
.L_x_1906:
[----:B------:R-:W-:Y:S05]  /*2ee0*/  BSYNC B0 ;  /* 0x0000000000007941 */ /* 0x000fea0003800000 */
.L_x_1905:
[----:B------:R-:W-:Y:S01]  /*2ef0*/  ISETP.GE.AND P0, PT, R26, R3, PT ;  /* 0x000000031a00720c */ /* 0x000fe20003f06270 */
[----:B------:R-:W-:Y:S01]  /*2f00*/  BSSY B0, `(.L_x_1907) ;  /* 0x0000010000007945 */ /* 0x000fe20003800000 */
[C---:B------:R-:W-:Y:S01]  /*2f10*/  SHF.L.U64.HI R224, R17.reuse, R20, c[0x0][0x1a4] ;  /* 0x0000690011e07619 */ /* 0x040fe20000010214 */
[----:B------:R-:W-:-:S10]  /*2f20*/  IMAD.SHL.U32 R225, R17, 0x10, RZ ;  /* 0x0000001011e17824 */ /* 0x000fd400078e00ff */
        /* <DEDUP_REMOVED lines=13> */
.L_x_1908:
[----:B------:R-:W-:Y:S05]  /*3000*/  BSYNC B0 ;  /* 0x0000000000007941 */ /* 0x000fea0003800000 */
.L_x_1907:
        /* <DEDUP_REMOVED lines=16> */
.L_x_1910:
[----:B------:R-:W-:Y:S05]  /*3110*/  BSYNC B0 ;  /* 0x0000000000007941 */ /* 0x000fea0003800000 */
.L_x_1909:
[----:B------:R-:W-:Y:S01]  /*3120*/  ISETP.GE.AND P0, PT, R24, R3, PT ;  /* 0x000000031800720c */ /* 0x000fe20003f06270 */
[----:B------:R-:W-:-:S12]  /*3130*/  BSSY B0, `(.L_x_1911) ;  /* 0x0000011000007945 */ /* 0x000fd80003800000 */
        /* <DEDUP_REMOVED lines=16> */
.L_x_1912:
[----:B------:R-:W-:Y:S05]  /*3240*/  BSYNC B0 ;  /* 0x0000000000007941 */ /* 0x000fea0003800000 */
.L_x_1911:
        /* <DEDUP_REMOVED lines=18> */
[----:B------:R-:W-:-:S02]  /*3370*/  LOP3.LUT R140, R8, R7, RZ, 0x3c, !PT ;  /* 0x00000007088c7212 */ /* 0x000fc400078e3cff */
[----:B------:R-:W-:Y:S01]  /*3380*/  IADD3 R5, R41, 0x1, -R42 ;  /* 0x0000000129057810 */ /* 0x000fe20007ffe82a */
        /* <DEDUP_REMOVED lines=9> */
[----:B----4-:R-:W1:Y:S01]  /*3420*/  LDSM.16.M88.4 R24, [R195] ;  /* 0x00000000c318783b */ /* 0x010e620000000200 */
[----:B------:R-:W-:Y:S01]  /*3430*/  IADD3 R199, R188, 0x4040, RZ ;  /* 0x00004040bcc77810 */ /* 0x000fe20007ffe0ff */
[----:B------:R-:W-:Y:S01]  /*3440*/  IMAD R196, R4, 0x2, R195 ;  /* 0x0000000204c47824 */ /* 0x000fe200078e02c3 */
[----:B------:R-:W-:Y:S01]  /*3450*/  @P2 IADD3 R199, R3, -0x40, RZ ;  /* 0xffffffc003c72810 */ /* 0x000fe20007ffe0ff */
[----:B------:R-:W4:Y:S01]  /*3460*/  LDSM.16.M88.4 R32, [R188+0x4800] ;  /* 0x00480000bc20783b */ /* 0x000f220000000200 */
[----:B------:R-:W-:Y:S02]  /*3470*/  IMAD R3, R43, 0x10, R154 ;  /* 0x000000102b037824 */ /* 0x000fe400078e029a */
[----:B------:R-:W-:Y:S01]  /*3480*/  IMAD R197, R2, 0x2, R196 ;  /* 0x0000000202c57824 */ /* 0x000fe200078e02c4 */
[----:B------:R-:W5:Y:S01]  /*3490*/  LDSM.16.M88.4 R20, [R195+0x2000] ;  /* 0x00200000c314783b */ /* 0x000f620000000200 */
[----:B------:R-:W-:Y:S01]  /*34a0*/  IMAD.IADD R193, R0, 0x1, R199 ;  /* 0x0000000100c17824 */ /* 0x000fe200078e02c7 */
[----:B------:R-:W-:-:S02]  /*34b0*/  IADD3 R202, R199, 0x800, RZ ;  /* 0x00000800c7ca7810 */ /* 0x000fc40007ffe0ff */
[----:B------:R-:W-:Y:S01]  /*34c0*/  LDSM.16.M88.4 R64, [R194+0x4000] ;  /* 0x00400000c240783b */ /* 0x000fe20000000200 */
[C---:B------:R-:W-:Y:S02]  /*34d0*/  IADD3 R201, R199.reuse, 0x1000, RZ ;  /* 0x00001000c7c97810 */ /* 0x040fe40007ffe0ff */
[----:B------:R-:W-:Y:S01]  /*34e0*/  IADD3 R200, R199, 0x1800, RZ ;  /* 0x00001800c7c87810 */ /* 0x000fe20007ffe0ff */
[----:B------:R-:W2:Y:S04]  /*34f0*/  LDSM.16.M88.4 R16, [R198] ;  /* 0x00000000c610783b */ /* 0x000ea80000000200 */
[----:B------:R-:W3:Y:S04]  /*3500*/  LDSM.16.M88.4 R72, [R194+0x4800] ;  /* 0x00480000c248783b */ /* 0x000ee80000000200 */
[----:B------:R-:W-:Y:S04]  /*3510*/  LDSM.16.M88.4 R80, [R199] ;  /* 0x00000000c750783b */ /* 0x000fe80000000200 */
[----:B------:R-:W2:Y:S04]  /*3520*/  LDSM.16.M88.4 R12, [R196] ;  /* 0x00000000c40c783b */ /* 0x000ea80000000200 */
[----:B------:R-:W2:Y:S04]  /*3530*/  LDSM.16.M88.4 R84, [R199+0x800] ;  /* 0x00080000c754783b */ /* 0x000ea80000000200 */
[----:B------:R-:W-:Y:S01]  /*3540*/  LDSM.16.M88.4 R88, [R193] ;  /* 0x00000000c158783b */ /* 0x000fe20000000200 */
[C---:B-1----:R-:W-:Y:S03]  /*3550*/  HMMA.16816.F32 R28, R24.reuse, R8, RZ ;  /* 0x00000008181c723c */ /* 0x042fe600000018ff */
[----:B------:R-:W-:Y:S04]  /*3560*/  LDSM.16.M88.4 R36, [R188+0x5800] ;  /* 0x00580000bc24783b */ /* 0x000fe80000000200 */
[----:B------:R-:W-:Y:S01]  /*3570*/  LDSM.16.M88.4 R44, [R188+0x5000] ;  /* 0x00500000bc2c783b */ /* 0x000fe20000000200 */
[C---:B------:R-:W-:Y:S03]  /*3580*/  HMMA.16816.F32 R52, R24.reuse, R10, RZ ;  /* 0x0000000a1834723c */ /* 0x040fe600000018ff */
[----:B------:R-:W-:Y:S05]  /*3590*/  LDSM.16.M88.4 R92, [R193+0x800] ;  /* 0x00080000c15c783b */ /* 0x000fea0000000200 */
[----:B----4-:R-:W-:Y:S08]  /*35a0*/  HMMA.16816.F32 R48, R24, R32, RZ ;  /* 0x000000201830723c */ /* 0x010ff000000018ff */
[C---:B-----5:R-:W-:Y:S08]  /*35b0*/  HMMA.16816.F32 R68, R20.reuse, R8, RZ ;  /* 0x000000081444723c */ /* 0x060ff000000018ff */
[----:B------:R-:W-:Y:S08]  /*35c0*/  HMMA.16816.F32 R100, R20, R10, RZ ;  /* 0x0000000a1464723c */ /* 0x000ff000000018ff */
[----:B--2---:R-:W-:Y:S01]  /*35d0*/  HMMA.16816.F32 R8, R16, R64, R28 ;  /* 0x000000401008723c */ /* 0x004fe2000000181c */
[----:B------:R-:W1:Y:S07]  /*35e0*/  LDSM.16.M88.4 R28, [R197] ;  /* 0x00000000c51c783b */ /* 0x000e6e0000000200 */
[----:B------:R-:W-:Y:S08]  /*35f0*/  HMMA.16816.F32 R60, R24, R34, RZ ;  /* 0x00000022183c723c */ /* 0x000ff000000018ff */
[C---:B------:R-:W-:Y:S08]  /*3600*/  HMMA.16816.F32 R52, R16.reuse, R66, R52 ;  /* 0x000000421034723c */ /* 0x040ff00000001834 */
[----:B---3--:R-:W-:Y:S08]  /*3610*/  HMMA.16816.F32 R56, R16, R72, R48 ;  /* 0x000000481038723c */ /* 0x008ff00000001830 */
[C---:B------:R-:W-:Y:S08]  /*3620*/  HMMA.16816.F32 R112, R20.reuse, R32, RZ ;  /* 0x000000201470723c */ /* 0x040ff000000018ff */
[----:B------:R-:W-:Y:S08]  /*3630*/  HMMA.16816.F32 R108, R20, R34, RZ ;  /* 0x00000022146c723c */ /* 0x000ff000000018ff */
[----:B------:R-:W-:Y:S01]  /*3640*/  HMMA.16816.F32 R32, R12, R80, R8 ;  /* 0x000000500c20723c */ /* 0x000fe20000001808 */
[----:B------:R-:W2:Y:S07]  /*3650*/  LDSM.16.M88.4 R8, [R198+0x2000] ;  /* 0x00200000c608783b */ /* 0x000eae0000000200 */
[----:B------:R-:W-:Y:S08]  /*3660*/  HMMA.16816.F32 R48, R16, R74, R60 ;  /* 0x0000004a1030723c */ /* 0x000ff0000000183c */
[C---:B------:R-:W-:Y:S08]  /*3670*/  HMMA.16816.F32 R52, R12.reuse, R82, R52 ;  /* 0x000000520c34723c */ /* 0x040ff00000001834 */
[----:B------:R-:W-:Y:S08]  /*3680*/  HMMA.16816.F32 R56, R12, R84, R56 ;  /* 0x000000540c38723c */ /* 0x000ff00000001838 */
[----:B-1----:R-:W-:Y:S01]  /*3690*/  HMMA.16816.F32 R76, R28, R88, R32 ;  /* 0x000000581c4c723c */ /* 0x002fe20000001820 */
[----:B------:R-:W-:Y:S07]  /*36a0*/  LDSM.16.M88.4 R32, [R194+0x5800] ;  /* 0x00580000c220783b */ /* 0x000fee0000000200 */
[C---:B------:R-:W-:Y:S08]  /*36b0*/  HMMA.16816.F32 R116, R20.reuse, R36, RZ ;  /* 0x000000241474723c */ /* 0x040ff000000018ff */
[C---:B------:R-:W-:Y:S08]  /*36c0*/  HMMA.16816.F32 R120, R20.reuse, R44, RZ ;  /* 0x0000002c1478723c */ /* 0x040ff000000018ff */
[----:B------:R-:W-:Y:S01]  /*36d0*/  HMMA.16816.F32 R104, R20, R46, RZ ;  /* 0x0000002e1468723c */ /* 0x000fe200000018ff */
[----:B------:R-:W-:-:S04]  /*36e0*/  FMUL.FTZ R0, R76, c[0x0][0x2ec] ;  /* 0x0000bb004c007a20 */ /* 0x000fc80000410000 */
[----:B------:R1:W3:Y:S03]  /*36f0*/  MUFU.TANH R152, R0 ;  /* 0x0000000000987308 */ /* 0x0002e60000002400 */
[----:B------:R-:W-:Y:S08]  /*3700*/  HMMA.16816.F32 R96, R20, R38, RZ ;  /* 0x000000261460723c */ /* 0x000ff000000018ff */
[----:B------:R-:W-:Y:S01]  /*3710*/  HMMA.16816.F32 R20, R12, R86, R48 ;  /* 0x000000560c14723c */ /* 0x000fe20000001830 */
[----:B-1----:R-:W-:-:S07]  /*3720*/  FMUL.FTZ R0, R77, c[0x0][0x2ec] ;  /* 0x0000bb004d007a20 */ /* 0x002fce0000410000 */
[----:B------:R-:W-:Y:S01]  /*3730*/  HMMA.16816.F32 R48, R28, R90, R52 ;  /* 0x0000005a1c30723c */ /* 0x000fe20000001834 */
[----:B------:R1:W-:Y:S07]  /*3740*/  MUFU.TANH R151, R0 ;  /* 0x0000000000977308 */ /* 0x0003ee0000002400 */
[C---:B------:R-:W-:Y:S08]  /*3750*/  HMMA.16816.F32 R124, R24.reuse, R36, RZ ;  /* 0x00000024187c723c */ /* 0x040ff000000018ff */
[C---:B------:R-:W-:Y:S08]  /*3760*/  HMMA.16816.F32 R128, R24.reuse, R44, RZ ;  /* 0x0000002c1880723c */ /* 0x040ff000000018ff */
[----:B------:R-:W-:Y:S01]  /*3770*/  HMMA.16816.F32 R136, R24, R46, RZ ;  /* 0x0000002e1888723c */ /* 0x000fe200000018ff */
[----:B-1----:R-:W-:-:S04]  /*3780*/  FMUL.FTZ R0, R48, c[0x0][0x2ec] ;  /* 0x0000bb0030007a20 */ /* 0x002fc80000410000 */
[----:B------:R1:W4:Y:S03]  /*3790*/  MUFU.TANH R150, R0 ;  /* 0x0000000000967308 */ /* 0x0003260000002400 */
[----:B------:R-:W-:Y:S01]  /*37a0*/  HMMA.16816.F32 R132, R24, R38, RZ ;  /* 0x000000261884723c */ /* 0x000fe200000018ff */
[----:B------:R-:W5:Y:S04]  /*37b0*/  LDSM.16.M88.4 R24, [R196+0x2000] ;  /* 0x00200000c418783b */ /* 0x000f680000000200 */
[----:B------:R-:W3:Y:S03]  /*37c0*/  LDSM.16.M88.4 R36, [R194+0x5000] ;  /* 0x00500000c224783b */ /* 0x000ee60000000200 */
[----:B------:R-:W-:Y:S01]  /*37d0*/  HMMA.16816.F32 R60, R28, R92, R56 ;  /* 0x0000005c1c3c723c */ /* 0x000fe20000001838 */
[----:B-1----:R-:W-:-:S07]  /*37e0*/  FMUL.FTZ R0, R49, c[0x0][0x2ec] ;  /* 0x0000bb0031007a20 */ /* 0x002fce0000410000 */
[----:B--2---:R-:W-:Y:S01]  /*37f0*/  HMMA.16816.F32 R44, R8, R64, R68 ;  /* 0x00000040082c723c */ /* 0x004fe20000001844 */
[----:B------:R1:W2:Y:S07]  /*3800*/  MUFU.TANH R149, R0 ;  /* 0x0000000000957308 */ /* 0x0002ae0000002400 */
[----:B------:R-:W-:Y:S01]  /*3810*/  HMMA.16816.F32 R68, R28, R94, R20 ;  /* 0x0000005e1c44723c */ /* 0x000fe20000001814 */
[----:B------:R-:W2:Y:S07]  /*3820*/  LDSM.16.M88.4 R20, [R197+0x2000] ;  /* 0x00200000c514783b */ /* 0x000eae0000000200 */
[----:B------:R-:W-:Y:S01]  /*3830*/  HMMA.16816.F32 R56, R8, R66, R100 ;  /* 0x000000420838723c */ /* 0x000fe20000001864 */
[----:B-1----:R-:W-:-:S04]  /*3840*/  FMUL.FTZ R0, R60, c[0x0][0x2ec] ;  /* 0x0000bb003c007a20 */ /* 0x002fc80000410000 */
[----:B------:R1:W1:Y:S03]  /*3850*/  MUFU.TANH R148, R0 ;  /* 0x0000000000947308 */ /* 0x0002660000002400 */
[----:B------:R-:W-:Y:S08]  /*3860*/  HMMA.16816.F32 R52, R8, R72, R112 ;  /* 0x000000480834723c */ /* 0x000ff00000001870 */
[----:B-----5:R-:W-:Y:S01]  /*3870*/  HMMA.16816.F32 R44, R24, R80, R44 ;  /* 0x00000050182c723c */ /* 0x020fe2000000182c */
[----:B-1----:R-:W-:-:S07]  /*3880*/  FMUL.FTZ R0, R61, c[0x0][0x2ec] ;  /* 0x0000bb003d007a20 */ /* 0x002fce0000410000 */
[C---:B------:R-:W-:Y:S01]  /*3890*/  HMMA.16816.F32 R64, R8.reuse, R74, R108 ;  /* 0x0000004a0840723c */ /* 0x040fe2000000186c */
[----:B------:R1:W5:Y:S07]  /*38a0*/  MUFU.TANH R147, R0 ;  /* 0x0000000000937308 */ /* 0x00036e0000002400 */
[C---:B------:R-:W-:Y:S08]  /*38b0*/  HMMA.16816.F32 R116, R8.reuse, R32, R116 ;  /* 0x000000200874723c */ /* 0x040ff00000001874 */
[----:B---3--:R-:W-:Y:S01]  /*38c0*/  HMMA.16816.F32 R100, R8, R36, R120 ;  /* 0x000000240864723c */ /* 0x008fe20000001878 */
[----:B-1----:R-:W-:-:S04]  /*38d0*/  FMUL.FTZ R0, R68, c[0x0][0x2ec] ;  /* 0x0000bb0044007a20 */ /* 0x002fc80000410000 */
[----:B------:R1:W3:Y:S03]  /*38e0*/  MUFU.TANH R146, R0 ;  /* 0x0000000000927308 */ /* 0x0002e60000002400 */
[C---:B------:R-:W-:Y:S08]  /*38f0*/  HMMA.16816.F32 R104, R8.reuse, R38, R104 ;  /* 0x000000260868723c */ /* 0x040ff00000001868 */
[----:B------:R-:W-:Y:S01]  /*3900*/  HMMA.16816.F32 R108, R8, R34, R96 ;  /* 0x00000022086c723c */ /* 0x000fe20000001860 */
[----:B-1----:R-:W-:-:S07]  /*3910*/  FMUL.FTZ R0, R69, c[0x0][0x2ec] ;  /* 0x0000bb0045007a20 */ /* 0x002fce0000410000 */
[C---:B------:R-:W-:Y:S01]  /*3920*/  HMMA.16816.F32 R8, R24.reuse, R82, R56 ;  /* 0x000000521808723c */ /* 0x040fe20000001838 */
[----:B------:R1:W1:Y:S07]  /*3930*/  MUFU.TANH R144, R0 ;  /* 0x0000000000907308 */ /* 0x00026e0000002400 */
[----:B------:R-:W-:Y:S08]  /*3940*/  HMMA.16816.F32 R52, R24, R84, R52 ;  /* 0x000000541834723c */ /* 0x000ff00000001834 */
[----:B--2---:R-:W-:Y:S01]  /*3950*/  HMMA.16816.F32 R72, R20, R88, R44 ;  /* 0x000000581448723c */ /* 0x004fe2000000182c */
[----:B-1----:R-:W-:-:S04]  /*3960*/  FMUL.FTZ R0, R78, c[0x0][0x2ec] ;  /* 0x0000bb004e007a20 */ /* 0x002fc80000410000 */
[----:B------:R1:W2:Y:S03]  /*3970*/  MUFU.TANH R145, R0 ;  /* 0x0000000000917308 */ /* 0x0002a60000002400 */
[----:B------:R-:W-:Y:S08]  /*3980*/  HMMA.16816.F32 R44, R24, R86, R64 ;  /* 0x00000056182c723c */ /* 0x000ff00000001840 */
[----:B------:R-:W-:Y:S01]  /*3990*/  HMMA.16816.F32 R64, R20, R92, R52 ;  /* 0x0000005c1440723c */ /* 0x000fe20000001834 */
[----:B-1----:R-:W-:-:S02]  /*39a0*/  FMUL.FTZ R0, R79, c[0x0][0x2ec] ;  /* 0x0000bb004f007a20 */ /* 0x002fc40000410000 */
[----:B------:R-:W1:Y:S05]  /*39b0*/  LDSM.16.M88.4 R76, [R199+0x1800] ;  /* 0x00180000c74c783b */ /* 0x000e6a0000000200 */
[----:B------:R-:W-:Y:S01]  /*39c0*/  HMMA.16816.F32 R56, R16, R32, R124 ;  /* 0x000000201038723c */ /* 0x000fe2000000187c */
[----:B------:R2:W-:Y:S02]  /*39d0*/  MUFU.TANH R143, R0 ;  /* 0x00000000008f7308 */ /* 0x0005e40000002400 */
[----:B--2---:R-:W-:-:S06]  /*39e0*/  FMUL.FTZ R0, R50, c[0x0][0x2ec] ;  /* 0x0000bb0032007a20 */ /* 0x004fcc0000410000 */
[----:B------:R2:W-:Y:S02]  /*39f0*/  MUFU.TANH R142, R0 ;  /* 0x00000000008e7308 */ /* 0x0005e40000002400 */
[----:B--2---:R-:W-:Y:S02]  /*3a00*/  FMUL.FTZ R0, R51, c[0x0][0x2ec] ;  /* 0x0000bb0033007a20 */ /* 0x004fe40000410000 */
[C---:B------:R-:W-:Y:S04]  /*3a10*/  HMMA.16816.F32 R48, R16.reuse, R36, R128 ;  /* 0x000000241030723c */ /* 0x040fe80000001880 */
[----:B------:R2:W1:Y:S04]  /*3a20*/  MUFU.TANH R123, R0 ;  /* 0x00000000007b7308 */ /* 0x0004680000002400 */
[C---:B------:R-:W-:Y:S08]  /*3a30*/  HMMA.16816.F32 R36, R16.reuse, R38, R136 ;  /* 0x000000261024723c */ /* 0x040ff00000001888 */
[----:B------:R-:W-:Y:S01]  /*3a40*/  HMMA.16816.F32 R16, R16, R34, R132 ;  /* 0x000000221010723c */ /* 0x000fe20000001884 */
[----:B------:R-:W-:Y:S01]  /*3a50*/  LDSM.16.M88.4 R32, [R193+0x1000] ;  /* 0x00100000c120783b */ /* 0x000fe20000000200 */
[----:B--2---:R-:W-:-:S04]  /*3a60*/  FMUL.FTZ R0, R62, c[0x0][0x2ec] ;  /* 0x0000bb003e007a20 */ /* 0x004fc80000410000 */
[----:B------:R2:W2:Y:S02]  /*3a70*/  MUFU.TANH R122, R0 ;  /* 0x00000000007a7308 */ /* 0x0004a40000002400 */
[----:B-1----:R-:W-:Y:S01]  /*3a80*/  HMMA.16816.F32 R80, R12, R76, R56 ;  /* 0x0000004c0c50723c */ /* 0x002fe20000001838 */
[----:B--2---:R-:W-:-:S07]  /*3a90*/  FMUL.FTZ R0, R63, c[0x0][0x2ec] ;  /* 0x0000bb003f007a20 */ /* 0x004fce0000410000 */
[----:B------:R-:W-:Y:S01]  /*3aa0*/  HMMA.16816.F32 R60, R20, R90, R8 ;  /* 0x0000005a143c723c */ /* 0x000fe20000001808 */
[----:B------:R-:W1:Y:S01]  /*3ab0*/  LDSM.16.M88.4 R8, [R199+0x1000] ;  /* 0x00100000c708783b */ /* 0x000e620000000200 */
[----:B------:R2:W1:Y:S06]  /*3ac0*/  MUFU.TANH R121, R0 ;  /* 0x0000000000797308 */ /* 0x00046c0000002400 */
[----:B------:R-:W-:Y:S01]  /*3ad0*/  HMMA.16816.F32 R56, R12, R78, R16 ;  /* 0x0000004e0c38723c */ /* 0x000fe20000001810 */
[----:B--2---:R-:W-:-:S04]  /*3ae0*/  FMUL.FTZ R0, R70, c[0x0][0x2ec] ;  /* 0x0000bb0046007a20 */ /* 0x004fc80000410000 */
[----:B------:R2:W1:Y:S11]  /*3af0*/  MUFU.TANH R120, R0 ;  /* 0x0000000000787308 */ /* 0x0004760000002400 */
[----:B------:R-:W-:-:S04]  /*3b00*/  FMUL.FTZ R7, R62, c[0x0][0x2ec] ;  /* 0x0000bb003e077a20 */ /* 0x000fc80000410000 */
[----:B------:R-:W-:Y:S01]  /*3b10*/  MUFU.TANH R93, R7 ;  /* 0x00000007005d7308 */ /* 0x000fe20000002400 */
[----:B--2---:R-:W-:Y:S02]  /*3b20*/  FMUL.FTZ R0, R71, c[0x0][0x2ec] ;  /* 0x0000bb0047007a20 */ /* 0x004fe40000410000 */
[----:B------:R-:W-:Y:S05]  /*3b30*/  HMMA.16816.F32 R68, R20, R94, R44 ;  /* 0x0000005e1444723c */ /* 0x000fea000000182c */
[----:B------:R2:W2:Y:S03]  /*3b40*/  MUFU.TANH R115, R0 ;  /* 0x0000000000737308 */ /* 0x0004a60000002400 */
[C---:B-1----:R-:W-:Y:S08]  /*3b50*/  HMMA.16816.F32 R48, R12.reuse, R8, R48 ;  /* 0x000000080c30723c */ /* 0x042ff00000001830 */
[----:B------:R-:W-:Y:S01]  /*3b60*/  HMMA.16816.F32 R52, R12, R10, R36 ;  /* 0x0000000a0c34723c */ /* 0x000fe20000001824 */
[----:B--2---:R-:W-:-:S04]  /*3b70*/  FMUL.FTZ R0, R72, c[0x0][0x2ec] ;  /* 0x0000bb0048007a20 */ /* 0x004fc80000410000 */
[----:B------:R1:W2:Y:S02]  /*3b80*/  MUFU.TANH R114, R0 ;  /* 0x0000000000727308 */ /* 0x0002a40000002400 */
[----:B------:R-:W-:Y:S01]  /*3b90*/  IADD3 R14, R5, c[0x0][0x2e8], RZ ;  /* 0x0000ba00050e7a10 */ /* 0x000fe20007ffe0ff */
[----:B------:R-:W-:Y:S07]  /*3ba0*/  HMMA.16816.F32 R16, R24, R8, R100 ;  /* 0x000000081810723c */ /* 0x000fee0000001864 */
[----:B------:R-:W-:Y:S01]  /*3bb0*/  FMUL.FTZ R8, R63, c[0x0][0x2ec] ;  /* 0x0000bb003f087a20 */ /* 0x000fe20000410000 */
[----:B------:R-:W-:Y:S03]  /*3bc0*/  HMMA.16816.F32 R36, R28, R32, R48 ;  /* 0x000000201c24723c */ /* 0x000fe60000001830 */
[----:B------:R-:W-:Y:S01]  /*3bd0*/  MUFU.TANH R91, R8 ;  /* 0x00000008005b7308 */ /* 0x000fe20000002400 */
[----:B-1----:R-:W-:-:S04]  /*3be0*/  FMUL.FTZ R0, R73, c[0x0][0x2ec] ;  /* 0x0000bb0049007a20 */ /* 0x002fc80000410000 */
[----:B------:R-:W-:Y:S03]  /*3bf0*/  HMMA.16816.F32 R44, R24, R10, R104 ;  /* 0x0000000a182c723c */ /* 0x000fe60000001868 */
[----:B------:R1:W-:Y:S05]  /*3c00*/  MUFU.TANH R112, R0 ;  /* 0x0000000000707308 */ /* 0x0003ea0000002400 */
[----:B------:R-:W-:Y:S08]  /*3c10*/  HMMA.16816.F32 R16, R20, R32, R16 ;  /* 0x000000201410723c */ /* 0x000ff00000001810 */
[----:B------:R-:W-:-:S02]  /*3c20*/  FMUL.FTZ R11, R37, c[0x0][0x2ec] ;  /* 0x0000bb00250b7a20 */ /* 0x000fc40000410000 */
[----:B------:R-:W-:Y:S02]  /*3c30*/  FMUL.FTZ R33, R38, c[0x0][0x2ec] ;  /* 0x0000bb0026217a20 */ /* 0x000fe40000410000 */
[----:B-1----:R-:W-:Y:S01]  /*3c40*/  FMUL.FTZ R0, R60, c[0x0][0x2ec] ;  /* 0x0000bb003c007a20 */ /* 0x002fe20000410000 */
[----:B------:R-:W-:Y:S01]  /*3c50*/  MUFU.TANH R86, R11 ;  /* 0x0000000b00567308 */ /* 0x000fe20000002400 */
[----:B------:R-:W-:-:S07]  /*3c60*/  FMUL.FTZ R32, R39, c[0x0][0x2ec] ;  /* 0x0000bb0027207a20 */ /* 0x000fce0000410000 */
[----:B------:R1:W-:Y:S08]  /*3c70*/  MUFU.TANH R113, R0 ;  /* 0x0000000000717308 */ /* 0x0003f00000002400 */
[----:B------:R-:W-:Y:S01]  /*3c80*/  MUFU.TANH R89, R33 ;  /* 0x0000002100597308 */ /* 0x000fe20000002400 */
[----:B-1----:R-:W-:-:S07]  /*3c90*/  FMUL.FTZ R0, R61, c[0x0][0x2ec] ;  /* 0x0000bb003d007a20 */ /* 0x002fce0000410000 */
[----:B------:R-:W-:Y:S08]  /*3ca0*/  MUFU.TANH R88, R32 ;  /* 0x0000002000587308 */ /* 0x000ff00000002400 */
[----:B------:R1:W-:Y:S02]  /*3cb0*/  MUFU.TANH R99, R0 ;  /* 0x0000000000637308 */ /* 0x0003e40000002400 */
        /* <DEDUP_REMOVED lines=12> */
[----:B-1----:R-:W-:Y:S01]  /*3d80*/  IMAD.IADD R0, R156, 0x1, R3 ;  /* 0x000000019c007824 */ /* 0x002fe200078e0203 */
[----:B------:R-:W-:-:S03]  /*3d90*/  IADD3 R3, R41, -c[0x0][0x2e4], -R42 ;  /* 0x8000b90029037a10 */ /* 0x000fc60007ffe82a */
[C---:B------:R-:W-:Y:S01]  /*3da0*/  IMAD.IADD R7, R0.reuse, 0x1, R14 ;  /* 0x0000000100077824 */ /* 0x040fe200078e020e */
[C---:B------:R-:W-:Y:S01]  /*3db0*/  IADD3 R6, R0.reuse, 0x8, RZ ;  /* 0x0000000800067810 */ /* 0x040fe20007ffe0ff */
[C---:B------:R-:W-:Y:S01]  /*3dc0*/  IMAD.IADD R13, R0.reuse, 0x1, R3 ;  /* 0x00000001000d7824 */ /* 0x040fe200078e0203 */
[C---:B------:R-:W-:Y:S02]  /*3dd0*/  IADD3 R5, R0.reuse, 0x40, RZ ;  /* 0x0000004000057810 */ /* 0x040fe40007ffe0ff */
[----:B------:R-:W-:Y:S01]  /*3de0*/  IADD3 R0, R0, 0x48, RZ ;  /* 0x0000004800007810 */ /* 0x000fe20007ffe0ff */
[----:B------:R-:W-:Y:S01]  /*3df0*/  IMAD.IADD R12, R3, 0x1, R6 ;  /* 0x00000001030c7824 */ /* 0x000fe200078e0206 */
[----:B------:R-:W-:Y:S01]  /*3e00*/  IMNMX R210, R7, R41, PT ;  /* 0x0000002907d27217 */ /* 0x000fe20003800200 */
[C-C-:B------:R-:W-:Y:S01]  /*3e10*/  IMAD.IADD R9, R3.reuse, 0x1, R5.reuse ;  /* 0x0000000103097824 */ /* 0x140fe200078e0205 */
[----:B------:R-:W-:Y:S01]  /*3e20*/  IMNMX R206, RZ, R13, !PT ;  /* 0x0000000dffce7217 */ /* 0x000fe20007800200 */
[--C-:B------:R-:W-:Y:S01]  /*3e30*/  IMAD.IADD R8, R3, 0x1, R0.reuse ;  /* 0x0000000103087824 */ /* 0x100fe200078e0200 */
[----:B------:R-:W-:Y:S01]  /*3e40*/  IMNMX R205, RZ, R12, !PT ;  /* 0x0000000cffcd7217 */ /* 0x000fe20007800200 */
[----:B------:R-:W-:Y:S01]  /*3e50*/  IMAD.IADD R0, R14, 0x1, R0 ;  /* 0x000000010e007824 */ /* 0x000fe200078e0200 */
[----:B------:R-:W-:Y:S01]  /*3e60*/  IMNMX R204, RZ, R9, !PT ;  /* 0x00000009ffcc7217 */ /* 0x000fe20007800200 */
[----:B------:R-:W-:Y:S01]  /*3e70*/  FMUL.FTZ R3, R66, c[0x0][0x2ec] ;  /* 0x0000bb0042037a20 */ /* 0x000fe20000410000 */
[----:B------:R-:W-:Y:S01]  /*3e80*/  IMNMX R203, RZ, R8, !PT ;  /* 0x00000008ffcb7217 */ /* 0x000fe20007800200 */
[----:B------:R-:W-:Y:S01]  /*3e90*/  IMAD.IADD R5, R14, 0x1, R5 ;  /* 0x000000010e057824 */ /* 0x000fe200078e0205 */
[----:B------:R-:W-:Y:S01]  /*3ea0*/  IMNMX R207, R0, R41, PT ;  /* 0x0000002900cf7217 */ /* 0x000fe20003800200 */
[----:B------:R1:W1:Y:S01]  /*3eb0*/  MUFU.TANH R69, R3 ;  /* 0x0000000300457308 */ /* 0x0002620000002400 */
[----:B------:R-:W-:-:S02]  /*3ec0*/  IMAD R0, R40, 0x40, R238 ;  /* 0x0000004028007824 */ /* 0x000fc400078e02ee */
[----:B------:R-:W-:Y:S01]  /*3ed0*/  IMAD.IADD R6, R14, 0x1, R6 ;  /* 0x000000010e067824 */ /* 0x000fe200078e0206 */
[-C--:B------:R-:W-:Y:S01]  /*3ee0*/  IMNMX R208, R5, R41.reuse, PT ;  /* 0x0000002905d07217 */ /* 0x080fe20003800200 */
[----:B------:R-:W-:Y:S01]  /*3ef0*/  FMUL.FTZ R5, R70, c[0x0][0x2ec] ;  /* 0x0000bb0046057a20 */ /* 0x000fe20000410000 */
[----:B------:R-:W-:Y:S01]  /*3f00*/  IADD3 R8, R0, 0x8, RZ ;  /* 0x0000000800087810 */ /* 0x000fe20007ffe0ff */
[----:B------:R-:W-:Y:S01]  /*3f10*/  HMMA.16816.F32 R12, R28, R34, R52 ;  /* 0x000000221c0c723c */ /* 0x000fe20000001834 */
[----:B------:R-:W-:Y:S01]  /*3f20*/  IMNMX R209, R6, R41, PT ;  /* 0x0000002906d17217 */ /* 0x000fe20003800200 */
[----:B------:R-:W-:Y:S01]  /*3f30*/  FMUL.FTZ R6, R71, c[0x0][0x2ec] ;  /* 0x0000bb0047067a20 */ /* 0x000fe20000410000 */
[C---:B------:R-:W-:Y:S01]  /*3f40*/  IADD3 R7, R0.reuse, 0x9, RZ ;  /* 0x0000000900077810 */ /* 0x040fe20007ffe0ff */
[----:B------:R2:W-:Y:S01]  /*3f50*/  MUFU.TANH R75, R5 ;  /* 0x00000005004b7308 */ /* 0x0005e20000002400 */
[----:B------:R-:W-:-:S03]  /*3f60*/  IADD3 R9, R0, 0x19, RZ ;  /* 0x0000001900097810 */ /* 0x000fc60007ffe0ff */
[----:B------:R-:W-:Y:S01]  /*3f70*/  HMMA.16816.F32 R32, R20, R34, R44 ;  /* 0x000000221420723c */ /* 0x000fe2000000182c */
[----:B-1----:R-:W-:-:S03]  /*3f80*/  FMUL.FTZ R3, R67, c[0x0][0x2ec] ;  /* 0x0000bb0043037a20 */ /* 0x002fc60000410000 */
[----:B------:R1:W-:Y:S08]  /*3f90*/  MUFU.TANH R90, R6 ;  /* 0x00000006005a7308 */ /* 0x0003f00000002400 */
[----:B------:R3:W-:Y:S01]  /*3fa0*/  MUFU.TANH R68, R3 ;  /* 0x0000000300447308 */ /* 0x0007e20000002400 */
[----:B--2---:R-:W-:-:S03]  /*3fb0*/  IADD3 R5, R0, 0x11, RZ ;  /* 0x0000001100057810 */ /* 0x004fc60007ffe0ff */
[----:B------:R-:W-:Y:S01]  /*3fc0*/  FMUL.FTZ R11, R12, c[0x0][0x2ec] ;  /* 0x0000bb000c0b7a20 */ /* 0x000fe20000410000 */
[----:B------:R-:W-:Y:S01]  /*3fd0*/  ISETP.GE.AND P4, PT, R5, R210, PT ;  /* 0x000000d20500720c */ /* 0x000fe20003f86270 */
[----:B------:R-:W-:Y:S01]  /*3fe0*/  FMUL.FTZ R14, R14, c[0x0][0x2ec] ;  /* 0x0000bb000e0e7a20 */ /* 0x000fe20000410000 */
[C---:B-1----:R-:W-:Y:S01]  /*3ff0*/  IADD3 R6, R0.reuse, 0x10, RZ ;  /* 0x0000001000067810 */ /* 0x042fe20007ffe0ff */
[----:B------:R1:W-:Y:S01]  /*4000*/  MUFU.TANH R70, R11 ;  /* 0x0000000b00467308 */ /* 0x0003e20000002400 */
[----:B---3--:R-:W-:-:S07]  /*4010*/  IADD3 R3, R0, 0x1, RZ ;  /* 0x0000000100037810 */ /* 0x008fce0007ffe0ff */
[----:B------:R-:W-:Y:S01]  /*4020*/  MUFU.TANH R66, R14 ;  /* 0x0000000e00427308 */ /* 0x000fe20000002400 */
[C---:B------:R-:W-:Y:S02]  /*4030*/  ISETP.GE.AND P0, PT, R3.reuse, R207, PT ;  /* 0x000000cf0300720c */ /* 0x040fe40003f06270 */
[C---:B------:R-:W-:Y:S02]  /*4040*/  ISETP.GE.AND P1, PT, R3.reuse, R208, PT ;  /* 0x000000d00300720c */ /* 0x040fe40003f26270 */
[----:B------:R-:W-:Y:S01]  /*4050*/  ISETP.LT.OR P0, PT, R3, R203, P0 ;  /* 0x000000cb0300720c */ /* 0x000fe20000701670 */
[----:B-1----:R-:W-:Y:S01]  /*4060*/  FMUL.FTZ R11, R13, c[0x0][0x2ec] ;  /* 0x0000bb000d0b7a20 */ /* 0x002fe20000410000 */
[C---:B------:R-:W-:Y:S02]  /*4070*/  ISETP.GE.AND P3, PT, R3.reuse, R210, PT ;  /* 0x000000d20300720c */ /* 0x040fe40003f66270 */
[----:B------:R-:W-:Y:S01]  /*4080*/  P2R R10, PR, RZ, 0x1 ;  /* 0x00000001ff0a7803 */ /* 0x000fe20000000000 */
[----:B------:R1:W-:Y:S01]  /*4090*/  MUFU.TANH R67, R11 ;  /* 0x0000000b00437308 */ /* 0x0003e20000002400 */
[----:B------:R-:W-:-:S02]  /*40a0*/  ISETP.GE.AND P2, PT, R3, R209, PT ;  /* 0x000000d10300720c */ /* 0x000fc40003f46270 */
[----:B------:R-:W-:Y:S02]  /*40b0*/  ISETP.GE.AND P0, PT, R0, R210, PT ;  /* 0x000000d20000720c */ /* 0x000fe40003f06270 */
[C---:B------:R-:W-:Y:S02]  /*40c0*/  ISETP.LT.OR P6, PT, R3.reuse, R204, P1 ;  /* 0x000000cc0300720c */ /* 0x040fe40000fc1670 */
[CC--:B------:R-:W-:Y:S02]  /*40d0*/  ISETP.LT.OR P3, PT, R3.reuse, R206.reuse, P3 ;  /* 0x000000ce0300720c */ /* 0x0c0fe40001f61670 */
[----:B------:R-:W-:Y:S01]  /*40e0*/  ISETP.LT.OR P5, PT, R3, R205, P2 ;  /* 0x000000cd0300720c */ /* 0x000fe200017a1670 */
[----:B------:R-:W-:Y:S01]  /*40f0*/  FMUL.FTZ R3, R36, c[0x0][0x2ec] ;  /* 0x0000bb0024037a20 */ /* 0x000fe20000410000 */
[----:B------:R-:W-:Y:S01]  /*4100*/  ISETP.LT.OR P1, PT, R0, R206, P0 ;  /* 0x000000ce0000720c */ /* 0x000fe20000721670 */
[C---:B------:R-:W-:Y:S01]  /*4110*/  HMMA.16816.F32 R36, R24.reuse, R76, R116 ;  /* 0x0000004c1824723c */ /* 0x040fe20000001874 */
[-C--:B------:R-:W-:Y:S01]  /*4120*/  ISETP.GE.AND P0, PT, R8, R210.reuse, PT ;  /* 0x000000d20800720c */ /* 0x080fe20003f06270 */
[----:B------:R2:W3:Y:S01]  /*4130*/  MUFU.TANH R72, R3 ;  /* 0x0000000300487308 */ /* 0x0004e20000002400 */
[----:B------:R-:W-:Y:S01]  /*4140*/  ISETP.GE.AND P2, PT, R7, R210, PT ;  /* 0x000000d20700720c */ /* 0x000fe20003f46270 */
[----:B-1----:R-:W-:Y:S01]  /*4150*/  FMUL.FTZ R11, R15, c[0x0][0x2ec] ;  /* 0x0000bb000f0b7a20 */ /* 0x002fe20000410000 */
[----:B------:R-:W-:Y:S01]  /*4160*/  FSEL R48, R152, -INF , !P1 ;  /* 0xff80000098307808 */ /* 0x000fe20004800000 */
[----:B------:R-:W1:Y:S01]  /*4170*/  LDSM.16.M88.4 R12, [R193+0x1800] ;  /* 0x00180000c10c783b */ /* 0x000e620000000200 */
[----:B------:R-:W-:Y:S01]  /*4180*/  ISETP.LT.OR P0, PT, R8, R206, P0 ;  /* 0x000000ce0800720c */ /* 0x000fe20000701670 */
[----:B------:R-:W-:Y:S01]  /*4190*/  HMMA.16816.F32 R24, R24, R78, R108 ;  /* 0x0000004e1818723c */ /* 0x000fe2000000186c */
[----:B------:R-:W-:Y:S01]  /*41a0*/  ISETP.GE.AND P1, PT, R6, R210, PT ;  /* 0x000000d20600720c */ /* 0x000fe20003f26270 */
[----:B------:R3:W1:Y:S01]  /*41b0*/  MUFU.TANH R87, R11 ;  /* 0x0000000b00577308 */ /* 0x0006620000002400 */
[----:B------:R-:W-:Y:S01]  /*41c0*/  ISETP.LT.OR P2, PT, R7, R206, P2 ;  /* 0x000000ce0700720c */ /* 0x000fe20001741670 */
[----:B------:R-:W-:-:S04]  /*41d0*/  DEPBAR.LE SB0, 0x0 ;  /* 0x000080000000791a */ /* 0x000fc80000000000 */
[----:B----4-:R-:W-:Y:S02]  /*41e0*/  FSEL R50, R150, -INF , !P0 ;  /* 0xff80000096327808 */ /* 0x010fe40004000000 */
[----:B--2---:R-:W-:Y:S02]  /*41f0*/  IADD3 R3, R0, 0x18, RZ ;  /* 0x0000001800037810 */ /* 0x004fe40007ffe0ff */
[----:B------:R-:W-:Y:S01]  /*4200*/  FSEL R49, R151, -INF , !P3 ;  /* 0xff80000097317808 */ /* 0x000fe20005800000 */
[----:B------:R-:W-:Y:S01]  /*4210*/  BAR.SYNC.DEFER_BLOCKING 0x0 ;  /* 0x0000000000007b1d */ /* 0x000fe20000010000 */
[----:B------:R-:W-:Y:S02]  /*4220*/  ISETP.GE.AND P0, PT, R3, R210, PT ;  /* 0x000000d20300720c */ /* 0x000fe40003f06270 */
[----:B------:R-:W-:Y:S02]  /*4230*/  ISETP.LT.OR P1, PT, R6, R206, P1 ;  /* 0x000000ce0600720c */ /* 0x000fe40000f21670 */
[----:B------:R-:W-:Y:S01]  /*4240*/  ISETP.GE.AND P3, PT, R9, R210, PT ;  /* 0x000000d20900720c */ /* 0x000fe20003f66270 */
[----:B---3--:R-:W-:Y:S01]  /*4250*/  FMUL.FTZ R11, R16, c[0x0][0x2ec] ;  /* 0x0000bb00100b7a20 */ /* 0x008fe20000410000 */
[----:B------:R-:W-:-:S02]  /*4260*/  FSEL R53, R149, -INF , !P2 ;  /* 0xff80000095357808 */ /* 0x000fc40005000000 */
[-C--:B------:R-:W-:Y:S01]  /*4270*/  ISETP.LT.OR P2, PT, R5, R206.reuse, P4 ;  /* 0x000000ce0500720c */ /* 0x080fe20002741670 */
[----:B------:R2:W-:Y:S01]  /*4280*/  MUFU.TANH R73, R11 ;  /* 0x0000000b00497308 */ /* 0x0005e20000002400 */
[----:B------:R-:W-:Y:S02]  /*4290*/  FSEL R54, R148, -INF , !P1 ;  /* 0xff80000094367808 */ /* 0x000fe40004800000 */
[-C--:B------:R-:W-:Y:S02]  /*42a0*/  ISETP.LT.OR P0, PT, R3, R206.reuse, P0 ;  /* 0x000000ce0300720c */ /* 0x080fe40000701670 */
[----:B------:R-:W-:Y:S02]  /*42b0*/  ISETP.LT.OR P1, PT, R9, R206, P3 ;  /* 0x000000ce0900720c */ /* 0x000fe40001f21670 */
[----:B------:R-:W-:Y:S02]  /*42c0*/  ISETP.GE.AND P4, PT, R8, R209, PT ;  /* 0x000000d10800720c */ /* 0x000fe40003f86270 */
[----:B-----5:R-:W-:-:S02]  /*42d0*/  FSEL R60, R147, -INF , !P2 ;  /* 0xff800000933c7808 */ /* 0x020fc40005000000 */
[----:B------:R-:W-:Y:S02]  /*42e0*/  ISETP.GE.AND P2, PT, R8, R208, PT ;  /* 0x000000d00800720c */ /* 0x000fe40003f46270 */
[----:B------:R-:W-:Y:S02]  /*42f0*/  FSEL R97, R146, -INF , !P0 ;  /* 0xff80000092617808 */ /* 0x000fe40004000000 */
[----:B------:R-:W-:Y:S01]  /*4300*/  ISETP.GE.AND P0, PT, R8, R207, PT ;  /* 0x000000cf0800720c */ /* 0x000fe20003f06270 */
[----:B--2---:R-:W-:Y:S01]  /*4310*/  FMUL.FTZ R11, R17, c[0x0][0x2ec] ;  /* 0x0000bb00110b7a20 */ /* 0x004fe20000410000 */
[----:B------:R-:W-:Y:S02]  /*4320*/  FSEL R98, R144, -INF , !P1 ;  /* 0xff80000090627808 */ /* 0x000fe40004800000 */
[----:B------:R-:W-:Y:S01]  /*4330*/  ISETP.GE.AND P1, PT, R0, R209, PT ;  /* 0x000000d10000720c */ /* 0x000fe20003f26270 */
[----:B------:R2:W-:Y:S01]  /*4340*/  MUFU.TANH R71, R11 ;  /* 0x0000000b00477308 */ /* 0x0005e20000002400 */
[----:B------:R-:W-:-:S02]  /*4350*/  ISETP.LT.OR P3, PT, R8, R205, P4 ;  /* 0x000000cd0800720c */ /* 0x000fc40002761670 */
[C---:B------:R-:W-:Y:S02]  /*4360*/  ISETP.LT.OR P4, PT, R8.reuse, R204, P2 ;  /* 0x000000cc0800720c */ /* 0x040fe40001781670 */
[----:B------:R-:W-:Y:S02]  /*4370*/  ISETP.LT.OR P2, PT, R8, R203, P0 ;  /* 0x000000cb0800720c */ /* 0x000fe40000741670 */
[----:B------:R-:W-:Y:S02]  /*4380*/  ISETP.LT.OR P0, PT, R0, R205, P1 ;  /* 0x000000cd0000720c */ /* 0x000fe40000f01670 */
[----:B------:R-:W-:Y:S02]  /*4390*/  P2R R8, PR, RZ, 0x4 ;  /* 0x00000004ff087803 */ /* 0x000fe40000000000 */
[----:B------:R-:W-:Y:S02]  /*43a0*/  FSEL R47, R145, -INF , !P0 ;  /* 0xff800000912f7808 */ /* 0x000fe40004000000 */
[----:B------:R-:W-:-:S02]  /*43b0*/  ISETP.GE.AND P0, PT, R7, R209, PT ;  /* 0x000000d10700720c */ /* 0x000fc40003f06270 */
[----:B------:R-:W-:Y:S01]  /*43c0*/  ISETP.GE.AND P1, PT, R6, R209, PT ;  /* 0x000000d10600720c */ /* 0x000fe20003f26270 */
[----:B--2---:R-:W-:Y:S01]  /*43d0*/  FMUL.FTZ R11, R32, c[0x0][0x2ec] ;  /* 0x0000bb00200b7a20 */ /* 0x004fe20000410000 */
[----:B------:R-:W-:Y:S02]  /*43e0*/  ISETP.LT.OR P2, PT, R7, R205, P0 ;  /* 0x000000cd0700720c */ /* 0x000fe40000741670 */
[C---:B------:R-:W-:Y:S01]  /*43f0*/  ISETP.GE.AND P0, PT, R5.reuse, R209, PT ;  /* 0x000000d10500720c */ /* 0x040fe20003f06270 */
[----:B------:R-:W-:Y:S01]  /*4400*/  MUFU.TANH R65, R11 ;  /* 0x0000000b00417308 */ /* 0x000fe20000002400 */
[-C--:B------:R-:W-:Y:S02]  /*4410*/  ISETP.LT.OR P1, PT, R6, R205.reuse, P1 ;  /* 0x000000cd0600720c */ /* 0x080fe40000f21670 */
[----:B------:R-:W-:Y:S02]  /*4420*/  ISETP.LT.OR P0, PT, R5, R205, P0 ;  /* 0x000000cd0500720c */ /* 0x000fe40000701670 */
[----:B------:R-:W-:-:S02]  /*4430*/  FSEL R62, R123, -INF , !P2 ;  /* 0xff8000007b3e7808 */ /* 0x000fc40005000000 */
[-C--:B------:R-:W-:Y:S02]  /*4440*/  ISETP.GE.AND P2, PT, R3, R209.reuse, PT ;  /* 0x000000d10300720c */ /* 0x080fe40003f46270 */
[----:B------:R-:W-:Y:S02]  /*4450*/  FSEL R128, R122, -INF , !P1 ;  /* 0xff8000007a807808 */ /* 0x000fe40004800000 */
[----:B------:R-:W-:Y:S02]  /*4460*/  FSEL R129, R121, -INF , !P0 ;  /* 0xff80000079817808 */ /* 0x000fe40004000000 */
[----:B------:R-:W-:Y:S02]  /*4470*/  ISETP.GE.AND P1, PT, R9, R209, PT ;  /* 0x000000d10900720c */ /* 0x000fe40003f26270 */
[----:B------:R-:W-:Y:S02]  /*4480*/  ISETP.GE.AND P0, PT, R0, R208, PT ;  /* 0x000000d00000720c */ /* 0x000fe40003f06270 */
[----:B------:R-:W-:-:S02]  /*4490*/  ISETP.LT.OR P2, PT, R3, R205, P2 ;  /* 0x000000cd0300720c */ /* 0x000fc40001741670 */
[----:B------:R-:W-:Y:S02]  /*44a0*/  ISETP.LT.OR P1, PT, R9, R205, P1 ;  /* 0x000000cd0900720c */ /* 0x000fe40000f21670 */
[----:B------:R-:W-:Y:S02]  /*44b0*/  ISETP.LT.OR P0, PT, R0, R204, P0 ;  /* 0x000000cc0000720c */ /* 0x000fe40000701670 */
[----:B------:R-:W-:Y:S02]  /*44c0*/  FSEL R130, R120, -INF , !P2 ;  /* 0xff80000078827808 */ /* 0x000fe40005000000 */
[----:B------:R-:W-:Y:S02]  /*44d0*/  FSEL R131, R115, -INF , !P1 ;  /* 0xff80000073837808 */ /* 0x000fe40004800000 */
[----:B------:R-:W-:Y:S02]  /*44e0*/  ISETP.GE.AND P2, PT, R7, R207, PT ;  /* 0x000000cf0700720c */ /* 0x000fe40003f46270 */
[----:B------:R-:W-:-:S02]  /*44f0*/  FSEL R41, R114, -INF , !P0 ;  /* 0xff80000072297808 */ /* 0x000fc40004000000 */
[CC--:B------:R-:W-:Y:S02]  /*4500*/  ISETP.GE.AND P1, PT, R6.reuse, R208.reuse, PT ;  /* 0x000000d00600720c */ /* 0x0c0fe40003f26270 */
[----:B------:R-:W-:Y:S02]  /*4510*/  ISETP.GE.AND P0, PT, R6, R207, PT ;  /* 0x000000cf0600720c */ /* 0x000fe40003f06270 */
[----:B------:R-:W-:Y:S02]  /*4520*/  FSEL R52, R143, -INF , !P5 ;  /* 0xff8000008f347808 */ /* 0x000fe40006800000 */
[----:B------:R-:W-:Y:S02]  /*4530*/  FSEL R61, R142, -INF , !P3 ;  /* 0xff8000008e3d7808 */ /* 0x000fe40005800000 */
[C---:B------:R-:W-:Y:S02]  /*4540*/  ISETP.GE.AND P3, PT, R7.reuse, R208, PT ;  /* 0x000000d00700720c */ /* 0x040fe40003f66270 */
[----:B------:R-:W-:-:S02]  /*4550*/  ISETP.LT.OR P5, PT, R7, R203, P2 ;  /* 0x000000cb0700720c */ /* 0x000fc400017a1670 */
[C---:B------:R-:W-:Y:S02]  /*4560*/  ISETP.LT.OR P2, PT, R6.reuse, R204, P1 ;  /* 0x000000cc0600720c */ /* 0x040fe40000f41670 */
[----:B------:R-:W-:Y:S02]  /*4570*/  ISETP.LT.OR P0, PT, R6, R203, P0 ;  /* 0x000000cb0600720c */ /* 0x000fe40000701670 */
[----:B------:R-:W-:Y:S02]  /*4580*/  ISETP.GE.AND P1, PT, R5, R208, PT ;  /* 0x000000d00500720c */ /* 0x000fe40003f26270 */
[----:B------:R-:W-:Y:S02]  /*4590*/  ISETP.LT.OR P3, PT, R7, R204, P3 ;  /* 0x000000cc0700720c */ /* 0x000fe40001f61670 */
[----:B------:R-:W-:Y:S02]  /*45a0*/  P2R R7, PR, RZ, 0x1 ;  /* 0x00000001ff077803 */ /* 0x000fe40000000000 */
[----:B------:R-:W-:-:S02]  /*45b0*/  ISETP.GE.AND P0, PT, R3, R208, PT ;  /* 0x000000d00300720c */ /* 0x000fc40003f06270 */
[-C--:B------:R-:W-:Y:S02]  /*45c0*/  ISETP.LT.OR P1, PT, R5, R204.reuse, P1 ;  /* 0x000000cc0500720c */ /* 0x080fe40000f21670 */
[----:B------:R-:W-:Y:S02]  /*45d0*/  ISETP.LT.OR P0, PT, R3, R204, P0 ;  /* 0x000000cc0300720c */ /* 0x000fe40000701670 */
[----:B------:R-:W-:Y:S02]  /*45e0*/  FSEL R74, R95, -INF , !P1 ;  /* 0xff8000005f4a7808 */ /* 0x000fe40004800000 */
[----:B------:R-:W-:Y:S02]  /*45f0*/  ISETP.GE.AND P1, PT, R9, R208, PT ;  /* 0x000000d00900720c */ /* 0x000fe40003f26270 */
[----:B------:R-:W-:Y:S02]  /*4600*/  P2R R6, PR, RZ, 0x20 ;  /* 0x00000020ff067803 */ /* 0x000fe40000000000 */
[----:B------:R-:W-:-:S02]  /*4610*/  FSEL R85, R85, -INF , !P0 ;  /* 0xff80000055557808 */ /* 0x000fc40004000000 */
[----:B------:R-:W-:Y:S01]  /*4620*/  ISETP.NE.AND P5, PT, R10, RZ, PT ;  /* 0x000000ff0a00720c */ /* 0x000fe20003fa5270 */
[----:B------:R-:W-:Y:S01]  /*4630*/  FMUL.FTZ R10, R33, c[0x0][0x2ec] ;  /* 0x0000bb00210a7a20 */ /* 0x000fe20000410000 */
[----:B------:R-:W-:Y:S02]  /*4640*/  FSEL R55, R96, -INF , !P2 ;  /* 0xff80000060377808 */ /* 0x000fe40005000000 */
[-C--:B------:R-:W-:Y:S01]  /*4650*/  ISETP.GE.AND P0, PT, R0, R207.reuse, PT ;  /* 0x000000cf0000720c */ /* 0x080fe20003f06270 */
[----:B------:R2:W3:Y:S01]  /*4660*/  MUFU.TANH R64, R10 ;  /* 0x0000000a00407308 */ /* 0x0004e20000002400 */
[----:B------:R-:W-:Y:S02]  /*4670*/  ISETP.LT.OR P1, PT, R9, R204, P1 ;  /* 0x000000cc0900720c */ /* 0x000fe40000f21670 */
[----:B------:R-:W-:Y:S02]  /*4680*/  ISETP.GE.AND P2, PT, R5, R207, PT ;  /* 0x000000cf0500720c */ /* 0x000fe40003f46270 */
[----:B------:R-:W-:-:S02]  /*4690*/  FSEL R42, R112, -INF , !P6 ;  /* 0xff800000702a7808 */ /* 0x000fc40007000000 */
[-C--:B------:R-:W-:Y:S02]  /*46a0*/  ISETP.LT.OR P0, PT, R0, R203.reuse, P0 ;  /* 0x000000cb0000720c */ /* 0x080fe40000701670 */
[----:B------:R-:W-:Y:S02]  /*46b0*/  FSEL R84, R84, -INF , !P1 ;  /* 0xff80000054547808 */ /* 0x000fe40004800000 */
[----:B------:R-:W-:Y:S01]  /*46c0*/  ISETP.LT.OR P6, PT, R5, R203, P2 ;  /* 0x000000cb0500720c */ /* 0x000fe200017c1670 */
[----:B------:R-:W-:Y:S01]  /*46d0*/  FMUL.FTZ R5, R19, c[0x0][0x2ec] ;  /* 0x0000bb0013057a20 */ /* 0x000fe20000410000 */
[-C--:B------:R-:W-:Y:S02]  /*46e0*/  ISETP.GE.AND P1, PT, R3, R207.reuse, PT ;  /* 0x000000cf0300720c */ /* 0x080fe40003f26270 */
[----:B------:R-:W-:Y:S01]  /*46f0*/  FSEL R43, R113, -INF , !P4 ;  /* 0xff800000712b7808 */ /* 0x000fe20006000000 */
[----:B--2---:R-:W-:Y:S01]  /*4700*/  FMUL.FTZ R10, R18, c[0x0][0x2ec] ;  /* 0x0000bb00120a7a20 */ /* 0x004fe20000410000 */
[----:B------:R-:W-:Y:S01]  /*4710*/  FSEL R40, R94, -INF , !P0 ;  /* 0xff8000005e287808 */ /* 0x000fe20004000000 */
[----:B-1----:R-:W-:Y:S01]  /*4720*/  HMMA.16816.F32 R16, R28, R12, R80 ;  /* 0x0000000c1c10723c */ /* 0x002fe20000001850 */
[----:B------:R-:W-:Y:S01]  /*4730*/  ISETP.GE.AND P0, PT, R9, R207, PT ;  /* 0x000000cf0900720c */ /* 0x000fe20003f06270 */
[----:B------:R1:W-:Y:S01]  /*4740*/  MUFU.TANH R63, R5 ;  /* 0x00000005003f7308 */ /* 0x0003e20000002400 */
[----:B------:R-:W-:-:S02]  /*4750*/  ISETP.LT.OR P4, PT, R3, R203, P1 ;  /* 0x000000cb0300720c */ /* 0x000fc40000f81670 */
[----:B------:R-:W-:Y:S02]  /*4760*/  IADD3 R3, R0, 0x20, RZ ;  /* 0x0000002000037810 */ /* 0x000fe40007ffe0ff */
[----:B------:R-:W-:Y:S01]  /*4770*/  FSEL R44, R99, -INF , !P3 ;  /* 0xff800000632c7808 */ /* 0x000fe20005800000 */
[----:B------:R-:W-:Y:S01]  /*4780*/  HMMA.16816.F32 R28, R28, R14, R56 ;  /* 0x0000000e1c1c723c */ /* 0x000fe20000001838 */
[----:B------:R-:W-:Y:S01]  /*4790*/  ISETP.LT.OR P3, PT, R9, R203, P0 ;  /* 0x000000cb0900720c */ /* 0x000fe20000761670 */
[----:B------:R-:W2:Y:S01]  /*47a0*/  MUFU.TANH R51, R10 ;  /* 0x0000000a00337308 */ /* 0x000ea20000002400 */
[C---:B------:R-:W-:Y:S02]  /*47b0*/  ISETP.GE.AND P0, PT, R3.reuse, R210, PT ;  /* 0x000000d20300720c */ /* 0x040fe40003f06270 */
[----:B------:R-:W-:Y:S02]  /*47c0*/  FSEL R33, R92, -INF , !P5 ;  /* 0xff8000005c217808 */ /* 0x000fe40006800000 */
[----:B------:R-:W-:-:S02]  /*47d0*/  ISETP.LT.OR P5, PT, R3, R206, P0 ;  /* 0x000000ce0300720c */ /* 0x000fc400007a1670 */
[----:B------:R-:W-:Y:S01]  /*47e0*/  ISETP.NE.AND P2, PT, R8, RZ, PT ;  /* 0x000000ff0800720c */ /* 0x000fe20003f45270 */
[----:B-1----:R-:W-:Y:S01]  /*47f0*/  FMUL.FTZ R5, R34, c[0x0][0x2ec] ;  /* 0x0000bb0022057a20 */ /* 0x002fe20000410000 */
[----:B------:R-:W-:Y:S02]  /*4800*/  ISETP.NE.AND P1, PT, R6, RZ, PT ;  /* 0x000000ff0600720c */ /* 0x000fe40003f25270 */
[----:B------:R-:W-:Y:S01]  /*4810*/  ISETP.NE.AND P0, PT, R7, RZ, PT ;  /* 0x000000ff0700720c */ /* 0x000fe20003f05270 */
[----:B------:R1:W-:Y:S01]  /*4820*/  MUFU.TANH R46, R5 ;  /* 0x00000005002e7308 */ /* 0x0003e20000002400 */
[----:B------:R-:W-:Y:S01]  /*4830*/  FSEL R34, R93, -INF , !P2 ;  /* 0xff8000005d227808 */ /* 0x000fe20005000000 */
[----:B------:R-:W-:Y:S01]  /*4840*/  FMUL.FTZ R6, R16, c[0x0][0x2ec] ;  /* 0x0000bb0010067a20 */ /* 0x000fe20000410000 */
[----:B------:R-:W-:Y:S01]  /*4850*/  FSEL R69, R69, -INF , !P0 ;  /* 0xff80000045457808 */ /* 0x000fe20004000000 */
[----:B------:R-:W-:Y:S01]  /*4860*/  FMUL.FTZ R17, R17, c[0x0][0x2ec] ;  /* 0x0000bb0011117a20 */ /* 0x000fe20000410000 */
[C---:B------:R-:W-:Y:S01]  /*4870*/  ISETP.GE.AND P2, PT, R3.reuse, R209, PT ;  /* 0x000000d10300720c */ /* 0x040fe20003f46270 */
[----:B------:R-:W-:Y:S01]  /*4880*/  FMUL.FTZ R18, R18, c[0x0][0x2ec] ;  /* 0x0000bb0012127a20 */ /* 0x000fe20000410000 */
[C---:B------:R-:W-:Y:S01]  /*4890*/  ISETP.GE.AND P0, PT, R3.reuse, R207, PT ;  /* 0x000000cf0300720c */ /* 0x040fe20003f06270 */
[----:B------:R4:W-:Y:S01]  /*48a0*/  MUFU.TANH R32, R6 ;  /* 0x0000000600207308 */ /* 0x0009e20000002400 */
[C---:B------:R-:W-:Y:S01]  /*48b0*/  ISETP.LT.OR P2, PT, R3.reuse, R205, P2 ;  /* 0x000000cd0300720c */ /* 0x040fe20001741670 */
[----:B------:R-:W-:Y:S01]  /*48c0*/  FMUL.FTZ R28, R28, c[0x0][0x2ec] ;  /* 0x0000bb001c1c7a20 */ /* 0x000fe20000410000 */
[----:B------:R-:W-:Y:S01]  /*48d0*/  ISETP.LT.OR P0, PT, R3, R203, P0 ;  /* 0x000000cb0300720c */ /* 0x000fe20000701670 */
[----:B------:R-:W-:Y:S01]  /*48e0*/  FMUL.FTZ R29, R29, c[0x0][0x2ec] ;  /* 0x0000bb001d1d7a20 */ /* 0x000fe20000410000 */
[----:B------:R-:W-:Y:S01]  /*48f0*/  P2R R8, PR, RZ, 0x4 ;  /* 0x00000004ff087803 */ /* 0x000fe20000000000 */
[----:B------:R-:W-:Y:S01]  /*4900*/  FMUL.FTZ R19, R19, c[0x0][0x2ec] ;  /* 0x0000bb0013137a20 */ /* 0x000fe20000410000 */
[----:B------:R-:W-:Y:S01]  /*4910*/  P2R R16, PR, RZ, 0x1 ;  /* 0x00000001ff107803 */ /* 0x000fe20000000000 */
[----:B-1----:R-:W-:Y:S01]  /*4920*/  FMUL.FTZ R5, R35, c[0x0][0x2ec] ;  /* 0x0000bb0023057a20 */ /* 0x002fe20000410000 */
[----:B------:R-:W-:Y:S01]  /*4930*/  FSEL R35, R91, -INF , !P1 ;  /* 0xff8000005b237808 */ /* 0x000fe20004800000 */
[----:B------:R-:W1:Y:S01]  /*4940*/  MUFU.TANH R28, R28 ;  /* 0x0000001c001c7308 */ /* 0x000e620000002400 */
[----:B------:R-:W-:Y:S01]  /*4950*/  ISETP.GE.AND P1, PT, R3, R208, PT ;  /* 0x000000d00300720c */ /* 0x000fe20003f26270 */
[----:B------:R-:W-:Y:S01]  /*4960*/  FMUL.FTZ R30, R30, c[0x0][0x2ec] ;  /* 0x0000bb001e1e7a20 */ /* 0x000fe20000410000 */
[----:B------:R-:W-:Y:S01]  /*4970*/  FSEL R104, R72, -INF , !P5 ;  /* 0xff80000048687808 */ /* 0x000fe20006800000 */
[----:B------:R-:W-:Y:S01]  /*4980*/  FMUL.FTZ R31, R31, c[0x0][0x2ec] ;  /* 0x0000bb001f1f7a20 */ /* 0x000fe20000410000 */
[----:B------:R-:W-:-:S02]  /*4990*/  ISETP.LT.OR P1, PT, R3, R204, P1 ;  /* 0x000000cc0300720c */ /* 0x000fc40000f21670 */
[C---:B------:R-:W-:Y:S01]  /*49a0*/  IADD3 R3, R0.reuse, 0x28, RZ ;  /* 0x0000002800037810 */ /* 0x040fe20007ffe0ff */
[----:B------:R5:W1:Y:S01]  /*49b0*/  MUFU.TANH R45, R5 ;  /* 0x00000005002d7308 */ /* 0x000a620000002400 */
[----:B------:R-:W-:Y:S02]  /*49c0*/  P2R R7, PR, RZ, 0x2 ;  /* 0x00000002ff077803 */ /* 0x000fe40000000000 */
[C---:B------:R-:W-:Y:S02]  /*49d0*/  ISETP.GE.AND P0, PT, R3.reuse, R210, PT ;  /* 0x000000d20300720c */ /* 0x040fe40003f06270 */
[----:B----4-:R-:W-:Y:S02]  /*49e0*/  IADD3 R6, R0, 0x29, RZ ;  /* 0x0000002900067810 */ /* 0x010fe40007ffe0ff */
[----:B------:R-:W-:Y:S01]  /*49f0*/  ISETP.LT.OR P0, PT, R3, R206, P0 ;  /* 0x000000ce0300720c */ /* 0x000fe20000701670 */
[----:B------:R-:W4:Y:S01]  /*4a00*/  MUFU.TANH R17, R17 ;  /* 0x0000001100117308 */ /* 0x000f220000002400 */
[----:B------:R-:W-:-:S02]  /*4a10*/  FSEL R75, R75, -INF , !P4 ;  /* 0xff8000004b4b7808 */ /* 0x000fc40006000000 */
[----:B------:R-:W-:Y:S02]  /*4a20*/  FSEL R123, R70, -INF , !P0 ;  /* 0xff800000467b7808 */ /* 0x000fe40004000000 */
[----:B------:R-:W-:Y:S02]  /*4a30*/  FSEL R68, R68, -INF , !P6 ;  /* 0xff80000044447808 */ /* 0x000fe40007000000 */
[----:B------:R-:W-:Y:S01]  /*4a40*/  ISETP.GE.AND P4, PT, R6, R210, PT ;  /* 0x000000d20600720c */ /* 0x000fe20003f86270 */
[----:B------:R-:W1:Y:S01]  /*4a50*/  MUFU.TANH R29, R29 ;  /* 0x0000001d001d7308 */ /* 0x000e620000002400 */
[----:B-----5:R-:W-:Y:S02]  /*4a60*/  IADD3 R5, R0, 0x21, RZ ;  /* 0x0000002100057810 */ /* 0x020fe40007ffe0ff */
[----:B------:R-:W-:Y:S02]  /*4a70*/  ISETP.NE.AND P6, PT, R8, RZ, PT ;  /* 0x000000ff0800720c */ /* 0x000fe40003fc5270 */
[C---:B------:R-:W-:Y:S01]  /*4a80*/  ISETP.GE.AND P2, PT, R5.reuse, R208, PT ;  /* 0x000000d00500720c */ /* 0x040fe20003f46270 */
[----:B------:R-:W-:Y:S01]  /*4a90*/  HMMA.16816.F32 R8, R20, R12, R36 ;  /* 0x0000000c1408723c */ /* 0x000fe20000001824 */
[C---:B------:R-:W-:Y:S01]  /*4aa0*/  ISETP.GE.AND P0, PT, R5.reuse, R207, PT ;  /* 0x000000cf0500720c */ /* 0x040fe20003f06270 */
[----:B------:R-:W-:Y:S01]  /*4ab0*/  MUFU.TANH R18, R18 ;  /* 0x0000001200127308 */ /* 0x000fe20000002400 */
[----:B------:R-:W-:-:S02]  /*4ac0*/  ISETP.LT.OR P5, PT, R5, R204, P2 ;  /* 0x000000cc0500720c */ /* 0x000fc400017a1670 */
[----:B------:R-:W-:Y:S02]  /*4ad0*/  ISETP.LT.OR P2, PT, R5, R203, P0 ;  /* 0x000000cb0500720c */ /* 0x000fe40000741670 */
[----:B------:R-:W-:Y:S01]  /*4ae0*/  ISETP.GE.AND P0, PT, R3, R209, PT ;  /* 0x000000d10300720c */ /* 0x000fe20003f06270 */
[----:B------:R-:W-:Y:S01]  /*4af0*/  HMMA.16816.F32 R20, R20, R14, R24 ;  /* 0x0000000e1414723c */ /* 0x000fe20000001818 */
[----:B------:R-:W-:Y:S01]  /*4b00*/  ISETP.GE.AND P1, PT, R5, R210, PT ;  /* 0x000000d20500720c */ /* 0x000fe20003f26270 */
[----:B------:R-:W-:Y:S01]  /*4b10*/  MUFU.TANH R19, R19 ;  /* 0x0000001300137308 */ /* 0x000fe20000002400 */
[----:B------:R-:W-:Y:S02]  /*4b20*/  ISETP.LT.OR P0, PT, R3, R205, P0 ;  /* 0x000000cd0300720c */ /* 0x000fe40000701670 */
[----:B------:R-:W-:Y:S02]  /*4b30*/  ISETP.LT.OR P1, PT, R5, R206, P1 ;  /* 0x000000ce0500720c */ /* 0x000fe40000f21670 */
[----:B------:R-:W-:-:S02]  /*4b40*/  FSEL R145, R66, -INF , !P0 ;  /* 0xff80000042917808 */ /* 0x000fc40004000000 */
[-C--:B------:R-:W-:Y:S01]  /*4b50*/  ISETP.GE.AND P0, PT, R6, R209.reuse, PT ;  /* 0x000000d10600720c */ /* 0x080fe20003f06270 */
[----:B------:R-:W-:Y:S01]  /*4b60*/  MUFU.TANH R30, R30 ;  /* 0x0000001e001e7308 */ /* 0x000fe20000002400 */
[----:B------:R-:W-:Y:S02]  /*4b70*/  FSEL R96, R90, -INF , !P3 ;  /* 0xff8000005a607808 */ /* 0x000fe40005800000 */
[----:B------:R-:W-:Y:S02]  /*4b80*/  ISETP.GE.AND P3, PT, R5, R209, PT ;  /* 0x000000d10500720c */ /* 0x000fe40003f66270 */
[----:B------:R-:W-:Y:S01]  /*4b90*/  FSEL R105, R86, -INF , !P1 ;  /* 0xff80000056697808 */ /* 0x000fe20004800000 */
[----:B------:R-:W-:Y:S01]  /*4ba0*/  FMUL.FTZ R8, R8, c[0x0][0x2ec] ;  /* 0x0000bb0008087a20 */ /* 0x000fe20000410000 */
[C---:B------:R-:W-:Y:S01]  /*4bb0*/  ISETP.LT.OR P1, PT, R6.reuse, R206, P4 ;  /* 0x000000ce0600720c */ /* 0x040fe20002721670 */
[----:B------:R-:W-:Y:S01]  /*4bc0*/  FMUL.FTZ R9, R9, c[0x0][0x2ec] ;  /* 0x0000bb0009097a20 */ /* 0x000fe20000410000 */
[-C--:B------:R-:W-:Y:S01]  /*4bd0*/  ISETP.LT.OR P0, PT, R6, R205.reuse, P0 ;  /* 0x000000cd0600720c */ /* 0x080fe20000701670 */
[----:B------:R5:W1:Y:S01]  /*4be0*/  MUFU.TANH R12, R8 ;  /* 0x00000008000c7308 */ /* 0x000a620000002400 */
[----:B------:R-:W-:Y:S01]  /*4bf0*/  ISETP.LT.OR P3, PT, R5, R205, P3 ;  /* 0x000000cd0500720c */ /* 0x000fe20001f61670 */
[----:B------:R-:W-:Y:S01]  /*4c00*/  FMUL.FTZ R10, R10, c[0x0][0x2ec] ;  /* 0x0000bb000a0a7a20 */ /* 0x000fe20000410000 */
[----:B------:R-:W-:Y:S01]  /*4c10*/  FSEL R139, R67, -INF , !P1 ;  /* 0xff800000438b7808 */ /* 0x000fe20004800000 */
[----:B------:R-:W-:Y:S01]  /*4c20*/  FMUL.FTZ R20, R20, c[0x0][0x2ec] ;  /* 0x0000bb0014147a20 */ /* 0x000fe20000410000 */
[----:B------:R-:W-:Y:S01]  /*4c30*/  P2R R5, PR, RZ, 0x4 ;  /* 0x00000004ff057803 */ /* 0x000fe20000000000 */
[----:B------:R-:W-:Y:S01]  /*4c40*/  FMUL.FTZ R21, R21, c[0x0][0x2ec] ;  /* 0x0000bb0015157a20 */ /* 0x000fe20000410000 */
[----:B------:R-:W-:Y:S01]  /*4c50*/  FSEL R142, R87, -INF , !P0 ;  /* 0xff800000578e7808 */ /* 0x000fe20004000000 */
[----:B------:R-:W1:Y:S01]  /*4c60*/  MUFU.TANH R31, R31 ;  /* 0x0000001f001f7308 */ /* 0x000e620000002400 */
[-C--:B------:R-:W-:Y:S01]  /*4c70*/  ISETP.GE.AND P2, PT, R3, R208.reuse, PT ;  /* 0x000000d00300720c */ /* 0x080fe20003f46270 */
[----:B------:R-:W-:Y:S01]  /*4c80*/  FMUL.FTZ R11, R11, c[0x0][0x2ec] ;  /* 0x0000bb000b0b7a20 */ /* 0x000fe20000410000 */
[----:B------:R-:W-:Y:S01]  /*4c90*/  ISETP.GE.AND P1, PT, R3, R207, PT ;  /* 0x000000cf0300720c */ /* 0x000fe20003f26270 */
[----:B------:R-:W-:Y:S01]  /*4ca0*/  FMUL.FTZ R22, R22, c[0x0][0x2ec] ;  /* 0x0000bb0016167a20 */ /* 0x000fe20000410000 */
[----:B------:R-:W-:Y:S01]  /*4cb0*/  ISETP.GE.AND P0, PT, R6, R208, PT ;  /* 0x000000d00600720c */ /* 0x000fe20003f06270 */
[----:B------:R-:W-:Y:S01]  /*4cc0*/  FMUL.FTZ R23, R23, c[0x0][0x2ec] ;  /* 0x0000bb0017177a20 */ /* 0x000fe20000410000 */
[----:B------:R-:W-:Y:S01]  /*4cd0*/  FSEL R143, R89, -INF , !P6 ;  /* 0xff800000598f7808 */ /* 0x000fe20007000000 */
[----:B------:R-:W1:Y:S01]  /*4ce0*/  MUFU.TANH R9, R9 ;  /* 0x0000000900097308 */ /* 0x000e620000002400 */
[----:B------:R-:W-:-:S02]  /*4cf0*/  ISETP.LT.OR P4, PT, R3, R204, P2 ;  /* 0x000000cc0300720c */ /* 0x000fc40001781670 */
[----:B------:R-:W-:Y:S02]  /*4d00*/  ISETP.LT.OR P6, PT, R3, R203, P1 ;  /* 0x000000cb0300720c */ /* 0x000fe40000fc1670 */
[----:B------:R-:W-:Y:S02]  /*4d10*/  ISETP.LT.OR P0, PT, R6, R204, P0 ;  /* 0x000000cc0600720c */ /* 0x000fe40000701670 */
[----:B------:R-:W-:Y:S01]  /*4d20*/  IADD3 R3, R0, 0x30, RZ ;  /* 0x0000003000037810 */ /* 0x000fe20007ffe0ff */
[----:B------:R-:W1:Y:S01]  /*4d30*/  MUFU.TANH R20, R20 ;  /* 0x0000001400147308 */ /* 0x000e620000002400 */
[----:B------:R-:W-:Y:S02]  /*4d40*/  FSEL R144, R88, -INF , !P3 ;  /* 0xff80000058907808 */ /* 0x000fe40005800000 */
[----:B------:R-:W-:Y:S02]  /*4d50*/  ISETP.NE.AND P3, PT, R7, RZ, PT ;  /* 0x000000ff0700720c */ /* 0x000fe40003f65270 */
[----:B---3--:R-:W-:-:S02]  /*4d60*/  FSEL R119, R64, -INF , !P0 ;  /* 0xff80000040777808 */ /* 0x008fc40004000000 */
[----:B------:R-:W-:Y:S01]  /*4d70*/  ISETP.GE.AND P1, PT, R6, R207, PT ;  /* 0x000000cf0600720c */ /* 0x000fe20003f26270 */
[----:B------:R-:W3:Y:S01]  /*4d80*/  MUFU.TANH R21, R21 ;  /* 0x0000001500157308 */ /* 0x000ee20000002400 */
[----:B------:R-:W-:Y:S02]  /*4d90*/  ISETP.GE.AND P2, PT, R3, R210, PT ;  /* 0x000000d20300720c */ /* 0x000fe40003f46270 */
[----:B------:R-:W-:Y:S02]  /*4da0*/  ISETP.NE.AND P0, PT, R16, RZ, PT ;  /* 0x000000ff1000720c */ /* 0x000fe40003f05270 */
[----:B------:R-:W-:Y:S02]  /*4db0*/  FSEL R116, R73, -INF , !P3 ;  /* 0xff80000049747808 */ /* 0x000fe40005800000 */
[----:B------:R-:W-:Y:S01]  /*4dc0*/  FSEL R117, R71, -INF , !P5 ;  /* 0xff80000047757808 */ /* 0x000fe20006800000 */
[----:B------:R-:W1:Y:S01]  /*4dd0*/  MUFU.TANH R10, R10 ;  /* 0x0000000a000a7308 */ /* 0x000e620000002400 */
[----:B------:R-:W-:-:S02]  /*4de0*/  ISETP.LT.OR P3, PT, R6, R203, P1 ;  /* 0x000000cb0600720c */ /* 0x000fc40000f61670 */
[----:B------:R-:W-:Y:S02]  /*4df0*/  ISETP.LT.OR P5, PT, R3, R206, P2 ;  /* 0x000000ce0300720c */ /* 0x000fe400017a1670 */
[----:B--2---:R-:W-:Y:S02]  /*4e00*/  FSEL R121, R51, -INF , !P0 ;  /* 0xff80000033797808 */ /* 0x004fe40004000000 */
[C---:B------:R-:W-:Y:S01]  /*4e10*/  ISETP.GE.AND P2, PT, R3.reuse, R209, PT ;  /* 0x000000d10300720c */ /* 0x040fe20003f46270 */
[----:B------:R-:W2:Y:S01]  /*4e20*/  MUFU.TANH R11, R11 ;  /* 0x0000000b000b7308 */ /* 0x000ea20000002400 */
[C---:B------:R-:W-:Y:S02]  /*4e30*/  ISETP.GE.AND P1, PT, R3.reuse, R208, PT ;  /* 0x000000d00300720c */ /* 0x040fe40003f26270 */
[C---:B------:R-:W-:Y:S02]  /*4e40*/  ISETP.GE.AND P0, PT, R3.reuse, R207, PT ;  /* 0x000000cf0300720c */ /* 0x040fe40003f06270 */
[----:B------:R-:W-:-:S02]  /*4e50*/  ISETP.LT.OR P2, PT, R3, R205, P2 ;  /* 0x000000cd0300720c */ /* 0x000fc40001741670 */
[C---:B------:R-:W-:Y:S01]  /*4e60*/  ISETP.LT.OR P1, PT, R3.reuse, R204, P1 ;  /* 0x000000cc0300720c */ /* 0x040fe20000f21670 */
[----:B------:R-:W1:Y:S01]  /*4e70*/  MUFU.TANH R22, R22 ;  /* 0x0000001600167308 */ /* 0x000e620000002400 */
[----:B------:R-:W-:Y:S02]  /*4e80*/  ISETP.LT.OR P0, PT, R3, R203, P0 ;  /* 0x000000cb0300720c */ /* 0x000fe40000701670 */
[----:B------:R-:W-:Y:S02]  /*4e90*/  IADD3 R3, R0, 0x38, RZ ;  /* 0x0000003800037810 */ /* 0x000fe40007ffe0ff */
[----:B------:R-:W-:Y:S02]  /*4ea0*/  FSEL R118, R65, -INF , !P4 ;  /* 0xff80000041767808 */ /* 0x000fe40006000000 */
[----:B-----5:R-:W-:Y:S01]  /*4eb0*/  P2R R8, PR, RZ, 0x1 ;  /* 0x00000001ff087803 */ /* 0x020fe20000000000 */
[----:B------:R-:W5:Y:S01]  /*4ec0*/  MUFU.TANH R23, R23 ;  /* 0x0000001700177308 */ /* 0x000f620000002400 */
[----:B------:R-:W-:-:S02]  /*4ed0*/  ISETP.NE.AND P4, PT, R5, RZ, PT ;  /* 0x000000ff0500720c */ /* 0x000fc40003f85270 */
[C---:B------:R-:W-:Y:S02]  /*4ee0*/  ISETP.GE.AND P0, PT, R3.reuse, R210, PT ;  /* 0x000000d20300720c */ /* 0x040fe40003f06270 */
[C---:B------:R-:W-:Y:S02]  /*4ef0*/  IADD3 R5, R0.reuse, 0x31, RZ ;  /* 0x0000003100057810 */ /* 0x040fe40007ffe0ff */
[----:B------:R-:W-:Y:S02]  /*4f00*/  P2R R6, PR, RZ, 0x2 ;  /* 0x00000002ff067803 */ /* 0x000fe40000000000 */
[----:B------:R-:W-:Y:S02]  /*4f10*/  ISETP.LT.OR P0, PT, R3, R206, P0 ;  /* 0x000000ce0300720c */ /* 0x000fe40000701670 */
[----:B------:R-:W-:Y:S02]  /*4f20*/  ISETP.GE.AND P1, PT, R5, R210, PT ;  /* 0x000000d20500720c */ /* 0x000fe40003f26270 */
[----:B------:R-:W-:-:S02]  /*4f30*/  IADD3 R0, R0, 0x39, RZ ;  /* 0x0000003900007810 */ /* 0x000fc40007ffe0ff */
[----:B-1----:R-:W-:Y:S02]  /*4f40*/  FSEL R127, R28, -INF , !P0 ;  /* 0xff8000001c7f7808 */ /* 0x002fe40004000000 */
[----:B------:R-:W-:Y:S02]  /*4f50*/  FSEL R124, R45, -INF , !P3 ;  /* 0xff8000002d7c7808 */ /* 0x000fe40005800000 */
[C---:B------:R-:W-:Y:S02]  /*4f60*/  ISETP.LT.OR P1, PT, R5.reuse, R206, P1 ;  /* 0x000000ce0500720c */ /* 0x040fe40000f21670 */
[----:B------:R-:W-:Y:S02]  /*4f70*/  ISETP.GE.AND P0, PT, R5, R207, PT ;  /* 0x000000cf0500720c */ /* 0x000fe40003f06270 */
[----:B------:R-:W-:Y:S02]  /*4f80*/  ISETP.GE.AND P3, PT, R0, R210, PT ;  /* 0x000000d20000720c */ /* 0x000fe40003f66270 */
[----:B------:R-:W-:-:S02]  /*4f90*/  FSEL R120, R63, -INF , !P4 ;  /* 0xff8000003f787808 */ /* 0x000fc40006000000 */
[----:B----4-:R-:W-:Y:S02]  /*4fa0*/  FSEL R126, R17, -INF , !P1 ;  /* 0xff800000117e7808 */ /* 0x010fe40004800000 */
[C---:B------:R-:W-:Y:S02]  /*4fb0*/  ISETP.LT.OR P4, PT, R5.reuse, R203, P0 ;  /* 0x000000cb0500720c */ /* 0x040fe40000781670 */
[----:B------:R-:W-:Y:S02]  /*4fc0*/  ISETP.GE.AND P1, PT, R5, R208, PT ;  /* 0x000000d00500720c */ /* 0x000fe40003f26270 */
[----:B------:R-:W-:Y:S02]  /*4fd0*/  ISETP.LT.OR P0, PT, R0, R206, P3 ;  /* 0x000000ce0000720c */ /* 0x000fe40001f01670 */
[----:B------:R-:W-:Y:S02]  /*4fe0*/  FSEL R122, R46, -INF , !P6 ;  /* 0xff8000002e7a7808 */ /* 0x000fe40007000000 */
[----:B------:R-:W-:-:S02]  /*4ff0*/  ISETP.NE.AND P6, PT, R6, RZ, PT ;  /* 0x000000ff0600720c */ /* 0x000fc40003fc5270 */
[----:B------:R-:W-:Y:S02]  /*5000*/  FSEL R125, R32, -INF , !P5 ;  /* 0xff800000207d7808 */ /* 0x000fe40006800000 */
[----:B------:R-:W-:Y:S02]  /*5010*/  P2R R7, PR, RZ, 0x4 ;  /* 0x00000004ff077803 */ /* 0x000fe40000000000 */
[----:B------:R-:W-:Y:S02]  /*5020*/  ISETP.LT.OR P5, PT, R5, R204, P1 ;  /* 0x000000cc0500720c */ /* 0x000fe40000fa1670 */
[----:B------:R-:W-:Y:S02]  /*5030*/  FSEL R133, R29, -INF , !P0 ;  /* 0xff8000001d857808 */ /* 0x000fe40004000000 */
[-C--:B------:R-:W-:Y:S02]  /*5040*/  ISETP.GE.AND P2, PT, R5, R209.reuse, PT ;  /* 0x000000d10500720c */ /* 0x080fe40003f46270 */
[----:B------:R-:W-:-:S02]  /*5050*/  ISETP.GE.AND P1, PT, R3, R209, PT ;  /* 0x000000d10300720c */ /* 0x000fc40003f26270 */
[----:B------:R-:W-:Y:S02]  /*5060*/  ISETP.GE.AND P0, PT, R0, R209, PT ;  /* 0x000000d10000720c */ /* 0x000fe40003f06270 */
[----:B------:R-:W-:Y:S02]  /*5070*/  FSEL R132, R12, -INF , !P6 ;  /* 0xff8000000c847808 */ /* 0x000fe40007000000 */
[----:B------:R-:W-:Y:S02]  /*5080*/  ISETP.GT.AND P6, PT, R213, R246, PT ;  /* 0x000000f6d500720c */ /* 0x000fe40003fc4270 */
[-C--:B------:R-:W-:Y:S02]  /*5090*/  ISETP.LT.OR P2, PT, R5, R205.reuse, P2 ;  /* 0x000000cd0500720c */ /* 0x080fe40001741670 */
[----:B------:R-:W-:Y:S02]  /*50a0*/  ISETP.NE.AND P3, PT, R7, RZ, PT ;  /* 0x000000ff0700720c */ /* 0x000fe40003f65270 */
[----:B------:R-:W-:-:S02]  /*50b0*/  ISETP.LT.OR P1, PT, R3, R205, P1 ;  /* 0x000000cd0300720c */ /* 0x000fc40000f21670 */
[----:B------:R-:W-:Y:S02]  /*50c0*/  ISETP.LT.OR P0, PT, R0, R205, P0 ;  /* 0x000000cd0000720c */ /* 0x000fe40000701670 */
        /* <DEDUP_REMOVED lines=9> */
[C---:B------:R-:W-:Y:S02]  /*5160*/  ISETP.LT.OR P3, PT, R3.reuse, R204, P3 ;  /* 0x000000cc0300720c */ /* 0x040fe40001f61670 */
[----:B------:R-:W-:-:S02]  /*5170*/  ISETP.LT.OR P2, PT, R3, R203, P2 ;  /* 0x000000cb0300720c */ /* 0x000fc40001741670 */
[C---:B------:R-:W-:Y:S02]  /*5180*/  ISETP.LT.OR P1, PT, R0.reuse, R204, P1 ;  /* 0x000000cc0000720c */ /* 0x040fe40000f21670 */
[----:B------:R-:W-:Y:S01]  /*5190*/  ISETP.LT.OR P0, PT, R0, R203, P0 ;  /* 0x000000cb0000720c */ /* 0x000fe20000701670 */
[----:B------:R-:W-:Y:S01]  /*51a0*/  IMAD.IADD R0, R141, 0x1, R140 ;  /* 0x000000018d007824 */ /* 0x000fe200078e028c */
[----:B------:R-:W-:Y:S02]  /*51b0*/  ISETP.NE.AND P5, PT, R8, RZ, PT ;  /* 0x000000ff0800720c */ /* 0x000fe40003fa5270 */
[----:B------:R-:W-:Y:S02]  /*51c0*/  FSEL R135, R20, -INF , !P3 ;  /* 0xff80000014877808 */ /* 0x000fe40005800000 */
[----:B---3--:R-:W-:Y:S02]  /*51d0*/  FSEL R136, R21, -INF , !P1 ;  /* 0xff80000015887808 */ /* 0x008fe40004800000 */
[----:B------:R-:W-:-:S02]  /*51e0*/  FSEL R137, R10, -INF , !P5 ;  /* 0xff8000000a897808 */ /* 0x000fc40006800000 */
[----:B--2---:R-:W-:Y:S02]  /*51f0*/  FSEL R138, R11, -INF , !P4 ;  /* 0xff8000000b8a7808 */ /* 0x004fe40006000000 */
[----:B------:R-:W-:Y:S02]  /*5200*/  FSEL R140, R22, -INF , !P2 ;  /* 0xff800000168c7808 */ /* 0x000fe40005000000 */
[----:B-----5:R-:W-:Y:S01]  /*5210*/  FSEL R141, R23, -INF , !P0 ;  /* 0xff800000178d7808 */ /* 0x020fe20004000000 */
        /* <DEDUP_REMOVED lines=48> */
.L_x_1915:
[----:B------:R-:W-:Y:S05]  /*5520*/  BSYNC B0 ;  /* 0x0000000000007941 */ /* 0x000fea0003800000 */
.L_x_1914:
[----:B------:R-:W0:Y:S02]  /*5530*/  LDGDEPBAR ;  /* 0x00000000000079af */ /* 0x000e240000000000 */
.L_x_1913:
        /* <DEDUP_REMOVED lines=12> */
[----:B------:R-:W-:Y:S01]  /*5600*/  FMNMX.FTZ R3, R41, R42, !PT ;  /* 0x0000002a29037209 */ /* 0x000fe20007810000 */
[----:B------:R-:W-:Y:S01]  /*5610*/  LDSM.16.MT88.4 R28, [R190+0x6800] ;  /* 0x00680000be1c783b */ /* 0x000fe20000004200 */
[----:B------:R-:W-:Y:S02]  /*5620*/  FMNMX.FTZ R5, R97, R5, !PT ;  /* 0x0000000561057209 */ /* 0x000fe40007810000 */
[----:B------:R-:W-:Y:S01]  /*5630*/  FMNMX.FTZ R3, R43, R3, !PT ;  /* 0x000000032b037209 */ /* 0x000fe20007810000 */
[----:B------:R-:W-:Y:S01]  /*5640*/  LDSM.16.MT88.4 R36, [R191+0x6800] ;  /* 0x00680000bf24783b */ /* 0x000fe20000004200 */
        /* <DEDUP_REMOVED lines=35> */
[----:B------:R-:W3:Y:S01]  /*5880*/  SHFL.BFLY PT, R71, R3, 0x2, 0x1f ;  /* 0x0c401f0003477f89 */ /* 0x000ee200000e0000 */
[----:B------:R-:W-:Y:S02]  /*5890*/  FMNMX.FTZ R5, R137, R5, !PT ;  /* 0x0000000589057209 */ /* 0x000fe40007810000 */
[----:B--2---:R-:W-:Y:S02]  /*58a0*/  FMNMX.FTZ R73, R73, R7, !PT ;  /* 0x0000000749497209 */ /* 0x004fe40007810000 */
[----:B------:R-:W-:-:S02]  /*58b0*/  FMNMX.FTZ R70, R138, R5, !PT ;  /* 0x000000058a467209 */ /* 0x000fc40007810000 */
[----:B------:R-:W-:Y:S01]  /*58c0*/  FMNMX.FTZ R5, R61, R6, !PT ;  /* 0x000000063d057209 */ /* 0x000fe20007810000 */
[----:B------:R-:W2:Y:S01]  /*58d0*/  SHFL.BFLY PT, R7, R73, 0x1, 0x1f ;  /* 0x0c201f0049077f89 */ /* 0x000ea200000e0000 */
[----:B------:R-:W-:Y:S02]  /*58e0*/  FMNMX.FTZ R70, R140, R70, !PT ;  /* 0x000000468c467209 */ /* 0x000fe40007810000 */
[----:B------:R-:W-:Y:S02]  /*58f0*/  FMNMX.FTZ R5, R62, R5, !PT ;  /* 0x000000053e057209 */ /* 0x000fe40007810000 */
[----:B------:R-:W-:Y:S02]  /*5900*/  FMNMX.FTZ R70, R141, R70, !PT ;  /* 0x000000468d467209 */ /* 0x000fe40007810000 */
[----:B------:R-:W-:-:S03]  /*5910*/  FMNMX.FTZ R5, R128, R5, !PT ;  /* 0x0000000580057209 */ /* 0x000fc60007810000 */
[----:B------:R-:W4:Y:S01]  /*5920*/  SHFL.BFLY PT, R6, R70, 0x2, 0x1f ;  /* 0x0c401f0046067f89 */ /* 0x000f2200000e0000 */
[----:B---3--:R-:W-:Y:S02]  /*5930*/  FMNMX.FTZ R71, R3, R71, !PT ;  /* 0x0000004703477209 */ /* 0x008fe40007810000 */
[----:B------:R-:W-:-:S03]  /*5940*/  FMNMX.FTZ R3, R129, R5, !PT ;  /* 0x0000000581037209 */ /* 0x000fc60007810000 */
[----:B------:R-:W3:Y:S01]  /*5950*/  SHFL.BFLY PT, R8, R71, 0x1, 0x1f ;  /* 0x0c201f0047087f89 */ /* 0x000ee200000e0000 */
[----:B------:R-:W-:Y:S02]  /*5960*/  FMNMX.FTZ R3, R130, R3, !PT ;  /* 0x0000000382037209 */ /* 0x000fe40007810000 */
[----:B--2---:R-:W-:Y:S02]  /*5970*/  FMNMX.FTZ R73, R73, R7, !PT ;  /* 0x0000000749497209 */ /* 0x004fe40007810000 */
[----:B------:R-:W-:Y:S02]  /*5980*/  FMNMX.FTZ R3, R131, R3, !PT ;  /* 0x0000000383037209 */ /* 0x000fe40007810000 */
[----:B------:R-:W-:Y:S02]  /*5990*/  FSETP.NEU.FTZ.AND P0, PT, R73, -INF , PT ;  /* 0xff8000004900780b */ /* 0x000fe40003f1d000 */
[----:B------:R-:W-:Y:S01]  /*59a0*/  FMNMX.FTZ R5, R143, R3, !PT ;  /* 0x000000038f057209 */ /* 0x000fe20007810000 */
[----:B------:R-:W-:-:S03]  /*59b0*/  FMUL.FTZ R3, R73, c[0x0][0x23c] ;  /* 0x00008f0049037a20 */ /* 0x000fc60000410000 */
[----:B------:R-:W-:Y:S02]  /*59c0*/  FMNMX.FTZ R5, R144, R5, !PT ;  /* 0x0000000590057209 */ /* 0x000fe40007810000 */
[----:B------:R-:W-:Y:S02]  /*59d0*/  FSEL R3, R3, RZ, P0 ;  /* 0x000000ff03037208 */ /* 0x000fe40000000000 */
[----:B----4-:R-:W-:Y:S02]  /*59e0*/  FMNMX.FTZ R70, R70, R6, !PT ;  /* 0x0000000646467209 */ /* 0x010fe40007810000 */
[----:B------:R-:W-:Y:S01]  /*59f0*/  FMNMX.FTZ R6, R145, R5, !PT ;  /* 0x0000000591067209 */ /* 0x000fe20007810000 */
[----:B------:R-:W-:Y:S02]  /*5a00*/  FFMA.FTZ R5, R48, c[0x0][0x23c], -R3 ;  /* 0x00008f0030057a23 */ /* 0x000fe40000010803 */
[----:B------:R-:W2:Y:S01]  /*5a10*/  SHFL.BFLY PT, R9, R70, 0x1, 0x1f ;  /* 0x0c201f0046097f89 */ /* 0x000ea200000e0000 */
[----:B------:R-:W-:Y:S01]  /*5a20*/  FMNMX.FTZ R6, R142, R6, !PT ;  /* 0x000000068e067209 */ /* 0x000fe20007810000 */
[----:B------:R4:W-:Y:S01]  /*5a30*/  MUFU.EX2 R222, R5 ;  /* 0x0000000500de7308 */ /* 0x0009e20000000800 */
[----:B---3--:R-:W-:-:S04]  /*5a40*/  FMNMX.FTZ R71, R71, R8, !PT ;  /* 0x0000000847477209 */ /* 0x008fc80007810000 */
[C---:B------:R-:W-:Y:S01]  /*5a50*/  FSETP.NEU.FTZ.AND P0, PT, R71.reuse, -INF , PT ;  /* 0xff8000004700780b */ /* 0x040fe20003f1d000 */
[----:B-1----:R-:W-:-:S05]  /*5a60*/  FMUL.FTZ R13, R71, c[0x0][0x23c] ;  /* 0x00008f00470d7a20 */ /* 0x002fca0000410000 */
[----:B------:R-:W-:Y:S02]  /*5a70*/  FSEL R13, R13, RZ, P0 ;  /* 0x000000ff0d0d7208 */ /* 0x000fe40000000000 */
[----:B----4-:R-:W-:Y:S01]  /*5a80*/  FMNMX.FTZ R5, R147, R6, !PT ;  /* 0x0000000693057209 */ /* 0x010fe20007810000 */
[----:B------:R-:W-:-:S03]  /*5a90*/  FFMA.FTZ R6, R49, c[0x0][0x23c], -R3 ;  /* 0x00008f0031067a23 */ /* 0x000fc60000010803 */
[----:B------:R-:W-:Y:S01]  /*5aa0*/  FMNMX.FTZ R5, R146, R5, !PT ;  /* 0x0000000592057209 */ /* 0x000fe20007810000 */
[----:B------:R1:W3:Y:S01]  /*5ab0*/  MUFU.EX2 R219, R6 ;  /* 0x0000000600db7308 */ /* 0x0002e20000000800 */
[----:B--2---:R-:W-:-:S04]  /*5ac0*/  FMNMX.FTZ R70, R70, R9, !PT ;  /* 0x0000000946467209 */ /* 0x004fc80007810000 */
[C---:B------:R-:W-:Y:S01]  /*5ad0*/  FSETP.NEU.FTZ.AND P0, PT, R70.reuse, -INF , PT ;  /* 0xff8000004600780b */ /* 0x040fe20003f1d000 */
[----:B------:R-:W-:-:S05]  /*5ae0*/  FMUL.FTZ R12, R70, c[0x0][0x23c] ;  /* 0x00008f00460c7a20 */ /* 0x000fca0000410000 */
[----:B------:R-:W-:Y:S02]  /*5af0*/  FSEL R12, R12, RZ, P0 ;  /* 0x000000ff0c0c7208 */ /* 0x000fe40000000000 */
[----:B-1----:R-:W-:Y:S01]  /*5b00*/  FMNMX.FTZ R6, R148, R5, !PT ;  /* 0x0000000594067209 */ /* 0x002fe20007810000 */
[----:B------:R-:W-:Y:S01]  /*5b10*/  FFMA.FTZ R5, R50, c[0x0][0x23c], -R3 ;  /* 0x00008f0032057a23 */ /* 0x000fe20000010803 */
[----:B---3--:R-:W-:Y:S01]  /*5b20*/  F2FP.PACK_AB R8, R219, R222 ;  /* 0x000000dedb08723e */ /* 0x008fe200000000ff */
[----:B------:R-:W-:Y:S02]  /*5b30*/  FFMA.FTZ R0, R33, c[0x0][0x23c], -R12 ;  /* 0x00008f0021007a23 */ /* 0x000fe4000001080c */
[----:B------:R1:W-:Y:S08]  /*5b40*/  MUFU.EX2 R221, R5 ;  /* 0x0000000500dd7308 */ /* 0x0003f00000000800 */
[----:B------:R2:W-:Y:S01]  /*5b50*/  MUFU.EX2 R185, R0 ;  /* 0x0000000000b97308 */ /* 0x0005e20000000800 */
[----:B-1----:R-:W-:Y:S01]  /*5b60*/  FMNMX.FTZ R5, R149, R6, !PT ;  /* 0x0000000695057209 */ /* 0x002fe20007810000 */
[----:B------:R-:W-:-:S04]  /*5b70*/  FFMA.FTZ R6, R41, c[0x0][0x23c], -R13 ;  /* 0x00008f0029067a23 */ /* 0x000fc8000001080d */
[----:B------:R-:W1:Y:S02]  /*5b80*/  SHFL.BFLY PT, R7, R5, 0x2, 0x1f ;  /* 0x0c401f0005077f89 */ /* 0x000e6400000e0000 */
[----:B------:R3:W-:Y:S01]  /*5b90*/  MUFU.EX2 R218, R6 ;  /* 0x0000000600da7308 */ /* 0x0007e20000000800 */
[----:B--2---:R-:W-:-:S07]  /*5ba0*/  FFMA.FTZ R0, R34, c[0x0][0x23c], -R12 ;  /* 0x00008f0022007a23 */ /* 0x004fce000001080c */
[----:B------:R2:W-:Y:S01]  /*5bb0*/  MUFU.EX2 R186, R0 ;  /* 0x0000000000ba7308 */ /* 0x0005e20000000800 */
[----:B---3--:R-:W-:-:S07]  /*5bc0*/  FFMA.FTZ R6, R42, c[0x0][0x23c], -R13 ;  /* 0x00008f002a067a23 */ /* 0x008fce000001080d */
[----:B------:R3:W4:Y:S01]  /*5bd0*/  MUFU.EX2 R216, R6 ;  /* 0x0000000600d87308 */ /* 0x0007220000000800 */
[----:B-1----:R-:W-:Y:S01]  /*5be0*/  FMNMX.FTZ R5, R5, R7, !PT ;  /* 0x0000000705057209 */ /* 0x002fe20007810000 */
[----:B--2---:R-:W-:Y:S02]  /*5bf0*/  FFMA.FTZ R0, R35, c[0x0][0x23c], -R12 ;  /* 0x00008f0023007a23 */ /* 0x004fe4000001080c */
[----:B------:R-:W-:Y:S04]  /*5c00*/  LDSM.16.MT88.4 R32, [R192+0x6800] ;  /* 0x00680000c020783b */ /* 0x000fe80000004200 */
[----:B------:R1:W2:Y:S01]  /*5c10*/  MUFU.EX2 R214, R0 ;  /* 0x0000000000d67308 */ /* 0x0002a20000000800 */
[----:B---3--:R-:W-:Y:S01]  /*5c20*/  FFMA.FTZ R6, R43, c[0x0][0x23c], -R13 ;  /* 0x00008f002b067a23 */ /* 0x008fe2000001080d */
[----:B----4-:R-:W-:-:S06]  /*5c30*/  F2FP.PACK_AB R4, R216, R218 ;  /* 0x000000dad804723e */ /* 0x010fcc00000000ff */
[----:B------:R3:W-:Y:S01]  /*5c40*/  MUFU.EX2 R217, R6 ;  /* 0x0000000600d97308 */ /* 0x0007e20000000800 */
[----:B-1----:R-:W-:Y:S01]  /*5c50*/  FFMA.FTZ R0, R53, c[0x0][0x23c], -R3 ;  /* 0x00008f0035007a23 */ /* 0x002fe20000010803 */
[----:B--2---:R-:W-:-:S06]  /*5c60*/  F2FP.PACK_AB R7, R214, R186 ;  /* 0x000000bad607723e */ /* 0x004fcc00000000ff */
[----:B------:R1:W2:Y:S01]  /*5c70*/  MUFU.EX2 R184, R0 ;  /* 0x0000000000b87308 */ /* 0x0002a20000000800 */
[----:B---3--:R-:W-:-:S07]  /*5c80*/  FFMA.FTZ R6, R44, c[0x0][0x23c], -R13 ;  /* 0x00008f002c067a23 */ /* 0x008fce000001080d */
[----:B------:R3:W4:Y:S01]  /*5c90*/  MUFU.EX2 R220, R6 ;  /* 0x0000000600dc7308 */ /* 0x0007220000000800 */
[----:B-1----:R-:W-:Y:S01]  /*5ca0*/  FFMA.FTZ R0, R54, c[0x0][0x23c], -R3 ;  /* 0x00008f0036007a23 */ /* 0x002fe20000010803 */
[----:B--2---:R-:W-:-:S06]  /*5cb0*/  F2FP.PACK_AB R10, R184, R221 ;  /* 0x000000ddb80a723e */ /* 0x004fcc00000000ff */
[----:B------:R-:W-:Y:S01]  /*5cc0*/  MUFU.EX2 R187, R0 ;  /* 0x0000000000bb7308 */ /* 0x000fe20000000800 */
[----:B---3--:R-:W-:Y:S02]  /*5cd0*/  FFMA.FTZ R6, R40, c[0x0][0x23c], -R12 ;  /* 0x00008f0028067a23 */ /* 0x008fe4000001080c */
[----:B------:R-:W-:Y:S05]  /*5ce0*/  LDSM.16.MT88.4 R40, [R191+0x6000] ;  /* 0x00600000bf28783b */ /* 0x000fea0000004200 */
[----:B------:R1:W2:Y:S02]  /*5cf0*/  MUFU.EX2 R212, R6 ;  /* 0x0000000600d47308 */ /* 0x0002a40000000800 */
[----:B-1----:R-:W1:Y:S02]  /*5d00*/  SHFL.BFLY PT, R6, R5, 0x1, 0x1f ;  /* 0x0c201f0005067f89 */ /* 0x002e6400000e0000 */
[----:B-1----:R-:W-:-:S02]  /*5d10*/  FMNMX.FTZ R72, R5, R6, !PT ;  /* 0x0000000605487209 */ /* 0x002fc40007810000 */
[----:B----4-:R-:W-:Y:S02]  /*5d20*/  F2FP.PACK_AB R6, R220, R217 ;  /* 0x000000d9dc06723e */ /* 0x010fe400000000ff */
[C---:B------:R-:W-:Y:S01]  /*5d30*/  FSETP.NEU.FTZ.AND P0, PT, R72.reuse, -INF , PT ;  /* 0xff8000004800780b */ /* 0x040fe20003f1d000 */
[----:B------:R-:W-:Y:S01]  /*5d40*/  FMUL.FTZ R2, R72, c[0x0][0x23c] ;  /* 0x00008f0048027a20 */ /* 0x000fe20000410000 */
[----:B--2---:R-:W-:-:S04]  /*5d50*/  F2FP.PACK_AB R5, R185, R212 ;  /* 0x000000d4b905723e */ /* 0x004fc800000000ff */
[----:B------:R-:W-:Y:S01]  /*5d60*/  FSEL R0, R2, RZ, P0 ;  /* 0x000000ff02007208 */ /* 0x000fe20000000000 */
[----:B------:R-:W-:Y:S02]  /*5d70*/  FFMA.FTZ R2, R60, c[0x0][0x23c], -R3 ;  /* 0x00008f003c027a23 */ /* 0x000fe40000010803 */
[C---:B------:R-:W-:Y:S02]  /*5d80*/  HMMA.16816.F32 R80, R4.reuse, R24, RZ ;  /* 0x000000180450723c */ /* 0x040fe400000018ff */
[----:B------:R1:W-:Y:S06]  /*5d90*/  MUFU.EX2 R215, R2 ;  /* 0x0000000200d77308 */ /* 0x0003ec0000000800 */
[C---:B------:R-:W-:Y:S08]  /*5da0*/  HMMA.16816.F32 R76, R4.reuse, R26, RZ ;  /* 0x0000001a044c723c */ /* 0x040ff000000018ff */
[----:B------:R-:W-:Y:S01]  /*5db0*/  HMMA.16816.F32 R64, R4, R20, RZ ;  /* 0x000000140440723c */ /* 0x000fe200000018ff */
[----:B-1----:R-:W-:-:S04]  /*5dc0*/  FFMA.FTZ R2, R47, c[0x0][0x23c], -R0 ;  /* 0x00008f002f027a23 */ /* 0x002fc80000010800 */
[----:B------:R1:W-:Y:S03]  /*5dd0*/  MUFU.EX2 R177, R2 ;  /* 0x0000000200b17308 */ /* 0x0003e60000000800 */
[C---:B------:R-:W-:Y:S08]  /*5de0*/  HMMA.16816.F32 R56, R4.reuse, R16, RZ ;  /* 0x000000100438723c */ /* 0x040ff000000018ff */
[----:B------:R-:W-:Y:S01]  /*5df0*/  HMMA.16816.F32 R48, R4, R40, RZ ;  /* 0x000000280430723c */ /* 0x000fe200000018ff */
[----:B-1----:R-:W-:-:S07]  /*5e00*/  FFMA.FTZ R2, R52, c[0x0][0x23c], -R0 ;  /* 0x00008f0034027a23 */ /* 0x002fce0000010800 */
[----:B------:R-:W-:Y:S01]  /*5e10*/  HMMA.16816.F32 R44, R4, R42, RZ ;  /* 0x0000002a042c723c */ /* 0x000fe200000018ff */
[----:B------:R1:W2:Y:S02]  /*5e20*/  MUFU.EX2 R173, R2 ;  /* 0x0000000200ad7308 */ /* 0x0002a40000000800 */
[----:B-1----:R-:W-:Y:S01]  /*5e30*/  FFMA.FTZ R2, R61, c[0x0][0x23c], -R0 ;  /* 0x00008f003d027a23 */ /* 0x002fe20000010800 */
[----:B--2---:R-:W-:-:S05]  /*5e40*/  F2FP.PACK_AB R9, R173, R177 ;  /* 0x000000b1ad09723e */ /* 0x004fca00000000ff */
[----:B------:R1:W-:Y:S02]  /*5e50*/  MUFU.EX2 R178, R2 ;  /* 0x0000000200b27308 */ /* 0x0003e40000000800 */
[----:B-1----:R-:W-:Y:S02]  /*5e60*/  FFMA.FTZ R2, R62, c[0x0][0x23c], -R0 ;  /* 0x00008f003e027a23 */ /* 0x002fe40000010800 */
[C---:B------:R-:W-:Y:S04]  /*5e70*/  HMMA.16816.F32 R60, R4.reuse, R22, RZ ;  /* 0x00000016043c723c */ /* 0x040fe800000018ff */
        /* <DEDUP_REMOVED lines=16> */
[C---:B------:R-:W-:Y:S04]  /*5f80*/  HMMA.16816.F32 R84, R8.reuse, R20, RZ ;  /* 0x000000140854723c */ /* 0x040fe800000018ff */
[----:B------:R1:W3:Y:S04]  /*5f90*/  MUFU.EX2 R181, R2 ;  /* 0x0000000200b57308 */ /* 0x0002e80000000800 */
[C---:B------:R-:W-:Y:S08]  /*5fa0*/  HMMA.16816.F32 R20, R8.reuse, R16, RZ ;  /* 0x000000100814723c */ /* 0x040ff000000018ff */
[----:B------:R-:W-:Y:S01]  /*5fb0*/  HMMA.16816.F32 R16, R8, R40, RZ ;  /* 0x000000280810723c */ /* 0x000fe200000018ff */
        /* <DEDUP_REMOVED lines=22> */
[----:B------:R-:W-:Y:S08]  /*6120*/  HMMA.16816.F32 R44, R4, R38, R44 ;  /* 0x00000026042c723c */ /* 0x000ff0000000182c */
        /* <DEDUP_REMOVED lines=8> */
[----:B--2---:R-:W-:Y:S01]  /*61b0*/  F2FP.PACK_AB R6, R170, R171 ;  /* 0x000000abaa06723e */ /* 0x004fe200000000ff */
        /* <DEDUP_REMOVED lines=16> */
[C---:B------:R-:W-:Y:S01]  /*62c0*/  HMMA.16816.F32 R40, R4.reuse, R26, R92 ;  /* 0x0000001a0428723c */ /* 0x040fe2000000185c */
[----:B------:R-:W-:Y:S04]  /*62d0*/  LDSM.16.MT88.4 R24, [R191+0x7000] ;  /* 0x00700000bf18783b */ /* 0x000fe80000004200 */
[----:B------:R-:W-:Y:S03]  /*62e0*/  LDSM.16.MT88.4 R92, [R189+0x7800] ;  /* 0x00780000bd5c783b */ /* 0x000fe60000004200 */
[----:B------:R-:W-:Y:S01]  /*62f0*/  HMMA.16816.F32 R48, R4, R32, R84 ;  /* 0x000000200430723c */ /* 0x000fe20000001854 */
[----:B-1----:R-:W-:-:S07]  /*6300*/  FFMA.FTZ R2, R117, c[0x0][0x23c], -R13 ;  /* 0x00008f0075027a23 */ /* 0x002fce000001080d */
[C---:B------:R-:W-:Y:S01]  /*6310*/  HMMA.16816.F32 R32, R4.reuse, R34, R100 ;  /* 0x000000220420723c */ /* 0x040fe20000001864 */
[----:B------:R1:W3:Y:S07]  /*6320*/  MUFU.EX2 R162, R2 ;  /* 0x0000000200a27308 */ /* 0x0002ee0000000800 */
[----:B------:R-:W-:Y:S01]  /*6330*/  HMMA.16816.F32 R36, R4, R38, R96 ;  /* 0x000000260424723c */ /* 0x000fe20000001860 */
[----:B-1----:R-:W-:-:S04]  /*6340*/  FFMA.FTZ R2, R118, c[0x0][0x23c], -R13 ;  /* 0x00008f0076027a23 */ /* 0x002fc8000001080d */
[----:B------:R1:W-:Y:S02]  /*6350*/  MUFU.EX2 R160, R2 ;  /* 0x0000000200a07308 */ /* 0x0003e40000000800 */
[----:B-1----:R-:W-:Y:S02]  /*6360*/  FFMA.FTZ R2, R119, c[0x0][0x23c], -R13 ;  /* 0x00008f0077027a23 */ /* 0x002fe4000001080d */
[C---:B------:R-:W-:Y:S01]  /*6370*/  HMMA.16816.F32 R116, R4.reuse, R28, R20 ;  /* 0x0000001c0474723c */ /* 0x040fe20000001814 */
[----:B------:R-:W1:Y:S03]  /*6380*/  LDSM.16.MT88.4 R20, [R190+0x7000] ;  /* 0x00700000be14783b */ /* 0x000e660000004200 */
[----:B------:R4:W5:Y:S04]  /*6390*/  MUFU.EX2 R159, R2 ;  /* 0x00000002009f7308 */ /* 0x0009680000000800 */
[----:B------:R-:W-:Y:S07]  /*63a0*/  HMMA.16816.F32 R28, R4, R30, R112 ;  /* 0x0000001e041c723c */ /* 0x000fee0000001870 */
[----:B---3--:R-:W-:Y:S01]  /*63b0*/  F2FP.PACK_AB R4, R162, R161 ;  /* 0x000000a1a204723e */ /* 0x008fe200000000ff */
[----:B----4-:R-:W-:Y:S01]  /*63c0*/  FFMA.FTZ R2, R121, c[0x0][0x23c], -R12 ;  /* 0x00008f0079027a23 */ /* 0x010fe2000001080c */
[----:B-----5:R-:W-:-:S03]  /*63d0*/  F2FP.PACK_AB R6, R159, R160 ;  /* 0x000000a09f06723e */ /* 0x020fc600000000ff */
[----:B------:R3:W-:Y:S02]  /*63e0*/  MUFU.EX2 R158, R2 ;  /* 0x00000002009e7308 */ /* 0x0007e40000000800 */
[----:B---3--:R-:W-:-:S06]  /*63f0*/  FFMA.FTZ R2, R120, c[0x0][0x23c], -R12 ;  /* 0x00008f0078027a23 */ /* 0x008fcc000001080c */
[----:B------:R3:W4:Y:S02]  /*6400*/  MUFU.EX2 R157, R2 ;  /* 0x00000002009d7308 */ /* 0x0007240000000800 */
[----:B---3--:R-:W-:Y:S01]  /*6410*/  FFMA.FTZ R2, R122, c[0x0][0x23c], -R12 ;  /* 0x00008f007a027a23 */ /* 0x008fe2000001080c */
[----:B----4-:R-:W-:-:S05]  /*6420*/  F2FP.PACK_AB R5, R157, R158 ;  /* 0x0000009e9d05723e */ /* 0x010fca00000000ff */
[----:B------:R3:W-:Y:S02]  /*6430*/  MUFU.EX2 R156, R2 ;  /* 0x00000002009c7308 */ /* 0x0007e40000000800 */
[----:B---3--:R-:W-:-:S06]  /*6440*/  FFMA.FTZ R2, R124, c[0x0][0x23c], -R12 ;  /* 0x00008f007c027a23 */ /* 0x008fcc000001080c */
[----:B------:R3:W4:Y:S02]  /*6450*/  MUFU.EX2 R155, R2 ;  /* 0x00000002009b7308 */ /* 0x0007240000000800 */
[----:B---3--:R-:W-:Y:S01]  /*6460*/  FFMA.FTZ R2, R139, c[0x0][0x23c], -R3 ;  /* 0x00008f008b027a23 */ /* 0x008fe20000010803 */
[----:B----4-:R-:W-:-:S05]  /*6470*/  F2FP.PACK_AB R7, R155, R156 ;  /* 0x0000009c9b07723e */ /* 0x010fca00000000ff */
[----:B------:R3:W4:Y:S02]  /*6480*/  MUFU.EX2 R154, R2 ;  /* 0x00000002009a7308 */ /* 0x0007240000000800 */
[C---:B--2---:R-:W-:Y:S01]  /*6490*/  HMMA.16816.F32 R84, R4.reuse, R16, R108 ;  /* 0x000000100454723c */ /* 0x044fe2000000186c */
[----:B------:R-:W2:Y:S07]  /*64a0*/  LDSM.16.MT88.4 R108, [R192+0x7800] ;  /* 0x00780000c06c783b */ /* 0x000eae0000004200 */
[----:B------:R-:W-:Y:S01]  /*64b0*/  HMMA.16816.F32 R104, R4, R8, R104 ;  /* 0x000000080468723c */ /* 0x000fe20000001868 */
[----:B---3--:R-:W-:-:S04]  /*64c0*/  FFMA.FTZ R2, R125, c[0x0][0x23c], -R3 ;  /* 0x00008f007d027a23 */ /* 0x008fc80000010803 */
[----:B------:R3:W-:Y:S03]  /*64d0*/  MUFU.EX2 R153, R2 ;  /* 0x0000000200997308 */ /* 0x0007e60000000800 */
[C---:B-1----:R-:W-:Y:S08]  /*64e0*/  HMMA.16816.F32 R80, R4.reuse, R20, R80 ;  /* 0x000000140450723c */ /* 0x042ff00000001850 */
[----:B------:R-:W-:Y:S01]  /*64f0*/  HMMA.16816.F32 R64, R4, R24, R64 ;  /* 0x000000180440723c */ /* 0x000fe20000001840 */
[----:B---3--:R-:W-:-:S07]  /*6500*/  FFMA.FTZ R2, R126, c[0x0][0x23c], -R3 ;  /* 0x00008f007e027a23 */ /* 0x008fce0000010803 */
[C---:B------:R-:W-:Y:S01]  /*6510*/  HMMA.16816.F32 R88, R4.reuse, R18, R76 ;  /* 0x000000120458723c */ /* 0x040fe2000000184c */
[----:B------:R1:W-:Y:S07]  /*6520*/  MUFU.EX2 R152, R2 ;  /* 0x0000000200987308 */ /* 0x0003ee0000000800 */
[C---:B------:R-:W-:Y:S08]  /*6530*/  HMMA.16816.F32 R60, R4.reuse, R10, R60 ;  /* 0x0000000a043c723c */ /* 0x040ff0000000183c */
[----:B------:R-:W-:Y:S01]  /*6540*/  HMMA.16816.F32 R56, R4, R22, R56 ;  /* 0x000000160438723c */ /* 0x000fe20000001838 */
[----:B-1----:R-:W-:-:S02]  /*6550*/  FFMA.FTZ R2, R127, c[0x0][0x23c], -R3 ;  /* 0x00008f007f027a23 */ /* 0x002fc40000010803 */
[----:B------:R-:W-:Y:S01]  /*6560*/  FFMA.FTZ R3, R133, c[0x0][0x23c], -R3 ;  /* 0x00008f0085037a23 */ /* 0x000fe20000010803 */
[----:B------:R-:W1:Y:S01]  /*6570*/  LDSM.16.MT88.4 R124, [R190+0x7800] ;  /* 0x00780000be7c783b */ /* 0x000e620000004200 */
[----:B------:R3:W-:Y:S03]  /*6580*/  MUFU.EX2 R151, R2 ;  /* 0x0000000200977308 */ /* 0x0007e60000000800 */
[----:B------:R-:W-:Y:S07]  /*6590*/  HMMA.16816.F32 R44, R4, R26, R44 ;  /* 0x0000001a042c723c */ /* 0x000fee000000182c */
[----:B------:R-:W-:Y:S01]  /*65a0*/  F2FP.PACK_AB R4, R168, R169 ;  /* 0x000000a9a804723e */ /* 0x000fe200000000ff */
[----:B------:R5:W-:Y:S01]  /*65b0*/  MUFU.EX2 R240, R3 ;  /* 0x0000000300f07308 */ /* 0x000be20000000800 */
[----:B----4-:R-:W-:Y:S01]  /*65c0*/  F2FP.PACK_AB R6, R154, R167 ;  /* 0x000000a79a06723e */ /* 0x010fe200000000ff */
[----:B---3--:R-:W-:-:S06]  /*65d0*/  FFMA.FTZ R2, R143, c[0x0][0x23c], -R0 ;  /* 0x00008f008f027a23 */ /* 0x008fcc0000010800 */
[----:B------:R3:W-:Y:S01]  /*65e0*/  MUFU.EX2 R150, R2 ;  /* 0x0000000200967308 */ /* 0x0007e20000000800 */
[----:B-----5:R-:W-:-:S04]  /*65f0*/  FADD.FTZ R3, R222, R219 ;  /* 0x000000dbde037221 */ /* 0x020fc80000010000 */
[----:B------:R-:W-:-:S04]  /*6600*/  FADD.FTZ R3, R221, R3 ;  /* 0x00000003dd037221 */ /* 0x000fc80000010000 */
[----:B------:R-:W-:Y:S02]  /*6610*/  FADD.FTZ R3, R184, R3 ;  /* 0x00000003b8037221 */ /* 0x000fe40000010000 */
[--C-:B---3--:R-:W-:Y:S02]  /*6620*/  FFMA.FTZ R2, R144, c[0x0][0x23c], -R0.reuse ;  /* 0x00008f0090027a23 */ /* 0x108fe40000010800 */
[----:B------:R-:W-:Y:S02]  /*6630*/  FADD.FTZ R3, R187, R3 ;  /* 0x00000003bb037221 */ /* 0x000fe40000010000 */
[----:B------:R3:W4:Y:S02]  /*6640*/  MUFU.EX2 R144, R2 ;  /* 0x0000000200907308 */ /* 0x0007240000000800 */
[----:B------:R-:W-:Y:S02]  /*6650*/  FADD.FTZ R3, R215, R3 ;  /* 0x00000003d7037221 */ /* 0x000fe40000010000 */
[----:B---3--:R-:W-:Y:S01]  /*6660*/  FFMA.FTZ R2, R145, c[0x0][0x23c], -R0 ;  /* 0x00008f0091027a23 */ /* 0x008fe20000010800 */
[----:B----4-:R-:W-:-:S03]  /*6670*/  F2FP.PACK_AB R5, R144, R150 ;  /* 0x000000969005723e */ /* 0x010fc600000000ff */
[----:B------:R3:W-:Y:S02]  /*6680*/  MUFU.EX2 R75, R2 ;  /* 0x00000002004b7308 */ /* 0x0007e40000000800 */
[----:B---3--:R-:W-:Y:S01]  /*6690*/  FFMA.FTZ R2, R142, c[0x0][0x23c], -R0 ;  /* 0x00008f008e027a23 */ /* 0x008fe20000010800 */
[----:B------:R-:W-:-:S05]  /*66a0*/  F2FP.PACK_AB R142, R240, R151 ;  /* 0x00000097f08e723e */ /* 0x000fca00000000ff */
[----:B------:R3:W4:Y:S02]  /*66b0*/  MUFU.EX2 R74, R2 ;  /* 0x00000002004a7308 */ /* 0x0007240000000800 */
[----:B---3--:R-:W-:Y:S01]  /*66c0*/  FFMA.FTZ R2, R132, c[0x0][0x23c], -R13 ;  /* 0x00008f0084027a23 */ /* 0x008fe2000001080d */
[----:B----4-:R-:W-:-:S05]  /*66d0*/  F2FP.PACK_AB R7, R74, R75 ;  /* 0x0000004b4a07723e */ /* 0x010fca00000000ff */
[----:B------:R3:W-:Y:S02]  /*66e0*/  MUFU.EX2 R68, R2 ;  /* 0x0000000200447308 */ /* 0x0007e40000000800 */
[C---:B------:R-:W-:Y:S08]  /*66f0*/  HMMA.16816.F32 R52, R4.reuse, R16, R52 ;  /* 0x000000100434723c */ /* 0x040ff00000001834 */
[----:B------:R-:W-:Y:S01]  /*6700*/  HMMA.16816.F32 R40, R4, R18, R40 ;  /* 0x000000120428723c */ /* 0x000fe20000001828 */
[----:B---3--:R-:W-:-:S04]  /*6710*/  FFMA.FTZ R2, R134, c[0x0][0x23c], -R13 ;  /* 0x00008f0086027a23 */ /* 0x008fc8000001080d */
[----:B------:R3:W4:Y:S03]  /*6720*/  MUFU.EX2 R69, R2 ;  /* 0x0000000200457308 */ /* 0x0007260000000800 */
[C---:B------:R-:W-:Y:S08]  /*6730*/  HMMA.16816.F32 R48, R4.reuse, R8, R48 ;  /* 0x000000080430723c */ /* 0x040ff00000001830 */
[----:B------:R-:W-:Y:S01]  /*6740*/  HMMA.16816.F32 R32, R4, R10, R32 ;  /* 0x0000000a0420723c */ /* 0x000fe20000001820 */
[----:B------:R-:W5:Y:S01]  /*6750*/  LDSM.16.MT88.4 R8, [R191+0x7800] ;  /* 0x00780000bf08783b */ /* 0x000f620000004200 */
[----:B---3--:R-:W-:-:S06]  /*6760*/  FFMA.FTZ R2, R135, c[0x0][0x23c], -R13 ;  /* 0x00008f0087027a23 */ /* 0x008fcc000001080d */
[C---:B------:R-:W-:Y:S01]  /*6770*/  HMMA.16816.F32 R112, R4.reuse, R20, R116 ;  /* 0x000000140470723c */ /* 0x040fe20000001874 */
[----:B------:R3:W-:Y:S07]  /*6780*/  MUFU.EX2 R16, R2 ;  /* 0x0000000200107308 */ /* 0x0007ee0000000800 */
[C---:B------:R-:W-:Y:S08]  /*6790*/  HMMA.16816.F32 R28, R4.reuse, R22, R28 ;  /* 0x00000016041c723c */ /* 0x040ff0000000181c */
[----:B------:R-:W-:Y:S01]  /*67a0*/  HMMA.16816.F32 R128, R4, R24, R128 ;  /* 0x000000180480723c */ /* 0x000fe20000001880 */
[----:B---3--:R-:W-:Y:S01]  /*67b0*/  FFMA.FTZ R2, R136, c[0x0][0x23c], -R13 ;  /* 0x00008f0088027a23 */ /* 0x008fe2000001080d */
[----:B----4-:R-:W-:-:S03]  /*67c0*/  F2FP.PACK_AB R136, R69, R68 ;  /* 0x000000444588723e */ /* 0x010fc600000000ff */
[----:B------:R3:W4:Y:S03]  /*67d0*/  MUFU.EX2 R243, R2 ;  /* 0x0000000200f37308 */ /* 0x0007260000000800 */
[----:B------:R-:W-:Y:S07]  /*67e0*/  HMMA.16816.F32 R36, R4, R26, R36 ;  /* 0x0000001a0424723c */ /* 0x000fee0000001824 */
[----:B------:R-:W-:-:S02]  /*67f0*/  FADD.FTZ R4, R212, R185 ;  /* 0x000000b9d4047221 */ /* 0x000fc40000010000 */
[----:B------:R-:W-:Y:S02]  /*6800*/  FADD.FTZ R5, R171, R3 ;  /* 0x00000003ab057221 */ /* 0x000fe40000010000 */
[----:B------:R-:W-:Y:S02]  /*6810*/  FADD.FTZ R4, R186, R4 ;  /* 0x00000004ba047221 */ /* 0x000fe40000010000 */
[----:B---3--:R-:W-:Y:S02]  /*6820*/  FFMA.FTZ R2, R137, c[0x0][0x23c], -R12 ;  /* 0x00008f0089027a23 */ /* 0x008fe4000001080c */
[----:B------:R-:W-:Y:S02]  /*6830*/  FADD.FTZ R4, R214, R4 ;  /* 0x00000004d6047221 */ /* 0x000fe40000010000 */
[----:B------:R3:W-:Y:S02]  /*6840*/  MUFU.EX2 R15, R2 ;  /* 0x00000002000f7308 */ /* 0x0007e40000000800 */
[----:B------:R-:W-:-:S04]  /*6850*/  FADD.FTZ R4, R172, R4 ;  /* 0x00000004ac047221 */ /* 0x000fc80000010000 */
[----:B------:R-:W-:Y:S02]  /*6860*/  FADD.FTZ R4, R176, R4 ;  /* 0x00000004b0047221 */ /* 0x000fe40000010000 */
[----:B---3--:R-:W-:Y:S01]  /*6870*/  FFMA.FTZ R2, R138, c[0x0][0x23c], -R12 ;  /* 0x00008f008a027a23 */ /* 0x008fe2000001080c */
[----:B----4-:R-:W-:-:S03]  /*6880*/  F2FP.PACK_AB R138, R243, R16 ;  /* 0x00000010f38a723e */ /* 0x010fc600000000ff */
[----:B------:R3:W4:Y:S02]  /*6890*/  MUFU.EX2 R14, R2 ;  /* 0x00000002000e7308 */ /* 0x0007240000000800 */
[----:B---3--:R-:W-:Y:S01]  /*68a0*/  FFMA.FTZ R2, R140, c[0x0][0x23c], -R12 ;  /* 0x00008f008c027a23 */ /* 0x008fe2000001080c */
[----:B----4-:R-:W-:Y:S02]  /*68b0*/  F2FP.PACK_AB R137, R14, R15 ;  /* 0x0000000f0e89723e */ /* 0x010fe400000000ff */
[----:B------:R-:W-:-:S03]  /*68c0*/  F2FP.PACK_AB R140, R152, R153 ;  /* 0x00000099988c723e */ /* 0x000fc600000000ff */
[----:B------:R3:W-:Y:S02]  /*68d0*/  MUFU.EX2 R13, R2 ;  /* 0x00000002000d7308 */ /* 0x0007e40000000800 */
[----:B---3--:R-:W-:-:S06]  /*68e0*/  FFMA.FTZ R2, R141, c[0x0][0x23c], -R12 ;  /* 0x00008f008d027a23 */ /* 0x008fcc000001080c */
[----:B------:R3:W4:Y:S02]  /*68f0*/  MUFU.EX2 R242, R2 ;  /* 0x0000000200f27308 */ /* 0x0007240000000800 */
[----:B---3--:R-:W-:Y:S01]  /*6900*/  FFMA.FTZ R2, R147, c[0x0][0x23c], -R0 ;  /* 0x00008f0093027a23 */ /* 0x008fe20000010800 */
[----:B----4-:R-:W-:-:S05]  /*6910*/  F2FP.PACK_AB R139, R242, R13 ;  /* 0x0000000df28b723e */ /* 0x010fca00000000ff */
[----:B------:R3:W-:Y:S02]  /*6920*/  MUFU.EX2 R12, R2 ;  /* 0x00000002000c7308 */ /* 0x0007e40000000800 */
[C---:B--2---:R-:W-:Y:S08]  /*6930*/  HMMA.16816.F32 R100, R136.reuse, R108, R104 ;  /* 0x0000006c8864723c */ /* 0x044ff00000001868 */
[----:B-1----:R-:W-:Y:S01]  /*6940*/  HMMA.16816.F32 R116, R136, R124, R80 ;  /* 0x0000007c8874723c */ /* 0x002fe20000001850 */
[----:B---3--:R-:W-:-:S04]  /*6950*/  FFMA.FTZ R2, R146, c[0x0][0x23c], -R0 ;  /* 0x00008f0092027a23 */ /* 0x008fc80000010800 */
        /* <DEDUP_REMOVED lines=10> */
[----:B-----5:R-:W-:Y:S01]  /*6a00*/  HMMA.16816.F32 R132, R136, R8, R64 ;  /* 0x000000088884723c */ /* 0x020fe20000001840 */
        /* <DEDUP_REMOVED lines=62> */
[----:B------:R-:W-:Y:S01]  /*6df0*/  BAR.SYNC.DEFER_BLOCKING 0x0 ;  /* 0x0000000000007b1d */ /* 0x000fe20000010000 */
[----:B------:R-:W-:Y:S01]  /*6e00*/  ISETP.GE.AND P0, PT, R250, c[0x0][0x220], PT ;  /* 0x00008800fa007a0c */ /* 0x000fe20003f06270 */
[----:B------:R-:W-:Y:S01]  /*6e10*/  IMAD R0, R227, R184, RZ ;  /* 0x000000b8e3007224 */ /* 0x000fe200078e02ff */
[----:B------:R-:W-:Y:S01]  /*6e20*/  SHF.R.S32.HI R4, RZ, 0x1f, R184 ;  /* 0x0000001fff047819 */ /* 0x000fe200000114b8 */
[----:B------:R-:W-:Y:S01]  /*6e30*/  IMAD.WIDE.U32 R2, R184, R226, R228 ;  /* 0x000000e2b8027225 */ /* 0x000fe200078e00e4 */
[----:B------:R-:W-:-:S03]  /*6e40*/  P2R R229, PR, RZ, 0x1 ;  /* 0x00000001ffe57803 */ /* 0x000fc60000000000 */
[----:B------:R-:W-:Y:S02]  /*6e50*/  IMAD R0, R4, R226, R0 ;  /* 0x000000e204007224 */ /* 0x000fe400078e0200 */
[----:B------:R-:W-:-:S04]  /*6e60*/  IMAD.WIDE.U32 R12, R223, c[0x0][0x1a0], RZ ;  /* 0x00006800df0c7a25 */ /* 0x000fc800078e00ff */
[----:B------:R-:W-:Y:S01]  /*6e70*/  IMAD.IADD R3, R3, 0x1, R0 ;  /* 0x0000000103037824 */ /* 0x000fe200078e0200 */
[----:B------:R-:W-:Y:S01]  /*6e80*/  @!P0 IADD3 R0, P3, R225, R2, RZ ;  /* 0x00000002e1008210 */ /* 0x000fe20007f7e0ff */
[----:B------:R-:W-:Y:S01]  /*6e90*/  IMAD.MOV.U32 R14, RZ, RZ, c[0x0][0x1a4] ;  /* 0x00006900ff0e7624 */ /* 0x000fe200078e00ff */
[C---:B------:R-:W-:Y:S01]  /*6ea0*/  @!P0 IADD3 R4, P1, R2.reuse, R12, RZ ;  /* 0x0000000c02048210 */ /* 0x040fe20007f3e0ff */
[----:B------:R-:W-:Y:S01]  /*6eb0*/  @!P0 IMAD.MOV.U32 R5, RZ, RZ, 0x30 ;  /* 0x00000030ff058424 */ /* 0x000fe200078e00ff */
[----:B------:R-:W-:Y:S01]  /*6ec0*/  @!P0 LEA R10, P4, R2, c[0x0][0x170], 0x1 ;  /* 0x00005c00020a8a11 */ /* 0x000fe200078808ff */
[----:B------:R-:W-:Y:S01]  /*6ed0*/  IMAD.SHL.U32 R6, R14, 0x20, RZ ;  /* 0x000000200e067824 */ /* 0x000fe200078e00ff */
[----:B------:R-:W-:Y:S01]  /*6ee0*/  @!P0 LEA R8, P2, R0, c[0x0][0x170], 0x1 ;  /* 0x00005c0000088a11 */ /* 0x000fe200078408ff */
[--C-:B------:R-:W-:Y:S01]  /*6ef0*/  @!P0 IMAD.X R7, R224, 0x1, R3.reuse, P3 ;  /* 0x00000001e0078824 */ /* 0x100fe200018e0603 */
[--C-:B------:R-:W-:Y:S01]  /*6f00*/  @!P0 LEA.HI.X R11, R2, c[0x0][0x174], R3.reuse, 0x1, P4 ;  /* 0x00005d00020b8a11 */ /* 0x100fe200020f0c03 */
[----:B------:R-:W-:Y:S01]  /*6f10*/  @P0 STS.128 [R211+0x6000], RZ ;  /* 0x006000ffd3000388 */ /* 0x000fe20000000c00 */
[----:B------:R-:W-:Y:S01]  /*6f20*/  @!P0 IADD3.X R12, R3, R13, R6, P1, !PT ;  /* 0x0000000d030c8210 */ /* 0x000fe20000ffe406 */
[----:B------:R-:W-:Y:S01]  /*6f30*/  @!P0 IMAD.WIDE.U32 R2, R5, c[0x0][0x1a0], R2 ;  /* 0x0000680005028a25 */ /* 0x000fe200078e0002 */
[----:B------:R-:W-:Y:S01]  /*6f40*/  @!P0 LEA.HI.X R9, R0, c[0x0][0x174], R7, 0x1, P2 ;  /* 0x00005d0000098a11 */ /* 0x000fe200010f0c07 */
[----:B------:R-:W-:Y:S01]  /*6f50*/  @!PT LDS RZ, [RZ] ;  /* 0x00000000fffff984 */ /* 0x000fe20000000800 */
[----:B------:R-:W-:Y:S01]  /*6f60*/  @!PT LDS RZ, [RZ] ;  /* 0x00000000fffff984 */ /* 0x000fe20000000800 */
[----:B------:R-:W-:Y:S01]  /*6f70*/  @!PT LDS RZ, [RZ] ;  /* 0x00000000fffff984 */ /* 0x000fe20000000800 */
[----:B------:R1:W-:Y:S01]  /*6f80*/  @!P0 LDGSTS.E.BYPASS.LTC128B.128 [R211+0x6000], [R10.64] ;  /* 0x060000000ad38fae */ /* 0x0003e2000b901d46 */
[----:B------:R-:W-:Y:S01]  /*6f90*/  @!P0 LEA R6, P1, R4, c[0x0][0x170], 0x1 ;  /* 0x00005c0004068a11 */ /* 0x000fe200078208ff */
[----:B------:R-:W-:-:S02]  /*6fa0*/  @!P0 IMAD R0, R14, 0x30, RZ ;  /* 0x000000300e008824 */ /* 0x000fc400078e02ff */
[----:B------:R-:W-:Y:S01]  /*6fb0*/  @P0 STS.128 [R211+0x6800], RZ ;  /* 0x006800ffd3000388 */ /* 0x000fe20000000c00 */
[----:B------:R-:W-:Y:S01]  /*6fc0*/  @!P0 LEA.HI.X R7, R4, c[0x0][0x174], R12, 0x1, P1 ;  /* 0x00005d0004078a11 */ /* 0x000fe200008f0c0c */
[----:B------:R-:W-:Y:S01]  /*6fd0*/  @!P0 IMAD.IADD R0, R0, 0x1, R3 ;  /* 0x0000000100008824 */ /* 0x000fe200078e0203 */
[C---:B------:R-:W-:Y:S01]  /*6fe0*/  @!P0 LEA R4, P1, R2.reuse, c[0x0][0x170], 0x1 ;  /* 0x00005c0002048a11 */ /* 0x040fe200078208ff */
[----:B------:R-:W-:Y:S01]  /*6ff0*/  @!PT LDS RZ, [RZ] ;  /* 0x00000000fffff984 */ /* 0x000fe20000000800 */
[----:B------:R-:W-:Y:S01]  /*7000*/  @!PT LDS RZ, [RZ] ;  /* 0x00000000fffff984 */ /* 0x000fe20000000800 */
[----:B------:R-:W-:Y:S01]  /*7010*/  @!PT LDS RZ, [RZ] ;  /* 0x00000000fffff984 */ /* 0x000fe20000000800 */
[----:B------:R1:W-:Y:S03]  /*7020*/  @!P0 LDGSTS.E.BYPASS.LTC128B.128 [R211+0x6800], [R8.64] ;  /* 0x0680000008d38fae */ /* 0x0003e6000b901d46 */
[----:B------:R-:W-:Y:S01]  /*7030*/  @!P0 LEA.HI.X R5, R2, c[0x0][0x174], R0, 0x1, P1 ;  /* 0x00005d0002058a11 */ /* 0x000fe200008f0c00 */
        /* <DEDUP_REMOVED lines=12> */
[----:B------:R-:W4:Y:S04]  /*7100*/  LDSM.16.M88.4 R12, [R195+0x2000] ;  /* 0x00200000c30c783b */ /* 0x000f280000000200 */
[----:B-1----:R-:W-:Y:S04]  /*7110*/  LDSM.16.M88.4 R8, [R198] ;  /* 0x00000000c608783b */ /* 0x002fe80000000200 */
[----:B------:R-:W1:Y:S04]  /*7120*/  LDSM.16.M88.4 R40, [R194+0x4000] ;  /* 0x00400000c228783b */ /* 0x000e680000000200 */
[----:B------:R-:W-:Y:S04]  /*7130*/  LDSM.16.M88.4 R52, [R199] ;  /* 0x00000000c734783b */ /* 0x000fe80000000200 */
[----:B--2---:R-:W2:Y:S04]  /*7140*/  LDSM.16.M88.4 R4, [R198+0x2000] ;  /* 0x00200000c604783b */ /* 0x004ea80000000200 */
[----:B------:R-:W5:Y:S04]  /*7150*/  LDSM.16.M88.4 R32, [R196] ;  /* 0x00000000c420783b */ /* 0x000f680000000200 */
[----:B------:R-:W2:Y:S04]  /*7160*/  LDSM.16.M88.4 R56, [R188+0x4800] ;  /* 0x00480000bc38783b */ /* 0x000ea80000000200 */
[----:B------:R-:W2:Y:S04]  /*7170*/  LDSM.16.M88.4 R48, [R188+0x5000] ;  /* 0x00500000bc30783b */ /* 0x000ea80000000200 */
[----:B------:R-:W-:Y:S01]  /*7180*/  LDSM.16.M88.4 R28, [R196+0x2000] ;  /* 0x00200000c41c783b */ /* 0x000fe20000000200 */
[-C--:B---3--:R-:W-:Y:S03]  /*7190*/  HMMA.16816.F32 R24, R16, R20.reuse, RZ ;  /* 0x000000141018723c */ /* 0x088fe600000018ff */
[----:B------:R-:W-:Y:S04]  /*71a0*/  LDSM.16.M88.4 R44, [R188+0x5800] ;  /* 0x00580000bc2c783b */ /* 0x000fe80000000200 */
[----:B------:R-:W-:Y:S01]  /*71b0*/  LDSM.16.M88.4 R60, [R193] ;  /* 0x00000000c13c783b */ /* 0x000fe20000000200 */
[C---:B----4-:R-:W-:Y:S03]  /*71c0*/  HMMA.16816.F32 R36, R12.reuse, R20, RZ ;  /* 0x000000140c24723c */ /* 0x050fe600000018ff */
[----:B------:R-:W0:Y:S05]  /*71d0*/  LDGDEPBAR ;  /* 0x00000000000079af */ /* 0x000e2a0000000000 */
[----:B------:R-:W-:Y:S08]  /*71e0*/  HMMA.16816.F32 R148, R12, R22, RZ ;  /* 0x000000160c94723c */ /* 0x000ff000000018ff */
[----:B-1----:R-:W-:Y:S01]  /*71f0*/  HMMA.16816.F32 R64, R8, R40, R24 ;  /* 0x000000280840723c */ /* 0x002fe20000001818 */
[----:B------:R-:W-:Y:S07]  /*7200*/  LDSM.16.M88.4 R24, [R197] ;  /* 0x00000000c518783b */ /* 0x000fee0000000200 */
[----:B------:R-:W-:Y:S01]  /*7210*/  HMMA.16816.F32 R76, R16, R22, RZ ;  /* 0x00000016104c723c */ /* 0x000fe200000018ff */
[----:B------:R-:W-:Y:S07]  /*7220*/  LDSM.16.M88.4 R20, [R197+0x2000] ;  /* 0x00200000c514783b */ /* 0x000fee0000000200 */
[----:B--2---:R-:W-:Y:S01]  /*7230*/  HMMA.16816.F32 R144, R4, R40, R36 ;  /* 0x000000280490723c */ /* 0x004fe20000001824 */
[----:B------:R-:W1:Y:S07]  /*7240*/  LDSM.16.M88.4 R36, [R194+0x4800] ;  /* 0x00480000c224783b */ /* 0x000e6e0000000200 */
[----:B-----5:R-:W-:Y:S08]  /*7250*/  HMMA.16816.F32 R152, R32, R52, R64 ;  /* 0x000000342098723c */ /* 0x020ff00000001840 */
[-C--:B------:R-:W-:Y:S08]  /*7260*/  HMMA.16816.F32 R156, R4, R42.reuse, R148 ;  /* 0x0000002a049c723c */ /* 0x080ff00000001894 */
[----:B------:R-:W-:Y:S08]  /*7270*/  HMMA.16816.F32 R76, R8, R42, R76 ;  /* 0x0000002a084c723c */ /* 0x000ff0000000184c */
[-C--:B------:R-:W-:Y:S08]  /*7280*/  HMMA.16816.F32 R64, R16, R56.reuse, RZ ;  /* 0x000000381040723c */ /* 0x080ff000000018ff */
[C---:B------:R-:W-:Y:S08]  /*7290*/  HMMA.16816.F32 R40, R12.reuse, R56, RZ ;  /* 0x000000380c28723c */ /* 0x040ff000000018ff */
[C---:B------:R-:W-:Y:S08]  /*72a0*/  HMMA.16816.F32 R160, R12.reuse, R48, RZ ;  /* 0x000000300ca0723c */ /* 0x040ff000000018ff */
[----:B------:R-:W-:Y:S08]  /*72b0*/  HMMA.16816.F32 R172, R12, R50, RZ ;  /* 0x000000320cac723c */ /* 0x000ff000000018ff */
[C---:B------:R-:W-:Y:S08]  /*72c0*/  HMMA.16816.F32 R180, R16.reuse, R48, RZ ;  /* 0x0000003010b4723c */ /* 0x040ff000000018ff */
[----:B------:R-:W-:Y:S08]  /*72d0*/  HMMA.16816.F32 R216, R16, R50, RZ ;  /* 0x0000003210d8723c */ /* 0x000ff000000018ff */
[-C--:B-1----:R-:W-:Y:S08]  /*72e0*/  HMMA.16816.F32 R48, R8, R36.reuse, R64 ;  /* 0x000000240830723c */ /* 0x082ff00000001840 */
[----:B------:R-:W-:Y:S08]  /*72f0*/  HMMA.16816.F32 R64, R4, R36, R40 ;  /* 0x000000240440723c */ /* 0x000ff00000001828 */
[C---:B------:R-:W-:Y:S08]  /*7300*/  HMMA.16816.F32 R144, R28.reuse, R52, R144 ;  /* 0x000000341c90723c */ /* 0x040ff00000001890 */
[-C--:B------:R-:W-:Y:S08]  /*7310*/  HMMA.16816.F32 R40, R28, R54.reuse, R156 ;  /* 0x000000361c28723c */ /* 0x080ff0000000189c */
[----:B------:R-:W-:Y:S08]  /*7320*/  HMMA.16816.F32 R52, R32, R54, R76 ;  /* 0x000000362034723c */ /* 0x000ff0000000184c */
[C---:B------:R-:W-:Y:S08]  /*7330*/  HMMA.16816.F32 R168, R12.reuse, R44, RZ ;  /* 0x0000002c0ca8723c */ /* 0x040ff000000018ff */
[----:B------:R-:W-:Y:S08]  /*7340*/  HMMA.16816.F32 R164, R12, R46, RZ ;  /* 0x0000002e0ca4723c */ /* 0x000ff000000018ff */
[C---:B------:R-:W-:Y:S08]  /*7350*/  HMMA.16816.F32 R176, R16.reuse, R44, RZ ;  /* 0x0000002c10b0723c */ /* 0x040ff000000018ff */
[----:B------:R-:W-:Y:S01]  /*7360*/  HMMA.16816.F32 R212, R16, R46, RZ ;  /* 0x0000002e10d4723c */ /* 0x000fe200000018ff */
[----:B------:R-:W1:Y:S07]  /*7370*/  LDSM.16.M88.4 R44, [R202] ;  /* 0x00000000ca2c783b */ /* 0x000e6e0000000200 */
[-C--:B------:R-:W-:Y:S08]  /*7380*/  HMMA.16816.F32 R148, R12, R58.reuse, RZ ;  /* 0x0000003a0c94723c */ /* 0x080ff000000018ff */
[----:B------:R-:W-:Y:S01]  /*7390*/  HMMA.16816.F32 R56, R16, R58, RZ ;  /* 0x0000003a1038723c */ /* 0x000fe200000018ff */
[----:B------:R-:W2:Y:S07]  /*73a0*/  LDSM.16.M88.4 R16, [R194+0x5800] ;  /* 0x00580000c210783b */ /* 0x000eae0000000200 */
[-C--:B------:R-:W-:Y:S08]  /*73b0*/  HMMA.16816.F32 R152, R24, R60.reuse, R152 ;  /* 0x0000003c1898723c */ /* 0x080ff00000001898 */
[----:B------:R-:W-:Y:S08]  /*73c0*/  HMMA.16816.F32 R12, R20, R60, R144 ;  /* 0x0000003c140c723c */ /* 0x000ff00000001890 */
[-C--:B------:R-:W-:Y:S08]  /*73d0*/  HMMA.16816.F32 R52, R24, R62.reuse, R52 ;  /* 0x0000003e1834723c */ /* 0x080ff00000001834 */
[----:B------:R-:W-:Y:S01]  /*73e0*/  HMMA.16816.F32 R60, R20, R62, R40 ;  /* 0x0000003e143c723c */ /* 0x000fe20000001828 */
[----:B------:R-:W3:Y:S01]  /*73f0*/  LDSM.16.M88.4 R40, [R193+0x800] ;  /* 0x00080000c128783b */ /* 0x000ee20000000200 */
[----:B------:R-:W-:-:S02]  /*7400*/  FMUL.FTZ R152, R152, c[0x0][0x2ec] ;  /* 0x0000bb0098987a20 */ /* 0x000fc40000410000 */
[----:B------:R-:W-:Y:S02]  /*7410*/  FMUL.FTZ R153, R153, c[0x0][0x2ec] ;  /* 0x0000bb0099997a20 */ /* 0x000fe40000410000 */
[----:B------:R-:W-:Y:S01]  /*7420*/  FMUL.FTZ R154, R154, c[0x0][0x2ec] ;  /* 0x0000bb009a9a7a20 */ /* 0x000fe20000410000 */
[----:B------:R-:W4:Y:S01]  /*7430*/  MUFU.TANH R227, R152 ;  /* 0x0000009800e37308 */ /* 0x000f220000002400 */
[-C--:B------:R-:W-:Y:S01]  /*7440*/  HMMA.16816.F32 R148, R4, R38.reuse, R148 ;  /* 0x000000260494723c */ /* 0x080fe20000001894 */
[----:B------:R-:W-:Y:S02]  /*7450*/  FMUL.FTZ R12, R12, c[0x0][0x2ec] ;  /* 0x0000bb000c0c7a20 */ /* 0x000fe40000410000 */
[----:B------:R-:W-:Y:S02]  /*7460*/  FMUL.FTZ R13, R13, c[0x0][0x2ec] ;  /* 0x0000bb000d0d7a20 */ /* 0x000fe40000410000 */
[----:B------:R-:W-:Y:S02]  /*7470*/  FMUL.FTZ R14, R14, c[0x0][0x2ec] ;  /* 0x0000bb000e0e7a20 */ /* 0x000fe40000410000 */
[----:B------:R-:W-:Y:S01]  /*7480*/  FMUL.FTZ R15, R15, c[0x0][0x2ec] ;  /* 0x0000bb000f0f7a20 */ /* 0x000fe20000410000 */
[----:B------:R-:W-:Y:S01]  /*7490*/  HMMA.16816.F32 R56, R8, R38, R56 ;  /* 0x000000260838723c */ /* 0x000fe20000001838 */
[----:B------:R-:W5:Y:S01]  /*74a0*/  LDSM.16.M88.4 R36, [R194+0x5000] ;  /* 0x00500000c224783b */ /* 0x000f620000000200 */
[----:B------:R-:W-:Y:S01]  /*74b0*/  MUFU.TANH R187, R12 ;  /* 0x0000000c00bb7308 */ /* 0x000fe20000002400 */
[----:B------:R-:W-:-:S02]  /*74c0*/  FMUL.FTZ R52, R52, c[0x0][0x2ec] ;  /* 0x0000bb0034347a20 */ /* 0x000fc40000410000 */
[----:B------:R-:W-:Y:S02]  /*74d0*/  FMUL.FTZ R53, R53, c[0x0][0x2ec] ;  /* 0x0000bb0035357a20 */ /* 0x000fe40000410000 */
[----:B------:R-:W-:Y:S01]  /*74e0*/  FMUL.FTZ R54, R54, c[0x0][0x2ec] ;  /* 0x0000bb0036367a20 */ /* 0x000fe20000410000 */
[----:B-1----:R-:W-:Y:S01]  /*74f0*/  HMMA.16816.F32 R48, R32, R44, R48 ;  /* 0x0000002c2030723c */ /* 0x002fe20000001830 */
[----:B------:R-:W-:Y:S01]  /*7500*/  FMUL.FTZ R55, R55, c[0x0][0x2ec] ;  /* 0x0000bb0037377a20 */ /* 0x000fe20000410000 */
[----:B------:R-:W-:Y:S01]  /*7510*/  MUFU.TANH R224, R13 ;  /* 0x0000000d00e07308 */ /* 0x000fe20000002400 */
[----:B------:R-:W-:Y:S02]  /*7520*/  FMUL.FTZ R155, R155, c[0x0][0x2ec] ;  /* 0x0000bb009b9b7a20 */ /* 0x000fe40000410000 */
[----:B------:R-:W-:Y:S02]  /*7530*/  FMUL.FTZ R60, R60, c[0x0][0x2ec] ;  /* 0x0000bb003c3c7a20 */ /* 0x000fe40000410000 */
[----:B------:R-:W-:Y:S01]  /*7540*/  FMUL.FTZ R61, R61, c[0x0][0x2ec] ;  /* 0x0000bb003d3d7a20 */ /* 0x000fe20000410000 */
[----:B--2---:R-:W-:Y:S01]  /*7550*/  HMMA.16816.F32 R168, R4, R16, R168 ;  /* 0x0000001004a8723c */ /* 0x004fe200000018a8 */
[----:B------:R-:W-:Y:S01]  /*7560*/  FMUL.FTZ R62, R62, c[0x0][0x2ec] ;  /* 0x0000bb003e3e7a20 */ /* 0x000fe20000410000 */
[----:B------:R-:W-:Y:S01]  /*7570*/  MUFU.TANH R185, R14 ;  /* 0x0000000e00b97308 */ /* 0x000fe20000002400 */
[----:B------:R-:W-:-:S05]  /*7580*/  FMUL.FTZ R63, R63, c[0x0][0x2ec] ;  /* 0x0000bb003f3f7a20 */ /* 0x000fca0000410000 */
[----:B------:R-:W-:Y:S02]  /*7590*/  HMMA.16816.F32 R144, R4, R18, R164 ;  /* 0x000000120490723c */ /* 0x000fe400000018a4 */
[----:B------:R1:W-:Y:S06]  /*75a0*/  MUFU.TANH R221, R15 ;  /* 0x0000000f00dd7308 */ /* 0x0003ec0000002400 */
[----:B---3--:R-:W-:Y:S02]  /*75b0*/  HMMA.16816.F32 R48, R24, R40, R48 ;  /* 0x000000281830723c */ /* 0x008fe40000001830 */
[----:B------:R-:W-:Y:S06]  /*75c0*/  MUFU.TANH R220, R52 ;  /* 0x0000003400dc7308 */ /* 0x000fec0000002400 */
[----:B-----5:R-:W-:Y:S02]  /*75d0*/  HMMA.16816.F32 R76, R4, R36, R160 ;  /* 0x00000024044c723c */ /* 0x020fe400000018a0 */
[----:B------:R-:W-:Y:S06]  /*75e0*/  MUFU.TANH R226, R53 ;  /* 0x0000003500e27308 */ /* 0x000fec0000002400 */
[----:B-1----:R-:W-:Y:S02]  /*75f0*/  HMMA.16816.F32 R12, R28, R44, R64 ;  /* 0x0000002c1c0c723c */ /* 0x002fe40000001840 */
[----:B------:R-:W-:Y:S06]  /*7600*/  MUFU.TANH R161, R54 ;  /* 0x0000003600a17308 */ /* 0x000fec0000002400 */
[----:B------:R-:W-:Y:S01]  /*7610*/  FMUL.FTZ R0, R49, c[0x0][0x2ec] ;  /* 0x0000bb0031007a20 */ /* 0x000fe20000410000 */
[----:B------:R-:W-:Y:S01]  /*7620*/  HMMA.16816.F32 R64, R4, R38, R172 ;  /* 0x000000260440723c */ /* 0x000fe200000018ac */
[----:B------:R1:W-:Y:S01]  /*7630*/  MUFU.TANH R222, R55 ;  /* 0x0000003700de7308 */ /* 0x0003e20000002400 */
[----:B------:R-:W-:-:S06]  /*7640*/  FMUL.FTZ R48, R48, c[0x0][0x2ec] ;  /* 0x0000bb0030307a20 */ /* 0x000fcc0000410000 */
[----:B------:R-:W-:Y:S01]  /*7650*/  HMMA.16816.F32 R4, R32, R46, R56 ;  /* 0x0000002e2004723c */ /* 0x000fe20000001838 */
[----:B------:R2:W-:Y:S07]  /*7660*/  MUFU.TANH R163, R0 ;  /* 0x0000000000a37308 */ /* 0x0005ee0000002400 */
[----:B------:R-:W-:Y:S01]  /*7670*/  HMMA.16816.F32 R56, R8, R36, R180 ;  /* 0x000000240838723c */ /* 0x000fe200000018b4 */
[----:B------:R-:W-:Y:S07]  /*7680*/  MUFU.TANH R159, R48 ;  /* 0x00000030009f7308 */ /* 0x000fee0000002400 */
[----:B-1----:R-:W-:Y:S01]  /*7690*/  HMMA.16816.F32 R52, R20, R40, R12 ;  /* 0x000000281434723c */ /* 0x002fe2000000180c */
[----:B------:R-:W1:Y:S01]  /*76a0*/  LDSM.16.M88.4 R12, [R201] ;  /* 0x00000000c90c783b */ /* 0x000e620000000200 */
[----:B--2---:R-:W-:Y:S01]  /*76b0*/  FMUL.FTZ R0, R50, c[0x0][0x2ec] ;  /* 0x0000bb0032007a20 */ /* 0x004fe20000410000 */
[----:B------:R-:W-:Y:S05]  /*76c0*/  MUFU.TANH R228, R153 ;  /* 0x0000009900e47308 */ /* 0x000fea0000002400 */
[----:B------:R-:W-:Y:S03]  /*76d0*/  HMMA.16816.F32 R44, R28, R46, R148 ;  /* 0x0000002e1c2c723c */ /* 0x000fe60000001894 */
[----:B------:R2:W-:Y:S05]  /*76e0*/  MUFU.TANH R175, R0 ;  /* 0x0000000000af7308 */ /* 0x0005ea0000002400 */
[----:B------:R-:W-:Y:S03]  /*76f0*/  HMMA.16816.F32 R36, R8, R38, R216 ;  /* 0x000000260824723c */ /* 0x000fe600000018d8 */
[----:B------:R-:W3:Y:S01]  /*7700*/  MUFU.TANH R223, R154 ;  /* 0x0000009a00df7308 */ /* 0x000ee20000002400 */
[----:B--2---:R-:W-:-:S07]  /*7710*/  FMUL.FTZ R0, R51, c[0x0][0x2ec] ;  /* 0x0000bb0033007a20 */ /* 0x004fce0000410000 */
[----:B------:R2:W5:Y:S01]  /*7720*/  MUFU.TANH R225, R155 ;  /* 0x0000009b00e17308 */ /* 0x0005620000002400 */
[-C--:B------:R-:W-:Y:S01]  /*7730*/  HMMA.16816.F32 R48, R24, R42.reuse, R4 ;  /* 0x0000002a1830723c */ /* 0x080fe20000001804 */
[----:B------:R-:W3:Y:S06]  /*7740*/  LDSM.16.M88.4 R4, [R193+0x1000] ;  /* 0x00100000c104783b */ /* 0x000eec0000000200 */
[----:B------:R1:W-:Y:S01]  /*7750*/  MUFU.TANH R174, R0 ;  /* 0x0000000000ae7308 */ /* 0x0003e20000002400 */
[----:B------:R-:W-:Y:S07]  /*7760*/  HMMA.16816.F32 R40, R20, R42, R44 ;  /* 0x0000002a1428723c */ /* 0x000fee000000182c */
[----:B------:R-:W3:Y:S01]  /*7770*/  MUFU.TANH R186, R60 ;  /* 0x0000003c00ba7308 */ /* 0x000ee20000002400 */
[----:B--2---:R-:W-:Y:S01]  /*7780*/  HMMA.16816.F32 R152, R8, R16, R176 ;  /* 0x000000100898723c */ /* 0x004fe200000018b0 */
[----:B-1----:R-:W-:-:S06]  /*7790*/  FMUL.FTZ R0, R52, c[0x0][0x2ec] ;  /* 0x0000bb0034007a20 */ /* 0x002fcc0000410000 */
[----:B------:R-:W-:Y:S01]  /*77a0*/  MUFU.TANH R172, R61 ;  /* 0x0000003d00ac7308 */ /* 0x000fe20000002400 */
[----:B------:R-:W-:Y:S07]  /*77b0*/  HMMA.16816.F32 R44, R32, R14, R36 ;  /* 0x0000000e202c723c */ /* 0x000fee0000001824 */
[----:B------:R1:W-:Y:S01]  /*77c0*/  MUFU.TANH R157, R0 ;  /* 0x00000000009d7308 */ /* 0x0003e20000002400 */
[----:B------:R-:W-:Y:S02]  /*77d0*/  FMUL.FTZ R2, R40, c[0x0][0x2ec] ;  /* 0x0000bb0028027a20 */ /* 0x000fe40000410000 */
[----:B------:R-:W-:-:S05]  /*77e0*/  FMUL.FTZ R3, R41, c[0x0][0x2ec] ;  /* 0x0000bb0029037a20 */ /* 0x000fca0000410000 */
[----:B------:R-:W2:Y:S01]  /*77f0*/  MUFU.TANH R74, R62 ;  /* 0x0000003e004a7308 */ /* 0x000ea20000002400 */
[----:B-1----:R-:W-:-:S07]  /*7800*/  FMUL.FTZ R0, R53, c[0x0][0x2ec] ;  /* 0x0000bb0035007a20 */ /* 0x002fce0000410000 */
[----:B------:R1:W1:Y:S08]  /*7810*/  MUFU.TANH R160, R63 ;  /* 0x0000003f00a07308 */ /* 0x0002700000002400 */
[----:B------:R2:W-:Y:S01]  /*7820*/  MUFU.TANH R75, R0 ;  /* 0x00000000004b7308 */ /* 0x0005e20000002400 */
[----:B-1----:R-:W-:Y:S07]  /*7830*/  HMMA.16816.F32 R60, R8, R18, R212 ;  /* 0x00000012083c723c */ /* 0x002fee00000018d4 */
[----:B------:R-:W-:Y:S01]  /*7840*/  MUFU.TANH R69, R2 ;  /* 0x0000000200457308 */ /* 0x000fe20000002400 */
[----:B--2---:R-:W-:Y:S01]  /*7850*/  FMUL.FTZ R0, R54, c[0x0][0x2ec] ;  /* 0x0000bb0036007a20 */ /* 0x004fe20000410000 */
[-C--:B------:R-:W-:Y:S06]  /*7860*/  HMMA.16816.F32 R8, R32, R12.reuse, R56 ;  /* 0x0000000c2008723c */ /* 0x080fec0000001838 */
[----:B------:R1:W2:Y:S02]  /*7870*/  MUFU.TANH R148, R0 ;  /* 0x0000000000947308 */ /* 0x0002a40000002400 */
[----:B------:R-:W-:Y:S06]  /*7880*/  HMMA.16816.F32 R16, R28, R12, R76 ;  /* 0x0000000c1c10723c */ /* 0x000fec000000184c */
[----:B------:R2:W-:Y:S01]  /*7890*/  MUFU.TANH R77, R3 ;  /* 0x00000003004d7308 */ /* 0x0005e20000002400 */
[----:B-1----:R-:W-:-:S02]  /*78a0*/  FMUL.FTZ R0, R55, c[0x0][0x2ec] ;  /* 0x0000bb0037007a20 */ /* 0x002fc40000410000 */
[----:B------:R-:W-:Y:S05]  /*78b0*/  HMMA.16816.F32 R52, R28, R14, R64 ;  /* 0x0000000e1c34723c */ /* 0x000fea0000001840 */
[----:B------:R1:W1:Y:S01]  /*78c0*/  MUFU.TANH R150, R0 ;  /* 0x0000000000967308 */ /* 0x0002620000002400 */
[----:B--2---:R-:W-:Y:S02]  /*78d0*/  FMUL.FTZ R3, R42, c[0x0][0x2ec] ;  /* 0x0000bb002a037a20 */ /* 0x004fe40000410000 */
[-C--:B---3--:R-:W-:Y:S01]  /*78e0*/  HMMA.16816.F32 R36, R24, R4.reuse, R8 ;  /* 0x000000041824723c */ /* 0x088fe20000001808 */
[----:B------:R-:W2:Y:S04]  /*78f0*/  LDSM.16.M88.4 R8, [R200] ;  /* 0x00000000c808783b */ /* 0x000ea80000000200 */
[----:B------:R-:W-:Y:S03]  /*7900*/  MUFU.TANH R67, R3 ;  /* 0x0000000300437308 */ /* 0x000fe60000002400 */
[----:B------:R-:W-:Y:S01]  /*7910*/  HMMA.16816.F32 R16, R20, R4, R16 ;  /* 0x000000041410723c */ /* 0x000fe20000001810 */
[----:B-1----:R-:W-:-:S04]  /*7920*/  FMUL.FTZ R0, R48, c[0x0][0x2ec] ;  /* 0x0000bb0030007a20 */ /* 0x002fc80000410000 */
[----:B------:R1:W3:Y:S11]  /*7930*/  MUFU.TANH R158, R0 ;  /* 0x00000000009e7308 */ /* 0x0002f60000002400 */
[----:B------:R-:W-:-:S04]  /*7940*/  FMUL.FTZ R4, R36, c[0x0][0x2ec] ;  /* 0x0000bb0024047a20 */ /* 0x000fc80000410000 */
[----:B------:R2:W-:Y:S01]  /*7950*/  MUFU.TANH R149, R4 ;  /* 0x0000000400957308 */ /* 0x0005e20000002400 */
[----:B-1----:R-:W-:-:S03]  /*7960*/  FMUL.FTZ R0, R49, c[0x0][0x2ec] ;  /* 0x0000bb0031007a20 */ /* 0x002fc60000410000 */
[----:B------:R-:W-:Y:S02]  /*7970*/  FMUL.FTZ R16, R16, c[0x0][0x2ec] ;  /* 0x0000bb0010107a20 */ /* 0x000fe40000410000 */
[----:B------:R-:W-:Y:S02]  /*7980*/  FMUL.FTZ R17, R17, c[0x0][0x2ec] ;  /* 0x0000bb0011117a20 */ /* 0x000fe40000410000 */
[----:B------:R1:W-:Y:S01]  /*7990*/  MUFU.TANH R156, R0 ;  /* 0x00000000009c7308 */ /* 0x0003e20000002400 */
[----:B------:R-:W-:Y:S02]  /*79a0*/  FMUL.FTZ R18, R18, c[0x0][0x2ec] ;  /* 0x0000bb0012127a20 */ /* 0x000fe40000410000 */
[----:B------:R-:W-:Y:S02]  /*79b0*/  FMUL.FTZ R5, R19, c[0x0][0x2ec] ;  /* 0x0000bb0013057a20 */ /* 0x000fe40000410000 */
[----:B--2---:R-:W-:-:S03]  /*79c0*/  FMUL.FTZ R4, R37, c[0x0][0x2ec] ;  /* 0x0000bb0025047a20 */ /* 0x004fc60000410000 */
[----:B------:R-:W-:Y:S01]  /*79d0*/  MUFU.TANH R162, R16 ;  /* 0x0000001000a27308 */ /* 0x000fe20000002400 */
[----:B-1----:R-:W-:-:S07]  /*79e0*/  FMUL.FTZ R0, R50, c[0x0][0x2ec] ;  /* 0x0000bb0032007a20 */ /* 0x002fce0000410000 */
[----:B------:R1:W-:Y:S08]  /*79f0*/  MUFU.TANH R78, R4 ;  /* 0x00000004004e7308 */ /* 0x0003f00000002400 */
[----:B------:R2:W2:Y:S01]  /*7a00*/  MUFU.TANH R76, R0 ;  /* 0x00000000004c7308 */ /* 0x0004a20000002400 */
[----:B-1----:R-:W-:-:S07]  /*7a10*/  FMUL.FTZ R4, R38, c[0x0][0x2ec] ;  /* 0x0000bb0026047a20 */ /* 0x002fce0000410000 */
[----:B------:R1:W-:Y:S01]  /*7a20*/  MUFU.TANH R66, R4 ;  /* 0x0000000400427308 */ /* 0x0003e20000002400 */
[----:B--2---:R-:W-:-:S07]  /*7a30*/  FMUL.FTZ R0, R51, c[0x0][0x2ec] ;  /* 0x0000bb0033007a20 */ /* 0x004fce0000410000 */
[----:B------:R2:W2:Y:S01]  /*7a40*/  MUFU.TANH R166, R0 ;  /* 0x0000000000a67308 */ /* 0x0004a20000002400 */
[----:B-1----:R-:W-:Y:S02]  /*7a50*/  FMUL.FTZ R4, R39, c[0x0][0x2ec] ;  /* 0x0000bb0027047a20 */ /* 0x002fe40000410000 */
[----:B------:R-:W-:Y:S01]  /*7a60*/  HMMA.16816.F32 R36, R24, R6, R44 ;  /* 0x000000061824723c */ /* 0x000fe2000000182c */
[----:B--2---:R-:W-:-:S05]  /*7a70*/  IMAD R0, R184, 0x40, R238 ;  /* 0x00000040b8007824 */ /* 0x004fca00078e02ee */
[C---:B------:R-:W-:Y:S02]  /*7a80*/  IADD3 R2, R0.reuse, 0x1, RZ ;  /* 0x0000000100027810 */ /* 0x040fe40007ffe0ff */
[----:B------:R-:W-:Y:S02]  /*7a90*/  ISETP.GE.AND P5, PT, R0, R210, PT ;  /* 0x000000d20000720c */ /* 0x000fe40003fa6270 */
[C---:B------:R-:W-:Y:S02]  /*7aa0*/  ISETP.GE.AND P3, PT, R2.reuse, R209, PT ;  /* 0x000000d10200720c */ /* 0x040fe40003f66270 */
[C---:B------:R-:W-:Y:S02]  /*7ab0*/  ISETP.GE.AND P2, PT, R2.reuse, R208, PT ;  /* 0x000000d00200720c */ /* 0x040fe40003f46270 */
[C---:B------:R-:W-:Y:S02]  /*7ac0*/  ISETP.GE.AND P1, PT, R2.reuse, R207, PT ;  /* 0x000000cf0200720c */ /* 0x040fe40003f26270 */
[----:B------:R-:W-:-:S02]  /*7ad0*/  ISETP.LT.OR P6, PT, R2, R205, P3 ;  /* 0x000000cd0200720c */ /* 0x000fc40001fc1670 */
[----:B------:R-:W-:-:S06]  /*7ae0*/  ISETP.LT.OR P3, PT, R2, R204, P2 ;  /* 0x000000cc0200720c */ /* 0x000fcc0001761670 */
[----:B------:R-:W-:Y:S01]  /*7af0*/  FMUL.FTZ R38, R38, c[0x0][0x2ec] ;  /* 0x0000bb0026267a20 */ /* 0x000fe20000410000 */
[----:B------:R-:W-:Y:S01]  /*7b00*/  ISETP.LT.OR P2, PT, R2, R203, P1 ;  /* 0x000000cb0200720c */ /* 0x000fe20000f41670 */
[----:B------:R-:W-:Y:S01]  /*7b10*/  FMUL.FTZ R37, R37, c[0x0][0x2ec] ;  /* 0x0000bb0025257a20 */ /* 0x000fe20000410000 */
[----:B------:R-:W-:Y:S01]  /*7b20*/  ISETP.GE.AND P1, PT, R0, R209, PT ;  /* 0x000000d10000720c */ /* 0x000fe20003f26270 */
[----:B------:R-:W-:Y:S01]  /*7b30*/  FMUL.FTZ R39, R39, c[0x0][0x2ec] ;  /* 0x0000bb0027277a20 */ /* 0x000fe20000410000 */
[----:B------:R-:W-:Y:S01]  /*7b40*/  ISETP.GE.AND P4, PT, R2, R210, PT ;  /* 0x000000d20200720c */ /* 0x000fe20003f86270 */
[----:B------:R-:W-:Y:S01]  /*7b50*/  MUFU.TANH R38, R38 ;  /* 0x0000002600267308 */ /* 0x000fe20000002400 */
[----:B------:R-:W-:Y:S02]  /*7b60*/  P2R R3, PR, RZ, 0x4 ;  /* 0x00000004ff037803 */ /* 0x000fe40000000000 */
[C---:B------:R-:W-:Y:S02]  /*7b70*/  ISETP.LT.OR P2, PT, R0.reuse, R206, P5 ;  /* 0x000000ce0000720c */ /* 0x040fe40002f41670 */
[----:B------:R-:W-:-:S02]  /*7b80*/  ISETP.LT.OR P1, PT, R0, R205, P1 ;  /* 0x000000cd0000720c */ /* 0x000fc40000f21670 */
[----:B------:R-:W-:Y:S01]  /*7b90*/  ISETP.LT.OR P0, PT, R2, R206, P4 ;  /* 0x000000ce0200720c */ /* 0x000fe20002701670 */
[----:B------:R-:W-:Y:S01]  /*7ba0*/  FMUL.FTZ R2, R43, c[0x0][0x2ec] ;  /* 0x0000bb002b027a20 */ /* 0x000fe20000410000 */
[----:B----4-:R-:W-:Y:S01]  /*7bb0*/  FSEL R48, R227, -INF , !P2 ;  /* 0xff800000e3307808 */ /* 0x010fe20005000000 */
[C---:B------:R-:W-:Y:S01]  /*7bc0*/  HMMA.16816.F32 R40, R28.reuse, R8, R168 ;  /* 0x000000081c28723c */ /* 0x040fe200000018a8 */
[----:B------:R-:W-:Y:S01]  /*7bd0*/  FSEL R59, R223, -INF , !P1 ;  /* 0xff800000df3b7808 */ /* 0x000fe20004800000 */
[----:B------:R1:W2:Y:S01]  /*7be0*/  MUFU.TANH R68, R2 ;  /* 0x0000000200447308 */ /* 0x0002a20000002400 */
[C---:B------:R-:W-:Y:S02]  /*7bf0*/  ISETP.GE.AND P2, PT, R0.reuse, R208, PT ;  /* 0x000000d00000720c */ /* 0x040fe40003f46270 */
[C---:B------:R-:W-:Y:S02]  /*7c00*/  ISETP.GE.AND P1, PT, R0.reuse, R207, PT ;  /* 0x000000cf0000720c */ /* 0x040fe40003f26270 */
[C---:B------:R-:W-:Y:S01]  /*7c10*/  ISETP.LT.OR P2, PT, R0.reuse, R204, P2 ;  /* 0x000000cc0000720c */ /* 0x040fe20001741670 */
[----:B------:R-:W-:Y:S01]  /*7c20*/  HMMA.16816.F32 R28, R28, R10, R144 ;  /* 0x0000000a1c1c723c */ /* 0x000fe20000001890 */
[----:B------:R-:W-:Y:S01]  /*7c30*/  ISETP.LT.OR P1, PT, R0, R203, P1 ;  /* 0x000000cb0000720c */ /* 0x000fe20000f21670 */
[----:B------:R-:W4:Y:S01]  /*7c40*/  MUFU.TANH R170, R18 ;  /* 0x0000001200aa7308 */ /* 0x000f220000002400 */
[----:B------:R-:W-:-:S02]  /*7c50*/  P2R R12, PR, RZ, 0x8 ;  /* 0x00000008ff0c7803 */ /* 0x000fc40000000000 */
[----:B------:R-:W-:Y:S02]  /*7c60*/  FSEL R49, R187, -INF , !P2 ;  /* 0xff800000bb317808 */ /* 0x000fe40005000000 */
[----:B------:R-:W-:Y:S02]  /*7c70*/  FSEL R51, R185, -INF , !P1 ;  /* 0xff800000b9337808 */ /* 0x000fe40004800000 */
[----:B-----5:R-:W-:Y:S01]  /*7c80*/  FSEL R65, R225, -INF , !P6 ;  /* 0xff800000e1417808 */ /* 0x020fe20007000000 */
[----:B------:R-:W5:Y:S01]  /*7c90*/  MUFU.TANH R187, R4 ;  /* 0x0000000400bb7308 */ /* 0x000f620000002400 */
[----:B-1----:R-:W-:Y:S02]  /*7ca0*/  IADD3 R2, R0, 0x8, RZ ;  /* 0x0000000800027810 */ /* 0x002fe40007ffe0ff */
[----:B------:R-:W-:Y:S02]  /*7cb0*/  FSEL R57, R228, -INF , !P0 ;  /* 0xff800000e4397808 */ /* 0x000fe40004000000 */
[----:B------:R-:W-:-:S02]  /*7cc0*/  ISETP.GE.AND P4, PT, R2, R210, PT ;  /* 0x000000d20200720c */ /* 0x000fc40003f86270 */
[C---:B------:R-:W-:Y:S01]  /*7cd0*/  ISETP.GE.AND P3, PT, R2.reuse, R209, PT ;  /* 0x000000d10200720c */ /* 0x040fe20003f66270 */
[----:B------:R-:W-:Y:S01]  /*7ce0*/  MUFU.TANH R169, R5 ;  /* 0x0000000500a97308 */ /* 0x000fe20000002400 */
[C---:B------:R-:W-:Y:S02]  /*7cf0*/  ISETP.GE.AND P2, PT, R2.reuse, R208, PT ;  /* 0x000000d00200720c */ /* 0x040fe40003f46270 */
[C---:B------:R-:W-:Y:S02]  /*7d00*/  ISETP.GE.AND P1, PT, R2.reuse, R207, PT ;  /* 0x000000cf0200720c */ /* 0x040fe40003f26270 */
[----:B------:R-:W-:Y:S02]  /*7d10*/  ISETP.LT.OR P6, PT, R2, R206, P4 ;  /* 0x000000ce0200720c */ /* 0x000fe400027c1670 */
[----:B------:R-:W-:Y:S01]  /*7d20*/  ISETP.NE.AND P4, PT, R12, RZ, PT ;  /* 0x000000ff0c00720c */ /* 0x000fe20003f85270 */
[----:B------:R-:W-:Y:S01]  /*7d30*/  FMUL.FTZ R12, R36, c[0x0][0x2ec] ;  /* 0x0000bb00240c7a20 */ /* 0x000fe20000410000 */
[C---:B------:R-:W-:Y:S01]  /*7d40*/  ISETP.LT.OR P5, PT, R2.reuse, R205, P3 ;  /* 0x000000cd0200720c */ /* 0x040fe20001fa1670 */
[----:B------:R-:W-:Y:S01]  /*7d50*/  MUFU.TANH R37, R37 ;  /* 0x0000002500257308 */ /* 0x000fe20000002400 */
[----:B------:R-:W-:-:S02]  /*7d60*/  ISETP.LT.OR P2, PT, R2, R204, P2 ;  /* 0x000000cc0200720c */ /* 0x000fc40001741670 */
[----:B------:R-:W-:Y:S02]  /*7d70*/  ISETP.LT.OR P0, PT, R2, R203, P1 ;  /* 0x000000cb0200720c */ /* 0x000fe40000f01670 */
[----:B------:R-:W-:Y:S02]  /*7d80*/  ISETP.NE.AND P3, PT, R3, RZ, PT ;  /* 0x000000ff0300720c */ /* 0x000fe40003f65270 */
[----:B------:R-:W-:Y:S01]  /*7d90*/  IADD3 R2, R0, 0x9, RZ ;  /* 0x0000000900027810 */ /* 0x000fe20007ffe0ff */
[----:B------:R1:W-:Y:S01]  /*7da0*/  MUFU.TANH R151, R12 ;  /* 0x0000000c00977308 */ /* 0x0003e20000002400 */
[----:B------:R-:W-:Y:S02]  /*7db0*/  FSEL R50, R224, -INF , !P4 ;  /* 0xff800000e0327808 */ /* 0x000fe40006000000 */
[----:B------:R-:W-:Y:S02]  /*7dc0*/  P2R R3, PR, RZ, 0x4 ;  /* 0x00000004ff037803 */ /* 0x000fe40000000000 */
[----:B------:R-:W-:-:S02]  /*7dd0*/  ISETP.GE.AND P4, PT, R2, R210, PT ;  /* 0x000000d20200720c */ /* 0x000fc40003f86270 */
[----:B------:R-:W-:Y:S01]  /*7de0*/  FSEL R56, R221, -INF , !P3 ;  /* 0xff800000dd387808 */ /* 0x000fe20005800000 */
[----:B------:R-:W-:Y:S01]  /*7df0*/  MUFU.TANH R39, R39 ;  /* 0x0000002700277308 */ /* 0x000fe20000002400 */
[C---:B------:R-:W-:Y:S02]  /*7e00*/  ISETP.GE.AND P3, PT, R2.reuse, R209, PT ;  /* 0x000000d10200720c */ /* 0x040fe40003f66270 */
[C---:B------:R-:W-:Y:S02]  /*7e10*/  ISETP.GE.AND P2, PT, R2.reuse, R208, PT ;  /* 0x000000d00200720c */ /* 0x040fe40003f46270 */
[----:B------:R-:W-:Y:S02]  /*7e20*/  ISETP.GE.AND P1, PT, R2, R207, PT ;  /* 0x000000cf0200720c */ /* 0x000fe40003f26270 */
[----:B------:R-:W-:Y:S01]  /*7e30*/  FSEL R58, R220, -INF , !P6 ;  /* 0xff800000dc3a7808 */ /* 0x000fe20007000000 */
[----:B-1----:R-:W-:Y:S01]  /*7e40*/  HMMA.16816.F32 R12, R32, R8, R152 ;  /* 0x00000008200c723c */ /* 0x002fe20000001898 */
[----:B------:R-:W-:-:S02]  /*7e50*/  FSEL R64, R161, -INF , !P5 ;  /* 0xff800000a1407808 */ /* 0x000fc40006800000 */
[C---:B------:R-:W-:Y:S01]  /*7e60*/  ISETP.LT.OR P6, PT, R2.reuse, R206, P4 ;  /* 0x000000ce0200720c */ /* 0x040fe200027c1670 */
[----:B------:R1:W1:Y:S01]  /*7e70*/  MUFU.TANH R161, R17 ;  /* 0x0000001100a17308 */ /* 0x0002620000002400 */
[----:B------:R-:W-:Y:S02]  /*7e80*/  ISETP.NE.AND P4, PT, R3, RZ, PT ;  /* 0x000000ff0300720c */ /* 0x000fe40003f85270 */
[C---:B------:R-:W-:Y:S01]  /*7e90*/  ISETP.LT.OR P5, PT, R2.reuse, R205, P3 ;  /* 0x000000cd0200720c */ /* 0x040fe20001fa1670 */
[----:B------:R-:W-:Y:S01]  /*7ea0*/  HMMA.16816.F32 R32, R32, R10, R60 ;  /* 0x0000000a2020723c */ /* 0x000fe2000000183c */
[C---:B------:R-:W-:Y:S02]  /*7eb0*/  ISETP.LT.OR P2, PT, R2.reuse, R204, P2 ;  /* 0x000000cc0200720c */ /* 0x040fe40001741670 */
[----:B------:R-:W-:Y:S02]  /*7ec0*/  ISETP.LT.OR P1, PT, R2, R203, P1 ;  /* 0x000000cb0200720c */ /* 0x000fe40000f21670 */
[----:B------:R-:W-:-:S02]  /*7ed0*/  IADD3 R2, R0, 0x10, RZ ;  /* 0x0000001000027810 */ /* 0x000fc40007ffe0ff */
[----:B------:R-:W-:Y:S02]  /*7ee0*/  FSEL R45, R186, -INF , !P4 ;  /* 0xff800000ba2d7808 */ /* 0x000fe40006000000 */
[----:B------:R-:W-:Y:S02]  /*7ef0*/  P2R R4, PR, RZ, 0x4 ;  /* 0x00000004ff047803 */ /* 0x000fe40000000000 */
[----:B------:R-:W-:Y:S01]  /*7f00*/  P2R R3, PR, RZ, 0x2 ;  /* 0x00000002ff037803 */ /* 0x000fe20000000000 */
[----:B-1----:R-:W-:Y:S01]  /*7f10*/  HMMA.16816.F32 R16, R20, R6, R52 ;  /* 0x000000061410723c */ /* 0x002fe20000001834 */
[C---:B------:R-:W-:Y:S02]  /*7f20*/  ISETP.GE.AND P4, PT, R2.reuse, R210, PT ;  /* 0x000000d20200720c */ /* 0x040fe40003f86270 */
[C---:B------:R-:W-:Y:S02]  /*7f30*/  ISETP.GE.AND P3, PT, R2.reuse, R209, PT ;  /* 0x000000d10200720c */ /* 0x040fe40003f66270 */
[----:B------:R-:W-:-:S02]  /*7f40*/  ISETP.GE.AND P2, PT, R2, R208, PT ;  /* 0x000000d00200720c */ /* 0x000fc40003f46270 */
[----:B------:R-:W-:Y:S02]  /*7f50*/  ISETP.GE.AND P1, PT, R2, R207, PT ;  /* 0x000000cf0200720c */ /* 0x000fe40003f26270 */
[----:B------:R-:W-:Y:S02]  /*7f60*/  FSEL R46, R74, -INF , !P0 ;  /* 0xff8000004a2e7808 */ /* 0x000fe40004000000 */
[----:B------:R-:W-:Y:S02]  /*7f70*/  FSEL R47, R226, -INF , !P6 ;  /* 0xff800000e22f7808 */ /* 0x000fe40007000000 */
[----:B------:R-:W-:Y:S02]  /*7f80*/  FSEL R74, R222, -INF , !P5 ;  /* 0xff800000de4a7808 */ /* 0x000fe40006800000 */
[----:B------:R-:W-:Y:S02]  /*7f90*/  ISETP.LT.OR P6, PT, R2, R206, P4 ;  /* 0x000000ce0200720c */ /* 0x000fe400027c1670 */
[----:B------:R-:W-:-:S02]  /*7fa0*/  ISETP.NE.AND P4, PT, R4, RZ, PT ;  /* 0x000000ff0400720c */ /* 0x000fc40003f85270 */
[C---:B------:R-:W-:Y:S01]  /*7fb0*/  ISETP.LT.OR P5, PT, R2.reuse, R205, P3 ;  /* 0x000000cd0200720c */ /* 0x040fe20001fa1670 */
[----:B------:R-:W1:Y:S01]  /*7fc0*/  LDSM.16.M88.4 R4, [R193+0x1800] ;  /* 0x00180000c104783b */ /* 0x000e620000000200 */
[----:B------:R-:W-:Y:S01]  /*7fd0*/  ISETP.LT.OR P2, PT, R2, R204, P2 ;  /* 0x000000cc0200720c */ /* 0x000fe20001741670 */
[----:B------:R-:W-:-:S04]  /*7fe0*/  DEPBAR.LE SB0, 0x0 ;  /* 0x000080000000791a */ /* 0x000fc80000000000 */
[----:B------:R-:W-:Y:S01]  /*7ff0*/  ISETP.LT.OR P0, PT, R2, R203, P1 ;  /* 0x000000cb0200720c */ /* 0x000fe20000f01670 */
[----:B------:R-:W-:Y:S01]  /*8000*/  FMUL.FTZ R16, R16, c[0x0][0x2ec] ;  /* 0x0000bb0010107a20 */ /* 0x000fe20000410000 */
[----:B------:R-:W-:Y:S01]  /*8010*/  IADD3 R2, R0, 0x11, RZ ;  /* 0x0000001100027810 */ /* 0x000fe20007ffe0ff */
[----:B------:R-:W-:Y:S01]  /*8020*/  FMUL.FTZ R18, R18, c[0x0][0x2ec] ;  /* 0x0000bb0012127a20 */ /* 0x000fe20000410000 */
[----:B------:R-:W-:Y:S01]  /*8030*/  FSEL R36, R172, -INF , !P4 ;  /* 0xff800000ac247808 */ /* 0x000fe20006000000 */
[----:B------:R-:W-:Y:S01]  /*8040*/  FMUL.FTZ R17, R17, c[0x0][0x2ec] ;  /* 0x0000bb0011117a20 */ /* 0x000fe20000410000 */
[----:B------:R-:W-:Y:S01]  /*8050*/  ISETP.NE.AND P3, PT, R3, RZ, PT ;  /* 0x000000ff0300720c */ /* 0x000fe20003f65270 */
[----:B------:R-:W-:Y:S01]  /*8060*/  FMUL.FTZ R19, R19, c[0x0][0x2ec] ;  /* 0x0000bb0013137a20 */ /* 0x000fe20000410000 */
[----:B------:R-:W-:Y:S02]  /*8070*/  ISETP.GE.AND P4, PT, R2, R210, PT ;  /* 0x000000d20200720c */ /* 0x000fe40003f86270 */
[----:B------:R-:W-:-:S02]  /*8080*/  P2R R3, PR, RZ, 0x4 ;  /* 0x00000004ff037803 */ /* 0x000fc40000000000 */
[----:B------:R-:W-:Y:S01]  /*8090*/  FSEL R146, R159, -INF , !P6 ;  /* 0xff8000009f927808 */ /* 0x000fe20007000000 */
[----:B------:R-:W-:Y:S01]  /*80a0*/  MUFU.TANH R19, R19 ;  /* 0x0000001300137308 */ /* 0x000fe20000002400 */
[----:B------:R-:W-:Y:S01]  /*80b0*/  BAR.SYNC.DEFER_BLOCKING 0x0 ;  /* 0x0000000000007b1d */ /* 0x000fe20000010000 */
[C---:B------:R-:W-:Y:S02]  /*80c0*/  ISETP.GE.AND P2, PT, R2.reuse, R208, PT ;  /* 0x000000d00200720c */ /* 0x040fe40003f46270 */
[C---:B------:R-:W-:Y:S02]  /*80d0*/  ISETP.GE.AND P1, PT, R2.reuse, R207, PT ;  /* 0x000000cf0200720c */ /* 0x040fe40003f26270 */
[----:B------:R-:W-:Y:S02]  /*80e0*/  ISETP.LT.OR P6, PT, R2, R206, P4 ;  /* 0x000000ce0200720c */ /* 0x000fe400027c1670 */
[----:B------:R-:W-:Y:S02]  /*80f0*/  FSEL R44, R160, -INF , !P3 ;  /* 0xff800000a02c7808 */ /* 0x000fe40005800000 */
[----:B------:R-:W-:-:S02]  /*8100*/  ISETP.NE.AND P4, PT, R3, RZ, PT ;  /* 0x000000ff0300720c */ /* 0x000fc40003f85270 */
[----:B------:R-:W-:Y:S02]  /*8110*/  ISETP.GE.AND P3, PT, R2, R209, PT ;  /* 0x000000d10200720c */ /* 0x000fe40003f66270 */
[----:B------:R-:W-:Y:S02]  /*8120*/  IADD3 R3, R0, 0x18, RZ ;  /* 0x0000001800037810 */ /* 0x000fe40007ffe0ff */
[C---:B------:R-:W-:Y:S02]  /*8130*/  ISETP.LT.OR P2, PT, R2.reuse, R204, P2 ;  /* 0x000000cc0200720c */ /* 0x040fe40001741670 */
[----:B------:R-:W-:Y:S02]  /*8140*/  ISETP.LT.OR P1, PT, R2, R203, P1 ;  /* 0x000000cb0200720c */ /* 0x000fe40000f21670 */
[----:B------:R-:W-:Y:S01]  /*8150*/  FSEL R175, R175, -INF , !P5 ;  /* 0xff800000afaf7808 */ /* 0x000fe20006800000 */
[----:B-1----:R-:W-:Y:S01]  /*8160*/  HMMA.16816.F32 R12, R24, R4, R12 ;  /* 0x00000004180c723c */ /* 0x002fe2000000180c */
[----:B------:R-:W-:-:S02]  /*8170*/  FSEL R79, R157, -INF , !P4 ;  /* 0xff8000009d4f7808 */ /* 0x000fc40006000000 */
[----:B------:R-:W-:Y:S01]  /*8180*/  ISETP.LT.OR P5, PT, R2, R205, P3 ;  /* 0x000000cd0200720c */ /* 0x000fe20001fa1670 */
[----:B------:R-:W1:Y:S01]  /*8190*/  MUFU.TANH R157, R16 ;  /* 0x00000010009d7308 */ /* 0x000e620000002400 */
[C---:B------:R-:W-:Y:S02]  /*81a0*/  ISETP.GE.AND P4, PT, R3.reuse, R210, PT ;  /* 0x000000d20300720c */ /* 0x040fe40003f86270 */
[----:B------:R-:W-:Y:S01]  /*81b0*/  P2R R9, PR, RZ, 0x4 ;  /* 0x00000004ff097803 */ /* 0x000fe20000000000 */
[----:B------:R-:W-:Y:S01]  /*81c0*/  HMMA.16816.F32 R24, R24, R6, R32 ;  /* 0x000000061818723c */ /* 0x000fe20000001820 */
[C---:B------:R-:W-:Y:S02]  /*81d0*/  ISETP.GE.AND P3, PT, R3.reuse, R209, PT ;  /* 0x000000d10300720c */ /* 0x040fe40003f66270 */
[----:B------:R-:W-:Y:S01]  /*81e0*/  P2R R8, PR, RZ, 0x2 ;  /* 0x00000002ff087803 */ /* 0x000fe20000000000 */
[----:B------:R1:W-:Y:S01]  /*81f0*/  MUFU.TANH R16, R18 ;  /* 0x0000001200107308 */ /* 0x0003e20000002400 */
[----:B------:R-:W-:-:S02]  /*8200*/  ISETP.GE.AND P2, PT, R3, R208, PT ;  /* 0x000000d00300720c */ /* 0x000fc40003f46270 */
[----:B------:R-:W-:Y:S02]  /*8210*/  FSEL R160, R163, -INF , !P6 ;  /* 0xff800000a3a07808 */ /* 0x000fe40007000000 */
[----:B------:R-:W-:Y:S02]  /*8220*/  FSEL R174, R174, -INF , !P5 ;  /* 0xff800000aeae7808 */ /* 0x000fe40006800000 */
[C---:B------:R-:W-:Y:S02]  /*8230*/  ISETP.LT.OR P6, PT, R3.reuse, R206, P4 ;  /* 0x000000ce0300720c */ /* 0x040fe400027c1670 */
[----:B------:R-:W-:Y:S02]  /*8240*/  ISETP.GE.AND P1, PT, R3, R207, PT ;  /* 0x000000cf0300720c */ /* 0x000fe40003f26270 */
[----:B------:R-:W-:Y:S01]  /*8250*/  ISETP.NE.AND P4, PT, R9, RZ, PT ;  /* 0x000000ff0900720c */ /* 0x000fe20003f85270 */
[----:B------:R-:W-:Y:S01]  /*8260*/  FMUL.FTZ R12, R12, c[0x0][0x2ec] ;  /* 0x0000bb000c0c7a20 */ /* 0x000fe20000410000 */
[----:B------:R-:W-:Y:S01]  /*8270*/  ISETP.LT.OR P5, PT, R3, R205, P3 ;  /* 0x000000cd0300720c */ /* 0x000fe20001fa1670 */
[----:B------:R-:W-:Y:S01]  /*8280*/  FMUL.FTZ R14, R14, c[0x0][0x2ec] ;  /* 0x0000bb000e0e7a20 */ /* 0x000fe20000410000 */
[----:B------:R-:W-:Y:S01]  /*8290*/  IADD3 R2, R0, 0x19, RZ ;  /* 0x0000001900027810 */ /* 0x000fe20007ffe0ff */
[----:B------:R-:W-:Y:S01]  /*82a0*/  FMUL.FTZ R13, R13, c[0x0][0x2ec] ;  /* 0x0000bb000d0d7a20 */ /* 0x000fe20000410000 */
[----:B------:R-:W-:Y:S01]  /*82b0*/  ISETP.NE.AND P3, PT, R8, RZ, PT ;  /* 0x000000ff0800720c */ /* 0x000fe20003f65270 */
[----:B------:R-:W-:Y:S01]  /*82c0*/  MUFU.TANH R12, R12 ;  /* 0x0000000c000c7308 */ /* 0x000fe20000002400 */
[----:B------:R-:W-:Y:S01]  /*82d0*/  ISETP.LT.OR P2, PT, R3, R204, P2 ;  /* 0x000000cc0300720c */ /* 0x000fe20001741670 */
[----:B------:R-:W-:Y:S01]  /*82e0*/  FMUL.FTZ R15, R15, c[0x0][0x2ec] ;  /* 0x0000bb000f0f7a20 */ /* 0x000fe20000410000 */
[----:B------:R-:W-:Y:S01]  /*82f0*/  FSEL R148, R148, -INF , !P0 ;  /* 0xff80000094947808 */ /* 0x000fe20004000000 */
[----:B------:R-:W-:Y:S01]  /*8300*/  FMUL.FTZ R26, R26, c[0x0][0x2ec] ;  /* 0x0000bb001a1a7a20 */ /* 0x000fe20000410000 */
[----:B------:R-:W-:Y:S01]  /*8310*/  ISETP.LT.OR P0, PT, R3, R203, P1 ;  /* 0x000000cb0300720c */ /* 0x000fe20000f01670 */
[----:B------:R-:W-:Y:S01]  /*8320*/  FMUL.FTZ R24, R24, c[0x0][0x2ec] ;  /* 0x0000bb0018187a20 */ /* 0x000fe20000410000 */
[----:B------:R-:W-:Y:S01]  /*8330*/  FSEL R75, R75, -INF , !P4 ;  /* 0xff8000004b4b7808 */ /* 0x000fe20006000000 */
[----:B------:R-:W-:Y:S01]  /*8340*/  MUFU.TANH R14, R14 ;  /* 0x0000000e000e7308 */ /* 0x000fe20000002400 */
[----:B------:R-:W-:Y:S01]  /*8350*/  P2R R3, PR, RZ, 0x4 ;  /* 0x00000004ff037803 */ /* 0x000fe20000000000 */
[----:B------:R-:W-:Y:S01]  /*8360*/  FMUL.FTZ R25, R25, c[0x0][0x2ec] ;  /* 0x0000bb0019197a20 */ /* 0x000fe20000410000 */
[----:B------:R-:W-:Y:S01]  /*8370*/  ISETP.GE.AND P4, PT, R2, R210, PT ;  /* 0x000000d20200720c */ /* 0x000fe20003f86270 */
[----:B------:R-:W-:Y:S01]  /*8380*/  FMUL.FTZ R27, R27, c[0x0][0x2ec] ;  /* 0x0000bb001b1b7a20 */ /* 0x000fe20000410000 */
[----:B------:R-:W-:-:S02]  /*8390*/  FSEL R147, R150, -INF , !P3 ;  /* 0xff80000096937808 */ /* 0x000fc40005800000 */
[C---:B------:R-:W-:Y:S01]  /*83a0*/  ISETP.GE.AND P3, PT, R2.reuse, R209, PT ;  /* 0x000000d10200720c */ /* 0x040fe20003f66270 */
[----:B------:R1:W1:Y:S01]  /*83b0*/  MUFU.TANH R150, R17 ;  /* 0x0000001100967308 */ /* 0x0002620000002400 */
[C---:B------:R-:W-:Y:S02]  /*83c0*/  ISETP.GE.AND P2, PT, R2.reuse, R208, PT ;  /* 0x000000d00200720c */ /* 0x040fe40003f46270 */
[----:B------:R-:W-:Y:S02]  /*83d0*/  ISETP.GE.AND P1, PT, R2, R207, PT ;  /* 0x000000cf0200720c */ /* 0x000fe40003f26270 */
[----:B---3--:R-:W-:Y:S02]  /*83e0*/  FSEL R158, R158, -INF , !P6 ;  /* 0xff8000009e9e7808 */ /* 0x008fe40007000000 */
[----:B------:R-:W-:Y:S01]  /*83f0*/  FSEL R171, R76, -INF , !P5 ;  /* 0xff8000004cab7808 */ /* 0x000fe20006800000 */
[----:B------:R-:W-:Y:S01]  /*8400*/  MUFU.TANH R13, R13 ;  /* 0x0000000d000d7308 */ /* 0x000fe20000002400 */
[----:B------:R-:W-:-:S02]  /*8410*/  ISETP.LT.OR P6, PT, R2, R206, P4 ;  /* 0x000000ce0200720c */ /* 0x000fc400027c1670 */
[----:B------:R-:W-:Y:S02]  /*8420*/  ISETP.NE.AND P4, PT, R3, RZ, PT ;  /* 0x000000ff0300720c */ /* 0x000fe40003f85270 */
[C---:B------:R-:W-:Y:S02]  /*8430*/  ISETP.LT.OR P5, PT, R2.reuse, R205, P3 ;  /* 0x000000cd0200720c */ /* 0x040fe40001fa1670 */
[C---:B------:R-:W-:Y:S01]  /*8440*/  ISETP.LT.OR P2, PT, R2.reuse, R204, P2 ;  /* 0x000000cc0200720c */ /* 0x040fe20001741670 */
[----:B------:R-:W-:Y:S01]  /*8450*/  MUFU.TANH R15, R15 ;  /* 0x0000000f000f7308 */ /* 0x000fe20000002400 */
[----:B------:R-:W-:Y:S02]  /*8460*/  ISETP.LT.OR P1, PT, R2, R203, P1 ;  /* 0x000000cb0200720c */ /* 0x000fe40000f21670 */
[----:B------:R-:W-:Y:S02]  /*8470*/  IADD3 R2, R0, 0x20, RZ ;  /* 0x0000002000027810 */ /* 0x000fe40007ffe0ff */
[----:B-1----:R-:W-:-:S02]  /*8480*/  FSEL R18, R69, -INF , !P4 ;  /* 0xff80000045127808 */ /* 0x002fc40006000000 */
[----:B------:R-:W-:Y:S01]  /*8490*/  P2R R8, PR, RZ, 0x4 ;  /* 0x00000004ff087803 */ /* 0x000fe20000000000 */
[----:B------:R-:W-:Y:S01]  /*84a0*/  MUFU.TANH R26, R26 ;  /* 0x0000001a001a7308 */ /* 0x000fe20000002400 */
[----:B------:R-:W-:Y:S02]  /*84b0*/  P2R R3, PR, RZ, 0x2 ;  /* 0x00000002ff037803 */ /* 0x000fe40000000000 */
[C---:B------:R-:W-:Y:S02]  /*84c0*/  ISETP.GE.AND P4, PT, R2.reuse, R210, PT ;  /* 0x000000d20200720c */ /* 0x040fe40003f86270 */
[C---:B------:R-:W-:Y:S02]  /*84d0*/  ISETP.GE.AND P3, PT, R2.reuse, R209, PT ;  /* 0x000000d10200720c */ /* 0x040fe40003f66270 */
[C---:B------:R-:W-:Y:S01]  /*84e0*/  ISETP.GE.AND P2, PT, R2.reuse, R208, PT ;  /* 0x000000d00200720c */ /* 0x040fe20003f46270 */
[----:B------:R-:W-:Y:S01]  /*84f0*/  MUFU.TANH R24, R24 ;  /* 0x0000001800187308 */ /* 0x000fe20000002400 */
[----:B------:R-:W-:-:S02]  /*8500*/  ISETP.GE.AND P1, PT, R2, R207, PT ;  /* 0x000000cf0200720c */ /* 0x000fc40003f26270 */
[----:B------:R-:W-:Y:S02]  /*8510*/  FSEL R154, R156, -INF , !P6 ;  /* 0xff8000009c9a7808 */ /* 0x000fe40007000000 */
[----:B------:R-:W-:Y:S02]  /*8520*/  FSEL R145, R67, -INF , !P0 ;  /* 0xff80000043917808 */ /* 0x000fe40004000000 */
[----:B------:R-:W-:Y:S01]  /*8530*/  FSEL R166, R166, -INF , !P5 ;  /* 0xff800000a6a67808 */ /* 0x000fe20006800000 */
[----:B------:R-:W-:Y:S01]  /*8540*/  MUFU.TANH R25, R25 ;  /* 0x0000001900197308 */ /* 0x000fe20000002400 */
[----:B------:R-:W-:Y:S02]  /*8550*/  ISETP.LT.OR P6, PT, R2, R206, P4 ;  /* 0x000000ce0200720c */ /* 0x000fe400027c1670 */
[----:B------:R-:W-:Y:S02]  /*8560*/  ISETP.NE.AND P4, PT, R8, RZ, PT ;  /* 0x000000ff0800720c */ /* 0x000fe40003f85270 */
[C---:B------:R-:W-:Y:S01]  /*8570*/  ISETP.LT.OR P5, PT, R2.reuse, R205, P3 ;  /* 0x000000cd0200720c */ /* 0x040fe20001fa1670 */
[----:B------:R-:W-:Y:S01]  /*8580*/  HMMA.16816.F32 R8, R20, R4, R40 ;  /* 0x000000041408723c */ /* 0x000fe20000001828 */
[C---:B------:R-:W-:Y:S01]  /*8590*/  ISETP.LT.OR P2, PT, R2.reuse, R204, P2 ;  /* 0x000000cc0200720c */ /* 0x040fe20001741670 */
[----:B------:R-:W-:Y:S01]  /*85a0*/  MUFU.TANH R27, R27 ;  /* 0x0000001b001b7308 */ /* 0x000fe20000002400 */
[----:B------:R-:W-:-:S02]  /*85b0*/  ISETP.LT.OR P0, PT, R2, R203, P1 ;  /* 0x000000cb0200720c */ /* 0x000fc40000f01670 */
[----:B------:R-:W-:Y:S02]  /*85c0*/  ISETP.NE.AND P3, PT, R3, RZ, PT ;  /* 0x000000ff0300720c */ /* 0x000fe40003f65270 */
[----:B------:R-:W-:Y:S01]  /*85d0*/  IADD3 R2, R0, 0x21, RZ ;  /* 0x0000002100027810 */ /* 0x000fe20007ffe0ff */
[----:B------:R-:W-:Y:S01]  /*85e0*/  HMMA.16816.F32 R20, R20, R6, R28 ;  /* 0x000000061414723c */ /* 0x000fe2000000181c */
[----:B------:R-:W-:Y:S02]  /*85f0*/  FSEL R17, R77, -INF , !P4 ;  /* 0xff8000004d117808 */ /* 0x000fe40006000000 */
[----:B------:R-:W-:Y:S02]  /*8600*/  P2R R3, PR, RZ, 0x4 ;  /* 0x00000004ff037803 */ /* 0x000fe40000000000 */
[----:B------:R-:W-:Y:S02]  /*8610*/  ISETP.GE.AND P4, PT, R2, R210, PT ;  /* 0x000000d20200720c */ /* 0x000fe40003f86270 */
[----:B--2---:R-:W-:-:S02]  /*8620*/  FSEL R144, R68, -INF , !P3 ;  /* 0xff80000044907808 */ /* 0x004fc40005800000 */
[C---:B------:R-:W-:Y:S02]  /*8630*/  ISETP.GE.AND P3, PT, R2.reuse, R209, PT ;  /* 0x000000d10200720c */ /* 0x040fe40003f66270 */
[C---:B------:R-:W-:Y:S02]  /*8640*/  ISETP.GE.AND P2, PT, R2.reuse, R208, PT ;  /* 0x000000d00200720c */ /* 0x040fe40003f46270 */
[----:B------:R-:W-:Y:S02]  /*8650*/  ISETP.GE.AND P1, PT, R2, R207, PT ;  /* 0x000000cf0200720c */ /* 0x000fe40003f26270 */
[----:B------:R-:W-:Y:S01]  /*8660*/  FSEL R149, R149, -INF , !P6 ;  /* 0xff80000095957808 */ /* 0x000fe20007000000 */
[----:B------:R-:W-:Y:S01]  /*8670*/  FMUL.FTZ R8, R8, c[0x0][0x2ec] ;  /* 0x0000bb0008087a20 */ /* 0x000fe20000410000 */
[----:B------:R-:W-:Y:S01]  /*8680*/  FSEL R212, R66, -INF , !P5 ;  /* 0xff80000042d47808 */ /* 0x000fe20006800000 */
[----:B------:R-:W-:Y:S01]  /*8690*/  FMUL.FTZ R10, R10, c[0x0][0x2ec] ;  /* 0x0000bb000a0a7a20 */ /* 0x000fe20000410000 */
[C---:B------:R-:W-:Y:S01]  /*86a0*/  ISETP.LT.OR P6, PT, R2.reuse, R206, P4 ;  /* 0x000000ce0200720c */ /* 0x040fe200027c1670 */
[----:B------:R-:W-:Y:S01]  /*86b0*/  FMUL.FTZ R9, R9, c[0x0][0x2ec] ;  /* 0x0000bb0009097a20 */ /* 0x000fe20000410000 */
[----:B------:R-:W-:Y:S01]  /*86c0*/  ISETP.NE.AND P4, PT, R3, RZ, PT ;  /* 0x000000ff0300720c */ /* 0x000fe20003f85270 */
[----:B------:R-:W1:Y:S01]  /*86d0*/  MUFU.TANH R8, R8 ;  /* 0x0000000800087308 */ /* 0x000e620000002400 */
[----:B------:R-:W-:Y:S01]  /*86e0*/  ISETP.LT.OR P5, PT, R2, R205, P3 ;  /* 0x000000cd0200720c */ /* 0x000fe20001fa1670 */
[----:B------:R-:W-:Y:S01]  /*86f0*/  FMUL.FTZ R20, R20, c[0x0][0x2ec] ;  /* 0x0000bb0014147a20 */ /* 0x000fe20000410000 */
[C---:B------:R-:W-:Y:S01]  /*8700*/  ISETP.LT.OR P2, PT, R2.reuse, R204, P2 ;  /* 0x000000cc0200720c */ /* 0x040fe20001741670 */
[----:B------:R-:W-:Y:S01]  /*8710*/  FMUL.FTZ R11, R11, c[0x0][0x2ec] ;  /* 0x0000bb000b0b7a20 */ /* 0x000fe20000410000 */
[----:B------:R-:W-:Y:S01]  /*8720*/  ISETP.LT.OR P1, PT, R2, R203, P1 ;  /* 0x000000cb0200720c */ /* 0x000fe20000f21670 */
[----:B------:R-:W-:Y:S01]  /*8730*/  FMUL.FTZ R21, R21, c[0x0][0x2ec] ;  /* 0x0000bb0015157a20 */ /* 0x000fe20000410000 */
[----:B------:R-:W-:Y:S01]  /*8740*/  IADD3 R2, R0, 0x28, RZ ;  /* 0x0000002800027810 */ /* 0x000fe20007ffe0ff */
[----:B------:R-:W2:Y:S01]  /*8750*/  MUFU.TANH R10, R10 ;  /* 0x0000000a000a7308 */ /* 0x000ea20000002400 */
[----:B------:R-:W-:-:S02]  /*8760*/  FSEL R162, R162, -INF , !P4 ;  /* 0xff800000a2a27808 */ /* 0x000fc40006000000 */
[----:B------:R-:W-:Y:S02]  /*8770*/  P2R R4, PR, RZ, 0x4 ;  /* 0x00000004ff047803 */ /* 0x000fe40000000000 */
[----:B------:R-:W-:Y:S02]  /*8780*/  P2R R3, PR, RZ, 0x2 ;  /* 0x00000002ff037803 */ /* 0x000fe40000000000 */
[C---:B------:R-:W-:Y:S01]  /*8790*/  ISETP.GE.AND P4, PT, R2.reuse, R210, PT ;  /* 0x000000d20200720c */ /* 0x040fe20003f86270 */
[----:B------:R-:W3:Y:S01]  /*87a0*/  MUFU.TANH R20, R20 ;  /* 0x0000001400147308 */ /* 0x000ee20000002400 */
[C---:B------:R-:W-:Y:S02]  /*87b0*/  ISETP.GE.AND P3, PT, R2.reuse, R209, PT ;  /* 0x000000d10200720c */ /* 0x040fe40003f66270 */
[C---:B------:R-:W-:Y:S02]  /*87c0*/  ISETP.GE.AND P2, PT, R2.reuse, R208, PT ;  /* 0x000000d00200720c */ /* 0x040fe40003f46270 */
[----:B------:R-:W-:-:S02]  /*87d0*/  ISETP.GE.AND P1, PT, R2, R207, PT ;  /* 0x000000cf0200720c */ /* 0x000fc40003f26270 */
[----:B------:R-:W-:Y:S01]  /*87e0*/  FSEL R155, R78, -INF , !P6 ;  /* 0xff8000004e9b7808 */ /* 0x000fe20007000000 */
[----:B------:R-:W1:Y:S01]  /*87f0*/  MUFU.TANH R9, R9 ;  /* 0x0000000900097308 */ /* 0x000e620000002400 */
[----:B----4-:R-:W-:Y:S02]  /*8800*/  FSEL R170, R170, -INF , !P0 ;  /* 0xff800000aaaa7808 */ /* 0x010fe40004000000 */
[----:B-----5:R-:W-:Y:S02]  /*8810*/  FSEL R187, R187, -INF , !P5 ;  /* 0xff800000bbbb7808 */ /* 0x020fe40006800000 */
[----:B------:R-:W-:Y:S02]  /*8820*/  ISETP.LT.OR P6, PT, R2, R206, P4 ;  /* 0x000000ce0200720c */ /* 0x000fe400027c1670 */
[----:B------:R-:W-:Y:S01]  /*8830*/  ISETP.NE.AND P4, PT, R4, RZ, PT ;  /* 0x000000ff0400720c */ /* 0x000fe20003f85270 */
[----:B------:R-:W4:Y:S01]  /*8840*/  MUFU.TANH R11, R11 ;  /* 0x0000000b000b7308 */ /* 0x000f220000002400 */
[----:B------:R-:W-:-:S02]  /*8850*/  ISETP.LT.OR P5, PT, R2, R205, P3 ;  /* 0x000000cd0200720c */ /* 0x000fc40001fa1670 */
[C---:B------:R-:W-:Y:S02]  /*8860*/  ISETP.LT.OR P2, PT, R2.reuse, R204, P2 ;  /* 0x000000cc0200720c */ /* 0x040fe40001741670 */
[----:B------:R-:W-:Y:S02]  /*8870*/  ISETP.LT.OR P0, PT, R2, R203, P1 ;  /* 0x000000cb0200720c */ /* 0x000fe40000f01670 */
[----:B------:R-:W-:Y:S02]  /*8880*/  ISETP.NE.AND P3, PT, R3, RZ, PT ;  /* 0x000000ff0300720c */ /* 0x000fe40003f65270 */
[----:B------:R-:W-:Y:S02]  /*8890*/  IADD3 R2, R0, 0x29, RZ ;  /* 0x0000002900027810 */ /* 0x000fe40007ffe0ff */
[----:B------:R-:W-:Y:S02]  /*88a0*/  FSEL R161, R161, -INF , !P4 ;  /* 0xff800000a1a17808 */ /* 0x000fe40006000000 */
[----:B------:R-:W-:-:S02]  /*88b0*/  P2R R3, PR, RZ, 0x4 ;  /* 0x00000004ff037803 */ /* 0x000fc40000000000 */
[C---:B------:R-:W-:Y:S02]  /*88c0*/  ISETP.GE.AND P4, PT, R2.reuse, R210, PT ;  /* 0x000000d20200720c */ /* 0x040fe40003f86270 */
[----:B------:R-:W-:Y:S02]  /*88d0*/  FSEL R169, R169, -INF , !P3 ;  /* 0xff800000a9a97808 */ /* 0x000fe40005800000 */
[C---:B------:R-:W-:Y:S02]  /*88e0*/  ISETP.GE.AND P3, PT, R2.reuse, R209, PT ;  /* 0x000000d10200720c */ /* 0x040fe40003f66270 */
[C---:B------:R-:W-:Y:S02]  /*88f0*/  ISETP.GE.AND P2, PT, R2.reuse, R208, PT ;  /* 0x000000d00200720c */ /* 0x040fe40003f46270 */
[----:B------:R-:W-:Y:S02]  /*8900*/  ISETP.GE.AND P1, PT, R2, R207, PT ;  /* 0x000000cf0200720c */ /* 0x000fe40003f26270 */
[----:B------:R-:W-:-:S02]  /*8910*/  FSEL R151, R151, -INF , !P6 ;  /* 0xff80000097977808 */ /* 0x000fc40007000000 */
[----:B------:R-:W-:Y:S02]  /*8920*/  FSEL R185, R38, -INF , !P5 ;  /* 0xff80000026b97808 */ /* 0x000fe40006800000 */
[C---:B------:R-:W-:Y:S02]  /*8930*/  ISETP.LT.OR P6, PT, R2.reuse, R206, P4 ;  /* 0x000000ce0200720c */ /* 0x040fe400027c1670 */
[----:B------:R-:W-:Y:S02]  /*8940*/  ISETP.NE.AND P4, PT, R3, RZ, PT ;  /* 0x000000ff0300720c */ /* 0x000fe40003f85270 */
[C---:B------:R-:W-:Y:S02]  /*8950*/  ISETP.LT.OR P5, PT, R2.reuse, R205, P3 ;  /* 0x000000cd0200720c */ /* 0x040fe40001fa1670 */
[C---:B------:R-:W-:Y:S02]  /*8960*/  ISETP.LT.OR P2, PT, R2.reuse, R204, P2 ;  /* 0x000000cc0200720c */ /* 0x040fe40001741670 */
[----:B------:R-:W-:-:S02]  /*8970*/  ISETP.LT.OR P1, PT, R2, R203, P1 ;  /* 0x000000cb0200720c */ /* 0x000fc40000f21670 */
[----:B------:R-:W-:Y:S02]  /*8980*/  IADD3 R2, R0, 0x30, RZ ;  /* 0x0000003000027810 */ /* 0x000fe40007ffe0ff */
[----:B------:R-:W-:Y:S02]  /*8990*/  FSEL R157, R157, -INF , !P4 ;  /* 0xff8000009d9d7808 */ /* 0x000fe40006000000 */
[----:B------:R-:W-:Y:S02]  /*89a0*/  P2R R4, PR, RZ, 0x4 ;  /* 0x00000004ff047803 */ /* 0x000fe40000000000 */
[C---:B------:R-:W-:Y:S02]  /*89b0*/  ISETP.GE.AND P4, PT, R2.reuse, R210, PT ;  /* 0x000000d20200720c */ /* 0x040fe40003f86270 */
[----:B------:R-:W-:Y:S02]  /*89c0*/  ISETP.GE.AND P3, PT, R2, R209, PT ;  /* 0x000000d10200720c */ /* 0x000fe40003f66270 */
[----:B------:R-:W-:-:S02]  /*89d0*/  P2R R3, PR, RZ, 0x2 ;  /* 0x00000002ff037803 */ /* 0x000fc40000000000 */
[C---:B------:R-:W-:Y:S02]  /*89e0*/  ISETP.GE.AND P2, PT, R2.reuse, R208, PT ;  /* 0x000000d00200720c */ /* 0x040fe40003f46270 */
[----:B------:R-:W-:Y:S02]  /*89f0*/  FSEL R172, R37, -INF , !P6 ;  /* 0xff80000025ac7808 */ /* 0x000fe40007000000 */
[----:B------:R-:W-:Y:S02]  /*8a00*/  FSEL R180, R39, -INF , !P5 ;  /* 0xff80000027b47808 */ /* 0x000fe40006800000 */
[C---:B------:R-:W-:Y:S02]  /*8a10*/  ISETP.LT.OR P6, PT, R2.reuse, R206, P4 ;  /* 0x000000ce0200720c */ /* 0x040fe400027c1670 */
[----:B------:R-:W-:Y:S02]  /*8a20*/  ISETP.LT.OR P5, PT, R2, R205, P3 ;  /* 0x000000cd0200720c */ /* 0x000fe40001fa1670 */
[----:B------:R-:W-:-:S02]  /*8a30*/  ISETP.NE.AND P4, PT, R4, RZ, PT ;  /* 0x000000ff0400720c */ /* 0x000fc40003f85270 */
[----:B------:R-:W-:Y:S02]  /*8a40*/  ISETP.NE.AND P3, PT, R3, RZ, PT ;  /* 0x000000ff0300720c */ /* 0x000fe40003f65270 */
[----:B------:R-:W-:Y:S02]  /*8a50*/  ISETP.LT.OR P2, PT, R2, R204, P2 ;  /* 0x000000cc0200720c */ /* 0x000fe40001741670 */
[----:B------:R-:W-:Y:S02]  /*8a60*/  IADD3 R3, R0, 0x31, RZ ;  /* 0x0000003100037810 */ /* 0x000fe40007ffe0ff */
[----:B------:R-:W-:Y:S02]  /*8a70*/  ISETP.GE.AND P1, PT, R2, R207, PT ;  /* 0x000000cf0200720c */ /* 0x000fe40003f26270 */
[----:B------:R-:W-:Y:S02]  /*8a80*/  P2R R4, PR, RZ, 0x4 ;  /* 0x00000004ff047803 */ /* 0x000fe40000000000 */
[----:B------:R-:W-:-:S02]  /*8a90*/  FSEL R150, R150, -INF , !P4 ;  /* 0xff80000096967808 */ /* 0x000fc40006000000 */
[----:B------:R-:W-:Y:S02]  /*8aa0*/  FSEL R164, R16, -INF , !P0 ;  /* 0xff80000010a47808 */ /* 0x000fe40004000000 */
[C---:B------:R-:W-:Y:S02]  /*8ab0*/  ISETP.GE.AND P4, PT, R3.reuse, R210, PT ;  /* 0x000000d20300720c */ /* 0x040fe40003f86270 */
[C---:B------:R-:W-:Y:S02]  /*8ac0*/  ISETP.GE.AND P2, PT, R3.reuse, R208, PT ;  /* 0x000000d00300720c */ /* 0x040fe40003f46270 */
[----:B------:R-:W-:Y:S02]  /*8ad0*/  ISETP.LT.OR P0, PT, R2, R203, P1 ;  /* 0x000000cb0200720c */ /* 0x000fe40000f01670 */
[----:B------:R-:W-:Y:S02]  /*8ae0*/  ISETP.GE.AND P1, PT, R3, R207, PT ;  /* 0x000000cf0300720c */ /* 0x000fe40003f26270 */
[----:B------:R-:W-:-:S02]  /*8af0*/  FSEL R167, R12, -INF , !P6 ;  /* 0xff8000000ca77808 */ /* 0x000fc40007000000 */
[----:B------:R-:W-:Y:S02]  /*8b00*/  FSEL R163, R19, -INF , !P3 ;  /* 0xff80000013a37808 */ /* 0x000fe40005800000 */
[C---:B------:R-:W-:Y:S02]  /*8b10*/  ISETP.LT.OR P6, PT, R3.reuse, R206, P4 ;  /* 0x000000ce0300720c */ /* 0x040fe400027c1670 */
[C---:B------:R-:W-:Y:S02]  /*8b20*/  ISETP.LT.OR P2, PT, R3.reuse, R204, P2 ;  /* 0x000000cc0300720c */ /* 0x040fe40001741670 */
[----:B------:R-:W-:Y:S02]  /*8b30*/  IADD3 R2, R0, 0x38, RZ ;  /* 0x0000003800027810 */ /* 0x000fe40007ffe0ff */
[----:B------:R-:W-:Y:S02]  /*8b40*/  ISETP.GE.AND P3, PT, R3, R209, PT ;  /* 0x000000d10300720c */ /* 0x000fe40003f66270 */
[----:B------:R-:W-:-:S02]  /*8b50*/  ISETP.NE.AND P4, PT, R4, RZ, PT ;  /* 0x000000ff0400720c */ /* 0x000fc40003f85270 */
[C---:B------:R-:W-:Y:S02]  /*8b60*/  ISETP.LT.OR P1, PT, R3.reuse, R203, P1 ;  /* 0x000000cb0300720c */ /* 0x040fe40000f21670 */
[----:B------:R-:W-:Y:S02]  /*8b70*/  FSEL R216, R14, -INF , !P5 ;  /* 0xff8000000ed87808 */ /* 0x000fe40006800000 */
[----:B------:R-:W-:Y:S02]  /*8b80*/  P2R R4, PR, RZ, 0x4 ;  /* 0x00000004ff047803 */ /* 0x000fe40000000000 */
[----:B------:R-:W-:Y:S02]  /*8b90*/  ISETP.LT.OR P5, PT, R3, R205, P3 ;  /* 0x000000cd0300720c */ /* 0x000fe40001fa1670 */
[----:B-1----:R-:W-:Y:S02]  /*8ba0*/  FSEL R179, R8, -INF , !P4 ;  /* 0xff80000008b37808 */ /* 0x002fe40006000000 */
[----:B------:R-:W-:-:S02]  /*8bb0*/  ISETP.GE.AND P2, PT, R2, R208, PT ;  /* 0x000000d00200720c */ /* 0x000fc40003f46270 */
[C---:B------:R-:W-:Y:S02]  /*8bc0*/  ISETP.GE.AND P4, PT, R2.reuse, R210, PT ;  /* 0x000000d20200720c */ /* 0x040fe40003f86270 */
[----:B------:R-:W-:Y:S02]  /*8bd0*/  P2R R3, PR, RZ, 0x2 ;  /* 0x00000002ff037803 */ /* 0x000fe40000000000 */
[C---:B------:R-:W-:Y:S02]  /*8be0*/  ISETP.GE.AND P3, PT, R2.reuse, R209, PT ;  /* 0x000000d10200720c */ /* 0x040fe40003f66270 */
[----:B------:R-:W-:Y:S02]  /*8bf0*/  ISETP.GE.AND P1, PT, R2, R207, PT ;  /* 0x000000cf0200720c */ /* 0x000fe40003f26270 */
[----:B------:R-:W-:Y:S02]  /*8c00*/  FSEL R168, R13, -INF , !P6 ;  /* 0xff8000000da87808 */ /* 0x000fe40007000000 */
[----:B------:R-:W-:-:S02]  /*8c10*/  FSEL R215, R15, -INF , !P5 ;  /* 0xff8000000fd77808 */ /* 0x000fc40006800000 */
[----:B------:R-:W-:Y:S02]  /*8c20*/  ISETP.LT.OR P6, PT, R2, R204, P2 ;  /* 0x000000cc0200720c */ /* 0x000fe400017c1670 */
[----:B--2---:R-:W-:Y:S02]  /*8c30*/  FSEL R186, R10, -INF , !P0 ;  /* 0xff8000000aba7808 */ /* 0x004fe40004000000 */
[----:B------:R-:W-:Y:S02]  /*8c40*/  ISETP.LT.OR P5, PT, R2, R206, P4 ;  /* 0x000000ce0200720c */ /* 0x000fe400027a1670 */
[----:B------:R-:W-:Y:S01]  /*8c50*/  ISETP.NE.AND P2, PT, R3, RZ, PT ;  /* 0x000000ff0300720c */ /* 0x000fe20003f45270 */
[----:B------:R-:W-:Y:S01]  /*8c60*/  FMUL.FTZ R3, R22, c[0x0][0x2ec] ;  /* 0x0000bb0016037a20 */ /* 0x000fe20000410000 */
[C---:B------:R-:W-:Y:S02]  /*8c70*/  ISETP.LT.OR P4, PT, R2.reuse, R205, P3 ;  /* 0x000000cd0200720c */ /* 0x040fe40001f81670 */
[----:B------:R-:W-:Y:S01]  /*8c80*/  ISETP.LT.OR P0, PT, R2, R203, P1 ;  /* 0x000000cb0200720c */ /* 0x000fe20000f01670 */
[----:B------:R-:W-:Y:S01]  /*8c90*/  FMUL.FTZ R2, R23, c[0x0][0x2ec] ;  /* 0x0000bb0017027a20 */ /* 0x000fe20000410000 */
[----:B------:R-:W-:Y:S01]  /*8ca0*/  ISETP.NE.AND P3, PT, R4, RZ, PT ;  /* 0x000000ff0400720c */ /* 0x000fe20003f65270 */
[----:B------:R-:W1:Y:S01]  /*8cb0*/  MUFU.TANH R3, R3 ;  /* 0x0000000300037308 */ /* 0x000e620000002400 */
[----:B---3--:R-:W-:-:S02]  /*8cc0*/  FSEL R176, R20, -INF , !P6 ;  /* 0xff80000014b07808 */ /* 0x008fc40007000000 */
[----:B------:R-:W-:Y:S02]  /*8cd0*/  IADD3 R0, R0, 0x39, RZ ;  /* 0x0000003900007810 */ /* 0x000fe40007ffe0ff */
[----:B------:R-:W-:Y:S02]  /*8ce0*/  ISETP.GT.AND P6, PT, R184, R246, PT ;  /* 0x000000f6b800720c */ /* 0x000fe40003fc4270 */
[----:B------:R-:W-:Y:S01]  /*8cf0*/  FSEL R178, R9, -INF , !P3 ;  /* 0xff80000009b27808 */ /* 0x000fe20005800000 */
[----:B------:R-:W2:Y:S01]  /*8d00*/  MUFU.TANH R4, R21 ;  /* 0x0000001500047308 */ /* 0x000ea20000002400 */
[C---:B------:R-:W-:Y:S02]  /*8d10*/  ISETP.GE.AND P3, PT, R0.reuse, R210, PT ;  /* 0x000000d20000720c */ /* 0x040fe40003f66270 */
[----:B----4-:R-:W-:Y:S02]  /*8d20*/  FSEL R183, R11, -INF , !P2 ;  /* 0xff8000000bb77808 */ /* 0x010fe40005000000 */
[----:B------:R-:W-:-:S02]  /*8d30*/  ISETP.GE.AND P2, PT, R0, R209, PT ;  /* 0x000000d10000720c */ /* 0x000fc40003f46270 */
[----:B------:R-:W-:Y:S01]  /*8d40*/  ISETP.GE.AND P1, PT, R0, R208, PT ;  /* 0x000000d00000720c */ /* 0x000fe20003f26270 */
[----:B------:R-:W3:Y:S01]  /*8d50*/  MUFU.TANH R2, R2 ;  /* 0x0000000200027308 */ /* 0x000ee20000002400 */
[----:B------:R-:W-:Y:S02]  /*8d60*/  FSEL R214, R26, -INF , !P4 ;  /* 0xff8000001ad67808 */ /* 0x000fe40006000000 */
[----:B------:R-:W-:Y:S02]  /*8d70*/  FSEL R165, R24, -INF , !P5 ;  /* 0xff80000018a57808 */ /* 0x000fe40006800000 */
[C---:B------:R-:W-:Y:S02]  /*8d80*/  ISETP.GE.AND P4, PT, R0.reuse, R207, PT ;  /* 0x000000cf0000720c */ /* 0x040fe40003f86270 */
[C---:B------:R-:W-:Y:S02]  /*8d90*/  ISETP.LT.OR P5, PT, R0.reuse, R206, P3 ;  /* 0x000000ce0000720c */ /* 0x040fe40001fa1670 */
[----:B------:R-:W-:-:S02]  /*8da0*/  ISETP.LT.OR P3, PT, R0, R205, P2 ;  /* 0x000000cd0000720c */ /* 0x000fc40001761670 */
[C---:B------:R-:W-:Y:S02]  /*8db0*/  ISETP.LT.OR P2, PT, R0.reuse, R204, P1 ;  /* 0x000000cc0000720c */ /* 0x040fe40000f41670 */
[----:B------:R-:W-:Y:S02]  /*8dc0*/  ISETP.LT.OR P1, PT, R0, R203, P4 ;  /* 0x000000cb0000720c */ /* 0x000fe40002721670 */
[----:B-1----:R-:W-:Y:S02]  /*8dd0*/  FSEL R181, R3, -INF , !P0 ;  /* 0xff80000003b57808 */ /* 0x002fe40004000000 */
[----:B------:R-:W-:Y:S02]  /*8de0*/  ISETP.NE.AND P0, PT, R229, RZ, PT ;  /* 0x000000ffe500720c */ /* 0x000fe40003f05270 */
[----:B------:R-:W-:Y:S02]  /*8df0*/  FSEL R173, R25, -INF , !P5 ;  /* 0xff80000019ad7808 */ /* 0x000fe40006800000 */
[----:B------:R-:W-:-:S02]  /*8e00*/  FSEL R213, R27, -INF , !P3 ;  /* 0xff8000001bd57808 */ /* 0x000fc40005800000 */
[----:B--2---:R-:W-:Y:S02]  /*8e10*/  FSEL R177, R4, -INF , !P2 ;  /* 0xff80000004b17808 */ /* 0x004fe40005000000 */
[----:B---3--:R-:W-:Y:S01]  /*8e20*/  FSEL R182, R2, -INF , !P1 ;  /* 0xff80000002b67808 */ /* 0x008fe20004800000 */
[----:B------:R-:W-:Y:S05]  /*8e30*/  @!P6 BRA `(.L_x_1917) ;  /* 0x000003100000e947 */ /* 0x000fea0003800000 */
[----:B------:R-:W-:Y:S01]  /*8e40*/  IADD3 R0, R230, -0x3, RZ ;  /* 0xfffffffde6007810 */ /* 0x000fe20007ffe0ff */
[----:B------:R-:W-:Y:S01]  /*8e50*/  @!P0 IMAD.MOV.U32 R7, RZ, RZ, c[0x0][0x19c] ;  /* 0x00006700ff078624 */ /* 0x000fe200078e00ff */
[----:B------:R1:W-:Y:S01]  /*8e60*/  @P0 STS.128 [R211+0x4000], RZ ;  /* 0x004000ffd3000388 */ /* 0x0003e20000000c00 */
[----:B------:R-:W-:Y:S01]  /*8e70*/  BSSY B0, `(.L_x_1918) ;  /* 0x000002c000007945 */ /* 0x000fe20003800000 */
[----:B------:R-:W-:Y:S01]  /*8e80*/  SHF.R.S32.HI R2, RZ, 0x1f, R0 ;  /* 0x0000001fff027819 */ /* 0x000fe20000011400 */
[----:B------:R-:W-:-:S04]  /*8e90*/  IMAD.WIDE.U32 R4, R0, c[0x0][0x198], RZ ;  /* 0x0000660000047a25 */ /* 0x000fc800078e00ff */
[----:B------:R-:W-:-:S04]  /*8ea0*/  IMAD R2, R2, c[0x0][0x198], RZ ;  /* 0x0000660002027a24 */ /* 0x000fc800078e02ff */
[----:B------:R-:W-:Y:S01]  /*8eb0*/  IMAD R0, R0, c[0x0][0x19c], R2 ;  /* 0x0000670000007a24 */ /* 0x000fe200078e0202 */
[----:B------:R-:W-:-:S03]  /*8ec0*/  LEA R2, P1, R4, R236, 0x6 ;  /* 0x000000ec04027211 */ /* 0x000fc600078230ff */
[----:B------:R-:W-:Y:S01]  /*8ed0*/  IMAD.IADD R3, R5, 0x1, R0 ;  /* 0x0000000105037824 */ /* 0x000fe200078e0200 */
[-C--:B------:R-:W-:Y:S02]  /*8ee0*/  @!P0 IADD3 R0, P5, R233, R2.reuse, RZ ;  /* 0x00000002e9008210 */ /* 0x080fe40007fbe0ff */
[----:B------:R-:W-:Y:S02]  /*8ef0*/  @!P0 LEA R5, P4, R231, R2, 0x5 ;  /* 0x00000002e7058211 */ /* 0x000fe400078828ff */
[----:B------:R-:W-:Y:S02]  /*8f00*/  LEA.HI.X R3, R4, R235, R3, 0x6, P1 ;  /* 0x000000eb04037211 */ /* 0x000fe400008f3403 */
[----:B------:R-:W-:Y:S02]  /*8f10*/  @!P0 LEA R8, P3, R2, c[0x0][0x168], 0x1 ;  /* 0x00005a0002088a11 */ /* 0x000fe400078608ff */
[----:B------:R-:W-:Y:S01]  /*8f20*/  @!P0 LEA R6, P2, R0, c[0x0][0x168], 0x1 ;  /* 0x00005a0000068a11 */ /* 0x000fe200078408ff */
[----:B------:R-:W-:Y:S01]  /*8f30*/  @!P0 IMAD.X R11, R232, 0x1, R3, P5 ;  /* 0x00000001e80b8824 */ /* 0x000fe200028e0603 */
        /* <DEDUP_REMOVED lines=31> */
.L_x_1919:
[----:B------:R-:W-:Y:S05]  /*9130*/  BSYNC B0 ;  /* 0x0000000000007941 */ /* 0x000fea0003800000 */
.L_x_1918:
[----:B------:R-:W0:Y:S02]  /*9140*/  LDGDEPBAR ;  /* 0x00000000000079af */ /* 0x000e240000000000 */
.L_x_1917:
[----:B------:R-:W-:Y:S01]  /*9150*/  FMNMX.FTZ R0, R73, R48, !PT ;  /* 0x0000003049007209 */ /* 0x000fe20007810000 */
[----:B------:R-:W-:Y:S03]  /*9160*/  LDSM.16.MT88.4 R12, [R189+0x6000] ;  /* 0x00600000bd0c783b */ /* 0x000fe60000004200 */
[----:B-1----:R-:W-:Y:S01]  /*9170*/  FMNMX.FTZ R2, R57, R0, !PT ;  /* 0x0000000039027209 */ /* 0x002fe20007810000 */
        /* <DEDUP_REMOVED lines=46> */
[----:B------:R-:W-:Y:S01]  /*9460*/  FMNMX.FTZ R2, R72, R59, !PT ;  /* 0x0000003b48027209 */ /* 0x000fe20007810000 */
[----:B------:R-:W2:Y:S01]  /*9470*/  SHFL.BFLY PT, R7, R3, 0x2, 0x1f ;  /* 0x0c401f0003077f89 */ /* 0x000ea200000e0000 */
[----:B------:R-:W-:Y:S02]  /*9480*/  FMNMX.FTZ R4, R186, R4, !PT ;  /* 0x00000004ba047209 */ /* 0x000fe40007810000 */
[----:B------:R-:W-:-:S02]  /*9490*/  FMNMX.FTZ R2, R65, R2, !PT ;  /* 0x0000000241027209 */ /* 0x000fc40007810000 */
[----:B------:R-:W-:Y:S02]  /*94a0*/  FMNMX.FTZ R4, R183, R4, !PT ;  /* 0x00000004b7047209 */ /* 0x000fe40007810000 */
[----:B------:R-:W-:Y:S02]  /*94b0*/  FMNMX.FTZ R5, R64, R2, !PT ;  /* 0x0000000240057209 */ /* 0x000fe40007810000 */
[----:B------:R-:W-:Y:S02]  /*94c0*/  FMNMX.FTZ R4, R181, R4, !PT ;  /* 0x00000004b5047209 */ /* 0x000fe40007810000 */
[----:B------:R-:W-:Y:S02]  /*94d0*/  FMNMX.FTZ R5, R74, R5, !PT ;  /* 0x000000054a057209 */ /* 0x000fe40007810000 */
[----:B------:R-:W-:Y:S02]  /*94e0*/  FMNMX.FTZ R4, R182, R4, !PT ;  /* 0x00000004b6047209 */ /* 0x000fe40007810000 */
        /* <DEDUP_REMOVED lines=39> */
[----:B--2---:R-:W-:-:S07]  /*9760*/  FFMA.FTZ R5, R36, c[0x0][0x23c], -R3 ;  /* 0x00008f0024057a23 */ /* 0x004fce0000010803 */
        /* <DEDUP_REMOVED lines=32> */
[-C--:B------:R-:W-:Y:S01]  /*9970*/  FMUL.FTZ R120, R120, R78.reuse ;  /* 0x0000004e78787220 */ /* 0x080fe20000410000 */
        /* <DEDUP_REMOVED lines=68> */
[----:B------:R-:W-:-:S02]  /*9dc0*/  FMUL.FTZ R92, R92, R76 ;  /* 0x0000004c5c5c7220 */ /* 0x000fc40000410000 */
[----:B------:R-:W-:Y:S02]  /*9dd0*/  FMUL.FTZ R93, R93, R76 ;  /* 0x0000004c5d5d7220 */ /* 0x000fe40000410000 */
[----:B--2---:R-:W-:Y:S02]  /*9de0*/  FFMA.FTZ R9, R146, c[0x0][0x23c], -R0 ;  /* 0x00008f0092097a23 */ /* 0x004fe40000010800 */
[-C--:B---3--:R-:W-:Y:S01]  /*9df0*/  FMUL.FTZ R82, R82, R11.reuse ;  /* 0x0000000b52527220 */ /* 0x088fe20000410000 */
[----:B------:R-:W-:Y:S01]  /*9e00*/  HMMA.16816.F32 R52, R4, R26, R120 ;  /* 0x0000001a0434723c */ /* 0x000fe20000001878 */
[----:B------:R1:W-:Y:S01]  /*9e10*/  MUFU.EX2 R236, R9 ;  /* 0x0000000900ec7308 */ /* 0x0003e20000000800 */
[-C--:B------:R-:W-:Y:S02]  /*9e20*/  FMUL.FTZ R83, R83, R11.reuse ;  /* 0x0000000b53537220 */ /* 0x080fe40000410000 */
[-C--:B------:R-:W-:Y:S02]  /*9e30*/  FMUL.FTZ R94, R94, R11.reuse ;  /* 0x0000000b5e5e7220 */ /* 0x080fe40000410000 */
[----:B------:R-:W-:-:S02]  /*9e40*/  FMUL.FTZ R95, R95, R11 ;  /* 0x0000000b5f5f7220 */ /* 0x000fc40000410000 */
[C---:B------:R-:W-:Y:S01]  /*9e50*/  HMMA.16816.F32 R48, R4.reuse, R28, R132 ;  /* 0x0000001c0430723c */ /* 0x040fe20000001884 */
[-C--:B------:R-:W-:Y:S02]  /*9e60*/  FMUL.FTZ R96, R96, R76.reuse ;  /* 0x0000004c60607220 */ /* 0x080fe40000410000 */
[-C--:B------:R-:W-:Y:S02]  /*9e70*/  FMUL.FTZ R97, R97, R76.reuse ;  /* 0x0000004c61617220 */ /* 0x080fe40000410000 */
[-C--:B------:R-:W-:Y:S02]  /*9e80*/  FMUL.FTZ R98, R98, R11.reuse ;  /* 0x0000000b62627220 */ /* 0x080fe40000410000 */
[----:B------:R-:W-:Y:S01]  /*9e90*/  FMUL.FTZ R99, R99, R11 ;  /* 0x0000000b63637220 */ /* 0x000fe20000410000 */
[----:B------:R-:W-:Y:S01]  /*9ea0*/  HMMA.16816.F32 R40, R4, R30, R136 ;  /* 0x0000001e0428723c */ /* 0x000fe20000001888 */
[----:B-1----:R-:W-:Y:S02]  /*9eb0*/  FFMA.FTZ R9, R75, c[0x0][0x23c], -R3 ;  /* 0x00008f004b097a23 */ /* 0x002fe40000010803 */
[----:B------:R-:W-:-:S02]  /*9ec0*/  FMUL.FTZ R108, R108, R76 ;  /* 0x0000004c6c6c7220 */ /* 0x000fc40000410000 */
[----:B------:R1:W-:Y:S01]  /*9ed0*/  MUFU.EX2 R234, R9 ;  /* 0x0000000900ea7308 */ /* 0x0003e20000000800 */
[-C--:B------:R-:W-:Y:S01]  /*9ee0*/  FMUL.FTZ R109, R109, R76.reuse ;  /* 0x0000004c6d6d7220 */ /* 0x080fe20000410000 */
[----:B------:R-:W-:Y:S01]  /*9ef0*/  F2FP.PACK_AB R4, R88, R91 ;  /* 0x0000005b5804723e */ /* 0x000fe200000000ff */
[----:B------:R-:W-:Y:S01]  /*9f00*/  FMUL.FTZ R110, R110, R11 ;  /* 0x0000000b6e6e7220 */ /* 0x000fe20000410000 */
[----:B------:R-:W-:Y:S01]  /*9f10*/  F2FP.PACK_AB R5, R244, R245 ;  /* 0x000000f5f405723e */ /* 0x000fe200000000ff */
[----:B------:R-:W-:Y:S01]  /*9f20*/  FMUL.FTZ R111, R111, R11 ;  /* 0x0000000b6f6f7220 */ /* 0x000fe20000410000 */
[----:B------:R-:W-:Y:S01]  /*9f30*/  F2FP.PACK_AB R6, R106, R101 ;  /* 0x000000656a06723e */ /* 0x000fe200000000ff */
[-C--:B------:R-:W-:Y:S01]  /*9f40*/  FMUL.FTZ R112, R112, R76.reuse ;  /* 0x0000004c70707220 */ /* 0x080fe20000410000 */
[----:B------:R-:W-:Y:S01]  /*9f50*/  F2FP.PACK_AB R7, R238, R239 ;  /* 0x000000efee07723e */ /* 0x000fe200000000ff */
[----:B------:R-:W-:Y:S02]  /*9f60*/  FMUL.FTZ R113, R113, R76 ;  /* 0x0000004c71717220 */ /* 0x000fe40000410000 */
[----:B------:R-:W-:-:S02]  /*9f70*/  FMUL.FTZ R114, R114, R11 ;  /* 0x0000000b72727220 */ /* 0x000fc40000410000 */
[-C--:B------:R-:W-:Y:S02]  /*9f80*/  FMUL.FTZ R115, R115, R11.reuse ;  /* 0x0000000b73737220 */ /* 0x080fe40000410000 */
[-C--:B------:R-:W-:Y:S01]  /*9f90*/  FMUL.FTZ R124, R124, R76.reuse ;  /* 0x0000004c7c7c7220 */ /* 0x080fe20000410000 */
[C---:B------:R-:W-:Y:S01]  /*9fa0*/  HMMA.16816.F32 R44, R4.reuse, R12, R80 ;  /* 0x0000000c042c723c */ /* 0x040fe20000001850 */
[--C-:B-1----:R-:W-:Y:S02]  /*9fb0*/  FFMA.FTZ R9, R17, c[0x0][0x23c], -R3.reuse ;  /* 0x00008f0011097a23 */ /* 0x102fe40000010803 */
[-C--:B------:R-:W-:Y:S02]  /*9fc0*/  FMUL.FTZ R125, R125, R76.reuse ;  /* 0x0000004c7d7d7220 */ /* 0x080fe40000410000 */
[----:B------:R1:W-:Y:S01]  /*9fd0*/  MUFU.EX2 R233, R9 ;  /* 0x0000000900e97308 */ /* 0x0003e20000000800 */
[-C--:B------:R-:W-:Y:S02]  /*9fe0*/  FMUL.FTZ R126, R126, R11.reuse ;  /* 0x0000000b7e7e7220 */ /* 0x080fe40000410000 */
[----:B------:R-:W-:Y:S01]  /*9ff0*/  FMUL.FTZ R127, R127, R11 ;  /* 0x0000000b7f7f7220 */ /* 0x000fe20000410000 */
[----:B------:R-:W-:Y:S01]  /*a000*/  HMMA.16816.F32 R36, R4, R14, R92 ;  /* 0x0000000e0424723c */ /* 0x000fe2000000185c */
[----:B------:R-:W-:Y:S01]  /*a010*/  FFMA.FTZ R10, R79, c[0x0][0x23c], -R3 ;  /* 0x00008f004f0a7a23 */ /* 0x000fe20000010803 */
[----:B------:R-:W-:Y:S01]  /*a020*/  LDSM.16.MT88.4 R12, [R191+0x6800] ;  /* 0x00680000bf0c783b */ /* 0x000fe20000004200 */
[----:B------:R-:W-:-:S02]  /*a030*/  FMUL.FTZ R128, R128, R76 ;  /* 0x0000004c80807220 */ /* 0x000fc40000410000 */
[----:B------:R2:W3:Y:S01]  /*a040*/  MUFU.EX2 R237, R10 ;  /* 0x0000000a00ed7308 */ /* 0x0004e20000000800 */
[-C--:B------:R-:W-:Y:S01]  /*a050*/  FMUL.FTZ R129, R129, R76.reuse ;  /* 0x0000004c81817220 */ /* 0x080fe20000410000 */
[----:B------:R-:W-:Y:S01]  /*a060*/  LDSM.16.MT88.4 R92, [R189+0x7800] ;  /* 0x00780000bd5c783b */ /* 0x000fe20000004200 */
[C---:B------:R-:W-:Y:S01]  /*a070*/  HMMA.16816.F32 R32, R4.reuse, R20, R96 ;  /* 0x000000140420723c */ /* 0x040fe20000001860 */
[-C--:B------:R-:W-:Y:S02]  /*a080*/  FMUL.FTZ R130, R130, R11.reuse ;  /* 0x0000000b82827220 */ /* 0x080fe40000410000 */
[----:B------:R-:W-:Y:S02]  /*a090*/  FMUL.FTZ R131, R131, R11 ;  /* 0x0000000b83837220 */ /* 0x000fe40000410000 */
[----:B-1----:R-:W-:Y:S02]  /*a0a0*/  FFMA.FTZ R9, R147, c[0x0][0x23c], -R2 ;  /* 0x00008f0093097a23 */ /* 0x002fe40000010802 */
[-C--:B------:R-:W-:Y:S01]  /*a0b0*/  FMUL.FTZ R140, R140, R76.reuse ;  /* 0x0000004c8c8c7220 */ /* 0x080fe20000410000 */
[----:B------:R-:W-:Y:S01]  /*a0c0*/  HMMA.16816.F32 R108, R4, R22, R108 ;  /* 0x00000016046c723c */ /* 0x000fe2000000186c */
[----:B------:R1:W-:Y:S01]  /*a0d0*/  MUFU.EX2 R229, R9 ;  /* 0x0000000900e57308 */ /* 0x0003e20000000800 */
[----:B------:R-:W-:Y:S01]  /*a0e0*/  LDSM.16.MT88.4 R20, [R190+0x6800] ;  /* 0x00680000be14783b */ /* 0x000fe20000004200 */
[----:B------:R-:W-:-:S02]  /*a0f0*/  FMUL.FTZ R141, R141, R76 ;  /* 0x0000004c8d8d7220 */ /* 0x000fc40000410000 */
[----:B--2---:R-:W-:Y:S02]  /*a100*/  FFMA.FTZ R10, R18, c[0x0][0x23c], -R3 ;  /* 0x00008f00120a7a23 */ /* 0x004fe40000010803 */
[----:B------:R-:W-:Y:S01]  /*a110*/  LDSM.16.MT88.4 R16, [R192+0x6800] ;  /* 0x00680000c010783b */ /* 0x000fe20000004200 */
[----:B------:R-:W-:Y:S01]  /*a120*/  HMMA.16816.F32 R112, R4, R24, R112 ;  /* 0x000000180470723c */ /* 0x000fe20000001870 */
[----:B------:R2:W4:Y:S01]  /*a130*/  MUFU.EX2 R235, R10 ;  /* 0x0000000a00eb7308 */ /* 0x0005220000000800 */
[-C--:B------:R-:W-:Y:S02]  /*a140*/  FMUL.FTZ R142, R142, R11.reuse ;  /* 0x0000000b8e8e7220 */ /* 0x080fe40000410000 */
[----:B------:R-:W-:-:S04]  /*a150*/  FMUL.FTZ R143, R143, R11 ;  /* 0x0000000b8f8f7220 */ /* 0x000fc80000410000 */
        /* <DEDUP_REMOVED lines=97> */
[C---:B-----5:R-:W-:Y:S01]  /*a770*/  HMMA.16816.F32 R48, R4.reuse, R12, R48 ;  /* 0x0000000c0430723c */ /* 0x060fe20000001830 */
[--C-:B-1----:R-:W-:Y:S01]  /*a780*/  FFMA.FTZ R9, R165, c[0x0][0x23c], -R0.reuse ;  /* 0x00008f00a5097a23 */ /* 0x102fe20000010800 */
[----:B------:R-:W-:Y:S01]  /*a790*/  MOV R165, R102 ;  /* 0x0000006600a57202 */ /* 0x000fe20000000f00 */
[----:B------:R-:W-:Y:S01]  /*a7a0*/  FFMA.FTZ R0, R173, c[0x0][0x23c], -R0 ;  /* 0x00008f00ad007a23 */ /* 0x000fe20000010800 */
[----:B------:R-:W-:Y:S01]  /*a7b0*/  MOV R173, R91 ;  /* 0x0000005b00ad7202 */ /* 0x000fe20000000f00 */
        /* <DEDUP_REMOVED lines=81> */
[----:B-1----:R-:W-:Y:S01]  /*acd0*/  FFMA.FTZ R0, R213, c[0x0][0x23c], -R8 ;  /* 0x00008f00d5007a23 */ /* 0x002fe20000010808 */
[----:B------:R-:W-:-:S03]  /*ace0*/  MOV R213, R184 ;  /* 0x000000b800d57202 */ /* 0x000fc60000000f00 */
        /* <DEDUP_REMOVED lines=69> */
[----:B------:R-:W-:Y:S01]  /*b140*/  IMAD.WIDE.U32 R6, R161, c[0x0][0x1a0], RZ ;  /* 0x00006800a1067a25 */ /* 0x000fe200078e00ff */
[----:B------:R-:W-:Y:S01]  /*b150*/  MOV R169, c[0x0][0x1a0] ;  /* 0x0000680000a97a02 */ /* 0x000fe20000000f00 */
[----:B------:R-:W-:Y:S01]  /*b160*/  BAR.SYNC.DEFER_BLOCKING 0x0 ;  /* 0x0000000000007b1d */ /* 0x000fe20000010000 */
[----:B------:R-:W-:Y:S01]  /*b170*/  MOV R163, 0x4 ;  /* 0x0000000400a37802 */ /* 0x000fe20000000f00 */
[----:B------:R-:W-:Y:S01]  /*b180*/  IMAD R0, R0, c[0x0][0x1a0], RZ ;  /* 0x0000680000007a24 */ /* 0x000fe200078e02ff */
[----:B------:R-:W-:-:S03]  /*b190*/  SHF.L.U32 R164, R169, 0x4, RZ ;  /* 0x00000004a9a47819 */ /* 0x000fc600000006ff */
[----:B------:R-:W-:-:S05]  /*b1a0*/  IMAD R0, R161, c[0x0][0x1a4], R0 ;  /* 0x00006900a1007a24 */ /* 0x000fca00078e0200 */
[----:B------:R-:W-:Y:S01]  /*b1b0*/  IADD3 R3, R7, R0, RZ ;  /* 0x0000000007037210 */ /* 0x000fe20007ffe0ff */
[----:B------:R-:W-:Y:S01]  /*b1c0*/  @P0 STS.128 [R211+0x6000], RZ ;  /* 0x006000ffd3000388 */ /* 0x000fe20000000c00 */
[----:B--2---:R-:W-:-:S04]  /*b1d0*/  LEA R2, P1, R6, R178, 0x6 ;  /* 0x000000b206027211 */ /* 0x004fc800078230ff */
[-C--:B------:R-:W-:Y:S02]  /*b1e0*/  @!P0 IADD3 R0, P4, R164, R2.reuse, RZ ;  /* 0x00000002a4008210 */ /* 0x080fe40007f9e0ff */
[----:B------:R-:W-:Y:S02]  /*b1f0*/  MOV R164, c[0x0][0x1a0] ;  /* 0x0000680000a47a02 */ /* 0x000fe40000000f00 */
[----:B------:R-:W-:Y:S02]  /*b200*/  @!P0 LEA R4, P2, R169, R2, 0x5 ;  /* 0x00000002a9048211 */ /* 0x000fe400078428ff */
[----:B------:R-:W-:Y:S02]  /*b210*/  SHF.L.U64.HI R163, R164, R163, c[0x0][0x1a4] ;  /* 0x00006900a4a37619 */ /* 0x000fe400000102a3 */
[----:B---3--:R-:W-:Y:S02]  /*b220*/  LEA.HI.X R3, R6, R173, R3, 0x6, P1 ;  /* 0x000000ad06037211 */ /* 0x008fe400008f3403 */
[----:B------:R-:W-:-:S02]  /*b230*/  MOV R164, c[0x0][0x1a4] ;  /* 0x0000690000a47a02 */ /* 0x000fc40000000f00 */
[----:B------:R-:W-:Y:S02]  /*b240*/  @!P0 LEA R8, P3, R0, c[0x0][0x170], 0x1 ;  /* 0x00005c0000088a11 */ /* 0x000fe400078608ff */
[-C--:B------:R-:W-:Y:S02]  /*b250*/  @!P0 LEA.HI.X R7, R169, R3.reuse, R164, 0x5, P2 ;  /* 0x00000003a9078211 */ /* 0x080fe400010f2ca4 */
[----:B------:R-:W-:Y:S02]  /*b260*/  @!P0 IADD3.X R5, R163, R3, RZ, P4, !PT ;  /* 0x00000003a3058210 */ /* 0x000fe400027fe4ff */
[----:B------:R-:W-:Y:S02]  /*b270*/  @!P0 LEA R10, P2, R2, c[0x0][0x170], 0x1 ;  /* 0x00005c00020a8a11 */ /* 0x000fe400078408ff */
[----:B------:R-:W-:Y:S01]  /*b280*/  @!P0 LEA.HI.X R9, R0, c[0x0][0x174], R5, 0x1, P3 ;  /* 0x00005d0000098a11 */ /* 0x000fe200018f0c05 */
[----:B------:R-:W-:Y:S01]  /*b290*/  @!P0 IMAD R0, R164, 0x30, RZ ;  /* 0x00000030a4008824 */ /* 0x000fe200078e02ff */
[--C-:B------:R-:W-:Y:S01]  /*b2a0*/  @!P0 LEA.HI.X R11, R2, c[0x0][0x174], R3.reuse, 0x1, P2 ;  /* 0x00005d00020b8a11 */ /* 0x100fe200010f0c03 */
[----:B------:R-:W-:Y:S01]  /*b2b0*/  @!P0 IMAD.WIDE.U32 R2, R169, 0x30, R2 ;  /* 0x00000030a9028825 */ /* 0x000fe200078e0002 */
[----:B------:R-:W-:-:S03]  /*b2c0*/  @!P0 LEA R6, P1, R4, c[0x0][0x170], 0x1 ;  /* 0x00005c0004068a11 */ /* 0x000fc600078208ff */
[----:B------:R-:W-:Y:S01]  /*b2d0*/  @!PT LDS RZ, [RZ] ;  /* 0x00000000fffff984 */ /* 0x000fe20000000800 */
[----:B------:R-:W-:Y:S01]  /*b2e0*/  @!PT LDS RZ, [RZ] ;  /* 0x00000000fffff984 */ /* 0x000fe20000000800 */
[----:B------:R-:W-:Y:S01]  /*b2f0*/  @!PT LDS RZ, [RZ] ;  /* 0x00000000fffff984 */ /* 0x000fe20000000800 */
[----:B------:R1:W-:Y:S01]  /*b300*/  @!P0 LDGSTS.E.BYPASS.LTC128B.128 [R211+0x6000], [R10.64] ;  /* 0x060000000ad38fae */ /* 0x0003e2000b901d46 */
[----:B------:R-:W-:Y:S02]  /*b310*/  @!P0 LEA.HI.X R7, R4, c[0x0][0x174], R7, 0x1, P1 ;  /* 0x00005d0004078a11 */ /* 0x000fe400008f0c07 */
[----:B------:R-:W-:Y:S01]  /*b320*/  @!P0 IADD3 R0, R0, R3, RZ ;  /* 0x0000000300008210 */ /* 0x000fe20007ffe0ff */
[----:B------:R-:W-:Y:S01]  /*b330*/  @P0 STS.128 [R211+0x6800], RZ ;  /* 0x006800ffd3000388 */ /* 0x000fe20000000c00 */
[----:B------:R-:W-:-:S03]  /*b340*/  @!P0 LEA R4, P1, R2, c[0x0][0x170], 0x1 ;  /* 0x00005c0002048a11 */ /* 0x000fc600078208ff */
[----:B------:R-:W-:Y:S01]  /*b350*/  @!PT LDS RZ, [RZ] ;  /* 0x00000000fffff984 */ /* 0x000fe20000000800 */
[----:B------:R-:W-:Y:S01]  /*b360*/  @!PT LDS RZ, [RZ] ;  /* 0x00000000fffff984 */ /* 0x000fe20000000800 */
[----:B------:R-:W-:Y:S01]  /*b370*/  @!PT LDS RZ, [RZ] ;  /* 0x00000000fffff984 */ /* 0x000fe20000000800 */
[----:B------:R1:W-:Y:S01]  /*b380*/  @!P0 LDGSTS.E.BYPASS.LTC128B.128 [R211+0x6800], [R8.64] ;  /* 0x0680000008d38fae */ /* 0x0003e2000b901d46 */
[----:B------:R-:W-:Y:S02]  /*b390*/  @!P0 LEA.HI.X R5, R2, c[0x0][0x174], R0, 0x1, P1 ;  /* 0x00005d0002058a11 */ /* 0x000fe400008f0c00 */
[----:B------:R-:W-:Y:S01]  /*b3a0*/  ISETP.GT.AND P1, PT, R161, R246, PT ;  /* 0x000000f6a100720c */ /* 0x000fe20003f24270 */
        /* <DEDUP_REMOVED lines=11> */
[----:B------:R-:W2:Y:S04]  /*b460*/  LDSM.16.M88.4 R36, [R188+0x4000] ;  /* 0x00400000bc24783b */ /* 0x000ea80000000200 */
[----:B------:R-:W3:Y:S04]  /*b470*/  LDSM.16.M88.4 R28, [R195+0x2000] ;  /* 0x00200000c31c783b */ /* 0x000ee80000000200 */
[----:B------:R-:W-:Y:S04]  /*b480*/  LDSM.16.M88.4 R24, [R198] ;  /* 0x00000000c618783b */ /* 0x000fe80000000200 */
[----:B------:R-:W4:Y:S04]  /*b490*/  LDSM.16.M88.4 R40, [R194+0x4000] ;  /* 0x00400000c228783b */ /* 0x000f280000000200 */
[----:B------:R-:W5:Y:S04]  /*b4a0*/  LDSM.16.M88.4 R20, [R198+0x2000] ;  /* 0x00200000c614783b */ /* 0x000f680000000200 */
[----:B------:R-:W-:Y:S04]  /*b4b0*/  LDSM.16.M88.4 R44, [R199] ;  /* 0x00000000c72c783b */ /* 0x000fe80000000200 */
[----:B------:R-:W4:Y:S04]  /*b4c0*/  LDSM.16.M88.4 R16, [R196] ;  /* 0x00000000c410783b */ /* 0x000f280000000200 */
[----:B------:R-:W5:Y:S04]  /*b4d0*/  LDSM.16.M88.4 R12, [R196+0x2000] ;  /* 0x00200000c40c783b */ /* 0x000f680000000200 */
[----:B------:R-:W-:Y:S04]  /*b4e0*/  LDSM.16.M88.4 R48, [R193] ;  /* 0x00000000c130783b */ /* 0x000fe80000000200 */
[----:B-1----:R-:W1:Y:S01]  /*b4f0*/  LDSM.16.M88.4 R8, [R197] ;  /* 0x00000000c508783b */ /* 0x002e620000000200 */
[-C--:B--2---:R-:W-:Y:S03]  /*b500*/  HMMA.16816.F32 R4, R32, R36.reuse, RZ ;  /* 0x000000242004723c */ /* 0x084fe600000018ff */
[----:B------:R-:W0:Y:S05]  /*b510*/  LDGDEPBAR ;  /* 0x00000000000079af */ /* 0x000e2a0000000000 */
[----:B---3--:R-:W-:Y:S08]  /*b520*/  HMMA.16816.F32 R52, R28, R36, RZ ;  /* 0x000000241c34723c */ /* 0x008ff000000018ff */
[----:B------:R-:W-:Y:S08]  /*b530*/  HMMA.16816.F32 R60, R32, R38, RZ ;  /* 0x00000026203c723c */ /* 0x000ff000000018ff */
[-C--:B----4-:R-:W-:Y:S01]  /*b540*/  HMMA.16816.F32 R56, R24, R40.reuse, R4 ;  /* 0x000000281838723c */ /* 0x090fe20000001804 */
[----:B------:R-:W-:Y:S07]  /*b550*/  LDSM.16.M88.4 R4, [R197+0x2000] ;  /* 0x00200000c504783b */ /* 0x000fee0000000200 */
[----:B-----5:R-:W-:Y:S08]  /*b560*/  HMMA.16816.F32 R52, R20, R40, R52 ;  /* 0x000000281434723c */ /* 0x020ff00000001834 */
[----:B------:R-:W-:Y:S01]  /*b570*/  HMMA.16816.F32 R68, R28, R38, RZ ;  /* 0x000000261c44723c */ /* 0x000fe200000018ff */
[----:B------:R-:W-:Y:S07]  /*b580*/  LDSM.16.M88.4 R36, [R194+0x4800] ;  /* 0x00480000c224783b */ /* 0x000fee0000000200 */
[----:B------:R-:W-:Y:S01]  /*b590*/  HMMA.16816.F32 R64, R16, R44, R56 ;  /* 0x0000002c1040723c */ /* 0x000fe20000001838 */
[----:B------:R-:W2:Y:S07]  /*b5a0*/  LDSM.16.M88.4 R56, [R188+0x4800] ;  /* 0x00480000bc38783b */ /* 0x000eae0000000200 */
[----:B------:R-:W-:Y:S08]  /*b5b0*/  HMMA.16816.F32 R60, R24, R42, R60 ;  /* 0x0000002a183c723c */ /* 0x000ff0000000183c */
[----:B------:R-:W-:Y:S08]  /*b5c0*/  HMMA.16816.F32 R52, R12, R44, R52 ;  /* 0x0000002c0c34723c */ /* 0x000ff00000001834 */
[----:B------:R-:W-:Y:S08]  /*b5d0*/  HMMA.16816.F32 R68, R20, R42, R68 ;  /* 0x0000002a1444723c */ /* 0x000ff00000001844 */
[----:B-1----:R-:W-:Y:S08]  /*b5e0*/  HMMA.16816.F32 R72, R8, R48, R64 ;  /* 0x000000300848723c */ /* 0x002ff00000001840 */
[----:B------:R-:W-:Y:S08]  /*b5f0*/  HMMA.16816.F32 R60, R16, R46, R60 ;  /* 0x0000002e103c723c */ /* 0x000ff0000000183c */
[-C--:B--2---:R-:W-:Y:S08]  /*b600*/  HMMA.16816.F32 R64, R32, R56.reuse, RZ ;  /* 0x000000382040723c */ /* 0x084ff000000018ff */
        /* <DEDUP_REMOVED lines=142> */
[----:B------:R-:W1:Y:S01]  /*bef0*/  MUFU.TANH R60, R60 ;  /* 0x0000003c003c7308 */ /* 0x000e620000002400 */
[----:B------:R-:W-:Y:S02]  /*bf00*/  FMUL.FTZ R69, R69, c[0x0][0x2ec] ;  /* 0x0000bb0045457a20 */ /* 0x000fe40000410000 */
[----:B------:R-:W-:-:S02]  /*bf10*/  FMUL.FTZ R70, R70, c[0x0][0x2ec] ;  /* 0x0000bb0046467a20 */ /* 0x000fc40000410000 */
[----:B------:R-:W-:Y:S01]  /*bf20*/  FMUL.FTZ R71, R71, c[0x0][0x2ec] ;  /* 0x0000bb0047477a20 */ /* 0x000fe20000410000 */
[----:B------:R-:W-:Y:S02]  /*bf30*/  HMMA.16816.F32 R12, R12, R46, R40 ;  /* 0x0000002e0c0c723c */ /* 0x000fe40000001828 */
[----:B------:R-:W1:Y:S06]  /*bf40*/  MUFU.TANH R61, R61 ;  /* 0x0000003d003d7308 */ /* 0x000e6c0000002400 */
[-C--:B--2---:R-:W-:Y:S02]  /*bf50*/  HMMA.16816.F32 R32, R8, R36.reuse, R52 ;  /* 0x000000240820723c */ /* 0x084fe40000001834 */
[----:B------:R-:W2:Y:S06]  /*bf60*/  MUFU.TANH R62, R62 ;  /* 0x0000003e003e7308 */ /* 0x000eac0000002400 */
[----:B------:R-:W-:Y:S02]  /*bf70*/  HMMA.16816.F32 R20, R4, R36, R28 ;  /* 0x000000240414723c */ /* 0x000fe4000000181c */
[----:B------:R-:W1:Y:S06]  /*bf80*/  MUFU.TANH R63, R63 ;  /* 0x0000003f003f7308 */ /* 0x000e6c0000002400 */
        /* <DEDUP_REMOVED lines=40> */
[----:B--234-:R-:W2:Y:S04]  /*c210*/  LDL.64 R180, [R1+0x10] ;  /* 0x0000100001b47983 */ /* 0x01cea80000100a00 */
[----:B------:R-:W3:Y:S01]  /*c220*/  LDL.64 R214, [R1] ;  /* 0x0000000001d67983 */ /* 0x000ee20000100a00 */
[----:B------:R-:W-:Y:S01]  /*c230*/  IADD3 R0, R230, -0x4, RZ ;  /* 0xfffffffce6007810 */ /* 0x000fe20007ffe0ff */
[----:B------:R-:W-:Y:S01]  /*c240*/  IMAD.MOV.U32 R187, RZ, RZ, c[0x0][0x198] ;  /* 0x00006600ffbb7624 */ /* 0x000fe200078e00ff */
[----:B------:R-:W-:Y:S01]  /*c250*/  BSSY B0, `(.L_x_1921) ;  /* 0x0000032000007945 */ /* 0x000fe20003800000 */
[----:B-1----:R-:W-:Y:S01]  /*c260*/  @!P0 IMAD.MOV.U32 R7, RZ, RZ, c[0x0][0x19c] ;  /* 0x00006700ff078624 */ /* 0x002fe200078e00ff */
[----:B------:R-:W-:Y:S01]  /*c270*/  SHF.R.S32.HI R2, RZ, 0x1f, R0 ;  /* 0x0000001fff027819 */ /* 0x000fe20000011400 */
[----:B------:R-:W-:Y:S01]  /*c280*/  IMAD.WIDE.U32 R4, R0, c[0x0][0x198], RZ ;  /* 0x0000660000047a25 */ /* 0x000fe200078e00ff */
[----:B------:R1:W-:Y:S03]  /*c290*/  @P0 STS.128 [R211+0x4000], RZ ;  /* 0x004000ffd3000388 */ /* 0x0003e60000000c00 */
[----:B------:R-:W-:-:S02]  /*c2a0*/  IMAD R2, R2, c[0x0][0x198], RZ ;  /* 0x0000660002027a24 */ /* 0x000fc400078e02ff */
[----:B------:R-:W-:Y:S02]  /*c2b0*/  IMAD.SHL.U32 R185, R187, 0x10, RZ ;  /* 0x00000010bbb97824 */ /* 0x000fe400078e00ff */
[----:B------:R-:W-:-:S04]  /*c2c0*/  IMAD R0, R0, c[0x0][0x19c], R2 ;  /* 0x0000670000007a24 */ /* 0x000fc800078e0202 */
[----:B------:R-:W-:Y:S01]  /*c2d0*/  IMAD.IADD R3, R5, 0x1, R0 ;  /* 0x0000000105037824 */ /* 0x000fe200078e0200 */
[----:B--2---:R-:W-:Y:S01]  /*c2e0*/  LEA R2, P1, R4, R180, 0x6 ;  /* 0x000000b404027211 */ /* 0x004fe200078230ff */
[----:B------:R-:W-:-:S03]  /*c2f0*/  IMAD.MOV.U32 R180, RZ, RZ, c[0x0][0x198] ;  /* 0x00006600ffb47624 */ /* 0x000fc600078e00ff */
[-C--:B------:R-:W-:Y:S01]  /*c300*/  @!P0 IADD3 R0, P5, R185, R2.reuse, RZ ;  /* 0x00000002b9008210 */ /* 0x080fe20007fbe0ff */
[----:B------:R-:W-:Y:S01]  /*c310*/  IMAD.MOV.U32 R185, RZ, RZ, 0x4 ;  /* 0x00000004ffb97424 */ /* 0x000fe200078e00ff */
[----:B---3--:R-:W-:Y:S02]  /*c320*/  LEA.HI.X R3, R4, R215, R3, 0x6, P1 ;  /* 0x000000d704037211 */ /* 0x008fe400008f3403 */
[----:B------:R-:W-:Y:S02]  /*c330*/  @!P0 LEA R5, P4, R187, R2, 0x5 ;  /* 0x00000002bb058211 */ /* 0x000fe400078828ff */
[----:B------:R-:W-:Y:S02]  /*c340*/  SHF.L.U64.HI R185, R180, R185, c[0x0][0x19c] ;  /* 0x00006700b4b97619 */ /* 0x000fe400000102b9 */
        /* <DEDUP_REMOVED lines=34> */
.L_x_1922:
[----:B------:R-:W-:Y:S05]  /*c570*/  BSYNC B0 ;  /* 0x0000000000007941 */ /* 0x000fea0003800000 */
.L_x_1921:
[----:B------:R-:W0:Y:S02]  /*c580*/  LDGDEPBAR ;  /* 0x00000000000079af */ /* 0x000e240000000000 */
.L_x_1920:
[----:B--234-:R-:W2:Y:S02]  /*c590*/  S2R R0, SR_TID.X ;  /* 0x0000000000007919 */ /* 0x01cea40000002100 */
[----:B--2---:R-:W-:-:S05]  /*c5a0*/  IMAD.SHL.U32 R0, R0, 0x2, RZ ;  /* 0x0000000200007824 */ /* 0x004fca00078e00ff */
[----:B------:R-:W-:-:S05]  /*c5b0*/  LOP3.LUT R0, R0, 0x6, RZ, 0xc0, !PT ;  /* 0x0000000600007812 */ /* 0x000fca00078ec0ff */
[----:B------:R-:W-:-:S05]  /*c5c0*/  IMAD R0, R161, 0x40, R0 ;  /* 0x00000040a1007824 */ /* 0x000fca00078e0200 */
[C---:B------:R-:W-:Y:S02]  /*c5d0*/  ISETP.GE.AND P0, PT, R0.reuse, R210, PT ;  /* 0x000000d20000720c */ /* 0x040fe40003f06270 */
[C---:B-1----:R-:W-:Y:S02]  /*c5e0*/  IADD3 R2, R0.reuse, 0x1, RZ ;  /* 0x0000000100027810 */ /* 0x042fe40007ffe0ff */
[----:B------:R-:W-:Y:S02]  /*c5f0*/  ISETP.LT.OR P4, PT, R0, R206, P0 ;  /* 0x000000ce0000720c */ /* 0x000fe40000781670 */
        /* <DEDUP_REMOVED lines=8> */
[----:B------:R-:W-:-:S02]  /*c680*/  ISETP.GE.AND P1, PT, R0, R209, PT ;  /* 0x000000d10000720c */ /* 0x000fc40003f26270 */
[C---:B------:R-:W-:Y:S02]  /*c690*/  ISETP.GE.AND P0, PT, R0.reuse, R208, PT ;  /* 0x000000d00000720c */ /* 0x040fe40003f06270 */
[----:B------:R-:W-:Y:S02]  /*c6a0*/  P2R R4, PR, RZ, 0x8 ;  /* 0x00000008ff047803 */ /* 0x000fe40000000000 */
[----:B------:R-:W-:Y:S02]  /*c6b0*/  P2R R6, PR, RZ, 0x4 ;  /* 0x00000004ff067803 */ /* 0x000fe40000000000 */
[C---:B------:R-:W-:Y:S02]  /*c6c0*/  ISETP.GE.AND P2, PT, R0.reuse, R207, PT ;  /* 0x000000cf0000720c */ /* 0x040fe40003f46270 */
[C---:B------:R-:W-:Y:S02]  /*c6d0*/  ISETP.LT.OR P3, PT, R0.reuse, R205, P1 ;  /* 0x000000cd0000720c */ /* 0x040fe40000f61670 */
[----:B------:R-:W-:-:S02]  /*c6e0*/  IADD3 R2, R0, 0x8, RZ ;  /* 0x0000000800027810 */ /* 0x000fc40007ffe0ff */
[C---:B------:R-:W-:Y:S02]  /*c6f0*/  ISETP.LT.OR P1, PT, R0.reuse, R204, P0 ;  /* 0x000000cc0000720c */ /* 0x040fe40000721670 */
[----:B------:R-:W-:Y:S02]  /*c700*/  ISETP.LT.OR P0, PT, R0, R203, P2 ;  /* 0x000000cb0000720c */ /* 0x000fe40001701670 */
[----:B------:R-:W-:Y:S02]  /*c710*/  FSEL R14, R173, -INF , !P1 ;  /* 0xff800000ad0e7808 */ /* 0x000fe40004800000 */
[C---:B------:R-:W-:Y:S02]  /*c720*/  ISETP.GE.AND P2, PT, R2.reuse, R209, PT ;  /* 0x000000d10200720c */ /* 0x040fe40003f46270 */
[----:B------:R-:W-:Y:S02]  /*c730*/  ISETP.GE.AND P1, PT, R2, R208, PT ;  /* 0x000000d00200720c */ /* 0x000fe40003f26270 */
[----:B------:R-:W-:-:S02]  /*c740*/  FSEL R32, R176, -INF , !P3 ;  /* 0xff800000b0207808 */ /* 0x000fc40005800000 */
[----:B------:R-:W-:Y:S02]  /*c750*/  FSEL R22, R178, -INF , !P5 ;  /* 0xff800000b2167808 */ /* 0x000fe40006800000 */
[----:B------:R-:W-:Y:S02]  /*c760*/  P2R R5, PR, RZ, 0x40 ;  /* 0x00000040ff057803 */ /* 0x000fe40000000000 */
[C---:B------:R-:W-:Y:S02]  /*c770*/  ISETP.GE.AND P3, PT, R2.reuse, R210, PT ;  /* 0x000000d20200720c */ /* 0x040fe40003f66270 */
[----:B------:R-:W-:Y:S02]  /*c780*/  ISETP.LT.OR P5, PT, R2, R205, P2 ;  /* 0x000000cd0200720c */ /* 0x000fe400017a1670 */
[----:B------:R-:W-:Y:S02]  /*c790*/  ISETP.NE.AND P2, PT, R4, RZ, PT ;  /* 0x000000ff0400720c */ /* 0x000fe40003f45270 */
[----:B------:R-:W-:-:S02]  /*c7a0*/  ISETP.LT.OR P6, PT, R2, R204, P1 ;  /* 0x000000cc0200720c */ /* 0x000fc40000fc1670 */
[----:B------:R-:W-:Y:S02]  /*c7b0*/  IADD3 R3, R0, 0x9, RZ ;  /* 0x0000000900037810 */ /* 0x000fe40007ffe0ff */
[----:B------:R-:W-:Y:S02]  /*c7c0*/  ISETP.NE.AND P1, PT, R6, RZ, PT ;  /* 0x000000ff0600720c */ /* 0x000fe40003f25270 */
[----:B------:R-:W-:Y:S02]  /*c7d0*/  FSEL R13, R177, -INF , !P4 ;  /* 0xff800000b10d7808 */ /* 0x000fe40006000000 */
[----:B------:R-:W-:Y:S02]  /*c7e0*/  ISETP.LT.OR P4, PT, R2, R206, P3 ;  /* 0x000000ce0200720c */ /* 0x000fe40001f81670 */
[----:B------:R-:W-:Y:S02]  /*c7f0*/  FSEL R18, R168, -INF , !P0 ;  /* 0xff800000a8127808 */ /* 0x000fe40004000000 */
[----:B------:R-:W-:-:S02]  /*c800*/  ISETP.NE.AND P3, PT, R5, RZ, PT ;  /* 0x000000ff0500720c */ /* 0x000fc40003f65270 */
[----:B------:R-:W-:Y:S02]  /*c810*/  FSEL R17, R172, -INF , !P2 ;  /* 0xff800000ac117808 */ /* 0x000fe40005000000 */
[----:B------:R-:W-:Y:S02]  /*c820*/  ISETP.GE.AND P0, PT, R2, R207, PT ;  /* 0x000000cf0200720c */ /* 0x000fe40003f06270 */
[C---:B------:R-:W-:Y:S02]  /*c830*/  ISETP.GE.AND P2, PT, R3.reuse, R209, PT ;  /* 0x000000d10300720c */ /* 0x040fe40003f46270 */
[----:B------:R-:W-:Y:S02]  /*c840*/  FSEL R21, R170, -INF , !P1 ;  /* 0xff800000aa157808 */ /* 0x000fe40004800000 */
[----:B------:R-:W-:Y:S02]  /*c850*/  ISETP.GE.AND P1, PT, R3, R208, PT ;  /* 0x000000d00300720c */ /* 0x000fe40003f26270 */
[----:B------:R-:W-:-:S02]  /*c860*/  P2R R4, PR, RZ, 0x20 ;  /* 0x00000020ff047803 */ /* 0x000fc40000000000 */
[----:B------:R-:W-:Y:S02]  /*c870*/  FSEL R33, R175, -INF , !P3 ;  /* 0xff800000af217808 */ /* 0x000fe40005800000 */
[----:B------:R-:W-:Y:S02]  /*c880*/  ISETP.LT.OR P5, PT, R2, R203, P0 ;  /* 0x000000cb0200720c */ /* 0x000fe400007a1670 */
[C---:B------:R-:W-:Y:S02]  /*c890*/  ISETP.GE.AND P3, PT, R3.reuse, R210, PT ;  /* 0x000000d20300720c */ /* 0x040fe40003f66270 */
[C---:B------:R-:W-:Y:S02]  /*c8a0*/  ISETP.LT.OR P2, PT, R3.reuse, R205, P2 ;  /* 0x000000cd0300720c */ /* 0x040fe40001741670 */
[----:B------:R-:W-:Y:S02]  /*c8b0*/  IADD3 R2, R0, 0x10, RZ ;  /* 0x0000001000027810 */ /* 0x000fe40007ffe0ff */
[----:B------:R-:W-:-:S02]  /*c8c0*/  ISETP.LT.OR P1, PT, R3, R204, P1 ;  /* 0x000000cc0300720c */ /* 0x000fc40000f21670 */
[----:B------:R-:W-:Y:S02]  /*c8d0*/  ISETP.GE.AND P0, PT, R3, R207, PT ;  /* 0x000000cf0300720c */ /* 0x000fe40003f06270 */
[----:B------:R-:W-:Y:S02]  /*c8e0*/  FSEL R23, R167, -INF , !P4 ;  /* 0xff800000a7177808 */ /* 0x000fe40006000000 */
[----:B------:R-:W-:Y:S02]  /*c8f0*/  ISETP.LT.OR P4, PT, R3, R206, P3 ;  /* 0x000000ce0300720c */ /* 0x000fe40001f81670 */
[----:B------:R-:W-:Y:S02]  /*c900*/  P2R R6, PR, RZ, 0x4 ;  /* 0x00000004ff067803 */ /* 0x000fe40000000000 */
[----:B------:R-:W-:Y:S02]  /*c910*/  ISETP.NE.AND P3, PT, R4, RZ, PT ;  /* 0x000000ff0400720c */ /* 0x000fe40003f65270 */
[----:B------:R-:W-:-:S02]  /*c920*/  P2R R5, PR, RZ, 0x2 ;  /* 0x00000002ff057803 */ /* 0x000fc40000000000 */
[C---:B------:R-:W-:Y:S02]  /*c930*/  ISETP.GE.AND P2, PT, R2.reuse, R209, PT ;  /* 0x000000d10200720c */ /* 0x040fe40003f46270 */
[----:B------:R-:W-:Y:S02]  /*c940*/  ISETP.LT.OR P0, PT, R3, R203, P0 ;  /* 0x000000cb0300720c */ /* 0x000fe40000701670 */
[----:B------:R-:W-:Y:S02]  /*c950*/  ISETP.GE.AND P1, PT, R2, R208, PT ;  /* 0x000000d00200720c */ /* 0x000fe40003f26270 */
[----:B------:R-:W-:Y:S02]  /*c960*/  FSEL R20, R158, -INF , !P5 ;  /* 0xff8000009e147808 */ /* 0x000fe40006800000 */
[----:B------:R-:W-:Y:S02]  /*c970*/  FSEL R34, R165, -INF , !P3 ;  /* 0xff800000a5227808 */ /* 0x000fe40005800000 */
[----:B------:R-:W-:-:S02]  /*c980*/  FSEL R16, R164, -INF , !P6 ;  /* 0xff800000a4107808 */ /* 0x000fc40007000000 */
[C---:B------:R-:W-:Y:S02]  /*c990*/  ISETP.LT.OR P5, PT, R2.reuse, R205, P2 ;  /* 0x000000cd0200720c */ /* 0x040fe400017a1670 */
[----:B------:R-:W-:Y:S02]  /*c9a0*/  P2R R3, PR, RZ, 0x1 ;  /* 0x00000001ff037803 */ /* 0x000fe40000000000 */
[----:B------:R-:W-:Y:S02]  /*c9b0*/  ISETP.GE.AND P3, PT, R2, R210, PT ;  /* 0x000000d20200720c */ /* 0x000fe40003f66270 */
[----:B------:R-:W-:Y:S02]  /*c9c0*/  ISETP.NE.AND P2, PT, R6, RZ, PT ;  /* 0x000000ff0600720c */ /* 0x000fe40003f45270 */
[----:B------:R-:W-:Y:S02]  /*c9d0*/  ISETP.LT.OR P6, PT, R2, R204, P1 ;  /* 0x000000cc0200720c */ /* 0x000fe40000fc1670 */
[----:B------:R-:W-:-:S02]  /*c9e0*/  IADD3 R4, R0, 0x11, RZ ;  /* 0x0000001100047810 */ /* 0x000fc40007ffe0ff */
[----:B------:R-:W-:Y:S02]  /*c9f0*/  ISETP.NE.AND P1, PT, R5, RZ, PT ;  /* 0x000000ff0500720c */ /* 0x000fe40003f25270 */
[C---:B------:R-:W-:Y:S02]  /*ca00*/  ISETP.GE.AND P0, PT, R2.reuse, R207, PT ;  /* 0x000000cf0200720c */ /* 0x040fe40003f06270 */
[----:B------:R-:W-:Y:S02]  /*ca10*/  FSEL R28, R169, -INF , !P4 ;  /* 0xff800000a91c7808 */ /* 0x000fe40006000000 */
[----:B------:R-:W-:Y:S02]  /*ca20*/  ISETP.NE.AND P4, PT, R3, RZ, PT ;  /* 0x000000ff0300720c */ /* 0x000fe40003f85270 */
[----:B------:R-:W-:Y:S02]  /*ca30*/  ISETP.LT.OR P3, PT, R2, R206, P3 ;  /* 0x000000ce0200720c */ /* 0x000fe40001f61670 */
[----:B------:R-:W-:-:S02]  /*ca40*/  FSEL R35, R166, -INF , !P2 ;  /* 0xff800000a6237808 */ /* 0x000fc40005000000 */
[----:B------:R-:W-:Y:S02]  /*ca50*/  P2R R25, PR, RZ, 0x20 ;  /* 0x00000020ff197803 */ /* 0x000fe40000000000 */
[----:B------:R-:W-:Y:S02]  /*ca60*/  ISETP.GE.AND P2, PT, R4, R210, PT ;  /* 0x000000d20400720c */ /* 0x000fe40003f46270 */
[----:B------:R-:W-:Y:S02]  /*ca70*/  FSEL R15, R163, -INF , !P1 ;  /* 0xff800000a30f7808 */ /* 0x000fe40004800000 */
[----:B------:R-:W-:Y:S02]  /*ca80*/  ISETP.LT.OR P5, PT, R2, R203, P0 ;  /* 0x000000cb0200720c */ /* 0x000fe400007a1670 */
[C---:B------:R-:W-:Y:S02]  /*ca90*/  ISETP.GE.AND P1, PT, R4.reuse, R209, PT ;  /* 0x000000d10400720c */ /* 0x040fe40003f26270 */
[----:B------:R-:W-:-:S02]  /*caa0*/  ISETP.GE.AND P0, PT, R4, R208, PT ;  /* 0x000000d00400720c */ /* 0x000fc40003f06270 */
[----:B------:R-:W-:Y:S02]  /*cab0*/  FSEL R19, R162, -INF , !P4 ;  /* 0xff800000a2137808 */ /* 0x000fe40006000000 */
[----:B------:R-:W-:Y:S02]  /*cac0*/  FSEL R40, R157, -INF , !P3 ;  /* 0xff8000009d287808 */ /* 0x000fe40005800000 */
[C---:B------:R-:W-:Y:S02]  /*cad0*/  ISETP.GE.AND P3, PT, R4.reuse, R207, PT ;  /* 0x000000cf0400720c */ /* 0x040fe40003f66270 */
[C---:B------:R-:W-:Y:S02]  /*cae0*/  ISETP.LT.OR P4, PT, R4.reuse, R206, P2 ;  /* 0x000000ce0400720c */ /* 0x040fe40001781670 */
[----:B------:R-:W-:Y:S02]  /*caf0*/  ISETP.LT.OR P2, PT, R4, R205, P1 ;  /* 0x000000cd0400720c */ /* 0x000fe40000f41670 */
[----:B------:R-:W-:-:S02]  /*cb00*/  IADD3 R3, R0, 0x18, RZ ;  /* 0x0000001800037810 */ /* 0x000fc40007ffe0ff */
[C---:B------:R-:W-:Y:S02]  /*cb10*/  ISETP.LT.OR P0, PT, R4.reuse, R204, P0 ;  /* 0x000000cc0400720c */ /* 0x040fe40000701670 */
[----:B------:R-:W-:Y:S02]  /*cb20*/  ISETP.LT.OR P1, PT, R4, R203, P3 ;  /* 0x000000cb0400720c */ /* 0x000fe40001f21670 */
[----:B------:R-:W-:Y:S02]  /*cb30*/  P2R R9, PR, RZ, 0x4 ;  /* 0x00000004ff097803 */ /* 0x000fe40000000000 */
[C---:B------:R-:W-:Y:S02]  /*cb40*/  ISETP.GE.AND P2, PT, R3.reuse, R209, PT ;  /* 0x000000d10300720c */ /* 0x040fe40003f46270 */
[----:B------:R-:W-:Y:S02]  /*cb50*/  FSEL R42, R154, -INF , !P0 ;  /* 0xff8000009a2a7808 */ /* 0x000fe40004000000 */
[----:B------:R-:W-:-:S02]  /*cb60*/  ISETP.GE.AND P0, PT, R3, R207, PT ;  /* 0x000000cf0300720c */ /* 0x000fc40003f06270 */
[----:B------:R-:W-:Y:S02]  /*cb70*/  P2R R4, PR, RZ, 0x2 ;  /* 0x00000002ff047803 */ /* 0x000fe40000000000 */
[C---:B------:R-:W-:Y:S02]  /*cb80*/  ISETP.GE.AND P3, PT, R3.reuse, R210, PT ;  /* 0x000000d20300720c */ /* 0x040fe40003f66270 */
[C---:B------:R-:W-:Y:S02]  /*cb90*/  ISETP.GE.AND P1, PT, R3.reuse, R208, PT ;  /* 0x000000d00300720c */ /* 0x040fe40003f26270 */
[----:B------:R-:W-:Y:S02]  /*cba0*/  IADD3 R2, R0, 0x19, RZ ;  /* 0x0000001900027810 */ /* 0x000fe40007ffe0ff */
[C---:B------:R-:W-:Y:S02]  /*cbb0*/  ISETP.LT.OR P2, PT, R3.reuse, R205, P2 ;  /* 0x000000cd0300720c */ /* 0x040fe40001741670 */
[----:B------:R-:W-:-:S02]  /*cbc0*/  ISETP.LT.OR P0, PT, R3, R203, P0 ;  /* 0x000000cb0300720c */ /* 0x000fc40000701670 */
[----:B------:R-:W-:Y:S02]  /*cbd0*/  FSEL R65, R160, -INF , !P4 ;  /* 0xff800000a0417808 */ /* 0x000fe40006000000 */
[C---:B------:R-:W-:Y:S02]  /*cbe0*/  ISETP.LT.OR P4, PT, R3.reuse, R206, P3 ;  /* 0x000000ce0300720c */ /* 0x040fe40001f81670 */
[----:B------:R-:W-:Y:S02]  /*cbf0*/  ISETP.LT.OR P1, PT, R3, R204, P1 ;  /* 0x000000cc0300720c */ /* 0x000fe40000f21670 */
[----:B------:R-:W-:Y:S02]  /*cc00*/  P2R R3, PR, RZ, 0x4 ;  /* 0x00000004ff037803 */ /* 0x000fe40000000000 */
[C---:B------:R-:W-:Y:S02]  /*cc10*/  ISETP.GE.AND P3, PT, R2.reuse, R210, PT ;  /* 0x000000d20200720c */ /* 0x040fe40003f66270 */
[----:B------:R-:W-:-:S02]  /*cc20*/  ISETP.GE.AND P2, PT, R2, R208, PT ;  /* 0x000000d00200720c */ /* 0x000fc40003f46270 */
[----:B------:R-:W-:Y:S02]  /*cc30*/  FSEL R55, R150, -INF , !P0 ;  /* 0xff80000096377808 */ /* 0x000fe40004000000 */
[----:B------:R-:W-:Y:S02]  /*cc40*/  ISETP.GE.AND P0, PT, R2, R207, PT ;  /* 0x000000cf0200720c */ /* 0x000fe40003f06270 */
[----:B------:R-:W-:Y:S02]  /*cc50*/  IADD3 R8, R0, 0x20, RZ ;  /* 0x0000002000087810 */ /* 0x000fe40007ffe0ff */
[----:B------:R-:W-:Y:S02]  /*cc60*/  FSEL R43, R148, -INF , !P1 ;  /* 0xff800000942b7808 */ /* 0x000fe40004800000 */
[C---:B------:R-:W-:Y:S02]  /*cc70*/  ISETP.LT.OR P1, PT, R2.reuse, R206, P3 ;  /* 0x000000ce0200720c */ /* 0x040fe40001f21670 */
[----:B------:R-:W-:-:S02]  /*cc80*/  ISETP.LT.OR P3, PT, R2, R204, P2 ;  /* 0x000000cc0200720c */ /* 0x000fc40001761670 */
[----:B------:R-:W-:Y:S02]  /*cc90*/  ISETP.LT.OR P2, PT, R2, R203, P0 ;  /* 0x000000cb0200720c */ /* 0x000fe40000741670 */
[----:B------:R-:W-:Y:S02]  /*cca0*/  ISETP.GE.AND P0, PT, R8, R210, PT ;  /* 0x000000d20800720c */ /* 0x000fe40003f06270 */
[----:B------:R-:W-:Y:S02]  /*ccb0*/  FSEL R67, R144, -INF , !P1 ;  /* 0xff80000090437808 */ /* 0x000fe40004800000 */
[----:B------:R-:W-:Y:S02]  /*ccc0*/  IADD3 R7, R0, 0x21, RZ ;  /* 0x0000002100077810 */ /* 0x000fe40007ffe0ff */
[C---:B------:R-:W-:Y:S02]  /*ccd0*/  ISETP.LT.OR P1, PT, R8.reuse, R206, P0 ;  /* 0x000000ce0800720c */ /* 0x040fe40000721670 */
[----:B------:R-:W-:-:S02]  /*cce0*/  ISETP.GE.AND P0, PT, R8, R208, PT ;  /* 0x000000d00800720c */ /* 0x000fc40003f06270 */
[----:B------:R-:W-:Y:S02]  /*ccf0*/  FSEL R64, R151, -INF , !P2 ;  /* 0xff80000097407808 */ /* 0x000fe40005000000 */
[----:B------:R-:W-:Y:S02]  /*cd00*/  FSEL R49, R149, -INF , !P3 ;  /* 0xff80000095317808 */ /* 0x000fe40005800000 */
[----:B------:R-:W-:Y:S02]  /*cd10*/  ISETP.GE.AND P2, PT, R8, R207, PT ;  /* 0x000000cf0800720c */ /* 0x000fe40003f46270 */
[----:B------:R-:W-:Y:S02]  /*cd20*/  ISETP.GE.AND P3, PT, R7, R210, PT ;  /* 0x000000d20700720c */ /* 0x000fe40003f66270 */
[----:B------:R-:W-:Y:S02]  /*cd30*/  FSEL R144, R72, -INF , !P1 ;  /* 0xff80000048907808 */ /* 0x000fe40004800000 */
[----:B------:R-:W-:-:S02]  /*cd40*/  ISETP.LT.OR P1, PT, R8, R204, P0 ;  /* 0x000000cc0800720c */ /* 0x000fc40000721670 */
[----:B------:R-:W-:Y:S02]  /*cd50*/  ISETP.LT.OR P0, PT, R8, R203, P2 ;  /* 0x000000cb0800720c */ /* 0x000fe40001701670 */
[----:B------:R-:W-:Y:S02]  /*cd60*/  ISETP.LT.OR P2, PT, R7, R206, P3 ;  /* 0x000000ce0700720c */ /* 0x000fe40001f41670 */
[----:B------:R-:W-:Y:S02]  /*cd70*/  IADD3 R6, R0, 0x28, RZ ;  /* 0x0000002800067810 */ /* 0x000fe40007ffe0ff */
[----:B------:R-:W-:Y:S02]  /*cd80*/  FSEL R66, R145, -INF , !P4 ;  /* 0xff80000091427808 */ /* 0x000fe40006000000 */
[----:B------:R-:W-:Y:S02]  /*cd90*/  FSEL R145, R73, -INF , !P2 ;  /* 0xff80000049917808 */ /* 0x000fe40005000000 */
[----:B------:R-:W-:-:S02]  /*cda0*/  ISETP.GE.AND P2, PT, R6, R210, PT ;  /* 0x000000d20600720c */ /* 0x000fc40003f46270 */
[----:B------:R-:W-:Y:S02]  /*cdb0*/  IADD3 R5, R0, 0x29, RZ ;  /* 0x0000002900057810 */ /* 0x000fe40007ffe0ff */
[----:B------:R-:W-:Y:S02]  /*cdc0*/  ISETP.LT.OR P2, PT, R6, R206, P2 ;  /* 0x000000ce0600720c */ /* 0x000fe40001741670 */
[----:B------:R-:W-:Y:S02]  /*cdd0*/  FSEL R179, R78, -INF , !P0 ;  /* 0xff8000004eb37808 */ /* 0x000fe40004000000 */
[----:B------:R-:W-:Y:S02]  /*cde0*/  FSEL R53, R146, -INF , !P5 ;  /* 0xff80000092357808 */ /* 0x000fe40006800000 */
[----:B------:R-:W-:Y:S02]  /*cdf0*/  ISETP.GE.AND P0, PT, R7, R207, PT ;  /* 0x000000cf0700720c */ /* 0x000fe40003f06270 */
[----:B------:R-:W-:-:S02]  /*ce00*/  FSEL R146, R60, -INF , !P2 ;  /* 0xff8000003c927808 */ /* 0x000fc40005000000 */
[----:B------:R-:W-:Y:S02]  /*ce10*/  ISETP.GE.AND P2, PT, R5, R210, PT ;  /* 0x000000d20500720c */ /* 0x000fe40003f46270 */
[----:B------:R-:W-:Y:S02]  /*ce20*/  ISETP.LT.OR P0, PT, R7, R203, P0 ;  /* 0x000000cb0700720c */ /* 0x000fe40000701670 */
[----:B------:R-:W-:Y:S02]  /*ce30*/  FSEL R41, R155, -INF , !P6 ;  /* 0xff8000009b297808 */ /* 0x000fe40007000000 */
[----:B------:R-:W-:Y:S02]  /*ce40*/  ISETP.NE.AND P6, PT, R4, RZ, PT ;  /* 0x000000ff0400720c */ /* 0x000fe40003fc5270 */
[----:B------:R-:W-:Y:S02]  /*ce50*/  ISETP.LT.OR P2, PT, R5, R206, P2 ;  /* 0x000000ce0500720c */ /* 0x000fe40001741670 */
[----:B------:R-:W-:-:S02]  /*ce60*/  IADD3 R4, R0, 0x30, RZ ;  /* 0x0000003000047810 */ /* 0x000fc40007ffe0ff */
[----:B------:R-:W-:Y:S02]  /*ce70*/  FSEL R181, R79, -INF , !P0 ;  /* 0xff8000004fb57808 */ /* 0x000fe40004000000 */
[----:B------:R-:W-:Y:S02]  /*ce80*/  ISETP.GE.AND P0, PT, R6, R207, PT ;  /* 0x000000cf0600720c */ /* 0x000fe40003f06270 */
[----:B------:R-:W-:Y:S02]  /*ce90*/  FSEL R185, R61, -INF , !P2 ;  /* 0xff8000003db97808 */ /* 0x000fe40005000000 */
[----:B------:R-:W-:Y:S02]  /*cea0*/  ISETP.GE.AND P2, PT, R4, R210, PT ;  /* 0x000000d20400720c */ /* 0x000fe40003f46270 */
[----:B------:R-:W-:Y:S02]  /*ceb0*/  ISETP.LT.OR P0, PT, R6, R203, P0 ;  /* 0x000000cb0600720c */ /* 0x000fe40000701670 */
[----:B------:R-:W-:-:S02]  /*cec0*/  ISETP.LT.OR P2, PT, R4, R206, P2 ;  /* 0x000000ce0400720c */ /* 0x000fc40001741670 */
[----:B------:R-:W-:Y:S02]  /*ced0*/  FSEL R180, R70, -INF , !P0 ;  /* 0xff80000046b47808 */ /* 0x000fe40004000000 */
[----:B------:R-:W-:Y:S02]  /*cee0*/  ISETP.GE.AND P0, PT, R5, R207, PT ;  /* 0x000000cf0500720c */ /* 0x000fe40003f06270 */
[----:B------:R-:W-:Y:S02]  /*cef0*/  FSEL R184, R44, -INF , !P2 ;  /* 0xff8000002cb87808 */ /* 0x000fe40005000000 */
[----:B------:R-:W-:Y:S02]  /*cf00*/  FMNMX.FTZ R10, R159, R13, !PT ;  /* 0x0000000d9f0a7209 */ /* 0x000fe40007810000 */
[----:B------:R-:W-:Y:S02]  /*cf10*/  FSEL R54, R147, -INF , !P6 ;  /* 0xff80000093367808 */ /* 0x000fe40007000000 */
[----:B------:R-:W-:-:S02]  /*cf20*/  ISETP.NE.AND P2, PT, R9, RZ, PT ;  /* 0x000000ff0900720c */ /* 0x000fc40003f45270 */
[----:B------:R-:W-:Y:S02]  /*cf30*/  FSEL R147, R76, -INF , !P1 ;  /* 0xff8000004c937808 */ /* 0x000fe40004800000 */
[----:B------:R-:W-:Y:S02]  /*cf40*/  FMNMX.FTZ R9, R153, R14, !PT ;  /* 0x0000000e99097209 */ /* 0x000fe40007810000 */
[----:B------:R-:W-:Y:S02]  /*cf50*/  ISETP.GE.AND P1, PT, R7, R208, PT ;  /* 0x000000d00700720c */ /* 0x000fe40003f26270 */
[----:B------:R-:W-:Y:S02]  /*cf60*/  ISETP.LT.OR P0, PT, R5, R203, P0 ;  /* 0x000000cb0500720c */ /* 0x000fe40000701670 */
[----:B------:R-:W-:Y:S02]  /*cf70*/  FMNMX.FTZ R10, R22, R10, !PT ;  /* 0x0000000a160a7209 */ /* 0x000fe40007810000 */
[----:B------:R-:W-:-:S02]  /*cf80*/  FMNMX.FTZ R9, R17, R9, !PT ;  /* 0x0000000911097209 */ /* 0x000fc40007810000 */
[----:B------:R-:W-:Y:S02]  /*cf90*/  ISETP.GE.AND P4, PT, R2, R209, PT ;  /* 0x000000d10200720c */ /* 0x000fe40003f86270 */
[----:B------:R-:W-:Y:S02]  /*cfa0*/  ISETP.LT.OR P1, PT, R7, R204, P1 ;  /* 0x000000cc0700720c */ /* 0x000fe40000f21670 */
[----:B------:R-:W-:Y:S02]  /*cfb0*/  FSEL R182, R71, -INF , !P0 ;  /* 0xff80000047b67808 */ /* 0x000fe40004000000 */
[----:B------:R-:W-:Y:S02]  /*cfc0*/  ISETP.GE.AND P0, PT, R4, R208, PT ;  /* 0x000000d00400720c */ /* 0x000fe40003f06270 */
[----:B------:R-:W-:Y:S02]  /*cfd0*/  FMNMX.FTZ R10, R23, R10, !PT ;  /* 0x0000000a170a7209 */ /* 0x000fe40007810000 */
[----:B------:R-:W-:-:S02]  /*cfe0*/  FMNMX.FTZ R11, R16, R9, !PT ;  /* 0x00000009100b7209 */ /* 0x000fc40007810000 */
[----:B------:R-:W-:Y:S02]  /*cff0*/  ISETP.LT.OR P5, PT, R2, R205, P4 ;  /* 0x000000cd0200720c */ /* 0x000fe400027a1670 */
[----:B------:R-:W-:Y:S02]  /*d000*/  FSEL R148, R77, -INF , !P1 ;  /* 0xff8000004d947808 */ /* 0x000fe40004800000 */
[----:B------:R-:W-:Y:S02]  /*d010*/  ISETP.NE.AND P4, PT, R3, RZ, PT ;  /* 0x000000ff0300720c */ /* 0x000fe40003f85270 */
[----:B------:R-:W-:Y:S02]  /*d020*/  ISETP.GE.AND P1, PT, R6, R208, PT ;  /* 0x000000d00600720c */ /* 0x000fe40003f26270 */
[----:B------:R-:W-:Y:S02]  /*d030*/  ISETP.LT.OR P0, PT, R4, R204, P0 ;  /* 0x000000cc0400720c */ /* 0x000fe40000701670 */
[----:B------:R-:W-:-:S02]  /*d040*/  FMNMX.FTZ R9, R28, R10, !PT ;  /* 0x0000000a1c097209 */ /* 0x000fc40007810000 */
[----:B------:R-:W-:Y:S02]  /*d050*/  IADD3 R3, R0, 0x31, RZ ;  /* 0x0000003100037810 */ /* 0x000fe40007ffe0ff */
        /* <DEDUP_REMOVED lines=10> */
[----:B------:R-:W-:-:S02]  /*d100*/  IADD3 R2, R0, 0x38, RZ ;  /* 0x0000003800027810 */ /* 0x000fc40007ffe0ff */
[----:B------:R-:W-:Y:S02]  /*d110*/  FMNMX.FTZ R9, R42, R11, !PT ;  /* 0x0000000b2a097209 */ /* 0x000fe40007810000 */
[----:B------:R-:W-:Y:S02]  /*d120*/  FMNMX.FTZ R11, R66, R10, !PT ;  /* 0x0000000a420b7209 */ /* 0x000fe40007810000 */
[----:B------:R-:W-:Y:S02]  /*d130*/  ISETP.LT.OR P1, PT, R5, R204, P1 ;  /* 0x000000cc0500720c */ /* 0x000fe40000f21670 */
[----:B------:R-:W-:Y:S02]  /*d140*/  FSEL R232, R30, -INF , !P0 ;  /* 0xff8000001ee87808 */ /* 0x000fe40004000000 */
[----:B------:R-:W-:Y:S02]  /*d150*/  ISETP.GE.AND P0, PT, R2, R208, PT ;  /* 0x000000d00200720c */ /* 0x000fe40003f06270 */
[----:B------:R-:W-:-:S02]  /*d160*/  FMNMX.FTZ R10, R43, R9, !PT ;  /* 0x000000092b0a7209 */ /* 0x000fc40007810000 */
[----:B------:R-:W-:Y:S02]  /*d170*/  FMNMX.FTZ R9, R152, R18, !PT ;  /* 0x0000001298097209 */ /* 0x000fe40007810000 */
[----:B------:R-:W-:Y:S02]  /*d180*/  FMNMX.FTZ R11, R67, R11, !PT ;  /* 0x0000000b430b7209 */ /* 0x000fe40007810000 */
[----:B------:R-:W-:Y:S02]  /*d190*/  FSEL R150, R69, -INF , !P1 ;  /* 0xff80000045967808 */ /* 0x000fe40004800000 */
[----:B------:R-:W-:Y:S02]  /*d1a0*/  ISETP.GE.AND P1, PT, R3, R210, PT ;  /* 0x000000d20300720c */ /* 0x000fe40003f26270 */
[----:B------:R-:W-:Y:S02]  /*d1b0*/  FMNMX.FTZ R10, R49, R10, !PT ;  /* 0x0000000a310a7209 */ /* 0x000fe40007810000 */
[----:B------:R-:W-:-:S02]  /*d1c0*/  ISETP.LT.OR P0, PT, R2, R204, P0 ;  /* 0x000000cc0200720c */ /* 0x000fc40000701670 */
[----:B------:R-:W-:Y:S02]  /*d1d0*/  FMNMX.FTZ R9, R21, R9, !PT ;  /* 0x0000000915097209 */ /* 0x000fe40007810000 */
[----:B------:R-:W-:Y:S02]  /*d1e0*/  FMNMX.FTZ R11, R144, R11, !PT ;  /* 0x0000000b900b7209 */ /* 0x000fe40007810000 */
[----:B------:R-:W-:Y:S02]  /*d1f0*/  ISETP.LT.OR P1, PT, R3, R206, P1 ;  /* 0x000000ce0300720c */ /* 0x000fe40000f21670 */
[----:B------:R-:W-:Y:S02]  /*d200*/  FMNMX.FTZ R10, R147, R10, !PT ;  /* 0x0000000a930a7209 */ /* 0x000fe40007810000 */
[----:B------:R-:W-:Y:S02]  /*d210*/  FSEL R230, R12, -INF , !P0 ;  /* 0xff8000000ce67808 */ /* 0x000fe40004000000 */
[----:B------:R-:W-:-:S02]  /*d220*/  FMNMX.FTZ R12, R20, R9, !PT ;  /* 0x00000009140c7209 */ /* 0x000fc40007810000 */
[----:B------:R-:W-:Y:S02]  /*d230*/  FMNMX.FTZ R11, R145, R11, !PT ;  /* 0x0000000b910b7209 */ /* 0x000fe40007810000 */
[----:B------:R-:W-:Y:S02]  /*d240*/  FSEL R187, R45, -INF , !P1 ;  /* 0xff8000002dbb7808 */ /* 0x000fe40004800000 */
[----:B------:R-:W-:Y:S02]  /*d250*/  FMNMX.FTZ R9, R148, R10, !PT ;  /* 0x0000000a94097209 */ /* 0x000fe40007810000 */
[----:B------:R-:W-:Y:S02]  /*d260*/  ISETP.GE.AND P1, PT, R2, R210, PT ;  /* 0x000000d20200720c */ /* 0x000fe40003f26270 */
[----:B------:R-:W-:Y:S02]  /*d270*/  FMNMX.FTZ R12, R19, R12, !PT ;  /* 0x0000000c130c7209 */ /* 0x000fe40007810000 */
[----:B------:R-:W-:-:S02]  /*d280*/  FMNMX.FTZ R10, R146, R11, !PT ;  /* 0x0000000b920a7209 */ /* 0x000fc40007810000 */
[----:B------:R-:W-:Y:S02]  /*d290*/  FMNMX.FTZ R9, R149, R9, !PT ;  /* 0x0000000995097209 */ /* 0x000fe40007810000 */
[----:B------:R-:W-:Y:S02]  /*d2a0*/  ISETP.LT.OR P1, PT, R2, R206, P1 ;  /* 0x000000ce0200720c */ /* 0x000fe40000f21670 */
[----:B------:R-:W-:Y:S02]  /*d2b0*/  FMNMX.FTZ R12, R53, R12, !PT ;  /* 0x0000000c350c7209 */ /* 0x000fe40007810000 */
[----:B------:R-:W-:Y:S02]  /*d2c0*/  IADD3 R0, R0, 0x39, RZ ;  /* 0x0000003900007810 */ /* 0x000fe40007ffe0ff */
[----:B------:R-:W-:Y:S02]  /*d2d0*/  FMNMX.FTZ R11, R185, R10, !PT ;  /* 0x0000000ab90b7209 */ /* 0x000fe40007810000 */
[----:B------:R-:W-:-:S02]  /*d2e0*/  FMNMX.FTZ R10, R150, R9, !PT ;  /* 0x00000009960a7209 */ /* 0x000fc40007810000 */
[----:B------:R-:W-:Y:S02]  /*d2f0*/  FSEL R186, R26, -INF , !P1 ;  /* 0xff8000001aba7808 */ /* 0x000fe40004800000 */
[----:B------:R-:W-:Y:S02]  /*d300*/  FMNMX.FTZ R9, R54, R12, !PT ;  /* 0x0000000c36097209 */ /* 0x000fe40007810000 */
[----:B------:R-:W-:Y:S02]  /*d310*/  ISETP.GE.AND P1, PT, R0, R210, PT ;  /* 0x000000d20000720c */ /* 0x000fe40003f26270 */
[----:B------:R-:W-:Y:S02]  /*d320*/  FMNMX.FTZ R11, R184, R11, !PT ;  /* 0x0000000bb80b7209 */ /* 0x000fe40007810000 */
[----:B------:R-:W-:Y:S02]  /*d330*/  FMNMX.FTZ R9, R55, R9, !PT ;  /* 0x0000000937097209 */ /* 0x000fe40007810000 */
[----:B------:R-:W-:-:S02]  /*d340*/  ISETP.LT.OR P1, PT, R0, R206, P1 ;  /* 0x000000ce0000720c */ /* 0x000fc40000f21670 */
[----:B------:R-:W-:Y:S02]  /*d350*/  FMNMX.FTZ R73, R187, R11, !PT ;  /* 0x0000000bbb497209 */ /* 0x000fe40007810000 */
[----:B------:R-:W-:Y:S02]  /*d360*/  ISETP.GE.AND P0, PT, R0, R208, PT ;  /* 0x000000d00000720c */ /* 0x000fe40003f06270 */
[----:B------:R-:W-:Y:S02]  /*d370*/  FMNMX.FTZ R9, R64, R9, !PT ;  /* 0x0000000940097209 */ /* 0x000fe40007810000 */
[----:B------:R-:W-:Y:S02]  /*d380*/  FSEL R215, R31, -INF , !P1 ;  /* 0xff8000001fd77808 */ /* 0x000fe40004800000 */
[----:B------:R-:W-:Y:S02]  /*d390*/  FMNMX.FTZ R73, R186, R73, !PT ;  /* 0x00000049ba497209 */ /* 0x000fe40007810000 */
[----:B------:R-:W-:-:S02]  /*d3a0*/  ISETP.LT.OR P0, PT, R0, R204, P0 ;  /* 0x000000cc0000720c */ /* 0x000fc40000701670 */
[----:B------:R-:W-:Y:S02]  /*d3b0*/  FMNMX.FTZ R9, R179, R9, !PT ;  /* 0x00000009b3097209 */ /* 0x000fe40007810000 */
[----:B------:R-:W-:Y:S02]  /*d3c0*/  FMNMX.FTZ R73, R215, R73, !PT ;  /* 0x00000049d7497209 */ /* 0x000fe40007810000 */
[----:B------:R-:W-:Y:S02]  /*d3d0*/  FSEL R221, R29, -INF , !P0 ;  /* 0xff8000001ddd7808 */ /* 0x000fe40004000000 */
[----:B------:R-:W-:Y:S02]  /*d3e0*/  ISETP.GE.AND P0, PT, R3, R207, PT ;  /* 0x000000cf0300720c */ /* 0x000fe40003f06270 */
[----:B------:R-:W-:Y:S02]  /*d3f0*/  FMNMX.FTZ R70, R181, R9, !PT ;  /* 0x00000009b5467209 */ /* 0x000fe40007810000 */
[----:B------:R-:W1:Y:S01]  /*d400*/  SHFL.BFLY PT, R9, R73, 0x2, 0x1f ;  /* 0x0c401f0049097f89 */ /* 0x000e6200000e0000 */
[----:B------:R-:W-:-:S02]  /*d410*/  ISETP.GE.AND P1, PT, R4, R207, PT ;  /* 0x000000cf0400720c */ /* 0x000fc40003f26270 */
[-C--:B------:R-:W-:Y:S02]  /*d420*/  ISETP.LT.OR P0, PT, R3, R203.reuse, P0 ;  /* 0x000000cb0300720c */ /* 0x080fe40000701670 */
[----:B------:R-:W-:Y:S02]  /*d430*/  ISETP.LT.OR P1, PT, R4, R203, P1 ;  /* 0x000000cb0400720c */ /* 0x000fe40000f21670 */
[----:B------:R-:W-:Y:S02]  /*d440*/  FSEL R227, R46, -INF , !P0 ;  /* 0xff8000002ee37808 */ /* 0x000fe40004000000 */
[----:B------:R-:W-:Y:S02]  /*d450*/  ISETP.GE.AND P0, PT, R0, R207, PT ;  /* 0x000000cf0000720c */ /* 0x000fe40003f06270 */
[----:B------:R-:W-:Y:S02]  /*d460*/  FSEL R220, R47, -INF , !P1 ;  /* 0xff8000002fdc7808 */ /* 0x000fe40004800000 */
[----:B------:R-:W-:-:S02]  /*d470*/  ISETP.GE.AND P3, PT, R8, R209, PT ;  /* 0x000000d10800720c */ /* 0x000fc40003f66270 */
[----:B------:R-:W-:Y:S02]  /*d480*/  ISETP.GE.AND P1, PT, R2, R207, PT ;  /* 0x000000cf0200720c */ /* 0x000fe40003f26270 */
[-C--:B------:R-:W-:Y:S02]  /*d490*/  ISETP.LT.OR P0, PT, R0, R203.reuse, P0 ;  /* 0x000000cb0000720c */ /* 0x080fe40000701670 */
[----:B------:R-:W-:Y:S02]  /*d4a0*/  P2R R24, PR, RZ, 0x20 ;  /* 0x00000020ff187803 */ /* 0x000fe40000000000 */
[----:B------:R-:W-:Y:S02]  /*d4b0*/  ISETP.LT.OR P1, PT, R2, R203, P1 ;  /* 0x000000cb0200720c */ /* 0x000fe40000f21670 */
[----:B------:R-:W-:Y:S02]  /*d4c0*/  ISETP.LT.OR P5, PT, R8, R205, P3 ;  /* 0x000000cd0800720c */ /* 0x000fe40001fa1670 */
[----:B------:R-:W-:-:S02]  /*d4d0*/  FSEL R229, R36, -INF , !P0 ;  /* 0xff80000024e57808 */ /* 0x000fc40004000000 */
[-C--:B------:R-:W-:Y:S02]  /*d4e0*/  ISETP.GE.AND P0, PT, R6, R209.reuse, PT ;  /* 0x000000d10600720c */ /* 0x080fe40003f06270 */
[----:B------:R-:W-:Y:S02]  /*d4f0*/  FMNMX.FTZ R8, R156, R32, !PT ;  /* 0x000000209c087209 */ /* 0x000fe40007810000 */
[----:B------:R-:W-:Y:S02]  /*d500*/  P2R R11, PR, RZ, 0x20 ;  /* 0x00000020ff0b7803 */ /* 0x000fe40000000000 */
[----:B------:R-:W-:Y:S02]  /*d510*/  FSEL R228, R37, -INF , !P1 ;  /* 0xff80000025e47808 */ /* 0x000fe40004800000 */
[----:B------:R-:W-:Y:S02]  /*d520*/  ISETP.GE.AND P1, PT, R7, R209, PT ;  /* 0x000000d10700720c */ /* 0x000fe40003f26270 */
[----:B------:R-:W-:-:S02]  /*d530*/  ISETP.LT.OR P5, PT, R6, R205, P0 ;  /* 0x000000cd0600720c */ /* 0x000fc400007a1670 */
[----:B------:R-:W-:Y:S02]  /*d540*/  FMNMX.FTZ R6, R33, R8, !PT ;  /* 0x0000000821067209 */ /* 0x000fe40007810000 */
[----:B------:R-:W-:Y:S02]  /*d550*/  ISETP.LT.OR P6, PT, R7, R205, P1 ;  /* 0x000000cd0700720c */ /* 0x000fe40000fc1670 */
[----:B-1----:R-:W-:Y:S02]  /*d560*/  FMNMX.FTZ R73, R73, R9, !PT ;  /* 0x0000000949497209 */ /* 0x002fe40007810000 */
[----:B------:R-:W-:Y:S02]  /*d570*/  ISETP.NE.AND P1, PT, R25, RZ, PT ;  /* 0x000000ff1900720c */ /* 0x000fe40003f25270 */
[----:B------:R-:W-:Y:S01]  /*d580*/  FMNMX.FTZ R6, R34, R6, !PT ;  /* 0x0000000622067209 */ /* 0x000fe20007810000 */
[----:B------:R-:W1:Y:S01]  /*d590*/  SHFL.BFLY PT, R8, R73, 0x1, 0x1f ;  /* 0x0c201f0049087f89 */ /* 0x000e6200000e0000 */
[----:B------:R-:W-:-:S02]  /*d5a0*/  FSEL R48, R212, -INF , !P1 ;  /* 0xff800000d4307808 */ /* 0x000fc40004800000 */
[----:B------:R-:W-:Y:S02]  /*d5b0*/  FMNMX.FTZ R6, R35, R6, !PT ;  /* 0x0000000623067209 */ /* 0x000fe40007810000 */
[----:B------:R-:W-:Y:S02]  /*d5c0*/  ISETP.GE.AND P0, PT, R5, R209, PT ;  /* 0x000000d10500720c */ /* 0x000fe40003f06270 */
[----:B------:R-:W-:Y:S02]  /*d5d0*/  FSEL R50, R183, -INF , !P2 ;  /* 0xff800000b7327808 */ /* 0x000fe40005000000 */
[----:B------:R-:W-:Y:S02]  /*d5e0*/  FMNMX.FTZ R6, R48, R6, !PT ;  /* 0x0000000630067209 */ /* 0x000fe40007810000 */
[----:B------:R-:W-:Y:S02]  /*d5f0*/  ISETP.NE.AND P3, PT, R24, RZ, PT ;  /* 0x000000ff1800720c */ /* 0x000fe40003f65270 */
[----:B------:R-:W-:Y:S01]  /*d600*/  ISETP.LT.OR P2, PT, R5, R205, P0 ;  /* 0x000000cd0500720c */ /* 0x000fe20000741670 */
[----:B------:R-:W-:Y:S01]  /*d610*/  LDSM.16.MT88.4 R24, [R190+0x6000] ;  /* 0x00600000be18783b */ /* 0x000fe20000004200 */
[----:B------:R-:W-:-:S02]  /*d620*/  ISETP.GE.AND P1, PT, R4, R209, PT ;  /* 0x000000d10400720c */ /* 0x000fc40003f26270 */
[----:B------:R-:W-:Y:S02]  /*d630*/  ISETP.GE.AND P0, PT, R3, R209, PT ;  /* 0x000000d10300720c */ /* 0x000fe40003f06270 */
[----:B------:R-:W-:Y:S02]  /*d640*/  FSEL R51, R174, -INF , !P4 ;  /* 0xff800000ae337808 */ /* 0x000fe40006000000 */
[----:B------:R-:W-:Y:S02]  /*d650*/  FMNMX.FTZ R5, R50, R6, !PT ;  /* 0x0000000632057209 */ /* 0x000fe40007810000 */
[----:B------:R-:W-:Y:S02]  /*d660*/  FSEL R52, R171, -INF , !P3 ;  /* 0xff800000ab347808 */ /* 0x000fe40005800000 */
[-C--:B------:R-:W-:Y:S02]  /*d670*/  ISETP.LT.OR P4, PT, R4, R205.reuse, P1 ;  /* 0x000000cd0400720c */ /* 0x080fe40000f81670 */
[----:B------:R-:W-:-:S02]  /*d680*/  ISETP.LT.OR P3, PT, R3, R205, P0 ;  /* 0x000000cd0300720c */ /* 0x000fc40000761670 */
[----:B------:R-:W-:Y:S02]  /*d690*/  FMNMX.FTZ R10, R231, R10, !PT ;  /* 0x0000000ae70a7209 */ /* 0x000fe40007810000 */
[----:B------:R-:W-:Y:S02]  /*d6a0*/  FMNMX.FTZ R4, R51, R5, !PT ;  /* 0x0000000533047209 */ /* 0x000fe40007810000 */
[----:B------:R-:W-:Y:S02]  /*d6b0*/  ISETP.NE.AND P0, PT, R11, RZ, PT ;  /* 0x000000ff0b00720c */ /* 0x000fe40003f05270 */
[----:B------:R-:W-:Y:S02]  /*d6c0*/  ISETP.GE.AND P1, PT, R2, R209, PT ;  /* 0x000000d10200720c */ /* 0x000fe40003f26270 */
[----:B------:R-:W-:Y:S02]  /*d6d0*/  FMNMX.FTZ R10, R232, R10, !PT ;  /* 0x0000000ae80a7209 */ /* 0x000fe40007810000 */
[----:B------:R-:W-:-:S02]  /*d6e0*/  FSEL R174, R74, -INF , !P0 ;  /* 0xff8000004aae7808 */ /* 0x000fc40004000000 */
[----:B------:R-:W-:Y:S02]  /*d6f0*/  FMNMX.FTZ R3, R52, R4, !PT ;  /* 0x0000000434037209 */ /* 0x000fe40007810000 */
[----:B------:R-:W-:Y:S02]  /*d700*/  ISETP.LT.OR P1, PT, R2, R205, P1 ;  /* 0x000000cd0200720c */ /* 0x000fe40000f21670 */
[----:B------:R-:W-:Y:S02]  /*d710*/  FMNMX.FTZ R10, R230, R10, !PT ;  /* 0x0000000ae60a7209 */ /* 0x000fe40007810000 */
[----:B------:R-:W-:Y:S02]  /*d720*/  FSEL R176, R75, -INF , !P6 ;  /* 0xff8000004bb07808 */ /* 0x000fe40007000000 */
[----:B------:R-:W-:Y:S02]  /*d730*/  FMNMX.FTZ R2, R174, R3, !PT ;  /* 0x00000003ae027209 */ /* 0x000fe40007810000 */
[----:B------:R-:W-:-:S02]  /*d740*/  FMNMX.FTZ R71, R221, R10, !PT ;  /* 0x0000000add477209 */ /* 0x000fc40007810000 */
[----:B------:R-:W-:Y:S02]  /*d750*/  FMNMX.FTZ R70, R180, R70, !PT ;  /* 0x00000046b4467209 */ /* 0x000fe40007810000 */
[----:B------:R-:W-:Y:S01]  /*d760*/  ISETP.GE.AND P0, PT, R0, R209, PT ;  /* 0x000000d10000720c */ /* 0x000fe20003f06270 */
[----:B------:R-:W2:Y:S01]  /*d770*/  SHFL.BFLY PT, R10, R71, 0x2, 0x1f ;  /* 0x0c401f00470a7f89 */ /* 0x000ea200000e0000 */
        /* <DEDUP_REMOVED lines=14> */
[----:B------:R-:W-:Y:S01]  /*d860*/  FSEL R218, R56, -INF , !P3 ;  /* 0xff80000038da7808 */ /* 0x000fe20005800000 */
[----:B------:R-:W-:Y:S01]  /*d870*/  FFMA.FTZ R4, R13, c[0x0][0x23c], -R0 ;  /* 0x00008f000d047a23 */ /* 0x000fe20000010800 */
[----:B------:R-:W-:Y:S02]  /*d880*/  FMNMX.FTZ R2, R219, R2, !PT ;  /* 0x00000002db027209 */ /* 0x000fe40007810000 */
[----:B------:R-:W-:Y:S01]  /*d890*/  FMNMX.FTZ R70, R228, R70, !PT ;  /* 0x00000046e4467209 */ /* 0x000fe20007810000 */
[----:B------:R1:W-:Y:S01]  /*d8a0*/  MUFU.EX2 R226, R4 ;  /* 0x0000000400e27308 */ /* 0x0003e20000000800 */
[----:B------:R-:W-:-:S02]  /*d8b0*/  FSEL R224, R38, -INF , !P1 ;  /* 0xff80000026e07808 */ /* 0x000fc40004800000 */
[----:B------:R-:W-:Y:S02]  /*d8c0*/  FMNMX.FTZ R2, R218, R2, !PT ;  /* 0x00000002da027209 */ /* 0x000fe40007810000 */
[----:B------:R-:W-:Y:S02]  /*d8d0*/  FMNMX.FTZ R70, R229, R70, !PT ;  /* 0x00000046e5467209 */ /* 0x000fe40007810000 */
[----:B------:R-:W-:Y:S02]  /*d8e0*/  FSEL R222, R39, -INF , !P0 ;  /* 0xff80000027de7808 */ /* 0x000fe40004000000 */
[----:B--2---:R-:W-:Y:S01]  /*d8f0*/  FMNMX.FTZ R71, R71, R10, !PT ;  /* 0x0000000a47477209 */ /* 0x004fe20007810000 */
[----:B------:R-:W2:Y:S01]  /*d900*/  SHFL.BFLY PT, R7, R70, 0x2, 0x1f ;  /* 0x0c401f0046077f89 */ /* 0x000ea200000e0000 */
[----:B------:R-:W-:-:S03]  /*d910*/  FSEL R10, R73, RZ, P2 ;  /* 0x000000ff490a7208 */ /* 0x000fc60001000000 */
[----:B------:R-:W3:Y:S01]  /*d920*/  SHFL.BFLY PT, R9, R71, 0x1, 0x1f ;  /* 0x0c201f0047097f89 */ /* 0x000ee200000e0000 */
[----:B-1----:R-:W-:-:S04]  /*d930*/  FMNMX.FTZ R4, R224, R2, !PT ;  /* 0x00000002e0047209 */ /* 0x002fc80007810000 */
[----:B------:R-:W-:-:S05]  /*d940*/  FMNMX.FTZ R4, R222, R4, !PT ;  /* 0x00000004de047209 */ /* 0x000fca0007810000 */
[----:B------:R-:W1:Y:S01]  /*d950*/  SHFL.BFLY PT, R6, R4, 0x2, 0x1f ;  /* 0x0c401f0004067f89 */ /* 0x000e6200000e0000 */
[----:B--2---:R-:W-:Y:S02]  /*d960*/  FMNMX.FTZ R70, R70, R7, !PT ;  /* 0x0000000746467209 */ /* 0x004fe40007810000 */
[----:B---3--:R-:W-:-:S03]  /*d970*/  FMNMX.FTZ R71, R71, R9, !PT ;  /* 0x0000000947477209 */ /* 0x008fc60007810000 */
[----:B------:R-:W2:Y:S01]  /*d980*/  SHFL.BFLY PT, R5, R70, 0x1, 0x1f ;  /* 0x0c201f0046057f89 */ /* 0x000ea200000e0000 */
[----:B------:R-:W-:Y:S01]  /*d990*/  FFMA.FTZ R9, R28, c[0x0][0x23c], -R0 ;  /* 0x00008f001c097a23 */ /* 0x000fe20000010800 */
[C---:B------:R-:W-:Y:S01]  /*d9a0*/  FSETP.NEU.FTZ.AND P1, PT, R71.reuse, -INF , PT ;  /* 0xff8000004700780b */ /* 0x040fe20003f3d000 */
[----:B------:R-:W-:Y:S02]  /*d9b0*/  FMUL.FTZ R3, R71, c[0x0][0x23c] ;  /* 0x00008f0047037a20 */ /* 0x000fe40000410000 */
[----:B------:R-:W-:Y:S01]  /*d9c0*/  MUFU.EX2 R214, R9 ;  /* 0x0000000900d67308 */ /* 0x000fe20000000800 */
[----:B------:R-:W-:Y:S02]  /*d9d0*/  LDSM.16.MT88.4 R28, [R191+0x6000] ;  /* 0x00600000bf1c783b */ /* 0x000fe40000004200 */
[----:B------:R-:W-:Y:S02]  /*d9e0*/  FSEL R3, R3, RZ, P1 ;  /* 0x000000ff03037208 */ /* 0x000fe40000800000 */
[----:B-1----:R-:W-:-:S02]  /*d9f0*/  FMNMX.FTZ R4, R4, R6, !PT ;  /* 0x0000000604047209 */ /* 0x002fc40007810000 */
[----:B------:R-:W-:Y:S01]  /*da00*/  FSEL R6, R71, RZ, P1 ;  /* 0x000000ff47067208 */ /* 0x000fe20000800000 */
[----:B------:R-:W-:Y:S02]  /*da10*/  FFMA.FTZ R2, R14, c[0x0][0x23c], -R3 ;  /* 0x00008f000e027a23 */ /* 0x000fe40000010803 */
[----:B------:R-:W1:Y:S02]  /*da20*/  SHFL.BFLY PT, R72, R4, 0x1, 0x1f ;  /* 0x0c201f0004487f89 */ /* 0x000e6400000e0000 */
[----:B------:R3:W-:Y:S01]  /*da30*/  MUFU.EX2 R223, R2 ;  /* 0x0000000200df7308 */ /* 0x0007e20000000800 */
[----:B------:R-:W-:-:S04]  /*da40*/  FADD.FTZ R7, R153, -R6 ;  /* 0x8000000699077221 */ /* 0x000fc80000010000 */
[----:B------:R-:W-:Y:S01]  /*da50*/  FMUL.FTZ R7, R7, c[0x0][0x23c] ;  /* 0x00008f0007077a20 */ /* 0x000fe20000410000 */
[----:B--2---:R-:W-:Y:S01]  /*da60*/  FMNMX.FTZ R70, R70, R5, !PT ;  /* 0x0000000546467209 */ /* 0x004fe20007810000 */
[----:B------:R-:W-:Y:S02]  /*da70*/  FFMA.FTZ R5, R16, c[0x0][0x23c], -R3 ;  /* 0x00008f0010057a23 */ /* 0x000fe40000010803 */
[----:B------:R-:W2:Y:S01]  /*da80*/  MUFU.EX2 R75, R7 ;  /* 0x00000007004b7308 */ /* 0x000ea20000000800 */
[----:B------:R-:W-:-:S04]  /*da90*/  FSETP.NEU.FTZ.AND P0, PT, R70, -INF , PT ;  /* 0xff8000004600780b */ /* 0x000fc80003f1d000 */
[----:B------:R-:W-:Y:S01]  /*daa0*/  FSEL R6, R70, RZ, P0 ;  /* 0x000000ff46067208 */ /* 0x000fe20000000000 */
[----:B---3--:R-:W-:Y:S02]  /*dab0*/  FFMA.FTZ R2, R17, c[0x0][0x23c], -R3 ;  /* 0x00008f0011027a23 */ /* 0x008fe40000010803 */
[----:B------:R3:W-:Y:S01]  /*dac0*/  MUFU.EX2 R225, R5 ;  /* 0x0000000500e17308 */ /* 0x0007e20000000800 */
[----:B-1----:R-:W-:Y:S01]  /*dad0*/  FMNMX.FTZ R72, R4, R72, !PT ;  /* 0x0000004804487209 */ /* 0x002fe20007810000 */
[----:B------:R-:W-:-:S06]  /*dae0*/  FFMA.FTZ R4, R22, c[0x0][0x23c], -R0 ;  /* 0x00008f0016047a23 */ /* 0x000fcc0000010800 */
[----:B------:R1:W4:Y:S01]  /*daf0*/  MUFU.EX2 R238, R2 ;  /* 0x0000000200ee7308 */ /* 0x0003220000000800 */
[-C--:B--2---:R-:W-:Y:S02]  /*db00*/  FMUL.FTZ R84, R84, R75.reuse ;  /* 0x0000004b54547220 */ /* 0x084fe40000410000 */
[-C--:B------:R-:W-:Y:S02]  /*db10*/  FMUL.FTZ R85, R85, R75.reuse ;  /* 0x0000004b55557220 */ /* 0x080fe40000410000 */
[-C--:B------:R-:W-:Y:S02]  /*db20*/  FMUL.FTZ R88, R88, R75.reuse ;  /* 0x0000004b58587220 */ /* 0x080fe40000410000 */
[-C--:B------:R-:W-:Y:S01]  /*db30*/  FMUL.FTZ R89, R89, R75.reuse ;  /* 0x0000004b59597220 */ /* 0x080fe20000410000 */
[----:B------:R2:W-:Y:S01]  /*db40*/  MUFU.EX2 R213, R4 ;  /* 0x0000000400d57308 */ /* 0x0005e20000000800 */
[----:B---3--:R-:W-:Y:S02]  /*db50*/  FFMA.FTZ R5, R15, c[0x0][0x23c], -R3 ;  /* 0x00008f000f057a23 */ /* 0x008fe40000010803 */
[----:B------:R-:W3:Y:S01]  /*db60*/  LDSM.16.MT88.4 R12, [R189+0x6000] ;  /* 0x00600000bd0c783b */ /* 0x000ee20000004200 */
[----:B------:R-:W-:-:S02]  /*db70*/  FMUL.FTZ R100, R100, R75 ;  /* 0x0000004b64647220 */ /* 0x000fc40000410000 */
[-C--:B------:R-:W-:Y:S02]  /*db80*/  FMUL.FTZ R101, R101, R75.reuse ;  /* 0x0000004b65657220 */ /* 0x080fe40000410000 */
[----:B-1----:R-:W-:Y:S01]  /*db90*/  FMUL.FTZ R2, R70, c[0x0][0x23c] ;  /* 0x00008f0046027a20 */ /* 0x002fe20000410000 */
[----:B------:R1:W-:Y:S01]  /*dba0*/  MUFU.EX2 R239, R5 ;  /* 0x0000000500ef7308 */ /* 0x0003e20000000800 */
[-C--:B------:R-:W-:Y:S02]  /*dbb0*/  FMUL.FTZ R104, R104, R75.reuse ;  /* 0x0000004b68687220 */ /* 0x080fe40000410000 */
[-C--:B------:R-:W-:Y:S01]  /*dbc0*/  FMUL.FTZ R105, R105, R75.reuse ;  /* 0x0000004b69697220 */ /* 0x080fe20000410000 */
[----:B------:R-:W-:Y:S01]  /*dbd0*/  FSEL R2, R2, RZ, P0 ;  /* 0x000000ff02027208 */ /* 0x000fe20000000000 */
[----:B------:R-:W-:Y:S01]  /*dbe0*/  FMUL.FTZ R116, R116, R75 ;  /* 0x0000004b74747220 */ /* 0x000fe20000410000 */
[C---:B------:R-:W-:Y:S01]  /*dbf0*/  FSETP.NEU.FTZ.AND P0, PT, R72.reuse, -INF , PT ;  /* 0xff8000004800780b */ /* 0x040fe20003f1d000 */
[----:B--2---:R-:W-:-:S02]  /*dc00*/  FMUL.FTZ R4, R72, c[0x0][0x23c] ;  /* 0x00008f0048047a20 */ /* 0x004fc40000410000 */
[-C--:B------:R-:W-:Y:S02]  /*dc10*/  FMUL.FTZ R117, R117, R75.reuse ;  /* 0x0000004b75757220 */ /* 0x080fe40000410000 */
[-C--:B------:R-:W-:Y:S01]  /*dc20*/  FMUL.FTZ R120, R120, R75.reuse ;  /* 0x0000004b78787220 */ /* 0x080fe20000410000 */
[----:B------:R-:W-:Y:S01]  /*dc30*/  FSEL R8, R4, RZ, P0 ;  /* 0x000000ff04087208 */ /* 0x000fe20000000000 */
[----:B------:R-:W-:Y:S01]  /*dc40*/  FMUL.FTZ R121, R121, R75 ;  /* 0x0000004b79797220 */ /* 0x000fe20000410000 */
[----:B----4-:R-:W-:Y:S01]  /*dc50*/  F2FP.PACK_AB R4, R238, R223 ;  /* 0x000000dfee04723e */ /* 0x010fe200000000ff */
[----:B------:R-:W-:Y:S02]  /*dc60*/  FMUL.FTZ R132, R132, R75 ;  /* 0x0000004b84847220 */ /* 0x000fe40000410000 */
[----:B------:R-:W-:Y:S02]  /*dc70*/  FFMA.FTZ R9, R33, c[0x0][0x23c], -R8 ;  /* 0x00008f0021097a23 */ /* 0x000fe40000010808 */
[----:B-1----:R-:W-:-:S02]  /*dc80*/  FFMA.FTZ R5, R18, c[0x0][0x23c], -R2 ;  /* 0x00008f0012057a23 */ /* 0x002fc40000010802 */
[----:B------:R1:W-:Y:S01]  /*dc90*/  MUFU.EX2 R235, R9 ;  /* 0x0000000900eb7308 */ /* 0x0003e20000000800 */
[----:B------:R-:W-:Y:S02]  /*dca0*/  FFMA.FTZ R11, R32, c[0x0][0x23c], -R8 ;  /* 0x00008f00200b7a23 */ /* 0x000fe40000010808 */
[-C--:B------:R-:W-:Y:S02]  /*dcb0*/  FMUL.FTZ R133, R133, R75.reuse ;  /* 0x0000004b85857220 */ /* 0x080fe40000410000 */
[-C--:B------:R-:W-:Y:S02]  /*dcc0*/  FMUL.FTZ R136, R136, R75.reuse ;  /* 0x0000004b88887220 */ /* 0x080fe40000410000 */
[----:B------:R-:W-:Y:S01]  /*dcd0*/  FMUL.FTZ R137, R137, R75 ;  /* 0x0000004b89897220 */ /* 0x000fe20000410000 */
[----:B------:R2:W-:Y:S01]  /*dce0*/  MUFU.EX2 R216, R5 ;  /* 0x0000000500d87308 */ /* 0x0005e20000000800 */
[----:B-1----:R-:W-:-:S07]  /*dcf0*/  FSEL R9, R72, RZ, P0 ;  /* 0x000000ff48097208 */ /* 0x002fce0000000000 */
[----:B------:R1:W-:Y:S01]  /*dd00*/  MUFU.EX2 R183, R11 ;  /* 0x0000000b00b77308 */ /* 0x0003e20000000800 */
[----:B------:R-:W-:Y:S02]  /*dd10*/  FADD.FTZ R9, R156, -R9 ;  /* 0x800000099c097221 */ /* 0x000fe40000010000 */
[----:B--2---:R-:W-:Y:S02]  /*dd20*/  FFMA.FTZ R5, R21, c[0x0][0x23c], -R2 ;  /* 0x00008f0015057a23 */ /* 0x004fe40000010802 */
[----:B------:R-:W-:-:S03]  /*dd30*/  FMUL.FTZ R9, R9, c[0x0][0x23c] ;  /* 0x00008f0009097a20 */ /* 0x000fc60000410000 */
[----:B------:R2:W-:Y:S01]  /*dd40*/  MUFU.EX2 R236, R5 ;  /* 0x0000000500ec7308 */ /* 0x0005e20000000800 */
[----:B-1----:R-:W-:-:S07]  /*dd50*/  FFMA.FTZ R11, R34, c[0x0][0x23c], -R8 ;  /* 0x00008f00220b7a23 */ /* 0x002fce0000010808 */
[----:B------:R1:W4:Y:S01]  /*dd60*/  MUFU.EX2 R68, R9 ;  /* 0x0000000900447308 */ /* 0x0003220000000800 */
[----:B--2---:R-:W-:-:S07]  /*dd70*/  FFMA.FTZ R5, R20, c[0x0][0x23c], -R2 ;  /* 0x00008f0014057a23 */ /* 0x004fce0000010802 */
[----:B------:R2:W-:Y:S01]  /*dd80*/  MUFU.EX2 R234, R11 ;  /* 0x0000000b00ea7308 */ /* 0x0005e20000000800 */
[----:B------:R-:W-:Y:S02]  /*dd90*/  FADD.FTZ R20, R159, -R10 ;  /* 0x8000000a9f147221 */ /* 0x000fe40000010000 */
[----:B------:R-:W-:Y:S02]  /*dda0*/  FFMA.FTZ R10, R35, c[0x0][0x23c], -R8 ;  /* 0x00008f00230a7a23 */ /* 0x000fe40000010808 */
[----:B-1----:R-:W-:-:S03]  /*ddb0*/  FFMA.FTZ R9, R40, c[0x0][0x23c], -R0 ;  /* 0x00008f0028097a23 */ /* 0x002fc60000010800 */
[----:B------:R1:W-:Y:S01]  /*ddc0*/  MUFU.EX2 R217, R5 ;  /* 0x0000000500d97308 */ /* 0x0003e20000000800 */
[-C--:B----4-:R-:W-:Y:S02]  /*ddd0*/  FMUL.FTZ R82, R82, R68.reuse ;  /* 0x0000004452527220 */ /* 0x090fe40000410000 */
[-C--:B------:R-:W-:Y:S02]  /*dde0*/  FMUL.FTZ R83, R83, R68.reuse ;  /* 0x0000004453537220 */ /* 0x080fe40000410000 */
[-C--:B------:R-:W-:Y:S02]  /*ddf0*/  FMUL.FTZ R94, R94, R68.reuse ;  /* 0x000000445e5e7220 */ /* 0x080fe40000410000 */
[-C--:B------:R-:W-:Y:S01]  /*de00*/  FMUL.FTZ R95, R95, R68.reuse ;  /* 0x000000445f5f7220 */ /* 0x080fe20000410000 */
[----:B------:R4:W-:Y:S01]  /*de10*/  MUFU.EX2 R173, R9 ;  /* 0x0000000900ad7308 */ /* 0x0009e20000000800 */
[----:B--2---:R-:W-:Y:S02]  /*de20*/  FMUL.FTZ R11, R20, c[0x0][0x23c] ;  /* 0x00008f00140b7a20 */ /* 0x004fe40000410000 */
[----:B------:R-:W-:-:S02]  /*de30*/  FMUL.FTZ R98, R98, R68 ;  /* 0x0000004462627220 */ /* 0x000fc40000410000 */
[-C--:B------:R-:W-:Y:S02]  /*de40*/  FMUL.FTZ R99, R99, R68.reuse ;  /* 0x0000004463637220 */ /* 0x080fe40000410000 */
[-C--:B------:R-:W-:Y:S01]  /*de50*/  FMUL.FTZ R110, R110, R68.reuse ;  /* 0x000000446e6e7220 */ /* 0x080fe20000410000 */
[----:B------:R2:W-:Y:S01]  /*de60*/  MUFU.EX2 R233, R10 ;  /* 0x0000000a00e97308 */ /* 0x0005e20000000800 */
[----:B-1----:R-:W-:Y:S02]  /*de70*/  FFMA.FTZ R5, R19, c[0x0][0x23c], -R2 ;  /* 0x00008f0013057a23 */ /* 0x002fe40000010802 */
[----:B------:R-:W1:Y:S01]  /*de80*/  LDSM.16.MT88.4 R16, [R192+0x6000] ;  /* 0x00600000c010783b */ /* 0x000e620000004200 */
[-C--:B------:R-:W-:Y:S02]  /*de90*/  FMUL.FTZ R111, R111, R68.reuse ;  /* 0x000000446f6f7220 */ /* 0x080fe40000410000 */
[-C--:B------:R-:W-:Y:S02]  /*dea0*/  FMUL.FTZ R114, R114, R68.reuse ;  /* 0x0000004472727220 */ /* 0x080fe40000410000 */
[----:B----4-:R-:W-:Y:S01]  /*deb0*/  FFMA.FTZ R9, R42, c[0x0][0x23c], -R3 ;  /* 0x00008f002a097a23 */ /* 0x010fe20000010803 */
[----:B------:R4:W5:Y:S01]  /*dec0*/  MUFU.EX2 R237, R5 ;  /* 0x0000000500ed7308 */ /* 0x0009620000000800 */
[----:B------:R-:W-:-:S02]  /*ded0*/  FMUL.FTZ R115, R115, R68 ;  /* 0x0000004473737220 */ /* 0x000fc40000410000 */
[-C--:B------:R-:W-:Y:S02]  /*dee0*/  FMUL.FTZ R126, R126, R68.reuse ;  /* 0x000000447e7e7220 */ /* 0x080fe40000410000 */
[-C--:B------:R-:W-:Y:S02]  /*def0*/  FMUL.FTZ R127, R127, R68.reuse ;  /* 0x000000447f7f7220 */ /* 0x080fe40000410000 */
[----:B--2---:R-:W-:Y:S01]  /*df00*/  FFMA.FTZ R10, R41, c[0x0][0x23c], -R3 ;  /* 0x00008f00290a7a23 */ /* 0x004fe20000010803 */
[----:B------:R2:W-:Y:S01]  /*df10*/  MUFU.EX2 R171, R9 ;  /* 0x0000000900ab7308 */ /* 0x0005e20000000800 */
[-C--:B------:R-:W-:Y:S02]  /*df20*/  FMUL.FTZ R130, R130, R68.reuse ;  /* 0x0000004482827220 */ /* 0x080fe40000410000 */
[-C--:B------:R-:W-:Y:S02]  /*df30*/  FMUL.FTZ R131, R131, R68.reuse ;  /* 0x0000004483837220 */ /* 0x080fe40000410000 */
[----:B------:R-:W-:-:S02]  /*df40*/  FMUL.FTZ R142, R142, R68 ;  /* 0x000000448e8e7220 */ /* 0x000fc40000410000 */
[----:B------:R-:W-:Y:S01]  /*df50*/  FMUL.FTZ R143, R143, R68 ;  /* 0x000000448f8f7220 */ /* 0x000fe20000410000 */
[----:B------:R-:W3:Y:S01]  /*df60*/  MUFU.EX2 R69, R11 ;  /* 0x0000000b00457308 */ /* 0x000ee20000000800 */
[----:B----4-:R-:W-:Y:S01]  /*df70*/  FADD.FTZ R5, R152, -R6 ;  /* 0x8000000698057221 */ /* 0x010fe20000010000 */
[----:B------:R-:W-:Y:S02]  /*df80*/  F2FP.PACK_AB R6, R239, R225 ;  /* 0x000000e1ef06723e */ /* 0x000fe400000000ff */
[----:B-----5:R-:W-:Y:S01]  /*df90*/  F2FP.PACK_AB R7, R237, R217 ;  /* 0x000000d9ed07723e */ /* 0x020fe200000000ff */
[----:B------:R-:W-:Y:S02]  /*dfa0*/  FMUL.FTZ R5, R5, c[0x0][0x23c] ;  /* 0x00008f0005057a20 */ /* 0x000fe40000410000 */
[----:B--2---:R-:W-:Y:S02]  /*dfb0*/  FFMA.FTZ R9, R49, c[0x0][0x23c], -R3 ;  /* 0x00008f0031097a23 */ /* 0x004fe40000010803 */
[----:B------:R2:W4:Y:S01]  /*dfc0*/  MUFU.EX2 R74, R5 ;  /* 0x00000005004a7308 */ /* 0x0005220000000800 */
[----:B---3--:R-:W-:-:S07]  /*dfd0*/  FMUL.FTZ R80, R80, R69 ;  /* 0x0000004550507220 */ /* 0x008fce0000410000 */
[----:B------:R3:W-:Y:S01]  /*dfe0*/  MUFU.EX2 R170, R9 ;  /* 0x0000000900aa7308 */ /* 0x0007e20000000800 */
[-C--:B------:R-:W-:Y:S02]  /*dff0*/  FMUL.FTZ R81, R81, R69.reuse ;  /* 0x0000004551517220 */ /* 0x080fe40000410000 */
[-C--:B------:R-:W-:Y:S02]  /*e000*/  FMUL.FTZ R92, R92, R69.reuse ;  /* 0x000000455c5c7220 */ /* 0x080fe40000410000 */
[-C--:B------:R-:W-:Y:S02]  /*e010*/  FMUL.FTZ R93, R93, R69.reuse ;  /* 0x000000455d5d7220 */ /* 0x080fe40000410000 */
[----:B------:R-:W-:Y:S01]  /*e020*/  FMUL.FTZ R96, R96, R69 ;  /* 0x0000004560607220 */ /* 0x000fe20000410000 */
[----:B------:R-:W-:Y:S01]  /*e030*/  MUFU.EX2 R175, R10 ;  /* 0x0000000a00af7308 */ /* 0x000fe20000000800 */
[----:B--2---:R-:W-:Y:S02]  /*e040*/  FFMA.FTZ R5, R23, c[0x0][0x23c], -R0 ;  /* 0x00008f0017057a23 */ /* 0x004fe40000010800 */
[-C--:B----4-:R-:W-:Y:S01]  /*e050*/  FMUL.FTZ R86, R86, R74.reuse ;  /* 0x0000004a56567220 */ /* 0x090fe20000410000 */
[----:B------:R-:W-:Y:S01]  /*e060*/  LDSM.16.MT88.4 R20, [R190+0x6800] ;  /* 0x00680000be14783b */ /* 0x000fe20000004200 */
[----:B------:R-:W-:-:S02]  /*e070*/  FMUL.FTZ R87, R87, R74 ;  /* 0x0000004a57577220 */ /* 0x000fc40000410000 */
[-C--:B------:R-:W-:Y:S01]  /*e080*/  FMUL.FTZ R90, R90, R74.reuse ;  /* 0x0000004a5a5a7220 */ /* 0x080fe20000410000 */
[----:B------:R2:W4:Y:S01]  /*e090*/  MUFU.EX2 R212, R5 ;  /* 0x0000000500d47308 */ /* 0x0005220000000800 */
[----:B---3--:R-:W-:Y:S02]  /*e0a0*/  FFMA.FTZ R9, R54, c[0x0][0x23c], -R2 ;  /* 0x00008f0036097a23 */ /* 0x008fe40000010802 */
[-C--:B------:R-:W-:Y:S02]  /*e0b0*/  FMUL.FTZ R91, R91, R74.reuse ;  /* 0x0000004a5b5b7220 */ /* 0x080fe40000410000 */
[-C--:B------:R-:W-:Y:S02]  /*e0c0*/  FMUL.FTZ R102, R102, R74.reuse ;  /* 0x0000004a66667220 */ /* 0x080fe40000410000 */
[-C--:B------:R-:W-:Y:S01]  /*e0d0*/  FMUL.FTZ R103, R103, R74.reuse ;  /* 0x0000004a67677220 */ /* 0x080fe20000410000 */
[----:B------:R3:W-:Y:S01]  /*e0e0*/  MUFU.EX2 R167, R9 ;  /* 0x0000000900a77308 */ /* 0x0007e20000000800 */
[----:B------:R-:W-:-:S02]  /*e0f0*/  FMUL.FTZ R106, R106, R74 ;  /* 0x0000004a6a6a7220 */ /* 0x000fc40000410000 */
[-C--:B------:R-:W-:Y:S02]  /*e100*/  FMUL.FTZ R107, R107, R74.reuse ;  /* 0x0000004a6b6b7220 */ /* 0x080fe40000410000 */
[-C--:B------:R-:W-:Y:S02]  /*e110*/  FMUL.FTZ R118, R118, R74.reuse ;  /* 0x0000004a76767220 */ /* 0x080fe40000410000 */
[----:B------:R-:W-:Y:S01]  /*e120*/  FMUL.FTZ R119, R119, R74 ;  /* 0x0000004a77777220 */ /* 0x000fe20000410000 */
[----:B--2---:R-:W-:Y:S01]  /*e130*/  F2FP.PACK_AB R5, R236, R216 ;  /* 0x000000d8ec05723e */ /* 0x004fe200000000ff */
[-C--:B------:R-:W-:Y:S02]  /*e140*/  FMUL.FTZ R122, R122, R74.reuse ;  /* 0x0000004a7a7a7220 */ /* 0x080fe40000410000 */
[-C--:B------:R-:W-:Y:S02]  /*e150*/  FMUL.FTZ R123, R123, R74.reuse ;  /* 0x0000004a7b7b7220 */ /* 0x080fe40000410000 */
[----:B------:R-:W-:-:S02]  /*e160*/  FMUL.FTZ R134, R134, R74 ;  /* 0x0000004a86867220 */ /* 0x000fc40000410000 */
[-C--:B------:R-:W-:Y:S01]  /*e170*/  FMUL.FTZ R135, R135, R74.reuse ;  /* 0x0000004a87877220 */ /* 0x080fe20000410000 */
[C---:B------:R-:W-:Y:S01]  /*e180*/  HMMA.16816.F32 R84, R4.reuse, R12, R84 ;  /* 0x0000000c0454723c */ /* 0x040fe20000001854 */
[----:B---3--:R-:W-:Y:S02]  /*e190*/  FFMA.FTZ R9, R55, c[0x0][0x23c], -R2 ;  /* 0x00008f0037097a23 */ /* 0x008fe40000010802 */
[-C--:B------:R-:W-:Y:S02]  /*e1a0*/  FMUL.FTZ R138, R138, R74.reuse ;  /* 0x0000004a8a8a7220 */ /* 0x080fe40000410000 */
[----:B------:R2:W-:Y:S01]  /*e1b0*/  MUFU.EX2 R168, R9 ;  /* 0x0000000900a87308 */ /* 0x0005e20000000800 */
[----:B------:R-:W-:Y:S02]  /*e1c0*/  FMUL.FTZ R139, R139, R74 ;  /* 0x0000004a8b8b7220 */ /* 0x000fe40000410000 */
[----:B------:R-:W-:Y:S01]  /*e1d0*/  HMMA.16816.F32 R76, R4, R14, R88 ;  /* 0x0000000e044c723c */ /* 0x000fe20000001858 */
[----:B------:R-:W-:-:S02]  /*e1e0*/  FMUL.FTZ R97, R97, R69 ;  /* 0x0000004561617220 */ /* 0x000fc40000410000 */
[-C--:B------:R-:W-:Y:S02]  /*e1f0*/  FMUL.FTZ R108, R108, R69.reuse ;  /* 0x000000456c6c7220 */ /* 0x080fe40000410000 */
[-C--:B------:R-:W-:Y:S02]  /*e200*/  FMUL.FTZ R109, R109, R69.reuse ;  /* 0x000000456d6d7220 */ /* 0x080fe40000410000 */
[-C--:B------:R-:W-:Y:S01]  /*e210*/  FMUL.FTZ R112, R112, R69.reuse ;  /* 0x0000004570707220 */ /* 0x080fe20000410000 */
[----:B-1----:R-:W-:Y:S01]  /*e220*/  HMMA.16816.F32 R100, R4, R16, R100 ;  /* 0x000000100464723c */ /* 0x002fe20000001864 */
[-C--:B------:R-:W-:Y:S02]  /*e230*/  FMUL.FTZ R113, R113, R69.reuse ;  /* 0x0000004571717220 */ /* 0x080fe40000410000 */
[----:B------:R-:W-:Y:S02]  /*e240*/  FMUL.FTZ R124, R124, R69 ;  /* 0x000000457c7c7220 */ /* 0x000fe40000410000 */
[----:B--2---:R-:W-:-:S02]  /*e250*/  FFMA.FTZ R9, R64, c[0x0][0x23c], -R2 ;  /* 0x00008f0040097a23 */ /* 0x004fc40000010802 */
[-C--:B------:R-:W-:Y:S01]  /*e260*/  FMUL.FTZ R125, R125, R69.reuse ;  /* 0x000000457d7d7220 */ /* 0x080fe20000410000 */
[C---:B------:R-:W-:Y:S01]  /*e270*/  HMMA.16816.F32 R60, R4.reuse, R18, R104 ;  /* 0x00000012043c723c */ /* 0x040fe20000001868 */
[----:B------:R1:W-:Y:S01]  /*e280*/  MUFU.EX2 R166, R9 ;  /* 0x0000000900a67308 */ /* 0x0003e20000000800 */
[----:B------:R-:W-:Y:S02]  /*e290*/  FFMA.FTZ R10, R43, c[0x0][0x23c], -R3 ;  /* 0x00008f002b0a7a23 */ /* 0x000fe40000010803 */
[-C--:B------:R-:W-:Y:S02]  /*e2a0*/  FMUL.FTZ R128, R128, R69.reuse ;  /* 0x0000004580807220 */ /* 0x080fe40000410000 */
[-C--:B------:R-:W-:Y:S02]  /*e2b0*/  FMUL.FTZ R129, R129, R69.reuse ;  /* 0x0000004581817220 */ /* 0x080fe40000410000 */
[----:B------:R-:W-:Y:S01]  /*e2c0*/  HMMA.16816.F32 R56, R4, R24, R116 ;  /* 0x000000180438723c */ /* 0x000fe20000001874 */
[----:B------:R2:W3:Y:S01]  /*e2d0*/  MUFU.EX2 R172, R10 ;  /* 0x0000000a00ac7308 */ /* 0x0004e20000000800 */
[----:B------:R-:W-:-:S02]  /*e2e0*/  FMUL.FTZ R140, R140, R69 ;  /* 0x000000458c8c7220 */ /* 0x000fc40000410000 */
[----:B------:R-:W-:-:S04]  /*e2f0*/  FMUL.FTZ R141, R141, R69 ;  /* 0x000000458d8d7220 */ /* 0x000fc80000410000 */
[----:B------:R-:W-:Y:S01]  /*e300*/  HMMA.16816.F32 R120, R4, R26, R120 ;  /* 0x0000001a0478723c */ /* 0x000fe20000001878 */
[----:B-1----:R-:W-:-:S04]  /*e310*/  FFMA.FTZ R9, R66, c[0x0][0x23c], -R0 ;  /* 0x00008f0042097a23 */ /* 0x002fc80000010800 */
[----:B------:R1:W-:Y:S03]  /*e320*/  MUFU.EX2 R164, R9 ;  /* 0x0000000900a47308 */ /* 0x0003e60000000800 */
[----:B------:R-:W-:Y:S01]  /*e330*/  HMMA.16816.F32 R132, R4, R28, R132 ;  /* 0x0000001c0484723c */ /* 0x000fe20000001884 */
[----:B--2---:R-:W-:-:S04]  /*e340*/  FFMA.FTZ R10, R53, c[0x0][0x23c], -R2 ;  /* 0x00008f00350a7a23 */ /* 0x004fc80000010802 */
[----:B------:R2:W5:Y:S03]  /*e350*/  MUFU.EX2 R169, R10 ;  /* 0x0000000a00a97308 */ /* 0x0005660000000800 */
[----:B------:R-:W-:Y:S01]  /*e360*/  HMMA.16816.F32 R136, R4, R30, R136 ;  /* 0x0000001e0488723c */ /* 0x000fe20000001888 */
[----:B-1----:R-:W-:-:S06]  /*e370*/  FFMA.FTZ R9, R67, c[0x0][0x23c], -R0 ;  /* 0x00008f0043097a23 */ /* 0x002fcc0000010800 */
[----:B------:R-:W-:Y:S01]  /*e380*/  F2FP.PACK_AB R4, R213, R226 ;  /* 0x000000e2d504723e */ /* 0x000fe200000000ff */
[----:B------:R1:W-:Y:S01]  /*e390*/  MUFU.EX2 R163, R9 ;  /* 0x0000000900a37308 */ /* 0x0003e20000000800 */
[----:B------:R-:W-:Y:S02]  /*e3a0*/  F2FP.PACK_AB R5, R235, R183 ;  /* 0x000000b7eb05723e */ /* 0x000fe400000000ff */
[----:B----4-:R-:W-:Y:S01]  /*e3b0*/  F2FP.PACK_AB R6, R214, R212 ;  /* 0x000000d4d606723e */ /* 0x010fe200000000ff */
[----:B--2---:R-:W-:Y:S01]  /*e3c0*/  FFMA.FTZ R10, R65, c[0x0][0x23c], -R0 ;  /* 0x00008f00410a7a23 */ /* 0x004fe20000010800 */
[----:B------:R-:W-:-:S03]  /*e3d0*/  F2FP.PACK_AB R7, R233, R234 ;  /* 0x000000eae907723e */ /* 0x000fc600000000ff */
[----:B------:R-:W2:Y:S04]  /*e3e0*/  MUFU.EX2 R165, R10 ;  /* 0x0000000a00a57308 */ /* 0x000ea80000000800 */
[----:B------:R-:W-:Y:S01]  /*e3f0*/  HMMA.16816.F32 R44, R4, R12, R80 ;  /* 0x0000000c042c723c */ /* 0x000fe20000001850 */
[----:B-1----:R-:W-:-:S04]  /*e400*/  FFMA.FTZ R9, R144, c[0x0][0x23c], -R0 ;  /* 0x00008f0090097a23 */ /* 0x002fc80000010800 */
[----:B------:R1:W-:Y:S03]  /*e410*/  MUFU.EX2 R162, R9 ;  /* 0x0000000900a27308 */ /* 0x0003e60000000800 */
[C---:B------:R-:W-:Y:S01]  /*e420*/  HMMA.16816.F32 R36, R4.reuse, R14, R92 ;  /* 0x0000000e0424723c */ /* 0x040fe2000000185c */
[----:B------:R-:W-:Y:S04]  /*e430*/  LDSM.16.MT88.4 R12, [R191+0x6800] ;  /* 0x00680000bf0c783b */ /* 0x000fe80000004200 */
[----:B------:R-:W-:Y:S03]  /*e440*/  LDSM.16.MT88.4 R92, [R189+0x7800] ;  /* 0x00780000bd5c783b */ /* 0x000fe60000004200 */
[----:B------:R-:W-:Y:S01]  /*e450*/  HMMA.16816.F32 R32, R4, R16, R96 ;  /* 0x000000100420723c */ /* 0x000fe20000001860 */
[----:B-1----:R-:W-:-:S07]  /*e460*/  FFMA.FTZ R9, R48, c[0x0][0x23c], -R8 ;  /* 0x00008f0030097a23 */ /* 0x002fce0000010808 */
[C---:B------:R-:W-:Y:S01]  /*e470*/  HMMA.16816.F32 R108, R4.reuse, R18, R108 ;  /* 0x00000012046c723c */ /* 0x040fe2000000186c */
[----:B------:R-:W1:Y:S01]  /*e480*/  LDSM.16.MT88.4 R16, [R192+0x6800] ;  /* 0x00680000c010783b */ /* 0x000e620000004200 */
[----:B------:R4:W-:Y:S06]  /*e490*/  MUFU.EX2 R160, R9 ;  /* 0x0000000900a07308 */ /* 0x0009ec0000000800 */
[C---:B------:R-:W-:Y:S08]  /*e4a0*/  HMMA.16816.F32 R112, R4.reuse, R24, R112 ;  /* 0x000000180470723c */ /* 0x040ff00000001870 */
[----:B------:R-:W-:Y:S01]  /*e4b0*/  HMMA.16816.F32 R124, R4, R26, R124 ;  /* 0x0000001a047c723c */ /* 0x000fe2000000187c */
[----:B------:R-:W2:Y:S01]  /*e4c0*/  LDSM.16.MT88.4 R24, [R189+0x6800] ;  /* 0x00680000bd18783b */ /* 0x000ea20000004200 */
[----:B----4-:R-:W-:-:S04]  /*e4d0*/  FFMA.FTZ R9, R50, c[0x0][0x23c], -R8 ;  /* 0x00008f0032097a23 */ /* 0x010fc80000010808 */
[----:B------:R4:W1:Y:S02]  /*e4e0*/  MUFU.EX2 R159, R9 ;  /* 0x00000009009f7308 */ /* 0x0008640000000800 */
[C---:B------:R-:W-:Y:S08]  /*e4f0*/  HMMA.16816.F32 R128, R4.reuse, R28, R128 ;  /* 0x0000001c0480723c */ /* 0x040ff00000001880 */
[----:B------:R-:W-:Y:S01]  /*e500*/  HMMA.16816.F32 R140, R4, R30, R140 ;  /* 0x0000001e048c723c */ /* 0x000fe2000000188c */
[----:B----4-:R-:W-:-:S06]  /*e510*/  FFMA.FTZ R9, R51, c[0x0][0x23c], -R8 ;  /* 0x00008f0033097a23 */ /* 0x010fcc0000010808 */
[----:B------:R-:W-:Y:S02]  /*e520*/  F2FP.PACK_AB R4, R171, R175 ;  /* 0x000000afab04723e */ /* 0x000fe400000000ff */
[----:B---3--:R-:W-:Y:S01]  /*e530*/  F2FP.PACK_AB R6, R170, R172 ;  /* 0x000000acaa06723e */ /* 0x008fe200000000ff */
[----:B------:R3:W-:Y:S01]  /*e540*/  MUFU.EX2 R157, R9 ;  /* 0x00000009009d7308 */ /* 0x0007e20000000800 */
[----:B-----5:R-:W-:Y:S02]  /*e550*/  F2FP.PACK_AB R5, R167, R169 ;  /* 0x000000a9a705723e */ /* 0x020fe400000000ff */
[----:B------:R-:W-:-:S07]  /*e560*/  F2FP.PACK_AB R7, R166, R168 ;  /* 0x000000a8a607723e */ /* 0x000fce00000000ff */
[----:B-1----:R-:W-:Y:S01]  /*e570*/  HMMA.16816.F32 R64, R4, R16, R100 ;  /* 0x000000100440723c */ /* 0x002fe20000001864 */
[----:B---3--:R-:W-:-:S07]  /*e580*/  FFMA.FTZ R9, R52, c[0x0][0x23c], -R8 ;  /* 0x00008f0034097a23 */ /* 0x008fce0000010808 */
[C---:B--2---:R-:W-:Y:S01]  /*e590*/  HMMA.16816.F32 R80, R4.reuse, R24, R84 ;  /* 0x000000180450723c */ /* 0x044fe20000001854 */
[----:B------:R1:W2:Y:S07]  /*e5a0*/  MUFU.EX2 R156, R9 ;  /* 0x00000009009c7308 */ /* 0x0002ae0000000800 */
[C---:B------:R-:W-:Y:S08]  /*e5b0*/  HMMA.16816.F32 R76, R4.reuse, R26, R76 ;  /* 0x0000001a044c723c */ /* 0x040ff0000000184c */
[----:B------:R-:W-:Y:S01]  /*e5c0*/  HMMA.16816.F32 R60, R4, R18, R60 ;  /* 0x00000012043c723c */ /* 0x000fe2000000183c */
[----:B-1----:R-:W-:-:S04]  /*e5d0*/  FFMA.FTZ R9, R145, c[0x0][0x23c], -R0 ;  /* 0x00008f0091097a23 */ /* 0x002fc80000010800 */
[----:B------:R1:W-:Y:S03]  /*e5e0*/  MUFU.EX2 R158, R9 ;  /* 0x00000009009e7308 */ /* 0x0003e60000000800 */
[C---:B------:R-:W-:Y:S08]  /*e5f0*/  HMMA.16816.F32 R56, R4.reuse, R20, R56 ;  /* 0x000000140438723c */ /* 0x040ff00000001838 */
[----:B------:R-:W-:Y:S01]  /*e600*/  HMMA.16816.F32 R52, R4, R22, R120 ;  /* 0x000000160434723c */ /* 0x000fe20000001878 */
[----:B-1----:R-:W-:-:S07]  /*e610*/  FFMA.FTZ R9, R146, c[0x0][0x23c], -R0 ;  /* 0x00008f0092097a23 */ /* 0x002fce0000010800 */
[C---:B------:R-:W-:Y:S01]  /*e620*/  HMMA.16816.F32 R48, R4.reuse, R12, R132 ;  /* 0x0000000c0430723c */ /* 0x040fe20000001884 */
[----:B------:R1:W-:Y:S07]  /*e630*/  MUFU.EX2 R155, R9 ;  /* 0x00000009009b7308 */ /* 0x0003ee0000000800 */
[----:B------:R-:W-:Y:S07]  /*e640*/  HMMA.16816.F32 R40, R4, R14, R136 ;  /* 0x0000000e0428723c */ /* 0x000fee0000001888 */
[----:B------:R-:W-:-:S02]  /*e650*/  F2FP.PACK_AB R4, R165, R173 ;  /* 0x000000ada504723e */ /* 0x000fc400000000ff */
[----:B------:R-:W-:Y:S01]  /*e660*/  F2FP.PACK_AB R5, R159, R160 ;  /* 0x000000a09f05723e */ /* 0x000fe200000000ff */
[--C-:B-1----:R-:W-:Y:S01]  /*e670*/  FFMA.FTZ R9, R147, c[0x0][0x23c], -R3.reuse ;  /* 0x00008f0093097a23 */ /* 0x102fe20000010803 */
[----:B------:R-:W-:Y:S02]  /*e680*/  F2FP.PACK_AB R6, R163, R164 ;  /* 0x000000a4a306723e */ /* 0x000fe400000000ff */
[----:B--2---:R-:W-:Y:S01]  /*e690*/  F2FP.PACK_AB R7, R156, R157 ;  /* 0x0000009d9c07723e */ /* 0x004fe200000000ff */
        /* <DEDUP_REMOVED lines=8> */
[----:B------:R-:W4:Y:S01]  /*e720*/  LDSM.16.MT88.4 R20, [R192+0x7000] ;  /* 0x00700000c014783b */ /* 0x000f220000004200 */
[----:B-1----:R-:W-:-:S06]  /*e730*/  FFMA.FTZ R9, R149, c[0x0][0x23c], -R3 ;  /* 0x00008f0095097a23 */ /* 0x002fcc0000010803 */
[C---:B------:R-:W-:Y:S01]  /*e740*/  HMMA.16816.F32 R32, R4.reuse, R16, R32 ;  /* 0x000000100420723c */ /* 0x040fe20000001820 */
[----:B------:R1:W-:Y:S07]  /*e750*/  MUFU.EX2 R152, R9 ;  /* 0x0000000900987308 */ /* 0x0003ee0000000800 */
[C---:B------:R-:W-:Y:S01]  /*e760*/  HMMA.16816.F32 R28, R4.reuse, R18, R108 ;  /* 0x00000012041c723c */ /* 0x040fe2000000186c */
[----:B------:R-:W5:Y:S04]  /*e770*/  LDSM.16.MT88.4 R16, [R190+0x7000] ;  /* 0x00700000be10783b */ /* 0x000f680000004200 */
[----:B------:R-:W-:Y:S03]  /*e780*/  LDSM.16.MT88.4 R108, [R192+0x7800] ;  /* 0x00780000c06c783b */ /* 0x000fe60000004200 */
[----:B------:R-:W-:Y:S01]  /*e790*/  HMMA.16816.F32 R128, R4, R12, R128 ;  /* 0x0000000c0480723c */ /* 0x000fe20000001880 */
[----:B-1----:R-:W-:-:S04]  /*e7a0*/  FFMA.FTZ R9, R150, c[0x0][0x23c], -R3 ;  /* 0x00008f0096097a23 */ /* 0x002fc80000010803 */
[----:B------:R1:W1:Y:S03]  /*e7b0*/  MUFU.EX2 R151, R9 ;  /* 0x0000000900977308 */ /* 0x0002660000000800 */
[----:B------:R-:W-:Y:S01]  /*e7c0*/  HMMA.16816.F32 R140, R4, R14, R140 ;  /* 0x0000000e048c723c */ /* 0x000fe2000000188c */
[----:B------:R-:W2:Y:S06]  /*e7d0*/  LDSM.16.MT88.4 R12, [R191+0x7000] ;  /* 0x00700000bf0c783b */ /* 0x000eac0000004200 */
[----:B---3--:R-:W-:Y:S01]  /*e7e0*/  F2FP.PACK_AB R4, R153, R154 ;  /* 0x0000009a9904723e */ /* 0x008fe200000000ff */
[----:B-1----:R-:W-:Y:S01]  /*e7f0*/  FFMA.FTZ R9, R179, c[0x0][0x23c], -R2 ;  /* 0x00008f00b3097a23 */ /* 0x002fe20000010802 */
[----:B------:R-:W-:-:S03]  /*e800*/  F2FP.PACK_AB R6, R151, R152 ;  /* 0x000000989706723e */ /* 0x000fc600000000ff */
        /* <DEDUP_REMOVED lines=28> */
[----:B---3--:R-:W-:Y:S01]  /*e9d0*/  F2FP.PACK_AB R6, R146, R155 ;  /* 0x0000009b9206723e */ /* 0x008fe200000000ff */
[----:B-1----:R-:W-:-:S04]  /*e9e0*/  FFMA.FTZ R9, R174, c[0x0][0x23c], -R8 ;  /* 0x00008f00ae097a23 */ /* 0x002fc80000010808 */
[----:B------:R1:W-:Y:S01]  /*e9f0*/  MUFU.EX2 R64, R9 ;  /* 0x0000000900407308 */ /* 0x0003e20000000800 */
[----:B--2---:R-:W-:-:S07]  /*ea00*/  FFMA.FTZ R0, R231, c[0x0][0x23c], -R3 ;  /* 0x00008f00e7007a23 */ /* 0x004fce0000010803 */
        /* <DEDUP_REMOVED lines=24> */
[----:B------:R-:W-:Y:S02]  /*eb90*/  FADD.FTZ R3, R213, R3 ;  /* 0x00000003d5037221 */ /* 0x000fe40000010000 */
[----:B------:R-:W-:Y:S01]  /*eba0*/  IMAD.MOV.U32 R213, RZ, RZ, R161 ;  /* 0x000000ffffd57224 */ /* 0x000fe200078e00a1 */
[----:B------:R-:W-:Y:S01]  /*ebb0*/  HMMA.16816.F32 R28, R4, R22, R28 ;  /* 0x00000016041c723c */ /* 0x000fe2000000181c */
[----:B------:R-:W-:Y:S02]  /*ebc0*/  FADD.FTZ R3, R212, R3 ;  /* 0x00000003d4037221 */ /* 0x000fe40000010000 */
[----:B-1----:R-:W-:Y:S02]  /*ebd0*/  FFMA.FTZ R0, R227, c[0x0][0x23c], -R2 ;  /* 0x00008f00e3007a23 */ /* 0x002fe40000010802 */
[----:B------:R-:W-:-:S03]  /*ebe0*/  FADD.FTZ R3, R214, R3 ;  /* 0x00000003d6037221 */ /* 0x000fc60000010000 */
[----:B------:R-:W-:Y:S01]  /*ebf0*/  HMMA.16816.F32 R112, R4, R16, R112 ;  /* 0x000000100470723c */ /* 0x000fe20000001870 */
[----:B------:R1:W2:Y:S01]  /*ec00*/  MUFU.EX2 R20, R0 ;  /* 0x0000000000147308 */ /* 0x0002a20000000800 */
[----:B------:R-:W-:-:S06]  /*ec10*/  FADD.FTZ R3, R173, R3 ;  /* 0x00000003ad037221 */ /* 0x000fcc0000010000 */
        /* <DEDUP_REMOVED lines=9> */
[----:B------:R-:W-:Y:S02]  /*ecb0*/  F2FP.PACK_AB R140, R144, R145 ;  /* 0x00000091908c723e */ /* 0x000fe400000000ff */
[----:B------:R-:W-:Y:S01]  /*ecc0*/  F2FP.PACK_AB R142, R50, R76 ;  /* 0x0000004c328e723e */ /* 0x000fe200000000ff */
[----:B------:R-:W-:Y:S02]  /*ecd0*/  FADD.FTZ R4, R235, R4 ;  /* 0x00000004eb047221 */ /* 0x000fe40000010000 */
[----:B------:R2:W5:Y:S02]  /*ece0*/  MUFU.EX2 R11, R2 ;  /* 0x00000002000b7308 */ /* 0x0005640000000800 */
[----:B------:R-:W-:-:S04]  /*ecf0*/  FADD.FTZ R4, R234, R4 ;  /* 0x00000004ea047221 */ /* 0x000fc80000010000 */
[----:B------:R-:W-:Y:S02]  /*ed00*/  FADD.FTZ R10, R233, R4 ;  /* 0x00000004e90a7221 */ /* 0x000fe40000010000 */
[----:B-1----:R-:W-:-:S04]  /*ed10*/  FFMA.FTZ R0, R219, c[0x0][0x23c], -R8 ;  /* 0x00008f00db007a23 */ /* 0x002fc80000010808 */
[----:B------:R1:W-:Y:S01]  /*ed20*/  MUFU.EX2 R9, R0 ;  /* 0x0000000000097308 */ /* 0x0003e20000000800 */
[----:B--2---:R-:W-:Y:S01]  /*ed30*/  FFMA.FTZ R2, R243, R75, R223 ;  /* 0x0000004bf3027223 */ /* 0x004fe200000100df */
[----:B-----5:R-:W-:-:S03]  /*ed40*/  F2FP.PACK_AB R139, R11, R21 ;  /* 0x000000150b8b723e */ /* 0x020fc600000000ff */
[----:B------:R-:W-:-:S04]  /*ed50*/  FADD.FTZ R2, R238, R2 ;  /* 0x00000002ee027221 */ /* 0x000fc80000010000 */
[----:B------:R-:W-:Y:S01]  /*ed60*/  FADD.FTZ R2, R225, R2 ;  /* 0x00000002e1027221 */ /* 0x000fe20000010000 */
[C---:B------:R-:W-:Y:S01]  /*ed70*/  HMMA.16816.F32 R84, R136.reuse, R92, R84 ;  /* 0x0000005c8854723c */ /* 0x040fe20000001854 */
[----:B-1----:R-:W-:Y:S02]  /*ed80*/  FFMA.FTZ R0, R218, c[0x0][0x23c], -R8 ;  /* 0x00008f00da007a23 */ /* 0x002fe40000010808 */
[----:B------:R-:W-:Y:S02]  /*ed90*/  FADD.FTZ R5, R239, R2 ;  /* 0x00000002ef057221 */ /* 0x000fe40000010000 */
[----:B------:R1:W2:Y:S01]  /*eda0*/  MUFU.EX2 R6, R0 ;  /* 0x0000000000067308 */ /* 0x0002a20000000800 */
[----:B------:R-:W-:Y:S02]  /*edb0*/  FADD.FTZ R2, R160, R10 ;  /* 0x0000000aa0027221 */ /* 0x000fe40000010000 */
[C---:B------:R-:W-:Y:S08]  /*edc0*/  HMMA.16816.F32 R88, R136.reuse, R94, R88 ;  /* 0x0000005e8858723c */ /* 0x040ff00000001858 */
[----:B------:R-:W-:Y:S01]  /*edd0*/  HMMA.16816.F32 R100, R136, R108, R100 ;  /* 0x0000006c8864723c */ /* 0x000fe20000001864 */
[----:B-1----:R-:W-:Y:S01]  /*ede0*/  FFMA.FTZ R0, R224, c[0x0][0x23c], -R8 ;  /* 0x00008f00e0007a23 */ /* 0x002fe20000010808 */
[----:B--2---:R-:W-:-:S06]  /*edf0*/  F2FP.PACK_AB R141, R6, R9 ;  /* 0x00000009068d723e */ /* 0x004fcc00000000ff */
[C---:B------:R-:W-:Y:S01]  /*ee00*/  HMMA.16816.F32 R104, R136.reuse, R110, R104 ;  /* 0x0000006e8868723c */ /* 0x040fe20000001868 */
[----:B------:R1:W-:Y:S07]  /*ee10*/  MUFU.EX2 R7, R0 ;  /* 0x0000000000077308 */ /* 0x0003ee0000000800 */
[C---:B---3--:R-:W-:Y:S08]  /*ee20*/  HMMA.16816.F32 R116, R136.reuse, R124, R116 ;  /* 0x0000007c8874723c */ /* 0x048ff00000001874 */
[----:B------:R-:W-:Y:S01]  /*ee30*/  HMMA.16816.F32 R120, R136, R126, R120 ;  /* 0x0000007e8878723c */ /* 0x000fe20000001878 */
[----:B-1----:R-:W-:-:S04]  /*ee40*/  FFMA.FTZ R0, R222, c[0x0][0x23c], -R8 ;  /* 0x00008f00de007a23 */ /* 0x002fc80000010808 */
[----:B------:R1:W2:Y:S03]  /*ee50*/  MUFU.EX2 R8, R0 ;  /* 0x0000000000087308 */ /* 0x0002a60000000800 */
[C---:B----4-:R-:W-:Y:S08]  /*ee60*/  HMMA.16816.F32 R132, R136.reuse, R16, R132 ;  /* 0x000000108884723c */ /* 0x050ff00000001884 */
        /* <DEDUP_REMOVED lines=60> */
.L_x_1916:
[----:B------:R-:W-:-:S13]  /*f230*/  ISETP.GT.AND P0, PT, R213, R246, PT ;  /* 0x000000f6d500720c */ /* 0x000fda0003f04270 */
[----:B------:R-:W-:Y:S05]  /*f240*/  @!P0 BRA `(.L_x_1923) ;  /* 0x000042c000008947 */ /* 0x000fea0003800000 */
[----:B------:R-:W-:Y:S01]  /*f250*/  MOV R4, c[0x0][0x1a0] ;  /* 0x0000680000047a02 */ /* 0x000fe20000000f00 */
[----:B------:R-:W-:Y:S01]  /*f260*/  IMAD.MOV.U32 R5, RZ, RZ, c[0x0][0x198] ;  /* 0x00006600ff057624 */ /* 0x000fe200078e00ff */
[----:B------:R-:W-:Y:S01]  /*f270*/  MOV R0, c[0x0][0x1a4] ;  /* 0x0000690000007a02 */ /* 0x000fe20000000f00 */
[----:B------:R-:W-:Y:S01]  /*f280*/  IMAD.MOV.U32 R2, RZ, RZ, c[0x0][0x19c] ;  /* 0x00006700ff027624 */ /* 0x000fe200078e00ff */
[----:B------:R-:W-:Y:S01]  /*f290*/  MOV R68, R72 ;  /* 0x0000004800447202 */ /* 0x000fe20000000f00 */
[C---:B------:R-:W-:Y:S01]  /*f2a0*/  IMAD.WIDE.U32 R8, R4.reuse, 0x30, RZ ;  /* 0x0000003004087825 */ /* 0x040fe200078e00ff */
[----:B------:R-:W-:Y:S02]  /*f2b0*/  SHF.L.U64.HI R10, R4, 0x5, R0 ;  /* 0x00000005040a7819 */ /* 0x000fe40000010200 */
[----:B------:R-:W-:Y:S01]  /*f2c0*/  MOV R75, R70 ;  /* 0x00000046004b7202 */ /* 0x000fe20000000f00 */
[----:B------:R-:W-:Y:S02]  /*f2d0*/  IMAD R0, R0, 0x30, RZ ;  /* 0x0000003000007824 */ /* 0x000fe400078e02ff */
[C---:B------:R-:W-:Y:S01]  /*f2e0*/  IMAD.WIDE.U32 R6, R5.reuse, 0x30, RZ ;  /* 0x0000003005067825 */ /* 0x040fe200078e00ff */
[----:B------:R-:W-:-:S03]  /*f2f0*/  SHF.L.U64.HI R5, R5, 0x5, R2 ;  /* 0x0000000505057819 */ /* 0x000fc60000010202 */
[----:B------:R-:W-:Y:S01]  /*f300*/  IMAD R4, R2, 0x30, RZ ;  /* 0x0000003002047824 */ /* 0x000fe200078e02ff */
[----:B------:R-:W-:Y:S01]  /*f310*/  IADD3 R2, R0, R9, RZ ;  /* 0x0000000900027210 */ /* 0x000fe20007ffe0ff */
[----:B------:R-:W-:Y:S01]  /*f320*/  IMAD.MOV.U32 R3, RZ, RZ, R73 ;  /* 0x000000ffff037224 */ /* 0x000fe200078e0049 */
[----:B------:R-:W2:Y:S01]  /*f330*/  LDL.LU.64 R8, [R1+0x18] ;  /* 0x0000180001087983 */ /* 0x000ea20000300a00 */
[----:B------:R-:W-:Y:S02]  /*f340*/  IMAD.IADD R0, R4, 0x1, R7 ;  /* 0x0000000104007824 */ /* 0x000fe400078e0207 */
[----:B------:R-:W-:Y:S01]  /*f350*/  IMAD.MOV.U32 R74, RZ, RZ, R71 ;  /* 0x000000ffff4a7224 */ /* 0x000fe200078e0047 */
[----:B------:R-:W3:Y:S01]  /*f360*/  LDL.LU.64 R6, [R1+0x20] ;  /* 0x0000200001067983 */ /* 0x000ee20000300a00 */
[----:B------:R-:W-:Y:S02]  /*f370*/  ISETP.GE.AND P5, PT, R250, c[0x0][0x220], PT ;  /* 0x00008800fa007a0c */ /* 0x000fe40003fa6270 */
[----:B--2---:R-:W-:-:S02]  /*f380*/  MOV R245, R9 ;  /* 0x0000000900f57202 */ /* 0x004fc40000000f00 */
[----:B---3--:R-:W-:Y:S01]  /*f390*/  MOV R244, R6 ;  /* 0x0000000600f47202 */ /* 0x008fe20000000f00 */
[----:B------:R-:W-:Y:S05]  /*f3a0*/  BRA `(.L_x_1924) ;  /* 0x000003d000007947 */ /* 0x000fea0003800000 */
.L_x_1926:
[----:B------:R-:W2:Y:S01]  /*f3b0*/  LDL.64 R220, [R1+0x10] ;  /* 0x0000100001dc7983 */ /* 0x000ea20000100a00 */
[----:B------:R-:W-:Y:S01]  /*f3c0*/  IADD3 R0, R213, -0x2, RZ ;  /* 0xfffffffed5007810 */ /* 0x000fe20007ffe0ff */
[----:B------:R-:W-:Y:S02]  /*f3d0*/  IMAD.MOV.U32 R216, RZ, RZ, c[0x0][0x198] ;  /* 0x00006600ffd87624 */ /* 0x000fe400078e00ff */
[----:B------:R-:W3:Y:S01]  /*f3e0*/  LDL.64 R214, [R1] ;  /* 0x0000000001d67983 */ /* 0x000ee20000100a00 */
[----:B------:R-:W-:Y:S01]  /*f3f0*/  IMAD.MOV.U32 R218, RZ, RZ, c[0x0][0x198] ;  /* 0x00006600ffda7624 */ /* 0x000fe200078e00ff */
[----:B------:R-:W-:Y:S01]  /*f400*/  SHF.R.S32.HI R2, RZ, 0x1f, R0 ;  /* 0x0000001fff027819 */ /* 0x000fe20000011400 */
[----:B------:R-:W-:Y:S01]  /*f410*/  IMAD.WIDE.U32 R4, R0, c[0x0][0x198], RZ ;  /* 0x0000660000047a25 */ /* 0x000fe200078e00ff */
[----:B------:R1:W-:Y:S03]  /*f420*/  @P5 STS.128 [R211+0x4000], RZ ;  /* 0x004000ffd3005388 */ /* 0x0003e60000000c00 */
[----:B------:R-:W-:Y:S02]  /*f430*/  IMAD R2, R2, c[0x0][0x198], RZ ;  /* 0x0000660002027a24 */ /* 0x000fe400078e02ff */
[----:B------:R-:W-:Y:S02]  /*f440*/  IMAD.SHL.U32 R219, R216, 0x20, RZ ;  /* 0x00000020d8db7824 */ /* 0x000fe400078e00ff */
[----:B------:R-:W-:Y:S04]  /*f450*/  IMAD R2, R0, c[0x0][0x19c], R2 ;  /* 0x0000670000027a24 */ /* 0x000fe800078e0202 */
[----:B------:R-:W-:Y:S01]  /*f460*/  IMAD.IADD R2, R5, 0x1, R2 ;  /* 0x0000000105027824 */ /* 0x000fe200078e0202 */
[----:B--2---:R-:W-:Y:S01]  /*f470*/  LEA R0, P0, R4, R220, 0x6 ;  /* 0x000000dc04007211 */ /* 0x004fe200078030ff */
[----:B------:R-:W-:Y:S02]  /*f480*/  IMAD.SHL.U32 R220, R216, 0x10, RZ ;  /* 0x00000010d8dc7824 */ /* 0x000fe400078e00ff */
[----:B------:R-:W-:Y:S01]  /*f490*/  IMAD.WIDE.U32 R216, R218, 0x30, RZ ;  /* 0x00000030dad87825 */ /* 0x000fe200078e00ff */
[----:B------:R-:W-:Y:S02]  /*f4a0*/  @!P5 IADD3 R12, P2, R0, R219, RZ ;  /* 0x000000db000cd210 */ /* 0x000fe40007f5e0ff */
[----:B---3--:R-:W-:Y:S01]  /*f4b0*/  LEA.HI.X R2, R4, R215, R2, 0x6, P0 ;  /* 0x000000d704027211 */ /* 0x008fe200000f3402 */
[----:B------:R-:W-:Y:S01]  /*f4c0*/  IMAD.MOV.U32 R215, RZ, RZ, c[0x0][0x198] ;  /* 0x00006600ffd77624 */ /* 0x000fe200078e00ff */
[----:B------:R-:W-:Y:S01]  /*f4d0*/  @!P5 LEA R10, P6, R0, c[0x0][0x168], 0x1 ;  /* 0x00005a00000ada11 */ /* 0x000fe200078c08ff */
[----:B------:R-:W-:Y:S01]  /*f4e0*/  IMAD.MOV.U32 R214, RZ, RZ, 0x4 ;  /* 0x00000004ffd67424 */ /* 0x000fe200078e00ff */
[----:B------:R-:W-:Y:S02]  /*f4f0*/  @!P5 IADD3 R7, P4, R220, R0, RZ ;  /* 0x00000000dc07d210 */ /* 0x000fe40007f9e0ff */
[--C-:B------:R-:W-:Y:S02]  /*f500*/  @!P5 LEA.HI.X R11, R0, c[0x0][0x16c], R2.reuse, 0x1, P6 ;  /* 0x00005b00000bda11 */ /* 0x100fe400030f0c02 */
[----:B------:R-:W-:Y:S01]  /*f510*/  SHF.L.U64.HI R214, R215, R214, c[0x0][0x19c] ;  /* 0x00006700d7d67619 */ /* 0x000fe200000102d6 */
[----:B------:R-:W-:Y:S01]  /*f520*/  IMAD.MOV.U32 R215, RZ, RZ, c[0x0][0x19c] ;  /* 0x00006700ffd77624 */ /* 0x000fe200078e00ff */
[C---:B------:R-:W-:Y:S01]  /*f530*/  @!P5 LEA R8, P3, R7.reuse, c[0x0][0x168], 0x1 ;  /* 0x00005a000708da11 */ /* 0x040fe200078608ff */
[----:B------:R-:W-:Y:S01]  /*f540*/  @!PT LDS RZ, [RZ] ;  /* 0x00000000fffff984 */ /* 0x000fe20000000800 */
[----:B------:R-:W-:Y:S01]  /*f550*/  @!PT LDS RZ, [RZ] ;  /* 0x00000000fffff984 */ /* 0x000fe20000000800 */
[----:B------:R-:W-:Y:S01]  /*f560*/  @!PT LDS RZ, [RZ] ;  /* 0x00000000fffff984 */ /* 0x000fe20000000800 */
[----:B------:R1:W-:Y:S01]  /*f570*/  @!P5 LDGSTS.E.BYPASS.LTC128B.128 [R211+0x4000], [R10.64] ;  /* 0x040000000ad3dfae */ /* 0x0003e2000b901d46 */
[----:B------:R-:W-:Y:S01]  /*f580*/  P2R R4, PR, RZ, 0x4 ;  /* 0x00000004ff047803 */ /* 0x000fe20000000000 */
[----:B------:R-:W-:Y:S01]  /*f590*/  @!P5 IMAD.X R9, R214, 0x1, R2, P4 ;  /* 0x00000001d609d824 */ /* 0x000fe200020e0602 */
[----:B------:R-:W-:Y:S01]  /*f5a0*/  SHF.L.U64.HI R215, R218, 0x5, R215 ;  /* 0x00000005dad77819 */ /* 0x000fe200000102d7 */
[----:B------:R1:W-:Y:S01]  /*f5b0*/  @P5 STS.128 [R211+0x4800], RZ ;  /* 0x004800ffd3005388 */ /* 0x0003e20000000c00 */
[----:B------:R-:W-:Y:S01]  /*f5c0*/  ISETP.NE.AND P4, PT, R4, RZ, PT ;  /* 0x000000ff0400720c */ /* 0x000fe20003f85270 */
[----:B------:R-:W-:Y:S01]  /*f5d0*/  IMAD.MOV.U32 R214, RZ, RZ, c[0x0][0x19c] ;  /* 0x00006700ffd67624 */ /* 0x000fe200078e00ff */
[----:B------:R-:W-:Y:S02]  /*f5e0*/  @!P5 LEA.HI.X R9, R7, c[0x0][0x16c], R9, 0x1, P3 ;  /* 0x00005b000709da11 */ /* 0x000fe400018f0c09 */
[----:B------:R-:W-:Y:S01]  /*f5f0*/  @!P5 LEA R6, P2, R12, c[0x0][0x168], 0x1 ;  /* 0x00005a000c06da11 */ /* 0x000fe200078408ff */
[----:B------:R-:W-:Y:S01]  /*f600*/  @!P5 IMAD.X R13, R2, 0x1, R215, P4 ;  /* 0x00000001020dd824 */ /* 0x000fe200020e06d7 */
[----:B------:R-:W-:Y:S01]  /*f610*/  @!P5 IADD3 R5, P1, R0, R216, RZ ;  /* 0x000000d80005d210 */ /* 0x000fe20007f3e0ff */
[----:B------:R-:W-:Y:S01]  /*f620*/  @!PT LDS RZ, [RZ] ;  /* 0x00000000fffff984 */ /* 0x000fe20000000800 */
[----:B------:R-:W-:Y:S01]  /*f630*/  @!PT LDS RZ, [RZ] ;  /* 0x00000000fffff984 */ /* 0x000fe20000000800 */
[----:B------:R-:W-:Y:S01]  /*f640*/  @!PT LDS RZ, [RZ] ;  /* 0x00000000fffff984 */ /* 0x000fe20000000800 */
[----:B------:R1:W-:Y:S01]  /*f650*/  @!P5 LDGSTS.E.BYPASS.LTC128B.128 [R211+0x4800], [R8.64] ;  /* 0x0480000008d3dfae */ /* 0x0003e2000b901d46 */
[----:B------:R-:W-:Y:S02]  /*f660*/  IMAD R214, R214, 0x30, RZ ;  /* 0x00000030d6d67824 */ /* 0x000fe400078e02ff */
[----:B------:R-:W-:Y:S01]  /*f670*/  @!P5 LEA.HI.X R7, R12, c[0x0][0x16c], R13, 0x1, P2 ;  /* 0x00005b000c07da11 */ /* 0x000fe200010f0c0d */
[----:B------:R1:W-:Y:S01]  /*f680*/  @P5 STS.128 [R211+0x5000], RZ ;  /* 0x005000ffd3005388 */ /* 0x0003e20000000c00 */
[----:B------:R-:W-:Y:S01]  /*f690*/  IMAD.IADD R214, R214, 0x1, R217 ;  /* 0x00000001d6d67824 */ /* 0x000fe200078e02d9 */
[C---:B------:R-:W-:Y:S02]  /*f6a0*/  @!P5 LEA R4, P0, R5.reuse, c[0x0][0x168], 0x1 ;  /* 0x00005a000504da11 */ /* 0x040fe400078008ff */
[----:B------:R-:W-:Y:S01]  /*f6b0*/  @!PT LDS RZ, [RZ] ;  /* 0x00000000fffff984 */ /* 0x000fe20000000800 */
[----:B------:R-:W-:Y:S01]  /*f6c0*/  @!PT LDS RZ, [RZ] ;  /* 0x00000000fffff984 */ /* 0x000fe20000000800 */
[----:B------:R-:W-:Y:S01]  /*f6d0*/  @!PT LDS RZ, [RZ] ;  /* 0x00000000fffff984 */ /* 0x000fe20000000800 */
[----:B------:R1:W-:Y:S01]  /*f6e0*/  @!P5 LDGSTS.E.BYPASS.LTC128B.128 [R211+0x5000], [R6.64] ;  /* 0x0500000006d3dfae */ /* 0x0003e2000b901d46 */
[----:B------:R-:W-:Y:S03]  /*f6f0*/  @!P5 IMAD.X R14, R2, 0x1, R214, P1 ;  /* 0x00000001020ed824 */ /* 0x000fe600008e06d6 */
[----:B------:R1:W-:Y:S02]  /*f700*/  @P5 STS.128 [R211+0x5800], RZ ;  /* 0x005800ffd3005388 */ /* 0x0003e40000000c00 */
[----:B------:R-:W-:Y:S05]  /*f710*/  @!P5 LEA.HI.X R5, R5, c[0x0][0x16c], R14, 0x1, P0 ;  /* 0x00005b000505da11 */ /* 0x000fea00000f0c0e */
[----:B------:R-:W-:Y:S01]  /*f720*/  @!PT LDS RZ, [RZ] ;  /* 0x00000000fffff984 */ /* 0x000fe20000000800 */
[----:B------:R-:W-:Y:S01]  /*f730*/  @!PT LDS RZ, [RZ] ;  /* 0x00000000fffff984 */ /* 0x000fe20000000800 */
[----:B------:R-:W-:Y:S01]  /*f740*/  @!PT LDS RZ, [RZ] ;  /* 0x00000000fffff984 */ /* 0x000fe20000000800 */
[----:B------:R1:W-:Y:S04]  /*f750*/  @!P5 LDGSTS.E.BYPASS.LTC128B.128 [R211+0x5800], [R4.64] ;  /* 0x0580000004d3dfae */ /* 0x0003e8000b901d46 */
[----:B------:R-:W0:Y:S01]  /*f760*/  LDGDEPBAR ;  /* 0x00000000000079af */ /* 0x000e220000000000 */
[----:B------:R-:W-:-:S05]  /*f770*/  BRA `(.L_x_1925) ;  /* 0x0000117000007947 */ /* 0x000fca0003800000 */
.L_x_1924:
[----:B------:R-:W-:Y:S04]  /*f780*/  DEPBAR.LE SB0, 0x0 ;  /* 0x000080000000791a */ /* 0x000fe80000000000 */
[----:B------:R-:W-:Y:S01]  /*f790*/  BAR.SYNC.DEFER_BLOCKING 0x0 ;  /* 0x0000000000007b1d */ /* 0x000fe20000010000 */
[----:B------:R-:W-:Y:S02]  /*f7a0*/  MOV R2, c[0x0][0x1a0] ;  /* 0x0000680000027a02 */ /* 0x000fe40000000f00 */
[----:B------:R-:W-:Y:S02]  /*f7b0*/  MOV R0, 0x6 ;  /* 0x0000000600007802 */ /* 0x000fe40000000f00 */
[----:B------:R-:W-:Y:S02]  /*f7c0*/  MOV R6, c[0x0][0x1a0] ;  /* 0x0000680000067a02 */ /* 0x000fe40000000f00 */
[----:B------:R-:W-:Y:S02]  /*f7d0*/  IADD3 R212, R213, -0x1, RZ ;  /* 0xffffffffd5d47810 */ /* 0x000fe40007ffe0ff */
[----:B------:R-:W-:Y:S02]  /*f7e0*/  SHF.L.U64.HI R0, R2, R0, c[0x0][0x1a4] ;  /* 0x0000690002007619 */ /* 0x000fe40000010200 */
[----:B------:R-:W-:Y:S02]  /*f7f0*/  SHF.L.U32 R8, R6, 0x6, RZ ;  /* 0x0000000606087819 */ /* 0x000fe400000006ff */
[----:B------:R-:W-:Y:S01]  /*f800*/  SHF.R.S32.HI R2, RZ, 0x1f, R212 ;  /* 0x0000001fff027819 */ /* 0x000fe200000114d4 */
[----:B------:R-:W-:Y:S01]  /*f810*/  IMAD R0, R0, R212, RZ ;  /* 0x000000d400007224 */ /* 0x000fe200078e02ff */
[----:B------:R-:W-:Y:S01]  /*f820*/  SHF.L.U32 R7, R6, 0x4, RZ ;  /* 0x0000000406077819 */ /* 0x000fe200000006ff */
[-C--:B------:R-:W-:Y:S01]  /*f830*/  IMAD.WIDE.U32 R4, R212, R8.reuse, R244 ;  /* 0x00000008d4047225 */ /* 0x080fe200078e00f4 */
[----:B------:R-:W-:Y:S02]  /*f840*/  SHF.L.U32 R6, R6, 0x5, RZ ;  /* 0x0000000506067819 */ /* 0x000fe400000006ff */
[----:B------:R-:W-:Y:S01]  /*f850*/  MOV R17, c[0x0][0x1a0] ;  /* 0x0000680000117a02 */ /* 0x000fe20000000f00 */
[----:B------:R-:W-:Y:S01]  /*f860*/  IMAD R0, R2, R8, R0 ;  /* 0x0000000802007224 */ /* 0x000fe200078e0200 */
[----:B------:R-:W-:Y:S02]  /*f870*/  @!P5 LEA R12, P6, R4, c[0x0][0x170], 0x1 ;  /* 0x00005c00040cda11 */ /* 0x000fe400078c08ff */
[----:B------:R-:W-:Y:S01]  /*f880*/  @!P5 IADD3 R2, P0, R7, R4, RZ ;  /* 0x000000040702d210 */ /* 0x000fe20007f1e0ff */
[----:B------:R-:W-:Y:S01]  /*f890*/  @P5 STS.128 [R211+0x6000], RZ ;  /* 0x006000ffd3005388 */ /* 0x000fe20000000c00 */
[----:B------:R-:W-:Y:S01]  /*f8a0*/  IADD3 R0, R5, R0, RZ ;  /* 0x0000000005007210 */ /* 0x000fe20007ffe0ff */
[C---:B------:R-:W-:Y:S01]  /*f8b0*/  IMAD.WIDE.U32 R18, R17.reuse, 0x30, RZ ;  /* 0x0000003011127825 */ /* 0x040fe200078e00ff */
[----:B------:R-:W-:Y:S02]  /*f8c0*/  @!P5 IADD3 R7, P3, R6, R4, RZ ;  /* 0x000000040607d210 */ /* 0x000fe40007f7e0ff */
[----:B------:R-:W-:Y:S02]  /*f8d0*/  @!P5 LEA.HI.X R13, R4, c[0x0][0x174], R0, 0x1, P6 ;  /* 0x00005d00040dda11 */ /* 0x000fe400030f0c00 */
[----:B------:R-:W-:Y:S02]  /*f8e0*/  MOV R6, 0x4 ;  /* 0x0000000400067802 */ /* 0x000fe40000000f00 */
[----:B------:R-:W-:Y:S01]  /*f8f0*/  @!P5 LEA R10, P4, R2, c[0x0][0x170], 0x1 ;  /* 0x00005c00020ada11 */ /* 0x000fe200078808ff */
[----:B------:R-:W-:Y:S01]  /*f900*/  @!PT LDS RZ, [RZ] ;  /* 0x00000000fffff984 */ /* 0x000fe20000000800 */
[----:B------:R-:W-:Y:S01]  /*f910*/  @!PT LDS RZ, [RZ] ;  /* 0x00000000fffff984 */ /* 0x000fe20000000800 */
[----:B------:R-:W-:Y:S01]  /*f920*/  @!PT LDS RZ, [RZ] ;  /* 0x00000000fffff984 */ /* 0x000fe20000000800 */
[----:B------:R1:W-:Y:S01]  /*f930*/  @!P5 LDGSTS.E.BYPASS.LTC128B.128 [R211+0x6000], [R12.64] ;  /* 0x060000000cd3dfae */ /* 0x0003e2000b901d46 */
[C---:B------:R-:W-:Y:S02]  /*f940*/  SHF.L.U64.HI R6, R17.reuse, R6, c[0x0][0x1a4] ;  /* 0x0000690011067619 */ /* 0x040fe40000010206 */
[----:B------:R-:W-:Y:S02]  /*f950*/  MOV R16, c[0x0][0x1a4] ;  /* 0x0000690000107a02 */ /* 0x000fe40000000f00 */
[----:B------:R-:W-:Y:S02]  /*f960*/  @!P5 IADD3.X R5, R6, R0, RZ, P0, !PT ;  /* 0x000000000605d210 */ /* 0x000fe400007fe4ff */
[----:B------:R-:W-:Y:S01]  /*f970*/  SHF.L.U64.HI R16, R17, 0x5, R16 ;  /* 0x0000000511107819 */ /* 0x000fe20000010210 */
[----:B------:R-:W-:Y:S01]  /*f980*/  @P5 STS.128 [R211+0x6800], RZ ;  /* 0x006800ffd3005388 */ /* 0x000fe20000000c00 */
[----:B------:R-:W-:Y:S02]  /*f990*/  @!P5 LEA.HI.X R11, R2, c[0x0][0x174], R5, 0x1, P4 ;  /* 0x00005d00020bda11 */ /* 0x000fe400020f0c05 */
[----:B------:R-:W-:Y:S02]  /*f9a0*/  @!P5 IADD3.X R9, R0, R16, RZ, P3, !PT ;  /* 0x000000100009d210 */ /* 0x000fe40001ffe4ff */
[C---:B------:R-:W-:Y:S02]  /*f9b0*/  @!P5 LEA R8, P2, R7.reuse, c[0x0][0x170], 0x1 ;  /* 0x00005c000708da11 */ /* 0x040fe400078408ff */
[----:B------:R-:W-:Y:S01]  /*f9c0*/  MOV R15, c[0x0][0x1a4] ;  /* 0x00006900000f7a02 */ /* 0x000fe20000000f00 */
[----:B------:R-:W-:Y:S01]  /*f9d0*/  @!PT LDS RZ, [RZ] ;  /* 0x00000000fffff984 */ /* 0x000fe20000000800 */
[----:B------:R-:W-:Y:S01]  /*f9e0*/  @!PT LDS RZ, [RZ] ;  /* 0x00000000fffff984 */ /* 0x000fe20000000800 */
[----:B------:R-:W-:Y:S01]  /*f9f0*/  @!PT LDS RZ, [RZ] ;  /* 0x00000000fffff984 */ /* 0x000fe20000000800 */
[----:B------:R2:W-:Y:S01]  /*fa00*/  @!P5 LDGSTS.E.BYPASS.LTC128B.128 [R211+0x6800], [R10.64] ;  /* 0x068000000ad3dfae */ /* 0x0005e2000b901d46 */
[----:B------:R-:W-:Y:S02]  /*fa10*/  @!P5 LEA.HI.X R9, R7, c[0x0][0x174], R9, 0x1, P2 ;  /* 0x00005d000709da11 */ /* 0x000fe400010f0c09 */
[----:B------:R-:W-:Y:S01]  /*fa20*/  @!P5 IADD3 R14, P1, R18, R4, RZ ;  /* 0x00000004120ed210 */ /* 0x000fe20007f3e0ff */
[----:B------:R-:W-:Y:S03]  /*fa30*/  IMAD R15, R15, 0x30, RZ ;  /* 0x000000300f0f7824 */ /* 0x000fe600078e02ff */
[----:B------:R-:W-:Y:S01]  /*fa40*/  @!P5 LEA R6, P0, R14, c[0x0][0x170], 0x1 ;  /* 0x00005c000e06da11 */ /* 0x000fe200078008ff */
[----:B------:R-:W-:Y:S01]  /*fa50*/  @P5 STS.128 [R211+0x7000], RZ ;  /* 0x007000ffd3005388 */ /* 0x000fe20000000c00 */
[----:B------:R-:W-:Y:S04]  /*fa60*/  IADD3 R15, R15, R19, RZ ;  /* 0x000000130f0f7210 */ /* 0x000fe80007ffe0ff */
[----:B------:R-:W-:Y:S03]  /*fa70*/  @!P5 IADD3.X R15, R0, R15, RZ, P1, !PT ;  /* 0x0000000f000fd210 */ /* 0x000fe60000ffe4ff */
[----:B------:R-:W-:Y:S01]  /*fa80*/  @!PT LDS RZ, [RZ] ;  /* 0x00000000fffff984 */ /* 0x000fe20000000800 */
[----:B------:R-:W-:Y:S01]  /*fa90*/  @!PT LDS RZ, [RZ] ;  /* 0x00000000fffff984 */ /* 0x000fe20000000800 */
[----:B------:R-:W-:Y:S01]  /*faa0*/  @!PT LDS RZ, [RZ] ;  /* 0x00000000fffff984 */ /* 0x000fe20000000800 */
[----:B------:R2:W-:Y:S01]  /*fab0*/  @!P5 LDGSTS.E.BYPASS.LTC128B.128 [R211+0x7000], [R8.64] ;  /* 0x0700000008d3dfae */ /* 0x0005e2000b901d46 */
[----:B------:R-:W-:Y:S02]  /*fac0*/  @!P5 LEA.HI.X R7, R14, c[0x0][0x174], R15, 0x1, P0 ;  /* 0x00005d000e07da11 */ /* 0x000fe400000f0c0f */
[----:B------:R-:W-:Y:S05]  /*fad0*/  ISETP.GT.AND P0, PT, R212, R246, PT ;  /* 0x000000f6d400720c */ /* 0x000fea0003f04270 */
        /* <DEDUP_REMOVED lines=138> */
[----:B------:R-:W1:Y:S01]  /*10380*/  MUFU.TANH R173, R31 ;  /* 0x0000001f00ad7308 */ /* 0x000e620000002400 */
        /* <DEDUP_REMOVED lines=9> */
[----:B------:R2:W2:Y:S01]  /*10420*/  MUFU.TANH R69, R39 ;  /* 0x0000002700457308 */ /* 0x0004a20000002400 */
[----:B------:R-:W-:Y:S04]  /*10430*/  HMMA.16816.F32 R64, R156, R6, R64 ;  /* 0x000000069c40723c */ /* 0x000fe80000001840 */
[----:B------:R-:W-:Y:S02]  /*10440*/  FMUL.FTZ R50, R50, c[0x0][0x2ec] ;  /* 0x0000bb0032327a20 */ /* 0x000fe40000410000 */
[----:B------:R-:W-:Y:S02]  /*10450*/  FMUL.FTZ R51, R51, c[0x0][0x2ec] ;  /* 0x0000bb0033337a20 */ /* 0x000fe40000410000 */
[----:B------:R-:W-:Y:S01]  /*10460*/  FMUL.FTZ R52, R52, c[0x0][0x2ec] ;  /* 0x0000bb0034347a20 */ /* 0x000fe20000410000 */
[----:B------:R3:W3:Y:S03]  /*10470*/  MUFU.TANH R155, R18 ;  /* 0x00000012009b7308 */ /* 0x0006e60000002400 */
[----:B-----5:R-:W-:Y:S02]  /*10480*/  FMUL.FTZ R28, R53, c[0x0][0x2ec] ;  /* 0x0000bb00351c7a20 */ /* 0x020fe40000410000 */
[----:B-1----:R-:W-:Y:S02]  /*10490*/  FMUL.FTZ R38, R55, c[0x0][0x2ec] ;  /* 0x0000bb0037267a20 */ /* 0x002fe40000410000 */
[----:B------:R-:W-:Y:S02]  /*104a0*/  FMUL.FTZ R56, R56, c[0x0][0x2ec] ;  /* 0x0000bb0038387a20 */ /* 0x000fe40000410000 */
[----:B------:R-:W-:Y:S01]  /*104b0*/  FMUL.FTZ R57, R57, c[0x0][0x2ec] ;  /* 0x0000bb0039397a20 */ /* 0x000fe20000410000 */
[----:B------:R1:W1:Y:S01]  /*104c0*/  MUFU.TANH R154, R19 ;  /* 0x00000013009a7308 */ /* 0x0002620000002400 */
[----:B------:R-:W-:Y:S02]  /*104d0*/  FMUL.FTZ R60, R60, c[0x0][0x2ec] ;  /* 0x0000bb003c3c7a20 */ /* 0x000fe40000410000 */
[----:B------:R-:W-:Y:S02]  /*104e0*/  FMUL.FTZ R61, R61, c[0x0][0x2ec] ;  /* 0x0000bb003d3d7a20 */ /* 0x000fe40000410000 */
[----:B--2---:R-:W-:Y:S02]  /*104f0*/  FMUL.FTZ R39, R54, c[0x0][0x2ec] ;  /* 0x0000bb0036277a20 */ /* 0x004fe40000410000 */
        /* <DEDUP_REMOVED lines=63> */
.L_x_1925:
[----:B------:R-:W2:Y:S01]  /*108f0*/  S2R R0, SR_TID.X ;  /* 0x0000000000007919 */ /* 0x000ea20000002100 */
[----:B------:R-:W-:Y:S01]  /*10900*/  P2R R42, PR, RZ, 0x20 ;  /* 0x00000020ff2a7803 */ /* 0x000fe20000000000 */
[----:B--2---:R-:W-:Y:S05]  /*10910*/  IMAD.SHL.U32 R0, R0, 0x2, RZ ;  /* 0x0000000200007824 */ /* 0x004fea00078e00ff */
[----:B------:R-:W-:Y:S05]  /*10920*/  LOP3.LUT R0, R0, 0x6, RZ, 0xc0, !PT ;  /* 0x0000000600007812 */ /* 0x000fea00078ec0ff */
[----:B------:R-:W-:Y:S05]  /*10930*/  IMAD R0, R212, 0x40, R0 ;  /* 0x00000040d4007824 */ /* 0x000fea00078e0200 */
[C---:B------:R-:W-:Y:S02]  /*10940*/  IADD3 R2, R0.reuse, 0x1, RZ ;  /* 0x0000000100027810 */ /* 0x040fe40007ffe0ff */
[CC--:B------:R-:W-:Y:S02]  /*10950*/  ISETP.GE.AND P1, PT, R0.reuse, R206.reuse, PT ;  /* 0x000000ce0000720c */ /* 0x0c0fe40003f26270 */
[----:B------:R-:W-:Y:S02]  /*10960*/  ISETP.GE.AND P0, PT, R0, R205, PT ;  /* 0x000000cd0000720c */ /* 0x000fe40003f06270 */
[----:B------:R-:W-:Y:S02]  /*10970*/  ISETP.GE.AND P5, PT, R2, R206, PT ;  /* 0x000000ce0200720c */ /* 0x000fe40003fa6270 */
[CC--:B------:R-:W-:Y:S02]  /*10980*/  ISETP.GE.OR P2, PT, R0.reuse, R210.reuse, !P1 ;  /* 0x000000d20000720c */ /* 0x0c0fe40004f46670 */
[----:B------:R-:W-:Y:S02]  /*10990*/  ISETP.GE.OR P1, PT, R0, R209, !P0 ;  /* 0x000000d10000720c */ /* 0x000fe40004726670 */
[----:B------:R-:W-:Y:S02]  /*109a0*/  ISETP.GE.OR P0, PT, R2, R210, !P5 ;  /* 0x000000d20200720c */ /* 0x000fe40006f06670 */
[----:B------:R-:W-:Y:S02]  /*109b0*/  FSEL R20, R160, -INF , !P1 ;  /* 0xff800000a0147808 */ /* 0x000fe40004800000 */
[----:B-1----:R-:W-:Y:S02]  /*109c0*/  P2R R4, PR, RZ, 0x1 ;  /* 0x00000001ff047803 */ /* 0x002fe40000000000 */
[C---:B------:R-:W-:Y:S02]  /*109d0*/  ISETP.GE.AND P0, PT, R0.reuse, R204, PT ;  /* 0x000000cc0000720c */ /* 0x040fe40003f06270 */
[C---:B------:R-:W-:Y:S02]  /*109e0*/  IADD3 R14, R0.reuse, 0x8, RZ ;  /* 0x00000008000e7810 */ /* 0x040fe40007ffe0ff */
[C---:B------:R-:W-:Y:S02]  /*109f0*/  ISETP.GE.OR P0, PT, R0.reuse, R208, !P0 ;  /* 0x000000d00000720c */ /* 0x040fe40004706670 */
[C---:B------:R-:W-:Y:S02]  /*10a00*/  ISETP.GE.AND P1, PT, R0.reuse, R203, PT ;  /* 0x000000cb0000720c */ /* 0x040fe40003f26270 */
[C---:B------:R-:W-:Y:S02]  /*10a10*/  IADD3 R13, R0.reuse, 0x9, RZ ;  /* 0x00000009000d7810 */ /* 0x040fe40007ffe0ff */
[----:B------:R-:W-:Y:S02]  /*10a20*/  IADD3 R12, R0, 0x10, RZ ;  /* 0x00000010000c7810 */ /* 0x000fe40007ffe0ff */
[----:B------:R-:W-:Y:S02]  /*10a30*/  FSEL R25, R168, -INF , !P0 ;  /* 0xff800000a8197808 */ /* 0x000fe40004000000 */
[----:B------:R-:W-:Y:S02]  /*10a40*/  ISETP.GE.AND P0, PT, R14, R206, PT ;  /* 0x000000ce0e00720c */ /* 0x000fe40003f06270 */
[----:B------:R-:W-:Y:S02]  /*10a50*/  ISETP.GE.OR P1, PT, R0, R207, !P1 ;  /* 0x000000cf0000720c */ /* 0x000fe40004f26670 */
[----:B------:R-:W-:Y:S02]  /*10a60*/  ISETP.GE.AND P3, PT, R2, R203, PT ;  /* 0x000000cb0200720c */ /* 0x000fe40003f66270 */
[----:B------:R-:W-:Y:S02]  /*10a70*/  FSEL R18, R165, -INF , !P2 ;  /* 0xff800000a5127808 */ /* 0x000fe40005000000 */
[----:B------:R-:W-:Y:S02]  /*10a80*/  IADD3 R11, R0, 0x11, RZ ;  /* 0x00000011000b7810 */ /* 0x000fe40007ffe0ff */
[----:B------:R-:W-:Y:S02]  /*10a90*/  ISETP.GE.OR P2, PT, R14, R210, !P0 ;  /* 0x000000d20e00720c */ /* 0x000fe40004746670 */
[-C--:B------:R-:W-:Y:S02]  /*10aa0*/  ISETP.GE.AND P0, PT, R12, R206.reuse, PT ;  /* 0x000000ce0c00720c */ /* 0x080fe40003f06270 */
[----:B------:R-:W-:Y:S02]  /*10ab0*/  IADD3 R10, R0, 0x18, RZ ;  /* 0x00000018000a7810 */ /* 0x000fe40007ffe0ff */
[----:B------:R-:W-:Y:S02]  /*10ac0*/  FSEL R29, R164, -INF , !P1 ;  /* 0xff800000a41d7808 */ /* 0x000fe40004800000 */
[-C--:B------:R-:W-:Y:S02]  /*10ad0*/  ISETP.GE.AND P1, PT, R13, R206.reuse, PT ;  /* 0x000000ce0d00720c */ /* 0x080fe40003f26270 */
[----:B------:R-:W-:Y:S02]  /*10ae0*/  ISETP.GE.OR P3, PT, R2, R207, !P3 ;  /* 0x000000cf0200720c */ /* 0x000fe40005f66670 */
[----:B------:R-:W-:Y:S02]  /*10af0*/  FSEL R22, R15, -INF , !P2 ;  /* 0xff8000000f167808 */ /* 0x000fe40005000000 */
[----:B------:R-:W-:Y:S02]  /*10b00*/  ISETP.GE.AND P2, PT, R11, R206, PT ;  /* 0x000000ce0b00720c */ /* 0x000fe40003f46270 */
[-C--:B------:R-:W-:Y:S02]  /*10b10*/  ISETP.GE.OR P1, PT, R13, R210.reuse, !P1 ;  /* 0x000000d20d00720c */ /* 0x080fe40004f26670 */
[----:B------:R-:W-:Y:S02]  /*10b20*/  ISETP.GE.OR P0, PT, R12, R210, !P0 ;  /* 0x000000d20c00720c */ /* 0x000fe40004706670 */
[----:B------:R-:W-:Y:S02]  /*10b30*/  P2R R16, PR, RZ, 0x8 ;  /* 0x00000008ff107803 */ /* 0x000fe40000000000 */
[----:B------:R-:W-:Y:S02]  /*10b40*/  IADD3 R9, R0, 0x19, RZ ;  /* 0x0000001900097810 */ /* 0x000fe40007ffe0ff */
[----:B------:R-:W-:Y:S02]  /*10b50*/  ISETP.GE.AND P3, PT, R10, R206, PT ;  /* 0x000000ce0a00720c */ /* 0x000fe40003f66270 */
[----:B------:R-:W-:Y:S02]  /*10b60*/  IADD3 R8, R0, 0x20, RZ ;  /* 0x0000002000087810 */ /* 0x000fe40007ffe0ff */
[----:B------:R-:W-:Y:S02]  /*10b70*/  FSEL R23, R150, -INF , !P1 ;  /* 0xff80000096177808 */ /* 0x000fe40004800000 */
[-C--:B------:R-:W-:Y:S02]  /*10b80*/  ISETP.GE.OR P2, PT, R11, R210.reuse, !P2 ;  /* 0x000000d20b00720c */ /* 0x080fe40005746670 */
[----:B------:R-:W-:Y:S02]  /*10b90*/  FSEL R32, R147, -INF , !P0 ;  /* 0xff80000093207808 */ /* 0x000fe40004000000 */
[----:B------:R-:W-:Y:S02]  /*10ba0*/  ISETP.GE.OR P3, PT, R10, R210, !P3 ;  /* 0x000000d20a00720c */ /* 0x000fe40005f66670 */
[----:B------:R-:W-:Y:S02]  /*10bb0*/  IADD3 R7, R0, 0x21, RZ ;  /* 0x0000002100077810 */ /* 0x000fe40007ffe0ff */
[-C--:B------:R-:W-:Y:S02]  /*10bc0*/  ISETP.GE.AND P1, PT, R9, R206.reuse, PT ;  /* 0x000000ce0900720c */ /* 0x080fe40003f26270 */
[C---:B------:R-:W-:Y:S02]  /*10bd0*/  ISETP.GE.AND P0, PT, R8.reuse, R206, PT ;  /* 0x000000ce0800720c */ /* 0x040fe40003f06270 */
[----:B------:R-:W-:Y:S02]  /*10be0*/  FSEL R36, R27, -INF , !P3 ;  /* 0xff8000001b247808 */ /* 0x000fe40005800000 */
[----:B------:R-:W-:Y:S02]  /*10bf0*/  FSEL R34, R73, -INF , !P2 ;  /* 0xff80000049227808 */ /* 0x000fe40005000000 */
[-C--:B------:R-:W-:Y:S02]  /*10c00*/  ISETP.GE.OR P2, PT, R9, R210.reuse, !P1 ;  /* 0x000000d20900720c */ /* 0x080fe40004f46670 */
[----:B------:R-:W-:Y:S02]  /*10c10*/  ISETP.GE.OR P1, PT, R8, R210, !P0 ;  /* 0x000000d20800720c */ /* 0x000fe40004726670 */
[-C--:B------:R-:W-:Y:S02]  /*10c20*/  ISETP.GE.AND P3, PT, R7, R206.reuse, PT ;  /* 0x000000ce0700720c */ /* 0x080fe40003f66270 */
[-C--:B------:R-:W-:Y:S02]  /*10c30*/  ISETP.GE.AND P0, PT, R14, R205.reuse, PT ;  /* 0x000000cd0e00720c */ /* 0x080fe40003f06270 */
[----:B------:R-:W-:Y:S02]  /*10c40*/  IADD3 R6, R0, 0x28, RZ ;  /* 0x0000002800067810 */ /* 0x000fe40007ffe0ff */
[----:B------:R-:W-:Y:S02]  /*10c50*/  FSEL R37, R33, -INF , !P2 ;  /* 0xff80000021257808 */ /* 0x000fe40005000000 */
[----:B------:R-:W-:Y:S02]  /*10c60*/  FSEL R58, R21, -INF , !P1 ;  /* 0xff800000153a7808 */ /* 0x000fe40004800000 */
[----:B------:R-:W-:Y:S02]  /*10c70*/  ISETP.GE.AND P1, PT, R6, R206, PT ;  /* 0x000000ce0600720c */ /* 0x000fe40003f26270 */
[----:B------:R-:W-:Y:S02]  /*10c80*/  ISETP.GE.OR P2, PT, R7, R210, !P3 ;  /* 0x000000d20700720c */ /* 0x000fe40005f46670 */
[----:B------:R-:W-:Y:S02]  /*10c90*/  ISETP.GE.AND P3, PT, R13, R205, PT ;  /* 0x000000cd0d00720c */ /* 0x000fe40003f66270 */
[----:B------:R-:W-:Y:S02]  /*10ca0*/  ISETP.GE.OR P0, PT, R14, R209, !P0 ;  /* 0x000000d10e00720c */ /* 0x000fe40004706670 */
[----:B------:R-:W-:Y:S02]  /*10cb0*/  ISETP.GE.AND P4, PT, R2, R204, PT ;  /* 0x000000cc0200720c */ /* 0x000fe40003f86270 */
[----:B------:R-:W-:Y:S02]  /*10cc0*/  FSEL R59, R24, -INF , !P2 ;  /* 0xff800000183b7808 */ /* 0x000fe40005000000 */
[----:B------:R-:W-:Y:S02]  /*10cd0*/  FSEL R24, R155, -INF , !P0 ;  /* 0xff8000009b187808 */ /* 0x000fe40004000000 */
[----:B------:R-:W-:Y:S02]  /*10ce0*/  ISETP.GE.AND P0, PT, R12, R205, PT ;  /* 0x000000cd0c00720c */ /* 0x000fe40003f06270 */
[----:B------:R-:W-:Y:S02]  /*10cf0*/  ISETP.GE.OR P5, PT, R2, R208, !P4 ;  /* 0x000000d00200720c */ /* 0x000fe400067a6670 */
[----:B------:R-:W-:Y:S02]  /*10d00*/  ISETP.NE.AND P4, PT, R4, RZ, PT ;  /* 0x000000ff0400720c */ /* 0x000fe40003f85270 */
[----:B------:R-:W-:Y:S02]  /*10d10*/  ISETP.GE.OR P2, PT, R6, R210, !P1 ;  /* 0x000000d20600720c */ /* 0x000fe40004f46670 */
[----:B------:R-:W-:Y:S02]  /*10d20*/  ISETP.GE.OR P1, PT, R13, R209, !P3 ;  /* 0x000000d10d00720c */ /* 0x000fe40005f26670 */
[----:B------:R-:W-:Y:S02]  /*10d30*/  IADD3 R5, R0, 0x29, RZ ;  /* 0x0000002900057810 */ /* 0x000fe40007ffe0ff */
[----:B------:R-:W-:Y:S02]  /*10d40*/  FSEL R19, R171, -INF , !P4 ;  /* 0xff800000ab137808 */ /* 0x000fe40006000000 */
[----:B------:R-:W-:Y:S02]  /*10d50*/  FSEL R27, R154, -INF , !P1 ;  /* 0xff8000009a1b7808 */ /* 0x000fe40004800000 */
[----:B------:R-:W-:Y:S02]  /*10d60*/  ISETP.GE.AND P1, PT, R11, R205, PT ;  /* 0x000000cd0b00720c */ /* 0x000fe40003f26270 */
[----:B------:R-:W-:Y:S02]  /*10d70*/  ISETP.GE.OR P0, PT, R12, R209, !P0 ;  /* 0x000000d10c00720c */ /* 0x000fe40004706670 */
[----:B------:R-:W-:Y:S02]  /*10d80*/  ISETP.GE.AND P6, PT, R2, R205, PT ;  /* 0x000000cd0200720c */ /* 0x000fe40003fc6270 */
[----:B------:R-:W-:Y:S02]  /*10d90*/  IADD3 R4, R0, 0x30, RZ ;  /* 0x0000003000047810 */ /* 0x000fe40007ffe0ff */
[-C--:B------:R-:W-:Y:S02]  /*10da0*/  ISETP.GE.AND P4, PT, R5, R206.reuse, PT ;  /* 0x000000ce0500720c */ /* 0x080fe40003f86270 */
[-C--:B------:R-:W-:Y:S02]  /*10db0*/  ISETP.GE.OR P6, PT, R2, R209.reuse, !P6 ;  /* 0x000000d10200720c */ /* 0x080fe400077c6670 */
[----:B------:R-:W-:Y:S02]  /*10dc0*/  FSEL R33, R149, -INF , !P0 ;  /* 0xff80000095217808 */ /* 0x000fe40004000000 */
[----:B------:R-:W-:Y:S02]  /*10dd0*/  ISETP.GE.OR P1, PT, R11, R209, !P1 ;  /* 0x000000d10b00720c */ /* 0x000fe40004f26670 */
[----:B------:R-:W-:Y:S02]  /*10de0*/  IADD3 R2, R0, 0x31, RZ ;  /* 0x0000003100027810 */ /* 0x000fe40007ffe0ff */
[----:B------:R-:W-:Y:S02]  /*10df0*/  FSEL R158, R48, -INF , !P2 ;  /* 0xff800000309e7808 */ /* 0x000fe40005000000 */
[----:B------:R-:W-:Y:S02]  /*10e00*/  ISETP.GE.AND P2, PT, R4, R206, PT ;  /* 0x000000ce0400720c */ /* 0x000fe40003f46270 */
[-C--:B------:R-:W-:Y:S02]  /*10e10*/  ISETP.GE.OR P3, PT, R5, R210.reuse, !P4 ;  /* 0x000000d20500720c */ /* 0x080fe40006766670 */
[----:B------:R-:W-:Y:S02]  /*10e20*/  ISETP.GE.AND P0, PT, R10, R205, PT ;  /* 0x000000cd0a00720c */ /* 0x000fe40003f06270 */
[----:B------:R-:W-:Y:S02]  /*10e30*/  FSEL R159, R49, -INF , !P3 ;  /* 0xff800000319f7808 */ /* 0x000fe40005800000 */
[----:B------:R-:W-:Y:S02]  /*10e40*/  ISETP.GE.OR P2, PT, R4, R210, !P2 ;  /* 0x000000d20400720c */ /* 0x000fe40005746670 */
[----:B------:R-:W-:Y:S02]  /*10e50*/  FSEL R35, R148, -INF , !P1 ;  /* 0xff80000094237808 */ /* 0x000fe40004800000 */
[----:B------:R-:W-:Y:S02]  /*10e60*/  IADD3 R15, R0, 0x38, RZ ;  /* 0x00000038000f7810 */ /* 0x000fe40007ffe0ff */
[----:B------:R-:W-:Y:S02]  /*10e70*/  ISETP.GE.OR P0, PT, R10, R209, !P0 ;  /* 0x000000d10a00720c */ /* 0x000fe40004706670 */
[-C--:B------:R-:W-:Y:S02]  /*10e80*/  ISETP.GE.AND P3, PT, R2, R206.reuse, PT ;  /* 0x000000ce0200720c */ /* 0x080fe40003f66270 */
[-C--:B------:R-:W-:Y:S02]  /*10e90*/  ISETP.GE.AND P1, PT, R9, R205.reuse, PT ;  /* 0x000000cd0900720c */ /* 0x080fe40003f26270 */
[----:B------:R-:W-:Y:S02]  /*10ea0*/  FSEL R219, R52, -INF , !P2 ;  /* 0xff80000034db7808 */ /* 0x000fe40005000000 */
[----:B------:R-:W-:Y:S02]  /*10eb0*/  ISETP.GE.AND P2, PT, R15, R206, PT ;  /* 0x000000ce0f00720c */ /* 0x000fe40003f46270 */
[----:B------:R-:W-:Y:S02]  /*10ec0*/  IADD3 R0, R0, 0x39, RZ ;  /* 0x0000003900007810 */ /* 0x000fe40007ffe0ff */
[-C--:B------:R-:W-:Y:S02]  /*10ed0*/  ISETP.GE.OR P3, PT, R2, R210.reuse, !P3 ;  /* 0x000000d20200720c */ /* 0x080fe40005f66670 */
[----:B------:R-:W-:Y:S02]  /*10ee0*/  FSEL R40, R72, -INF , !P0 ;  /* 0xff80000048287808 */ /* 0x000fe40004000000 */
[----:B------:R-:W-:Y:S02]  /*10ef0*/  ISETP.GE.AND P0, PT, R8, R205, PT ;  /* 0x000000cd0800720c */ /* 0x000fe40003f06270 */
[-C--:B------:R-:W-:Y:S02]  /*10f00*/  ISETP.GE.OR P1, PT, R9, R209.reuse, !P1 ;  /* 0x000000d10900720c */ /* 0x080fe40004f26670 */
[----:B------:R-:W-:Y:S02]  /*10f10*/  ISETP.GE.OR P2, PT, R15, R210, !P2 ;  /* 0x000000d20f00720c */ /* 0x000fe40005746670 */
[----:B------:R-:W-:Y:S02]  /*10f20*/  FSEL R41, R71, -INF , !P1 ;  /* 0xff80000047297808 */ /* 0x000fe40004800000 */
[----:B------:R-:W-:Y:S02]  /*10f30*/  FSEL R222, R28, -INF , !P3 ;  /* 0xff8000001cde7808 */ /* 0x000fe40005800000 */
[----:B------:R-:W-:Y:S02]  /*10f40*/  ISETP.GE.AND P3, PT, R0, R206, PT ;  /* 0x000000ce0000720c */ /* 0x000fe40003f66270 */
[----:B------:R-:W-:Y:S02]  /*10f50*/  ISETP.GE.OR P1, PT, R8, R209, !P0 ;  /* 0x000000d10800720c */ /* 0x000fe40004726670 */
[-C--:B------:R-:W-:Y:S02]  /*10f60*/  ISETP.GE.AND P0, PT, R5, R205.reuse, PT ;  /* 0x000000cd0500720c */ /* 0x080fe40003f06270 */
[----:B------:R-:W-:Y:S02]  /*10f70*/  FSEL R232, R26, -INF , !P2 ;  /* 0xff8000001ae87808 */ /* 0x000fe40005000000 */
[----:B------:R-:W-:Y:S02]  /*10f80*/  ISETP.GE.AND P4, PT, R7, R205, PT ;  /* 0x000000cd0700720c */ /* 0x000fe40003f86270 */
[----:B------:R-:W-:Y:S02]  /*10f90*/  ISETP.GE.OR P0, PT, R5, R209, !P0 ;  /* 0x000000d10500720c */ /* 0x000fe40004706670 */
[----:B------:R-:W-:Y:S02]  /*10fa0*/  ISETP.GE.OR P3, PT, R0, R210, !P3 ;  /* 0x000000d20000720c */ /* 0x000fe40005f66670 */
[----:B------:R-:W-:Y:S02]  /*10fb0*/  ISETP.GE.AND P2, PT, R6, R205, PT ;  /* 0x000000cd0600720c */ /* 0x000fe40003f46270 */
[----:B------:R-:W-:Y:S02]  /*10fc0*/  FSEL R165, R51, -INF , !P0 ;  /* 0xff80000033a57808 */ /* 0x000fe40004000000 */
[----:B------:R-:W-:Y:S02]  /*10fd0*/  FSEL R234, R17, -INF , !P3 ;  /* 0xff80000011ea7808 */ /* 0x000fe40005800000 */
[----:B------:R-:W-:Y:S02]  /*10fe0*/  ISETP.GE.OR P3, PT, R7, R209, !P4 ;  /* 0x000000d10700720c */ /* 0x000fe40006766670 */
[----:B------:R-:W-:Y:S02]  /*10ff0*/  ISETP.GE.AND P4, PT, R4, R205, PT ;  /* 0x000000cd0400720c */ /* 0x000fe40003f86270 */
[----:B------:R-:W-:Y:S02]  /*11000*/  ISETP.GE.AND P0, PT, R14, R203, PT ;  /* 0x000000cb0e00720c */ /* 0x000fe40003f06270 */
[----:B------:R-:W-:Y:S02]  /*11010*/  FSEL R149, R70, -INF , !P1 ;  /* 0xff80000046957808 */ /* 0x000fe40004800000 */
[-C--:B------:R-:W-:Y:S02]  /*11020*/  ISETP.GE.OR P1, PT, R6, R209.reuse, !P2 ;  /* 0x000000d10600720c */ /* 0x080fe40005726670 */
[----:B------:R-:W-:Y:S02]  /*11030*/  ISETP.GE.AND P2, PT, R14, R204, PT ;  /* 0x000000cc0e00720c */ /* 0x000fe40003f46270 */
[----:B------:R-:W-:Y:S02]  /*11040*/  FSEL R160, R50, -INF , !P1 ;  /* 0xff80000032a07808 */ /* 0x000fe40004800000 */
[----:B------:R-:W-:Y:S02]  /*11050*/  ISETP.GE.OR P1, PT, R4, R209, !P4 ;  /* 0x000000d10400720c */ /* 0x000fe40006726670 */
[C---:B------:R-:W-:Y:S02]  /*11060*/  ISETP.GE.OR P4, PT, R14.reuse, R208, !P2 ;  /* 0x000000d00e00720c */ /* 0x040fe40005786670 */
[----:B------:R-:W-:Y:S02]  /*11070*/  ISETP.GE.OR P2, PT, R14, R207, !P0 ;  /* 0x000000cf0e00720c */ /* 0x000fe40004746670 */
[----:B------:R-:W-:Y:S02]  /*11080*/  FMNMX.FTZ R14, R18, R3, !PT ;  /* 0x00000003120e7209 */ /* 0x000fe40007810000 */
[----:B------:R-:W-:Y:S02]  /*11090*/  FSEL R150, R69, -INF , !P3 ;  /* 0xff80000045967808 */ /* 0x000fe40005800000 */
[----:B------:R-:W-:Y:S02]  /*110a0*/  FMNMX.FTZ R14, R19, R14, !PT ;  /* 0x0000000e130e7209 */ /* 0x000fe40007810000 */
[----:B------:R-:W-:Y:S02]  /*110b0*/  ISETP.GE.AND P3, PT, R2, R205, PT ;  /* 0x000000cd0200720c */ /* 0x000fe40003f66270 */
[----:B------:R-:W-:Y:S02]  /*110c0*/  FSEL R218, R39, -INF , !P1 ;  /* 0xff80000027da7808 */ /* 0x000fe40004800000 */
[----:B------:R-:W-:Y:S02]  /*110d0*/  FMNMX.FTZ R14, R22, R14, !PT ;  /* 0x0000000e160e7209 */ /* 0x000fe40007810000 */
[----:B------:R-:W-:Y:S02]  /*110e0*/  ISETP.GE.OR P3, PT, R2, R209, !P3 ;  /* 0x000000d10200720c */ /* 0x000fe40005f66670 */
[----:B------:R-:W-:Y:S02]  /*110f0*/  P2R R17, PR, RZ, 0x4 ;  /* 0x00000004ff117803 */ /* 0x000fe40000000000 */
[C---:B------:R-:W-:Y:S02]  /*11100*/  ISETP.GE.AND P2, PT, R13.reuse, R204, PT ;  /* 0x000000cc0d00720c */ /* 0x040fe40003f46270 */
[C---:B------:R-:W-:Y:S02]  /*11110*/  ISETP.GE.AND P1, PT, R13.reuse, R203, PT ;  /* 0x000000cb0d00720c */ /* 0x040fe40003f26270 */
[----:B------:R-:W-:Y:S02]  /*11120*/  FSEL R224, R38, -INF , !P3 ;  /* 0xff80000026e07808 */ /* 0x000fe40005800000 */
[----:B------:R-:W-:Y:S02]  /*11130*/  ISETP.GE.OR P3, PT, R13, R208, !P2 ;  /* 0x000000d00d00720c */ /* 0x000fe40005766670 */
[----:B------:R-:W-:Y:S02]  /*11140*/  FSEL R28, R177, -INF , !P5 ;  /* 0xff800000b11c7808 */ /* 0x000fe40006800000 */
[----:B------:R-:W-:Y:S02]  /*11150*/  ISETP.GE.OR P5, PT, R13, R207, !P1 ;  /* 0x000000cf0d00720c */ /* 0x000fe40004fa6670 */
[----:B------:R-:W-:Y:S02]  /*11160*/  FMNMX.FTZ R13, R23, R14, !PT ;  /* 0x0000000e170d7209 */ /* 0x000fe40007810000 */
[C---:B------:R-:W-:Y:S02]  /*11170*/  ISETP.GE.AND P0, PT, R15.reuse, R205, PT ;  /* 0x000000cd0f00720c */ /* 0x040fe40003f06270 */
        /* <DEDUP_REMOVED lines=8> */
[C---:B------:R-:W-:Y:S02]  /*11200*/  ISETP.GE.AND P0, PT, R12.reuse, R204, PT ;  /* 0x000000cc0c00720c */ /* 0x040fe40003f06270 */
[----:B------:R-:W-:Y:S02]  /*11210*/  FSEL R236, R31, -INF , !P1 ;  /* 0xff8000001fec7808 */ /* 0x000fe40004800000 */
[----:B------:R-:W-:Y:S02]  /*11220*/  ISETP.GE.AND P1, PT, R12, R203, PT ;  /* 0x000000cb0c00720c */ /* 0x000fe40003f26270 */
[----:B------:R-:W-:Y:S02]  /*11230*/  FMNMX.FTZ R13, R58, R13, !PT ;  /* 0x0000000d3a0d7209 */ /* 0x000fe40007810000 */
[----:B------:R-:W-:Y:S02]  /*11240*/  ISETP.GE.OR P0, PT, R12, R208, !P0 ;  /* 0x000000d00c00720c */ /* 0x000fe40004706670 */
[----:B------:R-:W-:Y:S02]  /*11250*/  FSEL R21, R176, -INF , !P6 ;  /* 0xff800000b0157808 */ /* 0x000fe40007000000 */
[----:B------:R-:W-:Y:S02]  /*11260*/  FSEL R26, R174, -INF , !P4 ;  /* 0xff800000ae1a7808 */ /* 0x000fe40006000000 */
[C---:B------:R-:W-:Y:S02]  /*11270*/  ISETP.GE.AND P2, PT, R11.reuse, R204, PT ;  /* 0x000000cc0b00720c */ /* 0x040fe40003f46270 */
[----:B------:R-:W-:Y:S02]  /*11280*/  ISETP.GE.OR P4, PT, R12, R207, !P1 ;  /* 0x000000cf0c00720c */ /* 0x000fe40004f86670 */
[----:B------:R-:W-:Y:S02]  /*11290*/  FMNMX.FTZ R12, R20, R68, !PT ;  /* 0x00000044140c7209 */ /* 0x000fe40007810000 */
[----:B------:R-:W-:Y:S02]  /*112a0*/  ISETP.GE.AND P1, PT, R11, R203, PT ;  /* 0x000000cb0b00720c */ /* 0x000fe40003f26270 */
[----:B------:R-:W-:Y:S02]  /*112b0*/  FMNMX.FTZ R73, R59, R13, !PT ;  /* 0x0000000d3b497209 */ /* 0x000fe40007810000 */
[----:B------:R-:W-:Y:S02]  /*112c0*/  FSEL R30, R162, -INF , !P0 ;  /* 0xff800000a21e7808 */ /* 0x000fe40004000000 */
[----:B------:R-:W-:Y:S02]  /*112d0*/  ISETP.GE.AND P0, PT, R10, R204, PT ;  /* 0x000000cc0a00720c */ /* 0x000fe40003f06270 */
[----:B------:R-:W-:Y:S02]  /*112e0*/  ISETP.GE.OR P2, PT, R11, R208, !P2 ;  /* 0x000000d00b00720c */ /* 0x000fe40005746670 */
[----:B------:R-:W-:Y:S02]  /*112f0*/  ISETP.NE.AND P6, PT, R16, RZ, PT ;  /* 0x000000ff1000720c */ /* 0x000fe40003fc5270 */
[----:B------:R-:W-:Y:S02]  /*11300*/  FSEL R16, R175, -INF , !P3 ;  /* 0xff800000af107808 */ /* 0x000fe40005800000 */
[----:B------:R-:W-:Y:S02]  /*11310*/  ISETP.GE.OR P3, PT, R11, R207, !P1 ;  /* 0x000000cf0b00720c */ /* 0x000fe40004f66670 */
[----:B------:R-:W-:Y:S02]  /*11320*/  FMNMX.FTZ R11, R21, R12, !PT ;  /* 0x0000000c150b7209 */ /* 0x000fe40007810000 */
[----:B------:R-:W-:Y:S02]  /*11330*/  FMNMX.FTZ R73, R158, R73, !PT ;  /* 0x000000499e497209 */ /* 0x000fe40007810000 */
[----:B------:R-:W-:Y:S02]  /*11340*/  ISETP.GE.OR P0, PT, R10, R208, !P0 ;  /* 0x000000d00a00720c */ /* 0x000fe40004706670 */
[----:B------:R-:W-:Y:S02]  /*11350*/  FMNMX.FTZ R11, R24, R11, !PT ;  /* 0x0000000b180b7209 */ /* 0x000fe40007810000 */
[----:B------:R-:W-:Y:S02]  /*11360*/  FMNMX.FTZ R73, R159, R73, !PT ;  /* 0x000000499f497209 */ /* 0x000fe40007810000 */
[----:B------:R-:W-:Y:S02]  /*11370*/  FSEL R46, R151, -INF , !P0 ;  /* 0xff800000972e7808 */ /* 0x000fe40004000000 */
[----:B------:R-:W-:Y:S02]  /*11380*/  ISETP.GE.AND P0, PT, R9, R204, PT ;  /* 0x000000cc0900720c */ /* 0x000fe40003f06270 */
[----:B------:R-:W-:Y:S02]  /*11390*/  FMNMX.FTZ R11, R27, R11, !PT ;  /* 0x0000000b1b0b7209 */ /* 0x000fe40007810000 */
[C---:B------:R-:W-:Y:S02]  /*113a0*/  ISETP.GE.AND P1, PT, R10.reuse, R203, PT ;  /* 0x000000cb0a00720c */ /* 0x040fe40003f26270 */
[----:B------:R-:W-:Y:S02]  /*113b0*/  FMNMX.FTZ R73, R219, R73, !PT ;  /* 0x00000049db497209 */ /* 0x000fe40007810000 */
[----:B------:R-:W-:Y:S02]  /*113c0*/  ISETP.GE.OR P0, PT, R9, R208, !P0 ;  /* 0x000000d00900720c */ /* 0x000fe40004706670 */
[----:B------:R-:W-:Y:S02]  /*113d0*/  FSEL R14, R179, -INF , !P6 ;  /* 0xff800000b30e7808 */ /* 0x000fe40007000000 */
[----:B------:R-:W-:Y:S02]  /*113e0*/  ISETP.GE.OR P6, PT, R10, R207, !P1 ;  /* 0x000000cf0a00720c */ /* 0x000fe40004fc6670 */
[----:B------:R-:W-:Y:S02]  /*113f0*/  FMNMX.FTZ R10, R33, R11, !PT ;  /* 0x0000000b210a7209 */ /* 0x000fe40007810000 */
[----:B------:R-:W-:Y:S02]  /*11400*/  FMNMX.FTZ R73, R222, R73, !PT ;  /* 0x00000049de497209 */ /* 0x000fe40007810000 */
[----:B------:R-:W-:Y:S02]  /*11410*/  FSEL R45, R152, -INF , !P0 ;  /* 0xff800000982d7808 */ /* 0x000fe40004000000 */
[----:B------:R-:W-:Y:S02]  /*11420*/  ISETP.GE.AND P0, PT, R8, R204, PT ;  /* 0x000000cc0800720c */ /* 0x000fe40003f06270 */
[----:B------:R-:W-:Y:S02]  /*11430*/  FMNMX.FTZ R10, R35, R10, !PT ;  /* 0x0000000a230a7209 */ /* 0x000fe40007810000 */
[----:B------:R-:W-:Y:S02]  /*11440*/  FMNMX.FTZ R73, R232, R73, !PT ;  /* 0x00000049e8497209 */ /* 0x000fe40007810000 */
[----:B------:R-:W-:Y:S02]  /*11450*/  ISETP.GE.OR P0, PT, R8, R208, !P0 ;  /* 0x000000d00800720c */ /* 0x000fe40004706670 */
[----:B------:R-:W-:Y:S02]  /*11460*/  FMNMX.FTZ R73, R234, R73, !PT ;  /* 0x00000049ea497209 */ /* 0x000fe40007810000 */
[----:B------:R-:W-:Y:S02]  /*11470*/  FMNMX.FTZ R10, R40, R10, !PT ;  /* 0x0000000a280a7209 */ /* 0x000fe40007810000 */
[----:B------:R-:W-:Y:S01]  /*11480*/  ISETP.GE.AND P1, PT, R9, R203, PT ;  /* 0x000000cb0900720c */ /* 0x000fe20003f26270 */
[----:B------:R-:W1:Y:S01]  /*11490*/  SHFL.BFLY PT, R11, R73, 0x2, 0x1f ;  /* 0x0c401f00490b7f89 */ /* 0x000e6200000e0000 */
[----:B------:R-:W-:Y:S02]  /*114a0*/  FSEL R157, R145, -INF , !P0 ;  /* 0xff800000919d7808 */ /* 0x000fe40004000000 */
[----:B------:R-:W-:Y:S02]  /*114b0*/  ISETP.GE.AND P0, PT, R7, R204, PT ;  /* 0x000000cc0700720c */ /* 0x000fe40003f06270 */
[----:B------:R-:W-:Y:S02]  /*114c0*/  ISETP.GE.OR P1, PT, R9, R207, !P1 ;  /* 0x000000cf0900720c */ /* 0x000fe40004f26670 */
[----:B------:R-:W-:Y:S02]  /*114d0*/  FMNMX.FTZ R9, R41, R10, !PT ;  /* 0x0000000a29097209 */ /* 0x000fe40007810000 */
[----:B------:R-:W-:Y:S02]  /*114e0*/  ISETP.GE.OR P0, PT, R7, R208, !P0 ;  /* 0x000000d00700720c */ /* 0x000fe40004706670 */
[----:B------:R-:W-:Y:S02]  /*114f0*/  FMNMX.FTZ R9, R149, R9, !PT ;  /* 0x0000000995097209 */ /* 0x000fe40007810000 */
[----:B------:R-:W-:Y:S02]  /*11500*/  FSEL R156, R146, -INF , !P0 ;  /* 0xff800000929c7808 */ /* 0x000fe40004000000 */
[----:B------:R-:W-:Y:S02]  /*11510*/  ISETP.GE.AND P0, PT, R7, R203, PT ;  /* 0x000000cb0700720c */ /* 0x000fe40003f06270 */
[----:B------:R-:W-:Y:S02]  /*11520*/  FMNMX.FTZ R9, R150, R9, !PT ;  /* 0x0000000996097209 */ /* 0x000fe40007810000 */
[----:B------:R-:W-:Y:S02]  /*11530*/  FSEL R31, R153, -INF , !P2 ;  /* 0xff800000991f7808 */ /* 0x000fe40005000000 */
[----:B------:R-:W-:Y:S02]  /*11540*/  ISETP.NE.AND P2, PT, R17, RZ, PT ;  /* 0x000000ff1100720c */ /* 0x000fe40003f45270 */
[----:B------:R-:W-:Y:S02]  /*11550*/  P2R R10, PR, RZ, 0x2 ;  /* 0x00000002ff0a7803 */ /* 0x000fe40000000000 */
[----:B------:R-:W-:Y:S02]  /*11560*/  FSEL R12, R180, -INF , !P5 ;  /* 0xff800000b40c7808 */ /* 0x000fe40006800000 */
[----:B------:R-:W-:Y:S02]  /*11570*/  ISETP.GE.OR P5, PT, R7, R207, !P0 ;  /* 0x000000cf0700720c */ /* 0x000fe400047a6670 */
[----:B------:R-:W-:Y:S02]  /*11580*/  ISETP.GE.AND P1, PT, R8, R203, PT ;  /* 0x000000cb0800720c */ /* 0x000fe40003f26270 */
[CC--:B------:R-:W-:Y:S02]  /*11590*/  ISETP.GE.AND P0, PT, R5.reuse, R204.reuse, PT ;  /* 0x000000cc0500720c */ /* 0x0c0fe40003f06270 */
[----:B------:R-:W-:Y:S02]  /*115a0*/  FMNMX.FTZ R9, R160, R9, !PT ;  /* 0x00000009a0097209 */ /* 0x000fe40007810000 */
[----:B------:R-:W-:Y:S02]  /*115b0*/  FSEL R13, R178, -INF , !P2 ;  /* 0xff800000b20d7808 */ /* 0x000fe40005000000 */
[----:B------:R-:W-:Y:S02]  /*115c0*/  ISETP.GE.OR P1, PT, R8, R207, !P1 ;  /* 0x000000cf0800720c */ /* 0x000fe40004f26670 */
[C---:B------:R-:W-:Y:S02]  /*115d0*/  ISETP.GE.AND P2, PT, R6.reuse, R204, PT ;  /* 0x000000cc0600720c */ /* 0x040fe40003f46270 */
[-C--:B------:R-:W-:Y:S02]  /*115e0*/  ISETP.GE.OR P0, PT, R5, R208.reuse, !P0 ;  /* 0x000000d00500720c */ /* 0x080fe40004706670 */
[----:B------:R-:W-:Y:S02]  /*115f0*/  FMNMX.FTZ R7, R165, R9, !PT ;  /* 0x00000009a5077209 */ /* 0x000fe40007810000 */
[----:B------:R-:W-:Y:S02]  /*11600*/  FSEL R44, R169, -INF , !P4 ;  /* 0xff800000a92c7808 */ /* 0x000fe40006000000 */
[----:B------:R-:W-:Y:S02]  /*11610*/  ISETP.GE.OR P2, PT, R6, R208, !P2 ;  /* 0x000000d00600720c */ /* 0x000fe40005746670 */
[----:B------:R-:W-:Y:S02]  /*11620*/  ISETP.NE.AND P4, PT, R10, RZ, PT ;  /* 0x000000ff0a00720c */ /* 0x000fe40003f85270 */
[----:B------:R-:W-:Y:S02]  /*11630*/  P2R R10, PR, RZ, 0x2 ;  /* 0x00000002ff0a7803 */ /* 0x000fe40000000000 */
[----:B------:R-:W-:Y:S02]  /*11640*/  ISETP.GE.AND P1, PT, R6, R203, PT ;  /* 0x000000cb0600720c */ /* 0x000fe40003f26270 */
[----:B------:R-:W-:Y:S02]  /*11650*/  FSEL R164, R144, -INF , !P0 ;  /* 0xff80000090a47808 */ /* 0x000fe40004000000 */
[----:B------:R-:W-:Y:S02]  /*11660*/  ISETP.GE.AND P0, PT, R4, R204, PT ;  /* 0x000000cc0400720c */ /* 0x000fe40003f06270 */
[----:B------:R-:W-:Y:S02]  /*11670*/  FMNMX.FTZ R8, R218, R7, !PT ;  /* 0x00000007da087209 */ /* 0x000fe40007810000 */
[----:B------:R-:W-:Y:S02]  /*11680*/  FSEL R155, R43, -INF , !P2 ;  /* 0xff8000002b9b7808 */ /* 0x000fe40005000000 */
[----:B------:R-:W-:Y:S02]  /*11690*/  FSEL R43, R172, -INF , !P3 ;  /* 0xff800000ac2b7808 */ /* 0x000fe40005800000 */
[----:B------:R-:W-:Y:S02]  /*116a0*/  ISETP.GE.OR P3, PT, R6, R207, !P1 ;  /* 0x000000cf0600720c */ /* 0x000fe40004f66670 */
[----:B------:R-:W-:Y:S02]  /*116b0*/  ISETP.GE.OR P0, PT, R4, R208, !P0 ;  /* 0x000000d00400720c */ /* 0x000fe40004706670 */
[----:B------:R-:W-:Y:S02]  /*116c0*/  ISETP.GE.AND P1, PT, R5, R203, PT ;  /* 0x000000cb0500720c */ /* 0x000fe40003f26270 */
[----:B------:R-:W-:Y:S02]  /*116d0*/  FMNMX.FTZ R8, R224, R8, !PT ;  /* 0x00000008e0087209 */ /* 0x000fe40007810000 */
[----:B-1----:R-:W-:Y:S02]  /*116e0*/  FMNMX.FTZ R73, R73, R11, !PT ;  /* 0x0000000b49497209 */ /* 0x002fe40007810000 */
[----:B------:R-:W-:Y:S02]  /*116f0*/  FSEL R47, R170, -INF , !P6 ;  /* 0xff800000aa2f7808 */ /* 0x000fe40007000000 */
[----:B------:R-:W-:Y:S02]  /*11700*/  FSEL R184, R56, -INF , !P0 ;  /* 0xff80000038b87808 */ /* 0x000fe40004000000 */
[----:B------:R-:W-:Y:S02]  /*11710*/  ISETP.GE.AND P0, PT, R2, R204, PT ;  /* 0x000000cc0200720c */ /* 0x000fe40003f06270 */
[----:B------:R-:W-:Y:S02]  /*11720*/  ISETP.GE.OR P6, PT, R5, R207, !P1 ;  /* 0x000000cf0500720c */ /* 0x000fe40004fc6670 */
[----:B------:R-:W-:Y:S02]  /*11730*/  FMNMX.FTZ R5, R29, R75, !PT ;  /* 0x0000004b1d057209 */ /* 0x000fe40007810000 */
[----:B------:R-:W-:Y:S02]  /*11740*/  FMNMX.FTZ R72, R235, R8, !PT ;  /* 0x00000008eb487209 */ /* 0x000fe40007810000 */
[----:B------:R-:W-:Y:S01]  /*11750*/  ISETP.GE.AND P1, PT, R4, R203, PT ;  /* 0x000000cb0400720c */ /* 0x000fe20003f26270 */
[----:B------:R-:W1:Y:S01]  /*11760*/  SHFL.BFLY PT, R8, R73, 0x1, 0x1f ;  /* 0x0c201f0049087f89 */ /* 0x000e6200000e0000 */
[----:B------:R-:W-:Y:S02]  /*11770*/  FMNMX.FTZ R5, R14, R5, !PT ;  /* 0x000000050e057209 */ /* 0x000fe40007810000 */
[----:B------:R-:W-:Y:S02]  /*11780*/  ISETP.GE.OR P0, PT, R2, R208, !P0 ;  /* 0x000000d00200720c */ /* 0x000fe40004706670 */
[----:B------:R-:W-:Y:S02]  /*11790*/  FSEL R48, R173, -INF , !P4 ;  /* 0xff800000ad307808 */ /* 0x000fe40006000000 */
[----:B------:R-:W-:Y:S02]  /*117a0*/  ISETP.GE.OR P4, PT, R4, R207, !P1 ;  /* 0x000000cf0400720c */ /* 0x000fe40004f86670 */
[----:B------:R-:W-:Y:S02]  /*117b0*/  FMNMX.FTZ R4, R13, R5, !PT ;  /* 0x000000050d047209 */ /* 0x000fe40007810000 */
[----:B------:R-:W-:Y:S02]  /*117c0*/  FSEL R213, R57, -INF , !P0 ;  /* 0xff80000039d57808 */ /* 0x000fe40004000000 */
[----:B------:R-:W-:Y:S02]  /*117d0*/  ISETP.GE.AND P0, PT, R2, R203, PT ;  /* 0x000000cb0200720c */ /* 0x000fe40003f06270 */
[----:B------:R-:W-:Y:S02]  /*117e0*/  ISETP.NE.AND P1, PT, R10, RZ, PT ;  /* 0x000000ff0a00720c */ /* 0x000fe40003f25270 */
        /* <DEDUP_REMOVED lines=8> */
[----:B-1----:R-:W-:Y:S02]  /*11870*/  FMNMX.FTZ R73, R73, R8, !PT ;  /* 0x0000000849497209 */ /* 0x002fe40007810000 */
[----:B------:R-:W-:Y:S02]  /*11880*/  FMNMX.FTZ R2, R48, R2, !PT ;  /* 0x0000000230027209 */ /* 0x000fe40007810000 */
[----:B------:R-:W-:Y:S01]  /*11890*/  FSEL R181, R60, -INF , !P0 ;  /* 0xff8000003cb57808 */ /* 0x000fe20004000000 */
[----:B------:R-:W-:Y:S01]  /*118a0*/  FMUL.FTZ R77, R73, c[0x0][0x23c] ;  /* 0x00008f00494d7a20 */ /* 0x000fe20000410000 */
[----:B------:R-:W-:Y:S02]  /*118b0*/  ISETP.GE.AND P0, PT, R0, R204, PT ;  /* 0x000000cc0000720c */ /* 0x000fe40003f06270 */
[----:B------:R-:W-:Y:S02]  /*118c0*/  FSEL R152, R167, -INF , !P5 ;  /* 0xff800000a7987808 */ /* 0x000fe40006800000 */
[----:B------:R-:W-:Y:S02]  /*118d0*/  FMNMX.FTZ R2, R154, R2, !PT ;  /* 0x000000029a027209 */ /* 0x000fe40007810000 */
[----:B------:R-:W-:Y:S02]  /*118e0*/  FSEL R151, R163, -INF , !P3 ;  /* 0xff800000a3977808 */ /* 0x000fe40005800000 */
[----:B------:R-:W-:Y:S02]  /*118f0*/  FSETP.NEU.FTZ.AND P3, PT, R73, -INF , PT ;  /* 0xff8000004900780b */ /* 0x000fe40003f7d000 */
[----:B------:R-:W-:Y:S02]  /*11900*/  ISETP.GE.OR P0, PT, R0, R208, !P0 ;  /* 0x000000d00000720c */ /* 0x000fe40004706670 */
        /* <DEDUP_REMOVED lines=11> */
[----:B------:R-:W-:Y:S01]  /*119c0*/  FSEL R178, R53, -INF , !P4 ;  /* 0xff80000035b27808 */ /* 0x000fe20006000000 */
[----:B------:R1:W-:Y:S01]  /*119d0*/  MUFU.EX2 R233, R2 ;  /* 0x0000000200e97308 */ /* 0x0003e20000000800 */
[----:B------:R-:W-:Y:S02]  /*119e0*/  FMNMX.FTZ R6, R26, R6, !PT ;  /* 0x000000061a067209 */ /* 0x000fe40007810000 */
[----:B------:R-:W-:Y:S02]  /*119f0*/  FMNMX.FTZ R72, R236, R72, !PT ;  /* 0x00000048ec487209 */ /* 0x000fe40007810000 */
[----:B------:R-:W-:Y:S02]  /*11a00*/  FMNMX.FTZ R6, R16, R6, !PT ;  /* 0x0000000610067209 */ /* 0x000fe40007810000 */
[----:B------:R-:W-:Y:S01]  /*11a10*/  ISETP.GE.AND P1, PT, R15, R203, PT ;  /* 0x000000cb0f00720c */ /* 0x000fe20003f26270 */
[----:B------:R-:W2:Y:S01]  /*11a20*/  SHFL.BFLY PT, R7, R72, 0x2, 0x1f ;  /* 0x0c401f0048077f89 */ /* 0x000ea200000e0000 */
[----:B------:R-:W-:Y:S02]  /*11a30*/  FMNMX.FTZ R6, R30, R6, !PT ;  /* 0x000000061e067209 */ /* 0x000fe40007810000 */
[----:B------:R-:W-:Y:S02]  /*11a40*/  FSEL R179, R54, -INF , !P2 ;  /* 0xff80000036b37808 */ /* 0x000fe40005000000 */
[----:B------:R-:W-:Y:S02]  /*11a50*/  FMNMX.FTZ R6, R31, R6, !PT ;  /* 0x000000061f067209 */ /* 0x000fe40007810000 */
[----:B------:R-:W-:Y:S01]  /*11a60*/  ISETP.GE.OR P1, PT, R15, R207, !P1 ;  /* 0x000000cf0f00720c */ /* 0x000fe20004f26670 */
[----:B------:R-:W-:Y:S01]  /*11a70*/  LDSM.16.MT88.4 R52, [R190+0x6000] ;  /* 0x00600000be34783b */ /* 0x000fe20000004200 */
[----:B------:R-:W-:Y:S02]  /*11a80*/  FMNMX.FTZ R6, R46, R6, !PT ;  /* 0x000000062e067209 */ /* 0x000fe40007810000 */
[----:B------:R-:W-:Y:S02]  /*11a90*/  FMNMX.FTZ R0, R178, R0, !PT ;  /* 0x00000000b2007209 */ /* 0x000fe40007810000 */
[----:B------:R-:W-:Y:S02]  /*11aa0*/  FMNMX.FTZ R71, R45, R6, !PT ;  /* 0x000000062d477209 */ /* 0x000fe40007810000 */
[----:B------:R-:W-:Y:S01]  /*11ab0*/  FSEL R183, R62, -INF , !P1 ;  /* 0xff8000003eb77808 */ /* 0x000fe20004800000 */
[--C-:B-1----:R-:W-:Y:S01]  /*11ac0*/  FFMA.FTZ R2, R19, c[0x0][0x23c], -R77.reuse ;  /* 0x00008f0013027a23 */ /* 0x102fe2000001084d */
[----:B------:R-:W-:Y:S02]  /*11ad0*/  FMNMX.FTZ R71, R157, R71, !PT ;  /* 0x000000479d477209 */ /* 0x000fe40007810000 */
[----:B------:R-:W-:Y:S01]  /*11ae0*/  FSEL R76, R63, -INF , !P0 ;  /* 0xff8000003f4c7808 */ /* 0x000fe20004000000 */
[----:B------:R1:W3:Y:S01]  /*11af0*/  MUFU.EX2 R239, R2 ;  /* 0x0000000200ef7308 */ /* 0x0002e20000000800 */
[----:B------:R-:W-:Y:S02]  /*11b00*/  FMNMX.FTZ R71, R156, R71, !PT ;  /* 0x000000479c477209 */ /* 0x000fe40007810000 */
[----:B------:R-:W-:Y:S02]  /*11b10*/  FMNMX.FTZ R0, R179, R0, !PT ;  /* 0x00000000b3007209 */ /* 0x000fe40007810000 */
[----:B--2---:R-:W-:Y:S02]  /*11b20*/  FMNMX.FTZ R72, R72, R7, !PT ;  /* 0x0000000748487209 */ /* 0x004fe40007810000 */
[----:B------:R-:W-:Y:S02]  /*11b30*/  FMNMX.FTZ R71, R155, R71, !PT ;  /* 0x000000479b477209 */ /* 0x000fe40007810000 */
[----:B------:R-:W-:Y:S01]  /*11b40*/  FMNMX.FTZ R0, R183, R0, !PT ;  /* 0x00000000b7007209 */ /* 0x000fe20007810000 */
[----:B------:R-:W2:Y:S01]  /*11b50*/  SHFL.BFLY PT, R4, R72, 0x1, 0x1f ;  /* 0x0c201f0048047f89 */ /* 0x000ea200000e0000 */
[----:B------:R-:W-:Y:S02]  /*11b60*/  FMNMX.FTZ R71, R164, R71, !PT ;  /* 0x00000047a4477209 */ /* 0x000fe40007810000 */
[----:B------:R-:W-:Y:S02]  /*11b70*/  FMNMX.FTZ R0, R76, R0, !PT ;  /* 0x000000004c007209 */ /* 0x000fe40007810000 */
[----:B------:R-:W-:Y:S02]  /*11b80*/  FMNMX.FTZ R71, R184, R71, !PT ;  /* 0x00000047b8477209 */ /* 0x000fe40007810000 */
[----:B------:R-:W-:Y:S02]  /*11b90*/  ISETP.NE.AND P5, PT, R42, RZ, PT ;  /* 0x000000ff2a00720c */ /* 0x000fe40003fa5270 */
[----:B------:R-:W-:Y:S04]  /*11ba0*/  FMNMX.FTZ R71, R213, R71, !PT ;  /* 0x00000047d5477209 */ /* 0x000fe80007810000 */
[----:B------:R-:W-:Y:S01]  /*11bb0*/  FMNMX.FTZ R71, R181, R71, !PT ;  /* 0x00000047b5477209 */ /* 0x000fe20007810000 */
[----:B-1----:R-:W1:Y:S01]  /*11bc0*/  SHFL.BFLY PT, R2, R0, 0x2, 0x1f ;  /* 0x0c401f0000027f89 */ /* 0x002e6200000e0000 */
[----:B---3--:R-:W-:Y:S02]  /*11bd0*/  F2FP.PACK_AB R144, R239, R233 ;  /* 0x000000e9ef90723e */ /* 0x008fe400000000ff */
[----:B------:R-:W-:Y:S05]  /*11be0*/  FMNMX.FTZ R71, R180, R71, !PT ;  /* 0x00000047b4477209 */ /* 0x000fea0007810000 */
[----:B------:R-:W3:Y:S01]  /*11bf0*/  SHFL.BFLY PT, R5, R71, 0x2, 0x1f ;  /* 0x0c401f0047057f89 */ /* 0x000ee200000e0000 */
[----:B--2---:R-:W-:Y:S04]  /*11c00*/  FMNMX.FTZ R72, R72, R4, !PT ;  /* 0x0000000448487209 */ /* 0x004fe80007810000 */
[C---:B------:R-:W-:Y:S01]  /*11c10*/  FSETP.NEU.FTZ.AND P2, PT, R72.reuse, -INF , PT ;  /* 0xff8000004800780b */ /* 0x040fe20003f5d000 */
[----:B------:R-:W-:Y:S05]  /*11c20*/  FMUL.FTZ R78, R72, c[0x0][0x23c] ;  /* 0x00008f00484e7a20 */ /* 0x000fea0000410000 */
[----:B------:R-:W-:Y:S02]  /*11c30*/  FSEL R78, R78, RZ, P2 ;  /* 0x000000ff4e4e7208 */ /* 0x000fe40001000000 */
[----:B-1----:R-:W-:Y:S03]  /*11c40*/  FMNMX.FTZ R0, R0, R2, !PT ;  /* 0x0000000200007209 */ /* 0x002fe60007810000 */
[--C-:B------:R-:W-:Y:S02]  /*11c50*/  FFMA.FTZ R2, R24, c[0x0][0x23c], -R78.reuse ;  /* 0x00008f0018027a23 */ /* 0x100fe4000001084e */
[--C-:B------:R-:W-:Y:S02]  /*11c60*/  FFMA.FTZ R4, R20, c[0x0][0x23c], -R78.reuse ;  /* 0x00008f0014047a23 */ /* 0x100fe4000001084e */
[----:B------:R1:W-:Y:S01]  /*11c70*/  MUFU.EX2 R226, R2 ;  /* 0x0000000200e27308 */ /* 0x0003e20000000800 */
[----:B---3--:R-:W-:Y:S05]  /*11c80*/  FMNMX.FTZ R71, R71, R5, !PT ;  /* 0x0000000547477209 */ /* 0x008fea0007810000 */
[----:B------:R-:W2:Y:S04]  /*11c90*/  SHFL.BFLY PT, R5, R71, 0x1, 0x1f ;  /* 0x0c201f0047057f89 */ /* 0x000ea800000e0000 */
[----:B------:R3:W-:Y:S04]  /*11ca0*/  MUFU.EX2 R228, R4 ;  /* 0x0000000400e47308 */ /* 0x0007e80000000800 */
[----:B-1----:R-:W1:Y:S01]  /*11cb0*/  SHFL.BFLY PT, R2, R0, 0x1, 0x1f ;  /* 0x0c201f0000027f89 */ /* 0x002e6200000e0000 */
[----:B--2---:R-:W-:Y:S01]  /*11cc0*/  FMNMX.FTZ R71, R71, R5, !PT ;  /* 0x0000000547477209 */ /* 0x004fe20007810000 */
[----:B------:R-:W-:Y:S02]  /*11cd0*/  FFMA.FTZ R5, R34, c[0x0][0x23c], -R77 ;  /* 0x00008f0022057a23 */ /* 0x000fe4000001084d */
[----:B---3--:R-:W-:Y:S01]  /*11ce0*/  FFMA.FTZ R4, R21, c[0x0][0x23c], -R78 ;  /* 0x00008f0015047a23 */ /* 0x008fe2000001084e */
[C---:B------:R-:W-:Y:S01]  /*11cf0*/  FSETP.NEU.FTZ.AND P1, PT, R71.reuse, -INF , PT ;  /* 0xff8000004700780b */ /* 0x040fe20003f3d000 */
[----:B------:R-:W-:Y:S01]  /*11d00*/  MUFU.EX2 R220, R5 ;  /* 0x0000000500dc7308 */ /* 0x000fe20000000800 */
[----:B------:R-:W-:Y:S05]  /*11d10*/  FMUL.FTZ R79, R71, c[0x0][0x23c] ;  /* 0x00008f00474f7a20 */ /* 0x000fea0000410000 */
[----:B------:R-:W-:Y:S04]  /*11d20*/  FSEL R79, R79, RZ, P1 ;  /* 0x000000ff4f4f7208 */ /* 0x000fe80000800000 */
[----:B------:R2:W3:Y:S01]  /*11d30*/  MUFU.EX2 R229, R4 ;  /* 0x0000000400e57308 */ /* 0x0004e20000000800 */
        /* <DEDUP_REMOVED lines=8> */
[----:B--2---:R-:W-:Y:S01]  /*11dc0*/  FFMA.FTZ R4, R22, c[0x0][0x23c], -R77 ;  /* 0x00008f0016047a23 */ /* 0x004fe2000001084d */
[----:B---3--:R-:W-:Y:S08]  /*11dd0*/  F2FP.PACK_AB R145, R229, R228 ;  /* 0x000000e4e591723e */ /* 0x008ff000000000ff */
[----:B------:R2:W-:Y:S01]  /*11de0*/  MUFU.EX2 R230, R4 ;  /* 0x0000000400e67308 */ /* 0x0005e20000000800 */
[----:B-1----:R-:W-:Y:S09]  /*11df0*/  FFMA.FTZ R0, R16, c[0x0][0x23c], -R79 ;  /* 0x00008f0010007a23 */ /* 0x002ff2000001084f */
[----:B------:R1:W3:Y:S01]  /*11e00*/  MUFU.EX2 R225, R0 ;  /* 0x0000000000e17308 */ /* 0x0002e20000000800 */
[--C-:B----4-:R-:W-:Y:S09]  /*11e10*/  FFMA.FTZ R2, R36, c[0x0][0x23c], -R77.reuse ;  /* 0x00008f0024027a23 */ /* 0x110ff2000001084d */
[----:B------:R4:W-:Y:S01]  /*11e20*/  MUFU.EX2 R216, R2 ;  /* 0x0000000200d87308 */ /* 0x0009e20000000800 */
[----:B--2---:R-:W-:Y:S02]  /*11e30*/  FFMA.FTZ R4, R23, c[0x0][0x23c], -R77 ;  /* 0x00008f0017047a23 */ /* 0x004fe4000001084d */
[----:B------:R-:W2:Y:S07]  /*11e40*/  LDSM.16.MT88.4 R20, [R189+0x6000] ;  /* 0x00600000bd14783b */ /* 0x000eae0000004200 */
[----:B------:R5:W5:Y:S01]  /*11e50*/  MUFU.EX2 R231, R4 ;  /* 0x0000000400e77308 */ /* 0x000b620000000800 */
[----:B-1----:R-:W-:Y:S01]  /*11e60*/  FFMA.FTZ R0, R29, c[0x0][0x23c], -R148 ;  /* 0x00008f001d007a23 */ /* 0x002fe20000010894 */
[----:B---3--:R-:W-:Y:S08]  /*11e70*/  F2FP.PACK_AB R66, R225, R223 ;  /* 0x000000dfe142723e */ /* 0x008ff000000000ff */
[----:B------:R1:W-:Y:S01]  /*11e80*/  MUFU.EX2 R185, R0 ;  /* 0x0000000000b97308 */ /* 0x0003e20000000800 */
[----:B----4-:R-:W-:Y:S01]  /*11e90*/  FSEL R2, R72, RZ, P2 ;  /* 0x000000ff48027208 */ /* 0x010fe20001000000 */
[----:B-----5:R-:W-:Y:S01]  /*11ea0*/  FFMA.FTZ R4, R27, c[0x0][0x23c], -R78 ;  /* 0x00008f001b047a23 */ /* 0x020fe2000001084e */
[----:B------:R-:W-:Y:S07]  /*11eb0*/  F2FP.PACK_AB R146, R231, R230 ;  /* 0x000000e6e792723e */ /* 0x000fee00000000ff */
[----:B------:R3:W4:Y:S01]  /*11ec0*/  MUFU.EX2 R227, R4 ;  /* 0x0000000400e37308 */ /* 0x0007220000000800 */
[--C-:B-1----:R-:W-:Y:S09]  /*11ed0*/  FFMA.FTZ R0, R14, c[0x0][0x23c], -R148.reuse ;  /* 0x00008f000e007a23 */ /* 0x102ff20000010894 */
[----:B------:R1:W5:Y:S01]  /*11ee0*/  MUFU.EX2 R186, R0 ;  /* 0x0000000000ba7308 */ /* 0x0003620000000800 */
[--C-:B---3--:R-:W-:Y:S01]  /*11ef0*/  FFMA.FTZ R4, R25, c[0x0][0x23c], -R79.reuse ;  /* 0x00008f0019047a23 */ /* 0x108fe2000001084f */
[----:B----4-:R-:W-:Y:S08]  /*11f00*/  F2FP.PACK_AB R147, R227, R226 ;  /* 0x000000e2e393723e */ /* 0x010ff000000000ff */
[----:B------:R3:W-:Y:S01]  /*11f10*/  MUFU.EX2 R221, R4 ;  /* 0x0000000400dd7308 */ /* 0x0007e20000000800 */
[--C-:B-1----:R-:W-:Y:S01]  /*11f20*/  FFMA.FTZ R0, R13, c[0x0][0x23c], -R148.reuse ;  /* 0x00008f000d007a23 */ /* 0x102fe20000010894 */
[----:B-----5:R-:W-:Y:S08]  /*11f30*/  F2FP.PACK_AB R65, R186, R185 ;  /* 0x000000b9ba41723e */ /* 0x020ff000000000ff */
[----:B------:R1:W-:Y:S01]  /*11f40*/  MUFU.EX2 R214, R0 ;  /* 0x0000000000d67308 */ /* 0x0003e20000000800 */
[----:B---3--:R-:W-:Y:S09]  /*11f50*/  FFMA.FTZ R4, R28, c[0x0][0x23c], -R79 ;  /* 0x00008f001c047a23 */ /* 0x008ff2000001084f */
[----:B------:R3:W4:Y:S01]  /*11f60*/  MUFU.EX2 R238, R4 ;  /* 0x0000000400ee7308 */ /* 0x0007220000000800 */
[----:B-1----:R-:W-:Y:S09]  /*11f70*/  FFMA.FTZ R0, R12, c[0x0][0x23c], -R148 ;  /* 0x00008f000c007a23 */ /* 0x002ff20000010894 */
[----:B------:R1:W5:Y:S01]  /*11f80*/  MUFU.EX2 R237, R0 ;  /* 0x0000000000ed7308 */ /* 0x0003620000000800 */
[--C-:B---3--:R-:W-:Y:S01]  /*11f90*/  FFMA.FTZ R4, R33, c[0x0][0x23c], -R78.reuse ;  /* 0x00008f0021047a23 */ /* 0x108fe2000001084e */
[----:B----4-:R-:W-:Y:S08]  /*11fa0*/  F2FP.PACK_AB R64, R238, R221 ;  /* 0x000000ddee40723e */ /* 0x010ff000000000ff */
[----:B------:R-:W-:Y:S01]  /*11fb0*/  MUFU.EX2 R187, R4 ;  /* 0x0000000400bb7308 */ /* 0x000fe20000000800 */
[----:B-1----:R-:W-:Y:S01]  /*11fc0*/  FFMA.FTZ R0, R35, c[0x0][0x23c], -R78 ;  /* 0x00008f0023007a23 */ /* 0x002fe2000001084e */
[----:B-----5:R-:W-:Y:S08]  /*11fd0*/  F2FP.PACK_AB R67, R237, R214 ;  /* 0x000000d6ed43723e */ /* 0x020ff000000000ff */
        /* <DEDUP_REMOVED lines=19> */
[----:B------:R-:W-:Y:S01]  /*12110*/  ISETP.GT.AND P0, PT, R212, R246, PT ;  /* 0x000000f6d400720c */ /* 0x000fe20003f04270 */
[----:B------:R-:W-:Y:S02]  /*12120*/  FMUL.FTZ R0, R0, c[0x0][0x23c] ;  /* 0x00008f0000007a20 */ /* 0x000fe40000410000 */
[C---:B------:R-:W-:Y:S02]  /*12130*/  FMUL.FTZ R7, R68.reuse, R83 ;  /* 0x0000005344077220 */ /* 0x040fe40000410000 */
[----:B------:R1:W3:Y:S01]  /*12140*/  MUFU.EX2 R3, R0 ;  /* 0x0000000000037308 */ /* 0x0002e20000000800 */
[----:B------:R-:W-:Y:S01]  /*12150*/  LDSM.16.MT88.4 R80, [R191+0x6000] ;  /* 0x00600000bf50783b */ /* 0x000fe20000004200 */
[C---:B------:R-:W-:Y:S02]  /*12160*/  FMUL.FTZ R18, R68.reuse, R94 ;  /* 0x0000005e44127220 */ /* 0x040fe40000410000 */
[----:B------:R-:W-:Y:S01]  /*12170*/  FMUL.FTZ R19, R68, R95 ;  /* 0x0000005f44137220 */ /* 0x000fe20000410000 */
[-C--:B--2---:R-:W-:Y:S01]  /*12180*/  HMMA.16816.F32 R4, R144, R20.reuse, R4 ;  /* 0x000000149004723c */ /* 0x084fe20000001804 */
[----:B------:R-:W-:Y:S02]  /*12190*/  FFMA.FTZ R74, R164, c[0x0][0x23c], -R79 ;  /* 0x00008f00a44a7a23 */ /* 0x000fe4000001084f */
[C---:B------:R-:W-:Y:S01]  /*121a0*/  FMUL.FTZ R34, R68.reuse, R110 ;  /* 0x0000006e44227220 */ /* 0x040fe20000410000 */
[----:B------:R-:W-:Y:S01]  /*121b0*/  LDSM.16.MT88.4 R92, [R192+0x6800] ;  /* 0x00680000c05c783b */ /* 0x000fe20000004200 */
[C---:B------:R-:W-:Y:S02]  /*121c0*/  FMUL.FTZ R35, R68.reuse, R111 ;  /* 0x0000006f44237220 */ /* 0x040fe40000410000 */
[C---:B------:R-:W-:Y:S02]  /*121d0*/  FMUL.FTZ R50, R68.reuse, R126 ;  /* 0x0000007e44327220 */ /* 0x040fe40000410000 */
[----:B------:R-:W-:Y:S03]  /*121e0*/  FMUL.FTZ R51, R68, R127 ;  /* 0x0000007f44337220 */ /* 0x000fe60000410000 */
[----:B------:R-:W-:Y:S01]  /*121f0*/  LDSM.16.MT88.4 R108, [R192+0x7800] ;  /* 0x00780000c06c783b */ /* 0x000fe20000004200 */
[----:B-1----:R-:W-:Y:S02]  /*12200*/  FADD.FTZ R0, -R2, R75 ;  /* 0x0000004b02007221 */ /* 0x002fe40000010100 */
[----:B------:R-:W-:Y:S02]  /*12210*/  FFMA.FTZ R2, R37, c[0x0][0x23c], -R77 ;  /* 0x00008f0025027a23 */ /* 0x000fe4000001084d */
[----:B------:R-:W-:Y:S03]  /*12220*/  FMUL.FTZ R0, R0, c[0x0][0x23c] ;  /* 0x00008f0000007a20 */ /* 0x000fe60000410000 */
[----:B------:R-:W1:Y:S01]  /*12230*/  LDSM.16.MT88.4 R36, [R192+0x6000] ;  /* 0x00600000c024783b */ /* 0x000e620000004200 */
[----:B------:R2:W-:Y:S01]  /*12240*/  MUFU.EX2 R182, R2 ;  /* 0x0000000200b67308 */ /* 0x0005e20000000800 */
[C---:B---3--:R-:W-:Y:S02]  /*12250*/  FMUL.FTZ R57, R3.reuse, R133 ;  /* 0x0000008503397220 */ /* 0x048fe40000410000 */
[C---:B------:R-:W-:Y:S02]  /*12260*/  FMUL.FTZ R56, R3.reuse, R132 ;  /* 0x0000008403387220 */ /* 0x040fe40000410000 */
[C---:B------:R-:W-:Y:S02]  /*12270*/  FMUL.FTZ R8, R3.reuse, R84 ;  /* 0x0000005403087220 */ /* 0x040fe40000410000 */
[C---:B------:R-:W-:Y:S02]  /*12280*/  FMUL.FTZ R9, R3.reuse, R85 ;  /* 0x0000005503097220 */ /* 0x040fe40000410000 */
[C---:B------:R-:W-:Y:S01]  /*12290*/  FMUL.FTZ R12, R3.reuse, R88 ;  /* 0x00000058030c7220 */ /* 0x040fe20000410000 */
[----:B------:R-:W3:Y:S01]  /*122a0*/  MUFU.EX2 R0, R0 ;  /* 0x0000000000007308 */ /* 0x000ee20000000800 */
[C---:B------:R-:W-:Y:S02]  /*122b0*/  FMUL.FTZ R13, R3.reuse, R89 ;  /* 0x00000059030d7220 */ /* 0x040fe40000410000 */
[C---:B------:R-:W-:Y:S02]  /*122c0*/  FMUL.FTZ R24, R3.reuse, R100 ;  /* 0x0000006403187220 */ /* 0x040fe40000410000 */
[C---:B------:R-:W-:Y:S02]  /*122d0*/  FMUL.FTZ R25, R3.reuse, R101 ;  /* 0x0000006503197220 */ /* 0x040fe40000410000 */
[C---:B------:R-:W-:Y:S02]  /*122e0*/  FMUL.FTZ R28, R3.reuse, R104 ;  /* 0x00000068031c7220 */ /* 0x040fe40000410000 */
[C---:B------:R-:W-:Y:S02]  /*122f0*/  FMUL.FTZ R29, R3.reuse, R105 ;  /* 0x00000069031d7220 */ /* 0x040fe40000410000 */
[C---:B------:R-:W-:Y:S02]  /*12300*/  FMUL.FTZ R60, R3.reuse, R136 ;  /* 0x00000088033c7220 */ /* 0x040fe40000410000 */
[C---:B------:R-:W-:Y:S02]  /*12310*/  FMUL.FTZ R61, R3.reuse, R137 ;  /* 0x00000089033d7220 */ /* 0x040fe40000410000 */
[--C-:B--2---:R-:W-:Y:S02]  /*12320*/  FFMA.FTZ R2, R40, c[0x0][0x23c], -R78.reuse ;  /* 0x00008f0028027a23 */ /* 0x104fe4000001084e */
[----:B------:R-:W-:Y:S02]  /*12330*/  FMUL.FTZ R40, R3, R116 ;  /* 0x0000007403287220 */ /* 0x000fe40000410000 */
[----:B------:R2:W-:Y:S01]  /*12340*/  MUFU.EX2 R177, R2 ;  /* 0x0000000200b17308 */ /* 0x0005e20000000800 */
[C---:B---3--:R-:W-:Y:S02]  /*12350*/  FMUL.FTZ R10, R0.reuse, R86 ;  /* 0x00000056000a7220 */ /* 0x048fe40000410000 */
[C---:B------:R-:W-:Y:S02]  /*12360*/  FMUL.FTZ R11, R0.reuse, R87 ;  /* 0x00000057000b7220 */ /* 0x040fe40000410000 */
[----:B------:R-:W3:Y:S01]  /*12370*/  LDSM.16.MT88.4 R84, [R189+0x6800] ;  /* 0x00680000bd54783b */ /* 0x000ee20000004200 */
[C---:B------:R-:W-:Y:S02]  /*12380*/  FMUL.FTZ R26, R0.reuse, R102 ;  /* 0x00000066001a7220 */ /* 0x040fe40000410000 */
[C---:B------:R-:W-:Y:S02]  /*12390*/  FMUL.FTZ R27, R0.reuse, R103 ;  /* 0x00000067001b7220 */ /* 0x040fe40000410000 */
[C---:B------:R-:W-:Y:S01]  /*123a0*/  HMMA.16816.F32 R8, R64.reuse, R20, R8 ;  /* 0x000000144008723c */ /* 0x040fe20000001808 */
[C---:B------:R-:W-:Y:S02]  /*123b0*/  FMUL.FTZ R14, R0.reuse, R90 ;  /* 0x0000005a000e7220 */ /* 0x040fe40000410000 */
[C---:B------:R-:W-:Y:S01]  /*123c0*/  FMUL.FTZ R15, R0.reuse, R91 ;  /* 0x0000005b000f7220 */ /* 0x040fe20000410000 */
[----:B------:R-:W-:Y:S01]  /*123d0*/  LDSM.16.MT88.4 R100, [R189+0x7800] ;  /* 0x00780000bd64783b */ /* 0x000fe20000004200 */
[C---:B------:R-:W-:Y:S02]  /*123e0*/  FMUL.FTZ R42, R0.reuse, R118 ;  /* 0x00000076002a7220 */ /* 0x040fe40000410000 */
[C---:B------:R-:W-:Y:S02]  /*123f0*/  FMUL.FTZ R20, R69.reuse, R96 ;  /* 0x0000006045147220 */ /* 0x040fe40000410000 */
[----:B------:R-:W-:Y:S01]  /*12400*/  FMUL.FTZ R21, R69, R97 ;  /* 0x0000006145157220 */ /* 0x000fe20000410000 */
[-C--:B------:R-:W-:Y:S02]  /*12410*/  HMMA.16816.F32 R12, R64, R22.reuse, R12 ;  /* 0x00000016400c723c */ /* 0x080fe4000000180c */
[----:B--2---:R-:W-:Y:S02]  /*12420*/  FFMA.FTZ R2, R41, c[0x0][0x23c], -R78 ;  /* 0x00008f0029027a23 */ /* 0x004fe4000001084e */
[----:B------:R-:W-:Y:S02]  /*12430*/  FMUL.FTZ R41, R3, R117 ;  /* 0x0000007503297220 */ /* 0x000fe40000410000 */
[----:B------:R2:W-:Y:S01]  /*12440*/  MUFU.EX2 R176, R2 ;  /* 0x0000000200b07308 */ /* 0x0005e20000000800 */
[C---:B------:R-:W-:Y:S01]  /*12450*/  FMUL.FTZ R62, R0.reuse, R138 ;  /* 0x0000008a003e7220 */ /* 0x040fe20000410000 */
[C---:B------:R-:W-:Y:S01]  /*12460*/  HMMA.16816.F32 R16, R144.reuse, R22, R16 ;  /* 0x000000169010723c */ /* 0x040fe20000001810 */
[----:B------:R-:W-:Y:S06]  /*12470*/  FMUL.FTZ R63, R0, R139 ;  /* 0x0000008b003f7220 */ /* 0x000fec0000410000 */
[C---:B------:R-:W-:Y:S02]  /*12480*/  FMUL.FTZ R22, R68.reuse, R98 ;  /* 0x0000006244167220 */ /* 0x040fe40000410000 */
[----:B------:R-:W-:Y:S02]  /*12490*/  FMUL.FTZ R23, R68, R99 ;  /* 0x0000006344177220 */ /* 0x000fe40000410000 */
[----:B------:R-:W4:Y:S05]  /*124a0*/  LDSM.16.MT88.4 R96, [R190+0x6800] ;  /* 0x00680000be60783b */ /* 0x000f2a0000004200 */
[-C--:B-1----:R-:W-:Y:S01]  /*124b0*/  HMMA.16816.F32 R20, R144, R36.reuse, R20 ;  /* 0x000000249014723c */ /* 0x082fe20000001814 */
[--C-:B--2---:R-:W-:Y:S07]  /*124c0*/  FFMA.FTZ R2, R30, c[0x0][0x23c], -R79.reuse ;  /* 0x00008f001e027a23 */ /* 0x104fee000001084f */
[C---:B------:R-:W-:Y:S01]  /*124d0*/  HMMA.16816.F32 R24, R64.reuse, R36, R24 ;  /* 0x000000244018723c */ /* 0x040fe20000001818 */
[C---:B------:R-:W-:Y:S01]  /*124e0*/  FMUL.FTZ R30, R0.reuse, R106 ;  /* 0x0000006a001e7220 */ /* 0x040fe20000410000 */
[----:B------:R1:W-:Y:S05]  /*124f0*/  MUFU.EX2 R175, R2 ;  /* 0x0000000200af7308 */ /* 0x0003ea0000000800 */
[C---:B------:R-:W-:Y:S02]  /*12500*/  FMUL.FTZ R36, R69.reuse, R112 ;  /* 0x0000007045247220 */ /* 0x040fe40000410000 */
[----:B------:R-:W-:Y:S03]  /*12510*/  FMUL.FTZ R37, R69, R113 ;  /* 0x0000007145257220 */ /* 0x000fe60000410000 */
[--C-:B-1----:R-:W-:Y:S02]  /*12520*/  FFMA.FTZ R2, R31, c[0x0][0x23c], -R79.reuse ;  /* 0x00008f001f027a23 */ /* 0x102fe4000001084f */
[----:B------:R-:W-:Y:S02]  /*12530*/  FMUL.FTZ R31, R0, R107 ;  /* 0x0000006b001f7220 */ /* 0x000fe40000410000 */
[----:B------:R1:W2:Y:S05]  /*12540*/  MUFU.EX2 R174, R2 ;  /* 0x0000000200ae7308 */ /* 0x0002aa0000000800 */
[-C--:B------:R-:W-:Y:S08]  /*12550*/  HMMA.16816.F32 R28, R64, R38.reuse, R28 ;  /* 0x00000026401c723c */ /* 0x080ff0000000181c */
[C---:B------:R-:W-:Y:S07]  /*12560*/  HMMA.16816.F32 R32, R144.reuse, R38, R32 ;  /* 0x000000269020723c */ /* 0x040fee0000001820 */
[C---:B------:R-:W-:Y:S02]  /*12570*/  FMUL.FTZ R38, R68.reuse, R114 ;  /* 0x0000007244267220 */ /* 0x040fe40000410000 */
[----:B------:R-:W-:Y:S03]  /*12580*/  FMUL.FTZ R39, R68, R115 ;  /* 0x0000007344277220 */ /* 0x000fe60000410000 */
[--C-:B-1----:R-:W-:Y:S01]  /*12590*/  FFMA.FTZ R2, R46, c[0x0][0x23c], -R79.reuse ;  /* 0x00008f002e027a23 */ /* 0x102fe2000001084f */
[----:B--2---:R-:W-:Y:S01]  /*125a0*/  F2FP.PACK_AB R88, R174, R175 ;  /* 0x000000afae58723e */ /* 0x004fe200000000ff */
[----:B------:R-:W-:Y:S02]  /*125b0*/  FMUL.FTZ R46, R0, R122 ;  /* 0x0000007a002e7220 */ /* 0x000fe40000410000 */
[-C--:B------:R-:W-:Y:S01]  /*125c0*/  HMMA.16816.F32 R36, R144, R52.reuse, R36 ;  /* 0x000000349024723c */ /* 0x080fe20000001824 */
[----:B------:R1:W-:Y:S02]  /*125d0*/  MUFU.EX2 R173, R2 ;  /* 0x0000000200ad7308 */ /* 0x0003e40000000800 */
[----:B-1----:R-:W-:Y:S02]  /*125e0*/  FFMA.FTZ R2, R45, c[0x0][0x23c], -R79 ;  /* 0x00008f002d027a23 */ /* 0x002fe4000001084f */
[C---:B------:R-:W-:Y:S06]  /*125f0*/  FMUL.FTZ R45, R3.reuse, R121 ;  /* 0x00000079032d7220 */ /* 0x040fec0000410000 */
[----:B------:R1:W2:Y:S02]  /*12600*/  MUFU.EX2 R172, R2 ;  /* 0x0000000200ac7308 */ /* 0x0002a40000000800 */
[--C-:B-1----:R-:W-:Y:S01]  /*12610*/  FFMA.FTZ R2, R44, c[0x0][0x23c], -R148.reuse ;  /* 0x00008f002c027a23 */ /* 0x102fe20000010894 */
[----:B--2---:R-:W-:Y:S01]  /*12620*/  F2FP.PACK_AB R90, R172, R173 ;  /* 0x000000adac5a723e */ /* 0x004fe200000000ff */
[----:B------:R-:W-:Y:S06]  /*12630*/  FMUL.FTZ R44, R3, R120 ;  /* 0x00000078032c7220 */ /* 0x000fec0000410000 */
[----:B------:R1:W-:Y:S02]  /*12640*/  MUFU.EX2 R171, R2 ;  /* 0x0000000200ab7308 */ /* 0x0003e40000000800 */
[--C-:B-1----:R-:W-:Y:S02]  /*12650*/  FFMA.FTZ R2, R43, c[0x0][0x23c], -R148.reuse ;  /* 0x00008f002b027a23 */ /* 0x102fe40000010894 */
[----:B------:R-:W-:Y:S06]  /*12660*/  FMUL.FTZ R43, R0, R119 ;  /* 0x00000077002b7220 */ /* 0x000fec0000410000 */
[----:B------:R1:W2:Y:S01]  /*12670*/  MUFU.EX2 R170, R2 ;  /* 0x0000000200aa7308 */ /* 0x0002a20000000800 */
[C---:B------:R-:W-:Y:S07]  /*12680*/  HMMA.16816.F32 R40, R64.reuse, R52, R40 ;  /* 0x000000344028723c */ /* 0x040fee0000001828 */
[C---:B------:R-:W-:Y:S02]  /*12690*/  FMUL.FTZ R52, R69.reuse, R128 ;  /* 0x0000008045347220 */ /* 0x040fe40000410000 */
[----:B------:R-:W-:Y:S03]  /*126a0*/  FMUL.FTZ R53, R69, R129 ;  /* 0x0000008145357220 */ /* 0x000fe60000410000 */
[--C-:B-1----:R-:W-:Y:S01]  /*126b0*/  FFMA.FTZ R2, R47, c[0x0][0x23c], -R148.reuse ;  /* 0x00008f002f027a23 */ /* 0x102fe20000010894 */
[----:B--2---:R-:W-:Y:S01]  /*126c0*/  F2FP.PACK_AB R89, R170, R171 ;  /* 0x000000abaa59723e */ /* 0x004fe200000000ff */
[----:B------:R-:W-:Y:S02]  /*126d0*/  FMUL.FTZ R47, R0, R123 ;  /* 0x0000007b002f7220 */ /* 0x000fe40000410000 */
[----:B------:R1:W-:Y:S05]  /*126e0*/  MUFU.EX2 R169, R2 ;  /* 0x0000000200a97308 */ /* 0x0003ea0000000800 */
[-C--:B------:R-:W-:Y:S01]  /*126f0*/  HMMA.16816.F32 R44, R64, R54.reuse, R44 ;  /* 0x00000036402c723c */ /* 0x080fe2000000182c */
[----:B-1----:R-:W-:Y:S02]  /*12700*/  FFMA.FTZ R2, R48, c[0x0][0x23c], -R148 ;  /* 0x00008f0030027a23 */ /* 0x002fe40000010894 */
[----:B------:R-:W-:Y:S02]  /*12710*/  FMUL.FTZ R48, R69, R124 ;  /* 0x0000007c45307220 */ /* 0x000fe40000410000 */
[----:B------:R1:W2:Y:S01]  /*12720*/  MUFU.EX2 R168, R2 ;  /* 0x0000000200a87308 */ /* 0x0002a20000000800 */
[----:B------:R-:W-:Y:S04]  /*12730*/  LDSM.16.MT88.4 R124, [R190+0x7800] ;  /* 0x00780000be7c783b */ /* 0x000fe80000004200 */
[C---:B------:R-:W-:Y:S07]  /*12740*/  HMMA.16816.F32 R48, R144.reuse, R54, R48 ;  /* 0x000000369030723c */ /* 0x040fee0000001830 */
[C---:B------:R-:W-:Y:S02]  /*12750*/  FMUL.FTZ R54, R68.reuse, R130 ;  /* 0x0000008244367220 */ /* 0x040fe40000410000 */
[----:B------:R-:W-:Y:S07]  /*12760*/  FMUL.FTZ R55, R68, R131 ;  /* 0x0000008344377220 */ /* 0x000fee0000410000 */
[-C--:B------:R-:W-:Y:S01]  /*12770*/  HMMA.16816.F32 R52, R144, R80.reuse, R52 ;  /* 0x000000509034723c */ /* 0x080fe20000001834 */
[--C-:B-1----:R-:W-:Y:S01]  /*12780*/  FFMA.FTZ R2, R58, c[0x0][0x23c], -R77.reuse ;  /* 0x00008f003a027a23 */ /* 0x102fe2000001084d */
[----:B--2---:R-:W-:Y:S01]  /*12790*/  F2FP.PACK_AB R91, R168, R169 ;  /* 0x000000a9a85b723e */ /* 0x004fe200000000ff */
[C---:B------:R-:W-:Y:S02]  /*127a0*/  FMUL.FTZ R58, R0.reuse, R134 ;  /* 0x00000086003a7220 */ /* 0x040fe40000410000 */
[----:B------:R1:W-:Y:S02]  /*127b0*/  MUFU.EX2 R167, R2 ;  /* 0x0000000200a77308 */ /* 0x0003e40000000800 */
[----:B-1----:R-:W-:Y:S02]  /*127c0*/  FFMA.FTZ R2, R59, c[0x0][0x23c], -R77 ;  /* 0x00008f003b027a23 */ /* 0x002fe4000001084d */
[C---:B------:R-:W-:Y:S06]  /*127d0*/  FMUL.FTZ R59, R0.reuse, R135 ;  /* 0x00000087003b7220 */ /* 0x040fec0000410000 */
[----:B------:R1:W2:Y:S01]  /*127e0*/  MUFU.EX2 R166, R2 ;  /* 0x0000000200a67308 */ /* 0x0002a20000000800 */
        /* <DEDUP_REMOVED lines=8> */
[----:B-1----:R-:W-:Y:S02]  /*12870*/  FFMA.FTZ R2, R149, c[0x0][0x23c], -R78 ;  /* 0x00008f0095027a23 */ /* 0x002fe4000001084e */
        /* <DEDUP_REMOVED lines=8> */
[-C--:B---3--:R-:W-:Y:S01]  /*12900*/  HMMA.16816.F32 R4, R80, R84.reuse, R4 ;  /* 0x000000545004723c */ /* 0x088fe20000001804 */
[--C-:B-1----:R-:W-:Y:S04]  /*12910*/  FFMA.FTZ R2, R150, c[0x0][0x23c], -R78.reuse ;  /* 0x00008f0096027a23 */ /* 0x102fe8000001084e */
[----:B------:R1:W3:Y:S03]  /*12920*/  MUFU.EX2 R135, R2 ;  /* 0x0000000200877308 */ /* 0x0002e60000000800 */
        /* <DEDUP_REMOVED lines=13> */
[-C--:B----4-:R-:W-:Y:S08]  /*12a00*/  HMMA.16816.F32 R36, R80, R96.reuse, R36 ;  /* 0x000000605024723c */ /* 0x090ff00000001824 */
        /* <DEDUP_REMOVED lines=13> */
[----:B------:R-:W-:Y:S02]  /*12ae0*/  F2FP.PACK_AB R80, R166, R167 ;  /* 0x000000a7a650723e */ /* 0x000fe400000000ff */
[----:B---3--:R-:W-:Y:S03]  /*12af0*/  F2FP.PACK_AB R81, R135, R163 ;  /* 0x000000a38751723e */ /* 0x008fe600000000ff */
[----:B-1----:R-:W-:Y:S01]  /*12b00*/  F2FP.PACK_AB R82, R161, R162 ;  /* 0x000000a2a152723e */ /* 0x002fe200000000ff */
[--C-:B----4-:R-:W-:Y:S01]  /*12b10*/  FFMA.FTZ R2, R157, c[0x0][0x23c], -R79.reuse ;  /* 0x00008f009d027a23 */ /* 0x110fe2000001084f */
[----:B-----5:R-:W-:Y:S01]  /*12b20*/  F2FP.PACK_AB R83, R159, R160 ;  /* 0x000000a09f53723e */ /* 0x020fe200000000ff */
[----:B------:R-:W-:Y:S06]  /*12b30*/  MUFU.EX2 R157, R74 ;  /* 0x0000004a009d7308 */ /* 0x000fec0000000800 */
[-C--:B------:R-:W-:Y:S04]  /*12b40*/  HMMA.16816.F32 R4, R80, R92.reuse, R4 ;  /* 0x0000005c5004723c */ /* 0x080fe80000001804 */
[----:B------:R1:W-:Y:S02]  /*12b50*/  MUFU.EX2 R134, R2 ;  /* 0x0000000200867308 */ /* 0x0003e40000000800 */
[--C-:B-1----:R-:W-:Y:S08]  /*12b60*/  FFMA.FTZ R2, R156, c[0x0][0x23c], -R79.reuse ;  /* 0x00008f009c027a23 */ /* 0x102ff0000001084f */
[----:B------:R1:W3:Y:S02]  /*12b70*/  MUFU.EX2 R133, R2 ;  /* 0x0000000200857308 */ /* 0x0002e40000000800 */
[----:B-1----:R-:W-:Y:S01]  /*12b80*/  FFMA.FTZ R2, R155, c[0x0][0x23c], -R79 ;  /* 0x00008f009b027a23 */ /* 0x002fe2000001084f */
[----:B---3--:R-:W-:Y:S07]  /*12b90*/  F2FP.PACK_AB R84, R133, R134 ;  /* 0x000000868554723e */ /* 0x008fee00000000ff */
        /* <DEDUP_REMOVED lines=11> */
[--C-:B-1----:R-:W-:Y:S01]  /*12c50*/  FFMA.FTZ R2, R219, c[0x0][0x23c], -R77.reuse ;  /* 0x00008f00db027a23 */ /* 0x102fe2000001084d */
[----:B---3--:R-:W-:Y:S07]  /*12c60*/  F2FP.PACK_AB R87, R155, R156 ;  /* 0x0000009c9b57723e */ /* 0x008fee00000000ff */
        /* <DEDUP_REMOVED lines=39> */
[--C-:B-1----:R-:W-:Y:S02]  /*12ee0*/  FFMA.FTZ R2, R213, c[0x0][0x23c], -R79.reuse ;  /* 0x00008f00d5027a23 */ /* 0x102fe4000001084f */
[----:B------:R-:W-:Y:S02]  /*12ef0*/  IMAD.MOV.U32 R213, RZ, RZ, R212 ;  /* 0x000000ffffd57224 */ /* 0x000fe400078e00d4 */
        /* <DEDUP_REMOVED lines=97> */
.L_x_1923:
[----:B------:R-:W1:Y:S01]  /*13510*/  SHFL.BFLY PT, R0, R240, 0x2, 0x1f ;  /* 0x0c401f00f0007f89 */ /* 0x000e6200000e0000 */
[----:B------:R-:W-:Y:S01]  /*13520*/  ISETP.NE.AND P0, PT, R252, -0x1, PT ;  /* 0xfffffffffc00780c */ /* 0x000fe20003f05270 */
[----:B------:R-:W2:Y:S01]  /*13530*/  LDC.U8 R44, c[0x0][0x329] ;  /* 0x0000ca40ff2c7b82 */ /* 0x000ea20000000000 */
[----:B------:R-:W-:Y:S01]  /*13540*/  BSSY B0, `(.L_x_1927) ;  /* 0x0000127000007945 */ /* 0x000fe20003800000 */
[----:B------:R-:W3:Y:S04]  /*13550*/  SHFL.BFLY PT, R2, R241, 0x2, 0x1f ;  /* 0x0c401f00f1027f89 */ /* 0x000ee800000e0000 */
[----:B------:R-:W4:Y:S04]  /*13560*/  SHFL.BFLY PT, R5, R243, 0x2, 0x1f ;  /* 0x0c401f00f3057f89 */ /* 0x000f2800000e0000 */
[----:B------:R-:W5:Y:S04]  /*13570*/  SHFL.BFLY PT, R4, R242, 0x2, 0x1f ;  /* 0x0c401f00f2047f89 */ /* 0x000f6800000e0000 */
[----:B------:R-:W2:Y:S04]  /*13580*/  S2R R62, SR_CTAID.Y ;  /* 0x00000000003e7919 */ /* 0x000ea80000002600 */
        /* <DEDUP_REMOVED lines=8> */
[----:B--2---:R-:W-:-:S03]  /*13610*/  @!P0 SHF.R.S32.HI R10, RZ, 0x1f, R62 ;  /* 0x0000001fff0a8819 */ /* 0x004fc6000001143e */
[----:B------:R-:W2:Y:S01]  /*13620*/  SHFL.BFLY PT, R6, R4, 0x1, 0x1f ;  /* 0x0c201f0004067f89 */ /* 0x000ea200000e0000 */
[----:B------:R-:W-:Y:S01]  /*13630*/  SHF.R.S32.HI R42, RZ, 0x1f, R61 ;  /* 0x0000001fff2a7819 */ /* 0x000fe2000001143d */
[----:B------:R-:W-:Y:S02]  /*13640*/  @!P0 IMAD R10, R10, c[0x0][0x1e0], RZ ;  /* 0x000078000a0a8a24 */ /* 0x000fe400078e02ff */
[----:B-1----:R-:W-:Y:S01]  /*13650*/  FADD.FTZ R38, R0, R3 ;  /* 0x0000000300267221 */ /* 0x002fe20000010000 */
[----:B------:R-:W-:Y:S01]  /*13660*/  MOV R0, 0x3f800000 ;  /* 0x3f80000000007802 */ /* 0x000fe20000000f00 */
[----:B---3--:R-:W-:-:S03]  /*13670*/  FADD.FTZ R39, R2, R8 ;  /* 0x0000000802277221 */ /* 0x008fc60000010000 */
[----:B------:R-:W-:Y:S01]  /*13680*/  FSETP.NE.FTZ.AND P3, PT, R38, RZ, PT ;  /* 0x000000ff2600720b */ /* 0x000fe20003f75000 */
[----:B------:R-:W-:Y:S01]  /*13690*/  @P0 IMAD.WIDE.U32 R2, R252, c[0x0][0x1e8], RZ ;  /* 0x00007a00fc020a25 */ /* 0x000fe200078e00ff */
[----:B------:R-:W-:-:S03]  /*136a0*/  FSETP.NE.FTZ.AND P6, PT, R39, RZ, PT ;  /* 0x000000ff2700720b */ /* 0x000fc60003fd5000 */
[----:B----4-:R-:W-:Y:S01]  /*136b0*/  FADD.FTZ R40, R5, R7 ;  /* 0x0000000705287221 */ /* 0x010fe20000010000 */
        /* <DEDUP_REMOVED lines=8> */
[----:B--2---:R-:W-:Y:S02]  /*13740*/  FADD.FTZ R41, R4, R6 ;  /* 0x0000000604297221 */ /* 0x004fe40000010000 */
        /* <DEDUP_REMOVED lines=28> */
[C---:B--2---:R-:W-:Y:S01]  /*13910*/  FMUL.FTZ R82, R3.reuse, R82 ;  /* 0x0000005203527220 */ /* 0x044fe20000410000 */
        /* <DEDUP_REMOVED lines=24> */
[-C--:B------:R-:W-:Y:S01]  /*13aa0*/  LEA.HI R3, R42, R61.reuse, RZ, 0x2 ;  /* 0x0000003d2a037211 */ /* 0x080fe200078f10ff */
[----:B---3--:R-:W-:Y:S01]  /*13ab0*/  FMUL.FTZ R84, R2, R84 ;  /* 0x0000005402547220 */ /* 0x008fe20000410000 */
[----:B------:R-:W-:Y:S01]  /*13ac0*/  LEA.HI R42, R42, R61, RZ, 0x5 ;  /* 0x0000003d2a2a7211 */ /* 0x000fe200078f28ff */
[C---:B------:R-:W-:Y:S01]  /*13ad0*/  FMUL.FTZ R14, R2.reuse, R85 ;  /* 0x00000055020e7220 */ /* 0x040fe20000410000 */
[----:B------:R-:W-:Y:S01]  /*13ae0*/  SHF.R.S32.HI R6, RZ, 0x2, R3 ;  /* 0x00000002ff067819 */ /* 0x000fe20000011403 */
[C---:B------:R-:W-:Y:S01]  /*13af0*/  FMUL.FTZ R88, R2.reuse, R88 ;  /* 0x0000005802587220 */ /* 0x040fe20000410000 */
[----:B------:R-:W-:Y:S01]  /*13b00*/  SHF.R.S32.HI R37, RZ, 0x5, R42 ;  /* 0x00000005ff257819 */ /* 0x000fe2000001142a */
        /* <DEDUP_REMOVED lines=57> */
[----:B------:R-:W-:Y:S02]  /*13ea0*/  MOV R6, 0xfffffff0 ;  /* 0xfffffff000067802 */ /* 0x000fe40000000f00 */
[----:B------:R-:W-:Y:S02]  /*13eb0*/  LEA R2, R2, R3, 0x1 ;  /* 0x0000000302027211 */ /* 0x000fe400078e08ff */
[----:B------:R-:W-:-:S02]  /*13ec0*/  R2P PR, R0, 0x6 ;  /* 0x0000000600007804 */ /* 0x000fc40000000000 */
[----:B------:R-:W-:Y:S02]  /*13ed0*/  SHF.L.U32 R2, R2, 0x1, RZ ;  /* 0x0000000102027819 */ /* 0x000fe400000006ff */
[----:B------:R-:W-:Y:S02]  /*13ee0*/  SEL R6, R6, 0x10, !P0 ;  /* 0x0000001006067807 */ /* 0x000fe40004000000 */
[C---:B------:R-:W-:Y:S01]  /*13ef0*/  IADD3 R0, R2.reuse, 0x40, RZ ;  /* 0x0000004002007810 */ /* 0x040fe20007ffe0ff */
[----:B------:R1:W-:Y:S01]  /*13f00*/  STS [R2], R7 ;  /* 0x0000000702007388 */ /* 0x0003e20000000800 */
[----:B------:R-:W-:Y:S01]  /*13f10*/  F2FP.PACK_AB R12, R135, R12 ;  /* 0x0000000c870c723e */ /* 0x000fe200000000ff */
[C---:B------:R-:W-:Y:S01]  /*13f20*/  IMAD.IADD R3, R2.reuse, 0x1, R6 ;  /* 0x0000000102037824 */ /* 0x040fe200078e0206 */
[----:B------:R-:W-:Y:S01]  /*13f30*/  F2FP.PACK_AB R8, R139, R8 ;  /* 0x000000088b08723e */ /* 0x000fe200000000ff */
[----:B------:R2:W-:Y:S02]  /*13f40*/  STS [R2+0x400], R5 ;  /* 0x0004000502007388 */ /* 0x0005e40000000800 */
[----:B------:R-:W-:-:S02]  /*13f50*/  @P2 IADD3 R0, R2, -0x40, RZ ;  /* 0xffffffc002002810 */ /* 0x000fc40007ffe0ff */
[----:B------:R3:W-:Y:S04]  /*13f60*/  STS [R3], R4 ;  /* 0x0000000403007388 */ /* 0x0007e80000000800 */
[----:B------:R4:W-:Y:S04]  /*13f70*/  STS [R3+0x400], R13 ;  /* 0x0004000d03007388 */ /* 0x0009e80000000800 */
[----:B------:R5:W-:Y:S04]  /*13f80*/  STS [R2+0x2000], R14 ;  /* 0x0020000e02007388 */ /* 0x000be80000000800 */
[----:B------:R5:W-:Y:S04]  /*13f90*/  STS [R2+0x2400], R15 ;  /* 0x0024000f02007388 */ /* 0x000be80000000800 */
[----:B------:R-:W-:Y:S01]  /*13fa0*/  STS [R3+0x2000], R22 ;  /* 0x0020001603007388 */ /* 0x000fe20000000800 */
[----:B-1----:R-:W-:-:S03]  /*13fb0*/  MOV R7, 0x20 ;  /* 0x0000002000077802 */ /* 0x002fc60000000f00 */
[----:B------:R1:W-:Y:S01]  /*13fc0*/  STS [R3+0x2400], R21 ;  /* 0x0024001503007388 */ /* 0x0003e20000000800 */
[----:B------:R-:W-:Y:S02]  /*13fd0*/  SEL R7, R7, 0xffffffe0, !P1 ;  /* 0xffffffe007077807 */ /* 0x000fe40004800000 */
[----:B------:R-:W-:Y:S02]  /*13fe0*/  ISETP.NE.AND P1, PT, R44, RZ, PT ;  /* 0x000000ff2c00720c */ /* 0x000fe40003f25270 */
[-C--:B--2---:R-:W-:Y:S02]  /*13ff0*/  IADD3 R5, R2, R7.reuse, RZ ;  /* 0x0000000702057210 */ /* 0x084fe40007ffe0ff */
[----:B---3--:R-:W-:Y:S01]  /*14000*/  IADD3 R4, R3, R7, RZ ;  /* 0x0000000703047210 */ /* 0x008fe20007ffe0ff */
[----:B----4-:R-:W2:Y:S02]  /*14010*/  LDC.U8 R13, c[0x0][0x328] ;  /* 0x0000ca00ff0d7b82 */ /* 0x010ea40000000000 */
[----:B------:R-:W-:Y:S01]  /*14020*/  STS [R5], R20 ;  /* 0x0000001405007388 */ /* 0x000fe20000000800 */
[----:B-----5:R-:W-:-:S03]  /*14030*/  MOV R14, 0x7f800000 ;  /* 0x7f800000000e7802 */ /* 0x020fc60000000f00 */
[----:B------:R-:W-:Y:S01]  /*14040*/  STS [R5+0x400], R19 ;  /* 0x0004001305007388 */ /* 0x000fe20000000800 */
[----:B------:R-:W-:-:S03]  /*14050*/  IADD3 R2, R7, 0x400, R0 ;  /* 0x0000040007027810 */ /* 0x000fc60007ffe000 */
[----:B------:R-:W-:Y:S01]  /*14060*/  STS [R4], R17 ;  /* 0x0000001104007388 */ /* 0x000fe20000000800 */
[----:B------:R-:W-:-:S03]  /*14070*/  MOV R15, 0x7f800000 ;  /* 0x7f800000000f7802 */ /* 0x000fc60000000f00 */
[----:B------:R3:W-:Y:S01]  /*14080*/  STS [R4+0x400], R16 ;  /* 0x0004001004007388 */ /* 0x0007e20000000800 */
[----:B-1----:R-:W-:-:S03]  /*14090*/  IADD3 R3, R7, R0, RZ ;  /* 0x0000000007037210 */ /* 0x002fc60007ffe0ff */
[----:B------:R-:W-:Y:S04]  /*140a0*/  STS [R5+0x2000], R18 ;  /* 0x0020001205007388 */ /* 0x000fe80000000800 */
[----:B------:R1:W-:Y:S01]  /*140b0*/  STS [R5+0x2400], R24 ;  /* 0x0024001805007388 */ /* 0x0003e20000000800 */
[----:B--2---:R-:W-:-:S03]  /*140c0*/  ISETP.NE.AND P2, PT, R13, RZ, PT ;  /* 0x000000ff0d00720c */ /* 0x004fc60003f45270 */
[----:B------:R-:W-:Y:S01]  /*140d0*/  STS [R4+0x2000], R23 ;  /* 0x0020001704007388 */ /* 0x000fe20000000800 */
[----:B------:R-:W-:Y:S02]  /*140e0*/  MOV R13, 0x7f800000 ;  /* 0x7f800000000d7802 */ /* 0x000fe40000000f00 */
[----:B------:R-:W-:Y:S01]  /*140f0*/  ISETP.NE.OR P0, PT, R44, RZ, !P2 ;  /* 0x000000ff2c00720c */ /* 0x000fe20005705670 */
[----:B------:R2:W-:Y:S04]  /*14100*/  STS [R4+0x2400], R32 ;  /* 0x0024002004007388 */ /* 0x0005e80000000800 */
[----:B------:R-:W-:Y:S04]  /*14110*/  STS [R0], R31 ;  /* 0x0000001f00007388 */ /* 0x000fe80000000800 */
[----:B------:R-:W-:Y:S01]  /*14120*/  STS [R0+0x400], R30 ;  /* 0x0004001e00007388 */ /* 0x000fe20000000800 */
[----:B---3--:R-:W-:-:S03]  /*14130*/  MOV R16, 0x7f800000 ;  /* 0x7f80000000107802 */ /* 0x008fc60000000f00 */
[----:B------:R-:W3:Y:S01]  /*14140*/  S2R R17, SR_CTAID.Z ;  /* 0x0000000000117919 */ /* 0x000ee20000002700 */
[C---:B-1----:R-:W-:Y:S01]  /*14150*/  IADD3 R5, R6.reuse, R2, RZ ;  /* 0x0000000206057210 */ /* 0x042fe20007ffe0ff */
[----:B------:R-:W-:Y:S02]  /*14160*/  IMAD.IADD R2, R6, 0x1, R0 ;  /* 0x0000000106027824 */ /* 0x000fe400078e0200 */
        /* <DEDUP_REMOVED lines=23> */
[----:B-1----:R-:W-:Y:S01]  /*142e0*/  @P5 MUFU.LG2 R10, R40 ;  /* 0x00000028000a5308 */ /* 0x002fe20000000c00 */
[----:B--2---:R-:W-:-:S07]  /*142f0*/  CS2R R2, SRZ ;  /* 0x0000000000027805 */ /* 0x004fce000001ff00 */
[----:B------:R-:W1:Y:S01]  /*14300*/  @P6 MUFU.LG2 R11, R39 ;  /* 0x00000027000b6308 */ /* 0x000e620000000c00 */
[----:B----4-:R-:W-:Y:S01]  /*14310*/  @!P1 MOV R0, c[0x0][0x214] ;  /* 0x0000850000009a02 */ /* 0x010fe20000000f00 */
[----:B-----5:R-:W2:Y:S03]  /*14320*/  S2R R8, SR_CTAID.X ;  /* 0x0000000000087919 */ /* 0x020ea60000002500 */
[----:B------:R-:W-:Y:S01]  /*14330*/  @!P1 SEL R4, R0, c[0x0][0x234], !P2 ;  /* 0x00008d0000049a07 */ /* 0x000fe20005000000 */
[----:B------:R-:W-:Y:S01]  /*14340*/  @P1 IMAD.MOV.U32 R0, RZ, RZ, 0x1 ;  /* 0x00000001ff001424 */ /* 0x000fe200078e00ff */
[----:B------:R-:W-:Y:S01]  /*14350*/  ISETP.NE.OR P2, PT, R252, -0x1, P0 ;  /* 0xfffffffffc00780c */ /* 0x000fe20000745670 */
[----:B------:R4:W4:Y:S01]  /*14360*/  LDS.128 R20, [R211] ;  /* 0x00000000d3147984 */ /* 0x0009220000000c00 */
[----:B------:R-:W-:Y:S01]  /*14370*/  @P1 MOV R5, c[0x0][0x210] ;  /* 0x0000840000051a02 */ /* 0x000fe20000000f00 */
[----:B------:R-:W-:Y:S01]  /*14380*/  @!P1 IMAD R0, R4, c[0x0][0x1c0], RZ ;  /* 0x0000700004009a24 */ /* 0x000fe200078e02ff */
[----:B------:R-:W5:Y:S01]  /*14390*/  @P4 MUFU.LG2 R9, R41 ;  /* 0x0000002900094308 */ /* 0x000f620000000c00 */
[----:B------:R4:W4:Y:S01]  /*143a0*/  LDS.128 R24, [R211+0x800] ;  /* 0x00080000d3187984 */ /* 0x0009220000000c00 */
[----:B------:R-:W-:Y:S01]  /*143b0*/  @!P1 MOV R5, 0x1 ;  /* 0x0000000100059802 */ /* 0x000fe20000000f00 */
[----:B------:R-:W-:-:S02]  /*143c0*/  IMAD R0, R62, R0, RZ ;  /* 0x000000003e007224 */ /* 0x000fc400078e02ff */
[----:B------:R4:W4:Y:S03]  /*143d0*/  LDS.128 R28, [R211+0x1000] ;  /* 0x00100000d31c7984 */ /* 0x0009260000000c00 */
[----:B------:R-:W-:Y:S01]  /*143e0*/  SEL R0, R0, RZ, P0 ;  /* 0x000000ff00007207 */ /* 0x000fe20000000000 */
[----:B------:R4:W4:Y:S01]  /*143f0*/  LDS.128 R32, [R211+0x1800] ;  /* 0x00180000d3207984 */ /* 0x0009220000000c00 */
[----:B------:R-:W-:Y:S01]  /*14400*/  @!P2 IMAD R252, R62, c[0x0][0x214], RZ ;  /* 0x000085003efcaa24 */ /* 0x000fe200078e02ff */
[----:B------:R-:W-:Y:S01]  /*14410*/  LOP3.LUT P2, RZ, R7, 0x3, RZ, 0xc0, !PT ;  /* 0x0000000307ff7812 */ /* 0x000fe2000784c0ff */
[----:B-1----:R-:W-:Y:S01]  /*14420*/  @P6 FMUL.FTZ R7, R11, 0.69314718246459960938 ;  /* 0x3f3172180b076820 */ /* 0x002fe20000410000 */
[----:B------:R1:W1:Y:S01]  /*14430*/  LDS.128 R44, [R211+0x2000] ;  /* 0x00200000d32c7984 */ /* 0x0002620000000c00 */
[--C-:B------:R-:W-:Y:S01]  /*14440*/  @!P0 IMAD.MOV.U32 R2, RZ, RZ, R252.reuse ;  /* 0x000000ffff028224 */ /* 0x100fe200078e00fc */
[----:B------:R-:W-:Y:S01]  /*14450*/  @!P0 SHF.R.S32.HI R3, RZ, 0x1f, R252 ;  /* 0x0000001fff038819 */ /* 0x000fe200000114fc */
[----:B---3--:R-:W-:Y:S01]  /*14460*/  IMAD R0, R17, R4, R0 ;  /* 0x0000000411007224 */ /* 0x008fe200078e0200 */
[----:B------:R3:W1:Y:S01]  /*14470*/  LDS.128 R48, [R211+0x2800] ;  /* 0x00280000d3307984 */ /* 0x0006620000000c00 */
[----:B--2---:R-:W-:-:S02]  /*14480*/  IMAD R6, R8, R5, RZ ;  /* 0x0000000508067224 */ /* 0x004fc400078e02ff */
[----:B-----5:R-:W-:Y:S01]  /*14490*/  @P4 FMUL.FTZ R4, R9, 0.69314718246459960938 ;  /* 0x3f31721809044820 */ /* 0x020fe20000410000 */
[----:B------:R3:W2:Y:S01]  /*144a0*/  LDS.128 R52, [R211+0x3000] ;  /* 0x00300000d3347984 */ /* 0x0006a20000000c00 */
[----:B------:R-:W-:Y:S01]  /*144b0*/  @P6 FFMA.FTZ R15, R72, c[0x0][0x238], R7 ;  /* 0x00008e00480f6a23 */ /* 0x000fe20000010007 */
[----:B------:R-:W-:Y:S01]  /*144c0*/  SHF.L.U32 R8, R6, 0x7, RZ ;  /* 0x0000000706087819 */ /* 0x000fe200000006ff */
[----:B------:R-:W-:Y:S01]  /*144d0*/  @P5 FMUL.FTZ R6, R10, 0.69314718246459960938 ;  /* 0x3f3172180a065820 */ /* 0x000fe20000410000 */
[----:B------:R3:W1:Y:S01]  /*144e0*/  LDS.128 R56, [R211+0x3800] ;  /* 0x00380000d3387984 */ /* 0x0006620000000c00 */
[----:B------:R-:W-:Y:S01]  /*144f0*/  @P4 FFMA.FTZ R14, R70, c[0x0][0x238], R4 ;  /* 0x00008e00460e4a23 */ /* 0x000fe20000010004 */
        /* <DEDUP_REMOVED lines=43> */
.L_x_1928:
[----:B------:R-:W-:Y:S05]  /*147b0*/  BSYNC B0 ;  /* 0x0000000000007941 */ /* 0x000fea0003800000 */
.L_x_1927:
[----:B---3--:R-:W3:Y:S01]  /*147c0*/  LDL.LU.64 R4, [R1+0x8] ;  /* 0x0000080001047983 */ /* 0x008ee20000300a00 */
[C---:B------:R-:W-:Y:S01]  /*147d0*/  IADD3 R2, P0, R250.reuse, R43, RZ ;  /* 0x0000002bfa027210 */ /* 0x040fe20007f1e0ff */
[----:B------:R-:W-:Y:S01]  /*147e0*/  BSSY B0, `(.L_x_1929) ;  /* 0x0000012000007945 */ /* 0x000fe20003800000 */
[----:B------:R-:W-:-:S02]  /*147f0*/  ISETP.GE.AND P1, PT, R250, c[0x0][0x220], PT ;  /* 0x00008800fa007a0c */ /* 0x000fc40003f26270 */
[----:B------:R-:W-:Y:S01]  /*14800*/  SHF.R.S32.HI R0, RZ, 0x1f, R17 ;  /* 0x0000001fff007819 */ /* 0x000fe20000011411 */
[----:B------:R-:W-:-:S04]  /*14810*/  IMAD.X R3, R251, 0x1, R60, P0 ;  /* 0x00000001fb037824 */ /* 0x000fc800000e063c */
[----:B------:R-:W-:Y:S02]  /*14820*/  IMAD R0, R0, c[0x0][0x1f0], RZ ;  /* 0x00007c0000007a24 */ /* 0x000fe400078e02ff */
[----:B------:R-:W-:-:S04]  /*14830*/  IMAD.WIDE.U32 R8, R17, c[0x0][0x1f0], R2 ;  /* 0x00007c0011087a25 */ /* 0x000fc800078e0002 */
[----:B------:R-:W-:-:S05]  /*14840*/  IMAD R0, R17, c[0x0][0x1f4], R0 ;  /* 0x00007d0011007a24 */ /* 0x000fca00078e0200 */
[----:B------:R-:W-:Y:S02]  /*14850*/  IADD3 R7, R0, R9, RZ ;  /* 0x0000000900077210 */ /* 0x000fe40007ffe0ff */
[----:B---3--:R-:W-:-:S13]  /*14860*/  ISETP.GE.OR P0, PT, R4, R247, P1 ;  /* 0x000000f70400720c */ /* 0x008fda0000f06670 */
        /* <DEDUP_REMOVED lines=9> */
.L_x_1930:
[----:B------:R-:W-:Y:S05]  /*14900*/  BSYNC B0 ;  /* 0x0000000000007941 */ /* 0x000fea0003800000 */
.L_x_1929:
        /* <DEDUP_REMOVED lines=15> */
.L_x_1932:
[----:B------:R-:W-:Y:S05]  /*14a00*/  BSYNC B0 ;  /* 0x0000000000007941 */ /* 0x000fea0003800000 */
.L_x_1931:
        /* <DEDUP_REMOVED lines=15> */
.L_x_1934:
[----:B------:R-:W-:Y:S05]  /*14b00*/  BSYNC B0 ;  /* 0x0000000000007941 */ /* 0x000fea0003800000 */
.L_x_1933:
        /* <DEDUP_REMOVED lines=15> */
.L_x_1936:
[----:B------:R-:W-:Y:S05]  /*14c00*/  BSYNC B0 ;  /* 0x0000000000007941 */ /* 0x000fea0003800000 */
.L_x_1935:
        /* <DEDUP_REMOVED lines=15> */
.L_x_1938:
[----:B------:R-:W-:Y:S05]  /*14d00*/  BSYNC B0 ;  /* 0x0000000000007941 */ /* 0x000fea0003800000 */
.L_x_1937:
[----:B------:R-:W5:Y:S01]  /*14d10*/  LDL.LU R0, [R1+0x40] ;  /* 0x0000400001007983 */ /* 0x000f620000300800 */
[----:B------:R-:W-:Y:S01]  /*14d20*/  BSSY B0, `(.L_x_1939) ;  /* 0x000000e000007945 */ /* 0x000fe20003800000 */
[----:B-----5:R-:W-:-:S13]  /*14d30*/  ISETP.GE.OR P0, PT, R0, R247, P1 ;  /* 0x000000f70000720c */ /* 0x020fda0000f06670 */
        /* <DEDUP_REMOVED lines=12> */
.L_x_1940:
[----:B------:R-:W-:Y:S05]  /*14e00*/  BSYNC B0 ;  /* 0x0000000000007941 */ /* 0x000fea0003800000 */
.L_x_1939:
        /* <DEDUP_REMOVED lines=15> */
.L_x_1942:
[----:B------:R-:W-:Y:S05]  /*14f00*/  BSYNC B0 ;  /* 0x0000000000007941 */ /* 0x000fea0003800000 */
.L_x_1941:
[----:B------:R-:W5:Y:S02]  /*14f10*/  LDL.LU R0, [R1+0x38] ;  /* 0x0000380001007983 */ /* 0x000f640000300800 */
[----:B-----5:R-:W-:-:S13]  /*14f20*/  ISETP.GE.OR P0, PT, R0, R247, P1 ;  /* 0x000000f70000720c */ /* 0x020fda0000f06670 */
[----:B------:R-:W-:Y:S05]  /*14f30*/  @P0 EXIT ;  /* 0x000000000000094d */ /* 0x000fea0003800000 */
[----:B------:R-:W-:Y:S01]  /*14f40*/  IADD3 R6, P0, R248, 0x70, RZ ;  /* 0x00000070f8067810 */ /* 0x000fe20007f1e0ff */
[----:B------:R-:W-:Y:S01]  /*14f50*/  IMAD.MOV.U32 R2, RZ, RZ, R8 ;  /* 0x000000ffff027224 */ /* 0x000fe200078e0008 */
[----:B------:R-:W-:-:S03]  /*14f60*/  MOV R3, R7 ;  /* 0x0000000700037202 */ /* 0x000fc60000000f00 */
[----:B------:R-:W-:Y:S02]  /*14f70*/  IMAD.X R0, RZ, RZ, R249, P0 ;  /* 0x000000ffff007224 */ /* 0x000fe400000e06f9 */
[----:B-1-3--:R-:W-:-:S04]  /*14f80*/  IMAD.WIDE.U32 R4, R6, c[0x0][0x1e8], R2 ;  /* 0x00007a0006047a25 */ /* 0x00afc800078e0002 */
[----:B------:R-:W-:Y:S01]  /*14f90*/  IMAD R0, R0, c[0x0][0x1e8], RZ ;  /* 0x00007a0000007a24 */ /* 0x000fe200078e02ff */
[----:B------:R-:W-:-:S03]  /*14fa0*/  LEA R2, P0, R4, c[0x0][0x1d0], 0x1 ;  /* 0x0000740004027a11 */ /* 0x000fc600078008ff */
[----:B------:R-:W-:-:S05]  /*14fb0*/  IMAD R0, R6, c[0x0][0x1ec], R0 ;  /* 0x00007b0006007a24 */ /* 0x000fca00078e0200 */
[----:B------:R-:W-:-:S04]  /*14fc0*/  IADD3 R0, R0, R5, RZ ;  /* 0x0000000500007210 */ /* 0x000fc80007ffe0ff */
[----:B------:R-:W-:-:S05]  /*14fd0*/  LEA.HI.X R3, R4, c[0x0][0x1d4], R0, 0x1, P0 ;  /* 0x0000750004037a11 */ /* 0x000fca00000f0c00 */
[----:B------:R-:W-:Y:S01]  /*14fe0*/  STG.E.128 [R2.64], R56 ;  /* 0x0000003802007986 */ /* 0x000fe2000c101d06 */
[----:B------:R-:W-:Y:S05]  /*14ff0*/  EXIT ;  /* 0x000000000000794d */ /* 0x000fea0003800000 */
.L_x_1943:
        /* <DEDUP_REMOVED lines=16> */
.L_x_2141:


//--------------------- .text._ZN5flash16flash_fwd_kernelI23Flash_fwd_kernel_traitsILi64ELi128ELi64ELi4ELb0ELb0EN7cutlass6half_tE19Flash_kernel_traitsILi64ELi128ELi64ELi4ES3_EELb1ELb0ELb1ELb1ELb0ELb0ELb0ELb1EEEvNS_16Flash_fwd_paramsE --------------------------
	.section	.text._ZN5flash16flash_fwd_kernelI23Flash_fwd_kernel_traitsILi64ELi128ELi64ELi4ELb0ELb0EN7cutlass6half_tE19Flash_kernel_traitsILi64ELi128ELi64ELi4ES3_EELb1ELb0ELb1ELb1ELb0ELb0ELb0ELb1EEEvNS_16Flash_fwd_paramsE,"ax",@progbits
	.sectioninfo	@"SHI_REGISTERS=255"
	.align	128
        .global         _ZN5flash16flash_fwd_kernelI23Flash_fwd_kernel_traitsILi64ELi128ELi64ELi4ELb0ELb0EN7cutlass6half_tE19Flash_kernel_traitsILi64ELi128ELi64ELi4ES3_EELb1ELb0ELb1ELb1ELb0ELb0ELb0ELb1EEEvNS_16Flash_fwd_paramsE
        .type           _ZN5flash16flash_fwd_kernelI23Flash_fwd_kernel_traitsILi64ELi128ELi64ELi4ELb0ELb0EN7cutlass6half_tE19Flash_kernel_traitsILi64ELi128ELi64ELi4ES3_EELb1ELb0ELb1ELb1ELb0ELb0ELb0ELb1EEEvNS_16Flash_fwd_paramsE,@function
        .size           _ZN5flash16flash_fwd_kernelI23Flash_fwd_kernel_traitsILi64ELi128ELi64ELi4ELb0ELb0EN7cutlass6half_tE19Flash_kernel_traitsILi64ELi128ELi64ELi4ES3_EELb1ELb0ELb1ELb1ELb0ELb0ELb0ELb1EEEvNS_16Flash_fwd_paramsE,(.L_x_2142 - _ZN5flash16flash_fwd_kernelI23Flash_fwd_kernel_traitsILi64ELi128ELi64ELi4ELb0ELb0EN7cutlass6half_tE19Flash_kernel_traitsILi64ELi128ELi64ELi4ES3_EELb1ELb0ELb1ELb1ELb0ELb0ELb0ELb1EEEvNS_16Flash_fwd_paramsE)
        .other          _ZN5flash16flash_fwd_kernelI23Flash_fwd_kernel_traitsILi64ELi128ELi64ELi4ELb0ELb0EN7cutlass6half_tE19Flash_kernel_traitsILi64ELi128ELi64ELi4ES3_EELb1ELb0ELb1ELb1ELb0ELb0ELb0ELb1EEEvNS_16Flash_fwd_paramsE,@"STO_CUDA_ENTRY STV_DEFAULT"
_ZN5flash16flash_fwd_kernelI23Flash_fwd_kernel_traitsILi64ELi128ELi64ELi4ELb0ELb0EN7cutlass6half_tE19Flash_kernel_traitsILi64ELi128ELi64ELi4ES3_EELb1ELb0ELb1ELb1ELb0ELb0ELb0ELb1EEEvNS_16Flash_fwd_paramsE:
.text._ZN5flash16flash_fwd_kernelI23Flash_fwd_kernel_traitsILi64ELi128ELi64ELi4ELb0ELb0EN7cutlass6half_tE19Flash_kernel_traitsILi64ELi128ELi64ELi4ES3_EELb1ELb0ELb1ELb1ELb0ELb0ELb0ELb1EEEvNS_16Flash_fwd_paramsE:
        /* <DEDUP_REMOVED lines=24> */
[----:B------:R-:W-:Y:S01]  /*0180*/  UISETP.NE.U32.AND UP0, UPT, URZ, UR4, UPT ;  /* 0x000000043f00728c */ /* 0x000fe2000bf05070 */
[----:B------:R-:W-:Y:S01]  /*0190*/  PLOP3.LUT P2, PT, PT, PT, UP2, 0x80, 0x0 ;  /* 0x000000000000781c */ /* 0x000fe20003f4f028 */
[----:B------:R-:W-:Y:S02]  /*01a0*/  ULDC.U8 UR9, c[0x0][0x312] ;  /* 0x0000c48000097ab9 */ /* 0x000fe40000000000 */
[----:B------:R-:W-:Y:S02]  /*01b0*/  UISETP.NE.AND.EX UP0, UPT, URZ, UR5, UPT, UP0 ;  /* 0x000000053f00728c */ /* 0x000fe4000bf05300 */
[----:B------:R-:W-:Y:S02]  /*01c0*/  UISETP.NE.AND UP3, UPT, UR9, URZ, UPT ;  /* 0x0000003f0900728c */ /* 0x000fe4000bf65270 */
[----:B------:R-:W-:Y:S02]  /*01d0*/  ULDC.64 UR4, c[0x0][0x250] ;  /* 0x0000940000047ab9 */ /* 0x000fe40000000a00 */
[----:B-----5:R-:W-:-:S02]  /*01e0*/  UIMAD.WIDE UR10, UR15, UR22, UR10 ;  /* 0x000000160f0a72a5 */ /* 0x020fc4000f8e020a */
[----:B-1----:R-:W-:-:S06]  /*01f0*/  ULOP3.LUT UR6, UR8, UR19, UR15, 0xfe, !UPT ;  /* 0x0000001308067292 */ /* 0x002fcc000f8efe0f */
[----:B--2---:R-:W-:Y:S01]  /*0200*/  LOP3.LUT P0, RZ, R23, UR6, RZ, 0xfc, !PT ;  /* 0x0000000617ff7c12 */ /* 0x004fe2000f80fcff */
[----:B------:R-:W-:Y:S02]  /*0210*/  @UP0 UIMAD.WIDE UR4, UR15, UR22, UR4 ;  /* 0x000000160f0402a5 */ /* 0x000fe4000f8e0204 */
[----:B------:R-:W-:Y:S02]  /*0220*/  ULDC.64 UR6, c[0x0][0x248] ;  /* 0x0000920000067ab9 */ /* 0x000fe40000000a00 */
[----:B------:R-:W-:-:S04]  /*0230*/  UISETP.EQ.U32.AND UP1, UPT, URZ, UR6, UPT ;  /* 0x000000063f00728c */ /* 0x000fc8000bf22070 */
[----:B------:R-:W-:-:S03]  /*0240*/  UISETP.EQ.OR.EX UP1, UPT, URZ, UR7, !UP3, UP1 ;  /* 0x000000073f00728c */ /* 0x000fc6000df22710 */
[----:B------:R-:W-:Y:S01]  /*0250*/  ULDC.64 UR6, c[0x0][0x248] ;  /* 0x0000920000067ab9 */ /* 0x000fe20000000a00 */
        /* <DEDUP_REMOVED lines=12> */
[----:B------:R-:W-:Y:S01]  /*0320*/  PLOP3.LUT P1, PT, PT, PT, UP1, 0x80, 0x0 ;  /* 0x000000000000781c */ /* 0x000fe20003f2f018 */
[----:B-1----:R-:W-:-:S02]  /*0330*/  @!P0 IMAD.MOV.U32 R4, RZ, RZ, R7 ;  /* 0x000000ffff048224 */ /* 0x002fc400078e0007 */
[----:B------:R-:W-:-:S05]  /*0340*/  @!P0 IMAD.MOV.U32 R5, RZ, RZ, R8 ;  /* 0x000000ffff058224 */ /* 0x000fca00078e0008 */
[----:B------:R1:W-:Y:S01]  /*0350*/  @!P0 STG.E.64 [R10.64+0x8], R4 ;  /* 0x000008040a008986 */ /* 0x0003e2000c101b22 */
[----:B------:R-:W-:-:S03]  /*0360*/  PLOP3.LUT P0, PT, PT, PT, UP0, 0x80, 0x0 ;  /* 0x000000000000781c */ /* 0x000fc60003f0f008 */
[----:B------:R2:W3:Y:S04]  /*0370*/  @P2 LDG.E R9, [R2.64] ;  /* 0x0000002202092981 */ /* 0x0004e8000c1e1900 */
[----:B------:R2:W4:Y:S01]  /*0380*/  @P2 LDG.E R6, [R2.64+0x4] ;  /* 0x0000042202062981 */ /* 0x000522000c1e1900 */
[----:B-1----:R-:W-:Y:S01]  /*0390*/  MOV R4, UR4 ;  /* 0x0000000400047c02 */ /* 0x002fe20008000f00 */
[----:B------:R-:W-:Y:S02]  /*03a0*/  IMAD.U32 R5, RZ, RZ, UR5 ;  /* 0x00000005ff057e24 */ /* 0x000fe4000f8e00ff */
[----:B--2---:R-:W-:Y:S01]  /*03b0*/  IMAD.U32 R2, RZ, RZ, UR6 ;  /* 0x00000006ff027e24 */ /* 0x004fe2000f8e00ff */
[----:B------:R-:W-:Y:S02]  /*03c0*/  MOV R3, UR7 ;  /* 0x0000000700037c02 */ /* 0x000fe40008000f00 */
[----:B------:R1:W2:Y:S04]  /*03d0*/  @P0 LDG.E R4, [R4.64] ;  /* 0x0000002204040981 */ /* 0x0002a8000c1e1900 */
[----:B------:R-:W5:Y:S01]  /*03e0*/  @!P1 LDG.E R0, [R2.64] ;  /* 0x0000002202009981 */ /* 0x000f62000c1e1900 */
[----:B------:R-:W-:Y:S01]  /*03f0*/  UMOV UR18, 0xffffffff ;  /* 0xffffffff00127882 */ /* 0x000fe20000000000 */
[----:B------:R-:W2:Y:S01]  /*0400*/  LDC.U8 R241, c[0x0][0x2d8] ;  /* 0x0000b600fff17b82 */ /* 0x000ea20000000000 */
[----:B------:R-:W-:-:S02]  /*0410*/  UMOV UR14, URZ ;  /* 0x0000003f000e7c82 */ /* 0x000fc40008000000 */
[----:B------:R-:W-:Y:S01]  /*0420*/  UMOV UR17, 0xffffffff ;  /* 0xffffffff00117882 */ /* 0x000fe20000000000 */
[----:B-1----:R-:W-:-:S04]  /*0430*/  SHF.R.S32.HI R5, RZ, 0x1f, R23 ;  /* 0x0000001fff057819 */ /* 0x002fc80000011417 */
        /* <DEDUP_REMOVED lines=8> */
[----:B--2---:R-:W-:-:S04]  /*04c0*/  LEA.HI R4, R5, R23, RZ, 0x5 ;  /* 0x0000001705047211 */ /* 0x004fc800078f28ff */
[----:B-1----:R-:W-:-:S05]  /*04d0*/  LOP3.LUT R0, R4, 0xffffffe0, RZ, 0xc0, !PT ;  /* 0xffffffe004007812 */ /* 0x002fca00078ec0ff */
[----:B------:R-:W-:Y:S01]  /*04e0*/  IMAD.IADD R65, R23, 0x1, -R0 ;  /* 0x0000000117417824 */ /* 0x000fe200078e0a00 */
[----:B---34-:R-:W-:Y:S05]  /*04f0*/  @!P0 BRA `(.L_x_1944) ;  /* 0x0000007000008947 */ /* 0x018fea0003800000 */
[----:B------:R-:W-:-:S13]  /*0500*/  PLOP3.LUT P0, PT, PT, PT, UP3, 0x80, 0x0 ;  /* 0x000000000000781c */ /* 0x000fda0003f0f038 */
[----:B------:R-:W2:Y:S04]  /*0510*/  @P0 LDG.E R0, [R2.64+0x4] ;  /* 0x0000042202000981 */ /* 0x000ea8000c1e1900 */
[----:B------:R-:W3:Y:S01]  /*0520*/  @!P0 LDG.E R2, [R2.64] ;  /* 0x0000002202028981 */ /* 0x000ee2000c1e1900 */
[----:B--2---:R-:W1:Y:S02]  /*0530*/  @P0 R2UR UR6, R0 ;  /* 0x00000000000603c2 */ /* 0x004e6400000e0000 */
[----:B-1----:R-:W-:-:S11]  /*0540*/  @UP3 UIADD3 UR6, UR6, -UR17, URZ ;  /* 0x8000001106063290 */ /* 0x002fd6000fffe03f */
[----:B---3--:R1:W2:Y:S02]  /*0550*/  @!P0 R2UR UR6, R2 ;  /* 0x00000000020683c2 */ /* 0x0082a400000e0000 */
[----:B-12---:R-:W-:Y:S05]  /*0560*/  BRA `(.L_x_1945) ;  /* 0x0000001000007947 */ /* 0x006fea0003800000 */
.L_x_1944:
[----:B------:R-:W-:Y:S02]  /*0570*/  ULDC UR6, c[0x0][0x218] ;  /* 0x0000860000067ab9 */ /* 0x000fe40000000800 */
.L_x_1945:
        /* <DEDUP_REMOVED lines=51> */
[----:B------:R-:W-:Y:S01]  /*08b0*/  SHF.R.S32.HI R4, RZ, 0x3, R4 ;  /* 0x00000003ff047819 */ /* 0x000fe20000011404 */
[----:B------:R-:W-:Y:S01]  /*08c0*/  UIADD3 UR21, -UR20, UR21, URZ ;  /* 0x0000001514157290 */ /* 0x000fe2000fffe13f */
[----:B------:R-:W-:Y:S01]  /*08d0*/  BSSY B0, `(.L_x_1947) ;  /* 0x000003f000007945 */ /* 0x000fe20003800000 */
[----:B------:R-:W-:Y:S01]  /*08e0*/  IMAD.IADD R14, R23, 0x1, -R0 ;  /* 0x00000001170e7824 */ /* 0x000fe200078e0a00 */
[----:B------:R-:W-:Y:S01]  /*08f0*/  @UP0 UIMAD.WIDE.U32 UR10, UR18, UR4, URZ ;  /* 0x00000004120a02a5 */ /* 0x000fe2000f8e003f */
[----:B------:R-:W-:Y:S01]  /*0900*/  SHF.R.S32.HI R5, RZ, 0x1f, R4 ;  /* 0x0000001fff057819 */ /* 0x000fe20000011404 */
[----:B------:R-:W-:Y:S01]  /*0910*/  @!UP0 USHF.R.S32.HI UR13, URZ, 0x1f, UR15 ;  /* 0x0000001f3f0d8899 */ /* 0x000fe2000801140f */
[----:B------:R-:W-:Y:S01]  /*0920*/  IMAD.SHL.U32 R0, R14, 0x8, RZ ;  /* 0x000000080e007824 */ /* 0x000fe200078e00ff */
[----:B------:R-:W-:Y:S01]  /*0930*/  @UP0 UIMAD UR9, UR18, UR5, UR11 ;  /* 0x00000005120902a4 */ /* 0x000fe2000f8e020b */
[----:B------:R-:W-:Y:S01]  /*0940*/  ISETP.GE.AND P4, PT, R4, UR21, PT ;  /* 0x0000001504007c0c */ /* 0x000fe2000bf86270 */
[----:B------:R-:W-:-:S02]  /*0950*/  @!UP0 UIMAD UR13, UR13, UR6, URZ ;  /* 0x000000060d0d82a4 */ /* 0x000fc4000f8e023f */
[----:B------:R-:W-:Y:S01]  /*0960*/  ULDC.U8 UR11, c[0x0][0x329] ;  /* 0x0000ca40000b7ab9 */ /* 0x000fe20000000000 */
[----:B------:R-:W-:Y:S01]  /*0970*/  ISETP.GE.AND P1, PT, R0, c[0x0][0x220], PT ;  /* 0x0000880000007a0c */ /* 0x000fe20003f26270 */
[----:B------:R-:W-:Y:S02]  /*0980*/  UISETP.NE.AND UP2, UPT, UR11, URZ, UPT ;  /* 0x0000003f0b00728c */ /* 0x000fe4000bf45270 */
[----:B------:R-:W-:Y:S02]  /*0990*/  ULDC.64 UR4, c[0x0][0x1f0] ;  /* 0x00007c0000047ab9 */ /* 0x000fe40000000a00 */
[----:B------:R-:W-:Y:S02]  /*09a0*/  UIMAD UR4, UR12, UR4, URZ ;  /* 0x000000040c0472a4 */ /* 0x000fe4000f8e023f */
[----:B------:R-:W-:Y:S02]  /*09b0*/  @!UP0 UIMAD UR13, UR15, UR7, UR13 ;  /* 0x000000070f0d82a4 */ /* 0x000fe4000f8e020d */
[----:B------:R-:W-:-:S02]  /*09c0*/  ULDC.U8 UR12, c[0x0][0x328] ;  /* 0x0000ca00000c7ab9 */ /* 0x000fc40000000000 */
[----:B------:R-:W-:Y:S02]  /*09d0*/  UISETP.NE.AND UP3, UPT, UR12, URZ, UPT ;  /* 0x0000003f0c00728c */ /* 0x000fe4000bf65270 */
[----:B------:R-:W-:Y:S02]  /*09e0*/  @!UP2 UISETP.NE.AND UP1, UPT, UR12, URZ, UPT ;  /* 0x0000003f0c00a28c */ /* 0x000fe4000bf25270 */
[----:B------:R-:W-:Y:S02]  /*09f0*/  UISETP.EQ.AND UP3, UPT, UR11, URZ, UP3 ;  /* 0x0000003f0b00728c */ /* 0x000fe40009f62270 */
[----:B------:R-:W-:Y:S02]  /*0a00*/  @!UP0 UIMAD.WIDE.U32 UR16, UR15, UR6, URZ ;  /* 0x000000060f1082a5 */ /* 0x000fe4000f8e003f */
[----:B------:R-:W-:Y:S02]  /*0a10*/  ULDC UR7, c[0x0][0x214] ;  /* 0x0000850000077ab9 */ /* 0x000fe40000000800 */
[----:B------:R-:W-:-:S02]  /*0a20*/  @UP2 ULDC UR11, c[0x0][0x210] ;  /* 0x00008400000b2ab9 */ /* 0x000fc40000000800 */
[----:B------:R-:W-:Y:S02]  /*0a30*/  ULDC UR6, c[0x0][0x234] ;  /* 0x00008d0000067ab9 */ /* 0x000fe40000000800 */
[----:B------:R-:W-:Y:S02]  /*0a40*/  @UP2 UIMAD UR11, UR11, UR7, URZ ;  /* 0x000000070b0b22a4 */ /* 0x000fe4000f8e023f */
[----:B------:R-:W-:Y:S02]  /*0a50*/  @!UP2 USEL UR11, UR7, UR6, !UP1 ;  /* 0x00000006070ba287 */ /* 0x000fe4000c800000 */
[----:B------:R-:W-:Y:S02]  /*0a60*/  UIMAD UR5, UR8, UR5, UR4 ;  /* 0x00000005080572a4 */ /* 0x000fe4000f8e0204 */
[----:B------:R-:W-:Y:S02]  /*0a70*/  @UP2 UMOV UR14, 0x1 ;  /* 0x00000001000e2882 */ /* 0x000fe40000000000 */
[----:B------:R-:W-:-:S02]  /*0a80*/  ULDC UR4, c[0x0][0x1c0] ;  /* 0x0000700000047ab9 */ /* 0x000fc40000000800 */
[----:B------:R-:W-:Y:S02]  /*0a90*/  @!UP2 UIMAD UR14, UR11, UR4, URZ ;  /* 0x000000040b0ea2a4 */ /* 0x000fe4000f8e023f */
[----:B------:R-:W-:Y:S02]  /*0aa0*/  @!UP0 UMOV UR10, UR16 ;  /* 0x00000010000a8c82 */ /* 0x000fe40008000000 */
[----:B------:R-:W-:Y:S01]  /*0ab0*/  @!UP0 UIADD3 UR9, UR17, UR13, URZ ;  /* 0x0000000d11098290 */ /* 0x000fe2000fffe03f */
[C---:B------:R-:W-:Y:S01]  /*0ac0*/  IADD3 R2, P0, R0.reuse, UR10, RZ ;  /* 0x0000000a00027c10 */ /* 0x040fe2000ff1e0ff */
[----:B------:R-:W-:Y:S02]  /*0ad0*/  @UP3 UIMAD UR12, UR15, UR7, URZ ;  /* 0x000000070f0c32a4 */ /* 0x000fe4000f8e023f */
[----:B------:R-:W-:Y:S02]  /*0ae0*/  UIMAD UR14, UR15, UR14, URZ ;  /* 0x0000000e0f0e72a4 */ /* 0x000fe4000f8e023f */
[----:B------:R-:W-:Y:S01]  /*0af0*/  @UP3 USEL UR12, UR12, UR18, !UP0 ;  /* 0x000000120c0c3287 */ /* 0x000fe2000c000000 */
[----:B------:R-:W-:Y:S01]  /*0b00*/  LEA.HI.X.SX32 R3, R0, UR9, 0x1, P0 ;  /* 0x0000000900037c11 */ /* 0x000fe200080f0eff */
[----:B------:R-:W-:Y:S01]  /*0b10*/  USEL UR14, UR14, URZ, !UP3 ;  /* 0x0000003f0e0e7287 */ /* 0x000fe2000d800000 */
[----:B------:R-:W-:Y:S01]  /*0b20*/  ISETP.GE.OR P0, PT, R4, UR21, P1 ;  /* 0x0000001504007c0c */ /* 0x000fe20008f06670 */
[----:B------:R-:W-:-:S02]  /*0b30*/  @UP2 ULDC UR22, c[0x0][0x210] ;  /* 0x0000840000162ab9 */ /* 0x000fc40000000800 */
[----:B------:R-:W-:Y:S01]  /*0b40*/  @!UP2 UMOV UR22, 0x1 ;  /* 0x000000010016a882 */ /* 0x000fe20000000000 */
[----:B-1----:R-:W-:Y:S01]  /*0b50*/  IMAD.WIDE.U32 R8, R8, c[0x0][0x1f0], R2 ;  /* 0x00007c0008087a25 */ /* 0x002fe200078e0002 */
[----:B------:R-:W-:Y:S02]  /*0b60*/  UIMAD UR14, UR8, UR11, UR14 ;  /* 0x0000000b080e72a4 */ /* 0x000fe4000f8e020e */
[----:B------:R-:W-:Y:S01]  /*0b70*/  UIMAD UR20, UR20, UR22, URZ ;  /* 0x00000016141472a4 */ /* 0x000fe2000f8e023f */
        /* <DEDUP_REMOVED lines=20> */
.L_x_1948:
[----:B------:R-:W-:Y:S05]  /*0cc0*/  BSYNC B0 ;  /* 0x0000000000007941 */ /* 0x000fea0003800000 */
.L_x_1947:
        /* <DEDUP_REMOVED lines=16> */
.L_x_1950:
[----:B------:R-:W-:Y:S05]  /*0dd0*/  BSYNC B0 ;  /* 0x0000000000007941 */ /* 0x000fea0003800000 */
.L_x_1949:
        /* <DEDUP_REMOVED lines=17> */
.L_x_1952:
[----:B------:R-:W-:Y:S05]  /*0ef0*/  BSYNC B0 ;  /* 0x0000000000007941 */ /* 0x000fea0003800000 */
.L_x_1951:
        /* <DEDUP_REMOVED lines=16> */
.L_x_1954:
[----:B------:R-:W-:Y:S05]  /*1000*/  BSYNC B0 ;  /* 0x0000000000007941 */ /* 0x000fea0003800000 */
.L_x_1953:
        /* <DEDUP_REMOVED lines=17> */
.L_x_1956:
[----:B------:R-:W-:Y:S05]  /*1120*/  BSYNC B0 ;  /* 0x0000000000007941 */ /* 0x000fea0003800000 */
.L_x_1955:
        /* <DEDUP_REMOVED lines=17> */
.L_x_1958:
[----:B------:R-:W-:Y:S05]  /*1240*/  BSYNC B0 ;  /* 0x0000000000007941 */ /* 0x000fea0003800000 */
.L_x_1957:
        /* <DEDUP_REMOVED lines=16> */
.L_x_1960:
[----:B------:R-:W-:Y:S05]  /*1350*/  BSYNC B0 ;  /* 0x0000000000007941 */ /* 0x000fea0003800000 */
.L_x_1959:
        /* <DEDUP_REMOVED lines=15> */
.L_x_1962:
[----:B------:R-:W-:Y:S05]  /*1450*/  BSYNC B0 ;  /* 0x0000000000007941 */ /* 0x000fea0003800000 */
.L_x_1961:
        /* <DEDUP_REMOVED lines=69> */
.L_x_1946:
        /* <DEDUP_REMOVED lines=14> */
[----:B------:R-:W-:Y:S02]  /*1990*/  @UP1 UIMAD UR16, UR16, UR5, UR27 ;  /* 0x00000005101012a4 */ /* 0x000fe4000f8e021b */
[----:B------:R-:W-:Y:S02]  /*19a0*/  ULDC UR6, c[0x0][0x1c0] ;  /* 0x0000700000067ab9 */ /* 0x000fe40000000800 */
[----:B------:R-:W-:Y:S02]  /*19b0*/  UIMAD UR6, UR15, UR6, UR8 ;  /* 0x000000060f0672a4 */ /* 0x000fe4000f8e0208 */
[----:B------:R-:W-:-:S02]  /*19c0*/  ULDC UR5, c[0x0][0x224] ;  /* 0x0000890000057ab9 */ /* 0x000fc40000000800 */
[----:B------:R-:W-:Y:S02]  /*19d0*/  UIMAD UR5, UR6, UR5, UR20 ;  /* 0x00000005060572a4 */ /* 0x000fe4000f8e0214 */
[----:B------:R-:W-:Y:S02]  /*19e0*/  USHF.L.U32 UR6, UR6, 0x5, URZ ;  /* 0x0000000506067899 */ /* 0x000fe4000800063f */
[----:B------:R-:W-:Y:S02]  /*19f0*/  @!UP0 UIMAD UR4, UR15, UR7, UR11 ;  /* 0x000000070f0482a4 */ /* 0x000fe4000f8e020b */
[----:B------:R-:W-:Y:S02]  /*1a00*/  USHF.R.S32.HI UR7, URZ, 0x1f, UR8 ;  /* 0x0000001f3f077899 */ /* 0x000fe40008011408 */
[----:B------:R-:W-:Y:S01]  /*1a10*/  IADD3 R170, P1, P0, R7, UR6, R65 ;  /* 0x0000000607aa7c10 */ /* 0x000fe2000f83e041 */
[----:B------:R-:W-:Y:S02]  /*1a20*/  ULDC UR11, c[0x0][0x228] ;  /* 0x00008a00000b7ab9 */ /* 0x000fe40000000800 */
[----:B------:R-:W-:-:S02]  /*1a30*/  UIMAD UR11, UR5, UR11, URZ ;  /* 0x0000000b050b72a4 */ /* 0x000fc4000f8e023f */
[----:B------:R1:W-:Y:S01]  /*1a40*/  STL [R1+0xf0], R170 ;  /* 0x0000f0aa01007387 */ /* 0x0003e20000100800 */
[----:B------:R-:W-:Y:S02]  /*1a50*/  USHF.R.S32.HI UR5, URZ, 0x1f, UR6 ;  /* 0x0000001f3f057899 */ /* 0x000fe40008011406 */
[----:B------:R-:W-:Y:S02]  /*1a60*/  @!UP0 UIADD3 UR13, UR29, UR4, URZ ;  /* 0x000000041d0d8290 */ /* 0x000fe4000fffe03f */
[----:B------:R-:W-:Y:S02]  /*1a70*/  @!UP0 UMOV UR24, UR28 ;  /* 0x0000001c00188c82 */ /* 0x000fe40008000000 */
[----:B------:R-:W-:Y:S01]  /*1a80*/  IADD3.X R151, R8, UR5, R0, P1, P0 ;  /* 0x0000000508977c10 */ /* 0x000fe20008fe0400 */
        /* <DEDUP_REMOVED lines=10> */
[----:B------:R-:W-:Y:S02]  /*1b30*/  UIMAD.WIDE.U32 UR26, UR15, UR4, UR26 ;  /* 0x000000040f1a72a5 */ /* 0x000fe4000f8e001a */
[----:B------:R-:W-:-:S04]  /*1b40*/  UIMAD UR5, UR15, UR5, UR6 ;  /* 0x000000050f0572a4 */ /* 0x000fc8000f8e0206 */
[----:B------:R-:W-:Y:S02]  /*1b50*/  UIADD3 UR16, UR27, UR5, URZ ;  /* 0x000000051b107290 */ /* 0x000fe4000fffe03f */
.L_x_1963:
        /* <DEDUP_REMOVED lines=44> */
.L_x_1964:
[CC--:B------:R-:W-:Y:S01]  /*1e20*/  LEA.HI R0, R5.reuse, R23.reuse, RZ, 0x3 ;  /* 0x0000001705007211 */ /* 0x0c0fe200078f18ff */
[----:B------:R-:W2:Y:S01]  /*1e30*/  S2R R10, SR_CTAID.Z ;  /* 0x00000000000a7919 */ /* 0x000ea20000002700 */
[CC--:B------:R-:W-:Y:S01]  /*1e40*/  LEA.HI R3, R5.reuse, R23.reuse, RZ, 0x6 ;  /* 0x0000001705037211 */ /* 0x0c0fe200078f30ff */
        /* <DEDUP_REMOVED lines=9> */
[----:B------:R-:W-:Y:S01]  /*1ee0*/  UIMAD UR5, UR8, UR5, UR4 ;  /* 0x00000005080572a4 */ /* 0x000fe2000f8e0204 */
[--C-:B------:R-:W-:Y:S01]  /*1ef0*/  SHF.R.S32.HI R13, RZ, 0x1f, R12.reuse ;  /* 0x0000001fff0d7819 */ /* 0x100fe2000001140c */
[----:B------:R-:W-:Y:S01]  /*1f00*/  IMAD.U32 R6, RZ, RZ, UR19 ;  /* 0x00000013ff067e24 */ /* 0x000fe2000f8e00ff */
[----:B------:R-:W-:Y:S01]  /*1f10*/  LOP3.LUT R0, R2, 0x1c0, RZ, 0xc0, !PT ;  /* 0x000001c002007812 */ /* 0x000fe200078ec0ff */
[----:B------:R-:W-:Y:S01]  /*1f20*/  IMAD.SHL.U32 R154, R24, 0x8, RZ ;  /* 0x00000008189a7824 */ /* 0x000fe200078e00ff */
[----:B------:R-:W-:Y:S01]  /*1f30*/  BSSY B0, `(.L_x_1965) ;  /* 0x000002b000007945 */ /* 0x000fe20003800000 */
[----:B------:R-:W-:Y:S01]  /*1f40*/  IMAD.WIDE R6, R6, 0x80, R12 ;  /* 0x0000008006067825 */ /* 0x000fe200078e020c */
[----:B------:R-:W-:-:S02]  /*1f50*/  SHF.R.U32.HI R2, RZ, 0x3, R0 ;  /* 0x00000003ff027819 */ /* 0x000fc40000011600 */
[--C-:B------:R-:W-:Y:S02]  /*1f60*/  LOP3.LUT R0, R0, 0x38, R154.reuse, 0xf8, !PT ;  /* 0x0000003800007812 */ /* 0x100fe400078ef89a */
[----:B------:R-:W-:Y:S02]  /*1f70*/  SHF.R.S32.HI R155, RZ, 0x1f, R154 ;  /* 0x0000001fff9b7819 */ /* 0x000fe4000001149a */
[----:B------:R-:W-:Y:S01]  /*1f80*/  LOP3.LUT R0, R0, R2, RZ, 0x3c, !PT ;  /* 0x0000000200007212 */ /* 0x000fe200078e3cff */
[----:B------:R-:W-:Y:S01]  /*1f90*/  IMAD.SHL.U32 R2, R3, 0x8, RZ ;  /* 0x0000000803027824 */ /* 0x000fe200078e00ff */
[----:B------:R-:W-:Y:S01]  /*1fa0*/  LOP3.LUT R3, R21, 0xfffffff0, RZ, 0xc0, !PT ;  /* 0xfffffff015037812 */ /* 0x000fe200078ec0ff */
[----:B------:R3:W-:Y:S01]  /*1fb0*/  STL.64 [R1+0x148], R154 ;  /* 0x0001489a01007387 */ /* 0x0007e20000100a00 */
[----:B------:R-:W-:Y:S02]  /*1fc0*/  SHF.R.S32.HI R19, RZ, 0x1f, R14 ;  /* 0x0000001fff137819 */ /* 0x000fe4000001140e */
[----:B------:R-:W-:Y:S01]  /*1fd0*/  LOP3.LUT R195, R0, 0xfffffe00, R2, 0xf8, !PT ;  /* 0xfffffe0000c37812 */ /* 0x000fe200078ef802 */
[----:B------:R-:W-:Y:S01]  /*1fe0*/  IMAD.IADD R15, R23, 0x1, -R3 ;  /* 0x00000001170f7824 */ /* 0x000fe200078e0a03 */
[----:B------:R-:W-:-:S02]  /*1ff0*/  IADD3 R2, P0, R154, UR24, RZ ;  /* 0x000000189a027c10 */ /* 0x000fc4000ff1e0ff */
[----:B------:R-:W-:Y:S01]  /*2000*/  SHF.R.S32.HI R0, RZ, 0x1f, R4 ;  /* 0x0000001fff007819 */ /* 0x000fe20000011404 */
[----:B------:R-:W-:Y:S01]  /*2010*/  IMAD.SHL.U32 R195, R195, 0x2, RZ ;  /* 0x00000002c3c37824 */ /* 0x000fe200078e00ff */
[----:B------:R-:W-:Y:S02]  /*2020*/  IADD3.X R3, R155, UR13, RZ, P0, !PT ;  /* 0x0000000d9b037c10 */ /* 0x000fe400087fe4ff */
[----:B------:R-:W-:Y:S02]  /*2030*/  ISETP.GE.AND P0, PT, R12, UR6, PT ;  /* 0x000000060c007c0c */ /* 0x000fe4000bf06270 */
[----:B------:R-:W-:Y:S01]  /*2040*/  SHF.R.S32.HI R4, RZ, 0x1f, R65 ;  /* 0x0000001fff047819 */ /* 0x000fe20000011441 */
[----:B--2---:R-:W-:Y:S01]  /*2050*/  IMAD.WIDE.U32 R10, R10, c[0x0][0x1a8], R2 ;  /* 0x00006a000a0a7a25 */ /* 0x004fe200078e0002 */
[----:B------:R-:W-:Y:S02]  /*2060*/  LEA.HI R0, R0, R20, RZ, 0x2 ;  /* 0x0000001400007211 */ /* 0x000fe400078f10ff */
[----:B------:R-:W-:-:S02]  /*2070*/  LEA.HI R148, R4, R65, RZ, 0x2 ;  /* 0x0000004104947211 */ /* 0x000fc400078f10ff */
[----:B------:R-:W-:Y:S02]  /*2080*/  LOP3.LUT R0, R0, 0xffffffc, RZ, 0xc0, !PT ;  /* 0x0ffffffc00007812 */ /* 0x000fe400078ec0ff */
[----:B------:R-:W-:Y:S02]  /*2090*/  SHF.R.S32.HI R64, RZ, 0x2, R148 ;  /* 0x00000002ff407819 */ /* 0x000fe40000011494 */
[----:B------:R-:W-:Y:S01]  /*20a0*/  SHF.R.S32.HI R4, RZ, 0x1f, R15 ;  /* 0x0000001fff047819 */ /* 0x000fe2000001140f */
[----:B------:R-:W-:Y:S01]  /*20b0*/  IMAD.IADD R0, R20, 0x1, -R0 ;  /* 0x0000000114007824 */ /* 0x000fe200078e0a00 */
[----:B------:R-:W-:Y:S02]  /*20c0*/  IADD3 R9, R11, UR5, RZ ;  /* 0x000000050b097c10 */ /* 0x000fe4000fffe0ff */
[----:B------:R-:W-:Y:S01]  /*20d0*/  LEA.HI R22, R4, R15, RZ, 0x3 ;  /* 0x0000000f04167211 */ /* 0x000fe200078f18ff */
[----:B------:R-:W-:Y:S01]  /*20e0*/  IMAD R149, R0, 0x10, R64 ;  /* 0x0000001000957824 */ /* 0x000fe200078e0240 */
[----:B------:R-:W-:Y:S05]  /*20f0*/  @P0 BRA `(.L_x_1966) ;  /* 0x000000e000000947 */ /* 0x000fea0003800000 */
[----:B---3--:R-:W-:-:S13]  /*2100*/  ISETP.GE.AND P0, PT, R154, c[0x0][0x220], PT ;  /* 0x000088009a007a0c */ /* 0x008fda0003f06270 */
        /* <DEDUP_REMOVED lines=13> */
.L_x_1966:
[----:B---3--:R-:W-:Y:S05]  /*21e0*/  BSYNC B0 ;  /* 0x0000000000007941 */ /* 0x008fea0003800000 */
.L_x_1965:
        /* <DEDUP_REMOVED lines=10> */
[----:B------:R-:W-:Y:S02]  /*2290*/  IMAD R4, R2, c[0x0][0x190], RZ ;  /* 0x0000640002047a24 */ /* 0x000fe400078e02ff */
        /* <DEDUP_REMOVED lines=10> */
.L_x_1968:
[----:B------:R-:W-:Y:S05]  /*2340*/  BSYNC B0 ;  /* 0x0000000000007941 */ /* 0x000fea0003800000 */
.L_x_1967:
        /* <DEDUP_REMOVED lines=21> */
.L_x_1970:
[----:B------:R-:W-:Y:S05]  /*24a0*/  BSYNC B0 ;  /* 0x0000000000007941 */ /* 0x000fea0003800000 */
.L_x_1969:
        /* <DEDUP_REMOVED lines=21> */
.L_x_1972:
[----:B------:R-:W-:Y:S05]  /*2600*/  BSYNC B0 ;  /* 0x0000000000007941 */ /* 0x000fea0003800000 */
.L_x_1971:
        /* <DEDUP_REMOVED lines=21> */
.L_x_1974:
[----:B------:R-:W-:Y:S05]  /*2760*/  BSYNC B0 ;  /* 0x0000000000007941 */ /* 0x000fea0003800000 */
.L_x_1973:
        /* <DEDUP_REMOVED lines=21> */
.L_x_1976:
[----:B------:R-:W-:Y:S05]  /*28c0*/  BSYNC B0 ;  /* 0x0000000000007941 */ /* 0x000fea0003800000 */
.L_x_1975:
        /* <DEDUP_REMOVED lines=21> */
.L_x_1978:
[----:B------:R-:W-:Y:S05]  /*2a20*/  BSYNC B0 ;  /* 0x0000000000007941 */ /* 0x000fea0003800000 */
.L_x_1977:
        /* <DEDUP_REMOVED lines=25> */
.L_x_1980:
[----:B------:R-:W-:Y:S05]  /*2bc0*/  BSYNC B0 ;  /* 0x0000000000007941 */ /* 0x000fea0003800000 */
.L_x_1979:
[C---:B------:R-:W-:Y:S01]  /*2bd0*/  IMAD R0, R13.reuse, c[0x0][0x198], RZ ;  /* 0x000066000d007a24 */ /* 0x040fe200078e02ff */
[----:B------:R-:W-:Y:S01]  /*2be0*/  UIADD3 UR38, UR10, -0x1, URZ ;  /* 0xffffffff0a267890 */ /* 0x000fe2000fffe03f */
[----:B----4-:R-:W-:Y:S01]  /*2bf0*/  IMAD.WIDE.U32 R4, R12, c[0x0][0x198], R154 ;  /* 0x000066000c047a25 */ /* 0x010fe200078e009a */
[----:B------:R-:W-:Y:S01]  /*2c00*/  LOP3.LUT R7, R22, 0xfffffff8, RZ, 0xc0, !PT ;  /* 0xfffffff816077812 */ /* 0x000fe200078ec0ff */
[----:B------:R-:W-:Y:S01]  /*2c10*/  BSSY B0, `(.L_x_1981) ;  /* 0x000002e000007945 */ /* 0x000fe20003800000 */
[----:B------:R-:W-:Y:S01]  /*2c20*/  UIMAD UR13, UR38, -0x40, UR12 ;  /* 0xffffffc0260d78a4 */ /* 0x000fe2000f8e020c */
[----:B------:R-:W-:Y:S01]  /*2c30*/  IMAD R0, R12, c[0x0][0x19c], R0 ;  /* 0x000067000c007a24 */ /* 0x000fe200078e0200 */
[----:B------:R-:W-:Y:S01]  /*2c40*/  IADD3 R4, P0, R4, UR26, RZ ;  /* 0x0000001a04047c10 */ /* 0x000fe2000ff1e0ff */
[----:B------:R-:W-:Y:S01]  /*2c50*/  IMAD R6, R13, c[0x0][0x1a0], RZ ;  /* 0x000068000d067a24 */ /* 0x000fe200078e02ff */
[----:B------:R-:W-:Y:S01]  /*2c60*/  IADD3 R15, R15, -R7, RZ ;  /* 0x800000070f0f7210 */ /* 0x000fe20007ffe0ff */
[----:B------:R-:W-:Y:S01]  /*2c70*/  IMAD.WIDE.U32 R2, R12, c[0x0][0x1a0], R154 ;  /* 0x000068000c027a25 */ /* 0x000fe200078e009a */
[----:B------:R-:W-:Y:S01]  /*2c80*/  IADD3.X R5, R5, UR16, R0, P0, !PT ;  /* 0x0000001005057c10 */ /* 0x000fe200087fe400 */
[----:B------:R-:W-:-:S02]  /*2c90*/  USHF.R.S32.HI UR27, URZ, 0x1f, UR38 ;  /* 0x0000001f3f1b7899 */ /* 0x000fc40008011426 */
[----:B------:R-:W-:Y:S01]  /*2ca0*/  IMAD R0, R12, c[0x0][0x1a4], R6 ;  /* 0x000069000c007a24 */ /* 0x000fe200078e0206 */
[----:B------:R-:W-:Y:S01]  /*2cb0*/  IADD3 R2, P0, R2, UR28, RZ ;  /* 0x0000001c02027c10 */ /* 0x000fe2000ff1e0ff */
[C---:B------:R-:W-:Y:S01]  /*2cc0*/  IMAD R6, R19.reuse, c[0x0][0x1b0], RZ ;  /* 0x00006c0013067a24 */ /* 0x040fe200078e02ff */
[----:B------:R-:W-:Y:S01]  /*2cd0*/  UIMAD UR5, UR23, UR38, URZ ;  /* 0x00000026170572a4 */ /* 0x000fe2000f8e023f */
[----:B------:R-:W-:Y:S01]  /*2ce0*/  IMAD R8, R19, c[0x0][0x1b8], RZ ;  /* 0x00006e0013087a24 */ /* 0x000fe200078e02ff */
[----:B------:R-:W-:Y:S01]  /*2cf0*/  IADD3.X R3, R3, UR17, R0, P0, !PT ;  /* 0x0000001103037c10 */ /* 0x000fe200087fe400 */
[C---:B------:R-:W-:Y:S01]  /*2d00*/  IMAD R0, R14.reuse, c[0x0][0x1b4], R6 ;  /* 0x00006d000e007a24 */ /* 0x040fe200078e0206 */
[----:B------:R-:W-:Y:S01]  /*2d10*/  R2P PR, R15, 0x6 ;  /* 0x000000060f007804 */ /* 0x000fe20000000000 */
[----:B------:R-:W-:Y:S01]  /*2d20*/  IMAD.WIDE.U32 R10, R14, c[0x0][0x1b0], R4 ;  /* 0x00006c000e0a7a25 */ /* 0x000fe200078e0004 */
[----:B------:R-:W-:Y:S01]  /*2d30*/  ISETP.GE.AND P0, PT, R12, UR13, PT ;  /* 0x0000000d0c007c0c */ /* 0x000fe2000bf06270 */
[----:B------:R-:W-:-:S02]  /*2d40*/  UIMAD UR5, UR27, UR24, UR5 ;  /* 0x000000181b0572a4 */ /* 0x000fc4000f8e0205 */
[C---:B------:R-:W-:Y:S01]  /*2d50*/  IMAD R8, R14.reuse, c[0x0][0x1bc], R8 ;  /* 0x00006f000e087a24 */ /* 0x040fe200078e0208 */
[----:B------:R-:W-:Y:S01]  /*2d60*/  IADD3 R153, R11, R0, RZ ;  /* 0x000000000b997210 */ /* 0x000fe20007ffe0ff */
[----:B------:R-:W-:Y:S01]  /*2d70*/  IMAD.WIDE.U32 R26, R14, c[0x0][0x1b8], R2 ;  /* 0x00006e000e1a7a25 */ /* 0x000fe200078e0002 */
[----:B------:R-:W-:Y:S01]  /*2d80*/  MOV R152, R10 ;  /* 0x0000000a00987202 */ /* 0x000fe20000000f00 */
[----:B------:R4:W-:Y:S01]  /*2d90*/  STL.64 [R1+0x158], R10 ;  /* 0x0001580a01007387 */ /* 0x0009e20000100a00 */
[----:B------:R-:W-:Y:S01]  /*2da0*/  MOV R3, 0x10 ;  /* 0x0000001000037802 */ /* 0x000fe20000000f00 */
[----:B------:R-:W-:Y:S01]  /*2db0*/  IMAD.U32 R150, RZ, RZ, UR24 ;  /* 0x00000018ff967e24 */ /* 0x000fe2000f8e00ff */
[----:B------:R-:W-:Y:S01]  /*2dc0*/  IADD3 R29, R27, R8, RZ ;  /* 0x000000081b1d7210 */ /* 0x000fe20007ffe0ff */
[----:B------:R4:W-:Y:S01]  /*2dd0*/  STL.64 [R1+0xf8], R26 ;  /* 0x0000f81a01007387 */ /* 0x0009e20000100a00 */
[----:B------:R-:W-:Y:S01]  /*2de0*/  IMAD.MOV.U32 R25, RZ, RZ, 0x20 ;  /* 0x00000020ff197424 */ /* 0x000fe200078e00ff */
[----:B------:R-:W-:Y:S01]  /*2df0*/  SEL R3, R3, 0xfffffff0, !P1 ;  /* 0xfffffff003037807 */ /* 0x000fe20004800000 */
[----:B------:R-:W-:Y:S01]  /*2e00*/  IMAD.WIDE.U32 R6, R150, UR38, R152 ;  /* 0x0000002696067c25 */ /* 0x000fe2000f8e0098 */
[----:B------:R4:W-:Y:S02]  /*2e10*/  STL.64 [R1+0x150], R152 ;  /* 0x0001509801007387 */ /* 0x0009e40000100a00 */
[----:B------:R-:W-:-:S02]  /*2e20*/  SEL R4, R25, 0xffffffe0, !P2 ;  /* 0xffffffe019047807 */ /* 0x000fc40005000000 */
[----:B------:R4:W-:Y:S01]  /*2e30*/  STL [R1+0xd4], R29 ;  /* 0x0000d41d01007387 */ /* 0x0009e20000100800 */
[----:B------:R-:W-:Y:S01]  /*2e40*/  IADD3 R9, R7, UR5, RZ ;  /* 0x0000000507097c10 */ /* 0x000fe2000fffe0ff */
        /* <DEDUP_REMOVED lines=10> */
.L_x_1982:
[----:B------:R-:W-:Y:S05]  /*2ef0*/  BSYNC B0 ;  /* 0x0000000000007941 */ /* 0x000fea0003800000 */
.L_x_1981:
        /* <DEDUP_REMOVED lines=11> */
[----:B----4-:R-:W-:-:S04]  /*2fb0*/  LEA R10, P0, R0, c[0x0][0x168], 0x1 ;  /* 0x00005a00000a7a11 */ /* 0x010fc800078008ff */
[----:B------:R-:W-:-:S05]  /*2fc0*/  LEA.HI.X R11, R0, c[0x0][0x16c], R2, 0x1, P0 ;  /* 0x00005b00000b7a11 */ /* 0x000fca00000f0c02 */
[----:B------:R-:W-:Y:S01]  /*2fd0*/  @!PT LDS RZ, [RZ] ;  /* 0x00000000fffff984 */ /* 0x000fe20000000800 */
[----:B------:R-:W-:Y:S01]  /*2fe0*/  @!PT LDS RZ, [RZ] ;  /* 0x00000000fffff984 */ /* 0x000fe20000000800 */
[----:B------:R-:W-:Y:S01]  /*2ff0*/  @!PT LDS RZ, [RZ] ;  /* 0x00000000fffff984 */ /* 0x000fe20000000800 */
[----:B------:R4:W-:Y:S04]  /*3000*/  LDGSTS.E.BYPASS.LTC128B.128 [R195+0x4800], [R10.64] ;  /* 0x048000000ac37fae */ /* 0x0009e8000b901d62 */
.L_x_1984:
[----:B------:R-:W-:Y:S05]  /*3010*/  BSYNC B0 ;  /* 0x0000000000007941 */ /* 0x000fea0003800000 */
.L_x_1983:
[----:B------:R-:W-:Y:S01]  /*3020*/  ISETP.GE.AND P0, PT, R17, UR13, PT ;  /* 0x0000000d11007c0c */ /* 0x000fe2000bf06270 */
[----:B------:R-:W-:-:S12]  /*3030*/  BSSY B0, `(.L_x_1985) ;  /* 0x000000f000007945 */ /* 0x000fd80003800000 */
        /* <DEDUP_REMOVED lines=14> */
.L_x_1986:
[----:B------:R-:W-:Y:S05]  /*3120*/  BSYNC B0 ;  /* 0x0000000000007941 */ /* 0x000fea0003800000 */
.L_x_1985:
        /* <DEDUP_REMOVED lines=18> */
.L_x_1988:
[----:B------:R-:W-:Y:S05]  /*3250*/  BSYNC B0 ;  /* 0x0000000000007941 */ /* 0x000fea0003800000 */
.L_x_1987:
[----:B------:R-:W-:Y:S01]  /*3260*/  ULDC.64 UR4, c[0x0][0x318] ;  /* 0x0000c60000047ab9 */ /* 0x000fe20000000a00 */
[----:B------:R-:W0:Y:S01]  /*3270*/  LDGDEPBAR ;  /* 0x00000000000079af */ /* 0x000e220000000000 */
[----:B------:R-:W-:Y:S01]  /*3280*/  UISETP.NE.U32.AND UP1, UPT, URZ, UR4, UPT ;  /* 0x000000043f00728c */ /* 0x000fe2000bf25070 */
[----:B----4-:R-:W-:Y:S02]  /*3290*/  IMAD.MOV.U32 R10, RZ, RZ, R28 ;  /* 0x000000ffff0a7224 */ /* 0x010fe400078e001c */
        /* <DEDUP_REMOVED lines=16> */
[----:B-1----:R-:W-:-:S05]  /*33a0*/  MOV R6, UR16 ;  /* 0x0000001000067c02 */ /* 0x002fca0008000f00 */
[----:B------:R-:W-:Y:S01]  /*33b0*/  IMAD.U32 R7, RZ, RZ, UR17 ;  /* 0x00000011ff077e24 */ /* 0x000fe2000f8e00ff */
[----:B------:R-:W1:Y:S01]  /*33c0*/  @P0 MUFU.RCP R2, c[0x0][0x238] ;  /* 0x00008e0000020b08 */ /* 0x000e620000001000 */
[----:B------:R-:W-:Y:S01]  /*33d0*/  ISETP.GE.AND P1, PT, R12, UR13, PT ;  /* 0x0000000d0c007c0c */ /* 0x000fe2000bf26270 */
[----:B------:R-:W-:Y:S01]  /*33e0*/  IMAD.MOV.U32 R10, RZ, RZ, R26 ;  /* 0x000000ffff0a7224 */ /* 0x000fe200078e001a */
[----:B------:R-:W-:Y:S01]  /*33f0*/  ULDC.64 UR16, c[0x0][0x1a0] ;  /* 0x0000680000107ab9 */ /* 0x000fe20000000a00 */
[----:B------:R4:W1:Y:S01]  /*3400*/  @P0 LDG.E R0, [R6.64] ;  /* 0x0000002206000981 */ /* 0x000862000c1e1900 */
[----:B------:R-:W-:Y:S01]  /*3410*/  USHF.L.U64.HI UR14, UR16, UR14, UR17 ;  /* 0x0000000e100e7299 */ /* 0x000fe20008010211 */
[----:B------:R-:W-:Y:S01]  /*3420*/  SHF.L.U32 R23, R23, 0x1, RZ ;  /* 0x0000000117177819 */ /* 0x000fe200000006ff */
[----:B------:R-:W-:Y:S01]  /*3430*/  USHF.L.U32 UR15, UR16, 0x6, URZ ;  /* 0x00000006100f7899 */ /* 0x000fe2000800063f */
[----:B------:R-:W-:Y:S01]  /*3440*/  BAR.SYNC.DEFER_BLOCKING 0x0 ;  /* 0x0000000000007b1d */ /* 0x000fe20000010000 */
[----:B------:R-:W-:Y:S01]  /*3450*/  UIMAD UR5, UR14, UR38, URZ ;  /* 0x000000260e0572a4 */ /* 0x000fe2000f8e023f */
[----:B------:R-:W-:Y:S01]  /*3460*/  LOP3.LUT R164, R23, 0x6, RZ, 0xc0, !PT ;  /* 0x0000000617a47812 */ /* 0x000fe200078ec0ff */
[----:B------:R-:W-:-:S02]  /*3470*/  UIADD3 UR8, UR36, -0x4ab325aa, URZ ;  /* 0xb54cda5624087890 */ /* 0x000fc4000fffe03f */
[----:B------:R-:W-:Y:S01]  /*3480*/  UIMAD UR5, UR27, UR15, UR5 ;  /* 0x0000000f1b0572a4 */ /* 0x000fe2000f8e0205 */
[----:B------:R2:W-:Y:S01]  /*3490*/  STL.64 [R1+0xd0], R10 ;  /* 0x0000d00a01007387 */ /* 0x0005e20000100a00 */
[----:B------:R-:W-:Y:S01]  /*34a0*/  UIADD3 UR7, UR37, 0x646e171e, URZ ;  /* 0x646e171e25077890 */ /* 0x000fe2000fffe03f */
[----:B------:R-:W-:Y:S01]  /*34b0*/  BSSY B0, `(.L_x_1989) ;  /* 0x0000018000007945 */ /* 0x000fe20003800000 */
[----:B----4-:R-:W-:Y:S01]  /*34c0*/  IMAD.U32 R6, RZ, RZ, UR38 ;  /* 0x00000026ff067e24 */ /* 0x010fe2000f8e00ff */
[----:B------:R2:W-:Y:S03]  /*34d0*/  @P1 STS.128 [R195+0x6000], RZ ;  /* 0x006000ffc3001388 */ /* 0x0005e60000000c00 */
[----:B------:R-:W-:-:S05]  /*34e0*/  IMAD.WIDE.U32 R6, R6, UR15, R10 ;  /* 0x0000000f06067c25 */ /* 0x000fca000f8e000a */
[----:B------:R-:W-:Y:S01]  /*34f0*/  IADD3 R9, R7, UR5, RZ ;  /* 0x0000000507097c10 */ /* 0x000fe2000fffe0ff */
[----:B-1----:R-:W-:Y:S01]  /*3500*/  @P0 FMUL.FTZ R0, R0, R2 ;  /* 0x0000000200000220 */ /* 0x002fe20000410000 */
[----:B------:R-:W-:Y:S01]  /*3510*/  LEA R2, R20, UR20, 0x4 ;  /* 0x0000001414027c11 */ /* 0x000fe2000f8e20ff */
[----:B------:R-:W-:Y:S02]  /*3520*/  UMOV UR20, URZ ;  /* 0x0000003f00147c82 */ /* 0x000fe40008000000 */
[----:B------:R1:W4:Y:S01]  /*3530*/  @P0 R2UR UR4, R0 ;  /* 0x00000000000403c2 */ /* 0x00032200000e0000 */
[----:B------:R-:W-:Y:S02]  /*3540*/  IADD3 R64, R64, R2, RZ ;  /* 0x0000000240407210 */ /* 0x000fe40007ffe0ff */
[----:B-1----:R-:W-:Y:S01]  /*3550*/  MOV R0, UR19 ;  /* 0x0000001300007c02 */ /* 0x002fe20008000f00 */
[----:B----4-:R-:W-:-:S04]  /*3560*/  @UP1 UMOV UR20, UR4 ;  /* 0x0000000400141c82 */ /* 0x010fc80008000000 */
[----:B------:R-:W-:-:S05]  /*3570*/  IMAD R165, R0, 0x8, R20 ;  /* 0x0000000800a57824 */ /* 0x000fca00078e0214 */
[----:B------:R2:W-:Y:S01]  /*3580*/  STL [R1+0xa4], R165 ;  /* 0x0000a4a501007387 */ /* 0x0005e20000100800 */
        /* <DEDUP_REMOVED lines=10> */
.L_x_1990:
[----:B------:R-:W-:Y:S05]  /*3630*/  BSYNC B0 ;  /* 0x0000000000007941 */ /* 0x000fea0003800000 */
.L_x_1989:
        /* <DEDUP_REMOVED lines=12> */
[----:B--2---:R-:W-:-:S04]  /*3700*/  LEA R10, P0, R0, c[0x0][0x170], 0x1 ;  /* 0x00005c00000a7a11 */ /* 0x004fc800078008ff */
[----:B------:R-:W-:-:S05]  /*3710*/  LEA.HI.X R11, R0, c[0x0][0x174], R2, 0x1, P0 ;  /* 0x00005d00000b7a11 */ /* 0x000fca00000f0c02 */
[----:B------:R-:W-:Y:S01]  /*3720*/  @!PT LDS RZ, [RZ] ;  /* 0x00000000fffff984 */ /* 0x000fe20000000800 */
[----:B------:R-:W-:Y:S01]  /*3730*/  @!PT LDS RZ, [RZ] ;  /* 0x00000000fffff984 */ /* 0x000fe20000000800 */
[----:B------:R-:W-:Y:S01]  /*3740*/  @!PT LDS RZ, [RZ] ;  /* 0x00000000fffff984 */ /* 0x000fe20000000800 */
[----:B------:R2:W-:Y:S04]  /*3750*/  LDGSTS.E.BYPASS.LTC128B.128 [R195+0x6800], [R10.64] ;  /* 0x068000000ac37fae */ /* 0x0005e8000b901d62 */
.L_x_1992:
[----:B------:R-:W-:Y:S05]  /*3760*/  BSYNC B0 ;  /* 0x0000000000007941 */ /* 0x000fea0003800000 */
.L_x_1991:
        /* <DEDUP_REMOVED lines=17> */
.L_x_1994:
[----:B------:R-:W-:Y:S05]  /*3880*/  BSYNC B0 ;  /* 0x0000000000007941 */ /* 0x000fea0003800000 */
.L_x_1993:
[----:B------:R-:W-:Y:S01]  /*3890*/  ISETP.GE.AND P0, PT, R16, UR13, PT ;  /* 0x0000000d10007c0c */ /* 0x000fe2000bf06270 */
[----:B------:R-:W-:Y:S01]  /*38a0*/  UIADD3 UR4, UR12, 0x1, -UR21 ;  /* 0x000000010c047890 */ /* 0x000fe2000fffe815 */
[----:B------:R-:W-:Y:S01]  /*38b0*/  IMAD.SHL.U32 R0, R22, 0x40, RZ ;  /* 0x0000004016007824 */ /* 0x000fe200078e00ff */
[----:B------:R-:W-:Y:S01]  /*38c0*/  ULDC UR5, c[0x0][0x2e8] ;  /* 0x0000ba0000057ab9 */ /* 0x000fe20000000800 */
[----:B------:R-:W-:Y:S01]  /*38d0*/  BSSY B0, `(.L_x_1995) ;  /* 0x0000014000007945 */ /* 0x000fe20003800000 */
[----:B------:R-:W-:Y:S02]  /*38e0*/  UIADD3 UR5, UR4, UR5, URZ ;  /* 0x0000000504057290 */ /* 0x000fe4000fffe03f */
[----:B------:R-:W-:-:S06]  /*38f0*/  LOP3.LUT R67, R0, 0xfffffe00, RZ, 0xc0, !PT ;  /* 0xfffffe0000437812 */ /* 0x000fcc00078ec0ff */
        /* <DEDUP_REMOVED lines=17> */
.L_x_1996:
[----:B------:R-:W-:Y:S05]  /*3a10*/  BSYNC B0 ;  /* 0x0000000000007941 */ /* 0x000fea0003800000 */
.L_x_1995:
[----:B-1----:R-:W-:Y:S01]  /*3a20*/  SHF.R.S32.HI R7, RZ, 0x4, R21 ;  /* 0x00000004ff077819 */ /* 0x002fe20000011415 */
[C---:B------:R-:W-:Y:S01]  /*3a30*/  IMAD.SHL.U32 R5, R24.reuse, 0x40, RZ ;  /* 0x0000004018057824 */ /* 0x040fe200078e00ff */
[----:B------:R-:W-:Y:S01]  /*3a40*/  R2P PR, R24, 0x6 ;  /* 0x0000000618007804 */ /* 0x000fe20000000000 */
[----:B------:R-:W-:Y:S01]  /*3a50*/  IMAD.SHL.U32 R2, R15, 0x40, RZ ;  /* 0x000000400f027824 */ /* 0x000fe200078e00ff */
[----:B------:R-:W-:Y:S01]  /*3a60*/  LEA.HI R0, R21, R7, RZ, 0x1 ;  /* 0x0000000715007211 */ /* 0x000fe200078f08ff */
[----:B------:R-:W-:Y:S01]  /*3a70*/  IMAD.SHL.U32 R12, R12, 0x8, RZ ;  /* 0x000000080c0c7824 */ /* 0x000fe200078e00ff */
[----:B------:R-:W0:Y:S01]  /*3a80*/  LDGDEPBAR ;  /* 0x00000000000079af */ /* 0x000e220000000000 */
[----:B------:R-:W-:Y:S01]  /*3a90*/  UISETP.GT.AND UP0, UPT, UR38, UR9, UPT ;  /* 0x000000092600728c */ /* 0x000fe2000bf04270 */
[----:B------:R-:W-:Y:S01]  /*3aa0*/  LOP3.LUT R0, R0, 0xfffffffe, RZ, 0xc0, !PT ;  /* 0xfffffffe00007812 */ /* 0x000fe200078ec0ff */
[----:B------:R-:W-:Y:S01]  /*3ab0*/  UIADD3 UR4, UR12, -UR21, URZ ;  /* 0x800000150c047290 */ /* 0x000fe2000fffe03f */
[----:B------:R-:W-:-:S02]  /*3ac0*/  LOP3.LUT R2, R2, 0x1c0, RZ, 0xc0, !PT ;  /* 0x000001c002027812 */ /* 0x000fc400078ec0ff */
[----:B------:R-:W-:Y:S01]  /*3ad0*/  LOP3.LUT R183, R183, 0xfffffff7, RZ, 0xc0, !PT ;  /* 0xfffffff7b7b77812 */ /* 0x000fe200078ec0ff */
[----:B------:R-:W-:Y:S01]  /*3ae0*/  IMAD.IADD R7, R7, 0x1, -R0 ;  /* 0x0000000107077824 */ /* 0x000fe200078e0a00 */
[----:B------:R-:W-:Y:S02]  /*3af0*/  LOP3.LUT R0, R5, 0x1c0, RZ, 0xc0, !PT ;  /* 0x000001c005007812 */ /* 0x000fe400078ec0ff */
[----:B------:R-:W-:Y:S01]  /*3b00*/  PLOP3.LUT P0, PT, PT, PT, UP0, 0x80, 0x0 ;  /* 0x000000000000781c */ /* 0x000fe20003f0f008 */
[----:B------:R-:W-:Y:S01]  /*3b10*/  IMAD.SHL.U32 R5, R7, 0x8, RZ ;  /* 0x0000000807057824 */ /* 0x000fe200078e00ff */
[----:B------:R-:W-:Y:S02]  /*3b20*/  LOP3.LUT R12, R0, 0x8, R12, 0xf8, !PT ;  /* 0x00000008000c7812 */ /* 0x000fe400078ef80c */
[----:B------:R-:W-:Y:S02]  /*3b30*/  SHF.R.U32.HI R0, RZ, 0x3, R0 ;  /* 0x00000003ff007819 */ /* 0x000fe40000011600 */
[----:B------:R-:W-:-:S02]  /*3b40*/  LOP3.LUT R6, R2, 0x8, R5, 0xf8, !PT ;  /* 0x0000000802067812 */ /* 0x000fc400078ef805 */
[----:B------:R-:W-:Y:S01]  /*3b50*/  SHF.R.U32.HI R5, RZ, 0x3, R2 ;  /* 0x00000003ff057819 */ /* 0x000fe20000011602 */
[----:B------:R-:W-:Y:S01]  /*3b60*/  IMAD R2, R20, 0x400, R67 ;  /* 0x0000040014027824 */ /* 0x000fe200078e0243 */
[----:B------:R-:W-:Y:S02]  /*3b70*/  LOP3.LUT R0, R12, R0, RZ, 0x3c, !PT ;  /* 0x000000000c007212 */ /* 0x000fe400078e3cff */
[----:B------:R-:W-:Y:S02]  /*3b80*/  LOP3.LUT R66, R6, R5, RZ, 0x3c, !PT ;  /* 0x0000000506427212 */ /* 0x000fe400078e3cff */
[C---:B------:R-:W-:Y:S01]  /*3b90*/  IADD3 R5, R64.reuse, 0x8, RZ ;  /* 0x0000000840057810 */ /* 0x040fe20007ffe0ff */
[----:B------:R-:W-:Y:S01]  /*3ba0*/  IMAD R0, R7, 0x200, R0 ;  /* 0x0000020007007824 */ /* 0x000fe200078e0200 */
[----:B------:R-:W-:Y:S01]  /*3bb0*/  IADD3 R6, R64, UR5, RZ ;  /* 0x0000000540067c10 */ /* 0x000fe2000fffe0ff */
[----:B------:R-:W-:Y:S01]  /*3bc0*/  IMAD.IADD R2, R66, 0x1, R2 ;  /* 0x0000000142027824 */ /* 0x000fe200078e0202 */
[----:B------:R-:W-:Y:S01]  /*3bd0*/  IADD3 R186, R5, UR4, RZ ;  /* 0x0000000405ba7c10 */ /* 0x000fe2000fffe0ff */
[----:B------:R-:W-:Y:S01]  /*3be0*/  IMAD.SHL.U32 R168, R0, 0x2, RZ ;  /* 0x0000000200a87824 */ /* 0x000fe200078e00ff */
[----:B------:R-:W-:Y:S01]  /*3bf0*/  SEL R0, R25, 0xffffffe0, !P1 ;  /* 0xffffffe019007807 */ /* 0x000fe20004800000 */
[----:B------:R-:W-:Y:S01]  /*3c00*/  IMAD.SHL.U32 R175, R2, 0x2, RZ ;  /* 0x0000000202af7824 */ /* 0x000fe200078e00ff */
[----:B------:R-:W-:-:S02]  /*3c10*/  IADD3 R7, R5, UR5, RZ ;  /* 0x0000000505077c10 */ /* 0x000fc4000fffe0ff */
[----:B------:R-:W-:Y:S01]  /*3c20*/  LDSM.16.M88.4 R36, [R168+0x4800] ;  /* 0x00480000a824783b */ /* 0x000fe20000000200 */
[C---:B------:R-:W-:Y:S01]  /*3c30*/  IMAD.IADD R174, R168.reuse, 0x1, R0 ;  /* 0x00000001a8ae7824 */ /* 0x040fe200078e0200 */
[C---:B------:R-:W-:Y:S01]  /*3c40*/  IADD3 R2, R168.reuse, 0x4000, RZ ;  /* 0x00004000a8027810 */ /* 0x040fe20007ffe0ff */
[C-C-:B------:R-:W-:Y:S01]  /*3c50*/  IMAD R178, R3.reuse, 0x2, R175.reuse ;  /* 0x0000000203b27824 */ /* 0x140fe200078e02af */
[----:B------:R-:W1:Y:S01]  /*3c60*/  LDSM.16.M88.4 R16, [R175] ;  /* 0x00000000af10783b */ /* 0x000e620000000200 */
[----:B------:R-:W-:Y:S01]  /*3c70*/  IADD3 R179, R168, 0x4040, RZ ;  /* 0x00004040a8b37810 */ /* 0x000fe20007ffe0ff */
[----:B------:R-:W-:Y:S01]  /*3c80*/  IMAD R176, R4, 0x2, R175 ;  /* 0x0000000204b07824 */ /* 0x000fe200078e02af */
[----:B------:R-:W-:Y:S01]  /*3c90*/  @P2 IADD3 R179, R2, -0x40, RZ ;  /* 0xffffffc002b32810 */ /* 0x000fe20007ffe0ff */
[----:B------:R-:W5:Y:S01]  /*3ca0*/  LDSM.16.M88.4 R12, [R175+0x2000] ;  /* 0x00200000af0c783b */ /* 0x000f620000000200 */
[C---:B------:R-:W-:Y:S01]  /*3cb0*/  IADD3 R2, R64.reuse, 0x40, RZ ;  /* 0x0000004040027810 */ /* 0x040fe20007ffe0ff */
[----:B------:R-:W-:Y:S01]  /*3cc0*/  IMAD R177, R3, 0x2, R176 ;  /* 0x0000000203b17824 */ /* 0x000fe200078e02b0 */
[----:B------:R-:W-:Y:S01]  /*3cd0*/  IADD3 R184, R64, UR4, RZ ;  /* 0x0000000440b87c10 */ /* 0x000fe2000fffe0ff */
[----:B------:R-:W2:Y:S01]  /*3ce0*/  LDSM.16.M88.4 R32, [R168+0x5000] ;  /* 0x00500000a820783b */ /* 0x000ea20000000200 */
[----:B------:R-:W-:Y:S01]  /*3cf0*/  IMAD.IADD R173, R0, 0x1, R179 ;  /* 0x0000000100ad7824 */ /* 0x000fe200078e02b3 */
[----:B------:R-:W-:-:S02]  /*3d00*/  IADD3 R0, R64, 0x48, RZ ;  /* 0x0000004840007810 */ /* 0x000fc40007ffe0ff */
[----:B------:R-:W3:Y:S01]  /*3d10*/  LDSM.16.M88.4 R20, [R168+0x4000] ;  /* 0x00400000a814783b */ /* 0x000ee20000000200 */
[C---:B------:R-:W-:Y:S02]  /*3d20*/  IADD3 R185, R2.reuse, UR4, RZ ;  /* 0x0000000402b97c10 */ /* 0x040fe4000fffe0ff */
[----:B------:R-:W-:Y:S01]  /*3d30*/  IADD3 R2, R2, UR5, RZ ;  /* 0x0000000502027c10 */ /* 0x000fe2000fffe0ff */
[----:B------:R-:W4:Y:S01]  /*3d40*/  LDSM.16.M88.4 R28, [R168+0x5800] ;  /* 0x00580000a81c783b */ /* 0x000f220000000200 */
[C---:B------:R-:W-:Y:S02]  /*3d50*/  IADD3 R5, R0.reuse, UR5, RZ ;  /* 0x0000000500057c10 */ /* 0x040fe4000fffe0ff */
[----:B------:R-:W-:Y:S01]  /*3d60*/  IADD3 R187, R0, UR4, RZ ;  /* 0x0000000400bb7c10 */ /* 0x000fe2000fffe0ff */
[----:B--2---:R-:W-:Y:S01]  /*3d70*/  LDSM.16.M88.4 R8, [R178+0x2000] ;  /* 0x00200000b208783b */ /* 0x004fe20000000200 */
[----:B------:R-:W-:Y:S02]  /*3d80*/  IMNMX R196, R6, UR12, PT ;  /* 0x0000000c06c47c17 */ /* 0x000fe4000b800200 */
[----:B------:R-:W-:Y:S01]  /*3d90*/  IMNMX R193, R2, UR12, PT ;  /* 0x0000000c02c17c17 */ /* 0x000fe2000b800200 */
[----:B------:R-:W2:Y:S01]  /*3da0*/  LDSM.16.M88.4 R52, [R174+0x5000] ;  /* 0x00500000ae34783b */ /* 0x000ea20000000200 */
[----:B------:R-:W-:-:S02]  /*3db0*/  IMNMX R192, R5, UR12, PT ;  /* 0x0000000c05c07c17 */ /* 0x000fc4000b800200 */
[----:B------:R-:W-:Y:S01]  /*3dc0*/  IADD3 R0, R184, -c[0x0][0x2e4], RZ ;  /* 0x8000b900b8007a10 */ /* 0x000fe20007ffe0ff */
[----:B------:R-:W2:Y:S01]  /*3dd0*/  LDSM.16.M88.4 R40, [R174+0x4800] ;  /* 0x00480000ae28783b */ /* 0x000ea20000000200 */
[----:B------:R-:W-:Y:S02]  /*3de0*/  IADD3 R2, R186, -c[0x0][0x2e4], RZ ;  /* 0x8000b900ba027a10 */ /* 0x000fe40007ffe0ff */
[----:B------:R-:W-:Y:S01]  /*3df0*/  IADD3 R5, R185, -c[0x0][0x2e4], RZ ;  /* 0x8000b900b9057a10 */ /* 0x000fe20007ffe0ff */
[----:B------:R-:W2:Y:S01]  /*3e00*/  LDSM.16.M88.4 R24, [R178] ;  /* 0x00000000b218783b */ /* 0x000ea20000000200 */
[----:B------:R-:W-:Y:S02]  /*3e10*/  IADD3 R6, R187, -c[0x0][0x2e4], RZ ;  /* 0x8000b900bb067a10 */ /* 0x000fe40007ffe0ff */
[----:B------:R-:W-:Y:S01]  /*3e20*/  @P0 LOP3.LUT R183, R183, 0x8, RZ, 0xfc, !PT ;  /* 0x00000008b7b70812 */ /* 0x000fe200078efcff */
[----:B------:R-:W2:Y:S01]  /*3e30*/  LDSM.16.M88.4 R60, [R174+0x5800] ;  /* 0x00580000ae3c783b */ /* 0x000ea20000000200 */
[----:B------:R-:W-:-:S02]  /*3e40*/  IMNMX R194, R7, UR12, PT ;  /* 0x0000000c07c27c17 */ /* 0x000fc4000b800200 */
[----:B------:R-:W-:Y:S01]  /*3e50*/  IMNMX R191, RZ, R0, !PT ;  /* 0x00000000ffbf7217 */ /* 0x000fe20007800200 */
[----:B------:R-:W2:Y:S01]  /*3e60*/  LDSM.16.M88.4 R44, [R174+0x4000] ;  /* 0x00400000ae2c783b */ /* 0x000ea20000000200 */
[-C--:B-1----:R-:W-:Y:S01]  /*3e70*/  HMMA.16816.F32 R48, R16, R36.reuse, RZ ;  /* 0x000000241030723c */ /* 0x082fe200000018ff */
[----:B------:R-:W-:Y:S02]  /*3e80*/  IMNMX R190, RZ, R2, !PT ;  /* 0x00000002ffbe7217 */ /* 0x000fe40007800200 */
[----:B------:R-:W-:Y:S02]  /*3e90*/  IMNMX R189, RZ, R5, !PT ;  /* 0x00000005ffbd7217 */ /* 0x000fe40007800200 */
[----:B------:R-:W-:Y:S02]  /*3ea0*/  IMNMX R188, RZ, R6, !PT ;  /* 0x00000006ffbc7217 */ /* 0x000fe40007800200 */
[C---:B------:R-:W-:Y:S01]  /*3eb0*/  IADD3 R182, R179.reuse, 0x800, RZ ;  /* 0x00000800b3b67810 */ /* 0x040fe20007ffe0ff */
[----:B-----5:R-:W-:Y:S01]  /*3ec0*/  HMMA.16816.F32 R84, R12, R36, RZ ;  /* 0x000000240c54723c */ /* 0x020fe200000018ff */
[----:B------:R-:W-:-:S02]  /*3ed0*/  IADD3 R181, R179, 0x1000, RZ ;  /* 0x00001000b3b57810 */ /* 0x000fc40007ffe0ff */
[----:B------:R-:W-:-:S05]  /*3ee0*/  IADD3 R180, R179, 0x1800, RZ ;  /* 0x00001800b3b47810 */ /* 0x000fca0007ffe0ff */
[C---:B------:R-:W-:Y:S08]  /*3ef0*/  HMMA.16816.F32 R80, R12.reuse, R38, RZ ;  /* 0x000000260c50723c */ /* 0x040ff000000018ff */
[----:B------:R-:W-:Y:S08]  /*3f00*/  HMMA.16816.F32 R72, R12, R34, RZ ;  /* 0x000000220c48723c */ /* 0x000ff000000018ff */
[-C--:B---3--:R-:W-:Y:S08]  /*3f10*/  HMMA.16816.F32 R96, R16, R20.reuse, RZ ;  /* 0x000000141060723c */ /* 0x088ff000000018ff */
[C---:B------:R-:W-:Y:S08]  /*3f20*/  HMMA.16816.F32 R92, R12.reuse, R20, RZ ;  /* 0x000000140c5c723c */ /* 0x040ff000000018ff */
[-C--:B------:R-:W-:Y:S08]  /*3f30*/  HMMA.16816.F32 R88, R12, R22.reuse, RZ ;  /* 0x000000160c58723c */ /* 0x080ff000000018ff */
[C---:B------:R-:W-:Y:S08]  /*3f40*/  HMMA.16816.F32 R100, R16.reuse, R22, RZ ;  /* 0x000000161064723c */ /* 0x040ff000000018ff */
[----:B------:R-:W-:Y:S08]  /*3f50*/  HMMA.16816.F32 R36, R16, R38, RZ ;  /* 0x000000261024723c */ /* 0x000ff000000018ff */
[----:B----4-:R-:W-:Y:S08]  /*3f60*/  HMMA.16816.F32 R56, R12, R30, RZ ;  /* 0x0000001e0c38723c */ /* 0x010ff000000018ff */
[----:B------:R-:W-:Y:S08]  /*3f70*/  HMMA.16816.F32 R20, R16, R32, RZ ;  /* 0x000000201014723c */ /* 0x000ff000000018ff */
[C---:B------:R-:W-:Y:S08]  /*3f80*/  HMMA.16816.F32 R68, R12.reuse, R28, RZ ;  /* 0x0000001c0c44723c */ /* 0x040ff000000018ff */
[----:B------:R-:W-:Y:S08]  /*3f90*/  HMMA.16816.F32 R76, R12, R32, RZ ;  /* 0x000000200c4c723c */ /* 0x000ff000000018ff */
[C---:B------:R-:W-:Y:S08]  /*3fa0*/  HMMA.16816.F32 R32, R16.reuse, R34, RZ ;  /* 0x000000221020723c */ /* 0x040ff000000018ff */
[C---:B------:R-:W-:Y:S08]  /*3fb0*/  HMMA.16816.F32 R12, R16.reuse, R28, RZ ;  /* 0x0000001c100c723c */ /* 0x040ff000000018ff */
[----:B------:R-:W-:Y:S01]  /*3fc0*/  HMMA.16816.F32 R28, R16, R30, RZ ;  /* 0x0000001e101c723c */ /* 0x000fe200000018ff */
[----:B------:R-:W-:Y:S07]  /*3fd0*/  LDSM.16.M88.4 R16, [R176+0x2000] ;  /* 0x00200000b010783b */ /* 0x000fee0000000200 */
[C---:B--2---:R-:W-:Y:S08]  /*3fe0*/  HMMA.16816.F32 R132, R8.reuse, R54, R72 ;  /* 0x000000360884723c */ /* 0x044ff00000001848 */
[C---:B------:R-:W-:Y:S08]  /*3ff0*/  HMMA.16816.F32 R104, R8.reuse, R40, R84 ;  /* 0x000000280868723c */ /* 0x040ff00000001854 */
[----:B------:R-:W-:Y:S08]  /*4000*/  HMMA.16816.F32 R140, R8, R42, R80 ;  /* 0x0000002a088c723c */ /* 0x000ff00000001850 */
[C---:B------:R-:W-:Y:S01]  /*4010*/  HMMA.16816.F32 R120, R24.reuse, R40, R48 ;  /* 0x000000281878723c */ /* 0x040fe20000001830 */
[----:B------:R-:W-:Y:S07]  /*4020*/  LDSM.16.M88.4 R48, [R179+0x800] ;  /* 0x00080000b330783b */ /* 0x000fee0000000200 */
[----:B------:R-:W-:Y:S01]  /*4030*/  HMMA.16816.F32 R72, R24, R42, R36 ;  /* 0x0000002a1848723c */ /* 0x000fe20000001824 */
[----:B------:R-:W1:Y:S04]  /*4040*/  LDSM.16.M88.4 R40, [R179+0x1800] ;  /* 0x00180000b328783b */ /* 0x000e680000000200 */
[----:B------:R-:W-:Y:S03]  /*4050*/  LDSM.16.M88.4 R36, [R173] ;  /* 0x00000000ad24783b */ /* 0x000fe60000000200 */
[----:B------:R-:W-:Y:S01]  /*4060*/  HMMA.16816.F32 R80, R8, R62, R56 ;  /* 0x0000003e0850723c */ /* 0x000fe20000001838 */
[----:B------:R-:W2:Y:S07]  /*4070*/  LDSM.16.M88.4 R56, [R179] ;  /* 0x00000000b338783b */ /* 0x000eae0000000200 */
[----:B------:R-:W-:Y:S01]  /*4080*/  HMMA.16816.F32 R124, R24, R52, R20 ;  /* 0x00000034187c723c */ /* 0x000fe20000001814 */
[----:B------:R-:W3:Y:S07]  /*4090*/  LDSM.16.M88.4 R20, [R176] ;  /* 0x00000000b014783b */ /* 0x000eee0000000200 */
[C---:B------:R-:W-:Y:S08]  /*40a0*/  HMMA.16816.F32 R108, R8.reuse, R60, R68 ;  /* 0x0000003c086c723c */ /* 0x040ff00000001844 */
[C---:B------:R-:W-:Y:S08]  /*40b0*/  HMMA.16816.F32 R92, R8.reuse, R44, R92 ;  /* 0x0000002c085c723c */ /* 0x040ff0000000185c */
[----:B------:R-:W-:Y:S08]  /*40c0*/  HMMA.16816.F32 R144, R8, R46, R88 ;  /* 0x0000002e0890723c */ /* 0x000ff00000001858 */
[C---:B------:R-:W-:Y:S08]  /*40d0*/  HMMA.16816.F32 R116, R24.reuse, R44, R96 ;  /* 0x0000002c1874723c */ /* 0x040ff00000001860 */
[----:B------:R-:W-:Y:S01]  /*40e0*/  HMMA.16816.F32 R68, R24, R46, R100 ;  /* 0x0000002e1844723c */ /* 0x000fe20000001864 */
[----:B------:R-:W4:Y:S07]  /*40f0*/  LDSM.16.M88.4 R44, [R179+0x1000] ;  /* 0x00100000b32c783b */ /* 0x000f2e0000000200 */
[----:B------:R-:W-:Y:S01]  /*4100*/  HMMA.16816.F32 R136, R8, R52, R76 ;  /* 0x000000340888723c */ /* 0x000fe2000000184c */
[----:B------:R-:W5:Y:S07]  /*4110*/  LDSM.16.M88.4 R8, [R177+0x2000] ;  /* 0x00200000b108783b */ /* 0x000f6e0000000200 */
[C---:B------:R-:W-:Y:S01]  /*4120*/  HMMA.16816.F32 R128, R24.reuse, R60, R12 ;  /* 0x0000003c1880723c */ /* 0x040fe2000000180c */
[----:B------:R-:W-:Y:S07]  /*4130*/  LDSM.16.M88.4 R12, [R177] ;  /* 0x00000000b10c783b */ /* 0x000fee0000000200 */
[C---:B------:R-:W-:Y:S01]  /*4140*/  HMMA.16816.F32 R76, R24.reuse, R54, R32 ;  /* 0x00000036184c723c */ /* 0x040fe20000001820 */
[----:B------:R-:W3:Y:S07]  /*4150*/  LDSM.16.M88.4 R32, [R173+0x800] ;  /* 0x00080000ad20783b */ /* 0x000eee0000000200 */
[----:B------:R-:W-:Y:S01]  /*4160*/  HMMA.16816.F32 R84, R24, R62, R28 ;  /* 0x0000003e1854723c */ /* 0x000fe2000000181c */
[----:B------:R-:W4:Y:S04]  /*4170*/  LDSM.16.M88.4 R28, [R173+0x1000] ;  /* 0x00100000ad1c783b */ /* 0x000f280000000200 */
[----:B------:R-:W4:Y:S01]  /*4180*/  LDSM.16.M88.4 R24, [R173+0x1800] ;  /* 0x00180000ad18783b */ /* 0x000f220000000200 */
[----:B------:R-:W-:-:S04]  /*4190*/  DEPBAR.LE SB0, 0x0 ;  /* 0x000080000000791a */ /* 0x000fc80000000000 */
[C---:B-1----:R-:W-:Y:S08]  /*41a0*/  HMMA.16816.F32 R88, R16.reuse, R40, R108 ;  /* 0x000000281058723c */ /* 0x042ff0000000186c */
[C---:B--2---:R-:W-:Y:S08]  /*41b0*/  HMMA.16816.F32 R112, R16.reuse, R56, R92 ;  /* 0x000000381070723c */ /* 0x044ff0000000185c */
[----:B------:R-:W-:Y:S08]  /*41c0*/  HMMA.16816.F32 R108, R16, R58, R144 ;  /* 0x0000003a106c723c */ /* 0x000ff00000001890 */
[C---:B---3--:R-:W-:Y:S08]  /*41d0*/  HMMA.16816.F32 R60, R20.reuse, R56, R116 ;  /* 0x00000038143c723c */ /* 0x048ff00000001874 */
[----:B------:R-:W-:Y:S08]  /*41e0*/  HMMA.16816.F32 R68, R20, R58, R68 ;  /* 0x0000003a1444723c */ /* 0x000ff00000001844 */
[C---:B------:R-:W-:Y:S08]  /*41f0*/  HMMA.16816.F32 R104, R16.reuse, R48, R104 ;  /* 0x000000301068723c */ /* 0x040ff00000001868 */
[----:B------:R-:W-:Y:S08]  /*4200*/  HMMA.16816.F32 R100, R16, R50, R140 ;  /* 0x000000321064723c */ /* 0x000ff0000000188c */
[C---:B------:R-:W-:Y:S08]  /*4210*/  HMMA.16816.F32 R56, R20.reuse, R48, R120 ;  /* 0x000000301438723c */ /* 0x040ff00000001878 */
[----:B------:R-:W-:Y:S08]  /*4220*/  HMMA.16816.F32 R52, R20, R50, R72 ;  /* 0x000000321434723c */ /* 0x000ff00000001848 */
[C---:B----4-:R-:W-:Y:S08]  /*4230*/  HMMA.16816.F32 R96, R16.reuse, R44, R136 ;  /* 0x0000002c1060723c */ /* 0x050ff00000001888 */
[C---:B------:R-:W-:Y:S08]  /*4240*/  HMMA.16816.F32 R92, R16.reuse, R46, R132 ;  /* 0x0000002e105c723c */ /* 0x040ff00000001884 */
[----:B------:R-:W-:Y:S08]  /*4250*/  HMMA.16816.F32 R80, R16, R42, R80 ;  /* 0x0000002a1050723c */ /* 0x000ff00000001850 */
[C---:B------:R-:W-:Y:S08]  /*4260*/  HMMA.16816.F32 R48, R20.reuse, R44, R124 ;  /* 0x0000002c1430723c */ /* 0x040ff0000000187c */
[C---:B------:R-:W-:Y:S08]  /*4270*/  HMMA.16816.F32 R44, R20.reuse, R46, R76 ;  /* 0x0000002e142c723c */ /* 0x040ff0000000184c */
[C---:B------:R-:W-:Y:S08]  /*4280*/  HMMA.16816.F32 R16, R20.reuse, R40, R128 ;  /* 0x000000281410723c */ /* 0x040ff00000001880 */
        /* <DEDUP_REMOVED lines=27> */
[----:B------:R-:W-:Y:S01]  /*4440*/  @!P0 IADD3 R0, P4, R6, UR25, RZ ;  /* 0x0000001906008c10 */ /* 0x000fe2000ff9e0ff */
        /* <DEDUP_REMOVED lines=39> */
.L_x_1999:
[----:B------:R-:W-:Y:S05]  /*46c0*/  BSYNC B0 ;  /* 0x0000000000007941 */ /* 0x000fea0003800000 */
.L_x_1998:
[----:B------:R-:W0:Y:S02]  /*46d0*/  LDGDEPBAR ;  /* 0x00000000000079af */ /* 0x000e240000000000 */
.L_x_1997:
[----:B------:R-:W-:Y:S01]  /*46e0*/  IMAD.U32 R2, RZ, RZ, UR38 ;  /* 0x00000026ff027e24 */ /* 0x000fe2000f8e00ff */
[----:B------:R-:W-:Y:S01]  /*46f0*/  LOP3.LUT R78, R151, UR36, RZ, 0x3c, !PT ;  /* 0x00000024974e7c12 */ /* 0x000fe2000f8e3cff */
[----:B------:R-:W-:Y:S01]  /*4700*/  UIADD3 UR28, UR37, -0x4498517b, URZ ;  /* 0xbb67ae85251c7890 */ /* 0x000fe2000fffe03f */
[----:B------:R-:W-:Y:S01]  /*4710*/  IADD3 R79, R165, 0x4, RZ ;  /* 0x00000004a54f7810 */ /* 0x000fe20007ffe0ff */
[----:B------:R-:W-:Y:S01]  /*4720*/  IMAD R2, R2, 0x40, R164 ;  /* 0x0000004002027824 */ /* 0x000fe200078e02a4 */
[----:B------:R-:W-:Y:S01]  /*4730*/  USHF.L.U32 UR4, UR38, 0x1, URZ ;  /* 0x0000000126047899 */ /* 0x000fe2000800063f */
[----:B------:R-:W-:Y:S01]  /*4740*/  STL [R1+0xa8], R78 ;  /* 0x0000a84e01007387 */ /* 0x000fe20000100800 */
[----:B------:R-:W-:Y:S01]  /*4750*/  UIADD3 UR29, UR36, -0x61c88647, URZ ;  /* 0x9e3779b9241d7890 */ /* 0x000fe2000fffe03f */
[----:B------:R-:W-:Y:S01]  /*4760*/  IMAD.IADD R0, R184, 0x1, -R2 ;  /* 0x00000001b8007824 */ /* 0x000fe200078e0a02 */
[C---:B-1----:R-:W-:Y:S01]  /*4770*/  IADD3 R10, R2.reuse, 0x1, RZ ;  /* 0x00000001020a7810 */ /* 0x042fe20007ffe0ff */
[----:B------:R-:W-:Y:S01]  /*4780*/  ULOP3.LUT UR5, UR4, UR37, URZ, 0x3c, !UPT ;  /* 0x0000002504057292 */ /* 0x000fe2000f8e3c3f */
[----:B------:R-:W-:Y:S01]  /*4790*/  IADD3 R16, R2, 0x8, RZ ;  /* 0x0000000802107810 */ /* 0x000fe20007ffe0ff */
[----:B------:R-:W-:Y:S01]  /*47a0*/  UIADD3 UR4, UR4, 0x1, URZ ;  /* 0x0000000104047890 */ /* 0x000fe2000fffe03f */
[----:B------:R-:W-:Y:S01]  /*47b0*/  IABS R0, R0 ;  /* 0x0000000000007213 */ /* 0x000fe20000000000 */
[----:B--2---:R-:W-:Y:S01]  /*47c0*/  IMAD.IADD R6, R184, 0x1, -R10 ;  /* 0x00000001b8067824 */ /* 0x004fe200078e0a0a */
[C---:B------:R-:W-:Y:S01]  /*47d0*/  IADD3 R18, R2.reuse, 0x9, RZ ;  /* 0x0000000902127810 */ /* 0x040fe20007ffe0ff */
[----:B------:R-:W-:Y:S01]  /*47e0*/  ULOP3.LUT UR4, UR4, UR37, URZ, 0x3c, !UPT ;  /* 0x0000002504047292 */ /* 0x000fe2000f8e3c3f */
[----:B------:R-:W-:Y:S01]  /*47f0*/  IADD3 R20, R2, 0x10, RZ ;  /* 0x0000001002147810 */ /* 0x000fe20007ffe0ff */
[----:B------:R-:W-:Y:S01]  /*4800*/  IMAD.MOV.U32 R5, RZ, RZ, R0 ;  /* 0x000000ffff057224 */ /* 0x000fe200078e0000 */
[----:B------:R-:W-:Y:S01]  /*4810*/  IABS R0, R6 ;  /* 0x0000000600007213 */ /* 0x000fe20000000000 */
[----:B------:R-:W-:Y:S01]  /*4820*/  IMAD.IADD R6, R184, 0x1, -R16 ;  /* 0x00000001b8067824 */ /* 0x000fe200078e0a10 */
[C---:B------:R-:W-:Y:S01]  /*4830*/  IADD3 R23, R2.reuse, 0x11, RZ ;  /* 0x0000001102177810 */ /* 0x040fe20007ffe0ff */
[----:B------:R1:W2:Y:S01]  /*4840*/  I2F R15, R5 ;  /* 0x00000005000f7306 */ /* 0x0002a20000201400 */
[C---:B------:R-:W-:Y:S01]  /*4850*/  IADD3 R25, R2.reuse, 0x18, RZ ;  /* 0x0000001802197810 */ /* 0x040fe20007ffe0ff */
[----:B------:R-:W-:Y:S01]  /*4860*/  UIADD3 UR27, UR36, 0x3c6ef372, URZ ;  /* 0x3c6ef372241b7890 */ /* 0x000fe2000fffe03f */
[C---:B------:R-:W-:Y:S01]  /*4870*/  IADD3 R28, R2.reuse, 0x19, RZ ;  /* 0x00000019021c7810 */ /* 0x040fe20007ffe0ff */
[----:B------:R-:W-:Y:S01]  /*4880*/  UIADD3 UR26, UR37, 0x76cf5d0a, URZ ;  /* 0x76cf5d0a251a7890 */ /* 0x000fe2000fffe03f */
[C---:B------:R-:W-:Y:S01]  /*4890*/  IADD3 R30, R2.reuse, 0x20, RZ ;  /* 0x00000020021e7810 */ /* 0x040fe20007ffe0ff */
[----:B------:R-:W-:Y:S01]  /*48a0*/  UIADD3 UR24, UR37, 0x32370b8f, URZ ;  /* 0x32370b8f25187890 */ /* 0x000fe2000fffe03f */
[C---:B------:R-:W-:Y:S01]  /*48b0*/  IADD3 R33, R2.reuse, 0x21, RZ ;  /* 0x0000002102217810 */ /* 0x040fe20007ffe0ff */
[----:B------:R-:W-:Y:S01]  /*48c0*/  UIADD3 UR25, UR36, -0x255992d5, URZ ;  /* 0xdaa66d2b24197890 */ /* 0x000fe2000fffe03f */
[C---:B------:R-:W-:Y:S01]  /*48d0*/  IADD3 R35, R2.reuse, 0x28, RZ ;  /* 0x0000002802237810 */ /* 0x040fe20007ffe0ff */
[----:B------:R-:W-:Y:S01]  /*48e0*/  UIADD3 UR23, UR36, 0x78dde6e4, URZ ;  /* 0x78dde6e424177890 */ /* 0x000fe2000fffe03f */
[C---:B------:R-:W-:Y:S01]  /*48f0*/  IADD3 R34, R2.reuse, 0x29, RZ ;  /* 0x0000002902227810 */ /* 0x040fe20007ffe0ff */
[----:B------:R-:W-:Y:S01]  /*4900*/  UIADD3 UR22, UR37, -0x126145ec, URZ ;  /* 0xed9eba1425167890 */ /* 0x000fe2000fffe03f */
[C---:B------:R-:W-:Y:S01]  /*4910*/  IADD3 R36, R2.reuse, 0x30, RZ ;  /* 0x0000003002247810 */ /* 0x040fe20007ffe0ff */
[----:B------:R-:W-:Y:S01]  /*4920*/  UIADD3 UR12, UR37, -0x56f99767, URZ ;  /* 0xa9066899250c7890 */ /* 0x000fe2000fffe03f */
[----:B------:R-:W-:Y:S01]  /*4930*/  IADD3 R37, R2, 0x31, RZ ;  /* 0x0000003102257810 */ /* 0x000fe20007ffe0ff */
[----:B-1----:R-:W-:Y:S01]  /*4940*/  IMAD.MOV.U32 R5, RZ, RZ, R0 ;  /* 0x000000ffff057224 */ /* 0x002fe200078e0000 */
[----:B------:R-:W-:Y:S01]  /*4950*/  IABS R0, R6 ;  /* 0x0000000600007213 */ /* 0x000fe20000000000 */
[----:B------:R-:W-:Y:S01]  /*4960*/  IMAD.IADD R6, R184, 0x1, -R18 ;  /* 0x00000001b8067824 */ /* 0x000fe200078e0a12 */
[C---:B------:R-:W-:Y:S01]  /*4970*/  IADD3 R38, R2.reuse, 0x38, RZ ;  /* 0x0000003802267810 */ /* 0x040fe20007ffe0ff */
[----:B------:R1:W3:Y:S01]  /*4980*/  I2F R14, R5 ;  /* 0x00000005000e7306 */ /* 0x0002e20000201400 */
[C---:B------:R-:W-:Y:S01]  /*4990*/  IADD3 R39, R2.reuse, 0x39, RZ ;  /* 0x0000003902277810 */ /* 0x040fe20007ffe0ff */
[----:B--2---:R-:W-:Y:S01]  /*49a0*/  FFMA.FTZ R15, R15, -UR20, R60 ;  /* 0x800000140f0f7c23 */ /* 0x004fe2000801003c */
[C---:B------:R-:W-:Y:S01]  /*49b0*/  ISETP.GE.AND P3, PT, R2.reuse, R196, PT ;  /* 0x000000c40200720c */ /* 0x040fe20003f66270 */
[----:B------:R-:W-:Y:S01]  /*49c0*/  UIADD3 UR13, UR36, 0x1715609d, URZ ;  /* 0x1715609d240d7890 */ /* 0x000fe2000fffe03f */
[----:B------:R-:W-:Y:S01]  /*49d0*/  ISETP.GE.AND P1, PT, R2, R193, PT ;  /* 0x000000c10200720c */ /* 0x000fe20003f26270 */
[----:B------:R-:W-:Y:S01]  /*49e0*/  IMAD.IADD R7, R184, 0x1, -R39 ;  /* 0x00000001b8077824 */ /* 0x000fe200078e0a27 */
[C---:B------:R-:W-:Y:S01]  /*49f0*/  ISETP.GE.AND P0, PT, R2.reuse, R192, PT ;  /* 0x000000c00200720c */ /* 0x040fe20003f06270 */
[----:B------:R2:W-:Y:S01]  /*4a00*/  STL [R1+0xec], R79 ;  /* 0x0000ec4f01007387 */ /* 0x0005e20000100800 */
[----:B------:R-:W-:-:S02]  /*4a10*/  ISETP.GE.AND P2, PT, R2, R194, PT ;  /* 0x000000c20200720c */ /* 0x000fc40003f46270 */
[C---:B------:R-:W-:Y:S02]  /*4a20*/  ISETP.LT.OR P4, PT, R2.reuse, R191, P3 ;  /* 0x000000bf0200720c */ /* 0x040fe40001f81670 */
[----:B------:R-:W-:Y:S02]  /*4a30*/  ISETP.LT.OR P1, PT, R2, R189, P1 ;  /* 0x000000bd0200720c */ /* 0x000fe40000f21670 */
[----:B------:R-:W-:Y:S01]  /*4a40*/  ISETP.GE.AND P3, PT, R10, R196, PT ;  /* 0x000000c40a00720c */ /* 0x000fe20003f66270 */
[----:B-1----:R-:W-:Y:S01]  /*4a50*/  IMAD.MOV.U32 R5, RZ, RZ, R0 ;  /* 0x000000ffff057224 */ /* 0x002fe200078e0000 */
[----:B------:R-:W-:Y:S01]  /*4a60*/  IABS R0, R6 ;  /* 0x0000000600007213 */ /* 0x000fe20000000000 */
[----:B------:R-:W-:Y:S01]  /*4a70*/  IMAD.IADD R6, R184, 0x1, -R20 ;  /* 0x00000001b8067824 */ /* 0x000fe200078e0a14 */
[C---:B------:R-:W-:Y:S01]  /*4a80*/  ISETP.LT.OR P6, PT, R2.reuse, R188, P0 ;  /* 0x000000bc0200720c */ /* 0x040fe200007c1670 */
[----:B------:R1:W4:Y:S01]  /*4a90*/  I2F R13, R5 ;  /* 0x00000005000d7306 */ /* 0x0003220000201400 */
[----:B------:R-:W-:Y:S01]  /*4aa0*/  ISETP.LT.OR P2, PT, R2, R190, P2 ;  /* 0x000000be0200720c */ /* 0x000fe20001741670 */
[----:B---3--:R-:W-:Y:S01]  /*4ab0*/  FFMA.FTZ R14, R14, -UR20, R61 ;  /* 0x800000140e0e7c23 */ /* 0x008fe2000801003d */
[----:B------:R-:W-:-:S02]  /*4ac0*/  ISETP.GE.AND P0, PT, R16, R196, PT ;  /* 0x000000c41000720c */ /* 0x000fc40003f06270 */
[----:B------:R-:W-:Y:S02]  /*4ad0*/  P2R R31, PR, RZ, 0x2 ;  /* 0x00000002ff1f7803 */ /* 0x000fe40000000000 */
[-C--:B------:R-:W-:Y:S02]  /*4ae0*/  ISETP.LT.OR P1, PT, R10, R191.reuse, P3 ;  /* 0x000000bf0a00720c */ /* 0x080fe40001f21670 */
[----:B------:R-:W-:Y:S02]  /*4af0*/  P2R R32, PR, RZ, 0x4 ;  /* 0x00000004ff207803 */ /* 0x000fe40000000000 */
[-C--:B------:R-:W-:Y:S02]  /*4b00*/  ISETP.LT.OR P3, PT, R16, R191.reuse, P0 ;  /* 0x000000bf1000720c */ /* 0x080fe40000761670 */
[-C--:B------:R-:W-:Y:S02]  /*4b10*/  ISETP.GE.AND P2, PT, R18, R196.reuse, PT ;  /* 0x000000c41200720c */ /* 0x080fe40003f46270 */
[----:B------:R-:W-:Y:S01]  /*4b20*/  ISETP.GE.AND P0, PT, R20, R196, PT ;  /* 0x000000c41400720c */ /* 0x000fe20003f06270 */
[----:B-1----:R-:W-:Y:S01]  /*4b30*/  IMAD.MOV.U32 R5, RZ, RZ, R0 ;  /* 0x000000ffff057224 */ /* 0x002fe200078e0000 */
[----:B------:R-:W-:Y:S01]  /*4b40*/  IABS R0, R6 ;  /* 0x0000000600007213 */ /* 0x000fe20000000000 */
[----:B------:R-:W-:Y:S01]  /*4b50*/  IMAD.IADD R6, R184, 0x1, -R23 ;  /* 0x00000001b8067824 */ /* 0x000fe200078e0a17 */
[----:B------:R-:W-:Y:S01]  /*4b60*/  FSEL R123, R14, -INF , !P1 ;  /* 0xff8000000e7b7808 */ /* 0x000fe20004800000 */
[----:B------:R1:W3:Y:S01]  /*4b70*/  I2F R12, R5 ;  /* 0x00000005000c7306 */ /* 0x0002e20000201400 */
[----:B----4-:R-:W-:Y:S01]  /*4b80*/  FFMA.FTZ R13, R13, -UR20, R68 ;  /* 0x800000140d0d7c23 */ /* 0x010fe20008010044 */
[----:B------:R-:W-:-:S02]  /*4b90*/  ISETP.LT.OR P1, PT, R18, R191, P2 ;  /* 0x000000bf1200720c */ /* 0x000fc40001721670 */
[----:B------:R-:W-:Y:S02]  /*4ba0*/  ISETP.LT.OR P0, PT, R20, R191, P0 ;  /* 0x000000bf1400720c */ /* 0x000fe40000701670 */
[----:B------:R-:W-:Y:S02]  /*4bb0*/  FSEL R128, R13, -INF , !P3 ;  /* 0xff8000000d807808 */ /* 0x000fe40005800000 */
[-C--:B------:R-:W-:Y:S02]  /*4bc0*/  ISETP.GE.AND P3, PT, R23, R196.reuse, PT ;  /* 0x000000c41700720c */ /* 0x080fe40003f66270 */
[-C--:B------:R-:W-:Y:S02]  /*4bd0*/  ISETP.GE.AND P2, PT, R25, R196.reuse, PT ;  /* 0x000000c41900720c */ /* 0x080fe40003f46270 */
[----:B------:R-:W-:Y:S02]  /*4be0*/  FSEL R122, R15, -INF , !P4 ;  /* 0xff8000000f7a7808 */ /* 0x000fe40006000000 */
[----:B------:R-:W-:Y:S01]  /*4bf0*/  ISETP.GE.AND P4, PT, R35, R196, PT ;  /* 0x000000c42300720c */ /* 0x000fe20003f86270 */
[----:B-1----:R-:W-:Y:S01]  /*4c00*/  IMAD.MOV.U32 R5, RZ, RZ, R0 ;  /* 0x000000ffff057224 */ /* 0x002fe200078e0000 */
[----:B------:R-:W-:Y:S01]  /*4c10*/  IABS R0, R6 ;  /* 0x0000000600007213 */ /* 0x000fe20000000000 */
[----:B------:R-:W-:-:S02]  /*4c20*/  IMAD.IADD R6, R184, 0x1, -R25 ;  /* 0x00000001b8067824 */ /* 0x000fc400078e0a19 */
[----:B------:R1:W4:Y:S01]  /*4c30*/  I2F R11, R5 ;  /* 0x00000005000b7306 */ /* 0x0003220000201400 */
[----:B---3--:R-:W-:-:S05]  /*4c40*/  FFMA.FTZ R12, R12, -UR20, R69 ;  /* 0x800000140c0c7c23 */ /* 0x008fca0008010045 */
[----:B------:R-:W-:Y:S02]  /*4c50*/  FSEL R129, R12, -INF , !P1 ;  /* 0xff8000000c817808 */ /* 0x000fe40004800000 */
[-C--:B------:R-:W-:Y:S02]  /*4c60*/  ISETP.LT.OR P1, PT, R23, R191.reuse, P3 ;  /* 0x000000bf1700720c */ /* 0x080fe40001f21670 */
[-C--:B------:R-:W-:Y:S02]  /*4c70*/  ISETP.LT.OR P3, PT, R25, R191.reuse, P2 ;  /* 0x000000bf1900720c */ /* 0x080fe40001761670 */
[----:B------:R-:W-:Y:S01]  /*4c80*/  ISETP.GE.AND P2, PT, R30, R196, PT ;  /* 0x000000c41e00720c */ /* 0x000fe20003f46270 */
[----:B-1----:R-:W-:Y:S01]  /*4c90*/  IMAD.MOV.U32 R5, RZ, RZ, R0 ;  /* 0x000000ffff057224 */ /* 0x002fe200078e0000 */
[----:B------:R-:W-:Y:S01]  /*4ca0*/  IABS R0, R6 ;  /* 0x0000000600007213 */ /* 0x000fe20000000000 */
[----:B------:R-:W-:Y:S01]  /*4cb0*/  IMAD.IADD R6, R184, 0x1, -R28 ;  /* 0x00000001b8067824 */ /* 0x000fe200078e0a1c */
[----:B------:R-:W-:Y:S01]  /*4cc0*/  ISETP.LT.OR P2, PT, R30, R191, P2 ;  /* 0x000000bf1e00720c */ /* 0x000fe20001741670 */
[----:B------:R1:W3:Y:S01]  /*4cd0*/  I2F R9, R5 ;  /* 0x0000000500097306 */ /* 0x0002e20000201400 */
[----:B----4-:R-:W-:-:S05]  /*4ce0*/  FFMA.FTZ R11, R11, -UR20, R56 ;  /* 0x800000140b0b7c23 */ /* 0x010fca0008010038 */
[----:B------:R-:W-:Y:S02]  /*4cf0*/  FSEL R133, R11, -INF , !P0 ;  /* 0xff8000000b857808 */ /* 0x000fe40004000000 */
[----:B------:R-:W-:Y:S01]  /*4d00*/  ISETP.GE.AND P0, PT, R28, R196, PT ;  /* 0x000000c41c00720c */ /* 0x000fe20003f06270 */
[----:B-1----:R-:W-:Y:S01]  /*4d10*/  IMAD.MOV.U32 R5, RZ, RZ, R0 ;  /* 0x000000ffff057224 */ /* 0x002fe200078e0000 */
[----:B------:R-:W-:Y:S01]  /*4d20*/  IABS R0, R6 ;  /* 0x0000000600007213 */ /* 0x000fe20000000000 */
[----:B------:R-:W-:Y:S02]  /*4d30*/  IMAD.IADD R6, R184, 0x1, -R30 ;  /* 0x00000001b8067824 */ /* 0x000fe400078e0a1e */
[----:B------:R1:W4:Y:S01]  /*4d40*/  I2F R8, R5 ;  /* 0x0000000500087306 */ /* 0x0003220000201400 */
[----:B---3--:R-:W-:-:S05]  /*4d50*/  FFMA.FTZ R9, R9, -UR20, R57 ;  /* 0x8000001409097c23 */ /* 0x008fca0008010039 */
[----:B------:R-:W-:Y:S02]  /*4d60*/  FSEL R134, R9, -INF , !P1 ;  /* 0xff80000009867808 */ /* 0x000fe40004800000 */
[----:B------:R-:W-:Y:S02]  /*4d70*/  ISETP.LT.OR P1, PT, R28, R191, P0 ;  /* 0x000000bf1c00720c */ /* 0x000fe40000721670 */
[----:B------:R-:W-:Y:S01]  /*4d80*/  ISETP.GE.AND P0, PT, R33, R196, PT ;  /* 0x000000c42100720c */ /* 0x000fe20003f06270 */
[----:B-1----:R-:W-:Y:S01]  /*4d90*/  IMAD.MOV.U32 R5, RZ, RZ, R0 ;  /* 0x000000ffff057224 */ /* 0x002fe200078e0000 */
[----:B------:R-:W-:Y:S01]  /*4da0*/  IABS R0, R6 ;  /* 0x0000000600007213 */ /* 0x000fe20000000000 */
[----:B------:R-:W-:Y:S02]  /*4db0*/  IMAD.IADD R6, R184, 0x1, -R33 ;  /* 0x00000001b8067824 */ /* 0x000fe400078e0a21 */
[----:B------:R1:W-:Y:S01]  /*4dc0*/  I2F R29, R5 ;  /* 0x00000005001d7306 */ /* 0x0003e20000201400 */
[----:B----4-:R-:W-:-:S05]  /*4dd0*/  FFMA.FTZ R8, R8, -UR20, R52 ;  /* 0x8000001408087c23 */ /* 0x010fca0008010034 */
[----:B------:R-:W-:Y:S02]  /*4de0*/  FSEL R139, R8, -INF , !P3 ;  /* 0xff800000088b7808 */ /* 0x000fe40005800000 */
[----:B------:R-:W-:Y:S01]  /*4df0*/  ISETP.GE.AND P3, PT, R36, R196, PT ;  /* 0x000000c42400720c */ /* 0x000fe20003f66270 */
[----:B-1----:R-:W-:Y:S01]  /*4e00*/  IMAD.MOV.U32 R5, RZ, RZ, R0 ;  /* 0x000000ffff057224 */ /* 0x002fe200078e0000 */
[----:B------:R-:W-:Y:S01]  /*4e10*/  IABS R0, R6 ;  /* 0x0000000600007213 */ /* 0x000fe20000000000 */
[C---:B------:R-:W-:Y:S02]  /*4e20*/  IMAD.IADD R6, R184.reuse, 0x1, -R35 ;  /* 0x00000001b8067824 */ /* 0x040fe400078e0a23 */
[----:B------:R1:W3:Y:S02]  /*4e30*/  I2F R19, R5 ;  /* 0x0000000500137306 */ /* 0x0002e40000201400 */
[----:B-1----:R-:W-:Y:S01]  /*4e40*/  IMAD.MOV.U32 R5, RZ, RZ, R0 ;  /* 0x000000ffff057224 */ /* 0x002fe200078e0000 */
[----:B------:R-:W-:Y:S01]  /*4e50*/  IABS R0, R6 ;  /* 0x0000000600007213 */ /* 0x000fe20000000000 */
[----:B------:R-:W-:-:S04]  /*4e60*/  IMAD.IADD R6, R184, 0x1, -R34 ;  /* 0x00000001b8067824 */ /* 0x000fc800078e0a22 */
        /* <DEDUP_REMOVED lines=8> */
[----:B------:R1:W3:Y:S01]  /*4ef0*/  I2F R24, R5 ;  /* 0x0000000500187306 */ /* 0x0002e20000201400 */
[----:B----4-:R-:W-:-:S02]  /*4f00*/  FFMA.FTZ R21, R21, -UR20, R49 ;  /* 0x8000001415157c23 */ /* 0x010fc40008010031 */
[----:B-1----:R-:W-:Y:S01]  /*4f10*/  IMAD.MOV.U32 R5, RZ, RZ, R0 ;  /* 0x000000ffff057224 */ /* 0x002fe200078e0000 */
[----:B------:R-:W-:Y:S01]  /*4f20*/  IABS R0, R6 ;  /* 0x0000000600007213 */ /* 0x000fe20000000000 */
[----:B------:R-:W-:-:S03]  /*4f30*/  IMAD.IADD R6, R184, 0x1, -R37 ;  /* 0x00000001b8067824 */ /* 0x000fc600078e0a25 */
[----:B------:R1:W4:Y:S01]  /*4f40*/  I2F R27, R5 ;  /* 0x00000005001b7306 */ /* 0x0003220000201400 */
[----:B---3--:R-:W-:-:S05]  /*4f50*/  FFMA.FTZ R24, R24, -UR20, R44 ;  /* 0x8000001418187c23 */ /* 0x008fca000801002c */
[----:B------:R-:W-:Y:S02]  /*4f60*/  FSEL R86, R24, -INF , !P2 ;  /* 0xff80000018567808 */ /* 0x000fe40005000000 */
[----:B------:R-:W-:Y:S01]  /*4f70*/  ISETP.LT.OR P2, PT, R36, R191, P3 ;  /* 0x000000bf2400720c */ /* 0x000fe20001f41670 */
[----:B-1----:R-:W-:Y:S01]  /*4f80*/  IMAD.MOV.U32 R5, RZ, RZ, R0 ;  /* 0x000000ffff057224 */ /* 0x002fe200078e0000 */
[----:B------:R-:W-:Y:S01]  /*4f90*/  IABS R0, R6 ;  /* 0x0000000600007213 */ /* 0x000fe20000000000 */
[----:B----4-:R-:W-:Y:S02]  /*4fa0*/  FFMA.FTZ R27, R27, -UR20, R45 ;  /* 0x800000141b1b7c23 */ /* 0x010fe4000801002d */
[----:B------:R1:W3:Y:S08]  /*4fb0*/  I2F R26, R5 ;  /* 0x00000005001a7306 */ /* 0x0002f00000201400 */
[----:B------:R-:W4:Y:S01]  /*4fc0*/  I2F R22, R0 ;  /* 0x0000000000167306 */ /* 0x000f220000201400 */
[----:B-1----:R-:W-:-:S02]  /*4fd0*/  IMAD.IADD R5, R184, 0x1, -R38 ;  /* 0x00000001b8057824 */ /* 0x002fc400078e0a26 */
[----:B---3--:R-:W-:-:S03]  /*4fe0*/  FFMA.FTZ R26, R26, -UR20, R40 ;  /* 0x800000141a1a7c23 */ /* 0x008fc60008010028 */
[----:B------:R-:W-:Y:S02]  /*4ff0*/  IABS R5, R5 ;  /* 0x0000000500057213 */ /* 0x000fe40000000000 */
[----:B------:R-:W-:Y:S01]  /*5000*/  FSEL R91, R26, -INF , !P2 ;  /* 0xff8000001a5b7808 */ /* 0x000fe20005000000 */
[----:B----4-:R-:W-:Y:S01]  /*5010*/  FFMA.FTZ R22, R22, -UR20, R41 ;  /* 0x8000001416167c23 */ /* 0x010fe20008010029 */
[----:B------:R-:W-:Y:S01]  /*5020*/  LOP3.LUT R0, R148, 0x7ffffffc, RZ, 0xc0, !PT ;  /* 0x7ffffffc94007812 */ /* 0x000fe200078ec0ff */
[----:B------:R-:W-:Y:S01]  /*5030*/  IMAD.MOV.U32 R6, RZ, RZ, R5 ;  /* 0x000000ffff067224 */ /* 0x000fe200078e0005 */
[----:B------:R-:W-:-:S03]  /*5040*/  ISETP.GE.AND P2, PT, R10, R194, PT ;  /* 0x000000c20a00720c */ /* 0x000fc60003f46270 */
[----:B------:R-:W-:Y:S01]  /*5050*/  IMAD.IADD R5, R65, 0x1, -R0 ;  /* 0x0000000141057824 */ /* 0x000fe200078e0a00 */
[----:B------:R-:W-:Y:S01]  /*5060*/  IABS R0, R7 ;  /* 0x0000000700007213 */ /* 0x000fe20000000000 */
[----:B------:R1:W3:Y:S01]  /*5070*/  I2F R17, R6 ;  /* 0x0000000600117306 */ /* 0x0002e20000201400 */
[----:B------:R-:W-:Y:S01]  /*5080*/  FFMA.FTZ R7, R29, -UR20, R53 ;  /* 0x800000141d077c23 */ /* 0x000fe20008010035 */
[----:B------:R-:W-:Y:S02]  /*5090*/  ISETP.LT.OR P5, PT, R10, R190, P2 ;  /* 0x000000be0a00720c */ /* 0x000fe400017a1670 */
[----:B------:R-:W-:Y:S02]  /*50a0*/  ISETP.NE.AND P2, PT, R32, RZ, PT ;  /* 0x000000ff2000720c */ /* 0x000fe40003f45270 */
[----:B------:R-:W-:Y:S02]  /*50b0*/  FSEL R140, R7, -INF , !P1 ;  /* 0xff800000078c7808 */ /* 0x000fe40004800000 */
[----:B------:R-:W-:-:S02]  /*50c0*/  ISETP.LT.OR P1, PT, R33, R191, P0 ;  /* 0x000000bf2100720c */ /* 0x000fc40000721670 */
[CC--:B------:R-:W-:Y:S02]  /*50d0*/  ISETP.GE.AND P0, PT, R34.reuse, R196.reuse, PT ;  /* 0x000000c42200720c */ /* 0x0c0fe40003f06270 */
[----:B------:R-:W-:Y:S02]  /*50e0*/  FSEL R77, R21, -INF , !P1 ;  /* 0xff800000154d7808 */ /* 0x000fe40004800000 */
[-C--:B------:R-:W-:Y:S01]  /*50f0*/  ISETP.LT.OR P1, PT, R34, R191.reuse, P0 ;  /* 0x000000bf2200720c */ /* 0x080fe20000721670 */
[----:B-1----:R-:W-:Y:S01]  /*5100*/  IMAD.SHL.U32 R6, R5, 0x2, RZ ;  /* 0x0000000205067824 */ /* 0x002fe200078e00ff */
[-C--:B------:R-:W-:Y:S01]  /*5110*/  ISETP.GE.AND P0, PT, R37, R196.reuse, PT ;  /* 0x000000c42500720c */ /* 0x080fe20003f06270 */
[----:B------:R-:W-:Y:S01]  /*5120*/  IMAD.MOV.U32 R5, RZ, RZ, R0 ;  /* 0x000000ffff057224 */ /* 0x000fe200078e0000 */
[----:B------:R-:W-:Y:S01]  /*5130*/  FSEL R90, R27, -INF , !P1 ;  /* 0xff8000001b5a7808 */ /* 0x000fe20004800000 */
[----:B------:R-:W-:Y:S01]  /*5140*/  IMAD R247, R149, c[0x0][0x228], R6 ;  /* 0x00008a0095f77a24 */ /* 0x000fe200078e0206 */
[----:B------:R-:W-:Y:S01]  /*5150*/  ISETP.LT.OR P1, PT, R37, R191, P0 ;  /* 0x000000bf2500720c */ /* 0x000fe20000721670 */
[----:B------:R-:W-:Y:S01]  /*5160*/  IMAD.IADD R6, R186, 0x1, -R2 ;  /* 0x00000001ba067824 */ /* 0x000fe200078e0a02 */
[----:B------:R-:W-:Y:S01]  /*5170*/  ISETP.GE.AND P0, PT, R39, R196, PT ;  /* 0x000000c42700720c */ /* 0x000fe20003f06270 */
[----:B------:R-:W1:Y:S01]  /*5180*/  I2F R5, R5 ;  /* 0x0000000500057306 */ /* 0x000e620000201400 */
[----:B---3--:R-:W-:Y:S01]  /*5190*/  FFMA.FTZ R17, R17, -UR20, R72 ;  /* 0x8000001411117c23 */ /* 0x008fe20008010048 */
[----:B------:R-:W-:Y:S01]  /*51a0*/  FSEL R94, R22, -INF , !P1 ;  /* 0xff800000165e7808 */ /* 0x000fe20004800000 */
[----:B------:R-:W-:Y:S01]  /*51b0*/  IMAD.IADD R0, R66, 0x1, R67 ;  /* 0x0000000142007824 */ /* 0x000fe200078e0243 */
[----:B------:R-:W-:-:S02]  /*51c0*/  IABS R6, R6 ;  /* 0x0000000600067213 */ /* 0x000fc40000000000 */
[-C--:B------:R-:W-:Y:S02]  /*51d0*/  ISETP.LT.OR P1, PT, R38, R191.reuse, P4 ;  /* 0x000000bf2600720c */ /* 0x080fe40002721670 */
[----:B------:R-:W3:Y:S01]  /*51e0*/  I2F R11, R6 ;  /* 0x00000006000b7306 */ /* 0x000ee20000201400 */
[----:B------:R-:W-:Y:S02]  /*51f0*/  ISETP.LT.OR P0, PT, R39, R191, P0 ;  /* 0x000000bf2700720c */ /* 0x000fe40000701670 */
[----:B------:R-:W-:Y:S02]  /*5200*/  FSEL R93, R17, -INF , !P1 ;  /* 0xff800000115d7808 */ /* 0x000fe40004800000 */
[----:B------:R-:W-:Y:S01]  /*5210*/  ISETP.GE.AND P1, PT, R10, R193, PT ;  /* 0x000000c10a00720c */ /* 0x000fe20003f26270 */
[----:B-1----:R-:W-:-:S03]  /*5220*/  FFMA.FTZ R29, R5, -UR20, R73 ;  /* 0x80000014051d7c23 */ /* 0x002fc60008010049 */
[----:B------:R-:W-:Y:S01]  /*5230*/  ISETP.LT.OR P4, PT, R10, R189, P1 ;  /* 0x000000bd0a00720c */ /* 0x000fe20000f81670 */
[--C-:B------:R-:W-:Y:S01]  /*5240*/  IMAD.IADD R5, R185, 0x1, -R2.reuse ;  /* 0x00000001b9057824 */ /* 0x100fe200078e0a02 */
[----:B------:R-:W-:Y:S01]  /*5250*/  ISETP.NE.AND P1, PT, R31, RZ, PT ;  /* 0x000000ff1f00720c */ /* 0x000fe20003f25270 */
[----:B------:R-:W-:Y:S01]  /*5260*/  IMAD.IADD R2, R187, 0x1, -R2 ;  /* 0x00000001bb027824 */ /* 0x000fe200078e0a02 */
[----:B------:R-:W-:Y:S02]  /*5270*/  FSEL R120, R29, -INF , !P0 ;  /* 0xff8000001d787808 */ /* 0x000fe40004000000 */
[----:B------:R-:W-:Y:S01]  /*5280*/  IABS R5, R5 ;  /* 0x0000000500057213 */ /* 0x000fe20000000000 */
[----:B---3--:R-:W-:Y:S01]  /*5290*/  FFMA.FTZ R7, R11, -UR20, R62 ;  /* 0x800000140b077c23 */ /* 0x008fe2000801003e */
[----:B------:R-:W-:Y:S01]  /*52a0*/  IABS R6, R2 ;  /* 0x0000000200067213 */ /* 0x000fe20000000000 */
[----:B------:R-:W-:Y:S01]  /*52b0*/  IMAD.IADD R2, R186, 0x1, -R10 ;  /* 0x00000001ba027824 */ /* 0x000fe200078e0a0a */
[----:B------:R1:W3:Y:S01]  /*52c0*/  I2F R8, R5 ;  /* 0x0000000500087306 */ /* 0x0002e20000201400 */
[----:B------:R-:W-:-:S02]  /*52d0*/  ISETP.GE.AND P0, PT, R10, R192, PT ;  /* 0x000000c00a00720c */ /* 0x000fc40003f06270 */
[----:B------:R-:W-:Y:S02]  /*52e0*/  FSEL R95, R7, -INF , !P2 ;  /* 0xff800000075f7808 */ /* 0x000fe40005000000 */
[----:B------:R-:W-:Y:S02]  /*52f0*/  IABS R2, R2 ;  /* 0x0000000200027213 */ /* 0x000fe40000000000 */
[----:B------:R-:W-:Y:S02]  /*5300*/  ISETP.LT.OR P3, PT, R10, R188, P0 ;  /* 0x000000bc0a00720c */ /* 0x000fe40000761670 */
[C---:B------:R-:W-:Y:S02]  /*5310*/  ISETP.GE.AND P2, PT, R16.reuse, R194, PT ;  /* 0x000000c21000720c */ /* 0x040fe40003f46270 */
[C---:B------:R-:W-:Y:S02]  /*5320*/  ISETP.GE.AND P0, PT, R16.reuse, R192, PT ;  /* 0x000000c01000720c */ /* 0x040fe40003f06270 */
[----:B------:R-:W-:Y:S01]  /*5330*/  ISETP.LT.OR P2, PT, R16, R190, P2 ;  /* 0x000000be1000720c */ /* 0x000fe20001741670 */
[----:B-1----:R-:W-:-:S03]  /*5340*/  IMAD.MOV.U32 R5, RZ, RZ, R6 ;  /* 0x000000ffff057224 */ /* 0x002fc600078e0006 */
[----:B------:R-:W-:Y:S01]  /*5350*/  P2R R11, PR, RZ, 0x4 ;  /* 0x00000004ff0b7803 */ /* 0x000fe20000000000 */
[----:B------:R-:W-:Y:S01]  /*5360*/  IMAD.IADD R6, R185, 0x1, -R10 ;  /* 0x00000001b9067824 */ /* 0x000fe200078e0a0a */
[----:B------:R-:W-:Y:S01]  /*5370*/  ISETP.GE.AND P2, PT, R18, R194, PT ;  /* 0x000000c21200720c */ /* 0x000fe20003f46270 */
[----:B------:R1:W4:Y:S01]  /*5380*/  I2F R9, R5 ;  /* 0x0000000500097306 */ /* 0x0003220000201400 */
[----:B---3--:R-:W-:-:S05]  /*5390*/  FFMA.FTZ R8, R8, -UR20, R112 ;  /* 0x8000001408087c23 */ /* 0x008fca0008010070 */
[----:B------:R-:W-:Y:S02]  /*53a0*/  FSEL R132, R8, -INF , !P1 ;  /* 0xff80000008847808 */ /* 0x000fe40004800000 */
[----:B------:R-:W-:-:S04]  /*53b0*/  ISETP.GE.AND P1, PT, R16, R193, PT ;  /* 0x000000c11000720c */ /* 0x000fc80003f26270 */
[----:B------:R-:W-:Y:S01]  /*53c0*/  ISETP.LT.OR P1, PT, R16, R189, P1 ;  /* 0x000000bd1000720c */ /* 0x000fe20000f21670 */
[----:B-1----:R-:W-:Y:S01]  /*53d0*/  IMAD.MOV.U32 R5, RZ, RZ, R2 ;  /* 0x000000ffff057224 */ /* 0x002fe200078e0002 */
[----:B------:R-:W-:Y:S01]  /*53e0*/  IABS R2, R6 ;  /* 0x0000000600027213 */ /* 0x000fe20000000000 */
[----:B------:R-:W-:Y:S01]  /*53f0*/  IMAD.IADD R6, R187, 0x1, -R10 ;  /* 0x00000001bb067824 */ /* 0x000fe200078e0a0a */
[----:B------:R-:W-:Y:S01]  /*5400*/  P2R R10, PR, RZ, 0x2 ;  /* 0x00000002ff0a7803 */ /* 0x000fe20000000000 */
[----:B------:R1:W3:Y:S01]  /*5410*/  I2F R19, R5 ;  /* 0x0000000500137306 */ /* 0x0002e20000201400 */
[----:B----4-:R-:W-:Y:S01]  /*5420*/  FFMA.FTZ R9, R9, -UR20, R114 ;  /* 0x8000001409097c23 */ /* 0x010fe20008010072 */
[----:B------:R-:W-:-:S04]  /*5430*/  ISETP.GE.AND P1, PT, R18, R193, PT ;  /* 0x000000c11200720c */ /* 0x000fc80003f26270 */
[----:B------:R-:W-:Y:S02]  /*5440*/  FSEL R225, R9, -INF , !P6 ;  /* 0xff80000009e17808 */ /* 0x000fe40007000000 */
[----:B------:R-:W-:Y:S02]  /*5450*/  ISETP.LT.OR P6, PT, R16, R188, P0 ;  /* 0x000000bc1000720c */ /* 0x000fe400007c1670 */
        /* <DEDUP_REMOVED lines=8> */
[----:B------:R-:W-:Y:S01]  /*54e0*/  ISETP.NE.AND P2, PT, R11, RZ, PT ;  /* 0x000000ff0b00720c */ /* 0x000fe20003f45270 */
[----:B-1----:R-:W-:Y:S01]  /*54f0*/  IMAD.MOV.U32 R5, RZ, RZ, R2 ;  /* 0x000000ffff057224 */ /* 0x002fe200078e0002 */
[----:B------:R-:W-:Y:S01]  /*5500*/  IABS R2, R6 ;  /* 0x0000000600027213 */ /* 0x000fe20000000000 */
[----:B------:R-:W-:Y:S02]  /*5510*/  IMAD.IADD R6, R185, 0x1, -R16 ;  /* 0x00000001b9067824 */ /* 0x000fe400078e0a10 */
[----:B------:R1:W3:Y:S01]  /*5520*/  I2F R12, R5 ;  /* 0x00000005000c7306 */ /* 0x0002e20000201400 */
[----:B----4-:R-:W-:-:S05]  /*5530*/  FFMA.FTZ R8, R13, -UR20, R113 ;  /* 0x800000140d087c23 */ /* 0x010fca0008010071 */
[----:B------:R-:W-:Y:S02]  /*5540*/  FSEL R135, R8, -INF , !P4 ;  /* 0xff80000008877808 */ /* 0x000fe40006000000 */
[----:B------:R-:W-:Y:S02]  /*5550*/  ISETP.LT.OR P4, PT, R18, R189, P1 ;  /* 0x000000bd1200720c */ /* 0x000fe40000f81670 */
[----:B------:R-:W-:Y:S01]  /*5560*/  ISETP.NE.AND P1, PT, R10, RZ, PT ;  /* 0x000000ff0a00720c */ /* 0x000fe20003f25270 */
        /* <DEDUP_REMOVED lines=12> */
[----:B----4-:R-:W-:-:S05]  /*5630*/  FFMA.FTZ R7, R21, -UR20, R70 ;  /* 0x8000001415077c23 */ /* 0x010fca0008010046 */
[----:B------:R-:W-:Y:S02]  /*5640*/  FSEL R92, R7, -INF , !P2 ;  /* 0xff800000075c7808 */ /* 0x000fe40005000000 */
[----:B------:R-:W-:-:S04]  /*5650*/  ISETP.GE.AND P2, PT, R20, R194, PT ;  /* 0x000000c21400720c */ /* 0x000fc80003f46270 */
[----:B------:R-:W-:Y:S01]  /*5660*/  ISETP.LT.OR P2, PT, R20, R190, P2 ;  /* 0x000000be1400720c */ /* 0x000fe20001741670 */
[----:B-1----:R-:W-:Y:S01]  /*5670*/  IMAD.MOV.U32 R5, RZ, RZ, R2 ;  /* 0x000000ffff057224 */ /* 0x002fe200078e0002 */
[----:B------:R-:W-:Y:S01]  /*5680*/  IABS R2, R6 ;  /* 0x0000000600027213 */ /* 0x000fe20000000000 */
[----:B------:R-:W-:Y:S01]  /*5690*/  IMAD.IADD R6, R185, 0x1, -R18 ;  /* 0x00000001b9067824 */ /* 0x000fe200078e0a12 */
[----:B------:R-:W-:Y:S01]  /*56a0*/  P2R R11, PR, RZ, 0x4 ;  /* 0x00000004ff0b7803 */ /* 0x000fe20000000000 */
[----:B------:R1:W4:Y:S01]  /*56b0*/  I2F R14, R5 ;  /* 0x00000005000e7306 */ /* 0x0003220000201400 */
[----:B---3--:R-:W-:Y:S01]  /*56c0*/  FFMA.FTZ R8, R17, -UR20, R108 ;  /* 0x8000001411087c23 */ /* 0x008fe2000801006c */
[----:B------:R-:W-:-:S04]  /*56d0*/  ISETP.GE.AND P2, PT, R23, R194, PT ;  /* 0x000000c21700720c */ /* 0x000fc80003f46270 */
        /* <DEDUP_REMOVED lines=123> */
[----:B------:R-:W-:Y:S01]  /*5e90*/  ISETP.NE.AND P5, PT, R8, RZ, PT ;  /* 0x000000ff0800720c */ /* 0x000fe20003fa5270 */
[----:B-1----:R-:W-:Y:S01]  /*5ea0*/  IMAD.MOV.U32 R5, RZ, RZ, R2 ;  /* 0x000000ffff057224 */ /* 0x002fe200078e0002 */
[----:B------:R-:W-:Y:S01]  /*5eb0*/  IABS R2, R6 ;  /* 0x0000000600027213 */ /* 0x000fe20000000000 */
[----:B------:R-:W-:Y:S02]  /*5ec0*/  IMAD.IADD R6, R185, 0x1, -R30 ;  /* 0x00000001b9067824 */ /* 0x000fe400078e0a1e */
[----:B------:R1:W3:Y:S01]  /*5ed0*/  I2F R16, R5 ;  /* 0x0000000500107306 */ /* 0x0002e20000201400 */
[----:B----4-:R-:W-:-:S05]  /*5ee0*/  FFMA.FTZ R9, R18, -UR20, R101 ;  /* 0x8000001412097c23 */ /* 0x010fca0008010065 */
[----:B------:R-:W-:Y:S02]  /*5ef0*/  FSEL R110, R9, -INF , !P4 ;  /* 0xff800000096e7808 */ /* 0x000fe40006000000 */
[----:B------:R-:W-:Y:S01]  /*5f00*/  ISETP.NE.AND P4, PT, R11, RZ, PT ;  /* 0x000000ff0b00720c */ /* 0x000fe20003f85270 */
[----:B-1----:R-:W-:Y:S01]  /*5f10*/  IMAD.MOV.U32 R5, RZ, RZ, R2 ;  /* 0x000000ffff057224 */ /* 0x002fe200078e0002 */
[----:B------:R-:W-:Y:S01]  /*5f20*/  IABS R2, R6 ;  /* 0x0000000600027213 */ /* 0x000fe20000000000 */
[----:B------:R-:W-:Y:S02]  /*5f30*/  IMAD.IADD R6, R187, 0x1, -R30 ;  /* 0x00000001bb067824 */ /* 0x000fe400078e0a1e */
[----:B------:R1:W4:Y:S01]  /*5f40*/  I2F R20, R5 ;  /* 0x0000000500147306 */ /* 0x0003220000201400 */
[----:B---3--:R-:W-:Y:S02]  /*5f50*/  FFMA.FTZ R10, R16, -UR20, R103 ;  /* 0x80000014100a7c23 */ /* 0x008fe40008010067 */
[----:B------:R-:W-:-:S03]  /*5f60*/  IMAD.WIDE.U32 R30, R165, -0x326172a9, RZ ;  /* 0xcd9e8d57a51e7825 */ /* 0x000fc600078e00ff */
[----:B------:R-:W-:Y:S02]  /*5f70*/  FSEL R114, R10, -INF , !P3 ;  /* 0xff8000000a727808 */ /* 0x000fe40005800000 */
[C---:B------:R-:W-:Y:S02]  /*5f80*/  ISETP.LT.OR P3, PT, R33.reuse, R190, P1 ;  /* 0x000000be2100720c */ /* 0x040fe40000f61670 */
[C---:B------:R-:W-:Y:S02]  /*5f90*/  ISETP.LT.OR P1, PT, R33.reuse, R189, P0 ;  /* 0x000000bd2100720c */ /* 0x040fe40000721670 */
[----:B------:R-:W-:Y:S02]  /*5fa0*/  ISETP.LT.OR P0, PT, R33, R188, P2 ;  /* 0x000000bc2100720c */ /* 0x000fe40001701670 */
[C---:B------:R-:W-:Y:S01]  /*5fb0*/  ISETP.GE.AND P2, PT, R35.reuse, R194, PT ;  /* 0x000000c22300720c */ /* 0x040fe20003f46270 */
[----:B-1----:R-:W-:Y:S01]  /*5fc0*/  IMAD.MOV.U32 R5, RZ, RZ, R2 ;  /* 0x000000ffff057224 */ /* 0x002fe200078e0002 */
[----:B------:R-:W-:Y:S01]  /*5fd0*/  IABS R2, R6 ;  /* 0x0000000600027213 */ /* 0x000fe20000000000 */
[----:B------:R-:W-:Y:S01]  /*5fe0*/  IMAD.IADD R6, R186, 0x1, -R33 ;  /* 0x00000001ba067824 */ /* 0x000fe200078e0a21 */
[----:B------:R-:W-:Y:S01]  /*5ff0*/  ISETP.LT.OR P2, PT, R35, R190, P2 ;  /* 0x000000be2300720c */ /* 0x000fe20001741670 */
[----:B------:R1:W3:Y:S01]  /*6000*/  I2F R19, R5 ;  /* 0x0000000500137306 */ /* 0x0002e20000201400 */
[----:B----4-:R-:W-:-:S05]  /*6010*/  FFMA.FTZ R7, R20, -UR20, R50 ;  /* 0x8000001414077c23 */ /* 0x010fca0008010032 */
[----:B------:R-:W-:Y:S02]  /*6020*/  FSEL R64, R7, -INF , !P4 ;  /* 0xff80000007407808 */ /* 0x000fe40006000000 */
[----:B------:R-:W-:-:S04]  /*6030*/  ISETP.GE.AND P4, PT, R34, R193, PT ;  /* 0x000000c12200720c */ /* 0x000fc80003f86270 */
[----:B------:R-:W-:Y:S01]  /*6040*/  ISETP.LT.OR P4, PT, R34, R189, P4 ;  /* 0x000000bd2200720c */ /* 0x000fe20002781670 */
[----:B-1----:R-:W-:Y:S01]  /*6050*/  IMAD.MOV.U32 R5, RZ, RZ, R2 ;  /* 0x000000ffff057224 */ /* 0x002fe200078e0002 */
[----:B------:R-:W-:Y:S01]  /*6060*/  IABS R2, R6 ;  /* 0x0000000600027213 */ /* 0x000fe20000000000 */
[----:B------:R-:W-:Y:S02]  /*6070*/  IMAD.IADD R6, R185, 0x1, -R33 ;  /* 0x00000001b9067824 */ /* 0x000fe400078e0a21 */
[----:B------:R1:W4:Y:S01]  /*6080*/  I2F R13, R5 ;  /* 0x00000005000d7306 */ /* 0x0003220000201400 */
[----:B---3--:R-:W-:-:S05]  /*6090*/  FFMA.FTZ R11, R19, -UR20, R96 ;  /* 0x80000014130b7c23 */ /* 0x008fca0008010060 */
[----:B------:R-:W-:Y:S02]  /*60a0*/  FSEL R147, R11, -INF , !P5 ;  /* 0xff8000000b937808 */ /* 0x000fe40006800000 */
[----:B------:R-:W-:Y:S02]  /*60b0*/  ISETP.GE.AND P5, PT, R35, R193, PT ;  /* 0x000000c12300720c */ /* 0x000fe40003fa6270 */
[----:B------:R-:W-:-:S05]  /*60c0*/  LOP3.LUT R11, R31, R78, RZ, 0x3c, !PT ;  /* 0x0000004e1f0b7212 */ /* 0x000fca00078e3cff */
[----:B------:R-:W-:-:S04]  /*60d0*/  IMAD.WIDE.U32 R248, R11, -0x2daee0ad, RZ ;  /* 0xd2511f530bf87825 */ /* 0x000fc800078e00ff */
[----:B-1----:R-:W-:Y:S01]  /*60e0*/  IMAD.MOV.U32 R5, RZ, RZ, R2 ;  /* 0x000000ffff057224 */ /* 0x002fe200078e0002 */
[----:B------:R-:W-:Y:S01]  /*60f0*/  IABS R2, R6 ;  /* 0x0000000600027213 */ /* 0x000fe20000000000 */
[----:B------:R-:W-:Y:S02]  /*6100*/  IMAD.IADD R6, R187, 0x1, -R33 ;  /* 0x00000001bb067824 */ /* 0x000fe400078e0a21 */
[----:B------:R1:W3:Y:S01]  /*6110*/  I2F R12, R5 ;  /* 0x00000005000c7306 */ /* 0x0002e20000201400 */
[----:B----4-:R-:W-:-:S05]  /*6120*/  FFMA.FTZ R10, R13, -UR20, R98 ;  /* 0x800000140d0a7c23 */ /* 0x010fca0008010062 */
[----:B------:R-:W-:Y:S02]  /*6130*/  FSEL R211, R10, -INF , !P6 ;  /* 0xff8000000ad37808 */ /* 0x000fe40007000000 */
[----:B------:R-:W-:Y:S02]  /*6140*/  P2R R10, PR, RZ, 0x10 ;  /* 0x00000010ff0a7803 */ /* 0x000fe40000000000 */
[----:B------:R-:W-:Y:S01]  /*6150*/  ISETP.GE.AND P6, PT, R35, R192, PT ;  /* 0x000000c02300720c */ /* 0x000fe20003fc6270 */
[----:B-1----:R-:W-:Y:S01]  /*6160*/  IMAD.MOV.U32 R5, RZ, RZ, R2 ;  /* 0x000000ffff057224 */ /* 0x002fe200078e0002 */
[----:B------:R-:W-:Y:S01]  /*6170*/  IABS R2, R6 ;  /* 0x0000000600027213 */ /* 0x000fe20000000000 */
[----:B------:R-:W-:Y:S02]  /*6180*/  IMAD.IADD R6, R186, 0x1, -R35 ;  /* 0x00000001ba067824 */ /* 0x000fe400078e0a23 */
[----:B------:R1:W4:Y:S01]  /*6190*/  I2F R17, R5 ;  /* 0x0000000500117306 */ /* 0x0003220000201400 */
[----:B---3--:R-:W-:-:S05]  /*61a0*/  FFMA.FTZ R12, R12, -UR20, R51 ;  /* 0x800000140c0c7c23 */ /* 0x008fca0008010033 */
[----:B------:R-:W-:Y:S02]  /*61b0*/  FSEL R65, R12, -INF , !P3 ;  /* 0xff8000000c417808 */ /* 0x000fe40005800000 */
[----:B------:R-:W-:Y:S01]  /*61c0*/  ISETP.LT.OR P3, PT, R35, R188, P6 ;  /* 0x000000bc2300720c */ /* 0x000fe20003761670 */
[----:B-1----:R-:W-:Y:S01]  /*61d0*/  IMAD.MOV.U32 R5, RZ, RZ, R2 ;  /* 0x000000ffff057224 */ /* 0x002fe200078e0002 */
[----:B------:R-:W-:Y:S01]  /*61e0*/  IABS R2, R6 ;  /* 0x0000000600027213 */ /* 0x000fe20000000000 */
[----:B------:R-:W-:Y:S02]  /*61f0*/  IMAD.IADD R6, R185, 0x1, -R35 ;  /* 0x00000001b9067824 */ /* 0x000fe400078e0a23 */
[----:B------:R1:W3:Y:S01]  /*6200*/  I2F R15, R5 ;  /* 0x00000005000f7306 */ /* 0x0002e20000201400 */
[----:B----4-:R-:W-:-:S05]  /*6210*/  FFMA.FTZ R9, R17, -UR20, R97 ;  /* 0x8000001411097c23 */ /* 0x010fca0008010061 */
[----:B------:R-:W-:Y:S02]  /*6220*/  FSEL R146, R9, -INF , !P1 ;  /* 0xff80000009927808 */ /* 0x000fe40004800000 */
[----:B------:R-:W-:Y:S02]  /*6230*/  ISETP.LT.OR P1, PT, R35, R189, P5 ;  /* 0x000000bd2300720c */ /* 0x000fe40002f21670 */
[----:B------:R-:W-:-:S04]  /*6240*/  ISETP.GE.AND P5, PT, R34, R194, PT ;  /* 0x000000c22200720c */ /* 0x000fc80003fa6270 */
[----:B------:R-:W-:Y:S01]  /*6250*/  ISETP.LT.OR P5, PT, R34, R190, P5 ;  /* 0x000000be2200720c */ /* 0x000fe20002fa1670 */
[----:B-1----:R-:W-:Y:S01]  /*6260*/  IMAD.MOV.U32 R5, RZ, RZ, R2 ;  /* 0x000000ffff057224 */ /* 0x002fe200078e0002 */
[----:B------:R-:W-:Y:S01]  /*6270*/  IABS R2, R6 ;  /* 0x0000000600027213 */ /* 0x000fe20000000000 */
[----:B------:R-:W-:Y:S01]  /*6280*/  IMAD.IADD R6, R187, 0x1, -R35 ;  /* 0x00000001bb067824 */ /* 0x000fe200078e0a23 */
[----:B------:R-:W-:Y:S01]  /*6290*/  P2R R9, PR, RZ, 0x20 ;  /* 0x00000020ff097803 */ /* 0x000fe20000000000 */
[----:B------:R1:W-:Y:S01]  /*62a0*/  I2F R18, R5 ;  /* 0x0000000500127306 */ /* 0x0003e20000201400 */
[----:B---3--:R-:W-:-:S05]  /*62b0*/  FFMA.FTZ R8, R15, -UR20, R99 ;  /* 0x800000140f087c23 */ /* 0x008fca0008010063 */
[----:B------:R-:W-:Y:S02]  /*62c0*/  FSEL R210, R8, -INF , !P0 ;  /* 0xff80000008d27808 */ /* 0x000fe40004000000 */
[----:B------:R-:W-:-:S04]  /*62d0*/  ISETP.GE.AND P0, PT, R34, R192, PT ;  /* 0x000000c02200720c */ /* 0x000fc80003f06270 */
[----:B------:R-:W-:Y:S02]  /*62e0*/  ISETP.LT.OR P6, PT, R34, R188, P0 ;  /* 0x000000bc2200720c */ /* 0x000fe400007c1670 */
[----:B------:R-:W-:Y:S01]  /*62f0*/  ISETP.GE.AND P0, PT, R36, R192, PT ;  /* 0x000000c02400720c */ /* 0x000fe20003f06270 */
        /* <DEDUP_REMOVED lines=9> */
[----:B------:R-:W-:Y:S02]  /*6390*/  FSEL R144, R7, -INF , !P1 ;  /* 0xff80000007907808 */ /* 0x000fe40004800000 */
[----:B------:R-:W-:-:S04]  /*63a0*/  ISETP.GE.AND P1, PT, R36, R193, PT ;  /* 0x000000c12400720c */ /* 0x000fc80003f26270 */
[----:B------:R-:W-:Y:S02]  /*63b0*/  ISETP.LT.OR P4, PT, R36, R189, P1 ;  /* 0x000000bd2400720c */ /* 0x000fe40000f81670 */
[----:B------:R-:W-:Y:S01]  /*63c0*/  ISETP.NE.AND P1, PT, R10, RZ, PT ;  /* 0x000000ff0a00720c */ /* 0x000fe20003f25270 */
[----:B------:R-:W-:Y:S02]  /*63d0*/  IMAD.IADD R10, R185, 0x1, -R37 ;  /* 0x00000001b90a7824 */ /* 0x000fe400078e0a25 */
[----:B-1----:R-:W-:Y:S01]  /*63e0*/  IMAD.MOV.U32 R5, RZ, RZ, R2 ;  /* 0x000000ffff057224 */ /* 0x002fe200078e0002 */
[----:B------:R-:W-:Y:S01]  /*63f0*/  IABS R2, R6 ;  /* 0x0000000600027213 */ /* 0x000fe20000000000 */
[----:B------:R-:W-:Y:S02]  /*6400*/  IMAD.IADD R6, R187, 0x1, -R34 ;  /* 0x00000001bb067824 */ /* 0x000fe400078e0a22 */
[----:B------:R1:W3:Y:S01]  /*6410*/  I2F R13, R5 ;  /* 0x00000005000d7306 */ /* 0x0002e20000201400 */
[----:B----4-:R-:W-:-:S02]  /*6420*/  FFMA.FTZ R8, R14, -UR20, R118 ;  /* 0x800000140e087c23 */ /* 0x010fc40008010076 */
[----:B------:R-:W-:-:S03]  /*6430*/  IMAD.WIDE.U32 R14, R79, -0x326172a9, RZ ;  /* 0xcd9e8d574f0e7825 */ /* 0x000fc600078e00ff */
[----:B------:R-:W-:Y:S02]  /*6440*/  FSEL R164, R8, -INF , !P3 ;  /* 0xff80000008a47808 */ /* 0x000fe40005800000 */
[----:B------:R-:W-:Y:S02]  /*6450*/  LOP3.LUT R11, R15, R78, RZ, 0x3c, !PT ;  /* 0x0000004e0f0b7212 */ /* 0x000fe400078e3cff */
[----:B------:R-:W-:Y:S02]  /*6460*/  ISETP.LT.OR P3, PT, R36, R188, P0 ;  /* 0x000000bc2400720c */ /* 0x000fe40000761670 */
[----:B------:R-:W-:Y:S01]  /*6470*/  ISETP.GE.AND P0, PT, R37, R192, PT ;  /* 0x000000c02500720c */ /* 0x000fe20003f06270 */
[----:B-1----:R-:W-:Y:S01]  /*6480*/  IMAD.MOV.U32 R5, RZ, RZ, R2 ;  /* 0x000000ffff057224 */ /* 0x002fe200078e0002 */
[----:B------:R-:W-:Y:S01]  /*6490*/  IABS R2, R6 ;  /* 0x0000000600027213 */ /* 0x000fe20000000000 */
[----:B---3--:R-:W-:Y:S02]  /*64a0*/  FFMA.FTZ R17, R13, -UR20, R47 ;  /* 0x800000140d117c23 */ /* 0x008fe4000801002f */
[----:B------:R1:W3:Y:S08]  /*64b0*/  I2F R6, R5 ;  /* 0x0000000500067306 */ /* 0x0002f00000201400 */
[----:B------:R-:W4:Y:S01]  /*64c0*/  I2F R2, R2 ;  /* 0x0000000200027306 */ /* 0x000f220000201400 */
[----:B-1----:R-:W-:-:S02]  /*64d0*/  FFMA.FTZ R5, R18, -UR20, R46 ;  /* 0x8000001412057c23 */ /* 0x002fc4000801002e */
[----:B---3--:R-:W-:Y:S02]  /*64e0*/  FFMA.FTZ R16, R6, -UR20, R117 ;  /* 0x8000001406107c23 */ /* 0x008fe40008010075 */
[--C-:B------:R-:W-:Y:S01]  /*64f0*/  IMAD.IADD R6, R185, 0x1, -R36.reuse ;  /* 0x00000001b9067824 */ /* 0x100fe200078e0a24 */
[----:B------:R-:W-:Y:S01]  /*6500*/  FSEL R66, R5, -INF , !P2 ;  /* 0xff80000005427808 */ /* 0x000fe20005000000 */
[----:B------:R-:W-:Y:S01]  /*6510*/  IMAD.WIDE.U32 R18, R11, -0x2daee0ad, RZ ;  /* 0xd2511f530b127825 */ /* 0x000fe200078e00ff */
[----:B------:R-:W-:Y:S02]  /*6520*/  ISETP.GE.AND P2, PT, R36, R194, PT ;  /* 0x000000c22400720c */ /* 0x000fe40003f46270 */
[----:B------:R-:W-:Y:S01]  /*6530*/  FSEL R141, R16, -INF , !P1 ;  /* 0xff800000108d7808 */ /* 0x000fe20004800000 */
[----:B----4-:R-:W-:Y:S01]  /*6540*/  FFMA.FTZ R13, R2, -UR20, R119 ;  /* 0x80000014020d7c23 */ /* 0x010fe20008010077 */
[----:B------:R-:W-:Y:S01]  /*6550*/  ISETP.LT.OR P5, PT, R36, R190, P2 ;  /* 0x000000be2400720c */ /* 0x000fe200017a1670 */
[----:B------:R-:W-:Y:S01]  /*6560*/  IMAD.IADD R2, R186, 0x1, -R36 ;  /* 0x00000001ba027824 */ /* 0x000fe200078e0a24 */
[----:B------:R-:W-:Y:S01]  /*6570*/  ISETP.NE.AND P2, PT, R9, RZ, PT ;  /* 0x000000ff0900720c */ /* 0x000fe20003f45270 */
[----:B------:R-:W-:Y:S01]  /*6580*/  IMAD.WIDE.U32 R8, R79, -0x326172a9, RZ ;  /* 0xcd9e8d574f087825 */ /* 0x000fe200078e00ff */
[----:B------:R-:W-:-:S02]  /*6590*/  ISETP.GE.AND P1, PT, R37, R193, PT ;  /* 0x000000c12500720c */ /* 0x000fc40003f26270 */
[----:B------:R-:W-:Y:S02]  /*65a0*/  IABS R2, R2 ;  /* 0x0000000200027213 */ /* 0x000fe40000000000 */
[----:B------:R-:W-:Y:S02]  /*65b0*/  LOP3.LUT R9, R9, R78, RZ, 0x3c, !PT ;  /* 0x0000004e09097212 */ /* 0x000fe400078e3cff */
[----:B------:R-:W-:Y:S01]  /*65c0*/  FSEL R62, R17, -INF , !P2 ;  /* 0xff800000113e7808 */ /* 0x000fe20005000000 */
[----:B------:R-:W-:Y:S01]  /*65d0*/  IMAD.MOV.U32 R5, RZ, RZ, R2 ;  /* 0x000000ffff057224 */ /* 0x000fe200078e0002 */
[----:B------:R-:W-:Y:S01]  /*65e0*/  IABS R2, R6 ;  /* 0x0000000600027213 */ /* 0x000fe20000000000 */
[----:B------:R-:W-:Y:S01]  /*65f0*/  IMAD.WIDE.U32 R6, R170, -0x2daee0ad, RZ ;  /* 0xd2511f53aa067825 */ /* 0x000fe200078e00ff */
[C---:B------:R-:W-:Y:S01]  /*6600*/  ISETP.GE.AND P2, PT, R37.reuse, R194, PT ;  /* 0x000000c22500720c */ /* 0x040fe20003f46270 */
[----:B------:R1:W-:Y:S01]  /*6610*/  I2F R22, R5 ;  /* 0x0000000500167306 */ /* 0x0003e20000201400 */
[----:B------:R-:W-:Y:S01]  /*6620*/  ISETP.LT.OR P1, PT, R37, R189, P1 ;  /* 0x000000bd2500720c */ /* 0x000fe20000f21670 */
[----:B------:R-:W-:Y:S01]  /*6630*/  IMAD.WIDE.U32 R16, R9, -0x2daee0ad, RZ ;  /* 0xd2511f5309107825 */ /* 0x000fe200078e00ff */
[----:B------:R-:W-:-:S02]  /*6640*/  LOP3.LUT R27, R249, UR28, R6, 0x96, !PT ;  /* 0x0000001cf91b7c12 */ /* 0x000fc4000f8e9606 */
[--C-:B------:R-:W-:Y:S02]  /*6650*/  LOP3.LUT R28, R19, UR28, R6.reuse, 0x96, !PT ;  /* 0x0000001c131c7c12 */ /* 0x100fe4000f8e9606 */
[----:B------:R-:W-:Y:S01]  /*6660*/  LOP3.LUT R26, R17, UR28, R6, 0x96, !PT ;  /* 0x0000001c111a7c12 */ /* 0x000fe2000f8e9606 */
[----:B------:R3:W4:Y:S01]  /*6670*/  I2F R20, R2 ;  /* 0x0000000200147306 */ /* 0x0007220000201400 */
[C---:B------:R-:W-:Y:S02]  /*6680*/  LOP3.LUT R21, R7.reuse, UR5, RZ, 0x3c, !PT ;  /* 0x0000000507157c12 */ /* 0x040fe4000f8e3cff */
[C---:B------:R-:W-:Y:S02]  /*6690*/  LOP3.LUT R23, R7.reuse, UR4, RZ, 0x3c, !PT ;  /* 0x0000000407177c12 */ /* 0x040fe4000f8e3cff */
[----:B------:R-:W-:Y:S02]  /*66a0*/  LOP3.LUT R25, R7, UR4, RZ, 0x3c, !PT ;  /* 0x0000000407197c12 */ /* 0x000fe4000f8e3cff */
[----:B------:R-:W-:Y:S01]  /*66b0*/  ISETP.LT.OR P2, PT, R37, R190, P2 ;  /* 0x000000be2500720c */ /* 0x000fe20001741670 */
[----:B-1----:R-:W-:Y:S01]  /*66c0*/  IMAD.IADD R5, R187, 0x1, -R36 ;  /* 0x00000001bb057824 */ /* 0x002fe200078e0a24 */
[----:B------:R-:W-:-:S02]  /*66d0*/  FSEL R143, R13, -INF , !P6 ;  /* 0xff8000000d8f7808 */ /* 0x000fc40007000000 */
[----:B------:R-:W-:Y:S02]  /*66e0*/  ISETP.LT.OR P6, PT, R37, R188, P0 ;  /* 0x000000bc2500720c */ /* 0x000fe400007c1670 */
[----:B------:R-:W-:Y:S02]  /*66f0*/  IABS R5, R5 ;  /* 0x0000000500057213 */ /* 0x000fe40000000000 */
[----:B------:R-:W-:Y:S01]  /*6700*/  P2R R13, PR, RZ, 0x2 ;  /* 0x00000002ff0d7803 */ /* 0x000fe20000000000 */
[----:B---3--:R-:W-:Y:S01]  /*6710*/  IMAD.IADD R2, R186, 0x1, -R37 ;  /* 0x00000001ba027824 */ /* 0x008fe200078e0a25 */
[----:B------:R1:W3:Y:S01]  /*6720*/  I2F R24, R5 ;  /* 0x0000000500187306 */ /* 0x0002e20000201400 */
[----:B----4-:R-:W-:Y:S01]  /*6730*/  FFMA.FTZ R6, R20, -UR20, R124 ;  /* 0x8000001414067c23 */ /* 0x010fe2000801007c */
[----:B------:R-:W-:Y:S02]  /*6740*/  P2R R15, PR, RZ, 0x4 ;  /* 0x00000004ff0f7803 */ /* 0x000fe40000000000 */
[----:B------:R-:W-:-:S02]  /*6750*/  IABS R2, R2 ;  /* 0x0000000200027213 */ /* 0x000fc40000000000 */
[C---:B------:R-:W-:Y:S02]  /*6760*/  ISETP.GE.AND P1, PT, R38.reuse, R193, PT ;  /* 0x000000c12600720c */ /* 0x040fe40003f26270 */
[C---:B------:R-:W-:Y:S02]  /*6770*/  ISETP.GE.AND P2, PT, R38.reuse, R194, PT ;  /* 0x000000c22600720c */ /* 0x040fe40003f46270 */
[C---:B------:R-:W-:Y:S02]  /*6780*/  ISETP.LT.OR P1, PT, R38.reuse, R189, P1 ;  /* 0x000000bd2600720c */ /* 0x040fe40000f21670 */
        /* <DEDUP_REMOVED lines=10> */
[----:B----4-:R-:W-:Y:S02]  /*6830*/  FFMA.FTZ R11, R12, -UR20, R43 ;  /* 0x800000140c0b7c23 */ /* 0x010fe4000801002b */
[----:B------:R1:W3:Y:S08]  /*6840*/  I2F R10, R5 ;  /* 0x00000005000a7306 */ /* 0x0002f00000201400 */
[----:B------:R-:W4:Y:S01]  /*6850*/  I2F R2, R2 ;  /* 0x0000000200027306 */ /* 0x000f220000201400 */
[----:B-1----:R-:W-:-:S02]  /*6860*/  FFMA.FTZ R5, R22, -UR20, R42 ;  /* 0x8000001416057c23 */ /* 0x002fc4000801002a */
[----:B---3--:R-:W-:Y:S01]  /*6870*/  FFMA.FTZ R10, R10, -UR20, R125 ;  /* 0x800000140a0a7c23 */ /* 0x008fe2000801007d */
[----:B------:R-:W-:Y:S01]  /*6880*/  FSEL R125, R6, -INF , !P4 ;  /* 0xff800000067d7808 */ /* 0x000fe20006000000 */
[--C-:B------:R-:W-:Y:S01]  /*6890*/  IMAD.IADD R6, R185, 0x1, -R38.reuse ;  /* 0x00000001b9067824 */ /* 0x100fe200078e0a26 */
[----:B------:R-:W-:Y:S02]  /*68a0*/  FSEL R63, R5, -INF , !P5 ;  /* 0xff800000053f7808 */ /* 0x000fe40006800000 */
[----:B------:R-:W-:Y:S01]  /*68b0*/  ISETP.LT.OR P5, PT, R38, R190, P2 ;  /* 0x000000be2600720c */ /* 0x000fe200017a1670 */
[----:B----4-:R-:W-:Y:S01]  /*68c0*/  FFMA.FTZ R9, R2, -UR20, R127 ;  /* 0x8000001402097c23 */ /* 0x010fe2000801007f */
[----:B------:R-:W-:Y:S01]  /*68d0*/  ISETP.NE.AND P2, PT, R15, RZ, PT ;  /* 0x000000ff0f00720c */ /* 0x000fe20003f45270 */
[----:B------:R-:W-:Y:S01]  /*68e0*/  IMAD.IADD R2, R186, 0x1, -R38 ;  /* 0x00000001ba027824 */ /* 0x000fe200078e0a26 */
[----:B------:R-:W-:Y:S02]  /*68f0*/  ISETP.LT.OR P4, PT, R38, R188, P0 ;  /* 0x000000bc2600720c */ /* 0x000fe40000781670 */
[----:B------:R-:W-:-:S02]  /*6900*/  FSEL R208, R9, -INF , !P6 ;  /* 0xff80000009d07808 */ /* 0x000fc40007000000 */
[----:B------:R-:W-:Y:S02]  /*6910*/  IABS R2, R2 ;  /* 0x0000000200027213 */ /* 0x000fe40000000000 */
[----:B------:R-:W-:Y:S02]  /*6920*/  FSEL R61, R11, -INF , !P2 ;  /* 0xff8000000b3d7808 */ /* 0x000fe40005000000 */
[C---:B------:R-:W-:Y:S01]  /*6930*/  ISETP.GE.AND P0, PT, R39.reuse, R193, PT ;  /* 0x000000c12700720c */ /* 0x040fe20003f06270 */
[----:B------:R-:W-:Y:S01]  /*6940*/  IMAD.MOV.U32 R5, RZ, RZ, R2 ;  /* 0x000000ffff057224 */ /* 0x000fe200078e0002 */
[----:B------:R-:W-:Y:S02]  /*6950*/  IABS R2, R6 ;  /* 0x0000000600027213 */ /* 0x000fe40000000000 */
[----:B------:R-:W-:Y:S01]  /*6960*/  P2R R6, PR, RZ, 0x2 ;  /* 0x00000002ff067803 */ /* 0x000fe20000000000 */
[----:B------:R1:W3:Y:S01]  /*6970*/  I2F R31, R5 ;  /* 0x00000005001f7306 */ /* 0x0002e20000201400 */
[----:B------:R-:W-:-:S02]  /*6980*/  ISETP.GE.AND P1, PT, R39, R194, PT ;  /* 0x000000c22700720c */ /* 0x000fc40003f26270 */
[----:B------:R-:W-:Y:S02]  /*6990*/  ISETP.GE.AND P2, PT, R39, R192, PT ;  /* 0x000000c02700720c */ /* 0x000fe40003f46270 */
[----:B------:R-:W-:Y:S01]  /*69a0*/  FSEL R119, R10, -INF , !P3 ;  /* 0xff8000000a777808 */ /* 0x000fe20005800000 */
[----:B------:R-:W-:Y:S01]  /*69b0*/  IMAD.WIDE.U32 R10, R23, -0x326172a9, RZ ;  /* 0xcd9e8d57170a7825 */ /* 0x000fe200078e00ff */
[----:B------:R-:W-:Y:S01]  /*69c0*/  ISETP.NE.AND P6, PT, R6, RZ, PT ;  /* 0x000000ff0600720c */ /* 0x000fe20003fc5270 */
[----:B------:R4:W5:Y:S01]  /*69d0*/  I2F R24, R2 ;  /* 0x0000000200187306 */ /* 0x0009620000201400 */
[----:B------:R-:W-:Y:S01]  /*69e0*/  ISETP.LT.OR P3, PT, R39, R190, P1 ;  /* 0x000000be2700720c */ /* 0x000fe20000f61670 */
[----:B------:R-:W-:Y:S01]  /*69f0*/  IMAD.WIDE.U32 R6, R21, -0x326172a9, RZ ;  /* 0xcd9e8d5715067825 */ /* 0x000fe200078e00ff */
[C---:B------:R-:W-:Y:S02]  /*6a00*/  ISETP.LT.OR P1, PT, R39.reuse, R189, P0 ;  /* 0x000000bd2700720c */ /* 0x040fe40000721670 */
[----:B------:R-:W-:-:S02]  /*6a10*/  ISETP.LT.OR P0, PT, R39, R188, P2 ;  /* 0x000000bc2700720c */ /* 0x000fc40001701670 */
[----:B------:R-:W-:Y:S01]  /*6a20*/  LOP3.LUT R22, R7, UR29, R8, 0x96, !PT ;  /* 0x0000001d07167c12 */ /* 0x000fe2000f8e9608 */
[----:B-1----:R-:W-:Y:S01]  /*6a30*/  IMAD.IADD R5, R187, 0x1, -R38 ;  /* 0x00000001bb057824 */ /* 0x002fe200078e0a26 */
[----:B------:R-:W-:Y:S01]  /*6a40*/  LOP3.LUT R21, R11, UR29, R8, 0x96, !PT ;  /* 0x0000001d0b157c12 */ /* 0x000fe2000f8e9608 */
[----:B---3--:R-:W-:Y:S01]  /*6a50*/  FFMA.FTZ R52, R31, -UR20, R74 ;  /* 0x800000141f347c23 */ /* 0x008fe2000801004a */
[----:B------:R-:W-:Y:S02]  /*6a60*/  LOP3.LUT R19, R7, UR29, R30, 0x96, !PT ;  /* 0x0000001d07137c12 */ /* 0x000fe4000f8e961e */
[----:B------:R-:W-:Y:S01]  /*6a70*/  IABS R5, R5 ;  /* 0x0000000500057213 */ /* 0x000fe20000000000 */
[----:B----4-:R-:W-:-:S03]  /*6a80*/  IMAD.IADD R2, R186, 0x1, -R39 ;  /* 0x00000001ba027824 */ /* 0x010fc600078e0a27 */
[----:B------:R1:W3:Y:S01]  /*6a90*/  I2F R32, R5 ;  /* 0x0000000500207306 */ /* 0x0002e20000201400 */
[----:B-----5:R-:W-:Y:S01]  /*6aa0*/  FFMA.FTZ R53, R24, -UR20, R80 ;  /* 0x8000001418357c23 */ /* 0x020fe20008010050 */
[----:B------:R-:W-:-:S05]  /*6ab0*/  IABS R2, R2 ;  /* 0x0000000200027213 */ /* 0x000fca0000000000 */
[----:B------:R-:W-:-:S04]  /*6ac0*/  IMAD.MOV.U32 R9, RZ, RZ, R2 ;  /* 0x000000ffff097224 */ /* 0x000fc800078e0002 */
[----:B------:R4:W5:Y:S01]  /*6ad0*/  I2F R20, R9 ;  /* 0x0000000900147306 */ /* 0x0009620000201400 */
[----:B-1----:R-:W-:Y:S02]  /*6ae0*/  IMAD.IADD R5, R185, 0x1, -R39 ;  /* 0x00000001b9057824 */ /* 0x002fe400078e0a27 */
[----:B---3--:R-:W-:-:S03]  /*6af0*/  FFMA.FTZ R56, R32, -UR20, R82 ;  /* 0x8000001420387c23 */ /* 0x008fc60008010052 */
[----:B------:R-:W-:Y:S01]  /*6b00*/  IABS R2, R5 ;  /* 0x0000000500027213 */ /* 0x000fe20000000000 */
[----:B------:R-:W-:Y:S01]  /*6b10*/  IMAD.IADD R5, R187, 0x1, -R39 ;  /* 0x00000001bb057824 */ /* 0x000fe200078e0a27 */
[----:B------:R-:W-:Y:S01]  /*6b20*/  FSEL R111, R56, -INF , !P4 ;  /* 0xff800000386f7808 */ /* 0x000fe20006000000 */
[----:B------:R-:W-:Y:S01]  /*6b30*/  IMAD.WIDE.U32 R38, R27, -0x326172a9, RZ ;  /* 0xcd9e8d571b267825 */ /* 0x000fe200078e00ff */
[----:B------:R1:W3:Y:S01]  /*6b40*/  I2F R17, R2 ;  /* 0x0000000200117306 */ /* 0x0002e20000201400 */
[----:B------:R-:W-:Y:S02]  /*6b50*/  LOP3.LUT R27, R7, UR29, R14, 0x96, !PT ;  /* 0x0000001d071b7c12 */ /* 0x000fe4000f8e960e */
[----:B------:R-:W-:Y:S01]  /*6b60*/  IABS R12, R5 ;  /* 0x00000005000c7213 */ /* 0x000fe20000000000 */
[----:B----4-:R-:W-:Y:S01]  /*6b70*/  IMAD.WIDE.U32 R8, R25, -0x326172a9, RZ ;  /* 0xcd9e8d5719087825 */ /* 0x010fe200078e00ff */
[----:B------:R-:W-:Y:S02]  /*6b80*/  LOP3.LUT R5, R11, UR29, R30, 0x96, !PT ;  /* 0x0000001d0b057c12 */ /* 0x000fe4000f8e961e */
[----:B------:R-:W-:Y:S01]  /*6b90*/  LOP3.LUT R11, R39, UR27, R6, 0x96, !PT ;  /* 0x0000001b270b7c12 */ /* 0x000fe2000f8e9606 */
[----:B-----5:R-:W-:Y:S01]  /*6ba0*/  FFMA.FTZ R57, R20, -UR20, R75 ;  /* 0x8000001414397c23 */ /* 0x020fe2000801004b */
[----:B------:R-:W-:Y:S01]  /*6bb0*/  LOP3.LUT R25, R9, UR29, R30, 0x96, !PT ;  /* 0x0000001d09197c12 */ /* 0x000fe2000f8e961e */
[----:B------:R-:W-:-:S04]  /*6bc0*/  IMAD.WIDE.U32 R20, R21, -0x2daee0ad, RZ ;  /* 0xd2511f5315147825 */ /* 0x000fc800078e00ff */
[----:B------:R-:W-:Y:S01]  /*6bd0*/  IMAD.WIDE.U32 R42, R11, -0x2daee0ad, RZ ;  /* 0xd2511f530b2a7825 */ /* 0x000fe200078e00ff */
[----:B------:R-:W-:-:S03]  /*6be0*/  LOP3.LUT R21, R21, UR26, R16, 0x96, !PT ;  /* 0x0000001a15157c12 */ /* 0x000fc6000f8e9610 */
[----:B-1----:R-:W-:Y:S02]  /*6bf0*/  IMAD.MOV.U32 R2, RZ, RZ, R12 ;  /* 0x000000ffff027224 */ /* 0x002fe400078e000c */
[----:B------:R-:W-:Y:S01]  /*6c00*/  IMAD.WIDE.U32 R12, R26, -0x326172a9, RZ ;  /* 0xcd9e8d571a0c7825 */ /* 0x000fe200078e00ff */
[----:B------:R-:W-:Y:S01]  /*6c10*/  LOP3.LUT R26, R9, UR29, R14, 0x96, !PT ;  /* 0x0000001d091a7c12 */ /* 0x000fe2000f8e960e */
[----:B------:R1:W4:Y:S02]  /*6c20*/  I2F R23, R2 ;  /* 0x0000000200177306 */ /* 0x0003240000201400 */
[----:B------:R-:W-:Y:S01]  /*6c30*/  IMAD.WIDE.U32 R14, R28, -0x326172a9, RZ ;  /* 0xcd9e8d571c0e7825 */ /* 0x000fe200078e00ff */
[C---:B------:R-:W-:Y:S02]  /*6c40*/  LOP3.LUT R29, R13.reuse, UR27, R6, 0x96, !PT ;  /* 0x0000001b0d1d7c12 */ /* 0x040fe4000f8e9606 */
[----:B------:R-:W-:Y:S01]  /*6c50*/  LOP3.LUT R28, R13, UR27, R10, 0x96, !PT ;  /* 0x0000001b0d1c7c12 */ /* 0x000fe2000f8e960a */
[----:B------:R-:W-:Y:S01]  /*6c60*/  IMAD.WIDE.U32 R6, R5, -0x2daee0ad, RZ ;  /* 0xd2511f5305067825 */ /* 0x000fe200078e00ff */
[----:B------:R-:W-:-:S03]  /*6c70*/  LOP3.LUT R30, R15, UR27, R8, 0x96, !PT ;  /* 0x0000001b0f1e7c12 */ /* 0x000fc6000f8e9608 */
[----:B---3--:R-:W-:Y:S01]  /*6c80*/  FFMA.FTZ R59, R17, -UR20, R81 ;  /* 0x80000014113b7c23 */ /* 0x008fe20008010051 */
[----:B------:R-:W-:Y:S01]  /*6c90*/  LOP3.LUT R5, R7, UR26, R248, 0x96, !PT ;  /* 0x0000001a07057c12 */ /* 0x000fe2000f8e96f8 */
[----:B------:R-:W-:Y:S01]  /*6ca0*/  IMAD.WIDE.U32 R30, R30, -0x2daee0ad, RZ ;  /* 0xd2511f531e1e7825 */ /* 0x000fe200078e00ff */
[----:B-1----:R-:W-:-:S03]  /*6cb0*/  LOP3.LUT R2, R39, UR27, R10, 0x96, !PT ;  /* 0x0000001b27027c12 */ /* 0x002fc6000f8e960a */
[----:B----4-:R-:W-:Y:S01]  /*6cc0*/  FFMA.FTZ R60, R23, -UR20, R83 ;  /* 0x80000014173c7c23 */ /* 0x010fe20008010053 */
[----:B------:R-:W-:Y:S01]  /*6cd0*/  LOP3.LUT R10, R39, UR27, R8, 0x96, !PT ;  /* 0x0000001b270a7c12 */ /* 0x000fe2000f8e9608 */
[----:B------:R-:W-:-:S03]  /*6ce0*/  IMAD.WIDE.U32 R8, R19, -0x2daee0ad, RZ ;  /* 0xd2511f5313087825 */ /* 0x000fc600078e00ff */
[----:B------:R-:W-:Y:S01]  /*6cf0*/  FSEL R108, R60, -INF , !P0 ;  /* 0xff8000003c6c7808 */ /* 0x000fe20004000000 */
[----:B------:R-:W-:Y:S01]  /*6d00*/  IMAD.WIDE.U32 R48, R2, -0x2daee0ad, RZ ;  /* 0xd2511f5302307825 */ /* 0x000fe200078e00ff */
[----:B------:R-:W-:Y:S02]  /*6d10*/  LOP3.LUT R13, R9, UR26, R248, 0x96, !PT ;  /* 0x0000001a090d7c12 */ /* 0x000fe4000f8e96f8 */
[----:B------:R-:W-:Y:S01]  /*6d20*/  LOP3.LUT R32, R43, UR24, R8, 0x96, !PT ;  /* 0x000000182b207c12 */ /* 0x000fe2000f8e9608 */
[----:B------:R-:W-:Y:S01]  /*6d30*/  IMAD.WIDE.U32 R46, R10, -0x2daee0ad, RZ ;  /* 0xd2511f530a2e7825 */ /* 0x000fe200078e00ff */
[----:B------:R-:W-:-:S03]  /*6d40*/  LOP3.LUT R2, R49, UR24, R6, 0x96, !PT ;  /* 0x0000001831027c12 */ /* 0x000fc6000f8e9606 */
[----:B------:R-:W-:-:S04]  /*6d50*/  IMAD.WIDE.U32 R6, R25, -0x2daee0ad, RZ ;  /* 0xd2511f5319067825 */ /* 0x000fc800078e00ff */
        /* <DEDUP_REMOVED lines=18> */
[----:B------:R-:W-:-:S03]  /*6e80*/  LOP3.LUT R35, R41, UR23, R10, 0x96, !PT ;  /* 0x0000001729237c12 */ /* 0x000fc6000f8e960a */
[----:B------:R-:W-:Y:S01]  /*6e90*/  IMAD.WIDE.U32 R32, R32, -0x326172a9, RZ ;  /* 0xcd9e8d5720207825 */ /* 0x000fe200078e00ff */
[C-C-:B------:R-:W-:Y:S02]  /*6ea0*/  LOP3.LUT R16, R9.reuse, UR25, R38.reuse, 0x96, !PT ;  /* 0x0000001909107c12 */ /* 0x140fe4000f8e9626 */
[----:B------:R-:W-:Y:S01]  /*6eb0*/  LOP3.LUT R41, R9, UR25, R38, 0x96, !PT ;  /* 0x0000001909297c12 */ /* 0x000fe2000f8e9626 */
[----:B------:R-:W-:Y:S01]  /*6ec0*/  IMAD.WIDE.U32 R24, R24, -0x326172a9, RZ ;  /* 0xcd9e8d5718187825 */ /* 0x000fe200078e00ff */
[C-C-:B------:R-:W-:Y:S02]  /*6ed0*/  LOP3.LUT R34, R33.reuse, UR23, R8.reuse, 0x96, !PT ;  /* 0x0000001721227c12 */ /* 0x140fe4000f8e9608 */
        /* <DEDUP_REMOVED lines=32> */
[----:B------:R-:W-:Y:S02]  /*70e0*/  LOP3.LUT R15, R55, UR12, R6, 0x96, !PT ;  /* 0x0000000c370f7c12 */ /* 0x000fe4000f8e9606 */
[----:B------:R-:W-:Y:S01]  /*70f0*/  FMNMX.FTZ R5, R122, R123, !PT ;  /* 0x0000007b7a057209 */ /* 0x000fe20007810000 */
[----:B------:R-:W-:-:S03]  /*7100*/  IMAD.WIDE.U32 R6, R31, -0x2daee0ad, RZ ;  /* 0xd2511f531f067825 */ /* 0x000fc600078e00ff */
        /* <DEDUP_REMOVED lines=11> */
[C-C-:B------:R-:W-:Y:S02]  /*71c0*/  LOP3.LUT R27, R7.reuse, UR13, R32.reuse, 0x96, !PT ;  /* 0x0000000d071b7c12 */ /* 0x140fe4000f8e9620 */
[----:B------:R-:W-:Y:S01]  /*71d0*/  LOP3.LUT R37, R7, UR13, R32, 0x96, !PT ;  /* 0x0000000d07257c12 */ /* 0x000fe2000f8e9620 */
[----:B------:R-:W-:Y:S01]  /*71e0*/  IMAD.WIDE.U32 R34, R25, -0x2daee0ad, RZ ;  /* 0xd2511f5319227825 */ /* 0x000fe200078e00ff */
[----:B------:R-:W-:Y:S02]  /*71f0*/  LOP3.LUT R16, R51, UR12, R16, 0x96, !PT ;  /* 0x0000000c33107c12 */ /* 0x000fe4000f8e9610 */
[----:B------:R-:W-:Y:S01]  /*7200*/  FMNMX.FTZ R5, R139, R5, !PT ;  /* 0x000000058b057209 */ /* 0x000fe20007810000 */
[----:B--2---:R-:W-:Y:S01]  /*7210*/  IMAD.WIDE.U32 R78, R24, -0x2daee0ad, RZ ;  /* 0xd2511f53184e7825 */ /* 0x004fe200078e00ff */
[----:B------:R-:W-:-:S02]  /*7220*/  LOP3.LUT R29, R35, UR12, R22, 0x96, !PT ;  /* 0x0000000c231d7c12 */ /* 0x000fc4000f8e9616 */
[----:B------:R-:W-:Y:S01]  /*7230*/  FMNMX.FTZ R5, R140, R5, !PT ;  /* 0x000000058c057209 */ /* 0x000fe20007810000 */
[----:B------:R-:W-:Y:S01]  /*7240*/  IMAD.WIDE.U32 R38, R2, -0x2daee0ad, RZ ;  /* 0xd2511f5302267825 */ /* 0x000fe200078e00ff */
[----:B------:R-:W-:Y:S02]  /*7250*/  LOP3.LUT R35, R79, UR12, R8, 0x96, !PT ;  /* 0x0000000c4f237c12 */ /* 0x000fe4000f8e9608 */
[----:B------:R-:W-:Y:S01]  /*7260*/  FMNMX.FTZ R5, R76, R5, !PT ;  /* 0x000000054c057209 */ /* 0x000fe20007810000 */
[----:B------:R-:W-:Y:S01]  /*7270*/  IMAD R2, R41, -0x2daee0ad, RZ ;  /* 0xd2511f5329027824 */ /* 0x000fe200078e02ff */
[----:B------:R-:W-:Y:S01]  /*7280*/  LOP3.LUT R18, R39, UR12, R18, 0x96, !PT ;  /* 0x0000000c27127c12 */ /* 0x000fe2000f8e9612 */
[----:B------:R-:W-:Y:S01]  /*7290*/  IMAD.WIDE.U32 R32, R43, -0x2daee0ad, RZ ;  /* 0xd2511f532b207825 */ /* 0x000fe200078e00ff */
[----:B------:R-:W-:-:S03]  /*72a0*/  FMNMX.FTZ R5, R77, R5, !PT ;  /* 0x000000054d057209 */ /* 0x000fc60007810000 */
[----:B------:R-:W-:Y:S01]  /*72b0*/  IMAD.WIDE.U32 R12, R13, -0x2daee0ad, RZ ;  /* 0xd2511f530d0c7825 */ /* 0x000fe200078e00ff */
[----:B------:R-:W-:-:S03]  /*72c0*/  LOP3.LUT R2, R33, UR12, R2, 0x96, !PT ;  /* 0x0000000c21027c12 */ /* 0x000fc6000f8e9602 */
[----:B------:R-:W-:Y:S01]  /*72d0*/  IMAD.WIDE.U32 R24, R17, -0x326172a9, RZ ;  /* 0xcd9e8d5711187825 */ /* 0x000fe200078e00ff */
[----:B------:R-:W-:Y:S02]  /*72e0*/  LOP3.LUT R30, R13, UR22, R30, 0x96, !PT ;  /* 0x000000160d1e7c12 */ /* 0x000fe4000f8e961e */
[----:B------:R-:W-:Y:S01]  /*72f0*/  LOP3.LUT R41, R81, UR12, R12, 0x96, !PT ;  /* 0x0000000c51297c12 */ /* 0x000fe2000f8e960c */
[----:B------:R-:W-:Y:S01]  /*7300*/  IMAD.WIDE.U32 R10, R11, -0x326172a9, RZ ;  /* 0xcd9e8d570b0a7825 */ /* 0x000fe200078e00ff */
[----:B------:R-:W-:Y:S02]  /*7310*/  LOP3.LUT R39, R25, UR13, R14, 0x96, !PT ;  /* 0x0000000d19277c12 */ /* 0x000fe4000f8e960e */
[----:B------:R-:W-:Y:S01]  /*7320*/  FSEL R81, R53, -INF , !P6 ;  /* 0xff80000035517808 */ /* 0x000fe20007000000 */
[----:B------:R-:W-:Y:S01]  /*7330*/  IMAD.WIDE.U32 R8, R15, -0x326172a9, RZ ;  /* 0xcd9e8d570f087825 */ /* 0x000fe200078e00ff */
[----:B------:R-:W-:-:S03]  /*7340*/  LOP3.LUT R40, R11, UR13, R40, 0x96, !PT ;  /* 0x0000000d0b287c12 */ /* 0x000fc6000f8e9628 */
[----:B------:R-:W-:Y:S01]  /*7350*/  IMAD.WIDE.U32 R30, R30, -0x326172a9, RZ ;  /* 0xcd9e8d571e1e7825 */ /* 0x000fe200078e00ff */
[----:B------:R-:W-:Y:S02]  /*7360*/  LOP3.LUT R14, R9, UR8, R10, 0x96, !PT ;  /* 0x00000008090e7c12 */ /* 0x000fe4000f8e960a */
[----:B------:R-:W-:Y:S01]  /*7370*/  LOP3.LUT R12, R8, 0xff, RZ, 0xc0, !PT ;  /* 0x000000ff080c7812 */ /* 0x000fe200078ec0ff */
[----:B------:R-:W-:Y:S01]  /*7380*/  IMAD.WIDE.U32 R10, R16, -0x326172a9, RZ ;  /* 0xcd9e8d57100a7825 */ /* 0x000fe200078e00ff */
[----:B------:R-:W-:Y:S02]  /*7390*/  LOP3.LUT R43, R8, 0xffff, RZ, 0xc0, !PT ;  /* 0x0000ffff082b7812 */ /* 0x000fe400078ec0ff */
[--C-:B------:R-:W-:Y:S01]  /*73a0*/  SHF.R.U32.HI R58, RZ, 0x10, R8.reuse ;  /* 0x00000010ff3a7819 */ /* 0x100fe20000011608 */
[----:B------:R-:W-:Y:S01]  /*73b0*/  IMAD.WIDE.U32 R16, R28, -0x326172a9, RZ ;  /* 0xcd9e8d571c107825 */ /* 0x000fe200078e00ff */
[----:B------:R-:W-:Y:S02]  /*73c0*/  SHF.R.U32.HI R13, RZ, 0x18, R8 ;  /* 0x00000018ff0d7819 */ /* 0x000fe40000011608 */
[----:B------:R-:W-:Y:S01]  /*73d0*/  LOP3.LUT R22, R11, UR8, R6, 0x96, !PT ;  /* 0x000000080b167c12 */ /* 0x000fe2000f8e9606 */
[----:B------:R-:W-:Y:S01]  /*73e0*/  IMAD.WIDE.U32 R8, R2, -0x326172a9, RZ ;  /* 0xcd9e8d5702087825 */ /* 0x000fe200078e00ff */
[----:B------:R-:W-:-:S02]  /*73f0*/  FMNMX.FTZ R2, R95, R112, !PT ;  /* 0x000000705f027209 */ /* 0x000fc40007810000 */
[----:B------:R-:W-:Y:S02]  /*7400*/  LOP3.LUT R73, R10, 0xff, RZ, 0xc0, !PT ;  /* 0x000000ff0a497812 */ /* 0x000fe400078ec0ff */
[----:B------:R-:W-:Y:S01]  /*7410*/  LOP3.LUT R23, R9, UR8, R6, 0x96, !PT ;  /* 0x0000000809177c12 */ /* 0x000fe2000f8e9606 */
[----:B------:R-:W-:Y:S01]  /*7420*/  IMAD.WIDE.U32 R6, R19, -0x326172a9, RZ ;  /* 0xcd9e8d5713067825 */ /* 0x000fe200078e00ff */
[----:B------:R-:W-:Y:S02]  /*7430*/  FMNMX.FTZ R2, R92, R2, !PT ;  /* 0x000000025c027209 */ /* 0x000fe40007810000 */
[----:B------:R-:W-:Y:S02]  /*7440*/  LOP3.LUT R72, R10, 0xffff, RZ, 0xc0, !PT ;  /* 0x0000ffff0a487812 */ /* 0x000fe400078ec0ff */
[C---:B------:R-:W-:Y:S02]  /*7450*/  LOP3.LUT R231, R6.reuse, 0xffff, RZ, 0xc0, !PT ;  /* 0x0000ffff06e77812 */ /* 0x040fe400078ec0ff */
[----:B------:R-:W-:-:S02]  /*7460*/  LOP3.LUT R234, R6, 0xff, RZ, 0xc0, !PT ;  /* 0x000000ff06ea7812 */ /* 0x000fc400078ec0ff */
[--C-:B------:R-:W-:Y:S02]  /*7470*/  SHF.R.U32.HI R233, RZ, 0x10, R6.reuse ;  /* 0x00000010ffe97819 */ /* 0x100fe40000011606 */
[----:B------:R-:W-:Y:S02]  /*7480*/  SHF.R.U32.HI R232, RZ, 0x18, R6 ;  /* 0x00000018ffe87819 */ /* 0x000fe40000011606 */
[----:B------:R-:W-:Y:S02]  /*7490*/  FMNMX.FTZ R6, R89, R2, !PT ;  /* 0x0000000259067209 */ /* 0x000fe40007810000 */
[--C-:B------:R-:W-:Y:S02]  /*74a0*/  SHF.R.U32.HI R67, RZ, 0x10, R10.reuse ;  /* 0x00000010ff437819 */ /* 0x100fe4000001160a */
[----:B------:R-:W-:Y:S01]  /*74b0*/  SHF.R.U32.HI R74, RZ, 0x18, R10 ;  /* 0x00000018ff4a7819 */ /* 0x000fe2000001160a */
[----:B------:R-:W-:Y:S01]  /*74c0*/  IMAD.WIDE.U32 R10, R21, -0x326172a9, RZ ;  /* 0xcd9e8d57150a7825 */ /* 0x000fe200078e00ff */
[----:B------:R-:W-:-:S02]  /*74d0*/  FMNMX.FTZ R2, R86, R5, !PT ;  /* 0x0000000556027209 */ /* 0x000fc40007810000 */
[----:B------:R-:W-:Y:S02]  /*74e0*/  FMNMX.FTZ R5, R132, R135, !PT ;  /* 0x0000008784057209 */ /* 0x000fe40007810000 */
[C---:B------:R-:W-:Y:S02]  /*74f0*/  LOP3.LUT R75, R8.reuse, 0xffff, RZ, 0xc0, !PT ;  /* 0x0000ffff084b7812 */ /* 0x040fe400078ec0ff */
[----:B------:R-:W-:Y:S02]  /*7500*/  LOP3.LUT R83, R8, 0xff, RZ, 0xc0, !PT ;  /* 0x000000ff08537812 */ /* 0x000fe400078ec0ff */
[--C-:B------:R-:W-:Y:S02]  /*7510*/  SHF.R.U32.HI R79, RZ, 0x10, R8.reuse ;  /* 0x00000010ff4f7819 */ /* 0x100fe40000011608 */
[----:B------:R-:W-:Y:S02]  /*7520*/  SHF.R.U32.HI R82, RZ, 0x18, R8 ;  /* 0x00000018ff527819 */ /* 0x000fe40000011608 */
[----:B------:R-:W-:-:S02]  /*7530*/  FMNMX.FTZ R6, R88, R6, !PT ;  /* 0x0000000658067209 */ /* 0x000fc40007810000 */
[----:B------:R-:W-:Y:S02]  /*7540*/  FMNMX.FTZ R8, R90, R2, !PT ;  /* 0x000000025a087209 */ /* 0x000fe40007810000 */
[----:B------:R-:W-:Y:S02]  /*7550*/  FMNMX.FTZ R2, R225, R149, !PT ;  /* 0x00000095e1027209 */ /* 0x000fe40007810000 */
[----:B------:R-:W-:Y:S02]  /*7560*/  LOP3.LUT R51, R7, UR8, R10, 0x96, !PT ;  /* 0x0000000807337c12 */ /* 0x000fe4000f8e960a */
        /* <DEDUP_REMOVED lines=33> */
[----:B------:R-:W-:Y:S02]  /*7780*/  LOP3.LUT R165, R31, UR13, R20, 0x96, !PT ;  /* 0x0000000d1fa57c12 */ /* 0x000fe4000f8e9614 */
[----:B------:R-:W-:-:S02]  /*7790*/  FMNMX.FTZ R2, R141, R5, !PT ;  /* 0x000000058d027209 */ /* 0x000fc40007810000 */
[----:B------:R-:W-:Y:S02]  /*77a0*/  FSEL R20, R57, -INF , !P3 ;  /* 0xff80000039147808 */ /* 0x000fe40005800000 */
[----:B------:R-:W-:Y:S02]  /*77b0*/  FMNMX.FTZ R5, R21, R7, !PT ;  /* 0x0000000715057209 */ /* 0x000fe40007810000 */
[----:B------:R-:W-:Y:S02]  /*77c0*/  FMNMX.FTZ R6, R143, R6, !PT ;  /* 0x000000068f067209 */ /* 0x000fe40007810000 */
[----:B------:R-:W-:Y:S02]  /*77d0*/  FMNMX.FTZ R71, R125, R2, !PT ;  /* 0x000000027d477209 */ /* 0x000fe40007810000 */
[----:B------:R-:W-:Y:S02]  /*77e0*/  FMNMX.FTZ R2, R20, R5, !PT ;  /* 0x0000000514027209 */ /* 0x000fe40007810000 */
[----:B------:R-:W-:Y:S01]  /*77f0*/  FMNMX.FTZ R5, R212, R6, !PT ;  /* 0x00000006d4057209 */ /* 0x000fe20007810000 */
[----:B------:R-:W-:Y:S01]  /*7800*/  IMAD.WIDE.U32 R6, R29, -0x326172a9, RZ ;  /* 0xcd9e8d571d067825 */ /* 0x000fe200078e00ff */
[----:B------:R-:W-:-:S02]  /*7810*/  LOP3.LUT R171, R11, UR13, R44, 0x96, !PT ;  /* 0x0000000d0bab7c12 */ /* 0x000fc4000f8e962c */
[----:B------:R-:W-:Y:S01]  /*7820*/  FMNMX.FTZ R71, R119, R71, !PT ;  /* 0x0000004777477209 */ /* 0x000fe20007810000 */
[----:B------:R-:W2:Y:S01]  /*7830*/  SHFL.BFLY PT, R11, R2, 0x2, 0x1f ;  /* 0x0c401f00020b7f89 */ /* 0x000ea200000e0000 */
[----:B------:R-:W-:Y:S02]  /*7840*/  FMNMX.FTZ R5, R208, R5, !PT ;  /* 0x00000005d0057209 */ /* 0x000fe40007810000 */
[----:B-1----:R-:W-:Y:S01]  /*7850*/  FMNMX.FTZ R70, R70, R8, !PT ;  /* 0x0000000846467209 */ /* 0x002fe20007810000 */
[----:B------:R-:W-:Y:S01]  /*7860*/  IMAD.WIDE.U32 R8, R27, -0x2daee0ad, RZ ;  /* 0xd2511f531b087825 */ /* 0x000fe200078e00ff */
[----:B------:R-:W-:Y:S02]  /*7870*/  FSEL R57, R59, -INF , !P1 ;  /* 0xff8000003b397808 */ /* 0x000fe40004800000 */
[----:B------:R-:W-:Y:S01]  /*7880*/  FMNMX.FTZ R71, R81, R71, !PT ;  /* 0x0000004751477209 */ /* 0x000fe20007810000 */
[----:B------:R-:W1:Y:S01]  /*7890*/  SHFL.BFLY PT, R10, R70, 0x1, 0x1f ;  /* 0x0c201f00460a7f89 */ /* 0x000e6200000e0000 */
[----:B------:R-:W-:-:S02]  /*78a0*/  FMNMX.FTZ R5, R111, R5, !PT ;  /* 0x000000056f057209 */ /* 0x000fc40007810000 */
[----:B------:R-:W-:Y:S02]  /*78b0*/  FMNMX.FTZ R71, R57, R71, !PT ;  /* 0x0000004739477209 */ /* 0x000fe40007810000 */
[----:B------:R-:W-:Y:S02]  /*78c0*/  FMNMX.FTZ R68, R108, R5, !PT ;  /* 0x000000056c447209 */ /* 0x000fe40007810000 */
[----:B------:R-:W-:Y:S01]  /*78d0*/  ISETP.GE.U32.AND P5, PT, R241, R12, PT ;  /* 0x0000000cf100720c */ /* 0x000fe20003fa6070 */
[----:B------:R-:W3:Y:S01]  /*78e0*/  SHFL.BFLY PT, R5, R71, 0x2, 0x1f ;  /* 0x0c401f0047057f89 */ /* 0x000ee200000e0000 */
[----:B------:R-:W-:Y:S02]  /*78f0*/  LOP3.LUT R44, R7, UR8, R36, 0x96, !PT ;  /* 0x00000008072c7c12 */ /* 0x000fe4000f8e9624 */
[C---:B------:R-:W-:Y:S01]  /*7900*/  LOP3.LUT R107, R6.reuse, 0xff, RZ, 0xc0, !PT ;  /* 0x000000ff066b7812 */ /* 0x040fe200078ec0ff */
[----:B------:R-:W4:Y:S01]  /*7910*/  SHFL.BFLY PT, R12, R68, 0x2, 0x1f ;  /* 0x0c401f00440c7f89 */ /* 0x000f2200000e0000 */
[----:B------:R-:W-:-:S02]  /*7920*/  LOP3.LUT R103, R6, 0xffff, RZ, 0xc0, !PT ;  /* 0x0000ffff06677812 */ /* 0x000fc400078ec0ff */
[--C-:B------:R-:W-:Y:S02]  /*7930*/  SHF.R.U32.HI R105, RZ, 0x10, R6.reuse ;  /* 0x00000010ff697819 */ /* 0x100fe40000011606 */
[----:B--2---:R-:W-:Y:S02]  /*7940*/  FMNMX.FTZ R2, R2, R11, !PT ;  /* 0x0000000b02027209 */ /* 0x004fe40007810000 */
[----:B------:R-:W-:Y:S01]  /*7950*/  SHF.R.U32.HI R27, RZ, 0x18, R6 ;  /* 0x00000018ff1b7819 */ /* 0x000fe20000011606 */
[----:B------:R-:W-:Y:S01]  /*7960*/  IMAD.WIDE.U32 R6, R35, -0x326172a9, RZ ;  /* 0xcd9e8d5723067825 */ /* 0x000fe200078e00ff */
[----:B------:R-:W-:Y:S01]  /*7970*/  LOP3.LUT R148, R17, UR13, R26, 0x96, !PT ;  /* 0x0000000d11947c12 */ /* 0x000fe2000f8e961a */
[----:B------:R-:W2:Y:S01]  /*7980*/  SHFL.BFLY PT, R69, R2, 0x1, 0x1f ;  /* 0x0c201f0002457f89 */ /* 0x000ea200000e0000 */
[----:B------:R-:W-:Y:S02]  /*7990*/  LOP3.LUT R15, R9, UR7, R50, 0x96, !PT ;  /* 0x00000007090f7c12 */ /* 0x000fe4000f8e9632 */
[----:B-1----:R-:W-:-:S02]  /*79a0*/  FMNMX.FTZ R70, R70, R10, !PT ;  /* 0x0000000a46467209 */ /* 0x002fc40007810000 */
[----:B------:R-:W-:Y:S02]  /*79b0*/  LOP3.LUT R49, R7, UR8, R16, 0x96, !PT ;  /* 0x0000000807317c12 */ /* 0x000fe4000f8e9610 */
[----:B------:R-:W-:Y:S02]  /*79c0*/  FSETP.NEU.FTZ.AND P0, PT, R70, -INF , PT ;  /* 0xff8000004600780b */ /* 0x000fe40003f1d000 */
[----:B------:R-:W-:Y:S02]  /*79d0*/  LOP3.LUT R126, R6, 0xff, RZ, 0xc0, !PT ;  /* 0x000000ff067e7812 */ /* 0x000fe400078ec0ff */
[----:B---3--:R-:W-:Y:S01]  /*79e0*/  FMNMX.FTZ R71, R71, R5, !PT ;  /* 0x0000000547477209 */ /* 0x008fe20007810000 */
[----:B------:R-:W-:Y:S01]  /*79f0*/  FMUL.FTZ R5, R70, c[0x0][0x23c] ;  /* 0x00008f0046057a20 */ /* 0x000fe20000410000 */
[----:B------:R-:W-:Y:S02]  /*7a00*/  LOP3.LUT R124, R6, 0xffff, RZ, 0xc0, !PT ;  /* 0x0000ffff067c7812 */ /* 0x000fe400078ec0ff */
[--C-:B------:R-:W-:Y:S01]  /*7a10*/  SHF.R.U32.HI R117, RZ, 0x10, R6.reuse ;  /* 0x00000010ff757819 */ /* 0x100fe20000011606 */
[----:B------:R-:W1:Y:S01]  /*7a20*/  SHFL.BFLY PT, R10, R71, 0x1, 0x1f ;  /* 0x0c201f00470a7f89 */ /* 0x000e6200000e0000 */
[----:B------:R-:W-:Y:S01]  /*7a30*/  SHF.R.U32.HI R127, RZ, 0x18, R6 ;  /* 0x00000018ff7f7819 */ /* 0x000fe20000011606 */
[----:B------:R-:W-:Y:S01]  /*7a40*/  IMAD.WIDE.U32 R6, R37, -0x2daee0ad, RZ ;  /* 0xd2511f5325067825 */ /* 0x000fe200078e00ff */
[----:B----4-:R-:W-:-:S02]  /*7a50*/  FMNMX.FTZ R68, R68, R12, !PT ;  /* 0x0000000c44447209 */ /* 0x010fc40007810000 */
[----:B------:R-:W-:Y:S02]  /*7a60*/  FSEL R5, R5, RZ, P0 ;  /* 0x000000ff05057208 */ /* 0x000fe40000000000 */
[----:B------:R-:W-:Y:S01]  /*7a70*/  LOP3.LUT R17, R7, UR7, R32, 0x96, !PT ;  /* 0x0000000707117c12 */ /* 0x000fe2000f8e9620 */
[----:B------:R-:W3:Y:S01]  /*7a80*/  SHFL.BFLY PT, R11, R68, 0x1, 0x1f ;  /* 0x0c201f00440b7f89 */ /* 0x000ee200000e0000 */
[----:B------:R-:W-:Y:S01]  /*7a90*/  LOP3.LUT R33, R6, 0xffff, RZ, 0xc0, !PT ;  /* 0x0000ffff06217812 */ /* 0x000fe200078ec0ff */
[--C-:B------:R-:W-:Y:S01]  /*7aa0*/  FFMA.FTZ R7, R76, c[0x0][0x23c], -R5.reuse ;  /* 0x00008f004c077a23 */ /* 0x100fe20000010805 */
[----:B------:R-:W-:Y:S02]  /*7ab0*/  LOP3.LUT R47, R6, 0xff, RZ, 0xc0, !PT ;  /* 0x000000ff062f7812 */ /* 0x000fe400078ec0ff */
[--C-:B------:R-:W-:Y:S01]  /*7ac0*/  SHF.R.U32.HI R50, RZ, 0x10, R6.reuse ;  /* 0x00000010ff327819 */ /* 0x100fe20000011606 */
[----:B------:R-:W4:Y:S01]  /*7ad0*/  MUFU.EX2 R99, R7 ;  /* 0x0000000700637308 */ /* 0x000f220000000800 */
[----:B------:R-:W-:Y:S01]  /*7ae0*/  SHF.R.U32.HI R52, RZ, 0x18, R6 ;  /* 0x00000018ff347819 */ /* 0x000fe20000011606 */
[----:B------:R-:W-:Y:S01]  /*7af0*/  FFMA.FTZ R6, R77, c[0x0][0x23c], -R5 ;  /* 0x00008f004d067a23 */ /* 0x000fe20000010805 */
[----:B------:R-:W-:-:S02]  /*7b00*/  LOP3.LUT R25, R8, 0xff, RZ, 0xc0, !PT ;  /* 0x000000ff08197812 */ /* 0x000fc400078ec0ff */
[----:B------:R-:W-:Y:S02]  /*7b10*/  LOP3.LUT R55, R8, 0xffff, RZ, 0xc0, !PT ;  /* 0x0000ffff08377812 */ /* 0x000fe400078ec0ff */
[--C-:B------:R-:W-:Y:S01]  /*7b20*/  SHF.R.U32.HI R53, RZ, 0x10, R8.reuse ;  /* 0x00000010ff357819 */ /* 0x100fe20000011608 */
[----:B------:R5:W1:Y:S01]  /*7b30*/  MUFU.EX2 R243, R6 ;  /* 0x0000000600f37308 */ /* 0x000a620000000800 */
[----:B------:R-:W-:Y:S01]  /*7b40*/  SHF.R.U32.HI R56, RZ, 0x18, R8 ;  /* 0x00000018ff387819 */ /* 0x000fe20000011608 */
[----:B------:R-:W-:Y:S01]  /*7b50*/  IMAD.WIDE.U32 R8, R42, -0x2daee0ad, RZ ;  /* 0xd2511f532a087825 */ /* 0x000fe200078e00ff */
[----:B--2---:R-:W-:Y:S02]  /*7b60*/  FMNMX.FTZ R69, R2, R69, !PT ;  /* 0x0000004502457209 */ /* 0x004fe40007810000 */
[----:B------:R-:W-:Y:S02]  /*7b70*/  LOP3.LUT R2, R14, 0xff, RZ, 0xc0, !PT ;  /* 0x000000ff0e027812 */ /* 0x000fe400078ec0ff */
[----:B------:R-:W-:-:S02]  /*7b80*/  LOP3.LUT R45, R9, UR7, R34, 0x96, !PT ;  /* 0x00000007092d7c12 */ /* 0x000fc4000f8e9622 */
[C---:B------:R-:W-:Y:S02]  /*7b90*/  LOP3.LUT R102, R8.reuse, 0xff, RZ, 0xc0, !PT ;  /* 0x000000ff08667812 */ /* 0x040fe400078ec0ff */
[----:B------:R-:W-:Y:S02]  /*7ba0*/  LOP3.LUT R116, R8, 0xffff, RZ, 0xc0, !PT ;  /* 0x0000ffff08747812 */ /* 0x000fe400078ec0ff */
[--C-:B------:R-:W-:Y:S02]  /*7bb0*/  SHF.R.U32.HI R118, RZ, 0x10, R8.reuse ;  /* 0x00000010ff767819 */ /* 0x100fe40000011608 */
[----:B------:R-:W-:Y:S01]  /*7bc0*/  SHF.R.U32.HI R101, RZ, 0x18, R8 ;  /* 0x00000018ff657819 */ /* 0x000fe20000011608 */
[C---:B-----5:R-:W-:Y:S01]  /*7bd0*/  FMUL.FTZ R6, R69.reuse, c[0x0][0x23c] ;  /* 0x00008f0045067a20 */ /* 0x060fe20000410000 */
[----:B------:R-:W-:Y:S01]  /*7be0*/  FSETP.NEU.FTZ.AND P0, PT, R69, -INF , PT ;  /* 0xff8000004500780b */ /* 0x000fe20003f1d000 */
[----:B------:R-:W-:Y:S01]  /*7bf0*/  IMAD.WIDE.U32 R8, R18, -0x326172a9, RZ ;  /* 0xcd9e8d5712087825 */ /* 0x000fe200078e00ff */
[----:B------:R-:W-:-:S02]  /*7c00*/  ISETP.GE.U32.AND P2, PT, R241, R2, PT ;  /* 0x00000002f100720c */ /* 0x000fc40003f46070 */
[----:B------:R-:W-:Y:S02]  /*7c10*/  FSEL R2, R6, RZ, P0 ;  /* 0x000000ff06027208 */ /* 0x000fe40000000000 */
[----:B------:R-:W-:Y:S02]  /*7c20*/  LOP3.LUT R18, R9, UR8, R24, 0x96, !PT ;  /* 0x0000000809127c12 */ /* 0x000fe4000f8e9618 */
[C---:B------:R-:W-:Y:S02]  /*7c30*/  LOP3.LUT R32, R8.reuse, 0xffff, RZ, 0xc0, !PT ;  /* 0x0000ffff08207812 */ /* 0x040fe400078ec0ff */
[----:B------:R-:W-:Y:S02]  /*7c40*/  LOP3.LUT R46, R8, 0xff, RZ, 0xc0, !PT ;  /* 0x000000ff082e7812 */ /* 0x000fe400078ec0ff */
[--C-:B------:R-:W-:Y:S02]  /*7c50*/  SHF.R.U32.HI R34, RZ, 0x10, R8.reuse ;  /* 0x00000010ff227819 */ /* 0x100fe40000011608 */
[----:B------:R-:W-:Y:S01]  /*7c60*/  SHF.R.U32.HI R35, RZ, 0x18, R8 ;  /* 0x00000018ff237819 */ /* 0x000fe20000011608 */
[----:B------:R-:W-:Y:S01]  /*7c70*/  IMAD.WIDE.U32 R8, R39, -0x2daee0ad, RZ ;  /* 0xd2511f5327087825 */ /* 0x000fe200078e00ff */
[----:B------:R-:W-:-:S02]  /*7c80*/  LOP3.LUT R6, R14, 0xffff, RZ, 0xc0, !PT ;  /* 0x0000ffff0e067812 */ /* 0x000fc400078ec0ff */
[----:B-1----:R-:W-:Y:S01]  /*7c90*/  FMNMX.FTZ R71, R71, R10, !PT ;  /* 0x0000000a47477209 */ /* 0x002fe20007810000 */
[----:B----4-:R-:W-:Y:S01]  /*7ca0*/  IMAD.MOV.U32 R39, RZ, RZ, R99 ;  /* 0x000000ffff277224 */ /* 0x010fe200078e0063 */
[----:B---3--:R-:W-:Y:S01]  /*7cb0*/  FMNMX.FTZ R68, R68, R11, !PT ;  /* 0x0000000b44447209 */ /* 0x008fe20007810000 */
[----:B------:R-:W-:Y:S01]  /*7cc0*/  FFMA.FTZ R10, R64, c[0x0][0x23c], -R2 ;  /* 0x00008f00400a7a23 */ /* 0x000fe20000010802 */
[----:B------:R-:W-:Y:S01]  /*7cd0*/  SHF.R.U32.HI R6, RZ, 0x8, R6 ;  /* 0x00000008ff067819 */ /* 0x000fe20000011606 */
[----:B------:R-:W-:Y:S01]  /*7ce0*/  FFMA.FTZ R11, R65, c[0x0][0x23c], -R2 ;  /* 0x00008f00410b7a23 */ /* 0x000fe20000010802 */
[C---:B------:R-:W-:Y:S01]  /*7cf0*/  FSETP.NEU.FTZ.AND P0, PT, R71.reuse, -INF , PT ;  /* 0xff8000004700780b */ /* 0x040fe20003f1d000 */
[----:B------:R-:W-:Y:S01]  /*7d00*/  FMUL.FTZ R7, R71, c[0x0][0x23c] ;  /* 0x00008f0047077a20 */ /* 0x000fe20000410000 */
[----:B------:R1:W-:Y:S01]  /*7d10*/  MUFU.EX2 R242, R10 ;  /* 0x0000000a00f27308 */ /* 0x0003e20000000800 */
[----:B------:R-:W-:Y:S02]  /*7d20*/  F2FP.PACK_AB R12, R243, R39 ;  /* 0x00000027f30c723e */ /* 0x000fe400000000ff */
[----:B------:R-:W-:Y:S01]  /*7d30*/  ISETP.GE.U32.AND P6, PT, R241, R13, PT ;  /* 0x0000000df100720c */ /* 0x000fe20003fc6070 */
[----:B------:R-:W-:Y:S01]  /*7d40*/  FMUL.FTZ R13, R68, c[0x0][0x23c] ;  /* 0x00008f00440d7a20 */ /* 0x000fe20000410000 */
[----:B------:R-:W-:-:S02]  /*7d50*/  FSEL R7, R7, RZ, P0 ;  /* 0x000000ff07077208 */ /* 0x000fc40000000000 */
[----:B------:R-:W-:Y:S01]  /*7d60*/  PRMT R230, R12, 0x7610, R230 ;  /* 0x000076100ce67816 */ /* 0x000fe200000000e6 */
[----:B------:R2:W3:Y:S01]  /*7d70*/  MUFU.EX2 R244, R11 ;  /* 0x0000000b00f47308 */ /* 0x0004e20000000800 */
[----:B------:R-:W-:Y:S02]  /*7d80*/  FSETP.NEU.FTZ.AND P0, PT, R68, -INF , PT ;  /* 0xff8000004400780b */ /* 0x000fe40003f1d000 */
[----:B------:R-:W-:Y:S01]  /*7d90*/  LOP3.LUT R19, R9, UR7, R38, 0x96, !PT ;  /* 0x0000000709137c12 */ /* 0x000fe2000f8e9626 */
[----:B------:R-:W-:Y:S01]  /*7da0*/  @!P2 HADD2 R96, -R230.H0_H0, -RZ.H0_H0 ;  /* 0xa00000ffe660a230 */ /* 0x000fe20000000900 */
[----:B------:R-:W-:Y:S02]  /*7db0*/  PRMT R229, R12, 0x7632, R229 ;  /* 0x000076320ce57816 */ /* 0x000fe400000000e5 */
[----:B------:R-:W-:Y:S02]  /*7dc0*/  LOP3.LUT R26, R8, 0xffff, RZ, 0xc0, !PT ;  /* 0x0000ffff081a7812 */ /* 0x000fe400078ec0ff */
[----:B-1----:R-:W-:-:S02]  /*7dd0*/  LOP3.LUT R10, R6, 0xffff, RZ, 0xc0, !PT ;  /* 0x0000ffff060a7812 */ /* 0x002fc400078ec0ff */
[----:B------:R-:W-:Y:S02]  /*7de0*/  FSEL R6, R13, RZ, P0 ;  /* 0x000000ff0d067208 */ /* 0x000fe40000000000 */
[----:B------:R-:W-:Y:S02]  /*7df0*/  ISETP.GE.U32.AND P1, PT, R241, R10, PT ;  /* 0x0000000af100720c */ /* 0x000fe40003f26070 */
[----:B------:R-:W-:Y:S01]  /*7e00*/  SHF.R.U32.HI R10, RZ, 0x18, R14 ;  /* 0x00000018ff0a7819 */ /* 0x000fe2000001160e */
[----:B--2---:R-:W-:Y:S01]  /*7e10*/  FFMA.FTZ R11, R86, c[0x0][0x23c], -R5 ;  /* 0x00008f00560b7a23 */ /* 0x004fe20000010805 */
[----:B------:R-:W-:Y:S02]  /*7e20*/  LOP3.LUT R29, R8, 0xff, RZ, 0xc0, !PT ;  /* 0x000000ff081d7812 */ /* 0x000fe400078ec0ff */
[--C-:B------:R-:W-:Y:S01]  /*7e30*/  SHF.R.U32.HI R28, RZ, 0x10, R8.reuse ;  /* 0x00000010ff1c7819 */ /* 0x100fe20000011608 */
[----:B------:R1:W-:Y:S01]  /*7e40*/  MUFU.EX2 R42, R11 ;  /* 0x0000000b002a7308 */ /* 0x0003e20000000800 */
[----:B------:R-:W-:Y:S01]  /*7e50*/  SHF.R.U32.HI R31, RZ, 0x18, R8 ;  /* 0x00000018ff1f7819 */ /* 0x000fe20000011608 */
[----:B------:R-:W-:Y:S01]  /*7e60*/  IMAD.WIDE.U32 R8, R41, -0x326172a9, RZ ;  /* 0xcd9e8d5729087825 */ /* 0x000fe200078e00ff */
[----:B------:R-:W-:-:S02]  /*7e70*/  ISETP.GE.U32.AND P0, PT, R241, R10, PT ;  /* 0x0000000af100720c */ /* 0x000fc40003f06070 */
[----:B------:R-:W-:Y:S01]  /*7e80*/  SHF.R.U32.HI R10, RZ, 0x10, R14 ;  /* 0x00000010ff0a7819 */ /* 0x000fe2000001160e */
[----:B------:R-:W-:Y:S01]  /*7e90*/  @!P1 HADD2 R97, -R229.H0_H0, -RZ.H0_H0 ;  /* 0xa00000ffe5619230 */ /* 0x000fe20000000900 */
[----:B------:R-:W-:Y:S02]  /*7ea0*/  PRMT R246, R230, 0x5410, R229 ;  /* 0x00005410e6f67816 */ /* 0x000fe400000000e5 */
[----:B------:R-:W-:Y:S02]  /*7eb0*/  @!P2 PRMT R230, R96, 0x5410, RZ ;  /* 0x0000541060e6a816 */ /* 0x000fe400000000ff */
[----:B------:R-:W-:Y:S02]  /*7ec0*/  LOP3.LUT R10, R10, 0xff, RZ, 0xc0, !PT ;  /* 0x000000ff0a0a7812 */ /* 0x000fe400078ec0ff */
[C---:B------:R-:W-:Y:S02]  /*7ed0*/  LOP3.LUT R60, R8.reuse, 0xffff, RZ, 0xc0, !PT ;  /* 0x0000ffff083c7812 */ /* 0x040fe400078ec0ff */
[----:B------:R-:W-:Y:S01]  /*7ee0*/  LOP3.LUT R86, R8, 0xff, RZ, 0xc0, !PT ;  /* 0x000000ff08567812 */ /* 0x000fe200078ec0ff */
[----:B-1----:R-:W-:Y:S01]  /*7ef0*/  FFMA.FTZ R11, R90, c[0x0][0x23c], -R5 ;  /* 0x00008f005a0b7a23 */ /* 0x002fe20000010805 */
[----:B------:R-:W-:-:S02]  /*7f00*/  SHF.R.U32.HI R96, RZ, 0x10, R8 ;  /* 0x00000010ff607819 */ /* 0x000fc40000011608 */
[----:B------:R-:W-:Y:S01]  /*7f10*/  SHF.R.U32.HI R99, RZ, 0x18, R8 ;  /* 0x00000018ff637819 */ /* 0x000fe20000011608 */
[----:B------:R-:W-:Y:S01]  /*7f20*/  FFMA.FTZ R8, R62, c[0x0][0x23c], -R2 ;  /* 0x00008f003e087a23 */ /* 0x000fe20000010802 */
[----:B---3--:R-:W-:Y:S01]  /*7f30*/  F2FP.PACK_AB R12, R244, R242 ;  /* 0x000000f2f40c723e */ /* 0x008fe200000000ff */
[----:B------:R-:W1:Y:S01]  /*7f40*/  MUFU.EX2 R245, R11 ;  /* 0x0000000b00f57308 */ /* 0x000e620000000800 */
[----:B------:R-:W-:Y:S01]  /*7f50*/  LOP3.LUT R48, R9, UR8, R30, 0x96, !PT ;  /* 0x0000000809307c12 */ /* 0x000fe2000f8e961e */
[----:B------:R-:W-:Y:S01]  /*7f60*/  FFMA.FTZ R9, R66, c[0x0][0x23c], -R2 ;  /* 0x00008f0042097a23 */ /* 0x000fe20000010802 */
[----:B------:R-:W-:Y:S02]  /*7f70*/  ISETP.GE.U32.AND P2, PT, R241, R10, PT ;  /* 0x0000000af100720c */ /* 0x000fe40003f46070 */
[----:B------:R-:W-:Y:S02]  /*7f80*/  SHF.R.U32.HI R10, RZ, 0x8, R43 ;  /* 0x00000008ff0a7819 */ /* 0x000fe4000001162b */
[----:B------:R-:W-:Y:S01]  /*7f90*/  PRMT R228, R12, 0x7632, R228 ;  /* 0x000076320ce47816 */ /* 0x000fe200000000e4 */
[----:B------:R-:W2:Y:S01]  /*7fa0*/  MUFU.EX2 R16, R8 ;  /* 0x0000000800107308 */ /* 0x000ea20000000800 */
[----:B------:R-:W-:-:S02]  /*7fb0*/  @!P1 PRMT R229, R97, 0x5410, RZ ;  /* 0x0000541061e59816 */ /* 0x000fc400000000ff */
[----:B------:R-:W-:Y:S01]  /*7fc0*/  PRMT R227, R12, 0x7610, R227 ;  /* 0x000076100ce37816 */ /* 0x000fe200000000e3 */
[----:B------:R-:W-:Y:S01]  /*7fd0*/  @!P0 HADD2 R98, -R228.H0_H0, -RZ.H0_H0 ;  /* 0xa00000ffe4628230 */ /* 0x000fe20000000900 */
[----:B------:R-:W-:Y:S02]  /*7fe0*/  FFMA.FTZ R12, R91, c[0x0][0x23c], -R5 ;  /* 0x00008f005b0c7a23 */ /* 0x000fe40000010805 */
[----:B------:R-:W-:Y:S01]  /*7ff0*/  PRMT R36, R227, 0x5410, R228 ;  /* 0x00005410e3247816 */ /* 0x000fe200000000e4 */
[----:B------:R3:W4:Y:S01]  /*8000*/  MUFU.EX2 R38, R9 ;  /* 0x0000000900267308 */ /* 0x0007220000000800 */
[----:B------:R-:W-:Y:S01]  /*8010*/  @!P0 PRMT R228, R98, 0x5410, RZ ;  /* 0x0000541062e48816 */ /* 0x000fe200000000ff */
[----:B------:R-:W-:Y:S01]  /*8020*/  @!P2 HADD2 R100, -R227.H0_H0, -RZ.H0_H0 ;  /* 0xa00000ffe364a230 */ /* 0x000fe20000000900 */
[----:B-1----:R-:W-:-:S04]  /*8030*/  F2FP.PACK_AB R11, R245, R42 ;  /* 0x0000002af50b723e */ /* 0x002fc800000000ff */
[C---:B------:R-:W-:Y:S01]  /*8040*/  PRMT R224, R11.reuse, 0x7610, R224 ;  /* 0x000076100be07816 */ /* 0x040fe200000000e0 */
[----:B------:R1:W-:Y:S01]  /*8050*/  MUFU.EX2 R66, R12 ;  /* 0x0000000c00427308 */ /* 0x0003e20000000800 */
[----:B--2---:R-:W-:Y:S01]  /*8060*/  IMAD.MOV.U32 R91, RZ, RZ, R16 ;  /* 0x000000ffff5b7224 */ /* 0x004fe200078e0010 */
[----:B------:R-:W-:Y:S01]  /*8070*/  PRMT R223, R11, 0x7632, R223 ;  /* 0x000076320bdf7816 */ /* 0x000fe200000000df */
[----:B------:R-:W-:Y:S01]  /*8080*/  FFMA.FTZ R11, R63, c[0x0][0x23c], -R2 ;  /* 0x00008f003f0b7a23 */ /* 0x000fe20000010802 */
[----:B------:R-:W-:Y:S01]  /*8090*/  @!P2 PRMT R227, R100, 0x5410, RZ ;  /* 0x0000541064e3a816 */ /* 0x000fe200000000ff */
[----:B------:R-:W-:Y:S01]  /*80a0*/  @!P5 HADD2 R104, -R224.H0_H0, -RZ.H0_H0 ;  /* 0xa00000ffe068d230 */ /* 0x000fe20000000900 */
[----:B------:R-:W-:Y:S01]  /*80b0*/  IMAD.MOV.U32 R63, RZ, RZ, R42 ;  /* 0x000000ffff3f7224 */ /* 0x000fe200078e002a */
[----:B---3--:R-:W-:Y:S01]  /*80c0*/  LOP3.LUT R9, R10, 0xffff, RZ, 0xc0, !PT ;  /* 0x0000ffff0a097812 */ /* 0x008fe200078ec0ff */
[----:B------:R-:W-:Y:S01]  /*80d0*/  MUFU.EX2 R252, R11 ;  /* 0x0000000b00fc7308 */ /* 0x000fe20000000800 */
[----:B------:R-:W-:-:S02]  /*80e0*/  LOP3.LUT R10, R58, 0xff, RZ, 0xc0, !PT ;  /* 0x000000ff3a0a7812 */ /* 0x000fc400078ec0ff */
[C---:B------:R-:W-:Y:S01]  /*80f0*/  ISETP.GE.U32.AND P1, PT, R241.reuse, R9, PT ;  /* 0x00000009f100720c */ /* 0x040fe20003f26070 */
[----:B------:R-:W-:Y:S01]  /*8100*/  IMAD.WIDE.U32 R8, R40, -0x2daee0ad, RZ ;  /* 0xd2511f5328087825 */ /* 0x000fe200078e00ff */
[----:B------:R-:W-:-:S04]  /*8110*/  ISETP.GE.U32.AND P0, PT, R241, R10, PT ;  /* 0x0000000af100720c */ /* 0x000fc80003f06070 */
[----:B------:R-:W-:Y:S02]  /*8120*/  LOP3.LUT R10, R9, UR7, R54, 0x96, !PT ;  /* 0x00000007090a7c12 */ /* 0x000fe4000f8e9636 */
[----:B-1----:R-:W-:Y:S01]  /*8130*/  LOP3.LUT R12, R8, 0xffff, RZ, 0xc0, !PT ;  /* 0x0000ffff080c7812 */ /* 0x002fe200078ec0ff */
[----:B------:R-:W-:Y:S01]  /*8140*/  FFMA.FTZ R9, R94, c[0x0][0x23c], -R5 ;  /* 0x00008f005e097a23 */ /* 0x000fe20000010805 */
[----:B------:R-:W-:Y:S02]  /*8150*/  LOP3.LUT R13, R8, 0xff, RZ, 0xc0, !PT ;  /* 0x000000ff080d7812 */ /* 0x000fe400078ec0ff */
[--C-:B------:R-:W-:Y:S01]  /*8160*/  SHF.R.U32.HI R16, RZ, 0x10, R8.reuse ;  /* 0x00000010ff107819 */ /* 0x100fe20000011608 */
[----:B------:R1:W2:Y:S01]  /*8170*/  MUFU.EX2 R37, R9 ;  /* 0x0000000900257308 */ /* 0x0002a20000000800 */
[----:B------:R-:W-:Y:S01]  /*8180*/  SHF.R.U32.HI R14, RZ, 0x18, R8 ;  /* 0x00000018ff0e7819 */ /* 0x000fe20000011608 */
[----:B------:R-:W-:Y:S01]  /*8190*/  @!P1 HADD2 R106, -R223.H0_H0, -RZ.H0_H0 ;  /* 0xa00000ffdf6a9230 */ /* 0x000fe20000000900 */
[----:B------:R-:W-:-:S02]  /*81a0*/  LOP3.LUT R8, R10, 0xff, RZ, 0xc0, !PT ;  /* 0x000000ff0a087812 */ /* 0x000fc400078ec0ff */
[----:B------:R-:W-:Y:S02]  /*81b0*/  PRMT R54, R224, 0x5410, R223 ;  /* 0x00005410e0367816 */ /* 0x000fe400000000df */
[----:B------:R-:W-:Y:S02]  /*81c0*/  ISETP.GE.U32.AND P3, PT, R241, R8, PT ;  /* 0x00000008f100720c */ /* 0x000fe40003f66070 */
[----:B----4-:R-:W-:Y:S02]  /*81d0*/  F2FP.PACK_AB R8, R91, R38 ;  /* 0x000000265b08723e */ /* 0x010fe400000000ff */
[----:B------:R-:W-:Y:S02]  /*81e0*/  @!P1 PRMT R223, R106, 0x5410, RZ ;  /* 0x000054106adf9816 */ /* 0x000fe400000000ff */
[C---:B------:R-:W-:Y:S02]  /*81f0*/  PRMT R222, R8.reuse, 0x7632, R222 ;  /* 0x0000763208de7816 */ /* 0x040fe400000000de */
[----:B------:R-:W-:Y:S01]  /*8200*/  PRMT R221, R8, 0x7610, R221 ;  /* 0x0000761008dd7816 */ /* 0x000fe200000000dd */
[----:B-1----:R-:W-:Y:S01]  /*8210*/  FFMA.FTZ R9, R93, c[0x0][0x23c], -R5 ;  /* 0x00008f005d097a23 */ /* 0x002fe20000010805 */
[----:B------:R-:W-:Y:S01]  /*8220*/  SHF.R.U32.HI R8, RZ, 0x18, R10 ;  /* 0x00000018ff087819 */ /* 0x000fe2000001160a */
[----:B------:R-:W-:Y:S01]  /*8230*/  @!P6 HADD2 R113, -R222.H0_H0, -RZ.H0_H0 ;  /* 0xa00000ffde71e230 */ /* 0x000fe20000000900 */
[----:B--2---:R-:W-:Y:S01]  /*8240*/  F2FP.PACK_AB R11, R37, R66 ;  /* 0x00000042250b723e */ /* 0x004fe200000000ff */
[----:B------:R1:W2:Y:S01]  /*8250*/  MUFU.EX2 R24, R9 ;  /* 0x0000000900187308 */ /* 0x0002a20000000800 */
[----:B------:R-:W-:Y:S01]  /*8260*/  ISETP.GE.U32.AND P4, PT, R241, R8, PT ;  /* 0x00000008f100720c */ /* 0x000fe20003f86070 */
[----:B------:R-:W-:Y:S01]  /*8270*/  @!P0 HADD2 R150, -R221.H0_H0, -RZ.H0_H0 ;  /* 0xa00000ffdd968230 */ /* 0x000fe20000000900 */
[----:B------:R-:W-:-:S02]  /*8280*/  PRMT R219, R11, 0x7632, R219 ;  /* 0x000076320bdb7816 */ /* 0x000fc400000000db */
[----:B------:R-:W-:Y:S01]  /*8290*/  PRMT R220, R11, 0x7610, R220 ;  /* 0x000076100bdc7816 */ /* 0x000fe200000000dc */
[----:B------:R-:W-:Y:S01]  /*82a0*/  FFMA.FTZ R11, R112, c[0x0][0x23c], -R2 ;  /* 0x00008f00700b7a23 */ /* 0x000fe20000010802 */
[----:B------:R-:W-:Y:S02]  /*82b0*/  @!P5 PRMT R224, R104, 0x5410, RZ ;  /* 0x0000541068e0d816 */ /* 0x000fe400000000ff */
[----:B------:R-:W-:Y:S01]  /*82c0*/  PRMT R30, R220, 0x5410, R219 ;  /* 0x00005410dc1e7816 */ /* 0x000fe200000000db */
[----:B------:R-:W-:Y:S01]  /*82d0*/  @!P3 HADD2 R151, -R220.H0_H0, -RZ.H0_H0 ;  /* 0xa00000ffdc97b230 */ /* 0x000fe20000000900 */
[----:B------:R-:W-:-:S04]  /*82e0*/  ISETP.GE.U32.AND P5, PT, R241, R25, PT ;  /* 0x00000019f100720c */ /* 0x000fc80003fa6070 */
[----:B------:R-:W-:Y:S02]  /*82f0*/  @!P3 PRMT R220, R151, 0x5410, RZ ;  /* 0x0000541097dcb816 */ /* 0x000fe400000000ff */
[----:B-1----:R-:W-:Y:S02]  /*8300*/  LOP3.LUT R9, R10, 0xffff, RZ, 0xc0, !PT ;  /* 0x0000ffff0a097812 */ /* 0x002fe400078ec0ff */
[----:B------:R-:W-:Y:S01]  /*8310*/  ISETP.GE.U32.AND P3, PT, R241, R14, PT ;  /* 0x0000000ef100720c */ /* 0x000fe20003f66070 */
[----:B--2---:R-:W-:Y:S01]  /*8320*/  IMAD.MOV.U32 R14, RZ, RZ, R24 ;  /* 0x000000ffff0e7224 */ /* 0x004fe200078e0018 */
[----:B------:R-:W-:-:S04]  /*8330*/  SHF.R.U32.HI R9, RZ, 0x8, R9 ;  /* 0x00000008ff097819 */ /* 0x000fc80000011609 */
[----:B------:R-:W-:Y:S01]  /*8340*/  LOP3.LUT R8, R9, 0xffff, RZ, 0xc0, !PT ;  /* 0x0000ffff09087812 */ /* 0x000fe200078ec0ff */
[----:B------:R-:W-:Y:S01]  /*8350*/  FFMA.FTZ R9, R61, c[0x0][0x23c], -R2 ;  /* 0x00008f003d097a23 */ /* 0x000fe20000010802 */
[----:B------:R-:W-:Y:S02]  /*8360*/  PRMT R61, R221, 0x5410, R222 ;  /* 0x00005410dd3d7816 */ /* 0x000fe400000000de */
[----:B------:R-:W-:Y:S01]  /*8370*/  ISETP.GE.U32.AND P2, PT, R241, R8, PT ;  /* 0x00000008f100720c */ /* 0x000fe20003f46070 */
[----:B------:R1:W2:Y:S01]  /*8380*/  MUFU.EX2 R251, R9 ;  /* 0x0000000900fb7308 */ /* 0x0002a20000000800 */
[----:B------:R-:W-:Y:S02]  /*8390*/  SHF.R.U32.HI R8, RZ, 0x10, R10 ;  /* 0x00000010ff087819 */ /* 0x000fe4000001160a */
[----:B------:R-:W-:Y:S02]  /*83a0*/  @!P0 PRMT R221, R150, 0x5410, RZ ;  /* 0x0000541096dd8816 */ /* 0x000fe400000000ff */
[----:B------:R-:W-:-:S02]  /*83b0*/  LOP3.LUT R8, R8, 0xff, RZ, 0xc0, !PT ;  /* 0x000000ff08087812 */ /* 0x000fc400078ec0ff */
[C---:B------:R-:W-:Y:S01]  /*83c0*/  ISETP.GE.U32.AND P0, PT, R241.reuse, R13, PT ;  /* 0x0000000df100720c */ /* 0x040fe20003f06070 */
[----:B------:R-:W-:Y:S01]  /*83d0*/  IMAD.MOV.U32 R13, RZ, RZ, R30 ;  /* 0x000000ffff0d7224 */ /* 0x000fe200078e001e */
[----:B------:R-:W-:Y:S02]  /*83e0*/  ISETP.GE.U32.AND P1, PT, R241, R8, PT ;  /* 0x00000008f100720c */ /* 0x000fe40003f26070 */
[----:B------:R-:W-:Y:S01]  /*83f0*/  SHF.R.U32.HI R8, RZ, 0x8, R12 ;  /* 0x00000008ff087819 */ /* 0x000fe2000001160c */
[----:B------:R-:W-:Y:S01]  /*8400*/  @!P2 HADD2 R152, -R219.H0_H0, -RZ.H0_H0 ;  /* 0xa00000ffdb98a230 */ /* 0x000fe20000000900 */
[----:B------:R-:W-:Y:S01]  /*8410*/  @!P6 PRMT R222, R113, 0x5410, RZ ;  /* 0x0000541071dee816 */ /* 0x000fe200000000ff */
[----:B------:R-:W-:Y:S01]  /*8420*/  IMAD.MOV.U32 R12, RZ, RZ, R36 ;  /* 0x000000ffff0c7224 */ /* 0x000fe200078e0024 */
[----:B------:R-:W-:Y:S01]  /*8430*/  LOP3.LUT R8, R8, 0xffff, RZ, 0xc0, !PT ;  /* 0x0000ffff08087812 */ /* 0x000fe200078ec0ff */
[----:B-1----:R-:W-:Y:S01]  /*8440*/  FFMA.FTZ R9, R120, c[0x0][0x23c], -R5 ;  /* 0x00008f0078097a23 */ /* 0x002fe20000010805 */
[----:B--2---:R-:W-:Y:S01]  /*8450*/  F2FP.PACK_AB R10, R251, R252 ;  /* 0x000000fcfb0a723e */ /* 0x004fe200000000ff */
[----:B------:R-:W-:Y:S01]  /*8460*/  IMAD.MOV.U32 R120, RZ, RZ, R247 ;  /* 0x000000ffff787224 */ /* 0x000fe200078e00f7 */
[----:B------:R-:W-:Y:S01]  /*8470*/  @!P2 PRMT R219, R152, 0x5410, RZ ;  /* 0x0000541098dba816 */ /* 0x000fe200000000ff */
[----:B------:R1:W2:Y:S01]  /*8480*/  MUFU.EX2 R65, R9 ;  /* 0x0000000900417308 */ /* 0x0002a20000000800 */
[----:B------:R-:W-:-:S02]  /*8490*/  PRMT R218, R10, 0x7632, R218 ;  /* 0x000076320ada7816 */ /* 0x000fc400000000da */
[----:B------:R-:W-:Y:S01]  /*84a0*/  PRMT R217, R10, 0x7610, R217 ;  /* 0x000076100ad97816 */ /* 0x000fe200000000d9 */
[----:B------:R-:W-:Y:S01]  /*84b0*/  FFMA.FTZ R10, R20, c[0x0][0x23c], -R2 ;  /* 0x00008f00140a7a23 */ /* 0x000fe20000010802 */
[----:B------:R-:W-:Y:S01]  /*84c0*/  ISETP.GE.U32.AND P2, PT, R241, R8, PT ;  /* 0x00000008f100720c */ /* 0x000fe20003f46070 */
[----:B------:R-:W-:Y:S01]  /*84d0*/  @!P4 HADD2 R153, -R218.H0_H0, -RZ.H0_H0 ;  /* 0xa00000ffda99c230 */ /* 0x000fe20000000900 */
[----:B------:R-:W-:Y:S01]  /*84e0*/  PRMT R62, R217, 0x5410, R218 ;  /* 0x00005410d93e7816 */ /* 0x000fe200000000da */
[----:B------:R3:W-:Y:S01]  /*84f0*/  MUFU.EX2 R250, R10 ;  /* 0x0000000a00fa7308 */ /* 0x0007e20000000800 */
[----:B------:R-:W-:Y:S01]  /*8500*/  @!P1 HADD2 R154, -R217.H0_H0, -RZ.H0_H0 ;  /* 0xa00000ffd99a9230 */ /* 0x000fe20000000900 */
[----:B------:R-:W-:Y:S01]  /*8510*/  ISETP.GE.U32.AND P6, PT, R241, R73, PT ;  /* 0x00000049f100720c */ /* 0x000fe20003fc6070 */
[----:B------:R-:W-:Y:S01]  /*8520*/  IMAD.MOV.U32 R73, RZ, RZ, R38 ;  /* 0x000000ffff497224 */ /* 0x000fe200078e0026 */
[----:B------:R-:W-:Y:S02]  /*8530*/  @!P4 PRMT R218, R153, 0x5410, RZ ;  /* 0x0000541099dac816 */ /* 0x000fe400000000ff */
[----:B------:R-:W-:Y:S01]  /*8540*/  @!P1 PRMT R217, R154, 0x5410, RZ ;  /* 0x000054109ad99816 */ /* 0x000fe200000000ff */
[----:B-1----:R-:W-:Y:S01]  /*8550*/  FFMA.FTZ R9, R122, c[0x0][0x23c], -R5 ;  /* 0x00008f007a097a23 */ /* 0x002fe20000010805 */
[----:B--2---:R-:W-:-:S03]  /*8560*/  F2FP.PACK_AB R8, R65, R24 ;  /* 0x000000184108723e */ /* 0x004fc600000000ff */
[----:B------:R1:W-:Y:S01]  /*8570*/  MUFU.EX2 R104, R9 ;  /* 0x0000000900687308 */ /* 0x0003e20000000800 */
[C---:B------:R-:W-:Y:S02]  /*8580*/  PRMT R216, R8.reuse, 0x7610, R216 ;  /* 0x0000761008d87816 */ /* 0x040fe400000000d8 */
[----:B------:R-:W-:Y:S01]  /*8590*/  PRMT R215, R8, 0x7632, R215 ;  /* 0x0000763208d77816 */ /* 0x000fe200000000d7 */
[----:B------:R-:W-:Y:S01]  /*85a0*/  FFMA.FTZ R8, R123, c[0x0][0x23c], -R5 ;  /* 0x00008f007b087a23 */ /* 0x000fe20000010805 */
[----:B---3--:R-:W-:Y:S01]  /*85b0*/  SHF.R.U32.HI R10, RZ, 0x10, R22 ;  /* 0x00000010ff0a7819 */ /* 0x008fe20000011616 */
[----:B------:R-:W-:Y:S01]  /*85c0*/  @!P0 HADD2 R156, -R216.H0_H0, -RZ.H0_H0 ;  /* 0xa00000ffd89c8230 */ /* 0x000fe20000000900 */
[----:B------:R-:W-:Y:S01]  /*85d0*/  PRMT R90, R216, 0x5410, R215 ;  /* 0x00005410d85a7816 */ /* 0x000fe200000000d7 */
[----:B------:R2:W3:Y:S01]  /*85e0*/  MUFU.EX2 R100, R8 ;  /* 0x0000000800647308 */ /* 0x0004e20000000800 */
[----:B------:R-:W-:Y:S01]  /*85f0*/  @!P2 HADD2 R155, -R215.H0_H0, -RZ.H0_H0 ;  /* 0xa00000ffd79ba230 */ /* 0x000fe20000000900 */
[----:B------:R-:W-:-:S02]  /*8600*/  LOP3.LUT R10, R10, 0xff, RZ, 0xc0, !PT ;  /* 0x000000ff0a0a7812 */ /* 0x000fc400078ec0ff */
[----:B------:R-:W-:Y:S02]  /*8610*/  @!P0 PRMT R216, R156, 0x5410, RZ ;  /* 0x000054109cd88816 */ /* 0x000fe400000000ff */
[----:B------:R-:W-:Y:S01]  /*8620*/  @!P2 PRMT R215, R155, 0x5410, RZ ;  /* 0x000054109bd7a816 */ /* 0x000fe200000000ff */
[----:B-1----:R-:W-:Y:S01]  /*8630*/  FFMA.FTZ R9, R21, c[0x0][0x23c], -R2 ;  /* 0x00008f0015097a23 */ /* 0x002fe20000010802 */
[----:B------:R-:W-:Y:S01]  /*8640*/  ISETP.GE.U32.AND P2, PT, R241, R10, PT ;  /* 0x0000000af100720c */ /* 0x000fe20003f46070 */
[----:B------:R-:W-:Y:S02]  /*8650*/  IMAD.MOV.U32 R21, RZ, RZ, R246 ;  /* 0x000000ffff157224 */ /* 0x000fe400078e00f6 */
[----:B------:R1:W4:Y:S01]  /*8660*/  MUFU.EX2 R247, R9 ;  /* 0x0000000900f77308 */ /* 0x0003220000000800 */
[----:B--2---:R-:W-:Y:S02]  /*8670*/  LOP3.LUT R8, R16, 0xff, RZ, 0xc0, !PT ;  /* 0x000000ff10087812 */ /* 0x004fe400078ec0ff */
[----:B---3--:R-:W-:-:S02]  /*8680*/  F2FP.PACK_AB R10, R100, R104 ;  /* 0x00000068640a723e */ /* 0x008fc400000000ff */
[----:B------:R-:W-:Y:S02]  /*8690*/  ISETP.GE.U32.AND P0, PT, R241, R8, PT ;  /* 0x00000008f100720c */ /* 0x000fe40003f06070 */
[C---:B------:R-:W-:Y:S02]  /*86a0*/  PRMT R59, R10.reuse, 0x7610, R59 ;  /* 0x000076100a3b7816 */ /* 0x040fe4000000003b */
[----:B------:R-:W-:Y:S02]  /*86b0*/  PRMT R58, R10, 0x7632, R58 ;  /* 0x000076320a3a7816 */ /* 0x000fe4000000003a */
[----:B------:R-:W-:Y:S02]  /*86c0*/  SHF.R.U32.HI R10, RZ, 0x8, R72 ;  /* 0x00000008ff0a7819 */ /* 0x000fe40000011648 */
[----:B-1----:R-:W-:Y:S02]  /*86d0*/  LOP3.LUT R9, R22, 0xff, RZ, 0xc0, !PT ;  /* 0x000000ff16097812 */ /* 0x002fe400078ec0ff */
[----:B----4-:R-:W-:-:S02]  /*86e0*/  F2FP.PACK_AB R8, R250, R247 ;  /* 0x000000f7fa08723e */ /* 0x010fc400000000ff */
[----:B------:R-:W-:Y:S01]  /*86f0*/  ISETP.GE.U32.AND P4, PT, R241, R9, PT ;  /* 0x00000009f100720c */ /* 0x000fe20003f86070 */
[----:B------:R-:W-:Y:S01]  /*8700*/  FFMA.FTZ R9, R95, c[0x0][0x23c], -R2 ;  /* 0x00008f005f097a23 */ /* 0x000fe20000010802 */
[C---:B------:R-:W-:Y:S01]  /*8710*/  PRMT R214, R8.reuse, 0x7610, R214 ;  /* 0x0000761008d67816 */ /* 0x040fe200000000d6 */
[----:B------:R1:W-:Y:S01]  /*8720*/  MUFU.EX2 R95, R11 ;  /* 0x0000000b005f7308 */ /* 0x0003e20000000800 */
[----:B------:R-:W-:Y:S02]  /*8730*/  PRMT R213, R8, 0x7632, R213 ;  /* 0x0000763208d57816 */ /* 0x000fe400000000d5 */
[----:B------:R-:W-:Y:S01]  /*8740*/  LOP3.LUT R10, R10, 0xffff, RZ, 0xc0, !PT ;  /* 0x0000ffff0a0a7812 */ /* 0x000fe200078ec0ff */
[----:B------:R-:W-:Y:S01]  /*8750*/  @!P0 HADD2 R157, -R214.H0_H0, -RZ.H0_H0 ;  /* 0xa00000ffd69d8230 */ /* 0x000fe20000000900 */
[----:B------:R-:W-:Y:S01]  /*8760*/  PRMT R122, R214, 0x5410, R213 ;  /* 0x00005410d67a7816 */ /* 0x000fe200000000d5 */
[----:B------:R-:W-:Y:S01]  /*8770*/  @!P3 HADD2 R158, -R213.H0_H0, -RZ.H0_H0 ;  /* 0xa00000ffd59eb230 */ /* 0x000fe20000000900 */
[----:B------:R-:W-:Y:S01]  /*8780*/  PRMT R40, R59, 0x5410, R58 ;  /* 0x000054103b287816 */ /* 0x000fe2000000003a */
[----:B------:R2:W3:Y:S01]  /*8790*/  MUFU.EX2 R30, R9 ;  /* 0x00000009001e7308 */ /* 0x0004e20000000800 */
[----:B------:R-:W-:Y:S01]  /*87a0*/  @!P0 PRMT R214, R157, 0x5410, RZ ;  /* 0x000054109dd68816 */ /* 0x000fe200000000ff */
[----:B------:R-:W-:Y:S01]  /*87b0*/  @!P4 HADD2 R159, -R59.H0_H0, -RZ.H0_H0 ;  /* 0xa00000ff3b9fc230 */ /* 0x000fe20000000900 */
[----:B------:R-:W-:-:S04]  /*87c0*/  @!P3 PRMT R213, R158, 0x5410, RZ ;  /* 0x000054109ed5b816 */ /* 0x000fc800000000ff */
[----:B------:R-:W-:Y:S02]  /*87d0*/  @!P4 PRMT R59, R159, 0x5410, RZ ;  /* 0x000054109f3bc816 */ /* 0x000fe400000000ff */
[----:B-1----:R-:W-:Y:S02]  /*87e0*/  LOP3.LUT R11, R23, 0xff, RZ, 0xc0, !PT ;  /* 0x000000ff170b7812 */ /* 0x002fe400078ec0ff */
[----:B--2---:R-:W-:Y:S01]  /*87f0*/  LOP3.LUT R9, R22, 0xffff, RZ, 0xc0, !PT ;  /* 0x0000ffff16097812 */ /* 0x004fe200078ec0ff */
[----:B---3--:R-:W-:-:S03]  /*8800*/  IMAD.MOV.U32 R72, RZ, RZ, R30 ;  /* 0x000000ffff487224 */ /* 0x008fc600078e001e */
[----:B------:R-:W-:Y:S01]  /*8810*/  SHF.R.U32.HI R8, RZ, 0x8, R9 ;  /* 0x00000008ff087819 */ /* 0x000fe20000011609 */
[----:B------:R-:W-:Y:S02]  /*8820*/  FFMA.FTZ R9, R128, c[0x0][0x23c], -R5 ;  /* 0x00008f0080097a23 */ /* 0x000fe40000010805 */
[----:B------:R-:W-:Y:S01]  /*8830*/  IMAD.MOV.U32 R128, RZ, RZ, R21 ;  /* 0x000000ffff807224 */ /* 0x000fe200078e0015 */
[----:B------:R-:W-:Y:S01]  /*8840*/  LOP3.LUT R8, R8, 0xffff, RZ, 0xc0, !PT ;  /* 0x0000ffff08087812 */ /* 0x000fe200078ec0ff */
[----:B------:R1:W-:Y:S03]  /*8850*/  MUFU.EX2 R98, R9 ;  /* 0x0000000900627308 */ /* 0x0003e60000000800 */
[----:B------:R-:W-:Y:S02]  /*8860*/  ISETP.GE.U32.AND P1, PT, R241, R8, PT ;  /* 0x00000008f100720c */ /* 0x000fe40003f26070 */
[----:B------:R-:W-:-:S04]  /*8870*/  SHF.R.U32.HI R8, RZ, 0x18, R22 ;  /* 0x00000018ff087819 */ /* 0x000fc80000011616 */
[----:B------:R-:W-:Y:S02]  /*8880*/  ISETP.GE.U32.AND P0, PT, R241, R8, PT ;  /* 0x00000008f100720c */ /* 0x000fe40003f06070 */
[----:B------:R-:W-:-:S04]  /*8890*/  F2FP.PACK_AB R8, R95, R30 ;  /* 0x0000001e5f08723e */ /* 0x000fc800000000ff */
[C---:B------:R-:W-:Y:S01]  /*88a0*/  PRMT R76, R8.reuse, 0x7632, R76 ;  /* 0x00007632084c7816 */ /* 0x040fe2000000004c */
[----:B-1----:R-:W-:Y:S01]  /*88b0*/  FFMA.FTZ R9, R129, c[0x0][0x23c], -R5 ;  /* 0x00008f0081097a23 */ /* 0x002fe20000010805 */
[----:B------:R-:W-:Y:S01]  /*88c0*/  PRMT R77, R8, 0x7610, R77 ;  /* 0x00007610084d7816 */ /* 0x000fe2000000004d */
[----:B------:R-:W-:Y:S01]  /*88d0*/  FFMA.FTZ R8, R89, c[0x0][0x23c], -R2 ;  /* 0x00008f0059087a23 */ /* 0x000fe20000010802 */
[----:B------:R-:W-:Y:S01]  /*88e0*/  @!P1 HADD2 R160, -R58.H0_H0, -RZ.H0_H0 ;  /* 0xa00000ff3aa09230 */ /* 0x000fe20000000900 */
[----:B------:R1:W2:Y:S01]  /*88f0*/  MUFU.EX2 R97, R9 ;  /* 0x0000000900617308 */ /* 0x0002a20000000800 */
[----:B------:R-:W-:Y:S01]  /*8900*/  PRMT R41, R77, 0x5410, R76 ;  /* 0x000054104d297816 */ /* 0x000fe2000000004c */
[----:B------:R-:W-:Y:S01]  /*8910*/  @!P0 HADD2 R162, -R76.H0_H0, -RZ.H0_H0 ;  /* 0xa00000ff4ca28230 */ /* 0x000fe20000000900 */
[----:B------:R-:W-:Y:S01]  /*8920*/  IMAD.MOV.U32 R89, RZ, RZ, R90 ;  /* 0x000000ffff597224 */ /* 0x000fe200078e005a */
[----:B------:R-:W-:Y:S01]  /*8930*/  @!P2 HADD2 R161, -R77.H0_H0, -RZ.H0_H0 ;  /* 0xa00000ff4da1a230 */ /* 0x000fe20000000900 */
[----:B------:R-:W-:Y:S01]  /*8940*/  @!P1 PRMT R58, R160, 0x5410, RZ ;  /* 0x00005410a03a9816 */ /* 0x000fe200000000ff */
[----:B------:R-:W-:Y:S01]  /*8950*/  IMAD.MOV.U32 R129, RZ, RZ, R13 ;  /* 0x000000ffff817224 */ /* 0x000fe200078e000d */
[----:B------:R-:W-:Y:S01]  /*8960*/  @!P0 PRMT R76, R162, 0x5410, RZ ;  /* 0x00005410a24c8816 */ /* 0x000fe200000000ff */
[----:B------:R2:W-:Y:S01]  /*8970*/  MUFU.EX2 R93, R8 ;  /* 0x00000008005d7308 */ /* 0x0005e20000000800 */
[----:B------:R-:W-:Y:S01]  /*8980*/  ISETP.GE.U32.AND P0, PT, R241, R10, PT ;  /* 0x0000000af100720c */ /* 0x000fe20003f06070 */
[----:B------:R-:W-:Y:S01]  /*8990*/  FFMA.FTZ R10, R134, c[0x0][0x23c], -R5 ;  /* 0x00008f00860a7a23 */ /* 0x000fe20000010805 */
[----:B------:R-:W-:-:S02]  /*89a0*/  @!P2 PRMT R77, R161, 0x5410, RZ ;  /* 0x00005410a14da816 */ /* 0x000fc400000000ff */
[----:B------:R-:W-:Y:S01]  /*89b0*/  SHF.R.U32.HI R13, RZ, 0x18, R18 ;  /* 0x00000018ff0d7819 */ /* 0x000fe20000011612 */
[----:B-1----:R-:W-:Y:S02]  /*89c0*/  FFMA.FTZ R9, R92, c[0x0][0x23c], -R2 ;  /* 0x00008f005c097a23 */ /* 0x002fe40000010802 */
[----:B------:R-:W-:Y:S01]  /*89d0*/  MUFU.EX2 R113, R10 ;  /* 0x0000000a00717308 */ /* 0x000fe20000000800 */
[----:B------:R-:W-:Y:S01]  /*89e0*/  IMAD.MOV.U32 R92, RZ, RZ, R122 ;  /* 0x000000ffff5c7224 */ /* 0x000fe200078e007a */
[----:B--2---:R-:W-:-:S06]  /*89f0*/  F2FP.PACK_AB R8, R97, R98 ;  /* 0x000000626108723e */ /* 0x004fcc00000000ff */
[----:B------:R1:W2:Y:S01]  /*8a00*/  MUFU.EX2 R64, R9 ;  /* 0x0000000900407308 */ /* 0x0002a20000000800 */
[C---:B------:R-:W-:Y:S02]  /*8a10*/  PRMT R209, R8.reuse, 0x7610, R209 ;  /* 0x0000761008d17816 */ /* 0x040fe400000000d1 */
[----:B------:R-:W-:Y:S02]  /*8a20*/  PRMT R206, R8, 0x7632, R206 ;  /* 0x0000763208ce7816 */ /* 0x000fe400000000ce */
[----:B------:R-:W-:Y:S01]  /*8a30*/  LOP3.LUT R8, R15, 0xffff, RZ, 0xc0, !PT ;  /* 0x0000ffff0f087812 */ /* 0x000fe200078ec0ff */
[----:B------:R-:W-:Y:S01]  /*8a40*/  @!P6 HADD2 R163, -R209.H0_H0, -RZ.H0_H0 ;  /* 0xa00000ffd1a3e230 */ /* 0x000fe20000000900 */
[----:B------:R-:W-:Y:S01]  /*8a50*/  PRMT R42, R209, 0x5410, R206 ;  /* 0x00005410d12a7816 */ /* 0x000fe200000000ce */
[----:B------:R-:W-:Y:S01]  /*8a60*/  @!P0 HADD2 R166, -R206.H0_H0, -RZ.H0_H0 ;  /* 0xa00000ffcea68230 */ /* 0x000fe20000000900 */
[----:B------:R-:W-:Y:S02]  /*8a70*/  SHF.R.U32.HI R8, RZ, 0x8, R8 ;  /* 0x00000008ff087819 */ /* 0x000fe40000011608 */
[----:B------:R-:W-:-:S02]  /*8a80*/  @!P6 PRMT R209, R163, 0x5410, RZ ;  /* 0x00005410a3d1e816 */ /* 0x000fc400000000ff */
[----:B------:R-:W-:Y:S02]  /*8a90*/  LOP3.LUT R8, R8, 0xffff, RZ, 0xc0, !PT ;  /* 0x0000ffff08087812 */ /* 0x000fe400078ec0ff */
[----:B-1----:R-:W-:Y:S01]  /*8aa0*/  LOP3.LUT R9, R67, 0xff, RZ, 0xc0, !PT ;  /* 0x000000ff43097812 */ /* 0x002fe200078ec0ff */
[----:B------:R-:W-:Y:S01]  /*8ab0*/  IMAD.MOV.U32 R67, RZ, RZ, R120 ;  /* 0x000000ffff437224 */ /* 0x000fe200078e0078 */
[C---:B------:R-:W-:Y:S01]  /*8ac0*/  ISETP.GE.U32.AND P1, PT, R241.reuse, R8, PT ;  /* 0x00000008f100720c */ /* 0x040fe20003f26070 */
[----:B------:R-:W-:Y:S01]  /*8ad0*/  FFMA.FTZ R8, R84, c[0x0][0x23c], -R2 ;  /* 0x00008f0054087a23 */ /* 0x000fe20000010802 */
[----:B------:R-:W-:Y:S01]  /*8ae0*/  ISETP.GE.U32.AND P3, PT, R241, R9, PT ;  /* 0x00000009f100720c */ /* 0x000fe20003f66070 */
[----:B------:R-:W-:Y:S01]  /*8af0*/  FFMA.FTZ R9, R133, c[0x0][0x23c], -R5 ;  /* 0x00008f0085097a23 */ /* 0x000fe20000010805 */
[----:B------:R-:W-:Y:S01]  /*8b00*/  ISETP.GE.U32.AND P6, PT, R241, R74, PT ;  /* 0x0000004af100720c */ /* 0x000fe20003fc6070 */
[----:B------:R1:W-:Y:S01]  /*8b10*/  MUFU.EX2 R112, R8 ;  /* 0x0000000800707308 */ /* 0x0003e20000000800 */
[----:B------:R-:W-:Y:S01]  /*8b20*/  @!P0 PRMT R206, R166, 0x5410, RZ ;  /* 0x00005410a6ce8816 */ /* 0x000fe200000000ff */
[----:B------:R-:W-:Y:S01]  /*8b30*/  IMAD.MOV.U32 R133, RZ, RZ, R245 ;  /* 0x000000ffff857224 */ /* 0x000fe200078e00f5 */
[----:B--2---:R-:W-:-:S04]  /*8b40*/  F2FP.PACK_AB R10, R93, R64 ;  /* 0x000000405d0a723e */ /* 0x004fc800000000ff */
[C---:B------:R-:W-:Y:S01]  /*8b50*/  PRMT R205, R10.reuse, 0x7632, R205 ;  /* 0x000076320acd7816 */ /* 0x040fe200000000cd */
[----:B------:R2:W3:Y:S01]  /*8b60*/  MUFU.EX2 R94, R9 ;  /* 0x00000009005e7308 */ /* 0x0004e20000000800 */
[----:B------:R-:W-:-:S03]  /*8b70*/  PRMT R207, R10, 0x7610, R207 ;  /* 0x000076100acf7816 */ /* 0x000fc600000000cf */
[----:B------:R-:W-:Y:S01]  /*8b80*/  @!P6 HADD2 R169, -R205.H0_H0, -RZ.H0_H0 ;  /* 0xa00000ffcda9e230 */ /* 0x000fe20000000900 */
[----:B------:R-:W-:Y:S01]  /*8b90*/  PRMT R43, R207, 0x5410, R205 ;  /* 0x00005410cf2b7816 */ /* 0x000fe200000000cd */
[----:B------:R-:W-:Y:S01]  /*8ba0*/  @!P3 HADD2 R167, -R207.H0_H0, -RZ.H0_H0 ;  /* 0xa00000ffcfa7b230 */ /* 0x000fe20000000900 */
[----:B-1----:R-:W-:Y:S02]  /*8bb0*/  SHF.R.U32.HI R8, RZ, 0x10, R15 ;  /* 0x00000010ff087819 */ /* 0x002fe4000001160f */
[----:B------:R-:W-:Y:S02]  /*8bc0*/  @!P6 PRMT R205, R169, 0x5410, RZ ;  /* 0x00005410a9cde816 */ /* 0x000fe400000000ff */
[----:B------:R-:W-:Y:S02]  /*8bd0*/  LOP3.LUT R8, R8, 0xff, RZ, 0xc0, !PT ;  /* 0x000000ff08087812 */ /* 0x000fe400078ec0ff */
[----:B------:R-:W-:Y:S02]  /*8be0*/  ISETP.GE.U32.AND P6, PT, R241, R27, PT ;  /* 0x0000001bf100720c */ /* 0x000fe40003fc6070 */
[----:B--2---:R-:W-:-:S02]  /*8bf0*/  LOP3.LUT R9, R15, 0xff, RZ, 0xc0, !PT ;  /* 0x000000ff0f097812 */ /* 0x004fc400078ec0ff */
[C---:B------:R-:W-:Y:S02]  /*8c00*/  ISETP.GE.U32.AND P0, PT, R241.reuse, R8, PT ;  /* 0x00000008f100720c */ /* 0x040fe40003f06070 */
[----:B------:R-:W-:Y:S01]  /*8c10*/  ISETP.GE.U32.AND P2, PT, R241, R9, PT ;  /* 0x00000009f100720c */ /* 0x000fe20003f46070 */
[----:B------:R-:W-:Y:S01]  /*8c20*/  FFMA.FTZ R9, R88, c[0x0][0x23c], -R2 ;  /* 0x00008f0058097a23 */ /* 0x000fe20000010802 */
[----:B------:R-:W-:Y:S01]  /*8c30*/  SHF.R.U32.HI R8, RZ, 0x18, R15 ;  /* 0x00000018ff087819 */ /* 0x000fe2000001160f */
[----:B------:R-:W-:Y:S01]  /*8c40*/  IMAD.MOV.U32 R88, RZ, RZ, R91 ;  /* 0x000000ffff587224 */ /* 0x000fe200078e005b */
[----:B------:R-:W-:Y:S01]  /*8c50*/  @!P3 PRMT R207, R167, 0x5410, RZ ;  /* 0x00005410a7cfb816 */ /* 0x000fe200000000ff */
[----:B------:R3:W1:Y:S01]  /*8c60*/  MUFU.EX2 R123, R9 ;  /* 0x00000009007b7308 */ /* 0x0006620000000800 */
[----:B------:R-:W-:Y:S02]  /*8c70*/  SHF.R.U32.HI R15, RZ, 0x18, R17 ;  /* 0x00000018ff0f7819 */ /* 0x000fe40000011611 */
[----:B---3--:R-:W-:-:S04]  /*8c80*/  F2FP.PACK_AB R9, R113, R94 ;  /* 0x0000005e7109723e */ /* 0x008fc800000000ff */
[C---:B------:R-:W-:Y:S02]  /*8c90*/  PRMT R204, R9.reuse, 0x7610, R204 ;  /* 0x0000761009cc7816 */ /* 0x040fe400000000cc */
[----:B------:R-:W-:Y:S01]  /*8ca0*/  PRMT R203, R9, 0x7632, R203 ;  /* 0x0000763209cb7816 */ /* 0x000fe200000000cb */
[----:B------:R-:W-:Y:S02]  /*8cb0*/  FFMA.FTZ R9, R139, c[0x0][0x23c], -R5 ;  /* 0x00008f008b097a23 */ /* 0x000fe40000010805 */
[----:B------:R-:W-:Y:S01]  /*8cc0*/  @!P2 HADD2 R172, -R204.H0_H0, -RZ.H0_H0 ;  /* 0xa00000ffccaca230 */ /* 0x000fe20000000900 */
[----:B------:R-:W-:Y:S01]  /*8cd0*/  PRMT R36, R204, 0x5410, R203 ;  /* 0x00005410cc247816 */ /* 0x000fe200000000cb */
[----:B------:R-:W-:Y:S01]  /*8ce0*/  FFMA.FTZ R5, R140, c[0x0][0x23c], -R5 ;  /* 0x00008f008c057a23 */ /* 0x000fe20000010805 */
[----:B------:R2:W-:Y:S01]  /*8cf0*/  MUFU.EX2 R106, R9 ;  /* 0x00000009006a7308 */ /* 0x0005e20000000800 */
[----:B------:R-:W-:Y:S01]  /*8d00*/  @!P1 HADD2 R197, -R203.H0_H0, -RZ.H0_H0 ;  /* 0xa00000ffcbc59230 */ /* 0x000fe20000000900 */
[----:B------:R-:W-:Y:S01]  /*8d10*/  @!P2 PRMT R204, R172, 0x5410, RZ ;  /* 0x00005410accca816 */ /* 0x000fe200000000ff */
[----:B------:R-:W-:Y:S01]  /*8d20*/  IMAD.MOV.U32 R172, RZ, RZ, R133 ;  /* 0x000000ffffac7224 */ /* 0x000fe200078e0085 */
[----:B------:R-:W-:Y:S01]  /*8d30*/  ISETP.GE.U32.AND P2, PT, R241, R8, PT ;  /* 0x00000008f100720c */ /* 0x000fe20003f46070 */
[----:B------:R-:W-:Y:S01]  /*8d40*/  IMAD.MOV.U32 R133, RZ, RZ, R67 ;  /* 0x000000ffff857224 */ /* 0x000fe200078e0043 */
[----:B-1----:R-:W-:Y:S01]  /*8d50*/  F2FP.PACK_AB R8, R112, R123 ;  /* 0x0000007b7008723e */ /* 0x002fe200000000ff */
[----:B------:R-:W-:Y:S01]  /*8d60*/  IMAD.MOV.U32 R67, RZ, RZ, R128 ;  /* 0x000000ffff437224 */ /* 0x000fe200078e0080 */
[----:B------:R1:W3:Y:S01]  /*8d70*/  MUFU.EX2 R246, R5 ;  /* 0x0000000500f67308 */ /* 0x0002e20000000800 */
[----:B------:R-:W-:Y:S01]  /*8d80*/  @!P1 PRMT R203, R197, 0x5410, RZ ;  /* 0x00005410c5cb9816 */ /* 0x000fe200000000ff */
[----:B------:R-:W-:Y:S01]  /*8d90*/  IMAD.MOV.U32 R128, RZ, RZ, R12 ;  /* 0x000000ffff807224 */ /* 0x000fe200078e000c */
[----:B------:R-:W-:-:S02]  /*8da0*/  PRMT R202, R8, 0x7610, R202 ;  /* 0x0000761008ca7816 */ /* 0x000fc400000000ca */
[----:B------:R-:W-:Y:S02]  /*8db0*/  PRMT R201, R8, 0x7632, R201 ;  /* 0x0000763208c97816 */ /* 0x000fe400000000c9 */
[----:B------:R-:W-:Y:S01]  /*8dc0*/  LOP3.LUT R8, R53, 0xff, RZ, 0xc0, !PT ;  /* 0x000000ff35087812 */ /* 0x000fe200078ec0ff */
[----:B------:R-:W-:Y:S01]  /*8dd0*/  @!P0 HADD2 R198, -R202.H0_H0, -RZ.H0_H0 ;  /* 0xa00000ffcac68230 */ /* 0x000fe20000000900 */
[----:B--2---:R-:W-:Y:S01]  /*8de0*/  SHF.R.U32.HI R9, RZ, 0x8, R75 ;  /* 0x00000008ff097819 */ /* 0x004fe2000001164b */
[----:B------:R-:W-:Y:S01]  /*8df0*/  IMAD.MOV.U32 R53, RZ, RZ, R37 ;  /* 0x000000ffff357224 */ /* 0x000fe200078e0025 */
[----:B------:R-:W-:Y:S01]  /*8e00*/  PRMT R37, R202, 0x5410, R201 ;  /* 0x00005410ca257816 */ /* 0x000fe200000000c9 */
[----:B------:R-:W-:Y:S01]  /*8e10*/  @!P2 HADD2 R199, -R201.H0_H0, -RZ.H0_H0 ;  /* 0xa00000ffc9c7a230 */ /* 0x000fe20000000900 */
[----:B------:R-:W-:Y:S02]  /*8e20*/  @!P0 PRMT R202, R198, 0x5410, RZ ;  /* 0x00005410c6ca8816 */ /* 0x000fe400000000ff */
[----:B------:R-:W-:-:S02]  /*8e30*/  ISETP.GE.U32.AND P0, PT, R241, R8, PT ;  /* 0x00000008f100720c */ /* 0x000fc40003f06070 */
[----:B-1----:R-:W-:Y:S02]  /*8e40*/  LOP3.LUT R5, R79, 0xff, RZ, 0xc0, !PT ;  /* 0x000000ff4f057812 */ /* 0x002fe400078ec0ff */
[----:B------:R-:W-:Y:S01]  /*8e50*/  PRMT R24, R83, 0x5410, R9 ;  /* 0x0000541053187816 */ /* 0x000fe20000000009 */
[----:B------:R-:W-:Y:S01]  /*8e60*/  IMAD.SHL.U32 R169, R0, 0x2, RZ ;  /* 0x0000000200a97824 */ /* 0x000fe200078e00ff */
[----:B------:R-:W-:Y:S01]  /*8e70*/  PRMT R27, R5, 0x5410, R82 ;  /* 0x00005410051b7816 */ /* 0x000fe20000000052 */
[----:B------:R-:W-:Y:S01]  /*8e80*/  IMAD.MOV.U32 R83, RZ, RZ, R64 ;  /* 0x000000ffff537224 */ /* 0x000fe200078e0040 */
[----:B------:R-:W-:Y:S02]  /*8e90*/  LOP3.LUT R5, R23, 0xffff, RZ, 0xc0, !PT ;  /* 0x0000ffff17057812 */ /* 0x000fe400078ec0ff */
[----:B------:R-:W-:Y:S02]  /*8ea0*/  LOP3.LUT R8, R44, 0xff, RZ, 0xc0, !PT ;  /* 0x000000ff2c087812 */ /* 0x000fe400078ec0ff */
[----:B------:R-:W-:-:S02]  /*8eb0*/  SHF.R.U32.HI R5, RZ, 0x8, R5 ;  /* 0x00000008ff057819 */ /* 0x000fc40000011605 */
[----:B------:R-:W-:Y:S02]  /*8ec0*/  SHF.R.U32.HI R9, RZ, 0x10, R23 ;  /* 0x00000010ff097819 */ /* 0x000fe40000011617 */
[----:B------:R-:W-:Y:S02]  /*8ed0*/  ISETP.GE.U32.AND P4, PT, R241, R8, PT ;  /* 0x00000008f100720c */ /* 0x000fe40003f86070 */
[----:B------:R-:W-:Y:S02]  /*8ee0*/  PRMT R20, R11, 0x5410, R5 ;  /* 0x000054100b147816 */ /* 0x000fe40000000005 */
[----:B------:R-:W-:Y:S02]  /*8ef0*/  SHF.R.U32.HI R8, RZ, 0x18, R23 ;  /* 0x00000018ff087819 */ /* 0x000fe40000011617 */
[----:B------:R-:W-:Y:S02]  /*8f00*/  LOP3.LUT R5, R9, 0xff, RZ, 0xc0, !PT ;  /* 0x000000ff09057812 */ /* 0x000fe400078ec0ff */
[----:B------:R-:W-:Y:S01]  /*8f10*/  SHF.R.U32.HI R9, RZ, 0x8, R55 ;  /* 0x00000008ff097819 */ /* 0x000fe20000011637 */
[----:B------:R-:W-:Y:S01]  /*8f20*/  IMAD.MOV.U32 R55, RZ, RZ, R14 ;  /* 0x000000ffff377224 */ /* 0x000fe200078e000e */
[----:B------:R-:W-:-:S02]  /*8f30*/  PRMT R21, R5, 0x5410, R8 ;  /* 0x0000541005157816 */ /* 0x000fc40000000008 */
[----:B------:R-:W-:Y:S02]  /*8f40*/  LOP3.LUT R5, R9, 0xffff, RZ, 0xc0, !PT ;  /* 0x0000ffff09057812 */ /* 0x000fe400078ec0ff */
[----:B---3--:R-:W-:Y:S02]  /*8f50*/  F2FP.PACK_AB R10, R246, R106 ;  /* 0x0000006af60a723e */ /* 0x008fe400000000ff */
[----:B------:R-:W-:Y:S02]  /*8f60*/  ISETP.GE.U32.AND P1, PT, R241, R5, PT ;  /* 0x00000005f100720c */ /* 0x000fe40003f26070 */
[----:B------:R-:W-:Y:S02]  /*8f70*/  SHF.R.U32.HI R5, RZ, 0x8, R32 ;  /* 0x00000008ff057819 */ /* 0x000fe40000011620 */
[----:B------:R-:W-:Y:S02]  /*8f80*/  @!P2 PRMT R201, R199, 0x5410, RZ ;  /* 0x00005410c7c9a816 */ /* 0x000fe400000000ff */
[----:B------:R-:W-:Y:S01]  /*8f90*/  PRMT R23, R46, 0x5410, R5 ;  /* 0x000054102e177816 */ /* 0x000fe20000000005 */
[----:B------:R-:W-:Y:S01]  /*8fa0*/  FFMA.FTZ R5, R132, c[0x0][0x23c], -R7 ;  /* 0x00008f0084057a23 */ /* 0x000fe20000010807 */
[----:B------:R-:W-:-:S02]  /*8fb0*/  PRMT R200, R10, 0x7610, R200 ;  /* 0x000076100ac87816 */ /* 0x000fc400000000c8 */
[----:B------:R-:W-:Y:S01]  /*8fc0*/  PRMT R199, R10, 0x7632, R199 ;  /* 0x000076320ac77816 */ /* 0x000fe200000000c7 */
[--C-:B------:R-:W-:Y:S01]  /*8fd0*/  FFMA.FTZ R10, R87, c[0x0][0x23c], -R2.reuse ;  /* 0x00008f00570a7a23 */ /* 0x100fe20000010802 */
[----:B------:R1:W-:Y:S01]  /*8fe0*/  MUFU.EX2 R122, R5 ;  /* 0x00000005007a7308 */ /* 0x0003e20000000800 */
[----:B------:R-:W-:Y:S01]  /*8ff0*/  FFMA.FTZ R2, R85, c[0x0][0x23c], -R2 ;  /* 0x00008f0055027a23 */ /* 0x000fe20000010802 */
[----:B------:R-:W-:Y:S01]  /*9000*/  LOP3.LUT R9, R34, 0xff, RZ, 0xc0, !PT ;  /* 0x000000ff22097812 */ /* 0x000fe200078ec0ff */
[----:B------:R-:W-:Y:S01]  /*9010*/  @!P5 HADD2 R226, -R200.H0_H0, -RZ.H0_H0 ;  /* 0xa00000ffc8e2d230 */ /* 0x000fe20000000900 */
[----:B------:R-:W-:Y:S01]  /*9020*/  SHF.R.U32.HI R8, RZ, 0x8, R33 ;  /* 0x00000008ff087819 */ /* 0x000fe20000011621 */
[----:B------:R-:W-:Y:S01]  /*9030*/  @!P1 HADD2 R235, -R199.H0_H0, -RZ.H0_H0 ;  /* 0xa00000ffc7eb9230 */ /* 0x000fe20000000900 */
[----:B------:R-:W-:Y:S01]  /*9040*/  LOP3.LUT R11, R19, 0xffff, RZ, 0xc0, !PT ;  /* 0x0000ffff130b7812 */ /* 0x000fe200078ec0ff */
[----:B------:R-:W-:Y:S01]  /*9050*/  IMAD.MOV.U32 R87, RZ, RZ, R66 ;  /* 0x000000ffff577224 */ /* 0x000fe200078e0042 */
[----:B------:R2:W-:Y:S01]  /*9060*/  MUFU.EX2 R245, R2 ;  /* 0x0000000200f57308 */ /* 0x0005e20000000800 */
[----:B------:R-:W-:-:S02]  /*9070*/  PRMT R25, R47, 0x5410, R8 ;  /* 0x000054102f197816 */ /* 0x000fc40000000008 */
[----:B------:R-:W-:Y:S02]  /*9080*/  LOP3.LUT R8, R50, 0xff, RZ, 0xc0, !PT ;  /* 0x000000ff32087812 */ /* 0x000fe400078ec0ff */
[----:B------:R-:W-:Y:S02]  /*9090*/  LOP3.LUT R14, R18, 0xff, RZ, 0xc0, !PT ;  /* 0x000000ff120e7812 */ /* 0x000fe400078ec0ff */
[----:B------:R-:W-:Y:S01]  /*90a0*/  PRMT R22, R8, 0x5410, R52 ;  /* 0x0000541008167816 */ /* 0x000fe20000000034 */
[----:B------:R3:W4:Y:S01]  /*90b0*/  MUFU.EX2 R30, R10 ;  /* 0x0000000a001e7308 */ /* 0x0007220000000800 */
[----:B-1----:R-:W-:Y:S01]  /*90c0*/  SHF.R.U32.HI R5, RZ, 0x10, R44 ;  /* 0x00000010ff057819 */ /* 0x002fe2000001162c */
[----:B------:R-:W-:Y:S01]  /*90d0*/  IMAD.MOV.U32 R52, RZ, RZ, R65 ;  /* 0x000000ffff347224 */ /* 0x000fe200078e0041 */
[----:B------:R-:W-:Y:S02]  /*90e0*/  LOP3.LUT R8, R28, 0xff, RZ, 0xc0, !PT ;  /* 0x000000ff1c087812 */ /* 0x000fe400078ec0ff */
[----:B------:R-:W-:-:S02]  /*90f0*/  LOP3.LUT R5, R5, 0xff, RZ, 0xc0, !PT ;  /* 0x000000ff05057812 */ /* 0x000fc400078ec0ff */
[----:B------:R-:W-:Y:S01]  /*9100*/  PRMT R28, R8, 0x5410, R31 ;  /* 0x00005410081c7816 */ /* 0x000fe2000000001f */
[----:B------:R-:W-:Y:S01]  /*9110*/  FFMA.FTZ R8, R115, c[0x0][0x23c], -R7 ;  /* 0x00008f0073087a23 */ /* 0x000fe20000010807 */
[----:B--2---:R-:W-:Y:S01]  /*9120*/  SHF.R.U32.HI R2, RZ, 0x8, R26 ;  /* 0x00000008ff027819 */ /* 0x004fe2000001161a */
[C---:B------:R-:W-:Y:S01]  /*9130*/  IMAD R115, R241.reuse, 0x10000, R241 ;  /* 0x00010000f1737824 */ /* 0x040fe200078e02f1 */
[----:B------:R-:W-:Y:S01]  /*9140*/  ISETP.GE.U32.AND P3, PT, R241, R5, PT ;  /* 0x00000005f100720c */ /* 0x000fe20003f66070 */
[----:B------:R-:W-:Y:S01]  /*9150*/  FFMA.FTZ R5, R130, c[0x0][0x23c], -R7 ;  /* 0x00008f0082057a23 */ /* 0x000fe20000010807 */
[----:B------:R-:W-:Y:S02]  /*9160*/  PRMT R29, R29, 0x5410, R2 ;  /* 0x000054101d1d7816 */ /* 0x000fe40000000002 */
[----:B------:R-:W-:Y:S01]  /*9170*/  LOP3.LUT R2, R17, 0xffff, RZ, 0xc0, !PT ;  /* 0x0000ffff11027812 */ /* 0x000fe200078ec0ff */
[----:B------:R1:W-:Y:S01]  /*9180*/  MUFU.EX2 R120, R5 ;  /* 0x0000000500787308 */ /* 0x0003e20000000800 */
[----:B------:R-:W-:Y:S01]  /*9190*/  PRMT R26, R9, 0x5410, R35 ;  /* 0x00005410091a7816 */ /* 0x000fe20000000023 */
[----:B------:R-:W-:Y:S01]  /*91a0*/  FFMA.FTZ R9, R135, c[0x0][0x23c], -R7 ;  /* 0x00008f0087097a23 */ /* 0x000fe20000010807 */
[----:B---3--:R-:W-:-:S02]  /*91b0*/  LOP3.LUT R10, R17, 0xff, RZ, 0xc0, !PT ;  /* 0x000000ff110a7812 */ /* 0x008fc400078ec0ff */
[----:B------:R-:W-:Y:S02]  /*91c0*/  SHF.R.U32.HI R2, RZ, 0x8, R2 ;  /* 0x00000008ff027819 */ /* 0x000fe40000011602 */
[----:B------:R-:W-:Y:S01]  /*91d0*/  LOP3.LUT R12, R19, 0xff, RZ, 0xc0, !PT ;  /* 0x000000ff130c7812 */ /* 0x000fe200078ec0ff */
[----:B------:R2:W3:Y:S01]  /*91e0*/  MUFU.EX2 R90, R9 ;  /* 0x00000009005a7308 */ /* 0x0004e20000000800 */
[----:B------:R-:W-:Y:S02]  /*91f0*/  PRMT R16, R10, 0x5410, R2 ;  /* 0x000054100a107816 */ /* 0x000fe40000000002 */
[----:B------:R-:W-:Y:S02]  /*9200*/  LOP3.LUT R2, R18, 0xffff, RZ, 0xc0, !PT ;  /* 0x0000ffff12027812 */ /* 0x000fe400078ec0ff */
[----:B------:R-:W-:Y:S02]  /*9210*/  PRMT R38, R200, 0x5410, R199 ;  /* 0x00005410c8267816 */ /* 0x000fe400000000c7 */
[----:B------:R-:W-:Y:S01]  /*9220*/  @!P5 PRMT R200, R226, 0x5410, RZ ;  /* 0x00005410e2c8d816 */ /* 0x000fe200000000ff */
[----:B------:R-:W-:Y:S01]  /*9230*/  IMAD.MOV.U32 R226, RZ, RZ, R72 ;  /* 0x000000ffffe27224 */ /* 0x000fe200078e0048 */
[----:B-1----:R-:W-:Y:S01]  /*9240*/  SHF.R.U32.HI R5, RZ, 0x10, R18 ;  /* 0x00000010ff057819 */ /* 0x002fe20000011612 */
[----:B------:R-:W-:Y:S01]  /*9250*/  IMAD.MOV.U32 R18, RZ, RZ, R73 ;  /* 0x000000ffff127224 */ /* 0x000fe200078e0049 */
[----:B------:R-:W-:Y:S01]  /*9260*/  ISETP.GE.U32.AND P2, PT, R241, R56, PT ;  /* 0x00000038f100720c */ /* 0x000fe20003f46070 */
[----:B------:R-:W-:Y:S01]  /*9270*/  IMAD.MOV.U32 R73, RZ, RZ, R89 ;  /* 0x000000ffff497224 */ /* 0x000fe200078e0059 */
[----:B------:R-:W-:Y:S01]  /*9280*/  LOP3.LUT R5, R5, 0xff, RZ, 0xc0, !PT ;  /* 0x000000ff05057812 */ /* 0x000fe200078ec0ff */
[----:B------:R1:W5:Y:S01]  /*9290*/  MUFU.EX2 R89, R8 ;  /* 0x0000000800597308 */ /* 0x0003620000000800 */
[----:B------:R-:W-:Y:S01]  /*92a0*/  IMAD.MOV.U32 R72, RZ, RZ, R92 ;  /* 0x000000ffff487224 */ /* 0x000fe200078e005c */
[----:B--2---:R-:W-:Y:S01]  /*92b0*/  SHF.R.U32.HI R9, RZ, 0x10, R17 ;  /* 0x00000010ff097819 */ /* 0x004fe20000011611 */
[----:B------:R-:W-:Y:S01]  /*92c0*/  IMAD.MOV.U32 R92, RZ, RZ, R242 ;  /* 0x000000ffff5c7224 */ /* 0x000fe200078e00f2 */
[----:B------:R-:W-:Y:S01]  /*92d0*/  HSET2.LE.AND R0, R28, R115, PT ;  /* 0x000000731c007233 */ /* 0x000fe20003803000 */
[----:B------:R-:W-:Y:S01]  /*92e0*/  IMAD.MOV.U32 R56, RZ, RZ, R39 ;  /* 0x000000ffff387224 */ /* 0x000fe200078e0027 */
[----:B------:R-:W-:Y:S01]  /*92f0*/  LOP3.LUT R10, R9, 0xff, RZ, 0xc0, !PT ;  /* 0x000000ff090a7812 */ /* 0x000fe200078ec0ff */
[----:B------:R-:W-:Y:S01]  /*9300*/  IMAD.MOV.U32 R130, RZ, RZ, R72 ;  /* 0x000000ffff827224 */ /* 0x000fe200078e0048 */
[----:B------:R-:W-:Y:S01]  /*9310*/  SHF.R.U32.HI R9, RZ, 0x8, R2 ;  /* 0x00000008ff097819 */ /* 0x000fe20000011602 */
[----:B------:R-:W-:Y:S01]  /*9320*/  IMAD.MOV.U32 R17, RZ, RZ, R133 ;  /* 0x000000ffff117224 */ /* 0x000fe200078e0085 */
[----:B------:R-:W-:-:S02]  /*9330*/  SHF.R.U32.HI R2, RZ, 0x8, R11 ;  /* 0x00000008ff027819 */ /* 0x000fc4000001160b */
[----:B------:R-:W-:Y:S01]  /*9340*/  PRMT R11, R5, 0x5410, R13 ;  /* 0x00005410050b7816 */ /* 0x000fe2000000000d */
[----:B------:R-:W-:Y:S01]  /*9350*/  FFMA.FTZ R5, R136, c[0x0][0x23c], -R6 ;  /* 0x00008f0088057a23 */ /* 0x000fe20000010806 */
[----:B------:R-:W-:Y:S01]  /*9360*/  PRMT R13, R12, 0x5410, R2 ;  /* 0x000054100c0d7816 */ /* 0x000fe20000000002 */
[----:B-1----:R-:W-:Y:S02]  /*9370*/  FFMA.FTZ R8, R109, c[0x0][0x23c], -R7 ;  /* 0x00008f006d087a23 */ /* 0x002fe40000010807 */
[----:B------:R1:W-:Y:S01]  /*9380*/  MUFU.EX2 R85, R5 ;  /* 0x0000000500557308 */ /* 0x0003e20000000800 */
[----:B------:R-:W-:Y:S02]  /*9390*/  SHF.R.U32.HI R2, RZ, 0x10, R19 ;  /* 0x00000010ff027819 */ /* 0x000fe40000011613 */
[----:B------:R-:W-:Y:S02]  /*93a0*/  PRMT R14, R14, 0x5410, R9 ;  /* 0x000054100e0e7816 */ /* 0x000fe40000000009 */
[----:B------:R-:W-:-:S02]  /*93b0*/  LOP3.LUT R9, R2, 0xff, RZ, 0xc0, !PT ;  /* 0x000000ff02097812 */ /* 0x000fc400078ec0ff */
[----:B------:R-:W-:Y:S01]  /*93c0*/  LOP3.LUT R2, R44, 0xffff, RZ, 0xc0, !PT ;  /* 0x0000ffff2c027812 */ /* 0x000fe200078ec0ff */
[----:B------:R4:W-:Y:S01]  /*93d0*/  MUFU.EX2 R242, R8 ;  /* 0x0000000800f27308 */ /* 0x0009e20000000800 */
[----:B------:R-:W-:Y:S02]  /*93e0*/  PRMT R15, R10, 0x5410, R15 ;  /* 0x000054100a0f7816 */ /* 0x000fe4000000000f */
[----:B------:R-:W-:Y:S01]  /*93f0*/  SHF.R.U32.HI R10, RZ, 0x18, R19 ;  /* 0x00000018ff0a7819 */ /* 0x000fe20000011613 */
[----:B------:R-:W-:Y:S01]  /*9400*/  IMAD.MOV.U32 R19, RZ, RZ, R243 ;  /* 0x000000ffff137224 */ /* 0x000fe200078e00f3 */
[----:B------:R-:W-:Y:S02]  /*9410*/  SHF.R.U32.HI R2, RZ, 0x8, R2 ;  /* 0x00000008ff027819 */ /* 0x000fe40000011602 */
[----:B------:R-:W-:Y:S01]  /*9420*/  PRMT R12, R9, 0x5410, R10 ;  /* 0x00005410090c7816 */ /* 0x000fe2000000000a */
[----:B-1----:R-:W-:Y:S01]  /*9430*/  FFMA.FTZ R5, R131, c[0x0][0x23c], -R6 ;  /* 0x00008f0083057a23 */ /* 0x002fe20000010806 */
[----:B------:R-:W-:-:S02]  /*9440*/  LOP3.LUT R2, R2, 0xffff, RZ, 0xc0, !PT ;  /* 0x0000ffff02027812 */ /* 0x000fc400078ec0ff */
[----:B------:R-:W-:Y:S01]  /*9450*/  @!P1 PRMT R199, R235, 0x5410, RZ ;  /* 0x00005410ebc79816 */ /* 0x000fe200000000ff */
[----:B------:R1:W-:Y:S01]  /*9460*/  MUFU.EX2 R84, R5 ;  /* 0x0000000500547308 */ /* 0x0003e20000000800 */
[----:B----4-:R-:W-:Y:S01]  /*9470*/  F2FP.PACK_AB R8, R245, R30 ;  /* 0x0000001ef508723e */ /* 0x010fe200000000ff */
[--C-:B------:R-:W-:Y:S02]  /*9480*/  FFMA.FTZ R9, R121, c[0x0][0x23c], -R6.reuse ;  /* 0x00008f0079097a23 */ /* 0x100fe40000010806 */
[----:B------:R-:W-:Y:S01]  /*9490*/  FFMA.FTZ R10, R114, c[0x0][0x23c], -R6 ;  /* 0x00008f00720a7a23 */ /* 0x000fe20000010806 */
[C---:B------:R-:W-:Y:S01]  /*94a0*/  PRMT R198, R8.reuse, 0x7610, R198 ;  /* 0x0000761008c67816 */ /* 0x040fe200000000c6 */
[----:B------:R-:W-:Y:S01]  /*94b0*/  IMAD.MOV.U32 R131, RZ, RZ, R73 ;  /* 0x000000ffff837224 */ /* 0x000fe200078e0049 */
[----:B------:R-:W-:Y:S01]  /*94c0*/  PRMT R197, R8, 0x7632, R197 ;  /* 0x0000763208c57816 */ /* 0x000fe200000000c5 */
[----:B------:R-:W-:Y:S02]  /*94d0*/  IMAD.MOV.U32 R235, RZ, RZ, R67 ;  /* 0x000000ffffeb7224 */ /* 0x000fe400078e0043 */
[----:B-1----:R-:W-:Y:S01]  /*94e0*/  FFMA.FTZ R5, R110, c[0x0][0x23c], -R7 ;  /* 0x00008f006e057a23 */ /* 0x002fe20000010807 */
[----:B------:R-:W-:Y:S01]  /*94f0*/  @!P0 HADD2 R236, -R198.H0_H0, -RZ.H0_H0 ;  /* 0xa00000ffc6ec8230 */ /* 0x000fe20000000900 */
[----:B------:R-:W-:Y:S01]  /*9500*/  IMAD.MOV.U32 R110, RZ, RZ, R244 ;  /* 0x000000ffff6e7224 */ /* 0x000fe200078e00f4 */
[----:B---3--:R-:W-:Y:S01]  /*9510*/  F2FP.PACK_AB R8, R90, R122 ;  /* 0x0000007a5a08723e */ /* 0x008fe200000000ff */
[----:B------:R5:W1:Y:S01]  /*9520*/  MUFU.EX2 R244, R5 ;  /* 0x0000000500f47308 */ /* 0x000a620000000800 */
[----:B------:R-:W-:Y:S01]  /*9530*/  PRMT R39, R198, 0x5410, R197 ;  /* 0x00005410c6277816 */ /* 0x000fe200000000c5 */
[----:B------:R-:W2:Y:S01]  /*9540*/  LDSM.16.MT88.4 R72, [R169+0x6000] ;  /* 0x00600000a948783b */ /* 0x000ea20000004200 */
[C---:B------:R-:W-:Y:S01]  /*9550*/  PRMT R160, R8.reuse, 0x7610, R160 ;  /* 0x0000761008a07816 */ /* 0x040fe200000000a0 */
[----:B------:R-:W-:Y:S01]  /*9560*/  @!P2 HADD2 R237, -R197.H0_H0, -RZ.H0_H0 ;  /* 0xa00000ffc5eda230 */ /* 0x000fe20000000900 */
[----:B------:R-:W-:Y:S01]  /*9570*/  PRMT R158, R8, 0x7632, R158 ;  /* 0x00007632089e7816 */ /* 0x000fe2000000009e */
[--C-:B------:R-:W-:Y:S01]  /*9580*/  HSET2.LE.AND R8, R21, R115.reuse, PT ;  /* 0x0000007315087233 */ /* 0x100fe20003803000 */
[----:B------:R-:W-:Y:S01]  /*9590*/  @!P0 PRMT R198, R236, 0x5410, RZ ;  /* 0x00005410ecc68816 */ /* 0x000fe200000000ff */
[----:B------:R3:W-:Y:S01]  /*95a0*/  MUFU.EX2 R91, R9 ;  /* 0x00000009005b7308 */ /* 0x0007e20000000800 */
[----:B------:R-:W-:Y:S01]  /*95b0*/  ISETP.GE.U32.AND P0, PT, R241, R2, PT ;  /* 0x00000002f100720c */ /* 0x000fe20003f06070 */
[----:B------:R-:W-:Y:S01]  /*95c0*/  HSET2.LE.AND R2, R20, R115, PT ;  /* 0x0000007314027233 */ /* 0x000fe20003803000 */
[----:B------:R-:W4:Y:S01]  /*95d0*/  LDSM.16.MT88.4 R64, [R169+0x6800] ;  /* 0x00680000a940783b */ /* 0x000f220000004200 */
[----:B-----5:R-:W-:-:S04]  /*95e0*/  F2FP.PACK_AB R5, R89, R120 ;  /* 0x000000785905723e */ /* 0x020fc800000000ff */
[----:B------:R-:W5:Y:S01]  /*95f0*/  MUFU.EX2 R243, R10 ;  /* 0x0000000a00f37308 */ /* 0x000f620000000800 */
[----:B------:R-:W-:Y:S01]  /*9600*/  LOP3.LUT R41, R8, R41, RZ, 0xc0, !PT ;  /* 0x0000002908297212 */ /* 0x000fe200078ec0ff */
[----:B------:R-:W-:Y:S01]  /*9610*/  IMAD.MOV.U32 R236, RZ, RZ, R30 ;  /* 0x000000ffffec7224 */ /* 0x000fe200078e001e */
[C---:B------:R-:W-:Y:S02]  /*9620*/  PRMT R167, R5.reuse, 0x7610, R167 ;  /* 0x0000761005a77816 */ /* 0x040fe400000000a7 */
[----:B------:R-:W-:Y:S01]  /*9630*/  PRMT R166, R5, 0x7632, R166 ;  /* 0x0000763205a67816 */ /* 0x000fe200000000a6 */
[--C-:B------:R-:W-:Y:S01]  /*9640*/  HSET2.LE.AND R5, R24, R115.reuse, PT ;  /* 0x0000007318057233 */ /* 0x100fe20003803000 */
[----:B-1----:R-:W-:Y:S02]  /*9650*/  F2FP.PACK_AB R8, R244, R242 ;  /* 0x000000f2f408723e */ /* 0x002fe400000000ff */
[----:B------:R-:W-:Y:S01]  /*9660*/  LOP3.LUT R40, R2, R40, RZ, 0xc0, !PT ;  /* 0x0000002802287212 */ /* 0x000fe200078ec0ff */
[--C-:B------:R-:W-:Y:S01]  /*9670*/  HSET2.LE.AND R2, R27, R115.reuse, PT ;  /* 0x000000731b027233 */ /* 0x100fe20003803000 */
[----:B------:R-:W-:Y:S01]  /*9680*/  LOP3.LUT R42, R5, R42, RZ, 0xc0, !PT ;  /* 0x0000002a052a7212 */ /* 0x000fe200078ec0ff */
[----:B------:R-:W-:Y:S01]  /*9690*/  HSET2.LE.AND R5, R16, R115, PT ;  /* 0x0000007310057233 */ /* 0x000fe20003803000 */
[----:B------:R-:W-:-:S02]  /*96a0*/  PRMT R161, R8, 0x7610, R161 ;  /* 0x0000761008a17816 */ /* 0x000fc400000000a1 */
[----:B------:R-:W-:Y:S01]  /*96b0*/  PRMT R159, R8, 0x7632, R159 ;  /* 0x00007632089f7816 */ /* 0x000fe2000000009f */
[----:B------:R-:W-:Y:S01]  /*96c0*/  FFMA.FTZ R8, R225, c[0x0][0x23c], -R6 ;  /* 0x00008f00e1087a23 */ /* 0x000fe20000010806 */
[----:B---3--:R-:W-:Y:S02]  /*96d0*/  F2FP.PACK_AB R9, R84, R85 ;  /* 0x000000555409723e */ /* 0x008fe400000000ff */
[----:B------:R-:W-:Y:S01]  /*96e0*/  LOP3.LUT R43, R2, R43, RZ, 0xc0, !PT ;  /* 0x0000002b022b7212 */ /* 0x000fe200078ec0ff */
[----:B------:R-:W-:Y:S01]  /*96f0*/  HSET2.LE.AND R2, R15, R115, PT ;  /* 0x000000730f027233 */ /* 0x000fe20003803000 */
[----:B------:R-:W-:Y:S01]  /*9700*/  LOP3.LUT R36, R5, R36, RZ, 0xc0, !PT ;  /* 0x0000002405247212 */ /* 0x000fe200078ec0ff */
[----:B------:R1:W-:Y:S01]  /*9710*/  MUFU.EX2 R50, R8 ;  /* 0x0000000800327308 */ /* 0x0003e20000000800 */
[----:B-----5:R-:W-:Y:S02]  /*9720*/  F2FP.PACK_AB R5, R243, R91 ;  /* 0x0000005bf305723e */ /* 0x020fe400000000ff */
[----:B------:R-:W-:-:S02]  /*9730*/  PRMT R163, R9, 0x7610, R163 ;  /* 0x0000761009a37816 */ /* 0x000fc400000000a3 */
[----:B------:R-:W-:Y:S01]  /*9740*/  PRMT R162, R9, 0x7632, R162 ;  /* 0x0000763209a27816 */ /* 0x000fe200000000a2 */
[----:B------:R-:W-:Y:S01]  /*9750*/  FFMA.FTZ R9, R137, c[0x0][0x23c], -R7 ;  /* 0x00008f0089097a23 */ /* 0x000fe20000010807 */
[----:B------:R-:W-:Y:S01]  /*9760*/  LOP3.LUT R37, R2, R37, RZ, 0xc0, !PT ;  /* 0x0000002502257212 */ /* 0x000fe200078ec0ff */
[--C-:B------:R-:W-:Y:S01]  /*9770*/  HSET2.LE.AND R2, R25, R115.reuse, PT ;  /* 0x0000007319027233 */ /* 0x100fe20003803000 */
[C---:B------:R-:W-:Y:S02]  /*9780*/  PRMT R157, R5.reuse, 0x7610, R157 ;  /* 0x00007610059d7816 */ /* 0x040fe4000000009d */
[----:B------:R-:W-:Y:S02]  /*9790*/  PRMT R156, R5, 0x7632, R156 ;  /* 0x00007632059c7816 */ /* 0x000fe4000000009c */
[----:B------:R-:W-:Y:S01]  /*97a0*/  @!P2 PRMT R197, R237, 0x5410, RZ ;  /* 0x00005410edc5a816 */ /* 0x000fe200000000ff */
[--C-:B-1----:R-:W-:Y:S01]  /*97b0*/  HSET2.LE.AND R8, R22, R115.reuse, PT ;  /* 0x0000007316087233 */ /* 0x102fe20003803000 */
[----:B------:R1:W-:Y:S01]  /*97c0*/  MUFU.EX2 R109, R9 ;  /* 0x00000009006d7308 */ /* 0x0003e20000000800 */
[----:B------:R-:W-:Y:S01]  /*97d0*/  HSET2.LE.AND R5, R23, R115, PT ;  /* 0x0000007317057233 */ /* 0x000fe20003803000 */
[----:B------:R-:W-:Y:S01]  /*97e0*/  LOP3.LUT R38, R2, R38, RZ, 0xc0, !PT ;  /* 0x0000002602267212 */ /* 0x000fe200078ec0ff */
[----:B------:R3:W5:Y:S01]  /*97f0*/  LDL.LU.S16 R237, [R1+0x30] ;  /* 0x0000300001ed7983 */ /* 0x0007620000300600 */
[----:B------:R-:W-:-:S02]  /*9800*/  LOP3.LUT R39, R8, R39, RZ, 0xc0, !PT ;  /* 0x0000002708277212 */ /* 0x000fc400078ec0ff */
[----:B------:R-:W-:Y:S01]  /*9810*/  PRMT R8, R167, 0x5410, R166 ;  /* 0x00005410a7087816 */ /* 0x000fe200000000a6 */
[--C-:B------:R-:W-:Y:S01]  /*9820*/  HSET2.LE.AND R2, R26, R115.reuse, PT ;  /* 0x000000731a027233 */ /* 0x100fe20003803000 */
[----:B------:R3:W3:Y:S02]  /*9830*/  LDL.LU.S16 R20, [R1+0x38] ;  /* 0x0000380001147983 */ /* 0x0006e40000300600 */
[----:B------:R-:W-:Y:S02]  /*9840*/  LOP3.LUT R34, R5, R8, RZ, 0xc0, !PT ;  /* 0x0000000805227212 */ /* 0x000fe400078ec0ff */
[----:B------:R-:W-:Y:S01]  /*9850*/  PRMT R5, R163, 0x5410, R162 ;  /* 0x00005410a3057816 */ /* 0x000fe200000000a2 */
[----:B------:R2:W3:Y:S01]  /*9860*/  LDL.LU.S16 R121, [R1+0x34] ;  /* 0x0000340001797983 */ /* 0x0004e20000300600 */
[----:B------:R-:W-:Y:S01]  /*9870*/  FFMA.FTZ R8, R138, c[0x0][0x23c], -R7 ;  /* 0x00008f008a087a23 */ /* 0x000fe20000010807 */
[----:B------:R-:W-:Y:S01]  /*9880*/  ISETP.GE.U32.AND P5, PT, R241, R107, PT ;  /* 0x0000006bf100720c */ /* 0x000fe20003fa6070 */
[--C-:B-1----:R-:W-:Y:S01]  /*9890*/  FFMA.FTZ R9, R149, c[0x0][0x23c], -R6.reuse ;  /* 0x00008f0095097a23 */ /* 0x102fe20000010806 */
[----:B------:R-:W-:Y:S01]  /*98a0*/  LOP3.LUT R35, R2, R5, RZ, 0xc0, !PT ;  /* 0x0000000502237212 */ /* 0x000fe200078ec0ff */
[----:B------:R-:W-:Y:S01]  /*98b0*/  HSET2.LE.AND R2, R29, R115, PT ;  /* 0x000000731d027233 */ /* 0x000fe20003803000 */
[----:B------:R-:W-:Y:S01]  /*98c0*/  PRMT R5, R161, 0x5410, R159 ;  /* 0x00005410a1057816 */ /* 0x000fe2000000009f */
[----:B------:R-:W1:Y:S03]  /*98d0*/  MUFU.EX2 R46, R9 ;  /* 0x00000009002e7308 */ /* 0x000e660000000800 */
[----:B------:R-:W-:Y:S01]  /*98e0*/  LOP3.LUT R30, R2, R5, RZ, 0xc0, !PT ;  /* 0x00000005021e7212 */ /* 0x000fe200078ec0ff */
[----:B------:R-:W-:Y:S01]  /*98f0*/  FFMA.FTZ R5, R142, c[0x0][0x23c], -R6 ;  /* 0x00008f008e057a23 */ /* 0x000fe20000010806 */
[----:B------:R-:W-:-:S03]  /*9900*/  PRMT R2, R157, 0x5410, R156 ;  /* 0x000054109d027816 */ /* 0x000fc6000000009c */
[----:B------:R2:W-:Y:S01]  /*9910*/  MUFU.EX2 R79, R5 ;  /* 0x00000005004f7308 */ /* 0x0005e20000000800 */
[----:B------:R-:W-:Y:S01]  /*9920*/  LOP3.LUT R31, R0, R2, RZ, 0xc0, !PT ;  /* 0x00000002001f7212 */ /* 0x000fe200078ec0ff */
[----:B------:R-:W-:Y:S01]  /*9930*/  HSET2.LE.AND R2, R14, R115, PT ;  /* 0x000000730e027233 */ /* 0x000fe20003803000 */
[----:B-1----:R-:W-:-:S05]  /*9940*/  F2FP.PACK_AB R0, R46, R50 ;  /* 0x000000322e00723e */ /* 0x002fca00000000ff */
[----:B------:R1:W1:Y:S01]  /*9950*/  MUFU.EX2 R82, R8 ;  /* 0x0000000800527308 */ /* 0x0002620000000800 */
[C---:B------:R-:W-:Y:S02]  /*9960*/  PRMT R151, R0.reuse, 0x7610, R151 ;  /* 0x0000761000977816 */ /* 0x040fe40000000097 */
[----:B------:R-:W-:Y:S01]  /*9970*/  PRMT R150, R0, 0x7632, R150 ;  /* 0x0000763200967816 */ /* 0x000fe20000000096 */
[----:B------:R-:W-:Y:S01]  /*9980*/  HSET2.LE.AND R0, R11, R115, PT ;  /* 0x000000730b007233 */ /* 0x000fe20003803000 */
[----:B--2---:R-:W-:-:S04]  /*9990*/  PRMT R5, R160, 0x5410, R158 ;  /* 0x00005410a0057816 */ /* 0x004fc8000000009e */
[----:B------:R-:W-:Y:S02]  /*99a0*/  LOP3.LUT R32, R2, R5, RZ, 0xc0, !PT ;  /* 0x0000000502207212 */ /* 0x000fe400078ec0ff */
[----:B------:R-:W-:Y:S01]  /*99b0*/  PRMT R2, R151, 0x5410, R150 ;  /* 0x0000541097027816 */ /* 0x000fe20000000096 */
[----:B-1----:R-:W-:-:S03]  /*99c0*/  FFMA.FTZ R8, R145, c[0x0][0x23c], -R6 ;  /* 0x00008f0091087a23 */ /* 0x002fc60000010806 */
[----:B------:R-:W-:Y:S01]  /*99d0*/  LOP3.LUT R33, R0, R2, RZ, 0xc0, !PT ;  /* 0x0000000200217212 */ /* 0x000fe200078ec0ff */
[----:B------:R-:W-:Y:S01]  /*99e0*/  HSET2.LE.AND R2, R13, R115, PT ;  /* 0x000000730d027233 */ /* 0x000fe20003803000 */
[----:B------:R-:W-:Y:S01]  /*99f0*/  F2FP.PACK_AB R0, R82, R109 ;  /* 0x0000006d5200723e */ /* 0x000fe200000000ff */
[----:B------:R1:W2:Y:S03]  /*9a00*/  MUFU.EX2 R47, R8 ;  /* 0x00000008002f7308 */ /* 0x0002a60000000800 */
[C---:B------:R-:W-:Y:S02]  /*9a10*/  PRMT R155, R0.reuse, 0x7610, R155 ;  /* 0x00007610009b7816 */ /* 0x040fe4000000009b */
[----:B------:R-:W-:-:S04]  /*9a20*/  PRMT R154, R0, 0x7632, R154 ;  /* 0x00007632009a7816 */ /* 0x000fc8000000009a */
[----:B------:R-:W-:-:S04]  /*9a30*/  PRMT R5, R155, 0x5410, R154 ;  /* 0x000054109b057816 */ /* 0x000fc8000000009a */
[----:B------:R-:W-:Y:S01]  /*9a40*/  LOP3.LUT R28, R2, R5, RZ, 0xc0, !PT ;  /* 0x00000005021c7212 */ /* 0x000fe200078ec0ff */
[----:B-1----:R-:W-:Y:S01]  /*9a50*/  HMMA.16816.F32 R8, R32, R72, RZ ;  /* 0x000000482008723c */ /* 0x002fe200000018ff */
[----:B--2---:R-:W-:-:S04]  /*9a60*/  F2FP.PACK_AB R0, R79, R47 ;  /* 0x0000002f4f00723e */ /* 0x004fc800000000ff */
[C---:B------:R-:W-:Y:S02]  /*9a70*/  PRMT R153, R0.reuse, 0x7610, R153 ;  /* 0x0000761000997816 */ /* 0x040fe40000000099 */
[----:B------:R-:W-:Y:S01]  /*9a80*/  PRMT R152, R0, 0x7632, R152 ;  /* 0x0000763200987816 */ /* 0x000fe20000000098 */
[----:B------:R-:W-:Y:S02]  /*9a90*/  HSET2.LE.AND R0, R12, R115, PT ;  /* 0x000000730c007233 */ /* 0x000fe40003803000 */
[----:B------:R-:W-:Y:S01]  /*9aa0*/  HMMA.16816.F32 R12, R40, R72, RZ ;  /* 0x00000048280c723c */ /* 0x000fe200000018ff */
[----:B------:R-:W-:-:S04]  /*9ab0*/  PRMT R2, R153, 0x5410, R152 ;  /* 0x0000541099027816 */ /* 0x000fc80000000098 */
[----:B------:R-:W-:Y:S02]  /*9ac0*/  LOP3.LUT R29, R0, R2, RZ, 0xc0, !PT ;  /* 0x00000002001d7212 */ /* 0x000fe400078ec0ff */
[----:B------:R-:W-:-:S04]  /*9ad0*/  SHF.R.U32.HI R0, RZ, 0x18, R44 ;  /* 0x00000018ff007819 */ /* 0x000fc8000001162c */
[----:B------:R-:W-:Y:S02]  /*9ae0*/  ISETP.GE.U32.AND P2, PT, R241, R0, PT ;  /* 0x00000000f100720c */ /* 0x000fe40003f46070 */
[----:B------:R-:W-:Y:S01]  /*9af0*/  SHF.R.U32.HI R0, RZ, 0x8, R103 ;  /* 0x00000008ff007819 */ /* 0x000fe20000011667 */
[----:B----4-:R-:W-:Y:S01]  /*9b00*/  HMMA.16816.F32 R132, R28, R64, R8 ;  /* 0x000000401c84723c */ /* 0x010fe20000001808 */
[----:B------:R1:W2:Y:S02]  /*9b10*/  LDL.LU.S16 R10, [R1+0x40] ;  /* 0x00004000010a7983 */ /* 0x0002a40000300600 */
[----:B------:R-:W-:-:S04]  /*9b20*/  LOP3.LUT R0, R0, 0xffff, RZ, 0xc0, !PT ;  /* 0x0000ffff00007812 */ /* 0x000fc800078ec0ff */
[----:B------:R-:W-:Y:S02]  /*9b30*/  ISETP.GE.U32.AND P1, PT, R241, R0, PT ;  /* 0x00000000f100720c */ /* 0x000fe40003f26070 */
[----:B------:R-:W-:Y:S01]  /*9b40*/  LOP3.LUT R0, R105, 0xff, RZ, 0xc0, !PT ;  /* 0x000000ff69007812 */ /* 0x000fe200078ec0ff */
[----:B------:R-:W-:Y:S01]  /*9b50*/  HMMA.16816.F32 R136, R36, R64, R12 ;  /* 0x000000402488723c */ /* 0x000fe2000000180c */
[----:B-----5:R-:W-:-:S05]  /*9b60*/  @!P3 HADD2 R237, -R151.H0_H0, -RZ.H0_H0 ;  /* 0xa00000ff97edb230 */ /* 0x020fca0000000900 */
[----:B------:R-:W-:Y:S01]  /*9b70*/  PRMT R5, R237, 0x7610, R5 ;  /* 0x00007610ed057816 */ /* 0x000fe20000000005 */
[----:B---3--:R-:W-:-:S03]  /*9b80*/  @!P0 HADD2 R20, -R158.H0_H0, -RZ.H0_H0 ;  /* 0xa00000ff9e148230 */ /* 0x008fc60000000900 */
[----:B------:R-:W-:Y:S01]  /*9b90*/  @!P3 PRMT R151, R5, 0x5410, RZ ;  /* 0x000054100597b816 */ /* 0x000fe200000000ff */
[----:B------:R-:W-:Y:S01]  /*9ba0*/  @!P4 HADD2 R121, -R160.H0_H0, -RZ.H0_H0 ;  /* 0xa00000ffa079c230 */ /* 0x000fe20000000900 */
[----:B------:R1:W3:Y:S01]  /*9bb0*/  LDL.LU.S16 R5, [R1+0x3c] ;  /* 0x00003c0001057983 */ /* 0x0002e20000300600 */
[----:B------:R-:W-:-:S03]  /*9bc0*/  PRMT R8, R20, 0x7610, R8 ;  /* 0x0000761014087816 */ /* 0x000fc60000000008 */
[----:B------:R1:W4:Y:S01]  /*9bd0*/  LDL.LU.S16 R16, [R1+0x48] ;  /* 0x0000480001107983 */ /* 0x0003220000300600 */
[----:B------:R-:W-:Y:S02]  /*9be0*/  @!P0 PRMT R158, R8, 0x5410, RZ ;  /* 0x00005410089e8816 */ /* 0x000fe400000000ff */
[----:B------:R-:W-:Y:S02]  /*9bf0*/  ISETP.GE.U32.AND P0, PT, R241, R0, PT ;  /* 0x00000000f100720c */ /* 0x000fe40003f06070 */
[----:B------:R-:W-:Y:S01]  /*9c00*/  PRMT R9, R121, 0x7610, R9 ;  /* 0x0000761079097816 */ /* 0x000fe20000000009 */
[----:B------:R-:W-:-:S03]  /*9c10*/  IMAD.MOV.U32 R237, RZ, RZ, R56 ;  /* 0x000000ffffed7224 */ /* 0x000fc600078e0038 */
[----:B------:R-:W-:Y:S01]  /*9c20*/  @!P4 PRMT R160, R9, 0x5410, RZ ;  /* 0x0000541009a0c816 */ /* 0x000fe200000000ff */
[----:B------:R-:W-:Y:S01]  /*9c30*/  IMAD.WIDE.U32 R8, R148, -0x2daee0ad, RZ ;  /* 0xd2511f5394087825 */ /* 0x000fe200078e00ff */
[----:B------:R-:W-:Y:S01]  /*9c40*/  @!P1 HADD2 R238, -R166.H0_H0, -RZ.H0_H0 ;  /* 0xa00000ffa6ee9230 */ /* 0x000fe20000000900 */
[C---:B------:R-:W-:Y:S02]  /*9c50*/  ISETP.GE.U32.AND P3, PT, R241.reuse, R101, PT ;  /* 0x00000065f100720c */ /* 0x040fe40003f66070 */
[----:B------:R-:W-:Y:S01]  /*9c60*/  IMAD.MOV.U32 R20, RZ, RZ, R237 ;  /* 0x000000ffff147224 */ /* 0x000fe200078e00ed */
[C---:B------:R-:W-:Y:S01]  /*9c70*/  LOP3.LUT R11, R8.reuse, 0xff, RZ, 0xc0, !PT ;  /* 0x000000ff080b7812 */ /* 0x040fe200078ec0ff */
[----:B------:R-:W-:Y:S01]  /*9c80*/  IMAD.MOV.U32 R237, RZ, RZ, R236 ;  /* 0x000000ffffed7224 */ /* 0x000fe200078e00ec */
[----:B------:R-:W-:Y:S01]  /*9c90*/  LOP3.LUT R27, R8, 0xffff, RZ, 0xc0, !PT ;  /* 0x0000ffff081b7812 */ /* 0x000fe200078ec0ff */
[----:B------:R-:W-:Y:S01]  /*9ca0*/  IMAD.MOV.U32 R236, RZ, RZ, R110 ;  /* 0x000000ffffec7224 */ /* 0x000fe200078e006e */
[----:B------:R-:W-:Y:S01]  /*9cb0*/  SHF.R.U32.HI R12, RZ, 0x10, R8 ;  /* 0x00000010ff0c7819 */ /* 0x000fe20000011608 */
[----:B------:R-:W-:Y:S01]  /*9cc0*/  IMAD.MOV.U32 R110, RZ, RZ, R19 ;  /* 0x000000ffff6e7224 */ /* 0x000fe200078e0013 */
[----:B--2---:R-:W-:Y:S01]  /*9cd0*/  @!P0 HADD2 R10, -R163.H0_H0, -RZ.H0_H0 ;  /* 0xa00000ffa30a8230 */ /* 0x004fe20000000900 */
[----:B------:R-:W-:Y:S01]  /*9ce0*/  IMAD.MOV.U32 R56, RZ, RZ, R18 ;  /* 0x000000ffff387224 */ /* 0x000fe200078e0012 */
[----:B------:R-:W-:-:S03]  /*9cf0*/  ISETP.GE.U32.AND P4, PT, R241, R102, PT ;  /* 0x00000066f100720c */ /* 0x000fc60003f86070 */
[----:B------:R-:W-:Y:S02]  /*9d00*/  PRMT R2, R10, 0x7610, R2 ;  /* 0x000076100a027816 */ /* 0x000fe40000000002 */
[----:B------:R-:W-:Y:S02]  /*9d10*/  SHF.R.U32.HI R10, RZ, 0x18, R8 ;  /* 0x00000018ff0a7819 */ /* 0x000fe40000011608 */
[----:B------:R1:W2:Y:S04]  /*9d20*/  LDL.LU.S16 R8, [R1+0x4c] ;  /* 0x00004c0001087983 */ /* 0x0002a80000300600 */
[----:B------:R1:W5:Y:S01]  /*9d30*/  LDL.LU.S16 R19, [R1+0x50] ;  /* 0x0000500001137983 */ /* 0x0003620000300600 */
[----:B------:R-:W-:Y:S02]  /*9d40*/  @!P0 PRMT R163, R2, 0x5410, RZ ;  /* 0x0000541002a38816 */ /* 0x000fe400000000ff */
[----:B------:R-:W-:-:S02]  /*9d50*/  @!P1 PRMT R166, R238, 0x5410, RZ ;  /* 0x00005410eea69816 */ /* 0x000fc400000000ff */
[----:B------:R-:W-:Y:S02]  /*9d60*/  LOP3.LUT R18, R9, UR7, R78, 0x96, !PT ;  /* 0x0000000709127c12 */ /* 0x000fe4000f8e964e */
[----:B------:R-:W-:-:S04]  /*9d70*/  LOP3.LUT R2, R233, 0xff, RZ, 0xc0, !PT ;  /* 0x000000ffe9027812 */ /* 0x000fc800078ec0ff */
[----:B------:R-:W-:Y:S01]  /*9d80*/  PRMT R101, R2, 0x5410, R232 ;  /* 0x0000541002657816 */ /* 0x000fe200000000e8 */
[----:B---3--:R-:W-:-:S05]  /*9d90*/  @!P6 HADD2 R5, -R162.H0_H0, -RZ.H0_H0 ;  /* 0xa00000ffa205e230 */ /* 0x008fca0000000900 */
[----:B------:R-:W-:-:S04]  /*9da0*/  PRMT R0, R5, 0x7610, R0 ;  /* 0x0000761005007816 */ /* 0x000fc80000000000 */
[----:B------:R-:W-:Y:S02]  /*9db0*/  @!P6 PRMT R162, R0, 0x5410, RZ ;  /* 0x0000541000a2e816 */ /* 0x000fe400000000ff */
[----:B------:R-:W-:-:S04]  /*9dc0*/  LOP3.LUT R0, R45, 0xff, RZ, 0xc0, !PT ;  /* 0x000000ff2d007812 */ /* 0x000fc800078ec0ff */
[----:B------:R-:W-:Y:S02]  /*9dd0*/  ISETP.GE.U32.AND P0, PT, R241, R0, PT ;  /* 0x00000000f100720c */ /* 0x000fe40003f06070 */
[----:B------:R-:W-:-:S04]  /*9de0*/  LOP3.LUT R0, R45, 0xffff, RZ, 0xc0, !PT ;  /* 0x0000ffff2d007812 */ /* 0x000fc800078ec0ff */
[----:B------:R-:W-:-:S04]  /*9df0*/  SHF.R.U32.HI R0, RZ, 0x8, R0 ;  /* 0x00000008ff007819 */ /* 0x000fc80000011600 */
[----:B------:R-:W-:-:S03]  /*9e00*/  LOP3.LUT R0, R0, 0xffff, RZ, 0xc0, !PT ;  /* 0x0000ffff00007812 */ /* 0x000fc600078ec0ff */
[----:B----4-:R-:W-:Y:S01]  /*9e10*/  @!P0 HADD2 R16, -R155.H0_H0, -RZ.H0_H0 ;  /* 0xa00000ff9b108230 */ /* 0x010fe20000000900 */
[----:B------:R-:W-:Y:S02]  /*9e20*/  ISETP.GE.U32.AND P1, PT, R241, R0, PT ;  /* 0x00000000f100720c */ /* 0x000fe40003f26070 */
[----:B------:R-:W-:Y:S02]  /*9e30*/  SHF.R.U32.HI R0, RZ, 0x10, R45 ;  /* 0x00000010ff007819 */ /* 0x000fe4000001162d */
[----:B------:R-:W-:Y:S02]  /*9e40*/  PRMT R9, R16, 0x7610, R9 ;  /* 0x0000761010097816 */ /* 0x000fe40000000009 */
[----:B------:R-:W-:Y:S02]  /*9e50*/  LOP3.LUT R0, R0, 0xff, RZ, 0xc0, !PT ;  /* 0x000000ff00007812 */ /* 0x000fe400078ec0ff */
[----:B------:R-:W-:Y:S02]  /*9e60*/  @!P0 PRMT R155, R9, 0x5410, RZ ;  /* 0x00005410099b8816 */ /* 0x000fe400000000ff */
[----:B------:R-:W-:-:S02]  /*9e70*/  ISETP.GE.U32.AND P0, PT, R241, R0, PT ;  /* 0x00000000f100720c */ /* 0x000fc40003f06070 */
[----:B------:R-:W-:Y:S01]  /*9e80*/  SHF.R.U32.HI R0, RZ, 0x18, R45 ;  /* 0x00000018ff007819 */ /* 0x000fe2000001162d */
[----:B--2---:R-:W-:-:S10]  /*9e90*/  @!P1 HADD2 R8, -R154.H0_H0, -RZ.H0_H0 ;  /* 0xa00000ff9a089230 */ /* 0x004fd40000000900 */
[----:B-----5:R-:W-:Y:S01]  /*9ea0*/  @!P0 HADD2 R19, -R153.H0_H0, -RZ.H0_H0 ;  /* 0xa00000ff99138230 */ /* 0x020fe20000000900 */
[----:B------:R-:W-:-:S04]  /*9eb0*/  PRMT R2, R8, 0x7610, R2 ;  /* 0x0000761008027816 */ /* 0x000fc80000000002 */
[----:B------:R-:W-:Y:S02]  /*9ec0*/  PRMT R15, R19, 0x7610, R15 ;  /* 0x00007610130f7816 */ /* 0x000fe4000000000f */
[----:B------:R-:W-:Y:S02]  /*9ed0*/  @!P1 PRMT R154, R2, 0x5410, RZ ;  /* 0x00005410029a9816 */ /* 0x000fe400000000ff */
[----:B------:R1:W2:Y:S01]  /*9ee0*/  LDL.LU.S16 R2, [R1+0x54] ;  /* 0x0000540001027983 */ /* 0x0002a20000300600 */
[----:B------:R-:W-:-:S03]  /*9ef0*/  @!P0 PRMT R153, R15, 0x5410, RZ ;  /* 0x000054100f998816 */ /* 0x000fc600000000ff */
[----:B------:R1:W3:Y:S04]  /*9f00*/  LDL.LU.S16 R45, [R1+0x64] ;  /* 0x00006400012d7983 */ /* 0x0002e80000300600 */
[----:B------:R1:W4:Y:S01]  /*9f10*/  LDL.LU.S16 R15, [R1+0x5c] ;  /* 0x00005c00010f7983 */ /* 0x0003220000300600 */
[----:B------:R-:W-:Y:S02]  /*9f20*/  ISETP.GE.U32.AND P1, PT, R241, R0, PT ;  /* 0x00000000f100720c */ /* 0x000fe40003f26070 */
[----:B------:R-:W-:-:S04]  /*9f30*/  SHF.R.U32.HI R0, RZ, 0x8, R116 ;  /* 0x00000008ff007819 */ /* 0x000fc80000011674 */
[----:B------:R-:W-:-:S04]  /*9f40*/  LOP3.LUT R0, R0, 0xffff, RZ, 0xc0, !PT ;  /* 0x0000ffff00007812 */ /* 0x000fc800078ec0ff */
[----:B------:R-:W-:Y:S01]  /*9f50*/  ISETP.GE.U32.AND P0, PT, R241, R0, PT ;  /* 0x00000000f100720c */ /* 0x000fe20003f06070 */
[----:B------:R-:W-:-:S04]  /*9f60*/  IMAD.WIDE.U32 R8, R171, -0x2daee0ad, RZ ;  /* 0xd2511f53ab087825 */ /* 0x000fc800078e00ff */
[----:B------:R-:W-:Y:S01]  /*9f70*/  IMAD.MOV.U32 R121, RZ, RZ, R20 ;  /* 0x000000ffff797224 */ /* 0x000fe200078e0014 */
[----:B------:R-:W-:Y:S02]  /*9f80*/  LOP3.LUT R16, R9, UR7, R170, 0x96, !PT ;  /* 0x0000000709107c12 */ /* 0x000fe4000f8e96aa */
[C---:B------:R-:W-:Y:S02]  /*9f90*/  LOP3.LUT R19, R8.reuse, 0xffff, RZ, 0xc0, !PT ;  /* 0x0000ffff08137812 */ /* 0x040fe400078ec0ff */
[----:B------:R-:W-:Y:S02]  /*9fa0*/  LOP3.LUT R22, R8, 0xff, RZ, 0xc0, !PT ;  /* 0x000000ff08167812 */ /* 0x000fe400078ec0ff */
[--C-:B------:R-:W-:Y:S02]  /*9fb0*/  SHF.R.U32.HI R21, RZ, 0x10, R8.reuse ;  /* 0x00000010ff157819 */ /* 0x100fe40000011608 */
[----:B------:R-:W-:Y:S01]  /*9fc0*/  SHF.R.U32.HI R20, RZ, 0x18, R8 ;  /* 0x00000018ff147819 */ /* 0x000fe20000011608 */
[----:B------:R-:W-:-:S05]  /*9fd0*/  IMAD.WIDE.U32 R8, R165, -0x2daee0ad, RZ ;  /* 0xd2511f53a5087825 */ /* 0x000fca00078e00ff */
[C---:B------:R-:W-:Y:S02]  /*9fe0*/  LOP3.LUT R23, R8.reuse, 0xffff, RZ, 0xc0, !PT ;  /* 0x0000ffff08177812 */ /* 0x040fe400078ec0ff */
[----:B------:R-:W-:Y:S02]  /*9ff0*/  LOP3.LUT R26, R8, 0xff, RZ, 0xc0, !PT ;  /* 0x000000ff081a7812 */ /* 0x000fe400078ec0ff */
[--C-:B------:R-:W-:Y:S02]  /*a000*/  SHF.R.U32.HI R25, RZ, 0x10, R8.reuse ;  /* 0x00000010ff197819 */ /* 0x100fe40000011608 */
[----:B------:R-:W-:Y:S01]  /*a010*/  SHF.R.U32.HI R24, RZ, 0x18, R8 ;  /* 0x00000018ff187819 */ /* 0x000fe20000011608 */
[----:B----4-:R-:W-:Y:S02]  /*a020*/  @!P0 HADD2 R15, -R159.H0_H0, -RZ.H0_H0 ;  /* 0xa00000ff9f0f8230 */ /* 0x010fe40000000900 */
[----:B---3--:R-:W-:-:S03]  /*a030*/  @!P4 HADD2 R45, -R161.H0_H0, -RZ.H0_H0 ;  /* 0xa00000ffa12dc230 */ /* 0x008fc60000000900 */
[----:B------:R-:W-:Y:S02]  /*a040*/  PRMT R8, R15, 0x7610, R8 ;  /* 0x000076100f087816 */ /* 0x000fe40000000008 */
[----:B------:R1:W3:Y:S01]  /*a050*/  LDL.LU.S16 R15, [R1+0x60] ;  /* 0x00006000010f7983 */ /* 0x0002e20000300600 */
[----:B------:R-:W-:Y:S02]  /*a060*/  PRMT R14, R45, 0x7610, R14 ;  /* 0x000076102d0e7816 */ /* 0x000fe4000000000e */
[----:B------:R-:W-:Y:S02]  /*a070*/  @!P0 PRMT R159, R8, 0x5410, RZ ;  /* 0x00005410089f8816 */ /* 0x000fe400000000ff */
[----:B------:R-:W-:Y:S02]  /*a080*/  @!P4 PRMT R161, R14, 0x5410, RZ ;  /* 0x000054100ea1c816 */ /* 0x000fe400000000ff */
[----:B------:R1:W4:Y:S04]  /*a090*/  LDL.LU.S16 R14, [R1+0x58] ;  /* 0x00005800010e7983 */ /* 0x0003280000300600 */
[----:B------:R1:W5:Y:S04]  /*a0a0*/  LDL.LU.S16 R8, [R1+0x68] ;  /* 0x0000680001087983 */ /* 0x0003680000300600 */
[----:B------:R1:W4:Y:S01]  /*a0b0*/  LDL.LU.S16 R78, [R1+0x6c] ;  /* 0x00006c00014e7983 */ /* 0x0003220000300600 */
[----:B--2---:R-:W-:Y:S01]  /*a0c0*/  @!P1 HADD2 R2, -R152.H0_H0, -RZ.H0_H0 ;  /* 0xa00000ff98029230 */ /* 0x004fe20000000900 */
[----:B------:R-:W-:-:S04]  /*a0d0*/  IMAD.MOV.U32 R114, RZ, RZ, R121 ;  /* 0x000000ffff727224 */ /* 0x000fc800078e0079 */
[----:B------:R-:W-:Y:S01]  /*a0e0*/  PRMT R0, R2, 0x7610, R0 ;  /* 0x0000761002007816 */ /* 0x000fe20000000000 */
[----:B------:R-:W-:Y:S02]  /*a0f0*/  FFMA.FTZ R2, R147, c[0x0][0x23c], -R7 ;  /* 0x00008f0093027a23 */ /* 0x000fe40000010807 */
[----:B------:R-:W-:Y:S01]  /*a100*/  IMAD.MOV.U32 R121, RZ, RZ, R237 ;  /* 0x000000ffff797224 */ /* 0x000fe200078e00ed */
[----:B------:R-:W-:Y:S01]  /*a110*/  @!P1 PRMT R152, R0, 0x5410, RZ ;  /* 0x0000541000989816 */ /* 0x000fe200000000ff */
[----:B------:R-:W-:Y:S01]  /*a120*/  IMAD.MOV.U32 R237, RZ, RZ, R236 ;  /* 0x000000ffffed7224 */ /* 0x000fe200078e00ec */
[----:B------:R-:W-:Y:S01]  /*a130*/  LOP3.LUT R0, R118, 0xff, RZ, 0xc0, !PT ;  /* 0x000000ff76007812 */ /* 0x000fe200078ec0ff */
[----:B------:R2:W-:Y:S01]  /*a140*/  MUFU.EX2 R44, R2 ;  /* 0x00000002002c7308 */ /* 0x0005e20000000800 */
[----:B------:R-:W-:Y:S02]  /*a150*/  IMAD.MOV.U32 R225, RZ, RZ, R114 ;  /* 0x000000ffffe17224 */ /* 0x000fe400078e0072 */
[----:B------:R-:W-:Y:S01]  /*a160*/  IMAD.MOV.U32 R114, RZ, RZ, R121 ;  /* 0x000000ffff727224 */ /* 0x000fe200078e0079 */
[----:B------:R-:W-:Y:S01]  /*a170*/  ISETP.GE.U32.AND P1, PT, R241, R0, PT ;  /* 0x00000000f100720c */ /* 0x000fe20003f26070 */
[----:B------:R-:W-:Y:S01]  /*a180*/  IMAD.MOV.U32 R121, RZ, RZ, R237 ;  /* 0x000000ffff797224 */ /* 0x000fe200078e00ed */
[----:B------:R-:W-:Y:S01]  /*a190*/  @!P2 HADD2 R240, -R150.H0_H0, -RZ.H0_H0 ;  /* 0xa00000ff96f0a230 */ /* 0x000fe20000000900 */
[----:B------:R-:W-:Y:S01]  /*a1a0*/  LOP3.LUT R0, R117, 0xff, RZ, 0xc0, !PT ;  /* 0x000000ff75007812 */ /* 0x000fe200078ec0ff */
[----:B--2---:R-:W-:-:S04]  /*a1b0*/  FFMA.FTZ R2, R146, c[0x0][0x23c], -R7 ;  /* 0x00008f0092027a23 */ /* 0x004fc80000010807 */
[----:B------:R-:W2:Y:S01]  /*a1c0*/  MUFU.EX2 R237, R2 ;  /* 0x0000000200ed7308 */ /* 0x000ea20000000800 */
[----:B------:R-:W-:Y:S02]  /*a1d0*/  @!P2 PRMT R150, R240, 0x5410, RZ ;  /* 0x00005410f096a816 */ /* 0x000fe400000000ff */
[----:B------:R-:W-:Y:S02]  /*a1e0*/  ISETP.GE.U32.AND P2, PT, R241, R0, PT ;  /* 0x00000000f100720c */ /* 0x000fe40003f46070 */
[----:B------:R-:W-:-:S04]  /*a1f0*/  LOP3.LUT R0, R49, 0xff, RZ, 0xc0, !PT ;  /* 0x000000ff31007812 */ /* 0x000fc800078ec0ff */
[----:B------:R-:W-:Y:S02]  /*a200*/  ISETP.GE.U32.AND P0, PT, R241, R0, PT ;  /* 0x00000000f100720c */ /* 0x000fe40003f06070 */
[----:B--2---:R-:W-:-:S04]  /*a210*/  F2FP.PACK_AB R2, R237, R44 ;  /* 0x0000002ced02723e */ /* 0x004fc800000000ff */
[----:B------:R-:W-:Y:S02]  /*a220*/  PRMT R149, R2, 0x7610, R149 ;  /* 0x0000761002957816 */ /* 0x000fe40000000095 */
[----:B------:R-:W-:Y:S02]  /*a230*/  LOP3.LUT R0, R49, 0xffff, RZ, 0xc0, !PT ;  /* 0x0000ffff31007812 */ /* 0x000fe400078ec0ff */
[----:B------:R-:W-:Y:S02]  /*a240*/  SHF.R.U32.HI R5, RZ, 0x8, R231 ;  /* 0x00000008ff057819 */ /* 0x000fe400000116e7 */
[----:B------:R-:W-:Y:S02]  /*a250*/  SHF.R.U32.HI R0, RZ, 0x8, R0 ;  /* 0x00000008ff007819 */ /* 0x000fe40000011600 */
[----:B------:R-:W-:Y:S02]  /*a260*/  PRMT R103, R234, 0x5410, R5 ;  /* 0x00005410ea677816 */ /* 0x000fe40000000005 */
[----:B------:R-:W-:-:S02]  /*a270*/  PRMT R148, R2, 0x7632, R148 ;  /* 0x0000763202947816 */ /* 0x000fc40000000094 */
[----:B------:R-:W-:Y:S01]  /*a280*/  LOP3.LUT R0, R0, 0xffff, RZ, 0xc0, !PT ;  /* 0x0000ffff00007812 */ /* 0x000fe200078ec0ff */
[----:B------:R-:W-:Y:S02]  /*a290*/  IMAD.MOV.U32 R236, RZ, RZ, R110 ;  /* 0x000000ffffec7224 */ /* 0x000fe400078e006e */
[----:B------:R-:W-:Y:S02]  /*a2a0*/  IMAD.MOV.U32 R110, RZ, RZ, R56 ;  /* 0x000000ffff6e7224 */ /* 0x000fe400078e0038 */
[----:B------:R-:W-:Y:S02]  /*a2b0*/  IMAD.MOV.U32 R56, RZ, RZ, R131 ;  /* 0x000000ffff387224 */ /* 0x000fe400078e0083 */
[----:B------:R-:W-:Y:S01]  /*a2c0*/  IMAD.MOV.U32 R131, RZ, RZ, R17 ;  /* 0x000000ffff837224 */ /* 0x000fe200078e0011 */
[----:B------:R-:W-:Y:S01]  /*a2d0*/  LOP3.LUT R17, R9, UR7, R80, 0x96, !PT ;  /* 0x0000000709117c12 */ /* 0x000fe2000f8e9650 */
[----:B------:R-:W-:Y:S02]  /*a2e0*/  FFMA.FTZ R2, R144, c[0x0][0x23c], -R7 ;  /* 0x00008f0090027a23 */ /* 0x000fe40000010807 */
[----:B------:R-:W-:-:S02]  /*a2f0*/  IMAD.MOV.U32 R105, RZ, RZ, R236 ;  /* 0x000000ffff697224 */ /* 0x000fc400078e00ec */
[----:B------:R2:W-:Y:S02]  /*a300*/  MUFU.EX2 R236, R2 ;  /* 0x0000000200ec7308 */ /* 0x0005e40000000800 */
[----:B--2---:R-:W-:Y:S01]  /*a310*/  SHF.R.U32.HI R2, RZ, 0x10, R51 ;  /* 0x00000010ff027819 */ /* 0x004fe20000011633 */
[----:B---3--:R-:W-:-:S05]  /*a320*/  @!P1 HADD2 R15, -R157.H0_H0, -RZ.H0_H0 ;  /* 0xa00000ff9d0f9230 */ /* 0x008fca0000000900 */
[----:B------:R-:W-:-:S04]  /*a330*/  PRMT R13, R15, 0x7610, R13 ;  /* 0x000076100f0d7816 */ /* 0x000fc8000000000d */
[----:B------:R-:W-:Y:S02]  /*a340*/  @!P1 PRMT R157, R13, 0x5410, RZ ;  /* 0x000054100d9d9816 */ /* 0x000fe400000000ff */
[----:B------:R-:W-:Y:S02]  /*a350*/  ISETP.GE.U32.AND P1, PT, R241, R11, PT ;  /* 0x0000000bf100720c */ /* 0x000fe40003f26070 */
[----:B------:R1:W2:Y:S01]  /*a360*/  LDL.LU.S16 R11, [R1+0x70] ;  /* 0x00007000010b7983 */ /* 0x0002a20000300600 */
[----:B-----5:R-:W-:Y:S01]  /*a370*/  @!P0 HADD2 R8, -R149.H0_H0, -RZ.H0_H0 ;  /* 0xa00000ff95088230 */ /* 0x020fe20000000900 */
[----:B------:R-:W-:Y:S02]  /*a380*/  IMAD.MOV.U32 R15, RZ, RZ, R225 ;  /* 0x000000ffff0f7224 */ /* 0x000fe400078e00e1 */
[----:B------:R-:W-:Y:S02]  /*a390*/  IMAD.MOV.U32 R225, RZ, RZ, R114 ;  /* 0x000000ffffe17224 */ /* 0x000fe400078e0072 */
[----:B------:R-:W-:-:S02]  /*a3a0*/  PRMT R5, R8, 0x7610, R5 ;  /* 0x0000761008057816 */ /* 0x000fc40000000005 */
[----:B------:R-:W-:Y:S02]  /*a3b0*/  PRMT R114, R149, 0x5410, R148 ;  /* 0x0000541095727816 */ /* 0x000fe40000000094 */
[----:B------:R-:W-:Y:S02]  /*a3c0*/  @!P0 PRMT R149, R5, 0x5410, RZ ;  /* 0x0000541005958816 */ /* 0x000fe400000000ff */
[----:B------:R-:W-:Y:S02]  /*a3d0*/  ISETP.GE.U32.AND P0, PT, R241, R0, PT ;  /* 0x00000000f100720c */ /* 0x000fe40003f06070 */
[----:B------:R-:W-:Y:S01]  /*a3e0*/  LOP3.LUT R0, R51, 0xffff, RZ, 0xc0, !PT ;  /* 0x0000ffff33007812 */ /* 0x000fe200078ec0ff */
[----:B----4-:R-:W-:-:S03]  /*a3f0*/  @!P3 HADD2 R14, -R156.H0_H0, -RZ.H0_H0 ;  /* 0xa00000ff9c0eb230 */ /* 0x010fc60000000900 */
[----:B------:R-:W-:Y:S02]  /*a400*/  SHF.R.U32.HI R5, RZ, 0x8, R0 ;  /* 0x00000008ff057819 */ /* 0x000fe40000011600 */
[----:B------:R-:W-:-:S04]  /*a410*/  SHF.R.U32.HI R0, RZ, 0x8, R60 ;  /* 0x00000008ff007819 */ /* 0x000fc8000001163c */
[----:B------:R-:W-:Y:S02]  /*a420*/  PRMT R102, R86, 0x5410, R0 ;  /* 0x0000541056667816 */ /* 0x000fe40000000000 */
[----:B------:R-:W-:Y:S01]  /*a430*/  LOP3.LUT R0, R96, 0xff, RZ, 0xc0, !PT ;  /* 0x000000ff60007812 */ /* 0x000fe200078ec0ff */
[----:B------:R-:W-:Y:S01]  /*a440*/  @!P0 HADD2 R78, -R148.H0_H0, -RZ.H0_H0 ;  /* 0xa00000ff944e8230 */ /* 0x000fe20000000900 */
[----:B------:R-:W-:Y:S02]  /*a450*/  PRMT R9, R14, 0x7610, R9 ;  /* 0x000076100e097816 */ /* 0x000fe40000000009 */
[----:B------:R-:W-:Y:S02]  /*a460*/  PRMT R99, R0, 0x5410, R99 ;  /* 0x0000541000637816 */ /* 0x000fe40000000063 */
[----:B------:R-:W-:Y:S02]  /*a470*/  SHF.R.U32.HI R0, RZ, 0x8, R124 ;  /* 0x00000008ff007819 */ /* 0x000fe4000001167c */
[----:B------:R-:W-:-:S02]  /*a480*/  @!P3 PRMT R156, R9, 0x5410, RZ ;  /* 0x00005410099cb816 */ /* 0x000fc400000000ff */
[----:B------:R-:W-:Y:S02]  /*a490*/  LOP3.LUT R9, R51, 0xff, RZ, 0xc0, !PT ;  /* 0x000000ff33097812 */ /* 0x000fe400078ec0ff */
[--C-:B------:R-:W-:Y:S02]  /*a4a0*/  SHF.R.U32.HI R8, RZ, 0x18, R51.reuse ;  /* 0x00000018ff087819 */ /* 0x100fe40000011633 */
[----:B------:R-:W-:Y:S02]  /*a4b0*/  PRMT R51, R78, 0x7610, R51 ;  /* 0x000076104e337816 */ /* 0x000fe40000000033 */
[----:B------:R-:W-:Y:S02]  /*a4c0*/  LOP3.LUT R0, R0, 0xffff, RZ, 0xc0, !PT ;  /* 0x0000ffff00007812 */ /* 0x000fe400078ec0ff */
[----:B------:R-:W-:Y:S02]  /*a4d0*/  @!P0 PRMT R148, R51, 0x5410, RZ ;  /* 0x0000541033948816 */ /* 0x000fe400000000ff */
[----:B------:R-:W-:-:S02]  /*a4e0*/  ISETP.GE.U32.AND P0, PT, R241, R0, PT ;  /* 0x00000000f100720c */ /* 0x000fc40003f06070 */
[----:B------:R-:W-:Y:S02]  /*a4f0*/  LOP3.LUT R0, R12, 0xff, RZ, 0xc0, !PT ;  /* 0x000000ff0c007812 */ /* 0x000fe400078ec0ff */
[----:B------:R1:W3:Y:S01]  /*a500*/  LDL.LU.S16 R12, [R1+0x74] ;  /* 0x00007400010c7983 */ /* 0x0002e20000300600 */
[----:B------:R-:W-:-:S05]  /*a510*/  @!P5 HADD2 R239, -R167.H0_H0, -RZ.H0_H0 ;  /* 0xa00000ffa7efd230 */ /* 0x000fca0000000900 */
[----:B------:R-:W-:Y:S02]  /*a520*/  @!P5 PRMT R167, R239, 0x5410, RZ ;  /* 0x00005410efa7d816 */ /* 0x000fe400000000ff */
[----:B------:R-:W-:Y:S01]  /*a530*/  ISETP.GE.U32.AND P5, PT, R241, R10, PT ;  /* 0x0000000af100720c */ /* 0x000fe20003fa6070 */
[----:B------:R-:W-:-:S04]  /*a540*/  FFMA.FTZ R10, R141, c[0x0][0x23c], -R7 ;  /* 0x00008f008d0a7a23 */ /* 0x000fc80000010807 */
[----:B------:R-:W4:Y:S01]  /*a550*/  MUFU.EX2 R116, R10 ;  /* 0x0000000a00747308 */ /* 0x000f220000000800 */
[----:B------:R-:W-:Y:S02]  /*a560*/  IMAD.MOV.U32 R14, RZ, RZ, R15 ;  /* 0x000000ffff0e7224 */ /* 0x000fe400078e000f */
[----:B------:R-:W-:Y:S01]  /*a570*/  IMAD.MOV.U32 R15, RZ, RZ, R225 ;  /* 0x000000ffff0f7224 */ /* 0x000fe200078e00e1 */
[----:B------:R-:W-:Y:S01]  /*a580*/  ISETP.GE.U32.AND P6, PT, R241, R126, PT ;  /* 0x0000007ef100720c */ /* 0x000fe20003fc6070 */
[----:B------:R-:W-:Y:S02]  /*a590*/  IMAD.MOV.U32 R225, RZ, RZ, R110 ;  /* 0x000000ffffe17224 */ /* 0x000fe400078e006e */
[----:B------:R-:W-:Y:S02]  /*a5a0*/  IMAD.MOV.U32 R110, RZ, RZ, R130 ;  /* 0x000000ffff6e7224 */ /* 0x000fe400078e0082 */
[----:B------:R-:W-:Y:S02]  /*a5b0*/  IMAD.MOV.U32 R130, RZ, RZ, R172 ;  /* 0x000000ffff827224 */ /* 0x000fe400078e00ac */
[----:B------:R-:W-:Y:S01]  /*a5c0*/  IMAD.MOV.U32 R172, RZ, RZ, R92 ;  /* 0x000000ffffac7224 */ /* 0x000fe200078e005c */
[----:B------:R-:W-:-:S02]  /*a5d0*/  PRMT R92, R9, 0x5410, R5 ;  /* 0x00005410095c7816 */ /* 0x000fc40000000005 */
[----:B----4-:R-:W-:-:S04]  /*a5e0*/  F2FP.PACK_AB R5, R116, R236 ;  /* 0x000000ec7405723e */ /* 0x010fc800000000ff */
[C---:B------:R-:W-:Y:S02]  /*a5f0*/  PRMT R147, R5.reuse, 0x7610, R147 ;  /* 0x0000761005937816 */ /* 0x040fe40000000093 */
[----:B------:R-:W-:-:S04]  /*a600*/  PRMT R146, R5, 0x7632, R146 ;  /* 0x0000763205927816 */ /* 0x000fc80000000092 */
[----:B------:R-:W-:Y:S01]  /*a610*/  PRMT R107, R147, 0x5410, R146 ;  /* 0x00005410936b7816 */ /* 0x000fe20000000092 */
[----:B--2---:R-:W-:-:S05]  /*a620*/  @!P6 HADD2 R11, -R147.H0_H0, -RZ.H0_H0 ;  /* 0xa00000ff930be230 */ /* 0x004fca0000000900 */
[----:B------:R-:W-:Y:S02]  /*a630*/  PRMT R10, R11, 0x7610, R10 ;  /* 0x000076100b0a7816 */ /* 0x000fe4000000000a */
[----:B------:R1:W2:Y:S02]  /*a640*/  LDL.LU.S16 R11, [R1+0x7c] ;  /* 0x00007c00010b7983 */ /* 0x0002a40000300600 */
[----:B------:R-:W-:Y:S02]  /*a650*/  @!P6 PRMT R147, R10, 0x5410, RZ ;  /* 0x000054100a93e816 */ /* 0x000fe400000000ff */
[----:B------:R1:W4:Y:S01]  /*a660*/  LDL.LU.S16 R10, [R1+0x78] ;  /* 0x00007800010a7983 */ /* 0x0003220000300600 */
[----:B---3--:R-:W-:-:S05]  /*a670*/  @!P0 HADD2 R12, -R146.H0_H0, -RZ.H0_H0 ;  /* 0xa00000ff920c8230 */ /* 0x008fca0000000900 */
[----:B------:R-:W-:-:S04]  /*a680*/  PRMT R9, R12, 0x7610, R9 ;  /* 0x000076100c097816 */ /* 0x000fc80000000009 */
[----:B------:R-:W-:Y:S02]  /*a690*/  @!P0 PRMT R146, R9, 0x5410, RZ ;  /* 0x0000541009928816 */ /* 0x000fe400000000ff */
[----:B------:R1:W3:Y:S01]  /*a6a0*/  LDL.LU.S16 R9, [R1+0x84] ;  /* 0x0000840001097983 */ /* 0x0002e20000300600 */
[----:B------:R-:W-:-:S04]  /*a6b0*/  LOP3.LUT R2, R2, 0xff, RZ, 0xc0, !PT ;  /* 0x000000ff02027812 */ /* 0x000fc800078ec0ff */
[----:B------:R-:W-:Y:S01]  /*a6c0*/  PRMT R45, R2, 0x5410, R8 ;  /* 0x00005410022d7816 */ /* 0x000fe20000000008 */
[--C-:B------:R-:W-:Y:S02]  /*a6d0*/  FFMA.FTZ R2, R164, c[0x0][0x23c], -R6.reuse ;  /* 0x00008f00a4027a23 */ /* 0x100fe40000010806 */
[----:B------:R-:W-:Y:S02]  /*a6e0*/  IMAD.MOV.U32 R13, RZ, RZ, R121 ;  /* 0x000000ffff0d7224 */ /* 0x000fe400078e0079 */
[----:B------:R5:W-:Y:S01]  /*a6f0*/  MUFU.EX2 R234, R2 ;  /* 0x0000000200ea7308 */ /* 0x000be20000000800 */
[----:B------:R-:W-:Y:S02]  /*a700*/  IMAD.MOV.U32 R121, RZ, RZ, R131 ;  /* 0x000000ffff797224 */ /* 0x000fe400078e0083 */
[----:B------:R-:W-:Y:S02]  /*a710*/  IMAD.MOV.U32 R131, RZ, RZ, R235 ;  /* 0x000000ffff837224 */ /* 0x000fe400078e00eb */
[----:B-----5:R-:W-:-:S04]  /*a720*/  FFMA.FTZ R2, R143, c[0x0][0x23c], -R6 ;  /* 0x00008f008f027a23 */ /* 0x020fc80000010806 */
[----:B------:R-:W5:Y:S01]  /*a730*/  MUFU.EX2 R235, R2 ;  /* 0x0000000200eb7308 */ /* 0x000f620000000800 */
[C---:B------:R-:W-:Y:S02]  /*a740*/  ISETP.GE.U32.AND P4, PT, R241.reuse, R0, PT ;  /* 0x00000000f100720c */ /* 0x040fe40003f86070 */
[----:B------:R-:W-:Y:S02]  /*a750*/  ISETP.GE.U32.AND P6, PT, R241, R127, PT ;  /* 0x0000007ff100720c */ /* 0x000fe40003fc6070 */
[----:B-----5:R-:W-:-:S04]  /*a760*/  F2FP.PACK_AB R0, R235, R234 ;  /* 0x000000eaeb00723e */ /* 0x020fc800000000ff */
[C---:B------:R-:W-:Y:S02]  /*a770*/  PRMT R145, R0.reuse, 0x7610, R145 ;  /* 0x0000761000917816 */ /* 0x040fe40000000091 */
[----:B------:R-:W-:Y:S01]  /*a780*/  PRMT R144, R0, 0x7632, R144 ;  /* 0x0000763200907816 */ /* 0x000fe20000000090 */
[----:B------:R-:W-:-:S03]  /*a790*/  IMAD.MOV.U32 R240, RZ, RZ, R105 ;  /* 0x000000fffff07224 */ /* 0x000fc600078e0069 */
[----:B------:R-:W-:Y:S01]  /*a7a0*/  PRMT R105, R145, 0x5410, R144 ;  /* 0x0000541091697816 */ /* 0x000fe20000000090 */
[----:B------:R-:W-:Y:S02]  /*a7b0*/  IMAD.MOV.U32 R165, RZ, RZ, R83 ;  /* 0x000000ffffa57224 */ /* 0x000fe400078e0053 */
[----:B------:R-:W-:Y:S02]  /*a7c0*/  IMAD.MOV.U32 R83, RZ, RZ, R172 ;  /* 0x000000ffff537224 */ /* 0x000fe400078e00ac */
[----:B------:R-:W-:Y:S02]  /*a7d0*/  IMAD R172, R3, 0x2, R169 ;  /* 0x0000000203ac7824 */ /* 0x000fe400078e02a9 */
[----:B------:R-:W-:Y:S02]  /*a7e0*/  IMAD.MOV.U32 R231, RZ, RZ, R13 ;  /* 0x000000ffffe77224 */ /* 0x000fe400078e000d */
[----:B------:R-:W-:Y:S02]  /*a7f0*/  IMAD.MOV.U32 R238, RZ, RZ, R87 ;  /* 0x000000ffffee7224 */ /* 0x000fe400078e0057 */
[----:B------:R-:W-:-:S02]  /*a800*/  IMAD.MOV.U32 R13, RZ, RZ, R52 ;  /* 0x000000ffff0d7224 */ /* 0x000fc400078e0034 */
[----:B------:R-:W-:Y:S02]  /*a810*/  IMAD.MOV.U32 R171, RZ, RZ, R55 ;  /* 0x000000ffffab7224 */ /* 0x000fe400078e0037 */
[----:B------:R-:W-:Y:S02]  /*a820*/  IMAD.MOV.U32 R80, RZ, RZ, R53 ;  /* 0x000000ffff507224 */ /* 0x000fe400078e0035 */
[----:B------:R-:W-:Y:S02]  /*a830*/  IMAD.MOV.U32 R87, RZ, RZ, R54 ;  /* 0x000000ffff577224 */ /* 0x000fe400078e0036 */
[----:B------:R-:W5:Y:S01]  /*a840*/  LDSM.16.MT88.4 R52, [R172+0x6000] ;  /* 0x00600000ac34783b */ /* 0x000f620000004200 */
[----:B------:R-:W-:Y:S02]  /*a850*/  IMAD.MOV.U32 R239, RZ, RZ, R240 ;  /* 0x000000ffffef7224 */ /* 0x000fe400078e00f0 */
[----:B------:R-:W-:Y:S02]  /*a860*/  IMAD.MOV.U32 R78, RZ, RZ, R61 ;  /* 0x000000ffff4e7224 */ /* 0x000fe400078e003d */
[----:B------:R-:W-:-:S02]  /*a870*/  IMAD.MOV.U32 R170, RZ, RZ, R63 ;  /* 0x000000ffffaa7224 */ /* 0x000fc400078e003f */
[----:B------:R-:W-:Y:S02]  /*a880*/  IMAD.MOV.U32 R240, RZ, RZ, R62 ;  /* 0x000000fffff07224 */ /* 0x000fe400078e003e */
[----:B------:R-:W1:Y:S01]  /*a890*/  LDSM.16.MT88.4 R60, [R172+0x6800] ;  /* 0x00680000ac3c783b */ /* 0x000e620000004200 */
[----:B------:R-:W-:Y:S02]  /*a8a0*/  IMAD.MOV.U32 R118, RZ, RZ, R80 ;  /* 0x000000ffff767224 */ /* 0x000fe400078e0050 */
[----:B------:R-:W-:Y:S02]  /*a8b0*/  IMAD.MOV.U32 R117, RZ, RZ, R171 ;  /* 0x000000ffff757224 */ /* 0x000fe400078e00ab */
[----:B------:R-:W-:Y:S02]  /*a8c0*/  IMAD.MOV.U32 R80, RZ, RZ, R238 ;  /* 0x000000ffff507224 */ /* 0x000fe400078e00ee */
[----:B------:R-:W-:Y:S02]  /*a8d0*/  IMAD.MOV.U32 R171, RZ, RZ, R14 ;  /* 0x000000ffffab7224 */ /* 0x000fe400078e000e */
[----:B------:R-:W-:Y:S01]  /*a8e0*/  IMAD.MOV.U32 R238, RZ, RZ, R15 ;  /* 0x000000ffffee7224 */ /* 0x000fe200078e000f */
[----:B--2---:R-:W-:-:S05]  /*a8f0*/  @!P2 HADD2 R11, -R145.H0_H0, -RZ.H0_H0 ;  /* 0xa00000ff910ba230 */ /* 0x004fca0000000900 */
[----:B------:R-:W-:Y:S01]  /*a900*/  PRMT R2, R11, 0x7610, R2 ;  /* 0x000076100b027816 */ /* 0x000fe20000000002 */
[----:B----4-:R-:W-:-:S03]  /*a910*/  @!P6 HADD2 R10, -R144.H0_H0, -RZ.H0_H0 ;  /* 0xa00000ff900ae230 */ /* 0x010fc60000000900 */
[----:B------:R-:W-:Y:S01]  /*a920*/  @!P2 PRMT R145, R2, 0x5410, RZ ;  /* 0x000054100291a816 */ /* 0x000fe200000000ff */
[----:B------:R-:W-:Y:S01]  /*a930*/  FFMA.FTZ R2, R125, c[0x0][0x23c], -R7 ;  /* 0x00008f007d027a23 */ /* 0x000fe20000010807 */
[----:B------:R-:W-:-:S03]  /*a940*/  PRMT R0, R10, 0x7610, R0 ;  /* 0x000076100a007816 */ /* 0x000fc60000000000 */
[----:B------:R2:W-:Y:S01]  /*a950*/  MUFU.EX2 R232, R2 ;  /* 0x0000000200e87308 */ /* 0x0005e20000000800 */
[----:B------:R-:W-:Y:S02]  /*a960*/  @!P6 PRMT R144, R0, 0x5410, RZ ;  /* 0x000054100090e816 */ /* 0x000fe400000000ff */
[----:B------:R-:W-:Y:S01]  /*a970*/  SHF.R.U32.HI R0, RZ, 0x18, R49 ;  /* 0x00000018ff007819 */ /* 0x000fe20000011631 */
[----:B--2---:R-:W-:-:S04]  /*a980*/  FFMA.FTZ R2, R119, c[0x0][0x23c], -R7 ;  /* 0x00008f0077027a23 */ /* 0x004fc80000010807 */
[----:B------:R-:W2:Y:S01]  /*a990*/  MUFU.EX2 R233, R2 ;  /* 0x0000000200e97308 */ /* 0x000ea20000000800 */
[----:B------:R-:W-:Y:S02]  /*a9a0*/  ISETP.GE.U32.AND P2, PT, R241, R0, PT ;  /* 0x00000000f100720c */ /* 0x000fe40003f46070 */
[----:B------:R-:W-:-:S04]  /*a9b0*/  LOP3.LUT R0, R18, 0xff, RZ, 0xc0, !PT ;  /* 0x000000ff12007812 */ /* 0x000fc800078ec0ff */
[----:B------:R-:W-:Y:S02]  /*a9c0*/  ISETP.GE.U32.AND P0, PT, R241, R0, PT ;  /* 0x00000000f100720c */ /* 0x000fe40003f06070 */
[----:B------:R-:W-:-:S04]  /*a9d0*/  SHF.R.U32.HI R0, RZ, 0x10, R49 ;  /* 0x00000010ff007819 */ /* 0x000fc80000011631 */
[----:B------:R-:W-:Y:S02]  /*a9e0*/  LOP3.LUT R0, R0, 0xff, RZ, 0xc0, !PT ;  /* 0x000000ff00007812 */ /* 0x000fe400078ec0ff */
[----:B--2---:R-:W-:Y:S02]  /*a9f0*/  F2FP.PACK_AB R2, R233, R232 ;  /* 0x000000e8e902723e */ /* 0x004fe400000000ff */
[----:B------:R-:W-:Y:S02]  /*aa00*/  ISETP.GE.U32.AND P3, PT, R241, R0, PT ;  /* 0x00000000f100720c */ /* 0x000fe40003f66070 */
[----:B------:R-:W-:Y:S02]  /*aa10*/  PRMT R143, R2, 0x7610, R143 ;  /* 0x00007610028f7816 */ /* 0x000fe4000000008f */
[----:B------:R-:W-:-:S03]  /*aa20*/  LOP3.LUT R0, R18, 0xffff, RZ, 0xc0, !PT ;  /* 0x0000ffff12007812 */ /* 0x000fc600078ec0ff */
[----:B---3--:R-:W-:Y:S01]  /*aa30*/  @!P0 HADD2 R9, -R143.H0_H0, -RZ.H0_H0 ;  /* 0xa00000ff8f098230 */ /* 0x008fe20000000900 */
[----:B------:R-:W-:Y:S02]  /*aa40*/  SHF.R.U32.HI R0, RZ, 0x8, R0 ;  /* 0x00000008ff007819 */ /* 0x000fe40000011600 */
[----:B------:R-:W-:Y:S02]  /*aa50*/  PRMT R142, R2, 0x7632, R142 ;  /* 0x00007632028e7816 */ /* 0x000fe4000000008e */
[----:B------:R-:W-:Y:S02]  /*aa60*/  PRMT R8, R9, 0x7610, R8 ;  /* 0x0000761009087816 */ /* 0x000fe40000000008 */
[----:B------:R-:W-:Y:S02]  /*aa70*/  LOP3.LUT R0, R0, 0xffff, RZ, 0xc0, !PT ;  /* 0x0000ffff00007812 */ /* 0x000fe400078ec0ff */
[----:B------:R-:W-:Y:S02]  /*aa80*/  PRMT R96, R143, 0x5410, R142 ;  /* 0x000054108f607816 */ /* 0x000fe4000000008e */
[----:B------:R-:W-:-:S02]  /*aa90*/  @!P0 PRMT R143, R8, 0x5410, RZ ;  /* 0x00005410088f8816 */ /* 0x000fc400000000ff */
[----:B------:R-:W-:Y:S01]  /*aaa0*/  ISETP.GE.U32.AND P0, PT, R241, R0, PT ;  /* 0x00000000f100720c */ /* 0x000fe20003f06070 */
[----:B------:R-:W-:Y:S02]  /*aab0*/  FFMA.FTZ R0, R81, c[0x0][0x23c], -R7 ;  /* 0x00008f0051007a23 */ /* 0x000fe40000010807 */
[----:B------:R-:W-:Y:S01]  /*aac0*/  IMAD.MOV.U32 R81, RZ, RZ, R170 ;  /* 0x000000ffff517224 */ /* 0x000fe200078e00aa */
[----:B-----5:R-:W-:Y:S01]  /*aad0*/  HMMA.16816.F32 R8, R32, R52, RZ ;  /* 0x000000342008723c */ /* 0x020fe200000018ff */
[----:B------:R-:W-:-:S07]  /*aae0*/  IMAD.MOV.U32 R170, RZ, RZ, R13 ;  /* 0x000000ffffaa7224 */ /* 0x000fce00078e000d */
[----:B------:R-:W-:Y:S01]  /*aaf0*/  HMMA.16816.F32 R12, R40, R52, RZ ;  /* 0x00000034280c723c */ /* 0x000fe200000018ff */
[----:B------:R2:W3:Y:S01]  /*ab00*/  LDL.LU.S16 R52, [R1+0x88] ;  /* 0x0000880001347983 */ /* 0x0004e20000300600 */
[----:B------:R-:W-:-:S05]  /*ab10*/  FFMA.FTZ R7, R57, c[0x0][0x23c], -R7 ;  /* 0x00008f0039077a23 */ /* 0x000fca0000010807 */
[----:B------:R-:W-:Y:S02]  /*ab20*/  IMAD.MOV.U32 R53, RZ, RZ, R231 ;  /* 0x000000ffff357224 */ /* 0x000fe400078e00e7 */
[----:B------:R4:W-:Y:S07]  /*ab30*/  MUFU.EX2 R231, R7 ;  /* 0x0000000700e77308 */ /* 0x0009ee0000000800 */
[----:B-1----:R-:W-:Y:S01]  /*ab40*/  HMMA.16816.F32 R124, R28, R60, R8 ;  /* 0x0000003c1c7c723c */ /* 0x002fe20000001808 */
[----:B------:R2:W5:Y:S04]  /*ab50*/  LDL.LU.S16 R10, [R1+0x94] ;  /* 0x00009400010a7983 */ /* 0x0005680000300600 */
[----:B----4-:R2:W4:Y:S01]  /*ab60*/  LDL.LU.S16 R7, [R1+0x90] ;  /* 0x0000900001077983 */ /* 0x0105220000300600 */
[----:B------:R-:W1:Y:S01]  /*ab70*/  MUFU.EX2 R86, R0 ;  /* 0x0000000000567308 */ /* 0x000e620000000800 */
[----:B------:R-:W-:Y:S01]  /*ab80*/  SHF.R.U32.HI R2, RZ, 0x8, R19 ;  /* 0x00000008ff027819 */ /* 0x000fe20000011613 */
[----:B------:R-:W-:-:S02]  /*ab90*/  IMAD.MOV.U32 R119, RZ, RZ, R165 ;  /* 0x000000ffff777224 */ /* 0x000fc400078e00a5 */
[----:B------:R-:W-:Y:S01]  /*aba0*/  IMAD.MOV.U32 R165, RZ, RZ, R88 ;  /* 0x000000ffffa57224 */ /* 0x000fe200078e0058 */
[----:B------:R-:W-:Y:S01]  /*abb0*/  PRMT R88, R22, 0x5410, R2 ;  /* 0x0000541016587816 */ /* 0x000fe20000000002 */
[----:B-1----:R-:W-:Y:S02]  /*abc0*/  IMAD.MOV.U32 R22, RZ, RZ, R86 ;  /* 0x000000ffff167224 */ /* 0x002fe400078e0056 */
[----:B------:R-:W-:Y:S01]  /*abd0*/  IMAD.MOV.U32 R86, RZ, RZ, R80 ;  /* 0x000000ffff567224 */ /* 0x000fe200078e0050 */
[----:B------:R-:W-:Y:S01]  /*abe0*/  LOP3.LUT R0, R21, 0xff, RZ, 0xc0, !PT ;  /* 0x000000ff15007812 */ /* 0x000fe200078ec0ff */
[----:B------:R-:W-:Y:S02]  /*abf0*/  IMAD.MOV.U32 R80, RZ, RZ, R170 ;  /* 0x000000ffff507224 */ /* 0x000fe400078e00aa */
[----:B------:R-:W-:Y:S02]  /*ac00*/  IMAD.MOV.U32 R170, RZ, RZ, R171 ;  /* 0x000000ffffaa7224 */ /* 0x000fe400078e00ab */
[----:B------:R-:W-:-:S02]  /*ac10*/  IMAD.MOV.U32 R171, RZ, RZ, R78 ;  /* 0x000000ffffab7224 */ /* 0x000fc400078e004e */
[----:B------:R-:W-:Y:S02]  /*ac20*/  IMAD.MOV.U32 R78, RZ, RZ, R240 ;  /* 0x000000ffff4e7224 */ /* 0x000fe400078e00f0 */
[----:B------:R-:W-:Y:S01]  /*ac30*/  IMAD.MOV.U32 R240, RZ, RZ, R87 ;  /* 0x000000fffff07224 */ /* 0x000fe200078e0057 */
[----:B------:R-:W-:Y:S02]  /*ac40*/  PRMT R87, R0, 0x5410, R20 ;  /* 0x0000541000577816 */ /* 0x000fe40000000014 */
[----:B------:R-:W-:-:S04]  /*ac50*/  SHF.R.U32.HI R0, RZ, 0x8, R27 ;  /* 0x00000008ff007819 */ /* 0x000fc8000001161b */
[----:B------:R-:W-:Y:S01]  /*ac60*/  LOP3.LUT R0, R0, 0xffff, RZ, 0xc0, !PT ;  /* 0x0000ffff00007812 */ /* 0x000fe200078ec0ff */
[----:B------:R-:W-:Y:S02]  /*ac70*/  IMAD.MOV.U32 R49, RZ, RZ, R116 ;  /* 0x000000ffff317224 */ /* 0x000fe400078e0074 */
[----:B------:R-:W-:Y:S02]  /*ac80*/  IMAD.MOV.U32 R116, RZ, RZ, R225 ;  /* 0x000000ffff747224 */ /* 0x000fe400078e00e1 */
[----:B------:R-:W-:Y:S01]  /*ac90*/  IMAD.MOV.U32 R225, RZ, RZ, R121 ;  /* 0x000000ffffe17224 */ /* 0x000fe200078e0079 */
[----:B------:R-:W-:Y:S01]  /*aca0*/  F2FP.PACK_AB R5, R231, R22 ;  /* 0x00000016e705723e */ /* 0x000fe200000000ff */
[----:B------:R-:W-:Y:S02]  /*acb0*/  IMAD.MOV.U32 R57, RZ, RZ, R239 ;  /* 0x000000ffff397224 */ /* 0x000fe400078e00ef */
[----:B------:R-:W-:Y:S02]  /*acc0*/  IMAD.MOV.U32 R121, RZ, RZ, R110 ;  /* 0x000000ffff797224 */ /* 0x000fe400078e006e */
[----:B------:R-:W-:-:S02]  /*acd0*/  IMAD.MOV.U32 R110, RZ, RZ, R131 ;  /* 0x000000ffff6e7224 */ /* 0x000fc400078e0083 */
[----:B------:R-:W-:Y:S02]  /*ace0*/  IMAD.MOV.U32 R239, RZ, RZ, R130 ;  /* 0x000000ffffef7224 */ /* 0x000fe400078e0082 */
[----:B------:R-:W-:Y:S02]  /*acf0*/  IMAD.MOV.U32 R51, RZ, RZ, R129 ;  /* 0x000000ffff337224 */ /* 0x000fe400078e0081 */
[----:B------:R-:W-:Y:S02]  /*ad00*/  IMAD.MOV.U32 R164, RZ, RZ, R128 ;  /* 0x000000ffffa47224 */ /* 0x000fe400078e0080 */
[----:B------:R-:W-:Y:S01]  /*ad10*/  HMMA.16816.F32 R128, R36, R60, R12 ;  /* 0x0000003c2480723c */ /* 0x000fe2000000180c */
[----:B------:R-:W-:-:S06]  /*ad20*/  PRMT R140, R5, 0x7632, R140 ;  /* 0x00007632058c7816 */ /* 0x000fcc000000008c */
[----:B------:R-:W-:Y:S02]  /*ad30*/  IMAD.MOV.U32 R13, RZ, RZ, R170 ;  /* 0x000000ffff0d7224 */ /* 0x000fe400078e00aa */
[----:B------:R-:W-:Y:S01]  /*ad40*/  IMAD.MOV.U32 R170, RZ, RZ, R83 ;  /* 0x000000ffffaa7224 */ /* 0x000fe200078e0053 */
[----:B------:R-:W-:Y:S01]  /*ad50*/  PRMT R141, R5, 0x7610, R141 ;  /* 0x00007610058d7816 */ /* 0x000fe2000000008d */
[----:B------:R-:W-:Y:S02]  /*ad60*/  IMAD.MOV.U32 R12, RZ, RZ, R119 ;  /* 0x000000ffff0c7224 */ /* 0x000fe400078e0077 */
[----:B------:R-:W-:Y:S02]  /*ad70*/  IMAD.MOV.U32 R14, RZ, RZ, R53 ;  /* 0x000000ffff0e7224 */ /* 0x000fe400078e0035 */
[----:B------:R-:W-:Y:S01]  /*ad80*/  IMAD.MOV.U32 R119, RZ, RZ, R86 ;  /* 0x000000ffff777224 */ /* 0x000fe200078e0056 */
[----:B------:R-:W-:Y:S01]  /*ad90*/  PRMT R86, R141, 0x5410, R140 ;  /* 0x000054108d567816 */ /* 0x000fe2000000008c */
        /* <DEDUP_REMOVED lines=15> */
[----:B------:R-:W-:-:S04]  /*ae90*/  LOP3.LUT R0, R48, 0xff, RZ, 0xc0, !PT ;  /* 0x000000ff30007812 */ /* 0x000fc800078ec0ff */
[----:B------:R-:W-:Y:S02]  /*aea0*/  PRMT R83, R0, 0x5410, R2 ;  /* 0x0000541000537816 */ /* 0x000fe40000000002 */
[----:B------:R-:W-:Y:S01]  /*aeb0*/  SHF.R.U32.HI R0, RZ, 0x10, R48 ;  /* 0x00000010ff007819 */ /* 0x000fe20000011630 */
[----:B----4-:R-:W-:-:S03]  /*aec0*/  @!P0 HADD2 R7, -R140.H0_H0, -RZ.H0_H0 ;  /* 0xa00000ff8c078230 */ /* 0x010fc60000000900 */
[----:B------:R-:W-:Y:S02]  /*aed0*/  LOP3.LUT R5, R0, 0xff, RZ, 0xc0, !PT ;  /* 0x000000ff00057812 */ /* 0x000fe400078ec0ff */
[----:B------:R-:W-:Y:S01]  /*aee0*/  LOP3.LUT R0, R25, 0xff, RZ, 0xc0, !PT ;  /* 0x000000ff19007812 */ /* 0x000fe200078ec0ff */
[----:B------:R-:W-:Y:S01]  /*aef0*/  IMAD.MOV.U32 R52, RZ, RZ, R171 ;  /* 0x000000ffff347224 */ /* 0x000fe200078e00ab */
[----:B------:R-:W-:Y:S01]  /*af00*/  PRMT R8, R7, 0x7610, R8 ;  /* 0x0000761007087816 */ /* 0x000fe20000000008 */
[----:B------:R-:W-:Y:S01]  /*af10*/  IMAD.MOV.U32 R171, RZ, RZ, R78 ;  /* 0x000000ffffab7224 */ /* 0x000fe200078e004e */
[----:B------:R-:W-:Y:S02]  /*af20*/  SHF.R.U32.HI R2, RZ, 0x8, R23 ;  /* 0x00000008ff027819 */ /* 0x000fe40000011617 */
[----:B------:R-:W-:Y:S02]  /*af30*/  PRMT R78, R0, 0x5410, R24 ;  /* 0x00005410004e7816 */ /* 0x000fe40000000018 */
[----:B------:R-:W-:-:S02]  /*af40*/  SHF.R.U32.HI R0, RZ, 0x18, R18 ;  /* 0x00000018ff007819 */ /* 0x000fc40000011612 */
[----:B------:R-:W-:Y:S01]  /*af50*/  SHF.R.U32.HI R7, RZ, 0x18, R48 ;  /* 0x00000018ff077819 */ /* 0x000fe20000011630 */
[----:B-----5:R-:W-:Y:S01]  /*af60*/  @!P1 HADD2 R10, -R141.H0_H0, -RZ.H0_H0 ;  /* 0xa00000ff8d0a9230 */ /* 0x020fe20000000900 */
[----:B------:R-:W-:Y:S02]  /*af70*/  PRMT R80, R26, 0x5410, R2 ;  /* 0x000054101a507816 */ /* 0x000fe40000000002 */
[----:B------:R-:W-:Y:S02]  /*af80*/  @!P0 PRMT R140, R8, 0x5410, RZ ;  /* 0x00005410088c8816 */ /* 0x000fe400000000ff */
[----:B------:R-:W-:Y:S02]  /*af90*/  ISETP.GE.U32.AND P0, PT, R241, R0, PT ;  /* 0x00000000f100720c */ /* 0x000fe40003f06070 */
[----:B------:R-:W-:Y:S02]  /*afa0*/  SHF.R.U32.HI R2, RZ, 0x10, R18 ;  /* 0x00000010ff027819 */ /* 0x000fe40000011612 */
[----:B------:R-:W-:-:S02]  /*afb0*/  PRMT R81, R5, 0x5410, R7 ;  /* 0x0000541005517816 */ /* 0x000fc40000000007 */
[----:B------:R-:W-:Y:S02]  /*afc0*/  LOP3.LUT R0, R16, 0xffff, RZ, 0xc0, !PT ;  /* 0x0000ffff10007812 */ /* 0x000fe400078ec0ff */
[----:B------:R-:W-:Y:S02]  /*afd0*/  SHF.R.U32.HI R5, RZ, 0x10, R16 ;  /* 0x00000010ff057819 */ /* 0x000fe40000011610 */
[----:B------:R-:W-:Y:S02]  /*afe0*/  LOP3.LUT R7, R2, 0xff, RZ, 0xc0, !PT ;  /* 0x000000ff02077812 */ /* 0x000fe400078ec0ff */
[----:B------:R-:W-:Y:S02]  /*aff0*/  PRMT R9, R10, 0x7610, R9 ;  /* 0x000076100a097816 */ /* 0x000fe40000000009 */
[----:B------:R-:W-:Y:S02]  /*b000*/  SHF.R.U32.HI R2, RZ, 0x8, R0 ;  /* 0x00000008ff027819 */ /* 0x000fe40000011600 */
[----:B------:R-:W-:-:S02]  /*b010*/  SHF.R.U32.HI R8, RZ, 0x18, R16 ;  /* 0x00000018ff087819 */ /* 0x000fc40000011610 */
[----:B------:R-:W-:Y:S02]  /*b020*/  LOP3.LUT R0, R5, 0xff, RZ, 0xc0, !PT ;  /* 0x000000ff05007812 */ /* 0x000fe400078ec0ff */
[----:B------:R-:W-:Y:S02]  /*b030*/  @!P1 PRMT R141, R9, 0x5410, RZ ;  /* 0x00005410098d9816 */ /* 0x000fe400000000ff */
[----:B------:R-:W-:Y:S02]  /*b040*/  LOP3.LUT R9, R16, 0xff, RZ, 0xc0, !PT ;  /* 0x000000ff10097812 */ /* 0x000fe400078ec0ff */
[----:B------:R-:W-:Y:S02]  /*b050*/  PRMT R51, R0, 0x5410, R8 ;  /* 0x0000541000337816 */ /* 0x000fe40000000008 */
[----:B------:R-:W-:Y:S01]  /*b060*/  LOP3.LUT R0, R17, 0xffff, RZ, 0xc0, !PT ;  /* 0x0000ffff11007812 */ /* 0x000fe200078ec0ff */
[----:B------:R-:W-:Y:S01]  /*b070*/  IMAD.MOV.U32 R48, RZ, RZ, R44 ;  /* 0x000000ffff307224 */ /* 0x000fe200078e002c */
[----:B------:R-:W-:-:S02]  /*b080*/  PRMT R44, R9, 0x5410, R2 ;  /* 0x00005410092c7816 */ /* 0x000fc40000000002 */
[----:B------:R-:W-:Y:S02]  /*b090*/  SHF.R.U32.HI R2, RZ, 0x8, R0 ;  /* 0x00000008ff027819 */ /* 0x000fe40000011600 */
[----:B------:R-:W-:-:S04]  /*b0a0*/  LOP3.LUT R0, R17, 0xff, RZ, 0xc0, !PT ;  /* 0x000000ff11007812 */ /* 0x000fc800078ec0ff */
[----:B------:R-:W-:Y:S02]  /*b0b0*/  PRMT R57, R0, 0x5410, R2 ;  /* 0x0000541000397816 */ /* 0x000fe40000000002 */
[--C-:B------:R-:W-:Y:S01]  /*b0c0*/  SHF.R.U32.HI R0, RZ, 0x10, R17.reuse ;  /* 0x00000010ff007819 */ /* 0x100fe20000011611 */
[----:B------:R-:W-:Y:S01]  /*b0d0*/  IMAD.MOV.U32 R23, RZ, RZ, R226 ;  /* 0x000000ffff177224 */ /* 0x000fe200078e00e2 */
[----:B------:R-:W-:Y:S02]  /*b0e0*/  SHF.R.U32.HI R5, RZ, 0x18, R17 ;  /* 0x00000018ff057819 */ /* 0x000fe40000011611 */
[----:B------:R-:W-:-:S04]  /*b0f0*/  LOP3.LUT R0, R0, 0xff, RZ, 0xc0, !PT ;  /* 0x000000ff00007812 */ /* 0x000fc800078ec0ff */
[----:B------:R-:W-:Y:S01]  /*b100*/  PRMT R56, R0, 0x5410, R5 ;  /* 0x0000541000387816 */ /* 0x000fe20000000005 */
[----:B------:R-:W-:Y:S02]  /*b110*/  FADD.FTZ R0, R23, R95 ;  /* 0x0000005f17007221 */ /* 0x000fe40000010000 */
[----:B------:R-:W-:Y:S02]  /*b120*/  IMAD.MOV.U32 R23, RZ, RZ, R27 ;  /* 0x000000ffff177224 */ /* 0x000fe400078e001b */
[--C-:B------:R-:W-:Y:S02]  /*b130*/  FFMA.FTZ R5, R211, c[0x0][0x23c], -R6.reuse ;  /* 0x00008f00d3057a23 */ /* 0x100fe40000010806 */
[----:B------:R-:W-:Y:S02]  /*b140*/  IMAD.MOV.U32 R27, RZ, RZ, R21 ;  /* 0x000000ffff1b7224 */ /* 0x000fe400078e0015 */
[----:B------:R-:W-:Y:S02]  /*b150*/  IMAD.MOV.U32 R21, RZ, RZ, R13 ;  /* 0x000000ffff157224 */ /* 0x000fe400078e000d */
[----:B------:R2:W3:Y:S01]  /*b160*/  LDL.LU.S16 R13, [R1+0x9c] ;  /* 0x00009c00010d7983 */ /* 0x0004e20000300600 */
[----:B------:R-:W-:-:S02]  /*b170*/  FFMA.FTZ R10, R212, c[0x0][0x23c], -R6 ;  /* 0x00008f00d40a7a23 */ /* 0x000fc40000010806 */
[----:B------:R1:W-:Y:S02]  /*b180*/  MUFU.EX2 R212, R5 ;  /* 0x0000000500d47308 */ /* 0x0003e40000000800 */
[----:B-1----:R-:W-:Y:S02]  /*b190*/  FADD.FTZ R5, R12, R0 ;  /* 0x000000000c057221 */ /* 0x002fe40000010000 */
[----:B------:R2:W4:Y:S01]  /*b1a0*/  LDL.LU.S16 R12, [R1+0x98] ;  /* 0x00009800010c7983 */ /* 0x0005220000300600 */
[----:B------:R-:W-:-:S04]  /*b1b0*/  FFMA.FTZ R2, R111, c[0x0][0x23c], -R6 ;  /* 0x00008f006f027a23 */ /* 0x000fc80000010806 */
[----:B------:R1:W-:Y:S01]  /*b1c0*/  MUFU.EX2 R226, R2 ;  /* 0x0000000200e27308 */ /* 0x0003e20000000800 */
[----:B------:R-:W-:Y:S01]  /*b1d0*/  IMAD.MOV.U32 R20, RZ, RZ, R225 ;  /* 0x000000ffff147224 */ /* 0x000fe200078e00e1 */
[----:B------:R-:W-:Y:S01]  /*b1e0*/  ISETP.GE.U32.AND P1, PT, R241, R7, PT ;  /* 0x00000007f100720c */ /* 0x000fe20003f26070 */
[--C-:B------:R-:W-:Y:S02]  /*b1f0*/  FFMA.FTZ R9, R210, c[0x0][0x23c], -R6.reuse ;  /* 0x00008f00d2097a23 */ /* 0x100fe40000010806 */
[--C-:B------:R-:W-:Y:S02]  /*b200*/  FFMA.FTZ R11, R208, c[0x0][0x23c], -R6.reuse ;  /* 0x00008f00d00b7a23 */ /* 0x100fe40000010806 */
[----:B-1----:R-:W-:-:S04]  /*b210*/  FFMA.FTZ R2, R108, c[0x0][0x23c], -R6 ;  /* 0x00008f006c027a23 */ /* 0x002fc80000010806 */
[----:B------:R1:W5:Y:S01]  /*b220*/  MUFU.EX2 R225, R2 ;  /* 0x0000000200e17308 */ /* 0x0003620000000800 */
[----:B------:R-:W-:Y:S02]  /*b230*/  FADD.FTZ R7, R122, R90 ;  /* 0x0000005a7a077221 */ /* 0x000fe40000010000 */
[----:B------:R-:W-:-:S04]  /*b240*/  FADD.FTZ R6, R50, R46 ;  /* 0x0000002e32067221 */ /* 0x000fc80000010000 */
[----:B------:R-:W-:Y:S02]  /*b250*/  FADD.FTZ R0, R85, R6 ;  /* 0x0000000655007221 */ /* 0x000fe40000010000 */
[----:B-1----:R-:W-:-:S04]  /*b260*/  FADD.FTZ R2, R104, R100 ;  /* 0x0000006468027221 */ /* 0x002fc80000010000 */
[----:B------:R-:W-:Y:S02]  /*b270*/  FADD.FTZ R8, R98, R2 ;  /* 0x0000000262087221 */ /* 0x000fe40000010000 */
[----:B------:R-:W-:Y:S02]  /*b280*/  FADD.FTZ R2, R120, R7 ;  /* 0x0000000778027221 */ /* 0x000fe40000010000 */
[----:B------:R-:W-:Y:S02]  /*b290*/  FADD.FTZ R7, R93, R5 ;  /* 0x000000055d077221 */ /* 0x000fe40000010000 */
[----:B------:R-:W-:Y:S02]  /*b2a0*/  FADD.FTZ R5, R89, R2 ;  /* 0x0000000259057221 */ /* 0x000fe40000010000 */
[----:B------:R-:W-:Y:S01]  /*b2b0*/  FADD.FTZ R2, R84, R0 ;  /* 0x0000000054027221 */ /* 0x000fe20000010000 */
[----:B-----5:R-:W-:-:S04]  /*b2c0*/  F2FP.PACK_AB R0, R225, R226 ;  /* 0x000000e2e100723e */ /* 0x020fc800000000ff */
[C---:B------:R-:W-:Y:S02]  /*b2d0*/  PRMT R73, R0.reuse, 0x7610, R73 ;  /* 0x0000761000497816 */ /* 0x040fe40000000049 */
[----:B------:R-:W-:Y:S01]  /*b2e0*/  PRMT R72, R0, 0x7632, R72 ;  /* 0x0000763200487816 */ /* 0x000fe20000000048 */
[----:B------:R-:W-:Y:S02]  /*b2f0*/  FADD.FTZ R6, R97, R8 ;  /* 0x0000000861067221 */ /* 0x000fe40000010000 */
[----:B------:R-:W-:Y:S01]  /*b300*/  IMAD.MOV.U32 R26, RZ, RZ, R15 ;  /* 0x000000ffff1a7224 */ /* 0x000fe200078e000f */
[----:B------:R-:W-:Y:S01]  /*b310*/  PRMT R50, R73, 0x5410, R72 ;  /* 0x0000541049327816 */ /* 0x000fe20000000048 */
[----:B------:R-:W-:Y:S02]  /*b320*/  FADD.FTZ R15, R94, R6 ;  /* 0x000000065e0f7221 */ /* 0x000fe40000010000 */
[----:B------:R-:W-:Y:S02]  /*b330*/  IMAD.MOV.U32 R25, RZ, RZ, R14 ;  /* 0x000000ffff197224 */ /* 0x000fe400078e000e */
[----:B------:R-:W-:Y:S01]  /*b340*/  FADD.FTZ R14, R123, R7 ;  /* 0x000000077b0e7221 */ /* 0x000fe20000010000 */
[----:B---3--:R-:W-:-:S05]  /*b350*/  @!P4 HADD2 R13, -R73.H0_H0, -RZ.H0_H0 ;  /* 0xa00000ff490dc230 */ /* 0x008fca0000000900 */
[----:B------:R-:W-:-:S04]  /*b360*/  PRMT R8, R13, 0x7610, R8 ;  /* 0x000076100d087816 */ /* 0x000fc80000000008 */
[----:B------:R-:W-:Y:S02]  /*b370*/  @!P4 PRMT R73, R8, 0x5410, RZ ;  /* 0x000054100849c816 */ /* 0x000fe400000000ff */
[----:B------:R2:W3:Y:S04]  /*b380*/  LDL.LU.S16 R8, [R1+0xac] ;  /* 0x0000ac0001087983 */ /* 0x0004e80000300600 */
[----:B------:R2:W5:Y:S01]  /*b390*/  LDL.LU.S16 R7, [R1+0xb4] ;  /* 0x0000b40001077983 */ /* 0x0005620000300600 */
[----:B----4-:R-:W-:-:S05]  /*b3a0*/  @!P5 HADD2 R12, -R72.H0_H0, -RZ.H0_H0 ;  /* 0xa00000ff480cd230 */ /* 0x010fca0000000900 */
[----:B------:R-:W-:-:S04]  /*b3b0*/  PRMT R6, R12, 0x7610, R6 ;  /* 0x000076100c067816 */ /* 0x000fc80000000006 */
[----:B------:R-:W-:Y:S02]  /*b3c0*/  @!P5 PRMT R72, R6, 0x5410, RZ ;  /* 0x000054100648d816 */ /* 0x000fe400000000ff */
[----:B------:R2:W4:Y:S01]  /*b3d0*/  LDL.LU.S16 R6, [R1+0xb0] ;  /* 0x0000b00001067983 */ /* 0x0005220000300600 */
[----:B------:R-:W-:Y:S02]  /*b3e0*/  IMAD.MOV.U32 R16, RZ, RZ, R170 ;  /* 0x000000ffff107224 */ /* 0x000fe400078e00aa */
[----:B------:R-:W-:Y:S02]  /*b3f0*/  IMAD R170, R4, 0x2, R169 ;  /* 0x0000000204aa7824 */ /* 0x000fe400078e02a9 */
[----:B------:R-:W-:Y:S02]  /*b400*/  IMAD.MOV.U32 R24, RZ, RZ, R23 ;  /* 0x000000ffff187224 */ /* 0x000fe400078e0017 */
[----:B------:R-:W-:Y:S02]  /*b410*/  IMAD.MOV.U32 R108, RZ, RZ, R20 ;  /* 0x000000ffff6c7224 */ /* 0x000fe400078e0014 */
[----:B------:R-:W-:-:S02]  /*b420*/  IMAD.MOV.U32 R17, RZ, RZ, R22 ;  /* 0x000000ffff117224 */ /* 0x000fc400078e0016 */
[----:B------:R-:W-:Y:S02]  /*b430*/  IMAD.MOV.U32 R111, RZ, RZ, R21 ;  /* 0x000000ffff6f7224 */ /* 0x000fe400078e0015 */
[----:B------:R-:W1:Y:S01]  /*b440*/  LDSM.16.MT88.4 R20, [R170+0x6000] ;  /* 0x00600000aa14783b */ /* 0x000e620000004200 */
[----:B------:R-:W2:Y:S08]  /*b450*/  MUFU.EX2 R208, R9 ;  /* 0x0000000900d07308 */ /* 0x000eb00000000800 */
[----:B------:R-:W-:Y:S08]  /*b460*/  MUFU.EX2 R210, R10 ;  /* 0x0000000a00d27308 */ /* 0x000ff00000000800 */
[----:B------:R-:W1:Y:S01]  /*b470*/  MUFU.EX2 R211, R11 ;  /* 0x0000000b00d37308 */ /* 0x000e620000000800 */
[----:B--2---:R-:W-:Y:S01]  /*b480*/  F2FP.PACK_AB R0, R208, R212 ;  /* 0x000000d4d000723e */ /* 0x004fe200000000ff */
[----:B------:R-:W-:-:S02]  /*b490*/  IMAD.MOV.U32 R122, RZ, RZ, R108 ;  /* 0x000000ffff7a7224 */ /* 0x000fc400078e006c */
[----:B------:R-:W-:Y:S02]  /*b4a0*/  IMAD.MOV.U32 R95, RZ, RZ, R111 ;  /* 0x000000ffff5f7224 */ /* 0x000fe400078e006f */
[----:B------:R-:W-:Y:S01]  /*b4b0*/  IMAD.MOV.U32 R90, RZ, RZ, R16 ;  /* 0x000000ffff5a7224 */ /* 0x000fe200078e0010 */
[C---:B------:R-:W-:Y:S01]  /*b4c0*/  PRMT R65, R0.reuse, 0x7610, R65 ;  /* 0x0000761000417816 */ /* 0x040fe20000000041 */
[----:B------:R-:W-:Y:S01]  /*b4d0*/  IMAD.MOV.U32 R100, RZ, RZ, R24 ;  /* 0x000000ffff647224 */ /* 0x000fe200078e0018 */
[----:B------:R-:W-:Y:S01]  /*b4e0*/  PRMT R64, R0, 0x7632, R64 ;  /* 0x0000763200407816 */ /* 0x000fe20000000040 */
[----:B------:R-:W-:Y:S02]  /*b4f0*/  IMAD.MOV.U32 R108, RZ, RZ, R26 ;  /* 0x000000ffff6c7224 */ /* 0x000fe400078e001a */
[----:B------:R-:W-:Y:S02]  /*b500*/  IMAD.MOV.U32 R111, RZ, RZ, R25 ;  /* 0x000000ffff6f7224 */ /* 0x000fe400078e0019 */
[----:B------:R-:W-:-:S02]  /*b510*/  IMAD.MOV.U32 R16, RZ, RZ, R27 ;  /* 0x000000ffff107224 */ /* 0x000fc400078e001b */
[----:B------:R-:W2:Y:S01]  /*b520*/  LDSM.16.MT88.4 R24, [R170+0x6800] ;  /* 0x00680000aa18783b */ /* 0x000ea20000004200 */
[----:B-1----:R-:W-:-:S04]  /*b530*/  F2FP.PACK_AB R0, R211, R210 ;  /* 0x000000d2d300723e */ /* 0x002fc800000000ff */
[C---:B------:R-:W-:Y:S02]  /*b540*/  PRMT R61, R0.reuse, 0x7610, R61 ;  /* 0x00007610003d7816 */ /* 0x040fe4000000003d */
[----:B------:R-:W-:Y:S01]  /*b550*/  PRMT R60, R0, 0x7632, R60 ;  /* 0x00007632003c7816 */ /* 0x000fe2000000003c */
[----:B------:R-:W-:Y:S01]  /*b560*/  FADD.FTZ R13, R109, R5 ;  /* 0x000000056d0d7221 */ /* 0x000fe20000010000 */
[----:B------:R-:W-:Y:S01]  /*b570*/  @!P2 HADD2 R4, -R64.H0_H0, -RZ.H0_H0 ;  /* 0xa00000ff4004a230 */ /* 0x000fe20000000900 */
[----:B------:R-:W-:Y:S01]  /*b580*/  IMAD.MOV.U32 R18, RZ, RZ, R48 ;  /* 0x000000ffff127224 */ /* 0x000fe200078e0030 */
[----:B------:R-:W-:Y:S01]  /*b590*/  PRMT R48, R65, 0x5410, R64 ;  /* 0x0000541041307816 */ /* 0x000fe20000000040 */
[----:B------:R-:W-:Y:S02]  /*b5a0*/  FADD.FTZ R12, R47, R2 ;  /* 0x000000022f0c7221 */ /* 0x000fe40000010000 */
[----:B------:R-:W-:Y:S01]  /*b5b0*/  @!P2 PRMT R64, R4, 0x5410, RZ ;  /* 0x000054100440a816 */ /* 0x000fe200000000ff */
[----:B------:R-:W-:Y:S01]  /*b5c0*/  ULEA UR5, UR10, UR11, 0x6 ;  /* 0x0000000b0a057291 */ /* 0x000fe2000f8e303f */
[----:B------:R-:W-:-:S03]  /*b5d0*/  IMAD.MOV.U32 R104, RZ, RZ, R18 ;  /* 0x000000ffff687224 */ /* 0x000fc600078e0012 */
[----:B------:R-:W-:Y:S01]  /*b5e0*/  UIADD3 UR5, UR5, -0x40, URZ ;  /* 0xffffffc005057890 */ /* 0x000fe2000fffe03f */
[----:B------:R-:W-:Y:S02]  /*b5f0*/  IMAD.MOV.U32 R18, RZ, RZ, R19 ;  /* 0x000000ffff127224 */ /* 0x000fe400078e0013 */
[----:B------:R-:W-:Y:S01]  /*b600*/  IMAD.MOV.U32 R19, RZ, RZ, R49 ;  /* 0x000000ffff137224 */ /* 0x000fe200078e0031 */
[----:B------:R-:W-:Y:S01]  /*b610*/  PRMT R49, R61, 0x5410, R60 ;  /* 0x000054103d317816 */ /* 0x000fe2000000003c */
[----:B------:R-:W-:Y:S01]  /*b620*/  USHF.R.S32.HI UR4, URZ, 0x1f, UR5 ;  /* 0x0000001f3f047899 */ /* 0x000fe20008011405 */
[----:B------:R-:W-:Y:S02]  /*b630*/  IMAD.MOV.U32 R47, RZ, RZ, R18 ;  /* 0x000000ffff2f7224 */ /* 0x000fe400078e0012 */
[----:B------:R-:W-:Y:S02]  /*b640*/  IMAD.MOV.U32 R85, RZ, RZ, R164 ;  /* 0x000000ffff557224 */ /* 0x000fe400078e00a4 */
[----:B------:R-:W-:-:S02]  /*b650*/  IMAD.MOV.U32 R18, RZ, RZ, R171 ;  /* 0x000000ffff127224 */ /* 0x000fc400078e00ab */
[----:B------:R-:W-:Y:S02]  /*b660*/  IMAD R171, R3, 0x2, R170 ;  /* 0x0000000203ab7824 */ /* 0x000fe400078e02aa */
        /* <DEDUP_REMOVED lines=12> */
[----:B------:R-:W-:-:S05]  /*b730*/  HSET2.LE.AND R3, R44, R115, PT ;  /* 0x000000732c037233 */ /* 0x000fca0003803000 */
[----:B------:R-:W-:Y:S01]  /*b740*/  LOP3.LUT R100, R3, R100, RZ, 0xc0, !PT ;  /* 0x0000006403647212 */ /* 0x000fe200078ec0ff */
[----:B------:R-:W-:Y:S02]  /*b750*/  HSET2.LE.AND R3, R83, R115, PT ;  /* 0x0000007353037233 */ /* 0x000fe40003803000 */
[----:B---3--:R-:W-:Y:S02]  /*b760*/  @!P3 HADD2 R8, -R65.H0_H0, -RZ.H0_H0 ;  /* 0xa00000ff4108b230 */ /* 0x008fe40000000900 */
[----:B-----5:R-:W-:-:S03]  /*b770*/  @!P1 HADD2 R7, -R61.H0_H0, -RZ.H0_H0 ;  /* 0xa00000ff3d079230 */ /* 0x020fc60000000900 */
[----:B------:R-:W-:Y:S02]  /*b780*/  PRMT R5, R8, 0x7610, R5 ;  /* 0x0000761008057816 */ /* 0x000fe40000000005 */
[----:B------:R-:W-:Y:S02]  /*b790*/  PRMT R2, R7, 0x7610, R2 ;  /* 0x0000761007027816 */ /* 0x000fe40000000002 */
[----:B------:R-:W-:Y:S01]  /*b7a0*/  @!P3 PRMT R65, R5, 0x5410, RZ ;  /* 0x000054100541b816 */ /* 0x000fe200000000ff */
[----:B----4-:R-:W-:-:S05]  /*b7b0*/  @!P0 HADD2 R6, -R60.H0_H0, -RZ.H0_H0 ;  /* 0xa00000ff3c068230 */ /* 0x010fca0000000900 */
[----:B------:R-:W-:Y:S02]  /*b7c0*/  PRMT R0, R6, 0x7610, R0 ;  /* 0x0000761006007816 */ /* 0x000fe40000000000 */
[-C--:B------:R-:W-:Y:S02]  /*b7d0*/  HMMA.16816.F32 R4, R32, R20.reuse, RZ ;  /* 0x000000142004723c */ /* 0x080fe400000018ff */
[----:B------:R-:W-:Y:S02]  /*b7e0*/  @!P0 PRMT R60, R0, 0x5410, RZ ;  /* 0x00005410003c8816 */ /* 0x000fe400000000ff */
[----:B------:R-:W-:Y:S02]  /*b7f0*/  IADD3 R0, P0, R122, UR5, RZ ;  /* 0x000000057a007c10 */ /* 0x000fe4000ff1e0ff */
[----:B------:R-:W-:Y:S02]  /*b800*/  @!P1 PRMT R61, R2, 0x5410, RZ ;  /* 0x00005410023d9816 */ /* 0x000fe400000000ff */
[----:B------:R-:W-:Y:S01]  /*b810*/  LEA.HI.X.SX32 R2, R122, UR4, 0x1, P0 ;  /* 0x000000047a027c11 */ /* 0x000fe200080f0eff */
[----:B------:R-:W-:Y:S01]  /*b820*/  HMMA.16816.F32 R8, R40, R20, RZ ;  /* 0x000000142808723c */ /* 0x000fe200000018ff */
[----:B------:R-:W-:-:S04]  /*b830*/  LEA R164, P0, R0, c[0x0][0x1f8], 0x1 ;  /* 0x00007e0000a47a11 */ /* 0x000fc800078008ff */
[----:B------:R-:W-:Y:S02]  /*b840*/  LEA.HI.X R165, R0, c[0x0][0x1fc], R2, 0x1, P0 ;  /* 0x00007f0000a57a11 */ /* 0x000fe400000f0c02 */
[----:B------:R-:W-:Y:S02]  /*b850*/  IMAD.MOV.U32 R21, RZ, RZ, R110 ;  /* 0x000000ffff157224 */ /* 0x000fe400078e006e */
[----:B------:R-:W-:Y:S02]  /*b860*/  FADD.FTZ R2, R113, R15 ;  /* 0x0000000f71027221 */ /* 0x000fe40000010000 */
[----:B------:R-:W-:-:S04]  /*b870*/  FADD.FTZ R0, R112, R14 ;  /* 0x0000000e70007221 */ /* 0x000fc80000010000 */
[----:B--2---:R-:W-:Y:S07]  /*b880*/  HMMA.16816.F32 R108, R28, R24, R4 ;  /* 0x000000181c6c723c */ /* 0x004fee0000001804 */
[----:B------:R-:W-:Y:S02]  /*b890*/  FADD.FTZ R5, R82, R13 ;  /* 0x0000000d52057221 */ /* 0x000fe40000010000 */
[----:B------:R-:W-:Y:S02]  /*b8a0*/  FADD.FTZ R4, R79, R12 ;  /* 0x0000000c4f047221 */ /* 0x000fe40000010000 */
[----:B------:R-:W1:Y:S01]  /*b8b0*/  LDSM.16.MT88.4 R12, [R171+0x6000] ;  /* 0x00600000ab0c783b */ /* 0x000e620000004200 */
[----:B------:R-:W-:-:S02]  /*b8c0*/  FADD.FTZ R238, R238, R0 ;  /* 0x00000000eeee7221 */ /* 0x000fc40000010000 */
[----:B------:R-:W-:Y:S01]  /*b8d0*/  IMAD.MOV.U32 R0, RZ, RZ, c[0x0][0x228] ;  /* 0x00008a00ff007624 */ /* 0x000fe200078e00ff */
[----:B------:R-:W-:Y:S01]  /*b8e0*/  HMMA.16816.F32 R120, R36, R24, R8 ;  /* 0x000000182478723c */ /* 0x000fe20000001808 */
[----:B------:R-:W-:Y:S01]  /*b8f0*/  FADD.FTZ R239, R106, R2 ;  /* 0x000000026aef7221 */ /* 0x000fe20000010000 */
[--C-:B------:R-:W-:Y:S01]  /*b900*/  HSET2.LE.AND R2, R101, R115.reuse, PT ;  /* 0x0000007365027233 */ /* 0x100fe20003803000 */
[----:B------:R-:W-:Y:S01]  /*b910*/  IMAD.SHL.U32 R52, R0, 0x8, RZ ;  /* 0x0000000800347824 */ /* 0x000fe200078e00ff */
[----:B------:R-:W-:-:S03]  /*b920*/  HSET2.LE.AND R0, R103, R115, PT ;  /* 0x0000007367007233 */ /* 0x000fc60003803000 */
[----:B------:R-:W-:Y:S02]  /*b930*/  IMAD.MOV.U32 R9, RZ, RZ, R21 ;  /* 0x000000ffff097224 */ /* 0x000fe400078e0015 */
[----:B------:R-:W-:Y:S02]  /*b940*/  IMAD.MOV.U32 R21, RZ, RZ, R94 ;  /* 0x000000ffff157224 */ /* 0x000fe400078e005e */
[----:B------:R-:W-:Y:S01]  /*b950*/  IMAD.MOV.U32 R94, RZ, RZ, R89 ;  /* 0x000000ffff5e7224 */ /* 0x000fe200078e0059 */
[----:B------:R-:W-:Y:S01]  /*b960*/  LOP3.LUT R10, R0, R16, RZ, 0xc0, !PT ;  /* 0x00000010000a7212 */ /* 0x000fe200078ec0ff */
[----:B------:R-:W-:Y:S01]  /*b970*/  IMAD.MOV.U32 R89, RZ, RZ, R46 ;  /* 0x000000ffff597224 */ /* 0x000fe200078e002e */
[----:B------:R-:W-:Y:S01]  /*b980*/  LOP3.LUT R11, R2, R19, RZ, 0xc0, !PT ;  /* 0x00000013020b7212 */ /* 0x000fe200078ec0ff */
[----:B------:R-:W-:Y:S02]  /*b990*/  IMAD.MOV.U32 R46, RZ, RZ, R17 ;  /* 0x000000ffff2e7224 */ /* 0x000fe400078e0011 */
[----:B------:R-:W-:-:S02]  /*b9a0*/  IMAD.MOV.U32 R106, RZ, RZ, R18 ;  /* 0x000000ffff6a7224 */ /* 0x000fc400078e0012 */
[----:B------:R-:W2:Y:S01]  /*b9b0*/  LDSM.16.MT88.4 R16, [R171+0x6800] ;  /* 0x00680000ab10783b */ /* 0x000ea20000004200 */
[----:B------:R-:W-:Y:S02]  /*b9c0*/  IMAD.MOV.U32 R20, RZ, RZ, R47 ;  /* 0x000000ffff147224 */ /* 0x000fe400078e002f */
[----:B------:R-:W-:Y:S01]  /*b9d0*/  IMAD.MOV.U32 R47, RZ, RZ, R84 ;  /* 0x000000ffff2f7224 */ /* 0x000fe200078e0054 */
[----:B------:R3:W-:Y:S01]  /*b9e0*/  STG.E.U16 [R164.64], R59 ;  /* 0x0000003ba4007986 */ /* 0x0007e2000c101522 */
[----:B------:R-:W-:Y:S01]  /*b9f0*/  FADD.FTZ R242, R242, R5 ;  /* 0x00000005f2f27221 */ /* 0x000fe20000010000 */
[----:B------:R-:W-:Y:S01]  /*ba00*/  HSET2.LE.AND R2, R45, R115, PT ;  /* 0x000000732d027233 */ /* 0x000fe20003803000 */
[----:B------:R-:W-:Y:S02]  /*ba10*/  FADD.FTZ R240, R91, R4 ;  /* 0x000000045bf07221 */ /* 0x000fe40000010000 */
[----:B------:R-:W-:Y:S01]  /*ba20*/  IMAD.MOV.U32 R24, RZ, RZ, R46 ;  /* 0x000000ffff187224 */ /* 0x000fe200078e002e */
[----:B-1----:R-:W-:Y:S01]  /*ba30*/  HMMA.16816.F32 R4, R32, R12, RZ ;  /* 0x0000000c2004723c */ /* 0x002fe200000018ff */
[----:B---3--:R-:W-:-:S07]  /*ba40*/  IMAD.MOV.U32 R59, RZ, RZ, R47 ;  /* 0x000000ffff3b7224 */ /* 0x008fce00078e002f */
[----:B------:R-:W-:Y:S01]  /*ba50*/  HMMA.16816.F32 R44, R40, R12, RZ ;  /* 0x0000000c282c723c */ /* 0x000fe200000018ff */
[--C-:B------:R-:W-:Y:S01]  /*ba60*/  HSET2.LE.AND R0, R92, R115.reuse, PT ;  /* 0x000000735c007233 */ /* 0x100fe20003803000 */
[----:B------:R-:W-:Y:S02]  /*ba70*/  IMAD.MOV.U32 R84, RZ, RZ, R93 ;  /* 0x000000ffff547224 */ /* 0x000fe400078e005d */
[----:B------:R-:W-:Y:S02]  /*ba80*/  IMAD.MOV.U32 R93, RZ, RZ, R95 ;  /* 0x000000ffff5d7224 */ /* 0x000fe400078e005f */
[----:B------:R-:W-:Y:S01]  /*ba90*/  LOP3.LUT R8, R0, R9, RZ, 0xc0, !PT ;  /* 0x0000000900087212 */ /* 0x000fe200078ec0ff */
[----:B------:R-:W-:Y:S01]  /*baa0*/  IMAD.MOV.U32 R95, RZ, RZ, R53 ;  /* 0x000000ffff5f7224 */ /* 0x000fe200078e0035 */
[----:B------:R-:W-:Y:S01]  /*bab0*/  HSET2.LE.AND R0, R51, R115, PT ;  /* 0x0000007333007233 */ /* 0x000fe20003803000 */
[----:B------:R1:W-:Y:S01]  /*bac0*/  STG.E.U16 [R164.64+0x2], R58 ;  /* 0x0000023aa4007986 */ /* 0x0003e2000c101522 */
[----:B------:R-:W-:Y:S01]  /*bad0*/  LOP3.LUT R9, R2, R20, RZ, 0xc0, !PT ;  /* 0x0000001402097212 */ /* 0x000fe200078ec0ff */
[----:B------:R-:W-:-:S02]  /*bae0*/  IMAD.MOV.U32 R82, RZ, RZ, R84 ;  /* 0x000000ffff527224 */ /* 0x000fc400078e0054 */
[----:B------:R-:W-:Y:S01]  /*baf0*/  IMAD.MOV.U32 R112, RZ, RZ, R89 ;  /* 0x000000ffff707224 */ /* 0x000fe200078e0059 */
[----:B------:R-:W-:Y:S01]  /*bb00*/  LOP3.LUT R101, R0, R106, RZ, 0xc0, !PT ;  /* 0x0000006a00657212 */ /* 0x000fe200078ec0ff */
[----:B------:R-:W-:Y:S02]  /*bb10*/  IMAD.MOV.U32 R79, RZ, RZ, R94 ;  /* 0x000000ffff4f7224 */ /* 0x000fe400078e005e */
[----:B------:R-:W-:Y:S02]  /*bb20*/  IMAD.MOV.U32 R113, RZ, RZ, R93 ;  /* 0x000000ffff717224 */ /* 0x000fe400078e005d */
[----:B------:R-:W-:Y:S02]  /*bb30*/  IMAD.MOV.U32 R25, RZ, RZ, R95 ;  /* 0x000000ffff197224 */ /* 0x000fe400078e005f */
[----:B------:R-:W-:Y:S01]  /*bb40*/  IMAD.MOV.U32 R20, RZ, RZ, R119 ;  /* 0x000000ffff147224 */ /* 0x000fe200078e0077 */
[----:B--2---:R-:W-:Y:S01]  /*bb50*/  HMMA.16816.F32 R92, R28, R16, R4 ;  /* 0x000000101c5c723c */ /* 0x004fe20000001804 */
[----:B------:R-:W-:-:S02]  /*bb60*/  IMAD.MOV.U32 R84, RZ, RZ, R118 ;  /* 0x000000ffff547224 */ /* 0x000fc400078e0076 */
[----:B------:R-:W-:Y:S01]  /*bb70*/  IMAD.MOV.U32 R89, RZ, RZ, R116 ;  /* 0x000000ffff597224 */ /* 0x000fe200078e0074 */
[--C-:B------:R-:W-:Y:S01]  /*bb80*/  HSET2.LE.AND R0, R88, R115.reuse, PT ;  /* 0x0000007358007233 */ /* 0x100fe20003803000 */
[----:B------:R-:W-:Y:S01]  /*bb90*/  IMAD.WIDE R52, R52, 0x2, R164 ;  /* 0x0000000234347825 */ /* 0x000fe200078e02a4 */
[--C-:B------:R-:W-:Y:S02]  /*bba0*/  HSET2.LE.AND R2, R87, R115.reuse, PT ;  /* 0x0000007357027233 */ /* 0x100fe40003803000 */
[--C-:B------:R-:W-:Y:S02]  /*bbb0*/  HSET2.LE.AND R5, R81, R115.reuse, PT ;  /* 0x0000007351057233 */ /* 0x100fe40003803000 */
[----:B------:R-:W-:Y:S01]  /*bbc0*/  HSET2.LE.AND R13, R56, R115, PT ;  /* 0x00000073380d7233 */ /* 0x000fe20003803000 */
[----:B-1----:R-:W-:Y:S02]  /*bbd0*/  IMAD.MOV.U32 R58, RZ, RZ, R21 ;  /* 0x000000ffff3a7224 */ /* 0x002fe400078e0015 */
[----:B------:R-:W-:-:S02]  /*bbe0*/  IMAD.MOV.U32 R21, RZ, RZ, R117 ;  /* 0x000000ffff157224 */ /* 0x000fc400078e0075 */
[----:B------:R-:W-:Y:S01]  /*bbf0*/  HMMA.16816.F32 R116, R36, R16, R44 ;  /* 0x000000102474723c */ /* 0x000fe2000000182c */
[--C-:B------:R-:W-:Y:S01]  /*bc00*/  HSET2.LE.AND R7, R99, R115.reuse, PT ;  /* 0x0000007363077233 */ /* 0x100fe20003803000 */
[----:B------:R1:W-:Y:S01]  /*bc10*/  STG.E.U16 [R52.64], R77 ;  /* 0x0000004d34007986 */ /* 0x0003e2000c101522 */
[----:B------:R-:W-:-:S04]  /*bc20*/  HSET2.LE.AND R6, R102, R115, PT ;  /* 0x0000007366067233 */ /* 0x000fc80003803000 */
[--C-:B------:R-:W-:Y:S01]  /*bc30*/  HSET2.LE.AND R17, R78, R115.reuse, PT ;  /* 0x000000734e117233 */ /* 0x100fe20003803000 */
[----:B------:R-:W-:Y:S01]  /*bc40*/  IMAD.MOV.U32 R99, RZ, RZ, R79 ;  /* 0x000000ffff637224 */ /* 0x000fe200078e004f */
[----:B------:R-:W-:Y:S01]  /*bc50*/  HSET2.LE.AND R12, R57, R115, PT ;  /* 0x00000073390c7233 */ /* 0x000fe20003803000 */
[----:B------:R-:W-:Y:S01]  /*bc60*/  LOP3.LUT R102, R0, R58, RZ, 0xc0, !PT ;  /* 0x0000003a00667212 */ /* 0x000fe200078ec0ff */
[----:B------:R-:W-:Y:S01]  /*bc70*/  HMMA.16816.F32 R44, R32, R22, RZ ;  /* 0x00000016202c723c */ /* 0x000fe200000018ff */
[----:B------:R-:W-:Y:S02]  /*bc80*/  LOP3.LUT R103, R2, R59, RZ, 0xc0, !PT ;  /* 0x0000003b02677212 */ /* 0x000fe400078ec0ff */
[----:B------:R-:W-:Y:S02]  /*bc90*/  LOP3.LUT R5, R5, R48, RZ, 0xc0, !PT ;  /* 0x0000003005057212 */ /* 0x000fe400078ec0ff */
[----:B------:R-:W-:-:S03]  /*bca0*/  LOP3.LUT R79, R17, R50, RZ, 0xc0, !PT ;  /* 0x00000032114f7212 */ /* 0x000fc600078ec0ff */
[----:B------:R-:W-:Y:S01]  /*bcb0*/  HMMA.16816.F32 R56, R32, R74, RZ ;  /* 0x0000004a2038723c */ /* 0x000fe200000018ff */
[----:B-1----:R-:W-:-:S07]  /*bcc0*/  LOP3.LUT R77, R13, R49, RZ, 0xc0, !PT ;  /* 0x000000310d4d7212 */ /* 0x002fce00078ec0ff */
[C---:B------:R-:W-:Y:S08]  /*bcd0*/  HMMA.16816.F32 R48, R32.reuse, R54, RZ ;  /* 0x000000362030723c */ /* 0x040ff000000018ff */
[----:B------:R-:W-:Y:S01]  /*bce0*/  HMMA.16816.F32 R32, R32, R14, RZ ;  /* 0x0000000e2020723c */ /* 0x000fe200000018ff */
[----:B------:R-:W-:Y:S01]  /*bcf0*/  HSET2.LE.AND R16, R80, R115, PT ;  /* 0x0000007350107233 */ /* 0x000fe20003803000 */
[----:B------:R-:W-:-:S02]  /*bd00*/  IMAD.MOV.U32 R106, RZ, RZ, R112 ;  /* 0x000000ffff6a7224 */ /* 0x000fc400078e0070 */
[----:B------:R-:W-:Y:S02]  /*bd10*/  IMAD.MOV.U32 R91, RZ, RZ, R82 ;  /* 0x000000ffff5b7224 */ /* 0x000fe400078e0052 */
[----:B------:R-:W-:Y:S02]  /*bd20*/  IMAD.MOV.U32 R112, RZ, RZ, R24 ;  /* 0x000000ffff707224 */ /* 0x000fe400078e0018 */
[----:B------:R-:W-:Y:S02]  /*bd30*/  IMAD.MOV.U32 R82, RZ, RZ, R113 ;  /* 0x000000ffff527224 */ /* 0x000fe400078e0071 */
[----:B------:R-:W-:Y:S01]  /*bd40*/  IMAD.MOV.U32 R24, RZ, RZ, R20 ;  /* 0x000000ffff187224 */ /* 0x000fe200078e0014 */
[----:B------:R-:W-:Y:S01]  /*bd50*/  LOP3.LUT R78, R16, R86, RZ, 0xc0, !PT ;  /* 0x00000056104e7212 */ /* 0x000fe200078ec0ff */
[----:B------:R-:W-:Y:S02]  /*bd60*/  IMAD.MOV.U32 R113, RZ, RZ, R25 ;  /* 0x000000ffff717224 */ /* 0x000fe400078e0019 */
[----:B------:R-:W-:-:S02]  /*bd70*/  IMAD.MOV.U32 R20, RZ, RZ, R21 ;  /* 0x000000ffff147224 */ /* 0x000fc400078e0015 */
[----:B------:R-:W-:Y:S02]  /*bd80*/  IMAD.MOV.U32 R21, RZ, RZ, R84 ;  /* 0x000000ffff157224 */ /* 0x000fe400078e0054 */
[----:B------:R-:W-:Y:S01]  /*bd90*/  IMAD.MOV.U32 R25, RZ, RZ, R85 ;  /* 0x000000ffff197224 */ /* 0x000fe200078e0055 */
[----:B------:R-:W-:Y:S01]  /*bda0*/  HMMA.16816.F32 R56, R28, R66, R56 ;  /* 0x000000421c38723c */ /* 0x000fe20000001838 */
[----:B------:R-:W-:-:S07]  /*bdb0*/  IMAD.MOV.U32 R2, RZ, RZ, R20 ;  /* 0x000000ffff027224 */ /* 0x000fce00078e0014 */
[----:B------:R-:W-:Y:S01]  /*bdc0*/  HMMA.16816.F32 R84, R28, R26, R44 ;  /* 0x0000001a1c54723c */ /* 0x000fe2000000182c */
[----:B------:R-:W-:-:S07]  /*bdd0*/  IMAD.MOV.U32 R0, RZ, RZ, R21 ;  /* 0x000000ffff007224 */ /* 0x000fce00078e0015 */
[C---:B------:R-:W-:Y:S01]  /*bde0*/  HMMA.16816.F32 R48, R28.reuse, R62, R48 ;  /* 0x0000003e1c30723c */ /* 0x040fe20000001830 */
[----:B------:R1:W-:Y:S07]  /*bdf0*/  STG.E.U16 [R52.64+0x2], R76 ;  /* 0x0000024c34007986 */ /* 0x0003ee000c101522 */
[----:B------:R-:W-:Y:S08]  /*be00*/  HMMA.16816.F32 R44, R28, R18, R32 ;  /* 0x000000121c2c723c */ /* 0x000ff00000001820 */
[C---:B------:R-:W-:Y:S08]  /*be10*/  HMMA.16816.F32 R28, R40.reuse, R74, RZ ;  /* 0x0000004a281c723c */ /* 0x040ff000000018ff */
[----:B------:R-:W-:Y:S01]  /*be20*/  HMMA.16816.F32 R32, R40, R54, RZ ;  /* 0x000000362820723c */ /* 0x000fe200000018ff */
[----:B-1----:R-:W-:-:S07]  /*be30*/  LOP3.LUT R76, R12, R96, RZ, 0xc0, !PT ;  /* 0x000000600c4c7212 */ /* 0x002fce00078ec0ff */
[C---:B------:R-:W-:Y:S08]  /*be40*/  HMMA.16816.F32 R20, R40.reuse, R22, RZ ;  /* 0x000000162814723c */ /* 0x040ff000000018ff */
[----:B------:R-:W-:Y:S01]  /*be50*/  HMMA.16816.F32 R40, R40, R14, RZ ;  /* 0x0000000e2828723c */ /* 0x000fe200000018ff */
[----:B------:R-:W1:Y:S07]  /*be60*/  LDSM.16.MT88.4 R12, [R169+0x7000] ;  /* 0x00700000a90c783b */ /* 0x000e6e0000004200 */
[----:B------:R-:W-:Y:S01]  /*be70*/  HMMA.16816.F32 R28, R36, R66, R28 ;  /* 0x00000042241c723c */ /* 0x000fe2000000181c */
[----:B------:R-:W-:-:S02]  /*be80*/  LOP3.LUT R4, R3, R114, RZ, 0xc0, !PT ;  /* 0x0000007203047212 */ /* 0x000fc400078ec0ff */
[----:B------:R-:W-:Y:S02]  /*be90*/  LOP3.LUT R6, R6, R107, RZ, 0xc0, !PT ;  /* 0x0000006b06067212 */ /* 0x000fe400078ec0ff */
[----:B------:R-:W-:Y:S01]  /*bea0*/  LOP3.LUT R7, R7, R105, RZ, 0xc0, !PT ;  /* 0x0000006907077212 */ /* 0x000fe200078ec0ff */
[----:B------:R-:W-:Y:S02]  /*beb0*/  IMAD.MOV.U32 R74, RZ, RZ, R24 ;  /* 0x000000ffff4a7224 */ /* 0x000fe400078e0018 */
[----:B------:R-:W-:Y:S01]  /*bec0*/  HMMA.16816.F32 R32, R36, R62, R32 ;  /* 0x0000003e2420723c */ /* 0x000fe20000001820 */
[----:B------:R-:W-:Y:S02]  /*bed0*/  IMAD.MOV.U32 R54, RZ, RZ, R106 ;  /* 0x000000ffff367224 */ /* 0x000fe400078e006a */
[----:B------:R-:W-:Y:S02]  /*bee0*/  IMAD.MOV.U32 R3, RZ, RZ, R112 ;  /* 0x000000ffff037224 */ /* 0x000fe400078e0070 */
[----:B------:R-:W-:-:S02]  /*bef0*/  IMAD.MOV.U32 R75, RZ, RZ, R113 ;  /* 0x000000ffff4b7224 */ /* 0x000fc400078e0071 */
[----:B------:R-:W-:Y:S01]  /*bf00*/  IMAD.MOV.U32 R63, RZ, RZ, R25 ;  /* 0x000000ffff3f7224 */ /* 0x000fe200078e0019 */
[C---:B------:R-:W-:Y:S01]  /*bf10*/  HMMA.16816.F32 R40, R36.reuse, R18, R40 ;  /* 0x000000122428723c */ /* 0x040fe20000001828 */
[----:B------:R-:W-:Y:S01]  /*bf20*/  IMAD.MOV.U32 R62, RZ, RZ, R104 ;  /* 0x000000ffff3e7224 */ /* 0x000fe200078e0068 */
[----:B------:R-:W2:Y:S06]  /*bf30*/  LDSM.16.MT88.4 R16, [R170+0x7000] ;  /* 0x00700000aa10783b */ /* 0x000eac0000004200 */
[----:B------:R-:W-:Y:S01]  /*bf40*/  HMMA.16816.F32 R24, R36, R26, R20 ;  /* 0x0000001a2418723c */ /* 0x000fe20000001814 */
[----:B------:R-:W3:Y:S07]  /*bf50*/  LDSM.16.MT88.4 R20, [R172+0x7000] ;  /* 0x00700000ac14783b */ /* 0x000eee0000004200 */
[-C--:B-1----:R-:W-:Y:S08]  /*bf60*/  HMMA.16816.F32 R136, R8, R12.reuse, R136 ;  /* 0x0000000c0888723c */ /* 0x082ff00000001888 */
[C---:B------:R-:W-:Y:S01]  /*bf70*/  HMMA.16816.F32 R112, R4.reuse, R12, R132 ;  /* 0x0000000c0470723c */ /* 0x040fe20000001884 */
[----:B------:R-:W-:Y:S01]  /*bf80*/  IMAD.MOV.U32 R55, RZ, RZ, R82 ;  /* 0x000000ffff377224 */ /* 0x000fe200078e0052 */
[----:B------:R-:W-:Y:S06]  /*bf90*/  LDSM.16.MT88.4 R132, [R169+0x7800] ;  /* 0x00780000a984783b */ /* 0x000fec0000004200 */
[-C--:B------:R-:W-:Y:S08]  /*bfa0*/  HMMA.16816.F32 R104, R4, R14.reuse, R56 ;  /* 0x0000000e0468723c */ /* 0x080ff00000001838 */
[----:B------:R-:W-:Y:S01]  /*bfb0*/  HMMA.16816.F32 R36, R8, R14, R28 ;  /* 0x0000000e0824723c */ /* 0x000fe2000000181c */
[----:B------:R-:W1:Y:S01]  /*bfc0*/  LDSM.16.MT88.4 R12, [R171+0x7000] ;  /* 0x00700000ab0c783b */ /* 0x000e620000004200 */
[----:B------:R-:W-:-:S02]  /*bfd0*/  IMAD.MOV.U32 R66, RZ, RZ, R99 ;  /* 0x000000ffff427224 */ /* 0x000fc400078e0063 */
[----:B------:R-:W-:Y:S02]  /*bfe0*/  IMAD.MOV.U32 R67, RZ, RZ, R91 ;  /* 0x000000ffff437224 */ /* 0x000fe400078e005b */
[----:B------:R-:W-:Y:S02]  /*bff0*/  IMAD.MOV.U32 R59, RZ, RZ, R89 ;  /* 0x000000ffff3b7224 */ /* 0x000fe400078e0059 */
[----:B------:R-:W-:Y:S01]  /*c000*/  IMAD.MOV.U32 R58, RZ, RZ, R97 ;  /* 0x000000ffff3a7224 */ /* 0x000fe200078e0061 */
[----:B--2---:R-:W-:Y:S01]  /*c010*/  HMMA.16816.F32 R84, R4, R18, R84 ;  /* 0x000000120454723c */ /* 0x004fe20000001854 */
[----:B------:R-:W-:Y:S02]  /*c020*/  IMAD.MOV.U32 R57, RZ, RZ, R98 ;  /* 0x000000ffff397224 */ /* 0x000fe400078e0062 */
[----:B------:R-:W-:-:S05]  /*c030*/  IMAD.MOV.U32 R56, RZ, RZ, R90 ;  /* 0x000000ffff387224 */ /* 0x000fca00078e005a */
[C---:B---3--:R-:W-:Y:S01]  /*c040*/  HMMA.16816.F32 R96, R4.reuse, R20, R124 ;  /* 0x000000140460723c */ /* 0x048fe2000000187c */
[----:B------:R-:W-:Y:S07]  /*c050*/  LDSM.16.MT88.4 R124, [R172+0x7800] ;  /* 0x00780000ac7c783b */ /* 0x000fee0000004200 */
[C---:B------:R-:W-:Y:S08]  /*c060*/  HMMA.16816.F32 R88, R4.reuse, R16, R108 ;  /* 0x000000100458723c */ /* 0x040ff0000000186c */
[C---:B-1----:R-:W-:Y:S08]  /*c070*/  HMMA.16816.F32 R80, R4.reuse, R12, R92 ;  /* 0x0000000c0450723c */ /* 0x042ff0000000185c */
[C---:B------:R-:W-:Y:S08]  /*c080*/  HMMA.16816.F32 R92, R4.reuse, R22, R48 ;  /* 0x00000016045c723c */ /* 0x040ff00000001830 */
[----:B------:R-:W-:Y:S01]  /*c090*/  HMMA.16816.F32 R28, R4, R14, R44 ;  /* 0x0000000e041c723c */ /* 0x000fe2000000182c */
[----:B------:R-:W1:Y:S07]  /*c0a0*/  LDSM.16.MT88.4 R4, [R171+0x7800] ;  /* 0x00780000ab04783b */ /* 0x000e6e0000004200 */
[----:B------:R-:W-:Y:S01]  /*c0b0*/  HMMA.16816.F32 R108, R8, R12, R116 ;  /* 0x0000000c086c723c */ /* 0x000fe20000001874 */
[----:B------:R-:W2:Y:S01]  /*c0c0*/  LDSM.16.MT88.4 R116, [R170+0x7800] ;  /* 0x00780000aa74783b */ /* 0x000ea20000004200 */
[----:B------:R-:W-:-:S02]  /*c0d0*/  IMAD.MOV.U32 R49, RZ, RZ, R55 ;  /* 0x000000ffff317224 */ /* 0x000fc400078e0037 */
[----:B------:R-:W-:Y:S02]  /*c0e0*/  IMAD.MOV.U32 R55, RZ, RZ, R2 ;  /* 0x000000ffff377224 */ /* 0x000fe400078e0002 */
[----:B------:R-:W-:Y:S02]  /*c0f0*/  IMAD.MOV.U32 R2, RZ, RZ, c[0x0][0x228] ;  /* 0x00008a00ff027624 */ /* 0x000fe400078e00ff */
[----:B------:R-:W-:Y:S01]  /*c100*/  HMMA.16816.F32 R128, R8, R20, R128 ;  /* 0x000000140880723c */ /* 0x000fe20000001880 */
[----:B------:R-:W-:Y:S02]  /*c110*/  IMAD.MOV.U32 R50, RZ, RZ, R54 ;  /* 0x000000ffff327224 */ /* 0x000fe400078e0036 */
[----:B------:R-:W-:-:S05]  /*c120*/  IMAD.MOV.U32 R54, RZ, RZ, R0 ;  /* 0x000000ffff367224 */ /* 0x000fca00078e0000 */
[----:B------:R-:W-:Y:S01]  /*c130*/  HMMA.16816.F32 R120, R8, R16, R120 ;  /* 0x000000100878723c */ /* 0x000fe20000001878 */
[C---:B------:R-:W-:Y:S02]  /*c140*/  IMAD.SHL.U32 R0, R2.reuse, 0x40, RZ ;  /* 0x0000004002007824 */ /* 0x040fe400078e00ff */
[----:B------:R-:W-:-:S05]  /*c150*/  IMAD R2, R2, 0x48, RZ ;  /* 0x0000004802027824 */ /* 0x000fca00078e02ff */
[----:B------:R-:W-:Y:S01]  /*c160*/  HMMA.16816.F32 R32, R8, R22, R32 ;  /* 0x000000160820723c */ /* 0x000fe20000001820 */
[----:B------:R-:W-:-:S07]  /*c170*/  IMAD.MOV.U32 R51, RZ, RZ, R67 ;  /* 0x000000ffff337224 */ /* 0x000fce00078e0043 */
[----:B------:R-:W-:Y:S01]  /*c180*/  HMMA.16816.F32 R24, R8, R18, R24 ;  /* 0x000000120818723c */ /* 0x000fe20000001818 */
[----:B------:R-:W-:-:S07]  /*c190*/  IMAD.MOV.U32 R67, RZ, RZ, R74 ;  /* 0x000000ffff437224 */ /* 0x000fce00078e004a */
[----:B------:R-:W-:Y:S01]  /*c1a0*/  HMMA.16816.F32 R40, R8, R14, R40 ;  /* 0x0000000e0828723c */ /* 0x000fe20000001828 */
[----:B------:R-:W-:Y:S02]  /*c1b0*/  IMAD.MOV.U32 R74, RZ, RZ, R3 ;  /* 0x000000ffff4a7224 */ /* 0x000fe400078e0003 */
[----:B------:R-:W-:-:S05]  /*c1c0*/  IMAD.WIDE R2, R2, 0x2, R164 ;  /* 0x0000000202027825 */ /* 0x000fca00078e02a4 */
[-C--:B-1----:R-:W-:Y:S08]  /*c1d0*/  HMMA.16816.F32 R80, R76, R4.reuse, R80 ;  /* 0x000000044c50723c */ /* 0x082ff00000001850 */
[----:B------:R-:W-:Y:S07]  /*c1e0*/  HMMA.16816.F32 R108, R100, R4, R108 ;  /* 0x00000004646c723c */ /* 0x000fee000000186c */
[----:B------:R-:W-:-:S05]  /*c1f0*/  IMAD.WIDE R4, R0, 0x2, R164 ;  /* 0x0000000200047825 */ /* 0x000fca00078e02a4 */
        /* <DEDUP_REMOVED lines=15> */
[----:B------:R-:W-:Y:S03]  /*c2f0*/  HMMA.16816.F32 R112, R76, R132, R112 ;  /* 0x000000844c70723c */ /* 0x000fe60000001870 */
[----:B------:R-:W-:Y:S01]  /*c300*/  STG.E.U16 [R52.64+0x20], R202 ;  /* 0x000020ca34007986 */ /* 0x000fe2000c101522 */
[----:B------:R-:W-:-:S03]  /*c310*/  FADD.FTZ R10, R245, R238 ;  /* 0x000000eef50a7221 */ /* 0x000fc60000010000 */
        /* <DEDUP_REMOVED lines=9> */
[C---:B------:R-:W-:Y:S03]  /*c3b0*/  HMMA.16816.F32 R92, R76.reuse, R126, R92 ;  /* 0x0000007e4c5c723c */ /* 0x040fe6000000185c */
[----:B------:R-:W-:Y:S04]  /*c3c0*/  STG.E.U16 [R164.64+0x30], R200 ;  /* 0x000030c8a4007986 */ /* 0x000fe8000c101522 */
[----:B------:R-:W-:Y:S01]  /*c3d0*/  STG.E.U16 [R164.64+0x32], R199 ;  /* 0x000032c7a4007986 */ /* 0x000fe2000c101522 */
[C---:B--2---:R-:W-:Y:S03]  /*c3e0*/  HMMA.16816.F32 R88, R76.reuse, R116, R88 ;  /* 0x000000744c58723c */ /* 0x044fe60000001858 */
[----:B------:R-:W-:Y:S04]  /*c3f0*/  STG.E.U16 [R52.64+0x30], R198 ;  /* 0x000030c634007986 */ /* 0x000fe8000c101522 */
[----:B------:R-:W-:Y:S01]  /*c400*/  STG.E.U16 [R52.64+0x32], R197 ;  /* 0x000032c534007986 */ /* 0x000fe2000c101522 */
[----:B------:R-:W-:Y:S03]  /*c410*/  HMMA.16816.F32 R84, R76, R118, R84 ;  /* 0x000000764c54723c */ /* 0x000fe60000001854 */
[----:B------:R-:W-:Y:S05]  /*c420*/  STG.E.U16 [R4.64+0x30], R161 ;  /* 0x000030a104007986 */ /* 0x000fea000c101522 */
[----:B------:R-:W-:Y:S01]  /*c430*/  HMMA.16816.F32 R136, R100, R132, R136 ;  /* 0x000000846488723c */ /* 0x000fe20000001888 */
[----:B------:R-:W-:Y:S01]  /*c440*/  STG.E.U16 [R4.64+0x32], R159 ;  /* 0x0000329f04007986 */ /* 0x000fe2000c101522 */
[----:B------:R-:W-:-:S03]  /*c450*/  FADD.FTZ R0, R51, R0 ;  /* 0x0000000033007221 */ /* 0x000fc60000010000 */
[----:B------:R-:W-:Y:S03]  /*c460*/  STG.E.U16 [R2.64+0x30], R157 ;  /* 0x0000309d02007986 */ /* 0x000fe6000c101522 */
[C---:B------:R-:W-:Y:S01]  /*c470*/  HMMA.16816.F32 R128, R100.reuse, R124, R128 ;  /* 0x0000007c6480723c */ /* 0x040fe20000001880 */
[----:B------:R-:W-:Y:S07]  /*c480*/  STG.E.U16 [R2.64+0x32], R156 ;  /* 0x0000329c02007986 */ /* 0x000fee000c101522 */
[C---:B------:R-:W-:Y:S01]  /*c490*/  HMMA.16816.F32 R120, R100.reuse, R116, R120 ;  /* 0x000000746478723c */ /* 0x040fe20000001878 */
[----:B------:R-:W-:Y:S04]  /*c4a0*/  STG.E.U16 [R164.64+0x40], R230 ;  /* 0x000040e6a4007986 */ /* 0x000fe8000c101522 */
[----:B------:R-:W-:Y:S03]  /*c4b0*/  STG.E.U16 [R164.64+0x42], R229 ;  /* 0x000042e5a4007986 */ /* 0x000fe6000c101522 */
[C---:B------:R-:W-:Y:S01]  /*c4c0*/  HMMA.16816.F32 R132, R100.reuse, R134, R36 ;  /* 0x000000866484723c */ /* 0x040fe20000001824 */
[----:B------:R-:W-:Y:S07]  /*c4d0*/  STG.E.U16 [R52.64+0x40], R227 ;  /* 0x000040e334007986 */ /* 0x000fee000c101522 */
[C---:B------:R-:W-:Y:S01]  /*c4e0*/  HMMA.16816.F32 R124, R100.reuse, R126, R32 ;  /* 0x0000007e647c723c */ /* 0x040fe20000001820 */
[----:B------:R-:W-:Y:S07]  /*c4f0*/  STG.E.U16 [R52.64+0x42], R228 ;  /* 0x000042e434007986 */ /* 0x000fee000c101522 */
[----:B------:R-:W-:Y:S01]  /*c500*/  HMMA.16816.F32 R116, R100, R118, R24 ;  /* 0x000000766474723c */ /* 0x000fe20000001818 */
[----:B------:R-:W-:Y:S07]  /*c510*/  STG.E.U16 [R4.64+0x40], R149 ;  /* 0x0000409504007986 */ /* 0x000fee000c101522 */
[-C--:B------:R-:W-:Y:S01]  /*c520*/  HMMA.16816.F32 R76, R76, R6.reuse, R28 ;  /* 0x000000064c4c723c */ /* 0x080fe2000000181c */
[----:B------:R-:W-:Y:S07]  /*c530*/  STG.E.U16 [R4.64+0x42], R148 ;  /* 0x0000429404007986 */ /* 0x000fee000c101522 */
[----:B------:R-:W-:Y:S01]  /*c540*/  HMMA.16816.F32 R100, R100, R6, R40 ;  /* 0x000000066464723c */ /* 0x000fe20000001828 */
[----:B------:R-:W-:Y:S06]  /*c550*/  STG.E.U16 [R2.64+0x40], R65 ;  /* 0x0000404102007986 */ /* 0x000fec000c101522 */
[----:B------:R-:W-:-:S02]  /*c560*/  FADD.FTZ R7, R49, R8 ;  /* 0x0000000831077221 */ /* 0x000fc40000010000 */
[----:B------:R-:W-:Y:S01]  /*c570*/  FADD.FTZ R6, R50, R10 ;  /* 0x0000000a32067221 */ /* 0x000fe20000010000 */
[----:B------:R-:W-:Y:S01]  /*c580*/  STG.E.U16 [R2.64+0x42], R64 ;  /* 0x0000424002007986 */ /* 0x000fe2000c101522 */
[----:B------:R-:W-:Y:S02]  /*c590*/  FADD.FTZ R8, R212, R9 ;  /* 0x00000009d4087221 */ /* 0x000fe40000010000 */
[----:B------:R-:W-:Y:S01]  /*c5a0*/  FADD.FTZ R9, R56, R7 ;  /* 0x0000000738097221 */ /* 0x000fe20000010000 */
[----:B------:R-:W-:Y:S01]  /*c5b0*/  STG.E.U16 [R164.64+0x50], R224 ;  /* 0x000050e0a4007986 */ /* 0x000fe2000c101522 */
        /* <DEDUP_REMOVED lines=33> */
[----:B------:R1:W-:Y:S04]  /*c7d0*/  STG.E.U16 [R4.64+0x72], R140 ;  /* 0x0000728c04007986 */ /* 0x0003e8000c101522 */
[----:B------:R-:W-:Y:S04]  /*c7e0*/  STG.E.U16 [R2.64+0x70], R73 ;  /* 0x0000704902007986 */ /* 0x000fe8000c101522 */
[----:B------:R2:W-:Y:S01]  /*c7f0*/  STG.E.U16 [R2.64+0x72], R72 ;  /* 0x0000724802007986 */ /* 0x0005e2000c101522 */
[----:B------:R-:W-:-:S02]  /*c800*/  FADD.FTZ R0, R233, R0 ;  /* 0x00000000e9007221 */ /* 0x000fc40000010000 */
[----:B-1----:R-:W-:Y:S02]  /*c810*/  FADD.FTZ R5, R54, R9 ;  /* 0x0000000936057221 */ /* 0x002fe40000010000 */
[----:B--2---:R-:W-:Y:S02]  /*c820*/  FADD.FTZ R2, R252, R8 ;  /* 0x00000008fc027221 */ /* 0x004fe40000010000 */
        /* <DEDUP_REMOVED lines=11> */
[----:B------:R1:W-:Y:S04]  /*c8e0*/  STL [R1+0x120], R5 ;  /* 0x0001200501007387 */ /* 0x0003e80000100800 */
[----:B------:R1:W-:Y:S04]  /*c8f0*/  STL [R1+0x11c], R4 ;  /* 0x00011c0401007387 */ /* 0x0003e80000100800 */
[----:B------:R1:W-:Y:S04]  /*c900*/  STL [R1+0x124], R2 ;  /* 0x0001240201007387 */ /* 0x0003e80000100800 */
[----:B------:R1:W-:Y:S01]  /*c910*/  STL [R1+0x138], R0 ;  /* 0x0001380001007387 */ /* 0x0003e20000100800 */
[----:B------:R-:W-:-:S02]  /*c920*/  LOP3.LUT P6, RZ, R183, 0x8, RZ, 0xc0, !PT ;  /* 0x00000008b7ff7812 */ /* 0x000fc400078cc0ff */
[----:B------:R-:W-:-:S04]  /*c930*/  IADD3 R211, P0, R164, -0x80, RZ ;  /* 0xffffff80a4d37810 */ /* 0x000fc80007f1e0ff */
[----:B------:R-:W-:-:S07]  /*c940*/  IADD3.X R210, R165, -0x1, RZ, P0, !PT ;  /* 0xffffffffa5d27810 */ /* 0x000fce00007fe4ff */
[----:B------:R-:W-:Y:S05]  /*c950*/  @!P6 BRA `(.L_x_2000) ;  /* 0x00012b600000e947 */ /* 0x000fea0003800000 */
[----:B------:R-:W2:Y:S04]  /*c960*/  LDL.64 R74, [R1+0x148] ;  /* 0x00014800014a7983 */ /* 0x000ea80000100a00 */
[----:B------:R-:W3:Y:S01]  /*c970*/  LDL.64 R54, [R1+0xd0] ;  /* 0x0000d00001367983 */ /* 0x000ee20000100a00 */
[----:B------:R-:W-:Y:S01]  /*c980*/  UIADD3 UR4, UR10, -0x2, URZ ;  /* 0xfffffffe0a047890 */ /* 0x000fe2000fffe03f */
[----:B------:R-:W-:-:S04]  /*c990*/  DEPBAR.LE SB0, 0x0 ;  /* 0x000080000000791a */ /* 0x000fc80000000000 */
[----:B------:R-:W-:Y:S01]  /*c9a0*/  USHF.R.S32.HI UR11, URZ, 0x1f, UR4 ;  /* 0x0000001f3f0b7899 */ /* 0x000fe20008011404 */
[----:B-1----:R-:W-:Y:S01]  /*c9b0*/  IMAD.U32 R2, RZ, RZ, UR4 ;  /* 0x00000004ff027e24 */ /* 0x002fe2000f8e00ff */
[----:B------:R-:W-:Y:S01]  /*c9c0*/  UIMAD UR5, UR14, UR4, URZ ;  /* 0x000000040e0572a4 */ /* 0x000fe2000f8e023f */
[----:B------:R-:W1:Y:S01]  /*c9d0*/  S2R R239, SR_TID.X ;  /* 0x0000000000ef7919 */ /* 0x000e620000002100 */
[----:B------:R-:W-:Y:S02]  /*c9e0*/  UIADD3 UR38, UR10, -0x2, URZ ;  /* 0xfffffffe0a267890 */ /* 0x000fe4000fffe03f */
[----:B------:R-:W-:Y:S02]  /*c9f0*/  UIMAD UR5, UR11, UR15, UR5 ;  /* 0x0000000f0b0572a4 */ /* 0x000fe4000f8e0205 */
[----:B------:R-:W-:Y:S01]  /*ca00*/  UISETP.GT.AND UP0, UPT, UR38, UR9, UPT ;  /* 0x000000092600728c */ /* 0x000fe2000bf04270 */
[----:B-1----:R-:W-:-:S05]  /*ca10*/  IMAD.SHL.U32 R239, R239, 0x2, RZ ;  /* 0x00000002efef7824 */ /* 0x002fca00078e00ff */
[----:B------:R-:W-:Y:S01]  /*ca20*/  LOP3.LUT R239, R239, 0x6, RZ, 0xc0, !PT ;  /* 0x00000006efef7812 */ /* 0x000fe200078ec0ff */
[----:B------:R-:W-:Y:S01]  /*ca30*/  BAR.SYNC.DEFER_BLOCKING 0x0 ;  /* 0x0000000000007b1d */ /* 0x000fe20000010000 */
[----:B--2---:R-:W-:Y:S01]  /*ca40*/  ISETP.GE.AND P5, PT, R74, c[0x0][0x220], PT ;  /* 0x000088004a007a0c */ /* 0x004fe20003fa6270 */
[----:B------:R-:W-:Y:S02]  /*ca50*/  IMAD.MOV.U32 R75, RZ, RZ, 0x20 ;  /* 0x00000020ff4b7424 */ /* 0x000fe400078e00ff */
[----:B---3--:R-:W-:Y:S01]  /*ca60*/  IMAD.WIDE.U32 R2, R2, UR15, R54 ;  /* 0x0000000f02027c25 */ /* 0x008fe2000f8e0036 */
[----:B------:R-:W-:-:S03]  /*ca70*/  P2R R232, PR, RZ, 0x20 ;  /* 0x00000020ffe87803 */ /* 0x000fc60000000000 */
[----:B------:R-:W-:Y:S01]  /*ca80*/  IMAD.WIDE.U32 R12, R75, c[0x0][0x1a0], RZ ;  /* 0x000068004b0c7a25 */ /* 0x000fe200078e00ff */
[----:B------:R-:W-:-:S03]  /*ca90*/  IADD3 R3, R3, UR5, RZ ;  /* 0x0000000503037c10 */ /* 0x000fc6000fffe0ff */
[----:B------:R-:W-:Y:S02]  /*caa0*/  IMAD R6, R75, c[0x0][0x1a4], RZ ;  /* 0x000069004b067a24 */ /* 0x000fe400078e02ff */
[C---:B------:R-:W-:Y:S01]  /*cab0*/  @!P5 IADD3 R4, P0, R2.reuse, R12, RZ ;  /* 0x0000000c0204d210 */ /* 0x040fe20007f1e0ff */
[----:B------:R-:W-:Y:S01]  /*cac0*/  @!P5 IMAD.MOV.U32 R5, RZ, RZ, 0x30 ;  /* 0x00000030ff05d424 */ /* 0x000fe200078e00ff */
[C---:B------:R-:W-:Y:S01]  /*cad0*/  @!P5 IADD3 R0, P1, R2.reuse, UR17, RZ ;  /* 0x000000110200dc10 */ /* 0x040fe2000ff3e0ff */
[----:B------:R-:W-:Y:S01]  /*cae0*/  @P5 STS.128 [R195+0x6000], RZ ;  /* 0x006000ffc3005388 */ /* 0x000fe20000000c00 */
[----:B------:R-:W-:Y:S02]  /*caf0*/  @!P5 LEA R10, P2, R2, c[0x0][0x170], 0x1 ;  /* 0x00005c00020ada11 */ /* 0x000fe400078408ff */
[C---:B------:R-:W-:Y:S02]  /*cb00*/  @!P5 IADD3.X R12, R3.reuse, R13, R6, P0, !PT ;  /* 0x0000000d030cd210 */ /* 0x040fe400007fe406 */
[----:B------:R-:W-:-:S02]  /*cb10*/  @!P5 IADD3.X R7, R3, UR16, RZ, P1, !PT ;  /* 0x000000100307dc10 */ /* 0x000fc40008ffe4ff */
[--C-:B------:R-:W-:Y:S01]  /*cb20*/  @!P5 LEA.HI.X R11, R2, c[0x0][0x174], R3.reuse, 0x1, P2 ;  /* 0x00005d00020bda11 */ /* 0x100fe200010f0c03 */
[C---:B------:R-:W-:Y:S01]  /*cb30*/  @!P5 IMAD.WIDE.U32 R2, R5.reuse, c[0x0][0x1a0], R2 ;  /* 0x000068000502da25 */ /* 0x040fe200078e0002 */
[----:B------:R-:W-:Y:S02]  /*cb40*/  @!P5 LEA R8, P1, R0, c[0x0][0x170], 0x1 ;  /* 0x00005c000008da11 */ /* 0x000fe400078208ff */
[----:B------:R-:W-:Y:S01]  /*cb50*/  @!P5 LEA R6, P0, R4, c[0x0][0x170], 0x1 ;  /* 0x00005c000406da11 */ /* 0x000fe200078008ff */
[----:B------:R-:W-:Y:S01]  /*cb60*/  @!P5 IMAD R5, R5, c[0x0][0x1a4], RZ ;  /* 0x000069000505da24 */ /* 0x000fe200078e02ff */
[----:B------:R-:W-:Y:S01]  /*cb70*/  @!P5 LEA.HI.X R9, R0, c[0x0][0x174], R7, 0x1, P1 ;  /* 0x00005d000009da11 */ /* 0x000fe200008f0c07 */
[----:B------:R-:W-:Y:S01]  /*cb80*/  @!PT LDS RZ, [RZ] ;  /* 0x00000000fffff984 */ /* 0x000fe20000000800 */
[----:B------:R-:W-:Y:S01]  /*cb90*/  @!PT LDS RZ, [RZ] ;  /* 0x00000000fffff984 */ /* 0x000fe20000000800 */
[----:B------:R-:W-:Y:S01]  /*cba0*/  @!PT LDS RZ, [RZ] ;  /* 0x00000000fffff984 */ /* 0x000fe20000000800 */
[----:B------:R1:W-:Y:S01]  /*cbb0*/  @!P5 LDGSTS.E.BYPASS.LTC128B.128 [R195+0x6000], [R10.64] ;  /* 0x060000000ac3dfae */ /* 0x0003e2000b901d62 */
[----:B------:R-:W-:Y:S01]  /*cbc0*/  @!P5 LEA.HI.X R7, R4, c[0x0][0x174], R12, 0x1, P0 ;  /* 0x00005d000407da11 */ /* 0x000fe200000f0c0c */
[----:B------:R-:W-:Y:S01]  /*cbd0*/  @!P5 IMAD.IADD R5, R3, 0x1, R5 ;  /* 0x000000010305d824 */ /* 0x000fe200078e0205 */
[----:B------:R-:W-:Y:S01]  /*cbe0*/  @!P5 LEA R4, P0, R2, c[0x0][0x170], 0x1 ;  /* 0x00005c000204da11 */ /* 0x000fe200078008ff */
[----:B------:R-:W-:Y:S01]  /*cbf0*/  @P5 STS.128 [R195+0x6800], RZ ;  /* 0x006800ffc3005388 */ /* 0x000fe20000000c00 */
[----:B------:R-:W-:-:S02]  /*cc00*/  IMAD.U32 R0, RZ, RZ, UR38 ;  /* 0x00000026ff007e24 */ /* 0x000fc4000f8e00ff */
[----:B------:R-:W-:Y:S01]  /*cc10*/  @!P5 LEA.HI.X R5, R2, c[0x0][0x174], R5, 0x1, P0 ;  /* 0x00005d000205da11 */ /* 0x000fe200000f0c05 */
[----:B------:R-:W-:Y:S01]  /*cc20*/  @!PT LDS RZ, [RZ] ;  /* 0x00000000fffff984 */ /* 0x000fe20000000800 */
[----:B------:R-:W-:Y:S01]  /*cc30*/  @!PT LDS RZ, [RZ] ;  /* 0x00000000fffff984 */ /* 0x000fe20000000800 */
[----:B------:R-:W-:Y:S01]  /*cc40*/  @!PT LDS RZ, [RZ] ;  /* 0x00000000fffff984 */ /* 0x000fe20000000800 */
[----:B------:R1:W-:Y:S01]  /*cc50*/  @!P5 LDGSTS.E.BYPASS.LTC128B.128 [R195+0x6800], [R8.64] ;  /* 0x0680000008c3dfae */ /* 0x0003e2000b901d62 */
[----:B------:R-:W-:-:S03]  /*cc60*/  IMAD R0, R0, 0x40, R239 ;  /* 0x0000004000007824 */ /* 0x000fc600078e02ef */
[----:B------:R-:W-:Y:S01]  /*cc70*/  @P5 STS.128 [R195+0x7000], RZ ;  /* 0x007000ffc3005388 */ /* 0x000fe20000000c00 */
[----:B------:R-:W-:Y:S01]  /*cc80*/  IMAD.IADD R2, R184, 0x1, -R0 ;  /* 0x00000001b8027824 */ /* 0x000fe200078e0a00 */
[C---:B------:R-:W-:Y:S02]  /*cc90*/  ISETP.GE.AND P0, PT, R0.reuse, R196, PT ;  /* 0x000000c40000720c */ /* 0x040fe40003f06270 */
[----:B------:R-:W-:Y:S01]  /*cca0*/  @!PT LDS RZ, [RZ] ;  /* 0x00000000fffff984 */ /* 0x000fe20000000800 */
[----:B------:R-:W-:Y:S01]  /*ccb0*/  @!PT LDS RZ, [RZ] ;  /* 0x00000000fffff984 */ /* 0x000fe20000000800 */
[----:B------:R-:W-:Y:S01]  /*ccc0*/  @!PT LDS RZ, [RZ] ;  /* 0x00000000fffff984 */ /* 0x000fe20000000800 */
[----:B------:R2:W-:Y:S01]  /*ccd0*/  @!P5 LDGSTS.E.BYPASS.LTC128B.128 [R195+0x7000], [R6.64] ;  /* 0x0700000006c3dfae */ /* 0x0005e2000b901d62 */
[C---:B------:R-:W-:Y:S02]  /*cce0*/  ISETP.GE.AND P4, PT, R0.reuse, R194, PT ;  /* 0x000000c20000720c */ /* 0x040fe40003f86270 */
[----:B------:R-:W-:Y:S01]  /*ccf0*/  IABS R2, R2 ;  /* 0x0000000200027213 */ /* 0x000fe20000000000 */
[----:B------:R-:W-:Y:S01]  /*cd00*/  @P5 STS.128 [R195+0x7800], RZ ;  /* 0x007800ffc3005388 */ /* 0x000fe20000000c00 */
[C---:B------:R-:W-:Y:S02]  /*cd10*/  ISETP.LT.OR P0, PT, R0.reuse, R191, P0 ;  /* 0x000000bf0000720c */ /* 0x040fe40000701670 */
[----:B------:R-:W-:Y:S01]  /*cd20*/  ISETP.GE.AND P6, PT, R0, R193, PT ;  /* 0x000000c10000720c */ /* 0x000fe20003fc6270 */
[----:B------:R-:W-:Y:S01]  /*cd30*/  @!PT LDS RZ, [RZ] ;  /* 0x00000000fffff984 */ /* 0x000fe20000000800 */
[----:B------:R-:W-:Y:S01]  /*cd40*/  @!PT LDS RZ, [RZ] ;  /* 0x00000000fffff984 */ /* 0x000fe20000000800 */
[----:B------:R-:W-:Y:S01]  /*cd50*/  @!PT LDS RZ, [RZ] ;  /* 0x00000000fffff984 */ /* 0x000fe20000000800 */
[----:B------:R2:W-:Y:S01]  /*cd60*/  @!P5 LDGSTS.E.BYPASS.LTC128B.128 [R195+0x7800], [R4.64] ;  /* 0x0780000004c3dfae */ /* 0x0005e2000b901d62 */
[----:B------:R-:W-:-:S03]  /*cd70*/  IMAD.MOV.U32 R3, RZ, RZ, R2 ;  /* 0x000000ffff037224 */ /* 0x000fc600078e0002 */
[----:B------:R-:W-:Y:S04]  /*cd80*/  LDSM.16.M88.4 R16, [R175] ;  /* 0x00000000af10783b */ /* 0x000fe80000000200 */
[----:B------:R-:W3:Y:S04]  /*cd90*/  LDSM.16.M88.4 R24, [R168+0x4800] ;  /* 0x00480000a818783b */ /* 0x000ee80000000200 */
[----:B-1----:R-:W1:Y:S04]  /*cda0*/  LDSM.16.M88.4 R8, [R168+0x4000] ;  /* 0x00400000a808783b */ /* 0x002e680000000200 */
        /* <DEDUP_REMOVED lines=8> */
[C---:B---3--:R-:W-:Y:S03]  /*ce30*/  HMMA.16816.F32 R64, R16.reuse, R24, RZ ;  /* 0x000000181040723c */ /* 0x048fe600000018ff */
[----:B------:R-:W-:Y:S04]  /*ce40*/  LDSM.16.M88.4 R32, [R179] ;  /* 0x00000000b320783b */ /* 0x000fe80000000200 */
[----:B------:R-:W0:Y:S01]  /*ce50*/  LDGDEPBAR ;  /* 0x00000000000079af */ /* 0x000e220000000000 */
[C---:B-1----:R-:W-:Y:S08]  /*ce60*/  HMMA.16816.F32 R160, R16.reuse, R8, RZ ;  /* 0x0000000810a0723c */ /* 0x042ff000000018ff */
[----:B------:R-:W-:Y:S08]  /*ce70*/  HMMA.16816.F32 R216, R16, R10, RZ ;  /* 0x0000000a10d8723c */ /* 0x000ff000000018ff */
[C---:B--2---:R-:W-:Y:S08]  /*ce80*/  HMMA.16816.F32 R56, R4.reuse, R8, RZ ;  /* 0x000000080438723c */ /* 0x044ff000000018ff */
[C---:B------:R-:W-:Y:S01]  /*ce90*/  HMMA.16816.F32 R156, R4.reuse, R10, RZ ;  /* 0x0000000a049c723c */ /* 0x040fe200000018ff */
[----:B------:R-:W1:Y:S07]  /*cea0*/  LDSM.16.M88.4 R8, [R178+0x2000] ;  /* 0x00200000b208783b */ /* 0x000e6e0000000200 */
[C---:B------:R-:W-:Y:S08]  /*ceb0*/  HMMA.16816.F32 R148, R4.reuse, R26, RZ ;  /* 0x0000001a0494723c */ /* 0x040ff000000018ff */
[C---:B------:R-:W-:Y:S08]  /*cec0*/  HMMA.16816.F32 R140, R4.reuse, R22, RZ ;  /* 0x00000016048c723c */ /* 0x040ff000000018ff */
[C---:B------:R-:W-:Y:S08]  /*ced0*/  HMMA.16816.F32 R52, R4.reuse, R30, RZ ;  /* 0x0000001e0434723c */ /* 0x040ff000000018ff */
[----:B------:R-:W-:Y:S08]  /*cee0*/  HMMA.16816.F32 R152, R4, R24, RZ ;  /* 0x000000180498723c */ /* 0x000ff000000018ff */
[----:B------:R-:W-:Y:S08]  /*cef0*/  HMMA.16816.F32 R212, R16, R26, RZ ;  /* 0x0000001a10d4723c */ /* 0x000ff000000018ff */
[C---:B------:R-:W-:Y:S08]  /*cf00*/  HMMA.16816.F32 R144, R4.reuse, R20, RZ ;  /* 0x000000140490723c */ /* 0x040ff000000018ff */
[----:B------:R-:W-:Y:S01]  /*cf10*/  HMMA.16816.F32 R72, R4, R28, RZ ;  /* 0x0000001c0448723c */ /* 0x000fe200000018ff */
[----:B------:R-:W2:Y:S07]  /*cf20*/  LDSM.16.M88.4 R4, [R176+0x2000] ;  /* 0x00200000b004783b */ /* 0x000eae0000000200 */
[C---:B------:R-:W-:Y:S08]  /*cf30*/  HMMA.16816.F32 R24, R16.reuse, R20, RZ ;  /* 0x000000141018723c */ /* 0x040ff000000018ff */
[----:B------:R-:W-:Y:S01]  /*cf40*/  HMMA.16816.F32 R208, R16, R22, RZ ;  /* 0x0000001610d0723c */ /* 0x000fe200000018ff */
[----:B------:R-:W3:Y:S07]  /*cf50*/  LDSM.16.M88.4 R20, [R176] ;  /* 0x00000000b014783b */ /* 0x000eee0000000200 */
[C---:B-1----:R-:W-:Y:S08]  /*cf60*/  HMMA.16816.F32 R204, R8.reuse, R42, R148 ;  /* 0x0000002a08cc723c */ /* 0x042ff00000001894 */
        /* <DEDUP_REMOVED lines=15> */
[----:B------:R-:W1:Y:S07]  /*d060*/  LDSM.16.M88.4 R24, [R173] ;  /* 0x00000000ad18783b */ /* 0x000e6e0000000200 */
[-C--:B--2---:R-:W-:Y:S08]  /*d070*/  HMMA.16816.F32 R56, R4, R32.reuse, R56 ;  /* 0x000000200438723c */ /* 0x084ff00000001838 */
[----:B---3--:R-:W-:Y:S08]  /*d080*/  HMMA.16816.F32 R52, R20, R32, R52 ;  /* 0x000000201434723c */ /* 0x008ff00000001834 */
[C---:B------:R-:W-:Y:S08]  /*d090*/  HMMA.16816.F32 R64, R12.reuse, R40, R64 ;  /* 0x000000280c40723c */ /* 0x040ff00000001840 */
[C---:B------:R-:W-:Y:S01]  /*d0a0*/  HMMA.16816.F32 R224, R12.reuse, R48, R60 ;  /* 0x000000300ce0723c */ /* 0x040fe2000000183c */
[----:B------:R-:W2:Y:S07]  /*d0b0*/  LDSM.16.M88.4 R60, [R181] ;  /* 0x00000000b53c783b */ /* 0x000eae0000000200 */
[C---:B------:R-:W-:Y:S08]  /*d0c0*/  HMMA.16816.F32 R44, R12.reuse, R46, R216 ;  /* 0x0000002e0c2c723c */ /* 0x040ff000000018d8 */
[C---:B------:R-:W-:Y:S08]  /*d0d0*/  HMMA.16816.F32 R212, R12.reuse, R42, R212 ;  /* 0x0000002a0cd4723c */ /* 0x040ff000000018d4 */
[C---:B------:R-:W-:Y:S08]  /*d0e0*/  HMMA.16816.F32 R208, R12.reuse, R38, R208 ;  /* 0x000000260cd0723c */ /* 0x040ff000000018d0 */
[----:B------:R-:W-:Y:S07]  /*d0f0*/  HMMA.16816.F32 R228, R12, R50, R200 ;  /* 0x000000320ce4723c */ /* 0x000fee00000018c8 */
[--C-:B------:R-:W-:Y:S01]  /*d100*/  IMAD.IADD R12, R186, 0x1, -R0.reuse ;  /* 0x00000001ba0c7824 */ /* 0x100fe200078e0a00 */
[----:B-1----:R-:W-:Y:S04]  /*d110*/  HMMA.16816.F32 R56, R16, R24, R56 ;  /* 0x000000181038723c */ /* 0x002fe80000001838 */
[----:B------:R-:W-:Y:S01]  /*d120*/  IABS R2, R12 ;  /* 0x0000000c00027213 */ /* 0x000fe20000000000 */
[----:B------:R-:W-:-:S03]  /*d130*/  IMAD.IADD R12, R185, 0x1, -R0 ;  /* 0x00000001b90c7824 */ /* 0x000fc600078e0a00 */
[----:B------:R-:W-:Y:S01]  /*d140*/  HMMA.16816.F32 R52, R8, R24, R52 ;  /* 0x000000180834723c */ /* 0x000fe20000001834 */
[----:B------:R1:W3:Y:S07]  /*d150*/  I2F R25, R3 ;  /* 0x0000000300197306 */ /* 0x0002ee0000201400 */
[C---:B------:R-:W-:Y:S08]  /*d160*/  HMMA.16816.F32 R236, R4.reuse, R160, R72 ;  /* 0x000000a004ec723c */ /* 0x040ff00000001848 */
[----:B------:R-:W-:Y:S01]  /*d170*/  HMMA.16816.F32 R152, R4, R28, R152 ;  /* 0x0000001c0498723c */ /* 0x000fe20000001898 */
[----:B-1----:R-:W-:Y:S01]  /*d180*/  IMAD.MOV.U32 R3, RZ, RZ, R2 ;  /* 0x000000ffff037224 */ /* 0x002fe200078e0002 */
[----:B------:R-:W-:-:S03]  /*d190*/  IABS R2, R12 ;  /* 0x0000000c00027213 */ /* 0x000fc60000000000 */
[----:B------:R1:W4:Y:S02]  /*d1a0*/  I2F R24, R3 ;  /* 0x0000000300187306 */ /* 0x0003240000201400 */
[----:B------:R-:W-:Y:S01]  /*d1b0*/  IMAD.MOV.U32 R12, RZ, RZ, R2 ;  /* 0x000000ffff0c7224 */ /* 0x000fe200078e0002 */
[----:B------:R-:W-:Y:S01]  /*d1c0*/  IADD3 R2, R0, 0x1, RZ ;  /* 0x0000000100027810 */ /* 0x000fe20007ffe0ff */
[----:B--2---:R-:W-:Y:S03]  /*d1d0*/  HMMA.16816.F32 R200, R4, R60, R144 ;  /* 0x0000003c04c8723c */ /* 0x004fe60000001890 */
[----:B------:R-:W-:Y:S01]  /*d1e0*/  ISETP.GE.AND P3, PT, R2, R196, PT ;  /* 0x000000c40200720c */ /* 0x000fe20003f66270 */
[----:B------:R-:W-:Y:S01]  /*d1f0*/  IMAD.IADD R13, R184, 0x1, -R2 ;  /* 0x00000001b80d7824 */ /* 0x000fe200078e0a02 */
[----:B------:R2:W5:Y:S01]  /*d200*/  I2F R15, R12 ;  /* 0x0000000c000f7306 */ /* 0x0005620000201400 */
[----:B------:R-:W-:-:S02]  /*d210*/  ISETP.GE.AND P2, PT, R2, R194, PT ;  /* 0x000000c20200720c */ /* 0x000fc40003f46270 */
[C---:B------:R-:W-:Y:S01]  /*d220*/  HMMA.16816.F32 R40, R4.reuse, R34, R156 ;  /* 0x000000220428723c */ /* 0x040fe2000000189c */
[C---:B------:R-:W-:Y:S02]  /*d230*/  ISETP.GE.AND P1, PT, R2.reuse, R193, PT ;  /* 0x000000c10200720c */ /* 0x040fe40003f26270 */
[C---:B------:R-:W-:Y:S01]  /*d240*/  ISETP.LT.OR P3, PT, R2.reuse, R191, P3 ;  /* 0x000000bf0200720c */ /* 0x040fe20001f61670 */
[----:B-1----:R-:W-:Y:S01]  /*d250*/  IMAD.IADD R3, R187, 0x1, -R0 ;  /* 0x00000001bb037824 */ /* 0x002fe200078e0a00 */
[C---:B------:R-:W-:Y:S02]  /*d260*/  ISETP.LT.OR P5, PT, R2.reuse, R190, P2 ;  /* 0x000000be0200720c */ /* 0x040fe400017a1670 */
[----:B------:R-:W-:Y:S01]  /*d270*/  ISETP.LT.OR P1, PT, R2, R189, P1 ;  /* 0x000000bd0200720c */ /* 0x000fe20000f21670 */
[----:B------:R-:W-:Y:S01]  /*d280*/  HMMA.16816.F32 R204, R4, R30, R204 ;  /* 0x0000001e04cc723c */ /* 0x000fe200000018cc */
[----:B------:R-:W-:-:S05]  /*d290*/  IABS R3, R3 ;  /* 0x0000000300037213 */ /* 0x000fca0000000000 */
[----:B--2---:R-:W-:Y:S01]  /*d2a0*/  IMAD.MOV.U32 R12, RZ, RZ, R3 ;  /* 0x000000ffff0c7224 */ /* 0x004fe200078e0003 */
[----:B------:R-:W-:Y:S01]  /*d2b0*/  IABS R3, R13 ;  /* 0x0000000d00037213 */ /* 0x000fe20000000000 */
[----:B------:R-:W-:Y:S01]  /*d2c0*/  IMAD.IADD R13, R186, 0x1, -R2 ;  /* 0x00000001ba0d7824 */ /* 0x000fe200078e0a02 */
[C---:B------:R-:W-:Y:S01]  /*d2d0*/  HMMA.16816.F32 R72, R4.reuse, R62, R148 ;  /* 0x0000003e0448723c */ /* 0x040fe20000001894 */
[----:B------:R1:W2:Y:S07]  /*d2e0*/  I2F R14, R12 ;  /* 0x0000000c000e7306 */ /* 0x0002ae0000201400 */
[----:B------:R-:W-:Y:S07]  /*d2f0*/  HMMA.16816.F32 R244, R4, R162, R140 ;  /* 0x000000a204f4723c */ /* 0x000fee000000188c */
[----:B---3--:R-:W-:Y:S01]  /*d300*/  FFMA.FTZ R4, R25, -UR20, R52 ;  /* 0x8000001419047c23 */ /* 0x008fe20008010034 */
[C---:B------:R-:W-:Y:S01]  /*d310*/  HMMA.16816.F32 R32, R20.reuse, R34, R44 ;  /* 0x000000221420723c */ /* 0x040fe2000000182c */
[----:B-1----:R-:W-:Y:S01]  /*d320*/  IMAD.MOV.U32 R12, RZ, RZ, R3 ;  /* 0x000000ffff0c7224 */ /* 0x002fe200078e0003 */
[----:B------:R-:W-:Y:S01]  /*d330*/  IABS R3, R13 ;  /* 0x0000000d00037213 */ /* 0x000fe20000000000 */
[----:B----4-:R-:W-:Y:S01]  /*d340*/  FFMA.FTZ R6, R24, -UR20, R54 ;  /* 0x8000001418067c23 */ /* 0x010fe20008010036 */
[----:B------:R-:W-:Y:S01]  /*d350*/  FSEL R158, R4, -INF , !P0 ;  /* 0xff800000049e7808 */ /* 0x000fe20004000000 */
[----:B------:R-:W-:Y:S01]  /*d360*/  IMAD.IADD R4, R187, 0x1, -R2 ;  /* 0x00000001bb047824 */ /* 0x000fe200078e0a02 */
[C---:B------:R-:W-:Y:S01]  /*d370*/  ISETP.GE.AND P0, PT, R2.reuse, R192, PT ;  /* 0x000000c00200720c */ /* 0x040fe20003f06270 */
[----:B------:R-:W1:Y:S01]  /*d380*/  I2F R12, R12 ;  /* 0x0000000c000c7306 */ /* 0x000e620000201400 */
[----:B-----5:R-:W-:Y:S01]  /*d390*/  FFMA.FTZ R7, R15, -UR20, R56 ;  /* 0x800000140f077c23 */ /* 0x020fe20008010038 */
[----:B------:R-:W-:Y:S01]  /*d3a0*/  P2R R5, PR, RZ, 0x8 ;  /* 0x00000008ff057803 */ /* 0x000fe20000000000 */
[----:B------:R-:W-:Y:S01]  /*d3b0*/  HMMA.16816.F32 R36, R20, R28, R64 ;  /* 0x0000001c1424723c */ /* 0x000fe20000001840 */
[----:B------:R-:W-:Y:S01]  /*d3c0*/  ISETP.LT.OR P0, PT, R2, R188, P0 ;  /* 0x000000bc0200720c */ /* 0x000fe20000701670 */
[----:B--2---:R-:W-:Y:S01]  /*d3d0*/  FFMA.FTZ R14, R14, -UR20, R58 ;  /* 0x800000140e0e7c23 */ /* 0x004fe2000801003a */
[----:B------:R-:W-:-:S02]  /*d3e0*/  IABS R4, R4 ;  /* 0x0000000400047213 */ /* 0x000fc40000000000 */
[----:B------:R-:W2:Y:S01]  /*d3f0*/  I2F R3, R3 ;  /* 0x0000000300037306 */ /* 0x000ea20000201400 */
[----:B------:R-:W-:Y:S02]  /*d400*/  P2R R13, PR, RZ, 0x2 ;  /* 0x00000002ff0d7803 */ /* 0x000fe40000000000 */
[----:B------:R-:W-:Y:S01]  /*d410*/  ISETP.LT.OR P1, PT, R0, R189, P6 ;  /* 0x000000bd0000720c */ /* 0x000fe20003721670 */
[-C--:B------:R-:W-:Y:S03]  /*d420*/  HMMA.16816.F32 R40, R16, R26.reuse, R40 ;  /* 0x0000001a1028723c */ /* 0x080fe60000001828 */
[----:B------:R-:W-:Y:S01]  /*d430*/  FSEL R217, R7, -INF , !P1 ;  /* 0xff80000007d97808 */ /* 0x000fe20004800000 */
[----:B-1----:R-:W-:Y:S01]  /*d440*/  FFMA.FTZ R25, R12, -UR20, R53 ;  /* 0x800000140c197c23 */ /* 0x002fe20008010035 */
[----:B------:R-:W-:Y:S01]  /*d450*/  P2R R12, PR, RZ, 0x1 ;  /* 0x00000001ff0c7803 */ /* 0x000fe20000000000 */
[----:B------:R-:W1:Y:S01]  /*d460*/  I2F R28, R4 ;  /* 0x00000004001c7306 */ /* 0x000e620000201400 */
[----:B------:R-:W-:Y:S01]  /*d470*/  ISETP.LT.OR P0, PT, R0, R190, P4 ;  /* 0x000000be0000720c */ /* 0x000fe20002701670 */
[----:B------:R-:W-:Y:S01]  /*d480*/  HMMA.16816.F32 R32, R8, R26, R32 ;  /* 0x0000001a0820723c */ /* 0x000fe20000001820 */
[----:B------:R-:W-:-:S02]  /*d490*/  ISETP.NE.AND P4, PT, R5, RZ, PT ;  /* 0x000000ff0500720c */ /* 0x000fc40003f85270 */
[----:B------:R-:W-:Y:S01]  /*d4a0*/  FSEL R166, R6, -INF , !P0 ;  /* 0xff80000006a67808 */ /* 0x000fe20004000000 */
[----:B--2---:R-:W-:Y:S01]  /*d4b0*/  FFMA.FTZ R24, R3, -UR20, R55 ;  /* 0x8000001403187c23 */ /* 0x004fe20008010037 */
[C---:B------:R-:W-:Y:S01]  /*d4c0*/  ISETP.GE.AND P0, PT, R0.reuse, R192, PT ;  /* 0x000000c00000720c */ /* 0x040fe20003f06270 */
[----:B------:R-:W-:Y:S01]  /*d4d0*/  IMAD.IADD R3, R185, 0x1, -R2 ;  /* 0x00000001b9037824 */ /* 0x000fe200078e0a02 */
[C---:B------:R-:W-:Y:S01]  /*d4e0*/  IADD3 R2, R0.reuse, 0x8, RZ ;  /* 0x0000000800027810 */ /* 0x040fe20007ffe0ff */
[----:B------:R-:W-:Y:S01]  /*d4f0*/  HMMA.16816.F32 R44, R20, R30, R212 ;  /* 0x0000001e142c723c */ /* 0x000fe200000018d4 */
[----:B------:R-:W-:Y:S02]  /*d500*/  ISETP.LT.OR P0, PT, R0, R188, P0 ;  /* 0x000000bc0000720c */ /* 0x000fe40000701670 */
[----:B------:R-:W-:Y:S01]  /*d510*/  IABS R3, R3 ;  /* 0x0000000300037213 */ /* 0x000fe20000000000 */
[----:B------:R-:W-:Y:S01]  /*d520*/  IMAD.IADD R5, R186, 0x1, -R2 ;  /* 0x00000001ba057824 */ /* 0x000fe200078e0a02 */
[----:B------:R-:W-:-:S02]  /*d530*/  FSEL R235, R14, -INF , !P0 ;  /* 0xff8000000eeb7808 */ /* 0x000fc40004000000 */
[----:B------:R2:W-:Y:S01]  /*d540*/  I2F R15, R3 ;  /* 0x00000003000f7306 */ /* 0x0005e20000201400 */
[C---:B------:R-:W-:Y:S01]  /*d550*/  ISETP.GE.AND P3, PT, R2.reuse, R196, PT ;  /* 0x000000c40200720c */ /* 0x040fe20003f66270 */
[----:B------:R-:W-:Y:S01]  /*d560*/  HMMA.16816.F32 R48, R20, R60, R220 ;  /* 0x0000003c1430723c */ /* 0x000fe200000018dc */
[C---:B------:R-:W-:Y:S02]  /*d570*/  ISETP.GE.AND P2, PT, R2.reuse, R194, PT ;  /* 0x000000c20200720c */ /* 0x040fe40003f46270 */
[C---:B------:R-:W-:Y:S02]  /*d580*/  ISETP.GE.AND P1, PT, R2.reuse, R193, PT ;  /* 0x000000c10200720c */ /* 0x040fe40003f26270 */
[----:B------:R-:W-:Y:S02]  /*d590*/  ISETP.GE.AND P0, PT, R2, R192, PT ;  /* 0x000000c00200720c */ /* 0x000fe40003f06270 */
[----:B------:R-:W-:Y:S02]  /*d5a0*/  FSEL R64, R25, -INF , !P4 ;  /* 0xff80000019407808 */ /* 0x000fe40006000000 */
[----:B------:R-:W-:-:S02]  /*d5b0*/  FSEL R167, R24, -INF , !P5 ;  /* 0xff80000018a77808 */ /* 0x000fc40006800000 */
[C---:B------:R-:W-:Y:S02]  /*d5c0*/  ISETP.LT.OR P6, PT, R2.reuse, R191, P3 ;  /* 0x000000bf0200720c */ /* 0x040fe40001fc1670 */
[----:B------:R-:W-:Y:S01]  /*d5d0*/  ISETP.LT.OR P4, PT, R2, R190, P2 ;  /* 0x000000be0200720c */ /* 0x000fe20001781670 */
[----:B--2---:R-:W-:Y:S01]  /*d5e0*/  IMAD.IADD R3, R184, 0x1, -R2 ;  /* 0x00000001b8037824 */ /* 0x004fe200078e0a02 */
[C---:B------:R-:W-:Y:S02]  /*d5f0*/  ISETP.LT.OR P1, PT, R2.reuse, R189, P1 ;  /* 0x000000bd0200720c */ /* 0x040fe40000f21670 */
[----:B------:R-:W-:Y:S02]  /*d600*/  ISETP.LT.OR P5, PT, R2, R188, P0 ;  /* 0x000000bc0200720c */ /* 0x000fe400007a1670 */
[----:B------:R-:W-:Y:S02]  /*d610*/  IABS R3, R3 ;  /* 0x0000000300037213 */ /* 0x000fe40000000000 */
[----:B------:R-:W-:-:S02]  /*d620*/  ISETP.NE.AND P2, PT, R12, RZ, PT ;  /* 0x000000ff0c00720c */ /* 0x000fc40003f45270 */
[----:B------:R-:W-:Y:S01]  /*d630*/  ISETP.NE.AND P3, PT, R13, RZ, PT ;  /* 0x000000ff0d00720c */ /* 0x000fe20003f65270 */
[----:B------:R-:W-:Y:S01]  /*d640*/  IMAD.MOV.U32 R4, RZ, RZ, R3 ;  /* 0x000000ffff047224 */ /* 0x000fe200078e0003 */
[----:B------:R-:W-:Y:S01]  /*d650*/  IABS R3, R5 ;  /* 0x0000000500037213 */ /* 0x000fe20000000000 */
[----:B-1----:R-:W-:Y:S01]  /*d660*/  FFMA.FTZ R13, R28, -UR20, R59 ;  /* 0x800000141c0d7c23 */ /* 0x002fe2000801003b */
[----:B------:R-:W-:Y:S01]  /*d670*/  P2R R25, PR, RZ, 0x2 ;  /* 0x00000002ff197803 */ /* 0x000fe20000000000 */
[----:B------:R1:W-:Y:S03]  /*d680*/  I2F R6, R4 ;  /* 0x0000000400067306 */ /* 0x0003e60000201400 */
[----:B------:R-:W-:-:S05]  /*d690*/  FSEL R234, R13, -INF , !P2 ;  /* 0xff8000000dea7808 */ /* 0x000fca0005000000 */
[----:B------:R2:W3:Y:S01]  /*d6a0*/  I2F R5, R3 ;  /* 0x0000000300057306 */ /* 0x0004e20000201400 */
[----:B-1----:R-:W-:-:S05]  /*d6b0*/  IMAD.IADD R4, R185, 0x1, -R2 ;  /* 0x00000001b9047824 */ /* 0x002fca00078e0a02 */
[----:B--2---:R-:W-:Y:S01]  /*d6c0*/  IABS R3, R4 ;  /* 0x0000000400037213 */ /* 0x004fe20000000000 */
[----:B------:R-:W-:Y:S01]  /*d6d0*/  IMAD.IADD R4, R187, 0x1, -R2 ;  /* 0x00000001bb047824 */ /* 0x000fe200078e0a02 */
[----:B------:R-:W-:Y:S01]  /*d6e0*/  IADD3 R2, R0, 0x9, RZ ;  /* 0x0000000900027810 */ /* 0x000fe20007ffe0ff */
[----:B---3--:R-:W-:Y:S01]  /*d6f0*/  FFMA.FTZ R14, R5, -UR20, R34 ;  /* 0x80000014050e7c23 */ /* 0x008fe20008010022 */
[----:B------:R1:W-:Y:S02]  /*d700*/  I2F R27, R3 ;  /* 0x00000003001b7306 */ /* 0x0003e40000201400 */
[----:B------:R-:W-:Y:S01]  /*d710*/  IABS R7, R4 ;  /* 0x0000000400077213 */ /* 0x000fe20000000000 */
[----:B------:R-:W-:Y:S01]  /*d720*/  IMAD.IADD R4, R184, 0x1, -R2 ;  /* 0x00000001b8047824 */ /* 0x000fe200078e0a02 */
[C---:B------:R-:W-:Y:S02]  /*d730*/  ISETP.GE.AND P2, PT, R2.reuse, R194, PT ;  /* 0x000000c20200720c */ /* 0x040fe40003f46270 */
[----:B------:R-:W-:-:S02]  /*d740*/  ISETP.GE.AND P1, PT, R2, R193, PT ;  /* 0x000000c10200720c */ /* 0x000fc40003f26270 */
[----:B------:R-:W-:Y:S01]  /*d750*/  IABS R12, R4 ;  /* 0x00000004000c7213 */ /* 0x000fe20000000000 */
[----:B------:R2:W3:Y:S01]  /*d760*/  I2F R29, R7 ;  /* 0x00000007001d7306 */ /* 0x0004e20000201400 */
[----:B------:R-:W-:Y:S02]  /*d770*/  ISETP.GE.AND P0, PT, R2, R192, PT ;  /* 0x000000c00200720c */ /* 0x000fe40003f06270 */
[----:B------:R-:W-:Y:S02]  /*d780*/  FSEL R159, R14, -INF , !P4 ;  /* 0xff8000000e9f7808 */ /* 0x000fe40006000000 */
[----:B------:R-:W-:Y:S01]  /*d790*/  ISETP.LT.OR P4, PT, R2, R190, P2 ;  /* 0x000000be0200720c */ /* 0x000fe20001781670 */
[----:B-1----:R-:W-:Y:S02]  /*d7a0*/  FFMA.FTZ R3, R15, -UR20, R57 ;  /* 0x800000140f037c23 */ /* 0x002fe40008010039 */
[----:B------:R1:W4:Y:S01]  /*d7b0*/  I2F R24, R12 ;  /* 0x0000000c00187306 */ /* 0x0003220000201400 */
[----:B------:R-:W-:Y:S01]  /*d7c0*/  FFMA.FTZ R15, R6, -UR20, R32 ;  /* 0x80000014060f7c23 */ /* 0x000fe20008010020 */
[----:B------:R-:W-:-:S02]  /*d7d0*/  ISETP.LT.OR P1, PT, R2, R189, P1 ;  /* 0x000000bd0200720c */ /* 0x000fc40000f21670 */
[----:B------:R-:W-:Y:S01]  /*d7e0*/  FSEL R216, R3, -INF , !P3 ;  /* 0xff80000003d87808 */ /* 0x000fe20005800000 */
[----:B------:R-:W-:Y:S01]  /*d7f0*/  IMAD.IADD R3, R186, 0x1, -R2 ;  /* 0x00000001ba037824 */ /* 0x000fe200078e0a02 */
[C---:B------:R-:W-:Y:S01]  /*d800*/  ISETP.GE.AND P3, PT, R2.reuse, R196, PT ;  /* 0x000000c40200720c */ /* 0x040fe20003f66270 */
[----:B--2---:R-:W2:Y:S01]  /*d810*/  LDSM.16.M88.4 R4, [R173+0x800] ;  /* 0x00080000ad04783b */ /* 0x004ea20000000200 */
[----:B------:R-:W-:Y:S01]  /*d820*/  FSEL R157, R15, -INF , !P6 ;  /* 0xff8000000f9d7808 */ /* 0x000fe20007000000 */
[----:B---3--:R-:W-:Y:S01]  /*d830*/  FFMA.FTZ R14, R29, -UR20, R42 ;  /* 0x800000141d0e7c23 */ /* 0x008fe2000801002a */
[----:B------:R-:W-:Y:S02]  /*d840*/  IABS R3, R3 ;  /* 0x0000000300037213 */ /* 0x000fe40000000000 */
[C---:B------:R-:W-:Y:S02]  /*d850*/  ISETP.LT.OR P6, PT, R2.reuse, R191, P3 ;  /* 0x000000bf0200720c */ /* 0x040fe40001fc1670 */
[----:B------:R3:W5:Y:S01]  /*d860*/  I2F R13, R3 ;  /* 0x00000003000d7306 */ /* 0x0007620000201400 */
[----:B-1----:R-:W-:Y:S01]  /*d870*/  IMAD.IADD R12, R185, 0x1, -R2 ;  /* 0x00000001b90c7824 */ /* 0x002fe200078e0a02 */
[----:B------:R-:W-:-:S02]  /*d880*/  ISETP.LT.OR P0, PT, R2, R188, P0 ;  /* 0x000000bc0200720c */ /* 0x000fc40000701670 */
[----:B------:R-:W-:Y:S02]  /*d890*/  ISETP.NE.AND P3, PT, R25, RZ, PT ;  /* 0x000000ff1900720c */ /* 0x000fe40003f65270 */
[----:B------:R-:W-:Y:S02]  /*d8a0*/  P2R R26, PR, RZ, 0x2 ;  /* 0x00000002ff1a7803 */ /* 0x000fe40000000000 */
[----:B------:R-:W-:Y:S02]  /*d8b0*/  P2R R25, PR, RZ, 0x1 ;  /* 0x00000001ff197803 */ /* 0x000fe40000000000 */
[----:B------:R-:W-:Y:S02]  /*d8c0*/  FSEL R215, R14, -INF , !P5 ;  /* 0xff8000000ed77808 */ /* 0x000fe40006800000 */
[----:B---3--:R-:W-:Y:S01]  /*d8d0*/  IABS R3, R12 ;  /* 0x0000000c00037213 */ /* 0x008fe20000000000 */
[----:B------:R-:W-:Y:S01]  /*d8e0*/  IMAD.IADD R12, R187, 0x1, -R2 ;  /* 0x00000001bb0c7824 */ /* 0x000fe200078e0a02 */
[----:B------:R-:W-:-:S02]  /*d8f0*/  IADD3 R2, R0, 0x10, RZ ;  /* 0x0000001000027810 */ /* 0x000fc40007ffe0ff */
[----:B------:R1:W3:Y:S02]  /*d900*/  I2F R28, R3 ;  /* 0x00000003001c7306 */ /* 0x0002e40000201400 */
[----:B------:R-:W-:Y:S01]  /*d910*/  IABS R15, R12 ;  /* 0x0000000c000f7213 */ /* 0x000fe20000000000 */
[----:B------:R-:W-:Y:S01]  /*d920*/  FFMA.FTZ R12, R27, -UR20, R40 ;  /* 0x800000141b0c7c23 */ /* 0x000fe20008010028 */
[C---:B------:R-:W-:Y:S02]  /*d930*/  ISETP.GE.AND P2, PT, R2.reuse, R194, PT ;  /* 0x000000c20200720c */ /* 0x040fe40003f46270 */
[----:B------:R-:W-:Y:S01]  /*d940*/  ISETP.GE.AND P1, PT, R2, R193, PT ;  /* 0x000000c10200720c */ /* 0x000fe20003f26270 */
[----:B------:R-:W-:Y:S01]  /*d950*/  IMAD.MOV.U32 R27, RZ, RZ, R15 ;  /* 0x000000ffff1b7224 */ /* 0x000fe200078e000f */
[----:B------:R-:W-:Y:S01]  /*d960*/  FSEL R214, R12, -INF , !P3 ;  /* 0xff8000000cd67808 */ /* 0x000fe20005800000 */
[----:B----4-:R-:W-:Y:S01]  /*d970*/  FFMA.FTZ R15, R24, -UR20, R33 ;  /* 0x80000014180f7c23 */ /* 0x010fe20008010021 */
[C---:B------:R-:W-:Y:S01]  /*d980*/  ISETP.GE.AND P3, PT, R2.reuse, R196, PT ;  /* 0x000000c40200720c */ /* 0x040fe20003f66270 */
[----:B-----5:R-:W-:Y:S01]  /*d990*/  FFMA.FTZ R24, R13, -UR20, R35 ;  /* 0x800000140d187c23 */ /* 0x020fe20008010023 */
[----:B------:R-:W-:Y:S01]  /*d9a0*/  ISETP.GE.AND P0, PT, R2, R192, PT ;  /* 0x000000c00200720c */ /* 0x000fe20003f06270 */
[--C-:B------:R-:W-:Y:S01]  /*d9b0*/  IMAD.IADD R13, R186, 0x1, -R2.reuse ;  /* 0x00000001ba0d7824 */ /* 0x100fe200078e0a02 */
[----:B--2---:R-:W-:Y:S01]  /*d9c0*/  HMMA.16816.F32 R32, R8, R4, R36 ;  /* 0x000000040820723c */ /* 0x004fe20000001824 */
[----:B------:R-:W-:Y:S01]  /*d9d0*/  FSEL R149, R15, -INF , !P6 ;  /* 0xff8000000f957808 */ /* 0x000fe20007000000 */
[----:B-1----:R-:W-:Y:S01]  /*d9e0*/  IMAD.IADD R3, R184, 0x1, -R2 ;  /* 0x00000001b8037824 */ /* 0x002fe200078e0a02 */
[----:B------:R-:W-:Y:S01]  /*d9f0*/  FSEL R156, R24, -INF , !P4 ;  /* 0xff800000189c7808 */ /* 0x000fe20006000000 */
[----:B------:R-:W-:Y:S01]  /*da00*/  I2F R29, R27 ;  /* 0x0000001b001d7306 */ /* 0x000fe20000201400 */
[----:B------:R-:W-:-:S02]  /*da10*/  ISETP.LT.OR P6, PT, R2, R191, P3 ;  /* 0x000000bf0200720c */ /* 0x000fc40001fc1670 */
        /* <DEDUP_REMOVED lines=24> */
[----:B------:R-:W-:Y:S01]  /*dba0*/  FFMA.FTZ R12, R29, -UR20, R43 ;  /* 0x800000141d0c7c23 */ /* 0x000fe2000801002b */
[C---:B------:R-:W-:Y:S01]  /*dbb0*/  ISETP.GE.AND P3, PT, R2.reuse, R196, PT ;  /* 0x000000c40200720c */ /* 0x040fe20003f66270 */
[----:B------:R-:W-:Y:S01]  /*dbc0*/  HMMA.16816.F32 R40, R16, R6, R204 ;  /* 0x000000061028723c */ /* 0x000fe200000018cc */
[----:B------:R-:W-:Y:S01]  /*dbd0*/  ISETP.GE.AND P1, PT, R2, R193, PT ;  /* 0x000000c10200720c */ /* 0x000fe20003f26270 */
[----:B------:R2:W3:Y:S01]  /*dbe0*/  I2F R28, R5 ;  /* 0x00000005001c7306 */ /* 0x0004e20000201400 */
[----:B------:R-:W-:-:S02]  /*dbf0*/  FSEL R213, R12, -INF , !P2 ;  /* 0xff8000000cd57808 */ /* 0x000fc40005000000 */
[C---:B------:R-:W-:Y:S02]  /*dc00*/  ISETP.GE.AND P2, PT, R2.reuse, R194, PT ;  /* 0x000000c20200720c */ /* 0x040fe40003f46270 */
[C---:B------:R-:W-:Y:S02]  /*dc10*/  ISETP.GE.AND P0, PT, R2.reuse, R192, PT ;  /* 0x000000c00200720c */ /* 0x040fe40003f06270 */
[----:B------:R-:W-:Y:S01]  /*dc20*/  ISETP.LT.OR P6, PT, R2, R191, P3 ;  /* 0x000000bf0200720c */ /* 0x000fe20001fc1670 */
[----:B-1----:R-:W-:Y:S01]  /*dc30*/  IMAD.IADD R3, R184, 0x1, -R2 ;  /* 0x00000001b8037824 */ /* 0x002fe200078e0a02 */
[C---:B------:R-:W-:Y:S02]  /*dc40*/  ISETP.LT.OR P4, PT, R2.reuse, R190, P2 ;  /* 0x000000be0200720c */ /* 0x040fe40001781670 */
[----:B------:R-:W-:Y:S02]  /*dc50*/  ISETP.LT.OR P1, PT, R2, R189, P1 ;  /* 0x000000bd0200720c */ /* 0x000fe40000f21670 */
[----:B------:R-:W-:-:S02]  /*dc60*/  IABS R3, R3 ;  /* 0x0000000300037213 */ /* 0x000fc40000000000 */
[----:B------:R-:W-:Y:S01]  /*dc70*/  ISETP.LT.OR P0, PT, R2, R188, P0 ;  /* 0x000000bc0200720c */ /* 0x000fe20000701670 */
[----:B--2---:R-:W-:Y:S01]  /*dc80*/  IMAD.IADD R5, R186, 0x1, -R2 ;  /* 0x00000001ba057824 */ /* 0x004fe200078e0a02 */
[----:B------:R-:W-:Y:S01]  /*dc90*/  ISETP.NE.AND P3, PT, R24, RZ, PT ;  /* 0x000000ff1800720c */ /* 0x000fe20003f65270 */
[----:B------:R-:W-:Y:S01]  /*dca0*/  IMAD.MOV.U32 R4, RZ, RZ, R3 ;  /* 0x000000ffff047224 */ /* 0x000fe200078e0003 */
[----:B------:R-:W-:Y:S01]  /*dcb0*/  P2R R25, PR, RZ, 0x2 ;  /* 0x00000002ff197803 */ /* 0x000fe20000000000 */
[----:B---3--:R-:W-:Y:S01]  /*dcc0*/  FFMA.FTZ R12, R28, -UR20, R38 ;  /* 0x800000141c0c7c23 */ /* 0x008fe20008010026 */
[----:B------:R-:W-:Y:S01]  /*dcd0*/  IABS R3, R5 ;  /* 0x0000000500037213 */ /* 0x000fe20000000000 */
[----:B------:R1:W2:Y:S01]  /*dce0*/  I2F R15, R4 ;  /* 0x00000004000f7306 */ /* 0x0002a20000201400 */
[----:B------:R-:W-:Y:S01]  /*dcf0*/  HMMA.16816.F32 R28, R8, R6, R44 ;  /* 0x00000006081c723c */ /* 0x000fe2000000182c */
[----:B------:R-:W-:Y:S02]  /*dd00*/  P2R R24, PR, RZ, 0x1 ;  /* 0x00000001ff187803 */ /* 0x000fe40000000000 */
[----:B------:R-:W-:-:S04]  /*dd10*/  FSEL R199, R12, -INF , !P5 ;  /* 0xff8000000cc77808 */ /* 0x000fc80006800000 */
[----:B------:R3:W4:Y:S01]  /*dd20*/  I2F R5, R3 ;  /* 0x0000000300057306 */ /* 0x0007220000201400 */
[----:B------:R-:W-:Y:S01]  /*dd30*/  HMMA.16816.F32 R44, R20, R62, R208 ;  /* 0x0000003e142c723c */ /* 0x000fe200000018d0 */
[----:B-1----:R-:W-:Y:S02]  /*dd40*/  IMAD.IADD R4, R185, 0x1, -R2 ;  /* 0x00000001b9047824 */ /* 0x002fe400078e0a02 */
[----:B--2---:R-:W-:-:S05]  /*dd50*/  FFMA.FTZ R14, R15, -UR20, R33 ;  /* 0x800000140f0e7c23 */ /* 0x004fca0008010021 */
[----:B------:R-:W-:Y:S02]  /*dd60*/  FSEL R143, R14, -INF , !P6 ;  /* 0xff8000000e8f7808 */ /* 0x000fe40007000000 */
[----:B---3--:R-:W-:Y:S01]  /*dd70*/  IABS R3, R4 ;  /* 0x0000000400037213 */ /* 0x008fe20000000000 */
[----:B------:R-:W-:Y:S01]  /*dd80*/  IMAD.IADD R4, R187, 0x1, -R2 ;  /* 0x00000001bb047824 */ /* 0x000fe200078e0a02 */
[----:B------:R-:W-:Y:S02]  /*dd90*/  IADD3 R2, R0, 0x18, RZ ;  /* 0x0000001800027810 */ /* 0x000fe40007ffe0ff */
[----:B------:R1:W-:Y:S02]  /*dda0*/  I2F R26, R3 ;  /* 0x00000003001a7306 */ /* 0x0003e40000201400 */
[----:B------:R-:W-:Y:S01]  /*ddb0*/  IABS R13, R4 ;  /* 0x00000004000d7213 */ /* 0x000fe20000000000 */
[----:B------:R-:W-:Y:S01]  /*ddc0*/  FFMA.FTZ R4, R27, -UR20, R36 ;  /* 0x800000141b047c23 */ /* 0x000fe20008010024 */
[----:B------:R-:W-:-:S02]  /*ddd0*/  ISETP.GE.AND P2, PT, R2, R194, PT ;  /* 0x000000c20200720c */ /* 0x000fc40003f46270 */
[----:B------:R-:W-:Y:S01]  /*dde0*/  ISETP.GE.AND P1, PT, R2, R193, PT ;  /* 0x000000c10200720c */ /* 0x000fe20003f26270 */
[----:B------:R-:W-:Y:S01]  /*ddf0*/  IMAD.MOV.U32 R27, RZ, RZ, R13 ;  /* 0x000000ffff1b7224 */ /* 0x000fe200078e000d */
[----:B------:R-:W-:Y:S01]  /*de00*/  FSEL R198, R4, -INF , !P3 ;  /* 0xff80000004c67808 */ /* 0x000fe20005800000 */
[----:B----4-:R-:W-:Y:S01]  /*de10*/  FFMA.FTZ R13, R5, -UR20, R35 ;  /* 0x80000014050d7c23 */ /* 0x010fe20008010023 */
[----:B------:R-:W-:Y:S01]  /*de20*/  ISETP.GE.AND P3, PT, R2, R196, PT ;  /* 0x000000c40200720c */ /* 0x000fe20003f66270 */
[--C-:B------:R-:W-:Y:S01]  /*de30*/  IMAD.IADD R5, R186, 0x1, -R2.reuse ;  /* 0x00000001ba057824 */ /* 0x100fe200078e0a02 */
[----:B------:R-:W-:Y:S01]  /*de40*/  ISETP.GE.AND P0, PT, R2, R192, PT ;  /* 0x000000c00200720c */ /* 0x000fe20003f06270 */
[----:B------:R-:W2:Y:S01]  /*de50*/  I2F R32, R27 ;  /* 0x0000001b00207306 */ /* 0x000ea20000201400 */
[----:B------:R-:W-:Y:S01]  /*de60*/  FSEL R151, R13, -INF , !P4 ;  /* 0xff8000000d977808 */ /* 0x000fe20006000000 */
[----:B-1----:R-:W-:Y:S01]  /*de70*/  IMAD.IADD R3, R184, 0x1, -R2 ;  /* 0x00000001b8037824 */ /* 0x002fe200078e0a02 */
[----:B------:R-:W-:-:S02]  /*de80*/  ISETP.LT.OR P6, PT, R2, R191, P3 ;  /* 0x000000bf0200720c */ /* 0x000fc40001fc1670 */
[C---:B------:R-:W-:Y:S02]  /*de90*/  ISETP.LT.OR P4, PT, R2.reuse, R190, P2 ;  /* 0x000000be0200720c */ /* 0x040fe40001781670 */
[----:B------:R-:W-:Y:S02]  /*dea0*/  IABS R3, R3 ;  /* 0x0000000300037213 */ /* 0x000fe40000000000 */
[C---:B------:R-:W-:Y:S02]  /*deb0*/  ISETP.LT.OR P1, PT, R2.reuse, R189, P1 ;  /* 0x000000bd0200720c */ /* 0x040fe40000f21670 */
[----:B------:R-:W-:Y:S01]  /*dec0*/  ISETP.LT.OR P5, PT, R2, R188, P0 ;  /* 0x000000bc0200720c */ /* 0x000fe200007a1670 */
[----:B------:R-:W-:Y:S01]  /*ded0*/  IMAD.MOV.U32 R4, RZ, RZ, R3 ;  /* 0x000000ffff047224 */ /* 0x000fe200078e0003 */
[----:B------:R-:W-:Y:S02]  /*dee0*/  IABS R3, R5 ;  /* 0x0000000500037213 */ /* 0x000fe40000000000 */
[----:B------:R-:W-:Y:S01]  /*def0*/  ISETP.NE.AND P3, PT, R25, RZ, PT ;  /* 0x000000ff1900720c */ /* 0x000fe20003f65270 */
[----:B------:R1:W3:Y:S01]  /*df00*/  I2F R15, R4 ;  /* 0x00000004000f7306 */ /* 0x0002e20000201400 */
[----:B--2---:R-:W-:Y:S01]  /*df10*/  FFMA.FTZ R13, R32, -UR20, R39 ;  /* 0x80000014200d7c23 */ /* 0x004fe20008010027 */
[----:B------:R-:W-:-:S02]  /*df20*/  ISETP.NE.AND P2, PT, R24, RZ, PT ;  /* 0x000000ff1800720c */ /* 0x000fc40003f45270 */
[----:B------:R-:W-:Y:S02]  /*df30*/  P2R R24, PR, RZ, 0x2 ;  /* 0x00000002ff187803 */ /* 0x000fe40000000000 */
[----:B------:R-:W-:Y:S02]  /*df40*/  FSEL R197, R13, -INF , !P2 ;  /* 0xff8000000dc57808 */ /* 0x000fe40005000000 */
[----:B------:R-:W2:Y:S01]  /*df50*/  I2F R5, R3 ;  /* 0x0000000300057306 */ /* 0x000ea20000201400 */
[----:B-1----:R-:W-:Y:S02]  /*df60*/  IMAD.IADD R4, R185, 0x1, -R2 ;  /* 0x00000001b9047824 */ /* 0x002fe400078e0a02 */
[----:B---3--:R-:W-:-:S05]  /*df70*/  FFMA.FTZ R15, R15, -UR20, R28 ;  /* 0x800000140f0f7c23 */ /* 0x008fca000801001c */
[----:B------:R-:W-:Y:S01]  /*df80*/  FSEL R142, R15, -INF , !P6 ;  /* 0xff8000000f8e7808 */ /* 0x000fe20007000000 */
[----:B--2---:R-:W-:Y:S01]  /*df90*/  FFMA.FTZ R14, R5, -UR20, R30 ;  /* 0x80000014050e7c23 */ /* 0x004fe2000801001e */
        /* <DEDUP_REMOVED lines=9> */
[----:B------:R2:W3:Y:S01]  /*e030*/  I2F R30, R6 ;  /* 0x00000006001e7306 */ /* 0x0004e20000201400 */
[----:B------:R-:W-:Y:S02]  /*e040*/  IABS R12, R4 ;  /* 0x00000004000c7213 */ /* 0x000fe40000000000 */
[C---:B------:R-:W-:Y:S02]  /*e050*/  ISETP.GE.AND P0, PT, R2.reuse, R192, PT ;  /* 0x000000c00200720c */ /* 0x040fe40003f06270 */
[C---:B------:R-:W-:Y:S02]  /*e060*/  ISETP.LT.OR P4, PT, R2.reuse, R190, P2 ;  /* 0x000000be0200720c */ /* 0x040fe40001781670 */
[----:B------:R-:W-:Y:S01]  /*e070*/  ISETP.LT.OR P1, PT, R2, R189, P1 ;  /* 0x000000bd0200720c */ /* 0x000fe20000f21670 */
[----:B-1----:R-:W-:Y:S01]  /*e080*/  FFMA.FTZ R3, R26, -UR20, R37 ;  /* 0x800000141a037c23 */ /* 0x002fe20008010025 */
[----:B------:R1:W-:Y:S01]  /*e090*/  I2F R13, R12 ;  /* 0x0000000c000d7306 */ /* 0x0003e20000201400 */
[----:B------:R-:W-:-:S02]  /*e0a0*/  ISETP.LT.OR P0, PT, R2, R188, P0 ;  /* 0x000000bc0200720c */ /* 0x000fc40000701670 */
[----:B------:R-:W-:Y:S02]  /*e0b0*/  P2R R26, PR, RZ, 0x2 ;  /* 0x00000002ff1a7803 */ /* 0x000fe40000000000 */
[----:B------:R-:W-:Y:S01]  /*e0c0*/  FSEL R155, R3, -INF , !P3 ;  /* 0xff800000039b7808 */ /* 0x000fe20005800000 */
[----:B------:R-:W-:Y:S01]  /*e0d0*/  IMAD.IADD R3, R186, 0x1, -R2 ;  /* 0x00000001ba037824 */ /* 0x000fe200078e0a02 */
[----:B--2---:R-:W2:Y:S01]  /*e0e0*/  LDSM.16.M88.4 R4, [R173+0x1000] ;  /* 0x00100000ad04783b */ /* 0x004ea20000000200 */
[----:B------:R-:W-:Y:S01]  /*e0f0*/  ISETP.GE.AND P3, PT, R2, R196, PT ;  /* 0x000000c40200720c */ /* 0x000fe20003f66270 */
[----:B---3--:R-:W-:Y:S01]  /*e100*/  FFMA.FTZ R14, R30, -UR20, R42 ;  /* 0x800000141e0e7c23 */ /* 0x008fe2000801002a */
[----:B------:R-:W-:Y:S02]  /*e110*/  P2R R25, PR, RZ, 0x1 ;  /* 0x00000001ff197803 */ /* 0x000fe40000000000 */
[----:B------:R-:W-:Y:S02]  /*e120*/  IABS R3, R3 ;  /* 0x0000000300037213 */ /* 0x000fe40000000000 */
[----:B------:R-:W-:Y:S01]  /*e130*/  ISETP.LT.OR P6, PT, R2, R191, P3 ;  /* 0x000000bf0200720c */ /* 0x000fe20001fc1670 */
[----:B-1----:R-:W-:Y:S01]  /*e140*/  IMAD.IADD R12, R185, 0x1, -R2 ;  /* 0x00000001b90c7824 */ /* 0x002fe200078e0a02 */
[----:B------:R1:W3:Y:S01]  /*e150*/  I2F R15, R3 ;  /* 0x00000003000f7306 */ /* 0x0002e20000201400 */
[----:B------:R-:W-:-:S02]  /*e160*/  ISETP.NE.AND P3, PT, R24, RZ, PT ;  /* 0x000000ff1800720c */ /* 0x000fc40003f65270 */
[----:B------:R-:W-:Y:S02]  /*e170*/  FSEL R153, R14, -INF , !P5 ;  /* 0xff8000000e997808 */ /* 0x000fe40006800000 */
[----:B-1----:R-:W-:Y:S01]  /*e180*/  IABS R3, R12 ;  /* 0x0000000c00037213 */ /* 0x002fe20000000000 */
[----:B------:R-:W-:Y:S01]  /*e190*/  IMAD.IADD R12, R187, 0x1, -R2 ;  /* 0x00000001bb0c7824 */ /* 0x000fe200078e0a02 */
[----:B------:R-:W-:Y:S01]  /*e1a0*/  IADD3 R2, R0, 0x20, RZ ;  /* 0x0000002000027810 */ /* 0x000fe20007ffe0ff */
[----:B---3--:R-:W-:Y:S01]  /*e1b0*/  FFMA.FTZ R15, R15, -UR20, R31 ;  /* 0x800000140f0f7c23 */ /* 0x008fe2000801001f */
        /* <DEDUP_REMOVED lines=10> */
[----:B------:R-:W-:Y:S01]  /*e260*/  ISETP.GE.AND P0, PT, R2, R192, PT ;  /* 0x000000c00200720c */ /* 0x000fe20003f06270 */
[----:B--2---:R-:W-:Y:S01]  /*e270*/  HMMA.16816.F32 R32, R8, R4, R48 ;  /* 0x000000040820723c */ /* 0x004fe20000001830 */
[----:B------:R-:W-:Y:S01]  /*e280*/  FSEL R63, R24, -INF , !P6 ;  /* 0xff800000183f7808 */ /* 0x000fe20007000000 */
[----:B------:R-:W-:Y:S01]  /*e290*/  I2F R29, R27 ;  /* 0x0000001b001d7306 */ /* 0x000fe20000201400 */
[----:B-1----:R-:W-:Y:S01]  /*e2a0*/  IMAD.IADD R3, R184, 0x1, -R2 ;  /* 0x00000001b8037824 */ /* 0x002fe200078e0a02 */
[----:B------:R-:W-:-:S02]  /*e2b0*/  FSEL R141, R15, -INF , !P4 ;  /* 0xff8000000f8d7808 */ /* 0x000fc40006000000 */
[C---:B------:R-:W-:Y:S02]  /*e2c0*/  ISETP.LT.OR P6, PT, R2.reuse, R191, P3 ;  /* 0x000000bf0200720c */ /* 0x040fe40001fc1670 */
        /* <DEDUP_REMOVED lines=9> */
[----:B------:R-:W-:Y:S01]  /*e360*/  ISETP.NE.AND P3, PT, R26, RZ, PT ;  /* 0x000000ff1a00720c */ /* 0x000fe20003f65270 */
[----:B------:R-:W-:Y:S01]  /*e370*/  HMMA.16816.F32 R48, R20, R160, R224 ;  /* 0x000000a01430723c */ /* 0x000fe200000018e0 */
[----:B------:R-:W-:-:S02]  /*e380*/  ISETP.NE.AND P2, PT, R25, RZ, PT ;  /* 0x000000ff1900720c */ /* 0x000fc40003f45270 */
        /* <DEDUP_REMOVED lines=34> */
[----:B------:R-:W-:Y:S02]  /*e5b0*/  P2R R24, PR, RZ, 0x1 ;  /* 0x00000001ff187803 */ /* 0x000fe40000000000 */
[----:B------:R-:W-:-:S05]  /*e5c0*/  FSEL R146, R12, -INF , !P5 ;  /* 0xff8000000c927808 */ /* 0x000fca0006800000 */
        /* <DEDUP_REMOVED lines=149> */
[C---:B------:R-:W-:Y:S01]  /*ef20*/  ISETP.GE.AND P2, PT, R2.reuse, R194, PT ;  /* 0x000000c20200720c */ /* 0x040fe20003f46270 */
        /* <DEDUP_REMOVED lines=27> */
[----:B------:R-:W-:Y:S01]  /*f0e0*/  P2R R10, PR, RZ, 0x2 ;  /* 0x00000002ff0a7803 */ /* 0x000fe20000000000 */
[----:B-1----:R-:W-:Y:S01]  /*f0f0*/  IMAD.IADD R5, R184, 0x1, -R3 ;  /* 0x00000001b8057824 */ /* 0x002fe200078e0a03 */
[C---:B------:R-:W-:Y:S01]  /*f100*/  ISETP.GE.AND P1, PT, R0.reuse, R194, PT ;  /* 0x000000c20000720c */ /* 0x040fe20003f26270 */
        /* <DEDUP_REMOVED lines=30> */
[----:B------:R-:W-:Y:S01]  /*f2f0*/  ISETP.LT.OR P1, PT, R0, R188, P3 ;  /* 0x000000bc0000720c */ /* 0x000fe20001f21670 */
[----:B------:R2:W4:Y:S01]  /*f300*/  I2F R11, R2 ;  /* 0x00000002000b7306 */ /* 0x0005220000201400 */
        /* <DEDUP_REMOVED lines=9> */
[----:B------:R-:W-:Y:S01]  /*f3a0*/  PLOP3.LUT P0, PT, PT, PT, UP0, 0x80, 0x0 ;  /* 0x000000000000781c */ /* 0x000fe20003f0f008 */
[----:B-1----:R-:W-:Y:S01]  /*f3b0*/  IMAD.MOV.U32 R3, RZ, RZ, R2 ;  /* 0x000000ffff037224 */ /* 0x002fe200078e0002 */
[----:B------:R-:W-:Y:S01]  /*f3c0*/  IABS R2, R4 ;  /* 0x0000000400027213 */ /* 0x000fe20000000000 */
[----:B--2---:R-:W-:Y:S02]  /*f3d0*/  FFMA.FTZ R5, R9, -UR20, R31 ;  /* 0x8000001409057c23 */ /* 0x004fe4000801001f */
[----:B------:R1:W2:Y:S08]  /*f3e0*/  I2F R4, R3 ;  /* 0x0000000300047306 */ /* 0x0002b00000201400 */
[----:B------:R-:W3:Y:S01]  /*f3f0*/  I2F R2, R2 ;  /* 0x0000000200027306 */ /* 0x000ee20000201400 */
[----:B-1----:R-:W-:Y:S01]  /*f400*/  FFMA.FTZ R3, R12, -UR20, R18 ;  /* 0x800000140c037c23 */ /* 0x002fe20008010012 */
[----:B------:R-:W-:Y:S01]  /*f410*/  FSEL R18, R5, -INF , !P4 ;  /* 0xff80000005127808 */ /* 0x000fe20006000000 */
[----:B--2---:R-:W-:Y:S01]  /*f420*/  FFMA.FTZ R4, R4, -UR20, R17 ;  /* 0x8000001404047c23 */ /* 0x004fe20008010011 */
[----:B------:R-:W-:-:S02]  /*f430*/  FSEL R17, R6, -INF , !P6 ;  /* 0xff80000006117808 */ /* 0x000fc40007000000 */
        /* <DEDUP_REMOVED lines=8> */
[----:B------:R-:W-:Y:S01]  /*f4c0*/  IMAD.MOV.U32 R13, RZ, RZ, c[0x0][0x198] ;  /* 0x00006600ff0d7624 */ /* 0x000fe200078e00ff */
[----:B------:R-:W-:Y:S01]  /*f4d0*/  UIADD3 UR5, UR10, -0x3, URZ ;  /* 0xfffffffd0a057890 */ /* 0x000fe2000fffe03f */
[----:B------:R-:W-:Y:S01]  /*f4e0*/  IMAD.MOV.U32 R14, RZ, RZ, c[0x0][0x19c] ;  /* 0x00006700ff0e7624 */ /* 0x000fe200078e00ff */
[----:B------:R1:W-:Y:S01]  /*f4f0*/  @P5 STS.128 [R195+0x4000], RZ ;  /* 0x004000ffc3005388 */ /* 0x0003e20000000c00 */
[C---:B------:R-:W-:Y:S01]  /*f500*/  IMAD.SHL.U32 R0, R13.reuse, 0x40, RZ ;  /* 0x000000400d007824 */ /* 0x040fe200078e00ff */
[----:B------:R-:W-:Y:S01]  /*f510*/  USHF.R.S32.HI UR4, URZ, 0x1f, UR5 ;  /* 0x0000001f3f047899 */ /* 0x000fe20008011405 */
[----:B------:R-:W-:Y:S01]  /*f520*/  BSSY B0, `(.L_x_2002) ;  /* 0x000002c000007945 */ /* 0x000fe20003800000 */
[----:B------:R-:W-:-:S05]  /*f530*/  SHF.L.U64.HI R5, R13, 0x6, R14 ;  /* 0x000000060d057819 */ /* 0x000fca000001020e */
[----:B------:R-:W-:-:S04]  /*f540*/  IMAD R5, R5, UR5, RZ ;  /* 0x0000000505057c24 */ /* 0x000fc8000f8e02ff */
[----:B------:R-:W-:Y:S02]  /*f550*/  IMAD R5, R0, UR4, R5 ;  /* 0x0000000400057c24 */ /* 0x000fe4000f8e0205 */
[----:B--2---:R-:W-:Y:S02]  /*f560*/  IMAD.MOV.U32 R3, RZ, RZ, R251 ;  /* 0x000000ffff037224 */ /* 0x004fe400078e00fb */
[----:B---3--:R-:W-:-:S04]  /*f570*/  IMAD.MOV.U32 R2, RZ, RZ, R242 ;  /* 0x000000ffff027224 */ /* 0x008fc800078e00f2 */
[----:B------:R-:W-:-:S04]  /*f580*/  IMAD.WIDE.U32 R2, R0, UR5, R2 ;  /* 0x0000000500027c25 */ /* 0x000fc8000f8e0002 */
[----:B------:R-:W-:Y:S01]  /*f590*/  IMAD.IADD R5, R3, 0x1, R5 ;  /* 0x0000000103057824 */ /* 0x000fe200078e0205 */
[CC--:B------:R-:W-:Y:S02]  /*f5a0*/  @!P5 LEA R0, P3, R13.reuse, R2.reuse, 0x4 ;  /* 0x000000020d00d211 */ /* 0x0c0fe400078620ff */
[C---:B------:R-:W-:Y:S02]  /*f5b0*/  @!P5 LEA R4, P1, R13.reuse, R2, 0x5 ;  /* 0x000000020d04d211 */ /* 0x040fe400078228ff */
        /* <DEDUP_REMOVED lines=34> */
.L_x_2003:
[----:B------:R-:W-:Y:S05]  /*f7e0*/  BSYNC B0 ;  /* 0x0000000000007941 */ /* 0x000fea0003800000 */
.L_x_2002:
[----:B------:R-:W0:Y:S02]  /*f7f0*/  LDGDEPBAR ;  /* 0x00000000000079af */ /* 0x000e240000000000 */
.L_x_2001:
[----:B------:R-:W3:Y:S04]  /*f800*/  LDL R5, [R1+0xf0] ;  /* 0x0000f00001057983 */ /* 0x000ee80000100800 */
[----:B-1----:R-:W4:Y:S04]  /*f810*/  LDL R6, [R1+0xa4] ;  /* 0x0000a40001067983 */ /* 0x002f280000100800 */
[----:B--2---:R-:W4:Y:S01]  /*f820*/  LDL R4, [R1+0xec] ;  /* 0x0000ec0001047983 */ /* 0x004f220000100800 */
        /* <DEDUP_REMOVED lines=23> */
[----:B------:R-:W-:Y:S01]  /*f9a0*/  STL [R1+0x1b8], R194 ;  /* 0x0001b8c201007387 */ /* 0x000fe20000100800 */
[----:B------:R-:W-:-:S02]  /*f9b0*/  FMNMX.FTZ R3, R20, R3, !PT ;  /* 0x0000000314037209 */ /* 0x000fc40007810000 */
[----:B------:R-:W-:Y:S01]  /*f9c0*/  FMNMX.FTZ R2, R66, R0, !PT ;  /* 0x0000000042027209 */ /* 0x000fe20007810000 */
[----:B------:R1:W-:Y:S01]  /*f9d0*/  STL [R1+0x1b4], R193 ;  /* 0x0001b4c101007387 */ /* 0x0003e20000100800 */
[----:B------:R-:W-:-:S03]  /*f9e0*/  FMNMX.FTZ R0, R17, R3, !PT ;  /* 0x0000000311007209 */ /* 0x000fc60007810000 */
[----:B------:R-:W-:Y:S01]  /*f9f0*/  STL [R1+0x1b0], R192 ;  /* 0x0001b0c001007387 */ /* 0x000fe20000100800 */
[----:B------:R-:W-:-:S03]  /*fa00*/  FMNMX.FTZ R2, R56, R2, !PT ;  /* 0x0000000238027209 */ /* 0x000fc60007810000 */
[----:B------:R-:W-:Y:S04]  /*fa10*/  STL [R1+0x1ac], R191 ;  /* 0x0001acbf01007387 */ /* 0x000fe80000100800 */
[----:B------:R-:W-:Y:S04]  /*fa20*/  STL [R1+0x1a8], R190 ;  /* 0x0001a8be01007387 */ /* 0x000fe80000100800 */
[----:B------:R-:W-:Y:S01]  /*fa30*/  STL [R1+0x1a4], R189 ;  /* 0x0001a4bd01007387 */ /* 0x000fe20000100800 */
[----:B------:R-:W-:-:S03]  /*fa40*/  FMNMX.FTZ R2, R55, R2, !PT ;  /* 0x0000000237027209 */ /* 0x000fc60007810000 */
[----:B------:R-:W-:Y:S04]  /*fa50*/  STL [R1+0x1a0], R188 ;  /* 0x0001a0bc01007387 */ /* 0x000fe80000100800 */
[----:B------:R-:W-:Y:S01]  /*fa60*/  STL [R1+0x19c], R187 ;  /* 0x00019cbb01007387 */ /* 0x000fe20000100800 */
[----:B------:R-:W-:-:S03]  /*fa70*/  USHF.L.U32 UR5, UR38, 0x1, URZ ;  /* 0x0000000126057899 */ /* 0x000fc6000800063f */
[----:B------:R-:W-:Y:S01]  /*fa80*/  STL [R1+0x198], R186 ;  /* 0x000198ba01007387 */ /* 0x000fe20000100800 */
[----:B------:R-:W-:-:S03]  /*fa90*/  IMAD.U32 R3, RZ, RZ, UR37 ;  /* 0x00000025ff037e24 */ /* 0x000fc6000f8e00ff */
[----:B------:R-:W-:Y:S01]  /*faa0*/  STL [R1+0x194], R185 ;  /* 0x000194b901007387 */ /* 0x000fe20000100800 */
[----:B------:R-:W-:-:S03]  /*fab0*/  FMNMX.FTZ R2, R52, R2, !PT ;  /* 0x0000000234027209 */ /* 0x000fc60007810000 */
[----:B------:R-:W-:Y:S04]  /*fac0*/  STL [R1+0x190], R184 ;  /* 0x000190b801007387 */ /* 0x000fe80000100800 */
[----:B------:R-:W-:Y:S04]  /*fad0*/  STL [R1+0x18c], R183 ;  /* 0x00018cb701007387 */ /* 0x000fe80000100800 */
[----:B------:R-:W-:Y:S04]  /*fae0*/  STL [R1+0x188], R182 ;  /* 0x000188b601007387 */ /* 0x000fe80000100800 */
[----:B------:R-:W-:Y:S01]  /*faf0*/  STL [R1+0x184], R181 ;  /* 0x000184b501007387 */ /* 0x000fe20000100800 */
[----:B------:R-:W-:-:S03]  /*fb00*/  FMNMX.FTZ R2, R44, R2, !PT ;  /* 0x000000022c027209 */ /* 0x000fc60007810000 */
[----:B------:R-:W-:Y:S04]  /*fb10*/  STL [R1+0x180], R180 ;  /* 0x000180b401007387 */ /* 0x000fe80000100800 */
[----:B------:R-:W-:Y:S04]  /*fb20*/  STL [R1+0x17c], R179 ;  /* 0x00017cb301007387 */ /* 0x000fe80000100800 */
[----:B------:R4:W-:Y:S01]  /*fb30*/  STL [R1+0x178], R178 ;  /* 0x000178b201007387 */ /* 0x0009e20000100800 */
[----:B------:R-:W-:-:S04]  /*fb40*/  FMNMX.FTZ R8, R24, R2, !PT ;  /* 0x0000000218087209 */ /* 0x000fc80007810000 */
[----:B------:R-:W-:-:S05]  /*fb50*/  FMNMX.FTZ R8, R18, R8, !PT ;  /* 0x0000000812087209 */ /* 0x000fca0007810000 */
[----:B------:R-:W-:Y:S04]  /*fb60*/  SHFL.BFLY PT, R9, R8, 0x2, 0x1f ;  /* 0x0c401f0008097f89 */ /* 0x000fe800000e0000 */
[----:B------:R-:W-:Y:S04]  /*fb70*/  STL [R1+0x174], R177 ;  /* 0x000174b101007387 */ /* 0x000fe80000100800 */
[----:B------:R-:W-:Y:S04]  /*fb80*/  STL [R1+0x170], R176 ;  /* 0x000170b001007387 */ /* 0x000fe80000100800 */
[----:B------:R-:W-:Y:S04]  /*fb90*/  STL [R1+0x16c], R175 ;  /* 0x00016caf01007387 */ /* 0x000fe80000100800 */
[----:B------:R-:W-:Y:S04]  /*fba0*/  STL [R1+0x168], R174 ;  /* 0x000168ae01007387 */ /* 0x000fe80000100800 */
[----:B------:R-:W-:Y:S04]  /*fbb0*/  STL [R1+0x164], R173 ;  /* 0x000164ad01007387 */ /* 0x000fe80000100800 */
[----:B------:R-:W-:Y:S04]  /*fbc0*/  STL [R1+0x160], R168 ;  /* 0x000160a801007387 */ /* 0x000fe80000100800 */
[----:B-1----:R-:W2:Y:S01]  /*fbd0*/  LDL.LU R193, [R1+0x11c] ;  /* 0x00011c0001c17983 */ /* 0x002ea20000300800 */
[----:B---3--:R-:W-:-:S03]  /*fbe0*/  IMAD.WIDE.U32 R238, R5, -0x2daee0ad, RZ ;  /* 0xd2511f5305ee7825 */ /* 0x008fc600078e00ff */
[----:B------:R-:W1:Y:S01]  /*fbf0*/  SHFL.BFLY PT, R5, R0, 0x2, 0x1f ;  /* 0x0c401f0000057f89 */ /* 0x000e6200000e0000 */
[----:B----4-:R-:W-:Y:S01]  /*fc00*/  IMAD R178, R6, -0x326172a9, RZ ;  /* 0xcd9e8d5706b27824 */ /* 0x010fe200078e02ff */
[----:B------:R-:W-:Y:S02]  /*fc10*/  LOP3.LUT R226, R239, UR5, R3, 0x96, !PT ;  /* 0x00000005efe27c12 */ /* 0x000fe4000f8e9603 */
[----:B------:R-:W-:-:S03]  /*fc20*/  LOP3.LUT R6, R249, UR28, R238, 0x96, !PT ;  /* 0x0000001cf9067c12 */ /* 0x000fc6000f8e96ee */
[----:B------:R-:W-:-:S04]  /*fc30*/  IMAD.WIDE.U32 R22, R226, -0x326172a9, RZ ;  /* 0xcd9e8d57e2167825 */ /* 0x000fc800078e00ff */
[----:B------:R-:W-:Y:S01]  /*fc40*/  IMAD.WIDE.U32 R6, R6, -0x326172a9, RZ ;  /* 0xcd9e8d5706067825 */ /* 0x000fe200078e00ff */
[----:B------:R-:W-:-:S03]  /*fc50*/  LOP3.LUT R2, R23, UR29, R178, 0x96, !PT ;  /* 0x0000001d17027c12 */ /* 0x000fc6000f8e96b2 */
[----:B------:R-:W-:Y:S01]  /*fc60*/  IMAD.MOV.U32 R194, RZ, RZ, R4 ;  /* 0x000000ffffc27224 */ /* 0x000fe200078e0004 */
[----:B------:R-:W-:Y:S01]  /*fc70*/  LOP3.LUT R4, R7, UR27, R22, 0x96, !PT ;  /* 0x0000001b07047c12 */ /* 0x000fe2000f8e9616 */
[----:B------:R-:W-:Y:S01]  /*fc80*/  IMAD.WIDE.U32 R2, R2, -0x2daee0ad, RZ ;  /* 0xd2511f5302027825 */ /* 0x000fe200078e00ff */
[----:B-1----:R-:W-:-:S03]  /*fc90*/  FMNMX.FTZ R0, R0, R5, !PT ;  /* 0x0000000500007209 */ /* 0x002fc60007810000 */
[----:B------:R-:W-:Y:S01]  /*fca0*/  IMAD.WIDE.U32 R4, R4, -0x2daee0ad, RZ ;  /* 0xd2511f5304047825 */ /* 0x000fe200078e00ff */
[----:B------:R-:W-:-:S04]  /*fcb0*/  LOP3.LUT R3, R3, UR26, R248, 0x96, !PT ;  /* 0x0000001a03037c12 */ /* 0x000fc8000f8e96f8 */
[----:B------:R-:W-:Y:S01]  /*fcc0*/  LOP3.LUT R10, R5, UR24, R2, 0x96, !PT ;  /* 0x00000018050a7c12 */ /* 0x000fe2000f8e9602 */
[----:B------:R-:W-:Y:S01]  /*fcd0*/  IMAD.WIDE.U32 R2, R3, -0x326172a9, RZ ;  /* 0xcd9e8d5703027825 */ /* 0x000fe200078e00ff */
[----:B------:R-:W1:Y:S03]  /*fce0*/  SHFL.BFLY PT, R14, R0, 0x1, 0x1f ;  /* 0x0c201f00000e7f89 */ /* 0x000e6600000e0000 */
[----:B------:R-:W-:Y:S01]  /*fcf0*/  IMAD.WIDE.U32 R10, R10, -0x326172a9, RZ ;  /* 0xcd9e8d570a0a7825 */ /* 0x000fe200078e00ff */
[----:B------:R-:W-:-:S04]  /*fd00*/  LOP3.LUT R3, R3, UR25, R6, 0x96, !PT ;  /* 0x0000001903037c12 */ /* 0x000fc8000f8e9606 */
[----:B------:R-:W-:Y:S01]  /*fd10*/  LOP3.LUT R12, R11, UR23, R2, 0x96, !PT ;  /* 0x000000170b0c7c12 */ /* 0x000fe2000f8e9602 */
[----:B------:R-:W-:Y:S01]  /*fd20*/  IMAD.WIDE.U32 R2, R3, -0x2daee0ad, RZ ;  /* 0xd2511f5303027825 */ /* 0x000fe200078e00ff */
[----:B------:R-:W-:-:S03]  /*fd30*/  FMNMX.FTZ R11, R8, R9, !PT ;  /* 0x00000009080b7209 */ /* 0x000fc60007810000 */
[----:B------:R-:W-:Y:S01]  /*fd40*/  IMAD.WIDE.U32 R12, R12, -0x2daee0ad, RZ ;  /* 0xd2511f530c0c7825 */ /* 0x000fe200078e00ff */
[----:B------:R-:W-:-:S04]  /*fd50*/  LOP3.LUT R8, R3, UR22, R4, 0x96, !PT ;  /* 0x0000001603087c12 */ /* 0x000fc8000f8e9604 */
[----:B------:R-:W-:Y:S02]  /*fd60*/  LOP3.LUT R4, R13, UR12, R2, 0x96, !PT ;  /* 0x0000000c0d047c12 */ /* 0x000fe4000f8e9602 */
[----:B------:R-:W3:Y:S01]  /*fd70*/  SHFL.BFLY PT, R13, R11, 0x1, 0x1f ;  /* 0x0c201f000b0d7f89 */ /* 0x000ee200000e0000 */
[----:B-1----:R-:W-:Y:S01]  /*fd80*/  FMNMX.FTZ R242, R0, R14, !PT ;  /* 0x0000000e00f27209 */ /* 0x002fe20007810000 */
[----:B------:R-:W-:-:S03]  /*fd90*/  IMAD.WIDE.U32 R8, R8, -0x326172a9, RZ ;  /* 0xcd9e8d5708087825 */ /* 0x000fc600078e00ff */
[----:B------:R-:W-:Y:S01]  /*fda0*/  FSETP.NEU.FTZ.AND P1, PT, R242, -INF , PT ;  /* 0xff800000f200780b */ /* 0x000fe20003f3d000 */
[----:B------:R-:W-:-:S04]  /*fdb0*/  IMAD.WIDE.U32 R4, R4, -0x326172a9, RZ ;  /* 0xcd9e8d5704047825 */ /* 0x000fc800078e00ff */
[----:B------:R-:W-:Y:S01]  /*fdc0*/  FMUL.FTZ R2, R242, c[0x0][0x23c] ;  /* 0x00008f00f2027a20 */ /* 0x000fe20000410000 */
[----:B------:R-:W-:Y:S02]  /*fdd0*/  LOP3.LUT R10, R9, UR13, R10, 0x96, !PT ;  /* 0x0000000d090a7c12 */ /* 0x000fe4000f8e960a */
[--C-:B------:R-:W-:Y:S02]  /*fde0*/  SHF.R.U32.HI R0, RZ, 0x10, R4.reuse ;  /* 0x00000010ff007819 */ /* 0x100fe40000011604 */
[----:B------:R-:W-:Y:S02]  /*fdf0*/  FSEL R2, R2, RZ, P1 ;  /* 0x000000ff02027208 */ /* 0x000fe40000800000 */
[----:B------:R-:W-:Y:S02]  /*fe00*/  SHF.R.U32.HI R9, RZ, 0x18, R4 ;  /* 0x00000018ff097819 */ /* 0x000fe40000011604 */
[----:B------:R-:W-:Y:S02]  /*fe10*/  LOP3.LUT R8, R5, UR8, R8, 0x96, !PT ;  /* 0x0000000805087c12 */ /* 0x000fe4000f8e9608 */
[----:B------:R-:W-:-:S02]  /*fe20*/  LOP3.LUT R3, R4, 0xff, RZ, 0xc0, !PT ;  /* 0x000000ff04037812 */ /* 0x000fc400078ec0ff */
[----:B------:R-:W-:Y:S01]  /*fe30*/  LOP3.LUT R14, R4, 0xffff, RZ, 0xc0, !PT ;  /* 0x0000ffff040e7812 */ /* 0x000fe200078ec0ff */
[----:B------:R-:W-:Y:S01]  /*fe40*/  IMAD.WIDE.U32 R4, R10, -0x2daee0ad, RZ ;  /* 0xd2511f530a047825 */ /* 0x000fe200078e00ff */
[----:B------:R-:W-:Y:S02]  /*fe50*/  LOP3.LUT R15, R0, 0xff, RZ, 0xc0, !PT ;  /* 0x000000ff000f7812 */ /* 0x000fe400078ec0ff */
[----:B------:R-:W-:Y:S01]  /*fe60*/  ISETP.GE.U32.AND P6, PT, R241, R9, PT ;  /* 0x00000009f100720c */ /* 0x000fe20003fc6070 */
[--C-:B------:R-:W-:Y:S01]  /*fe70*/  FFMA.FTZ R0, R158, c[0x0][0x23c], -R2.reuse ;  /* 0x00008f009e007a23 */ /* 0x100fe20000010802 */
[----:B---3--:R-:W-:Y:S01]  /*fe80*/  FMNMX.FTZ R240, R11, R13, !PT ;  /* 0x0000000d0bf07209 */ /* 0x008fe20007810000 */
[----:B------:R-:W-:Y:S01]  /*fe90*/  FFMA.FTZ R9, R64, c[0x0][0x23c], -R2 ;  /* 0x00008f0040097a23 */ /* 0x000fe20000010802 */
[----:B------:R-:W-:Y:S01]  /*fea0*/  ISETP.GE.U32.AND P4, PT, R241, R3, PT ;  /* 0x00000003f100720c */ /* 0x000fe20003f86070 */
[----:B------:R1:W-:Y:S01]  /*feb0*/  MUFU.EX2 R161, R0 ;  /* 0x0000000000a17308 */ /* 0x0003e20000000800 */
[----:B------:R-:W-:-:S02]  /*fec0*/  LOP3.LUT R3, R5, UR7, R12, 0x96, !PT ;  /* 0x0000000705037c12 */ /* 0x000fc4000f8e960c */
[----:B------:R-:W-:Y:S01]  /*fed0*/  LOP3.LUT R11, R4, 0xffff, RZ, 0xc0, !PT ;  /* 0x0000ffff040b7812 */ /* 0x000fe200078ec0ff */
[C---:B------:R-:W-:Y:S01]  /*fee0*/  FMUL.FTZ R5, R240.reuse, c[0x0][0x23c] ;  /* 0x00008f00f0057a20 */ /* 0x040fe20000410000 */
[----:B------:R-:W-:-:S03]  /*fef0*/  FSETP.NEU.FTZ.AND P0, PT, R240, -INF , PT ;  /* 0xff800000f000780b */ /* 0x000fc60003f1d000 */
[----:B------:R3:W4:Y:S01]  /*ff00*/  MUFU.EX2 R163, R9 ;  /* 0x0000000900a37308 */ /* 0x0007220000000800 */
[----:B------:R-:W-:Y:S02]  /*ff10*/  LOP3.LUT R59, R4, 0xff, RZ, 0xc0, !PT ;  /* 0x000000ff043b7812 */ /* 0x000fe400078ec0ff */
[--C-:B------:R-:W-:Y:S02]  /*ff20*/  SHF.R.U32.HI R10, RZ, 0x10, R4.reuse ;  /* 0x00000010ff0a7819 */ /* 0x100fe40000011604 */
[----:B------:R-:W-:Y:S02]  /*ff30*/  SHF.R.U32.HI R64, RZ, 0x18, R4 ;  /* 0x00000018ff407819 */ /* 0x000fe40000011604 */
[----:B-1----:R-:W-:-:S04]  /*ff40*/  LOP3.LUT R0, R8, 0xffff, RZ, 0xc0, !PT ;  /* 0x0000ffff08007812 */ /* 0x002fc800078ec0ff */
[----:B------:R-:W-:Y:S02]  /*ff50*/  SHF.R.U32.HI R4, RZ, 0x8, R0 ;  /* 0x00000008ff047819 */ /* 0x000fe40000011600 */
[----:B------:R-:W-:Y:S02]  /*ff60*/  FSEL R0, R5, RZ, P0 ;  /* 0x000000ff05007208 */ /* 0x000fe40000000000 */
[----:B---3--:R-:W-:-:S03]  /*ff70*/  LOP3.LUT R9, R8, 0xff, RZ, 0xc0, !PT ;  /* 0x000000ff08097812 */ /* 0x008fc600078ec0ff */
[----:B------:R-:W-:Y:S01]  /*ff80*/  FFMA.FTZ R5, R166, c[0x0][0x23c], -R0 ;  /* 0x00008f00a6057a23 */ /* 0x000fe20000010800 */
[----:B------:R-:W-:Y:S02]  /*ff90*/  ISETP.GE.U32.AND P2, PT, R241, R9, PT ;  /* 0x00000009f100720c */ /* 0x000fe40003f46070 */
[----:B------:R-:W-:Y:S01]  /*ffa0*/  LOP3.LUT R4, R4, 0xffff, RZ, 0xc0, !PT ;  /* 0x0000ffff04047812 */ /* 0x000fe200078ec0ff */
[----:B------:R1:W-:Y:S01]  /*ffb0*/  MUFU.EX2 R158, R5 ;  /* 0x00000005009e7308 */ /* 0x0003e20000000800 */
[----:B----4-:R-:W-:Y:S02]  /*ffc0*/  F2FP.PACK_AB R9, R163, R161 ;  /* 0x000000a1a309723e */ /* 0x010fe400000000ff */
[----:B------:R-:W-:Y:S02]  /*ffd0*/  ISETP.GE.U32.AND P3, PT, R241, R4, PT ;  /* 0x00000004f100720c */ /* 0x000fe40003f66070 */
[----:B------:R-:W-:Y:S02]  /*ffe0*/  SHF.R.U32.HI R4, RZ, 0x18, R8 ;  /* 0x00000018ff047819 */ /* 0x000fe40000011608 */
[----:B------:R-:W-:-:S02]  /*fff0*/  PRMT R35, R9, 0x7610, R35 ;  /* 0x0000761009237816 */ /* 0x000fc40000000023 */
[----:B------:R-:W-:Y:S01]  /*10000*/  FSEL R62, R242, RZ, P1 ;  /* 0x000000fff23e7208 */ /* 0x000fe20000800000 */
[----:B-1----:R-:W-:Y:S01]  /*10010*/  FFMA.FTZ R5, R167, c[0x0][0x23c], -R0 ;  /* 0x00008f00a7057a23 */ /* 0x002fe20000010800 */
[----:B------:R-:W-:-:S03]  /*10020*/  ISETP.GE.U32.AND P1, PT, R241, R4, PT ;  /* 0x00000004f100720c */ /* 0x000fc60003f26070 */
[----:B------:R1:W-:Y:S01]  /*10030*/  MUFU.EX2 R160, R5 ;  /* 0x0000000500a07308 */ /* 0x0003e20000000800 */
[----:B------:R-:W-:Y:S01]  /*10040*/  SHF.R.U32.HI R4, RZ, 0x10, R8 ;  /* 0x00000010ff047819 */ /* 0x000fe20000011608 */
[----:B------:R-:W-:Y:S01]  /*10050*/  @!P2 HADD2 R16, -R35.H0_H0, -RZ.H0_H0 ;  /* 0xa00000ff2310a230 */ /* 0x000fe20000000900 */
[----:B------:R-:W-:Y:S02]  /*10060*/  PRMT R34, R9, 0x7632, R34 ;  /* 0x0000763209227816 */ /* 0x000fe40000000022 */
[----:B------:R-:W-:Y:S02]  /*10070*/  LOP3.LUT R4, R4, 0xff, RZ, 0xc0, !PT ;  /* 0x000000ff04047812 */ /* 0x000fe400078ec0ff */
[----:B------:R-:W-:Y:S01]  /*10080*/  PRMT R252, R35, 0x5410, R34 ;  /* 0x0000541023fc7816 */ /* 0x000fe20000000022 */
[----:B-1----:R-:W-:-:S04]  /*10090*/  FFMA.FTZ R5, R157, c[0x0][0x23c], -R2 ;  /* 0x00008f009d057a23 */ /* 0x002fc80000010802 */
[----:B------:R1:W-:Y:S01]  /*100a0*/  MUFU.EX2 R162, R5 ;  /* 0x0000000500a27308 */ /* 0x0003e20000000800 */
[----:B------:R-:W-:Y:S02]  /*100b0*/  @!P2 PRMT R35, R16, 0x5410, RZ ;  /* 0x000054101023a816 */ /* 0x000fe400000000ff */
[----:B------:R-:W-:Y:S02]  /*100c0*/  ISETP.GE.U32.AND P2, PT, R241, R4, PT ;  /* 0x00000004f100720c */ /* 0x000fe40003f46070 */
[----:B------:R-:W-:Y:S01]  /*100d0*/  SHF.R.U32.HI R4, RZ, 0x8, R14 ;  /* 0x00000008ff047819 */ /* 0x000fe2000001160e */
[----:B-1----:R-:W-:-:S04]  /*100e0*/  FFMA.FTZ R5, R149, c[0x0][0x23c], -R2 ;  /* 0x00008f0095057a23 */ /* 0x002fc80000010802 */
[----:B------:R-:W1:Y:S01]  /*100f0*/  MUFU.EX2 R167, R5 ;  /* 0x0000000500a77308 */ /* 0x000e620000000800 */
[----:B------:R-:W-:Y:S02]  /*10100*/  LOP3.LUT R4, R4, 0xffff, RZ, 0xc0, !PT ;  /* 0x0000ffff04047812 */ /* 0x000fe400078ec0ff */
[----:B------:R-:W-:Y:S02]  /*10110*/  FSEL R51, R240, RZ, P0 ;  /* 0x000000fff0337208 */ /* 0x000fe40000000000 */
[----:B------:R-:W-:Y:S01]  /*10120*/  ISETP.GE.U32.AND P0, PT, R241, R4, PT ;  /* 0x00000004f100720c */ /* 0x000fe20003f06070 */
[----:B------:R-:W-:-:S04]  /*10130*/  FFMA.FTZ R4, R159, c[0x0][0x23c], -R0 ;  /* 0x00008f009f047a23 */ /* 0x000fc80000010800 */
[----:B------:R1:W-:Y:S02]  /*10140*/  MUFU.EX2 R157, R4 ;  /* 0x00000004009d7308 */ /* 0x0003e40000000800 */
[----:B-1----:R-:W-:-:S04]  /*10150*/  F2FP.PACK_AB R4, R167, R162 ;  /* 0x000000a2a704723e */ /* 0x002fc800000000ff */
[C---:B------:R-:W-:Y:S02]  /*10160*/  PRMT R31, R4.reuse, 0x7610, R31 ;  /* 0x00007610041f7816 */ /* 0x040fe4000000001f */
[----:B------:R-:W-:-:S03]  /*10170*/  PRMT R30, R4, 0x7632, R30 ;  /* 0x00007632041e7816 */ /* 0x000fc6000000001e */
[----:B------:R-:W-:Y:S01]  /*10180*/  @!P4 HADD2 R29, -R31.H0_H0, -RZ.H0_H0 ;  /* 0xa00000ff1f1dc230 */ /* 0x000fe20000000900 */
[----:B------:R-:W-:Y:S02]  /*10190*/  LOP3.LUT R4, R10, 0xff, RZ, 0xc0, !PT ;  /* 0x000000ff0a047812 */ /* 0x000fe400078ec0ff */
[----:B------:R-:W-:Y:S01]  /*101a0*/  PRMT R244, R31, 0x5410, R30 ;  /* 0x000054101ff47816 */ /* 0x000fe2000000001e */
[----:B------:R-:W-:Y:S01]  /*101b0*/  FFMA.FTZ R5, R156, c[0x0][0x23c], -R0 ;  /* 0x00008f009c057a23 */ /* 0x000fe20000010800 */
[----:B------:R-:W-:Y:S02]  /*101c0*/  @!P4 PRMT R31, R29, 0x5410, RZ ;  /* 0x000054101d1fc816 */ /* 0x000fe400000000ff */
[----:B------:R-:W-:Y:S01]  /*101d0*/  ISETP.GE.U32.AND P4, PT, R241, R4, PT ;  /* 0x00000004f100720c */ /* 0x000fe20003f86070 */
[----:B------:R-:W-:Y:S01]  /*101e0*/  FFMA.FTZ R4, R143, c[0x0][0x23c], -R2 ;  /* 0x00008f008f047a23 */ /* 0x000fe20000010802 */
[----:B------:R-:W1:Y:S01]  /*101f0*/  MUFU.EX2 R166, R5 ;  /* 0x0000000500a67308 */ /* 0x000e620000000800 */
[----:B------:R-:W-:Y:S01]  /*10200*/  F2FP.PACK_AB R8, R160, R158 ;  /* 0x0000009ea008723e */ /* 0x000fe200000000ff */
[----:B------:R-:W-:-:S06]  /*10210*/  @!P3 HADD2 R19, -R34.H0_H0, -RZ.H0_H0 ;  /* 0xa00000ff2213b230 */ /* 0x000fcc0000000900 */
[----:B------:R3:W-:Y:S01]  /*10220*/  MUFU.EX2 R192, R4 ;  /* 0x0000000400c07308 */ /* 0x0007e20000000800 */
[----:B------:R-:W-:Y:S01]  /*10230*/  PRMT R32, R8, 0x7610, R32 ;  /* 0x0000761008207816 */ /* 0x000fe20000000020 */
[----:B------:R-:W-:Y:S01]  /*10240*/  @!P0 HADD2 R28, -R30.H0_H0, -RZ.H0_H0 ;  /* 0xa00000ff1e1c8230 */ /* 0x000fe20000000900 */
[----:B------:R-:W-:Y:S02]  /*10250*/  @!P3 PRMT R34, R19, 0x5410, RZ ;  /* 0x000054101322b816 */ /* 0x000fe400000000ff */
[----:B------:R-:W-:Y:S02]  /*10260*/  ISETP.GE.U32.AND P3, PT, R241, R15, PT ;  /* 0x0000000ff100720c */ /* 0x000fe40003f66070 */
[----:B---3--:R-:W-:-:S04]  /*10270*/  LOP3.LUT R4, R3, 0xffff, RZ, 0xc0, !PT ;  /* 0x0000ffff03047812 */ /* 0x008fc800078ec0ff */
[----:B------:R-:W-:Y:S01]  /*10280*/  SHF.R.U32.HI R4, RZ, 0x8, R4 ;  /* 0x00000008ff047819 */ /* 0x000fe20000011604 */
[----:B------:R-:W-:-:S03]  /*10290*/  @!P2 HADD2 R21, -R32.H0_H0, -RZ.H0_H0 ;  /* 0xa00000ff2015a230 */ /* 0x000fc60000000900 */
[----:B------:R-:W-:Y:S02]  /*102a0*/  LOP3.LUT R4, R4, 0xffff, RZ, 0xc0, !PT ;  /* 0x0000ffff04047812 */ /* 0x000fe400078ec0ff */
[----:B------:R-:W-:Y:S02]  /*102b0*/  PRMT R33, R8, 0x7632, R33 ;  /* 0x0000763208217816 */ /* 0x000fe40000000021 */
[----:B------:R-:W-:Y:S02]  /*102c0*/  @!P0 PRMT R30, R28, 0x5410, RZ ;  /* 0x000054101c1e8816 */ /* 0x000fe400000000ff */
[----:B------:R-:W-:Y:S01]  /*102d0*/  ISETP.GE.U32.AND P0, PT, R241, R4, PT ;  /* 0x00000004f100720c */ /* 0x000fe20003f06070 */
[----:B------:R-:W-:Y:S01]  /*102e0*/  FFMA.FTZ R5, R148, c[0x0][0x23c], -R2 ;  /* 0x00008f0094057a23 */ /* 0x000fe20000010802 */
[----:B------:R-:W-:Y:S02]  /*102f0*/  SHF.R.U32.HI R4, RZ, 0x18, R3 ;  /* 0x00000018ff047819 */ /* 0x000fe40000011603 */
[----:B-1----:R-:W-:-:S02]  /*10300*/  F2FP.PACK_AB R8, R166, R157 ;  /* 0x0000009da608723e */ /* 0x002fc400000000ff */
[----:B------:R-:W-:Y:S02]  /*10310*/  PRMT R251, R32, 0x5410, R33 ;  /* 0x0000541020fb7816 */ /* 0x000fe40000000021 */
[----:B------:R-:W-:Y:S01]  /*10320*/  @!P2 PRMT R32, R21, 0x5410, RZ ;  /* 0x000054101520a816 */ /* 0x000fe200000000ff */
[----:B------:R1:W3:Y:S01]  /*10330*/  MUFU.EX2 R159, R5 ;  /* 0x00000005009f7308 */ /* 0x0002e20000000800 */
[----:B------:R-:W-:Y:S02]  /*10340*/  ISETP.GE.U32.AND P2, PT, R241, R4, PT ;  /* 0x00000004f100720c */ /* 0x000fe40003f46070 */
[C---:B------:R-:W-:Y:S02]  /*10350*/  PRMT R28, R8.reuse, 0x7610, R28 ;  /* 0x00007610081c7816 */ /* 0x040fe4000000001c */
[----:B------:R-:W-:Y:S02]  /*10360*/  FMNMX.FTZ R4, R71, R217, !PT ;  /* 0x000000d947047209 */ /* 0x000fe40007810000 */
[----:B------:R-:W-:Y:S01]  /*10370*/  PRMT R29, R8, 0x7632, R29 ;  /* 0x00007632081d7816 */ /* 0x000fe2000000001d */
[----:B------:R-:W-:Y:S01]  /*10380*/  @!P3 HADD2 R37, -R28.H0_H0, -RZ.H0_H0 ;  /* 0xa00000ff1c25b230 */ /* 0x000fe20000000900 */
[----:B------:R-:W-:-:S02]  /*10390*/  FMNMX.FTZ R4, R216, R4, !PT ;  /* 0x00000004d8047209 */ /* 0x000fc40007810000 */
[----:B-1----:R-:W-:Y:S02]  /*103a0*/  LOP3.LUT R5, R3, 0xff, RZ, 0xc0, !PT ;  /* 0x000000ff03057812 */ /* 0x002fe400078ec0ff */
[----:B------:R-:W-:Y:S01]  /*103b0*/  SHF.R.U32.HI R3, RZ, 0x10, R3 ;  /* 0x00000010ff037819 */ /* 0x000fe20000011603 */
[----:B------:R-:W-:Y:S01]  /*103c0*/  @!P1 HADD2 R27, -R33.H0_H0, -RZ.H0_H0 ;  /* 0xa00000ff211b9230 */ /* 0x000fe20000000900 */
[----:B------:R-:W-:Y:S02]  /*103d0*/  FMNMX.FTZ R4, R214, R4, !PT ;  /* 0x00000004d6047209 */ /* 0x000fe40007810000 */
[----:B------:R-:W-:Y:S02]  /*103e0*/  LOP3.LUT R3, R3, 0xff, RZ, 0xc0, !PT ;  /* 0x000000ff03037812 */ /* 0x000fe400078ec0ff */
[----:B------:R-:W-:Y:S02]  /*103f0*/  PRMT R250, R28, 0x5410, R29 ;  /* 0x000054101cfa7816 */ /* 0x000fe4000000001d */
[----:B------:R-:W-:-:S02]  /*10400*/  @!P3 PRMT R28, R37, 0x5410, RZ ;  /* 0x00005410251cb816 */ /* 0x000fc400000000ff */
[----:B------:R-:W-:Y:S02]  /*10410*/  ISETP.GE.U32.AND P3, PT, R241, R3, PT ;  /* 0x00000003f100720c */ /* 0x000fe40003f66070 */
[----:B------:R-:W-:Y:S02]  /*10420*/  FMNMX.FTZ R3, R212, R4, !PT ;  /* 0x00000004d4037209 */ /* 0x000fe40007810000 */
[----:B------:R-:W-:Y:S02]  /*10430*/  @!P1 PRMT R33, R27, 0x5410, RZ ;  /* 0x000054101b219816 */ /* 0x000fe400000000ff */
[----:B------:R-:W-:Y:S02]  /*10440*/  ISETP.GE.U32.AND P1, PT, R241, R5, PT ;  /* 0x00000005f100720c */ /* 0x000fe40003f26070 */
[----:B---3--:R-:W-:Y:S02]  /*10450*/  F2FP.PACK_AB R5, R192, R159 ;  /* 0x0000009fc005723e */ /* 0x008fe400000000ff */
[----:B------:R-:W-:-:S02]  /*10460*/  FMNMX.FTZ R3, R198, R3, !PT ;  /* 0x00000003c6037209 */ /* 0x000fc40007810000 */
[----:B------:R-:W-:Y:S02]  /*10470*/  PRMT R220, R5, 0x7632, R220 ;  /* 0x0000763205dc7816 */ /* 0x000fe400000000dc */
[----:B------:R-:W-:Y:S02]  /*10480*/  FMNMX.FTZ R4, R155, R3, !PT ;  /* 0x000000039b047209 */ /* 0x000fe40007810000 */
[----:B------:R-:W-:Y:S01]  /*10490*/  SHF.R.U32.HI R3, RZ, 0x8, R11 ;  /* 0x00000008ff037819 */ /* 0x000fe2000001160b */
[----:B------:R-:W-:Y:S01]  /*104a0*/  @!P0 HADD2 R39, -R220.H0_H0, -RZ.H0_H0 ;  /* 0xa00000ffdc278230 */ /* 0x000fe20000000900 */
[----:B------:R-:W-:Y:S02]  /*104b0*/  FMNMX.FTZ R4, R152, R4, !PT ;  /* 0x0000000498047209 */ /* 0x000fe40007810000 */
[----:B------:R-:W-:Y:S02]  /*104c0*/  PRMT R221, R5, 0x7610, R221 ;  /* 0x0000761005dd7816 */ /* 0x000fe400000000dd */
[----:B------:R-:W-:-:S02]  /*104d0*/  LOP3.LUT R3, R3, 0xffff, RZ, 0xc0, !PT ;  /* 0x0000ffff03037812 */ /* 0x000fc400078ec0ff */
[----:B------:R-:W-:Y:S02]  /*104e0*/  FMNMX.FTZ R4, R147, R4, !PT ;  /* 0x0000000493047209 */ /* 0x000fe40007810000 */
[----:B------:R-:W-:Y:S02]  /*104f0*/  PRMT R247, R221, 0x5410, R220 ;  /* 0x00005410ddf77816 */ /* 0x000fe400000000dc */
[----:B------:R-:W-:Y:S02]  /*10500*/  @!P0 PRMT R220, R39, 0x5410, RZ ;  /* 0x0000541027dc8816 */ /* 0x000fe400000000ff */
[----:B------:R-:W-:Y:S02]  /*10510*/  ISETP.GE.U32.AND P0, PT, R241, R3, PT ;  /* 0x00000003f100720c */ /* 0x000fe40003f06070 */
[----:B------:R-:W-:Y:S01]  /*10520*/  FMNMX.FTZ R3, R144, R4, !PT ;  /* 0x0000000490037209 */ /* 0x000fe20007810000 */
[--C-:B------:R-:W-:Y:S02]  /*10530*/  FFMA.FTZ R13, R63, c[0x0][0x23c], -R2.reuse ;  /* 0x00008f003f0d7a23 */ /* 0x100fe40000010802 */
[--C-:B------:R-:W-:Y:S01]  /*10540*/  FFMA.FTZ R39, R61, c[0x0][0x23c], -R2.reuse ;  /* 0x00008f003d277a23 */ /* 0x100fe20000010802 */
[----:B------:R-:W-:Y:S01]  /*10550*/  FMNMX.FTZ R3, R75, R3, !PT ;  /* 0x000000034b037209 */ /* 0x000fe20007810000 */
        /* <DEDUP_REMOVED lines=20> */
[----:B------:R-:W-:-:S02]  /*106a0*/  @!P1 HADD2 R38, -R221.H0_H0, -RZ.H0_H0 ;  /* 0xa00000ffdd269230 */ /* 0x000fc40000000900 */
[----:B------:R-:W-:Y:S01]  /*106b0*/  @!P6 HADD2 R36, -R29.H0_H0, -RZ.H0_H0 ;  /* 0xa00000ff1d24e230 */ /* 0x000fe20000000900 */
[----:B------:R-:W-:Y:S01]  /*106c0*/  FMNMX.FTZ R3, R153, R3, !PT ;  /* 0x0000000399037209 */ /* 0x000fe20007810000 */
[----:B------:R-:W1:Y:S01]  /*106d0*/  SHFL.BFLY PT, R4, R2, 0x2, 0x1f ;  /* 0x0c401f0002047f89 */ /* 0x000e6200000e0000 */
[----:B------:R-:W-:Y:S01]  /*106e0*/  @!P1 PRMT R221, R38, 0x5410, RZ ;  /* 0x0000541026dd9816 */ /* 0x000fe200000000ff */
[--C-:B------:R-:W-:Y:S01]  /*106f0*/  FFMA.FTZ R38, R56, c[0x0][0x23c], -R0.reuse ;  /* 0x00008f0038267a23 */ /* 0x100fe20000010800 */
[----:B------:R-:W-:Y:S01]  /*10700*/  @!P6 PRMT R29, R36, 0x5410, RZ ;  /* 0x00005410241de816 */ /* 0x000fe200000000ff */
        /* <DEDUP_REMOVED lines=11> */
[----:B------:R-:W-:Y:S01]  /*107c0*/  FMNMX.FTZ R0, R150, R3, !PT ;  /* 0x0000000396007209 */ /* 0x000fe20007810000 */
[----:B------:R-:W-:-:S03]  /*107d0*/  ULEA UR4, UR38, 0x1, 0x1 ;  /* 0x0000000126047891 */ /* 0x000fc6000f8e083f */
[----:B------:R-:W-:Y:S01]  /*107e0*/  FMNMX.FTZ R3, R146, R0, !PT ;  /* 0x0000000092037209 */ /* 0x000fe20007810000 */
[----:B------:R-:W-:-:S05]  /*107f0*/  IMAD.U32 R0, RZ, RZ, UR37 ;  /* 0x00000025ff007e24 */ /* 0x000fca000f8e00ff */
[----:B------:R-:W-:Y:S02]  /*10800*/  LOP3.LUT R14, R239, UR4, R0, 0x96, !PT ;  /* 0x00000004ef0e7c12 */ /* 0x000fe4000f8e9600 */
[----:B------:R-:W-:-:S03]  /*10810*/  FMNMX.FTZ R3, R140, R3, !PT ;  /* 0x000000038c037209 */ /* 0x000fc60007810000 */
[----:B------:R-:W-:Y:S01]  /*10820*/  IMAD.WIDE.U32 R14, R14, -0x326172a9, RZ ;  /* 0xcd9e8d570e0e7825 */ /* 0x000fe200078e00ff */
[----:B-1----:R-:W-:Y:S02]  /*10830*/  FMNMX.FTZ R0, R2, R4, !PT ;  /* 0x0000000402007209 */ /* 0x002fe40007810000 */
[----:B------:R-:W-:Y:S02]  /*10840*/  FMNMX.FTZ R3, R74, R3, !PT ;  /* 0x000000034a037209 */ /* 0x000fe40007810000 */
[----:B------:R-:W-:Y:S01]  /*10850*/  LOP3.LUT R4, R15, UR29, R178, 0x96, !PT ;  /* 0x0000001d0f047c12 */ /* 0x000fe2000f8e96b2 */
[----:B------:R1:W-:Y:S01]  /*10860*/  MUFU.EX2 R154, R5 ;  /* 0x00000005009a7308 */ /* 0x0003e20000000800 */
[----:B------:R-:W-:-:S04]  /*10870*/  FMNMX.FTZ R3, R72, R3, !PT ;  /* 0x0000000348037209 */ /* 0x000fc80007810000 */
[----:B------:R-:W-:-:S03]  /*10880*/  FMNMX.FTZ R3, R60, R3, !PT ;  /* 0x000000033c037209 */ /* 0x000fc60007810000 */
[----:B------:R3:W4:Y:S01]  /*10890*/  MUFU.EX2 R156, R8 ;  /* 0x00000008009c7308 */ /* 0x0007220000000800 */
[----:B-1----:R-:W-:-:S05]  /*108a0*/  IMAD.WIDE.U32 R4, R4, -0x2daee0ad, RZ ;  /* 0xd2511f5304047825 */ /* 0x002fca00078e00ff */
[----:B------:R-:W-:Y:S02]  /*108b0*/  LOP3.LUT R2, R5, UR26, R248, 0x96, !PT ;  /* 0x0000001a05027c12 */ /* 0x000fe4000f8e96f8 */
[----:B---3--:R-:W-:Y:S02]  /*108c0*/  LOP3.LUT R8, R7, UR27, R14, 0x96, !PT ;  /* 0x0000001b07087c12 */ /* 0x008fe4000f8e960e */
[----:B------:R-:W-:-:S03]  /*108d0*/  FMNMX.FTZ R5, R53, R3, !PT ;  /* 0x0000000335057209 */ /* 0x000fc60007810000 */
[----:B------:R-:W-:Y:S01]  /*108e0*/  IMAD.WIDE.U32 R8, R8, -0x2daee0ad, RZ ;  /* 0xd2511f5308087825 */ /* 0x000fe200078e00ff */
[----:B------:R-:W-:-:S04]  /*108f0*/  FMNMX.FTZ R5, R49, R5, !PT ;  /* 0x0000000531057209 */ /* 0x000fc80007810000 */
[----:B------:R-:W-:Y:S02]  /*10900*/  LOP3.LUT R7, R9, UR24, R4, 0x96, !PT ;  /* 0x0000001809077c12 */ /* 0x000fe4000f8e9604 */
[----:B------:R-:W-:Y:S01]  /*10910*/  FMNMX.FTZ R4, R47, R5, !PT ;  /* 0x000000052f047209 */ /* 0x000fe20007810000 */
[----:B------:R-:W-:Y:S04]  /*10920*/  SHFL.BFLY PT, R12, R0, 0x1, 0x1f ;  /* 0x0c201f00000c7f89 */ /* 0x000fe800000e0000 */
[----:B------:R-:W1:Y:S01]  /*10930*/  SHFL.BFLY PT, R11, R4, 0x2, 0x1f ;  /* 0x0c401f00040b7f89 */ /* 0x000e6200000e0000 */
[----:B------:R-:W-:-:S05]  /*10940*/  IMAD.WIDE.U32 R2, R2, -0x326172a9, RZ ;  /* 0xcd9e8d5702027825 */ /* 0x000fca00078e00ff */
[----:B------:R-:W-:Y:S01]  /*10950*/  LOP3.LUT R10, R3, UR25, R6, 0x96, !PT ;  /* 0x00000019030a7c12 */ /* 0x000fe2000f8e9606 */
[----:B------:R-:W-:Y:S01]  /*10960*/  IMAD.WIDE.U32 R6, R7, -0x326172a9, RZ ;  /* 0xcd9e8d5707067825 */ /* 0x000fe200078e00ff */
[----:B----4-:R-:W-:-:S04]  /*10970*/  F2FP.PACK_AB R3, R156, R154 ;  /* 0x0000009a9c03723e */ /* 0x010fc800000000ff */
[----:B------:R-:W-:Y:S02]  /*10980*/  PRMT R219, R3, 0x7632, R219 ;  /* 0x0000763203db7816 */ /* 0x000fe400000000db */
[----:B------:R-:W-:Y:S02]  /*10990*/  LOP3.LUT R9, R7, UR23, R2, 0x96, !PT ;  /* 0x0000001707097c12 */ /* 0x000fe4000f8e9602 */
[----:B------:R-:W-:Y:S01]  /*109a0*/  PRMT R218, R3, 0x7610, R218 ;  /* 0x0000761003da7816 */ /* 0x000fe200000000da */
[----:B------:R-:W-:Y:S01]  /*109b0*/  IMAD.WIDE.U32 R2, R10, -0x2daee0ad, RZ ;  /* 0xd2511f530a027825 */ /* 0x000fe200078e00ff */
[----:B------:R-:W-:Y:S04]  /*109c0*/  MUFU.EX2 R190, R16 ;  /* 0x0000001000be7308 */ /* 0x000fe80000000800 */
[----:B------:R-:W-:Y:S01]  /*109d0*/  LOP3.LUT R5, R3, UR22, R8, 0x96, !PT ;  /* 0x0000001603057c12 */ /* 0x000fe2000f8e9608 */
[----:B------:R-:W-:Y:S01]  /*109e0*/  IMAD.WIDE.U32 R8, R9, -0x2daee0ad, RZ ;  /* 0xd2511f5309087825 */ /* 0x000fe200078e00ff */
[----:B-1----:R-:W-:-:S02]  /*109f0*/  FMNMX.FTZ R7, R4, R11, !PT ;  /* 0x0000000b04077209 */ /* 0x002fc40007810000 */
[----:B------:R-:W1:Y:S01]  /*10a00*/  MUFU.EX2 R189, R13 ;  /* 0x0000000d00bd7308 */ /* 0x000e620000000800 */
[----:B------:R-:W-:Y:S02]  /*10a10*/  FMNMX.FTZ R246, R0, R12, !PT ;  /* 0x0000000c00f67209 */ /* 0x000fe40007810000 */
[----:B------:R-:W-:Y:S02]  /*10a20*/  LOP3.LUT R2, R9, UR12, R2, 0x96, !PT ;  /* 0x0000000c09027c12 */ /* 0x000fe4000f8e9602 */
[----:B------:R-:W3:Y:S01]  /*10a30*/  SHFL.BFLY PT, R9, R7, 0x1, 0x1f ;  /* 0x0c201f0007097f89 */ /* 0x000ee200000e0000 */
[C---:B------:R-:W-:Y:S01]  /*10a40*/  FMUL.FTZ R0, R246.reuse, c[0x0][0x23c] ;  /* 0x00008f00f6007a20 */ /* 0x040fe20000410000 */
[----:B------:R-:W-:Y:S01]  /*10a50*/  FSETP.NEU.FTZ.AND P1, PT, R246, -INF , PT ;  /* 0xff800000f600780b */ /* 0x000fe20003f3d000 */
[----:B------:R-:W-:Y:S01]  /*10a60*/  IMAD.WIDE.U32 R4, R5, -0x326172a9, RZ ;  /* 0xcd9e8d5705047825 */ /* 0x000fe200078e00ff */
[----:B------:R-:W-:-:S03]  /*10a70*/  ISETP.GE.U32.AND P6, PT, R241, R59, PT ;  /* 0x0000003bf100720c */ /* 0x000fc60003fc6070 */
[----:B------:R-:W-:Y:S01]  /*10a80*/  IMAD.WIDE.U32 R2, R2, -0x326172a9, RZ ;  /* 0xcd9e8d5702027825 */ /* 0x000fe200078e00ff */
[----:B------:R-:W-:Y:S02]  /*10a90*/  FSEL R0, R0, RZ, P1 ;  /* 0x000000ff00007208 */ /* 0x000fe40000800000 */
[----:B------:R-:W-:Y:S02]  /*10aa0*/  LOP3.LUT R10, R5, UR13, R6, 0x96, !PT ;  /* 0x0000000d050a7c12 */ /* 0x000fe4000f8e9606 */
[----:B------:R-:W-:Y:S01]  /*10ab0*/  LOP3.LUT R4, R3, UR8, R4, 0x96, !PT ;  /* 0x0000000803047c12 */ /* 0x000fe2000f8e9604 */
[--C-:B------:R-:W-:Y:S01]  /*10ac0*/  FFMA.FTZ R148, R152, c[0x0][0x23c], -R0.reuse ;  /* 0x00008f0098947a23 */ /* 0x100fe20000010800 */
[----:B-1----:R-:W-:Y:S01]  /*10ad0*/  F2FP.PACK_AB R5, R189, R190 ;  /* 0x000000bebd05723e */ /* 0x002fe200000000ff */
        /* <DEDUP_REMOVED lines=16> */
[C---:B------:R-:W-:Y:S02]  /*10be0*/  PRMT R217, R5.reuse, 0x7610, R217 ;  /* 0x0000761005d97816 */ /* 0x040fe400000000d9 */
[----:B------:R-:W-:Y:S02]  /*10bf0*/  SHF.R.U32.HI R0, RZ, 0x8, R0 ;  /* 0x00000008ff007819 */ /* 0x000fe40000011600 */
[----:B------:R-:W-:Y:S01]  /*10c00*/  PRMT R216, R5, 0x7632, R216 ;  /* 0x0000763205d87816 */ /* 0x000fe200000000d8 */
[----:B------:R-:W-:Y:S01]  /*10c10*/  @!P6 HADD2 R20, -R217.H0_H0, -RZ.H0_H0 ;  /* 0xa00000ffd914e230 */ /* 0x000fe20000000900 */
[----:B---3--:R-:W-:Y:S01]  /*10c20*/  FMNMX.FTZ R245, R7, R9, !PT ;  /* 0x0000000907f57209 */ /* 0x008fe20007810000 */
[----:B------:R-:W-:Y:S01]  /*10c30*/  FADD.FTZ R7, R69, -R51 ;  /* 0x8000003345077221 */ /* 0x000fe20000010000 */
[----:B------:R-:W-:-:S02]  /*10c40*/  LOP3.LUT R5, R0, 0xffff, RZ, 0xc0, !PT ;  /* 0x0000ffff00057812 */ /* 0x000fc400078ec0ff */
[----:B------:R-:W-:Y:S02]  /*10c50*/  PRMT R237, R217, 0x5410, R216 ;  /* 0x00005410d9ed7816 */ /* 0x000fe400000000d8 */
[----:B------:R-:W-:Y:S02]  /*10c60*/  @!P6 PRMT R217, R20, 0x5410, RZ ;  /* 0x0000541014d9e816 */ /* 0x000fe400000000ff */
[----:B------:R-:W-:Y:S01]  /*10c70*/  ISETP.GE.U32.AND P6, PT, R241, R5, PT ;  /* 0x00000005f100720c */ /* 0x000fe20003fc6070 */
[----:B------:R-:W-:-:S06]  /*10c80*/  FMUL.FTZ R5, R7, c[0x0][0x23c] ;  /* 0x00008f0007057a20 */ /* 0x000fcc0000410000 */
[----:B------:R-:W2:Y:S02]  /*10c90*/  MUFU.EX2 R5, R5 ;  /* 0x0000000500057308 */ /* 0x000ea40000000800 */
[----:B--2---:R-:W-:Y:S02]  /*10ca0*/  FFMA.FTZ R7, R193, R5, R158 ;  /* 0x00000005c1077223 */ /* 0x004fe4000001009e */
[----:B------:R-:W2:Y:S01]  /*10cb0*/  LDL.LU R193, [R1+0x120] ;  /* 0x0001200001c17983 */ /* 0x000ea20000300800 */
[----:B------:R-:W-:Y:S01]  /*10cc0*/  @!P2 HADD2 R17, -R219.H0_H0, -RZ.H0_H0 ;  /* 0xa00000ffdb11a230 */ /* 0x000fe20000000900 */
[----:B------:R-:W-:Y:S01]  /*10cd0*/  PRMT R243, R218, 0x5410, R219 ;  /* 0x00005410daf37816 */ /* 0x000fe200000000db */
[----:B------:R-:W-:Y:S01]  /*10ce0*/  FMUL.FTZ R6, R245, c[0x0][0x23c] ;  /* 0x00008f00f5067a20 */ /* 0x000fe20000410000 */
[----:B------:R-:W-:Y:S01]  /*10cf0*/  @!P3 HADD2 R18, -R218.H0_H0, -RZ.H0_H0 ;  /* 0xa00000ffda12b230 */ /* 0x000fe20000000900 */
[----:B------:R-:W3:Y:S01]  /*10d00*/  LDL.LU R191, [R1+0x124] ;  /* 0x0001240001bf7983 */ /* 0x000ee20000300800 */
[----:B------:R-:W-:-:S02]  /*10d10*/  @!P2 PRMT R219, R17, 0x5410, RZ ;  /* 0x0000541011dba816 */ /* 0x000fc400000000ff */
[----:B------:R-:W-:-:S04]  /*10d20*/  FSETP.NEU.FTZ.AND P2, PT, R245, -INF , PT ;  /* 0xff800000f500780b */ /* 0x000fc80003f5d000 */
[----:B------:R-:W-:-:S05]  /*10d30*/  FSEL R0, R6, RZ, P2 ;  /* 0x000000ff06007208 */ /* 0x000fca0001000000 */
[--C-:B------:R-:W-:Y:S02]  /*10d40*/  FFMA.FTZ R17, R235, c[0x0][0x23c], -R0.reuse ;  /* 0x00008f00eb117a23 */ /* 0x100fe40000010800 */
[--C-:B------:R-:W-:Y:S01]  /*10d50*/  FFMA.FTZ R51, R153, c[0x0][0x23c], -R0.reuse ;  /* 0x00008f0099337a23 */ /* 0x100fe20000010800 */
[----:B------:R-:W-:Y:S01]  /*10d60*/  MUFU.EX2 R235, R21 ;  /* 0x0000001500eb7308 */ /* 0x000fe20000000800 */
[--C-:B------:R-:W-:Y:S01]  /*10d70*/  FFMA.FTZ R224, R60, c[0x0][0x23c], -R0.reuse ;  /* 0x00008f003ce07a23 */ /* 0x100fe20000010800 */
[----:B------:R-:W-:Y:S01]  /*10d80*/  @!P3 PRMT R218, R18, 0x5410, RZ ;  /* 0x0000541012dab816 */ /* 0x000fe200000000ff */
[----:B------:R-:W-:Y:S01]  /*10d90*/  FFMA.FTZ R59, R150, c[0x0][0x23c], -R0 ;  /* 0x00008f00963b7a23 */ /* 0x000fe20000010800 */
[----:B------:R-:W-:-:S04]  /*10da0*/  @!P0 HADD2 R60, -R216.H0_H0, -RZ.H0_H0 ;  /* 0xa00000ffd83c8230 */ /* 0x000fc80000000900 */
[----:B------:R-:W1:Y:S01]  /*10db0*/  MUFU.EX2 R153, R27 ;  /* 0x0000001b00997308 */ /* 0x000e620000000800 */
        /* <DEDUP_REMOVED lines=12> */
[----:B------:R-:W-:-:S02]  /*10e80*/  LOP3.LUT R0, R4, 0xff, RZ, 0xc0, !PT ;  /* 0x000000ff04007812 */ /* 0x000fc400078ec0ff */
[----:B------:R-:W-:Y:S02]  /*10e90*/  @!P0 PRMT R216, R60, 0x5410, RZ ;  /* 0x000054103cd88816 */ /* 0x000fe400000000ff */
[----:B------:R-:W-:Y:S02]  /*10ea0*/  ISETP.GE.U32.AND P0, PT, R241, R0, PT ;  /* 0x00000000f100720c */ /* 0x000fe40003f06070 */
[----:B------:R-:W-:Y:S01]  /*10eb0*/  SHF.R.U32.HI R0, RZ, 0x18, R4 ;  /* 0x00000018ff007819 */ /* 0x000fe20000011604 */
[----:B------:R-:W-:-:S03]  /*10ec0*/  FADD.FTZ R6, R70, -R62 ;  /* 0x8000003e46067221 */ /* 0x000fc60000010000 */
[----:B------:R-:W-:Y:S02]  /*10ed0*/  ISETP.GE.U32.AND P3, PT, R241, R0, PT ;  /* 0x00000000f100720c */ /* 0x000fe40003f66070 */
[----:B-1----:R-:W-:Y:S01]  /*10ee0*/  F2FP.PACK_AB R0, R235, R153 ;  /* 0x00000099eb00723e */ /* 0x002fe200000000ff */
[----:B------:R-:W-:-:S03]  /*10ef0*/  FMUL.FTZ R6, R6, c[0x0][0x23c] ;  /* 0x00008f0006067a20 */ /* 0x000fc60000410000 */
[C---:B------:R-:W-:Y:S02]  /*10f00*/  PRMT R215, R0.reuse, 0x7610, R215 ;  /* 0x0000761000d77816 */ /* 0x040fe400000000d7 */
[----:B------:R-:W-:Y:S02]  /*10f10*/  PRMT R214, R0, 0x7632, R214 ;  /* 0x0000763200d67816 */ /* 0x000fe400000000d6 */
[----:B------:R-:W-:Y:S02]  /*10f20*/  SHF.R.U32.HI R0, RZ, 0x10, R4 ;  /* 0x00000010ff007819 */ /* 0x000fe40000011604 */
[----:B------:R-:W2:Y:S02]  /*10f30*/  MUFU.EX2 R4, R6 ;  /* 0x0000000600047308 */ /* 0x000ea40000000800 */
[----:B--2---:R-:W-:Y:S02]  /*10f40*/  FFMA.FTZ R21, R193, R4, R161 ;  /* 0x00000004c1157223 */ /* 0x004fe400000100a1 */
[----:B------:R-:W2:Y:S04]  /*10f50*/  LDL.LU R193, [R1+0x138] ;  /* 0x0001380001c17983 */ /* 0x000ea80000300800 */
[----:B------:R-:W4:Y:S01]  /*10f60*/  LDL R186, [R1+0xa8] ;  /* 0x0000a80001ba7983 */ /* 0x000f220000100800 */
[----:B------:R-:W-:Y:S01]  /*10f70*/  MUFU.EX2 R62, R39 ;  /* 0x00000027003e7308 */ /* 0x000fe20000000800 */
[----:B------:R-:W-:Y:S01]  /*10f80*/  @!P4 HADD2 R70, -R215.H0_H0, -RZ.H0_H0 ;  /* 0xa00000ffd746c230 */ /* 0x000fe20000000900 */
[----:B------:R-:W-:-:S06]  /*10f90*/  FSEL R9, R246, RZ, P1 ;  /* 0x000000fff6097208 */ /* 0x000fcc0000800000 */
[----:B------:R-:W1:Y:S01]  /*10fa0*/  MUFU.EX2 R40, R40 ;  /* 0x0000002800287308 */ /* 0x000e620000000800 */
[----:B------:R-:W-:Y:S02]  /*10fb0*/  LOP3.LUT R0, R0, 0xff, RZ, 0xc0, !PT ;  /* 0x000000ff00007812 */ /* 0x000fe400078ec0ff */
[----:B------:R-:W-:Y:S02]  /*10fc0*/  ISETP.GE.U32.AND P1, PT, R241, R64, PT ;  /* 0x00000040f100720c */ /* 0x000fe40003f26070 */
[----:B------:R-:W-:Y:S02]  /*10fd0*/  PRMT R64, R215, 0x5410, R214 ;  /* 0x00005410d7407816 */ /* 0x000fe400000000d6 */
[----:B------:R-:W-:Y:S02]  /*10fe0*/  @!P4 PRMT R215, R70, 0x5410, RZ ;  /* 0x0000541046d7c816 */ /* 0x000fe400000000ff */
[----:B------:R-:W-:Y:S02]  /*10ff0*/  ISETP.GE.U32.AND P4, PT, R241, R0, PT ;  /* 0x00000000f100720c */ /* 0x000fe40003f86070 */
[----:B------:R-:W-:-:S02]  /*11000*/  LOP3.LUT R0, R2, 0xff, RZ, 0xc0, !PT ;  /* 0x000000ff02007812 */ /* 0x000fc400078ec0ff */
[----:B------:R-:W-:Y:S02]  /*11010*/  FSEL R6, R245, RZ, P2 ;  /* 0x000000fff5067208 */ /* 0x000fe40001000000 */
[----:B------:R-:W-:Y:S02]  /*11020*/  LOP3.LUT R11, R2, 0xffff, RZ, 0xc0, !PT ;  /* 0x0000ffff020b7812 */ /* 0x000fe400078ec0ff */
[----:B------:R-:W-:Y:S01]  /*11030*/  ISETP.GE.U32.AND P2, PT, R241, R0, PT ;  /* 0x00000000f100720c */ /* 0x000fe20003f46070 */
[----:B------:R-:W3:Y:S01]  /*11040*/  MUFU.EX2 R3, R42 ;  /* 0x0000002a00037308 */ /* 0x000ee20000000800 */
[----:B-1----:R-:W-:-:S04]  /*11050*/  F2FP.PACK_AB R0, R40, R62 ;  /* 0x0000003e2800723e */ /* 0x002fc800000000ff */
[C---:B------:R-:W-:Y:S02]  /*11060*/  PRMT R213, R0.reuse, 0x7610, R213 ;  /* 0x0000761000d57816 */ /* 0x040fe400000000d5 */
[----:B------:R-:W-:Y:S02]  /*11070*/  PRMT R212, R0, 0x7632, R212 ;  /* 0x0000763200d47816 */ /* 0x000fe400000000d4 */
[--C-:B------:R-:W-:Y:S01]  /*11080*/  SHF.R.U32.HI R16, RZ, 0x18, R2.reuse ;  /* 0x00000018ff107819 */ /* 0x100fe20000011602 */
[----:B------:R-:W-:Y:S01]  /*11090*/  @!P0 HADD2 R72, -R213.H0_H0, -RZ.H0_H0 ;  /* 0xa00000ffd5488230 */ /* 0x000fe20000000900 */
[----:B------:R-:W-:Y:S02]  /*110a0*/  SHF.R.U32.HI R2, RZ, 0x10, R2 ;  /* 0x00000010ff027819 */ /* 0x000fe40000011602 */
[----:B------:R-:W-:Y:S01]  /*110b0*/  PRMT R234, R213, 0x5410, R212 ;  /* 0x00005410d5ea7816 */ /* 0x000fe200000000d4 */
[----:B------:R-:W-:Y:S01]  /*110c0*/  MUFU.EX2 R60, R36 ;  /* 0x00000024003c7308 */ /* 0x000fe20000000800 */
[----:B------:R-:W-:Y:S01]  /*110d0*/  @!P0 PRMT R213, R72, 0x5410, RZ ;  /* 0x0000541048d58816 */ /* 0x000fe200000000ff */
[----:B---3--:R-:W-:Y:S01]  /*110e0*/  IMAD.MOV.U32 R72, RZ, RZ, R3 ;  /* 0x000000ffff487224 */ /* 0x008fe200078e0003 */
[----:B------:R-:W-:Y:S01]  /*110f0*/  LOP3.LUT R0, R2, 0xff, RZ, 0xc0, !PT ;  /* 0x000000ff02007812 */ /* 0x000fe200078ec0ff */
[----:B------:R-:W-:-:S04]  /*11100*/  IMAD.WIDE.U32 R2, R10, -0x2daee0ad, RZ ;  /* 0xd2511f530a027825 */ /* 0x000fc800078e00ff */
[----:B------:R-:W1:Y:S01]  /*11110*/  MUFU.EX2 R188, R37 ;  /* 0x0000002500bc7308 */ /* 0x000e620000000800 */
[----:B------:R-:W-:Y:S01]  /*11120*/  FADD.FTZ R27, R160, R7 ;  /* 0x00000007a01b7221 */ /* 0x000fe20000010000 */
[C---:B------:R-:W-:Y:S01]  /*11130*/  LOP3.LUT R7, R2.reuse, 0xff, RZ, 0xc0, !PT ;  /* 0x000000ff02077812 */ /* 0x040fe200078ec0ff */
[----:B------:R-:W-:Y:S01]  /*11140*/  FADD.FTZ R9, R71, -R9 ;  /* 0x8000000947097221 */ /* 0x000fe20000010000 */
[----:B------:R-:W-:Y:S02]  /*11150*/  LOP3.LUT R13, R2, 0xffff, RZ, 0xc0, !PT ;  /* 0x0000ffff020d7812 */ /* 0x000fe400078ec0ff */
[----:B------:R-:W-:Y:S02]  /*11160*/  SHF.R.U32.HI R10, RZ, 0x18, R2 ;  /* 0x00000018ff0a7819 */ /* 0x000fe40000011602 */
[----:B------:R3:W-:Y:S01]  /*11170*/  MUFU.EX2 R36, R12 ;  /* 0x0000000c00247308 */ /* 0x0007e20000000800 */
[----:B------:R-:W-:Y:S01]  /*11180*/  @!P1 HADD2 R69, -R214.H0_H0, -RZ.H0_H0 ;  /* 0xa00000ffd6459230 */ /* 0x000fe20000000900 */
[----:B------:R-:W-:-:S02]  /*11190*/  ISETP.GE.U32.AND P0, PT, R241, R0, PT ;  /* 0x00000000f100720c */ /* 0x000fc40003f06070 */
[----:B------:R-:W-:Y:S01]  /*111a0*/  LOP3.LUT R0, R3, UR7, R8, 0x96, !PT ;  /* 0x0000000703007c12 */ /* 0x000fe2000f8e9608 */
[----:B------:R-:W-:Y:S01]  /*111b0*/  FMUL.FTZ R3, R9, c[0x0][0x23c] ;  /* 0x00008f0009037a20 */ /* 0x000fe20000410000 */
[----:B------:R-:W-:Y:S01]  /*111c0*/  @!P1 PRMT R214, R69, 0x5410, RZ ;  /* 0x0000541045d69816 */ /* 0x000fe200000000ff */
[----:B------:R-:W-:Y:S01]  /*111d0*/  FADD.FTZ R8, R68, -R6 ;  /* 0x8000000644087221 */ /* 0x000fe20000010000 */
[----:B---3--:R-:W-:Y:S02]  /*111e0*/  SHF.R.U32.HI R12, RZ, 0x10, R2 ;  /* 0x00000010ff0c7819 */ /* 0x008fe40000011602 */
[----:B------:R-:W-:-:S04]  /*111f0*/  SHF.R.U32.HI R2, RZ, 0x8, R11 ;  /* 0x00000008ff027819 */ /* 0x000fc8000001160b */
[----:B------:R-:W-:Y:S01]  /*11200*/  LOP3.LUT R2, R2, 0xffff, RZ, 0xc0, !PT ;  /* 0x0000ffff02027812 */ /* 0x000fe200078ec0ff */
[----:B------:R-:W3:Y:S01]  /*11210*/  MUFU.EX2 R3, R3 ;  /* 0x0000000300037308 */ /* 0x000ee20000000800 */
[----:B-1----:R-:W-:Y:S02]  /*11220*/  F2FP.PACK_AB R6, R188, R60 ;  /* 0x0000003cbc06723e */ /* 0x002fe400000000ff */
[----:B------:R-:W-:Y:S02]  /*11230*/  ISETP.GE.U32.AND P1, PT, R241, R2, PT ;  /* 0x00000002f100720c */ /* 0x000fe40003f26070 */
[----:B------:R-:W-:Y:S01]  /*11240*/  SHF.R.U32.HI R2, RZ, 0x10, R0 ;  /* 0x00000010ff027819 */ /* 0x000fe20000011600 */
[----:B------:R-:W-:Y:S01]  /*11250*/  FMUL.FTZ R8, R8, c[0x0][0x23c] ;  /* 0x00008f0008087a20 */ /* 0x000fe20000410000 */
[C---:B------:R-:W-:Y:S01]  /*11260*/  PRMT R211, R6.reuse, 0x7632, R211 ;  /* 0x0000763206d37816 */ /* 0x040fe200000000d3 */
[----:B------:R-:W1:Y:S01]  /*11270*/  MUFU.EX2 R24, R24 ;  /* 0x0000001800187308 */ /* 0x000e620000000800 */
[----:B------:R-:W-:-:S02]  /*11280*/  PRMT R210, R6, 0x7610, R210 ;  /* 0x0000761006d27816 */ /* 0x000fc400000000d2 */
[----:B------:R-:W-:-:S05]  /*11290*/  LOP3.LUT R6, R2, 0xff, RZ, 0xc0, !PT ;  /* 0x000000ff02067812 */ /* 0x000fca00078ec0ff */
[----:B------:R-:W1:Y:S01]  /*112a0*/  MUFU.EX2 R38, R38 ;  /* 0x0000002600267308 */ /* 0x000e620000000800 */
[----:B------:R-:W-:-:S07]  /*112b0*/  @!P4 HADD2 R74, -R210.H0_H0, -RZ.H0_H0 ;  /* 0xa00000ffd24ac230 */ /* 0x000fce0000000900 */
[----:B------:R-:W-:Y:S08]  /*112c0*/  MUFU.EX2 R17, R17 ;  /* 0x0000001100117308 */ /* 0x000ff00000000800 */
[----:B------:R-:W-:Y:S01]  /*112d0*/  MUFU.EX2 R2, R8 ;  /* 0x0000000800027308 */ /* 0x000fe20000000800 */
[----:B------:R-:W-:Y:S01]  /*112e0*/  PRMT R70, R210, 0x5410, R211 ;  /* 0x00005410d2467816 */ /* 0x000fe200000000d3 */
[----:B------:R-:W-:Y:S01]  /*112f0*/  @!P6 HADD2 R71, -R212.H0_H0, -RZ.H0_H0 ;  /* 0xa00000ffd447e230 */ /* 0x000fe20000000900 */
[----:B------:R-:W-:-:S05]  /*11300*/  @!P4 PRMT R210, R74, 0x5410, RZ ;  /* 0x000054104ad2c816 */ /* 0x000fca00000000ff */
[----:B------:R-:W-:Y:S01]  /*11310*/  MUFU.EX2 R18, R18 ;  /* 0x0000001200127308 */ /* 0x000fe20000000800 */
[----:B------:R-:W-:Y:S01]  /*11320*/  ISETP.GE.U32.AND P4, PT, R241, R6, PT ;  /* 0x00000006f100720c */ /* 0x000fe20003f86070 */
[----:B---3--:R-:W-:-:S06]  /*11330*/  FFMA.FTZ R6, R191, R3, R36 ;  /* 0x00000003bf067223 */ /* 0x008fcc0000010024 */
[----:B------:R-:W-:Y:S01]  /*11340*/  MUFU.EX2 R180, R46 ;  /* 0x0000002e00b47308 */ /* 0x000fe20000000800 */
[----:B------:R-:W-:Y:S01]  /*11350*/  @!P6 PRMT R212, R71, 0x5410, RZ ;  /* 0x0000541047d4e816 */ /* 0x000fe200000000ff */
[----:B-1----:R-:W-:Y:S02]  /*11360*/  FADD.FTZ R11, R24, R6 ;  /* 0x00000006180b7221 */ /* 0x002fe40000010000 */
[----:B------:R-:W-:-:S04]  /*11370*/  IMAD.MOV.U32 R71, RZ, RZ, R38 ;  /* 0x000000ffff477224 */ /* 0x000fc800078e0026 */
[----:B------:R-:W1:Y:S01]  /*11380*/  MUFU.EX2 R41, R41 ;  /* 0x0000002900297308 */ /* 0x000e620000000800 */
[----:B------:R-:W-:-:S05]  /*11390*/  @!P3 HADD2 R75, -R211.H0_H0, -RZ.H0_H0 ;  /* 0xa00000ffd34bb230 */ /* 0x000fca0000000900 */
[----:B------:R-:W-:Y:S02]  /*113a0*/  @!P3 PRMT R211, R75, 0x5410, RZ ;  /* 0x000054104bd3b816 */ /* 0x000fe400000000ff */
[----:B------:R3:W-:Y:S01]  /*113b0*/  MUFU.EX2 R74, R54 ;  /* 0x00000036004a7308 */ /* 0x0007e20000000800 */
[----:B------:R-:W-:Y:S01]  /*113c0*/  ISETP.GE.U32.AND P6, PT, R241, R7, PT ;  /* 0x00000007f100720c */ /* 0x000fe20003fc6070 */
[----:B-1----:R-:W-:-:S06]  /*113d0*/  IMAD.MOV.U32 R75, RZ, RZ, R41 ;  /* 0x000000ffff4b7224 */ /* 0x002fcc00078e0029 */
[----:B------:R-:W1:Y:S01]  /*113e0*/  MUFU.EX2 R173, R58 ;  /* 0x0000003a00ad7308 */ /* 0x000e620000000800 */
[----:B------:R-:W-:-:S04]  /*113f0*/  F2FP.PACK_AB R7, R72, R75 ;  /* 0x0000004b4807723e */ /* 0x000fc800000000ff */
[C---:B------:R-:W-:Y:S02]  /*11400*/  PRMT R209, R7.reuse, 0x7610, R209 ;  /* 0x0000761007d17816 */ /* 0x040fe400000000d1 */
[----:B------:R-:W-:Y:S02]  /*11410*/  PRMT R208, R7, 0x7632, R208 ;  /* 0x0000763207d07816 */ /* 0x000fe400000000d0 */
[----:B------:R-:W-:Y:S01]  /*11420*/  LOP3.LUT R7, R0, 0xff, RZ, 0xc0, !PT ;  /* 0x000000ff00077812 */ /* 0x000fe200078ec0ff */
[----:B------:R-:W-:Y:S01]  /*11430*/  @!P2 HADD2 R140, -R209.H0_H0, -RZ.H0_H0 ;  /* 0xa00000ffd18ca230 */ /* 0x000fe20000000900 */
[----:B------:R-:W-:-:S04]  /*11440*/  PRMT R69, R209, 0x5410, R208 ;  /* 0x00005410d1457816 */ /* 0x000fc800000000d0 */
[----:B------:R-:W-:Y:S02]  /*11450*/  @!P2 PRMT R209, R140, 0x5410, RZ ;  /* 0x000054108cd1a816 */ /* 0x000fe400000000ff */
[----:B------:R-:W-:Y:S01]  /*11460*/  ISETP.GE.U32.AND P2, PT, R241, R7, PT ;  /* 0x00000007f100720c */ /* 0x000fe20003f46070 */
[----:B------:R-:W1:Y:S01]  /*11470*/  MUFU.EX2 R19, R19 ;  /* 0x0000001300137308 */ /* 0x000e620000000800 */
[----:B------:R-:W-:-:S07]  /*11480*/  F2FP.PACK_AB R36, R24, R36 ;  /* 0x000000241824723e */ /* 0x000fce00000000ff */
[----:B------:R-:W1:Y:S08]  /*11490*/  MUFU.EX2 R20, R20 ;  /* 0x0000001400147308 */ /* 0x000e700000000800 */
[----:B------:R-:W1:Y:S08]  /*114a0*/  MUFU.EX2 R26, R26 ;  /* 0x0000001a001a7308 */ /* 0x000e700000000800 */
[----:B------:R-:W1:Y:S08]  /*114b0*/  MUFU.EX2 R24, R61 ;  /* 0x0000003d00187308 */ /* 0x000e700000000800 */
[----:B------:R-:W1:Y:S08]  /*114c0*/  MUFU.EX2 R25, R25 ;  /* 0x0000001900197308 */ /* 0x000e700000000800 */
[----:B------:R-:W-:Y:S08]  /*114d0*/  MUFU.EX2 R168, R48 ;  /* 0x0000003000a87308 */ /* 0x000ff00000000800 */
[----:B------:R-:W1:Y:S08]  /*114e0*/  MUFU.EX2 R174, R52 ;  /* 0x0000003400ae7308 */ /* 0x000e700000000800 */
[----:B------:R-:W1:Y:S01]  /*114f0*/  MUFU.EX2 R176, R63 ;  /* 0x0000003f00b07308 */ /* 0x000e620000000800 */
[----:B------:R-:W-:Y:S01]  /*11500*/  FADD.FTZ R9, R157, R27 ;  /* 0x0000001b9d097221 */ /* 0x000fe20000010000 */
[----:B------:R-:W-:Y:S01]  /*11510*/  @!P1 HADD2 R141, -R208.H0_H0, -RZ.H0_H0 ;  /* 0xa00000ffd08d9230 */ /* 0x000fe20000000900 */
[----:B--2---:R-:W-:-:S04]  /*11520*/  FFMA.FTZ R6, R193, R2, R17 ;  /* 0x00000002c1067223 */ /* 0x004fc80000010011 */
[----:B------:R-:W-:Y:S01]  /*11530*/  FADD.FTZ R8, R18, R6 ;  /* 0x0000000612087221 */ /* 0x000fe20000010000 */
[----:B------:R-:W-:-:S04]  /*11540*/  F2FP.PACK_AB R6, R180, R71 ;  /* 0x00000047b406723e */ /* 0x000fc800000000ff */
[C---:B------:R-:W-:Y:S02]  /*11550*/  PRMT R207, R6.reuse, 0x7610, R207 ;  /* 0x0000761006cf7816 */ /* 0x040fe400000000cf */
[----:B------:R-:W-:-:S03]  /*11560*/  PRMT R206, R6, 0x7632, R206 ;  /* 0x0000763206ce7816 */ /* 0x000fc600000000ce */
[----:B------:R-:W-:Y:S01]  /*11570*/  @!P0 HADD2 R143, -R207.H0_H0, -RZ.H0_H0 ;  /* 0xa00000ffcf8f8230 */ /* 0x000fe20000000900 */
[----:B---3--:R-:W-:-:S04]  /*11580*/  PRMT R54, R207, 0x5410, R206 ;  /* 0x00005410cf367816 */ /* 0x008fc800000000ce */
[----:B------:R-:W-:Y:S02]  /*11590*/  @!P0 PRMT R207, R143, 0x5410, RZ ;  /* 0x000054108fcf8816 */ /* 0x000fe400000000ff */
[----:B------:R-:W-:Y:S02]  /*115a0*/  ISETP.GE.U32.AND P0, PT, R241, R16, PT ;  /* 0x00000010f100720c */ /* 0x000fe40003f06070 */
[----:B------:R-:W-:Y:S02]  /*115b0*/  SHF.R.U32.HI R6, RZ, 0x18, R0 ;  /* 0x00000018ff067819 */ /* 0x000fe40000011600 */
[----:B------:R-:W-:-:S04]  /*115c0*/  LOP3.LUT R0, R0, 0xffff, RZ, 0xc0, !PT ;  /* 0x0000ffff00007812 */ /* 0x000fc800078ec0ff */
[----:B------:R-:W-:-:S05]  /*115d0*/  SHF.R.U32.HI R0, RZ, 0x8, R0 ;  /* 0x00000008ff007819 */ /* 0x000fca0000011600 */
[----:B------:R-:W-:Y:S01]  /*115e0*/  @!P0 HADD2 R142, -R206.H0_H0, -RZ.H0_H0 ;  /* 0xa00000ffce8e8230 */ /* 0x000fe20000000900 */
[----:B------:R-:W-:-:S04]  /*115f0*/  LOP3.LUT R0, R0, 0xffff, RZ, 0xc0, !PT ;  /* 0x0000ffff00007812 */ /* 0x000fc800078ec0ff */
[----:B------:R-:W-:Y:S02]  /*11600*/  @!P0 PRMT R206, R142, 0x5410, RZ ;  /* 0x000054108ece8816 */ /* 0x000fe400000000ff */
[----:B------:R-:W-:Y:S02]  /*11610*/  ISETP.GE.U32.AND P0, PT, R241, R0, PT ;  /* 0x00000000f100720c */ /* 0x000fe40003f06070 */
[----:B-1----:R-:W-:-:S04]  /*11620*/  F2FP.PACK_AB R0, R173, R74 ;  /* 0x0000004aad00723e */ /* 0x002fc800000000ff */
[C---:B------:R-:W-:Y:S02]  /*11630*/  PRMT R205, R0.reuse, 0x7610, R205 ;  /* 0x0000761000cd7816 */ /* 0x040fe400000000cd */
[----:B------:R-:W-:-:S03]  /*11640*/  PRMT R204, R0, 0x7632, R204 ;  /* 0x0000763200cc7816 */ /* 0x000fc600000000cc */
[----:B------:R-:W-:Y:S01]  /*11650*/  @!P2 HADD2 R145, -R205.H0_H0, -RZ.H0_H0 ;  /* 0xa00000ffcd91a230 */ /* 0x000fe20000000900 */
[----:B------:R-:W-:Y:S02]  /*11660*/  LOP3.LUT R0, R12, 0xff, RZ, 0xc0, !PT ;  /* 0x000000ff0c007812 */ /* 0x000fe400078ec0ff */
[----:B------:R-:W-:Y:S02]  /*11670*/  PRMT R46, R205, 0x5410, R204 ;  /* 0x00005410cd2e7816 */ /* 0x000fe400000000cc */
[----:B------:R-:W-:Y:S02]  /*11680*/  @!P2 PRMT R205, R145, 0x5410, RZ ;  /* 0x0000541091cda816 */ /* 0x000fe400000000ff */
[C---:B------:R-:W-:Y:S02]  /*11690*/  ISETP.GE.U32.AND P2, PT, R241.reuse, R0, PT ;  /* 0x00000000f100720c */ /* 0x040fe40003f46070 */
[----:B------:R-:W-:Y:S01]  /*116a0*/  ISETP.GE.U32.AND P3, PT, R241, R6, PT ;  /* 0x00000006f100720c */ /* 0x000fe20003f66070 */
[----:B------:R-:W-:Y:S01]  /*116b0*/  FADD.FTZ R6, R19, R8 ;  /* 0x0000000813067221 */ /* 0x000fe20000010000 */
[----:B------:R-:W-:Y:S01]  /*116c0*/  SHF.R.U32.HI R0, RZ, 0x8, R13 ;  /* 0x00000008ff007819 */ /* 0x000fe2000001160d */
[----:B------:R-:W-:Y:S01]  /*116d0*/  @!P0 HADD2 R144, -R204.H0_H0, -RZ.H0_H0 ;  /* 0xa00000ffcc908230 */ /* 0x000fe20000000900 */
[----:B------:R1:W-:Y:S01]  /*116e0*/  MUFU.EX2 R177, R56 ;  /* 0x0000003800b17308 */ /* 0x0003e20000000800 */
[----:B------:R-:W-:Y:S01]  /*116f0*/  FADD.FTZ R6, R20, R6 ;  /* 0x0000000614067221 */ /* 0x000fe20000010000 */
[----:B------:R-:W-:-:S02]  /*11700*/  LOP3.LUT R0, R0, 0xffff, RZ, 0xc0, !PT ;  /* 0x0000ffff00007812 */ /* 0x000fc400078ec0ff */
[----:B------:R-:W-:-:S04]  /*11710*/  @!P0 PRMT R204, R144, 0x5410, RZ ;  /* 0x0000541090cc8816 */ /* 0x000fc800000000ff */
[----:B------:R-:W2:Y:S01]  /*11720*/  MUFU.EX2 R175, R55 ;  /* 0x0000003700af7308 */ /* 0x000ea20000000800 */
[----:B------:R-:W-:Y:S01]  /*11730*/  ISETP.GE.U32.AND P0, PT, R241, R0, PT ;  /* 0x00000000f100720c */ /* 0x000fe20003f06070 */
[----:B------:R-:W-:Y:S01]  /*11740*/  FADD.FTZ R0, R26, R6 ;  /* 0x000000061a007221 */ /* 0x000fe20000010000 */
[----:B------:R-:W-:Y:S01]  /*11750*/  F2FP.PACK_AB R27, R20, R19 ;  /* 0x00000013141b723e */ /* 0x000fe200000000ff */
[----:B------:R-:W-:Y:S02]  /*11760*/  FMUL.FTZ R20, R131, R5 ;  /* 0x0000000583147220 */ /* 0x000fe40000410000 */
[----:B------:R-:W-:Y:S01]  /*11770*/  IMAD.MOV.U32 R131, RZ, RZ, R24 ;  /* 0x000000ffff837224 */ /* 0x000fe200078e0018 */
[----:B------:R-:W-:Y:S01]  /*11780*/  @!P1 PRMT R208, R141, 0x5410, RZ ;  /* 0x000054108dd09816 */ /* 0x000fe200000000ff */
[----:B------:R-:W-:Y:S01]  /*11790*/  FADD.FTZ R38, R25, R0 ;  /* 0x0000000019267221 */ /* 0x000fe20000010000 */
[----:B------:R-:W-:Y:S01]  /*117a0*/  F2FP.PACK_AB R37, R18, R17 ;  /* 0x000000111225723e */ /* 0x000fe200000000ff */
[----:B------:R-:W-:Y:S01]  /*117b0*/  FMUL.FTZ R185, R136, R4 ;  /* 0x0000000488b97220 */ /* 0x000fe20000410000 */
[----:B------:R-:W-:Y:S01]  /*117c0*/  ISETP.GE.U32.AND P1, PT, R241, R10, PT ;  /* 0x0000000af100720c */ /* 0x000fe20003f26070 */
[----:B------:R-:W-:Y:S01]  /*117d0*/  FMUL.FTZ R184, R137, R4 ;  /* 0x0000000489b87220 */ /* 0x000fe20000410000 */
[----:B------:R-:W-:Y:S01]  /*117e0*/  F2FP.PACK_AB R0, R174, R168 ;  /* 0x000000a8ae00723e */ /* 0x000fe200000000ff */
        /* <DEDUP_REMOVED lines=8> */
[-C--:B-1----:R-:W-:Y:S02]  /*11870*/  FMUL.FTZ R56, R116, R4.reuse ;  /* 0x0000000474387220 */ /* 0x082fe40000410000 */
[-C--:B------:R-:W-:Y:S02]  /*11880*/  FMUL.FTZ R187, R117, R4.reuse ;  /* 0x0000000475bb7220 */ /* 0x080fe40000410000 */
[-C--:B------:R-:W-:Y:S02]  /*11890*/  FMUL.FTZ R6, R108, R4.reuse ;  /* 0x000000046c067220 */ /* 0x080fe40000410000 */
[-C--:B------:R-:W-:Y:S02]  /*118a0*/  FMUL.FTZ R17, R109, R4.reuse ;  /* 0x000000046d117220 */ /* 0x080fe40000410000 */
[----:B------:R-:W-:-:S02]  /*118b0*/  FMUL.FTZ R193, R100, R4 ;  /* 0x0000000464c17220 */ /* 0x000fc40000410000 */
[----:B------:R-:W-:Y:S01]  /*118c0*/  FMUL.FTZ R10, R101, R4 ;  /* 0x00000004650a7220 */ /* 0x000fe20000410000 */
[----:B------:R-:W-:Y:S02]  /*118d0*/  F2FP.PACK_AB R4, R176, R131 ;  /* 0x00000083b004723e */ /* 0x000fe400000000ff */
[C---:B------:R-:W-:Y:S02]  /*118e0*/  PRMT R203, R0.reuse, 0x7610, R203 ;  /* 0x0000761000cb7816 */ /* 0x040fe400000000cb */
[----:B------:R-:W-:Y:S02]  /*118f0*/  PRMT R202, R0, 0x7632, R202 ;  /* 0x0000763200ca7816 */ /* 0x000fe400000000ca */
[----:B--2---:R-:W-:Y:S02]  /*11900*/  F2FP.PACK_AB R0, R175, R177 ;  /* 0x000000b1af00723e */ /* 0x004fe400000000ff */
[----:B------:R-:W-:Y:S02]  /*11910*/  PRMT R201, R4, 0x7610, R201 ;  /* 0x0000761004c97816 */ /* 0x000fe400000000c9 */
[----:B------:R-:W-:-:S02]  /*11920*/  PRMT R198, R0, 0x7632, R198 ;  /* 0x0000763200c67816 */ /* 0x000fc400000000c6 */
[----:B------:R-:W-:Y:S01]  /*11930*/  PRMT R200, R4, 0x7632, R200 ;  /* 0x0000763204c87816 */ /* 0x000fe200000000c8 */
[----:B------:R-:W-:Y:S01]  /*11940*/  @!P6 HADD2 R50, -R201.H0_H0, -RZ.H0_H0 ;  /* 0xa00000ffc932e230 */ /* 0x000fe20000000900 */
[-C--:B------:R-:W-:Y:S01]  /*11950*/  FMUL.FTZ R183, R138, R5.reuse ;  /* 0x000000058ab77220 */ /* 0x080fe20000410000 */
[----:B------:R-:W-:Y:S01]  /*11960*/  PRMT R199, R0, 0x7610, R199 ;  /* 0x0000761000c77816 */ /* 0x000fe200000000c7 */
[----:B------:R-:W-:Y:S01]  /*11970*/  IMAD.MOV.U32 R138, RZ, RZ, R17 ;  /* 0x000000ffff8a7224 */ /* 0x000fe200078e0011 */
[----:B------:R-:W-:Y:S01]  /*11980*/  @!P1 HADD2 R43, -R198.H0_H0, -RZ.H0_H0 ;  /* 0xa00000ffc62b9230 */ /* 0x000fe20000000900 */
[----:B------:R-:W-:Y:S01]  /*11990*/  FADD.FTZ R0, R163, R21 ;  /* 0x00000015a3007221 */ /* 0x000fe20000010000 */
[----:B------:R-:W-:Y:S01]  /*119a0*/  @!P0 HADD2 R49, -R200.H0_H0, -RZ.H0_H0 ;  /* 0xa00000ffc8318230 */ /* 0x000fe20000000900 */
[----:B------:R-:W-:Y:S01]  /*119b0*/  IMAD.MOV.U32 R17, RZ, RZ, R40 ;  /* 0x000000ffff117224 */ /* 0x000fe200078e0028 */
[----:B------:R-:W-:Y:S01]  /*119c0*/  PRMT R40, R201, 0x5410, R200 ;  /* 0x00005410c9287816 */ /* 0x000fe200000000c8 */
[----:B------:R-:W-:Y:S01]  /*119d0*/  FMUL.FTZ R182, R139, R5 ;  /* 0x000000058bb67220 */ /* 0x000fe20000410000 */
[----:B------:R-:W-:Y:S01]  /*119e0*/  @!P6 PRMT R201, R50, 0x5410, RZ ;  /* 0x0000541032c9e816 */ /* 0x000fe200000000ff */
[----:B------:R-:W-:Y:S01]  /*119f0*/  IMAD.MOV.U32 R61, RZ, RZ, R178 ;  /* 0x000000ffff3d7224 */ /* 0x000fe200078e00b2 */
[----:B------:R-:W-:Y:S01]  /*11a00*/  F2FP.PACK_AB R25, R25, R26 ;  /* 0x0000001a1919723e */ /* 0x000fe200000000ff */
[----:B------:R-:W-:-:S02]  /*11a10*/  IMAD.MOV.U32 R139, RZ, RZ, R6 ;  /* 0x000000ffff8b7224 */ /* 0x000fc400078e0006 */
[----:B------:R-:W-:Y:S01]  /*11a20*/  IMAD.MOV.U32 R50, RZ, RZ, R41 ;  /* 0x000000ffff327224 */ /* 0x000fe200078e0029 */
[----:B------:R-:W-:Y:S01]  /*11a30*/  PRMT R41, R199, 0x5410, R198 ;  /* 0x00005410c7297816 */ /* 0x000fe200000000c6 */
[----:B------:R-:W-:Y:S01]  /*11a40*/  FADD.FTZ R0, R162, R0 ;  /* 0x00000000a2007221 */ /* 0x000fe20000010000 */
[----:B------:R-:W-:Y:S01]  /*11a50*/  @!P3 HADD2 R100, -R202.H0_H0, -RZ.H0_H0 ;  /* 0xa00000ffca64b230 */ /* 0x000fe20000000900 */
[----:B------:R-:W-:Y:S01]  /*11a60*/  IMAD.MOV.U32 R136, RZ, RZ, R194 ;  /* 0x000000ffff887224 */ /* 0x000fe200078e00c2 */
[----:B------:R-:W-:Y:S01]  /*11a70*/  @!P1 PRMT R198, R43, 0x5410, RZ ;  /* 0x000054102bc69816 */ /* 0x000fe200000000ff */
        /* <DEDUP_REMOVED lines=14> */
[----:B------:R1:W2:Y:S01]  /*11b60*/  MUFU.EX2 R5, R44 ;  /* 0x0000002c00057308 */ /* 0x0002a20000000800 */
        /* <DEDUP_REMOVED lines=15> */
[----:B-1----:R-:W-:Y:S02]  /*11c60*/  FMUL.FTZ R44, R79, R2 ;  /* 0x000000024f2c7220 */ /* 0x002fe40000410000 */
[----:B------:R-:W-:Y:S02]  /*11c70*/  IMAD.MOV.U32 R49, RZ, RZ, R20 ;  /* 0x000000ffff317224 */ /* 0x000fe400078e0014 */
[----:B------:R-:W-:Y:S01]  /*11c80*/  FADD.FTZ R2, R167, R0 ;  /* 0x00000000a7027221 */ /* 0x000fe20000010000 */
[----:B------:R-:W-:Y:S01]  /*11c90*/  PRMT R42, R203, 0x5410, R202 ;  /* 0x00005410cb2a7816 */ /* 0x000fe200000000ca */
[----:B------:R-:W-:Y:S02]  /*11ca0*/  FADD.FTZ R0, R166, R9 ;  /* 0x00000009a6007221 */ /* 0x000fe40000010000 */
[----:B------:R-:W-:Y:S01]  /*11cb0*/  IMAD.WIDE.U32 R20, R136, -0x326172a9, RZ ;  /* 0xcd9e8d5788147825 */ /* 0x000fe200078e00ff */
[----:B------:R-:W-:Y:S01]  /*11cc0*/  @!P3 PRMT R202, R100, 0x5410, RZ ;  /* 0x0000541064cab816 */ /* 0x000fe200000000ff */
[----:B------:R1:W3:Y:S02]  /*11cd0*/  MUFU.EX2 R4, R45 ;  /* 0x0000002d00047308 */ /* 0x0002e40000000800 */
[----:B------:R-:W-:-:S02]  /*11ce0*/  IMAD.MOV.U32 R100, RZ, RZ, R16 ;  /* 0x000000ffff647224 */ /* 0x000fc400078e0010 */
[----:B------:R-:W-:Y:S01]  /*11cf0*/  FADD.FTZ R16, R154, R0 ;  /* 0x000000009a107221 */ /* 0x000fe20000010000 */
[----:B----4-:R-:W-:Y:S01]  /*11d00*/  LOP3.LUT R0, R21, R186, RZ, 0x3c, !PT ;  /* 0x000000ba15007212 */ /* 0x010fe200078e3cff */
[----:B------:R-:W-:Y:S01]  /*11d10*/  @!P2 HADD2 R47, -R199.H0_H0, -RZ.H0_H0 ;  /* 0xa00000ffc72fa230 */ /* 0x000fe20000000900 */
[----:B------:R-:W-:Y:S02]  /*11d20*/  FMUL.FTZ R108, R112, R3 ;  /* 0x00000003706c7220 */ /* 0x000fe40000410000 */
[----:B------:R-:W-:Y:S02]  /*11d30*/  IMAD.MOV.U32 R112, RZ, RZ, R7 ;  /* 0x000000ffff707224 */ /* 0x000fe400078e0007 */
[----:B------:R-:W-:Y:S01]  /*11d40*/  @!P2 PRMT R199, R47, 0x5410, RZ ;  /* 0x000054102fc7a816 */ /* 0x000fe200000000ff */
[----:B------:R-:W-:Y:S02]  /*11d50*/  IMAD.MOV.U32 R47, RZ, RZ, R10 ;  /* 0x000000ffff2f7224 */ /* 0x000fe400078e000a */
[----:B-1----:R-:W-:-:S02]  /*11d60*/  IMAD.MOV.U32 R45, RZ, RZ, R6 ;  /* 0x000000ffff2d7224 */ /* 0x002fc400078e0006 */
[----:B------:R-:W-:-:S04]  /*11d70*/  IMAD.WIDE.U32 R6, R0, -0x2daee0ad, RZ ;  /* 0xd2511f5300067825 */ /* 0x000fc800078e00ff */
[-C--:B------:R-:W-:Y:S02]  /*11d80*/  FMUL.FTZ R109, R113, R3.reuse ;  /* 0x00000003716d7220 */ /* 0x080fe40000410000 */
        /* <DEDUP_REMOVED lines=15> */
[----:B------:R-:W-:Y:S01]  /*11e80*/  FADD.FTZ R17, R159, R2 ;  /* 0x000000029f117221 */ /* 0x000fe20000010000 */
[----:B------:R-:W-:Y:S01]  /*11e90*/  LOP3.LUT R2, R23, UR29, R20, 0x96, !PT ;  /* 0x0000001d17027c12 */ /* 0x000fe2000f8e9614 */
[----:B--2---:R-:W-:Y:S01]  /*11ea0*/  FADD.FTZ R3, R5, R11 ;  /* 0x0000000b05037221 */ /* 0x004fe20000010000 */
[----:B------:R-:W-:Y:S01]  /*11eb0*/  LOP3.LUT R0, R7, UR28, R238, 0x96, !PT ;  /* 0x0000001c07007c12 */ /* 0x000fe2000f8e96ee */
[----:B------:R-:W-:Y:S01]  /*11ec0*/  IMAD.MOV.U32 R115, RZ, RZ, R19 ;  /* 0x000000ffff737224 */ /* 0x000fe200078e0013 */
[C---:B---3--:R-:W-:Y:S01]  /*11ed0*/  F2FP.PACK_AB R18, R4.reuse, R5 ;  /* 0x000000050412723e */ /* 0x048fe200000000ff */
[----:B------:R-:W-:-:S02]  /*11ee0*/  FADD.FTZ R19, R4, R3 ;  /* 0x0000000304137221 */ /* 0x000fc40000010000 */
[----:B------:R-:W-:-:S04]  /*11ef0*/  IMAD.WIDE.U32 R2, R2, -0x2daee0ad, RZ ;  /* 0xd2511f5302027825 */ /* 0x000fc800078e00ff */
[----:B------:R-:W-:Y:S01]  /*11f00*/  IMAD.WIDE.U32 R4, R0, -0x326172a9, RZ ;  /* 0xcd9e8d5700047825 */ /* 0x000fe200078e00ff */
[----:B------:R-:W-:-:S04]  /*11f10*/  LOP3.LUT R0, R3, UR26, R6, 0x96, !PT ;  /* 0x0000001a03007c12 */ /* 0x000fc8000f8e9606 */
[----:B------:R-:W-:Y:S01]  /*11f20*/  LOP3.LUT R3, R5, UR27, R22, 0x96, !PT ;  /* 0x0000001b05037c12 */ /* 0x000fe2000f8e9616 */
[----:B------:R-:W-:Y:S02]  /*11f30*/  IMAD.MOV.U32 R23, RZ, RZ, R8 ;  /* 0x000000ffff177224 */ /* 0x000fe400078e0008 */
[----:B------:R-:W-:Y:S02]  /*11f40*/  IMAD.MOV.U32 R7, RZ, RZ, R45 ;  /* 0x000000ffff077224 */ /* 0x000fe400078e002d */
[----:B------:R-:W-:-:S04]  /*11f50*/  IMAD.WIDE.U32 R8, R3, -0x2daee0ad, RZ ;  /* 0xd2511f5303087825 */ /* 0x000fc800078e00ff */
[----:B------:R-:W-:Y:S02]  /*11f60*/  IMAD.MOV.U32 R22, RZ, RZ, R113 ;  /* 0x000000ffff167224 */ /* 0x000fe400078e0071 */
        /* <DEDUP_REMOVED lines=12> */
[----:B------:R-:W-:Y:S02]  /*12030*/  IMAD.MOV.U32 R0, RZ, RZ, R9 ;  /* 0x000000ffff007224 */ /* 0x000fe400078e0009 */
[----:B------:R-:W-:-:S04]  /*12040*/  IMAD.WIDE.U32 R8, R3, -0x326172a9, RZ ;  /* 0xcd9e8d5703087825 */ /* 0x000fc800078e00ff */
[----:B------:R-:W-:-:S04]  /*12050*/  IMAD.WIDE.U32 R2, R2, -0x326172a9, RZ ;  /* 0xcd9e8d5702027825 */ /* 0x000fc800078e00ff */
[----:B------:R-:W-:Y:S01]  /*12060*/  IMAD.MOV.U32 R11, RZ, RZ, R0 ;  /* 0x000000ffff0b7224 */ /* 0x000fe200078e0000 */
[----:B------:R-:W-:Y:S01]  /*12070*/  LOP3.LUT R0, R3, UR8, R8, 0x96, !PT ;  /* 0x0000000803007c12 */ /* 0x000fe2000f8e9608 */
[----:B------:R-:W-:-:S03]  /*12080*/  IMAD.MOV.U32 R8, RZ, RZ, R7 ;  /* 0x000000ffff087224 */ /* 0x000fc600078e0007 */
[----:B------:R-:W-:-:S04]  /*12090*/  LOP3.LUT R7, R0, 0xff, RZ, 0xc0, !PT ;  /* 0x000000ff00077812 */ /* 0x000fc800078ec0ff */
[----:B------:R-:W-:Y:S02]  /*120a0*/  ISETP.GE.U32.AND P2, PT, R241, R7, PT ;  /* 0x00000007f100720c */ /* 0x000fe40003f46070 */
[----:B------:R-:W-:Y:S01]  /*120b0*/  LOP3.LUT R7, R0, 0xffff, RZ, 0xc0, !PT ;  /* 0x0000ffff00077812 */ /* 0x000fe200078ec0ff */
[----:B------:R-:W-:-:S03]  /*120c0*/  IMAD.MOV.U32 R21, RZ, RZ, R11 ;  /* 0x000000ffff157224 */ /* 0x000fc600078e000b */
[----:B------:R-:W-:Y:S02]  /*120d0*/  SHF.R.U32.HI R7, RZ, 0x8, R7 ;  /* 0x00000008ff077819 */ /* 0x000fe40000011607 */
[----:B------:R-:W-:Y:S01]  /*120e0*/  LOP3.LUT R11, R5, UR27, R14, 0x96, !PT ;  /* 0x0000001b050b7c12 */ /* 0x000fe2000f8e960e */
[----:B------:R-:W-:Y:S01]  /*120f0*/  IMAD.MOV.U32 R5, RZ, RZ, R193 ;  /* 0x000000ffff057224 */ /* 0x000fe200078e00c1 */
[----:B------:R-:W-:-:S04]  /*12100*/  LOP3.LUT R7, R7, 0xffff, RZ, 0xc0, !PT ;  /* 0x0000ffff07077812 */ /* 0x000fc800078ec0ff */
[----:B------:R-:W-:Y:S01]  /*12110*/  ISETP.GE.U32.AND P1, PT, R241, R7, PT ;  /* 0x00000007f100720c */ /* 0x000fe20003f26070 */
[----:B------:R-:W-:Y:S01]  /*12120*/  IMAD.MOV.U32 R7, RZ, RZ, R5 ;  /* 0x000000ffff077224 */ /* 0x000fe200078e0005 */
[--C-:B------:R-:W-:Y:S02]  /*12130*/  SHF.R.U32.HI R5, RZ, 0x10, R0.reuse ;  /* 0x00000010ff057819 */ /* 0x100fe40000011600 */
[----:B------:R-:W-:Y:S01]  /*12140*/  SHF.R.U32.HI R0, RZ, 0x18, R0 ;  /* 0x00000018ff007819 */ /* 0x000fe20000011600 */
[----:B------:R-:W-:-:S03]  /*12150*/  @!P4 HADD2 R146, -R203.H0_H0, -RZ.H0_H0 ;  /* 0xa00000ffcb92c230 */ /* 0x000fc60000000900 */
[----:B------:R-:W-:Y:S02]  /*12160*/  ISETP.GE.U32.AND P0, PT, R241, R0, PT ;  /* 0x00000000f100720c */ /* 0x000fe40003f06070 */
[----:B------:R-:W-:Y:S02]  /*12170*/  LOP3.LUT R0, R2, 0xff, RZ, 0xc0, !PT ;  /* 0x000000ff02007812 */ /* 0x000fe400078ec0ff */
[----:B------:R-:W-:Y:S02]  /*12180*/  @!P4 PRMT R203, R146, 0x5410, RZ ;  /* 0x0000541092cbc816 */ /* 0x000fe400000000ff */
[----:B------:R-:W-:Y:S02]  /*12190*/  LOP3.LUT R10, R9, UR13, R10, 0x96, !PT ;  /* 0x0000000d090a7c12 */ /* 0x000fe4000f8e960a */
[----:B------:R-:W-:Y:S02]  /*121a0*/  ISETP.GE.U32.AND P4, PT, R241, R0, PT ;  /* 0x00000000f100720c */ /* 0x000fe40003f86070 */
[----:B------:R-:W-:-:S02]  /*121b0*/  LOP3.LUT R9, R15, UR29, R20, 0x96, !PT ;  /* 0x0000001d0f097c12 */ /* 0x000fc4000f8e9614 */
[----:B------:R-:W-:Y:S02]  /*121c0*/  SHF.R.U32.HI R0, RZ, 0x10, R2 ;  /* 0x00000010ff007819 */ /* 0x000fe40000011602 */
[----:B------:R-:W-:Y:S02]  /*121d0*/  LOP3.LUT R5, R5, 0xff, RZ, 0xc0, !PT ;  /* 0x000000ff05057812 */ /* 0x000fe400078ec0ff */
[C---:B------:R-:W-:Y:S02]  /*121e0*/  PRMT R15, R36.reuse, 0x7610, R15 ;  /* 0x00007610240f7816 */ /* 0x040fe4000000000f */
[----:B------:R-:W-:Y:S02]  /*121f0*/  PRMT R14, R36, 0x7632, R14 ;  /* 0x00007632240e7816 */ /* 0x000fe4000000000e */
[----:B------:R-:W-:Y:S01]  /*12200*/  LOP3.LUT R0, R0, 0xff, RZ, 0xc0, !PT ;  /* 0x000000ff00007812 */ /* 0x000fe200078ec0ff */
[----:B------:R-:W-:Y:S01]  /*12210*/  @!P2 HADD2 R53, -R15.H0_H0, -RZ.H0_H0 ;  /* 0xa00000ff0f35a230 */ /* 0x000fe20000000900 */
[C---:B------:R-:W-:Y:S01]  /*12220*/  ISETP.GE.U32.AND P3, PT, R241.reuse, R5, PT ;  /* 0x00000005f100720c */ /* 0x040fe20003f66070 */
[----:B------:R-:W-:Y:S01]  /*12230*/  IMAD.MOV.U32 R5, RZ, RZ, R8 ;  /* 0x000000ffff057224 */ /* 0x000fe200078e0008 */
[----:B------:R-:W-:Y:S01]  /*12240*/  LOP3.LUT R3, R2, 0xffff, RZ, 0xc0, !PT ;  /* 0x0000ffff02037812 */ /* 0x000fe200078ec0ff */
[----:B------:R-:W-:Y:S01]  /*12250*/  @!P1 HADD2 R57, -R14.H0_H0, -RZ.H0_H0 ;  /* 0xa00000ff0e399230 */ /* 0x000fe20000000900 */
[----:B------:R-:W-:Y:S01]  /*12260*/  SHF.R.U32.HI R8, RZ, 0x18, R2 ;  /* 0x00000018ff087819 */ /* 0x000fe20000011602 */
[----:B------:R-:W-:Y:S01]  /*12270*/  IMAD.MOV.U32 R2, RZ, RZ, R23 ;  /* 0x000000ffff027224 */ /* 0x000fe200078e0017 */
[----:B------:R-:W-:Y:S01]  /*12280*/  ISETP.GE.U32.AND P6, PT, R241, R0, PT ;  /* 0x00000000f100720c */ /* 0x000fe20003fc6070 */
[----:B------:R-:W-:Y:S01]  /*12290*/  IMAD.MOV.U32 R36, RZ, RZ, R39 ;  /* 0x000000ffff247224 */ /* 0x000fe200078e0027 */
[----:B------:R-:W-:-:S02]  /*122a0*/  SHF.R.U32.HI R0, RZ, 0x8, R3 ;  /* 0x00000008ff007819 */ /* 0x000fc40000011603 */
[----:B------:R-:W-:Y:S02]  /*122b0*/  PRMT R39, R15, 0x5410, R14 ;  /* 0x000054100f277816 */ /* 0x000fe4000000000e */
[----:B------:R-:W-:Y:S01]  /*122c0*/  @!P2 PRMT R15, R53, 0x5410, RZ ;  /* 0x00005410350fa816 */ /* 0x000fe200000000ff */
[----:B------:R-:W-:Y:S01]  /*122d0*/  IMAD.MOV.U32 R53, RZ, RZ, R2 ;  /* 0x000000ffff357224 */ /* 0x000fe200078e0002 */
[----:B------:R-:W-:Y:S01]  /*122e0*/  LOP3.LUT R0, R0, 0xffff, RZ, 0xc0, !PT ;  /* 0x0000ffff00007812 */ /* 0x000fe200078ec0ff */
[----:B------:R-:W-:Y:S01]  /*122f0*/  IMAD.WIDE.U32 R2, R10, -0x2daee0ad, RZ ;  /* 0xd2511f530a027825 */ /* 0x000fe200078e00ff */
[----:B------:R-:W-:-:S03]  /*12300*/  @!P1 PRMT R14, R57, 0x5410, RZ ;  /* 0x00005410390e9816 */ /* 0x000fc600000000ff */
[----:B------:R-:W-:Y:S02]  /*12310*/  IMAD.MOV.U32 R57, RZ, RZ, R7 ;  /* 0x000000ffff397224 */ /* 0x000fe400078e0007 */
[----:B------:R1:W2:Y:S01]  /*12320*/  MUFU.EX2 R7, R66 ;  /* 0x0000004200077308 */ /* 0x0002a20000000800 */
[----:B------:R-:W-:Y:S02]  /*12330*/  ISETP.GE.U32.AND P2, PT, R241, R0, PT ;  /* 0x00000000f100720c */ /* 0x000fe40003f46070 */
[----:B------:R-:W-:-:S05]  /*12340*/  LOP3.LUT R0, R3, UR7, R12, 0x96, !PT ;  /* 0x0000000703007c12 */ /* 0x000fca000f8e960c */
[----:B------:R3:W4:Y:S01]  /*12350*/  MUFU.EX2 R10, R67 ;  /* 0x00000043000a7308 */ /* 0x0007220000000800 */
[----:B------:R-:W-:Y:S02]  /*12360*/  IMAD.MOV.U32 R20, RZ, RZ, R194 ;  /* 0x000000ffff147224 */ /* 0x000fe400078e00c2 */
[----:B-1----:R-:W-:Y:S01]  /*12370*/  IMAD.MOV.U32 R66, RZ, RZ, R5 ;  /* 0x000000ffff427224 */ /* 0x002fe200078e0005 */
[----:B------:R-:W-:Y:S01]  /*12380*/  SHF.R.U32.HI R5, RZ, 0x10, R0 ;  /* 0x00000010ff057819 */ /* 0x000fe20000011600 */
[----:B------:R-:W-:Y:S01]  /*12390*/  FADD.FTZ R23, R192, R17 ;  /* 0x00000011c0177221 */ /* 0x000fe20000010000 */
[----:B------:R-:W-:Y:S02]  /*123a0*/  PRMT R13, R37, 0x7610, R13 ;  /* 0x00007610250d7816 */ /* 0x000fe4000000000d */
[----:B------:R-:W-:Y:S01]  /*123b0*/  MUFU.EX2 R233, R233 ;  /* 0x000000e900e97308 */ /* 0x000fe20000000800 */
[----:B------:R-:W-:Y:S01]  /*123c0*/  LOP3.LUT R5, R5, 0xff, RZ, 0xc0, !PT ;  /* 0x000000ff05057812 */ /* 0x000fe200078ec0ff */
[----:B------:R-:W-:Y:S01]  /*123d0*/  IMAD.MOV.U32 R17, RZ, RZ, R20 ;  /* 0x000000ffff117224 */ /* 0x000fe200078e0014 */
[----:B------:R-:W-:Y:S01]  /*123e0*/  PRMT R12, R37, 0x7632, R12 ;  /* 0x00007632250c7816 */ /* 0x000fe2000000000c */
[----:B------:R-:W-:Y:S01]  /*123f0*/  IMAD.MOV.U32 R20, RZ, RZ, R115 ;  /* 0x000000ffff147224 */ /* 0x000fe200078e0073 */
[----:B------:R-:W-:Y:S01]  /*12400*/  ISETP.GE.U32.AND P1, PT, R241, R5, PT ;  /* 0x00000005f100720c */ /* 0x000fe20003f26070 */
[----:B--2---:R-:W-:Y:S01]  /*12410*/  FADD.FTZ R5, R7, R19 ;  /* 0x0000001307057221 */ /* 0x004fe20000010000 */
[----:B------:R-:W-:Y:S01]  /*12420*/  @!P3 HADD2 R68, -R13.H0_H0, -RZ.H0_H0 ;  /* 0xa00000ff0d44b230 */ /* 0x000fe20000000900 */
[----:B---3--:R-:W-:Y:S01]  /*12430*/  IMAD.MOV.U32 R67, RZ, RZ, R20 ;  /* 0x000000ffff437224 */ /* 0x008fe200078e0014 */
[----:B------:R-:W-:Y:S01]  /*12440*/  PRMT R167, R18, 0x7610, R167 ;  /* 0x0000761012a77816 */ /* 0x000fe200000000a7 */
[----:B----4-:R-:W-:Y:S01]  /*12450*/  FADD.FTZ R20, R10, R5 ;  /* 0x000000050a147221 */ /* 0x010fe20000010000 */
[----:B------:R-:W-:Y:S01]  /*12460*/  LOP3.LUT R5, R0, 0xff, RZ, 0xc0, !PT ;  /* 0x000000ff00057812 */ /* 0x000fe200078ec0ff */
[----:B------:R-:W-:Y:S01]  /*12470*/  MUFU.EX2 R236, R236 ;  /* 0x000000ec00ec7308 */ /* 0x000fe20000000800 */
[----:B------:R-:W-:Y:S01]  /*12480*/  PRMT R37, R13, 0x5410, R12 ;  /* 0x000054100d257816 */ /* 0x000fe2000000000c */
[----:B------:R-:W-:Y:S01]  /*12490*/  @!P4 HADD2 R73, -R167.H0_H0, -RZ.H0_H0 ;  /* 0xa00000ffa749c230 */ /* 0x000fe20000000900 */
[----:B------:R-:W-:Y:S01]  /*124a0*/  @!P3 PRMT R13, R68, 0x5410, RZ ;  /* 0x00005410440db816 */ /* 0x000fe200000000ff */
[----:B------:R-:W-:Y:S01]  /*124b0*/  IMAD.MOV.U32 R68, RZ, RZ, R66 ;  /* 0x000000ffff447224 */ /* 0x000fe200078e0042 */
[----:B------:R-:W-:Y:S01]  /*124c0*/  PRMT R163, R18, 0x7632, R163 ;  /* 0x0000763212a37816 */ /* 0x000fe200000000a3 */
[----:B------:R-:W-:Y:S01]  /*124d0*/  IMAD.MOV.U32 R66, RZ, RZ, R57 ;  /* 0x000000ffff427224 */ /* 0x000fe200078e0039 */
[----:B------:R-:W-:Y:S01]  /*124e0*/  ISETP.GE.U32.AND P3, PT, R241, R5, PT ;  /* 0x00000005f100720c */ /* 0x000fe20003f66070 */
[----:B------:R-:W-:Y:S01]  /*124f0*/  IMAD.MOV.U32 R57, RZ, RZ, R36 ;  /* 0x000000ffff397224 */ /* 0x000fe200078e0024 */
[----:B------:R-:W-:Y:S01]  /*12500*/  SHF.R.U32.HI R5, RZ, 0x18, R0 ;  /* 0x00000018ff057819 */ /* 0x000fe20000011600 */
[----:B------:R-:W-:Y:S01]  /*12510*/  UIADD3 UR5, UR5, 0x1, URZ ;  /* 0x0000000105057890 */ /* 0x000fe2000fffe03f */
[----:B------:R-:W-:Y:S01]  /*12520*/  LOP3.LUT R0, R0, 0xffff, RZ, 0xc0, !PT ;  /* 0x0000ffff00007812 */ /* 0x000fe200078ec0ff */
[----:B------:R1:W5:Y:S01]  /*12530*/  LDL.LU R194, [R1+0x1b8] ;  /* 0x0001b80001c27983 */ /* 0x0003620000300800 */
[----:B------:R-:W-:-:S02]  /*12540*/  PRMT R36, R167, 0x5410, R163 ;  /* 0x00005410a7247816 */ /* 0x000fc400000000a3 */
[----:B------:R-:W-:Y:S01]  /*12550*/  @!P4 PRMT R167, R73, 0x5410, RZ ;  /* 0x0000541049a7c816 */ /* 0x000fe200000000ff */
[----:B------:R-:W-:Y:S01]  /*12560*/  @!P2 HADD2 R76, -R163.H0_H0, -RZ.H0_H0 ;  /* 0xa00000ffa34ca230 */ /* 0x000fe20000000900 */
[----:B------:R-:W-:Y:S01]  /*12570*/  ISETP.GE.U32.AND P4, PT, R241, R8, PT ;  /* 0x00000008f100720c */ /* 0x000fe20003f86070 */
[----:B------:R-:W-:Y:S01]  /*12580*/  IMAD.WIDE.U32 R8, R9, -0x2daee0ad, RZ ;  /* 0xd2511f5309087825 */ /* 0x000fe200078e00ff */
[----:B------:R-:W-:Y:S02]  /*12590*/  SHF.R.U32.HI R0, RZ, 0x8, R0 ;  /* 0x00000008ff007819 */ /* 0x000fe40000011600 */
[----:B------:R-:W-:Y:S01]  /*125a0*/  F2FP.PACK_AB R7, R10, R7 ;  /* 0x000000070a07723e */ /* 0x000fe200000000ff */
[----:B------:R-:W-:Y:S01]  /*125b0*/  IMAD.WIDE.U32 R10, R11, -0x2daee0ad, RZ ;  /* 0xd2511f530b0a7825 */ /* 0x000fe200078e00ff */
[----:B------:R-:W-:Y:S01]  /*125c0*/  LOP3.LUT R0, R0, 0xffff, RZ, 0xc0, !PT ;  /* 0x0000ffff00007812 */ /* 0x000fe200078ec0ff */
[----:B------:R-:W-:Y:S01]  /*125d0*/  @!P0 HADD2 R65, -R12.H0_H0, -RZ.H0_H0 ;  /* 0xa00000ff0c418230 */ /* 0x000fe20000000900 */
[----:B------:R-:W-:-:S02]  /*125e0*/  LOP3.LUT R6, R9, UR26, R6, 0x96, !PT ;  /* 0x0000001a09067c12 */ /* 0x000fc4000f8e9606 */
[C---:B------:R-:W-:Y:S02]  /*125f0*/  PRMT R161, R27.reuse, 0x7610, R161 ;  /* 0x000076101ba17816 */ /* 0x040fe400000000a1 */
[----:B------:R-:W-:Y:S01]  /*12600*/  PRMT R162, R27, 0x7632, R162 ;  /* 0x000076321ba27816 */ /* 0x000fe200000000a2 */
[----:B------:R-:W-:Y:S01]  /*12610*/  IMAD.MOV.U32 R115, RZ, RZ, R47 ;  /* 0x000000ffff737224 */ /* 0x000fe200078e002f */
[----:B------:R-:W-:Y:S02]  /*12620*/  @!P2 PRMT R163, R76, 0x5410, RZ ;  /* 0x000054104ca3a816 */ /* 0x000fe400000000ff */
[C---:B------:R-:W-:Y:S02]  /*12630*/  PRMT R160, R25.reuse, 0x7632, R160 ;  /* 0x0000763219a07816 */ /* 0x040fe400000000a0 */
[----:B------:R-:W-:Y:S01]  /*12640*/  PRMT R159, R25, 0x7610, R159 ;  /* 0x00007610199f7816 */ /* 0x000fe2000000009f */
[----:B------:R-:W-:Y:S01]  /*12650*/  MUFU.EX2 R19, R148 ;  /* 0x0000009400137308 */ /* 0x000fe20000000800 */
[----:B------:R-:W-:Y:S01]  /*12660*/  ISETP.GE.U32.AND P2, PT, R241, R0, PT ;  /* 0x00000000f100720c */ /* 0x000fe20003f46070 */
[----:B------:R1:W5:Y:S01]  /*12670*/  LDL.LU R193, [R1+0x1b4] ;  /* 0x0001b40001c17983 */ /* 0x0003620000300800 */
[----:B------:R-:W-:-:S02]  /*12680*/  PRMT R197, R7, 0x7610, R197 ;  /* 0x0000761007c57816 */ /* 0x000fc400000000c5 */
[----:B------:R-:W-:Y:S01]  /*12690*/  PRMT R166, R7, 0x7632, R166 ;  /* 0x0000763207a67816 */ /* 0x000fe200000000a6 */
[----:B------:R-:W-:Y:S01]  /*126a0*/  IMAD.WIDE.U32 R6, R6, -0x326172a9, RZ ;  /* 0xcd9e8d5706067825 */ /* 0x000fe200078e00ff */
[----:B------:R-:W-:Y:S02]  /*126b0*/  LOP3.LUT R0, R11, UR24, R8, 0x96, !PT ;  /* 0x000000180b007c12 */ /* 0x000fe4000f8e9608 */
[----:B------:R-:W-:Y:S01]  /*126c0*/  @!P0 PRMT R12, R65, 0x5410, RZ ;  /* 0x00005410410c8816 */ /* 0x000fe200000000ff */
[----:B------:R-:W-:Y:S01]  /*126d0*/  @!P6 HADD2 R78, -R161.H0_H0, -RZ.H0_H0 ;  /* 0xa00000ffa14ee230 */ /* 0x000fe20000000900 */
[----:B------:R-:W-:Y:S01]  /*126e0*/  LOP3.LUT R4, R7, UR25, R4, 0x96, !PT ;  /* 0x0000001907047c12 */ /* 0x000fe2000f8e9604 */
[----:B------:R-:W-:Y:S01]  /*126f0*/  IMAD.WIDE.U32 R8, R0, -0x326172a9, RZ ;  /* 0xcd9e8d5700087825 */ /* 0x000fe200078e00ff */
[----:B------:R-:W-:-:S03]  /*12700*/  ISETP.GE.U32.AND P0, PT, R241, R5, PT ;  /* 0x00000005f100720c */ /* 0x000fc60003f06070 */
[----:B------:R-:W-:Y:S01]  /*12710*/  IMAD.MOV.U32 R73, RZ, RZ, R26 ;  /* 0x000000ffff497224 */ /* 0x000fe200078e001a */
[----:B------:R-:W-:Y:S01]  /*12720*/  LOP3.LUT R0, R9, UR23, R6, 0x96, !PT ;  /* 0x0000001709007c12 */ /* 0x000fe2000f8e9606 */
[----:B------:R-:W-:Y:S01]  /*12730*/  IMAD.WIDE.U32 R4, R4, -0x2daee0ad, RZ ;  /* 0xd2511f5304047825 */ /* 0x000fe200078e00ff */
[----:B------:R-:W-:-:S03]  /*12740*/  @!P4 HADD2 R77, -R162.H0_H0, -RZ.H0_H0 ;  /* 0xa00000ffa24dc230 */ /* 0x000fc60000000900 */
[----:B------:R-:W-:Y:S01]  /*12750*/  IMAD.MOV.U32 R47, RZ, RZ, R49 ;  /* 0x000000ffff2f7224 */ /* 0x000fe200078e0031 */
[----:B------:R-:W-:Y:S01]  /*12760*/  LOP3.LUT R5, R5, UR22, R10, 0x96, !PT ;  /* 0x0000001605057c12 */ /* 0x000fe2000f8e960a */
[----:B------:R-:W-:Y:S01]  /*12770*/  IMAD.WIDE.U32 R6, R0, -0x2daee0ad, RZ ;  /* 0xd2511f5300067825 */ /* 0x000fe200078e00ff */
[----:B------:R-:W-:Y:S01]  /*12780*/  @!P3 HADD2 R79, -R197.H0_H0, -RZ.H0_H0 ;  /* 0xa00000ffc54fb230 */ /* 0x000fe20000000900 */
[----:B------:R-:W-:Y:S01]  /*12790*/  PRMT R26, R161, 0x5410, R162 ;  /* 0x00005410a11a7816 */ /* 0x000fe200000000a2 */
[----:B------:R-:W2:Y:S01]  /*127a0*/  MUFU.EX2 R25, R147 ;  /* 0x0000009300197308 */ /* 0x000ea20000000800 */
[----:B------:R-:W-:Y:S01]  /*127b0*/  @!P6 PRMT R161, R78, 0x5410, RZ ;  /* 0x000054104ea1e816 */ /* 0x000fe200000000ff */
[----:B------:R-:W-:Y:S01]  /*127c0*/  IMAD.MOV.U32 R27, RZ, RZ, R17 ;  /* 0x000000ffff1b7224 */ /* 0x000fe200078e0011 */
[----:B------:R-:W-:Y:S01]  /*127d0*/  LOP3.LUT R7, R7, UR12, R4, 0x96, !PT ;  /* 0x0000000c07077c12 */ /* 0x000fe2000f8e9604 */
[----:B------:R-:W-:Y:S01]  /*127e0*/  IMAD.WIDE.U32 R4, R5, -0x326172a9, RZ ;  /* 0xcd9e8d5705047825 */ /* 0x000fe200078e00ff */
[----:B------:R-:W-:Y:S01]  /*127f0*/  @!P0 HADD2 R81, -R160.H0_H0, -RZ.H0_H0 ;  /* 0xa00000ffa0518230 */ /* 0x000fe20000000900 */
[----:B------:R-:W-:-:S02]  /*12800*/  LOP3.LUT R0, R2, 0xff, RZ, 0xc0, !PT ;  /* 0x000000ff02007812 */ /* 0x000fc400078ec0ff */
[----:B------:R-:W-:Y:S01]  /*12810*/  IMAD.MOV.U32 R76, RZ, RZ, R67 ;  /* 0x000000ffff4c7224 */ /* 0x000fe200078e0043 */
[----:B------:R-:W-:Y:S01]  /*12820*/  @!P1 HADD2 R82, -R159.H0_H0, -RZ.H0_H0 ;  /* 0xa00000ff9f529230 */ /* 0x000fe20000000900 */
[----:B------:R-:W-:Y:S01]  /*12830*/  IMAD.MOV.U32 R78, RZ, RZ, R115 ;  /* 0x000000ffff4e7224 */ /* 0x000fe200078e0073 */
[----:B------:R-:W-:Y:S01]  /*12840*/  PRMT R115, R197, 0x5410, R166 ;  /* 0x00005410c5737816 */ /* 0x000fe200000000a6 */
[----:B------:R1:W5:Y:S01]  /*12850*/  LDL.LU R192, [R1+0x1b0] ;  /* 0x0001b00001c07983 */ /* 0x0003620000300800 */
[----:B------:R-:W-:Y:S01]  /*12860*/  @!P3 PRMT R197, R79, 0x5410, RZ ;  /* 0x000054104fc5b816 */ /* 0x000fe200000000ff */
[----:B------:R-:W-:Y:S01]  /*12870*/  IMAD.MOV.U32 R79, RZ, RZ, R66 ;  /* 0x000000ffff4f7224 */ /* 0x000fe200078e0042 */
[----:B------:R-:W-:Y:S02]  /*12880*/  LOP3.LUT R10, R2, 0xffff, RZ, 0xc0, !PT ;  /* 0x0000ffff020a7812 */ /* 0x000fe400078ec0ff */
[--C-:B------:R-:W-:Y:S02]  /*12890*/  SHF.R.U32.HI R11, RZ, 0x10, R2.reuse ;  /* 0x00000010ff0b7819 */ /* 0x100fe40000011602 */
[----:B------:R-:W-:Y:S01]  /*128a0*/  SHF.R.U32.HI R9, RZ, 0x18, R2 ;  /* 0x00000018ff097819 */ /* 0x000fe20000011602 */
[----:B------:R-:W-:Y:S01]  /*128b0*/  IMAD.WIDE.U32 R2, R7, -0x326172a9, RZ ;  /* 0xcd9e8d5707027825 */ /* 0x000fe200078e00ff */
[----:B------:R-:W-:-:S03]  /*128c0*/  LOP3.LUT R7, R5, UR13, R8, 0x96, !PT ;  /* 0x0000000d05077c12 */ /* 0x000fc6000f8e9608 */
[----:B------:R-:W-:Y:S01]  /*128d0*/  IMAD.MOV.U32 R66, RZ, RZ, R114 ;  /* 0x000000ffff427224 */ /* 0x000fe200078e0072 */
[----:B------:R-:W-:Y:S01]  /*128e0*/  PRMT R114, R159, 0x5410, R160 ;  /* 0x000054109f727816 */ /* 0x000fe200000000a0 */
[----:B------:R-:W-:Y:S01]  /*128f0*/  IMAD.MOV.U32 R49, RZ, RZ, R50 ;  /* 0x000000ffff317224 */ /* 0x000fe200078e0032 */
[----:B------:R-:W-:Y:S01]  /*12900*/  @!P0 PRMT R160, R81, 0x5410, RZ ;  /* 0x0000541051a08816 */ /* 0x000fe200000000ff */
[----:B------:R-:W-:Y:S01]  /*12910*/  IMAD.MOV.U32 R50, RZ, RZ, R24 ;  /* 0x000000ffff327224 */ /* 0x000fe200078e0018 */
[----:B------:R-:W-:Y:S01]  /*12920*/  ISETP.GE.U32.AND P0, PT, R241, R0, PT ;  /* 0x00000000f100720c */ /* 0x000fe20003f06070 */
[----:B------:R-:W-:Y:S01]  /*12930*/  FADD.FTZ R24, R156, R16 ;  /* 0x000000109c187221 */ /* 0x000fe20000010000 */
[----:B------:R-:W-:Y:S01]  /*12940*/  LOP3.LUT R4, R3, UR8, R4, 0x96, !PT ;  /* 0x0000000803047c12 */ /* 0x000fe2000f8e9604 */
[----:B------:R-:W-:Y:S01]  /*12950*/  IMAD.MOV.U32 R16, RZ, RZ, R191 ;  /* 0x000000ffff107224 */ /* 0x000fe200078e00bf */
[C---:B------:R-:W-:Y:S02]  /*12960*/  LOP3.LUT R0, R2.reuse, 0xff, RZ, 0xc0, !PT ;  /* 0x000000ff02007812 */ /* 0x040fe400078ec0ff */
[----:B------:R-:W-:-:S02]  /*12970*/  LOP3.LUT R8, R2, 0xffff, RZ, 0xc0, !PT ;  /* 0x0000ffff02087812 */ /* 0x000fc400078ec0ff */
[--C-:B------:R-:W-:Y:S02]  /*12980*/  SHF.R.U32.HI R17, RZ, 0x10, R2.reuse ;  /* 0x00000010ff117819 */ /* 0x100fe40000011602 */
[----:B------:R-:W-:Y:S01]  /*12990*/  SHF.R.U32.HI R5, RZ, 0x18, R2 ;  /* 0x00000018ff057819 */ /* 0x000fe20000011602 */
[----:B------:R-:W-:Y:S01]  /*129a0*/  IMAD.WIDE.U32 R2, R7, -0x2daee0ad, RZ ;  /* 0xd2511f5307027825 */ /* 0x000fe200078e00ff */
[----:B------:R-:W-:Y:S01]  /*129b0*/  @!P4 PRMT R162, R77, 0x5410, RZ ;  /* 0x000054104da2c816 */ /* 0x000fe200000000ff */
[----:B------:R-:W-:Y:S02]  /*129c0*/  @!P2 HADD2 R80, -R166.H0_H0, -RZ.H0_H0 ;  /* 0xa00000ffa650a230 */ /* 0x000fe40000000900 */
[----:B------:R-:W-:Y:S01]  /*129d0*/  IMAD.MOV.U32 R65, RZ, RZ, R21 ;  /* 0x000000ffff417224 */ /* 0x000fe200078e0015 */
[C---:B------:R-:W-:Y:S01]  /*129e0*/  LOP3.LUT R18, R2.reuse, 0xffff, RZ, 0xc0, !PT ;  /* 0x0000ffff02127812 */ /* 0x040fe200078ec0ff */
[----:B------:R-:W-:Y:S01]  /*129f0*/  IMAD.MOV.U32 R77, RZ, RZ, R16 ;  /* 0x000000ffff4d7224 */ /* 0x000fe200078e0010 */
[----:B------:R-:W-:Y:S01]  /*12a00*/  SHF.R.U32.HI R16, RZ, 0x10, R2 ;  /* 0x00000010ff107819 */ /* 0x000fe20000011602 */
[----:B------:R-:W-:Y:S01]  /*12a10*/  IMAD.MOV.U32 R67, RZ, RZ, R22 ;  /* 0x000000ffff437224 */ /* 0x000fe200078e0016 */
[----:B------:R-:W-:-:S02]  /*12a20*/  LOP3.LUT R22, R2, 0xff, RZ, 0xc0, !PT ;  /* 0x000000ff02167812 */ /* 0x000fc400078ec0ff */
[----:B------:R-:W-:Y:S01]  /*12a30*/  @!P1 PRMT R159, R82, 0x5410, RZ ;  /* 0x00005410529f9816 */ /* 0x000fe200000000ff */
[----:B------:R-:W-:Y:S01]  /*12a40*/  IMAD.MOV.U32 R81, RZ, RZ, R45 ;  /* 0x000000ffff517224 */ /* 0x000fe200078e002d */
[----:B------:R-:W-:Y:S01]  /*12a50*/  SHF.R.U32.HI R21, RZ, 0x18, R2 ;  /* 0x00000018ff157819 */ /* 0x000fe20000011602 */
[----:B------:R1:W5:Y:S01]  /*12a60*/  LDL.LU R191, [R1+0x1ac] ;  /* 0x0001ac0001bf7983 */ /* 0x0003620000300800 */
[----:B------:R-:W-:-:S04]  /*12a70*/  SHF.R.U32.HI R2, RZ, 0x8, R10 ;  /* 0x00000008ff027819 */ /* 0x000fc8000001160a */
[----:B------:R-:W-:Y:S02]  /*12a80*/  LOP3.LUT R2, R2, 0xffff, RZ, 0xc0, !PT ;  /* 0x0000ffff02027812 */ /* 0x000fe400078ec0ff */
[----:B------:R-:W-:Y:S02]  /*12a90*/  @!P2 PRMT R166, R80, 0x5410, RZ ;  /* 0x0000541050a6a816 */ /* 0x000fe400000000ff */
[----:B------:R-:W-:Y:S02]  /*12aa0*/  ISETP.GE.U32.AND P1, PT, R241, R2, PT ;  /* 0x00000002f100720c */ /* 0x000fe40003f26070 */
[----:B--2---:R-:W-:Y:S01]  /*12ab0*/  F2FP.PACK_AB R2, R25, R19 ;  /* 0x000000131902723e */ /* 0x004fe200000000ff */
[----:B------:R-:W-:Y:S01]  /*12ac0*/  MUFU.EX2 R10, R59 ;  /* 0x0000003b000a7308 */ /* 0x000fe20000000800 */
[----:B------:R-:W-:Y:S02]  /*12ad0*/  ISETP.GE.U32.AND P2, PT, R241, R9, PT ;  /* 0x00000009f100720c */ /* 0x000fe40003f46070 */
[----:B------:R-:W-:-:S05]  /*12ae0*/  PRMT R158, R2, 0x7610, R158 ;  /* 0x00007610029e7816 */ /* 0x000fca000000009e */
[----:B------:R-:W2:Y:S01]  /*12af0*/  MUFU.EX2 R9, R51 ;  /* 0x0000003300097308 */ /* 0x000ea20000000800 */
[----:B------:R-:W-:Y:S01]  /*12b00*/  PRMT R157, R2, 0x7632, R157 ;  /* 0x00007632029d7816 */ /* 0x000fe2000000009d */
[----:B------:R-:W-:Y:S01]  /*12b10*/  @!P0 HADD2 R83, -R158.H0_H0, -RZ.H0_H0 ;  /* 0xa00000ff9e538230 */ /* 0x000fe20000000900 */
[----:B------:R-:W-:Y:S01]  /*12b20*/  LOP3.LUT R2, R11, 0xff, RZ, 0xc0, !PT ;  /* 0x000000ff0b027812 */ /* 0x000fe200078ec0ff */
[----:B------:R-:W-:Y:S01]  /*12b30*/  IMAD.MOV.U32 R82, RZ, RZ, R113 ;  /* 0x000000ffff527224 */ /* 0x000fe200078e0071 */
[----:B------:R-:W-:Y:S02]  /*12b40*/  PRMT R113, R158, 0x5410, R157 ;  /* 0x000054109e717816 */ /* 0x000fe4000000009d */
[----:B------:R-:W-:Y:S02]  /*12b50*/  @!P0 PRMT R158, R83, 0x5410, RZ ;  /* 0x00005410539e8816 */ /* 0x000fe400000000ff */
[C---:B------:R-:W-:Y:S02]  /*12b60*/  ISETP.GE.U32.AND P0, PT, R241.reuse, R2, PT ;  /* 0x00000002f100720c */ /* 0x040fe40003f06070 */
[C---:B------:R-:W-:Y:S01]  /*12b70*/  ISETP.GE.U32.AND P6, PT, R241.reuse, R5, PT ;  /* 0x00000005f100720c */ /* 0x040fe20003fc6070 */
[----:B------:R-:W-:Y:S01]  /*12b80*/  FADD.FTZ R5, R190, R23 ;  /* 0x00000017be057221 */ /* 0x000fe20000010000 */
[----:B------:R-:W-:Y:S01]  /*12b90*/  MUFU.EX2 R11, R151 ;  /* 0x00000097000b7308 */ /* 0x000fe20000000800 */
[----:B------:R-:W-:Y:S01]  /*12ba0*/  ISETP.GE.U32.AND P3, PT, R241, R0, PT ;  /* 0x00000000f100720c */ /* 0x000fe20003f66070 */
[----:B------:R-:W-:Y:S01]  /*12bb0*/  IMAD.MOV.U32 R80, RZ, RZ, R112 ;  /* 0x000000ffff507224 */ /* 0x000fe200078e0070 */
[----:B--2---:R-:W-:Y:S01]  /*12bc0*/  F2FP.PACK_AB R2, R10, R9 ;  /* 0x000000090a02723e */ /* 0x004fe200000000ff */
[----:B------:R-:W-:Y:S01]  /*12bd0*/  @!P1 HADD2 R84, -R157.H0_H0, -RZ.H0_H0 ;  /* 0xa00000ff9d549230 */ /* 0x000fe20000000900 */
[----:B------:R-:W-:Y:S01]  /*12be0*/  LOP3.LUT R0, R3, UR7, R6, 0x96, !PT ;  /* 0x0000000703007c12 */ /* 0x000fe2000f8e9606 */
[----:B------:R-:W-:Y:S01]  /*12bf0*/  FADD.FTZ R7, R19, R20 ;  /* 0x0000001413077221 */ /* 0x000fe20000010000 */
[----:B------:R-:W-:Y:S01]  /*12c00*/  PRMT R156, R2, 0x7610, R156 ;  /* 0x00007610029c7816 */ /* 0x000fe2000000009c */
[----:B------:R-:W2:Y:S01]  /*12c10*/  MUFU.EX2 R23, R152 ;  /* 0x0000009800177308 */ /* 0x000ea20000000800 */
[----:B------:R-:W-:Y:S01]  /*12c20*/  LOP3.LUT R3, R4, 0xffff, RZ, 0xc0, !PT ;  /* 0x0000ffff04037812 */ /* 0x000fe200078ec0ff */
[----:B------:R-:W-:Y:S01]  /*12c30*/  IMAD.MOV.U32 R51, RZ, RZ, R68 ;  /* 0x000000ffff337224 */ /* 0x000fe200078e0044 */
[----:B------:R-:W-:Y:S01]  /*12c40*/  PRMT R155, R2, 0x7632, R155 ;  /* 0x00007632029b7816 */ /* 0x000fe2000000009b */
[----:B------:R-:W-:Y:S01]  /*12c50*/  @!P0 HADD2 R86, -R156.H0_H0, -RZ.H0_H0 ;  /* 0xa00000ff9c568230 */ /* 0x000fe20000000900 */
[----:B------:R-:W-:-:S03]  /*12c60*/  SHF.R.U32.HI R2, RZ, 0x8, R3 ;  /* 0x00000008ff027819 */ /* 0x000fc60000011603 */
[----:B------:R-:W-:Y:S01]  /*12c70*/  MUFU.EX2 R45, R150 ;  /* 0x00000096002d7308 */ /* 0x000fe20000000800 */
[----:B------:R-:W-:Y:S01]  /*12c80*/  LOP3.LUT R3, R4, 0xff, RZ, 0xc0, !PT ;  /* 0x000000ff04037812 */ /* 0x000fe200078ec0ff */
[----:B------:R-:W-:Y:S01]  /*12c90*/  IMAD.MOV.U32 R83, RZ, RZ, R65 ;  /* 0x000000ffff537224 */ /* 0x000fe200078e0041 */
[----:B------:R-:W-:Y:S01]  /*12ca0*/  PRMT R112, R156, 0x5410, R155 ;  /* 0x000054109c707816 */ /* 0x000fe2000000009b */
[----:B------:R-:W-:Y:S01]  /*12cb0*/  IMAD.MOV.U32 R59, RZ, RZ, R44 ;  /* 0x000000ffff3b7224 */ /* 0x000fe200078e002c */
[----:B------:R-:W-:Y:S01]  /*12cc0*/  LOP3.LUT R2, R2, 0xffff, RZ, 0xc0, !PT ;  /* 0x0000ffff02027812 */ /* 0x000fe200078ec0ff */
[----:B------:R1:W5:Y:S01]  /*12cd0*/  LDL.LU R190, [R1+0x1a8] ;  /* 0x0001a80001be7983 */ /* 0x0003620000300800 */
[----:B------:R-:W-:Y:S02]  /*12ce0*/  @!P0 PRMT R156, R86, 0x5410, RZ ;  /* 0x00005410569c8816 */ /* 0x000fe400000000ff */
[----:B------:R-:W-:Y:S02]  /*12cf0*/  ISETP.GE.U32.AND P0, PT, R241, R3, PT ;  /* 0x00000003f100720c */ /* 0x000fe40003f06070 */
[----:B------:R-:W-:-:S02]  /*12d00*/  @!P1 PRMT R157, R84, 0x5410, RZ ;  /* 0x00005410549d9816 */ /* 0x000fc400000000ff */
[----:B------:R-:W-:Y:S02]  /*12d10*/  ISETP.GE.U32.AND P1, PT, R241, R2, PT ;  /* 0x00000002f100720c */ /* 0x000fe40003f26070 */
[----:B--2---:R-:W-:Y:S01]  /*12d20*/  F2FP.PACK_AB R2, R23, R11 ;  /* 0x0000000b1702723e */ /* 0x004fe200000000ff */
[----:B------:R-:W-:Y:S01]  /*12d30*/  FADD.FTZ R6, R153, R24 ;  /* 0x0000001899067221 */ /* 0x000fe20000010000 */
[----:B------:R-:W2:Y:S02]  /*12d40*/  MUFU.EX2 R19, R149 ;  /* 0x0000009500137308 */ /* 0x000ea40000000800 */
[C---:B------:R-:W-:Y:S02]  /*12d50*/  PRMT R154, R2.reuse, 0x7610, R154 ;  /* 0x00007610029a7816 */ /* 0x040fe4000000009a */
[----:B------:R-:W-:Y:S02]  /*12d60*/  PRMT R153, R2, 0x7632, R153 ;  /* 0x0000763202997816 */ /* 0x000fe40000000099 */
[----:B------:R-:W-:Y:S01]  /*12d70*/  SHF.R.U32.HI R2, RZ, 0x10, R4 ;  /* 0x00000010ff027819 */ /* 0x000fe20000011604 */
[----:B------:R-:W-:Y:S01]  /*12d80*/  @!P0 HADD2 R88, -R154.H0_H0, -RZ.H0_H0 ;  /* 0xa00000ff9a588230 */ /* 0x000fe20000000900 */
[----:B------:R-:W-:-:S02]  /*12d90*/  IMAD.MOV.U32 R68, RZ, RZ, R100 ;  /* 0x000000ffff447224 */ /* 0x000fc400078e0064 */
[----:B------:R-:W-:Y:S01]  /*12da0*/  LOP3.LUT R2, R2, 0xff, RZ, 0xc0, !PT ;  /* 0x000000ff02027812 */ /* 0x000fe200078ec0ff */
[----:B------:R-:W-:Y:S01]  /*12db0*/  IMAD.MOV.U32 R100, RZ, RZ, R131 ;  /* 0x000000ffff647224 */ /* 0x000fe200078e0083 */
[----:B------:R-:W-:Y:S01]  /*12dc0*/  PRMT R131, R154, 0x5410, R153 ;  /* 0x000054109a837816 */ /* 0x000fe20000000099 */
[----:B------:R-:W-:Y:S01]  /*12dd0*/  @!P1 HADD2 R87, -R153.H0_H0, -RZ.H0_H0 ;  /* 0xa00000ff99579230 */ /* 0x000fe20000000900 */
[----:B------:R-:W-:Y:S02]  /*12de0*/  @!P0 PRMT R154, R88, 0x5410, RZ ;  /* 0x00005410589a8816 */ /* 0x000fe400000000ff */
[----:B------:R-:W-:Y:S02]  /*12df0*/  ISETP.GE.U32.AND P0, PT, R241, R2, PT ;  /* 0x00000002f100720c */ /* 0x000fe40003f06070 */
[----:B------:R-:W-:Y:S01]  /*12e00*/  SHF.R.U32.HI R2, RZ, 0x18, R4 ;  /* 0x00000018ff027819 */ /* 0x000fe20000011604 */
[----:B------:R-:W-:Y:S01]  /*12e10*/  IMAD.MOV.U32 R86, RZ, RZ, R27 ;  /* 0x000000ffff567224 */ /* 0x000fe200078e001b */
[----:B------:R-:W-:Y:S01]  /*12e20*/  @!P1 PRMT R153, R87, 0x5410, RZ ;  /* 0x0000541057999816 */ /* 0x000fe200000000ff */
[----:B------:R-:W-:Y:S01]  /*12e30*/  MUFU.EX2 R27, R229 ;  /* 0x000000e5001b7308 */ /* 0x000fe20000000800 */
[----:B------:R-:W-:-:S02]  /*12e40*/  ISETP.GE.U32.AND P1, PT, R241, R2, PT ;  /* 0x00000002f100720c */ /* 0x000fc40003f26070 */
[----:B--2---:R-:W-:-:S05]  /*12e50*/  F2FP.PACK_AB R2, R45, R19 ;  /* 0x000000132d02723e */ /* 0x004fca00000000ff */
[----:B------:R-:W2:Y:S01]  /*12e60*/  MUFU.EX2 R65, R230 ;  /* 0x000000e600417308 */ /* 0x000ea20000000800 */
[C---:B------:R-:W-:Y:S02]  /*12e70*/  PRMT R152, R2.reuse, 0x7610, R152 ;  /* 0x0000761002987816 */ /* 0x040fe40000000098 */
[----:B------:R-:W-:Y:S02]  /*12e80*/  PRMT R151, R2, 0x7632, R151 ;  /* 0x0000763202977816 */ /* 0x000fe40000000097 */
[----:B------:R-:W-:Y:S01]  /*12e90*/  SHF.R.U32.HI R2, RZ, 0x8, R8 ;  /* 0x00000008ff027819 */ /* 0x000fe20000011608 */
[----:B------:R-:W-:Y:S01]  /*12ea0*/  @!P0 HADD2 R90, -R152.H0_H0, -RZ.H0_H0 ;  /* 0xa00000ff985a8230 */ /* 0x000fe20000000900 */
[----:B------:R-:W-:Y:S02]  /*12eb0*/  IMAD.MOV.U32 R84, RZ, RZ, R130 ;  /* 0x000000ffff547224 */ /* 0x000fe400078e0082 */
[----:B------:R-:W-:Y:S02]  /*12ec0*/  LOP3.LUT R2, R2, 0xffff, RZ, 0xc0, !PT ;  /* 0x0000ffff02027812 */ /* 0x000fe400078ec0ff */
[----:B------:R-:W-:-:S02]  /*12ed0*/  PRMT R130, R152, 0x5410, R151 ;  /* 0x0000541098827816 */ /* 0x000fc40000000097 */
[----:B------:R-:W-:Y:S02]  /*12ee0*/  @!P0 PRMT R152, R90, 0x5410, RZ ;  /* 0x000054105a988816 */ /* 0x000fe400000000ff */
[----:B------:R-:W-:Y:S02]  /*12ef0*/  ISETP.GE.U32.AND P0, PT, R241, R2, PT ;  /* 0x00000002f100720c */ /* 0x000fe40003f06070 */
[----:B--2---:R-:W-:Y:S01]  /*12f00*/  F2FP.PACK_AB R2, R65, R27 ;  /* 0x0000001b4102723e */ /* 0x004fe200000000ff */
[----:B------:R-:W-:Y:S01]  /*12f10*/  @!P1 HADD2 R89, -R151.H0_H0, -RZ.H0_H0 ;  /* 0xa00000ff97599230 */ /* 0x000fe20000000900 */
[----:B------:R-:W-:Y:S02]  /*12f20*/  IMAD.MOV.U32 R24, RZ, RZ, R67 ;  /* 0x000000ffff187224 */ /* 0x000fe400078e0043 */
[C---:B------:R-:W-:Y:S01]  /*12f30*/  PRMT R150, R2.reuse, 0x7610, R150 ;  /* 0x0000761002967816 */ /* 0x040fe20000000096 */
[----:B------:R-:W-:Y:S01]  /*12f40*/  IMAD.MOV.U32 R67, RZ, RZ, R66 ;  /* 0x000000ffff437224 */ /* 0x000fe200078e0042 */
[----:B------:R-:W-:Y:S01]  /*12f50*/  PRMT R149, R2, 0x7632, R149 ;  /* 0x0000763202957816 */ /* 0x000fe20000000095 */
[----:B------:R-:W-:Y:S01]  /*12f60*/  MUFU.EX2 R44, R222 ;  /* 0x000000de002c7308 */ /* 0x000fe20000000800 */
[----:B------:R-:W-:-:S02]  /*12f70*/  LOP3.LUT R2, R17, 0xff, RZ, 0xc0, !PT ;  /* 0x000000ff11027812 */ /* 0x000fc400078ec0ff */
[----:B------:R-:W-:Y:S02]  /*12f80*/  @!P1 PRMT R151, R89, 0x5410, RZ ;  /* 0x0000541059979816 */ /* 0x000fe400000000ff */
[----:B------:R-:W-:-:S03]  /*12f90*/  ISETP.GE.U32.AND P1, PT, R241, R2, PT ;  /* 0x00000002f100720c */ /* 0x000fc60003f26070 */
[----:B------:R-:W2:Y:S01]  /*12fa0*/  MUFU.EX2 R66, R223 ;  /* 0x000000df00427308 */ /* 0x000ea20000000800 */
[----:B------:R-:W-:Y:S01]  /*12fb0*/  LOP3.LUT R2, R16, 0xff, RZ, 0xc0, !PT ;  /* 0x000000ff10027812 */ /* 0x000fe200078ec0ff */
[----:B------:R-:W-:Y:S02]  /*12fc0*/  FADD.FTZ R9, R9, R38 ;  /* 0x0000002609097221 */ /* 0x000fe40000010000 */
[----:B------:R-:W-:Y:S01]  /*12fd0*/  FADD.FTZ R8, R235, R6 ;  /* 0x00000006eb087221 */ /* 0x000fe20000010000 */
[----:B------:R-:W-:Y:S01]  /*12fe0*/  ISETP.GE.U32.AND P4, PT, R241, R2, PT ;  /* 0x00000002f100720c */ /* 0x000fe20003f86070 */
[----:B------:R-:W-:Y:S01]  /*12ff0*/  IMAD.MOV.U32 R38, RZ, RZ, R67 ;  /* 0x000000ffff267224 */ /* 0x000fe200078e0043 */
[----:B------:R-:W-:Y:S01]  /*13000*/  LOP3.LUT R2, R0, 0xffff, RZ, 0xc0, !PT ;  /* 0x0000ffff00027812 */ /* 0x000fe200078ec0ff */
[----:B------:R-:W-:Y:S01]  /*13010*/  MUFU.EX2 R67, R231 ;  /* 0x000000e700437308 */ /* 0x000fe20000000800 */
[----:B------:R-:W-:Y:S02]  /*13020*/  @!P2 HADD2 R85, -R155.H0_H0, -RZ.H0_H0 ;  /* 0xa00000ff9b55a230 */ /* 0x000fe40000000900 */
[----:B------:R-:W-:-:S05]  /*13030*/  SHF.R.U32.HI R2, RZ, 0x8, R2 ;  /* 0x00000008ff027819 */ /* 0x000fca0000011602 */
[----:B------:R-:W3:Y:S01]  /*13040*/  MUFU.EX2 R235, R232 ;  /* 0x000000e800eb7308 */ /* 0x000ee20000000800 */
[----:B------:R-:W-:Y:S01]  /*13050*/  @!P0 HADD2 R91, -R149.H0_H0, -RZ.H0_H0 ;  /* 0xa00000ff955b8230 */ /* 0x000fe20000000900 */
[----:B--2---:R-:W-:Y:S01]  /*13060*/  F2FP.PACK_AB R4, R66, R44 ;  /* 0x0000002c4204723e */ /* 0x004fe200000000ff */
[----:B------:R-:W-:Y:S01]  /*13070*/  IMAD.MOV.U32 R20, RZ, RZ, R129 ;  /* 0x000000ffff147224 */ /* 0x000fe200078e0081 */
[----:B------:R-:W-:Y:S02]  /*13080*/  LOP3.LUT R3, R0, 0xff, RZ, 0xc0, !PT ;  /* 0x000000ff00037812 */ /* 0x000fe400078ec0ff */
[----:B------:R-:W-:Y:S02]  /*13090*/  LOP3.LUT R2, R2, 0xffff, RZ, 0xc0, !PT ;  /* 0x0000ffff02027812 */ /* 0x000fe400078ec0ff */
[----:B------:R-:W-:Y:S02]  /*130a0*/  PRMT R129, R150, 0x5410, R149 ;  /* 0x0000541096817816 */ /* 0x000fe40000000095 */
[----:B------:R-:W-:-:S02]  /*130b0*/  @!P2 PRMT R155, R85, 0x5410, RZ ;  /* 0x00005410559ba816 */ /* 0x000fc400000000ff */
[----:B------:R-:W-:Y:S02]  /*130c0*/  @!P0 PRMT R149, R91, 0x5410, RZ ;  /* 0x000054105b958816 */ /* 0x000fe400000000ff */
[C---:B------:R-:W-:Y:S02]  /*130d0*/  PRMT R148, R4.reuse, 0x7610, R148 ;  /* 0x0000761004947816 */ /* 0x040fe40000000094 */
[C---:B------:R-:W-:Y:S02]  /*130e0*/  ISETP.GE.U32.AND P0, PT, R241.reuse, R3, PT ;  /* 0x00000003f100720c */ /* 0x040fe40003f06070 */
[----:B------:R-:W-:Y:S02]  /*130f0*/  ISETP.GE.U32.AND P2, PT, R241, R2, PT ;  /* 0x00000002f100720c */ /* 0x000fe40003f46070 */
[--C-:B------:R-:W-:Y:S02]  /*13100*/  SHF.R.U32.HI R2, RZ, 0x18, R0.reuse ;  /* 0x00000018ff027819 */ /* 0x100fe40000011600 */
[----:B------:R-:W-:Y:S01]  /*13110*/  SHF.R.U32.HI R0, RZ, 0x10, R0 ;  /* 0x00000010ff007819 */ /* 0x000fe20000011600 */
[----:B------:R-:W-:Y:S01]  /*13120*/  @!P1 HADD2 R93, -R148.H0_H0, -RZ.H0_H0 ;  /* 0xa00000ff945d9230 */ /* 0x000fe20000000900 */
[----:B------:R-:W-:Y:S01]  /*13130*/  PRMT R147, R4, 0x7632, R147 ;  /* 0x0000763204937816 */ /* 0x000fe20000000093 */
[----:B------:R-:W-:Y:S01]  /*13140*/  MUFU.EX2 R231, R227 ;  /* 0x000000e300e77308 */ /* 0x000fe20000000800 */
[----:B---3--:R-:W-:Y:S01]  /*13150*/  F2FP.PACK_AB R3, R235, R67 ;  /* 0x00000043eb03723e */ /* 0x008fe200000000ff */
[----:B------:R-:W-:Y:S01]  /*13160*/  IMAD.MOV.U32 R85, RZ, RZ, R128 ;  /* 0x000000ffff557224 */ /* 0x000fe200078e0080 */
[----:B------:R-:W-:-:S05]  /*13170*/  LOP3.LUT R0, R0, 0xff, RZ, 0xc0, !PT ;  /* 0x000000ff00007812 */ /* 0x000fca00078ec0ff */
[----:B------:R-:W2:Y:S01]  /*13180*/  MUFU.EX2 R232, R225 ;  /* 0x000000e100e87308 */ /* 0x000ea20000000800 */
[----:B------:R-:W-:Y:S02]  /*13190*/  PRMT R128, R148, 0x5410, R147 ;  /* 0x0000541094807816 */ /* 0x000fe40000000093 */
[----:B------:R-:W-:Y:S02]  /*131a0*/  PRMT R146, R3, 0x7610, R146 ;  /* 0x0000761003927816 */ /* 0x000fe40000000092 */
[----:B------:R-:W-:Y:S02]  /*131b0*/  @!P1 PRMT R148, R93, 0x5410, RZ ;  /* 0x000054105d949816 */ /* 0x000fe400000000ff */
[----:B------:R-:W-:Y:S02]  /*131c0*/  ISETP.GE.U32.AND P1, PT, R241, R0, PT ;  /* 0x00000000f100720c */ /* 0x000fe40003f26070 */
[----:B------:R-:W-:Y:S01]  /*131d0*/  SHF.R.U32.HI R0, RZ, 0x8, R18 ;  /* 0x00000008ff007819 */ /* 0x000fe20000011612 */
[----:B------:R-:W-:Y:S01]  /*131e0*/  @!P0 HADD2 R95, -R146.H0_H0, -RZ.H0_H0 ;  /* 0xa00000ff925f8230 */ /* 0x000fe20000000900 */
[----:B------:R-:W-:Y:S01]  /*131f0*/  PRMT R145, R3, 0x7632, R145 ;  /* 0x0000763203917816 */ /* 0x000fe20000000091 */
[----:B------:R-:W-:Y:S01]  /*13200*/  @!P3 HADD2 R92, -R150.H0_H0, -RZ.H0_H0 ;  /* 0xa00000ff965cb230 */ /* 0x000fe20000000900 */
[----:B------:R-:W-:Y:S01]  /*13210*/  LOP3.LUT R0, R0, 0xffff, RZ, 0xc0, !PT ;  /* 0x0000ffff00007812 */ /* 0x000fe200078ec0ff */
[----:B------:R-:W-:Y:S01]  /*13220*/  MUFU.EX2 R230, R224 ;  /* 0x000000e000e67308 */ /* 0x000fe20000000800 */
[----:B------:R-:W-:Y:S01]  /*13230*/  PRMT R223, R146, 0x5410, R145 ;  /* 0x0000541092df7816 */ /* 0x000fe20000000091 */
[----:B------:R-:W-:Y:S01]  /*13240*/  @!P6 HADD2 R94, -R147.H0_H0, -RZ.H0_H0 ;  /* 0xa00000ff935ee230 */ /* 0x000fe20000000900 */
[----:B------:R-:W-:Y:S01]  /*13250*/  @!P0 PRMT R146, R95, 0x5410, RZ ;  /* 0x000054105f928816 */ /* 0x000fe200000000ff */
[----:B------:R-:W-:Y:S01]  /*13260*/  FADD.FTZ R7, R25, R7 ;  /* 0x0000000719077221 */ /* 0x000fe20000010000 */
[----:B------:R-:W-:-:S03]  /*13270*/  ISETP.GE.U32.AND P0, PT, R241, R0, PT ;  /* 0x00000000f100720c */ /* 0x000fc60003f06070 */
[----:B------:R-:W3:Y:S01]  /*13280*/  MUFU.EX2 R229, R228 ;  /* 0x000000e400e57308 */ /* 0x000ee20000000800 */
[----:B--2---:R-:W-:Y:S01]  /*13290*/  F2FP.PACK_AB R0, R232, R231 ;  /* 0x000000e7e800723e */ /* 0x004fe200000000ff */
[----:B------:R-:W-:Y:S01]  /*132a0*/  IMAD.MOV.U32 R25, RZ, RZ, R61 ;  /* 0x000000ffff197224 */ /* 0x000fe200078e003d */
[----:B------:R-:W-:Y:S01]  /*132b0*/  @!P3 PRMT R150, R92, 0x5410, RZ ;  /* 0x000054105c96b816 */ /* 0x000fe200000000ff */
[----:B------:R-:W-:Y:S01]  /*132c0*/  IMAD.MOV.U32 R92, RZ, RZ, R86 ;  /* 0x000000ffff5c7224 */ /* 0x000fe200078e0056 */
[----:B------:R-:W-:Y:S01]  /*132d0*/  @!P6 PRMT R147, R94, 0x5410, RZ ;  /* 0x000054105e93e816 */ /* 0x000fe200000000ff */
[----:B------:R-:W-:Y:S01]  /*132e0*/  IMAD.MOV.U32 R94, RZ, RZ, R25 ;  /* 0x000000ffff5e7224 */ /* 0x000fe200078e0019 */
[C---:B------:R-:W-:Y:S01]  /*132f0*/  PRMT R140, R0.reuse, 0x7632, R140 ;  /* 0x00007632008c7816 */ /* 0x040fe2000000008c */
[----:B------:R-:W-:Y:S01]  /*13300*/  IMAD.MOV.U32 R25, RZ, RZ, R92 ;  /* 0x000000ffff197224 */ /* 0x000fe200078e005c */
[C---:B------:R-:W-:Y:S01]  /*13310*/  ISETP.GE.U32.AND P3, PT, R241.reuse, R2, PT ;  /* 0x00000002f100720c */ /* 0x040fe20003f66070 */
[----:B------:R-:W-:Y:S01]  /*13320*/  IMAD.MOV.U32 R86, RZ, RZ, R137 ;  /* 0x000000ffff567224 */ /* 0x000fe200078e0089 */
[----:B------:R-:W-:Y:S01]  /*13330*/  ISETP.GE.U32.AND P6, PT, R241, R21, PT ;  /* 0x00000015f100720c */ /* 0x000fe20003fc6070 */
[----:B------:R-:W-:Y:S01]  /*13340*/  IMAD.MOV.U32 R92, RZ, RZ, R20 ;  /* 0x000000ffff5c7224 */ /* 0x000fe200078e0014 */
[----:B------:R-:W-:Y:S01]  /*13350*/  @!P4 HADD2 R97, -R0.H0_H0, -RZ.H0_H0 ;  /* 0xa00000ff0061c230 */ /* 0x000fe20000000900 */
[----:B------:R-:W-:Y:S01]  /*13360*/  @P4 PRMT R222, R0, 0x7610, R222 ;  /* 0x0000761000de4816 */ /* 0x000fe200000000de */
[----:B------:R-:W-:Y:S01]  /*13370*/  IMAD.WIDE.U32 R20, R226, -0x326172a9, RZ ;  /* 0xcd9e8d57e2147825 */ /* 0x000fe200078e00ff */
[----:B------:R-:W-:-:S02]  /*13380*/  F2FP.PACK_AB R2, R236, R233 ;  /* 0x000000e9ec02723e */ /* 0x000fc400000000ff */
[----:B------:R-:W-:Y:S01]  /*13390*/  PRMT R137, R0, 0x5410, R140 ;  /* 0x0000541000897816 */ /* 0x000fe2000000008c */
[----:B------:R-:W-:Y:S02]  /*133a0*/  IMAD.MOV.U32 R0, RZ, RZ, c[0x0][0x228] ;  /* 0x00008a00ff007624 */ /* 0x000fe400078e00ff */
[----:B------:R-:W-:Y:S01]  /*133b0*/  IMAD.MOV.U32 R88, RZ, RZ, R78 ;  /* 0x000000ffff587224 */ /* 0x000fe200078e004e */
[C---:B------:R-:W-:Y:S01]  /*133c0*/  PRMT R142, R2.reuse, 0x7610, R142 ;  /* 0x00007610028e7816 */ /* 0x040fe2000000008e */
[----:B------:R-:W-:Y:S01]  /*133d0*/  IMAD.MOV.U32 R78, RZ, RZ, R53 ;  /* 0x000000ffff4e7224 */ /* 0x000fe200078e0035 */
[----:B------:R-:W-:Y:S01]  /*133e0*/  PRMT R141, R2, 0x7632, R141 ;  /* 0x00007632028d7816 */ /* 0x000fe2000000008d */
[----:B------:R-:W-:Y:S01]  /*133f0*/  IMAD.MOV.U32 R53, RZ, RZ, R56 ;  /* 0x000000ffff357224 */ /* 0x000fe200078e0038 */
[----:B---3--:R-:W-:Y:S01]  /*13400*/  F2FP.PACK_AB R3, R229, R230 ;  /* 0x000000e6e503723e */ /* 0x008fe200000000ff */
[----:B------:R-:W-:Y:S01]  /*13410*/  IMAD.MOV.U32 R93, RZ, RZ, R58 ;  /* 0x000000ffff5d7224 */ /* 0x000fe200078e003a */
[----:B------:R-:W-:Y:S01]  /*13420*/  LOP3.LUT R2, R21, UR29, R94, 0x96, !PT ;  /* 0x0000001d15027c12 */ /* 0x000fe2000f8e965e */
[----:B------:R-:W-:-:S02]  /*13430*/  FADD.FTZ R4, R60, R8 ;  /* 0x000000083c047221 */ /* 0x000fc40000010000 */
[C---:B------:R-:W-:Y:S02]  /*13440*/  IMAD.SHL.U32 R60, R0.reuse, 0x8, RZ ;  /* 0x00000008003c7824 */ /* 0x040fe400078e00ff */
[C---:B------:R-:W-:Y:S02]  /*13450*/  IMAD.SHL.U32 R58, R0.reuse, 0x40, RZ ;  /* 0x00000040003a7824 */ /* 0x040fe400078e00ff */
[----:B------:R-:W-:Y:S01]  /*13460*/  IMAD R56, R0, 0x48, RZ ;  /* 0x0000004800387824 */ /* 0x000fe200078e02ff */
[----:B------:R-:W-:Y:S01]  /*13470*/  LOP3.LUT R0, R249, UR28, R238, 0x96, !PT ;  /* 0x0000001cf9007c12 */ /* 0x000fe2000f8e96ee */
[----:B------:R-:W-:Y:S01]  /*13480*/  FADD.FTZ R6, R10, R9 ;  /* 0x000000090a067221 */ /* 0x000fe20000010000 */
[----:B------:R-:W-:Y:S01]  /*13490*/  PRMT R144, R3, 0x7610, R144 ;  /* 0x0000761003907816 */ /* 0x000fe20000000090 */
[----:B------:R-:W-:Y:S01]  /*134a0*/  FADD.FTZ R16, R11, R7 ;  /* 0x000000070b107221 */ /* 0x000fe20000010000 */
[----:B------:R-:W-:Y:S01]  /*134b0*/  PRMT R143, R3, 0x7632, R143 ;  /* 0x00007632038f7816 */ /* 0x000fe2000000008f */
[----:B------:R-:W-:-:S02]  /*134c0*/  FADD.FTZ R228, R19, R6 ;  /* 0x0000000613e47221 */ /* 0x000fc40000010000 */
[----:B------:R-:W-:-:S04]  /*134d0*/  IMAD.WIDE.U32 R2, R2, -0x2daee0ad, RZ ;  /* 0xd2511f5302027825 */ /* 0x000fc800078e00ff */
[----:B------:R-:W-:Y:S01]  /*134e0*/  IMAD.WIDE.U32 R6, R0, -0x326172a9, RZ ;  /* 0xcd9e8d5700067825 */ /* 0x000fe200078e00ff */
[----:B------:R-:W-:-:S03]  /*134f0*/  LOP3.LUT R0, R3, UR26, R248, 0x96, !PT ;  /* 0x0000001a03007c12 */ /* 0x000fc6000f8e96f8 */
[----:B------:R-:W-:Y:S01]  /*13500*/  FADD.FTZ R5, R189, R5 ;  /* 0x00000005bd057221 */ /* 0x000fe20000010000 */
[----:B------:R-:W-:Y:S01]  /*13510*/  LOP3.LUT R3, R7, UR27, R20, 0x96, !PT ;  /* 0x0000001b07037c12 */ /* 0x000fe2000f8e9614 */
[----:B------:R-:W-:Y:S02]  /*13520*/  FADD.FTZ R225, R188, R4 ;  /* 0x00000004bce17221 */ /* 0x000fe40000010000 */
[----:B------:R-:W-:Y:S02]  /*13530*/  IMAD.MOV.U32 R87, RZ, RZ, R79 ;  /* 0x000000ffff577224 */ /* 0x000fe400078e004f */
[----:B------:R-:W-:Y:S02]  /*13540*/  IMAD.MOV.U32 R91, RZ, RZ, R59 ;  /* 0x000000ffff5b7224 */ /* 0x000fe400078e003b */
[----:B------:R-:W-:Y:S01]  /*13550*/  IMAD.MOV.U32 R90, RZ, RZ, R77 ;  /* 0x000000ffff5a7224 */ /* 0x000fe200078e004d */
[----:B------:R-:W-:Y:S01]  /*13560*/  @!P2 HADD2 R96, -R145.H0_H0, -RZ.H0_H0 ;  /* 0xa00000ff9160a230 */ /* 0x000fe20000000900 */
[----:B------:R-:W-:-:S02]  /*13570*/  FADD.FTZ R5, R62, R5 ;  /* 0x000000053e057221 */ /* 0x000fc40000010000 */
[----:B------:R-:W-:Y:S02]  /*13580*/  IMAD.MOV.U32 R17, RZ, RZ, R84 ;  /* 0x000000ffff117224 */ /* 0x000fe400078e0054 */
[----:B------:R-:W-:Y:S02]  /*13590*/  FADD.FTZ R224, R23, R16 ;  /* 0x0000001017e07221 */ /* 0x000fe40000010000 */
[----:B------:R-:W-:Y:S01]  /*135a0*/  IMAD.MOV.U32 R89, RZ, RZ, R24 ;  /* 0x000000ffff597224 */ /* 0x000fe200078e0018 */
[----:B------:R-:W-:Y:S01]  /*135b0*/  @!P4 PRMT R222, R97, 0x5410, RZ ;  /* 0x0000541061dec816 */ /* 0x000fe200000000ff */
[----:B------:R-:W-:Y:S01]  /*135c0*/  FADD.FTZ R227, R93, R5 ;  /* 0x000000055de37221 */ /* 0x000fe20000010000 */
[----:B------:R-:W-:Y:S01]  /*135d0*/  @!P3 HADD2 R102, -R143.H0_H0, -RZ.H0_H0 ;  /* 0xa00000ff8f66b230 */ /* 0x000fe20000000900 */
[----:B------:R-:W-:Y:S01]  /*135e0*/  IMAD.WIDE.U32 R4, R3, -0x2daee0ad, RZ ;  /* 0xd2511f5303047825 */ /* 0x000fe200078e00ff */
[----:B------:R-:W-:Y:S01]  /*135f0*/  @!P1 HADD2 R103, -R144.H0_H0, -RZ.H0_H0 ;  /* 0xa00000ff90679230 */ /* 0x000fe20000000900 */
[----:B------:R1:W5:Y:S02]  /*13600*/  LDL.LU R189, [R1+0x1a4] ;  /* 0x0001a40001bd7983 */ /* 0x0003640000300800 */
[----:B------:R-:W-:Y:S01]  /*13610*/  IMAD.WIDE.U32 R10, R0, -0x326172a9, RZ ;  /* 0xcd9e8d57000a7825 */ /* 0x000fe200078e00ff */
[----:B------:R-:W-:Y:S01]  /*13620*/  LOP3.LUT R0, R5, UR24, R2, 0x96, !PT ;  /* 0x0000001805007c12 */ /* 0x000fe2000f8e9602 */
[----:B------:R-:W-:-:S02]  /*13630*/  @!P0 HADD2 R99, -R141.H0_H0, -RZ.H0_H0 ;  /* 0xa00000ff8d638230 */ /* 0x000fc40000000900 */
[----:B------:R-:W-:Y:S02]  /*13640*/  IMAD.MOV.U32 R79, RZ, RZ, R47 ;  /* 0x000000ffff4f7224 */ /* 0x000fe400078e002f */
[----:B------:R-:W-:Y:S01]  /*13650*/  IMAD.MOV.U32 R77, RZ, RZ, R57 ;  /* 0x000000ffff4d7224 */ /* 0x000fe200078e0039 */
[----:B------:R-:W-:Y:S01]  /*13660*/  @!P2 PRMT R145, R96, 0x5410, RZ ;  /* 0x000054106091a816 */ /* 0x000fe200000000ff */
[----:B------:R-:W-:Y:S01]  /*13670*/  IMAD.MOV.U32 R47, RZ, RZ, R63 ;  /* 0x000000ffff2f7224 */ /* 0x000fe200078e003f */
[----:B------:R-:W-:Y:S01]  /*13680*/  @!P6 HADD2 R98, -R140.H0_H0, -RZ.H0_H0 ;  /* 0xa00000ff8c62e230 */ /* 0x000fe20000000900 */
[----:B------:R-:W-:Y:S01]  /*13690*/  IMAD.MOV.U32 R62, RZ, RZ, R164 ;  /* 0x000000ffff3e7224 */ /* 0x000fe200078e00a4 */
[----:B------:R1:W5:Y:S01]  /*136a0*/  LDL.LU R188, [R1+0x1a0] ;  /* 0x0001a00001bc7983 */ /* 0x0003620000300800 */
[----:B------:R-:W-:Y:S02]  /*136b0*/  IMAD.MOV.U32 R63, RZ, RZ, R165 ;  /* 0x000000ffff3f7224 */ /* 0x000fe400078e00a5 */
[----:B------:R-:W-:Y:S01]  /*136c0*/  IMAD.WIDE.U32 R8, R0, -0x326172a9, RZ ;  /* 0xcd9e8d5700087825 */ /* 0x000fe200078e00ff */
[----:B------:R-:W-:-:S03]  /*136d0*/  LOP3.LUT R3, R11, UR25, R6, 0x96, !PT ;  /* 0x000000190b037c12 */ /* 0x000fc6000f8e9606 */
[----:B------:R-:W-:Y:S01]  /*136e0*/  IMAD.WIDE R60, R60, 0x2, R62 ;  /* 0x000000023c3c7825 */ /* 0x000fe200078e023e */
[----:B------:R-:W-:-:S03]  /*136f0*/  LOP3.LUT R0, R9, UR23, R10, 0x96, !PT ;  /* 0x0000001709007c12 */ /* 0x000fc6000f8e960a */
[--C-:B------:R-:W-:Y:S01]  /*13700*/  IMAD.WIDE R58, R58, 0x2, R62.reuse ;  /* 0x000000023a3a7825 */ /* 0x100fe200078e023e */
[----:B------:R-:W-:Y:S03]  /*13710*/  STG.E.U16 [R62.64+-0x80], R35 ;  /* 0xffff80233e007986 */ /* 0x000fe6000c101522 */
        /* <DEDUP_REMOVED lines=8> */
[----:B------:R2:W-:Y:S01]  /*137a0*/  STG.E.U16 [R56.64+-0x7e], R12 ;  /* 0xffff820c38007986 */ /* 0x0005e2000c101522 */
[----:B------:R-:W-:-:S05]  /*137b0*/  LOP3.LUT R3, R3, UR22, R4, 0x96, !PT ;  /* 0x0000001603037c12 */ /* 0x000fca000f8e9604 */
[----:B------:R-:W-:-:S04]  /*137c0*/  IMAD.WIDE.U32 R4, R3, -0x326172a9, RZ ;  /* 0xcd9e8d5703047825 */ /* 0x000fc800078e00ff */
[----:B--2---:R-:W-:-:S05]  /*137d0*/  IMAD.WIDE.U32 R12, R0, -0x2daee0ad, RZ ;  /* 0xd2511f53000c7825 */ /* 0x004fca00078e00ff */
[----:B------:R-:W-:-:S05]  /*137e0*/  LOP3.LUT R2, R13, UR12, R2, 0x96, !PT ;  /* 0x0000000c0d027c12 */ /* 0x000fca000f8e9602 */
[----:B------:R-:W-:-:S05]  /*137f0*/  IMAD.WIDE.U32 R2, R2, -0x326172a9, RZ ;  /* 0xcd9e8d5702027825 */ /* 0x000fca00078e00ff */
[C---:B------:R-:W-:Y:S02]  /*13800*/  LOP3.LUT R0, R2.reuse, 0xffff, RZ, 0xc0, !PT ;  /* 0x0000ffff02007812 */ /* 0x040fe400078ec0ff */
[----:B------:R-:W-:Y:S02]  /*13810*/  LOP3.LUT R4, R3, UR8, R4, 0x96, !PT ;  /* 0x0000000803047c12 */ /* 0x000fe4000f8e9604 */
[----:B------:R-:W-:Y:S02]  /*13820*/  SHF.R.U32.HI R3, RZ, 0x8, R0 ;  /* 0x00000008ff037819 */ /* 0x000fe40000011600 */
[----:B------:R-:W-:Y:S01]  /*13830*/  LOP3.LUT R0, R2, 0xff, RZ, 0xc0, !PT ;  /* 0x000000ff02007812 */ /* 0x000fe200078ec0ff */
[----:B------:R-:W-:Y:S01]  /*13840*/  IMAD.MOV.U32 R93, RZ, RZ, R136 ;  /* 0x000000ffff5d7224 */ /* 0x000fe200078e0088 */
[----:B------:R-:W-:Y:S02]  /*13850*/  PRMT R136, R241, 0x7054, R241 ;  /* 0x00007054f1887816 */ /* 0x000fe400000000f1 */
[----:B------:R-:W-:-:S05]  /*13860*/  PRMT R0, R0, 0x5410, R3 ;  /* 0x0000541000007816 */ /* 0x000fca0000000003 */
[----:B------:R-:W-:-:S05]  /*13870*/  HSET2.LE.AND R0, R0, R136, PT ;  /* 0x0000008800007233 */ /* 0x000fca0003803000 */
[----:B------:R-:W-:Y:S02]  /*13880*/  LOP3.LUT R10, R0, R244, RZ, 0xc0, !PT ;  /* 0x000000f4000a7212 */ /* 0x000fe400078ec0ff */
[----:B------:R-:W-:Y:S02]  /*13890*/  SHF.R.U32.HI R0, RZ, 0x10, R2 ;  /* 0x00000010ff007819 */ /* 0x000fe40000011602 */
[----:B------:R-:W-:Y:S02]  /*138a0*/  LOP3.LUT R5, R5, UR13, R8, 0x96, !PT ;  /* 0x0000000d05057c12 */ /* 0x000fe4000f8e9608 */
[----:B------:R-:W-:Y:S02]  /*138b0*/  SHF.R.U32.HI R2, RZ, 0x18, R2 ;  /* 0x00000018ff027819 */ /* 0x000fe40000011602 */
[----:B------:R-:W-:-:S04]  /*138c0*/  LOP3.LUT R0, R0, 0xff, RZ, 0xc0, !PT ;  /* 0x000000ff00007812 */ /* 0x000fc800078ec0ff */
        /* <DEDUP_REMOVED lines=11> */
[----:B------:R-:W-:-:S04]  /*13980*/  LOP3.LUT R2, R4, 0xff, RZ, 0xc0, !PT ;  /* 0x000000ff04027812 */ /* 0x000fc800078ec0ff */
[----:B------:R-:W-:Y:S02]  /*13990*/  PRMT R13, R2, 0x5410, R3 ;  /* 0x00005410020d7816 */ /* 0x000fe40000000003 */
[--C-:B------:R-:W-:Y:S02]  /*139a0*/  SHF.R.U32.HI R3, RZ, 0x10, R4.reuse ;  /* 0x00000010ff037819 */ /* 0x100fe40000011604 */
[----:B------:R-:W-:Y:S02]  /*139b0*/  SHF.R.U32.HI R4, RZ, 0x18, R4 ;  /* 0x00000018ff047819 */ /* 0x000fe40000011604 */
[----:B------:R-:W-:Y:S02]  /*139c0*/  LOP3.LUT R3, R3, 0xff, RZ, 0xc0, !PT ;  /* 0x000000ff03037812 */ /* 0x000fe400078ec0ff */
[----:B------:R-:W-:Y:S02]  /*139d0*/  LOP3.LUT R2, R9, 0xff, RZ, 0xc0, !PT ;  /* 0x000000ff09027812 */ /* 0x000fe400078ec0ff */
[----:B------:R-:W-:-:S02]  /*139e0*/  PRMT R5, R3, 0x5410, R4 ;  /* 0x0000541003057816 */ /* 0x000fc40000000004 */
[----:B------:R-:W-:Y:S02]  /*139f0*/  PRMT R4, R2, 0x5410, R8 ;  /* 0x0000541002047816 */ /* 0x000fe40000000008 */
[----:B------:R-:W-:-:S04]  /*13a00*/  LOP3.LUT R2, R0, 0xffff, RZ, 0xc0, !PT ;  /* 0x0000ffff00027812 */ /* 0x000fc800078ec0ff */
[----:B------:R-:W-:Y:S02]  /*13a10*/  SHF.R.U32.HI R3, RZ, 0x8, R2 ;  /* 0x00000008ff037819 */ /* 0x000fe40000011602 */
[----:B------:R-:W-:-:S04]  /*13a20*/  LOP3.LUT R2, R0, 0xff, RZ, 0xc0, !PT ;  /* 0x000000ff00027812 */ /* 0x000fc800078ec0ff */
[----:B------:R-:W-:Y:S02]  /*13a30*/  PRMT R12, R2, 0x5410, R3 ;  /* 0x00005410020c7816 */ /* 0x000fe40000000003 */
[--C-:B------:R-:W-:Y:S02]  /*13a40*/  SHF.R.U32.HI R3, RZ, 0x10, R0.reuse ;  /* 0x00000010ff037819 */ /* 0x100fe40000011600 */
[----:B------:R-:W-:Y:S02]  /*13a50*/  SHF.R.U32.HI R2, RZ, 0x18, R0 ;  /* 0x00000018ff027819 */ /* 0x000fe40000011600 */
[----:B------:R-:W-:Y:S01]  /*13a60*/  LOP3.LUT R0, R3, 0xff, RZ, 0xc0, !PT ;  /* 0x000000ff03007812 */ /* 0x000fe200078ec0ff */
[----:B------:R-:W-:Y:S01]  /*13a70*/  HSET2.LE.AND R3, R4, R136, PT ;  /* 0x0000008804037233 */ /* 0x000fe20003803000 */
[----:B------:R-:W-:Y:S02]  /*13a80*/  ISETP.GE.U32.AND P2, PT, R241, R22, PT ;  /* 0x00000016f100720c */ /* 0x000fe40003f46070 */
[----:B------:R-:W-:-:S02]  /*13a90*/  PRMT R22, R0, 0x5410, R2 ;  /* 0x0000541000167816 */ /* 0x000fc40000000002 */
[----:B------:R-:W-:Y:S01]  /*13aa0*/  LOP3.LUT R15, R3, R64, RZ, 0xc0, !PT ;  /* 0x00000040030f7212 */ /* 0x000fe200078ec0ff */
[----:B------:R-:W-:Y:S01]  /*13ab0*/  IMAD.U32 R3, RZ, RZ, UR37 ;  /* 0x00000025ff037e24 */ /* 0x000fe2000f8e00ff */
[--C-:B------:R-:W-:Y:S02]  /*13ac0*/  HSET2.LE.AND R0, R14, R136.reuse, PT ;  /* 0x000000880e007233 */ /* 0x100fe40003803000 */
[--C-:B------:R-:W-:Y:S02]  /*13ad0*/  HSET2.LE.AND R2, R11, R136.reuse, PT ;  /* 0x000000880b027233 */ /* 0x100fe40003803000 */
[----:B------:R-:W-:Y:S02]  /*13ae0*/  LOP3.LUT R3, R239, UR5, R3, 0x96, !PT ;  /* 0x00000005ef037c12 */ /* 0x000fe4000f8e9603 */
[----:B------:R-:W-:Y:S01]  /*13af0*/  LOP3.LUT R11, R0, R250, RZ, 0xc0, !PT ;  /* 0x000000fa000b7212 */ /* 0x000fe200078ec0ff */
[--C-:B------:R-:W-:Y:S01]  /*13b00*/  HSET2.LE.AND R0, R13, R136.reuse, PT ;  /* 0x000000880d007233 */ /* 0x100fe20003803000 */
[----:B------:R-:W-:Y:S01]  /*13b10*/  LOP3.LUT R14, R2, R237, RZ, 0xc0, !PT ;  /* 0x000000ed020e7212 */ /* 0x000fe200078ec0ff */
[----:B------:R-:W-:Y:S01]  /*13b20*/  HSET2.LE.AND R2, R5, R136, PT ;  /* 0x0000008805027233 */ /* 0x000fe20003803000 */
[----:B------:R-:W-:-:S02]  /*13b30*/  IMAD.WIDE.U32 R4, R3, -0x326172a9, RZ ;  /* 0xcd9e8d5703047825 */ /* 0x000fc400078e00ff */
[----:B------:R-:W-:Y:S01]  /*13b40*/  LOP3.LUT R8, R0, R252, RZ, 0xc0, !PT ;  /* 0x000000fc00087212 */ /* 0x000fe200078ec0ff */
[----:B------:R-:W-:Y:S01]  /*13b50*/  HSET2.LE.AND R0, R12, R136, PT ;  /* 0x000000880c007233 */ /* 0x000fe20003803000 */
[----:B------:R-:W-:Y:S02]  /*13b60*/  LOP3.LUT R9, R2, R251, RZ, 0xc0, !PT ;  /* 0x000000fb02097212 */ /* 0x000fe400078ec0ff */
[----:B------:R-:W-:Y:S02]  /*13b70*/  LOP3.LUT R2, R5, UR29, R94, 0x96, !PT ;  /* 0x0000001d05027c12 */ /* 0x000fe4000f8e965e */
[----:B------:R-:W-:Y:S02]  /*13b80*/  LOP3.LUT R12, R0, R247, RZ, 0xc0, !PT ;  /* 0x000000f7000c7212 */ /* 0x000fe400078ec0ff */
[----:B------:R-:W-:Y:S01]  /*13b90*/  LOP3.LUT R0, R7, UR27, R4, 0x96, !PT ;  /* 0x0000001b07007c12 */ /* 0x000fe2000f8e9604 */
[----:B------:R-:W-:-:S04]  /*13ba0*/  IMAD.WIDE.U32 R2, R2, -0x2daee0ad, RZ ;  /* 0xd2511f5302027825 */ /* 0x000fc800078e00ff */
[----:B------:R-:W-:Y:S01]  /*13bb0*/  IMAD.MOV.U32 R94, RZ, RZ, R17 ;  /* 0x000000ffff5e7224 */ /* 0x000fe200078e0011 */
[----:B------:R-:W-:Y:S01]  /*13bc0*/  LOP3.LUT R3, R3, UR26, R248, 0x96, !PT ;  /* 0x0000001a03037c12 */ /* 0x000fe2000f8e96f8 */
[----:B------:R-:W-:-:S05]  /*13bd0*/  IMAD.WIDE.U32 R16, R0, -0x2daee0ad, RZ ;  /* 0xd2511f5300107825 */ /* 0x000fca00078e00ff */
[----:B------:R-:W-:Y:S01]  /*13be0*/  LOP3.LUT R0, R17, UR24, R2, 0x96, !PT ;  /* 0x0000001811007c12 */ /* 0x000fe2000f8e9602 */
[----:B------:R-:W-:-:S04]  /*13bf0*/  IMAD.WIDE.U32 R2, R3, -0x326172a9, RZ ;  /* 0xcd9e8d5703027825 */ /* 0x000fc800078e00ff */
[----:B------:R-:W-:Y:S01]  /*13c00*/  IMAD.WIDE.U32 R18, R0, -0x326172a9, RZ ;  /* 0xcd9e8d5700127825 */ /* 0x000fe200078e00ff */
[----:B------:R-:W-:-:S04]  /*13c10*/  LOP3.LUT R3, R3, UR25, R6, 0x96, !PT ;  /* 0x0000001903037c12 */ /* 0x000fc8000f8e9606 */
[----:B------:R-:W-:Y:S01]  /*13c20*/  LOP3.LUT R0, R19, UR23, R2, 0x96, !PT ;  /* 0x0000001713007c12 */ /* 0x000fe2000f8e9602 */
[----:B------:R-:W-:-:S05]  /*13c30*/  IMAD.WIDE.U32 R2, R3, -0x2daee0ad, RZ ;  /* 0xd2511f5303027825 */ /* 0x000fca00078e00ff */
[----:B------:R-:W-:Y:S01]  /*13c40*/  LOP3.LUT R3, R3, UR22, R16, 0x96, !PT ;  /* 0x0000001603037c12 */ /* 0x000fe2000f8e9610 */
[----:B------:R-:W-:Y:S01]  /*13c50*/  IMAD.WIDE.U32 R16, R0, -0x2daee0ad, RZ ;  /* 0xd2511f5300107825 */ /* 0x000fe200078e00ff */
[----:B------:R-:W-:-:S04]  /*13c60*/  HSET2.LE.AND R0, R22, R136, PT ;  /* 0x0000008816007233 */ /* 0x000fc80003803000 */
[----:B------:R-:W-:Y:S01]  /*13c70*/  LOP3.LUT R2, R17, UR12, R2, 0x96, !PT ;  /* 0x0000000c11027c12 */ /* 0x000fe2000f8e9602 */
[----:B------:R-:W-:-:S04]  /*13c80*/  IMAD.WIDE.U32 R6, R3, -0x326172a9, RZ ;  /* 0xcd9e8d5703067825 */ /* 0x000fc800078e00ff */
[----:B------:R-:W-:Y:S01]  /*13c90*/  IMAD.WIDE.U32 R2, R2, -0x326172a9, RZ ;  /* 0xcd9e8d5702027825 */ /* 0x000fe200078e00ff */
[----:B------:R-:W-:Y:S02]  /*13ca0*/  LOP3.LUT R13, R0, R243, RZ, 0xc0, !PT ;  /* 0x000000f3000d7212 */ /* 0x000fe400078ec0ff */
[----:B------:R-:W-:Y:S02]  /*13cb0*/  LOP3.LUT R18, R7, UR13, R18, 0x96, !PT ;  /* 0x0000000d07127c12 */ /* 0x000fe4000f8e9612 */
[----:B------:R-:W-:Y:S02]  /*13cc0*/  LOP3.LUT R0, R3, UR8, R6, 0x96, !PT ;  /* 0x0000000803007c12 */ /* 0x000fe4000f8e9606 */
[C---:B------:R-:W-:Y:S02]  /*13cd0*/  LOP3.LUT R3, R2.reuse, 0xffff, RZ, 0xc0, !PT ;  /* 0x0000ffff02037812 */ /* 0x040fe400078ec0ff */
[----:B------:R-:W-:Y:S02]  /*13ce0*/  SHF.R.U32.HI R7, RZ, 0x10, R2 ;  /* 0x00000010ff077819 */ /* 0x000fe40000011602 */
[----:B------:R-:W-:-:S02]  /*13cf0*/  LOP3.LUT R17, R2, 0xff, RZ, 0xc0, !PT ;  /* 0x000000ff02117812 */ /* 0x000fc400078ec0ff */
[----:B------:R-:W-:Y:S02]  /*13d00*/  SHF.R.U32.HI R6, RZ, 0x18, R2 ;  /* 0x00000018ff067819 */ /* 0x000fe40000011602 */
[----:B------:R-:W-:Y:S02]  /*13d10*/  SHF.R.U32.HI R3, RZ, 0x8, R3 ;  /* 0x00000008ff037819 */ /* 0x000fe40000011603 */
[----:B------:R-:W-:Y:S02]  /*13d20*/  LOP3.LUT R2, R7, 0xff, RZ, 0xc0, !PT ;  /* 0x000000ff07027812 */ /* 0x000fe400078ec0ff */
[----:B------:R-:W-:Y:S02]  /*13d30*/  PRMT R19, R17, 0x5410, R3 ;  /* 0x0000541011137816 */ /* 0x000fe40000000003 */
[----:B------:R-:W-:Y:S02]  /*13d40*/  PRMT R17, R2, 0x5410, R6 ;  /* 0x0000541002117816 */ /* 0x000fe40000000006 */
[----:B------:R-:W-:Y:S01]  /*13d50*/  LOP3.LUT R2, R0, 0xffff, RZ, 0xc0, !PT ;  /* 0x0000ffff00027812 */ /* 0x000fe200078ec0ff */
[----:B------:R-:W-:-:S03]  /*13d60*/  IMAD.MOV.U32 R24, RZ, RZ, R138 ;  /* 0x000000ffff187224 */ /* 0x000fc600078e008a */
[----:B------:R-:W-:Y:S01]  /*13d70*/  SHF.R.U32.HI R3, RZ, 0x8, R2 ;  /* 0x00000008ff037819 */ /* 0x000fe20000011602 */
[----:B------:R-:W-:Y:S01]  /*13d80*/  IMAD.MOV.U32 R96, RZ, RZ, R89 ;  /* 0x000000ffff607224 */ /* 0x000fe200078e0059 */
[----:B------:R-:W-:Y:S01]  /*13d90*/  LOP3.LUT R2, R0, 0xff, RZ, 0xc0, !PT ;  /* 0x000000ff00027812 */ /* 0x000fe200078ec0ff */
[----:B------:R-:W-:Y:S02]  /*13da0*/  IMAD.MOV.U32 R89, RZ, RZ, R88 ;  /* 0x000000ffff597224 */ /* 0x000fe400078e0058 */
[----:B------:R-:W-:Y:S01]  /*13db0*/  IMAD.MOV.U32 R88, RZ, RZ, R24 ;  /* 0x000000ffff587224 */ /* 0x000fe200078e0018 */
[----:B------:R-:W-:Y:S01]  /*13dc0*/  PRMT R24, R2, 0x5410, R3 ;  /* 0x0000541002187816 */ /* 0x000fe20000000003 */
[----:B------:R-:W-:Y:S01]  /*13dd0*/  IMAD.WIDE.U32 R2, R18, -0x2daee0ad, RZ ;  /* 0xd2511f5312027825 */ /* 0x000fe200078e00ff */
[--C-:B------:R-:W-:Y:S02]  /*13de0*/  SHF.R.U32.HI R6, RZ, 0x10, R0.reuse ;  /* 0x00000010ff067819 */ /* 0x100fe40000011600 */
[----:B------:R-:W-:-:S02]  /*13df0*/  SHF.R.U32.HI R7, RZ, 0x18, R0 ;  /* 0x00000018ff077819 */ /* 0x000fc40000011600 */
        /* <DEDUP_REMOVED lines=15> */
[--C-:B------:R-:W-:Y:S02]  /*13ef0*/  SHF.R.U32.HI R3, RZ, 0x10, R2.reuse ;  /* 0x00000010ff037819 */ /* 0x100fe40000011602 */
[----:B------:R-:W-:Y:S01]  /*13f00*/  SHF.R.U32.HI R6, RZ, 0x18, R2 ;  /* 0x00000018ff067819 */ /* 0x000fe20000011602 */
[--C-:B------:R-:W-:Y:S01]  /*13f10*/  HSET2.LE.AND R2, R17, R136.reuse, PT ;  /* 0x0000008811027233 */ /* 0x100fe20003803000 */
[----:B------:R-:W-:Y:S01]  /*13f20*/  LOP3.LUT R3, R3, 0xff, RZ, 0xc0, !PT ;  /* 0x000000ff03037812 */ /* 0x000fe200078ec0ff */
[----:B------:R-:W-:Y:S01]  /*13f30*/  IMAD.MOV.U32 R251, RZ, RZ, R93 ;  /* 0x000000fffffb7224 */ /* 0x000fe200078e005d */
[----:B------:R-:W-:Y:S01]  /*13f40*/  HSET2.LE.AND R0, R19, R136, PT ;  /* 0x0000008813007233 */ /* 0x000fe20003803000 */
[----:B------:R-:W-:Y:S01]  /*13f50*/  IMAD.MOV.U32 R93, RZ, RZ, R25 ;  /* 0x000000ffff5d7224 */ /* 0x000fe200078e0019 */
[----:B------:R-:W-:Y:S01]  /*13f60*/  PRMT R25, R3, 0x5410, R6 ;  /* 0x0000541003197816 */ /* 0x000fe20000000006 */
[----:B------:R-:W-:Y:S01]  /*13f70*/  IMAD.MOV.U32 R97, RZ, RZ, R186 ;  /* 0x000000ffff617224 */ /* 0x000fe200078e00ba */
[----:B------:R-:W-:Y:S01]  /*13f80*/  LOP3.LUT R19, R2, R54, RZ, 0xc0, !PT ;  /* 0x0000003602137212 */ /* 0x000fe200078ec0ff */
[----:B------:R-:W-:Y:S01]  /*13f90*/  IMAD.WIDE.U32 R2, R251, -0x326172a9, RZ ;  /* 0xcd9e8d57fb027825 */ /* 0x000fe200078e00ff */
[----:B------:R-:W-:-:S04]  /*13fa0*/  LOP3.LUT R18, R0, R69, RZ, 0xc0, !PT ;  /* 0x0000004500127212 */ /* 0x000fc800078ec0ff */
[----:B------:R-:W-:-:S05]  /*13fb0*/  LOP3.LUT R0, R3, R97, RZ, 0x3c, !PT ;  /* 0x0000006103007212 */ /* 0x000fca00078e3cff */
[----:B------:R-:W-:Y:S01]  /*13fc0*/  IMAD.WIDE.U32 R34, R0, -0x2daee0ad, RZ ;  /* 0xd2511f5300227825 */ /* 0x000fe200078e00ff */
[----:B------:R-:W-:-:S04]  /*13fd0*/  LOP3.LUT R6, R21, UR29, R2, 0x96, !PT ;  /* 0x0000001d15067c12 */ /* 0x000fc8000f8e9602 */
[----:B------:R-:W-:Y:S02]  /*13fe0*/  LOP3.LUT R0, R35, UR28, R238, 0x96, !PT ;  /* 0x0000001c23007c12 */ /* 0x000fe4000f8e96ee */
[----:B------:R-:W-:Y:S01]  /*13ff0*/  LOP3.LUT R35, R5, UR29, R2, 0x96, !PT ;  /* 0x0000001d05237c12 */ /* 0x000fe2000f8e9602 */
[--C-:B------:R-:W-:Y:S02]  /*14000*/  HSET2.LE.AND R2, R16, R136.reuse, PT ;  /* 0x0000008810027233 */ /* 0x100fe40003803000 */
[----:B------:R-:W-:Y:S01]  /*14010*/  IMAD.WIDE.U32 R32, R0, -0x326172a9, RZ ;  /* 0xcd9e8d5700207825 */ /* 0x000fe200078e00ff */
[----:B------:R-:W-:Y:S01]  /*14020*/  @!P2 HADD2 R101, -R142.H0_H0, -RZ.H0_H0 ;  /* 0xa00000ff8e65a230 */ /* 0x000fe20000000900 */
[----:B------:R2:W-:Y:S01]  /*14030*/  STG.E.U16 [R62.64+-0x6e], R30 ;  /* 0xffff921e3e007986 */ /* 0x0005e2000c101522 */
[----:B------:R-:W-:Y:S01]  /*14040*/  LOP3.LUT R17, R2, R70, RZ, 0xc0, !PT ;  /* 0x0000004602117212 */ /* 0x000fe200078ec0ff */
[--C-:B------:R-:W-:Y:S02]  /*14050*/  HSET2.LE.AND R0, R24, R136.reuse, PT ;  /* 0x0000008818007233 */ /* 0x100fe40003803000 */
[----:B------:R-:W-:-:S02]  /*14060*/  HSET2.LE.AND R3, R23, R136, PT ;  /* 0x0000008817037233 */ /* 0x000fc40003803000 */
[--C-:B------:R-:W-:Y:S01]  /*14070*/  HSET2.LE.AND R2, R22, R136.reuse, PT ;  /* 0x0000008816027233 */ /* 0x100fe20003803000 */
[----:B------:R-:W-:Y:S02]  /*14080*/  LOP3.LUT R5, R33, UR27, R20, 0x96, !PT ;  /* 0x0000001b21057c12 */ /* 0x000fe4000f8e9614 */
[----:B------:R-:W-:Y:S01]  /*14090*/  PRMT R138, R142, 0x5410, R141 ;  /* 0x000054108e8a7816 */ /* 0x000fe2000000008d */
[----:B------:R-:W-:Y:S01]  /*140a0*/  IMAD.MOV.U32 R84, RZ, RZ, R139 ;  /* 0x000000ffff547224 */ /* 0x000fe200078e008b */
[----:B------:R-:W-:Y:S01]  /*140b0*/  @!P2 PRMT R142, R101, 0x5410, RZ ;  /* 0x00005410658ea816 */ /* 0x000fe200000000ff */
[----:B------:R-:W-:Y:S01]  /*140c0*/  STG.E.U16 [R62.64+-0x70], R31 ;  /* 0xffff901f3e007986 */ /* 0x000fe2000c101522 */
[----:B------:R-:W-:Y:S01]  /*140d0*/  LOP3.LUT R16, R0, R234, RZ, 0xc0, !PT ;  /* 0x000000ea00107212 */ /* 0x000fe200078ec0ff */
[----:B------:R-:W-:Y:S01]  /*140e0*/  HSET2.LE.AND R0, R7, R136, PT ;  /* 0x0000008807007233 */ /* 0x000fe20003803000 */
[----:B------:R-:W-:Y:S01]  /*140f0*/  LOP3.LUT R101, R2, R42, RZ, 0xc0, !PT ;  /* 0x0000002a02657212 */ /* 0x000fe200078ec0ff */
[----:B------:R-:W3:Y:S01]  /*14100*/  LDSM.16.MT88.4 R20, [R169+0x6000] ;  /* 0x00600000a914783b */ /* 0x000ee20000004200 */
[----:B------:R-:W-:Y:S01]  /*14110*/  LOP3.LUT R33, R33, UR27, R4, 0x96, !PT ;  /* 0x0000001b21217c12 */ /* 0x000fe2000f8e9604 */
[----:B------:R-:W-:Y:S01]  /*14120*/  IMAD.WIDE.U32 R4, R5, -0x2daee0ad, RZ ;  /* 0xd2511f5305047825 */ /* 0x000fe200078e00ff */
[----:B------:R-:W-:-:S03]  /*14130*/  PRMT R139, R144, 0x5410, R143 ;  /* 0x00005410908b7816 */ /* 0x000fc6000000008f */
[----:B--2---:R-:W-:Y:S02]  /*14140*/  IMAD.MOV.U32 R30, RZ, RZ, R83 ;  /* 0x000000ffff1e7224 */ /* 0x004fe400078e0053 */
[----:B------:R-:W-:Y:S02]  /*14150*/  IMAD.MOV.U32 R83, RZ, RZ, R80 ;  /* 0x000000ffff537224 */ /* 0x000fe400078e0050 */
[----:B------:R-:W-:Y:S02]  /*14160*/  IMAD.MOV.U32 R80, RZ, RZ, R68 ;  /* 0x000000ffff507224 */ /* 0x000fe400078e0044 */
[----:B------:R-:W-:Y:S01]  /*14170*/  IMAD.MOV.U32 R68, RZ, RZ, R100 ;  /* 0x000000ffff447224 */ /* 0x000fe200078e0064 */
[----:B------:R-:W-:Y:S01]  /*14180*/  LOP3.LUT R100, R3, R46, RZ, 0xc0, !PT ;  /* 0x0000002e03647212 */ /* 0x000fe200078ec0ff */
[----:B------:R-:W-:Y:S01]  /*14190*/  IMAD.WIDE.U32 R2, R6, -0x2daee0ad, RZ ;  /* 0xd2511f5306027825 */ /* 0x000fe200078e00ff */
[----:B------:R-:W-:Y:S02]  /*141a0*/  @!P3 PRMT R143, R102, 0x5410, RZ ;  /* 0x00005410668fb816 */ /* 0x000fe400000000ff */
[----:B------:R-:W-:-:S02]  /*141b0*/  LOP3.LUT R102, R0, R40, RZ, 0xc0, !PT ;  /* 0x0000002800667212 */ /* 0x000fc400078ec0ff */
[----:B------:R-:W-:Y:S02]  /*141c0*/  LOP3.LUT R3, R3, UR26, R34, 0x96, !PT ;  /* 0x0000001a03037c12 */ /* 0x000fe4000f8e9622 */
[----:B------:R-:W-:-:S03]  /*141d0*/  LOP3.LUT R0, R5, UR24, R2, 0x96, !PT ;  /* 0x0000001805007c12 */ /* 0x000fc6000f8e9602 */
[----:B------:R-:W-:-:S04]  /*141e0*/  IMAD.WIDE.U32 R2, R3, -0x326172a9, RZ ;  /* 0xcd9e8d5703027825 */ /* 0x000fc800078e00ff */
[----:B------:R-:W-:Y:S01]  /*141f0*/  IMAD.WIDE.U32 R6, R0, -0x326172a9, RZ ;  /* 0xcd9e8d5700067825 */ /* 0x000fe200078e00ff */
[----:B------:R-:W-:-:S04]  /*14200*/  LOP3.LUT R3, R3, UR25, R32, 0x96, !PT ;  /* 0x0000001903037c12 */ /* 0x000fc8000f8e9620 */
[----:B------:R-:W-:Y:S01]  /*14210*/  LOP3.LUT R0, R7, UR23, R2, 0x96, !PT ;  /* 0x0000001707007c12 */ /* 0x000fe2000f8e9602 */
[----:B------:R-:W-:Y:S01]  /*14220*/  STG.E.U16 [R60.64+-0x70], R28 ;  /* 0xffff901c3c007986 */ /* 0x000fe2000c101522 */
[----:B------:R-:W-:-:S03]  /*14230*/  IMAD.WIDE.U32 R2, R3, -0x2daee0ad, RZ ;  /* 0xd2511f5303027825 */ /* 0x000fc600078e00ff */
[----:B------:R2:W-:Y:S02]  /*14240*/  STG.E.U16 [R60.64+-0x6e], R29 ;  /* 0xffff921d3c007986 */ /* 0x0005e4000c101522 */
[----:B------:R-:W-:-:S05]  /*14250*/  LOP3.LUT R3, R3, UR22, R4, 0x96, !PT ;  /* 0x0000001603037c12 */ /* 0x000fca000f8e9604 */
[----:B------:R-:W-:Y:S01]  /*14260*/  IMAD.WIDE.U32 R4, R3, -0x326172a9, RZ ;  /* 0xcd9e8d5703047825 */ /* 0x000fe200078e00ff */
[----:B------:R-:W-:-:S03]  /*14270*/  @!P1 PRMT R144, R103, 0x5410, RZ ;  /* 0x0000541067909816 */ /* 0x000fc600000000ff */
[----:B--2---:R-:W-:-:S05]  /*14280*/  IMAD.WIDE.U32 R28, R0, -0x2daee0ad, RZ ;  /* 0xd2511f53001c7825 */ /* 0x004fca00078e00ff */
[----:B------:R-:W-:Y:S01]  /*14290*/  LOP3.LUT R2, R29, UR12, R2, 0x96, !PT ;  /* 0x0000000c1d027c12 */ /* 0x000fe2000f8e9602 */
[----:B------:R-:W-:-:S04]  /*142a0*/  HSET2.LE.AND R0, R25, R136, PT ;  /* 0x0000008819007233 */ /* 0x000fc80003803000 */
[----:B------:R-:W-:Y:S01]  /*142b0*/  IMAD.WIDE.U32 R2, R2, -0x326172a9, RZ ;  /* 0xcd9e8d5702027825 */ /* 0x000fe200078e00ff */
[----:B------:R-:W-:Y:S02]  /*142c0*/  LOP3.LUT R29, R5, UR13, R6, 0x96, !PT ;  /* 0x0000000d051d7c12 */ /* 0x000fe4000f8e9606 */
[----:B------:R-:W-:Y:S02]  /*142d0*/  LOP3.LUT R103, R0, R41, RZ, 0xc0, !PT ;  /* 0x0000002900677212 */ /* 0x000fe400078ec0ff */
[----:B------:R-:W-:Y:S02]  /*142e0*/  SHF.R.U32.HI R5, RZ, 0x10, R2 ;  /* 0x00000010ff057819 */ /* 0x000fe40000011602 */
[----:B------:R-:W-:Y:S02]  /*142f0*/  LOP3.LUT R0, R3, UR8, R4, 0x96, !PT ;  /* 0x0000000803007c12 */ /* 0x000fe4000f8e9604 */
[C---:B------:R-:W-:Y:S02]  /*14300*/  LOP3.LUT R3, R2.reuse, 0xffff, RZ, 0xc0, !PT ;  /* 0x0000ffff02037812 */ /* 0x040fe400078ec0ff */
[----:B------:R-:W-:-:S02]  /*14310*/  LOP3.LUT R6, R2, 0xff, RZ, 0xc0, !PT ;  /* 0x000000ff02067812 */ /* 0x000fc400078ec0ff */
[----:B------:R-:W-:Y:S02]  /*14320*/  SHF.R.U32.HI R4, RZ, 0x18, R2 ;  /* 0x00000018ff047819 */ /* 0x000fe40000011602 */
[----:B------:R-:W-:Y:S02]  /*14330*/  LOP3.LUT R2, R5, 0xff, RZ, 0xc0, !PT ;  /* 0x000000ff05027812 */ /* 0x000fe400078ec0ff */
[----:B------:R-:W-:Y:S02]  /*14340*/  SHF.R.U32.HI R3, RZ, 0x8, R3 ;  /* 0x00000008ff037819 */ /* 0x000fe40000011603 */
[----:B------:R-:W-:Y:S02]  /*14350*/  PRMT R5, R2, 0x5410, R4 ;  /* 0x0000541002057816 */ /* 0x000fe40000000004 */
[----:B------:R-:W-:Y:S02]  /*14360*/  LOP3.LUT R2, R0, 0xffff, RZ, 0xc0, !PT ;  /* 0x0000ffff00027812 */ /* 0x000fe400078ec0ff */
[----:B------:R-:W-:-:S02]  /*14370*/  PRMT R6, R6, 0x5410, R3 ;  /* 0x0000541006067816 */ /* 0x000fc40000000003 */
[----:B------:R-:W-:Y:S02]  /*14380*/  SHF.R.U32.HI R3, RZ, 0x8, R2 ;  /* 0x00000008ff037819 */ /* 0x000fe40000011602 */
[----:B------:R-:W-:-:S04]  /*14390*/  LOP3.LUT R2, R0, 0xff, RZ, 0xc0, !PT ;  /* 0x000000ff00027812 */ /* 0x000fc800078ec0ff */
[----:B------:R-:W-:Y:S02]  /*143a0*/  PRMT R4, R2, 0x5410, R3 ;  /* 0x0000541002047816 */ /* 0x000fe40000000003 */
[--C-:B------:R-:W-:Y:S02]  /*143b0*/  SHF.R.U32.HI R3, RZ, 0x10, R0.reuse ;  /* 0x00000010ff037819 */ /* 0x100fe40000011600 */
[----:B------:R-:W-:Y:S02]  /*143c0*/  SHF.R.U32.HI R2, RZ, 0x18, R0 ;  /* 0x00000018ff027819 */ /* 0x000fe40000011600 */
[----:B------:R-:W-:-:S04]  /*143d0*/  LOP3.LUT R0, R3, 0xff, RZ, 0xc0, !PT ;  /* 0x000000ff03007812 */ /* 0x000fc800078ec0ff */
[----:B------:R-:W-:Y:S01]  /*143e0*/  PRMT R24, R0, 0x5410, R2 ;  /* 0x0000541000187816 */ /* 0x000fe20000000002 */
[--C-:B------:R-:W-:Y:S01]  /*143f0*/  HSET2.LE.AND R0, R6, R136.reuse, PT ;  /* 0x0000008806007233 */ /* 0x100fe20003803000 */
[----:B------:R-:W-:Y:S01]  /*14400*/  IMAD.MOV.U32 R95, RZ, RZ, R91 ;  /* 0x000000ffff5f7224 */ /* 0x000fe200078e005b */
[--C-:B------:R-:W-:Y:S02]  /*14410*/  HSET2.LE.AND R2, R5, R136.reuse, PT ;  /* 0x0000008805027233 */ /* 0x100fe40003803000 */
[--C-:B------:R-:W-:Y:S01]  /*14420*/  HSET2.LE.AND R3, R4, R136.reuse, PT ;  /* 0x0000008804037233 */ /* 0x100fe20003803000 */
[----:B------:R-:W-:Y:S01]  /*14430*/  LOP3.LUT R6, R0, R36, RZ, 0xc0, !PT ;  /* 0x0000002400067212 */ /* 0x000fe200078ec0ff */
[----:B------:R-:W-:Y:S01]  /*14440*/  HSET2.LE.AND R0, R24, R136, PT ;  /* 0x0000008818007233 */ /* 0x000fe20003803000 */
[----:B------:R-:W-:Y:S01]  /*14450*/  @!P0 PRMT R141, R99, 0x5410, RZ ;  /* 0x00005410638d8816 */ /* 0x000fe200000000ff */
[----:B------:R-:W-:Y:S01]  /*14460*/  IMAD.MOV.U32 R97, RZ, RZ, R96 ;  /* 0x000000ffff617224 */ /* 0x000fe200078e0060 */
[----:B------:R-:W-:Y:S01]  /*14470*/  @!P6 PRMT R140, R98, 0x5410, RZ ;  /* 0x00005410628ce816 */ /* 0x000fe200000000ff */
[----:B------:R-:W-:Y:S01]  /*14480*/  IMAD.MOV.U32 R96, RZ, RZ, R95 ;  /* 0x000000ffff607224 */ /* 0x000fe200078e005f */
[----:B------:R-:W-:Y:S01]  /*14490*/  LOP3.LUT R7, R2, R26, RZ, 0xc0, !PT ;  /* 0x0000001a02077212 */ /* 0x000fe200078ec0ff */
[----:B------:R-:W-:Y:S01]  /*144a0*/  IMAD.MOV.U32 R99, RZ, RZ, R94 ;  /* 0x000000ffff637224 */ /* 0x000fe200078e005e */
[----:B------:R-:W-:Y:S01]  /*144b0*/  LOP3.LUT R4, R3, R39, RZ, 0xc0, !PT ;  /* 0x0000002703047212 */ /* 0x000fe200078ec0ff */
[----:B------:R-:W-:Y:S01]  /*144c0*/  IMAD.MOV.U32 R31, RZ, RZ, R93 ;  /* 0x000000ffff1f7224 */ /* 0x000fe200078e005d */
[----:B------:R-:W-:Y:S01]  /*144d0*/  LOP3.LUT R5, R0, R37, RZ, 0xc0, !PT ;  /* 0x0000002500057212 */ /* 0x000fe200078ec0ff */
        /* <DEDUP_REMOVED lines=11> */
[----:B---3--:R-:W-:Y:S01]  /*14590*/  HMMA.16816.F32 R92, R8, R20, R92 ;  /* 0x00000014085c723c */ /* 0x008fe2000000185c */
        /* <DEDUP_REMOVED lines=8> */
[----:B------:R-:W-:Y:S01]  /*14620*/  IMAD.MOV.U32 R96, RZ, RZ, R84 ;  /* 0x000000ffff607224 */ /* 0x000fe200078e0054 */
[C---:B------:R-:W-:Y:S08]  /*14630*/  HMMA.16816.F32 R88, R4.reuse, R20, R108 ;  /* 0x000000140458723c */ /* 0x040ff0000000186c */
[----:B------:R-:W-:Y:S01]  /*14640*/  HMMA.16816.F32 R84, R4, R22, R104 ;  /* 0x000000160454723c */ /* 0x000fe20000001868 */
[----:B------:R-:W2:Y:S01]  /*14650*/  LDSM.16.MT88.4 R20, [R172+0x6000] ;  /* 0x00600000ac14783b */ /* 0x000ea20000004200 */
        /* <DEDUP_REMOVED lines=17> */
[----:B--2---:R-:W-:Y:S01]  /*14770*/  HMMA.16816.F32 R72, R4, R20, R116 ;  /* 0x000000140448723c */ /* 0x004fe20000001874 */
[----:B------:R-:W-:-:S06]  /*14780*/  IMAD.MOV.U32 R234, RZ, RZ, R66 ;  /* 0x000000ffffea7224 */ /* 0x000fcc00078e0042 */
[----:B------:R-:W-:Y:S02]  /*14790*/  IMAD.MOV.U32 R117, RZ, RZ, R27 ;  /* 0x000000ffff757224 */ /* 0x000fe400078e001b */
[----:B------:R-:W2:Y:S01]  /*147a0*/  LDSM.16.MT88.4 R24, [R170+0x6000] ;  /* 0x00600000aa18783b */ /* 0x000ea20000004200 */
[----:B------:R-:W-:Y:S01]  /*147b0*/  IMAD.MOV.U32 R30, RZ, RZ, R65 ;  /* 0x000000ffff1e7224 */ /* 0x000fe200078e0041 */
[----:B------:R-:W-:Y:S01]  /*147c0*/  HMMA.16816.F32 R76, R8, R20, R76 ;  /* 0x00000014084c723c */ /* 0x000fe2000000184c */
[----:B------:R-:W-:-:S07]  /*147d0*/  IMAD.MOV.U32 R119, RZ, RZ, R71 ;  /* 0x000000ffff777224 */ /* 0x000fce00078e0047 */
[-C--:B------:R-:W-:Y:S08]  /*147e0*/  HMMA.16816.F32 R68, R4, R22.reuse, R120 ;  /* 0x000000160444723c */ /* 0x080ff00000001878 */
[----:B------:R-:W-:Y:S01]  /*147f0*/  HMMA.16816.F32 R64, R8, R22, R48 ;  /* 0x000000160840723c */ /* 0x000fe20000001830 */
[----:B------:R-:W3:Y:S01]  /*14800*/  LDSM.16.MT88.4 R20, [R171+0x6000] ;  /* 0x00600000ab14783b */ /* 0x000ee20000004200 */
        /* <DEDUP_REMOVED lines=10> */
[C---:B--2---:R-:W-:Y:S01]  /*148b0*/  HMMA.16816.F32 R44, R4.reuse, R26, R132 ;  /* 0x0000001a042c723c */ /* 0x044fe20000001884 */
[----:B------:R-:W-:Y:S02]  /*148c0*/  IMAD.MOV.U32 R53, RZ, RZ, R187 ;  /* 0x000000ffff357224 */ /* 0x000fe400078e00bb */
[----:B------:R-:W-:Y:S01]  /*148d0*/  IMAD.MOV.U32 R99, RZ, RZ, R181 ;  /* 0x000000ffff637224 */ /* 0x000fe200078e00b5 */
[----:B------:R-:W-:Y:S03]  /*148e0*/  STG.E.U16 [R58.64+-0x70], R167 ;  /* 0xffff90a73a007986 */ /* 0x000fe6000c101522 */
[----:B------:R-:W-:Y:S01]  /*148f0*/  IMAD.MOV.U32 R133, RZ, RZ, R119 ;  /* 0x000000ffff857224 */ /* 0x000fe200078e0077 */
[----:B------:R-:W-:Y:S01]  /*14900*/  HMMA.16816.F32 R48, R4, R24, R124 ;  /* 0x000000180430723c */ /* 0x000fe2000000187c */
[----:B------:R-:W-:Y:S01]  /*14910*/  IMAD.MOV.U32 R135, RZ, RZ, R3 ;  /* 0x000000ffff877224 */ /* 0x000fe200078e0003 */
[----:B------:R-:W-:Y:S01]  /*14920*/  STG.E.U16 [R58.64+-0x6e], R163 ;  /* 0xffff92a33a007986 */ /* 0x000fe2000c101522 */
[----:B------:R-:W-:-:S02]  /*14930*/  IMAD.MOV.U32 R119, RZ, RZ, R2 ;  /* 0x000000ffff777224 */ /* 0x000fc400078e0002 */
[----:B------:R-:W-:Y:S01]  /*14940*/  IMAD.WIDE.U32 R2, R29, -0x2daee0ad, RZ ;  /* 0xd2511f531d027825 */ /* 0x000fe200078e00ff */
[----:B------:R1:W5:Y:S03]  /*14950*/  LDL.LU R187, [R1+0x19c] ;  /* 0x00019c0001bb7983 */ /* 0x0003660000300800 */
[----:B------:R-:W-:Y:S01]  /*14960*/  IMAD.MOV.U32 R97, RZ, RZ, R53 ;  /* 0x000000ffff617224 */ /* 0x000fe200078e0035 */
[----:B---3--:R-:W-:Y:S01]  /*14970*/  HMMA.16816.F32 R40, R4, R20, R40 ;  /* 0x000000140428723c */ /* 0x008fe20000001828 */
[----:B------:R-:W-:Y:S01]  /*14980*/  IMAD.MOV.U32 R134, RZ, RZ, R0 ;  /* 0x000000ffff867224 */ /* 0x000fe200078e0000 */
[----:B------:R-:W-:Y:S01]  /*14990*/  LOP3.LUT R0, R3, UR7, R28, 0x96, !PT ;  /* 0x0000000703007c12 */ /* 0x000fe2000f8e961c */
[----:B------:R-:W-:Y:S01]  /*149a0*/  IMAD.MOV.U32 R53, RZ, RZ, R179 ;  /* 0x000000ffff357224 */ /* 0x000fe200078e00b3 */
[----:B------:R-:W-:Y:S01]  /*149b0*/  LOP3.LUT R3, R2, 0xffff, RZ, 0xc0, !PT ;  /* 0x0000ffff02037812 */ /* 0x000fe200078ec0ff */
[----:B------:R-:W-:-:S02]  /*149c0*/  IMAD.MOV.U32 R105, RZ, RZ, R239 ;  /* 0x000000ffff697224 */ /* 0x000fc400078e00ef */
[----:B------:R-:W-:Y:S01]  /*149d0*/  IMAD.MOV.U32 R108, RZ, RZ, R226 ;  /* 0x000000ffff6c7224 */ /* 0x000fe200078e00e2 */
[----:B------:R-:W-:Y:S01]  /*149e0*/  HMMA.16816.F32 R36, R4, R22, R36 ;  /* 0x000000160424723c */ /* 0x000fe20000001824 */
[----:B------:R-:W-:Y:S01]  /*149f0*/  SHF.R.U32.HI R3, RZ, 0x8, R3 ;  /* 0x00000008ff037819 */ /* 0x000fe20000011603 */
[----:B------:R-:W-:Y:S01]  /*14a00*/  IMAD.MOV.U32 R132, RZ, RZ, R117 ;  /* 0x000000ffff847224 */ /* 0x000fe200078e0075 */
[----:B------:R-:W-:Y:S04]  /*14a10*/  STG.E.U16 [R56.64+-0x70], R161 ;  /* 0xffff90a138007986 */ /* 0x000fe8000c101522 */
[----:B------:R-:W-:Y:S01]  /*14a20*/  SHF.R.U32.HI R5, RZ, 0x10, R2 ;  /* 0x00000010ff057819 */ /* 0x000fe20000011602 */
[----:B------:R-:W-:Y:S01]  /*14a30*/  STG.E.U16 [R56.64+-0x6e], R162 ;  /* 0xffff92a238007986 */ /* 0x000fe2000c101522 */
[----:B------:R-:W-:-:S02]  /*14a40*/  LOP3.LUT R6, R2, 0xff, RZ, 0xc0, !PT ;  /* 0x000000ff02067812 */ /* 0x000fc400078ec0ff */
[----:B------:R-:W-:Y:S01]  /*14a50*/  SHF.R.U32.HI R4, RZ, 0x18, R2 ;  /* 0x00000018ff047819 */ /* 0x000fe20000011602 */
[----:B------:R-:W-:Y:S01]  /*14a60*/  IMAD.MOV.U32 R247, RZ, RZ, R173 ;  /* 0x000000fffff77224 */ /* 0x000fe200078e00ad */
[----:B------:R-:W-:Y:S01]  /*14a70*/  LOP3.LUT R2, R5, 0xff, RZ, 0xc0, !PT ;  /* 0x000000ff05027812 */ /* 0x000fe200078ec0ff */
[C---:B------:R-:W-:Y:S01]  /*14a80*/  HMMA.16816.F32 R52, R8.reuse, R24, R52 ;  /* 0x000000180834723c */ /* 0x040fe20000001834 */
[----:B------:R-:W-:Y:S01]  /*14a90*/  PRMT R7, R6, 0x5410, R3 ;  /* 0x0000541006077816 */ /* 0x000fe20000000003 */
[----:B------:R-:W-:Y:S01]  /*14aa0*/  IMAD.MOV.U32 R252, RZ, RZ, R174 ;  /* 0x000000fffffc7224 */ /* 0x000fe200078e00ae */
[--C-:B------:R-:W-:Y:S01]  /*14ab0*/  SHF.R.U32.HI R3, RZ, 0x10, R0.reuse ;  /* 0x00000010ff037819 */ /* 0x100fe20000011600 */
[----:B------:R1:W5:Y:S04]  /*14ac0*/  LDL.LU R186, [R1+0x198] ;  /* 0x0001980001ba7983 */ /* 0x0003680000300800 */
[C---:B------:R-:W-:Y:S01]  /*14ad0*/  HMMA.16816.F32 R96, R8.reuse, R26, R96 ;  /* 0x0000001a0860723c */ /* 0x040fe20000001860 */
[----:B------:R-:W-:Y:S01]  /*14ae0*/  LOP3.LUT R6, R0, 0xff, RZ, 0xc0, !PT ;  /* 0x000000ff00067812 */ /* 0x000fe200078ec0ff */
[----:B------:R-:W2:Y:S06]  /*14af0*/  LDSM.16.MT88.4 R24, [R170+0x6800] ;  /* 0x00680000aa18783b */ /* 0x000eac0000004200 */
[----:B------:R-:W-:Y:S01]  /*14b00*/  HMMA.16816.F32 R104, R8, R20, R104 ;  /* 0x000000140868723c */ /* 0x000fe20000001868 */
[----:B------:R-:W-:-:S07]  /*14b10*/  SHF.R.U32.HI R5, RZ, 0x18, R0 ;  /* 0x00000018ff057819 */ /* 0x000fce0000011600 */
[----:B------:R-:W-:Y:S01]  /*14b20*/  HMMA.16816.F32 R108, R8, R22, R108 ;  /* 0x00000016086c723c */ /* 0x000fe2000000186c */
[----:B------:R-:W3:Y:S01]  /*14b30*/  LDSM.16.MT88.4 R20, [R169+0x6800] ;  /* 0x00680000a914783b */ /* 0x000ee20000004200 */
[----:B------:R-:W-:-:S03]  /*14b40*/  IMAD.MOV.U32 R239, RZ, RZ, R168 ;  /* 0x000000ffffef7224 */ /* 0x000fc600078e00a8 */
[----:B------:R-:W-:Y:S02]  /*14b50*/  STG.E.U16 [R62.64+-0x60], R221 ;  /* 0xffffa0dd3e007986 */ /* 0x000fe4000c101522 */
[----:B------:R-:W-:Y:S02]  /*14b60*/  PRMT R8, R2, 0x5410, R4 ;  /* 0x0000541002087816 */ /* 0x000fe40000000004 */
[----:B------:R-:W-:Y:S01]  /*14b70*/  LOP3.LUT R2, R0, 0xffff, RZ, 0xc0, !PT ;  /* 0x0000ffff00027812 */ /* 0x000fe200078ec0ff */
[----:B------:R-:W-:Y:S03]  /*14b80*/  STG.E.U16 [R62.64+-0x5e], R220 ;  /* 0xffffa2dc3e007986 */ /* 0x000fe6000c101522 */
[----:B------:R-:W-:Y:S01]  /*14b90*/  SHF.R.U32.HI R4, RZ, 0x8, R2 ;  /* 0x00000008ff047819 */ /* 0x000fe20000011602 */
[----:B------:R1:W5:Y:S01]  /*14ba0*/  LDL.LU R185, [R1+0x194] ;  /* 0x0001940001b97983 */ /* 0x0003620000300800 */
[----:B------:R-:W-:-:S02]  /*14bb0*/  LOP3.LUT R2, R3, 0xff, RZ, 0xc0, !PT ;  /* 0x000000ff03027812 */ /* 0x000fc400078ec0ff */
[----:B------:R-:W-:Y:S01]  /*14bc0*/  PRMT R4, R6, 0x5410, R4 ;  /* 0x0000541006047816 */ /* 0x000fe20000000004 */
[--C-:B------:R-:W-:Y:S01]  /*14bd0*/  HSET2.LE.AND R0, R7, R136.reuse, PT ;  /* 0x0000008807007233 */ /* 0x100fe20003803000 */
[----:B------:R-:W-:Y:S01]  /*14be0*/  PRMT R3, R2, 0x5410, R5 ;  /* 0x0000541002037816 */ /* 0x000fe20000000005 */
[----:B--2---:R-:W-:Y:S02]  /*14bf0*/  HMMA.16816.F32 R52, R12, R24, R52 ;  /* 0x000000180c34723c */ /* 0x004fe40000001834 */
[----:B------:R-:W-:-:S06]  /*14c00*/  HSET2.LE.AND R2, R4, R136, PT ;  /* 0x0000008804027233 */ /* 0x000fcc0003803000 */
[----:B---3--:R-:W-:Y:S01]  /*14c10*/  HMMA.16816.F32 R80, R12, R22, R80 ;  /* 0x000000160c50723c */ /* 0x008fe20000001850 */
[--C-:B------:R-:W-:Y:S01]  /*14c20*/  HSET2.LE.AND R3, R3, R136.reuse, PT ;  /* 0x0000008803037233 */ /* 0x100fe20003803000 */
[----:B------:R-:W-:Y:S01]  /*14c30*/  LOP3.LUT R6, R0, R113, RZ, 0xc0, !PT ;  /* 0x0000007100067212 */ /* 0x000fe200078ec0ff */
[----:B------:R-:W-:Y:S01]  /*14c40*/  HSET2.LE.AND R0, R8, R136, PT ;  /* 0x0000008808007233 */ /* 0x000fe20003803000 */
[----:B------:R-:W-:Y:S01]  /*14c50*/  LOP3.LUT R4, R2, R115, RZ, 0xc0, !PT ;  /* 0x0000007302047212 */ /* 0x000fe200078ec0ff */
[----:B------:R-:W-:Y:S01]  /*14c60*/  IMAD.MOV.U32 R2, RZ, RZ, R30 ;  /* 0x000000ffff027224 */ /* 0x000fe200078e001e */
[----:B------:R-:W-:Y:S01]  /*14c70*/  LOP3.LUT R5, R3, R114, RZ, 0xc0, !PT ;  /* 0x0000007203057212 */ /* 0x000fe200078ec0ff */
[----:B------:R-:W-:Y:S01]  /*14c80*/  IMAD.MOV.U32 R3, RZ, RZ, R31 ;  /* 0x000000ffff037224 */ /* 0x000fe200078e001f */
[----:B------:R-:W2:Y:S04]  /*14c90*/  LDSM.16.MT88.4 R8, [R172+0x6800] ;  /* 0x00680000ac08783b */ /* 0x000ea80000004200 */
[----:B------:R-:W3:Y:S01]  /*14ca0*/  LDSM.16.MT88.4 R28, [R171+0x6800] ;  /* 0x00680000ab1c783b */ /* 0x000ee20000004200 */
[----:B------:R-:W-:Y:S01]  /*14cb0*/  LOP3.LUT R7, R0, R112, RZ, 0xc0, !PT ;  /* 0x0000007000077212 */ /* 0x000fe200078ec0ff */
[----:B------:R-:W-:-:S02]  /*14cc0*/  IMAD.MOV.U32 R0, RZ, RZ, R118 ;  /* 0x000000ffff007224 */ /* 0x000fc400078e0076 */
[----:B------:R-:W-:Y:S04]  /*14cd0*/  STG.E.U16 [R60.64+-0x60], R218 ;  /* 0xffffa0da3c007986 */ /* 0x000fe8000c101522 */
[----:B------:R-:W-:Y:S01]  /*14ce0*/  HMMA.16816.F32 R124, R4, R22, R84 ;  /* 0x00000016047c723c */ /* 0x000fe20000001854 */
[----:B------:R-:W-:Y:S01]  /*14cf0*/  STG.E.U16 [R60.64+-0x5e], R219 ;  /* 0xffffa2db3c007986 */ /* 0x000fe2000c101522 */
[----:B------:R-:W-:-:S03]  /*14d00*/  IMAD.MOV.U32 R250, RZ, RZ, R177 ;  /* 0x000000fffffa7224 */ /* 0x000fc600078e00b1 */
[----:B------:R1:W5:Y:S02]  /*14d10*/  LDL.LU R184, [R1+0x190] ;  /* 0x0001900001b87983 */ /* 0x0003640000300800 */
[----:B------:R-:W-:Y:S01]  /*14d20*/  IMAD.MOV.U32 R87, RZ, RZ, R119 ;  /* 0x000000ffff577224 */ /* 0x000fe200078e0077 */
[C---:B------:R-:W-:Y:S08]  /*14d30*/  HMMA.16816.F32 R112, R4.reuse, R20, R88 ;  /* 0x000000140470723c */ /* 0x040ff00000001858 */
[-C--:B--2---:R-:W-:Y:S08]  /*14d40*/  HMMA.16816.F32 R120, R4, R8.reuse, R72 ;  /* 0x000000080478723c */ /* 0x084ff00000001848 */
[C---:B------:R-:W-:Y:S08]  /*14d50*/  HMMA.16816.F32 R76, R12.reuse, R8, R76 ;  /* 0x000000080c4c723c */ /* 0x040ff0000000184c */
[----:B------:R-:W-:Y:S01]  /*14d60*/  HMMA.16816.F32 R64, R12, R10, R64 ;  /* 0x0000000a0c40723c */ /* 0x000fe20000001840 */
[----:B------:R-:W-:Y:S04]  /*14d70*/  STG.E.U16 [R58.64+-0x60], R197 ;  /* 0xffffa0c53a007986 */ /* 0x000fe8000c101522 */
[----:B------:R-:W-:Y:S03]  /*14d80*/  STG.E.U16 [R58.64+-0x5e], R166 ;  /* 0xffffa2a63a007986 */ /* 0x000fe6000c101522 */
[C---:B------:R-:W-:Y:S01]  /*14d90*/  HMMA.16816.F32 R88, R4.reuse, R24, R48 ;  /* 0x000000180458723c */ /* 0x040fe20000001830 */
[----:B------:R1:W5:Y:S07]  /*14da0*/  LDL.LU R183, [R1+0x18c] ;  /* 0x00018c0001b77983 */ /* 0x00036e0000300800 */
[C---:B------:R-:W-:Y:S01]  /*14db0*/  HMMA.16816.F32 R116, R4.reuse, R10, R68 ;  /* 0x0000000a0474723c */ /* 0x040fe20000001844 */
[----:B------:R-:W-:Y:S01]  /*14dc0*/  IMAD.MOV.U32 R51, RZ, RZ, R87 ;  /* 0x000000ffff337224 */ /* 0x000fe200078e0057 */
[----:B------:R-:W2:Y:S06]  /*14dd0*/  LDSM.16.MT88.4 R8, [R170+0x7000] ;  /* 0x00700000aa08783b */ /* 0x000eac0000004200 */
[C---:B---3--:R-:W-:Y:S01]  /*14de0*/  HMMA.16816.F32 R72, R4.reuse, R28, R40 ;  /* 0x0000001c0448723c */ /* 0x048fe20000001828 */
[----:B------:R-:W-:Y:S04]  /*14df0*/  STG.E.U16 [R56.64+-0x60], R159 ;  /* 0xffffa09f38007986 */ /* 0x000fe8000c101522 */
[----:B------:R-:W-:Y:S03]  /*14e00*/  STG.E.U16 [R56.64+-0x5e], R160 ;  /* 0xffffa2a038007986 */ /* 0x000fe6000c101522 */
[C---:B------:R-:W-:Y:S01]  /*14e10*/  HMMA.16816.F32 R84, R4.reuse, R26, R44 ;  /* 0x0000001a0454723c */ /* 0x040fe2000000182c */
[----:B------:R1:W5:Y:S07]  /*14e20*/  LDL.LU R182, [R1+0x188] ;  /* 0x0001880001b67983 */ /* 0x00036e0000300800 */
[----:B------:R-:W-:Y:S08]  /*14e30*/  HMMA.16816.F32 R68, R4, R30, R36 ;  /* 0x0000001e0444723c */ /* 0x000ff00000001824 */
[----:B------:R-:W-:Y:S01]  /*14e40*/  HMMA.16816.F32 R40, R12, R28, R104 ;  /* 0x0000001c0c28723c */ /* 0x000fe20000001868 */
[----:B------:R-:W-:-:S07]  /*14e50*/  IMAD.MOV.U32 R6, RZ, RZ, R51 ;  /* 0x000000ffff067224 */ /* 0x000fce00078e0033 */
[----:B--2---:R-:W-:Y:S01]  /*14e60*/  HMMA.16816.F32 R52, R16, R8, R52 ;  /* 0x000000081034723c */ /* 0x004fe20000001834 */
[----:B------:R-:W-:Y:S01]  /*14e70*/  IMAD.MOV.U32 R7, RZ, RZ, R3 ;  /* 0x000000ffff077224 */ /* 0x000fe200078e0003 */
[----:B------:R-:W-:Y:S01]  /*14e80*/  STG.E.U16 [R62.64+-0x50], R217 ;  /* 0xffffb0d93e007986 */ /* 0x000fe2000c101522 */
[----:B------:R-:W-:-:S03]  /*14e90*/  IMAD.WIDE.U32 R4, R33, -0x2daee0ad, RZ ;  /* 0xd2511f5321047825 */ /* 0x000fc600078e00ff */
[----:B------:R-:W-:Y:S02]  /*14ea0*/  STG.E.U16 [R62.64+-0x4e], R216 ;  /* 0xffffb2d83e007986 */ /* 0x000fe4000c101522 */
[----:B------:R-:W-:Y:S02]  /*14eb0*/  HMMA.16816.F32 R48, R12, R20, R92 ;  /* 0x000000140c30723c */ /* 0x000fe4000000185c */
[----:B------:R-:W-:Y:S01]  /*14ec0*/  LDSM.16.MT88.4 R20, [R169+0x7000] ;  /* 0x00700000a914783b */ /* 0x000fe20000004200 */
[----:B------:R-:W-:-:S03]  /*14ed0*/  IMAD.MOV.U32 R244, RZ, RZ, R176 ;  /* 0x000000fffff47224 */ /* 0x000fc600078e00b0 */
[----:B------:R1:W5:Y:S01]  /*14ee0*/  LDL.LU R181, [R1+0x184] ;  /* 0x0001840001b57983 */ /* 0x0003620000300800 */
[----:B------:R-:W-:Y:S02]  /*14ef0*/  IMAD.MOV.U32 R94, RZ, RZ, R2 ;  /* 0x000000ffff5e7224 */ /* 0x000fe400078e0002 */
[----:B------:R-:W-:Y:S01]  /*14f00*/  IMAD.WIDE.U32 R2, R35, -0x2daee0ad, RZ ;  /* 0xd2511f5323027825 */ /* 0x000fe200078e00ff */
[----:B------:R-:W-:Y:S01]  /*14f10*/  HMMA.16816.F32 R44, R12, R26, R96 ;  /* 0x0000001a0c2c723c */ /* 0x000fe20000001860 */
[----:B------:R-:W-:Y:S02]  /*14f20*/  LDSM.16.MT88.4 R24, [R171+0x7000] ;  /* 0x00700000ab18783b */ /* 0x000fe40000004200 */
[----:B------:R-:W-:Y:S01]  /*14f30*/  IMAD.MOV.U32 R95, RZ, RZ, R0 ;  /* 0x000000ffff5f7224 */ /* 0x000fe200078e0000 */
[----:B------:R-:W-:-:S04]  /*14f40*/  LOP3.LUT R3, R3, UR26, R34, 0x96, !PT ;  /* 0x0000001a03037c12 */ /* 0x000fc8000f8e9622 */
[----:B------:R-:W-:Y:S01]  /*14f50*/  HMMA.16816.F32 R36, R12, R30, R108 ;  /* 0x0000001e0c24723c */ /* 0x000fe2000000186c */
[----:B------:R-:W-:Y:S01]  /*14f60*/  LOP3.LUT R0, R5, UR24, R2, 0x96, !PT ;  /* 0x0000001805007c12 */ /* 0x000fe2000f8e9602 */
[----:B------:R-:W-:Y:S01]  /*14f70*/  IMAD.WIDE.U32 R2, R3, -0x326172a9, RZ ;  /* 0xcd9e8d5703027825 */ /* 0x000fe200078e00ff */
[----:B------:R-:W2:Y:S03]  /*14f80*/  LDSM.16.MT88.4 R12, [R172+0x7000] ;  /* 0x00700000ac0c783b */ /* 0x000ea60000004200 */
[----:B------:R-:W-:Y:S01]  /*14f90*/  IMAD.WIDE.U32 R34, R0, -0x326172a9, RZ ;  /* 0xcd9e8d5700227825 */ /* 0x000fe200078e00ff */
[----:B------:R-:W-:Y:S01]  /*14fa0*/  LOP3.LUT R3, R3, UR25, R32, 0x96, !PT ;  /* 0x0000001903037c12 */ /* 0x000fe2000f8e9620 */
[----:B------:R-:W-:Y:S03]  /*14fb0*/  STG.E.U16 [R60.64+-0x50], R215 ;  /* 0xffffb0d73c007986 */ /* 0x000fe6000c101522 */
[----:B------:R-:W-:Y:S01]  /*14fc0*/  LOP3.LUT R0, R35, UR23, R2, 0x96, !PT ;  /* 0x0000001723007c12 */ /* 0x000fe2000f8e9602 */
[----:B------:R-:W-:Y:S01]  /*14fd0*/  IMAD.WIDE.U32 R2, R3, -0x2daee0ad, RZ ;  /* 0xd2511f5303027825 */ /* 0x000fe200078e00ff */
[----:B------:R-:W-:Y:S03]  /*14fe0*/  STG.E.U16 [R60.64+-0x4e], R214 ;  /* 0xffffb2d63c007986 */ /* 0x000fe6000c101522 */
[----:B------:R-:W-:Y:S01]  /*14ff0*/  IMAD.WIDE.U32 R32, R0, -0x2daee0ad, RZ ;  /* 0xd2511f5300207825 */ /* 0x000fe200078e00ff */
[----:B------:R-:W-:Y:S01]  /*15000*/  LOP3.LUT R0, R3, UR22, R4, 0x96, !PT ;  /* 0x0000001603007c12 */ /* 0x000fe2000f8e9604 */
[----:B------:R1:W5:Y:S03]  /*15010*/  LDL.LU R180, [R1+0x180] ;  /* 0x0001800001b47983 */ /* 0x0003660000300800 */
[----:B------:R-:W-:Y:S01]  /*15020*/  LOP3.LUT R2, R33, UR12, R2, 0x96, !PT ;  /* 0x0000000c21027c12 */ /* 0x000fe2000f8e9602 */
[----:B------:R-:W-:-:S04]  /*15030*/  IMAD.WIDE.U32 R28, R0, -0x326172a9, RZ ;  /* 0xcd9e8d57001c7825 */ /* 0x000fc800078e00ff */
[----:B------:R-:W-:Y:S02]  /*15040*/  IMAD.MOV.U32 R111, RZ, RZ, R6 ;  /* 0x000000ffff6f7224 */ /* 0x000fe400078e0006 */
[----:B------:R-:W-:Y:S02]  /*15050*/  IMAD.MOV.U32 R110, RZ, RZ, R7 ;  /* 0x000000ffff6e7224 */ /* 0x000fe400078e0007 */
[----:B------:R-:W-:Y:S02]  /*15060*/  IMAD.MOV.U32 R31, RZ, RZ, R94 ;  /* 0x000000ffff1f7224 */ /* 0x000fe400078e005e */
[----:B------:R-:W-:Y:S01]  /*15070*/  IMAD.MOV.U32 R30, RZ, RZ, R95 ;  /* 0x000000ffff1e7224 */ /* 0x000fe200078e005f */
[----:B------:R-:W-:Y:S01]  /*15080*/  HMMA.16816.F32 R44, R16, R10, R44 ;  /* 0x0000000a102c723c */ /* 0x000fe2000000182c */
[----:B------:R-:W-:-:S04]  /*15090*/  IMAD.WIDE.U32 R2, R2, -0x326172a9, RZ ;  /* 0xcd9e8d5702027825 */ /* 0x000fc800078e00ff */
[----:B------:R-:W-:Y:S01]  /*150a0*/  IMAD.MOV.U32 R35, RZ, RZ, R133 ;  /* 0x000000ffff237224 */ /* 0x000fe200078e0085 */
[----:B------:R-:W-:Y:S02]  /*150b0*/  LOP3.LUT R0, R3, UR8, R28, 0x96, !PT ;  /* 0x0000000803007c12 */ /* 0x000fe4000f8e961c */
[----:B--2---:R-:W-:Y:S01]  /*150c0*/  HMMA.16816.F32 R64, R16, R14, R64 ;  /* 0x0000000e1040723c */ /* 0x004fe20000001840 */
[----:B------:R-:W-:Y:S01]  /*150d0*/  LOP3.LUT R3, R2, 0xffff, RZ, 0xc0, !PT ;  /* 0x0000ffff02037812 */ /* 0x000fe200078ec0ff */
[----:B------:R-:W-:Y:S01]  /*150e0*/  STG.E.U16 [R58.64+-0x50], R158 ;  /* 0xffffb09e3a007986 */ /* 0x000fe2000c101522 */
[C---:B------:R-:W-:Y:S02]  /*150f0*/  LOP3.LUT R4, R0.reuse, 0xffff, RZ, 0xc0, !PT ;  /* 0x0000ffff00047812 */ /* 0x040fe400078ec0ff */
[----:B------:R-:W-:Y:S01]  /*15100*/  SHF.R.U32.HI R5, RZ, 0x8, R3 ;  /* 0x00000008ff057819 */ /* 0x000fe20000011603 */
[----:B------:R-:W-:Y:S01]  /*15110*/  STG.E.U16 [R58.64+-0x4e], R157 ;  /* 0xffffb29d3a007986 */ /* 0x000fe2000c101522 */
[----:B------:R-:W-:-:S02]  /*15120*/  LOP3.LUT R6, R0, 0xff, RZ, 0xc0, !PT ;  /* 0x000000ff00067812 */ /* 0x000fc400078ec0ff */
[----:B------:R-:W-:Y:S01]  /*15130*/  SHF.R.U32.HI R3, RZ, 0x8, R4 ;  /* 0x00000008ff037819 */ /* 0x000fe20000011604 */
[----:B------:R1:W5:Y:S01]  /*15140*/  LDL.LU R179, [R1+0x17c] ;  /* 0x00017c0001b37983 */ /* 0x0003620000300800 */
[----:B------:R-:W-:Y:S02]  /*15150*/  LOP3.LUT R7, R2, 0xff, RZ, 0xc0, !PT ;  /* 0x000000ff02077812 */ /* 0x000fe400078ec0ff */
[--C-:B------:R-:W-:Y:S02]  /*15160*/  SHF.R.U32.HI R4, RZ, 0x10, R2.reuse ;  /* 0x00000010ff047819 */ /* 0x100fe40000011602 */
[----:B------:R-:W-:Y:S01]  /*15170*/  SHF.R.U32.HI R28, RZ, 0x18, R2 ;  /* 0x00000018ff1c7819 */ /* 0x000fe20000011602 */
[----:B------:R-:W-:Y:S01]  /*15180*/  STG.E.U16 [R56.64+-0x50], R156 ;  /* 0xffffb09c38007986 */ /* 0x000fe2000c101522 */
[----:B------:R-:W-:Y:S02]  /*15190*/  SHF.R.U32.HI R2, RZ, 0x10, R0 ;  /* 0x00000010ff027819 */ /* 0x000fe40000011600 */
[----:B------:R-:W-:Y:S01]  /*151a0*/  PRMT R3, R6, 0x5410, R3 ;  /* 0x0000541006037816 */ /* 0x000fe20000000003 */
[----:B------:R-:W-:Y:S01]  /*151b0*/  STG.E.U16 [R56.64+-0x4e], R155 ;  /* 0xffffb29b38007986 */ /* 0x000fe2000c101522 */
[----:B------:R-:W-:-:S02]  /*151c0*/  PRMT R7, R7, 0x5410, R5 ;  /* 0x0000541007077816 */ /* 0x000fc40000000005 */
[----:B------:R-:W-:Y:S01]  /*151d0*/  SHF.R.U32.HI R5, RZ, 0x18, R0 ;  /* 0x00000018ff057819 */ /* 0x000fe20000011600 */
[----:B------:R-:W-:Y:S01]  /*151e0*/  IMAD.MOV.U32 R226, RZ, RZ, R175 ;  /* 0x000000ffffe27224 */ /* 0x000fe200078e00af */
[----:B------:R-:W-:Y:S01]  /*151f0*/  LOP3.LUT R2, R2, 0xff, RZ, 0xc0, !PT ;  /* 0x000000ff02027812 */ /* 0x000fe200078ec0ff */
[--C-:B------:R-:W-:Y:S01]  /*15200*/  HSET2.LE.AND R0, R3, R136.reuse, PT ;  /* 0x0000008803007233 */ /* 0x100fe20003803000 */
[----:B------:R-:W-:Y:S01]  /*15210*/  LOP3.LUT R4, R4, 0xff, RZ, 0xc0, !PT ;  /* 0x000000ff04047812 */ /* 0x000fe200078ec0ff */
[----:B------:R1:W5:Y:S01]  /*15220*/  LDL.LU R178, [R1+0x178] ;  /* 0x0001780001b27983 */ /* 0x0003620000300800 */
[----:B------:R-:W-:Y:S02]  /*15230*/  PRMT R2, R2, 0x5410, R5 ;  /* 0x0000541002027816 */ /* 0x000fe40000000005 */
[----:B------:R-:W-:Y:S01]  /*15240*/  PRMT R3, R4, 0x5410, R28 ;  /* 0x0000541004037816 */ /* 0x000fe2000000001c */
[----:B------:R-:W-:Y:S01]  /*15250*/  STG.E.U16 [R62.64+-0x40], R213 ;  /* 0xffffc0d53e007986 */ /* 0x000fe2000c101522 */
[----:B------:R-:W-:Y:S01]  /*15260*/  LOP3.LUT R4, R0, R131, RZ, 0xc0, !PT ;  /* 0x0000008300047212 */ /* 0x000fe200078ec0ff */
[----:B------:R-:W-:-:S02]  /*15270*/  HSET2.LE.AND R0, R2, R136, PT ;  /* 0x0000008802007233 */ /* 0x000fc40003803000 */
[--C-:B------:R-:W-:Y:S01]  /*15280*/  HSET2.LE.AND R2, R7, R136.reuse, PT ;  /* 0x0000008807027233 */ /* 0x100fe20003803000 */
[----:B------:R-:W-:Y:S01]  /*15290*/  STG.E.U16 [R62.64+-0x3e], R212 ;  /* 0xffffc2d43e007986 */ /* 0x000fe2000c101522 */
[----:B------:R-:W-:-:S03]  /*152a0*/  HSET2.LE.AND R3, R3, R136, PT ;  /* 0x0000008803037233 */ /* 0x000fc60003803000 */
[----:B------:R-:W-:Y:S01]  /*152b0*/  LOP3.LUT R6, R2, R129, RZ, 0xc0, !PT ;  /* 0x0000008102067212 */ /* 0x000fe200078ec0ff */
[----:B------:R1:W5:Y:S01]  /*152c0*/  LDL.LU R177, [R1+0x174] ;  /* 0x0001740001b17983 */ /* 0x0003620000300800 */
[----:B------:R-:W-:Y:S02]  /*152d0*/  LOP3.LUT R2, R29, UR13, R34, 0x96, !PT ;  /* 0x0000000d1d027c12 */ /* 0x000fe4000f8e9622 */
[----:B------:R-:W-:Y:S02]  /*152e0*/  LOP3.LUT R7, R3, R128, RZ, 0xc0, !PT ;  /* 0x0000008003077212 */ /* 0x000fe400078ec0ff */
[----:B------:R-:W-:Y:S01]  /*152f0*/  LOP3.LUT R5, R0, R130, RZ, 0xc0, !PT ;  /* 0x0000008200057212 */ /* 0x000fe200078ec0ff */
[----:B------:R-:W-:Y:S01]  /*15300*/  IMAD.WIDE.U32 R2, R2, -0x2daee0ad, RZ ;  /* 0xd2511f5302027825 */ /* 0x000fe200078e00ff */
[----:B------:R-:W-:Y:S04]  /*15310*/  STG.E.U16 [R60.64+-0x40], R210 ;  /* 0xffffc0d23c007986 */ /* 0x000fe8000c101522 */
[C---:B------:R-:W-:Y:S01]  /*15320*/  LOP3.LUT R0, R2.reuse, 0xffff, RZ, 0xc0, !PT ;  /* 0x0000ffff02007812 */ /* 0x040fe200078ec0ff */
[C---:B------:R-:W-:Y:S01]  /*15330*/  HMMA.16816.F32 R112, R4.reuse, R20, R112 ;  /* 0x000000140470723c */ /* 0x040fe20000001870 */
[----:B------:R-:W-:Y:S04]  /*15340*/  STG.E.U16 [R60.64+-0x3e], R211 ;  /* 0xffffc2d33c007986 */ /* 0x000fe8000c101522 */
[----:B------:R1:W5:Y:S03]  /*15350*/  LDL.LU R176, [R1+0x170] ;  /* 0x0001700001b07983 */ /* 0x0003660000300800 */
[C---:B------:R-:W-:Y:S01]  /*15360*/  HMMA.16816.F32 R104, R4.reuse, R22, R124 ;  /* 0x000000160468723c */ /* 0x040fe2000000187c */
[----:B------:R-:W-:Y:S01]  /*15370*/  IMAD.MOV.U32 R29, RZ, RZ, R135 ;  /* 0x000000ffff1d7224 */ /* 0x000fe200078e0087 */
[----:B------:R-:W-:Y:S06]  /*15380*/  LDSM.16.MT88.4 R124, [R172+0x7800] ;  /* 0x00780000ac7c783b */ /* 0x000fec0000004200 */
[C---:B------:R-:W-:Y:S08]  /*15390*/  HMMA.16816.F32 R96, R4.reuse, R12, R120 ;  /* 0x0000000c0460723c */ /* 0x040ff00000001878 */
[C---:B------:R-:W-:Y:S01]  /*153a0*/  HMMA.16816.F32 R92, R4.reuse, R14, R116 ;  /* 0x0000000e045c723c */ /* 0x040fe20000001874 */
[----:B------:R-:W-:Y:S01]  /*153b0*/  IMAD.MOV.U32 R34, RZ, RZ, R134 ;  /* 0x000000ffff227224 */ /* 0x000fe200078e0086 */
[----:B------:R-:W-:Y:S06]  /*153c0*/  LDSM.16.MT88.4 R116, [R170+0x7800] ;  /* 0x00780000aa74783b */ /* 0x000fec0000004200 */
[C---:B------:R-:W-:Y:S08]  /*153d0*/  HMMA.16816.F32 R88, R4.reuse, R8, R88 ;  /* 0x000000080458723c */ /* 0x040ff00000001858 */
[C---:B------:R-:W-:Y:S08]  /*153e0*/  HMMA.16816.F32 R84, R4.reuse, R10, R84 ;  /* 0x0000000a0454723c */ /* 0x040ff00000001854 */
[C---:B------:R-:W-:Y:S08]  /*153f0*/  HMMA.16816.F32 R72, R4.reuse, R24, R72 ;  /* 0x000000180448723c */ /* 0x040ff00000001848 */
[----:B------:R-:W-:Y:S08]  /*15400*/  HMMA.16816.F32 R68, R4, R26, R68 ;  /* 0x0000001a0444723c */ /* 0x000ff00000001844 */
[----:B------:R-:W-:Y:S01]  /*15410*/  HMMA.16816.F32 R128, R16, R12, R76 ;  /* 0x0000000c1080723c */ /* 0x000fe2000000184c */
[----:B------:R-:W-:Y:S01]  /*15420*/  SHF.R.U32.HI R4, RZ, 0x8, R0 ;  /* 0x00000008ff047819 */ /* 0x000fe20000011600 */
[----:B------:R-:W-:Y:S01]  /*15430*/  IMAD.MOV.U32 R10, RZ, RZ, R132 ;  /* 0x000000ffff0a7224 */ /* 0x000fe200078e0084 */
[----:B------:R-:W-:Y:S01]  /*15440*/  LOP3.LUT R0, R3, UR7, R32, 0x96, !PT ;  /* 0x0000000703007c12 */ /* 0x000fe2000f8e9620 */
[----:B------:R-:W-:Y:S01]  /*15450*/  IMAD.MOV.U32 R11, RZ, RZ, R111 ;  /* 0x000000ffff0b7224 */ /* 0x000fe200078e006f */
[----:B------:R-:W-:Y:S01]  /*15460*/  LOP3.LUT R5, R2, 0xff, RZ, 0xc0, !PT ;  /* 0x000000ff02057812 */ /* 0x000fe200078ec0ff */
[----:B------:R-:W-:Y:S01]  /*15470*/  IMAD.MOV.U32 R9, RZ, RZ, R110 ;  /* 0x000000ffff097224 */ /* 0x000fe200078e006e */
[--C-:B------:R-:W-:Y:S01]  /*15480*/  SHF.R.U32.HI R3, RZ, 0x10, R2.reuse ;  /* 0x00000010ff037819 */ /* 0x100fe20000011602 */
[----:B------:R-:W2:Y:S01]  /*15490*/  LDSM.16.MT88.4 R132, [R169+0x7800] ;  /* 0x00780000a984783b */ /* 0x000ea20000004200 */
[----:B------:R-:W-:-:S02]  /*154a0*/  SHF.R.U32.HI R7, RZ, 0x18, R2 ;  /* 0x00000018ff077819 */ /* 0x000fc40000011602 */
[C---:B------:R-:W-:Y:S01]  /*154b0*/  LOP3.LUT R2, R0.reuse, 0xffff, RZ, 0xc0, !PT ;  /* 0x0000ffff00027812 */ /* 0x040fe200078ec0ff */
[----:B------:R-:W3:Y:S01]  /*154c0*/  LDSM.16.MT88.4 R12, [R171+0x7800] ;  /* 0x00780000ab0c783b */ /* 0x000ee20000004200 */
[----:B------:R-:W-:Y:S02]  /*154d0*/  PRMT R8, R5, 0x5410, R4 ;  /* 0x0000541005087816 */ /* 0x000fe40000000004 */
[--C-:B------:R-:W-:Y:S01]  /*154e0*/  SHF.R.U32.HI R4, RZ, 0x10, R0.reuse ;  /* 0x00000010ff047819 */ /* 0x100fe20000011600 */
[----:B------:R1:W-:Y:S01]  /*154f0*/  STG.E.U16 [R58.64+-0x40], R154 ;  /* 0xffffc09a3a007986 */ /* 0x0003e2000c101522 */
[----:B------:R-:W-:Y:S02]  /*15500*/  LOP3.LUT R6, R0, 0xff, RZ, 0xc0, !PT ;  /* 0x000000ff00067812 */ /* 0x000fe400078ec0ff */
[----:B------:R-:W-:Y:S01]  /*15510*/  SHF.R.U32.HI R5, RZ, 0x18, R0 ;  /* 0x00000018ff057819 */ /* 0x000fe20000011600 */
[----:B------:R1:W-:Y:S01]  /*15520*/  STG.E.U16 [R58.64+-0x3e], R153 ;  /* 0xffffc2993a007986 */ /* 0x0003e2000c101522 */
[----:B------:R-:W-:-:S02]  /*15530*/  SHF.R.U32.HI R0, RZ, 0x8, R2 ;  /* 0x00000008ff007819 */ /* 0x000fc40000011602 */
[----:B------:R-:W-:Y:S01]  /*15540*/  LOP3.LUT R2, R4, 0xff, RZ, 0xc0, !PT ;  /* 0x000000ff04027812 */ /* 0x000fe200078ec0ff */
[C---:B------:R-:W-:Y:S01]  /*15550*/  HMMA.16816.F32 R48, R16.reuse, R20, R48 ;  /* 0x000000141030723c */ /* 0x040fe20000001830 */
[----:B------:R-:W-:Y:S01]  /*15560*/  LOP3.LUT R3, R3, 0xff, RZ, 0xc0, !PT ;  /* 0x000000ff03037812 */ /* 0x000fe200078ec0ff */
[----:B------:R1:W5:Y:S01]  /*15570*/  LDL.LU R175, [R1+0x16c] ;  /* 0x00016c0001af7983 */ /* 0x0003620000300800 */
[----:B------:R-:W-:Y:S02]  /*15580*/  PRMT R0, R6, 0x5410, R0 ;  /* 0x0000541006007816 */ /* 0x000fe40000000000 */
[----:B------:R-:W-:Y:S01]  /*15590*/  PRMT R2, R2, 0x5410, R5 ;  /* 0x0000541002027816 */ /* 0x000fe20000000005 */
[----:B------:R1:W-:Y:S01]  /*155a0*/  STG.E.U16 [R56.64+-0x40], R152 ;  /* 0xffffc09838007986 */ /* 0x0003e2000c101522 */
[----:B------:R-:W-:Y:S01]  /*155b0*/  PRMT R4, R3, 0x5410, R7 ;  /* 0x0000541003047816 */ /* 0x000fe20000000007 */
[--C-:B------:R-:W-:Y:S02]  /*155c0*/  HSET2.LE.AND R0, R0, R136.reuse, PT ;  /* 0x0000008800007233 */ /* 0x100fe40003803000 */
[--C-:B------:R-:W-:Y:S01]  /*155d0*/  HSET2.LE.AND R3, R8, R136.reuse, PT ;  /* 0x0000008808037233 */ /* 0x100fe20003803000 */
[----:B------:R1:W-:Y:S01]  /*155e0*/  STG.E.U16 [R56.64+-0x3e], R151 ;  /* 0xffffc29738007986 */ /* 0x0003e2000c101522 */
[--C-:B------:R-:W-:Y:S01]  /*155f0*/  HSET2.LE.AND R2, R2, R136.reuse, PT ;  /* 0x0000008802027233 */ /* 0x100fe20003803000 */
[----:B------:R-:W-:Y:S01]  /*15600*/  LOP3.LUT R76, R0, R223, RZ, 0xc0, !PT ;  /* 0x000000df004c7212 */ /* 0x000fe200078ec0ff */
[----:B------:R-:W-:Y:S01]  /*15610*/  HSET2.LE.AND R4, R4, R136, PT ;  /* 0x0000008804047233 */ /* 0x000fe20003803000 */
[----:B------:R-:W-:Y:S01]  /*15620*/  LOP3.LUT R78, R3, R138, RZ, 0xc0, !PT ;  /* 0x0000008a034e7212 */ /* 0x000fe200078ec0ff */
[----:B------:R-:W-:Y:S01]  /*15630*/  FADD.FTZ R0, R29, R228 ;  /* 0x000000e41d007221 */ /* 0x000fe20000010000 */
[----:B------:R-:W-:Y:S01]  /*15640*/  LOP3.LUT R77, R2, R139, RZ, 0xc0, !PT ;  /* 0x0000008b024d7212 */ /* 0x000fe200078ec0ff */
[----:B------:R-:W-:Y:S01]  /*15650*/  FADD.FTZ R3, R34, R227 ;  /* 0x000000e322037221 */ /* 0x000fe20000010000 */
[----:B------:R-:W-:Y:S01]  /*15660*/  LOP3.LUT R79, R4, R137, RZ, 0xc0, !PT ;  /* 0x00000089044f7212 */ /* 0x000fe200078ec0ff */
[----:B------:R-:W-:Y:S01]  /*15670*/  FADD.FTZ R2, R35, R225 ;  /* 0x000000e123027221 */ /* 0x000fe20000010000 */
[----:B------:R-:W-:Y:S01]  /*15680*/  HMMA.16816.F32 R20, R16, R22, R80 ;  /* 0x000000161014723c */ /* 0x000fe20000001850 */
[----:B------:R-:W-:Y:S01]  /*15690*/  FADD.FTZ R5, R10, R224 ;  /* 0x000000e00a057221 */ /* 0x000fe20000010000 */
[----:B------:R1:W5:Y:S01]  /*156a0*/  LDL.LU R174, [R1+0x168] ;  /* 0x0001680001ae7983 */ /* 0x0003620000300800 */
[----:B------:R-:W-:-:S02]  /*156b0*/  FADD.FTZ R4, R11, R0 ;  /* 0x000000000b047221 */ /* 0x000fc40000010000 */
[----:B------:R-:W-:Y:S01]  /*156c0*/  FADD.FTZ R6, R9, R3 ;  /* 0x0000000309067221 */ /* 0x000fe20000010000 */
[----:B------:R1:W-:Y:S01]  /*156d0*/  STG.E.U16 [R62.64+-0x30], R209 ;  /* 0xffffd0d13e007986 */ /* 0x0003e2000c101522 */
[----:B------:R-:W-:Y:S02]  /*156e0*/  FADD.FTZ R2, R30, R2 ;  /* 0x000000021e027221 */ /* 0x000fe40000010000 */
[----:B------:R-:W-:Y:S01]  /*156f0*/  FADD.FTZ R0, R31, R5 ;  /* 0x000000051f007221 */ /* 0x000fe20000010000 */
[----:B------:R1:W-:Y:S01]  /*15700*/  STG.E.U16 [R62.64+-0x2e], R208 ;  /* 0xffffd2d03e007986 */ /* 0x0003e2000c101522 */
[----:B------:R-:W-:Y:S02]  /*15710*/  FADD.FTZ R3, R234, R4 ;  /* 0x00000004ea037221 */ /* 0x000fe40000010000 */
        /* <DEDUP_REMOVED lines=21> */
[----:B------:R-:W-:-:S03]  /*15870*/  FADD.FTZ R3, R226, R3 ;  /* 0x00000003e2037221 */ /* 0x000fc60000010000 */
[----:B------:R1:W-:Y:S01]  /*15880*/  STG.E.U16 [R56.64+-0x30], R148 ;  /* 0xffffd09438007986 */ /* 0x0003e2000c101522 */
[----:B------:R-:W-:-:S03]  /*15890*/  FADD.FTZ R2, R236, R2 ;  /* 0x00000002ec027221 */ /* 0x000fc60000010000 */
[----:B------:R1:W-:Y:S01]  /*158a0*/  STG.E.U16 [R56.64+-0x2e], R147 ;  /* 0xffffd29338007986 */ /* 0x0003e2000c101522 */
[----:B------:R-:W-:-:S03]  /*158b0*/  FADD.FTZ R0, R232, R0 ;  /* 0x00000000e8007221 */ /* 0x000fc60000010000 */
[----:B------:R1:W-:Y:S04]  /*158c0*/  STG.E.U16 [R62.64+-0x20], R205 ;  /* 0xffffe0cd3e007986 */ /* 0x0003e8000c101522 */
[----:B------:R1:W-:Y:S04]  /*158d0*/  STG.E.U16 [R62.64+-0x1e], R204 ;  /* 0xffffe2cc3e007986 */ /* 0x0003e8000c101522 */
[----:B------:R1:W-:Y:S04]  /*158e0*/  STG.E.U16 [R60.64+-0x20], R203 ;  /* 0xffffe0cb3c007986 */ /* 0x0003e8000c101522 */
[----:B------:R1:W-:Y:S04]  /*158f0*/  STG.E.U16 [R60.64+-0x1e], R202 ;  /* 0xffffe2ca3c007986 */ /* 0x0003e8000c101522 */
[----:B------:R1:W-:Y:S04]  /*15900*/  STG.E.U16 [R58.64+-0x20], R146 ;  /* 0xffffe0923a007986 */ /* 0x0003e8000c101522 */
[----:B------:R1:W-:Y:S01]  /*15910*/  STG.E.U16 [R58.64+-0x1e], R145 ;  /* 0xffffe2913a007986 */ /* 0x0003e2000c101522 */
[----:B------:R-:W-:-:S03]  /*15920*/  UISETP.GT.AND UP0, UPT, UR38, UR9, UPT ;  /* 0x000000092600728c */ /* 0x000fc6000bf04270 */
[----:B------:R1:W-:Y:S04]  /*15930*/  STG.E.U16 [R56.64+-0x20], R144 ;  /* 0xffffe09038007986 */ /* 0x0003e8000c101522 */
[----:B------:R1:W-:Y:S04]  /*15940*/  STG.E.U16 [R56.64+-0x1e], R143 ;  /* 0xffffe28f38007986 */ /* 0x0003e8000c101522 */
[----:B------:R1:W-:Y:S04]  /*15950*/  STG.E.U16 [R62.64+-0x10], R201 ;  /* 0xfffff0c93e007986 */ /* 0x0003e8000c101522 */
[----:B------:R1:W-:Y:S04]  /*15960*/  STG.E.U16 [R62.64+-0xe], R200 ;  /* 0xfffff2c83e007986 */ /* 0x0003e8000c101522 */
[----:B------:R1:W-:Y:S04]  /*15970*/  STL [R1+0x120], R4 ;  /* 0x0001200401007387 */ /* 0x0003e80000100800 */
        /* <DEDUP_REMOVED lines=8> */
[----:B------:R1:W-:Y:S01]  /*15a00*/  STL [R1+0x138], R0 ;  /* 0x0001380001007387 */ /* 0x0003e20000100800 */
[----:B------:R-:W-:Y:S01]  /*15a10*/  PLOP3.LUT P0, PT, PT, PT, UP0, 0x80, 0x0 ;  /* 0x000000000000781c */ /* 0x000fe20003f0f008 */
[----:B--2---:R-:W-:Y:S01]  /*15a20*/  HMMA.16816.F32 R112, R76, R132, R112 ;  /* 0x000000844c70723c */ /* 0x004fe20000001870 */
[----:B------:R-:W-:-:S07]  /*15a30*/  IADD3 R211, P1, R164, -0x100, RZ ;  /* 0xffffff00a4d37810 */ /* 0x000fce0007f3e0ff */
[----:B------:R-:W-:Y:S01]  /*15a40*/  HMMA.16816.F32 R104, R76, R134, R104 ;  /* 0x000000864c68723c */ /* 0x000fe20000001868 */
[----:B------:R-:W-:-:S07]  /*15a50*/  IADD3.X R210, R165, -0x1, RZ, P1, !PT ;  /* 0xffffffffa5d27810 */ /* 0x000fce0000ffe4ff */
[C---:B------:R-:W-:Y:S08]  /*15a60*/  HMMA.16816.F32 R96, R76.reuse, R124, R96 ;  /* 0x0000007c4c60723c */ /* 0x040ff00000001860 */
[C---:B------:R-:W-:Y:S08]  /*15a70*/  HMMA.16816.F32 R92, R76.reuse, R126, R92 ;  /* 0x0000007e4c5c723c */ /* 0x040ff0000000185c */
[C---:B------:R-:W-:Y:S08]  /*15a80*/  HMMA.16816.F32 R88, R76.reuse, R116, R88 ;  /* 0x000000744c58723c */ /* 0x040ff00000001858 */
[----:B------:R-:W-:Y:S08]  /*15a90*/  HMMA.16816.F32 R84, R76, R118, R84 ;  /* 0x000000764c54723c */ /* 0x000ff00000001854 */
[C---:B------:R-:W-:Y:S08]  /*15aa0*/  HMMA.16816.F32 R136, R100.reuse, R132, R48 ;  /* 0x000000846488723c */ /* 0x040ff00000001830 */
[C---:B------:R-:W-:Y:S08]  /*15ab0*/  HMMA.16816.F32 R128, R100.reuse, R124, R128 ;  /* 0x0000007c6480723c */ /* 0x040ff00000001880 */
[----:B------:R-:W-:Y:S08]  /*15ac0*/  HMMA.16816.F32 R120, R100, R116, R52 ;  /* 0x000000746478723c */ /* 0x000ff00000001834 */
[----:B---3--:R-:W-:Y:S08]  /*15ad0*/  HMMA.16816.F32 R80, R76, R12, R72 ;  /* 0x0000000c4c50723c */ /* 0x008ff00000001848 */
[C---:B------:R-:W-:Y:S08]  /*15ae0*/  HMMA.16816.F32 R132, R100.reuse, R134, R20 ;  /* 0x000000866484723c */ /* 0x040ff00000001814 */
[C---:B------:R-:W-:Y:S08]  /*15af0*/  HMMA.16816.F32 R124, R100.reuse, R126, R64 ;  /* 0x0000007e647c723c */ /* 0x040ff00000001840 */
[C---:B------:R-:W-:Y:S08]  /*15b00*/  HMMA.16816.F32 R116, R100.reuse, R118, R44 ;  /* 0x000000766474723c */ /* 0x040ff0000000182c */
[----:B------:R-:W-:Y:S08]  /*15b10*/  HMMA.16816.F32 R108, R100, R12, R40 ;  /* 0x0000000c646c723c */ /* 0x000ff00000001828 */
[-C--:B------:R-:W-:Y:S08]  /*15b20*/  HMMA.16816.F32 R76, R76, R14.reuse, R68 ;  /* 0x0000000e4c4c723c */ /* 0x080ff00000001844 */
[----:B------:R-:W-:Y:S01]  /*15b30*/  HMMA.16816.F32 R100, R100, R14, R36 ;  /* 0x0000000e6464723c */ /* 0x000fe20000001824 */
[----:B------:R-:W-:-:S02]  /*15b40*/  IMAD.MOV.U32 R69, RZ, RZ, R240 ;  /* 0x000000ffff457224 */ /* 0x000fc400078e00f0 */
[----:B------:R-:W-:Y:S02]  /*15b50*/  IMAD.MOV.U32 R70, RZ, RZ, R242 ;  /* 0x000000ffff467224 */ /* 0x000fe400078e00f2 */
[----:B------:R-:W-:Y:S02]  /*15b60*/  IMAD.MOV.U32 R68, RZ, RZ, R245 ;  /* 0x000000ffff447224 */ /* 0x000fe400078e00f5 */
[----:B------:R-:W-:Y:S01]  /*15b70*/  IMAD.MOV.U32 R71, RZ, RZ, R246 ;  /* 0x000000ffff477224 */ /* 0x000fe200078e00f6 */
[----:B------:R-:W-:Y:S05]  /*15b80*/  @!P0 BRA `(.L_x_2000) ;  /* 0x0000993000008947 */ /* 0x000fea0003800000 */
[----:B-1----:R-:W2:Y:S04]  /*15b90*/  LDL.64 R30, [R1+0xf8] ;  /* 0x0000f800011e7983 */ /* 0x002ea80000100a00 */
[----:B------:R-:W3:Y:S01]  /*15ba0*/  LDL.64 R238, [R1+0xd0] ;  /* 0x0000d00001ee7983 */ /* 0x000ee20000100a00 */
[----:B------:R-:W-:Y:S01]  /*15bb0*/  UIADD3 UR38, UR10, -0x3, URZ ;  /* 0xfffffffd0a267890 */ /* 0x000fe2000fffe03f */
[----:B------:R-:W-:-:S04]  /*15bc0*/  DEPBAR.LE SB0, 0x0 ;  /* 0x000080000000791a */ /* 0x000fc80000000000 */
[----:B------:R-:W-:Y:S01]  /*15bd0*/  USHF.R.S32.HI UR11, URZ, 0x1f, UR38 ;  /* 0x0000001f3f0b7899 */ /* 0x000fe20008011426 */
[----:B------:R-:W-:Y:S01]  /*15be0*/  BAR.SYNC.DEFER_BLOCKING 0x0 ;  /* 0x0000000000007b1d */ /* 0x000fe20000010000 */
[----:B------:R-:W-:Y:S01]  /*15bf0*/  IMAD.MOV.U32 R12, RZ, RZ, c[0x0][0x1a0] ;  /* 0x00006800ff0c7624 */ /* 0x000fe200078e00ff */
[----:B------:R-:W-:Y:S01]  /*15c00*/  P2R R247, PR, RZ, 0x20 ;  /* 0x00000020fff77803 */ /* 0x000fe20000000000 */
[----:B------:R-:W-:Y:S01]  /*15c10*/  @!P5 IMAD.MOV.U32 R7, RZ, RZ, c[0x0][0x1a4] ;  /* 0x00006900ff07d624 */ /* 0x000fe200078e00ff */
[----:B------:R-:W-:Y:S02]  /*15c20*/  UISETP.GT.AND UP0, UPT, UR38, UR9, UPT ;  /* 0x000000092600728c */ /* 0x000fe4000bf04270 */
[----:B------:R-:W-:Y:S01]  /*15c30*/  ULDC.64 UR4, c[0x0][0x1a0] ;  /* 0x0000680000047ab9 */ /* 0x000fe20000000a00 */
[----:B------:R-:W1:Y:S01]  /*15c40*/  S2R R244, SR_TID.X ;  /* 0x0000000000f47919 */ /* 0x000e620000002100 */
[----:B------:R-:W-:Y:S02]  /*15c50*/  UIMAD UR11, UR11, UR4, URZ ;  /* 0x000000040b0b72a4 */ /* 0x000fe4000f8e023f */
[----:B------:R-:W-:-:S02]  /*15c60*/  UIMAD.WIDE.U32 UR30, UR38, UR4, URZ ;  /* 0x00000004261e72a5 */ /* 0x000fc4000f8e003f */
[----:B------:R-:W-:-:S04]  /*15c70*/  UIMAD UR5, UR38, UR5, UR11 ;  /* 0x00000005260572a4 */ /* 0x000fc8000f8e020b */
[----:B------:R-:W-:Y:S01]  /*15c80*/  UIADD3 UR5, UR31, UR5, URZ ;  /* 0x000000051f057290 */ /* 0x000fe2000fffe03f */
[----:B------:R-:W-:Y:S02]  /*15c90*/  IMAD.U32 R4, RZ, RZ, UR30 ;  /* 0x0000001eff047e24 */ /* 0x000fe4000f8e00ff */
[----:B------:R-:W-:-:S03]  /*15ca0*/  IMAD.U32 R5, RZ, RZ, UR31 ;  /* 0x0000001fff057e24 */ /* 0x000fc6000f8e00ff */
[----:B------:R-:W-:Y:S01]  /*15cb0*/  IMAD.U32 R3, RZ, RZ, UR5 ;  /* 0x00000005ff037e24 */ /* 0x000fe2000f8e00ff */
[----:B------:R-:W-:Y:S01]  /*15cc0*/  @P5 STS.128 [R195+0x6000], RZ ;  /* 0x006000ffc3005388 */ /* 0x000fe20000000c00 */
[----:B-1----:R-:W-:-:S05]  /*15cd0*/  IMAD.SHL.U32 R244, R244, 0x2, RZ ;  /* 0x00000002f4f47824 */ /* 0x002fca00078e00ff */
[----:B------:R-:W-:Y:S02]  /*15ce0*/  LOP3.LUT R244, R244, 0x6, RZ, 0xc0, !PT ;  /* 0x00000006f4f47812 */ /* 0x000fe400078ec0ff */
[----:B--2---:R-:W-:-:S04]  /*15cf0*/  LEA R2, P0, R4, R30, 0x6 ;  /* 0x0000001e04027211 */ /* 0x004fc800078030ff */
[----:B------:R-:W-:Y:S02]  /*15d00*/  @!P5 IADD3 R0, P1, R2, UR17, RZ ;  /* 0x000000110200dc10 */ /* 0x000fe4000ff3e0ff */
[----:B---3--:R-:W-:Y:S02]  /*15d10*/  LEA.HI.X R3, R4, R239, R3, 0x6, P0 ;  /* 0x000000ef04037211 */ /* 0x008fe400000f3403 */
[----:B------:R-:W-:Y:S02]  /*15d20*/  @!P5 LEA R8, P0, R0, c[0x0][0x170], 0x1 ;  /* 0x00005c000008da11 */ /* 0x000fe400078008ff */
[----:B------:R-:W-:Y:S02]  /*15d30*/  @!P5 IADD3.X R5, R3, UR16, RZ, P1, !PT ;  /* 0x000000100305dc10 */ /* 0x000fe40008ffe4ff */
[----:B------:R-:W-:Y:S02]  /*15d40*/  @!P5 LEA R4, P2, R12, R2, 0x5 ;  /* 0x000000020c04d211 */ /* 0x000fe400078428ff */
[----:B------:R-:W-:Y:S01]  /*15d50*/  @!P5 LEA.HI.X R9, R0, c[0x0][0x174], R5, 0x1, P0 ;  /* 0x00005d000009da11 */ /* 0x000fe200000f0c05 */
[----:B------:R-:W-:Y:S01]  /*15d60*/  @!P5 IMAD.MOV.U32 R0, RZ, RZ, c[0x0][0x1a4] ;  /* 0x00006900ff00d624 */ /* 0x000fe200078e00ff */
[----:B------:R-:W-:-:S02]  /*15d70*/  @!P5 LEA R10, P1, R2, c[0x0][0x170], 0x1 ;  /* 0x00005c00020ada11 */ /* 0x000fc400078208ff */
[----:B------:R-:W-:Y:S01]  /*15d80*/  @!P5 LEA.HI.X R7, R12, R3, R7, 0x5, P2 ;  /* 0x000000030c07d211 */ /* 0x000fe200010f2c07 */
[----:B------:R-:W-:Y:S01]  /*15d90*/  @!P5 IMAD R0, R0, 0x30, RZ ;  /* 0x000000300000d824 */ /* 0x000fe200078e02ff */
[--C-:B------:R-:W-:Y:S01]  /*15da0*/  @!P5 LEA.HI.X R11, R2, c[0x0][0x174], R3.reuse, 0x1, P1 ;  /* 0x00005d00020bda11 */ /* 0x100fe200008f0c03 */
[----:B------:R-:W-:Y:S01]  /*15db0*/  @!P5 IMAD.WIDE.U32 R2, R12, 0x30, R2 ;  /* 0x000000300c02d825 */ /* 0x000fe200078e0002 */
[----:B------:R-:W-:-:S03]  /*15dc0*/  @!P5 LEA R6, P0, R4, c[0x0][0x170], 0x1 ;  /* 0x00005c000406da11 */ /* 0x000fc600078008ff */
[----:B------:R-:W-:Y:S01]  /*15dd0*/  @!P5 IMAD.IADD R0, R0, 0x1, R3 ;  /* 0x000000010000d824 */ /* 0x000fe200078e0203 */
[----:B------:R-:W-:Y:S01]  /*15de0*/  @!P5 LEA.HI.X R7, R4, c[0x0][0x174], R7, 0x1, P0 ;  /* 0x00005d000407da11 */ /* 0x000fe200000f0c07 */
[----:B------:R-:W-:Y:S01]  /*15df0*/  @!PT LDS RZ, [RZ] ;  /* 0x00000000fffff984 */ /* 0x000fe20000000800 */
[----:B------:R-:W-:Y:S01]  /*15e00*/  @!PT LDS RZ, [RZ] ;  /* 0x00000000fffff984 */ /* 0x000fe20000000800 */
[----:B------:R-:W-:Y:S01]  /*15e10*/  @!PT LDS RZ, [RZ] ;  /* 0x00000000fffff984 */ /* 0x000fe20000000800 */
[----:B------:R1:W-:Y:S01]  /*15e20*/  @!P5 LDGSTS.E.BYPASS.LTC128B.128 [R195+0x6000], [R10.64] ;  /* 0x060000000ac3dfae */ /* 0x0003e2000b901d62 */
[----:B------:R-:W-:-:S03]  /*15e30*/  @!P5 LEA R4, P0, R2, c[0x0][0x170], 0x1 ;  /* 0x00005c000204da11 */ /* 0x000fc600078008ff */
[----:B------:R-:W-:Y:S01]  /*15e40*/  @P5 STS.128 [R195+0x6800], RZ ;  /* 0x006800ffc3005388 */ /* 0x000fe20000000c00 */
[----:B------:R-:W-:Y:S01]  /*15e50*/  @!P5 LEA.HI.X R5, R2, c[0x0][0x174], R0, 0x1, P0 ;  /* 0x00005d000205da11 */ /* 0x000fe200000f0c00 */
[----:B------:R-:W-:Y:S02]  /*15e60*/  IMAD.U32 R0, RZ, RZ, UR38 ;  /* 0x00000026ff007e24 */ /* 0x000fe4000f8e00ff */
[----:B------:R-:W-:Y:S01]  /*15e70*/  @!PT LDS RZ, [RZ] ;  /* 0x00000000fffff984 */ /* 0x000fe20000000800 */
[----:B------:R-:W-:Y:S01]  /*15e80*/  @!PT LDS RZ, [RZ] ;  /* 0x00000000fffff984 */ /* 0x000fe20000000800 */
[----:B------:R-:W-:Y:S01]  /*15e90*/  @!PT LDS RZ, [RZ] ;  /* 0x00000000fffff984 */ /* 0x000fe20000000800 */
[----:B------:R1:W-:Y:S02]  /*15ea0*/  @!P5 LDGSTS.E.BYPASS.LTC128B.128 [R195+0x6800], [R8.64] ;  /* 0x0680000008c3dfae */ /* 0x0003e4000b901d62 */
[----:B------:R-:W-:Y:S02]  /*15eb0*/  IMAD R0, R0, 0x40, R244 ;  /* 0x0000004000007824 */ /* 0x000fe400078e02f4 */
[----:B------:R-:W-:Y:S02]  /*15ec0*/  @P5 STS.128 [R195+0x7000], RZ ;  /* 0x007000ffc3005388 */ /* 0x000fe40000000c00 */
[----:B-----5:R-:W-:Y:S01]  /*15ed0*/  IMAD.IADD R2, R184, 0x1, -R0 ;  /* 0x00000001b8027824 */ /* 0x020fe200078e0a00 */
[C---:B------:R-:W-:Y:S01]  /*15ee0*/  ISETP.GE.AND P0, PT, R0.reuse, R196, PT ;  /* 0x000000c40000720c */ /* 0x040fe20003f06270 */
[----:B------:R-:W-:Y:S01]  /*15ef0*/  @!PT LDS RZ, [RZ] ;  /* 0x00000000fffff984 */ /* 0x000fe20000000800 */
[----:B------:R-:W-:Y:S01]  /*15f00*/  @!PT LDS RZ, [RZ] ;  /* 0x00000000fffff984 */ /* 0x000fe20000000800 */
[----:B------:R-:W-:Y:S01]  /*15f10*/  @!PT LDS RZ, [RZ] ;  /* 0x00000000fffff984 */ /* 0x000fe20000000800 */
[----:B------:R2:W-:Y:S01]  /*15f20*/  @!P5 LDGSTS.E.BYPASS.LTC128B.128 [R195+0x7000], [R6.64] ;  /* 0x0700000006c3dfae */ /* 0x0005e2000b901d62 */
[----:B------:R-:W-:-:S02]  /*15f30*/  ISETP.GE.AND P4, PT, R0, R194, PT ;  /* 0x000000c20000720c */ /* 0x000fc40003f86270 */
        /* <DEDUP_REMOVED lines=11> */
[----:B------:R-:W4:Y:S04]  /*15ff0*/  LDSM.16.M88.4 R12, [R175+0x2000] ;  /* 0x00200000af0c783b */ /* 0x000f280000000200 */
[----:B-1----:R-:W-:Y:S04]  /*16000*/  LDSM.16.M88.4 R8, [R178] ;  /* 0x00000000b208783b */ /* 0x002fe80000000200 */
[----:B------:R-:W1:Y:S04]  /*16010*/  LDSM.16.M88.4 R48, [R174+0x4000] ;  /* 0x00400000ae30783b */ /* 0x000e680000000200 */
[----:B------:R-:W-:Y:S04]  /*16020*/  LDSM.16.M88.4 R40, [R168+0x4800] ;  /* 0x00480000a828783b */ /* 0x000fe80000000200 */
[----:B--2---:R-:W2:Y:S04]  /*16030*/  LDSM.16.M88.4 R4, [R178+0x2000] ;  /* 0x00200000b204783b */ /* 0x004ea80000000200 */
[----:B------:R-:W1:Y:S04]  /*16040*/  LDSM.16.M88.4 R36, [R168+0x5000] ;  /* 0x00500000a824783b */ /* 0x000e680000000200 */
[----:B------:R-:W2:Y:S04]  /*16050*/  LDSM.16.M88.4 R32, [R168+0x5800] ;  /* 0x00580000a820783b */ /* 0x000ea80000000200 */
[----:B------:R-:W-:Y:S04]  /*16060*/  LDSM.16.M88.4 R20, [R176+0x2000] ;  /* 0x00200000b014783b */ /* 0x000fe80000000200 */
[----:B------:R-:W2:Y:S01]  /*16070*/  LDSM.16.M88.4 R44, [R179] ;  /* 0x00000000b32c783b */ /* 0x000ea20000000200 */
[-C--:B---3--:R-:W-:Y:S03]  /*16080*/  HMMA.16816.F32 R68, R16, R28.reuse, RZ ;  /* 0x0000001c1044723c */ /* 0x088fe600000018ff */
[----:B------:R-:W3:Y:S04]  /*16090*/  LDSM.16.M88.4 R60, [R174+0x4800] ;  /* 0x00480000ae3c783b */ /* 0x000ee80000000200 */
[----:B------:R-:W3:Y:S01]  /*160a0*/  LDSM.16.M88.4 R24, [R176] ;  /* 0x00000000b018783b */ /* 0x000ee20000000200 */
[C---:B----4-:R-:W-:Y:S03]  /*160b0*/  HMMA.16816.F32 R64, R12.reuse, R28, RZ ;  /* 0x0000001c0c40723c */ /* 0x050fe600000018ff */
[----:B------:R-:W4:Y:S04]  /*160c0*/  LDSM.16.M88.4 R56, [R174+0x5000] ;  /* 0x00500000ae38783b */ /* 0x000f280000000200 */
[----:B------:R-:W3:Y:S01]  /*160d0*/  LDSM.16.M88.4 R52, [R174+0x5800] ;  /* 0x00580000ae34783b */ /* 0x000ee20000000200 */
[----:B------:R-:W-:Y:S03]  /*160e0*/  HMMA.16816.F32 R156, R12, R30, RZ ;  /* 0x0000001e0c9c723c */ /* 0x000fe600000018ff */
[----:B------:R-:W-:Y:S04]  /*160f0*/  LDSM.16.M88.4 R228, [R181] ;  /* 0x00000000b5e4783b */ /* 0x000fe80000000200 */
[----:B------:R-:W0:Y:S01]  /*16100*/  LDGDEPBAR ;  /* 0x00000000000079af */ /* 0x000e220000000000 */
[-C--:B-1----:R-:W-:Y:S08]  /*16110*/  HMMA.16816.F32 R72, R8, R48.reuse, R68 ;  /* 0x000000300848723c */ /* 0x082ff00000001844 */
[----:B--2---:R-:W-:Y:S08]  /*16120*/  HMMA.16816.F32 R64, R4, R48, R64 ;  /* 0x000000300440723c */ /* 0x004ff00000001840 */
[C---:B------:R-:W-:Y:S08]  /*16130*/  HMMA.16816.F32 R68, R12.reuse, R40, RZ ;  /* 0x000000280c44723c */ /* 0x040ff000000018ff */
[C---:B------:R-:W-:Y:S08]  /*16140*/  HMMA.16816.F32 R140, R12.reuse, R36, RZ ;  /* 0x000000240c8c723c */ /* 0x040ff000000018ff */
[C---:B------:R-:W-:Y:S08]  /*16150*/  HMMA.16816.F32 R144, R12.reuse, R32, RZ ;  /* 0x000000200c90723c */ /* 0x040ff000000018ff */
[C---:B------:R-:W-:Y:S08]  /*16160*/  HMMA.16816.F32 R160, R12.reuse, R42, RZ ;  /* 0x0000002a0ca0723c */ /* 0x040ff000000018ff */
[C---:B------:R-:W-:Y:S08]  /*16170*/  HMMA.16816.F32 R204, R12.reuse, R38, RZ ;  /* 0x000000260ccc723c */ /* 0x040ff000000018ff */
[----:B------:R-:W-:Y:S01]  /*16180*/  HMMA.16816.F32 R200, R12, R34, RZ ;  /* 0x000000220cc8723c */ /* 0x000fe200000018ff */
[----:B------:R-:W-:Y:S07]  /*16190*/  LDSM.16.M88.4 R12, [R177] ;  /* 0x00000000b10c783b */ /* 0x000fee0000000200 */
[C---:B------:R-:W-:Y:S01]  /*161a0*/  HMMA.16816.F32 R224, R16.reuse, R30, RZ ;  /* 0x0000001e10e0723c */ /* 0x040fe200000018ff */
[----:B------:R-:W1:Y:S07]  /*161b0*/  LDSM.16.M88.4 R28, [R173] ;  /* 0x00000000ad1c783b */ /* 0x000e6e0000000200 */
[C---:B------:R-:W-:Y:S08]  /*161c0*/  HMMA.16816.F32 R212, R16.reuse, R40, RZ ;  /* 0x0000002810d4723c */ /* 0x040ff000000018ff */
[C---:B------:R-:W-:Y:S08]  /*161d0*/  HMMA.16816.F32 R220, R16.reuse, R42, RZ ;  /* 0x0000002a10dc723c */ /* 0x040ff000000018ff */
[C---:B------:R-:W-:Y:S08]  /*161e0*/  HMMA.16816.F32 R208, R16.reuse, R36, RZ ;  /* 0x0000002410d0723c */ /* 0x040ff000000018ff */
[C---:B------:R-:W-:Y:S08]  /*161f0*/  HMMA.16816.F32 R216, R16.reuse, R38, RZ ;  /* 0x0000002610d8723c */ /* 0x040ff000000018ff */
[C---:B------:R-:W-:Y:S08]  /*16200*/  HMMA.16816.F32 R152, R16.reuse, R32, RZ ;  /* 0x000000201098723c */ /* 0x040ff000000018ff */
[----:B------:R-:W-:Y:S01]  /*16210*/  HMMA.16816.F32 R148, R16, R34, RZ ;  /* 0x000000221094723c */ /* 0x000fe200000018ff */
[----:B------:R-:W-:Y:S04]  /*16220*/  LDSM.16.M88.4 R16, [R177+0x2000] ;  /* 0x00200000b110783b */ /* 0x000fe80000000200 */
[----:B------:R-:W-:Y:S03]  /*16230*/  LDSM.16.M88.4 R32, [R182] ;  /* 0x00000000b620783b */ /* 0x000fe60000000200 */
[----:B------:R-:W-:Y:S08]  /*16240*/  HMMA.16816.F32 R40, R20, R44, R64 ;  /* 0x0000002c1428723c */ /* 0x000ff00000001840 */
[----:B---3--:R-:W-:Y:S08]  /*16250*/  HMMA.16816.F32 R64, R4, R60, R68 ;  /* 0x0000003c0440723c */ /* 0x008ff00000001844 */
[----:B------:R-:W-:Y:S08]  /*16260*/  HMMA.16816.F32 R36, R24, R44, R72 ;  /* 0x0000002c1824723c */ /* 0x000ff00000001848 */
[C---:B----4-:R-:W-:Y:S08]  /*16270*/  HMMA.16816.F32 R68, R4.reuse, R56, R140 ;  /* 0x000000380444723c */ /* 0x050ff0000000188c */
[C---:B------:R-:W-:Y:S08]  /*16280*/  HMMA.16816.F32 R72, R4.reuse, R52, R144 ;  /* 0x000000340448723c */ /* 0x040ff00000001890 */
[C---:B------:R-:W-:Y:S08]  /*16290*/  HMMA.16816.F32 R140, R4.reuse, R50, R156 ;  /* 0x00000032048c723c */ /* 0x040ff0000000189c */
[C---:B------:R-:W-:Y:S08]  /*162a0*/  HMMA.16816.F32 R144, R4.reuse, R62, R160 ;  /* 0x0000003e0490723c */ /* 0x040ff000000018a0 */
[C---:B------:R-:W-:Y:S08]  /*162b0*/  HMMA.16816.F32 R204, R4.reuse, R58, R204 ;  /* 0x0000003a04cc723c */ /* 0x040ff000000018cc */
[----:B------:R-:W-:Y:S01]  /*162c0*/  HMMA.16816.F32 R156, R4, R54, R200 ;  /* 0x00000036049c723c */ /* 0x000fe200000018c8 */
[----:B------:R-:W2:Y:S06]  /*162d0*/  LDSM.16.M88.4 R200, [R180] ;  /* 0x00000000b4c8783b */ /* 0x000eac0000000200 */
[--C-:B------:R-:W-:Y:S01]  /*162e0*/  IMAD.IADD R4, R186, 0x1, -R0.reuse ;  /* 0x00000001ba047824 */ /* 0x100fe200078e0a00 */
[----:B------:R-:W-:Y:S04]  /*162f0*/  HMMA.16816.F32 R160, R8, R60, R212 ;  /* 0x0000003c08a0723c */ /* 0x000fe800000018d4 */
[----:B------:R-:W-:Y:S01]  /*16300*/  IABS R2, R4 ;  /* 0x0000000400027213 */ /* 0x000fe20000000000 */
[----:B------:R-:W-:-:S03]  /*16310*/  IMAD.IADD R4, R185, 0x1, -R0 ;  /* 0x00000001b9047824 */ /* 0x000fc600078e0a00 */
[C---:B------:R-:W-:Y:S08]  /*16320*/  HMMA.16816.F32 R48, R8.reuse, R50, R224 ;  /* 0x000000320830723c */ /* 0x040ff000000018e0 */
[C---:B------:R-:W-:Y:S08]  /*16330*/  HMMA.16816.F32 R208, R8.reuse, R56, R208 ;  /* 0x0000003808d0723c */ /* 0x040ff000000018d0 */
[C---:B------:R-:W-:Y:S08]  /*16340*/  HMMA.16816.F32 R212, R8.reuse, R52, R152 ;  /* 0x0000003408d4723c */ /* 0x040ff00000001898 */
[C---:B------:R-:W-:Y:S08]  /*16350*/  HMMA.16816.F32 R220, R8.reuse, R62, R220 ;  /* 0x0000003e08dc723c */ /* 0x040ff000000018dc */
[C---:B------:R-:W-:Y:S08]  /*16360*/  HMMA.16816.F32 R216, R8.reuse, R58, R216 ;  /* 0x0000003a08d8723c */ /* 0x040ff000000018d8 */
[----:B------:R-:W-:Y:S01]  /*16370*/  HMMA.16816.F32 R224, R8, R54, R148 ;  /* 0x0000003608e0723c */ /* 0x000fe20000001894 */
[----:B------:R3:W-:Y:S07]  /*16380*/  I2F R8, R3 ;  /* 0x0000000300087306 */ /* 0x0007ee0000201400 */
[----:B-1----:R-:W-:Y:S08]  /*16390*/  HMMA.16816.F32 R36, R12, R28, R36 ;  /* 0x0000001c0c24723c */ /* 0x002ff00000001824 */
[----:B--2---:R-:W-:Y:S01]  /*163a0*/  HMMA.16816.F32 R52, R20, R202, R156 ;  /* 0x000000ca1434723c */ /* 0x004fe2000000189c */
[----:B---3--:R-:W-:Y:S01]  /*163b0*/  IMAD.MOV.U32 R3, RZ, RZ, R2 ;  /* 0x000000ffff037224 */ /* 0x008fe200078e0002 */
[----:B------:R-:W-:-:S03]  /*163c0*/  IABS R2, R4 ;  /* 0x0000000400027213 */ /* 0x000fc60000000000 */
[----:B------:R1:W2:Y:S02]  /*163d0*/  I2F R6, R3 ;  /* 0x0000000300067306 */ /* 0x0002a40000201400 */
[----:B------:R-:W-:Y:S01]  /*163e0*/  IMAD.MOV.U32 R4, RZ, RZ, R2 ;  /* 0x000000ffff047224 */ /* 0x000fe200078e0002 */
[----:B------:R-:W-:Y:S01]  /*163f0*/  IADD3 R2, R0, 0x1, RZ ;  /* 0x0000000100027810 */ /* 0x000fe20007ffe0ff */
[----:B------:R-:W-:Y:S03]  /*16400*/  HMMA.16816.F32 R56, R16, R28, R40 ;  /* 0x0000001c1038723c */ /* 0x000fe60000001828 */
[----:B------:R-:W-:Y:S01]  /*16410*/  ISETP.GE.AND P3, PT, R2, R196, PT ;  /* 0x000000c40200720c */ /* 0x000fe20003f66270 */
[----:B------:R-:W-:Y:S01]  /*16420*/  IMAD.IADD R5, R184, 0x1, -R2 ;  /* 0x00000001b8057824 */ /* 0x000fe200078e0a02 */
[----:B------:R3:W4:Y:S01]  /*16430*/  I2F R7, R4 ;  /* 0x0000000400077306 */ /* 0x0007220000201400 */
[----:B------:R-:W-:-:S02]  /*16440*/  ISETP.GE.AND P2, PT, R2, R194, PT ;  /* 0x000000c20200720c */ /* 0x000fc40003f46270 */
[-C--:B------:R-:W-:Y:S01]  /*16450*/  HMMA.16816.F32 R40, R20, R46.reuse, R140 ;  /* 0x0000002e1428723c */ /* 0x080fe2000000188c */
[C---:B------:R-:W-:Y:S02]  /*16460*/  ISETP.GE.AND P1, PT, R2.reuse, R193, PT ;  /* 0x000000c10200720c */ /* 0x040fe40003f26270 */
[C---:B------:R-:W-:Y:S01]  /*16470*/  ISETP.LT.OR P3, PT, R2.reuse, R191, P3 ;  /* 0x000000bf0200720c */ /* 0x040fe20001f61670 */
[----:B-1----:R-:W-:Y:S01]  /*16480*/  IMAD.IADD R3, R187, 0x1, -R0 ;  /* 0x00000001bb037824 */ /* 0x002fe200078e0a00 */
[----:B------:R-:W-:Y:S01]  /*16490*/  ISETP.LT.OR P5, PT, R2, R190, P2 ;  /* 0x000000be0200720c */ /* 0x000fe200017a1670 */
[----:B--2---:R-:W-:Y:S01]  /*164a0*/  FFMA.FTZ R6, R6, -UR20, R38 ;  /* 0x8000001406067c23 */ /* 0x004fe20008010026 */
[----:B------:R-:W-:Y:S01]  /*164b0*/  ISETP.LT.OR P1, PT, R2, R189, P1 ;  /* 0x000000bd0200720c */ /* 0x000fe20000f21670 */
[----:B------:R-:W-:Y:S01]  /*164c0*/  HMMA.16816.F32 R44, R24, R46, R48 ;  /* 0x0000002e182c723c */ /* 0x000fe20000001830 */
[----:B------:R-:W-:Y:S02]  /*164d0*/  IABS R3, R3 ;  /* 0x0000000300037213 */ /* 0x000fe40000000000 */
[----:B------:R-:W-:-:S02]  /*164e0*/  P2R R9, PR, RZ, 0x2 ;  /* 0x00000002ff097803 */ /* 0x000fc40000000000 */
[----:B------:R-:W-:Y:S01]  /*164f0*/  ISETP.LT.OR P1, PT, R0, R189, P6 ;  /* 0x000000bd0000720c */ /* 0x000fe20003721670 */
[----:B---3--:R-:W-:Y:S01]  /*16500*/  IMAD.MOV.U32 R4, RZ, RZ, R3 ;  /* 0x000000ffff047224 */ /* 0x008fe200078e0003 */
[----:B------:R-:W-:Y:S01]  /*16510*/  IABS R3, R5 ;  /* 0x0000000500037213 */ /* 0x000fe20000000000 */
[----:B------:R-:W-:Y:S01]  /*16520*/  IMAD.IADD R5, R186, 0x1, -R2 ;  /* 0x00000001ba057824 */ /* 0x000fe200078e0a02 */
[----:B------:R-:W-:Y:S01]  /*16530*/  HMMA.16816.F32 R64, R20, R32, R64 ;  /* 0x000000201440723c */ /* 0x000fe20000001840 */
[----:B------:R1:W2:Y:S01]  /*16540*/  I2F R10, R4 ;  /* 0x00000004000a7306 */ /* 0x0002a20000201400 */
[----:B----4-:R-:W-:-:S05]  /*16550*/  FFMA.FTZ R7, R7, -UR20, R56 ;  /* 0x8000001407077c23 */ /* 0x010fca0008010038 */
[----:B------:R-:W-:Y:S01]  /*16560*/  FSEL R235, R7, -INF , !P1 ;  /* 0xff80000007eb7808 */ /* 0x000fe20004800000 */
[C---:B------:R-:W-:Y:S07]  /*16570*/  HMMA.16816.F32 R60, R20.reuse, R228, R68 ;  /* 0x000000e4143c723c */ /* 0x040fee0000001844 */
[----:B------:R-:W-:Y:S01]  /*16580*/  IMAD.MOV.U32 R70, RZ, RZ, R53 ;  /* 0x000000ffff467224 */ /* 0x000fe200078e0035 */
[----:B------:R-:W-:Y:S01]  /*16590*/  HMMA.16816.F32 R236, R20, R200, R72 ;  /* 0x000000c814ec723c */ /* 0x000fe20000001848 */
[----:B-1----:R-:W-:Y:S01]  /*165a0*/  IMAD.MOV.U32 R4, RZ, RZ, R3 ;  /* 0x000000ffff047224 */ /* 0x002fe200078e0003 */
[----:B------:R-:W-:Y:S01]  /*165b0*/  IABS R3, R5 ;  /* 0x0000000500037213 */ /* 0x000fe20000000000 */
[----:B------:R-:W-:-:S02]  /*165c0*/  IMAD.MOV.U32 R69, RZ, RZ, R54 ;  /* 0x000000ffff457224 */ /* 0x000fc400078e0036 */
[----:B------:R1:W3:Y:S01]  /*165d0*/  I2F R5, R4 ;  /* 0x0000000400057306 */ /* 0x0002e20000201400 */
[----:B------:R-:W-:Y:S02]  /*165e0*/  IMAD.MOV.U32 R68, RZ, RZ, R55 ;  /* 0x000000ffff447224 */ /* 0x000fe400078e0037 */
[C---:B------:R-:W-:Y:S01]  /*165f0*/  HMMA.16816.F32 R144, R20.reuse, R34, R144 ;  /* 0x000000221490723c */ /* 0x040fe20000001890 */
[----:B------:R-:W-:Y:S02]  /*16600*/  IMAD.MOV.U32 R73, RZ, RZ, R52 ;  /* 0x000000ffff497224 */ /* 0x000fe400078e0034 */
[----:B--2---:R-:W-:Y:S02]  /*16610*/  FFMA.FTZ R10, R10, -UR20, R58 ;  /* 0x800000140a0a7c23 */ /* 0x004fe4000801003a */
[----:B------:R-:W2:Y:S03]  /*16620*/  I2F R3, R3 ;  /* 0x0000000300037306 */ /* 0x000ea60000201400 */
[----:B------:R-:W-:Y:S01]  /*16630*/  HMMA.16816.F32 R204, R20, R230, R204 ;  /* 0x000000e614cc723c */ /* 0x000fe200000018cc */
[----:B-1----:R-:W-:-:S06]  /*16640*/  FFMA.FTZ R4, R8, -UR20, R36 ;  /* 0x8000001408047c23 */ /* 0x002fcc0008010024 */
[----:B---3--:R-:W-:Y:S01]  /*16650*/  FFMA.FTZ R21, R5, -UR20, R37 ;  /* 0x8000001405157c23 */ /* 0x008fe20008010025 */
[----:B------:R-:W-:Y:S01]  /*16660*/  P2R R5, PR, RZ, 0x8 ;  /* 0x00000008ff057803 */ /* 0x000fe20000000000 */
[----:B------:R-:W-:Y:S01]  /*16670*/  HMMA.16816.F32 R52, R24, R32, R160 ;  /* 0x000000201834723c */ /* 0x000fe200000018a0 */
[----:B------:R-:W-:Y:S01]  /*16680*/  FSEL R72, R4, -INF , !P0 ;  /* 0xff80000004487808 */ /* 0x000fe20004000000 */
[--C-:B------:R-:W-:Y:S01]  /*16690*/  IMAD.IADD R4, R187, 0x1, -R2.reuse ;  /* 0x00000001bb047824 */ /* 0x100fe200078e0a02 */
[C---:B------:R-:W-:Y:S01]  /*166a0*/  ISETP.GE.AND P0, PT, R2.reuse, R192, PT ;  /* 0x000000c00200720c */ /* 0x040fe20003f06270 */
[----:B--2---:R-:W-:Y:S02]  /*166b0*/  FFMA.FTZ R20, R3, -UR20, R39 ;  /* 0x8000001403147c23 */ /* 0x004fe40008010027 */
[----:B------:R-:W-:Y:S01]  /*166c0*/  IMAD.IADD R3, R185, 0x1, -R2 ;  /* 0x00000001b9037824 */ /* 0x000fe200078e0a02 */
[----:B------:R-:W-:Y:S01]  /*166d0*/  ISETP.LT.OR P0, PT, R2, R188, P0 ;  /* 0x000000bc0200720c */ /* 0x000fe20000701670 */
[----:B------:R-:W-:Y:S01]  /*166e0*/  HMMA.16816.F32 R44, R12, R30, R44 ;  /* 0x0000001e0c2c723c */ /* 0x000fe2000000182c */
[----:B------:R-:W-:-:S02]  /*166f0*/  IADD3 R2, R0, 0x8, RZ ;  /* 0x0000000800027810 */ /* 0x000fc40007ffe0ff */
[----:B------:R-:W-:Y:S02]  /*16700*/  IABS R3, R3 ;  /* 0x0000000300037213 */ /* 0x000fe40000000000 */
[----:B------:R-:W-:Y:S02]  /*16710*/  P2R R8, PR, RZ, 0x1 ;  /* 0x00000001ff087803 */ /* 0x000fe40000000000 */
[----:B------:R1:W-:Y:S01]  /*16720*/  I2F R11, R3 ;  /* 0x00000003000b7306 */ /* 0x0003e20000201400 */
[----:B------:R-:W-:Y:S01]  /*16730*/  ISETP.LT.OR P0, PT, R0, R190, P4 ;  /* 0x000000be0000720c */ /* 0x000fe20002701670 */
[----:B------:R-:W-:Y:S01]  /*16740*/  HMMA.16816.F32 R40, R16, R30, R40 ;  /* 0x0000001e1028723c */ /* 0x000fe20000001828 */
[----:B------:R-:W-:Y:S02]  /*16750*/  IABS R4, R4 ;  /* 0x0000000400047213 */ /* 0x000fe40000000000 */
[----:B------:R-:W-:Y:S01]  /*16760*/  ISETP.NE.AND P4, PT, R5, RZ, PT ;  /* 0x000000ff0500720c */ /* 0x000fe20003f85270 */
[----:B------:R-:W-:Y:S01]  /*16770*/  IMAD.IADD R5, R186, 0x1, -R2 ;  /* 0x00000001ba057824 */ /* 0x000fe200078e0a02 */
[----:B------:R-:W-:Y:S01]  /*16780*/  FSEL R162, R6, -INF , !P0 ;  /* 0xff80000006a27808 */ /* 0x000fe20004000000 */
[----:B------:R2:W3:Y:S01]  /*16790*/  I2F R22, R4 ;  /* 0x0000000400167306 */ /* 0x0004e20000201400 */
[----:B------:R-:W-:Y:S01]  /*167a0*/  ISETP.GE.AND P0, PT, R0, R192, PT ;  /* 0x000000c00000720c */ /* 0x000fe20003f06270 */
[----:B------:R-:W-:Y:S01]  /*167b0*/  HMMA.16816.F32 R48, R24, R34, R220 ;  /* 0x000000221830723c */ /* 0x000fe200000018dc */
[----:B------:R-:W-:-:S02]  /*167c0*/  ISETP.GE.AND P3, PT, R2, R196, PT ;  /* 0x000000c40200720c */ /* 0x000fc40003f66270 */
[----:B------:R-:W-:Y:S02]  /*167d0*/  ISETP.LT.OR P0, PT, R0, R188, P0 ;  /* 0x000000bc0000720c */ /* 0x000fe40000701670 */
[----:B------:R-:W-:Y:S01]  /*167e0*/  ISETP.GE.AND P2, PT, R2, R194, PT ;  /* 0x000000c20200720c */ /* 0x000fe20003f46270 */
[----:B-1----:R-:W-:Y:S01]  /*167f0*/  IMAD.IADD R3, R184, 0x1, -R2 ;  /* 0x00000001b8037824 */ /* 0x002fe200078e0a02 */
[----:B------:R-:W-:Y:S02]  /*16800*/  FSEL R244, R10, -INF , !P0 ;  /* 0xff8000000af47808 */ /* 0x000fe40004000000 */
[C---:B------:R-:W-:Y:S02]  /*16810*/  ISETP.GE.AND P1, PT, R2.reuse, R193, PT ;  /* 0x000000c10200720c */ /* 0x040fe40003f26270 */
[----:B------:R-:W-:Y:S02]  /*16820*/  IABS R3, R3 ;  /* 0x0000000300037213 */ /* 0x000fe40000000000 */
[----:B------:R-:W-:-:S02]  /*16830*/  ISETP.GE.AND P0, PT, R2, R192, PT ;  /* 0x000000c00200720c */ /* 0x000fc40003f06270 */
[----:B------:R-:W-:Y:S01]  /*16840*/  FSEL R159, R21, -INF , !P4 ;  /* 0xff800000159f7808 */ /* 0x000fe20006000000 */
[----:B--2---:R-:W-:Y:S01]  /*16850*/  IMAD.MOV.U32 R4, RZ, RZ, R3 ;  /* 0x000000ffff047224 */ /* 0x004fe200078e0003 */
[----:B------:R-:W-:Y:S02]  /*16860*/  IABS R3, R5 ;  /* 0x0000000500037213 */ /* 0x000fe40000000000 */
[----:B------:R-:W-:Y:S01]  /*16870*/  FSEL R166, R20, -INF , !P5 ;  /* 0xff80000014a67808 */ /* 0x000fe20006800000 */
[----:B------:R1:W-:Y:S01]  /*16880*/  I2F R6, R4 ;  /* 0x0000000400067306 */ /* 0x0003e20000201400 */
[C---:B------:R-:W-:Y:S02]  /*16890*/  ISETP.LT.OR P6, PT, R2.reuse, R191, P3 ;  /* 0x000000bf0200720c */ /* 0x040fe40001fc1670 */
[C---:B------:R-:W-:Y:S02]  /*168a0*/  ISETP.LT.OR P4, PT, R2.reuse, R190, P2 ;  /* 0x000000be0200720c */ /* 0x040fe40001781670 */
[----:B------:R-:W-:-:S02]  /*168b0*/  ISETP.LT.OR P1, PT, R2, R189, P1 ;  /* 0x000000bd0200720c */ /* 0x000fc40000f21670 */
[----:B------:R-:W-:Y:S01]  /*168c0*/  ISETP.LT.OR P5, PT, R2, R188, P0 ;  /* 0x000000bc0200720c */ /* 0x000fe200007a1670 */
[----:B------:R2:W4:Y:S01]  /*168d0*/  I2F R5, R3 ;  /* 0x0000000300057306 */ /* 0x0005220000201400 */
[----:B------:R-:W-:Y:S02]  /*168e0*/  ISETP.NE.AND P2, PT, R8, RZ, PT ;  /* 0x000000ff0800720c */ /* 0x000fe40003f45270 */
[----:B------:R-:W-:Y:S01]  /*168f0*/  ISETP.NE.AND P3, PT, R9, RZ, PT ;  /* 0x000000ff0900720c */ /* 0x000fe20003f65270 */
[----:B---3--:R-:W-:Y:S01]  /*16900*/  FFMA.FTZ R9, R22, -UR20, R59 ;  /* 0x8000001416097c23 */ /* 0x008fe2000801003b */
[----:B------:R-:W-:Y:S01]  /*16910*/  P2R R21, PR, RZ, 0x2 ;  /* 0x00000002ff157803 */ /* 0x000fe20000000000 */
[----:B-1----:R-:W-:-:S03]  /*16920*/  IMAD.IADD R4, R185, 0x1, -R2 ;  /* 0x00000001b9047824 */ /* 0x002fc600078e0a02 */
[----:B------:R-:W-:Y:S02]  /*16930*/  FSEL R243, R9, -INF , !P2 ;  /* 0xff80000009f37808 */ /* 0x000fe40005000000 */
[----:B--2---:R-:W-:Y:S01]  /*16940*/  IABS R3, R4 ;  /* 0x0000000400037213 */ /* 0x004fe20000000000 */
[----:B------:R-:W-:Y:S01]  /*16950*/  IMAD.IADD R4, R187, 0x1, -R2 ;  /* 0x00000001bb047824 */ /* 0x000fe200078e0a02 */
[----:B------:R-:W-:Y:S01]  /*16960*/  IADD3 R2, R0, 0x9, RZ ;  /* 0x0000000900027810 */ /* 0x000fe20007ffe0ff */
[----:B----4-:R-:W-:Y:S01]  /*16970*/  FFMA.FTZ R10, R5, -UR20, R46 ;  /* 0x80000014050a7c23 */ /* 0x010fe2000801002e */
[----:B------:R1:W-:Y:S02]  /*16980*/  I2F R23, R3 ;  /* 0x0000000300177306 */ /* 0x0003e40000201400 */
[----:B------:R-:W-:Y:S01]  /*16990*/  IABS R7, R4 ;  /* 0x0000000400077213 */ /* 0x000fe20000000000 */
[----:B------:R-:W-:Y:S01]  /*169a0*/  IMAD.IADD R4, R184, 0x1, -R2 ;  /* 0x00000001b8047824 */ /* 0x000fe200078e0a02 */
[----:B------:R-:W-:-:S02]  /*169b0*/  ISETP.GE.AND P2, PT, R2, R194, PT ;  /* 0x000000c20200720c */ /* 0x000fc40003f46270 */
[C---:B------:R-:W-:Y:S02]  /*169c0*/  ISETP.GE.AND P1, PT, R2.reuse, R193, PT ;  /* 0x000000c10200720c */ /* 0x040fe40003f26270 */
        /* <DEDUP_REMOVED lines=17> */
[----:B------:R3:W3:Y:S01]  /*16ae0*/  I2F R9, R3 ;  /* 0x0000000300097306 */ /* 0x0006e20000201400 */
        /* <DEDUP_REMOVED lines=18> */
[----:B------:R-:W-:Y:S01]  /*16c10*/  FFMA.FTZ R20, R9, -UR20, R47 ;  /* 0x8000001409147c23 */ /* 0x000fe2000801002f */
        /* <DEDUP_REMOVED lines=22> */
[----:B------:R-:W-:Y:S02]  /*16d80*/  P2R R20, PR, RZ, 0x2 ;  /* 0x00000002ff147803 */ /* 0x000fe40000000000 */
[----:B------:R-:W-:Y:S01]  /*16d90*/  HMMA.16816.F32 R44, R24, R230, R216 ;  /* 0x000000e6182c723c */ /* 0x000fe200000018d8 */
[----:B-1----:R-:W-:Y:S02]  /*16da0*/  IMAD.IADD R8, R185, 0x1, -R2 ;  /* 0x00000001b9087824 */ /* 0x002fe400078e0a02 */
[----:B--2---:R-:W-:-:S04]  /*16db0*/  FFMA.FTZ R9, R9, -UR20, R32 ;  /* 0x8000001409097c23 */ /* 0x004fc80008010020 */
[----:B------:R-:W-:Y:S02]  /*16dc0*/  IMAD.MOV.U32 R219, RZ, RZ, R68 ;  /* 0x000000ffffdb7224 */ /* 0x000fe400078e0044 */
[----:B------:R-:W-:Y:S01]  /*16dd0*/  IMAD.MOV.U32 R216, RZ, RZ, R73 ;  /* 0x000000ffffd87224 */ /* 0x000fe200078e0049 */
[----:B------:R-:W-:Y:S01]  /*16de0*/  FSEL R149, R9, -INF , !P6 ;  /* 0xff80000009957808 */ /* 0x000fe20007000000 */
[----:B---3--:R-:W-:Y:S01]  /*16df0*/  FFMA.FTZ R10, R10, -UR20, R34 ;  /* 0x800000140a0a7c23 */ /* 0x008fe20008010022 */
[----:B------:R-:W-:Y:S01]  /*16e00*/  IABS R3, R8 ;  /* 0x0000000800037213 */ /* 0x000fe20000000000 */
[----:B------:R-:W-:Y:S01]  /*16e10*/  IMAD.IADD R8, R187, 0x1, -R2 ;  /* 0x00000001bb087824 */ /* 0x000fe200078e0a02 */
[----:B------:R-:W-:Y:S01]  /*16e20*/  IADD3 R2, R0, 0x11, RZ ;  /* 0x0000001100027810 */ /* 0x000fe20007ffe0ff */
[----:B------:R-:W-:Y:S01]  /*16e30*/  IMAD.MOV.U32 R217, RZ, RZ, R70 ;  /* 0x000000ffffd97224 */ /* 0x000fe200078e0046 */
[----:B------:R1:W-:Y:S01]  /*16e40*/  I2F R23, R3 ;  /* 0x0000000300177306 */ /* 0x0003e20000201400 */
[----:B------:R-:W-:Y:S01]  /*16e50*/  FSEL R152, R10, -INF , !P4 ;  /* 0xff8000000a987808 */ /* 0x000fe20006000000 */
[----:B------:R-:W-:Y:S01]  /*16e60*/  IMAD.MOV.U32 R218, RZ, RZ, R69 ;  /* 0x000000ffffda7224 */ /* 0x000fe200078e0045 */
        /* <DEDUP_REMOVED lines=244> */
[C---:B------:R-:W-:Y:S01]  /*17db0*/  ISETP.LT.OR P1, PT, R3.reuse, R189, P1 ;  /* 0x000000bd0300720c */ /* 0x040fe20000f21670 */
        /* <DEDUP_REMOVED lines=9> */
[----:B------:R-:W-:Y:S02]  /*17e50*/  ISETP.NE.AND P3, PT, R29, RZ, PT ;  /* 0x000000ff1d00720c */ /* 0x000fe40003f65270 */
[----:B------:R-:W-:Y:S01]  /*17e60*/  P2R R23, PR, RZ, 0x2 ;  /* 0x00000002ff177803 */ /* 0x000fe20000000000 */
        /* <DEDUP_REMOVED lines=14> */
[C---:B------:R-:W-:Y:S01]  /*17f50*/  ISETP.GE.AND P1, PT, R2.reuse, R193, PT ;  /* 0x000000c10200720c */ /* 0x040fe20003f26270 */
[----:B------:R-:W-:Y:S01]  /*17f60*/  HMMA.16816.F32 R16, R16, R6, R216 ;  /* 0x000000061010723c */ /* 0x000fe200000018d8 */
[C---:B------:R-:W-:Y:S01]  /*17f70*/  ISETP.GE.AND P0, PT, R2.reuse, R192, PT ;  /* 0x000000c00200720c */ /* 0x040fe20003f06270 */
[----:B------:R-:W2:Y:S01]  /*17f80*/  I2F R22, R9 ;  /* 0x0000000900167306 */ /* 0x000ea20000201400 */
[C---:B------:R-:W-:Y:S02]  /*17f90*/  ISETP.LT.OR P1, PT, R2.reuse, R189, P1 ;  /* 0x000000bd0200720c */ /* 0x040fe40000f21670 */
[----:B------:R-:W-:Y:S01]  /*17fa0*/  ISETP.LT.OR P0, PT, R2, R188, P0 ;  /* 0x000000bc0200720c */ /* 0x000fe20000701670 */
[----:B-1----:R-:W-:-:S05]  /*17fb0*/  IMAD.IADD R8, R186, 0x1, -R3 ;  /* 0x00000001ba087824 */ /* 0x002fca00078e0a03 */
[----:B------:R-:W-:-:S04]  /*17fc0*/  IABS R8, R8 ;  /* 0x0000000800087213 */ /* 0x000fc80000000000 */
[----:B--2---:R-:W-:Y:S01]  /*17fd0*/  FFMA.FTZ R20, R22, -UR20, R32 ;  /* 0x8000001416147c23 */ /* 0x004fe20008010020 */
[----:B------:R-:W-:Y:S01]  /*17fe0*/  P2R R22, PR, RZ, 0x2 ;  /* 0x00000002ff167803 */ /* 0x000fe20000000000 */
[----:B------:R-:W-:Y:S01]  /*17ff0*/  IMAD.MOV.U32 R9, RZ, RZ, R8 ;  /* 0x000000ffff097224 */ /* 0x000fe200078e0008 */
[----:B------:R-:W-:Y:S01]  /*18000*/  IABS R8, R10 ;  /* 0x0000000a00087213 */ /* 0x000fe20000000000 */
[----:B------:R-:W-:Y:S01]  /*18010*/  IMAD.IADD R10, R187, 0x1, -R3 ;  /* 0x00000001bb0a7824 */ /* 0x000fe200078e0a03 */
[----:B------:R-:W-:Y:S01]  /*18020*/  FSEL R42, R20, -INF , !P6 ;  /* 0xff800000142a7808 */ /* 0x000fe20007000000 */
[----:B------:R1:W2:Y:S01]  /*18030*/  I2F R11, R9 ;  /* 0x00000009000b7306 */ /* 0x0002a20000201400 */
[----:B------:R-:W-:Y:S01]  /*18040*/  IMAD.IADD R3, R186, 0x1, -R2 ;  /* 0x00000001ba037824 */ /* 0x000fe200078e0a02 */
[----:B------:R-:W-:-:S04]  /*18050*/  P2R R20, PR, RZ, 0x1 ;  /* 0x00000001ff147803 */ /* 0x000fc80000000000 */
[----:B------:R-:W-:Y:S02]  /*18060*/  IABS R4, R3 ;  /* 0x0000000300047213 */ /* 0x000fe40000000000 */
[C---:B------:R-:W-:Y:S02]  /*18070*/  IADD3 R3, R0.reuse, 0x38, RZ ;  /* 0x0000003800037810 */ /* 0x040fe40007ffe0ff */
[----:B------:R-:W-:Y:S02]  /*18080*/  IADD3 R0, R0, 0x39, RZ ;  /* 0x0000003900007810 */ /* 0x000fe40007ffe0ff */
[C---:B------:R-:W-:Y:S02]  /*18090*/  ISETP.GE.AND P1, PT, R3.reuse, R193, PT ;  /* 0x000000c10300720c */ /* 0x040fe40003f26270 */
[C---:B------:R-:W-:Y:S01]  /*180a0*/  ISETP.GE.AND P0, PT, R3.reuse, R192, PT ;  /* 0x000000c00300720c */ /* 0x040fe20003f06270 */
[----:B-1----:R-:W-:Y:S01]  /*180b0*/  IMAD.MOV.U32 R9, RZ, RZ, R8 ;  /* 0x000000ffff097224 */ /* 0x002fe200078e0008 */
[----:B------:R-:W-:Y:S01]  /*180c0*/  IABS R8, R10 ;  /* 0x0000000a00087213 */ /* 0x000fe20000000000 */
[----:B------:R-:W-:Y:S01]  /*180d0*/  IMAD.IADD R10, R184, 0x1, -R2 ;  /* 0x00000001b80a7824 */ /* 0x000fe200078e0a02 */
[----:B------:R-:W-:Y:S01]  /*180e0*/  ISETP.LT.OR P1, PT, R3, R189, P1 ;  /* 0x000000bd0300720c */ /* 0x000fe20000f21670 */
[----:B------:R1:W3:Y:S01]  /*180f0*/  I2F R26, R9 ;  /* 0x00000009001a7306 */ /* 0x0002e20000201400 */
[----:B--2---:R-:W-:-:S05]  /*18100*/  FFMA.FTZ R11, R11, -UR20, R34 ;  /* 0x800000140b0b7c23 */ /* 0x004fca0008010022 */
[----:B------:R-:W-:Y:S01]  /*18110*/  FSEL R40, R11, -INF , !P4 ;  /* 0xff8000000b287808 */ /* 0x000fe20006000000 */
[----:B-1----:R-:W-:Y:S01]  /*18120*/  IMAD.MOV.U32 R9, RZ, RZ, R8 ;  /* 0x000000ffff097224 */ /* 0x002fe200078e0008 */
[----:B------:R-:W-:Y:S01]  /*18130*/  IABS R8, R10 ;  /* 0x0000000a00087213 */ /* 0x000fe20000000000 */
[----:B------:R-:W-:Y:S02]  /*18140*/  FFMA.FTZ R10, R30, -UR20, R41 ;  /* 0x800000141e0a7c23 */ /* 0x000fe40008010029 */
[----:B------:R1:W-:Y:S01]  /*18150*/  I2F R25, R9 ;  /* 0x0000000900197306 */ /* 0x0003e20000201400 */
[----:B------:R-:W-:Y:S01]  /*18160*/  HMMA.16816.F32 R28, R12, R6, R44 ;  /* 0x000000060c1c723c */ /* 0x000fe2000000182c */
[----:B------:R-:W-:Y:S01]  /*18170*/  IMAD.MOV.U32 R5, RZ, RZ, R8 ;  /* 0x000000ffff057224 */ /* 0x000fe200078e0008 */
[----:B------:R-:W-:Y:S01]  /*18180*/  FSEL R74, R10, -INF , !P3 ;  /* 0xff8000000a4a7808 */ /* 0x000fe20005800000 */
[----:B------:R-:W-:Y:S01]  /*18190*/  IMAD.IADD R8, R185, 0x1, -R2 ;  /* 0x00000001b9087824 */ /* 0x000fe200078e0a02 */
[----:B------:R-:W-:-:S04]  /*181a0*/  ISETP.GE.AND P3, PT, R2, R196, PT ;  /* 0x000000c40200720c */ /* 0x000fc80003f66270 */
[----:B------:R-:W-:Y:S02]  /*181b0*/  ISETP.LT.OR P6, PT, R2, R191, P3 ;  /* 0x000000bf0200720c */ /* 0x000fe40001fc1670 */
[----:B------:R-:W-:Y:S01]  /*181c0*/  ISETP.NE.AND P3, PT, R23, RZ, PT ;  /* 0x000000ff1700720c */ /* 0x000fe20003f65270 */
[----:B-1----:R-:W-:Y:S02]  /*181d0*/  FFMA.FTZ R9, R24, -UR20, R43 ;  /* 0x8000001418097c23 */ /* 0x002fe4000801002b */
[----:B------:R1:W2:Y:S03]  /*181e0*/  I2F R24, R5 ;  /* 0x0000000500187306 */ /* 0x0002a60000201400 */
[----:B------:R-:W-:Y:S01]  /*181f0*/  FSEL R75, R9, -INF , !P2 ;  /* 0xff800000094b7808 */ /* 0x000fe20005000000 */
[----:B---3--:R-:W-:Y:S01]  /*18200*/  FFMA.FTZ R9, R26, -UR20, R36 ;  /* 0x800000141a097c23 */ /* 0x008fe20008010024 */
[----:B------:R-:W-:-:S04]  /*18210*/  ISETP.GE.AND P2, PT, R2, R194, PT ;  /* 0x000000c20200720c */ /* 0x000fc80003f46270 */
[----:B------:R-:W-:Y:S02]  /*18220*/  ISETP.LT.OR P4, PT, R2, R190, P2 ;  /* 0x000000be0200720c */ /* 0x000fe40001781670 */
[----:B------:R-:W-:Y:S02]  /*18230*/  FSEL R67, R9, -INF , !P3 ;  /* 0xff80000009437808 */ /* 0x000fe40005800000 */
        /* <DEDUP_REMOVED lines=10> */
[----:B------:R-:W-:Y:S02]  /*182e0*/  ISETP.NE.AND P6, PT, R20, RZ, PT ;  /* 0x000000ff1400720c */ /* 0x000fe40003fc5270 */
[----:B------:R-:W-:Y:S02]  /*182f0*/  P2R R10, PR, RZ, 0x2 ;  /* 0x00000002ff0a7803 */ /* 0x000fe40000000000 */
[----:B------:R-:W-:Y:S01]  /*18300*/  ISETP.GE.AND P1, PT, R0, R194, PT ;  /* 0x000000c20000720c */ /* 0x000fe20003f26270 */
[----:B-1----:R-:W-:Y:S01]  /*18310*/  IMAD.MOV.U32 R5, RZ, RZ, R4 ;  /* 0x000000ffff057224 */ /* 0x002fe200078e0004 */
[----:B------:R-:W-:Y:S01]  /*18320*/  IABS R4, R8 ;  /* 0x0000000800047213 */ /* 0x000fe20000000000 */
[----:B---3--:R-:W-:-:S02]  /*18330*/  FFMA.FTZ R11, R21, -UR20, R35 ;  /* 0x80000014150b7c23 */ /* 0x008fc40008010023 */
[----:B------:R1:W2:Y:S01]  /*18340*/  I2F R27, R5 ;  /* 0x00000005001b7306 */ /* 0x0002a20000201400 */
[----:B------:R-:W-:Y:S02]  /*18350*/  FFMA.FTZ R8, R25, -UR20, R38 ;  /* 0x8000001419087c23 */ /* 0x000fe40008010026 */
[----:B------:R-:W-:Y:S02]  /*18360*/  FSEL R38, R11, -INF , !P4 ;  /* 0xff8000000b267808 */ /* 0x000fe40006000000 */
[C---:B------:R-:W-:Y:S02]  /*18370*/  ISETP.LT.OR P4, PT, R3.reuse, R191, P3 ;  /* 0x000000bf0300720c */ /* 0x040fe40001f81670 */
[----:B------:R-:W-:Y:S01]  /*18380*/  FSEL R73, R8, -INF , !P5 ;  /* 0xff80000008497808 */ /* 0x000fe20006800000 */
[----:B------:R-:W3:Y:S01]  /*18390*/  I2F R23, R4 ;  /* 0x0000000400177306 */ /* 0x000ee20000201400 */
[C---:B------:R-:W-:Y:S02]  /*183a0*/  ISETP.LT.OR P3, PT, R3.reuse, R190, P2 ;  /* 0x000000be0300720c */ /* 0x040fe40001761670 */
[----:B------:R-:W-:-:S02]  /*183b0*/  ISETP.LT.OR P5, PT, R3, R188, P0 ;  /* 0x000000bc0300720c */ /* 0x000fc400007a1670 */
[----:B------:R-:W-:Y:S02]  /*183c0*/  ISETP.NE.AND P2, PT, R22, RZ, PT ;  /* 0x000000ff1600720c */ /* 0x000fe40003f45270 */
[----:B------:R-:W-:Y:S01]  /*183d0*/  ISETP.GE.AND P0, PT, R0, R193, PT ;  /* 0x000000c10000720c */ /* 0x000fe20003f06270 */
[----:B-1----:R-:W-:Y:S02]  /*183e0*/  IMAD.IADD R5, R184, 0x1, -R3 ;  /* 0x00000001b8057824 */ /* 0x002fe400078e0a03 */
[----:B--2---:R-:W-:-:S03]  /*183f0*/  FFMA.FTZ R8, R27, -UR20, R37 ;  /* 0x800000141b087c23 */ /* 0x004fc60008010025 */
[----:B------:R-:W-:Y:S02]  /*18400*/  IABS R5, R5 ;  /* 0x0000000500057213 */ /* 0x000fe40000000000 */
[----:B------:R-:W-:Y:S01]  /*18410*/  FSEL R63, R8, -INF , !P2 ;  /* 0xff800000083f7808 */ /* 0x000fe20005000000 */
[----:B---3--:R-:W-:Y:S01]  /*18420*/  FFMA.FTZ R7, R23, -UR20, R39 ;  /* 0x8000001417077c23 */ /* 0x008fe20008010027 */
[C---:B------:R-:W-:Y:S01]  /*18430*/  ISETP.GE.AND P2, PT, R0.reuse, R196, PT ;  /* 0x000000c40000720c */ /* 0x040fe20003f46270 */
[----:B------:R-:W-:Y:S02]  /*18440*/  IMAD.MOV.U32 R4, RZ, RZ, R5 ;  /* 0x000000ffff047224 */ /* 0x000fe400078e0005 */
[----:B------:R-:W-:Y:S01]  /*18450*/  IMAD.IADD R5, R185, 0x1, -R3 ;  /* 0x00000001b9057824 */ /* 0x000fe200078e0a03 */
[----:B------:R-:W-:Y:S01]  /*18460*/  FSEL R66, R7, -INF , !P6 ;  /* 0xff80000007427808 */ /* 0x000fe20007000000 */
[----:B------:R1:W-:Y:S01]  /*18470*/  I2F R15, R4 ;  /* 0x00000004000f7306 */ /* 0x0003e20000201400 */
[----:B------:R-:W-:-:S02]  /*18480*/  ISETP.LT.OR P6, PT, R0, R191, P2 ;  /* 0x000000bf0000720c */ /* 0x000fc400017c1670 */
[----:B------:R-:W-:Y:S02]  /*18490*/  ISETP.LT.OR P2, PT, R0, R189, P0 ;  /* 0x000000bd0000720c */ /* 0x000fe40000741670 */
[----:B------:R-:W-:Y:S01]  /*184a0*/  ISETP.NE.AND P0, PT, R10, RZ, PT ;  /* 0x000000ff0a00720c */ /* 0x000fe20003f05270 */
[----:B-1----:R-:W-:Y:S01]  /*184b0*/  IMAD.MOV.U32 R4, RZ, RZ, R2 ;  /* 0x000000ffff047224 */ /* 0x002fe200078e0002 */
[----:B------:R-:W-:Y:S01]  /*184c0*/  IABS R2, R5 ;  /* 0x0000000500027213 */ /* 0x000fe20000000000 */
[----:B------:R-:W-:Y:S02]  /*184d0*/  IMAD.IADD R5, R187, 0x1, -R3 ;  /* 0x00000001bb057824 */ /* 0x000fe400078e0a03 */
        /* <DEDUP_REMOVED lines=48> */
[----:B------:R-:W-:Y:S01]  /*187e0*/  @!P5 IMAD.MOV.U32 R7, RZ, RZ, c[0x0][0x19c] ;  /* 0x00006700ff07d624 */ /* 0x000fe200078e00ff */
[----:B------:R-:W-:Y:S01]  /*187f0*/  UIMAD.WIDE.U32 UR30, UR11, UR4, URZ ;  /* 0x000000040b1e72a5 */ /* 0x000fe2000f8e003f */
[----:B------:R1:W-:Y:S01]  /*18800*/  @P5 STS.128 [R195+0x4000], RZ ;  /* 0x004000ffc3005388 */ /* 0x0003e20000000c00 */
[----:B------:R-:W-:Y:S01]  /*18810*/  UIMAD UR10, UR10, UR4, URZ ;  /* 0x000000040a0a72a4 */ /* 0x000fe2000f8e023f */
[----:B------:R-:W-:Y:S03]  /*18820*/  BSSY B0, `(.L_x_2005) ;  /* 0x000002c000007945 */ /* 0x000fe60003800000 */
[----:B------:R-:W-:Y:S01]  /*18830*/  UIMAD UR5, UR11, UR5, UR10 ;  /* 0x000000050b0572a4 */ /* 0x000fe2000f8e020a */
[----:B------:R-:W-:-:S02]  /*18840*/  IMAD.U32 R2, RZ, RZ, UR30 ;  /* 0x0000001eff027e24 */ /* 0x000fc4000f8e00ff */
[----:B------:R-:W-:Y:S01]  /*18850*/  IMAD.U32 R4, RZ, RZ, UR30 ;  /* 0x0000001eff047e24 */ /* 0x000fe2000f8e00ff */
[----:B------:R-:W-:-:S06]  /*18860*/  UIADD3 UR5, UR31, UR5, URZ ;  /* 0x000000051f057290 */ /* 0x000fcc000fffe03f */
[----:B------:R-:W-:Y:S01]  /*18870*/  IMAD.U32 R3, RZ, RZ, UR5 ;  /* 0x00000005ff037e24 */ /* 0x000fe2000f8e00ff */
[----:B--2---:R-:W-:-:S04]  /*18880*/  LEA R2, P0, R2, R210, 0x6 ;  /* 0x000000d202027211 */ /* 0x004fc800078030ff */
[-C--:B------:R-:W-:Y:S02]  /*18890*/  @!P5 LEA R0, P4, R12, R2.reuse, 0x4 ;  /* 0x000000020c00d211 */ /* 0x080fe400078820ff */
[----:B---3--:R-:W-:Y:S02]  /*188a0*/  LEA.HI.X R3, R4, R223, R3, 0x6, P0 ;  /* 0x000000df04037211 */ /* 0x008fe400000f3403 */
[----:B------:R-:W-:Y:S02]  /*188b0*/  @!P5 LEA R5, P1, R12, R2, 0x5 ;  /* 0x000000020c05d211 */ /* 0x000fe400078228ff */
[----:B------:R-:W-:Y:S02]  /*188c0*/  @!P5 LEA R8, P3, R2, c[0x0][0x168], 0x1 ;  /* 0x00005a000208da11 */ /* 0x000fe400078608ff */
[----:B------:R-:W-:Y:S02]  /*188d0*/  @!P5 LEA R6, P2, R0, c[0x0][0x168], 0x1 ;  /* 0x00005a000006da11 */ /* 0x000fe400078408ff */
[----:B------:R-:W-:-:S02]  /*188e0*/  @!P5 LEA.HI.X R11, R12, R3, R9, 0x4, P4 ;  /* 0x000000030c0bd211 */ /* 0x000fc400020f2409 */
        /* <DEDUP_REMOVED lines=31> */
.L_x_2006:
[----:B------:R-:W-:Y:S05]  /*18ae0*/  BSYNC B0 ;  /* 0x0000000000007941 */ /* 0x000fea0003800000 */
.L_x_2005:
[----:B------:R-:W0:Y:S02]  /*18af0*/  LDGDEPBAR ;  /* 0x00000000000079af */ /* 0x000e240000000000 */
.L_x_2004:
[----:B-1----:R-:W2:Y:S04]  /*18b00*/  LDL R6, [R1+0xf0] ;  /* 0x0000f00001067983 */ /* 0x002ea80000100800 */
[----:B------:R-:W3:Y:S01]  /*18b10*/  LDL R5, [R1+0xa4] ;  /* 0x0000a40001057983 */ /* 0x000ee20000100800 */
[----:B------:R-:W-:Y:S01]  /*18b20*/  FMNMX.FTZ R0, R242, R72, !PT ;  /* 0x00000048f2007209 */ /* 0x000fe20007810000 */
[----:B------:R-:W-:Y:S01]  /*18b30*/  USHF.L.U32 UR5, UR38, 0x1, URZ ;  /* 0x0000000126057899 */ /* 0x000fe2000800063f */
[----:B------:R-:W-:Y:S01]  /*18b40*/  IMAD.MOV.U32 R202, RZ, RZ, R251 ;  /* 0x000000ffffca7224 */ /* 0x000fe200078e00fb */
        /* <DEDUP_REMOVED lines=37> */
[----:B------:R-:W-:Y:S01]  /*18da0*/  FMNMX.FTZ R0, R56, R3, !PT ;  /* 0x0000000338007209 */ /* 0x000fe20007810000 */
[----:B------:R-:W-:Y:S01]  /*18db0*/  IMAD.U32 R3, RZ, RZ, UR37 ;  /* 0x00000025ff037e24 */ /* 0x000fe2000f8e00ff */
[----:B------:R-:W-:Y:S01]  /*18dc0*/  FMNMX.FTZ R2, R144, R2, !PT ;  /* 0x0000000290027209 */ /* 0x000fe20007810000 */
[----:B------:R-:W-:Y:S03]  /*18dd0*/  STL [R1+0x174], R177 ;  /* 0x000174b101007387 */ /* 0x000fe60000100800 */
[----:B------:R-:W-:Y:S01]  /*18de0*/  FMNMX.FTZ R2, R68, R2, !PT ;  /* 0x0000000244027209 */ /* 0x000fe20007810000 */
[----:B------:R-:W1:Y:S03]  /*18df0*/  SHFL.BFLY PT, R4, R0, 0x2, 0x1f ;  /* 0x0c401f0000047f89 */ /* 0x000e6600000e0000 */
        /* <DEDUP_REMOVED lines=11> */
[----:B------:R-:W4:Y:S01]  /*18eb0*/  LDL.LU R228, [R1+0x120] ;  /* 0x0001200001e47983 */ /* 0x000f220000300800 */
[----:B-1----:R-:W-:-:S03]  /*18ec0*/  FMNMX.FTZ R0, R0, R4, !PT ;  /* 0x0000000400007209 */ /* 0x002fc60007810000 */
[----:B------:R-:W1:Y:S04]  /*18ed0*/  SHFL.BFLY PT, R69, R8, 0x2, 0x1f ;  /* 0x0c401f0008457f89 */ /* 0x000e6800000e0000 */
[----:B------:R-:W1:Y:S04]  /*18ee0*/  SHFL.BFLY PT, R70, R0, 0x1, 0x1f ;  /* 0x0c201f0000467f89 */ /* 0x000e6800000e0000 */
[----:B------:R-:W4:Y:S01]  /*18ef0*/  LDL.LU R203, [R1+0x11c] ;  /* 0x00011c0001cb7983 */ /* 0x000f220000300800 */
[----:B------:R-:W-:-:S03]  /*18f00*/  ULEA UR4, UR38, 0x1, 0x1 ;  /* 0x0000000126047891 */ /* 0x000fc6000f8e083f */
[----:B------:R-:W4:Y:S01]  /*18f10*/  LDL.LU R247, [R1+0x124] ;  /* 0x0001240001f77983 */ /* 0x000f220000300800 */
[----:B-1----:R-:W-:Y:S02]  /*18f20*/  FMNMX.FTZ R69, R8, R69, !PT ;  /* 0x0000004508457209 */ /* 0x002fe40007810000 */
[----:B------:R-:W-:Y:S01]  /*18f30*/  FMNMX.FTZ R70, R0, R70, !PT ;  /* 0x0000004600467209 */ /* 0x000fe20007810000 */
[----:B--2---:R-:W-:-:S04]  /*18f40*/  IMAD.WIDE.U32 R238, R6, -0x2daee0ad, RZ ;  /* 0xd2511f5306ee7825 */ /* 0x004fc800078e00ff */
[----:B---3--:R-:W-:Y:S01]  /*18f50*/  IMAD R174, R5, -0x326172a9, RZ ;  /* 0xcd9e8d5705ae7824 */ /* 0x008fe200078e02ff */
[----:B------:R-:W-:Y:S01]  /*18f60*/  LOP3.LUT R3, R239, UR5, R3, 0x96, !PT ;  /* 0x00000005ef037c12 */ /* 0x000fe2000f8e9603 */
[----:B------:R-:W-:Y:S01]  /*18f70*/  ULOP3.LUT UR4, UR4, UR37, URZ, 0x3c, !UPT ;  /* 0x0000002504047292 */ /* 0x000fe2000f8e3c3f */
[----:B------:R-:W-:Y:S01]  /*18f80*/  LOP3.LUT R6, R249, UR28, R238, 0x96, !PT ;  /* 0x0000001cf9067c12 */ /* 0x000fe2000f8e96ee */
[----:B------:R-:W2:Y:S02]  /*18f90*/  LDL.LU R237, [R1+0x138] ;  /* 0x0001380001ed7983 */ /* 0x000ea40000300800 */
[----:B------:R-:W-:-:S04]  /*18fa0*/  IMAD.WIDE.U32 R26, R3, -0x326172a9, RZ ;  /* 0xcd9e8d57031a7825 */ /* 0x000fc800078e00ff */
        /* <DEDUP_REMOVED lines=20> */
[----:B------:R-:W-:-:S04]  /*190f0*/  IMAD.WIDE.U32 R4, R4, -0x326172a9, RZ ;  /* 0xcd9e8d5704047825 */ /* 0x000fc800078e00ff */
[----:B------:R-:W-:Y:S01]  /*19100*/  FFMA.FTZ R3, R72, c[0x0][0x23c], -R2 ;  /* 0x00008f0048037a23 */ /* 0x000fe20000010802 */
[----:B------:R-:W-:Y:S02]  /*19110*/  LOP3.LUT R0, R4, 0xff, RZ, 0xc0, !PT ;  /* 0x000000ff04007812 */ /* 0x000fe400078ec0ff */
[----:B------:R-:W-:Y:S01]  /*19120*/  LOP3.LUT R8, R5, UR8, R8, 0x96, !PT ;  /* 0x0000000805087c12 */ /* 0x000fe2000f8e9608 */
[----:B------:R3:W-:Y:S01]  /*19130*/  MUFU.EX2 R200, R3 ;  /* 0x0000000300c87308 */ /* 0x0007e20000000800 */
[----:B------:R-:W-:Y:S02]  /*19140*/  ISETP.GE.U32.AND P3, PT, R241, R0, PT ;  /* 0x00000000f100720c */ /* 0x000fe40003f66070 */
[----:B------:R-:W-:-:S04]  /*19150*/  LOP3.LUT R0, R8, 0xffff, RZ, 0xc0, !PT ;  /* 0x0000ffff08007812 */ /* 0x000fc800078ec0ff */
[----:B------:R-:W-:Y:S01]  /*19160*/  SHF.R.U32.HI R0, RZ, 0x8, R0 ;  /* 0x00000008ff007819 */ /* 0x000fe20000011600 */
[----:B---3--:R-:W-:-:S04]  /*19170*/  FFMA.FTZ R3, R159, c[0x0][0x23c], -R2 ;  /* 0x00008f009f037a23 */ /* 0x008fc80000010802 */
[----:B------:R3:W3:Y:S01]  /*19180*/  MUFU.EX2 R201, R3 ;  /* 0x0000000300c97308 */ /* 0x0006e20000000800 */
[----:B------:R-:W-:Y:S02]  /*19190*/  LOP3.LUT R13, R4, 0xffff, RZ, 0xc0, !PT ;  /* 0x0000ffff040d7812 */ /* 0x000fe400078ec0ff */
[----:B-1----:R-:W-:Y:S02]  /*191a0*/  FMNMX.FTZ R69, R69, R11, !PT ;  /* 0x0000000b45457209 */ /* 0x002fe40007810000 */
[----:B------:R-:W-:Y:S02]  /*191b0*/  LOP3.LUT R0, R0, 0xffff, RZ, 0xc0, !PT ;  /* 0x0000ffff00007812 */ /* 0x000fe400078ec0ff */
[----:B------:R-:W-:Y:S02]  /*191c0*/  SHF.R.U32.HI R5, RZ, 0x10, R4 ;  /* 0x00000010ff057819 */ /* 0x000fe40000011604 */
[----:B------:R-:W-:Y:S02]  /*191d0*/  ISETP.GE.U32.AND P0, PT, R241, R0, PT ;  /* 0x00000000f100720c */ /* 0x000fe40003f06070 */
[----:B------:R-:W-:-:S02]  /*191e0*/  LOP3.LUT R0, R5, 0xff, RZ, 0xc0, !PT ;  /* 0x000000ff05007812 */ /* 0x000fc400078ec0ff */
[----:B---3--:R-:W-:Y:S02]  /*191f0*/  LOP3.LUT R3, R8, 0xff, RZ, 0xc0, !PT ;  /* 0x000000ff08037812 */ /* 0x008fe400078ec0ff */
[----:B------:R-:W-:Y:S02]  /*19200*/  FSETP.NEU.FTZ.AND P5, PT, R69, -INF , PT ;  /* 0xff8000004500780b */ /* 0x000fe40003fbd000 */
[----:B------:R-:W-:Y:S01]  /*19210*/  ISETP.GE.U32.AND P1, PT, R241, R3, PT ;  /* 0x00000003f100720c */ /* 0x000fe20003f26070 */
[----:B------:R-:W-:Y:S01]  /*19220*/  FMUL.FTZ R3, R69, c[0x0][0x23c] ;  /* 0x00008f0045037a20 */ /* 0x000fe20000410000 */
[----:B------:R-:W-:Y:S02]  /*19230*/  LOP3.LUT R10, R9, UR13, R10, 0x96, !PT ;  /* 0x0000000d090a7c12 */ /* 0x000fe4000f8e960a */
[----:B------:R-:W-:Y:S02]  /*19240*/  SHF.R.U32.HI R4, RZ, 0x18, R4 ;  /* 0x00000018ff047819 */ /* 0x000fe40000011604 */
[----:B------:R-:W-:-:S02]  /*19250*/  ISETP.GE.U32.AND P4, PT, R241, R0, PT ;  /* 0x00000000f100720c */ /* 0x000fc40003f86070 */
[----:B------:R-:W-:Y:S02]  /*19260*/  F2FP.PACK_AB R9, R201, R200 ;  /* 0x000000c8c909723e */ /* 0x000fe400000000ff */
[----:B------:R-:W-:Y:S02]  /*19270*/  FSEL R0, R3, RZ, P5 ;  /* 0x000000ff03007208 */ /* 0x000fe40002800000 */
[----:B------:R-:W-:Y:S01]  /*19280*/  ISETP.GE.U32.AND P2, PT, R241, R4, PT ;  /* 0x00000004f100720c */ /* 0x000fe20003f46070 */
[----:B------:R-:W-:Y:S01]  /*19290*/  IMAD.WIDE.U32 R4, R10, -0x2daee0ad, RZ ;  /* 0xd2511f530a047825 */ /* 0x000fe200078e00ff */
[C---:B------:R-:W-:Y:S02]  /*192a0*/  PRMT R51, R9.reuse, 0x7610, R51 ;  /* 0x0000761009337816 */ /* 0x040fe40000000033 */
[----:B------:R-:W-:Y:S01]  /*192b0*/  PRMT R50, R9, 0x7632, R50 ;  /* 0x0000763209327816 */ /* 0x000fe20000000032 */
[----:B------:R-:W-:Y:S01]  /*192c0*/  FFMA.FTZ R9, R162, c[0x0][0x23c], -R0 ;  /* 0x00008f00a2097a23 */ /* 0x000fe20000010800 */
[----:B------:R-:W-:-:S02]  /*192d0*/  LOP3.LUT R3, R5, UR7, R12, 0x96, !PT ;  /* 0x0000000705037c12 */ /* 0x000fc4000f8e960c */
[C---:B------:R-:W-:Y:S01]  /*192e0*/  LOP3.LUT R10, R4.reuse, 0xff, RZ, 0xc0, !PT ;  /* 0x000000ff040a7812 */ /* 0x040fe200078ec0ff */
[----:B------:R1:W-:Y:S01]  /*192f0*/  MUFU.EX2 R159, R9 ;  /* 0x00000009009f7308 */ /* 0x0003e20000000800 */
[----:B------:R-:W-:Y:S02]  /*19300*/  LOP3.LUT R12, R4, 0xffff, RZ, 0xc0, !PT ;  /* 0x0000ffff040c7812 */ /* 0x000fe400078ec0ff */
[----:B------:R-:W-:Y:S01]  /*19310*/  SHF.R.U32.HI R72, RZ, 0x18, R4 ;  /* 0x00000018ff487819 */ /* 0x000fe20000011604 */
[----:B------:R-:W-:Y:S01]  /*19320*/  @!P0 HADD2 R14, -R50.H0_H0, -RZ.H0_H0 ;  /* 0xa00000ff320e8230 */ /* 0x000fe20000000900 */
[----:B------:R-:W-:Y:S02]  /*19330*/  PRMT R168, R51, 0x5410, R50 ;  /* 0x0000541033a87816 */ /* 0x000fe40000000032 */
[----:B-1----:R-:W-:Y:S01]  /*19340*/  SHF.R.U32.HI R9, RZ, 0x10, R4 ;  /* 0x00000010ff097819 */ /* 0x002fe20000011604 */
[----:B------:R-:W-:-:S04]  /*19350*/  FFMA.FTZ R4, R166, c[0x0][0x23c], -R0 ;  /* 0x00008f00a6047a23 */ /* 0x000fc80000010800 */
[----:B------:R1:W3:Y:S01]  /*19360*/  MUFU.EX2 R35, R4 ;  /* 0x0000000400237308 */ /* 0x0002e20000000800 */
[----:B------:R-:W-:Y:S01]  /*19370*/  @!P0 PRMT R50, R14, 0x5410, RZ ;  /* 0x000054100e328816 */ /* 0x000fe200000000ff */
[----:B------:R-:W-:Y:S01]  /*19380*/  @!P1 HADD2 R15, -R51.H0_H0, -RZ.H0_H0 ;  /* 0xa00000ff330f9230 */ /* 0x000fe20000000900 */
[----:B------:R-:W-:Y:S01]  /*19390*/  FFMA.FTZ R5, R158, c[0x0][0x23c], -R2 ;  /* 0x00008f009e057a23 */ /* 0x000fe20000010802 */
[----:B-1----:R-:W-:-:S04]  /*193a0*/  SHF.R.U32.HI R4, RZ, 0x18, R8 ;  /* 0x00000018ff047819 */ /* 0x002fc80000011608 */
[----:B------:R-:W-:Y:S02]  /*193b0*/  ISETP.GE.U32.AND P0, PT, R241, R4, PT ;  /* 0x00000004f100720c */ /* 0x000fe40003f06070 */
[----:B------:R-:W-:Y:S01]  /*193c0*/  SHF.R.U32.HI R4, RZ, 0x10, R8 ;  /* 0x00000010ff047819 */ /* 0x000fe20000011608 */
[----:B------:R3:W-:Y:S03]  /*193d0*/  MUFU.EX2 R158, R5 ;  /* 0x00000005009e7308 */ /* 0x0007e60000000800 */
[----:B------:R-:W-:Y:S02]  /*193e0*/  LOP3.LUT R4, R4, 0xff, RZ, 0xc0, !PT ;  /* 0x000000ff04047812 */ /* 0x000fe400078ec0ff */
[----:B------:R-:W-:Y:S02]  /*193f0*/  @!P1 PRMT R51, R15, 0x5410, RZ ;  /* 0x000054100f339816 */ /* 0x000fe400000000ff */
[----:B------:R-:W-:Y:S01]  /*19400*/  ISETP.GE.U32.AND P1, PT, R241, R4, PT ;  /* 0x00000004f100720c */ /* 0x000fe20003f26070 */
[----:B------:R-:W-:Y:S01]  /*19410*/  FFMA.FTZ R4, R150, c[0x0][0x23c], -R2 ;  /* 0x00008f0096047a23 */ /* 0x000fe20000010802 */
[----:B---3--:R-:W-:-:S03]  /*19420*/  F2FP.PACK_AB R5, R35, R159 ;  /* 0x0000009f2305723e */ /* 0x008fc600000000ff */
[----:B------:R1:W3:Y:S01]  /*19430*/  MUFU.EX2 R162, R4 ;  /* 0x0000000400a27308 */ /* 0x0002e20000000800 */
[C---:B------:R-:W-:Y:S02]  /*19440*/  PRMT R48, R5.reuse, 0x7632, R48 ;  /* 0x0000763205307816 */ /* 0x040fe40000000030 */
[----:B------:R-:W-:-:S03]  /*19450*/  PRMT R41, R5, 0x7610, R41 ;  /* 0x0000761005297816 */ /* 0x000fc60000000029 */
[----:B------:R-:W-:Y:S01]  /*19460*/  @!P0 HADD2 R16, -R48.H0_H0, -RZ.H0_H0 ;  /* 0xa00000ff30108230 */ /* 0x000fe20000000900 */
[----:B------:R-:W-:Y:S02]  /*19470*/  PRMT R181, R41, 0x5410, R48 ;  /* 0x0000541029b57816 */ /* 0x000fe40000000030 */
[----:B-1----:R-:W-:-:S04]  /*19480*/  SHF.R.U32.HI R4, RZ, 0x8, R13 ;  /* 0x00000008ff047819 */ /* 0x002fc8000001160d */
[----:B------:R-:W-:Y:S02]  /*19490*/  LOP3.LUT R4, R4, 0xffff, RZ, 0xc0, !PT ;  /* 0x0000ffff04047812 */ /* 0x000fe400078ec0ff */
[----:B------:R-:W-:Y:S02]  /*194a0*/  @!P0 PRMT R48, R16, 0x5410, RZ ;  /* 0x0000541010308816 */ /* 0x000fe400000000ff */
[----:B------:R-:W-:Y:S01]  /*194b0*/  ISETP.GE.U32.AND P0, PT, R241, R4, PT ;  /* 0x00000004f100720c */ /* 0x000fe20003f06070 */
[----:B------:R-:W-:-:S04]  /*194c0*/  FFMA.FTZ R4, R160, c[0x0][0x23c], -R0 ;  /* 0x00008f00a0047a23 */ /* 0x000fc80000010800 */
[----:B------:R1:W-:Y:S02]  /*194d0*/  MUFU.EX2 R32, R4 ;  /* 0x0000000400207308 */ /* 0x0003e40000000800 */
[----:B-1----:R-:W-:-:S06]  /*194e0*/  FFMA.FTZ R4, R155, c[0x0][0x23c], -R0 ;  /* 0x00008f009b047a23 */ /* 0x002fcc0000010800 */
[----:B------:R1:W1:Y:S01]  /*194f0*/  MUFU.EX2 R33, R4 ;  /* 0x0000000400217308 */ /* 0x0002620000000800 */
[----:B---3--:R-:W-:-:S04]  /*19500*/  F2FP.PACK_AB R5, R162, R158 ;  /* 0x0000009ea205723e */ /* 0x008fc800000000ff */
[C---:B------:R-:W-:Y:S02]  /*19510*/  PRMT R47, R5.reuse, 0x7610, R47 ;  /* 0x00007610052f7816 */ /* 0x040fe4000000002f */
[----:B------:R-:W-:Y:S02]  /*19520*/  PRMT R46, R5, 0x7632, R46 ;  /* 0x00007632052e7816 */ /* 0x000fe4000000002e */
[----:B-1----:R-:W-:-:S04]  /*19530*/  LOP3.LUT R4, R9, 0xff, RZ, 0xc0, !PT ;  /* 0x000000ff09047812 */ /* 0x002fc800078ec0ff */
[----:B------:R-:W-:Y:S02]  /*19540*/  ISETP.GE.U32.AND P6, PT, R241, R4, PT ;  /* 0x00000004f100720c */ /* 0x000fe40003fc6070 */
[----:B------:R-:W-:Y:S01]  /*19550*/  F2FP.PACK_AB R4, R33, R32 ;  /* 0x000000202104723e */ /* 0x000fe200000000ff */
[----:B------:R-:W-:-:S03]  /*19560*/  FFMA.FTZ R5, R149, c[0x0][0x23c], -R2 ;  /* 0x00008f0095057a23 */ /* 0x000fc60000010802 */
[C---:B------:R-:W-:Y:S02]  /*19570*/  PRMT R45, R4.reuse, 0x7632, R45 ;  /* 0x00007632042d7816 */ /* 0x040fe4000000002d */
[----:B------:R-:W-:Y:S01]  /*19580*/  PRMT R44, R4, 0x7610, R44 ;  /* 0x00007610042c7816 */ /* 0x000fe2000000002c */
[----:B------:R-:W-:Y:S01]  /*19590*/  FFMA.FTZ R4, R71, c[0x0][0x23c], -R2 ;  /* 0x00008f0047047a23 */ /* 0x000fe20000010802 */
[----:B------:R1:W-:Y:S08]  /*195a0*/  MUFU.EX2 R160, R5 ;  /* 0x0000000500a07308 */ /* 0x0003f00000000800 */
[----:B------:R3:W3:Y:S01]  /*195b0*/  MUFU.EX2 R166, R4 ;  /* 0x0000000400a67308 */ /* 0x0006e20000000800 */
[----:B------:R-:W-:Y:S01]  /*195c0*/  @!P0 HADD2 R18, -R46.H0_H0, -RZ.H0_H0 ;  /* 0xa00000ff2e128230 */ /* 0x000fe20000000900 */
[----:B------:R-:W-:Y:S01]  /*195d0*/  PRMT R184, R47, 0x5410, R46 ;  /* 0x000054102fb87816 */ /* 0x000fe2000000002e */
[----:B------:R-:W-:Y:S01]  /*195e0*/  @!P1 HADD2 R17, -R41.H0_H0, -RZ.H0_H0 ;  /* 0xa00000ff29119230 */ /* 0x000fe20000000900 */
[----:B-1----:R-:W-:-:S02]  /*195f0*/  LOP3.LUT R5, R3, 0xff, RZ, 0xc0, !PT ;  /* 0x000000ff03057812 */ /* 0x002fc400078ec0ff */
[----:B------:R-:W-:Y:S02]  /*19600*/  @!P0 PRMT R46, R18, 0x5410, RZ ;  /* 0x00005410122e8816 */ /* 0x000fe400000000ff */
[----:B---3--:R-:W-:-:S04]  /*19610*/  LOP3.LUT R4, R3, 0xffff, RZ, 0xc0, !PT ;  /* 0x0000ffff03047812 */ /* 0x008fc800078ec0ff */
[----:B------:R-:W-:Y:S02]  /*19620*/  SHF.R.U32.HI R4, RZ, 0x8, R4 ;  /* 0x00000008ff047819 */ /* 0x000fe40000011604 */
[----:B------:R-:W-:Y:S02]  /*19630*/  ISETP.GE.U32.AND P0, PT, R241, R5, PT ;  /* 0x00000005f100720c */ /* 0x000fe40003f06070 */
[----:B------:R-:W-:Y:S02]  /*19640*/  LOP3.LUT R4, R4, 0xffff, RZ, 0xc0, !PT ;  /* 0x0000ffff04047812 */ /* 0x000fe400078ec0ff */
[----:B------:R-:W-:Y:S02]  /*19650*/  F2FP.PACK_AB R5, R166, R160 ;  /* 0x000000a0a605723e */ /* 0x000fe400000000ff */
[----:B------:R-:W-:Y:S02]  /*19660*/  @!P1 PRMT R41, R17, 0x5410, RZ ;  /* 0x0000541011299816 */ /* 0x000fe400000000ff */
[----:B------:R-:W-:Y:S01]  /*19670*/  ISETP.GE.U32.AND P1, PT, R241, R4, PT ;  /* 0x00000004f100720c */ /* 0x000fe20003f26070 */
[----:B------:R-:W-:Y:S01]  /*19680*/  FFMA.FTZ R4, R152, c[0x0][0x23c], -R0 ;  /* 0x00008f0098047a23 */ /* 0x000fe20000010800 */
[----:B------:R-:W-:-:S02]  /*19690*/  PRMT R227, R5, 0x7610, R227 ;  /* 0x0000761005e37816 */ /* 0x000fc400000000e3 */
[----:B------:R-:W-:Y:S01]  /*196a0*/  PRMT R226, R5, 0x7632, R226 ;  /* 0x0000763205e27816 */ /* 0x000fe200000000e2 */
[----:B------:R-:W-:Y:S01]  /*196b0*/  FFMA.FTZ R5, R148, c[0x0][0x23c], -R0 ;  /* 0x00008f0094057a23 */ /* 0x000fe20000010800 */
[----:B------:R1:W-:Y:S01]  /*196c0*/  MUFU.EX2 R34, R4 ;  /* 0x0000000400227308 */ /* 0x0003e20000000800 */
[----:B------:R-:W-:-:S07]  /*196d0*/  @!P0 HADD2 R22, -R227.H0_H0, -RZ.H0_H0 ;  /* 0xa00000ffe3168230 */ /* 0x000fce0000000900 */
[----:B------:R-:W3:Y:S01]  /*196e0*/  MUFU.EX2 R49, R5 ;  /* 0x0000000500317308 */ /* 0x000ee20000000800 */
[----:B------:R-:W-:Y:S01]  /*196f0*/  @!P1 HADD2 R23, -R226.H0_H0, -RZ.H0_H0 ;  /* 0xa00000ffe2179230 */ /* 0x000fe20000000900 */
[----:B------:R-:W-:Y:S02]  /*19700*/  PRMT R178, R227, 0x5410, R226 ;  /* 0x00005410e3b27816 */ /* 0x000fe400000000e2 */
[--C-:B-1----:R-:W-:Y:S02]  /*19710*/  SHF.R.U32.HI R4, RZ, 0x18, R3.reuse ;  /* 0x00000018ff047819 */ /* 0x102fe40000011603 */
[----:B------:R-:W-:Y:S02]  /*19720*/  SHF.R.U32.HI R3, RZ, 0x10, R3 ;  /* 0x00000010ff037819 */ /* 0x000fe40000011603 */
[----:B------:R-:W-:Y:S02]  /*19730*/  @!P0 PRMT R227, R22, 0x5410, RZ ;  /* 0x0000541016e38816 */ /* 0x000fe400000000ff */
[----:B------:R-:W-:-:S02]  /*19740*/  LOP3.LUT R3, R3, 0xff, RZ, 0xc0, !PT ;  /* 0x000000ff03037812 */ /* 0x000fc400078ec0ff */
[----:B------:R-:W-:Y:S02]  /*19750*/  LOP3.LUT R16, R239, UR4, RZ, 0x3c, !PT ;  /* 0x00000004ef107c12 */ /* 0x000fe4000f8e3cff */
[----:B------:R-:W-:Y:S02]  /*19760*/  ISETP.GE.U32.AND P0, PT, R241, R4, PT ;  /* 0x00000004f100720c */ /* 0x000fe40003f06070 */
[----:B------:R-:W-:Y:S01]  /*19770*/  @!P1 PRMT R226, R23, 0x5410, RZ ;  /* 0x0000541017e29816 */ /* 0x000fe200000000ff */
[----:B------:R-:W-:Y:S01]  /*19780*/  IMAD.WIDE.U32 R16, R16, -0x326172a9, RZ ;  /* 0xcd9e8d5710107825 */ /* 0x000fe200078e00ff */
[----:B------:R-:W-:Y:S02]  /*19790*/  ISETP.GE.U32.AND P1, PT, R241, R3, PT ;  /* 0x00000003f100720c */ /* 0x000fe40003f26070 */
[----:B---3--:R-:W-:Y:S02]  /*197a0*/  F2FP.PACK_AB R3, R49, R34 ;  /* 0x000000223103723e */ /* 0x008fe400000000ff */
[----:B------:R-:W-:-:S02]  /*197b0*/  ISETP.GE.U32.AND P5, PT, R241, R10, PT ;  /* 0x0000000af100720c */ /* 0x000fc40003fa6070 */
[----:B------:R-:W-:Y:S02]  /*197c0*/  PRMT R225, R3, 0x7632, R225 ;  /* 0x0000763203e17816 */ /* 0x000fe400000000e1 */
[----:B------:R-:W-:Y:S02]  /*197d0*/  LOP3.LUT R4, R17, UR29, R174, 0x96, !PT ;  /* 0x0000001d11047c12 */ /* 0x000fe4000f8e96ae */
[----:B------:R-:W-:Y:S02]  /*197e0*/  LOP3.LUT R10, R7, UR27, R16, 0x96, !PT ;  /* 0x0000001b070a7c12 */ /* 0x000fe4000f8e9610 */
[----:B------:R-:W-:Y:S01]  /*197f0*/  SHF.R.U32.HI R7, RZ, 0x8, R12 ;  /* 0x00000008ff077819 */ /* 0x000fe2000001160c */
[----:B------:R-:W-:Y:S01]  /*19800*/  @!P0 HADD2 R28, -R225.H0_H0, -RZ.H0_H0 ;  /* 0xa00000ffe11c8230 */ /* 0x000fe20000000900 */
[----:B------:R-:W-:Y:S01]  /*19810*/  PRMT R224, R3, 0x7610, R224 ;  /* 0x0000761003e07816 */ /* 0x000fe200000000e0 */
[----:B------:R-:W-:Y:S01]  /*19820*/  IMAD.WIDE.U32 R4, R4, -0x2daee0ad, RZ ;  /* 0xd2511f5304047825 */ /* 0x000fe200078e00ff */
[----:B------:R-:W-:-:S02]  /*19830*/  LOP3.LUT R3, R7, 0xffff, RZ, 0xc0, !PT ;  /* 0x0000ffff07037812 */ /* 0x000fc400078ec0ff */
[----:B------:R-:W-:Y:S01]  /*19840*/  PRMT R179, R224, 0x5410, R225 ;  /* 0x00005410e0b37816 */ /* 0x000fe200000000e1 */
[----:B------:R-:W-:Y:S01]  /*19850*/  IMAD.WIDE.U32 R10, R10, -0x2daee0ad, RZ ;  /* 0xd2511f530a0a7825 */ /* 0x000fe200078e00ff */
[----:B------:R-:W-:Y:S02]  /*19860*/  @!P0 PRMT R225, R28, 0x5410, RZ ;  /* 0x000054101ce18816 */ /* 0x000fe400000000ff */
[----:B------:R-:W-:Y:S02]  /*19870*/  LOP3.LUT R5, R5, UR26, R248, 0x96, !PT ;  /* 0x0000001a05057c12 */ /* 0x000fe4000f8e96f8 */
[----:B------:R-:W-:Y:S02]  /*19880*/  ISETP.GE.U32.AND P0, PT, R241, R3, PT ;  /* 0x00000003f100720c */ /* 0x000fe40003f06070 */
[----:B------:R-:W-:Y:S02]  /*19890*/  FMNMX.FTZ R3, R246, R235, !PT ;  /* 0x000000ebf6037209 */ /* 0x000fe40007810000 */
[----:B------:R-:W-:Y:S01]  /*198a0*/  LOP3.LUT R8, R11, UR24, R4, 0x96, !PT ;  /* 0x000000180b087c12 */ /* 0x000fe2000f8e9604 */
[----:B------:R-:W-:Y:S01]  /*198b0*/  IMAD.WIDE.U32 R4, R5, -0x326172a9, RZ ;  /* 0xcd9e8d5705047825 */ /* 0x000fe200078e00ff */
[----:B------:R-:W-:-:S03]  /*198c0*/  FMNMX.FTZ R3, R233, R3, !PT ;  /* 0x00000003e9037209 */ /* 0x000fc60007810000 */
[----:B------:R-:W-:Y:S01]  /*198d0*/  IMAD.WIDE.U32 R8, R8, -0x326172a9, RZ ;  /* 0xcd9e8d5708087825 */ /* 0x000fe200078e00ff */
[----:B------:R-:W-:Y:S02]  /*198e0*/  FMNMX.FTZ R3, R221, R3, !PT ;  /* 0x00000003dd037209 */ /* 0x000fe40007810000 */
[----:B------:R-:W-:Y:S02]  /*198f0*/  LOP3.LUT R5, R5, UR25, R6, 0x96, !PT ;  /* 0x0000001905057c12 */ /* 0x000fe4000f8e9606 */
[----:B------:R-:W-:Y:S02]  /*19900*/  FMNMX.FTZ R3, R220, R3, !PT ;  /* 0x00000003dc037209 */ /* 0x000fe40007810000 */
[----:B------:R-:W-:Y:S01]  /*19910*/  LOP3.LUT R11, R9, UR23, R4, 0x96, !PT ;  /* 0x00000017090b7c12 */ /* 0x000fe2000f8e9604 */
[----:B------:R-:W-:Y:S01]  /*19920*/  IMAD.WIDE.U32 R4, R5, -0x2daee0ad, RZ ;  /* 0xd2511f5305047825 */ /* 0x000fe200078e00ff */
[----:B------:R-:W-:-:S04]  /*19930*/  FMNMX.FTZ R3, R199, R3, !PT ;  /* 0x00000003c7037209 */ /* 0x000fc80007810000 */
[----:B------:R-:W-:Y:S01]  /*19940*/  LOP3.LUT R6, R5, UR22, R10, 0x96, !PT ;  /* 0x0000001605067c12 */ /* 0x000fe2000f8e960a */
[----:B------:R-:W-:Y:S01]  /*19950*/  IMAD.WIDE.U32 R10, R11, -0x2daee0ad, RZ ;  /* 0xd2511f530b0a7825 */ /* 0x000fe200078e00ff */
[----:B------:R-:W-:Y:S01]  /*19960*/  FMNMX.FTZ R3, R167, R3, !PT ;  /* 0x00000003a7037209 */ /* 0x000fe20007810000 */
[----:B------:R-:W-:Y:S02]  /*19970*/  @!P4 HADD2 R21, -R44.H0_H0, -RZ.H0_H0 ;  /* 0xa00000ff2c15c230 */ /* 0x000fe40000000900 */
[----:B------:R-:W-:Y:S01]  /*19980*/  FFMA.FTZ R42, R42, c[0x0][0x23c], -R2 ;  /* 0x00008f002a2a7a23 */ /* 0x000fe20000010802 */
[----:B------:R-:W-:Y:S01]  /*19990*/  FMNMX.FTZ R3, R163, R3, !PT ;  /* 0x00000003a3037209 */ /* 0x000fe20007810000 */
[----:B------:R-:W-:Y:S01]  /*199a0*/  IMAD.WIDE.U32 R6, R6, -0x326172a9, RZ ;  /* 0xcd9e8d5706067825 */ /* 0x000fe200078e00ff */
[----:B------:R-:W-:Y:S01]  /*199b0*/  LOP3.LUT R4, R11, UR12, R4, 0x96, !PT ;  /* 0x0000000c0b047c12 */ /* 0x000fe2000f8e9604 */
[----:B------:R1:W-:Y:S01]  /*199c0*/  MUFU.EX2 R182, R42 ;  /* 0x0000002a00b67308 */ /* 0x0003e20000000800 */
[----:B------:R-:W-:-:S02]  /*199d0*/  FMNMX.FTZ R3, R154, R3, !PT ;  /* 0x000000039a037209 */ /* 0x000fc40007810000 */
[----:B------:R-:W-:Y:S01]  /*199e0*/  PRMT R188, R44, 0x5410, R45 ;  /* 0x000054102cbc7816 */ /* 0x000fe2000000002d */
[----:B------:R-:W-:Y:S01]  /*199f0*/  IMAD.WIDE.U32 R4, R4, -0x326172a9, RZ ;  /* 0xcd9e8d5704047825 */ /* 0x000fe200078e00ff */
[----:B------:R-:W-:Y:S02]  /*19a00*/  @!P4 PRMT R44, R21, 0x5410, RZ ;  /* 0x00005410152cc816 */ /* 0x000fe400000000ff */
[----:B------:R-:W-:Y:S02]  /*19a10*/  LOP3.LUT R21, R7, UR13, R8, 0x96, !PT ;  /* 0x0000000d07157c12 */ /* 0x000fe4000f8e9608 */
[----:B------:R-:W-:Y:S01]  /*19a20*/  FMNMX.FTZ R7, R147, R3, !PT ;  /* 0x0000000393077209 */ /* 0x000fe20007810000 */
[----:B-1----:R-:W-:Y:S02]  /*19a30*/  IMAD.MOV.U32 R42, RZ, RZ, R184 ;  /* 0x000000ffff2a7224 */ /* 0x002fe400078e00b8 */
[----:B------:R-:W3:Y:S01]  /*19a40*/  LDL R184, [R1+0xa8] ;  /* 0x0000a80001b87983 */ /* 0x000ee20000100800 */
[----:B------:R-:W-:-:S02]  /*19a50*/  LOP3.LUT R3, R5, UR8, R6, 0x96, !PT ;  /* 0x0000000805037c12 */ /* 0x000fc4000f8e9606 */
[----:B------:R-:W-:-:S04]  /*19a60*/  FMNMX.FTZ R6, R143, R7, !PT ;  /* 0x000000078f067209 */ /* 0x000fc80007810000 */
[----:B------:R-:W-:Y:S02]  /*19a70*/  FMNMX.FTZ R7, R140, R6, !PT ;  /* 0x000000068c077209 */ /* 0x000fe40007810000 */
[----:B------:R-:W-:-:S04]  /*19a80*/  LOP3.LUT R6, R3, 0xffff, RZ, 0xc0, !PT ;  /* 0x0000ffff03067812 */ /* 0x000fc800078ec0ff */
[----:B------:R-:W-:-:S04]  /*19a90*/  SHF.R.U32.HI R6, RZ, 0x8, R6 ;  /* 0x00000008ff067819 */ /* 0x000fc80000011606 */
[----:B------:R-:W-:Y:S02]  /*19aa0*/  LOP3.LUT R6, R6, 0xffff, RZ, 0xc0, !PT ;  /* 0x0000ffff06067812 */ /* 0x000fe400078ec0ff */
[----:B------:R-:W-:Y:S02]  /*19ab0*/  FMNMX.FTZ R7, R74, R7, !PT ;  /* 0x000000074a077209 */ /* 0x000fe40007810000 */
[----:B------:R-:W-:Y:S02]  /*19ac0*/  ISETP.GE.U32.AND P4, PT, R241, R6, PT ;  /* 0x00000006f100720c */ /* 0x000fe40003f86070 */
[----:B------:R-:W-:Y:S02]  /*19ad0*/  FMNMX.FTZ R6, R245, R244, !PT ;  /* 0x000000f4f5067209 */ /* 0x000fe40007810000 */
[----:B------:R-:W-:Y:S02]  /*19ae0*/  FMNMX.FTZ R7, R67, R7, !PT ;  /* 0x0000000743077209 */ /* 0x000fe40007810000 */
[----:B------:R-:W-:-:S02]  /*19af0*/  FMNMX.FTZ R6, R243, R6, !PT ;  /* 0x00000006f3067209 */ /* 0x000fc40007810000 */
[----:B------:R-:W-:Y:S02]  /*19b00*/  FMNMX.FTZ R7, R63, R7, !PT ;  /* 0x000000073f077209 */ /* 0x000fe40007810000 */
[----:B------:R-:W-:Y:S02]  /*19b10*/  FMNMX.FTZ R6, R234, R6, !PT ;  /* 0x00000006ea067209 */ /* 0x000fe40007810000 */
[----:B------:R-:W-:Y:S02]  /*19b20*/  FMNMX.FTZ R71, R62, R7, !PT ;  /* 0x000000073e477209 */ /* 0x000fe40007810000 */
[----:B------:R-:W-:Y:S01]  /*19b30*/  FMNMX.FTZ R7, R232, R6, !PT ;  /* 0x00000006e8077209 */ /* 0x000fe20007810000 */
[----:B------:R-:W-:Y:S01]  /*19b40*/  FFMA.FTZ R6, R153, c[0x0][0x23c], -R2 ;  /* 0x00008f0099067a23 */ /* 0x000fe20000010802 */
[----:B------:R-:W-:-:S03]  /*19b50*/  FMNMX.FTZ R71, R25, R71, !PT ;  /* 0x0000004719477209 */ /* 0x000fc60007810000 */
[----:B------:R1:W-:Y:S01]  /*19b60*/  MUFU.EX2 R230, R6 ;  /* 0x0000000600e67308 */ /* 0x0003e20000000800 */
[----:B------:R-:W-:Y:S01]  /*19b70*/  @!P2 HADD2 R20, -R45.H0_H0, -RZ.H0_H0 ;  /* 0xa00000ff2d14a230 */ /* 0x000fe20000000900 */
[----:B------:R-:W2:Y:S01]  /*19b80*/  SHFL.BFLY PT, R8, R71, 0x2, 0x1f ;  /* 0x0c401f0047087f89 */ /* 0x000ea200000e0000 */
[--C-:B------:R-:W-:Y:S02]  /*19b90*/  FFMA.FTZ R22, R52, c[0x0][0x23c], -R2.reuse ;  /* 0x00008f0034167a23 */ /* 0x100fe40000010802 */
[----:B------:R-:W-:Y:S01]  /*19ba0*/  FFMA.FTZ R14, R141, c[0x0][0x23c], -R2 ;  /* 0x00008f008d0e7a23 */ /* 0x000fe20000010802 */
[----:B------:R-:W-:Y:S02]  /*19bb0*/  @!P2 PRMT R45, R20, 0x5410, RZ ;  /* 0x00005410142da816 */ /* 0x000fe400000000ff */
[----:B-1----:R-:W-:-:S04]  /*19bc0*/  FMNMX.FTZ R6, R208, R7, !PT ;  /* 0x00000007d0067209 */ /* 0x002fc80007810000 */
[----:B------:R-:W-:Y:S01]  /*19bd0*/  FMNMX.FTZ R6, R198, R6, !PT ;  /* 0x00000006c6067209 */ /* 0x000fe20007810000 */
[----:B------:R-:W-:-:S03]  /*19be0*/  FFMA.FTZ R7, R145, c[0x0][0x23c], -R2 ;  /* 0x00008f0091077a23 */ /* 0x000fc60000010802 */
[----:B------:R-:W-:Y:S01]  /*19bf0*/  FMNMX.FTZ R6, R197, R6, !PT ;  /* 0x00000006c5067209 */ /* 0x000fe20007810000 */
[--C-:B------:R-:W-:Y:S02]  /*19c00*/  FFMA.FTZ R15, R61, c[0x0][0x23c], -R2.reuse ;  /* 0x00008f003d0f7a23 */ /* 0x100fe40000010802 */
[--C-:B------:R-:W-:Y:S02]  /*19c10*/  FFMA.FTZ R20, R59, c[0x0][0x23c], -R2.reuse ;  /* 0x00008f003b147a23 */ /* 0x100fe40000010802 */
[--C-:B------:R-:W-:Y:S02]  /*19c20*/  FFMA.FTZ R52, R24, c[0x0][0x23c], -R2.reuse ;  /* 0x00008f0018347a23 */ /* 0x100fe40000010802 */
[--C-:B------:R-:W-:Y:S02]  /*19c30*/  FFMA.FTZ R57, R57, c[0x0][0x23c], -R2.reuse ;  /* 0x00008f0039397a23 */ /* 0x100fe40000010802 */
[----:B------:R-:W-:Y:S01]  /*19c40*/  FFMA.FTZ R56, R56, c[0x0][0x23c], -R2 ;  /* 0x00008f0038387a23 */ /* 0x000fe20000010802 */
[----:B------:R-:W-:-:S04]  /*19c50*/  FMNMX.FTZ R2, R161, R6, !PT ;  /* 0x00000006a1027209 */ /* 0x000fc80007810000 */
[----:B------:R-:W-:-:S04]  /*19c60*/  FMNMX.FTZ R2, R156, R2, !PT ;  /* 0x000000029c027209 */ /* 0x000fc80007810000 */
[----:B------:R-:W-:Y:S01]  /*19c70*/  FMNMX.FTZ R2, R146, R2, !PT ;  /* 0x0000000292027209 */ /* 0x000fe20007810000 */
[----:B------:R-:W-:-:S03]  /*19c80*/  @!P1 HADD2 R29, -R224.H0_H0, -RZ.H0_H0 ;  /* 0xa00000ffe01d9230 */ /* 0x000fc60000000900 */
[----:B------:R-:W-:Y:S01]  /*19c90*/  FMNMX.FTZ R2, R142, R2, !PT ;  /* 0x000000028e027209 */ /* 0x000fe20007810000 */
[----:B------:R-:W1:Y:S01]  /*19ca0*/  MUFU.EX2 R187, R7 ;  /* 0x0000000700bb7308 */ /* 0x000e620000000800 */
[----:B------:R-:W-:Y:S02]  /*19cb0*/  @!P1 PRMT R224, R29, 0x5410, RZ ;  /* 0x000054101de09816 */ /* 0x000fe400000000ff */
[----:B------:R-:W-:Y:S01]  /*19cc0*/  FMNMX.FTZ R2, R75, R2, !PT ;  /* 0x000000024b027209 */ /* 0x000fe20007810000 */
[--C-:B------:R-:W-:Y:S01]  /*19cd0*/  FFMA.FTZ R9, R151, c[0x0][0x23c], -R0.reuse ;  /* 0x00008f0097097a23 */ /* 0x100fe20000010800 */
[----:B--2---:R-:W-:Y:S01]  /*19ce0*/  FMNMX.FTZ R71, R71, R8, !PT ;  /* 0x0000000847477209 */ /* 0x004fe20007810000 */
        /* <DEDUP_REMOVED lines=9> */
[----:B------:R-:W-:-:S04]  /*19d80*/  FMNMX.FTZ R0, R73, R2, !PT ;  /* 0x0000000249007209 */ /* 0x000fc80007810000 */
[----:B------:R-:W-:-:S04]  /*19d90*/  FMNMX.FTZ R68, R66, R0, !PT ;  /* 0x0000000042447209 */ /* 0x000fc80007810000 */
[----:B------:R-:W-:Y:S02]  /*19da0*/  FMNMX.FTZ R68, R65, R68, !PT ;  /* 0x0000004441447209 */ /* 0x000fe40007810000 */
[----:B-1----:R-:W-:Y:S02]  /*19db0*/  F2FP.PACK_AB R6, R187, R230 ;  /* 0x000000e6bb06723e */ /* 0x002fe400000000ff */
[----:B------:R-:W-:Y:S02]  /*19dc0*/  FMNMX.FTZ R68, R64, R68, !PT ;  /* 0x0000004440447209 */ /* 0x000fe40007810000 */
[----:B------:R-:W-:-:S03]  /*19dd0*/  PRMT R223, R6, 0x7610, R223 ;  /* 0x0000761006df7816 */ /* 0x000fc600000000df */
[----:B------:R-:W1:Y:S01]  /*19de0*/  SHFL.BFLY PT, R7, R68, 0x2, 0x1f ;  /* 0x0c401f0044077f89 */ /* 0x000e6200000e0000 */
[----:B------:R-:W-:-:S03]  /*19df0*/  PRMT R222, R6, 0x7632, R222 ;  /* 0x0000763206de7816 */ /* 0x000fc600000000de */
[----:B------:R-:W2:Y:S01]  /*19e00*/  SHFL.BFLY PT, R6, R71, 0x1, 0x1f ;  /* 0x0c201f0047067f89 */ /* 0x000ea200000e0000 */
[----:B------:R-:W-:Y:S01]  /*19e10*/  @!P3 HADD2 R19, -R47.H0_H0, -RZ.H0_H0 ;  /* 0xa00000ff2f13b230 */ /* 0x000fe20000000900 */
[----:B------:R-:W-:-:S04]  /*19e20*/  LOP3.LUT R0, R3, 0xff, RZ, 0xc0, !PT ;  /* 0x000000ff03007812 */ /* 0x000fc800078ec0ff */
[----:B------:R-:W-:Y:S02]  /*19e30*/  @!P3 PRMT R47, R19, 0x5410, RZ ;  /* 0x00005410132fb816 */ /* 0x000fe400000000ff */
[C---:B------:R-:W-:Y:S02]  /*19e40*/  ISETP.GE.U32.AND P1, PT, R241.reuse, R0, PT ;  /* 0x00000000f100720c */ /* 0x040fe40003f26070 */
[C---:B------:R-:W-:Y:S02]  /*19e50*/  FSETP.NEU.FTZ.AND P3, PT, R70.reuse, -INF , PT ;  /* 0xff8000004600780b */ /* 0x040fe40003f7d000 */
[----:B------:R-:W-:Y:S02]  /*19e60*/  SHF.R.U32.HI R0, RZ, 0x18, R3 ;  /* 0x00000018ff007819 */ /* 0x000fe40000011603 */
[----:B------:R-:W-:Y:S02]  /*19e70*/  FSEL R2, R70, RZ, P3 ;  /* 0x000000ff46027208 */ /* 0x000fe40001800000 */
[----:B------:R-:W-:-:S02]  /*19e80*/  ISETP.GE.U32.AND P2, PT, R241, R0, PT ;  /* 0x00000000f100720c */ /* 0x000fc40003f46070 */
[----:B------:R-:W-:Y:S02]  /*19e90*/  SHF.R.U32.HI R0, RZ, 0x10, R3 ;  /* 0x00000010ff007819 */ /* 0x000fe40000011603 */
[C---:B------:R-:W-:Y:S01]  /*19ea0*/  FSETP.NEU.FTZ.AND P3, PT, R69.reuse, -INF , PT ;  /* 0xff8000004500780b */ /* 0x040fe20003f7d000 */
[----:B------:R-:W-:Y:S01]  /*19eb0*/  FADD.FTZ R3, R242, -R2 ;  /* 0x80000002f2037221 */ /* 0x000fe20000010000 */
[----:B-1----:R-:W-:Y:S01]  /*19ec0*/  FMNMX.FTZ R68, R68, R7, !PT ;  /* 0x0000000744447209 */ /* 0x002fe20007810000 */
[----:B------:R-:W-:Y:S01]  /*19ed0*/  @!P0 HADD2 R24, -R222.H0_H0, -RZ.H0_H0 ;  /* 0xa00000ffde188230 */ /* 0x000fe20000000900 */
[----:B------:R-:W-:Y:S02]  /*19ee0*/  LOP3.LUT R0, R0, 0xff, RZ, 0xc0, !PT ;  /* 0x000000ff00007812 */ /* 0x000fe400078ec0ff */
[----:B------:R-:W-:Y:S01]  /*19ef0*/  FSEL R2, R69, RZ, P3 ;  /* 0x000000ff45027208 */ /* 0x000fe20001800000 */
[----:B------:R-:W-:Y:S01]  /*19f00*/  MUFU.EX2 R58, R8 ;  /* 0x00000008003a7308 */ /* 0x000fe20000000800 */
[----:B--2---:R-:W-:Y:S01]  /*19f10*/  FMNMX.FTZ R71, R71, R6, !PT ;  /* 0x0000000647477209 */ /* 0x004fe20007810000 */
[----:B------:R-:W1:Y:S01]  /*19f20*/  SHFL.BFLY PT, R7, R68, 0x1, 0x1f ;  /* 0x0c201f0044077f89 */ /* 0x000e6200000e0000 */
[----:B------:R-:W-:Y:S01]  /*19f30*/  ISETP.GE.U32.AND P3, PT, R241, R0, PT ;  /* 0x00000000f100720c */ /* 0x000fe20003f66070 */
[----:B------:R-:W-:Y:S01]  /*19f40*/  FADD.FTZ R0, R240, -R2 ;  /* 0x80000002f0007221 */ /* 0x000fe20000010000 */
[----:B------:R-:W-:-:S03]  /*19f50*/  PRMT R180, R223, 0x5410, R222 ;  /* 0x00005410dfb47816 */ /* 0x000fc600000000de */
[----:B------:R-:W2:Y:S01]  /*19f60*/  MUFU.EX2 R61, R9 ;  /* 0x00000009003d7308 */ /* 0x000ea20000000800 */
[----:B------:R-:W-:Y:S01]  /*19f70*/  @!P0 PRMT R222, R24, 0x5410, RZ ;  /* 0x0000541018de8816 */ /* 0x000fe200000000ff */
[C---:B------:R-:W-:Y:S01]  /*19f80*/  FMUL.FTZ R2, R71.reuse, c[0x0][0x23c] ;  /* 0x00008f0047027a20 */ /* 0x040fe20000410000 */
[----:B------:R-:W-:Y:S01]  /*19f90*/  FSETP.NEU.FTZ.AND P0, PT, R71, -INF , PT ;  /* 0xff8000004700780b */ /* 0x000fe20003f1d000 */
[----:B------:R-:W-:Y:S01]  /*19fa0*/  FMUL.FTZ R0, R0, c[0x0][0x23c] ;  /* 0x00008f0000007a20 */ /* 0x000fe20000410000 */
[----:B------:R-:W-:Y:S02]  /*19fb0*/  @!P5 HADD2 R31, -R223.H0_H0, -RZ.H0_H0 ;  /* 0xa00000ffdf1fd230 */ /* 0x000fe40000000900 */
[----:B------:R-:W-:Y:S01]  /*19fc0*/  FSEL R2, R2, RZ, P0 ;  /* 0x000000ff02027208 */ /* 0x000fe20000000000 */
[----:B------:R-:W-:Y:S02]  /*19fd0*/  FMUL.FTZ R3, R3, c[0x0][0x23c] ;  /* 0x00008f0003037a20 */ /* 0x000fe40000410000 */
[----:B------:R-:W4:Y:S01]  /*19fe0*/  MUFU.EX2 R0, R0 ;  /* 0x0000000000007308 */ /* 0x000f220000000800 */
[----:B------:R-:W-:Y:S01]  /*19ff0*/  @!P5 PRMT R223, R31, 0x5410, RZ ;  /* 0x000054101fdfd816 */ /* 0x000fe200000000ff */
        /* <DEDUP_REMOVED lines=17> */
[----:B--2---:R-:W-:Y:S01]  /*1a110*/  F2FP.PACK_AB R2, R61, R58 ;  /* 0x0000003a3d02723e */ /* 0x004fe200000000ff */
[----:B------:R2:W2:Y:S03]  /*1a120*/  MUFU.EX2 R6, R3 ;  /* 0x0000000300067308 */ /* 0x0004a60000000800 */
[C---:B------:R-:W-:Y:S02]  /*1a130*/  PRMT R221, R2.reuse, 0x7610, R221 ;  /* 0x0000761002dd7816 */ /* 0x040fe400000000dd */
[----:B------:R-:W-:Y:S02]  /*1a140*/  PRMT R220, R2, 0x7632, R220 ;  /* 0x0000763202dc7816 */ /* 0x000fe400000000dc */
[----:B-1----:R-:W-:Y:S01]  /*1a150*/  FMNMX.FTZ R68, R68, R7, !PT ;  /* 0x0000000744447209 */ /* 0x002fe20007810000 */
[----:B------:R-:W-:Y:S01]  /*1a160*/  @!P6 HADD2 R25, -R221.H0_H0, -RZ.H0_H0 ;  /* 0xa00000ffdd19e230 */ /* 0x000fe20000000900 */
[----:B------:R-:W-:-:S02]  /*1a170*/  LOP3.LUT R13, R4, 0xff, RZ, 0xc0, !PT ;  /* 0x000000ff040d7812 */ /* 0x000fc400078ec0ff */
[----:B------:R-:W-:Y:S02]  /*1a180*/  LOP3.LUT R11, R4, 0xffff, RZ, 0xc0, !PT ;  /* 0x0000ffff040b7812 */ /* 0x000fe400078ec0ff */
[--C-:B------:R-:W-:Y:S02]  /*1a190*/  SHF.R.U32.HI R19, RZ, 0x18, R4.reuse ;  /* 0x00000018ff137819 */ /* 0x100fe40000011604 */
[----:B--2---:R-:W-:Y:S01]  /*1a1a0*/  SHF.R.U32.HI R3, RZ, 0x10, R4 ;  /* 0x00000010ff037819 */ /* 0x004fe20000011604 */
[----:B------:R-:W-:Y:S01]  /*1a1b0*/  IMAD.WIDE.U32 R4, R21, -0x2daee0ad, RZ ;  /* 0xd2511f5315047825 */ /* 0x000fe200078e00ff */
[----:B------:R-:W-:Y:S02]  /*1a1c0*/  @!P5 HADD2 R62, -R220.H0_H0, -RZ.H0_H0 ;  /* 0xa00000ffdc3ed230 */ /* 0x000fe40000000900 */
[----:B------:R-:W-:Y:S01]  /*1a1d0*/  LOP3.LUT R3, R3, 0xff, RZ, 0xc0, !PT ;  /* 0x000000ff03037812 */ /* 0x000fe200078ec0ff */
[----:B----4-:R-:W-:Y:S01]  /*1a1e0*/  FFMA.FTZ R9, R203, R0, R159 ;  /* 0x00000000cb097223 */ /* 0x010fe2000001009f */
[----:B------:R-:W-:Y:S01]  /*1a1f0*/  PRMT R175, R221, 0x5410, R220 ;  /* 0x00005410ddaf7816 */ /* 0x000fe200000000dc */
[----:B------:R-:W-:Y:S01]  /*1a200*/  MUFU.EX2 R186, R14 ;  /* 0x0000000e00ba7308 */ /* 0x000fe20000000800 */
[----:B------:R-:W-:Y:S01]  /*1a210*/  @!P6 PRMT R221, R25, 0x5410, RZ ;  /* 0x0000541019dde816 */ /* 0x000fe200000000ff */
[----:B------:R-:W-:Y:S01]  /*1a220*/  FMUL.FTZ R2, R68, c[0x0][0x23c] ;  /* 0x00008f0044027a20 */ /* 0x000fe20000410000 */
[----:B------:R-:W-:-:S02]  /*1a230*/  FSEL R12, R71, RZ, P0 ;  /* 0x000000ff470c7208 */ /* 0x000fc40000000000 */
[----:B------:R-:W-:-:S03]  /*1a240*/  FSETP.NEU.FTZ.AND P0, PT, R68, -INF , PT ;  /* 0xff8000004400780b */ /* 0x000fc60003f1d000 */
[----:B------:R1:W2:Y:S01]  /*1a250*/  MUFU.EX2 R185, R15 ;  /* 0x0000000f00b97308 */ /* 0x0002a20000000800 */
[----:B------:R-:W-:Y:S02]  /*1a260*/  ISETP.GE.U32.AND P6, PT, R241, R3, PT ;  /* 0x00000003f100720c */ /* 0x000fe40003fc6070 */
[----:B------:R-:W-:Y:S02]  /*1a270*/  LOP3.LUT R3, R5, UR7, R10, 0x96, !PT ;  /* 0x0000000705037c12 */ /* 0x000fe4000f8e960a */
[----:B------:R-:W-:Y:S01]  /*1a280*/  @!P5 PRMT R220, R62, 0x5410, RZ ;  /* 0x000054103edcd816 */ /* 0x000fe200000000ff */
[----:B------:R-:W-:Y:S01]  /*1a290*/  FFMA.FTZ R8, R228, R6, R200 ;  /* 0x00000006e4087223 */ /* 0x000fe200000100c8 */
[----:B------:R-:W-:Y:S01]  /*1a2a0*/  FSEL R2, R2, RZ, P0 ;  /* 0x000000ff02027208 */ /* 0x000fe20000000000 */
[----:B------:R-:W-:Y:S01]  /*1a2b0*/  MUFU.EX2 R62, R29 ;  /* 0x0000001d003e7308 */ /* 0x000fe20000000800 */
[----:B------:R-:W-:Y:S01]  /*1a2c0*/  IMAD.MOV.U32 R236, RZ, RZ, R202 ;  /* 0x000000ffffec7224 */ /* 0x000fe200078e00ca */
[----:B-1----:R-:W-:Y:S01]  /*1a2d0*/  LOP3.LUT R15, R4, 0xffff, RZ, 0xc0, !PT ;  /* 0x0000ffff040f7812 */ /* 0x002fe200078ec0ff */
[----:B------:R-:W-:-:S05]  /*1a2e0*/  FADD.FTZ R5, R35, R9 ;  /* 0x0000000923057221 */ /* 0x000fca0000010000 */
[----:B------:R-:W1:Y:S01]  /*1a2f0*/  MUFU.EX2 R35, R30 ;  /* 0x0000001e00237308 */ /* 0x000e620000000800 */
[----:B------:R-:W-:Y:S02]  /*1a300*/  FADD.FTZ R63, R201, R8 ;  /* 0x00000008c93f7221 */ /* 0x000fe40000010000 */
[--C-:B------:R-:W-:Y:S02]  /*1a310*/  FFMA.FTZ R10, R244, c[0x0][0x23c], -R2.reuse ;  /* 0x00008f00f40a7a23 */ /* 0x100fe40000010802 */
[--C-:B------:R-:W-:Y:S02]  /*1a320*/  FFMA.FTZ R14, R243, c[0x0][0x23c], -R2.reuse ;  /* 0x00008f00f30e7a23 */ /* 0x100fe40000010802 */
[--C-:B------:R-:W-:Y:S01]  /*1a330*/  FFMA.FTZ R21, R232, c[0x0][0x23c], -R2.reuse ;  /* 0x00008f00e8157a23 */ /* 0x100fe20000010802 */
[----:B------:R4:W-:Y:S01]  /*1a340*/  MUFU.EX2 R191, R20 ;  /* 0x0000001400bf7308 */ /* 0x0009e20000000800 */
[--C-:B------:R-:W-:Y:S02]  /*1a350*/  FFMA.FTZ R25, R198, c[0x0][0x23c], -R2.reuse ;  /* 0x00008f00c6197a23 */ /* 0x100fe40000010802 */
[----:B------:R-:W-:-:S02]  /*1a360*/  FFMA.FTZ R67, R197, c[0x0][0x23c], -R2 ;  /* 0x00008f00c5437a23 */ /* 0x000fc40000010802 */
[--C-:B------:R-:W-:Y:S02]  /*1a370*/  FFMA.FTZ R72, R161, c[0x0][0x23c], -R2.reuse ;  /* 0x00008f00a1487a23 */ /* 0x100fe40000010802 */
[--C-:B------:R-:W-:Y:S01]  /*1a380*/  FFMA.FTZ R147, R156, c[0x0][0x23c], -R2.reuse ;  /* 0x00008f009c937a23 */ /* 0x100fe20000010802 */
[----:B------:R1:W1:Y:S01]  /*1a390*/  MUFU.EX2 R177, R22 ;  /* 0x0000001600b17308 */ /* 0x0002620000000800 */
[--C-:B------:R-:W-:Y:S02]  /*1a3a0*/  FFMA.FTZ R146, R146, c[0x0][0x23c], -R2.reuse ;  /* 0x00008f0092927a23 */ /* 0x100fe40000010802 */
[--C-:B------:R-:W-:Y:S02]  /*1a3b0*/  FFMA.FTZ R200, R142, c[0x0][0x23c], -R2.reuse ;  /* 0x00008f008ec87a23 */ /* 0x100fe40000010802 */
[--C-:B------:R-:W-:Y:S02]  /*1a3c0*/  FFMA.FTZ R201, R75, c[0x0][0x23c], -R2.reuse ;  /* 0x00008f004bc97a23 */ /* 0x100fe40000010802 */
[----:B------:R-:W-:-:S02]  /*1a3d0*/  FFMA.FTZ R229, R73, c[0x0][0x23c], -R2 ;  /* 0x00008f0049e57a23 */ /* 0x000fc40000010802 */
[--C-:B----4-:R-:W-:Y:S02]  /*1a3e0*/  FFMA.FTZ R20, R234, c[0x0][0x23c], -R2.reuse ;  /* 0x00008f00ea147a23 */ /* 0x110fe40000010802 */
[--C-:B------:R-:W-:Y:S02]  /*1a3f0*/  FFMA.FTZ R228, R66, c[0x0][0x23c], -R2.reuse ;  /* 0x00008f0042e47a23 */ /* 0x100fe40000010802 */
[--C-:B------:R-:W-:Y:S02]  /*1a400*/  FFMA.FTZ R202, R65, c[0x0][0x23c], -R2.reuse ;  /* 0x00008f0041ca7a23 */ /* 0x100fe40000010802 */
[--C-:B------:R-:W-:Y:S02]  /*1a410*/  FFMA.FTZ R203, R64, c[0x0][0x23c], -R2.reuse ;  /* 0x00008f0040cb7a23 */ /* 0x100fe40000010802 */
[----:B-1----:R-:W-:Y:S01]  /*1a420*/  FFMA.FTZ R22, R208, c[0x0][0x23c], -R2 ;  /* 0x00008f00d0167a23 */ /* 0x002fe20000010802 */
[----:B------:R-:W-:Y:S02]  /*1a430*/  SHF.R.U32.HI R2, RZ, 0x8, R11 ;  /* 0x00000008ff027819 */ /* 0x000fe4000001160b */
[----:B------:R-:W-:-:S02]  /*1a440*/  LOP3.LUT R23, R4, 0xff, RZ, 0xc0, !PT ;  /* 0x000000ff04177812 */ /* 0x000fc400078ec0ff */
[--C-:B------:R-:W-:Y:S02]  /*1a450*/  SHF.R.U32.HI R8, RZ, 0x10, R4.reuse ;  /* 0x00000010ff087819 */ /* 0x100fe40000011604 */
[----:B------:R-:W-:Y:S02]  /*1a460*/  SHF.R.U32.HI R7, RZ, 0x18, R4 ;  /* 0x00000018ff077819 */ /* 0x000fe40000011604 */
[----:B--2---:R-:W-:Y:S02]  /*1a470*/  F2FP.PACK_AB R4, R185, R186 ;  /* 0x000000bab904723e */ /* 0x004fe400000000ff */
[----:B------:R-:W-:Y:S02]  /*1a480*/  LOP3.LUT R2, R2, 0xffff, RZ, 0xc0, !PT ;  /* 0x0000ffff02027812 */ /* 0x000fe400078ec0ff */
[----:B------:R-:W-:Y:S02]  /*1a490*/  FSEL R18, R68, RZ, P0 ;  /* 0x000000ff44127208 */ /* 0x000fe40000000000 */
[----:B------:R-:W-:-:S02]  /*1a4a0*/  PRMT R219, R4, 0x7610, R219 ;  /* 0x0000761004db7816 */ /* 0x000fc400000000db */
[----:B------:R-:W-:Y:S02]  /*1a4b0*/  ISETP.GE.U32.AND P0, PT, R241, R2, PT ;  /* 0x00000002f100720c */ /* 0x000fe40003f06070 */
[----:B------:R-:W-:Y:S02]  /*1a4c0*/  F2FP.PACK_AB R2, R35, R62 ;  /* 0x0000003e2302723e */ /* 0x000fe400000000ff */
[----:B------:R-:W-:Y:S01]  /*1a4d0*/  PRMT R218, R4, 0x7632, R218 ;  /* 0x0000763204da7816 */ /* 0x000fe200000000da */
[----:B------:R-:W-:Y:S01]  /*1a4e0*/  @!P1 HADD2 R74, -R219.H0_H0, -RZ.H0_H0 ;  /* 0xa00000ffdb4a9230 */ /* 0x000fe20000000900 */
[C---:B------:R-:W-:Y:S02]  /*1a4f0*/  PRMT R217, R2.reuse, 0x7632, R217 ;  /* 0x0000763202d97816 */ /* 0x040fe400000000d9 */
[----:B------:R-:W-:Y:S02]  /*1a500*/  PRMT R216, R2, 0x7610, R216 ;  /* 0x0000761002d87816 */ /* 0x000fe400000000d8 */
[----:B------:R-:W-:Y:S01]  /*1a510*/  SHF.R.U32.HI R2, RZ, 0x10, R3 ;  /* 0x00000010ff027819 */ /* 0x000fe20000011603 */
[----:B------:R-:W-:Y:S01]  /*1a520*/  @!P4 HADD2 R75, -R218.H0_H0, -RZ.H0_H0 ;  /* 0xa00000ffda4bc230 */ /* 0x000fe20000000900 */
[----:B------:R-:W-:Y:S01]  /*1a530*/  PRMT R183, R219, 0x5410, R218 ;  /* 0x00005410dbb77816 */ /* 0x000fe200000000da */
[----:B------:R1:W2:Y:S01]  /*1a540*/  MUFU.EX2 R173, R37 ;  /* 0x0000002500ad7308 */ /* 0x0002a20000000800 */
[----:B------:R-:W-:-:S02]  /*1a550*/  @!P1 PRMT R219, R74, 0x5410, RZ ;  /* 0x000054104adb9816 */ /* 0x000fc400000000ff */
[----:B------:R-:W-:Y:S02]  /*1a560*/  LOP3.LUT R2, R2, 0xff, RZ, 0xc0, !PT ;  /* 0x000000ff02027812 */ /* 0x000fe400078ec0ff */
[----:B------:R-:W-:Y:S02]  /*1a570*/  ISETP.GE.U32.AND P1, PT, R241, R13, PT ;  /* 0x0000000df100720c */ /* 0x000fe40003f26070 */
[----:B------:R-:W-:Y:S02]  /*1a580*/  @!P4 PRMT R218, R75, 0x5410, RZ ;  /* 0x000054104bdac816 */ /* 0x000fe400000000ff */
[----:B------:R-:W-:Y:S01]  /*1a590*/  ISETP.GE.U32.AND P4, PT, R241, R2, PT ;  /* 0x00000002f100720c */ /* 0x000fe20003f86070 */
[----:B-1----:R-:W-:Y:S01]  /*1a5a0*/  IMAD.MOV.U32 R37, RZ, RZ, R177 ;  /* 0x000000ffff257224 */ /* 0x002fe200078e00b1 */
[----:B------:R-:W1:Y:S04]  /*1a5b0*/  MUFU.EX2 R192, R36 ;  /* 0x0000002400c07308 */ /* 0x000e680000000800 */
[----:B------:R-:W-:Y:S01]  /*1a5c0*/  F2FP.PACK_AB R2, R37, R191 ;  /* 0x000000bf2502723e */ /* 0x000fe200000000ff */
[----:B------:R-:W-:-:S03]  /*1a5d0*/  FADD.FTZ R5, R32, R5 ;  /* 0x0000000520057221 */ /* 0x000fc60000010000 */
[C---:B------:R-:W-:Y:S01]  /*1a5e0*/  PRMT R215, R2.reuse, 0x7610, R215 ;  /* 0x0000761002d77816 */ /* 0x040fe200000000d7 */
[----:B------:R-:W-:Y:S01]  /*1a5f0*/  @!P3 HADD2 R65, -R216.H0_H0, -RZ.H0_H0 ;  /* 0xa00000ffd841b230 */ /* 0x000fe20000000900 */
[----:B------:R-:W-:Y:S01]  /*1a600*/  ISETP.GE.U32.AND P5, PT, R241, R7, PT ;  /* 0x00000007f100720c */ /* 0x000fe20003fa6070 */
[----:B------:R-:W-:Y:S01]  /*1a610*/  FADD.FTZ R7, R33, R5 ;  /* 0x0000000521077221 */ /* 0x000fe20000010000 */
[----:B------:R-:W-:Y:S01]  /*1a620*/  PRMT R214, R2, 0x7632, R214 ;  /* 0x0000763202d67816 */ /* 0x000fe200000000d6 */
[----:B------:R-:W-:Y:S01]  /*1a630*/  @!P1 HADD2 R73, -R215.H0_H0, -RZ.H0_H0 ;  /* 0xa00000ffd7499230 */ /* 0x000fe20000000900 */
[----:B------:R-:W-:Y:S01]  /*1a640*/  FADD.FTZ R5, R246, -R12 ;  /* 0x8000000cf6057221 */ /* 0x000fe20000010000 */
[----:B------:R-:W-:Y:S01]  /*1a650*/  LOP3.LUT R2, R3, 0xff, RZ, 0xc0, !PT ;  /* 0x000000ff03027812 */ /* 0x000fe200078ec0ff */
[----:B------:R-:W4:Y:S01]  /*1a660*/  MUFU.EX2 R189, R52 ;  /* 0x0000003400bd7308 */ /* 0x000f220000000800 */
[----:B--2---:R-:W-:Y:S01]  /*1a670*/  IMAD.MOV.U32 R12, RZ, RZ, R173 ;  /* 0x000000ffff0c7224 */ /* 0x004fe200078e00ad */
[----:B------:R-:W-:Y:S01]  /*1a680*/  PRMT R74, R216, 0x5410, R217 ;  /* 0x00005410d84a7816 */ /* 0x000fe200000000d9 */
[----:B------:R-:W-:Y:S01]  /*1a690*/  @!P2 HADD2 R64, -R217.H0_H0, -RZ.H0_H0 ;  /* 0xa00000ffd940a230 */ /* 0x000fe20000000900 */
[----:B------:R-:W-:-:S02]  /*1a6a0*/  PRMT R173, R215, 0x5410, R214 ;  /* 0x00005410d7ad7816 */ /* 0x000fc400000000d6 */
[----:B------:R-:W-:Y:S02]  /*1a6b0*/  @!P3 PRMT R216, R65, 0x5410, RZ ;  /* 0x0000541041d8b816 */ /* 0x000fe400000000ff */
[----:B------:R-:W-:Y:S02]  /*1a6c0*/  @!P1 PRMT R215, R73, 0x5410, RZ ;  /* 0x0000541049d79816 */ /* 0x000fe400000000ff */
[C---:B------:R-:W-:Y:S02]  /*1a6d0*/  ISETP.GE.U32.AND P1, PT, R241.reuse, R2, PT ;  /* 0x00000002f100720c */ /* 0x040fe40003f26070 */
[----:B------:R-:W-:Y:S02]  /*1a6e0*/  ISETP.GE.U32.AND P3, PT, R241, R19, PT ;  /* 0x00000013f100720c */ /* 0x000fe40003f66070 */
[----:B------:R-:W-:Y:S01]  /*1a6f0*/  SHF.R.U32.HI R2, RZ, 0x18, R3 ;  /* 0x00000018ff027819 */ /* 0x000fe20000011603 */
[----:B------:R-:W-:Y:S01]  /*1a700*/  @!P0 HADD2 R66, -R214.H0_H0, -RZ.H0_H0 ;  /* 0xa00000ffd6428230 */ /* 0x000fe20000000900 */
[----:B------:R-:W-:-:S02]  /*1a710*/  @!P2 PRMT R217, R64, 0x5410, RZ ;  /* 0x0000541040d9a816 */ /* 0x000fc400000000ff */
[----:B-1----:R-:W-:Y:S02]  /*1a720*/  F2FP.PACK_AB R4, R12, R192 ;  /* 0x000000c00c04723e */ /* 0x002fe400000000ff */
[----:B------:R-:W-:Y:S02]  /*1a730*/  ISETP.GE.U32.AND P2, PT, R241, R2, PT ;  /* 0x00000002f100720c */ /* 0x000fe40003f46070 */
[----:B------:R-:W-:Y:S02]  /*1a740*/  LOP3.LUT R2, R8, 0xff, RZ, 0xc0, !PT ;  /* 0x000000ff08027812 */ /* 0x000fe400078ec0ff */
[----:B------:R-:W-:Y:S02]  /*1a750*/  LOP3.LUT R3, R3, 0xffff, RZ, 0xc0, !PT ;  /* 0x0000ffff03037812 */ /* 0x000fe400078ec0ff */
[----:B------:R-:W-:Y:S02]  /*1a760*/  PRMT R212, R4, 0x7632, R212 ;  /* 0x0000763204d47816 */ /* 0x000fe400000000d4 */
[----:B------:R-:W-:-:S02]  /*1a770*/  @!P0 PRMT R214, R66, 0x5410, RZ ;  /* 0x0000541042d68816 */ /* 0x000fc400000000ff */
[----:B------:R-:W-:Y:S02]  /*1a780*/  ISETP.GE.U32.AND P0, PT, R241, R2, PT ;  /* 0x00000002f100720c */ /* 0x000fe40003f06070 */
[----:B------:R-:W-:Y:S01]  /*1a790*/  SHF.R.U32.HI R2, RZ, 0x8, R3 ;  /* 0x00000008ff027819 */ /* 0x000fe20000011603 */
[----:B------:R-:W-:Y:S01]  /*1a7a0*/  @!P3 HADD2 R141, -R212.H0_H0, -RZ.H0_H0 ;  /* 0xa00000ffd48db230 */ /* 0x000fe20000000900 */
[----:B------:R-:W-:Y:S02]  /*1a7b0*/  PRMT R213, R4, 0x7610, R213 ;  /* 0x0000761004d57816 */ /* 0x000fe400000000d5 */
[----:B----4-:R-:W-:Y:S01]  /*1a7c0*/  F2FP.PACK_AB R3, R189, R182 ;  /* 0x000000b6bd03723e */ /* 0x010fe200000000ff */
[----:B------:R1:W2:Y:S01]  /*1a7d0*/  MUFU.EX2 R11, R39 ;  /* 0x00000027000b7308 */ /* 0x0002a20000000800 */
[----:B------:R-:W-:Y:S02]  /*1a7e0*/  LOP3.LUT R2, R2, 0xffff, RZ, 0xc0, !PT ;  /* 0x0000ffff02027812 */ /* 0x000fe400078ec0ff */
[----:B------:R-:W-:-:S02]  /*1a7f0*/  PRMT R211, R3, 0x7610, R211 ;  /* 0x0000761003d37816 */ /* 0x000fc400000000d3 */
[----:B------:R-:W-:-:S03]  /*1a800*/  PRMT R210, R3, 0x7632, R210 ;  /* 0x0000763203d27816 */ /* 0x000fc600000000d2 */
[----:B------:R-:W-:Y:S01]  /*1a810*/  @!P1 HADD2 R142, -R211.H0_H0, -RZ.H0_H0 ;  /* 0xa00000ffd38e9230 */ /* 0x000fe20000000900 */
[----:B-1----:R-:W-:Y:S02]  /*1a820*/  PRMT R39, R213, 0x5410, R212 ;  /* 0x00005410d5277816 */ /* 0x002fe400000000d4 */
[----:B------:R-:W-:Y:S02]  /*1a830*/  @!P3 PRMT R212, R141, 0x5410, RZ ;  /* 0x000054108dd4b816 */ /* 0x000fe400000000ff */
[----:B------:R-:W-:Y:S02]  /*1a840*/  ISETP.GE.U32.AND P3, PT, R241, R2, PT ;  /* 0x00000002f100720c */ /* 0x000fe40003f66070 */
[----:B------:R-:W-:Y:S01]  /*1a850*/  SHF.R.U32.HI R2, RZ, 0x8, R15 ;  /* 0x00000008ff027819 */ /* 0x000fe2000001160f */
[----:B------:R-:W-:Y:S01]  /*1a860*/  FADD.FTZ R4, R245, -R18 ;  /* 0x80000012f5047221 */ /* 0x000fe20000010000 */
[----:B------:R-:W-:Y:S02]  /*1a870*/  PRMT R177, R211, 0x5410, R210 ;  /* 0x00005410d3b17816 */ /* 0x000fe400000000d2 */
[----:B------:R-:W-:-:S02]  /*1a880*/  LOP3.LUT R2, R2, 0xffff, RZ, 0xc0, !PT ;  /* 0x0000ffff02027812 */ /* 0x000fc400078ec0ff */
[----:B------:R-:W-:Y:S02]  /*1a890*/  @!P1 PRMT R211, R142, 0x5410, RZ ;  /* 0x000054108ed39816 */ /* 0x000fe400000000ff */
[----:B------:R-:W-:Y:S01]  /*1a8a0*/  ISETP.GE.U32.AND P1, PT, R241, R2, PT ;  /* 0x00000002f100720c */ /* 0x000fe20003f26070 */
[----:B------:R-:W-:Y:S01]  /*1a8b0*/  FMUL.FTZ R2, R4, c[0x0][0x23c] ;  /* 0x00008f0004027a20 */ /* 0x000fe20000410000 */
[----:B------:R-:W1:Y:S01]  /*1a8c0*/  MUFU.EX2 R40, R40 ;  /* 0x0000002800287308 */ /* 0x000e620000000800 */
[----:B--2---:R-:W-:-:S07]  /*1a8d0*/  IMAD.MOV.U32 R73, RZ, RZ, R11 ;  /* 0x000000ffff497224 */ /* 0x004fce00078e000b */
[----:B------:R-:W2:Y:S08]  /*1a8e0*/  MUFU.EX2 R56, R56 ;  /* 0x0000003800387308 */ /* 0x000eb00000000800 */
[----:B------:R-:W-:Y:S08]  /*1a8f0*/  MUFU.EX2 R10, R10 ;  /* 0x0000000a000a7308 */ /* 0x000ff00000000800 */
[----:B------:R-:W4:Y:S01]  /*1a900*/  MUFU.EX2 R2, R2 ;  /* 0x0000000200027308 */ /* 0x000f220000000800 */
[----:B-1----:R-:W-:-:S07]  /*1a910*/  F2FP.PACK_AB R4, R73, R40 ;  /* 0x000000284904723e */ /* 0x002fce00000000ff */
[----:B------:R-:W1:Y:S08]  /*1a920*/  MUFU.EX2 R14, R14 ;  /* 0x0000000e000e7308 */ /* 0x000e700000000800 */
[----:B------:R-:W1:Y:S01]  /*1a930*/  MUFU.EX2 R176, R57 ;  /* 0x0000003900b07308 */ /* 0x000e620000000800 */
[C---:B------:R-:W-:Y:S01]  /*1a940*/  PRMT R209, R4.reuse, 0x7610, R209 ;  /* 0x0000761004d17816 */ /* 0x040fe200000000d1 */
[----:B--2---:R-:W-:Y:S01]  /*1a950*/  IMAD.MOV.U32 R13, RZ, RZ, R56 ;  /* 0x000000ffff0d7224 */ /* 0x004fe200078e0038 */
[----:B------:R-:W-:-:S05]  /*1a960*/  PRMT R208, R4, 0x7632, R208 ;  /* 0x0000763204d07816 */ /* 0x000fca00000000d0 */
[----:B------:R-:W-:Y:S01]  /*1a970*/  MUFU.EX2 R43, R43 ;  /* 0x0000002b002b7308 */ /* 0x000fe20000000800 */
[----:B----4-:R-:W-:-:S07]  /*1a980*/  FFMA.FTZ R4, R237, R2, R10 ;  /* 0x00000002ed047223 */ /* 0x010fce000001000a */
[----:B------:R-:W2:Y:S01]  /*1a990*/  MUFU.EX2 R57, R53 ;  /* 0x0000003500397308 */ /* 0x000ea20000000800 */
[----:B-1----:R-:W-:Y:S01]  /*1a9a0*/  FADD.FTZ R8, R14, R4 ;  /* 0x000000040e087221 */ /* 0x002fe20000010000 */
[----:B------:R-:W-:-:S06]  /*1a9b0*/  F2FP.PACK_AB R4, R13, R176 ;  /* 0x000000b00d04723e */ /* 0x000fcc00000000ff */
[----:B------:R-:W1:Y:S01]  /*1a9c0*/  MUFU.EX2 R20, R20 ;  /* 0x0000001400147308 */ /* 0x000e620000000800 */
[----:B------:R-:W-:Y:S01]  /*1a9d0*/  FMUL.FTZ R3, R5, c[0x0][0x23c] ;  /* 0x00008f0005037a20 */ /* 0x000fe20000410000 */
[----:B------:R-:W-:-:S06]  /*1a9e0*/  PRMT R207, R4, 0x7610, R207 ;  /* 0x0000761004cf7816 */ /* 0x000fcc00000000cf */
[----:B------:R-:W4:Y:S01]  /*1a9f0*/  MUFU.EX2 R21, R21 ;  /* 0x0000001500157308 */ /* 0x000f220000000800 */
[----:B------:R-:W-:Y:S02]  /*1aa00*/  PRMT R206, R4, 0x7632, R206 ;  /* 0x0000763204ce7816 */ /* 0x000fe400000000ce */
[----:B--2---:R-:W-:-:S05]  /*1aa10*/  F2FP.PACK_AB R4, R57, R43 ;  /* 0x0000002b3904723e */ /* 0x004fca00000000ff */
[----:B------:R-:W2:Y:S01]  /*1aa20*/  MUFU.EX2 R22, R22 ;  /* 0x0000001600167308 */ /* 0x000ea20000000800 */
[C---:B------:R-:W-:Y:S02]  /*1aa30*/  PRMT R205, R4.reuse, 0x7610, R205 ;  /* 0x0000761004cd7816 */ /* 0x040fe400000000cd */
[----:B------:R-:W-:Y:S01]  /*1aa40*/  PRMT R204, R4, 0x7632, R204 ;  /* 0x0000763204cc7816 */ /* 0x000fe200000000cc */
[----:B-1----:R-:W-:-:S04]  /*1aa50*/  FADD.FTZ R4, R20, R8 ;  /* 0x0000000814047221 */ /* 0x002fc80000010000 */
[----:B------:R-:W1:Y:S01]  /*1aa60*/  MUFU.EX2 R25, R25 ;  /* 0x0000001900197308 */ /* 0x000e620000000800 */
[----:B----4-:R-:W-:-:S07]  /*1aa70*/  FADD.FTZ R4, R21, R4 ;  /* 0x0000000415047221 */ /* 0x010fce0000010000 */
[----:B------:R-:W-:Y:S08]  /*1aa80*/  MUFU.EX2 R24, R24 ;  /* 0x0000001800187308 */ /* 0x000ff00000000800 */
[----:B------:R-:W4:Y:S01]  /*1aa90*/  MUFU.EX2 R3, R3 ;  /* 0x0000000300037308 */ /* 0x000f220000000800 */
[----:B--2---:R-:W-:-:S07]  /*1aaa0*/  FADD.FTZ R4, R22, R4 ;  /* 0x0000000416047221 */ /* 0x004fce0000010000 */
[----:B------:R-:W2:Y:S01]  /*1aab0*/  MUFU.EX2 R28, R28 ;  /* 0x0000001c001c7308 */ /* 0x000ea20000000800 */
[----:B-1----:R-:W-:-:S07]  /*1aac0*/  FADD.FTZ R36, R25, R4 ;  /* 0x0000000419247221 */ /* 0x002fce0000010000 */
[----:B------:R-:W1:Y:S01]  /*1aad0*/  MUFU.EX2 R31, R31 ;  /* 0x0000001f001f7308 */ /* 0x000e620000000800 */
[----:B----4-:R-:W-:Y:S02]  /*1aae0*/  FFMA.FTZ R5, R247, R3, R24 ;  /* 0x00000003f7057223 */ /* 0x010fe40000010018 */
[----:B------:R-:W-:-:S05]  /*1aaf0*/  IMAD.MOV.U32 R52, RZ, RZ, R236 ;  /* 0x000000ffff347224 */ /* 0x000fca00078e00ec */
[----:B------:R-:W4:Y:S01]  /*1ab00*/  MUFU.EX2 R38, R38 ;  /* 0x0000002600267308 */ /* 0x000f220000000800 */
[-C--:B------:R-:W-:Y:S02]  /*1ab10*/  FMUL.FTZ R236, R124, R6.reuse ;  /* 0x000000067cec7220 */ /* 0x080fe40000410000 */
[-C--:B------:R-:W-:Y:S02]  /*1ab20*/  FMUL.FTZ R237, R125, R6.reuse ;  /* 0x000000067ded7220 */ /* 0x080fe40000410000 */
[----:B------:R-:W-:-:S03]  /*1ab30*/  FMUL.FTZ R244, R120, R6 ;  /* 0x0000000678f47220 */ /* 0x000fc60000410000 */
[----:B------:R-:W1:Y:S01]  /*1ab40*/  MUFU.EX2 R4, R60 ;  /* 0x0000003c00047308 */ /* 0x000e620000000800 */
[----:B------:R-:W-:Y:S01]  /*1ab50*/  FMUL.FTZ R245, R121, R6 ;  /* 0x0000000679f57220 */ /* 0x000fe20000410000 */
[----:B------:R-:W-:Y:S01]  /*1ab60*/  @!P6 HADD2 R140, -R213.H0_H0, -RZ.H0_H0 ;  /* 0xa00000ffd58ce230 */ /* 0x000fe20000000900 */
[----:B------:R-:W-:Y:S02]  /*1ab70*/  FADD.FTZ R9, R158, R63 ;  /* 0x0000003f9e097221 */ /* 0x000fe40000010000 */
        /* <DEDUP_REMOVED lines=16> */
[----:B--2---:R-:W-:Y:S01]  /*1ac80*/  FADD.FTZ R5, R28, R5 ;  /* 0x000000051c057221 */ /* 0x004fe20000010000 */
[----:B------:R-:W2:Y:S01]  /*1ac90*/  MUFU.EX2 R3, R59 ;  /* 0x0000003b00037308 */ /* 0x000ea20000000800 */
[----:B------:R-:W-:Y:S01]  /*1aca0*/  FADD.FTZ R9, R162, R9 ;  /* 0x00000009a2097221 */ /* 0x000fe20000010000 */
[----:B------:R-:W-:Y:S01]  /*1acb0*/  @!P6 PRMT R213, R140, 0x5410, RZ ;  /* 0x000054108cd5e816 */ /* 0x000fe200000000ff */
[----:B------:R-:W-:Y:S01]  /*1acc0*/  FADD.FTZ R7, R34, R7 ;  /* 0x0000000722077221 */ /* 0x000fe20000010000 */
[----:B------:R-:W-:Y:S01]  /*1acd0*/  F2FP.PACK_AB R34, R25, R22 ;  /* 0x000000161922723e */ /* 0x000fe200000000ff */
[----:B-1----:R-:W-:Y:S02]  /*1ace0*/  FADD.FTZ R5, R31, R5 ;  /* 0x000000051f057221 */ /* 0x002fe40000010000 */
[----:B------:R-:W-:Y:S02]  /*1acf0*/  IMAD.MOV.U32 R64, RZ, RZ, R238 ;  /* 0x000000ffff407224 */ /* 0x000fe400078e00ee */
[----:B------:R-:W-:-:S02]  /*1ad00*/  IMAD.MOV.U32 R65, RZ, RZ, R239 ;  /* 0x000000ffff417224 */ /* 0x000fc400078e00ef */
        /* <DEDUP_REMOVED lines=18> */
[----:B------:R-:W-:Y:S02]  /*1ae30*/  IMAD.MOV.U32 R19, RZ, RZ, R168 ;  /* 0x000000ffff137224 */ /* 0x000fe400078e00a8 */
[----:B------:R-:W-:Y:S01]  /*1ae40*/  FADD.FTZ R0, R160, R9 ;  /* 0x00000009a0007221 */ /* 0x000fe20000010000 */
[----:B------:R-:W-:Y:S01]  /*1ae50*/  ISETP.GE.U32.AND P6, PT, R241, R23, PT ;  /* 0x00000017f100720c */ /* 0x000fe20003fc6070 */
[----:B----4-:R-:W-:Y:S01]  /*1ae60*/  FADD.FTZ R5, R38, R5 ;  /* 0x0000000526057221 */ /* 0x010fe20000010000 */
[----:B------:R-:W-:Y:S01]  /*1ae70*/  F2FP.PACK_AB R30, R21, R20 ;  /* 0x00000014151e723e */ /* 0x000fe200000000ff */
[----:B------:R-:W-:Y:S02]  /*1ae80*/  FADD.FTZ R23, R49, R7 ;  /* 0x0000000731177221 */ /* 0x000fe40000010000 */
[----:B------:R-:W-:Y:S02]  /*1ae90*/  FADD.FTZ R20, R166, R0 ;  /* 0x00000000a6147221 */ /* 0x000fe40000010000 */
[----:B------:R-:W-:-:S02]  /*1aea0*/  IMAD.MOV.U32 R49, RZ, RZ, R19 ;  /* 0x000000ffff317224 */ /* 0x000fc400078e0013 */
[----:B------:R-:W-:Y:S02]  /*1aeb0*/  FADD.FTZ R0, R4, R5 ;  /* 0x0000000504007221 */ /* 0x000fe40000010000 */
[----:B------:R-:W-:Y:S01]  /*1aec0*/  IMAD.WIDE.U32 R18, R52, -0x326172a9, RZ ;  /* 0xcd9e8d5734127825 */ /* 0x000fe200078e00ff */
[----:B------:R-:W-:-:S03]  /*1aed0*/  F2FP.PACK_AB R29, R28, R24 ;  /* 0x000000181c1d723e */ /* 0x000fc600000000ff */
[----:B--2---:R-:W-:Y:S01]  /*1aee0*/  FADD.FTZ R28, R3, R0 ;  /* 0x00000000031c7221 */ /* 0x004fe20000010000 */
[----:B---3--:R-:W-:Y:S01]  /*1aef0*/  LOP3.LUT R0, R19, R184, RZ, 0x3c, !PT ;  /* 0x000000b813007212 */ /* 0x008fe200078e3cff */
[----:B------:R-:W-:Y:S01]  /*1af00*/  IMAD.MOV.U32 R66, RZ, RZ, R181 ;  /* 0x000000ffff427224 */ /* 0x000fe200078e00b5 */
[----:B------:R-:W-:Y:S01]  /*1af10*/  F2FP.PACK_AB R31, R38, R31 ;  /* 0x0000001f261f723e */ /* 0x000fe200000000ff */
        /* <DEDUP_REMOVED lines=12> */
[----:B------:R-:W-:-:S04]  /*1afe0*/  IMAD.WIDE.U32 R6, R0, -0x2daee0ad, RZ ;  /* 0xd2511f5300067825 */ /* 0x000fc800078e00ff */
        /* <DEDUP_REMOVED lines=16> */
[----:B------:R-:W-:Y:S02]  /*1b0f0*/  LOP3.LUT R2, R27, UR29, R18, 0x96, !PT ;  /* 0x0000001d1b027c12 */ /* 0x000fe4000f8e9612 */
[----:B------:R-:W-:Y:S02]  /*1b100*/  LOP3.LUT R0, R7, UR28, R64, 0x96, !PT ;  /* 0x0000001c07007c12 */ /* 0x000fe4000f8e9640 */
[----:B------:R-:W-:Y:S01]  /*1b110*/  F2FP.PACK_AB R24, R3, R4 ;  /* 0x000000040318723e */ /* 0x000fe200000000ff */
[----:B------:R-:W-:-:S04]  /*1b120*/  IMAD.WIDE.U32 R2, R2, -0x2daee0ad, RZ ;  /* 0xd2511f5302027825 */ /* 0x000fc800078e00ff */
[----:B------:R-:W-:Y:S01]  /*1b130*/  IMAD.WIDE.U32 R4, R0, -0x326172a9, RZ ;  /* 0xcd9e8d5700047825 */ /* 0x000fe200078e00ff */
[----:B------:R-:W-:-:S04]  /*1b140*/  LOP3.LUT R0, R3, UR26, R6, 0x96, !PT ;  /* 0x0000001a03007c12 */ /* 0x000fc8000f8e9606 */
[----:B------:R-:W-:Y:S01]  /*1b150*/  LOP3.LUT R3, R5, UR27, R26, 0x96, !PT ;  /* 0x0000001b05037c12 */ /* 0x000fe2000f8e961a */
[----:B------:R-:W-:-:S04]  /*1b160*/  IMAD.MOV.U32 R60, RZ, RZ, R12 ;  /* 0x000000ffff3c7224 */ /* 0x000fc800078e000c */
[----:B------:R-:W-:-:S04]  /*1b170*/  IMAD.WIDE.U32 R8, R3, -0x2daee0ad, RZ ;  /* 0xd2511f5303087825 */ /* 0x000fc800078e00ff */
[----:B------:R-:W-:Y:S02]  /*1b180*/  IMAD.MOV.U32 R59, RZ, RZ, R13 ;  /* 0x000000ffff3b7224 */ /* 0x000fe400078e000d */
[----:B------:R-:W-:Y:S01]  /*1b190*/  IMAD.WIDE.U32 R12, R0, -0x326172a9, RZ ;  /* 0xcd9e8d57000c7825 */ /* 0x000fe200078e00ff */
[----:B------:R-:W-:Y:S02]  /*1b1a0*/  LOP3.LUT R0, R9, UR24, R2, 0x96, !PT ;  /* 0x0000001809007c12 */ /* 0x000fe4000f8e9602 */
[----:B------:R-:W-:Y:S01]  /*1b1b0*/  F2FP.PACK_AB R32, R14, R10 ;  /* 0x0000000a0e20723e */ /* 0x000fe200000000ff */
[----:B------:R-:W-:Y:S02]  /*1b1c0*/  IMAD.MOV.U32 R21, RZ, RZ, R11 ;  /* 0x000000ffff157224 */ /* 0x000fe400078e000b */
[----:B------:R-:W-:Y:S01]  /*1b1d0*/  IMAD.WIDE.U32 R10, R0, -0x326172a9, RZ ;  /* 0xcd9e8d57000a7825 */ /* 0x000fe200078e00ff */
[----:B------:R-:W-:Y:S02]  /*1b1e0*/  PRMT R15, R207, 0x5410, R206 ;  /* 0x00005410cf0f7816 */ /* 0x000fe400000000ce */
[----:B------:R-:W-:-:S02]  /*1b1f0*/  LOP3.LUT R3, R13, UR25, R4, 0x96, !PT ;  /* 0x000000190d037c12 */ /* 0x000fc4000f8e9604 */
[----:B------:R-:W-:Y:S01]  /*1b200*/  LOP3.LUT R0, R11, UR23, R12, 0x96, !PT ;  /* 0x000000170b007c12 */ /* 0x000fe2000f8e960c */
[----:B------:R-:W-:Y:S02]  /*1b210*/  IMAD.MOV.U32 R13, RZ, RZ, R15 ;  /* 0x000000ffff0d7224 */ /* 0x000fe400078e000f */
[----:B------:R-:W-:-:S04]  /*1b220*/  IMAD.WIDE.U32 R2, R3, -0x2daee0ad, RZ ;  /* 0xd2511f5303027825 */ /* 0x000fc800078e00ff */
[----:B------:R-:W-:Y:S01]  /*1b230*/  IMAD.WIDE.U32 R14, R0, -0x2daee0ad, RZ ;  /* 0xd2511f53000e7825 */ /* 0x000fe200078e00ff */
[----:B------:R-:W-:-:S04]  /*1b240*/  LOP3.LUT R3, R3, UR22, R8, 0x96, !PT ;  /* 0x0000001603037c12 */ /* 0x000fc8000f8e9608 */
[----:B------:R-:W-:Y:S01]  /*1b250*/  LOP3.LUT R2, R15, UR12, R2, 0x96, !PT ;  /* 0x0000000c0f027c12 */ /* 0x000fe2000f8e9602 */
[----:B------:R-:W-:-:S04]  /*1b260*/  IMAD.WIDE.U32 R8, R3, -0x326172a9, RZ ;  /* 0xcd9e8d5703087825 */ /* 0x000fc800078e00ff */
[----:B------:R-:W-:Y:S01]  /*1b270*/  IMAD.WIDE.U32 R2, R2, -0x326172a9, RZ ;  /* 0xcd9e8d5702027825 */ /* 0x000fe200078e00ff */
[----:B------:R-:W-:-:S04]  /*1b280*/  @!P1 HADD2 R148, -R206.H0_H0, -RZ.H0_H0 ;  /* 0xa00000ffce949230 */ /* 0x000fc80000000900 */
[----:B------:R-:W-:-:S04]  /*1b290*/  LOP3.LUT R0, R3, UR8, R8, 0x96, !PT ;  /* 0x0000000803007c12 */ /* 0x000fc8000f8e9608 */
[----:B------:R-:W-:Y:S01]  /*1b2a0*/  LOP3.LUT R7, R0, 0xff, RZ, 0xc0, !PT ;  /* 0x000000ff00077812 */ /* 0x000fe200078ec0ff */
[----:B------:R-:W-:Y:S01]  /*1b2b0*/  @!P2 HADD2 R143, -R208.H0_H0, -RZ.H0_H0 ;  /* 0xa00000ffd08fa230 */ /* 0x000fe20000000900 */
[----:B------:R-:W-:Y:S02]  /*1b2c0*/  @!P1 PRMT R206, R148, 0x5410, RZ ;  /* 0x0000541094ce9816 */ /* 0x000fe400000000ff */
[----:B------:R-:W-:Y:S02]  /*1b2d0*/  LOP3.LUT R15, R9, UR13, R10, 0x96, !PT ;  /* 0x0000000d090f7c12 */ /* 0x000fe4000f8e960a */
[----:B------:R-:W-:Y:S02]  /*1b2e0*/  ISETP.GE.U32.AND P1, PT, R241, R7, PT ;  /* 0x00000007f100720c */ /* 0x000fe40003f26070 */
[----:B------:R-:W-:Y:S02]  /*1b2f0*/  LOP3.LUT R9, R5, UR27, R16, 0x96, !PT ;  /* 0x0000001b05097c12 */ /* 0x000fe4000f8e9610 */
[----:B------:R-:W-:-:S02]  /*1b300*/  LOP3.LUT R7, R0, 0xffff, RZ, 0xc0, !PT ;  /* 0x0000ffff00077812 */ /* 0x000fc400078ec0ff */
[--C-:B------:R-:W-:Y:S02]  /*1b310*/  SHF.R.U32.HI R5, RZ, 0x10, R0.reuse ;  /* 0x00000010ff057819 */ /* 0x100fe40000011600 */
[----:B------:R-:W-:Y:S01]  /*1b320*/  SHF.R.U32.HI R0, RZ, 0x18, R0 ;  /* 0x00000018ff007819 */ /* 0x000fe20000011600 */
[----:B------:R-:W-:Y:S01]  /*1b330*/  @!P3 HADD2 R145, -R210.H0_H0, -RZ.H0_H0 ;  /* 0xa00000ffd291b230 */ /* 0x000fe20000000900 */
[----:B------:R-:W-:Y:S02]  /*1b340*/  PRMT R33, R209, 0x5410, R208 ;  /* 0x00005410d1217816 */ /* 0x000fe400000000d0 */
[----:B------:R-:W-:Y:S02]  /*1b350*/  @!P2 PRMT R208, R143, 0x5410, RZ ;  /* 0x000054108fd0a816 */ /* 0x000fe400000000ff */
[----:B------:R-:W-:Y:S02]  /*1b360*/  ISETP.GE.U32.AND P2, PT, R241, R0, PT ;  /* 0x00000000f100720c */ /* 0x000fe40003f46070 */
[----:B------:R-:W-:-:S02]  /*1b370*/  LOP3.LUT R0, R2, 0xff, RZ, 0xc0, !PT ;  /* 0x000000ff02007812 */ /* 0x000fc400078ec0ff */
[----:B------:R-:W-:Y:S02]  /*1b380*/  LOP3.LUT R8, R17, UR29, R18, 0x96, !PT ;  /* 0x0000001d11087c12 */ /* 0x000fe4000f8e9612 */
[----:B------:R-:W-:Y:S02]  /*1b390*/  @!P3 PRMT R210, R145, 0x5410, RZ ;  /* 0x0000541091d2b816 */ /* 0x000fe400000000ff */
[----:B------:R-:W-:Y:S01]  /*1b3a0*/  SHF.R.U32.HI R7, RZ, 0x8, R7 ;  /* 0x00000008ff077819 */ /* 0x000fe20000011607 */
[----:B------:R-:W-:Y:S01]  /*1b3b0*/  @!P0 HADD2 R152, -R205.H0_H0, -RZ.H0_H0 ;  /* 0xa00000ffcd988230 */ /* 0x000fe20000000900 */
[----:B------:R-:W-:Y:S02]  /*1b3c0*/  ISETP.GE.U32.AND P3, PT, R241, R0, PT ;  /* 0x00000000f100720c */ /* 0x000fe40003f66070 */
[----:B------:R-:W-:Y:S02]  /*1b3d0*/  SHF.R.U32.HI R0, RZ, 0x18, R2 ;  /* 0x00000018ff007819 */ /* 0x000fe40000011602 */
[----:B------:R-:W-:-:S02]  /*1b3e0*/  LOP3.LUT R16, R2, 0xffff, RZ, 0xc0, !PT ;  /* 0x0000ffff02107812 */ /* 0x000fc400078ec0ff */
[----:B------:R-:W-:Y:S01]  /*1b3f0*/  SHF.R.U32.HI R19, RZ, 0x10, R2 ;  /* 0x00000010ff137819 */ /* 0x000fe20000011602 */
[----:B------:R-:W-:Y:S01]  /*1b400*/  IMAD.WIDE.U32 R2, R8, -0x2daee0ad, RZ ;  /* 0xd2511f5308027825 */ /* 0x000fe200078e00ff */
[----:B------:R-:W-:Y:S01]  /*1b410*/  LOP3.LUT R7, R7, 0xffff, RZ, 0xc0, !PT ;  /* 0x0000ffff07077812 */ /* 0x000fe200078ec0ff */
[----:B------:R-:W-:Y:S01]  /*1b420*/  @!P5 HADD2 R151, -R204.H0_H0, -RZ.H0_H0 ;  /* 0xa00000ffcc97d230 */ /* 0x000fe20000000900 */
[----:B------:R-:W-:Y:S02]  /*1b430*/  PRMT R56, R205, 0x5410, R204 ;  /* 0x00005410cd387816 */ /* 0x000fe400000000cc */
[----:B------:R-:W-:Y:S02]  /*1b440*/  @!P0 PRMT R205, R152, 0x5410, RZ ;  /* 0x0000541098cd8816 */ /* 0x000fe400000000ff */
[----:B------:R-:W-:Y:S02]  /*1b450*/  ISETP.GE.U32.AND P0, PT, R241, R7, PT ;  /* 0x00000007f100720c */ /* 0x000fe40003f06070 */
[----:B------:R-:W-:Y:S01]  /*1b460*/  LOP3.LUT R3, R3, UR26, R6, 0x96, !PT ;  /* 0x0000001a03037c12 */ /* 0x000fe2000f8e9606 */
[----:B------:R-:W-:Y:S01]  /*1b470*/  IMAD.WIDE.U32 R6, R9, -0x2daee0ad, RZ ;  /* 0xd2511f5309067825 */ /* 0x000fe200078e00ff */
[----:B------:R-:W-:-:S02]  /*1b480*/  @!P5 PRMT R204, R151, 0x5410, RZ ;  /* 0x0000541097ccd816 */ /* 0x000fc400000000ff */
[----:B------:R-:W-:Y:S02]  /*1b490*/  ISETP.GE.U32.AND P5, PT, R241, R0, PT ;  /* 0x00000000f100720c */ /* 0x000fe40003fa6070 */
[----:B------:R-:W-:Y:S01]  /*1b4a0*/  LOP3.LUT R0, R7, UR24, R2, 0x96, !PT ;  /* 0x0000001807007c12 */ /* 0x000fe2000f8e9602 */
[----:B------:R-:W-:Y:S01]  /*1b4b0*/  IMAD.WIDE.U32 R2, R3, -0x326172a9, RZ ;  /* 0xcd9e8d5703027825 */ /* 0x000fe200078e00ff */
[----:B------:R-:W-:-:S03]  /*1b4c0*/  @!P4 HADD2 R144, -R209.H0_H0, -RZ.H0_H0 ;  /* 0xa00000ffd190c230 */ /* 0x000fc60000000900 */
[----:B------:R-:W-:Y:S01]  /*1b4d0*/  IMAD.WIDE.U32 R10, R0, -0x326172a9, RZ ;  /* 0xcd9e8d57000a7825 */ /* 0x000fe200078e00ff */
[----:B------:R-:W-:Y:S02]  /*1b4e0*/  LOP3.LUT R5, R5, 0xff, RZ, 0xc0, !PT ;  /* 0x000000ff05057812 */ /* 0x000fe400078ec0ff */
[----:B------:R-:W-:Y:S02]  /*1b4f0*/  LOP3.LUT R3, R3, UR25, R4, 0x96, !PT ;  /* 0x0000001903037c12 */ /* 0x000fe4000f8e9604 */
[----:B------:R-:W-:Y:S02]  /*1b500*/  LOP3.LUT R2, R11, UR23, R2, 0x96, !PT ;  /* 0x000000170b027c12 */ /* 0x000fe4000f8e9602 */
[----:B------:R-:W-:Y:S01]  /*1b510*/  @!P4 PRMT R209, R144, 0x5410, RZ ;  /* 0x0000541090d1c816 */ /* 0x000fe200000000ff */
[----:B------:R-:W-:Y:S01]  /*1b520*/  IMAD.MOV.U32 R9, RZ, RZ, R13 ;  /* 0x000000ffff097224 */ /* 0x000fe200078e000d */
[----:B------:R-:W-:Y:S01]  /*1b530*/  ISETP.GE.U32.AND P4, PT, R241, R5, PT ;  /* 0x00000005f100720c */ /* 0x000fe20003f86070 */
[----:B------:R-:W-:-:S04]  /*1b540*/  IMAD.WIDE.U32 R4, R3, -0x2daee0ad, RZ ;  /* 0xd2511f5303047825 */ /* 0x000fc800078e00ff */
[----:B------:R-:W-:Y:S01]  /*1b550*/  IMAD.WIDE.U32 R12, R2, -0x2daee0ad, RZ ;  /* 0xd2511f53020c7825 */ /* 0x000fe200078e00ff */
[----:B------:R-:W-:-:S03]  /*1b560*/  LOP3.LUT R5, R5, UR22, R6, 0x96, !PT ;  /* 0x0000001605057c12 */ /* 0x000fc6000f8e9606 */
[----:B------:R-:W-:Y:S01]  /*1b570*/  IMAD.WIDE.U32 R2, R15, -0x2daee0ad, RZ ;  /* 0xd2511f530f027825 */ /* 0x000fe200078e00ff */
[----:B------:R-:W-:-:S03]  /*1b580*/  LOP3.LUT R6, R13, UR12, R4, 0x96, !PT ;  /* 0x0000000c0d067c12 */ /* 0x000fc6000f8e9604 */
[----:B------:R-:W-:Y:S01]  /*1b590*/  IMAD.MOV.U32 R13, RZ, RZ, R21 ;  /* 0x000000ffff0d7224 */ /* 0x000fe200078e0015 */
[----:B------:R-:W-:Y:S01]  /*1b5a0*/  LOP3.LUT R0, R3, UR7, R14, 0x96, !PT ;  /* 0x0000000703007c12 */ /* 0x000fe2000f8e960e */
[----:B------:R-:W-:Y:S01]  /*1b5b0*/  IMAD.WIDE.U32 R4, R5, -0x326172a9, RZ ;  /* 0xcd9e8d5705047825 */ /* 0x000fe200078e00ff */
[C---:B------:R-:W-:Y:S02]  /*1b5c0*/  LOP3.LUT R18, R2.reuse, 0xff, RZ, 0xc0, !PT ;  /* 0x000000ff02127812 */ /* 0x040fe400078ec0ff */
[----:B------:R-:W-:Y:S02]  /*1b5d0*/  LOP3.LUT R15, R2, 0xffff, RZ, 0xc0, !PT ;  /* 0x0000ffff020f7812 */ /* 0x000fe400078ec0ff */
[--C-:B------:R-:W-:Y:S02]  /*1b5e0*/  SHF.R.U32.HI R17, RZ, 0x10, R2.reuse ;  /* 0x00000010ff117819 */ /* 0x100fe40000011602 */
[----:B------:R-:W-:Y:S01]  /*1b5f0*/  SHF.R.U32.HI R21, RZ, 0x18, R2 ;  /* 0x00000018ff157819 */ /* 0x000fe20000011602 */
[----:B------:R-:W-:Y:S01]  /*1b600*/  IMAD.WIDE.U32 R2, R6, -0x326172a9, RZ ;  /* 0xcd9e8d5706027825 */ /* 0x000fe200078e00ff */
[----:B------:R-:W-:-:S02]  /*1b610*/  PRMT R7, R29, 0x7632, R7 ;  /* 0x000076321d077816 */ /* 0x000fc40000000007 */
[----:B------:R-:W-:Y:S01]  /*1b620*/  PRMT R8, R29, 0x7610, R8 ;  /* 0x000076101d087816 */ /* 0x000fe20000000008 */
[----:B------:R-:W-:Y:S01]  /*1b630*/  FADD.FTZ R11, R230, R20 ;  /* 0x00000014e60b7221 */ /* 0x000fe20000010000 */
[----:B------:R-:W-:Y:S01]  /*1b640*/  LOP3.LUT R6, R3, UR8, R4, 0x96, !PT ;  /* 0x0000000803067c12 */ /* 0x000fe2000f8e9604 */
[----:B------:R-:W-:Y:S01]  /*1b650*/  IMAD.MOV.U32 R230, RZ, RZ, R22 ;  /* 0x000000ffffe67224 */ /* 0x000fe200078e0016 */
[----:B------:R-:W-:Y:S01]  /*1b660*/  @!P0 HADD2 R76, -R7.H0_H0, -RZ.H0_H0 ;  /* 0xa00000ff074c8230 */ /* 0x000fe20000000900 */
[----:B------:R-:W-:Y:S01]  /*1b670*/  IMAD.MOV.U32 R20, RZ, RZ, R9 ;  /* 0x000000ffff147224 */ /* 0x000fe200078e0009 */
[C---:B------:R-:W-:Y:S01]  /*1b680*/  LOP3.LUT R22, R2.reuse, 0xffff, RZ, 0xc0, !PT ;  /* 0x0000ffff02167812 */ /* 0x040fe200078ec0ff */
[----:B------:R-:W-:Y:S01]  /*1b690*/  IMAD.MOV.U32 R29, RZ, RZ, R25 ;  /* 0x000000ffff1d7224 */ /* 0x000fe200078e0019 */
[----:B------:R-:W-:Y:S01]  /*1b6a0*/  LOP3.LUT R9, R2, 0xff, RZ, 0xc0, !PT ;  /* 0x000000ff02097812 */ /* 0x000fe200078ec0ff */
[----:B------:R-:W-:Y:S01]  /*1b6b0*/  IMAD.MOV.U32 R3, RZ, RZ, R13 ;  /* 0x000000ffff037224 */ /* 0x000fe200078e000d */
[--C-:B------:R-:W-:Y:S01]  /*1b6c0*/  SHF.R.U32.HI R14, RZ, 0x10, R2.reuse ;  /* 0x00000010ff0e7819 */ /* 0x100fe20000011602 */
[----:B------:R-:W-:Y:S01]  /*1b6d0*/  FADD.FTZ R13, R58, R23 ;  /* 0x000000173a0d7221 */ /* 0x000fe20000010000 */
[----:B------:R-:W-:Y:S01]  /*1b6e0*/  SHF.R.U32.HI R25, RZ, 0x18, R2 ;  /* 0x00000018ff197819 */ /* 0x000fe20000011602 */
[----:B------:R-:W-:-:S02]  /*1b6f0*/  IMAD.MOV.U32 R2, RZ, RZ, R192 ;  /* 0x000000ffff027224 */ /* 0x000fc400078e00c0 */
[----:B------:R-:W-:Y:S01]  /*1b700*/  IMAD.MOV.U32 R23, RZ, RZ, R52 ;  /* 0x000000ffff177224 */ /* 0x000fe200078e0034 */
[----:B------:R-:W-:Y:S01]  /*1b710*/  PRMT R52, R8, 0x5410, R7 ;  /* 0x0000541008347816 */ /* 0x000fe20000000007 */
[----:B------:R-:W-:Y:S01]  /*1b720*/  @!P1 HADD2 R77, -R8.H0_H0, -RZ.H0_H0 ;  /* 0xa00000ff084d9230 */ /* 0x000fe20000000900 */
[----:B------:R-:W-:Y:S01]  /*1b730*/  @!P0 PRMT R7, R76, 0x5410, RZ ;  /* 0x000054104c078816 */ /* 0x000fe200000000ff */
[----:B------:R-:W-:Y:S01]  /*1b740*/  IMAD.MOV.U32 R76, RZ, RZ, R2 ;  /* 0x000000ffff4c7224 */ /* 0x000fe200078e0002 */
[----:B------:R-:W-:Y:S01]  /*1b750*/  SHF.R.U32.HI R2, RZ, 0x8, R16 ;  /* 0x00000008ff027819 */ /* 0x000fe20000011610 */
[----:B------:R-:W-:Y:S01]  /*1b760*/  @!P6 HADD2 R149, -R207.H0_H0, -RZ.H0_H0 ;  /* 0xa00000ffcf95e230 */ /* 0x000fe20000000900 */
[----:B------:R-:W-:Y:S01]  /*1b770*/  LOP3.LUT R10, R5, UR13, R10, 0x96, !PT ;  /* 0x0000000d050a7c12 */ /* 0x000fe2000f8e960a */
[----:B------:R1:W5:Y:S01]  /*1b780*/  LDL.LU R192, [R1+0x1b0] ;  /* 0x0001b00001c07983 */ /* 0x0003620000300800 */
[----:B------:R-:W-:Y:S02]  /*1b790*/  LOP3.LUT R2, R2, 0xffff, RZ, 0xc0, !PT ;  /* 0x0000ffff02027812 */ /* 0x000fe400078ec0ff */
[----:B------:R-:W-:-:S02]  /*1b7a0*/  @!P1 PRMT R8, R77, 0x5410, RZ ;  /* 0x000054104d089816 */ /* 0x000fc400000000ff */
[----:B------:R-:W-:Y:S02]  /*1b7b0*/  ISETP.GE.U32.AND P1, PT, R241, R2, PT ;  /* 0x00000002f100720c */ /* 0x000fe40003f26070 */
[----:B------:R-:W-:Y:S02]  /*1b7c0*/  LOP3.LUT R2, R19, 0xff, RZ, 0xc0, !PT ;  /* 0x000000ff13027812 */ /* 0x000fe400078ec0ff */
[C---:B------:R-:W-:Y:S02]  /*1b7d0*/  PRMT R5, R32.reuse, 0x7610, R5 ;  /* 0x0000761020057816 */ /* 0x040fe40000000005 */
[----:B------:R-:W-:Y:S02]  /*1b7e0*/  PRMT R4, R32, 0x7632, R4 ;  /* 0x0000763220047816 */ /* 0x000fe40000000004 */
[----:B------:R-:W-:Y:S02]  /*1b7f0*/  ISETP.GE.U32.AND P0, PT, R241, R2, PT ;  /* 0x00000002f100720c */ /* 0x000fe40003f06070 */
[----:B------:R-:W-:Y:S01]  /*1b800*/  SHF.R.U32.HI R2, RZ, 0x10, R0 ;  /* 0x00000010ff027819 */ /* 0x000fe20000011600 */
[----:B------:R-:W-:Y:S01]  /*1b810*/  @!P4 HADD2 R78, -R5.H0_H0, -RZ.H0_H0 ;  /* 0xa00000ff054ec230 */ /* 0x000fe20000000900 */
[----:B------:R-:W-:Y:S01]  /*1b820*/  PRMT R199, R31, 0x7610, R199 ;  /* 0x000076101fc77816 */ /* 0x000fe200000000c7 */
[----:B------:R-:W-:Y:S01]  /*1b830*/  @!P2 HADD2 R79, -R4.H0_H0, -RZ.H0_H0 ;  /* 0xa00000ff044fa230 */ /* 0x000fe20000000900 */
[----:B------:R-:W-:Y:S01]  /*1b840*/  IMAD.MOV.U32 R19, RZ, RZ, R76 ;  /* 0x000000ffff137224 */ /* 0x000fe200078e004c */
[----:B------:R-:W-:Y:S01]  /*1b850*/  LOP3.LUT R2, R2, 0xff, RZ, 0xc0, !PT ;  /* 0x000000ff02027812 */ /* 0x000fe200078ec0ff */
[----:B------:R-:W-:Y:S01]  /*1b860*/  IMAD.MOV.U32 R76, RZ, RZ, R49 ;  /* 0x000000ffff4c7224 */ /* 0x000fe200078e0031 */
[----:B------:R-:W-:Y:S01]  /*1b870*/  PRMT R49, R5, 0x5410, R4 ;  /* 0x0000541005317816 */ /* 0x000fe20000000004 */
[----:B------:R-:W-:Y:S01]  /*1b880*/  IMAD.MOV.U32 R32, RZ, RZ, R188 ;  /* 0x000000ffff207224 */ /* 0x000fe200078e00bc */
[----:B------:R-:W-:Y:S01]  /*1b890*/  @!P4 PRMT R5, R78, 0x5410, RZ ;  /* 0x000054104e05c816 */ /* 0x000fe200000000ff */
[----:B------:R-:W-:Y:S01]  /*1b8a0*/  @!P3 HADD2 R80, -R199.H0_H0, -RZ.H0_H0 ;  /* 0xa00000ffc750b230 */ /* 0x000fe20000000900 */
[----:B------:R-:W-:-:S02]  /*1b8b0*/  PRMT R167, R31, 0x7632, R167 ;  /* 0x000076321fa77816 */ /* 0x000fc400000000a7 */
[----:B------:R-:W-:Y:S02]  /*1b8c0*/  ISETP.GE.U32.AND P4, PT, R241, R2, PT ;  /* 0x00000002f100720c */ /* 0x000fe40003f86070 */
[----:B------:R-:W-:Y:S01]  /*1b8d0*/  @!P2 PRMT R4, R79, 0x5410, RZ ;  /* 0x000054104f04a816 */ /* 0x000fe200000000ff */
[----:B------:R-:W-:Y:S01]  /*1b8e0*/  IMAD.MOV.U32 R79, RZ, RZ, R32 ;  /* 0x000000ffff4f7224 */ /* 0x000fe200078e0020 */
[----:B------:R-:W-:Y:S02]  /*1b8f0*/  LOP3.LUT R2, R0, 0xff, RZ, 0xc0, !PT ;  /* 0x000000ff00027812 */ /* 0x000fe400078ec0ff */
[----:B------:R-:W-:Y:S02]  /*1b900*/  PRMT R32, R199, 0x5410, R167 ;  /* 0x00005410c7207816 */ /* 0x000fe400000000a7 */
[----:B------:R-:W-:Y:S02]  /*1b910*/  @!P3 PRMT R199, R80, 0x5410, RZ ;  /* 0x0000541050c7b816 */ /* 0x000fe400000000ff */
[----:B------:R-:W-:-:S02]  /*1b920*/  ISETP.GE.U32.AND P3, PT, R241, R2, PT ;  /* 0x00000002f100720c */ /* 0x000fc40003f66070 */
[----:B------:R-:W-:Y:S02]  /*1b930*/  SHF.R.U32.HI R2, RZ, 0x18, R0 ;  /* 0x00000018ff027819 */ /* 0x000fe40000011600 */
[----:B------:R-:W-:Y:S02]  /*1b940*/  PRMT R166, R30, 0x7610, R166 ;  /* 0x000076101ea67816 */ /* 0x000fe400000000a6 */
[----:B------:R-:W-:Y:S01]  /*1b950*/  LOP3.LUT R0, R0, 0xffff, RZ, 0xc0, !PT ;  /* 0x0000ffff00007812 */ /* 0x000fe200078ec0ff */
[----:B------:R-:W-:Y:S01]  /*1b960*/  @!P1 HADD2 R81, -R167.H0_H0, -RZ.H0_H0 ;  /* 0xa00000ffa7519230 */ /* 0x000fe20000000900 */
[----:B------:R-:W-:Y:S01]  /*1b970*/  PRMT R198, R30, 0x7632, R198 ;  /* 0x000076321ec67816 */ /* 0x000fe200000000c6 */
[----:B------:R-:W-:Y:S01]  /*1b980*/  @!P0 HADD2 R83, -R166.H0_H0, -RZ.H0_H0 ;  /* 0xa00000ffa6538230 */ /* 0x000fe20000000900 */
[----:B------:R-:W-:Y:S01]  /*1b990*/  SHF.R.U32.HI R0, RZ, 0x8, R0 ;  /* 0x00000008ff007819 */ /* 0x000fe20000011600 */
[----:B------:R-:W-:Y:S01]  /*1b9a0*/  IMAD.MOV.U32 R78, RZ, RZ, R20 ;  /* 0x000000ffff4e7224 */ /* 0x000fe200078e0014 */
[----:B------:R-:W-:Y:S01]  /*1b9b0*/  ISETP.GE.U32.AND P2, PT, R241, R2, PT ;  /* 0x00000002f100720c */ /* 0x000fe20003f46070 */
[----:B------:R-:W-:Y:S01]  /*1b9c0*/  IMAD.MOV.U32 R31, RZ, RZ, R3 ;  /* 0x000000ffff1f7224 */ /* 0x000fe200078e0003 */
[----:B------:R-:W-:Y:S01]  /*1b9d0*/  PRMT R197, R24, 0x7610, R197 ;  /* 0x0000761018c57816 */ /* 0x000fe200000000c5 */
[----:B------:R-:W-:Y:S01]  /*1b9e0*/  IMAD.MOV.U32 R16, RZ, RZ, R189 ;  /* 0x000000ffff107224 */ /* 0x000fe200078e00bd */
[----:B------:R-:W-:Y:S01]  /*1b9f0*/  LOP3.LUT R0, R0, 0xffff, RZ, 0xc0, !PT ;  /* 0x0000ffff00007812 */ /* 0x000fe200078ec0ff */
[----:B------:R-:W-:Y:S01]  /*1ba00*/  IMAD.WIDE.U32 R2, R10, -0x2daee0ad, RZ ;  /* 0xd2511f530a027825 */ /* 0x000fe200078e00ff */
[----:B------:R-:W-:-:S03]  /*1ba10*/  @!P1 PRMT R167, R81, 0x5410, RZ ;  /* 0x0000541051a79816 */ /* 0x000fc600000000ff */
[----:B------:R-:W-:Y:S01]  /*1ba20*/  IMAD.MOV.U32 R80, RZ, RZ, R33 ;  /* 0x000000ffff507224 */ /* 0x000fe200078e0021 */
[----:B------:R-:W-:Y:S01]  /*1ba30*/  PRMT R33, R166, 0x5410, R198 ;  /* 0x00005410a6217816 */ /* 0x000fe200000000c6 */
[----:B------:R-:W-:Y:S01]  /*1ba40*/  IMAD.MOV.U32 R81, RZ, RZ, R78 ;  /* 0x000000ffff517224 */ /* 0x000fe200078e004e */
[----:B------:R-:W-:Y:S01]  /*1ba50*/  @!P0 PRMT R166, R83, 0x5410, RZ ;  /* 0x0000541053a68816 */ /* 0x000fe200000000ff */
[----:B------:R-:W-:Y:S01]  /*1ba60*/  FADD.FTZ R20, R187, R11 ;  /* 0x0000000bbb147221 */ /* 0x000fe20000010000 */
[----:B------:R-:W-:Y:S01]  /*1ba70*/  @!P3 HADD2 R100, -R197.H0_H0, -RZ.H0_H0 ;  /* 0xa00000ffc564b230 */ /* 0x000fe20000000900 */
[----:B------:R-:W-:Y:S01]  /*1ba80*/  IMAD.MOV.U32 R78, RZ, RZ, R19 ;  /* 0x000000ffff4e7224 */ /* 0x000fe200078e0013 */
[----:B------:R-:W-:Y:S01]  /*1ba90*/  PRMT R163, R24, 0x7632, R163 ;  /* 0x0000763218a37816 */ /* 0x000fe200000000a3 */
[----:B------:R-:W-:Y:S01]  /*1baa0*/  IMAD.MOV.U32 R83, RZ, RZ, R16 ;  /* 0x000000ffff537224 */ /* 0x000fe200078e0010 */
[----:B------:R-:W-:Y:S02]  /*1bab0*/  ISETP.GE.U32.AND P0, PT, R241, R0, PT ;  /* 0x00000000f100720c */ /* 0x000fe40003f06070 */
[----:B------:R-:W-:-:S02]  /*1bac0*/  LOP3.LUT R24, R2, 0xff, RZ, 0xc0, !PT ;  /* 0x000000ff02187812 */ /* 0x000fc400078ec0ff */
[----:B------:R-:W-:Y:S02]  /*1bad0*/  LOP3.LUT R19, R2, 0xffff, RZ, 0xc0, !PT ;  /* 0x0000ffff02137812 */ /* 0x000fe400078ec0ff */
[--C-:B------:R-:W-:Y:S02]  /*1bae0*/  SHF.R.U32.HI R16, RZ, 0x10, R2.reuse ;  /* 0x00000010ff107819 */ /* 0x100fe40000011602 */
[----:B------:R-:W-:Y:S01]  /*1baf0*/  SHF.R.U32.HI R11, RZ, 0x18, R2 ;  /* 0x00000018ff0b7819 */ /* 0x000fe20000011602 */
[----:B------:R-:W-:Y:S01]  /*1bb00*/  IMAD.MOV.U32 R30, RZ, RZ, R73 ;  /* 0x000000ffff1e7224 */ /* 0x000fe200078e0049 */
[----:B------:R-:W-:Y:S02]  /*1bb10*/  SHF.R.U32.HI R2, RZ, 0x8, R15 ;  /* 0x00000008ff027819 */ /* 0x000fe4000001160f */
[----:B------:R-:W-:Y:S02]  /*1bb20*/  PRMT R73, R197, 0x5410, R163 ;  /* 0x00005410c5497816 */ /* 0x000fe400000000a3 */
[----:B------:R-:W-:Y:S01]  /*1bb30*/  @!P3 PRMT R197, R100, 0x5410, RZ ;  /* 0x0000541064c5b816 */ /* 0x000fe200000000ff */
[----:B------:R-:W-:Y:S01]  /*1bb40*/  IMAD.MOV.U32 R100, RZ, RZ, R23 ;  /* 0x000000ffff647224 */ /* 0x000fe200078e0017 */
[----:B------:R-:W-:Y:S01]  /*1bb50*/  LOP3.LUT R0, R3, UR7, R12, 0x96, !PT ;  /* 0x0000000703007c12 */ /* 0x000fe2000f8e960c */
[----:B------:R-:W-:Y:S01]  /*1bb60*/  MUFU.EX2 R23, R154 ;  /* 0x0000009a00177308 */ /* 0x000fe20000000800 */
[----:B------:R-:W-:-:S07]  /*1bb70*/  LOP3.LUT R2, R2, 0xffff, RZ, 0xc0, !PT ;  /* 0x0000ffff02027812 */ /* 0x000fce00078ec0ff */
[----:B------:R-:W2:Y:S01]  /*1bb80*/  MUFU.EX2 R3, R150 ;  /* 0x0000009600037308 */ /* 0x000ea20000000800 */
[----:B------:R-:W-:Y:S02]  /*1bb90*/  ISETP.GE.U32.AND P1, PT, R241, R2, PT ;  /* 0x00000002f100720c */ /* 0x000fe40003f26070 */
[----:B------:R-:W-:Y:S01]  /*1bba0*/  LOP3.LUT R2, R17, 0xff, RZ, 0xc0, !PT ;  /* 0x000000ff11027812 */ /* 0x000fe200078ec0ff */
[----:B------:R-:W-:-:S04]  /*1bbb0*/  @!P0 HADD2 R101, -R163.H0_H0, -RZ.H0_H0 ;  /* 0xa00000ffa3658230 */ /* 0x000fc80000000900 */
[----:B------:R-:W-:Y:S01]  /*1bbc0*/  MUFU.EX2 R15, R67 ;  /* 0x00000043000f7308 */ /* 0x000fe20000000800 */
[----:B------:R-:W-:-:S07]  /*1bbd0*/  @!P0 PRMT R163, R101, 0x5410, RZ ;  /* 0x0000541065a38816 */ /* 0x000fce00000000ff */
[----:B------:R-:W3:Y:S01]  /*1bbe0*/  MUFU.EX2 R17, R72 ;  /* 0x0000004800117308 */ /* 0x000ee20000000800 */
[----:B------:R-:W-:Y:S02]  /*1bbf0*/  @!P6 PRMT R207, R149, 0x5410, RZ ;  /* 0x0000541095cfe816 */ /* 0x000fe400000000ff */
[C---:B------:R-:W-:Y:S02]  /*1bc00*/  ISETP.GE.U32.AND P0, PT, R241.reuse, R2, PT ;  /* 0x00000002f100720c */ /* 0x040fe40003f06070 */
[----:B------:R-:W-:Y:S01]  /*1bc10*/  ISETP.GE.U32.AND P6, PT, R241, R9, PT ;  /* 0x00000009f100720c */ /* 0x000fe20003fc6070 */
[----:B--2---:R-:W-:Y:S01]  /*1bc20*/  FADD.FTZ R9, R3, R28 ;  /* 0x0000001c03097221 */ /* 0x004fe20000010000 */
[----:B------:R-:W-:Y:S02]  /*1bc30*/  LOP3.LUT R2, R14, 0xff, RZ, 0xc0, !PT ;  /* 0x000000ff0e027812 */ /* 0x000fe400078ec0ff */
[----:B------:R-:W-:Y:S02]  /*1bc40*/  F2FP.PACK_AB R3, R23, R3 ;  /* 0x000000031703723e */ /* 0x000fe400000000ff */
[----:B------:R-:W-:-:S02]  /*1bc50*/  ISETP.GE.U32.AND P3, PT, R241, R2, PT ;  /* 0x00000002f100720c */ /* 0x000fc40003f66070 */
[----:B------:R-:W-:Y:S02]  /*1bc60*/  LOP3.LUT R2, R6, 0xffff, RZ, 0xc0, !PT ;  /* 0x0000ffff06027812 */ /* 0x000fe400078ec0ff */
[C---:B------:R-:W-:Y:S02]  /*1bc70*/  PRMT R162, R34.reuse, 0x7632, R162 ;  /* 0x0000763222a27816 */ /* 0x040fe400000000a2 */
[C---:B------:R-:W-:Y:S02]  /*1bc80*/  PRMT R160, R3.reuse, 0x7610, R160 ;  /* 0x0000761003a07816 */ /* 0x040fe400000000a0 */
[----:B------:R-:W-:Y:S01]  /*1bc90*/  PRMT R159, R3, 0x7632, R159 ;  /* 0x00007632039f7816 */ /* 0x000fe2000000009f */
[----:B------:R-:W-:Y:S01]  /*1bca0*/  @!P5 HADD2 R82, -R198.H0_H0, -RZ.H0_H0 ;  /* 0xa00000ffc652d230 */ /* 0x000fe20000000900 */
[----:B---3--:R-:W-:Y:S02]  /*1bcb0*/  F2FP.PACK_AB R3, R17, R15 ;  /* 0x0000000f1103723e */ /* 0x008fe400000000ff */
[----:B------:R-:W-:Y:S01]  /*1bcc0*/  SHF.R.U32.HI R2, RZ, 0x8, R2 ;  /* 0x00000008ff027819 */ /* 0x000fe20000011602 */
[----:B------:R-:W-:Y:S01]  /*1bcd0*/  @!P2 HADD2 R102, -R162.H0_H0, -RZ.H0_H0 ;  /* 0xa00000ffa266a230 */ /* 0x000fe20000000900 */
[----:B------:R-:W-:Y:S01]  /*1bce0*/  PRMT R161, R34, 0x7610, R161 ;  /* 0x0000761022a17816 */ /* 0x000fe200000000a1 */
[----:B------:R-:W-:Y:S01]  /*1bcf0*/  FADD.FTZ R10, R15, R36 ;  /* 0x000000240f0a7221 */ /* 0x000fe20000010000 */
[----:B------:R-:W-:Y:S01]  /*1bd00*/  PRMT R158, R3, 0x7610, R158 ;  /* 0x00007610039e7816 */ /* 0x000fe2000000009e */
[----:B------:R-:W-:Y:S01]  /*1bd10*/  MUFU.EX2 R14, R153 ;  /* 0x00000099000e7308 */ /* 0x000fe20000000800 */
[----:B------:R-:W-:Y:S01]  /*1bd20*/  @!P5 PRMT R198, R82, 0x5410, RZ ;  /* 0x0000541052c6d816 */ /* 0x000fe200000000ff */
[----:B------:R-:W-:Y:S01]  /*1bd30*/  IMAD.MOV.U32 R82, RZ, RZ, R66 ;  /* 0x000000ffff527224 */ /* 0x000fe200078e0042 */
[----:B------:R-:W-:Y:S01]  /*1bd40*/  LOP3.LUT R2, R2, 0xffff, RZ, 0xc0, !PT ;  /* 0x0000ffff02027812 */ /* 0x000fe200078ec0ff */
[----:B------:R-:W-:Y:S01]  /*1bd50*/  @!P0 HADD2 R111, -R158.H0_H0, -RZ.H0_H0 ;  /* 0xa00000ff9e6f8230 */ /* 0x000fe20000000900 */
[----:B------:R-:W-:-:S03]  /*1bd60*/  PRMT R66, R161, 0x5410, R162 ;  /* 0x00005410a1427816 */ /* 0x000fc600000000a2 */
[----:B------:R-:W2:Y:S01]  /*1bd70*/  MUFU.EX2 R15, R155 ;  /* 0x0000009b000f7308 */ /* 0x000ea20000000800 */
[----:B------:R-:W-:Y:S02]  /*1bd80*/  @!P2 PRMT R162, R102, 0x5410, RZ ;  /* 0x0000541066a2a816 */ /* 0x000fe400000000ff */
[----:B------:R-:W-:Y:S01]  /*1bd90*/  PRMT R157, R3, 0x7632, R157 ;  /* 0x00007632039d7816 */ /* 0x000fe2000000009d */
[----:B------:R-:W-:Y:S01]  /*1bda0*/  @!P4 HADD2 R103, -R161.H0_H0, -RZ.H0_H0 ;  /* 0xa00000ffa167c230 */ /* 0x000fe20000000900 */
[C---:B------:R-:W-:Y:S02]  /*1bdb0*/  ISETP.GE.U32.AND P5, PT, R241.reuse, R18, PT ;  /* 0x00000012f100720c */ /* 0x040fe40003fa6070 */
[----:B------:R-:W-:Y:S01]  /*1bdc0*/  ISETP.GE.U32.AND P2, PT, R241, R2, PT ;  /* 0x00000002f100720c */ /* 0x000fe20003f46070 */
[----:B------:R-:W-:Y:S01]  /*1bdd0*/  IMAD.MOV.U32 R102, RZ, RZ, R64 ;  /* 0x000000ffff667224 */ /* 0x000fe200078e0040 */
[----:B------:R-:W-:Y:S01]  /*1bde0*/  LOP3.LUT R2, R6, 0xff, RZ, 0xc0, !PT ;  /* 0x000000ff06027812 */ /* 0x000fe200078ec0ff */
[----:B------:R-:W-:Y:S01]  /*1bdf0*/  @!P1 HADD2 R109, -R159.H0_H0, -RZ.H0_H0 ;  /* 0xa00000ff9f6d9230 */ /* 0x000fe20000000900 */
[----:B------:R-:W-:-:S02]  /*1be00*/  PRMT R64, R158, 0x5410, R157 ;  /* 0x000054109e407816 */ /* 0x000fc4000000009d */
[----:B------:R-:W-:Y:S02]  /*1be10*/  @!P0 PRMT R158, R111, 0x5410, RZ ;  /* 0x000054106f9e8816 */ /* 0x000fe400000000ff */
[----:B------:R-:W-:Y:S02]  /*1be20*/  ISETP.GE.U32.AND P0, PT, R241, R2, PT ;  /* 0x00000002f100720c */ /* 0x000fe40003f06070 */
[----:B------:R-:W-:Y:S01]  /*1be30*/  @!P4 PRMT R161, R103, 0x5410, RZ ;  /* 0x0000541067a1c816 */ /* 0x000fe200000000ff */
[----:B------:R-:W-:Y:S01]  /*1be40*/  IMAD.MOV.U32 R103, RZ, RZ, R65 ;  /* 0x000000ffff677224 */ /* 0x000fe200078e0041 */
[----:B------:R-:W-:Y:S02]  /*1be50*/  SHF.R.U32.HI R2, RZ, 0x18, R6 ;  /* 0x00000018ff027819 */ /* 0x000fe40000011606 */
[----:B------:R-:W-:Y:S02]  /*1be60*/  PRMT R65, R160, 0x5410, R159 ;  /* 0x00005410a0417816 */ /* 0x000fe4000000009f */
[----:B------:R-:W-:-:S02]  /*1be70*/  @!P1 PRMT R159, R109, 0x5410, RZ ;  /* 0x000054106d9f9816 */ /* 0x000fc400000000ff */
[----:B------:R-:W-:Y:S02]  /*1be80*/  ISETP.GE.U32.AND P1, PT, R241, R2, PT ;  /* 0x00000002f100720c */ /* 0x000fe40003f26070 */
[----:B--2---:R-:W-:Y:S01]  /*1be90*/  F2FP.PACK_AB R2, R15, R14 ;  /* 0x0000000e0f02723e */ /* 0x004fe200000000ff */
[----:B------:R-:W-:Y:S01]  /*1bea0*/  @!P5 HADD2 R108, -R160.H0_H0, -RZ.H0_H0 ;  /* 0xa00000ffa06cd230 */ /* 0x000fe20000000900 */
[----:B------:R-:W-:Y:S01]  /*1beb0*/  FADD.FTZ R12, R61, R13 ;  /* 0x0000000d3d0c7221 */ /* 0x000fe20000010000 */
[----:B------:R-:W-:Y:S01]  /*1bec0*/  MUFU.EX2 R109, R146 ;  /* 0x00000092006d7308 */ /* 0x000fe20000000800 */
[C---:B------:R-:W-:Y:S02]  /*1bed0*/  PRMT R156, R2.reuse, 0x7610, R156 ;  /* 0x00007610029c7816 */ /* 0x040fe4000000009c */
[----:B------:R-:W-:-:S05]  /*1bee0*/  PRMT R155, R2, 0x7632, R155 ;  /* 0x00007632029b7816 */ /* 0x000fca000000009b */
[----:B------:R-:W2:Y:S01]  /*1bef0*/  MUFU.EX2 R13, R147 ;  /* 0x00000093000d7308 */ /* 0x000ea20000000800 */
[----:B------:R-:W-:Y:S02]  /*1bf00*/  @!P5 PRMT R160, R108, 0x5410, RZ ;  /* 0x000054106ca0d816 */ /* 0x000fe400000000ff */
[----:B------:R-:W-:Y:S01]  /*1bf10*/  SHF.R.U32.HI R2, RZ, 0x10, R6 ;  /* 0x00000010ff027819 */ /* 0x000fe20000011606 */
[----:B------:R-:W-:Y:S01]  /*1bf20*/  @!P0 HADD2 R117, -R156.H0_H0, -RZ.H0_H0 ;  /* 0xa00000ff9c758230 */ /* 0x000fe20000000900 */
[----:B------:R-:W-:Y:S01]  /*1bf30*/  ISETP.GE.U32.AND P5, PT, R241, R21, PT ;  /* 0x00000015f100720c */ /* 0x000fe20003fa6070 */
[----:B------:R-:W-:Y:S01]  /*1bf40*/  IMAD.MOV.U32 R101, RZ, RZ, R79 ;  /* 0x000000ffff657224 */ /* 0x000fe200078e004f */
[----:B------:R-:W-:Y:S01]  /*1bf50*/  LOP3.LUT R2, R2, 0xff, RZ, 0xc0, !PT ;  /* 0x000000ff02027812 */ /* 0x000fe200078ec0ff */
[----:B------:R-:W-:Y:S01]  /*1bf60*/  IMAD.MOV.U32 R79, RZ, RZ, R230 ;  /* 0x000000ffff4f7224 */ /* 0x000fe200078e00e6 */
[----:B------:R-:W-:Y:S02]  /*1bf70*/  PRMT R230, R156, 0x5410, R155 ;  /* 0x000054109ce67816 */ /* 0x000fe4000000009b */
[----:B------:R-:W-:-:S02]  /*1bf80*/  @!P0 PRMT R156, R117, 0x5410, RZ ;  /* 0x00005410759c8816 */ /* 0x000fc400000000ff */
[----:B------:R-:W-:Y:S02]  /*1bf90*/  ISETP.GE.U32.AND P0, PT, R241, R2, PT ;  /* 0x00000002f100720c */ /* 0x000fe40003f06070 */
[----:B--2---:R-:W-:-:S03]  /*1bfa0*/  F2FP.PACK_AB R3, R109, R13 ;  /* 0x0000000d6d03723e */ /* 0x004fc600000000ff */
[----:B------:R-:W-:Y:S01]  /*1bfb0*/  @!P5 HADD2 R110, -R157.H0_H0, -RZ.H0_H0 ;  /* 0xa00000ff9d6ed230 */ /* 0x000fe20000000900 */
[C---:B------:R-:W-:Y:S02]  /*1bfc0*/  PRMT R154, R3.reuse, 0x7610, R154 ;  /* 0x00007610039a7816 */ /* 0x040fe4000000009a */
[----:B------:R-:W-:Y:S02]  /*1bfd0*/  SHF.R.U32.HI R2, RZ, 0x8, R22 ;  /* 0x00000008ff027819 */ /* 0x000fe40000011616 */
[----:B------:R-:W-:Y:S01]  /*1bfe0*/  @!P5 PRMT R157, R110, 0x5410, RZ ;  /* 0x000054106e9dd816 */ /* 0x000fe200000000ff */
[----:B------:R-:W-:Y:S02]  /*1bff0*/  IMAD.MOV.U32 R110, RZ, RZ, R102 ;  /* 0x000000ffff6e7224 */ /* 0x000fe400078e0066 */
[----:B------:R-:W-:Y:S01]  /*1c000*/  @!P0 HADD2 R119, -R154.H0_H0, -RZ.H0_H0 ;  /* 0xa00000ff9a778230 */ /* 0x000fe20000000900 */
[----:B------:R-:W-:Y:S01]  /*1c010*/  IMAD.MOV.U32 R102, RZ, RZ, R78 ;  /* 0x000000ffff667224 */ /* 0x000fe200078e004e */
[----:B------:R-:W-:Y:S01]  /*1c020*/  PRMT R153, R3, 0x7632, R153 ;  /* 0x0000763203997816 */ /* 0x000fe20000000099 */
[----:B------:R-:W-:Y:S01]  /*1c030*/  IMAD.MOV.U32 R58, RZ, RZ, R191 ;  /* 0x000000ffff3a7224 */ /* 0x000fe200078e00bf */
[----:B------:R-:W-:Y:S01]  /*1c040*/  LOP3.LUT R2, R2, 0xffff, RZ, 0xc0, !PT ;  /* 0x0000ffff02027812 */ /* 0x000fe200078ec0ff */
[----:B------:R-:W-:Y:S01]  /*1c050*/  IMAD.MOV.U32 R78, RZ, RZ, R76 ;  /* 0x000000ffff4e7224 */ /* 0x000fe200078e004c */
[----:B------:R1:W5:Y:S01]  /*1c060*/  LDL.LU R191, [R1+0x1ac] ;  /* 0x0001ac0001bf7983 */ /* 0x0003620000300800 */
[----:B------:R-:W-:-:S02]  /*1c070*/  IMAD.MOV.U32 R77, RZ, RZ, R190 ;  /* 0x000000ffff4d7224 */ /* 0x000fc400078e00be */
[----:B------:R-:W-:Y:S01]  /*1c080*/  IMAD.MOV.U32 R76, RZ, RZ, R180 ;  /* 0x000000ffff4c7224 */ /* 0x000fe200078e00b4 */
[----:B------:R1:W5:Y:S01]  /*1c090*/  LDL.LU R190, [R1+0x1a8] ;  /* 0x0001a80001be7983 */ /* 0x0003620000300800 */
[----:B------:R2:W-:Y:S01]  /*1c0a0*/  MUFU.EX2 R180, R231 ;  /* 0x000000e700b47308 */ /* 0x0005e20000000800 */
[----:B------:R-:W-:Y:S02]  /*1c0b0*/  FADD.FTZ R3, R186, R20 ;  /* 0x00000014ba037221 */ /* 0x000fe40000010000 */
[----:B------:R1:W5:Y:S04]  /*1c0c0*/  LDL.LU R189, [R1+0x1a4] ;  /* 0x0001a40001bd7983 */ /* 0x0003680000300800 */
[----:B------:R1:W5:Y:S04]  /*1c0d0*/  LDL.LU R188, [R1+0x1a0] ;  /* 0x0001a00001bc7983 */ /* 0x0003680000300800 */
[----:B------:R1:W5:Y:S04]  /*1c0e0*/  LDL.LU R187, [R1+0x19c] ;  /* 0x00019c0001bb7983 */ /* 0x0003680000300800 */
[----:B------:R1:W5:Y:S01]  /*1c0f0*/  LDL.LU R186, [R1+0x198] ;  /* 0x0001980001ba7983 */ /* 0x0003620000300800 */
[----:B--2---:R-:W-:-:S02]  /*1c100*/  PRMT R231, R154, 0x5410, R153 ;  /* 0x000054109ae77816 */ /* 0x004fc40000000099 */
[----:B------:R-:W-:Y:S02]  /*1c110*/  @!P0 PRMT R154, R119, 0x5410, RZ ;  /* 0x00005410779a8816 */ /* 0x000fe400000000ff */
[----:B------:R-:W-:Y:S02]  /*1c120*/  ISETP.GE.U32.AND P0, PT, R241, R2, PT ;  /* 0x00000002f100720c */ /* 0x000fe40003f06070 */
[----:B------:R-:W-:Y:S02]  /*1c130*/  LOP3.LUT R2, R16, 0xff, RZ, 0xc0, !PT ;  /* 0x000000ff10027812 */ /* 0x000fe400078ec0ff */
[----:B------:R1:W2:Y:S01]  /*1c140*/  LDL.LU.S16 R16, [R1+0x8] ;  /* 0x0000080001107983 */ /* 0x0002a20000300600 */
[----:B------:R-:W-:Y:S02]  /*1c150*/  IMAD.MOV.U32 R34, RZ, RZ, R100 ;  /* 0x000000ffff227224 */ /* 0x000fe400078e0064 */
[----:B------:R-:W-:Y:S02]  /*1c160*/  IMAD.MOV.U32 R100, RZ, RZ, R80 ;  /* 0x000000ffff647224 */ /* 0x000fe400078e0050 */
[----:B------:R-:W3:Y:S01]  /*1c170*/  MUFU.EX2 R80, R233 ;  /* 0x000000e900507308 */ /* 0x000ee20000000800 */
[----:B------:R-:W-:Y:S01]  /*1c180*/  @!P1 HADD2 R118, -R153.H0_H0, -RZ.H0_H0 ;  /* 0xa00000ff99769230 */ /* 0x000fe20000000900 */
[----:B------:R-:W-:-:S02]  /*1c190*/  IMAD.MOV.U32 R72, RZ, RZ, R60 ;  /* 0x000000ffff487224 */ /* 0x000fc400078e003c */
[----:B------:R-:W-:Y:S02]  /*1c1a0*/  IMAD.MOV.U32 R18, RZ, RZ, R81 ;  /* 0x000000ffff127224 */ /* 0x000fe400078e0051 */
[----:B------:R-:W-:Y:S01]  /*1c1b0*/  IMAD.MOV.U32 R60, RZ, RZ, R181 ;  /* 0x000000ffff3c7224 */ /* 0x000fe200078e00b5 */
[----:B------:R-:W-:Y:S01]  /*1c1c0*/  @!P1 PRMT R153, R118, 0x5410, RZ ;  /* 0x0000541076999816 */ /* 0x000fe200000000ff */
[----:B------:R-:W-:Y:S01]  /*1c1d0*/  MUFU.EX2 R181, R200 ;  /* 0x000000c800b57308 */ /* 0x000fe20000000800 */
[----:B------:R-:W-:-:S07]  /*1c1e0*/  ISETP.GE.U32.AND P1, PT, R241, R2, PT ;  /* 0x00000002f100720c */ /* 0x000fce0003f26070 */
[----:B------:R-:W4:Y:S01]  /*1c1f0*/  MUFU.EX2 R81, R201 ;  /* 0x000000c900517308 */ /* 0x000f220000000800 */
[----:B---3--:R-:W-:-:S04]  /*1c200*/  F2FP.PACK_AB R2, R80, R180 ;  /* 0x000000b45002723e */ /* 0x008fc800000000ff */
[C---:B------:R-:W-:Y:S02]  /*1c210*/  PRMT R152, R2.reuse, 0x7610, R152 ;  /* 0x0000761002987816 */ /* 0x040fe40000000098 */
[----:B------:R-:W-:Y:S02]  /*1c220*/  PRMT R151, R2, 0x7632, R151 ;  /* 0x0000763202977816 */ /* 0x000fe40000000097 */
[----:B------:R-:W-:-:S04]  /*1c230*/  SHF.R.U32.HI R2, RZ, 0x10, R0 ;  /* 0x00000010ff027819 */ /* 0x000fc80000011600 */
[----:B------:R-:W-:-:S04]  /*1c240*/  LOP3.LUT R2, R2, 0xff, RZ, 0xc0, !PT ;  /* 0x000000ff02027812 */ /* 0x000fc800078ec0ff */
[----:B------:R-:W-:Y:S02]  /*1c250*/  ISETP.GE.U32.AND P4, PT, R241, R2, PT ;  /* 0x00000002f100720c */ /* 0x000fe40003f86070 */
[----:B----4-:R-:W-:Y:S01]  /*1c260*/  F2FP.PACK_AB R2, R81, R181 ;  /* 0x000000b55102723e */ /* 0x010fe200000000ff */
[----:B------:R-:W-:-:S03]  /*1c270*/  IMAD.MOV.U32 R111, RZ, RZ, R103 ;  /* 0x000000ffff6f7224 */ /* 0x000fc600078e0067 */
[C---:B------:R-:W-:Y:S02]  /*1c280*/  PRMT R150, R2.reuse, 0x7610, R150 ;  /* 0x0000761002967816 */ /* 0x040fe40000000096 */
[----:B------:R-:W-:Y:S02]  /*1c290*/  PRMT R149, R2, 0x7632, R149 ;  /* 0x0000763202957816 */ /* 0x000fe40000000095 */
[----:B------:R-:W-:Y:S01]  /*1c2a0*/  SHF.R.U32.HI R2, RZ, 0x8, R19 ;  /* 0x00000008ff027819 */ /* 0x000fe20000011613 */
[----:B------:R-:W-:Y:S01]  /*1c2b0*/  @!P2 HADD2 R116, -R155.H0_H0, -RZ.H0_H0 ;  /* 0xa00000ff9b74a230 */ /* 0x000fe20000000900 */
[----:B------:R-:W-:Y:S02]  /*1c2c0*/  IMAD.MOV.U32 R67, RZ, RZ, R82 ;  /* 0x000000ffff437224 */ /* 0x000fe400078e0052 */
[----:B------:R-:W-:Y:S01]  /*1c2d0*/  IMAD.MOV.U32 R103, RZ, RZ, R57 ;  /* 0x000000ffff677224 */ /* 0x000fe200078e0039 */
[----:B------:R-:W-:Y:S01]  /*1c2e0*/  MUFU.EX2 R82, R240 ;  /* 0x000000f000527308 */ /* 0x000fe20000000800 */
[----:B------:R-:W-:Y:S01]  /*1c2f0*/  LOP3.LUT R2, R2, 0xffff, RZ, 0xc0, !PT ;  /* 0x0000ffff02027812 */ /* 0x000fe200078ec0ff */
[----:B------:R-:W-:Y:S01]  /*1c300*/  @!P0 HADD2 R232, -R151.H0_H0, -RZ.H0_H0 ;  /* 0xa00000ff97e88230 */ /* 0x000fe20000000900 */
[----:B------:R-:W-:-:S05]  /*1c310*/  @!P2 PRMT R155, R116, 0x5410, RZ ;  /* 0x00005410749ba816 */ /* 0x000fca00000000ff */
[----:B------:R-:W3:Y:S01]  /*1c320*/  MUFU.EX2 R57, R235 ;  /* 0x000000eb00397308 */ /* 0x000ee20000000800 */
[C---:B------:R-:W-:Y:S02]  /*1c330*/  ISETP.GE.U32.AND P2, PT, R241.reuse, R2, PT ;  /* 0x00000002f100720c */ /* 0x040fe40003f46070 */
[----:B------:R-:W-:Y:S01]  /*1c340*/  LOP3.LUT R2, R0, 0xff, RZ, 0xc0, !PT ;  /* 0x000000ff00027812 */ /* 0x000fe200078ec0ff */
[----:B------:R-:W-:Y:S01]  /*1c350*/  @!P3 HADD2 R250, -R150.H0_H0, -RZ.H0_H0 ;  /* 0xa00000ff96fab230 */ /* 0x000fe20000000900 */
[----:B------:R-:W-:Y:S02]  /*1c360*/  PRMT R201, R152, 0x5410, R151 ;  /* 0x0000541098c97816 */ /* 0x000fe40000000097 */
[----:B------:R-:W-:Y:S02]  /*1c370*/  @!P0 PRMT R151, R232, 0x5410, RZ ;  /* 0x00005410e8978816 */ /* 0x000fe400000000ff */
[----:B------:R-:W-:Y:S02]  /*1c380*/  ISETP.GE.U32.AND P0, PT, R241, R2, PT ;  /* 0x00000002f100720c */ /* 0x000fe40003f06070 */
[----:B------:R-:W-:-:S02]  /*1c390*/  SHF.R.U32.HI R2, RZ, 0x18, R0 ;  /* 0x00000018ff027819 */ /* 0x000fc40000011600 */
[----:B------:R-:W-:Y:S02]  /*1c3a0*/  PRMT R200, R150, 0x5410, R149 ;  /* 0x0000541096c87816 */ /* 0x000fe40000000095 */
[----:B------:R-:W-:Y:S02]  /*1c3b0*/  @!P3 PRMT R150, R250, 0x5410, RZ ;  /* 0x00005410fa96b816 */ /* 0x000fe400000000ff */
[----:B------:R-:W-:Y:S02]  /*1c3c0*/  ISETP.GE.U32.AND P3, PT, R241, R2, PT ;  /* 0x00000002f100720c */ /* 0x000fe40003f66070 */
[----:B---3--:R-:W-:-:S04]  /*1c3d0*/  F2FP.PACK_AB R2, R82, R57 ;  /* 0x000000395202723e */ /* 0x008fc800000000ff */
[C---:B------:R-:W-:Y:S02]  /*1c3e0*/  PRMT R148, R2.reuse, 0x7610, R148 ;  /* 0x0000761002947816 */ /* 0x040fe40000000094 */
[----:B------:R-:W-:Y:S02]  /*1c3f0*/  ISETP.GE.U32.AND P5, PT, R241, R11, PT ;  /* 0x0000000bf100720c */ /* 0x000fe40003fa6070 */
[----:B------:R-:W-:-:S04]  /*1c400*/  PRMT R147, R2, 0x7632, R147 ;  /* 0x0000763202937816 */ /* 0x000fc80000000093 */
[----:B------:R-:W-:Y:S01]  /*1c410*/  PRMT R235, R148, 0x5410, R147 ;  /* 0x0000541094eb7816 */ /* 0x000fe20000000093 */
[----:B--2---:R-:W-:-:S05]  /*1c420*/  @!P0 HADD2 R16, -R148.H0_H0, -RZ.H0_H0 ;  /* 0xa00000ff94108230 */ /* 0x004fca0000000900 */
[----:B------:R-:W-:-:S04]  /*1c430*/  PRMT R11, R16, 0x7610, R11 ;  /* 0x00007610100b7816 */ /* 0x000fc8000000000b */
[----:B------:R-:W-:Y:S02]  /*1c440*/  @!P0 PRMT R148, R11, 0x5410, RZ ;  /* 0x000054100b948816 */ /* 0x000fe400000000ff */
[----:B------:R1:W2:Y:S01]  /*1c450*/  LDL.LU.S16 R11, [R1+0xc] ;  /* 0x00000c00010b7983 */ /* 0x0002a20000300600 */
[----:B------:R-:W-:Y:S01]  /*1c460*/  LOP3.LUT R0, R0, 0xffff, RZ, 0xc0, !PT ;  /* 0x0000ffff00007812 */ /* 0x000fe200078ec0ff */
[----:B------:R-:W-:-:S03]  /*1c470*/  @!P6 HADD2 R234, -R152.H0_H0, -RZ.H0_H0 ;  /* 0xa00000ff98eae230 */ /* 0x000fc60000000900 */
[----:B------:R-:W-:Y:S02]  /*1c480*/  SHF.R.U32.HI R0, RZ, 0x8, R0 ;  /* 0x00000008ff007819 */ /* 0x000fe40000011600 */
[----:B------:R-:W-:Y:S02]  /*1c490*/  @!P6 PRMT R152, R234, 0x5410, RZ ;  /* 0x00005410ea98e816 */ /* 0x000fe400000000ff */
[----:B------:R-:W-:Y:S02]  /*1c4a0*/  LOP3.LUT R0, R0, 0xffff, RZ, 0xc0, !PT ;  /* 0x0000ffff00007812 */ /* 0x000fe400078ec0ff */
[C---:B------:R-:W-:Y:S02]  /*1c4b0*/  ISETP.GE.U32.AND P6, PT, R241.reuse, R25, PT ;  /* 0x00000019f100720c */ /* 0x040fe40003fc6070 */
[----:B------:R-:W-:Y:S01]  /*1c4c0*/  ISETP.GE.U32.AND P0, PT, R241, R0, PT ;  /* 0x00000000f100720c */ /* 0x000fe20003f06070 */
[----:B------:R-:W-:Y:S02]  /*1c4d0*/  FADD.FTZ R6, R17, R10 ;  /* 0x0000000a11067221 */ /* 0x000fe40000010000 */
[----:B------:R-:W-:-:S02]  /*1c4e0*/  IMAD.MOV.U32 R28, RZ, RZ, R34 ;  /* 0x000000ffff1c7224 */ /* 0x000fc400078e0022 */
[----:B------:R3:W-:Y:S06]  /*1c4f0*/  MUFU.EX2 R34, R242 ;  /* 0x000000f200227308 */ /* 0x0007ec0000000800 */
[----:B------:R-:W-:-:S05]  /*1c500*/  @!P6 HADD2 R243, -R149.H0_H0, -RZ.H0_H0 ;  /* 0xa00000ff95f3e230 */ /* 0x000fca0000000900 */
[----:B------:R-:W-:Y:S01]  /*1c510*/  @!P6 PRMT R149, R243, 0x5410, RZ ;  /* 0x00005410f395e816 */ /* 0x000fe200000000ff */
[----:B------:R-:W-:Y:S02]  /*1c520*/  FADD.FTZ R243, R13, R6 ;  /* 0x000000060df37221 */ /* 0x000fe40000010000 */
[----:B---3--:R-:W-:Y:S02]  /*1c530*/  FADD.FTZ R242, R185, R3 ;  /* 0x00000003b9f27221 */ /* 0x008fe40000010000 */
[----:B------:R1:W5:Y:S01]  /*1c540*/  LDL.LU R185, [R1+0x194] ;  /* 0x0001940001b97983 */ /* 0x0003620000300800 */
[----:B--2---:R-:W-:-:S05]  /*1c550*/  @!P0 HADD2 R11, -R147.H0_H0, -RZ.H0_H0 ;  /* 0xa00000ff930b8230 */ /* 0x004fca0000000900 */
[----:B------:R-:W-:Y:S02]  /*1c560*/  PRMT R13, R11, 0x7610, R13 ;  /* 0x000076100b0d7816 */ /* 0x000fe4000000000d */
[----:B------:R1:W2:Y:S01]  /*1c570*/  LDL.LU.S16 R11, [R1+0x30] ;  /* 0x00003000010b7983 */ /* 0x0002a20000300600 */
[----:B------:R-:W-:Y:S02]  /*1c580*/  IMAD.MOV.U32 R21, RZ, RZ, R18 ;  /* 0x000000ffff157224 */ /* 0x000fe400078e0012 */
[----:B------:R-:W-:Y:S01]  /*1c590*/  IMAD.MOV.U32 R18, RZ, RZ, R102 ;  /* 0x000000ffff127224 */ /* 0x000fe200078e0066 */
[----:B------:R1:W3:Y:S01]  /*1c5a0*/  LDL.LU.S16 R16, [R1+0x2c] ;  /* 0x00002c0001107983 */ /* 0x0002e20000300600 */
[----:B------:R-:W-:Y:S02]  /*1c5b0*/  IMAD.MOV.U32 R102, RZ, RZ, R78 ;  /* 0x000000ffff667224 */ /* 0x000fe400078e004e */
[----:B------:R-:W-:Y:S02]  /*1c5c0*/  IMAD.MOV.U32 R78, RZ, RZ, R79 ;  /* 0x000000ffff4e7224 */ /* 0x000fe400078e004f */
[----:B------:R-:W-:-:S02]  /*1c5d0*/  IMAD.MOV.U32 R79, RZ, RZ, R76 ;  /* 0x000000ffff4f7224 */ /* 0x000fc400078e004c */
[----:B------:R-:W-:Y:S02]  /*1c5e0*/  IMAD.MOV.U32 R76, RZ, RZ, R77 ;  /* 0x000000ffff4c7224 */ /* 0x000fe400078e004d */
[----:B------:R-:W-:Y:S02]  /*1c5f0*/  IMAD.MOV.U32 R36, RZ, RZ, R58 ;  /* 0x000000ffff247224 */ /* 0x000fe400078e003a */
[----:B------:R-:W-:Y:S01]  /*1c600*/  IMAD.MOV.U32 R77, RZ, RZ, R168 ;  /* 0x000000ffff4d7224 */ /* 0x000fe200078e00a8 */
[----:B------:R-:W-:Y:S08]  /*1c610*/  MUFU.EX2 R58, R229 ;  /* 0x000000e5003a7308 */ /* 0x000ff00000000800 */
[----:B------:R-:W4:Y:S01]  /*1c620*/  MUFU.EX2 R168, R228 ;  /* 0x000000e400a87308 */ /* 0x000f220000000800 */
[----:B------:R-:W-:Y:S01]  /*1c630*/  FADD.FTZ R9, R23, R9 ;  /* 0x0000000917097221 */ /* 0x000fe20000010000 */
[----:B------:R-:W-:Y:S01]  /*1c640*/  @!P0 PRMT R147, R13, 0x5410, RZ ;  /* 0x000054100d938816 */ /* 0x000fe200000000ff */
[----:B------:R-:W-:Y:S01]  /*1c650*/  FADD.FTZ R10, R62, R12 ;  /* 0x0000000c3e0a7221 */ /* 0x000fe20000010000 */
[----:B----4-:R-:W-:-:S04]  /*1c660*/  F2FP.PACK_AB R3, R168, R58 ;  /* 0x0000003aa803723e */ /* 0x010fc800000000ff */
[----:B------:R-:W-:Y:S01]  /*1c670*/  PRMT R146, R3, 0x7610, R146 ;  /* 0x0000761003927816 */ /* 0x000fe20000000092 */
[----:B------:R-:W-:Y:S02]  /*1c680*/  FADD.FTZ R9, R14, R9 ;  /* 0x000000090e097221 */ /* 0x000fe40000010000 */
[----:B------:R1:W4:Y:S04]  /*1c690*/  LDL.LU.S16 R14, [R1+0x28] ;  /* 0x00002800010e7983 */ /* 0x0003280000300600 */
[----:B------:R1:W4:Y:S01]  /*1c6a0*/  LDL.LU.S16 R13, [R1+0x14] ;  /* 0x00001400010d7983 */ /* 0x0003220000300600 */
[----:B--2---:R-:W-:-:S05]  /*1c6b0*/  @!P4 HADD2 R11, -R146.H0_H0, -RZ.H0_H0 ;  /* 0xa00000ff920bc230 */ /* 0x004fca0000000900 */
[----:B------:R-:W-:Y:S02]  /*1c6c0*/  PRMT R12, R11, 0x7610, R12 ;  /* 0x000076100b0c7816 */ /* 0x000fe4000000000c */
[----:B------:R1:W2:Y:S01]  /*1c6d0*/  LDL.LU.S16 R11, [R1+0x10] ;  /* 0x00001000010b7983 */ /* 0x0002a20000300600 */
[----:B------:R-:W-:Y:S01]  /*1c6e0*/  IMAD.MOV.U32 R108, RZ, RZ, R59 ;  /* 0x000000ffff6c7224 */ /* 0x000fe200078e003b */
[----:B------:R-:W-:Y:S01]  /*1c6f0*/  MUFU.EX2 R61, R202 ;  /* 0x000000ca003d7308 */ /* 0x000fe20000000800 */
[----:B------:R-:W-:-:S07]  /*1c700*/  IMAD.MOV.U32 R59, RZ, RZ, R183 ;  /* 0x000000ffff3b7224 */ /* 0x000fce00078e00b7 */
[----:B------:R-:W1:Y:S08]  /*1c710*/  MUFU.EX2 R183, R203 ;  /* 0x000000cb00b77308 */ /* 0x000e700000000800 */
[----:B------:R-:W3:Y:S01]  /*1c720*/  MUFU.EX2 R251, R251 ;  /* 0x000000fb00fb7308 */ /* 0x000ee20000000800 */
[----:B------:R-:W-:Y:S02]  /*1c730*/  PRMT R145, R3, 0x7632, R145 ;  /* 0x0000763203917816 */ /* 0x000fe40000000091 */
[----:B-1----:R-:W-:-:S04]  /*1c740*/  F2FP.PACK_AB R0, R183, R61 ;  /* 0x0000003db700723e */ /* 0x002fc800000000ff */
[C---:B------:R-:W-:Y:S01]  /*1c750*/  PRMT R142, R0.reuse, 0x7632, R142 ;  /* 0x00007632008e7816 */ /* 0x040fe2000000008e */
[----:B---3--:R-:W-:Y:S01]  /*1c760*/  @!P3 HADD2 R16, -R145.H0_H0, -RZ.H0_H0 ;  /* 0xa00000ff9110b230 */ /* 0x008fe20000000900 */
[----:B------:R-:W-:Y:S01]  /*1c770*/  F2FP.PACK_AB R2, R251, R34 ;  /* 0x00000022fb02723e */ /* 0x000fe200000000ff */
[----:B------:R-:W-:Y:S01]  /*1c780*/  @!P1 HADD2 R252, -R0.H0_H0, -RZ.H0_H0 ;  /* 0xa00000ff00fc9230 */ /* 0x000fe20000000900 */
[C---:B------:R-:W-:Y:S01]  /*1c790*/  @P1 PRMT R228, R0.reuse, 0x7610, R228 ;  /* 0x0000761000e41816 */ /* 0x040fe200000000e4 */
[----:B------:R-:W-:Y:S01]  /*1c7a0*/  FADD.FTZ R250, R35, R10 ;  /* 0x0000000a23fa7221 */ /* 0x000fe20000010000 */
[----:B------:R-:W-:Y:S01]  /*1c7b0*/  PRMT R232, R0, 0x5410, R142 ;  /* 0x0000541000e87816 */ /* 0x000fe2000000008e */
[----:B------:R-:W-:Y:S01]  /*1c7c0*/  IMAD.MOV.U32 R0, RZ, RZ, c[0x0][0x228] ;  /* 0x00008a00ff007624 */ /* 0x000fe200078e00ff */
[C---:B------:R-:W-:Y:S02]  /*1c7d0*/  PRMT R144, R2.reuse, 0x7610, R144 ;  /* 0x0000761002907816 */ /* 0x040fe40000000090 */
[----:B------:R-:W-:-:S02]  /*1c7e0*/  PRMT R143, R2, 0x7632, R143 ;  /* 0x00007632028f7816 */ /* 0x000fc4000000008f */
[----:B------:R-:W-:Y:S01]  /*1c7f0*/  PRMT R10, R16, 0x7610, R10 ;  /* 0x00007610100a7816 */ /* 0x000fe2000000000a */
[----:B------:R-:W-:Y:S01]  /*1c800*/  IMAD.MOV.U32 R16, RZ, RZ, R102 ;  /* 0x000000ffff107224 */ /* 0x000fe200078e0066 */
[----:B------:R-:W-:Y:S01]  /*1c810*/  ISETP.GE.U32.AND P6, PT, R241, R24, PT ;  /* 0x00000018f100720c */ /* 0x000fe20003fc6070 */
[----:B------:R-:W-:Y:S02]  /*1c820*/  IMAD.MOV.U32 R102, RZ, RZ, R140 ;  /* 0x000000ffff667224 */ /* 0x000fe400078e008c */
[----:B------:R-:W-:Y:S02]  /*1c830*/  IMAD.MOV.U32 R118, RZ, RZ, R42 ;  /* 0x000000ffff767224 */ /* 0x000fe400078e002a */
[----:B------:R-:W-:Y:S02]  /*1c840*/  IMAD.MOV.U32 R116, RZ, RZ, R103 ;  /* 0x000000ffff747224 */ /* 0x000fe400078e0067 */
[----:B------:R-:W-:Y:S02]  /*1c850*/  IMAD.MOV.U32 R140, RZ, RZ, R164 ;  /* 0x000000ffff8c7224 */ /* 0x000fe400078e00a4 */
[----:B------:R-:W-:-:S02]  /*1c860*/  IMAD.SHL.U32 R42, R0, 0x8, RZ ;  /* 0x00000008002a7824 */ /* 0x000fc400078e00ff */
        /* <DEDUP_REMOVED lines=11> */
[----:B------:R-:W-:-:S02]  /*1c920*/  IMAD.SHL.U32 R40, R0, 0x40, RZ ;  /* 0x0000004000287824 */ /* 0x000fc400078e00ff */
[----:B------:R-:W-:Y:S01]  /*1c930*/  IMAD R38, R0, 0x48, RZ ;  /* 0x0000004800267824 */ /* 0x000fe200078e02ff */
[----:B------:R-:W-:Y:S01]  /*1c940*/  LOP3.LUT R0, R249, UR28, R24, 0x96, !PT ;  /* 0x0000001cf9007c12 */ /* 0x000fe2000f8e9618 */
[----:B------:R-:W-:Y:S02]  /*1c950*/  IMAD.MOV.U32 R17, RZ, RZ, R28 ;  /* 0x000000ffff117224 */ /* 0x000fe400078e001c */
[----:B------:R-:W-:Y:S02]  /*1c960*/  IMAD.MOV.U32 R119, RZ, RZ, R67 ;  /* 0x000000ffff777224 */ /* 0x000fe400078e0043 */
[----:B------:R-:W-:Y:S01]  /*1c970*/  IMAD.MOV.U32 R28, RZ, RZ, R29 ;  /* 0x000000ffff1c7224 */ /* 0x000fe200078e001d */
[----:B----4-:R-:W-:Y:S01]  /*1c980*/  @!P6 HADD2 R14, -R144.H0_H0, -RZ.H0_H0 ;  /* 0xa00000ff900ee230 */ /* 0x010fe20000000900 */
[----:B------:R-:W-:Y:S02]  /*1c990*/  IMAD.MOV.U32 R117, RZ, RZ, R36 ;  /* 0x000000ffff757224 */ /* 0x000fe400078e0024 */
[----:B------:R-:W-:-:S02]  /*1c9a0*/  IMAD.MOV.U32 R67, RZ, RZ, R39 ;  /* 0x000000ffff437224 */ /* 0x000fc400078e0027 */
[----:B------:R-:W-:Y:S02]  /*1c9b0*/  IMAD.MOV.U32 R29, RZ, RZ, R37 ;  /* 0x000000ffff1d7224 */ /* 0x000fe400078e0025 */
[----:B------:R-:W-:Y:S01]  /*1c9c0*/  IMAD.WIDE.U32 R36, R0, -0x326172a9, RZ ;  /* 0xcd9e8d5700247825 */ /* 0x000fe200078e00ff */
[----:B------:R-:W-:Y:S01]  /*1c9d0*/  LOP3.LUT R0, R55, UR26, R248, 0x96, !PT ;  /* 0x0000001a37007c12 */ /* 0x000fe2000f8e96f8 */
[----:B------:R-:W-:Y:S01]  /*1c9e0*/  @!P2 HADD2 R13, -R143.H0_H0, -RZ.H0_H0 ;  /* 0xa00000ff8f0da230 */ /* 0x000fe20000000900 */
[----:B------:R-:W-:Y:S02]  /*1c9f0*/  PRMT R6, R14, 0x7610, R6 ;  /* 0x000076100e067816 */ /* 0x000fe40000000006 */
[----:B------:R-:W-:Y:S02]  /*1ca00*/  PRMT R233, R144, 0x5410, R143 ;  /* 0x0000541090e97816 */ /* 0x000fe4000000008f */
[----:B------:R-:W-:Y:S02]  /*1ca10*/  @!P6 PRMT R144, R6, 0x5410, RZ ;  /* 0x000054100690e816 */ /* 0x000fe400000000ff */
[----:B------:R-:W-:-:S04]  /*1ca20*/  PRMT R3, R13, 0x7610, R3 ;  /* 0x000076100d037816 */ /* 0x000fc80000000003 */
[----:B------:R-:W-:Y:S02]  /*1ca30*/  @!P2 PRMT R143, R3, 0x5410, RZ ;  /* 0x00005410038fa816 */ /* 0x000fe400000000ff */
[----:B------:R-:W-:Y:S02]  /*1ca40*/  PRMT R229, R241, 0x7054, R241 ;  /* 0x00007054f1e57816 */ /* 0x000fe400000000f1 */
[----:B------:R-:W-:Y:S02]  /*1ca50*/  PRMT R234, R146, 0x5410, R145 ;  /* 0x0000541092ea7816 */ /* 0x000fe40000000091 */
[----:B------:R-:W-:Y:S01]  /*1ca60*/  @!P3 PRMT R145, R10, 0x5410, RZ ;  /* 0x000054100a91b816 */ /* 0x000fe200000000ff */
[----:B------:R-:W-:Y:S01]  /*1ca70*/  IMAD.WIDE.U32 R202, R17, -0x326172a9, RZ ;  /* 0xcd9e8d5711ca7825 */ /* 0x000fe200078e00ff */
[----:B------:R-:W-:-:S03]  /*1ca80*/  @!P1 PRMT R228, R252, 0x5410, RZ ;  /* 0x00005410fce49816 */ /* 0x000fc600000000ff */
[----:B------:R-:W-:Y:S02]  /*1ca90*/  FADD.FTZ R240, R15, R9 ;  /* 0x000000090ff07221 */ /* 0x000fe40000010000 */
[----:B------:R-:W-:Y:S02]  /*1caa0*/  IMAD.MOV.U32 R252, RZ, RZ, R116 ;  /* 0x000000fffffc7224 */ /* 0x000fe400078e0074 */
[----:B------:R-:W-:Y:S02]  /*1cab0*/  IMAD.MOV.U32 R116, RZ, RZ, R110 ;  /* 0x000000ffff747224 */ /* 0x000fe400078e006e */
[----:B------:R-:W-:Y:S01]  /*1cac0*/  IMAD.MOV.U32 R110, RZ, RZ, R30 ;  /* 0x000000ffff6e7224 */ /* 0x000fe200078e001e */
[----:B------:R-:W-:Y:S01]  /*1cad0*/  @!P4 PRMT R146, R12, 0x5410, RZ ;  /* 0x000054100c92c816 */ /* 0x000fe200000000ff */
[----:B------:R-:W-:Y:S02]  /*1cae0*/  IMAD.MOV.U32 R12, RZ, RZ, R103 ;  /* 0x000000ffff0c7224 */ /* 0x000fe400078e0067 */
[----:B------:R-:W-:-:S02]  /*1caf0*/  IMAD.MOV.U32 R103, RZ, RZ, R28 ;  /* 0x000000ffff677224 */ /* 0x000fc400078e001c */
[----:B------:R-:W-:Y:S02]  /*1cb00*/  IMAD.MOV.U32 R14, RZ, RZ, R29 ;  /* 0x000000ffff0e7224 */ /* 0x000fe400078e001d */
[----:B------:R-:W-:Y:S01]  /*1cb10*/  IMAD.MOV.U32 R62, RZ, RZ, R18 ;  /* 0x000000ffff3e7224 */ /* 0x000fe200078e0012 */
[----:B--2---:R-:W-:-:S05]  /*1cb20*/  @!P5 HADD2 R11, -R142.H0_H0, -RZ.H0_H0 ;  /* 0xa00000ff8e0bd230 */ /* 0x004fca0000000900 */
[----:B------:R-:W-:Y:S01]  /*1cb30*/  PRMT R2, R11, 0x7610, R2 ;  /* 0x000076100b027816 */ /* 0x000fe20000000002 */
[----:B------:R-:W-:Y:S02]  /*1cb40*/  IMAD.MOV.U32 R11, RZ, RZ, R101 ;  /* 0x000000ffff0b7224 */ /* 0x000fe400078e0065 */
[----:B------:R-:W-:Y:S02]  /*1cb50*/  IMAD.MOV.U32 R101, RZ, RZ, R141 ;  /* 0x000000ffff657224 */ /* 0x000fe400078e008d */
[----:B------:R-:W-:-:S04]  /*1cb60*/  IMAD.MOV.U32 R141, RZ, RZ, R165 ;  /* 0x000000ffff8d7224 */ /* 0x000fc800078e00a5 */
[--C-:B------:R-:W-:Y:S01]  /*1cb70*/  IMAD.WIDE R42, R42, 0x2, R140.reuse ;  /* 0x000000022a2a7825 */ /* 0x100fe200078e028c */
[----:B------:R-:W-:Y:S04]  /*1cb80*/  STG.E.U16 [R140.64+-0x100], R51 ;  /* 0xffff00338c007986 */ /* 0x000fe8000c101522 */
[----:B------:R-:W-:Y:S01]  /*1cb90*/  STG.E.U16 [R140.64+-0xfe], R50 ;  /* 0xffff02328c007986 */ /* 0x000fe2000c101522 */
[----:B------:R-:W-:-:S03]  /*1cba0*/  IMAD.WIDE R38, R38, 0x2, R140 ;  /* 0x0000000226267825 */ /* 0x000fc600078e028c */
[----:B------:R1:W-:Y:S01]  /*1cbb0*/  STG.E.U16 [R42.64+-0x100], R41 ;  /* 0xffff00292a007986 */ /* 0x0003e2000c101522 */
[----:B------:R-:W-:-:S03]  /*1cbc0*/  @!P5 PRMT R142, R2, 0x5410, RZ ;  /* 0x00005410028ed816 */ /* 0x000fc600000000ff */
[----:B------:R-:W-:Y:S01]  /*1cbd0*/  STG.E.U16 [R42.64+-0xfe], R48 ;  /* 0xffff02302a007986 */ /* 0x000fe2000c101522 */
[----:B------:R-:W-:Y:S01]  /*1cbe0*/  LOP3.LUT R2, R37, UR27, R26, 0x96, !PT ;  /* 0x0000001b25027c12 */ /* 0x000fe2000f8e961a */
[----:B-1----:R-:W-:-:S05]  /*1cbf0*/  IMAD.WIDE R40, R40, 0x2, R140 ;  /* 0x0000000228287825 */ /* 0x002fca00078e028c */
[----:B------:R-:W-:Y:S04]  /*1cc00*/  STG.E.U16 [R40.64+-0x100], R8 ;  /* 0xffff000828007986 */ /* 0x000fe8000c101522 */
[----:B------:R1:W-:Y:S04]  /*1cc10*/  STG.E.U16 [R40.64+-0xfe], R7 ;  /* 0xffff020728007986 */ /* 0x0003e8000c101522 */
[----:B------:R-:W-:Y:S04]  /*1cc20*/  STG.E.U16 [R38.64+-0x100], R5 ;  /* 0xffff000526007986 */ /* 0x000fe8000c101522 */
[----:B------:R2:W-:Y:S01]  /*1cc30*/  STG.E.U16 [R38.64+-0xfe], R4 ;  /* 0xffff020426007986 */ /* 0x0005e2000c101522 */
[----:B-1----:R-:W-:-:S04]  /*1cc40*/  IMAD.WIDE.U32 R6, R2, -0x2daee0ad, RZ ;  /* 0xd2511f5302067825 */ /* 0x002fc800078e00ff */
[----:B--2---:R-:W-:-:S05]  /*1cc50*/  IMAD.WIDE.U32 R4, R0, -0x326172a9, RZ ;  /* 0xcd9e8d5700047825 */ /* 0x004fca00078e00ff */
[----:B------:R-:W-:Y:S02]  /*1cc60*/  LOP3.LUT R2, R5, UR25, R36, 0x96, !PT ;  /* 0x0000001905027c12 */ /* 0x000fe4000f8e9624 */
[----:B------:R-:W-:-:S03]  /*1cc70*/  LOP3.LUT R0, R7, UR24, R54, 0x96, !PT ;  /* 0x0000001807007c12 */ /* 0x000fc6000f8e9636 */
        /* <DEDUP_REMOVED lines=27> */
[----:B------:R-:W-:Y:S01]  /*1ce30*/  PRMT R3, R0, 0x5410, R2 ;  /* 0x0000541000037816 */ /* 0x000fe20000000002 */
[----:B------:R-:W-:-:S04]  /*1ce40*/  HSET2.LE.AND R0, R5, R229, PT ;  /* 0x000000e505007233 */ /* 0x000fc80003803000 */
[--C-:B------:R-:W-:Y:S01]  /*1ce50*/  HSET2.LE.AND R3, R3, R229.reuse, PT ;  /* 0x000000e503037233 */ /* 0x100fe20003803000 */
[----:B------:R-:W-:Y:S02]  /*1ce60*/  LOP3.LUT R11, R0, R11, RZ, 0xc0, !PT ;  /* 0x0000000b000b7212 */ /* 0x000fe400078ec0ff */
[----:B------:R-:W-:Y:S02]  /*1ce70*/  LOP3.LUT R0, R203, R184, RZ, 0x3c, !PT ;  /* 0x000000b8cb007212 */ /* 0x000fe400078e3cff */
[----:B------:R-:W-:Y:S01]  /*1ce80*/  LOP3.LUT R9, R3, R119, RZ, 0xc0, !PT ;  /* 0x0000007703097212 */ /* 0x000fe200078ec0ff */
[----:B------:R-:W-:Y:S01]  /*1ce90*/  IMAD.MOV.U32 R119, RZ, RZ, R111 ;  /* 0x000000ffff777224 */ /* 0x000fe200078e006f */
[----:B------:R-:W-:Y:S01]  /*1cea0*/  HSET2.LE.AND R2, R4, R229, PT ;  /* 0x000000e504027233 */ /* 0x000fe20003803000 */
[----:B------:R-:W-:Y:S02]  /*1ceb0*/  IMAD.MOV.U32 R111, RZ, RZ, R31 ;  /* 0x000000ffff6f7224 */ /* 0x000fe400078e001f */
[----:B------:R-:W-:Y:S01]  /*1cec0*/  IMAD.MOV.U32 R55, RZ, RZ, R12 ;  /* 0x000000ffff377224 */ /* 0x000fe200078e000c */
[----:B------:R-:W-:Y:S01]  /*1ced0*/  STG.E.U16 [R140.64+-0xf0], R47 ;  /* 0xffff102f8c007986 */ /* 0x000fe2000c101522 */
[----:B------:R-:W-:-:S03]  /*1cee0*/  IMAD.WIDE.U32 R30, R0, -0x2daee0ad, RZ ;  /* 0xd2511f53001e7825 */ /* 0x000fc600078e00ff */
[----:B------:R-:W-:Y:S02]  /*1cef0*/  STG.E.U16 [R140.64+-0xee], R46 ;  /* 0xffff122e8c007986 */ /* 0x000fe4000c101522 */
[----:B------:R-:W-:Y:S01]  /*1cf00*/  LOP3.LUT R0, R31, UR28, R24, 0x96, !PT ;  /* 0x0000001c1f007c12 */ /* 0x000fe2000f8e9618 */
[----:B------:R-:W-:Y:S01]  /*1cf10*/  IMAD.MOV.U32 R118, RZ, RZ, R21 ;  /* 0x000000ffff767224 */ /* 0x000fe200078e0015 */
[----:B------:R-:W-:Y:S01]  /*1cf20*/  UIADD3 UR5, UR5, 0x1, URZ ;  /* 0x0000000105057890 */ /* 0x000fe2000fffe03f */
[----:B------:R-:W-:Y:S01]  /*1cf30*/  IMAD.MOV.U32 R51, RZ, RZ, R109 ;  /* 0x000000ffff337224 */ /* 0x000fe200078e006d */
[----:B------:R1:W5:Y:S01]  /*1cf40*/  LDL.LU R184, [R1+0x190] ;  /* 0x0001900001b87983 */ /* 0x0003620000300800 */
[----:B------:R-:W-:Y:S01]  /*1cf50*/  IMAD.WIDE.U32 R28, R0, -0x326172a9, RZ ;  /* 0xcd9e8d57001c7825 */ /* 0x000fe200078e00ff */
[----:B------:R-:W-:Y:S02]  /*1cf60*/  LOP3.LUT R8, R2, R16, RZ, 0xc0, !PT ;  /* 0x0000001002087212 */ /* 0x000fe400078ec0ff */
[----:B------:R-:W-:-:S02]  /*1cf70*/  LOP3.LUT R2, R27, UR29, R202, 0x96, !PT ;  /* 0x0000001d1b027c12 */ /* 0x000fc4000f8e96ca */
        /* <DEDUP_REMOVED lines=14> */
[----:B------:R-:W-:-:S04]  /*1d060*/  LOP3.LUT R0, R2, 0xffff, RZ, 0xc0, !PT ;  /* 0x0000ffff02007812 */ /* 0x000fc800078ec0ff */
[----:B------:R-:W-:Y:S02]  /*1d070*/  SHF.R.U32.HI R4, RZ, 0x8, R0 ;  /* 0x00000008ff047819 */ /* 0x000fe40000011600 */
[----:B------:R-:W-:-:S04]  /*1d080*/  LOP3.LUT R0, R2, 0xff, RZ, 0xc0, !PT ;  /* 0x000000ff02007812 */ /* 0x000fc800078ec0ff */
[----:B------:R-:W-:Y:S01]  /*1d090*/  PRMT R0, R0, 0x5410, R4 ;  /* 0x0000541000007816 */ /* 0x000fe20000000004 */
[----:B------:R-:W-:-:S04]  /*1d0a0*/  IMAD.WIDE.U32 R16, R7, -0x326172a9, RZ ;  /* 0xcd9e8d5707107825 */ /* 0x000fc800078e00ff */
[----:B------:R-:W-:Y:S01]  /*1d0b0*/  HSET2.LE.AND R0, R0, R229, PT ;  /* 0x000000e500007233 */ /* 0x000fe20003803000 */
[----:B------:R-:W-:-:S04]  /*1d0c0*/  SHF.R.U32.HI R4, RZ, 0x10, R2 ;  /* 0x00000010ff047819 */ /* 0x000fc80000011602 */
[----:B------:R-:W-:Y:S02]  /*1d0d0*/  LOP3.LUT R6, R0, R32, RZ, 0xc0, !PT ;  /* 0x0000002000067212 */ /* 0x000fe400078ec0ff */
[----:B------:R-:W-:Y:S02]  /*1d0e0*/  LOP3.LUT R0, R3, UR8, R16, 0x96, !PT ;  /* 0x0000000803007c12 */ /* 0x000fe4000f8e9610 */
        /* <DEDUP_REMOVED lines=15> */
[----:B------:R-:W-:-:S05]  /*1d1e0*/  HSET2.LE.AND R0, R0, R229, PT ;  /* 0x000000e500007233 */ /* 0x000fca0003803000 */
[----:B------:R-:W-:Y:S01]  /*1d1f0*/  LOP3.LUT R5, R0, R49, RZ, 0xc0, !PT ;  /* 0x0000003100057212 */ /* 0x000fe200078ec0ff */
[----:B------:R-:W-:Y:S02]  /*1d200*/  IMAD.MOV.U32 R0, RZ, RZ, R14 ;  /* 0x000000ffff007224 */ /* 0x000fe400078e000e */
[----:B------:R-:W2:Y:S01]  /*1d210*/  LDSM.16.MT88.4 R12, [R169+0x6000] ;  /* 0x00600000a90c783b */ /* 0x000ea20000004200 */
[----:B------:R-:W-:-:S03]  /*1d220*/  IMAD.MOV.U32 R26, RZ, RZ, R24 ;  /* 0x000000ffff1a7224 */ /* 0x000fc600078e0018 */
[----:B------:R-:W-:Y:S01]  /*1d230*/  STG.E.U16 [R42.64+-0xf0], R44 ;  /* 0xffff102c2a007986 */ /* 0x000fe2000c101522 */
[----:B------:R-:W-:-:S03]  /*1d240*/  IMAD.MOV.U32 R27, RZ, RZ, R25 ;  /* 0x000000ffff1b7224 */ /* 0x000fc600078e0019 */
[----:B------:R2:W-:Y:S01]  /*1d250*/  STG.E.U16 [R42.64+-0xee], R45 ;  /* 0xffff122d2a007986 */ /* 0x0005e2000c101522 */
[----:B------:R-:W-:Y:S02]  /*1d260*/  IMAD.MOV.U32 R54, RZ, RZ, R62 ;  /* 0x000000ffff367224 */ /* 0x000fe400078e003e */
[----:B------:R-:W-:Y:S02]  /*1d270*/  IMAD.MOV.U32 R25, RZ, RZ, R118 ;  /* 0x000000ffff197224 */ /* 0x000fe400078e0076 */
[----:B------:R-:W-:Y:S02]  /*1d280*/  IMAD.MOV.U32 R24, RZ, RZ, R119 ;  /* 0x000000ffff187224 */ /* 0x000fe400078e0077 */
[----:B------:R-:W-:Y:S02]  /*1d290*/  IMAD.MOV.U32 R48, RZ, RZ, R116 ;  /* 0x000000ffff307224 */ /* 0x000fe400078e0074 */
[----:B------:R-:W-:Y:S02]  /*1d2a0*/  IMAD.MOV.U32 R50, RZ, RZ, R117 ;  /* 0x000000ffff327224 */ /* 0x000fe400078e0075 */
[----:B------:R-:W-:Y:S01]  /*1d2b0*/  IMAD.MOV.U32 R109, RZ, RZ, R60 ;  /* 0x000000ffff6d7224 */ /* 0x000fe200078e003c */
[C---:B--2---:R-:W-:Y:S07]  /*1d2c0*/  HMMA.16816.F32 R44, R8.reuse, R12, R136 ;  /* 0x0000000c082c723c */ /* 0x044fee0000001888 */
[----:B------:R-:W-:Y:S01]  /*1d2d0*/  IMAD.MOV.U32 R139, RZ, RZ, R108 ;  /* 0x000000ffff8b7224 */ /* 0x000fe200078e006c */
[----:B------:R-:W-:Y:S01]  /*1d2e0*/  HMMA.16816.F32 R116, R8, R14, R132 ;  /* 0x0000000e0874723c */ /* 0x000fe20000001884 */
[----:B------:R-:W-:-:S02]  /*1d2f0*/  IMAD.MOV.U32 R138, RZ, RZ, R61 ;  /* 0x000000ffff8a7224 */ /* 0x000fc400078e003d */
[----:B------:R-:W-:Y:S02]  /*1d300*/  IMAD.MOV.U32 R137, RZ, RZ, R34 ;  /* 0x000000ffff897224 */ /* 0x000fe400078e0022 */
[----:B------:R-:W-:-:S03]  /*1d310*/  IMAD.MOV.U32 R108, RZ, RZ, R63 ;  /* 0x000000ffff6c7224 */ /* 0x000fc600078e003f */
[C---:B------:R-:W-:Y:S08]  /*1d320*/  HMMA.16816.F32 R32, R4.reuse, R12, R112 ;  /* 0x0000000c0420723c */ /* 0x040ff00000001870 */
[----:B------:R-:W-:Y:S01]  /*1d330*/  HMMA.16816.F32 R60, R4, R14, R104 ;  /* 0x0000000e043c723c */ /* 0x000fe20000001868 */
[----:B------:R-:W2:Y:S01]  /*1d340*/  LDSM.16.MT88.4 R12, [R172+0x6000] ;  /* 0x00600000ac0c783b */ /* 0x000ea20000004200 */
[----:B------:R-:W-:-:S02]  /*1d350*/  IMAD.MOV.U32 R3, RZ, RZ, R54 ;  /* 0x000000ffff037224 */ /* 0x000fc400078e0036 */
[----:B------:R-:W-:Y:S02]  /*1d360*/  IMAD.MOV.U32 R2, RZ, RZ, R55 ;  /* 0x000000ffff027224 */ /* 0x000fe400078e0037 */
[----:B------:R-:W-:Y:S02]  /*1d370*/  IMAD.MOV.U32 R133, RZ, RZ, R110 ;  /* 0x000000ffff857224 */ /* 0x000fe400078e006e */
[----:B------:R-:W-:Y:S01]  /*1d380*/  IMAD.MOV.U32 R136, RZ, RZ, R111 ;  /* 0x000000ffff887224 */ /* 0x000fe200078e006f */
[----:B--2---:R-:W-:Y:S07]  /*1d390*/  HMMA.16816.F32 R112, R8, R12, R128 ;  /* 0x0000000c0870723c */ /* 0x004fee0000001880 */
[----:B------:R-:W-:-:S02]  /*1d3a0*/  IMAD.MOV.U32 R128, RZ, RZ, R59 ;  /* 0x000000ffff807224 */ /* 0x000fc400078e003b */
[----:B------:R-:W-:Y:S02]  /*1d3b0*/  IMAD.MOV.U32 R129, RZ, RZ, R58 ;  /* 0x000000ffff817224 */ /* 0x000fe400078e003a */
[----:B------:R-:W-:Y:S02]  /*1d3c0*/  IMAD.MOV.U32 R130, RZ, RZ, R57 ;  /* 0x000000ffff827224 */ /* 0x000fe400078e0039 */
[----:B------:R-:W-:Y:S02]  /*1d3d0*/  IMAD.MOV.U32 R131, RZ, RZ, R56 ;  /* 0x000000ffff837224 */ /* 0x000fe400078e0038 */
[----:B------:R-:W-:Y:S07]  /*1d3e0*/  HMMA.16816.F32 R56, R4, R12, R96 ;  /* 0x0000000c0438723c */ /* 0x000fee0000001860 */
[----:B------:R-:W-:-:S02]  /*1d3f0*/  IMAD.MOV.U32 R97, RZ, RZ, R109 ;  /* 0x000000ffff617224 */ /* 0x000fc400078e006d */
[----:B------:R-:W-:Y:S02]  /*1d400*/  IMAD.MOV.U32 R98, RZ, RZ, R108 ;  /* 0x000000ffff627224 */ /* 0x000fe400078e006c */
[----:B------:R-:W-:Y:S01]  /*1d410*/  IMAD.MOV.U32 R99, RZ, RZ, R53 ;  /* 0x000000ffff637224 */ /* 0x000fe200078e0035 */
[-C--:B------:R-:W-:Y:S08]  /*1d420*/  HMMA.16816.F32 R108, R8, R14.reuse, R236 ;  /* 0x0000000e086c723c */ /* 0x080ff000000018ec */
        /* <DEDUP_REMOVED lines=10> */
[-C--:B--2---:R-:W-:Y:S08]  /*1d4d0*/  HMMA.16816.F32 R48, R4, R12.reuse, R88 ;  /* 0x0000000c0430723c */ /* 0x084ff00000001858 */
[----:B------:R-:W-:Y:S08]  /*1d4e0*/  HMMA.16816.F32 R104, R8, R12, R244 ;  /* 0x0000000c0868723c */ /* 0x000ff000000018f4 */
        /* <DEDUP_REMOVED lines=39> */
[----:B------:R-:W-:Y:S01]  /*1d760*/  LOP3.LUT R0, R17, UR13, R18, 0x96, !PT ;  /* 0x0000000d11007c12 */ /* 0x000fe2000f8e9612 */
[----:B------:R-:W-:Y:S01]  /*1d770*/  IMAD.WIDE.U32 R2, R23, -0x2daee0ad, RZ ;  /* 0xd2511f5317027825 */ /* 0x000fe200078e00ff */
[----:B--2---:R-:W-:Y:S03]  /*1d780*/  HMMA.16816.F32 R96, R8, R12, R96 ;  /* 0x0000000c0860723c */ /* 0x004fe60000001860 */
[----:B------:R-:W-:-:S02]  /*1d790*/  IMAD.MOV.U32 R134, RZ, RZ, R138 ;  /* 0x000000ffff867224 */ /* 0x000fc400078e008a */
[----:B------:R-:W-:Y:S02]  /*1d7a0*/  IMAD.MOV.U32 R136, RZ, RZ, R82 ;  /* 0x000000ffff887224 */ /* 0x000fe400078e0052 */
[----:B------:R-:W-:Y:S01]  /*1d7b0*/  IMAD.MOV.U32 R137, RZ, RZ, R81 ;  /* 0x000000ffff897224 */ /* 0x000fe200078e0051 */
[----:B------:R-:W-:Y:S01]  /*1d7c0*/  HMMA.16816.F32 R84, R4, R12, R120 ;  /* 0x0000000c0454723c */ /* 0x000fe20000001878 */
[----:B------:R-:W-:-:S07]  /*1d7d0*/  IMAD.MOV.U32 R138, RZ, RZ, R80 ;  /* 0x000000ffff8a7224 */ /* 0x000fce00078e0050 */
[-C--:B------:R-:W-:Y:S07]  /*1d7e0*/  HMMA.16816.F32 R80, R4, R14.reuse, R124 ;  /* 0x0000000e0450723c */ /* 0x080fee000000187c */
[----:B------:R-:W-:Y:S01]  /*1d7f0*/  LOP3.LUT R4, R3, UR7, R22, 0x96, !PT ;  /* 0x0000000703047c12 */ /* 0x000fe2000f8e9616 */
[----:B------:R-:W-:Y:S01]  /*1d800*/  HMMA.16816.F32 R76, R8, R14, R76 ;  /* 0x0000000e084c723c */ /* 0x000fe2000000184c */
[----:B------:R-:W-:-:S06]  /*1d810*/  LOP3.LUT R5, R2, 0xffff, RZ, 0xc0, !PT ;  /* 0x0000ffff02057812 */ /* 0x000fcc00078ec0ff */
[----:B------:R-:W-:Y:S02]  /*1d820*/  LOP3.LUT R10, R2, 0xff, RZ, 0xc0, !PT ;  /* 0x000000ff020a7812 */ /* 0x000fe400078ec0ff */
[--C-:B------:R-:W-:Y:S02]  /*1d830*/  SHF.R.U32.HI R9, RZ, 0x10, R2.reuse ;  /* 0x00000010ff097819 */ /* 0x100fe40000011602 */
[----:B------:R-:W-:Y:S01]  /*1d840*/  SHF.R.U32.HI R8, RZ, 0x18, R2 ;  /* 0x00000018ff087819 */ /* 0x000fe20000011602 */
[----:B------:R-:W-:Y:S01]  /*1d850*/  IMAD.WIDE.U32 R2, R0, -0x2daee0ad, RZ ;  /* 0xd2511f5300027825 */ /* 0x000fe200078e00ff */
[----:B------:R-:W-:-:S04]  /*1d860*/  SHF.R.U32.HI R5, RZ, 0x8, R5 ;  /* 0x00000008ff057819 */ /* 0x000fc80000011605 */
[C---:B------:R-:W-:Y:S02]  /*1d870*/  LOP3.LUT R6, R2.reuse, 0xffff, RZ, 0xc0, !PT ;  /* 0x0000ffff02067812 */ /* 0x040fe400078ec0ff */
[----:B------:R-:W-:Y:S02]  /*1d880*/  LOP3.LUT R7, R2, 0xff, RZ, 0xc0, !PT ;  /* 0x000000ff02077812 */ /* 0x000fe400078ec0ff */
[--C-:B------:R-:W-:Y:S02]  /*1d890*/  SHF.R.U32.HI R11, RZ, 0x10, R2.reuse ;  /* 0x00000010ff0b7819 */ /* 0x100fe40000011602 */
[----:B------:R-:W-:Y:S02]  /*1d8a0*/  SHF.R.U32.HI R12, RZ, 0x18, R2 ;  /* 0x00000018ff0c7819 */ /* 0x000fe40000011602 */
[----:B------:R-:W-:Y:S02]  /*1d8b0*/  SHF.R.U32.HI R2, RZ, 0x8, R6 ;  /* 0x00000008ff027819 */ /* 0x000fe40000011606 */
[----:B------:R-:W-:-:S02]  /*1d8c0*/  LOP3.LUT R0, R3, UR7, R20, 0x96, !PT ;  /* 0x0000000703007c12 */ /* 0x000fc4000f8e9614 */
[----:B------:R-:W-:Y:S01]  /*1d8d0*/  PRMT R14, R10, 0x5410, R5 ;  /* 0x000054100a0e7816 */ /* 0x000fe20000000005 */
[----:B------:R-:W-:Y:S01]  /*1d8e0*/  IMAD.MOV.U32 R244, RZ, RZ, R178 ;  /* 0x000000fffff47224 */ /* 0x000fe200078e00b2 */
[----:B------:R-:W-:Y:S01]  /*1d8f0*/  LOP3.LUT R3, R9, 0xff, RZ, 0xc0, !PT ;  /* 0x000000ff09037812 */ /* 0x000fe200078ec0ff */
[----:B------:R-:W-:Y:S01]  /*1d900*/  IMAD.MOV.U32 R122, RZ, RZ, R245 ;  /* 0x000000ffff7a7224 */ /* 0x000fe200078e00f5 */
[----:B------:R-:W-:Y:S01]  /*1d910*/  PRMT R10, R7, 0x5410, R2 ;  /* 0x00005410070a7816 */ /* 0x000fe20000000002 */
[----:B------:R-:W-:Y:S01]  /*1d920*/  IMAD.MOV.U32 R123, RZ, RZ, R236 ;  /* 0x000000ffff7b7224 */ /* 0x000fe200078e00ec */
[C---:B------:R-:W-:Y:S01]  /*1d930*/  LOP3.LUT R2, R4.reuse, 0xffff, RZ, 0xc0, !PT ;  /* 0x0000ffff04027812 */ /* 0x040fe200078ec0ff */
[----:B------:R-:W-:Y:S01]  /*1d940*/  IMAD.MOV.U32 R121, RZ, RZ, R247 ;  /* 0x000000ffff797224 */ /* 0x000fe200078e00f7 */
[----:B------:R-:W-:Y:S01]  /*1d950*/  PRMT R13, R3, 0x5410, R8 ;  /* 0x00005410030d7816 */ /* 0x000fe20000000008 */
[----:B------:R-:W-:Y:S01]  /*1d960*/  IMAD.MOV.U32 R120, RZ, RZ, R246 ;  /* 0x000000ffff787224 */ /* 0x000fe200078e00f6 */
[----:B------:R-:W-:Y:S01]  /*1d970*/  SHF.R.U32.HI R6, RZ, 0x10, R4 ;  /* 0x00000010ff067819 */ /* 0x000fe20000011604 */
[----:B------:R-:W-:Y:S01]  /*1d980*/  LDSM.16.MT88.4 R20, [R172+0x6800] ;  /* 0x00680000ac14783b */ /* 0x000fe20000004200 */
[----:B------:R-:W-:-:S02]  /*1d990*/  LOP3.LUT R7, R4, 0xff, RZ, 0xc0, !PT ;  /* 0x000000ff04077812 */ /* 0x000fc400078ec0ff */
[----:B------:R-:W-:Y:S02]  /*1d9a0*/  SHF.R.U32.HI R3, RZ, 0x8, R2 ;  /* 0x00000008ff037819 */ /* 0x000fe40000011602 */
[----:B------:R-:W-:Y:S02]  /*1d9b0*/  SHF.R.U32.HI R5, RZ, 0x18, R4 ;  /* 0x00000018ff057819 */ /* 0x000fe40000011604 */
[----:B------:R-:W-:Y:S02]  /*1d9c0*/  LOP3.LUT R2, R6, 0xff, RZ, 0xc0, !PT ;  /* 0x000000ff06027812 */ /* 0x000fe400078ec0ff */
[----:B------:R-:W-:Y:S02]  /*1d9d0*/  PRMT R7, R7, 0x5410, R3 ;  /* 0x0000541007077816 */ /* 0x000fe40000000003 */
[----:B------:R-:W-:Y:S02]  /*1d9e0*/  PRMT R9, R2, 0x5410, R5 ;  /* 0x0000541002097816 */ /* 0x000fe40000000005 */
[----:B------:R-:W-:-:S02]  /*1d9f0*/  LOP3.LUT R2, R0, 0xffff, RZ, 0xc0, !PT ;  /* 0x0000ffff00027812 */ /* 0x000fc400078ec0ff */
[--C-:B------:R-:W-:Y:S02]  /*1da00*/  SHF.R.U32.HI R3, RZ, 0x10, R0.reuse ;  /* 0x00000010ff037819 */ /* 0x100fe40000011600 */
[----:B------:R-:W-:Y:S02]  /*1da10*/  LOP3.LUT R6, R0, 0xff, RZ, 0xc0, !PT ;  /* 0x000000ff00067812 */ /* 0x000fe400078ec0ff */
[----:B------:R-:W-:Y:S01]  /*1da20*/  SHF.R.U32.HI R5, RZ, 0x18, R0 ;  /* 0x00000018ff057819 */ /* 0x000fe20000011600 */
[----:B------:R-:W-:Y:S01]  /*1da30*/  HSET2.LE.AND R0, R7, R229, PT ;  /* 0x000000e507007233 */ /* 0x000fe20003803000 */
[----:B------:R-:W-:Y:S02]  /*1da40*/  IMAD.MOV.U32 R236, RZ, RZ, R92 ;  /* 0x000000ffffec7224 */ /* 0x000fe400078e005c */
[----:B------:R-:W-:Y:S02]  /*1da50*/  IMAD.MOV.U32 R247, RZ, RZ, R93 ;  /* 0x000000fffff77224 */ /* 0x000fe400078e005d */
[----:B------:R-:W-:Y:S01]  /*1da60*/  LOP3.LUT R8, R0, R244, RZ, 0xc0, !PT ;  /* 0x000000f400087212 */ /* 0x000fe200078ec0ff */
[----:B------:R-:W-:-:S02]  /*1da70*/  IMAD.MOV.U32 R245, RZ, RZ, R94 ;  /* 0x000000fffff57224 */ /* 0x000fc400078e005e */
[----:B------:R-:W-:Y:S02]  /*1da80*/  IMAD.MOV.U32 R244, RZ, RZ, R95 ;  /* 0x000000fffff47224 */ /* 0x000fe400078e005f */
[----:B------:R-:W-:Y:S02]  /*1da90*/  IMAD.MOV.U32 R92, RZ, RZ, R26 ;  /* 0x000000ffff5c7224 */ /* 0x000fe400078e001a */
[----:B------:R-:W-:Y:S02]  /*1daa0*/  IMAD.MOV.U32 R93, RZ, RZ, R27 ;  /* 0x000000ffff5d7224 */ /* 0x000fe400078e001b */
[----:B------:R-:W-:Y:S02]  /*1dab0*/  IMAD.MOV.U32 R94, RZ, RZ, R24 ;  /* 0x000000ffff5e7224 */ /* 0x000fe400078e0018 */
[----:B------:R-:W-:Y:S02]  /*1dac0*/  IMAD.MOV.U32 R95, RZ, RZ, R25 ;  /* 0x000000ffff5f7224 */ /* 0x000fe400078e0019 */
[----:B------:R-:W2:Y:S01]  /*1dad0*/  LDSM.16.MT88.4 R24, [R169+0x6800] ;  /* 0x00680000a918783b */ /* 0x000ea20000004200 */
[----:B------:R-:W-:Y:S01]  /*1dae0*/  LOP3.LUT R4, R11, 0xff, RZ, 0xc0, !PT ;  /* 0x000000ff0b047812 */ /* 0x000fe200078ec0ff */
[----:B------:R-:W-:-:S03]  /*1daf0*/  HSET2.LE.AND R0, R9, R229, PT ;  /* 0x000000e509007233 */ /* 0x000fc60003803000 */
[----:B------:R-:W-:Y:S02]  /*1db00*/  PRMT R12, R4, 0x5410, R12 ;  /* 0x00005410040c7816 */ /* 0x000fe4000000000c */
[----:B------:R-:W-:Y:S02]  /*1db10*/  SHF.R.U32.HI R4, RZ, 0x8, R2 ;  /* 0x00000008ff047819 */ /* 0x000fe40000011602 */
[----:B------:R-:W-:Y:S01]  /*1db20*/  LOP3.LUT R2, R3, 0xff, RZ, 0xc0, !PT ;  /* 0x000000ff03027812 */ /* 0x000fe200078ec0ff */
[----:B------:R-:W-:Y:S01]  /*1db30*/  IMAD.MOV.U32 R246, RZ, RZ, R129 ;  /* 0x000000fffff67224 */ /* 0x000fe200078e0081 */
[----:B------:R-:W-:Y:S01]  /*1db40*/  LOP3.LUT R9, R0, R122, RZ, 0xc0, !PT ;  /* 0x0000007a00097212 */ /* 0x000fe200078ec0ff */
[----:B------:R-:W-:Y:S01]  /*1db50*/  IMAD.MOV.U32 R122, RZ, RZ, R123 ;  /* 0x000000ffff7a7224 */ /* 0x000fe200078e007b */
[----:B------:R-:W-:Y:S01]  /*1db60*/  PRMT R5, R2, 0x5410, R5 ;  /* 0x0000541002057816 */ /* 0x000fe20000000005 */
[--C-:B------:R-:W-:Y:S01]  /*1db70*/  HSET2.LE.AND R0, R14, R229.reuse, PT ;  /* 0x000000e50e007233 */ /* 0x100fe20003803000 */
[----:B------:R-:W-:Y:S01]  /*1db80*/  PRMT R4, R6, 0x5410, R4 ;  /* 0x0000541006047816 */ /* 0x000fe20000000004 */
[----:B------:R-:W-:-:S02]  /*1db90*/  HSET2.LE.AND R2, R13, R229, PT ;  /* 0x000000e50d027233 */ /* 0x000fc40003803000 */
[--C-:B------:R-:W-:Y:S01]  /*1dba0*/  HSET2.LE.AND R3, R10, R229.reuse, PT ;  /* 0x000000e50a037233 */ /* 0x100fe20003803000 */
[----:B------:R-:W-:Y:S01]  /*1dbb0*/  IMAD.MOV.U32 R123, RZ, RZ, R246 ;  /* 0x000000ffff7b7224 */ /* 0x000fe200078e00f6 */
[----:B------:R-:W-:Y:S01]  /*1dbc0*/  LOP3.LUT R10, R0, R122, RZ, 0xc0, !PT ;  /* 0x0000007a000a7212 */ /* 0x000fe200078ec0ff */
[----:B------:R-:W-:Y:S01]  /*1dbd0*/  IMAD.MOV.U32 R129, RZ, RZ, R177 ;  /* 0x000000ffff817224 */ /* 0x000fe200078e00b1 */
[----:B------:R-:W-:Y:S01]  /*1dbe0*/  LOP3.LUT R11, R2, R175, RZ, 0xc0, !PT ;  /* 0x000000af020b7212 */ /* 0x000fe200078ec0ff */
[----:B------:R-:W-:Y:S01]  /*1dbf0*/  IMAD.MOV.U32 R246, RZ, RZ, R92 ;  /* 0x000000fffff67224 */ /* 0x000fe200078e005c */
[----:B------:R-:W-:Y:S01]  /*1dc00*/  LOP3.LUT R6, R3, R65, RZ, 0xc0, !PT ;  /* 0x0000004103067212 */ /* 0x000fe200078ec0ff */
[----:B------:R-:W-:Y:S01]  /*1dc10*/  IMAD.MOV.U32 R92, RZ, RZ, R93 ;  /* 0x000000ffff5c7224 */ /* 0x000fe200078e005d */
[--C-:B------:R-:W-:Y:S01]  /*1dc20*/  HSET2.LE.AND R0, R12, R229.reuse, PT ;  /* 0x000000e50c007233 */ /* 0x100fe20003803000 */
[----:B------:R-:W-:Y:S01]  /*1dc30*/  IMAD.MOV.U32 R93, RZ, RZ, R94 ;  /* 0x000000ffff5d7224 */ /* 0x000fe200078e005e */
[----:B------:R-:W-:-:S02]  /*1dc40*/  HSET2.LE.AND R2, R4, R229, PT ;  /* 0x000000e504027233 */ /* 0x000fc40003803000 */
[----:B------:R-:W-:Y:S01]  /*1dc50*/  HSET2.LE.AND R3, R5, R229, PT ;  /* 0x000000e505037233 */ /* 0x000fe20003803000 */
[----:B------:R-:W-:Y:S01]  /*1dc60*/  IMAD.MOV.U32 R94, RZ, RZ, R95 ;  /* 0x000000ffff5e7224 */ /* 0x000fe200078e005f */
[----:B------:R-:W3:Y:S01]  /*1dc70*/  LDSM.16.MT88.4 R12, [R171+0x6800] ;  /* 0x00680000ab0c783b */ /* 0x000ee20000004200 */
[----:B------:R-:W-:Y:S01]  /*1dc80*/  IMAD.MOV.U32 R95, RZ, RZ, R129 ;  /* 0x000000ffff5f7224 */ /* 0x000fe200078e0081 */
[----:B------:R-:W-:Y:S01]  /*1dc90*/  LOP3.LUT R7, R0, R64, RZ, 0xc0, !PT ;  /* 0x0000004000077212 */ /* 0x000fe200078ec0ff */
[----:B------:R-:W-:Y:S01]  /*1dca0*/  IMAD.MOV.U32 R129, RZ, RZ, R130 ;  /* 0x000000ffff817224 */ /* 0x000fe200078e0082 */
[----:B------:R-:W-:Y:S01]  /*1dcb0*/  LOP3.LUT R4, R2, R73, RZ, 0xc0, !PT ;  /* 0x0000004902047212 */ /* 0x000fe200078ec0ff */
[----:B------:R-:W-:Y:S01]  /*1dcc0*/  IMAD.MOV.U32 R130, RZ, RZ, R131 ;  /* 0x000000ffff827224 */ /* 0x000fe200078e0083 */
[----:B------:R-:W-:Y:S01]  /*1dcd0*/  LOP3.LUT R5, R3, R66, RZ, 0xc0, !PT ;  /* 0x0000004203057212 */ /* 0x000fe200078ec0ff */
        /* <DEDUP_REMOVED lines=13> */
[----:B------:R-:W-:Y:S02]  /*1ddb0*/  IMAD.MOV.U32 R130, RZ, RZ, R137 ;  /* 0x000000ffff827224 */ /* 0x000fe400078e0089 */
[----:B------:R-:W-:-:S02]  /*1ddc0*/  IMAD.MOV.U32 R131, RZ, RZ, R138 ;  /* 0x000000ffff837224 */ /* 0x000fc400078e008a */
[----:B------:R-:W-:-:S03]  /*1ddd0*/  IMAD.MOV.U32 R2, RZ, RZ, R139 ;  /* 0x000000ffff027224 */ /* 0x000fc600078e008b */
[----:B------:R-:W-:Y:S07]  /*1dde0*/  HMMA.16816.F32 R136, R8, R24, R44 ;  /* 0x000000180888723c */ /* 0x000fee000000182c */
[----:B------:R-:W-:Y:S02]  /*1ddf0*/  IMAD.MOV.U32 R24, RZ, RZ, R18 ;  /* 0x000000ffff187224 */ /* 0x000fe400078e0012 */
[----:B------:R-:W-:Y:S02]  /*1de00*/  IMAD.MOV.U32 R25, RZ, RZ, R19 ;  /* 0x000000ffff197224 */ /* 0x000fe400078e0013 */
[----:B------:R-:W2:Y:S01]  /*1de10*/  LDSM.16.MT88.4 R16, [R170+0x6800] ;  /* 0x00680000aa10783b */ /* 0x000ea20000004200 */
[----:B------:R-:W-:Y:S01]  /*1de20*/  IMAD.U32 R0, RZ, RZ, UR37 ;  /* 0x00000025ff007e24 */ /* 0x000fe2000f8e00ff */
[----:B---3--:R-:W-:Y:S04]  /*1de30*/  HMMA.16816.F32 R44, R4, R14, R80 ;  /* 0x0000000e042c723c */ /* 0x008fe80000001850 */
[----:B------:R-:W-:Y:S01]  /*1de40*/  LOP3.LUT R0, R25, UR5, R0, 0x96, !PT ;  /* 0x0000000519007c12 */ /* 0x000fe2000f8e9600 */
[----:B------:R-:W-:-:S02]  /*1de50*/  IMAD.MOV.U32 R3, RZ, RZ, R72 ;  /* 0x000000ffff037224 */ /* 0x000fc400078e0048 */
[----:B------:R-:W-:Y:S01]  /*1de60*/  IMAD.MOV.U32 R34, RZ, RZ, R75 ;  /* 0x000000ffff227224 */ /* 0x000fe200078e004b */
[----:B------:R-:W-:Y:S01]  /*1de70*/  HMMA.16816.F32 R116, R8, R26, R116 ;  /* 0x0000001a0874723c */ /* 0x000fe20000001874 */
[----:B------:R-:W-:-:S07]  /*1de80*/  IMAD.MOV.U32 R35, RZ, RZ, R74 ;  /* 0x000000ffff237224 */ /* 0x000fce00078e004a */
[----:B------:R-:W-:Y:S01]  /*1de90*/  HMMA.16816.F32 R112, R8, R20, R112 ;  /* 0x000000140870723c */ /* 0x000fe20000001870 */
[----:B------:R-:W-:-:S07]  /*1dea0*/  IMAD.MOV.U32 R33, RZ, RZ, R67 ;  /* 0x000000ffff217224 */ /* 0x000fce00078e0043 */
[C---:B------:R-:W-:Y:S08]  /*1deb0*/  HMMA.16816.F32 R108, R8.reuse, R22, R108 ;  /* 0x00000016086c723c */ /* 0x040ff0000000186c */
[C---:B------:R-:W-:Y:S08]  /*1dec0*/  HMMA.16816.F32 R96, R8.reuse, R12, R96 ;  /* 0x0000000c0860723c */ /* 0x040ff00000001860 */
[C---:B--2---:R-:W-:Y:S08]  /*1ded0*/  HMMA.16816.F32 R104, R8.reuse, R16, R104 ;  /* 0x000000100868723c */ /* 0x044ff00000001868 */
[C---:B------:R-:W-:Y:S08]  /*1dee0*/  HMMA.16816.F32 R100, R8.reuse, R18, R100 ;  /* 0x000000120864723c */ /* 0x040ff00000001864 */
[----:B------:R-:W-:Y:S07]  /*1def0*/  HMMA.16816.F32 R80, R8, R14, R76 ;  /* 0x0000000e0850723c */ /* 0x000fee000000184c */
[----:B------:R-:W-:Y:S01]  /*1df00*/  IMAD.WIDE.U32 R8, R0, -0x326172a9, RZ ;  /* 0xcd9e8d5700087825 */ /* 0x000fe200078e00ff */
[----:B------:R-:W-:Y:S04]  /*1df10*/  HMMA.16816.F32 R72, R4, R26, R60 ;  /* 0x0000001a0448723c */ /* 0x000fe8000000183c */
[----:B------:R-:W-:-:S04]  /*1df20*/  LOP3.LUT R0, R29, UR27, R8, 0x96, !PT ;  /* 0x0000001b1d007c12 */ /* 0x000fc8000f8e9608 */
[C---:B------:R-:W-:Y:S08]  /*1df30*/  HMMA.16816.F32 R60, R4.reuse, R22, R52 ;  /* 0x00000016043c723c */ /* 0x040ff00000001834 */
[C---:B------:R-:W-:Y:S07]  /*1df40*/  HMMA.16816.F32 R52, R4.reuse, R18, R88 ;  /* 0x000000120434723c */ /* 0x040fee0000001858 */
[----:B------:R-:W-:Y:S01]  /*1df50*/  IMAD.MOV.U32 R91, RZ, RZ, R2 ;  /* 0x000000ffff5b7224 */ /* 0x000fe200078e0002 */
[----:B------:R-:W-:Y:S01]  /*1df60*/  LOP3.LUT R2, R9, UR29, R202, 0x96, !PT ;  /* 0x0000001d09027c12 */ /* 0x000fe2000f8e96ca */
[----:B------:R-:W-:Y:S01]  /*1df70*/  HMMA.16816.F32 R64, R4, R20, R56 ;  /* 0x000000140440723c */ /* 0x000fe20000001838 */
[----:B------:R-:W-:Y:S01]  /*1df80*/  IMAD.MOV.U32 R90, RZ, RZ, R3 ;  /* 0x000000ffff5a7224 */ /* 0x000fe200078e0003 */
[----:B------:R-:W-:Y:S02]  /*1df90*/  LDSM.16.MT88.4 R20, [R170+0x7000] ;  /* 0x00700000aa14783b */ /* 0x000fe40000004200 */
[----:B------:R-:W-:-:S04]  /*1dfa0*/  IMAD.WIDE.U32 R2, R2, -0x2daee0ad, RZ ;  /* 0xd2511f5302027825 */ /* 0x000fc800078e00ff */
[C---:B------:R-:W-:Y:S01]  /*1dfb0*/  HMMA.16816.F32 R56, R4.reuse, R16, R48 ;  /* 0x000000100438723c */ /* 0x040fe20000001830 */
[----:B------:R-:W-:Y:S01]  /*1dfc0*/  LOP3.LUT R3, R3, UR26, R30, 0x96, !PT ;  /* 0x0000001a03037c12 */ /* 0x000fe2000f8e961e */
[----:B------:R-:W-:Y:S01]  /*1dfd0*/  IMAD.MOV.U32 R25, RZ, RZ, R33 ;  /* 0x000000ffff197224 */ /* 0x000fe200078e0021 */
[----:B------:R-:W-:Y:S05]  /*1dfe0*/  LDSM.16.MT88.4 R16, [R172+0x7000] ;  /* 0x00700000ac10783b */ /* 0x000fea0000004200 */
[----:B------:R-:W-:Y:S01]  /*1dff0*/  HMMA.16816.F32 R48, R4, R12, R84 ;  /* 0x0000000c0430723c */ /* 0x000fe20000001854 */
[----:B------:R-:W-:Y:S01]  /*1e000*/  IMAD.MOV.U32 R24, RZ, RZ, R34 ;  /* 0x000000ffff187224 */ /* 0x000fe200078e0022 */
[----:B------:R-:W2:Y:S05]  /*1e010*/  LDSM.16.MT88.4 R12, [R169+0x7000] ;  /* 0x00700000a90c783b */ /* 0x000eaa0000004200 */
[----:B------:R-:W-:-:S05]  /*1e020*/  IMAD.WIDE.U32 R6, R0, -0x2daee0ad, RZ ;  /* 0xd2511f5300067825 */ /* 0x000fca00078e00ff */
        /* <DEDUP_REMOVED lines=8> */
[----:B------:R-:W-:-:S03]  /*1e0b0*/  LOP3.LUT R4, R5, UR22, R6, 0x96, !PT ;  /* 0x0000001605047c12 */ /* 0x000fc6000f8e9606 */
[----:B------:R-:W-:-:S04]  /*1e0c0*/  IMAD.WIDE.U32 R2, R2, -0x326172a9, RZ ;  /* 0xcd9e8d5702027825 */ /* 0x000fc800078e00ff */
[----:B------:R-:W-:Y:S01]  /*1e0d0*/  IMAD.WIDE.U32 R10, R4, -0x326172a9, RZ ;  /* 0xcd9e8d57040a7825 */ /* 0x000fe200078e00ff */
[----:B------:R-:W-:-:S03]  /*1e0e0*/  LOP3.LUT R0, R2, 0xffff, RZ, 0xc0, !PT ;  /* 0x0000ffff02007812 */ /* 0x000fc600078ec0ff */
[----:B------:R-:W-:Y:S01]  /*1e0f0*/  IMAD.MOV.U32 R89, RZ, RZ, R35 ;  /* 0x000000ffff597224 */ /* 0x000fe200078e0023 */
[----:B------:R-:W-:Y:S01]  /*1e100*/  SHF.R.U32.HI R5, RZ, 0x8, R0 ;  /* 0x00000008ff057819 */ /* 0x000fe20000011600 */
[----:B------:R-:W3:Y:S01]  /*1e110*/  LDSM.16.MT88.4 R32, [R171+0x7000] ;  /* 0x00700000ab20783b */ /* 0x000ee20000004200 */
[----:B------:R-:W-:Y:S02]  /*1e120*/  LOP3.LUT R0, R3, UR8, R10, 0x96, !PT ;  /* 0x0000000803007c12 */ /* 0x000fe4000f8e960a */
[----:B------:R-:W-:Y:S02]  /*1e130*/  LOP3.LUT R4, R2, 0xff, RZ, 0xc0, !PT ;  /* 0x000000ff02047812 */ /* 0x000fe400078ec0ff */
[--C-:B------:R-:W-:Y:S02]  /*1e140*/  SHF.R.U32.HI R6, RZ, 0x10, R2.reuse ;  /* 0x00000010ff067819 */ /* 0x100fe40000011602 */
[----:B------:R-:W-:Y:S02]  /*1e150*/  SHF.R.U32.HI R7, RZ, 0x18, R2 ;  /* 0x00000018ff077819 */ /* 0x000fe40000011602 */
[----:B------:R-:W-:-:S04]  /*1e160*/  LOP3.LUT R2, R0, 0xffff, RZ, 0xc0, !PT ;  /* 0x0000ffff00027812 */ /* 0x000fc800078ec0ff */
[----:B------:R-:W-:Y:S02]  /*1e170*/  SHF.R.U32.HI R3, RZ, 0x8, R2 ;  /* 0x00000008ff037819 */ /* 0x000fe40000011602 */
[----:B------:R-:W-:-:S04]  /*1e180*/  LOP3.LUT R2, R0, 0xff, RZ, 0xc0, !PT ;  /* 0x000000ff00027812 */ /* 0x000fc800078ec0ff */
[----:B------:R-:W-:Y:S02]  /*1e190*/  PRMT R3, R2, 0x5410, R3 ;  /* 0x0000541002037816 */ /* 0x000fe40000000003 */
[--C-:B------:R-:W-:Y:S02]  /*1e1a0*/  SHF.R.U32.HI R2, RZ, 0x10, R0.reuse ;  /* 0x00000010ff027819 */ /* 0x100fe40000011600 */
[----:B------:R-:W-:Y:S02]  /*1e1b0*/  PRMT R10, R4, 0x5410, R5 ;  /* 0x00005410040a7816 */ /* 0x000fe40000000005 */
[----:B------:R-:W-:Y:S02]  /*1e1c0*/  SHF.R.U32.HI R5, RZ, 0x18, R0 ;  /* 0x00000018ff057819 */ /* 0x000fe40000011600 */
[----:B------:R-:W-:Y:S02]  /*1e1d0*/  LOP3.LUT R2, R2, 0xff, RZ, 0xc0, !PT ;  /* 0x000000ff02027812 */ /* 0x000fe400078ec0ff */
[----:B------:R-:W-:Y:S01]  /*1e1e0*/  LOP3.LUT R4, R6, 0xff, RZ, 0xc0, !PT ;  /* 0x000000ff06047812 */ /* 0x000fe200078ec0ff */
[----:B------:R-:W-:Y:S01]  /*1e1f0*/  HSET2.LE.AND R0, R3, R229, PT ;  /* 0x000000e503007233 */ /* 0x000fe20003803000 */
[----:B------:R-:W-:-:S02]  /*1e200*/  PRMT R2, R2, 0x5410, R5 ;  /* 0x0000541002027816 */ /* 0x000fc40000000005 */
[----:B------:R-:W-:Y:S02]  /*1e210*/  PRMT R3, R4, 0x5410, R7 ;  /* 0x0000541004037816 */ /* 0x000fe40000000007 */
[----:B------:R-:W-:Y:S01]  /*1e220*/  LOP3.LUT R4, R0, R230, RZ, 0xc0, !PT ;  /* 0x000000e600047212 */ /* 0x000fe200078ec0ff */
[--C-:B------:R-:W-:Y:S02]  /*1e230*/  HSET2.LE.AND R0, R2, R229.reuse, PT ;  /* 0x000000e502007233 */ /* 0x100fe40003803000 */
[--C-:B------:R-:W-:Y:S02]  /*1e240*/  HSET2.LE.AND R2, R10, R229.reuse, PT ;  /* 0x000000e50a027233 */ /* 0x100fe40003803000 */
[----:B------:R-:W-:Y:S01]  /*1e250*/  HSET2.LE.AND R3, R3, R229, PT ;  /* 0x000000e503037233 */ /* 0x000fe20003803000 */
[----:B------:R-:W-:Y:S01]  /*1e260*/  IMAD.MOV.U32 R88, RZ, RZ, R174 ;  /* 0x000000ffff587224 */ /* 0x000fe200078e00ae */
[----:B------:R-:W-:Y:S02]  /*1e270*/  LOP3.LUT R5, R0, R231, RZ, 0xc0, !PT ;  /* 0x000000e700057212 */ /* 0x000fe400078ec0ff */
[----:B------:R-:W-:-:S02]  /*1e280*/  LOP3.LUT R6, R2, R201, RZ, 0xc0, !PT ;  /* 0x000000c902067212 */ /* 0x000fc400078ec0ff */
[----:B------:R-:W-:Y:S02]  /*1e290*/  LOP3.LUT R7, R3, R200, RZ, 0xc0, !PT ;  /* 0x000000c803077212 */ /* 0x000fe400078ec0ff */
[----:B------:R-:W-:Y:S02]  /*1e2a0*/  LOP3.LUT R2, R9, UR29, R88, 0x96, !PT ;  /* 0x0000001d09027c12 */ /* 0x000fe4000f8e9658 */
[----:B------:R-:W-:-:S03]  /*1e2b0*/  LOP3.LUT R0, R37, UR27, R8, 0x96, !PT ;  /* 0x0000001b25007c12 */ /* 0x000fc6000f8e9608 */
[----:B--2---:R-:W-:Y:S01]  /*1e2c0*/  HMMA.16816.F32 R92, R4, R12, R92 ;  /* 0x0000000c045c723c */ /* 0x004fe2000000185c */
[----:B------:R-:W-:-:S07]  /*1e2d0*/  IMAD.WIDE.U32 R2, R2, -0x2daee0ad, RZ ;  /* 0xd2511f5302027825 */ /* 0x000fce00078e00ff */
[----:B------:R-:W-:Y:S01]  /*1e2e0*/  HMMA.16816.F32 R72, R4, R14, R72 ;  /* 0x0000000e0448723c */ /* 0x000fe20000001848 */
[----:B------:R-:W-:-:S07]  /*1e2f0*/  LOP3.LUT R3, R3, UR26, R248, 0x96, !PT ;  /* 0x0000001a03037c12 */ /* 0x000fce000f8e96f8 */
[C---:B------:R-:W-:Y:S08]  /*1e300*/  HMMA.16816.F32 R64, R4.reuse, R16, R64 ;  /* 0x000000100440723c */ /* 0x040ff00000001840 */
[C---:B------:R-:W-:Y:S08]  /*1e310*/  HMMA.16816.F32 R60, R4.reuse, R18, R60 ;  /* 0x00000012043c723c */ /* 0x040ff0000000183c */
[C---:B------:R-:W-:Y:S08]  /*1e320*/  HMMA.16816.F32 R56, R4.reuse, R20, R56 ;  /* 0x000000140438723c */ /* 0x040ff00000001838 */
[C---:B------:R-:W-:Y:S08]  /*1e330*/  HMMA.16816.F32 R52, R4.reuse, R22, R52 ;  /* 0x000000160434723c */ /* 0x040ff00000001834 */
[C---:B---3--:R-:W-:Y:S08]  /*1e340*/  HMMA.16816.F32 R48, R4.reuse, R32, R48 ;  /* 0x000000200430723c */ /* 0x048ff00000001830 */
[----:B------:R-:W-:Y:S07]  /*1e350*/  HMMA.16816.F32 R200, R4, R34, R44 ;  /* 0x0000002204c8723c */ /* 0x000fee000000182c */
[----:B------:R-:W-:-:S05]  /*1e360*/  IMAD.WIDE.U32 R4, R0, -0x2daee0ad, RZ ;  /* 0xd2511f5300047825 */ /* 0x000fca00078e00ff */
[----:B------:R-:W-:Y:S01]  /*1e370*/  LOP3.LUT R0, R5, UR24, R2, 0x96, !PT ;  /* 0x0000001805007c12 */ /* 0x000fe2000f8e9602 */
[----:B------:R-:W-:-:S04]  /*1e380*/  IMAD.WIDE.U32 R2, R3, -0x326172a9, RZ ;  /* 0xcd9e8d5703027825 */ /* 0x000fc800078e00ff */
[----:B------:R-:W-:Y:S01]  /*1e390*/  IMAD.WIDE.U32 R6, R0, -0x326172a9, RZ ;  /* 0xcd9e8d5700067825 */ /* 0x000fe200078e00ff */
[----:B------:R-:W-:-:S04]  /*1e3a0*/  LOP3.LUT R3, R3, UR25, R36, 0x96, !PT ;  /* 0x0000001903037c12 */ /* 0x000fc8000f8e9624 */
[----:B------:R-:W-:Y:S01]  /*1e3b0*/  LOP3.LUT R0, R7, UR23, R2, 0x96, !PT ;  /* 0x0000001707007c12 */ /* 0x000fe2000f8e9602 */
[----:B------:R-:W-:Y:S02]  /*1e3c0*/  IMAD.MOV.U32 R88, RZ, RZ, R24 ;  /* 0x000000ffff587224 */ /* 0x000fe400078e0018 */
[----:B------:R-:W-:Y:S02]  /*1e3d0*/  IMAD.MOV.U32 R87, RZ, RZ, R25 ;  /* 0x000000ffff577224 */ /* 0x000fe400078e0019 */
[----:B------:R-:W-:-:S04]  /*1e3e0*/  IMAD.WIDE.U32 R2, R3, -0x2daee0ad, RZ ;  /* 0xd2511f5303027825 */ /* 0x000fc800078e00ff */
[----:B------:R-:W-:Y:S01]  /*1e3f0*/  IMAD.WIDE.U32 R24, R0, -0x2daee0ad, RZ ;  /* 0xd2511f5300187825 */ /* 0x000fe200078e00ff */
[----:B------:R-:W-:-:S04]  /*1e400*/  LOP3.LUT R0, R3, UR22, R4, 0x96, !PT ;  /* 0x0000001603007c12 */ /* 0x000fc8000f8e9604 */
[----:B------:R-:W-:Y:S01]  /*1e410*/  LOP3.LUT R2, R25, UR12, R2, 0x96, !PT ;  /* 0x0000000c19027c12 */ /* 0x000fe2000f8e9602 */
[----:B------:R-:W-:-:S04]  /*1e420*/  IMAD.WIDE.U32 R4, R0, -0x326172a9, RZ ;  /* 0xcd9e8d5700047825 */ /* 0x000fc800078e00ff */
[----:B------:R-:W-:Y:S01]  /*1e430*/  IMAD.WIDE.U32 R2, R2, -0x326172a9, RZ ;  /* 0xcd9e8d5702027825 */ /* 0x000fe200078e00ff */
[----:B------:R-:W-:-:S04]  /*1e440*/  LOP3.LUT R25, R5, UR13, R6, 0x96, !PT ;  /* 0x0000000d05197c12 */ /* 0x000fc8000f8e9606 */
[----:B------:R-:W-:Y:S02]  /*1e450*/  SHF.R.U32.HI R5, RZ, 0x10, R2 ;  /* 0x00000010ff057819 */ /* 0x000fe40000011602 */
[----:B------:R-:W-:Y:S02]  /*1e460*/  LOP3.LUT R0, R3, UR8, R4, 0x96, !PT ;  /* 0x0000000803007c12 */ /* 0x000fe4000f8e9604 */
[C---:B------:R-:W-:Y:S02]  /*1e470*/  LOP3.LUT R3, R2.reuse, 0xffff, RZ, 0xc0, !PT ;  /* 0x0000ffff02037812 */ /* 0x040fe400078ec0ff */
[----:B------:R-:W-:Y:S02]  /*1e480*/  LOP3.LUT R6, R2, 0xff, RZ, 0xc0, !PT ;  /* 0x000000ff02067812 */ /* 0x000fe400078ec0ff */
[----:B------:R-:W-:Y:S02]  /*1e490*/  SHF.R.U32.HI R4, RZ, 0x18, R2 ;  /* 0x00000018ff047819 */ /* 0x000fe40000011602 */
[----:B------:R-:W-:-:S02]  /*1e4a0*/  LOP3.LUT R2, R5, 0xff, RZ, 0xc0, !PT ;  /* 0x000000ff05027812 */ /* 0x000fc400078ec0ff */
[----:B------:R-:W-:Y:S02]  /*1e4b0*/  SHF.R.U32.HI R3, RZ, 0x8, R3 ;  /* 0x00000008ff037819 */ /* 0x000fe40000011603 */
[----:B------:R-:W-:Y:S02]  /*1e4c0*/  PRMT R8, R2, 0x5410, R4 ;  /* 0x0000541002087816 */ /* 0x000fe40000000004 */
[----:B------:R-:W-:Y:S02]  /*1e4d0*/  LOP3.LUT R2, R0, 0xffff, RZ, 0xc0, !PT ;  /* 0x0000ffff00027812 */ /* 0x000fe400078ec0ff */
[----:B------:R-:W-:Y:S02]  /*1e4e0*/  PRMT R7, R6, 0x5410, R3 ;  /* 0x0000541006077816 */ /* 0x000fe40000000003 */
[----:B------:R-:W-:Y:S02]  /*1e4f0*/  SHF.R.U32.HI R3, RZ, 0x10, R0 ;  /* 0x00000010ff037819 */ /* 0x000fe40000011600 */
[----:B------:R-:W-:-:S02]  /*1e500*/  LOP3.LUT R6, R0, 0xff, RZ, 0xc0, !PT ;  /* 0x000000ff00067812 */ /* 0x000fc400078ec0ff */
[----:B------:R-:W-:Y:S01]  /*1e510*/  SHF.R.U32.HI R4, RZ, 0x8, R2 ;  /* 0x00000008ff047819 */ /* 0x000fe20000011602 */
[----:B------:R-:W-:Y:S01]  /*1e520*/  IMAD.MOV.U32 R86, RZ, RZ, R173 ;  /* 0x000000ffff567224 */ /* 0x000fe200078e00ad */
[----:B------:R-:W-:Y:S01]  /*1e530*/  SHF.R.U32.HI R5, RZ, 0x18, R0 ;  /* 0x00000018ff057819 */ /* 0x000fe20000011600 */
[--C-:B------:R-:W-:Y:S01]  /*1e540*/  HSET2.LE.AND R0, R7, R229.reuse, PT ;  /* 0x000000e507007233 */ /* 0x100fe20003803000 */
[----:B------:R-:W-:Y:S02]  /*1e550*/  LOP3.LUT R2, R3, 0xff, RZ, 0xc0, !PT ;  /* 0x000000ff03027812 */ /* 0x000fe400078ec0ff */
[----:B------:R-:W-:Y:S02]  /*1e560*/  PRMT R4, R6, 0x5410, R4 ;  /* 0x0000541006047816 */ /* 0x000fe40000000004 */
[----:B------:R-:W-:Y:S01]  /*1e570*/  LOP3.LUT R6, R0, R86, RZ, 0xc0, !PT ;  /* 0x0000005600067212 */ /* 0x000fe200078ec0ff */
[----:B------:R-:W-:Y:S01]  /*1e580*/  IMAD.MOV.U32 R86, RZ, RZ, R87 ;  /* 0x000000ffff567224 */ /* 0x000fe200078e0057 */
[----:B------:R-:W-:Y:S01]  /*1e590*/  PRMT R3, R2, 0x5410, R5 ;  /* 0x0000541002037816 */ /* 0x000fe20000000005 */
[----:B------:R-:W-:Y:S01]  /*1e5a0*/  IMAD.MOV.U32 R87, RZ, RZ, R88 ;  /* 0x000000ffff577224 */ /* 0x000fe200078e0058 */
[----:B------:R-:W-:Y:S01]  /*1e5b0*/  HSET2.LE.AND R2, R4, R229, PT ;  /* 0x000000e504027233 */ /* 0x000fe20003803000 */
[----:B------:R-:W-:-:S02]  /*1e5c0*/  IMAD.MOV.U32 R88, RZ, RZ, R89 ;  /* 0x000000ffff587224 */ /* 0x000fc400078e0059 */
[--C-:B------:R-:W-:Y:S02]  /*1e5d0*/  HSET2.LE.AND R3, R3, R229.reuse, PT ;  /* 0x000000e503037233 */ /* 0x100fe40003803000 */
[----:B------:R-:W-:Y:S02]  /*1e5e0*/  LOP3.LUT R4, R2, R87, RZ, 0xc0, !PT ;  /* 0x0000005702047212 */ /* 0x000fe400078ec0ff */
[----:B------:R-:W-:Y:S01]  /*1e5f0*/  LOP3.LUT R2, R11, UR13, R26, 0x96, !PT ;  /* 0x0000000d0b027c12 */ /* 0x000fe2000f8e961a */
[----:B------:R-:W-:Y:S01]  /*1e600*/  HSET2.LE.AND R0, R8, R229, PT ;  /* 0x000000e508007233 */ /* 0x000fe20003803000 */
[----:B------:R-:W-:-:S03]  /*1e610*/  LOP3.LUT R5, R3, R88, RZ, 0xc0, !PT ;  /* 0x0000005803057212 */ /* 0x000fc600078ec0ff */
[----:B------:R-:W-:Y:S01]  /*1e620*/  IMAD.WIDE.U32 R2, R2, -0x2daee0ad, RZ ;  /* 0xd2511f5302027825 */ /* 0x000fe200078e00ff */
[----:B------:R-:W-:-:S04]  /*1e630*/  LOP3.LUT R7, R0, R86, RZ, 0xc0, !PT ;  /* 0x0000005600077212 */ /* 0x000fc800078ec0ff */
[C---:B------:R-:W-:Y:S02]  /*1e640*/  LOP3.LUT R0, R2.reuse, 0xffff, RZ, 0xc0, !PT ;  /* 0x0000ffff02007812 */ /* 0x040fe400078ec0ff */
[----:B------:R-:W-:Y:S02]  /*1e650*/  LOP3.LUT R9, R2, 0xff, RZ, 0xc0, !PT ;  /* 0x000000ff02097812 */ /* 0x000fe400078ec0ff */
[----:B------:R-:W-:Y:S02]  /*1e660*/  SHF.R.U32.HI R8, RZ, 0x8, R0 ;  /* 0x00000008ff087819 */ /* 0x000fe40000011600 */
[----:B------:R-:W-:Y:S01]  /*1e670*/  LOP3.LUT R0, R3, UR7, R28, 0x96, !PT ;  /* 0x0000000703007c12 */ /* 0x000fe2000f8e961c */
[----:B------:R-:W-:Y:S01]  /*1e680*/  HMMA.16816.F32 R136, R4, R12, R136 ;  /* 0x0000000c0488723c */ /* 0x000fe20000001888 */
[----:B------:R-:W-:Y:S01]  /*1e690*/  SHF.R.U32.HI R3, RZ, 0x10, R2 ;  /* 0x00000010ff037819 */ /* 0x000fe20000011602 */
[----:B------:R-:W-:Y:S01]  /*1e6a0*/  IMAD.MOV.U32 R89, RZ, RZ, R90 ;  /* 0x000000ffff597224 */ /* 0x000fe200078e005a */
[----:B------:R-:W-:Y:S01]  /*1e6b0*/  SHF.R.U32.HI R11, RZ, 0x18, R2 ;  /* 0x00000018ff0b7819 */ /* 0x000fe20000011602 */
[----:B------:R-:W-:Y:S01]  /*1e6c0*/  IMAD.MOV.U32 R90, RZ, RZ, R91 ;  /* 0x000000ffff5a7224 */ /* 0x000fe200078e005b */
[----:B------:R-:W-:-:S02]  /*1e6d0*/  LOP3.LUT R2, R0, 0xffff, RZ, 0xc0, !PT ;  /* 0x0000ffff00027812 */ /* 0x000fc400078ec0ff */
[----:B------:R-:W-:Y:S01]  /*1e6e0*/  PRMT R12, R9, 0x5410, R8 ;  /* 0x00005410090c7816 */ /* 0x000fe20000000008 */
[----:B------:R-:W-:Y:S01]  /*1e6f0*/  IMAD.MOV.U32 R91, RZ, RZ, R124 ;  /* 0x000000ffff5b7224 */ /* 0x000fe200078e007c */
[----:B------:R-:W-:Y:S01]  /*1e700*/  SHF.R.U32.HI R8, RZ, 0x10, R0 ;  /* 0x00000010ff087819 */ /* 0x000fe20000011600 */
[----:B------:R-:W-:Y:S01]  /*1e710*/  IMAD.MOV.U32 R124, RZ, RZ, R125 ;  /* 0x000000ffff7c7224 */ /* 0x000fe200078e007d */
[----:B------:R-:W-:Y:S01]  /*1e720*/  LOP3.LUT R10, R0, 0xff, RZ, 0xc0, !PT ;  /* 0x000000ff000a7812 */ /* 0x000fe200078ec0ff */
[----:B------:R-:W-:Y:S01]  /*1e730*/  IMAD.MOV.U32 R125, RZ, RZ, R126 ;  /* 0x000000ffff7d7224 */ /* 0x000fe200078e007e */
[----:B------:R-:W-:Y:S01]  /*1e740*/  SHF.R.U32.HI R9, RZ, 0x18, R0 ;  /* 0x00000018ff097819 */ /* 0x000fe20000011600 */
[----:B------:R-:W-:Y:S01]  /*1e750*/  IMAD.MOV.U32 R88, RZ, RZ, R89 ;  /* 0x000000ffff587224 */ /* 0x000fe200078e0059 */
[----:B------:R-:W-:Y:S01]  /*1e760*/  SHF.R.U32.HI R0, RZ, 0x8, R2 ;  /* 0x00000008ff007819 */ /* 0x000fe20000011602 */
[----:B------:R-:W-:Y:S01]  /*1e770*/  IMAD.MOV.U32 R126, RZ, RZ, R127 ;  /* 0x000000ffff7e7224 */ /* 0x000fe200078e007f */
[----:B------:R-:W-:Y:S01]  /*1e780*/  LOP3.LUT R2, R8, 0xff, RZ, 0xc0, !PT ;  /* 0x000000ff08027812 */ /* 0x000fe200078ec0ff */
[----:B------:R-:W-:-:S02]  /*1e790*/  IMAD.MOV.U32 R89, RZ, RZ, R90 ;  /* 0x000000ffff597224 */ /* 0x000fc400078e005a */
[----:B------:R-:W-:Y:S02]  /*1e7a0*/  IMAD.MOV.U32 R127, RZ, RZ, R120 ;  /* 0x000000ffff7f7224 */ /* 0x000fe400078e0078 */
[----:B------:R-:W-:Y:S02]  /*1e7b0*/  IMAD.MOV.U32 R90, RZ, RZ, R91 ;  /* 0x000000ffff5a7224 */ /* 0x000fe400078e005b */
[----:B------:R-:W-:Y:S01]  /*1e7c0*/  IMAD.MOV.U32 R91, RZ, RZ, R124 ;  /* 0x000000ffff5b7224 */ /* 0x000fe200078e007c */
[----:B------:R-:W-:Y:S01]  /*1e7d0*/  LOP3.LUT R3, R3, 0xff, RZ, 0xc0, !PT ;  /* 0x000000ff03037812 */ /* 0x000fe200078ec0ff */
[----:B------:R-:W-:Y:S01]  /*1e7e0*/  IMAD.MOV.U32 R124, RZ, RZ, R125 ;  /* 0x000000ffff7c7224 */ /* 0x000fe200078e007d */
[----:B------:R-:W-:Y:S01]  /*1e7f0*/  PRMT R2, R2, 0x5410, R9 ;  /* 0x0000541002027816 */ /* 0x000fe20000000009 */
[----:B------:R-:W-:Y:S02]  /*1e800*/  IMAD.MOV.U32 R125, RZ, RZ, R126 ;  /* 0x000000ffff7d7224 */ /* 0x000fe400078e007e */
[----:B------:R-:W-:Y:S01]  /*1e810*/  IMAD.MOV.U32 R126, RZ, RZ, R127 ;  /* 0x000000ffff7e7224 */ /* 0x000fe200078e007f */
[----:B------:R-:W-:Y:S01]  /*1e820*/  PRMT R8, R3, 0x5410, R11 ;  /* 0x0000541003087816 */ /* 0x000fe2000000000b */
[----:B------:R-:W-:Y:S01]  /*1e830*/  IMAD.MOV.U32 R120, RZ, RZ, R121 ;  /* 0x000000ffff787224 */ /* 0x000fe200078e0079 */
[----:B------:R-:W-:Y:S01]  /*1e840*/  PRMT R0, R10, 0x5410, R0 ;  /* 0x000054100a007816 */ /* 0x000fe20000000000 */
[----:B------:R-:W-:Y:S01]  /*1e850*/  IMAD.MOV.U32 R121, RZ, RZ, R122 ;  /* 0x000000ffff797224 */ /* 0x000fe200078e007a */
[--C-:B------:R-:W-:Y:S01]  /*1e860*/  HSET2.LE.AND R2, R2, R229.reuse, PT ;  /* 0x000000e502027233 */ /* 0x100fe20003803000 */
[----:B------:R-:W-:Y:S01]  /*1e870*/  IMAD.MOV.U32 R122, RZ, RZ, R123 ;  /* 0x000000ffff7a7224 */ /* 0x000fe200078e007b */
[----:B------:R-:W-:Y:S01]  /*1e880*/  HSET2.LE.AND R3, R12, R229, PT ;  /* 0x000000e50c037233 */ /* 0x000fe20003803000 */
[----:B------:R-:W-:-:S02]  /*1e890*/  IMAD.MOV.U32 R78, RZ, RZ, R126 ;  /* 0x000000ffff4e7224 */ /* 0x000fc400078e007e */
[----:B------:R-:W-:Y:S02]  /*1e8a0*/  IMAD.MOV.U32 R123, RZ, RZ, R244 ;  /* 0x000000ffff7b7224 */ /* 0x000fe400078e00f4 */
[----:B------:R-:W-:Y:S02]  /*1e8b0*/  IMAD.MOV.U32 R244, RZ, RZ, R245 ;  /* 0x000000fffff47224 */ /* 0x000fe400078e00f5 */
[----:B------:R-:W-:Y:S02]  /*1e8c0*/  IMAD.MOV.U32 R127, RZ, RZ, R120 ;  /* 0x000000ffff7f7224 */ /* 0x000fe400078e0078 */
[----:B------:R-:W-:Y:S02]  /*1e8d0*/  IMAD.MOV.U32 R245, RZ, RZ, R128 ;  /* 0x000000fffff57224 */ /* 0x000fe400078e0080 */
[----:B------:R-:W-:Y:S01]  /*1e8e0*/  IMAD.MOV.U32 R120, RZ, RZ, R121 ;  /* 0x000000ffff787224 */ /* 0x000fe200078e0079 */
[----:B------:R-:W-:Y:S01]  /*1e8f0*/  HSET2.LE.AND R0, R0, R229, PT ;  /* 0x000000e500007233 */ /* 0x000fe20003803000 */
[----:B------:R-:W-:Y:S01]  /*1e900*/  IMAD.MOV.U32 R128, RZ, RZ, R168 ;  /* 0x000000ffff807224 */ /* 0x000fe200078e00a8 */
[----:B------:R-:W-:Y:S01]  /*1e910*/  LOP3.LUT R77, R2, R234, RZ, 0xc0, !PT ;  /* 0x000000ea024d7212 */ /* 0x000fe200078ec0ff */
[----:B------:R-:W-:-:S02]  /*1e920*/  IMAD.MOV.U32 R121, RZ, RZ, R122 ;  /* 0x000000ffff797224 */ /* 0x000fc400078e007a */
[----:B------:R-:W-:Y:S01]  /*1e930*/  IMAD.MOV.U32 R11, RZ, RZ, R78 ;  /* 0x000000ffff0b7224 */ /* 0x000fe200078e004e */
[----:B------:R-:W-:Y:S01]  /*1e940*/  LOP3.LUT R78, R3, R233, RZ, 0xc0, !PT ;  /* 0x000000e9034e7212 */ /* 0x000fe200078ec0ff */
[----:B------:R-:W-:Y:S02]  /*1e950*/  IMAD.MOV.U32 R122, RZ, RZ, R123 ;  /* 0x000000ffff7a7224 */ /* 0x000fe400078e007b */
[----:B------:R-:W-:Y:S02]  /*1e960*/  IMAD.MOV.U32 R123, RZ, RZ, R244 ;  /* 0x000000ffff7b7224 */ /* 0x000fe400078e00f4 */
[----:B------:R-:W-:Y:S01]  /*1e970*/  IMAD.WIDE.U32 R2, R25, -0x2daee0ad, RZ ;  /* 0xd2511f5319027825 */ /* 0x000fe200078e00ff */
[----:B------:R-:W-:-:S03]  /*1e980*/  LOP3.LUT R76, R0, R235, RZ, 0xc0, !PT ;  /* 0x000000eb004c7212 */ /* 0x000fc600078ec0ff */
[----:B------:R-:W-:Y:S02]  /*1e990*/  IMAD.MOV.U32 R248, RZ, RZ, R245 ;  /* 0x000000fffff87224 */ /* 0x000fe400078e00f5 */
[----:B------:R-:W-:Y:S02]  /*1e9a0*/  IMAD.MOV.U32 R245, RZ, RZ, R128 ;  /* 0x000000fffff57224 */ /* 0x000fe400078e0080 */
[----:B------:R-:W-:Y:S02]  /*1e9b0*/  IMAD.MOV.U32 R244, RZ, RZ, R129 ;  /* 0x000000fffff47224 */ /* 0x000fe400078e0081 */
[----:B------:R-:W-:Y:S02]  /*1e9c0*/  IMAD.MOV.U32 R37, RZ, RZ, R130 ;  /* 0x000000ffff257224 */ /* 0x000fe400078e0082 */
[----:B------:R-:W-:Y:S02]  /*1e9d0*/  IMAD.MOV.U32 R36, RZ, RZ, R131 ;  /* 0x000000ffff247224 */ /* 0x000fe400078e0083 */
[----:B------:R-:W-:Y:S01]  /*1e9e0*/  HMMA.16816.F32 R128, R4, R16, R112 ;  /* 0x000000100480723c */ /* 0x000fe20000001870 */
[----:B------:R-:W-:Y:S01]  /*1e9f0*/  IMAD.MOV.U32 R27, RZ, RZ, R88 ;  /* 0x000000ffff1b7224 */ /* 0x000fe200078e0058 */
[----:B------:R-:W-:Y:S01]  /*1ea00*/  LOP3.LUT R0, R3, UR7, R24, 0x96, !PT ;  /* 0x0000000703007c12 */ /* 0x000fe2000f8e9618 */
[----:B------:R-:W-:-:S02]  /*1ea10*/  IMAD.MOV.U32 R79, RZ, RZ, R120 ;  /* 0x000000ffff4f7224 */ /* 0x000fc400078e0078 */
[----:B------:R-:W-:Y:S02]  /*1ea20*/  IMAD.MOV.U32 R84, RZ, RZ, R121 ;  /* 0x000000ffff547224 */ /* 0x000fe400078e0079 */
[----:B------:R-:W-:Y:S01]  /*1ea30*/  IMAD.MOV.U32 R85, RZ, RZ, R122 ;  /* 0x000000ffff557224 */ /* 0x000fe200078e007a */
[----:B------:R-:W-:Y:S01]  /*1ea40*/  HMMA.16816.F32 R16, R4, R18, R108 ;  /* 0x000000120410723c */ /* 0x000fe2000000186c */
[----:B------:R-:W-:Y:S01]  /*1ea50*/  IMAD.MOV.U32 R88, RZ, RZ, R123 ;  /* 0x000000ffff587224 */ /* 0x000fe200078e007b */
[----:B------:R-:W-:Y:S01]  /*1ea60*/  LOP3.LUT R3, R2, 0xffff, RZ, 0xc0, !PT ;  /* 0x0000ffff02037812 */ /* 0x000fe200078ec0ff */
[----:B------:R-:W-:-:S05]  /*1ea70*/  HSET2.LE.AND R8, R8, R229, PT ;  /* 0x000000e508087233 */ /* 0x000fca0003803000 */
[----:B------:R-:W-:Y:S01]  /*1ea80*/  HMMA.16816.F32 R120, R4, R20, R104 ;  /* 0x000000140478723c */ /* 0x000fe20000001868 */
[----:B------:R-:W-:-:S07]  /*1ea90*/  SHF.R.U32.HI R3, RZ, 0x8, R3 ;  /* 0x00000008ff037819 */ /* 0x000fce0000011603 */
[----:B------:R-:W-:Y:S01]  /*1eaa0*/  HMMA.16816.F32 R108, R4, R32, R96 ;  /* 0x00000020046c723c */ /* 0x000fe20000001860 */
[----:B------:R-:W-:-:S07]  /*1eab0*/  IMAD.MOV.U32 R10, RZ, RZ, R79 ;  /* 0x000000ffff0a7224 */ /* 0x000fce00078e004f */
[C---:B------:R-:W-:Y:S01]  /*1eac0*/  HMMA.16816.F32 R44, R4.reuse, R14, R116 ;  /* 0x0000000e042c723c */ /* 0x040fe20000001874 */
[----:B------:R-:W-:Y:S01]  /*1ead0*/  LOP3.LUT R79, R8, R232, RZ, 0xc0, !PT ;  /* 0x000000e8084f7212 */ /* 0x000fe200078ec0ff */
[----:B------:R-:W-:Y:S01]  /*1eae0*/  IMAD.MOV.U32 R30, RZ, RZ, R91 ;  /* 0x000000ffff1e7224 */ /* 0x000fe200078e005b */
[----:B------:R-:W-:Y:S05]  /*1eaf0*/  LDSM.16.MT88.4 R116, [R170+0x7800] ;  /* 0x00780000aa74783b */ /* 0x000fea0000004200 */
[C---:B------:R-:W-:Y:S08]  /*1eb00*/  HMMA.16816.F32 R20, R4.reuse, R22, R100 ;  /* 0x000000160414723c */ /* 0x040ff00000001864 */
[----:B------:R-:W-:Y:S01]  /*1eb10*/  HMMA.16816.F32 R32, R4, R34, R80 ;  /* 0x000000220420723c */ /* 0x000fe20000001850 */
[----:B------:R-:W-:Y:S01]  /*1eb20*/  IMAD.MOV.U32 R31, RZ, RZ, R90 ;  /* 0x000000ffff1f7224 */ /* 0x000fe200078e005a */
[----:B------:R-:W-:Y:S05]  /*1eb30*/  LDSM.16.MT88.4 R12, [R171+0x7800] ;  /* 0x00780000ab0c783b */ /* 0x000fea0000004200 */
[----:B------:R-:W-:-:S02]  /*1eb40*/  SHF.R.U32.HI R4, RZ, 0x10, R2 ;  /* 0x00000010ff047819 */ /* 0x000fc40000011602 */
[----:B------:R-:W-:Y:S02]  /*1eb50*/  LOP3.LUT R5, R2, 0xff, RZ, 0xc0, !PT ;  /* 0x000000ff02057812 */ /* 0x000fe400078ec0ff */
[----:B------:R-:W-:Y:S02]  /*1eb60*/  SHF.R.U32.HI R6, RZ, 0x18, R2 ;  /* 0x00000018ff067819 */ /* 0x000fe40000011602 */
[----:B------:R-:W-:Y:S02]  /*1eb70*/  LOP3.LUT R4, R4, 0xff, RZ, 0xc0, !PT ;  /* 0x000000ff04047812 */ /* 0x000fe400078ec0ff */
[----:B------:R-:W-:Y:S02]  /*1eb80*/  LOP3.LUT R2, R0, 0xffff, RZ, 0xc0, !PT ;  /* 0x0000ffff00027812 */ /* 0x000fe400078ec0ff */
[----:B------:R-:W-:Y:S02]  /*1eb90*/  PRMT R8, R5, 0x5410, R3 ;  /* 0x0000541005087816 */ /* 0x000fe40000000003 */
[----:B------:R-:W-:-:S02]  /*1eba0*/  PRMT R7, R4, 0x5410, R6 ;  /* 0x0000541004077816 */ /* 0x000fc40000000006 */
[----:B------:R-:W-:Y:S02]  /*1ebb0*/  SHF.R.U32.HI R3, RZ, 0x10, R0 ;  /* 0x00000010ff037819 */ /* 0x000fe40000011600 */
[----:B------:R-:W-:Y:S02]  /*1ebc0*/  LOP3.LUT R6, R0, 0xff, RZ, 0xc0, !PT ;  /* 0x000000ff00067812 */ /* 0x000fe400078ec0ff */
[----:B------:R-:W-:Y:S02]  /*1ebd0*/  SHF.R.U32.HI R4, RZ, 0x8, R2 ;  /* 0x00000008ff047819 */ /* 0x000fe40000011602 */
[----:B------:R-:W-:Y:S02]  /*1ebe0*/  SHF.R.U32.HI R5, RZ, 0x18, R0 ;  /* 0x00000018ff057819 */ /* 0x000fe40000011600 */
[----:B------:R-:W-:Y:S01]  /*1ebf0*/  LOP3.LUT R2, R3, 0xff, RZ, 0xc0, !PT ;  /* 0x000000ff03027812 */ /* 0x000fe200078ec0ff */
[----:B------:R-:W-:Y:S01]  /*1ec00*/  IMAD.MOV.U32 R91, RZ, RZ, R124 ;  /* 0x000000ffff5b7224 */ /* 0x000fe200078e007c */
[----:B------:R-:W-:Y:S01]  /*1ec10*/  PRMT R0, R6, 0x5410, R4 ;  /* 0x0000541006007816 */ /* 0x000fe20000000004 */
[----:B------:R-:W-:Y:S01]  /*1ec20*/  IMAD.MOV.U32 R26, RZ, RZ, R89 ;  /* 0x000000ffff1a7224 */ /* 0x000fe200078e0059 */
[----:B------:R-:W-:Y:S01]  /*1ec30*/  PRMT R2, R2, 0x5410, R5 ;  /* 0x0000541002027816 */ /* 0x000fe20000000005 */
[----:B------:R-:W-:-:S02]  /*1ec40*/  IMAD.MOV.U32 R90, RZ, RZ, R125 ;  /* 0x000000ffff5a7224 */ /* 0x000fc400078e007d */
[----:B------:R-:W-:Y:S01]  /*1ec50*/  IMAD.MOV.U32 R86, RZ, RZ, R132 ;  /* 0x000000ffff567224 */ /* 0x000fe200078e0084 */
[--C-:B------:R-:W-:Y:S01]  /*1ec60*/  HSET2.LE.AND R0, R0, R229.reuse, PT ;  /* 0x000000e500007233 */ /* 0x100fe20003803000 */
[----:B------:R-:W-:Y:S02]  /*1ec70*/  IMAD.MOV.U32 R87, RZ, RZ, R133 ;  /* 0x000000ffff577224 */ /* 0x000fe400078e0085 */
[----:B------:R-:W-:Y:S02]  /*1ec80*/  IMAD.MOV.U32 R29, RZ, RZ, R134 ;  /* 0x000000ffff1d7224 */ /* 0x000fe400078e0086 */
[----:B------:R-:W-:Y:S02]  /*1ec90*/  IMAD.MOV.U32 R28, RZ, RZ, R135 ;  /* 0x000000ffff1c7224 */ /* 0x000fe400078e0087 */
[----:B------:R-:W-:Y:S01]  /*1eca0*/  IMAD.MOV.U32 R89, RZ, RZ, R127 ;  /* 0x000000ffff597224 */ /* 0x000fe200078e007f */
[----:B------:R-:W2:Y:S01]  /*1ecb0*/  LDSM.16.MT88.4 R132, [R169+0x7800] ;  /* 0x00780000a984783b */ /* 0x000ea20000004200 */
[----:B------:R-:W-:Y:S01]  /*1ecc0*/  IMAD.MOV.U32 R100, RZ, RZ, R91 ;  /* 0x000000ffff647224 */ /* 0x000fe200078e005b */
[----:B------:R-:W-:-:S02]  /*1ecd0*/  HSET2.LE.AND R2, R2, R229, PT ;  /* 0x000000e502027233 */ /* 0x000fc40003803000 */
[----:B------:R-:W3:Y:S01]  /*1ece0*/  LDSM.16.MT88.4 R124, [R172+0x7800] ;  /* 0x00780000ac7c783b */ /* 0x000ee20000004200 */
[----:B------:R-:W-:Y:S01]  /*1ecf0*/  IMAD.MOV.U32 R101, RZ, RZ, R90 ;  /* 0x000000ffff657224 */ /* 0x000fe200078e005a */
[----:B------:R-:W-:Y:S01]  /*1ed00*/  LOP3.LUT R100, R0, R100, RZ, 0xc0, !PT ;  /* 0x0000006400647212 */ /* 0x000fe200078ec0ff */
[----:B------:R-:W-:Y:S01]  /*1ed10*/  IMAD.MOV.U32 R102, RZ, RZ, R89 ;  /* 0x000000ffff667224 */ /* 0x000fe200078e0059 */
[--C-:B------:R-:W-:Y:S01]  /*1ed20*/  HSET2.LE.AND R0, R8, R229.reuse, PT ;  /* 0x000000e508007233 */ /* 0x100fe20003803000 */
[----:B------:R-:W-:Y:S01]  /*1ed30*/  IMAD.MOV.U32 R9, RZ, RZ, R86 ;  /* 0x000000ffff097224 */ /* 0x000fe200078e0056 */
[----:B------:R-:W-:Y:S01]  /*1ed40*/  LOP3.LUT R101, R2, R101, RZ, 0xc0, !PT ;  /* 0x0000006502657212 */ /* 0x000fe200078ec0ff */
[----:B------:R-:W-:Y:S01]  /*1ed50*/  IMAD.MOV.U32 R103, RZ, RZ, R88 ;  /* 0x000000ffff677224 */ /* 0x000fe200078e0058 */
[----:B------:R-:W-:Y:S01]  /*1ed60*/  HSET2.LE.AND R2, R7, R229, PT ;  /* 0x000000e507027233 */ /* 0x000fe20003803000 */
[----:B------:R-:W-:Y:S01]  /*1ed70*/  LOP3.LUT R102, R0, R102, RZ, 0xc0, !PT ;  /* 0x0000006600667212 */ /* 0x000fe200078ec0ff */
[----:B------:R-:W-:-:S02]  /*1ed80*/  FADD.FTZ R0, R9, R243 ;  /* 0x000000f309007221 */ /* 0x000fc40000010000 */
[----:B------:R-:W-:Y:S01]  /*1ed90*/  FADD.FTZ R3, R10, R242 ;  /* 0x000000f20a037221 */ /* 0x000fe20000010000 */
[----:B------:R-:W-:Y:S01]  /*1eda0*/  LOP3.LUT R103, R2, R103, RZ, 0xc0, !PT ;  /* 0x0000006702677212 */ /* 0x000fe200078ec0ff */
[----:B------:R-:W-:Y:S01]  /*1edb0*/  FADD.FTZ R5, R11, R250 ;  /* 0x000000fa0b057221 */ /* 0x000fe20000010000 */
[----:B------:R-:W-:Y:S01]  /*1edc0*/  STG.E.U16 [R40.64+-0xf0], R199 ;  /* 0xffff10c728007986 */ /* 0x000fe2000c101522 */
[----:B------:R-:W-:Y:S02]  /*1edd0*/  FADD.FTZ R2, R28, R240 ;  /* 0x000000f01c027221 */ /* 0x000fe40000010000 */
[----:B------:R-:W-:Y:S01]  /*1ede0*/  FADD.FTZ R0, R29, R0 ;  /* 0x000000001d007221 */ /* 0x000fe20000010000 */
[----:B------:R-:W-:Y:S01]  /*1edf0*/  STG.E.U16 [R40.64+-0xee], R167 ;  /* 0xffff12a728007986 */ /* 0x000fe2000c101522 */
[----:B------:R-:W-:Y:S02]  /*1ee00*/  FADD.FTZ R3, R26, R3 ;  /* 0x000000031a037221 */ /* 0x000fe40000010000 */
[----:B------:R-:W-:Y:S01]  /*1ee10*/  IMAD.MOV.U32 R249, RZ, RZ, R87 ;  /* 0x000000fffff97224 */ /* 0x000fe200078e0057 */
[----:B------:R-:W-:Y:S01]  /*1ee20*/  STG.E.U16 [R38.64+-0xf0], R166 ;  /* 0xffff10a626007986 */ /* 0x000fe2000c101522 */
[----:B------:R-:W-:-:S03]  /*1ee30*/  FADD.FTZ R5, R27, R5 ;  /* 0x000000051b057221 */ /* 0x000fc60000010000 */
[----:B------:R-:W-:Y:S01]  /*1ee40*/  STG.E.U16 [R38.64+-0xee], R198 ;  /* 0xffff12c626007986 */ /* 0x000fe2000c101522 */
[----:B------:R-:W-:Y:S02]  /*1ee50*/  IMAD.MOV.U32 R231, RZ, RZ, R85 ;  /* 0x000000ffffe77224 */ /* 0x000fe400078e0055 */
[----:B------:R-:W-:Y:S01]  /*1ee60*/  FADD.FTZ R2, R36, R2 ;  /* 0x0000000224027221 */ /* 0x000fe20000010000 */
[----:B------:R-:W-:Y:S01]  /*1ee70*/  STG.E.U16 [R140.64+-0xe0], R227 ;  /* 0xffff20e38c007986 */ /* 0x000fe2000c101522 */
[----:B------:R-:W-:-:S03]  /*1ee80*/  IMAD.MOV.U32 R230, RZ, RZ, R84 ;  /* 0x000000ffffe67224 */ /* 0x000fc600078e0054 */
[----:B------:R-:W-:Y:S01]  /*1ee90*/  STG.E.U16 [R140.64+-0xde], R226 ;  /* 0xffff22e28c007986 */ /* 0x000fe2000c101522 */
[----:B------:R-:W-:-:S03]  /*1eea0*/  FADD.FTZ R0, R37, R0 ;  /* 0x0000000025007221 */ /* 0x000fc60000010000 */
        /* <DEDUP_REMOVED lines=8> */
[----:B------:R-:W-:Y:S04]  /*1ef30*/  STG.E.U16 [R38.64+-0xe0], R161 ;  /* 0xffff20a126007986 */ /* 0x000fe8000c101522 */
[----:B------:R-:W-:Y:S01]  /*1ef40*/  STG.E.U16 [R38.64+-0xde], R162 ;  /* 0xffff22a226007986 */ /* 0x000fe2000c101522 */
[----:B------:R-:W-:-:S03]  /*1ef50*/  IMAD.MOV.U32 R252, RZ, RZ, R183 ;  /* 0x000000fffffc7224 */ /* 0x000fc600078e00b7 */
[----:B------:R-:W-:Y:S01]  /*1ef60*/  STG.E.U16 [R140.64+-0xd0], R223 ;  /* 0xffff30df8c007986 */ /* 0x000fe2000c101522 */
[----:B------:R-:W-:-:S03]  /*1ef70*/  FADD.FTZ R3, R30, R3 ;  /* 0x000000031e037221 */ /* 0x000fc60000010000 */
[----:B------:R-:W-:Y:S01]  /*1ef80*/  STG.E.U16 [R140.64+-0xce], R222 ;  /* 0xffff32de8c007986 */ /* 0x000fe2000c101522 */
[----:B------:R-:W-:-:S03]  /*1ef90*/  FADD.FTZ R5, R31, R5 ;  /* 0x000000051f057221 */ /* 0x000fc60000010000 */
[----:B------:R-:W-:Y:S04]  /*1efa0*/  STG.E.U16 [R42.64+-0xd0], R221 ;  /* 0xffff30dd2a007986 */ /* 0x000fe8000c101522 */
        /* <DEDUP_REMOVED lines=8> */
[----:B------:R1:W5:Y:S04]  /*1f030*/  LDL.LU R183, [R1+0x18c] ;  /* 0x00018c0001b77983 */ /* 0x0003680000300800 */
        /* <DEDUP_REMOVED lines=29> */
[----:B------:R-:W-:Y:S04]  /*1f210*/  STG.E.U16 [R38.64+-0xae], R149 ;  /* 0xffff529526007986 */ /* 0x000fe8000c101522 */
[----:B------:R1:W5:Y:S04]  /*1f220*/  LDL.LU R175, [R1+0x16c] ;  /* 0x00016c0001af7983 */ /* 0x0003680000300800 */
[----:B------:R4:W-:Y:S04]  /*1f230*/  STG.E.U16 [R140.64+-0xa0], R211 ;  /* 0xffff60d38c007986 */ /* 0x0009e8000c101522 */
[----:B------:R1:W-:Y:S04]  /*1f240*/  STG.E.U16 [R140.64+-0x9e], R210 ;  /* 0xffff62d28c007986 */ /* 0x0003e8000c101522 */
[----:B------:R1:W5:Y:S04]  /*1f250*/  LDL.LU R174, [R1+0x168] ;  /* 0x0001680001ae7983 */ /* 0x0003680000300800 */
[----:B------:R1:W-:Y:S04]  /*1f260*/  STG.E.U16 [R42.64+-0xa0], R209 ;  /* 0xffff60d12a007986 */ /* 0x0003e8000c101522 */
[----:B------:R1:W-:Y:S04]  /*1f270*/  STG.E.U16 [R42.64+-0x9e], R208 ;  /* 0xffff62d02a007986 */ /* 0x0003e8000c101522 */
[----:B------:R1:W5:Y:S04]  /*1f280*/  LDL.LU R173, [R1+0x164] ;  /* 0x0001640001ad7983 */ /* 0x0003680000300800 */
[----:B------:R1:W-:Y:S04]  /*1f290*/  STG.E.U16 [R40.64+-0xa0], R148 ;  /* 0xffff609428007986 */ /* 0x0003e8000c101522 */
[----:B------:R1:W-:Y:S01]  /*1f2a0*/  STG.E.U16 [R40.64+-0x9e], R147 ;  /* 0xffff629328007986 */ /* 0x0003e2000c101522 */
[C---:B--2---:R-:W-:Y:S03]  /*1f2b0*/  HMMA.16816.F32 R112, R76.reuse, R132, R92 ;  /* 0x000000844c70723c */ /* 0x044fe6000000185c */
[----:B------:R2:W5:Y:S04]  /*1f2c0*/  LDL.LU R168, [R1+0x160] ;  /* 0x0001600001a87983 */ /* 0x0005680000300800 */
[----:B------:R2:W-:Y:S04]  /*1f2d0*/  STG.E.U16 [R38.64+-0xa0], R146 ;  /* 0xffff609226007986 */ /* 0x0005e8000c101522 */
[----:B------:R2:W-:Y:S01]  /*1f2e0*/  STG.E.U16 [R38.64+-0x9e], R145 ;  /* 0xffff629126007986 */ /* 0x0005e2000c101522 */
[C---:B------:R-:W-:Y:S03]  /*1f2f0*/  HMMA.16816.F32 R104, R76.reuse, R134, R72 ;  /* 0x000000864c68723c */ /* 0x040fe60000001848 */
[----:B------:R2:W-:Y:S04]  /*1f300*/  STG.E.U16 [R140.64+-0x90], R207 ;  /* 0xffff70cf8c007986 */ /* 0x0005e8000c101522 */
[----:B------:R2:W-:Y:S01]  /*1f310*/  STG.E.U16 [R140.64+-0x8e], R206 ;  /* 0xffff72ce8c007986 */ /* 0x0005e2000c101522 */
[C---:B---3--:R-:W-:Y:S03]  /*1f320*/  HMMA.16816.F32 R96, R76.reuse, R124, R64 ;  /* 0x0000007c4c60723c */ /* 0x048fe60000001840 */
[----:B------:R2:W-:Y:S04]  /*1f330*/  STL [R1+0x120], R4 ;  /* 0x0001200401007387 */ /* 0x0005e80000100800 */
[----:B------:R2:W-:Y:S01]  /*1f340*/  STG.E.U16 [R42.64+-0x90], R205 ;  /* 0xffff70cd2a007986 */ /* 0x0005e2000c101522 */
[C---:B------:R-:W-:Y:S03]  /*1f350*/  HMMA.16816.F32 R92, R76.reuse, R126, R60 ;  /* 0x0000007e4c5c723c */ /* 0x040fe6000000183c */
[----:B------:R2:W-:Y:S04]  /*1f360*/  STG.E.U16 [R42.64+-0x8e], R204 ;  /* 0xffff72cc2a007986 */ /* 0x0005e8000c101522 */
[----:B------:R2:W-:Y:S01]  /*1f370*/  STL [R1+0x11c], R3 ;  /* 0x00011c0301007387 */ /* 0x0005e20000100800 */
[C---:B------:R-:W-:Y:S03]  /*1f380*/  HMMA.16816.F32 R88, R76.reuse, R116, R56 ;  /* 0x000000744c58723c */ /* 0x040fe60000001838 */
[----:B------:R2:W-:Y:S04]  /*1f390*/  STG.E.U16 [R40.64+-0x90], R144 ;  /* 0xffff709028007986 */ /* 0x0005e8000c101522 */
[----:B------:R2:W-:Y:S01]  /*1f3a0*/  STG.E.U16 [R40.64+-0x8e], R143 ;  /* 0xffff728f28007986 */ /* 0x0005e2000c101522 */
[----:B------:R-:W-:Y:S03]  /*1f3b0*/  HMMA.16816.F32 R84, R76, R118, R52 ;  /* 0x000000764c54723c */ /* 0x000fe60000001834 */
[----:B------:R2:W-:Y:S04]  /*1f3c0*/  STL [R1+0x124], R2 ;  /* 0x0001240201007387 */ /* 0x0005e80000100800 */
[----:B------:R2:W-:Y:S01]  /*1f3d0*/  STG.E.U16 [R38.64+-0x90], R228 ;  /* 0xffff70e426007986 */ /* 0x0005e2000c101522 */
[C---:B------:R-:W-:Y:S03]  /*1f3e0*/  HMMA.16816.F32 R136, R100.reuse, R132, R136 ;  /* 0x000000846488723c */ /* 0x040fe60000001888 */
[----:B------:R2:W-:Y:S04]  /*1f3f0*/  STG.E.U16 [R38.64+-0x8e], R142 ;  /* 0xffff728e26007986 */ /* 0x0005e8000c101522 */
[----:B------:R2:W-:Y:S01]  /*1f400*/  STL [R1+0x138], R0 ;  /* 0x0001380001007387 */ /* 0x0005e20000100800 */
        /* <DEDUP_REMOVED lines=9> */
[----:B----4-:R-:W-:-:S04]  /*1f4a0*/  IADD3 R211, P0, R164, -0x180, RZ ;  /* 0xfffffe80a4d37810 */ /* 0x010fc80007f1e0ff */
[----:B-1----:R-:W-:-:S03]  /*1f4b0*/  IADD3.X R210, R165, -0x1, RZ, P0, !PT ;  /* 0xffffffffa5d27810 */ /* 0x002fc600007fe4ff */
.L_x_2000:
[----:B-12---:R-:W-:-:S06]  /*1f4c0*/  UISETP.GT.AND UP0, UPT, UR38, UR9, UPT ;  /* 0x000000092600728c */ /* 0x006fcc000bf04270 */
[----:B------:R-:W-:-:S13]  /*1f4d0*/  PLOP3.LUT P0, PT, PT, PT, UP0, 0x80, 0x0 ;  /* 0x000000000000781c */ /* 0x000fda0003f0f008 */
[----:B------:R-:W-:Y:S05]  /*1f4e0*/  @!P0 BRA `(.L_x_2007) ;  /* 0x0000910000008947 */ /* 0x000fea0003800000 */
[----:B------:R-:W2:Y:S01]  /*1f4f0*/  LDL.LU R0, [R1+0xec] ;  /* 0x0000ec0001007983 */ /* 0x000ea20000300800 */
[----:B------:R-:W-:Y:S01]  /*1f500*/  ULDC.64 UR4, c[0x0][0x1a0] ;  /* 0x0000680000047ab9 */ /* 0x000fe20000000a00 */
[----:B------:R-:W-:Y:S01]  /*1f510*/  IMAD.MOV.U32 R73, RZ, RZ, R69 ;  /* 0x000000ffff497224 */ /* 0x000fe200078e0045 */
[----:B------:R-:W-:Y:S01]  /*1f520*/  USHF.L.U64.HI UR10, UR4, 0x5, UR5 ;  /* 0x00000005040a7899 */ /* 0x000fe20008010205 */
[----:B------:R-:W3:Y:S01]  /*1f530*/  LDL.64 R10, [R1+0x148] ;  /* 0x00014800010a7983 */ /* 0x000ee20000100a00 */
[----:B------:R-:W-:Y:S01]  /*1f540*/  USHF.L.U32 UR11, UR4, 0x5, URZ ;  /* 0x00000005040b7899 */ /* 0x000fe2000800063f */
[----:B------:R-:W-:Y:S01]  /*1f550*/  IMAD.MOV.U32 R72, RZ, RZ, R70 ;  /* 0x000000ffff487224 */ /* 0x000fe200078e0046 */
[----:B------:R-:W-:Y:S01]  /*1f560*/  UIMAD.WIDE.U32 UR22, UR4, 0x30, URZ ;  /* 0x00000030041678a5 */ /* 0x000fe2000f8e003f */
[----:B------:R-:W4:Y:S01]  /*1f570*/  LDL.LU R2, [R1+0xa8] ;  /* 0x0000a80001027983 */ /* 0x000f220000300800 */
[----:B------:R-:W-:Y:S01]  /*1f580*/  UIMAD UR25, UR5, 0x30, URZ ;  /* 0x00000030051978a4 */ /* 0x000fe2000f8e023f */
[----:B------:R-:W-:Y:S01]  /*1f590*/  MOV R75, R68 ;  /* 0x00000044004b7202 */ /* 0x000fe20000000f00 */
[----:B------:R-:W-:Y:S01]  /*1f5a0*/  IMAD.MOV.U32 R74, RZ, RZ, R71 ;  /* 0x000000ffff4a7224 */ /* 0x000fe200078e0047 */
[----:B------:R-:W2:Y:S01]  /*1f5b0*/  LDL.LU R3, [R1+0xf0] ;  /* 0x0000f00001037983 */ /* 0x000ea20000300800 */
        /* <DEDUP_REMOVED lines=8> */
[----:B------:R-:W2:Y:S01]  /*1f640*/  LDL.LU R8, [R1+0xa4] ;  /* 0x0000a40001087983 */ /* 0x000ea20000300800 */
        /* <DEDUP_REMOVED lines=20> */
[----:B---3--:R-:W-:Y:S01]  /*1f790*/  MOV R12, R10 ;  /* 0x0000000a000c7202 */ /* 0x008fe20000000f00 */
[----:B------:R-:W-:Y:S02]  /*1f7a0*/  IMAD.MOV.U32 R13, RZ, RZ, R11 ;  /* 0x000000ffff0d7224 */ /* 0x000fe400078e000b */
[----:B--2---:R-:W-:-:S04]  /*1f7b0*/  IMAD.WIDE.U32 R10, R8, -0x326172a9, RZ ;  /* 0xcd9e8d57080a7825 */ /* 0x004fc800078e00ff */
[----:B------:R-:W-:Y:S01]  /*1f7c0*/  IMAD.WIDE.U32 R8, R0, -0x326172a9, RZ ;  /* 0xcd9e8d5700087825 */ /* 0x000fe200078e00ff */
[----:B------:R-:W-:Y:S01]  /*1f7d0*/  STL.64 [R1+0x130], R10 ;  /* 0x0001300a01007387 */ /* 0x000fe20000100a00 */
[----:B----4-:R-:W-:-:S03]  /*1f7e0*/  LOP3.LUT R0, R11, R2, RZ, 0x3c, !PT ;  /* 0x000000020b007212 */ /* 0x010fc600078e3cff */
[----:B------:R1:W-:Y:S01]  /*1f7f0*/  STL.64 [R1+0x128], R8 ;  /* 0x0001280801007387 */ /* 0x0003e20000100a00 */
[----:B------:R-:W-:Y:S02]  /*1f800*/  LOP3.LUT R2, R9, R2, RZ, 0x3c, !PT ;  /* 0x0000000209027212 */ /* 0x000fe400078e3cff */
[----:B------:R-:W-:Y:S01]  /*1f810*/  ISETP.GE.AND P0, PT, R12, c[0x0][0x220], PT ;  /* 0x000088000c007a0c */ /* 0x000fe20003f06270 */
[----:B-1----:R-:W-:Y:S01]  /*1f820*/  IMAD.WIDE.U32 R8, R3, -0x2daee0ad, RZ ;  /* 0xd2511f5303087825 */ /* 0x002fe200078e00ff */
[----:B------:R-:W-:Y:S02]  /*1f830*/  PRMT R3, R241, 0x7054, R241 ;  /* 0x00007054f1037816 */ /* 0x000fe400000000f1 */
[----:B------:R-:W-:Y:S01]  /*1f840*/  MOV R3, R7 ;  /* 0x0000000700037202 */ /* 0x000fe20000000f00 */
[----:B------:R-:W-:Y:S01]  /*1f850*/  IMAD.WIDE.U32 R10, R0, -0x2daee0ad, RZ ;  /* 0xd2511f53000a7825 */ /* 0x000fe200078e00ff */
[----:B------:R1:W-:Y:S04]  /*1f860*/  STL.64 [R1], R8 ;  /* 0x0000000801007387 */ /* 0x0003e80000100a00 */
[----:B------:R2:W-:Y:S01]  /*1f870*/  STL.64 [R1+0x10], R10 ;  /* 0x0000100a01007387 */ /* 0x0005e20000100a00 */
[----:B-1----:R-:W-:Y:S01]  /*1f880*/  IMAD.WIDE.U32 R8, R2, -0x2daee0ad, RZ ;  /* 0xd2511f5302087825 */ /* 0x002fe200078e00ff */
[----:B------:R-:W-:-:S05]  /*1f890*/  MOV R2, R4 ;  /* 0x0000000400027202 */ /* 0x000fca0000000f00 */
[----:B------:R2:W-:Y:S04]  /*1f8a0*/  STL.64 [R1+0x140], R2 ;  /* 0x0001400201007387 */ /* 0x0005e80000100a00 */
[----:B------:R2:W-:Y:S01]  /*1f8b0*/  STL.64 [R1+0x18], R8 ;  /* 0x0000180801007387 */ /* 0x0005e20000100a00 */
[----:B------:R-:W-:Y:S01]  /*1f8c0*/  @P0 LOP3.LUT R183, R183, 0x4, RZ, 0xfc, !PT ;  /* 0x00000004b7b70812 */ /* 0x000fe200078efcff */
[----:B------:R-:W-:Y:S05]  /*1f8d0*/  BRA `(.L_x_2008) ;  /* 0x0000034000007947 */ /* 0x000fea0003800000 */
.L_x_2010:
        /* <DEDUP_REMOVED lines=17> */
[----:B---3--:R-:W-:Y:S02]  /*1f9f0*/  LEA.HI.X R2, R70, R199, R2, 0x6, P1 ;  /* 0x000000c746027211 */ /* 0x008fe400008f3402 */
[----:B------:R-:W-:Y:S02]  /*1fa00*/  @!P6 LEA R69, P0, R3, R0, 0x4 ;  /* 0x000000000345e211 */ /* 0x000fe400078020ff */
[C---:B------:R-:W-:Y:S02]  /*1fa10*/  @!P6 LEA.HI.X R143, R0.reuse, c[0x0][0x16c], R2, 0x1, P3 ;  /* 0x00005b00008fea11 */ /* 0x040fe400018f0c02 */
[----:B------:R-:W-:Y:S02]  /*1fa20*/  @!P6 LEA R140, P2, R69, c[0x0][0x168], 0x1 ;  /* 0x00005a00458cea11 */ /* 0x000fe400078408ff */
[----:B------:R-:W-:Y:S01]  /*1fa30*/  @!P6 LEA.HI.X R3, R3, R2, R68, 0x4, P0 ;  /* 0x000000020303e211 */ /* 0x000fe200000f2444 */
[----:B------:R-:W-:Y:S01]  /*1fa40*/  @!PT LDS RZ, [RZ] ;  /* 0x00000000fffff984 */ /* 0x000fe20000000800 */
[----:B------:R-:W-:Y:S01]  /*1fa50*/  @!PT LDS RZ, [RZ] ;  /* 0x00000000fffff984 */ /* 0x000fe20000000800 */
[----:B------:R-:W-:Y:S01]  /*1fa60*/  @!PT LDS RZ, [RZ] ;  /* 0x00000000fffff984 */ /* 0x000fe20000000800 */
[----:B------:R1:W-:Y:S01]  /*1fa70*/  @!P6 LDGSTS.E.BYPASS.LTC128B.128 [R195+0x4000], [R142.64] ;  /* 0x040000008ec3efae */ /* 0x0003e2000b901d62 */
[----:B------:R-:W-:Y:S02]  /*1fa80*/  @!P6 IADD3 R71, P5, R0, UR13, RZ ;  /* 0x0000000d0047ec10 */ /* 0x000fe4000ffbe0ff */
[----:B------:R-:W-:Y:S01]  /*1fa90*/  @!P6 LEA.HI.X R141, R69, c[0x0][0x16c], R3, 0x1, P2 ;  /* 0x00005b00458dea11 */ /* 0x000fe200010f0c03 */
[----:B------:R1:W-:Y:S01]  /*1faa0*/  @P6 STS.128 [R195+0x4800], RZ ;  /* 0x004800ffc3006388 */ /* 0x0003e20000000c00 */
[C---:B------:R-:W-:Y:S02]  /*1fab0*/  @!P6 LEA R70, P1, R71.reuse, c[0x0][0x168], 0x1 ;  /* 0x00005a004746ea11 */ /* 0x040fe400078208ff */
        /* <DEDUP_REMOVED lines=22> */
.L_x_2008:
[----:B------:R-:W3:Y:S01]  /*1fc20*/  LDL.64 R4, [R1+0x140] ;  /* 0x0001400001047983 */ /* 0x000ee20000100a00 */
[----:B------:R-:W-:Y:S04]  /*1fc30*/  DEPBAR.LE SB0, 0x0 ;  /* 0x000080000000791a */ /* 0x000fe80000000000 */
[----:B------:R-:W-:Y:S01]  /*1fc40*/  UIADD3 UR24, UR38, -0x1, URZ ;  /* 0xffffffff26187890 */ /* 0x000fe2000fffe03f */
[----:B------:R-:W-:Y:S01]  /*1fc50*/  BAR.SYNC.DEFER_BLOCKING 0x0 ;  /* 0x0000000000007b1d */ /* 0x000fe20000010000 */
[----:B------:R-:W-:Y:S02]  /*1fc60*/  LOP3.LUT P6, RZ, R183, 0x4, RZ, 0xc0, !PT ;  /* 0x00000004b7ff7812 */ /* 0x000fe400078cc0ff */
[----:B------:R-:W-:Y:S02]  /*1fc70*/  USHF.R.S32.HI UR5, URZ, 0x1f, UR24 ;  /* 0x0000001f3f057899 */ /* 0x000fe40008011418 */
[----:B------:R-:W-:Y:S01]  /*1fc80*/  UIMAD UR4, UR14, UR24, URZ ;  /* 0x000000180e0472a4 */ /* 0x000fe2000f8e023f */
[----:B--2---:R-:W-:Y:S01]  /*1fc90*/  IMAD.U32 R2, RZ, RZ, UR24 ;  /* 0x00000018ff027e24 */ /* 0x004fe2000f8e00ff */
[----:B------:R-:W-:Y:S02]  /*1fca0*/  UISETP.GT.AND UP0, UPT, UR24, UR9, UPT ;  /* 0x000000091800728c */ /* 0x000fe4000bf04270 */
[----:B------:R-:W-:Y:S05]  /*1fcb0*/  UIMAD UR4, UR5, UR15, UR4 ;  /* 0x0000000f050472a4 */ /* 0x000fea000f8e0204 */
[----:B------:R-:W-:Y:S01]  /*1fcc0*/  @P6 STS.128 [R195+0x6000], RZ ;  /* 0x006000ffc3006388 */ /* 0x000fe20000000c00 */
[----:B---3--:R-:W-:Y:S05]  /*1fcd0*/  IMAD.WIDE.U32 R2, R2, UR15, R4 ;  /* 0x0000000f02027c25 */ /* 0x008fea000f8e0004 */
        /* <DEDUP_REMOVED lines=21> */
[----:B------:R-:W-:Y:S02]  /*1fe30*/  @!P6 LEA R4, P0, R12, c[0x0][0x170], 0x1 ;  /* 0x00005c000c04ea11 */ /* 0x000fe400078008ff */
        /* <DEDUP_REMOVED lines=31> */
[----:B------:R-:W-:Y:S07]  /*20030*/  LDSM.16.M88.4 R164, [R182] ;  /* 0x00000000b6a4783b */ /* 0x000fee0000000200 */
        /* <DEDUP_REMOVED lines=26> */
[----:B------:R-:W3:Y:S07]  /*201e0*/  LDSM.16.M88.4 R156, [R181] ;  /* 0x00000000b59c783b */ /* 0x000eee0000000200 */
[-C--:B------:R-:W-:Y:S08]  /*201f0*/  HMMA.16816.F32 R52, R140, R160.reuse, R52 ;  /* 0x000000a08c34723c */ /* 0x080ff00000001834 */
[C---:B------:R-:W-:Y:S08]  /*20200*/  HMMA.16816.F32 R56, R148.reuse, R160, R56 ;  /* 0x000000a09438723c */ /* 0x040ff00000001838 */
[-C--:B------:R-:W-:Y:S01]  /*20210*/  HMMA.16816.F32 R60, R148, R162.reuse, R60 ;  /* 0x000000a2943c723c */ /* 0x080fe2000000183c */
[----:B------:R-:W4:Y:S07]  /*20220*/  LDSM.16.M88.4 R148, [R180] ;  /* 0x00000000b494783b */ /* 0x000f2e0000000200 */
[----:B------:R-:W-:Y:S01]  /*20230*/  HMMA.16816.F32 R64, R140, R162, R64 ;  /* 0x000000a28c40723c */ /* 0x000fe20000001840 */
[----:B------:R-:W-:Y:S06]  /*20240*/  LDSM.16.M88.4 R140, [R177] ;  /* 0x00000000b18c783b */ /* 0x000fec0000000200 */
[----:B------:R-:W-:Y:S01]  /*20250*/  LDSM.16.M88.4 R160, [R177+0x2000] ;  /* 0x00200000b1a0783b */ /* 0x000fe20000000200 */
        /* <DEDUP_REMOVED lines=15> */
[-C--:B----4-:R-:W-:Y:S08]  /*20350*/  HMMA.16816.F32 R52, R68, R148.reuse, R52 ;  /* 0x000000944434723c */ /* 0x090ff00000001834 */
[C---:B------:R-:W-:Y:S08]  /*20360*/  HMMA.16816.F32 R56, R152.reuse, R148, R56 ;  /* 0x000000949838723c */ /* 0x040ff00000001838 */
[-C--:B------:R-:W-:Y:S01]  /*20370*/  HMMA.16816.F32 R60, R152, R150.reuse, R60 ;  /* 0x00000096983c723c */ /* 0x080fe2000000183c */
[----:B------:R-:W3:Y:S01]  /*20380*/  LDSM.16.M88.4 R152, [R173+0x1800] ;  /* 0x00180000ad98783b */ /* 0x000ee20000000200 */
[----:B------:R-:W-:Y:S05]  /*20390*/  DEPBAR.LE SB0, 0x0 ;  /* 0x000080000000791a */ /* 0x000fea0000000000 */
[----:B------:R-:W-:Y:S01]  /*203a0*/  BAR.SYNC.DEFER_BLOCKING 0x0 ;  /* 0x0000000000007b1d */ /* 0x000fe20000010000 */
[----:B------:R-:W-:Y:S08]  /*203b0*/  HMMA.16816.F32 R64, R68, R150, R64 ;  /* 0x000000964440723c */ /* 0x000ff00000001840 */
[-C--:B-1----:R-:W-:Y:S08]  /*203c0*/  HMMA.16816.F32 R4, R140, R144.reuse, R4 ;  /* 0x000000908c04723c */ /* 0x082ff00000001804 */
        /* <DEDUP_REMOVED lines=16> */
[----:B------:R-:W-:Y:S01]  /*204d0*/  HMMA.16816.F32 R64, R140, R154, R64 ;  /* 0x0000009a8c40723c */ /* 0x000fe20000001840 */
[----:B------:R-:W-:-:S07]  /*204e0*/  @P0 BRA `(.L_x_2010) ;  /* 0xfffff3f000000947 */ /* 0x000fce000383ffff */
.L_x_2009:
[----:B------:R-:W-:Y:S01]  /*204f0*/  LOP3.LUT R183, R183, 0xfffffff7, RZ, 0xc0, !PT ;  /* 0xfffffff7b7b77812 */ /* 0x000fe200078ec0ff */
[----:B------:R-:W2:Y:S01]  /*20500*/  S2R R2, SR_TID.X ;  /* 0x0000000000027919 */ /* 0x000ea20000002100 */
[----:B------:R-:W-:Y:S01]  /*20510*/  IMAD.U32 R0, RZ, RZ, UR24 ;  /* 0x00000018ff007e24 */ /* 0x000fe2000f8e00ff */
[----:B------:R-:W-:Y:S02]  /*20520*/  UIADD3 UR4, UR37, -0x4498517b, URZ ;  /* 0xbb67ae8525047890 */ /* 0x000fe4000fffe03f */
[----:B------:R-:W-:Y:S02]  /*20530*/  USHF.L.U32 UR45, UR24, 0x1, URZ ;  /* 0x00000001182d7899 */ /* 0x000fe4000800063f */
[----:B------:R-:W-:Y:S02]  /*20540*/  UIADD3 UR44, UR36, -0x61c88647, URZ ;  /* 0x9e3779b9242c7890 */ /* 0x000fe4000fffe03f */
[----:B------:R-:W-:Y:S01]  /*20550*/  STL [R1+0x178], R178 ;  /* 0x000178b201007387 */ /* 0x000fe20000100800 */
[----:B------:R-:W-:Y:S02]  /*20560*/  ULOP3.LUT UR5, UR45, UR37, URZ, 0x3c, !UPT ;  /* 0x000000252d057292 */ /* 0x000fe4000f8e3c3f */
[----:B------:R-:W-:Y:S01]  /*20570*/  UIADD3 UR43, UR36, 0x3c6ef372, URZ ;  /* 0x3c6ef372242b7890 */ /* 0x000fe2000fffe03f */
[----:B------:R-:W-:Y:S01]  /*20580*/  STL [R1+0x174], R177 ;  /* 0x000174b101007387 */ /* 0x000fe20000100800 */
[----:B------:R-:W-:Y:S02]  /*20590*/  UIADD3 UR42, UR37, 0x76cf5d0a, URZ ;  /* 0x76cf5d0a252a7890 */ /* 0x000fe4000fffe03f */
[----:B------:R-:W-:Y:S01]  /*205a0*/  UIADD3 UR40, UR37, 0x32370b8f, URZ ;  /* 0x32370b8f25287890 */ /* 0x000fe2000fffe03f */
[----:B------:R3:W-:Y:S01]  /*205b0*/  STL [R1+0x170], R176 ;  /* 0x000170b001007387 */ /* 0x0007e20000100800 */
[----:B------:R-:W-:Y:S02]  /*205c0*/  UIADD3 UR39, UR36, 0x78dde6e4, URZ ;  /* 0x78dde6e424277890 */ /* 0x000fe4000fffe03f */
[----:B------:R-:W-:Y:S01]  /*205d0*/  UIADD3 UR41, UR36, -0x255992d5, URZ ;  /* 0xdaa66d2b24297890 */ /* 0x000fe2000fffe03f */
[----:B------:R-:W-:Y:S01]  /*205e0*/  STL [R1+0x16c], R175 ;  /* 0x00016caf01007387 */ /* 0x000fe20000100800 */
[----:B------:R-:W-:Y:S02]  /*205f0*/  UIADD3 UR38, UR37, -0x126145ec, URZ ;  /* 0xed9eba1425267890 */ /* 0x000fe4000fffe03f */
[----:B------:R-:W-:Y:S01]  /*20600*/  UIADD3 UR45, UR45, 0x1, URZ ;  /* 0x000000012d2d7890 */ /* 0x000fe2000fffe03f */
[----:B--2---:R-:W-:Y:S01]  /*20610*/  IMAD.SHL.U32 R2, R2, 0x2, RZ ;  /* 0x0000000202027824 */ /* 0x004fe200078e00ff */
[----:B------:R2:W-:Y:S01]  /*20620*/  STL [R1+0x168], R174 ;  /* 0x000168ae01007387 */ /* 0x0005e20000100800 */
[----:B------:R-:W-:Y:S02]  /*20630*/  UISETP.GT.AND UP0, UPT, UR24, UR9, UPT ;  /* 0x000000091800728c */ /* 0x000fe4000bf04270 */
[----:B------:R-:W-:Y:S01]  /*20640*/  ULOP3.LUT UR45, UR45, UR37, URZ, 0x3c, !UPT ;  /* 0x000000252d2d7292 */ /* 0x000fe2000f8e3c3f */
[----:B------:R-:W-:Y:S01]  /*20650*/  LOP3.LUT R2, R2, 0x6, RZ, 0xc0, !PT ;  /* 0x0000000602027812 */ /* 0x000fe200078ec0ff */
[----:B------:R-:W-:Y:S04]  /*20660*/  STL [R1+0x164], R173 ;  /* 0x000164ad01007387 */ /* 0x000fe80000100800 */
[----:B------:R-:W-:Y:S01]  /*20670*/  IMAD R0, R0, 0x40, R2 ;  /* 0x0000004000007824 */ /* 0x000fe200078e0202 */
[----:B------:R-:W-:Y:S03]  /*20680*/  STL [R1+0x160], R168 ;  /* 0x000160a801007387 */ /* 0x000fe60000100800 */
[--C-:B------:R-:W-:Y:S01]  /*20690*/  IMAD.IADD R2, R184, 0x1, -R0.reuse ;  /* 0x00000001b8027824 */ /* 0x100fe200078e0a00 */
[----:B------:R-:W4:Y:S01]  /*206a0*/  LDL.64 R198, [R1+0x18] ;  /* 0x0000180001c67983 */ /* 0x000f220000100a00 */
[--C-:B------:R-:W-:Y:S03]  /*206b0*/  IMAD.IADD R3, R186, 0x1, -R0.reuse ;  /* 0x00000001ba037824 */ /* 0x100fe600078e0a00 */
[----:B------:R-:W-:Y:S02]  /*206c0*/  IABS R2, R2 ;  /* 0x0000000200027213 */ /* 0x000fe40000000000 */
[----:B---3--:R-:W3:Y:S02]  /*206d0*/  LDL.64 R176, [R1] ;  /* 0x0000000001b07983 */ /* 0x008ee40000100a00 */
[----:B------:R1:W1:Y:S04]  /*206e0*/  I2F R148, R2 ;  /* 0x0000000200947306 */ /* 0x0002680000201400 */
[----:B------:R-:W3:Y:S06]  /*206f0*/  LDL.64 R222, [R1+0x10] ;  /* 0x0000100001de7983 */ /* 0x000eec0000100a00 */
[----:B--2---:R-:W2:Y:S01]  /*20700*/  LDL.64 R174, [R1+0x128] ;  /* 0x0001280001ae7983 */ /* 0x004ea20000100a00 */
[----:B-1----:R-:W-:Y:S01]  /*20710*/  IABS R2, R3 ;  /* 0x0000000300027213 */ /* 0x002fe20000000000 */
[----:B------:R-:W-:Y:S02]  /*20720*/  IMAD.IADD R3, R185, 0x1, -R0 ;  /* 0x00000001b9037824 */ /* 0x000fe400078e0a00 */
[----:B------:R-:W-:Y:S01]  /*20730*/  FFMA.FTZ R4, R148, -UR20, R4 ;  /* 0x8000001494047c23 */ /* 0x000fe20008010004 */
[----:B------:R1:W1:Y:S02]  /*20740*/  I2F R147, R2 ;  /* 0x0000000200937306 */ /* 0x0002640000201400 */
[----:B-1----:R-:W-:Y:S01]  /*20750*/  IABS R2, R3 ;  /* 0x0000000300027213 */ /* 0x002fe20000000000 */
[----:B------:R-:W-:Y:S02]  /*20760*/  IMAD.IADD R3, R187, 0x1, -R0 ;  /* 0x00000001bb037824 */ /* 0x000fe400078e0a00 */
[----:B------:R-:W-:Y:S05]  /*20770*/  FFMA.FTZ R6, R147, -UR20, R6 ;  /* 0x8000001493067c23 */ /* 0x000fea0008010006 */
[----:B------:R1:W1:Y:S01]  /*20780*/  I2F R145, R2 ;  /* 0x0000000200917306 */ /* 0x0002620000201400 */
[----:B------:R-:W-:Y:S09]  /*20790*/  IABS R3, R3 ;  /* 0x0000000300037213 */ /* 0x000ff20000000000 */
[----:B------:R1:W1:Y:S02]  /*207a0*/  I2F R144, R3 ;  /* 0x0000000300907306 */ /* 0x0002640000201400 */
[----:B-1----:R-:W-:Y:S01]  /*207b0*/  IADD3 R2, R0, 0x1, RZ ;  /* 0x0000000100027810 */ /* 0x002fe20007ffe0ff */
[----:B------:R-:W-:Y:S03]  /*207c0*/  FFMA.FTZ R8, R145, -UR20, R8 ;  /* 0x8000001491087c23 */ /* 0x000fe60008010008 */
[----:B------:R-:W-:Y:S01]  /*207d0*/  ISETP.GE.AND P3, PT, R2, R191, PT ;  /* 0x000000bf0200720c */ /* 0x000fe20003f66270 */
[--C-:B------:R-:W-:Y:S01]  /*207e0*/  IMAD.IADD R68, R184, 0x1, -R2.reuse ;  /* 0x00000001b8447824 */ /* 0x100fe200078e0a02 */
[C---:B------:R-:W-:Y:S02]  /*207f0*/  ISETP.GE.AND P2, PT, R2.reuse, R190, PT ;  /* 0x000000be0200720c */ /* 0x040fe40003f46270 */
[----:B------:R-:W-:Y:S02]  /*20800*/  ISETP.GE.AND P1, PT, R2, R189, PT ;  /* 0x000000bd0200720c */ /* 0x000fe40003f26270 */
[----:B------:R-:W-:Y:S01]  /*20810*/  IABS R3, R68 ;  /* 0x0000004400037213 */ /* 0x000fe20000000000 */
[----:B------:R-:W-:Y:S01]  /*20820*/  IMAD.IADD R68, R186, 0x1, -R2 ;  /* 0x00000001ba447824 */ /* 0x000fe200078e0a02 */
[----:B------:R-:W-:Y:S01]  /*20830*/  ISETP.GE.AND P0, PT, R2, R188, PT ;  /* 0x000000bc0200720c */ /* 0x000fe20003f06270 */
[----:B------:R-:W-:Y:S01]  /*20840*/  FFMA.FTZ R10, R144, -UR20, R10 ;  /* 0x80000014900a7c23 */ /* 0x000fe2000801000a */
[C---:B------:R-:W-:Y:S01]  /*20850*/  ISETP.GE.OR P5, PT, R2.reuse, R196, !P3 ;  /* 0x000000c40200720c */ /* 0x040fe20005fa6670 */
[----:B------:R1:W1:Y:S01]  /*20860*/  I2F R143, R3 ;  /* 0x00000003008f7306 */ /* 0x0002620000201400 */
[C---:B------:R-:W-:Y:S02]  /*20870*/  ISETP.GE.OR P4, PT, R2.reuse, R194, !P2 ;  /* 0x000000c20200720c */ /* 0x040fe40005786670 */
[C---:B------:R-:W-:Y:S02]  /*20880*/  ISETP.GE.OR P1, PT, R2.reuse, R193, !P1 ;  /* 0x000000c10200720c */ /* 0x040fe40004f26670 */
[----:B------:R-:W-:Y:S11]  /*20890*/  ISETP.GE.OR P0, PT, R2, R192, !P0 ;  /* 0x000000c00200720c */ /* 0x000ff60004706670 */
[----:B------:R-:W-:Y:S02]  /*208a0*/  @P1 LOP3.LUT R183, R183, 0x8, RZ, 0xfc, !PT ;  /* 0x00000008b7b71812 */ /* 0x000fe400078efcff */
[C---:B------:R-:W-:Y:S02]  /*208b0*/  ISETP.GE.AND P1, PT, R0.reuse, R191, PT ;  /* 0x000000bf0000720c */ /* 0x040fe40003f26270 */
[----:B------:R-:W-:Y:S02]  /*208c0*/  LOP3.LUT R183, R183, 0xfffffffd, RZ, 0xc0, !PT ;  /* 0xfffffffdb7b77812 */ /* 0x000fe400078ec0ff */
[----:B------:R-:W-:Y:S02]  /*208d0*/  ISETP.GE.OR P1, PT, R0, R196, !P1 ;  /* 0x000000c40000720c */ /* 0x000fe40004f26670 */
[----:B-1----:R-:W-:Y:S01]  /*208e0*/  IABS R3, R68 ;  /* 0x0000004400037213 */ /* 0x002fe20000000000 */
[--C-:B------:R-:W-:Y:S01]  /*208f0*/  IMAD.IADD R68, R185, 0x1, -R2.reuse ;  /* 0x00000001b9447824 */ /* 0x100fe200078e0a02 */
[----:B------:R-:W-:Y:S01]  /*20900*/  FSEL R214, R4, -INF , !P1 ;  /* 0xff80000004d67808 */ /* 0x000fe20004800000 */
[----:B------:R-:W-:Y:S01]  /*20910*/  FFMA.FTZ R5, R143, -UR20, R5 ;  /* 0x800000148f057c23 */ /* 0x000fe20008010005 */
[----:B------:R-:W-:Y:S01]  /*20920*/  @P0 LOP3.LUT R183, R183, 0x2, RZ, 0xfc, !PT ;  /* 0x00000002b7b70812 */ /* 0x000fe200078efcff */
[----:B------:R1:W1:Y:S01]  /*20930*/  I2F R142, R3 ;  /* 0x00000003008e7306 */ /* 0x0002620000201400 */
[C---:B------:R-:W-:Y:S02]  /*20940*/  ISETP.GE.AND P0, PT, R0.reuse, R190, PT ;  /* 0x000000be0000720c */ /* 0x040fe40003f06270 */
[----:B------:R-:W-:Y:S02]  /*20950*/  FSEL R211, R5, -INF , !P5 ;  /* 0xff80000005d37808 */ /* 0x000fe40006800000 */
[C---:B------:R-:W-:Y:S02]  /*20960*/  ISETP.GE.OR P0, PT, R0.reuse, R194, !P0 ;  /* 0x000000c20000720c */ /* 0x040fe40004706670 */
[----:B------:R-:W-:Y:S02]  /*20970*/  ISETP.GE.AND P1, PT, R0, R189, PT ;  /* 0x000000bd0000720c */ /* 0x000fe40003f26270 */
[----:B------:R-:W-:Y:S02]  /*20980*/  FSEL R216, R6, -INF , !P0 ;  /* 0xff80000006d87808 */ /* 0x000fe40004000000 */
[C---:B------:R-:W-:Y:S02]  /*20990*/  ISETP.GE.OR P1, PT, R0.reuse, R193, !P1 ;  /* 0x000000c10000720c */ /* 0x040fe40004f26670 */
[----:B------:R-:W-:Y:S02]  /*209a0*/  ISETP.GE.AND P0, PT, R0, R188, PT ;  /* 0x000000bc0000720c */ /* 0x000fe40003f06270 */
[----:B------:R-:W-:Y:S02]  /*209b0*/  FSEL R220, R8, -INF , !P1 ;  /* 0xff80000008dc7808 */ /* 0x000fe40004800000 */
[----:B------:R-:W-:Y:S04]  /*209c0*/  ISETP.GE.OR P0, PT, R0, R192, !P0 ;  /* 0x000000c00000720c */ /* 0x000fe80004706670 */
[----:B------:R-:W-:Y:S02]  /*209d0*/  FSEL R221, R10, -INF , !P0 ;  /* 0xff8000000add7808 */ /* 0x000fe40004000000 */
[----:B-1----:R-:W-:Y:S01]  /*209e0*/  IABS R3, R68 ;  /* 0x0000004400037213 */ /* 0x002fe20000000000 */
[----:B------:R-:W-:Y:S02]  /*209f0*/  IMAD.IADD R68, R187, 0x1, -R2 ;  /* 0x00000001bb447824 */ /* 0x000fe400078e0a02 */
[----:B------:R-:W-:Y:S01]  /*20a00*/  FFMA.FTZ R7, R142, -UR20, R7 ;  /* 0x800000148e077c23 */ /* 0x000fe20008010007 */
[----:B------:R1:W1:Y:S04]  /*20a10*/  I2F R151, R3 ;  /* 0x0000000300977306 */ /* 0x0002680000201400 */
[----:B------:R-:W-:Y:S02]  /*20a20*/  FSEL R213, R7, -INF , !P4 ;  /* 0xff80000007d57808 */ /* 0x000fe40006000000 */
[----:B-1----:R-:W-:Y:S01]  /*20a30*/  IABS R3, R68 ;  /* 0x0000004400037213 */ /* 0x002fe20000000000 */
[----:B------:R-:W-:Y:S01]  /*20a40*/  FFMA.FTZ R9, R151, -UR20, R9 ;  /* 0x8000001497097c23 */ /* 0x000fe20008010009 */
[----:B------:R-:W-:Y:S02]  /*20a50*/  IADD3 R68, R0, 0x8, RZ ;  /* 0x0000000800447810 */ /* 0x000fe40007ffe0ff */
[----:B------:R1:W1:Y:S02]  /*20a60*/  I2F R150, R3 ;  /* 0x0000000300967306 */ /* 0x0002640000201400 */
[----:B------:R-:W-:Y:S01]  /*20a70*/  ISETP.GE.AND P1, PT, R68, R189, PT ;  /* 0x000000bd4400720c */ /* 0x000fe20003f26270 */
[--C-:B------:R-:W-:Y:S01]  /*20a80*/  IMAD.IADD R69, R184, 0x1, -R68.reuse ;  /* 0x00000001b8457824 */ /* 0x100fe200078e0a44 */
[C---:B------:R-:W-:Y:S02]  /*20a90*/  ISETP.GE.AND P3, PT, R68.reuse, R191, PT ;  /* 0x000000bf4400720c */ /* 0x040fe40003f66270 */
[C---:B------:R-:W-:Y:S02]  /*20aa0*/  ISETP.GE.OR P1, PT, R68.reuse, R193, !P1 ;  /* 0x000000c14400720c */ /* 0x040fe40004f26670 */
[C---:B------:R-:W-:Y:S02]  /*20ab0*/  ISETP.GE.AND P2, PT, R68.reuse, R190, PT ;  /* 0x000000be4400720c */ /* 0x040fe40003f46270 */
[C---:B------:R-:W-:Y:S02]  /*20ac0*/  ISETP.GE.AND P0, PT, R68.reuse, R188, PT ;  /* 0x000000bc4400720c */ /* 0x040fe40003f06270 */
[C---:B------:R-:W-:Y:S02]  /*20ad0*/  ISETP.GE.OR P5, PT, R68.reuse, R196, !P3 ;  /* 0x000000c44400720c */ /* 0x040fe40005fa6670 */
[C---:B------:R-:W-:Y:S02]  /*20ae0*/  LOP3.LUT P3, RZ, R183.reuse, 0x8, RZ, 0xc0, !PT ;  /* 0x00000008b7ff7812 */ /* 0x040fe4000786c0ff */
[C---:B------:R-:W-:Y:S02]  /*20af0*/  ISETP.GE.OR P4, PT, R68.reuse, R194, !P2 ;  /* 0x000000c24400720c */ /* 0x040fe40005786670 */
[C---:B------:R-:W-:Y:S02]  /*20b00*/  LOP3.LUT P2, RZ, R183.reuse, 0x2, RZ, 0xc0, !PT ;  /* 0x00000002b7ff7812 */ /* 0x040fe4000784c0ff */
[----:B------:R-:W-:Y:S02]  /*20b10*/  LOP3.LUT R183, R183, 0xfffffffe, RZ, 0xc0, !PT ;  /* 0xfffffffeb7b77812 */ /* 0x000fe400078ec0ff */
[----:B------:R-:W-:Y:S02]  /*20b20*/  ISETP.GE.OR P6, PT, R68, R192, !P0 ;  /* 0x000000c04400720c */ /* 0x000fe400047c6670 */
[----:B-1----:R-:W-:Y:S01]  /*20b30*/  IABS R3, R69 ;  /* 0x0000004500037213 */ /* 0x002fe20000000000 */
[--C-:B------:R-:W-:Y:S01]  /*20b40*/  IMAD.IADD R69, R186, 0x1, -R68.reuse ;  /* 0x00000001ba457824 */ /* 0x100fe200078e0a44 */
[----:B------:R-:W-:Y:S01]  /*20b50*/  @P1 LOP3.LUT R183, R183, 0x1, RZ, 0xfc, !PT ;  /* 0x00000001b7b71812 */ /* 0x000fe200078efcff */
[----:B------:R-:W-:Y:S01]  /*20b60*/  FFMA.FTZ R11, R150, -UR20, R11 ;  /* 0x80000014960b7c23 */ /* 0x000fe2000801000b */
[----:B------:R-:W-:Y:S01]  /*20b70*/  FSEL R212, R9, -INF , !P3 ;  /* 0xff80000009d47808 */ /* 0x000fe20005800000 */
[----:B------:R1:W1:Y:S03]  /*20b80*/  I2F R149, R3 ;  /* 0x0000000300957306 */ /* 0x0002660000201400 */
[----:B------:R-:W-:Y:S02]  /*20b90*/  FSEL R219, R11, -INF , !P2 ;  /* 0xff8000000bdb7808 */ /* 0x000fe40005000000 */
[----:B-1----:R-:W-:Y:S01]  /*20ba0*/  IABS R3, R69 ;  /* 0x0000004500037213 */ /* 0x002fe20000000000 */
[----:B------:R-:W-:Y:S02]  /*20bb0*/  IMAD.IADD R69, R185, 0x1, -R68 ;  /* 0x00000001b9457824 */ /* 0x000fe400078e0a44 */
[----:B------:R-:W-:Y:S02]  /*20bc0*/  FFMA.FTZ R16, R149, -UR20, R16 ;  /* 0x8000001495107c23 */ /* 0x000fe40008010010 */
[----:B------:R1:W1:Y:S03]  /*20bd0*/  I2F R146, R3 ;  /* 0x0000000300927306 */ /* 0x0002660000201400 */
[----:B------:R-:W-:Y:S02]  /*20be0*/  FSEL R151, R16, -INF , !P5 ;  /* 0xff80000010977808 */ /* 0x000fe40006800000 */
[----:B-1----:R-:W-:Y:S01]  /*20bf0*/  IABS R3, R69 ;  /* 0x0000004500037213 */ /* 0x002fe20000000000 */
[----:B------:R-:W-:Y:S02]  /*20c00*/  IMAD.IADD R69, R187, 0x1, -R68 ;  /* 0x00000001bb457824 */ /* 0x000fe400078e0a44 */
[----:B------:R-:W-:Y:S02]  /*20c10*/  FFMA.FTZ R18, R146, -UR20, R18 ;  /* 0x8000001492127c23 */ /* 0x000fe40008010012 */
[----:B------:R1:W1:Y:S01]  /*20c20*/  I2F R158, R3 ;  /* 0x00000003009e7306 */ /* 0x0002620000201400 */
[----:B------:R-:W-:Y:S02]  /*20c30*/  IABS R69, R69 ;  /* 0x0000004500457213 */ /* 0x000fe40000000000 */
[----:B------:R-:W-:Y:S07]  /*20c40*/  FSEL R208, R18, -INF , !P4 ;  /* 0xff80000012d07808 */ /* 0x000fee0006000000 */
[----:B------:R4:W4:Y:S01]  /*20c50*/  I2F R155, R69 ;  /* 0x00000045009b7306 */ /* 0x0009220000201400 */
[----:B-1----:R-:W-:Y:S01]  /*20c60*/  IADD3 R3, R0, 0x9, RZ ;  /* 0x0000000900037810 */ /* 0x002fe20007ffe0ff */
[----:B------:R-:W-:Y:S03]  /*20c70*/  FFMA.FTZ R12, R158, -UR20, R12 ;  /* 0x800000149e0c7c23 */ /* 0x000fe6000801000c */
[C---:B------:R-:W-:Y:S01]  /*20c80*/  ISETP.GE.AND P3, PT, R3.reuse, R191, PT ;  /* 0x000000bf0300720c */ /* 0x040fe20003f66270 */
[--C-:B------:R-:W-:Y:S01]  /*20c90*/  IMAD.IADD R70, R184, 0x1, -R3.reuse ;  /* 0x00000001b8467824 */ /* 0x100fe200078e0a03 */
[C---:B------:R-:W-:Y:S02]  /*20ca0*/  ISETP.GE.AND P2, PT, R3.reuse, R190, PT ;  /* 0x000000be0300720c */ /* 0x040fe40003f46270 */
[C---:B------:R-:W-:Y:S02]  /*20cb0*/  ISETP.GE.AND P1, PT, R3.reuse, R189, PT ;  /* 0x000000bd0300720c */ /* 0x040fe40003f26270 */
[----:B----4-:R-:W-:Y:S01]  /*20cc0*/  IABS R69, R70 ;  /* 0x0000004600457213 */ /* 0x010fe20000000000 */
[--C-:B------:R-:W-:Y:S01]  /*20cd0*/  IMAD.IADD R70, R186, 0x1, -R3.reuse ;  /* 0x00000001ba467824 */ /* 0x100fe200078e0a03 */
[----:B------:R-:W-:Y:S01]  /*20ce0*/  ISETP.GE.AND P0, PT, R3, R188, PT ;  /* 0x000000bc0300720c */ /* 0x000fe20003f06270 */
[----:B------:R-:W-:Y:S01]  /*20cf0*/  FFMA.FTZ R14, R155, -UR20, R14 ;  /* 0x800000149b0e7c23 */ /* 0x000fe2000801000e */
[C---:B------:R-:W-:Y:S01]  /*20d00*/  ISETP.GE.OR P5, PT, R3.reuse, R196, !P3 ;  /* 0x000000c40300720c */ /* 0x040fe20005fa6670 */
[----:B------:R1:W4:Y:S01]  /*20d10*/  I2F R157, R69 ;  /* 0x00000045009d7306 */ /* 0x0003220000201400 */
[C---:B------:R-:W-:Y:S02]  /*20d20*/  ISETP.GE.OR P4, PT, R3.reuse, R194, !P2 ;  /* 0x000000c20300720c */ /* 0x040fe40005786670 */
[C---:B------:R-:W-:Y:S02]  /*20d30*/  ISETP.GE.OR P1, PT, R3.reuse, R193, !P1 ;  /* 0x000000c10300720c */ /* 0x040fe40004f26670 */
[----:B------:R-:W-:Y:S02]  /*20d40*/  ISETP.GE.OR P0, PT, R3, R192, !P0 ;  /* 0x000000c00300720c */ /* 0x000fe40004706670 */
[C---:B------:R-:W-:Y:S02]  /*20d50*/  LOP3.LUT P3, RZ, R183.reuse, 0x1, RZ, 0xc0, !PT ;  /* 0x00000001b7ff7812 */ /* 0x040fe4000786c0ff */
[----:B------:R-:W-:Y:S02]  /*20d60*/  LOP3.LUT R183, R183, 0xfffffff7, RZ, 0xc0, !PT ;  /* 0xfffffff7b7b77812 */ /* 0x000fe400078ec0ff */
[----:B------:R-:W-:Y:S02]  /*20d70*/  FSEL R197, R12, -INF , !P3 ;  /* 0xff8000000cc57808 */ /* 0x000fe40005800000 */
[----:B------:R-:W-:Y:S03]  /*20d80*/  FSEL R210, R14, -INF , !P6 ;  /* 0xff8000000ed27808 */ /* 0x000fe60007000000 */
[----:B------:R-:W-:Y:S04]  /*20d90*/  @P1 LOP3.LUT R183, R183, 0x8, RZ, 0xfc, !PT ;  /* 0x00000008b7b71812 */ /* 0x000fe800078efcff */
[----:B------:R-:W-:Y:S02]  /*20da0*/  LOP3.LUT R183, R183, 0xfffffffd, RZ, 0xc0, !PT ;  /* 0xfffffffdb7b77812 */ /* 0x000fe400078ec0ff */
[----:B-1----:R-:W-:Y:S01]  /*20db0*/  IABS R69, R70 ;  /* 0x0000004600457213 */ /* 0x002fe20000000000 */
[----:B------:R-:W-:Y:S01]  /*20dc0*/  IMAD.IADD R70, R185, 0x1, -R3 ;  /* 0x00000001b9467824 */ /* 0x000fe200078e0a03 */
[----:B------:R-:W-:Y:S01]  /*20dd0*/  @P0 LOP3.LUT R183, R183, 0x2, RZ, 0xfc, !PT ;  /* 0x00000002b7b70812 */ /* 0x000fe200078efcff */
[----:B----4-:R-:W-:Y:S01]  /*20de0*/  FFMA.FTZ R17, R157, -UR20, R17 ;  /* 0x800000149d117c23 */ /* 0x010fe20008010011 */
[----:B------:R1:W4:Y:S02]  /*20df0*/  I2F R154, R69 ;  /* 0x00000045009a7306 */ /* 0x0003240000201400 */
[----:B-1----:R-:W-:Y:S01]  /*20e00*/  IABS R69, R70 ;  /* 0x0000004600457213 */ /* 0x002fe20000000000 */
[----:B------:R-:W-:Y:S02]  /*20e10*/  IMAD.IADD R70, R187, 0x1, -R3 ;  /* 0x00000001bb467824 */ /* 0x000fe400078e0a03 */
[----:B----4-:R-:W-:Y:S01]  /*20e20*/  FFMA.FTZ R19, R154, -UR20, R19 ;  /* 0x800000149a137c23 */ /* 0x010fe20008010013 */
[----:B------:R-:W-:Y:S04]  /*20e30*/  FSEL R154, R17, -INF , !P5 ;  /* 0xff800000119a7808 */ /* 0x000fe80006800000 */
[----:B------:R1:W4:Y:S01]  /*20e40*/  I2F R161, R69 ;  /* 0x0000004500a17306 */ /* 0x0003220000201400 */
[----:B------:R-:W-:Y:S02]  /*20e50*/  IABS R70, R70 ;  /* 0x0000004600467213 */ /* 0x000fe40000000000 */
[----:B------:R-:W-:Y:S07]  /*20e60*/  FSEL R157, R19, -INF , !P4 ;  /* 0xff800000139d7808 */ /* 0x000fee0006000000 */
[----:B------:R2:W2:Y:S01]  /*20e70*/  I2F R160, R70 ;  /* 0x0000004600a07306 */ /* 0x0004a20000201400 */
[----:B-1----:R-:W-:Y:S01]  /*20e80*/  IADD3 R69, R0, 0x10, RZ ;  /* 0x0000001000457810 */ /* 0x002fe20007ffe0ff */
[----:B----4-:R-:W-:Y:S03]  /*20e90*/  FFMA.FTZ R13, R161, -UR20, R13 ;  /* 0x80000014a10d7c23 */ /* 0x010fe6000801000d */
[C---:B------:R-:W-:Y:S01]  /*20ea0*/  ISETP.GE.AND P2, PT, R69.reuse, R190, PT ;  /* 0x000000be4500720c */ /* 0x040fe20003f46270 */
[--C-:B------:R-:W-:Y:S01]  /*20eb0*/  IMAD.IADD R71, R184, 0x1, -R69.reuse ;  /* 0x00000001b8477824 */ /* 0x100fe200078e0a45 */
[C---:B------:R-:W-:Y:S02]  /*20ec0*/  ISETP.GE.AND P3, PT, R69.reuse, R191, PT ;  /* 0x000000bf4500720c */ /* 0x040fe40003f66270 */
[C---:B------:R-:W-:Y:S02]  /*20ed0*/  ISETP.GE.OR P4, PT, R69.reuse, R194, !P2 ;  /* 0x000000c24500720c */ /* 0x040fe40005786670 */
[----:B--2---:R-:W-:Y:S01]  /*20ee0*/  IABS R70, R71 ;  /* 0x0000004700467213 */ /* 0x004fe20000000000 */
[----:B------:R-:W-:Y:S01]  /*20ef0*/  IMAD.IADD R71, R186, 0x1, -R69 ;  /* 0x00000001ba477824 */ /* 0x000fe200078e0a45 */
[C---:B------:R-:W-:Y:S01]  /*20f00*/  ISETP.GE.OR P5, PT, R69.reuse, R196, !P3 ;  /* 0x000000c44500720c */ /* 0x040fe20005fa6670 */
[----:B------:R-:W-:Y:S01]  /*20f10*/  FFMA.FTZ R15, R160, -UR20, R15 ;  /* 0x80000014a00f7c23 */ /* 0x000fe2000801000f */
[----:B------:R-:W-:Y:S01]  /*20f20*/  ISETP.GE.AND P0, PT, R69, R188, PT ;  /* 0x000000bc4500720c */ /* 0x000fe20003f06270 */
[----:B------:R1:W2:Y:S01]  /*20f30*/  I2F R159, R70 ;  /* 0x00000046009f7306 */ /* 0x0002a20000201400 */
[----:B------:R-:W-:Y:S01]  /*20f40*/  LOP3.LUT P2, RZ, R183, 0x2, RZ, 0xc0, !PT ;  /* 0x00000002b7ff7812 */ /* 0x000fe2000784c0ff */
[----:B------:R-:W4:Y:S01]  /*20f50*/  LDL.64 R160, [R1+0x130] ;  /* 0x0001300001a07983 */ /* 0x000f220000100a00 */
[C---:B------:R-:W-:Y:S02]  /*20f60*/  ISETP.GE.OR P6, PT, R69.reuse, R192, !P0 ;  /* 0x000000c04500720c */ /* 0x040fe400047c6670 */
[----:B------:R-:W-:Y:S02]  /*20f70*/  ISETP.GE.AND P1, PT, R69, R189, PT ;  /* 0x000000bd4500720c */ /* 0x000fe40003f26270 */
[----:B------:R-:W-:Y:S02]  /*20f80*/  LOP3.LUT P3, RZ, R183, 0x8, RZ, 0xc0, !PT ;  /* 0x00000008b7ff7812 */ /* 0x000fe4000786c0ff */
[----:B------:R-:W-:Y:S02]  /*20f90*/  ISETP.GE.OR P1, PT, R69, R193, !P1 ;  /* 0x000000c14500720c */ /* 0x000fe40004f26670 */
[----:B------:R-:W-:Y:S02]  /*20fa0*/  LOP3.LUT R183, R183, 0xfffffffe, RZ, 0xc0, !PT ;  /* 0xfffffffeb7b77812 */ /* 0x000fe400078ec0ff */
[----:B------:R-:W-:Y:S09]  /*20fb0*/  FSEL R155, R13, -INF , !P3 ;  /* 0xff8000000d9b7808 */ /* 0x000ff20005800000 */
[----:B------:R-:W-:Y:S02]  /*20fc0*/  @P1 LOP3.LUT R183, R183, 0x1, RZ, 0xfc, !PT ;  /* 0x00000001b7b71812 */ /* 0x000fe400078efcff */
[----:B-1----:R-:W-:Y:S01]  /*20fd0*/  IABS R70, R71 ;  /* 0x0000004700467213 */ /* 0x002fe20000000000 */
[--C-:B------:R-:W-:Y:S02]  /*20fe0*/  IMAD.IADD R71, R185, 0x1, -R69.reuse ;  /* 0x00000001b9477824 */ /* 0x100fe400078e0a45 */
[----:B--2---:R-:W-:Y:S01]  /*20ff0*/  FFMA.FTZ R20, R159, -UR20, R20 ;  /* 0x800000149f147c23 */ /* 0x004fe20008010014 */
[----:B------:R1:W2:Y:S04]  /*21000*/  I2F R156, R70 ;  /* 0x00000046009c7306 */ /* 0x0002a80000201400 */
[----:B------:R-:W-:Y:S02]  /*21010*/  FSEL R150, R20, -INF , !P5 ;  /* 0xff80000014967808 */ /* 0x000fe40006800000 */
[----:B-1----:R-:W-:Y:S01]  /*21020*/  IABS R70, R71 ;  /* 0x0000004700467213 */ /* 0x002fe20000000000 */
[----:B------:R-:W-:Y:S02]  /*21030*/  IMAD.IADD R71, R187, 0x1, -R69 ;  /* 0x00000001bb477824 */ /* 0x000fe400078e0a45 */
[----:B--2---:R-:W-:Y:S01]  /*21040*/  FFMA.FTZ R22, R156, -UR20, R22 ;  /* 0x800000149c167c23 */ /* 0x004fe20008010016 */
[----:B------:R-:W-:Y:S01]  /*21050*/  FSEL R156, R15, -INF , !P2 ;  /* 0xff8000000f9c7808 */ /* 0x000fe20005000000 */
[----:B------:R1:W2:Y:S03]  /*21060*/  I2F R165, R70 ;  /* 0x0000004600a57306 */ /* 0x0002a60000201400 */
[----:B------:R-:W-:Y:S02]  /*21070*/  FSEL R202, R22, -INF , !P4 ;  /* 0xff80000016ca7808 */ /* 0x000fe40006000000 */
[----:B-1----:R-:W-:Y:S01]  /*21080*/  IABS R70, R71 ;  /* 0x0000004700467213 */ /* 0x002fe20000000000 */
[----:B--2---:R-:W-:Y:S01]  /*21090*/  FFMA.FTZ R24, R165, -UR20, R24 ;  /* 0x80000014a5187c23 */ /* 0x004fe20008010018 */
[----:B------:R-:W-:Y:S03]  /*210a0*/  IADD3 R71, R0, 0x11, RZ ;  /* 0x0000001100477810 */ /* 0x000fe60007ffe0ff */
[----:B------:R1:W2:Y:S01]  /*210b0*/  I2F R164, R70 ;  /* 0x0000004600a47306 */ /* 0x0002a20000201400 */
[C---:B------:R-:W-:Y:S01]  /*210c0*/  ISETP.GE.AND P0, PT, R71.reuse, R188, PT ;  /* 0x000000bc4700720c */ /* 0x040fe20003f06270 */
[--C-:B------:R-:W-:Y:S01]  /*210d0*/  IMAD.IADD R140, R184, 0x1, -R71.reuse ;  /* 0x00000001b88c7824 */ /* 0x100fe200078e0a47 */
[----:B------:R-:W-:Y:S01]  /*210e0*/  ISETP.GE.AND P2, PT, R71, R190, PT ;  /* 0x000000be4700720c */ /* 0x000fe20003f46270 */
[--C-:B------:R-:W-:Y:S01]  /*210f0*/  IMAD.IADD R141, R187, 0x1, -R71.reuse ;  /* 0x00000001bb8d7824 */ /* 0x100fe200078e0a47 */
[C---:B------:R-:W-:Y:S02]  /*21100*/  ISETP.GE.OR P0, PT, R71.reuse, R192, !P0 ;  /* 0x000000c04700720c */ /* 0x040fe40004706670 */
[C---:B------:R-:W-:Y:S02]  /*21110*/  ISETP.GE.OR P4, PT, R71.reuse, R194, !P2 ;  /* 0x000000c24700720c */ /* 0x040fe40005786670 */
[----:B------:R-:W-:Y:S02]  /*21120*/  P2R R7, PR, RZ, 0x1 ;  /* 0x00000001ff077803 */ /* 0x000fe40000000000 */
[C---:B------:R-:W-:Y:S02]  /*21130*/  ISETP.GE.AND P3, PT, R71.reuse, R191, PT ;  /* 0x000000bf4700720c */ /* 0x040fe40003f66270 */
[C---:B------:R-:W-:Y:S02]  /*21140*/  ISETP.GE.AND P1, PT, R71.reuse, R189, PT ;  /* 0x000000bd4700720c */ /* 0x040fe40003f26270 */
[----:B------:R-:W-:Y:S02]  /*21150*/  ISETP.GE.OR P5, PT, R71, R196, !P3 ;  /* 0x000000c44700720c */ /* 0x000fe40005fa6670 */
[----:B------:R-:W-:Y:S02]  /*21160*/  LOP3.LUT P3, RZ, R183, 0x1, RZ, 0xc0, !PT ;  /* 0x00000001b7ff7812 */ /* 0x000fe4000786c0ff */
[----:B------:R-:W-:Y:S02]  /*21170*/  ISETP.GE.OR P1, PT, R71, R193, !P1 ;  /* 0x000000c14700720c */ /* 0x000fe40004f26670 */
[----:B------:R-:W-:Y:S02]  /*21180*/  FSEL R203, R24, -INF , !P3 ;  /* 0xff80000018cb7808 */ /* 0x000fe40005800000 */
[----:B-1----:R-:W-:Y:S01]  /*21190*/  IABS R70, R140 ;  /* 0x0000008c00467213 */ /* 0x002fe20000000000 */
[--C-:B------:R-:W-:Y:S01]  /*211a0*/  IMAD.IADD R140, R186, 0x1, -R71.reuse ;  /* 0x00000001ba8c7824 */ /* 0x100fe200078e0a47 */
[----:B------:R-:W-:Y:S01]  /*211b0*/  P2R R8, PR, RZ, 0x2 ;  /* 0x00000002ff087803 */ /* 0x000fe20000000000 */
[----:B--2---:R-:W-:Y:S01]  /*211c0*/  FFMA.FTZ R26, R164, -UR20, R26 ;  /* 0x80000014a41a7c23 */ /* 0x004fe2000801001a */
[----:B------:R-:W-:Y:S01]  /*211d0*/  LOP3.LUT R183, R183, 0xffbfffff, RZ, 0xc0, !PT ;  /* 0xffbfffffb7b77812 */ /* 0x000fe200078ec0ff */
[----:B------:R1:W2:Y:S03]  /*211e0*/  I2F R163, R70 ;  /* 0x0000004600a37306 */ /* 0x0002a60000201400 */
[----:B------:R-:W-:Y:S02]  /*211f0*/  FSEL R204, R26, -INF , !P6 ;  /* 0xff8000001acc7808 */ /* 0x000fe40007000000 */
[----:B-1----:R-:W-:Y:S01]  /*21200*/  IABS R70, R140 ;  /* 0x0000008c00467213 */ /* 0x002fe20000000000 */
[----:B------:R-:W-:Y:S02]  /*21210*/  IMAD.IADD R140, R185, 0x1, -R71 ;  /* 0x00000001b98c7824 */ /* 0x000fe400078e0a47 */
[----:B--2---:R-:W-:Y:S02]  /*21220*/  FFMA.FTZ R21, R163, -UR20, R21 ;  /* 0x80000014a3157c23 */ /* 0x004fe40008010015 */
[----:B------:R1:W2:Y:S01]  /*21230*/  I2F R162, R70 ;  /* 0x0000004600a27306 */ /* 0x0002a20000201400 */
[----:B------:R-:W-:Y:S02]  /*21240*/  IABS R140, R140 ;  /* 0x0000008c008c7213 */ /* 0x000fe40000000000 */
[----:B------:R-:W-:Y:S07]  /*21250*/  FSEL R26, R21, -INF , !P5 ;  /* 0xff800000151a7808 */ /* 0x000fee0006800000 */
[----:B------:R-:W3:Y:S01]  /*21260*/  I2F R167, R140 ;  /* 0x0000008c00a77306 */ /* 0x000ee20000201400 */
[----:B-1----:R-:W-:Y:S01]  /*21270*/  IADD3 R70, R0, 0x18, RZ ;  /* 0x0000001800467810 */ /* 0x002fe20007ffe0ff */
[----:B--2---:R-:W-:Y:S03]  /*21280*/  FFMA.FTZ R23, R162, -UR20, R23 ;  /* 0x80000014a2177c23 */ /* 0x004fe60008010017 */
[----:B------:R-:W-:Y:S01]  /*21290*/  ISETP.GE.AND P2, PT, R70, R190, PT ;  /* 0x000000be4600720c */ /* 0x000fe20003f46270 */
[--C-:B------:R-:W-:Y:S01]  /*212a0*/  IMAD.IADD R2, R186, 0x1, -R70.reuse ;  /* 0x00000001ba027824 */ /* 0x100fe200078e0a46 */
[----:B------:R-:W-:Y:S01]  /*212b0*/  FSEL R205, R23, -INF , !P4 ;  /* 0xff80000017cd7808 */ /* 0x000fe20006000000 */
[--C-:B------:R-:W-:Y:S01]  /*212c0*/  IMAD.IADD R6, R187, 0x1, -R70.reuse ;  /* 0x00000001bb067824 */ /* 0x100fe200078e0a46 */
[----:B------:R-:W-:Y:S01]  /*212d0*/  ISETP.GE.OR P4, PT, R70, R194, !P2 ;  /* 0x000000c24600720c */ /* 0x000fe20005786670 */
[--C-:B------:R-:W-:Y:S01]  /*212e0*/  IMAD.IADD R4, R185, 0x1, -R70.reuse ;  /* 0x00000001b9047824 */ /* 0x100fe200078e0a46 */
[----:B------:R-:W-:Y:S01]  /*212f0*/  IABS R2, R2 ;  /* 0x0000000200027213 */ /* 0x000fe20000000000 */
[----:B---3--:R-:W-:Y:S01]  /*21300*/  FFMA.FTZ R25, R167, -UR20, R25 ;  /* 0x80000014a7197c23 */ /* 0x008fe20008010019 */
[----:B------:R-:W-:Y:S01]  /*21310*/  IABS R140, R141 ;  /* 0x0000008d008c7213 */ /* 0x000fe20000000000 */
[----:B------:R-:W-:Y:S01]  /*21320*/  IMAD.IADD R141, R184, 0x1, -R70 ;  /* 0x00000001b88d7824 */ /* 0x000fe200078e0a46 */
[----:B------:R-:W-:Y:S01]  /*21330*/  ISETP.NE.AND P2, PT, R7, RZ, PT ;  /* 0x000000ff0700720c */ /* 0x000fe20003f45270 */
[----:B------:R1:W2:Y:S01]  /*21340*/  I2F R144, R2 ;  /* 0x0000000200907306 */ /* 0x0002a20000201400 */
[C---:B------:R-:W-:Y:S02]  /*21350*/  ISETP.GE.AND P3, PT, R70.reuse, R191, PT ;  /* 0x000000bf4600720c */ /* 0x040fe40003f66270 */
[C---:B------:R-:W-:Y:S02]  /*21360*/  ISETP.GE.AND P1, PT, R70.reuse, R189, PT ;  /* 0x000000bd4600720c */ /* 0x040fe40003f26270 */
[C---:B------:R-:W-:Y:S02]  /*21370*/  ISETP.GE.AND P0, PT, R70.reuse, R188, PT ;  /* 0x000000bc4600720c */ /* 0x040fe40003f06270 */
[----:B------:R-:W-:Y:S02]  /*21380*/  ISETP.GE.OR P5, PT, R70, R196, !P3 ;  /* 0x000000c44600720c */ /* 0x000fe40005fa6670 */
[----:B------:R-:W-:Y:S01]  /*21390*/  ISETP.NE.AND P3, PT, R8, RZ, PT ;  /* 0x000000ff0800720c */ /* 0x000fe20003f65270 */
[----:B------:R3:W3:Y:S01]  /*213a0*/  I2F R166, R140 ;  /* 0x0000008c00a67306 */ /* 0x0006e20000201400 */
[C---:B------:R-:W-:Y:S02]  /*213b0*/  ISETP.GE.OR P1, PT, R70.reuse, R193, !P1 ;  /* 0x000000c14600720c */ /* 0x040fe40004f26670 */
[----:B------:R-:W-:Y:S02]  /*213c0*/  ISETP.GE.OR P6, PT, R70, R192, !P0 ;  /* 0x000000c04600720c */ /* 0x000fe400047c6670 */
[----:B------:R-:W-:Y:S02]  /*213d0*/  P2R R8, PR, RZ, 0x2 ;  /* 0x00000002ff087803 */ /* 0x000fe40000000000 */
[----:B------:R-:W-:Y:S02]  /*213e0*/  FSEL R25, R25, -INF , !P3 ;  /* 0xff80000019197808 */ /* 0x000fe40005800000 */
[----:B-1----:R-:W-:Y:S01]  /*213f0*/  IABS R2, R4 ;  /* 0x0000000400027213 */ /* 0x002fe20000000000 */
[----:B--2---:R-:W-:Y:S01]  /*21400*/  FFMA.FTZ R34, R144, -UR20, R34 ;  /* 0x8000001490227c23 */ /* 0x004fe20008010022 */
[----:B------:R-:W-:Y:S01]  /*21410*/  IADD3 R4, R0, 0x19, RZ ;  /* 0x0000001900047810 */ /* 0x000fe20007ffe0ff */
[----:B------:R1:W2:Y:S01]  /*21420*/  LDL.S16 R144, [R1+0x7c] ;  /* 0x00007c0001907983 */ /* 0x0002a20000100600 */
[----:B------:R1:W1:Y:S02]  /*21430*/  I2F R147, R2 ;  /* 0x0000000200937306 */ /* 0x0002640000201400 */
[----:B------:R-:W-:Y:S01]  /*21440*/  ISETP.GE.AND P3, PT, R4, R191, PT ;  /* 0x000000bf0400720c */ /* 0x000fe20003f66270 */
[----:B------:R-:W-:Y:S01]  /*21450*/  IMAD.IADD R5, R184, 0x1, -R4 ;  /* 0x00000001b8057824 */ /* 0x000fe200078e0a04 */
[----:B------:R-:W-:Y:S02]  /*21460*/  ISETP.GE.AND P1, PT, R4, R189, PT ;  /* 0x000000bd0400720c */ /* 0x000fe40003f26270 */
[----:B---3--:R-:W-:Y:S01]  /*21470*/  IABS R140, R141 ;  /* 0x0000008d008c7213 */ /* 0x008fe20000000000 */
[----:B------:R-:W-:Y:S01]  /*21480*/  FFMA.FTZ R27, R166, -UR20, R27 ;  /* 0x80000014a61b7c23 */ /* 0x000fe2000801001b */
[----:B------:R-:W-:Y:S02]  /*21490*/  ISETP.GE.AND P0, PT, R4, R188, PT ;  /* 0x000000bc0400720c */ /* 0x000fe40003f06270 */
[----:B------:R-:W-:Y:S01]  /*214a0*/  FSEL R34, R34, -INF , !P4 ;  /* 0xff80000022227808 */ /* 0x000fe20006000000 */
[----:B------:R-:W3:Y:S01]  /*214b0*/  I2F R148, R140 ;  /* 0x0000008c00947306 */ /* 0x000ee20000201400 */
[----:B------:R-:W-:Y:S02]  /*214c0*/  FSEL R27, R27, -INF , !P2 ;  /* 0xff8000001b1b7808 */ /* 0x000fe40005000000 */
[C---:B------:R-:W-:Y:S02]  /*214d0*/  ISETP.GE.AND P2, PT, R4.reuse, R190, PT ;  /* 0x000000be0400720c */ /* 0x040fe40003f46270 */
[C---:B------:R-:W-:Y:S02]  /*214e0*/  ISETP.GE.OR P1, PT, R4.reuse, R193, !P1 ;  /* 0x000000c10400720c */ /* 0x040fe40004f26670 */
[C---:B------:R-:W-:Y:S02]  /*214f0*/  ISETP.GE.OR P4, PT, R4.reuse, R194, !P2 ;  /* 0x000000c20400720c */ /* 0x040fe40005786670 */
[----:B------:R-:W-:Y:S02]  /*21500*/  ISETP.GE.OR P0, PT, R4, R192, !P0 ;  /* 0x000000c00400720c */ /* 0x000fe40004706670 */
[----:B------:R-:W-:Y:S02]  /*21510*/  P2R R9, PR, RZ, 0x2 ;  /* 0x00000002ff097803 */ /* 0x000fe40000000000 */
[----:B-1----:R-:W-:Y:S01]  /*21520*/  IABS R2, R6 ;  /* 0x0000000600027213 */ /* 0x002fe20000000000 */
[----:B------:R-:W-:Y:S03]  /*21530*/  FFMA.FTZ R28, R147, -UR20, R28 ;  /* 0x80000014931c7c23 */ /* 0x000fe6000801001c */
[----:B------:R1:W1:Y:S01]  /*21540*/  I2F R145, R2 ;  /* 0x0000000200917306 */ /* 0x0002620000201400 */
[----:B---3--:R-:W-:Y:S05]  /*21550*/  FFMA.FTZ R32, R148, -UR20, R32 ;  /* 0x8000001494207c23 */ /* 0x008fea0008010020 */
[----:B------:R-:W-:Y:S02]  /*21560*/  FSEL R32, R32, -INF , !P5 ;  /* 0xff80000020207808 */ /* 0x000fe40006800000 */
[----:B------:R-:W-:Y:S02]  /*21570*/  ISETP.GE.OR P5, PT, R4, R196, !P3 ;  /* 0x000000c40400720c */ /* 0x000fe40005fa6670 */
[----:B------:R-:W-:Y:S02]  /*21580*/  ISETP.NE.AND P3, PT, R8, RZ, PT ;  /* 0x000000ff0800720c */ /* 0x000fe40003f65270 */
[----:B------:R-:W-:Y:S02]  /*21590*/  P2R R8, PR, RZ, 0x1 ;  /* 0x00000001ff087803 */ /* 0x000fe40000000000 */
[----:B------:R-:W-:Y:S02]  /*215a0*/  FSEL R28, R28, -INF , !P3 ;  /* 0xff8000001c1c7808 */ /* 0x000fe40005800000 */
[----:B-1----:R-:W-:Y:S01]  /*215b0*/  IABS R2, R5 ;  /* 0x0000000500027213 */ /* 0x002fe20000000000 */
[----:B------:R-:W-:Y:S02]  /*215c0*/  FFMA.FTZ R30, R145, -UR20, R30 ;  /* 0x80000014911e7c23 */ /* 0x000fe4000801001e */
[----:B------:R1:W3:Y:S02]  /*215d0*/  LDL.S16 R145, [R1+0x74] ;  /* 0x0000740001917983 */ /* 0x0002e40000100600 */
[----:B------:R-:W-:Y:S01]  /*215e0*/  IMAD.MOV.U32 R5, RZ, RZ, R2 ;  /* 0x000000ffff057224 */ /* 0x000fe200078e0002 */
[----:B------:R-:W-:Y:S01]  /*215f0*/  FSEL R30, R30, -INF , !P6 ;  /* 0xff8000001e1e7808 */ /* 0x000fe20007000000 */
[--C-:B------:R-:W-:Y:S02]  /*21600*/  IMAD.IADD R2, R186, 0x1, -R4.reuse ;  /* 0x00000001ba027824 */ /* 0x100fe400078e0a04 */
[----:B------:R1:W1:Y:S03]  /*21610*/  I2F R143, R5 ;  /* 0x00000005008f7306 */ /* 0x0002660000201400 */
[----:B------:R-:W-:Y:S07]  /*21620*/  IABS R2, R2 ;  /* 0x0000000200027213 */ /* 0x000fee0000000000 */
[----:B------:R4:W4:Y:S01]  /*21630*/  I2F R140, R2 ;  /* 0x00000002008c7306 */ /* 0x0009220000201400 */
[--C-:B-1----:R-:W-:Y:S02]  /*21640*/  IMAD.IADD R5, R185, 0x1, -R4.reuse ;  /* 0x00000001b9057824 */ /* 0x102fe400078e0a04 */
[----:B------:R-:W-:Y:S02]  /*21650*/  FFMA.FTZ R33, R143, -UR20, R33 ;  /* 0x800000148f217c23 */ /* 0x000fe40008010021 */
[----:B------:R1:W2:Y:S03]  /*21660*/  LDL.S16 R143, [R1+0x88] ;  /* 0x00008800018f7983 */ /* 0x0002a60000100600 */
[----:B------:R-:W-:Y:S02]  /*21670*/  FSEL R33, R33, -INF , !P5 ;  /* 0xff80000021217808 */ /* 0x000fe40006800000 */
[----:B----4-:R-:W-:Y:S01]  /*21680*/  IABS R2, R5 ;  /* 0x0000000500027213 */ /* 0x010fe20000000000 */
[----:B------:R-:W-:Y:S01]  /*21690*/  IMAD.IADD R5, R187, 0x1, -R4 ;  /* 0x00000001bb057824 */ /* 0x000fe200078e0a04 */
[----:B------:R-:W-:Y:S01]  /*216a0*/  IADD3 R4, R0, 0x29, RZ ;  /* 0x0000002900047810 */ /* 0x000fe20007ffe0ff */
[----:B------:R-:W-:Y:S01]  /*216b0*/  FFMA.FTZ R35, R140, -UR20, R35 ;  /* 0x800000148c237c23 */ /* 0x000fe20008010023 */
[----:B------:R4:W1:Y:S04]  /*216c0*/  I2F R142, R2 ;  /* 0x00000002008e7306 */ /* 0x0008680000201400 */
[----:B------:R-:W-:Y:S02]  /*216d0*/  FSEL R35, R35, -INF , !P4 ;  /* 0xff80000023237808 */ /* 0x000fe40006000000 */
[----:B----4-:R-:W-:Y:S01]  /*216e0*/  IABS R2, R5 ;  /* 0x0000000500027213 */ /* 0x010fe20000000000 */
[----:B-1----:R-:W-:Y:S01]  /*216f0*/  FFMA.FTZ R29, R142, -UR20, R29 ;  /* 0x800000148e1d7c23 */ /* 0x002fe2000801001d */
[----:B------:R-:W-:Y:S01]  /*21700*/  IADD3 R5, R0, 0x20, RZ ;  /* 0x0000002000057810 */ /* 0x000fe20007ffe0ff */
[----:B------:R1:W4:Y:S01]  /*21710*/  LDL.S16 R142, [R1+0x78] ;  /* 0x00007800018e7983 */ /* 0x0003220000100600 */
[----:B------:R1:W1:Y:S02]  /*21720*/  I2F R141, R2 ;  /* 0x00000002008d7306 */ /* 0x0002640000201400 */
[C---:B------:R-:W-:Y:S01]  /*21730*/  ISETP.GE.AND P3, PT, R5.reuse, R191, PT ;  /* 0x000000bf0500720c */ /* 0x040fe20003f66270 */
[--C-:B------:R-:W-:Y:S01]  /*21740*/  IMAD.IADD R3, R184, 0x1, -R5.reuse ;  /* 0x00000001b8037824 */ /* 0x100fe200078e0a05 */
[----:B------:R-:W-:Y:S01]  /*21750*/  ISETP.GE.AND P2, PT, R5, R190, PT ;  /* 0x000000be0500720c */ /* 0x000fe20003f46270 */
[--C-:B------:R-:W-:Y:S01]  /*21760*/  IMAD.IADD R6, R187, 0x1, -R5.reuse ;  /* 0x00000001bb067824 */ /* 0x100fe200078e0a05 */
[C---:B------:R-:W-:Y:S02]  /*21770*/  ISETP.GE.AND P1, PT, R5.reuse, R189, PT ;  /* 0x000000bd0500720c */ /* 0x040fe40003f26270 */
[C---:B------:R-:W-:Y:S02]  /*21780*/  ISETP.GE.AND P0, PT, R5.reuse, R188, PT ;  /* 0x000000bc0500720c */ /* 0x040fe40003f06270 */
[C---:B------:R-:W-:Y:S02]  /*21790*/  ISETP.GE.OR P5, PT, R5.reuse, R196, !P3 ;  /* 0x000000c40500720c */ /* 0x040fe40005fa6670 */
[C---:B------:R-:W-:Y:S02]  /*217a0*/  ISETP.GE.OR P4, PT, R5.reuse, R194, !P2 ;  /* 0x000000c20500720c */ /* 0x040fe40005786670 */
[C---:B------:R-:W-:Y:S02]  /*217b0*/  ISETP.GE.OR P1, PT, R5.reuse, R193, !P1 ;  /* 0x000000c10500720c */ /* 0x040fe40004f26670 */
[----:B------:R-:W-:Y:S02]  /*217c0*/  ISETP.GE.OR P6, PT, R5, R192, !P0 ;  /* 0x000000c00500720c */ /* 0x000fe400047c6670 */
[----:B------:R-:W-:Y:S02]  /*217d0*/  ISETP.NE.AND P3, PT, R9, RZ, PT ;  /* 0x000000ff0900720c */ /* 0x000fe40003f65270 */
[----:B------:R-:W-:Y:S02]  /*217e0*/  ISETP.NE.AND P2, PT, R8, RZ, PT ;  /* 0x000000ff0800720c */ /* 0x000fe40003f45270 */
[----:B------:R-:W-:Y:S02]  /*217f0*/  FSEL R29, R29, -INF , !P3 ;  /* 0xff8000001d1d7808 */ /* 0x000fe40005800000 */
[----:B-1----:R-:W-:Y:S01]  /*21800*/  IABS R2, R3 ;  /* 0x0000000300027213 */ /* 0x002fe20000000000 */
[----:B------:R-:W-:Y:S02]  /*21810*/  IMAD.IADD R3, R186, 0x1, -R5 ;  /* 0x00000001ba037824 */ /* 0x000fe400078e0a05 */
[----:B------:R-:W-:Y:S01]  /*21820*/  FFMA.FTZ R31, R141, -UR20, R31 ;  /* 0x800000148d1f7c23 */ /* 0x000fe2000801001f */
[----:B------:R1:W1:Y:S04]  /*21830*/  I2F R12, R2 ;  /* 0x00000002000c7306 */ /* 0x0002680000201400 */
[----:B------:R-:W-:Y:S02]  /*21840*/  FSEL R31, R31, -INF , !P2 ;  /* 0xff8000001f1f7808 */ /* 0x000fe40005000000 */
[----:B-1----:R-:W-:Y:S01]  /*21850*/  IABS R2, R3 ;  /* 0x0000000300027213 */ /* 0x002fe20000000000 */
[----:B------:R-:W-:Y:S02]  /*21860*/  IMAD.IADD R3, R185, 0x1, -R5 ;  /* 0x00000001b9037824 */ /* 0x000fe400078e0a05 */
[----:B------:R-:W-:Y:S01]  /*21870*/  FFMA.FTZ R36, R12, -UR20, R36 ;  /* 0x800000140c247c23 */ /* 0x000fe20008010024 */
[----:B------:R1:W1:Y:S01]  /*21880*/  I2F R11, R2 ;  /* 0x00000002000b7306 */ /* 0x0002620000201400 */
[----:B------:R-:W-:Y:S01]  /*21890*/  IMAD.IADD R5, R186, 0x1, -R4 ;  /* 0x00000001ba057824 */ /* 0x000fe200078e0a04 */
[----:B------:R-:W-:Y:S02]  /*218a0*/  IABS R3, R3 ;  /* 0x0000000300037213 */ /* 0x000fe40000000000 */
[----:B------:R-:W-:Y:S02]  /*218b0*/  FSEL R36, R36, -INF , !P5 ;  /* 0xff80000024247808 */ /* 0x000fe40006800000 */
[----:B------:R-:W-:Y:S04]  /*218c0*/  IABS R5, R5 ;  /* 0x0000000500057213 */ /* 0x000fe80000000000 */
[----:B------:R1:W1:Y:S02]  /*218d0*/  I2F R68, R3 ;  /* 0x0000000300447306 */ /* 0x0002640000201400 */
[----:B-1----:R-:W-:Y:S01]  /*218e0*/  IADD3 R2, R0, 0x21, RZ ;  /* 0x0000002100027810 */ /* 0x002fe20007ffe0ff */
[----:B------:R-:W-:Y:S07]  /*218f0*/  FFMA.FTZ R38, R11, -UR20, R38 ;  /* 0x800000140b267c23 */ /* 0x000fee0008010026 */
[----:B------:R-:W1:Y:S01]  /*21900*/  I2F R11, R5 ;  /* 0x00000005000b7306 */ /* 0x000e620000201400 */
[C---:B------:R-:W-:Y:S02]  /*21910*/  ISETP.GE.AND P3, PT, R2.reuse, R191, PT ;  /* 0x000000bf0200720c */ /* 0x040fe40003f66270 */
[C---:B------:R-:W-:Y:S02]  /*21920*/  ISETP.GE.AND P2, PT, R2.reuse, R190, PT ;  /* 0x000000be0200720c */ /* 0x040fe40003f46270 */
[----:B------:R-:W-:Y:S02]  /*21930*/  ISETP.GE.AND P0, PT, R2, R188, PT ;  /* 0x000000bc0200720c */ /* 0x000fe40003f06270 */
[----:B------:R-:W-:Y:S01]  /*21940*/  IABS R3, R6 ;  /* 0x0000000600037213 */ /* 0x000fe20000000000 */
[----:B------:R-:W-:Y:S01]  /*21950*/  IMAD.IADD R6, R184, 0x1, -R2 ;  /* 0x00000001b8067824 */ /* 0x000fe200078e0a02 */
[----:B------:R-:W-:Y:S01]  /*21960*/  FSEL R38, R38, -INF , !P4 ;  /* 0xff80000026267808 */ /* 0x000fe20006000000 */
[----:B------:R-:W-:Y:S01]  /*21970*/  FFMA.FTZ R40, R68, -UR20, R40 ;  /* 0x8000001444287c23 */ /* 0x000fe20008010028 */
[C---:B------:R-:W-:Y:S01]  /*21980*/  ISETP.GE.OR P5, PT, R2.reuse, R196, !P3 ;  /* 0x000000c40200720c */ /* 0x040fe20005fa6670 */
[----:B------:R1:W1:Y:S01]  /*21990*/  I2F R22, R3 ;  /* 0x0000000300167306 */ /* 0x0002620000201400 */
[C---:B------:R-:W-:Y:S02]  /*219a0*/  ISETP.GE.OR P4, PT, R2.reuse, R194, !P2 ;  /* 0x000000c20200720c */ /* 0x040fe40005786670 */
[----:B------:R-:W-:Y:S01]  /*219b0*/  ISETP.GE.OR P0, PT, R2, R192, !P0 ;  /* 0x000000c00200720c */ /* 0x000fe20004706670 */
[----:B-1----:R-:W-:Y:S01]  /*219c0*/  FFMA.FTZ R51, R11, -UR20, R51 ;  /* 0x800000140b337c23 */ /* 0x002fe20008010033 */
[----:B------:R-:W-:Y:S01]  /*219d0*/  IABS R3, R6 ;  /* 0x0000000600037213 */ /* 0x000fe20000000000 */
[----:B------:R-:W-:Y:S04]  /*219e0*/  FFMA.FTZ R42, R22, -UR20, R42 ;  /* 0x80000014162a7c23 */ /* 0x000fe8000801002a */
[----:B------:R-:W-:Y:S01]  /*219f0*/  IMAD.MOV.U32 R6, RZ, RZ, R3 ;  /* 0x000000ffff067224 */ /* 0x000fe200078e0003 */
[----:B------:R-:W-:Y:S01]  /*21a00*/  FSEL R42, R42, -INF , !P6 ;  /* 0xff8000002a2a7808 */ /* 0x000fe20007000000 */
[--C-:B------:R-:W-:Y:S02]  /*21a10*/  IMAD.IADD R3, R186, 0x1, -R2.reuse ;  /* 0x00000001ba037824 */ /* 0x100fe400078e0a02 */
[----:B------:R1:W1:Y:S03]  /*21a20*/  I2F R20, R6 ;  /* 0x0000000600147306 */ /* 0x0002660000201400 */
[----:B------:R-:W-:Y:S07]  /*21a30*/  IABS R3, R3 ;  /* 0x0000000300037213 */ /* 0x000fee0000000000 */
[----:B------:R1:W1:Y:S02]  /*21a40*/  I2F R10, R3 ;  /* 0x00000003000a7306 */ /* 0x0002640000201400 */
[--C-:B-1----:R-:W-:Y:S02]  /*21a50*/  IMAD.IADD R6, R185, 0x1, -R2.reuse ;  /* 0x00000001b9067824 */ /* 0x102fe400078e0a02 */
[----:B------:R-:W-:Y:S05]  /*21a60*/  FFMA.FTZ R37, R20, -UR20, R37 ;  /* 0x8000001414257c23 */ /* 0x000fea0008010025 */
[----:B------:R-:W-:Y:S02]  /*21a70*/  FSEL R37, R37, -INF , !P5 ;  /* 0xff80000025257808 */ /* 0x000fe40006800000 */
[----:B------:R-:W-:Y:S01]  /*21a80*/  IABS R3, R6 ;  /* 0x0000000600037213 */ /* 0x000fe20000000000 */
[----:B------:R-:W-:Y:S02]  /*21a90*/  IMAD.IADD R6, R187, 0x1, -R2 ;  /* 0x00000001bb067824 */ /* 0x000fe400078e0a02 */
[----:B------:R-:W-:Y:S01]  /*21aa0*/  FFMA.FTZ R39, R10, -UR20, R39 ;  /* 0x800000140a277c23 */ /* 0x000fe20008010027 */
[----:B------:R1:W1:Y:S02]  /*21ab0*/  I2F R19, R3 ;  /* 0x0000000300137306 */ /* 0x0002640000201400 */
[----:B------:R-:W-:Y:S02]  /*21ac0*/  IABS R6, R6 ;  /* 0x0000000600067213 */ /* 0x000fe40000000000 */
[----:B------:R-:W-:Y:S06]  /*21ad0*/  FSEL R39, R39, -INF , !P4 ;  /* 0xff80000027277808 */ /* 0x000fec0006000000 */
[----:B------:R1:W1:Y:S02]  /*21ae0*/  I2F R18, R6 ;  /* 0x0000000600127306 */ /* 0x0002640000201400 */
[----:B-1----:R-:W-:Y:S01]  /*21af0*/  IADD3 R3, R0, 0x28, RZ ;  /* 0x0000002800037810 */ /* 0x002fe20007ffe0ff */
[----:B------:R-:W-:Y:S03]  /*21b00*/  FFMA.FTZ R41, R19, -UR20, R41 ;  /* 0x8000001413297c23 */ /* 0x000fe60008010029 */
[C---:B------:R-:W-:Y:S01]  /*21b10*/  ISETP.GE.AND P2, PT, R3.reuse, R190, PT ;  /* 0x000000be0300720c */ /* 0x040fe20003f46270 */
[--C-:B------:R-:W-:Y:S03]  /*21b20*/  IMAD.IADD R7, R184, 0x1, -R3.reuse ;  /* 0x00000001b8077824 */ /* 0x100fe600078e0a03 */
[----:B------:R-:W-:Y:S02]  /*21b30*/  ISETP.GE.OR P4, PT, R3, R194, !P2 ;  /* 0x000000c20300720c */ /* 0x000fe40005786670 */
[----:B------:R-:W-:Y:S01]  /*21b40*/  IABS R6, R7 ;  /* 0x0000000700067213 */ /* 0x000fe20000000000 */
[----:B------:R-:W-:Y:S02]  /*21b50*/  IMAD.IADD R7, R186, 0x1, -R3 ;  /* 0x00000001ba077824 */ /* 0x000fe400078e0a03 */
[----:B------:R-:W-:Y:S01]  /*21b60*/  FFMA.FTZ R43, R18, -UR20, R43 ;  /* 0x80000014122b7c23 */ /* 0x000fe2000801002b */
[----:B------:R1:W1:Y:S02]  /*21b70*/  I2F R17, R6 ;  /* 0x0000000600117306 */ /* 0x0002640000201400 */
[----:B-1----:R-:W-:Y:S01]  /*21b80*/  IABS R6, R7 ;  /* 0x0000000700067213 */ /* 0x002fe20000000000 */
[----:B------:R-:W-:Y:S04]  /*21b90*/  FFMA.FTZ R48, R17, -UR20, R48 ;  /* 0x8000001411307c23 */ /* 0x000fe80008010030 */
[----:B------:R-:W-:Y:S02]  /*21ba0*/  IMAD.MOV.U32 R7, RZ, RZ, R6 ;  /* 0x000000ffff077224 */ /* 0x000fe400078e0006 */
[--C-:B------:R-:W-:Y:S02]  /*21bb0*/  IMAD.IADD R6, R185, 0x1, -R3.reuse ;  /* 0x00000001b9067824 */ /* 0x100fe400078e0a03 */
[----:B------:R1:W1:Y:S03]  /*21bc0*/  I2F R14, R7 ;  /* 0x00000007000e7306 */ /* 0x0002660000201400 */
[----:B------:R-:W-:Y:S07]  /*21bd0*/  IABS R6, R6 ;  /* 0x0000000600067213 */ /* 0x000fee0000000000 */
[----:B------:R2:W2:Y:S01]  /*21be0*/  I2F R16, R6 ;  /* 0x0000000600107306 */ /* 0x0004a20000201400 */
[----:B-1----:R-:W-:Y:S02]  /*21bf0*/  IMAD.IADD R7, R187, 0x1, -R3 ;  /* 0x00000001bb077824 */ /* 0x002fe400078e0a03 */
[----:B------:R-:W-:Y:S05]  /*21c00*/  FFMA.FTZ R50, R14, -UR20, R50 ;  /* 0x800000140e327c23 */ /* 0x000fea0008010032 */
[----:B------:R-:W-:Y:S02]  /*21c10*/  FSEL R50, R50, -INF , !P4 ;  /* 0xff80000032327808 */ /* 0x000fe40006000000 */
[----:B--2---:R-:W-:Y:S01]  /*21c20*/  IABS R6, R7 ;  /* 0x0000000700067213 */ /* 0x004fe20000000000 */
[----:B------:R-:W-:Y:S02]  /*21c30*/  IMAD.IADD R7, R184, 0x1, -R4 ;  /* 0x00000001b8077824 */ /* 0x000fe400078e0a04 */
[----:B------:R-:W-:Y:S01]  /*21c40*/  FFMA.FTZ R44, R16, -UR20, R44 ;  /* 0x80000014102c7c23 */ /* 0x000fe2000801002c */
[----:B------:R1:W2:Y:S02]  /*21c50*/  I2F R15, R6 ;  /* 0x00000006000f7306 */ /* 0x0002a40000201400 */
[----:B-1----:R-:W-:Y:S01]  /*21c60*/  IABS R6, R7 ;  /* 0x0000000700067213 */ /* 0x002fe20000000000 */
[----:B--2---:R-:W-:Y:S01]  /*21c70*/  FFMA.FTZ R46, R15, -UR20, R46 ;  /* 0x800000140f2e7c23 */ /* 0x004fe2000801002e */
[----:B------:R-:W-:Y:S02]  /*21c80*/  P2R R7, PR, RZ, 0x2 ;  /* 0x00000002ff077803 */ /* 0x000fe40000000000 */
[C---:B------:R-:W-:Y:S04]  /*21c90*/  ISETP.GE.AND P1, PT, R2.reuse, R189, PT ;  /* 0x000000bd0200720c */ /* 0x040fe80003f26270 */
[----:B------:R1:W2:Y:S01]  /*21ca0*/  I2F R13, R6 ;  /* 0x00000006000d7306 */ /* 0x0002a20000201400 */
[----:B------:R-:W-:Y:S02]  /*21cb0*/  ISETP.NE.AND P3, PT, R7, RZ, PT ;  /* 0x000000ff0700720c */ /* 0x000fe40003f65270 */
[----:B------:R-:W-:Y:S02]  /*21cc0*/  ISETP.GE.OR P1, PT, R2, R193, !P1 ;  /* 0x000000c10200720c */ /* 0x000fe40004f26670 */
[----:B------:R-:W-:Y:S02]  /*21cd0*/  IADD3 R2, R0, 0x30, RZ ;  /* 0x0000003000027810 */ /* 0x000fe40007ffe0ff */
[----:B------:R-:W-:Y:S02]  /*21ce0*/  P2R R8, PR, RZ, 0x2 ;  /* 0x00000002ff087803 */ /* 0x000fe40000000000 */
[----:B------:R-:W-:Y:S02]  /*21cf0*/  FSEL R40, R40, -INF , !P3 ;  /* 0xff80000028287808 */ /* 0x000fe40005800000 */
[C---:B------:R-:W-:Y:S02]  /*21d00*/  ISETP.GE.AND P3, PT, R3.reuse, R191, PT ;  /* 0x000000bf0300720c */ /* 0x040fe40003f66270 */
[----:B------:R-:W-:Y:S02]  /*21d10*/  P2R R7, PR, RZ, 0x1 ;  /* 0x00000001ff077803 */ /* 0x000fe40000000000 */
[C---:B------:R-:W-:Y:S02]  /*21d20*/  ISETP.GE.OR P5, PT, R3.reuse, R196, !P3 ;  /* 0x000000c40300720c */ /* 0x040fe40005fa6670 */
[----:B------:R-:W-:Y:S02]  /*21d30*/  ISETP.NE.AND P3, PT, R8, RZ, PT ;  /* 0x000000ff0800720c */ /* 0x000fe40003f65270 */
[C---:B------:R-:W-:Y:S02]  /*21d40*/  ISETP.GE.AND P1, PT, R3.reuse, R189, PT ;  /* 0x000000bd0300720c */ /* 0x040fe40003f26270 */
[C---:B------:R-:W-:Y:S02]  /*21d50*/  ISETP.GE.AND P0, PT, R3.reuse, R188, PT ;  /* 0x000000bc0300720c */ /* 0x040fe40003f06270 */
[----:B------:R-:W-:Y:S01]  /*21d60*/  ISETP.GE.OR P1, PT, R3, R193, !P1 ;  /* 0x000000c10300720c */ /* 0x000fe20004f26670 */
[--C-:B-1----:R-:W-:Y:S01]  /*21d70*/  IMAD.IADD R6, R185, 0x1, -R4.reuse ;  /* 0x00000001b9067824 */ /* 0x102fe200078e0a04 */
[----:B------:R-:W-:Y:S01]  /*21d80*/  ISETP.GE.OR P6, PT, R3, R192, !P0 ;  /* 0x000000c00300720c */ /* 0x000fe200047c6670 */
[----:B--2---:R-:W-:Y:S01]  /*21d90*/  FFMA.FTZ R49, R13, -UR20, R49 ;  /* 0x800000140d317c23 */ /* 0x004fe20008010031 */
[----:B------:R-:W-:Y:S02]  /*21da0*/  IADD3 R3, R0, 0x31, RZ ;  /* 0x0000003100037810 */ /* 0x000fe40007ffe0ff */
[----:B------:R-:W-:Y:S01]  /*21db0*/  IABS R5, R6 ;  /* 0x0000000600057213 */ /* 0x000fe20000000000 */
[----:B------:R-:W-:Y:S01]  /*21dc0*/  IMAD.IADD R6, R187, 0x1, -R4 ;  /* 0x00000001bb067824 */ /* 0x000fe200078e0a04 */
[----:B------:R-:W-:Y:S02]  /*21dd0*/  ISETP.NE.AND P2, PT, R7, RZ, PT ;  /* 0x000000ff0700720c */ /* 0x000fe40003f45270 */
[----:B------:R-:W-:Y:S01]  /*21de0*/  P2R R7, PR, RZ, 0x2 ;  /* 0x00000002ff077803 */ /* 0x000fe20000000000 */
[----:B------:R-:W1:Y:S01]  /*21df0*/  I2F R12, R5 ;  /* 0x00000005000c7306 */ /* 0x000e620000201400 */
[----:B------:R-:W-:Y:S02]  /*21e00*/  FSEL R41, R41, -INF , !P3 ;  /* 0xff80000029297808 */ /* 0x000fe40005800000 */
[C---:B------:R-:W-:Y:S02]  /*21e10*/  ISETP.GE.AND P3, PT, R4.reuse, R191, PT ;  /* 0x000000bf0400720c */ /* 0x040fe40003f66270 */
[----:B------:R-:W-:Y:S02]  /*21e20*/  FSEL R43, R43, -INF , !P2 ;  /* 0xff8000002b2b7808 */ /* 0x000fe40005000000 */
[C---:B------:R-:W-:Y:S02]  /*21e30*/  ISETP.GE.AND P2, PT, R4.reuse, R190, PT ;  /* 0x000000be0400720c */ /* 0x040fe40003f46270 */
[C---:B------:R-:W-:Y:S02]  /*21e40*/  ISETP.GE.AND P1, PT, R4.reuse, R189, PT ;  /* 0x000000bd0400720c */ /* 0x040fe40003f26270 */
[----:B------:R-:W-:Y:S02]  /*21e50*/  ISETP.GE.AND P0, PT, R4, R188, PT ;  /* 0x000000bc0400720c */ /* 0x000fe40003f06270 */
[----:B------:R-:W-:Y:S02]  /*21e60*/  FSEL R48, R48, -INF , !P5 ;  /* 0xff80000030307808 */ /* 0x000fe40006800000 */
[C---:B------:R-:W-:Y:S02]  /*21e70*/  ISETP.GE.OR P5, PT, R4.reuse, R196, !P3 ;  /* 0x000000c40400720c */ /* 0x040fe40005fa6670 */
[C---:B------:R-:W-:Y:S02]  /*21e80*/  ISETP.GE.OR P4, PT, R4.reuse, R194, !P2 ;  /* 0x000000c20400720c */ /* 0x040fe40005786670 */
[C---:B------:R-:W-:Y:S02]  /*21e90*/  ISETP.GE.OR P1, PT, R4.reuse, R193, !P1 ;  /* 0x000000c10400720c */ /* 0x040fe40004f26670 */
[----:B------:R-:W-:Y:S01]  /*21ea0*/  ISETP.GE.OR P0, PT, R4, R192, !P0 ;  /* 0x000000c00400720c */ /* 0x000fe20004706670 */
[----:B------:R-:W-:Y:S01]  /*21eb0*/  IMAD.IADD R4, R186, 0x1, -R3 ;  /* 0x00000001ba047824 */ /* 0x000fe200078e0a03 */
[----:B------:R-:W-:Y:S01]  /*21ec0*/  ISETP.NE.AND P3, PT, R7, RZ, PT ;  /* 0x000000ff0700720c */ /* 0x000fe20003f65270 */
[----:B-1----:R-:W-:Y:S01]  /*21ed0*/  FFMA.FTZ R45, R12, -UR20, R45 ;  /* 0x800000140c2d7c23 */ /* 0x002fe2000801002d */
[----:B------:R-:W-:Y:S01]  /*21ee0*/  IABS R5, R6 ;  /* 0x0000000600057213 */ /* 0x000fe20000000000 */
[--C-:B------:R-:W-:Y:S01]  /*21ef0*/  IMAD.IADD R6, R184, 0x1, -R2.reuse ;  /* 0x00000001b8067824 */ /* 0x100fe200078e0a02 */
[----:B------:R-:W-:Y:S02]  /*21f00*/  IABS R4, R4 ;  /* 0x0000000400047213 */ /* 0x000fe40000000000 */
[----:B------:R-:W-:Y:S01]  /*21f10*/  P2R R7, PR, RZ, 0x2 ;  /* 0x00000002ff077803 */ /* 0x000fe20000000000 */
[----:B------:R-:W1:Y:S01]  /*21f20*/  I2F R10, R5 ;  /* 0x00000005000a7306 */ /* 0x000e620000201400 */
[----:B------:R-:W-:Y:S02]  /*21f30*/  FSEL R44, R44, -INF , !P3 ;  /* 0xff8000002c2c7808 */ /* 0x000fe40005800000 */
[C---:B------:R-:W-:Y:S02]  /*21f40*/  ISETP.GE.AND P3, PT, R2.reuse, R191, PT ;  /* 0x000000bf0200720c */ /* 0x040fe40003f66270 */
[C---:B------:R-:W-:Y:S02]  /*21f50*/  ISETP.GE.AND P2, PT, R2.reuse, R190, PT ;  /* 0x000000be0200720c */ /* 0x040fe40003f46270 */
[----:B------:R-:W-:Y:S02]  /*21f60*/  ISETP.GE.AND P1, PT, R2, R189, PT ;  /* 0x000000bd0200720c */ /* 0x000fe40003f26270 */
[----:B------:R-:W-:Y:S01]  /*21f70*/  FSEL R46, R46, -INF , !P6 ;  /* 0xff8000002e2e7808 */ /* 0x000fe20007000000 */
[----:B------:R-:W2:Y:S01]  /*21f80*/  I2F R20, R4 ;  /* 0x0000000400147306 */ /* 0x000ea20000201400 */
[----:B------:R-:W-:Y:S02]  /*21f90*/  FSEL R49, R49, -INF , !P5 ;  /* 0xff80000031317808 */ /* 0x000fe40006800000 */
[----:B------:R-:W-:Y:S02]  /*21fa0*/  FSEL R51, R51, -INF , !P4 ;  /* 0xff80000033337808 */ /* 0x000fe40006000000 */
[C---:B------:R-:W-:Y:S02]  /*21fb0*/  ISETP.GE.OR P5, PT, R2.reuse, R196, !P3 ;  /* 0x000000c40200720c */ /* 0x040fe40005fa6670 */
[C---:B------:R-:W-:Y:S02]  /*21fc0*/  ISETP.GE.OR P4, PT, R2.reuse, R194, !P2 ;  /* 0x000000c20200720c */ /* 0x040fe40005786670 */
[----:B------:R-:W-:Y:S02]  /*21fd0*/  ISETP.GE.OR P1, PT, R2, R193, !P1 ;  /* 0x000000c10200720c */ /* 0x000fe40004f26670 */
[----:B------:R-:W-:Y:S02]  /*21fe0*/  ISETP.NE.AND P3, PT, R7, RZ, PT ;  /* 0x000000ff0700720c */ /* 0x000fe40003f65270 */
[----:B------:R-:W-:Y:S01]  /*21ff0*/  P2R R7, PR, RZ, 0x2 ;  /* 0x00000002ff077803 */ /* 0x000fe20000000000 */
[----:B-1----:R-:W-:Y:S01]  /*22000*/  FFMA.FTZ R47, R10, -UR20, R47 ;  /* 0x800000140a2f7c23 */ /* 0x002fe2000801002f */
[----:B------:R-:W-:Y:S01]  /*22010*/  IABS R5, R6 ;  /* 0x0000000600057213 */ /* 0x000fe20000000000 */
[----:B------:R-:W-:Y:S01]  /*22020*/  IMAD.IADD R6, R186, 0x1, -R2 ;  /* 0x00000001ba067824 */ /* 0x000fe200078e0a02 */
[----:B------:R-:W-:Y:S02]  /*22030*/  FSEL R45, R45, -INF , !P3 ;  /* 0xff8000002d2d7808 */ /* 0x000fe40005800000 */
[C---:B------:R-:W-:Y:S01]  /*22040*/  ISETP.GE.AND P3, PT, R3.reuse, R191, PT ;  /* 0x000000bf0300720c */ /* 0x040fe20003f66270 */
[----:B------:R1:W1:Y:S01]  /*22050*/  I2F R9, R5 ;  /* 0x0000000500097306 */ /* 0x0002620000201400 */
[C---:B------:R-:W-:Y:S01]  /*22060*/  ISETP.GE.AND P1, PT, R3.reuse, R189, PT ;  /* 0x000000bd0300720c */ /* 0x040fe20003f26270 */
[----:B--2---:R-:W-:Y:S03]  /*22070*/  FFMA.FTZ R55, R20, -UR20, R55 ;  /* 0x8000001414377c23 */ /* 0x004fe60008010037 */
[----:B------:R-:W-:Y:S01]  /*22080*/  ISETP.GE.OR P1, PT, R3, R193, !P1 ;  /* 0x000000c10300720c */ /* 0x000fe20004f26670 */
[----:B------:R-:W-:Y:S03]  /*22090*/  IMAD.MOV.U32 R20, RZ, RZ, R198 ;  /* 0x000000ffff147224 */ /* 0x000fe600078e00c6 */
[----:B------:R-:W-:Y:S02]  /*220a0*/  P2R R11, PR, RZ, 0x2 ;  /* 0x00000002ff0b7803 */ /* 0x000fe40000000000 */
[----:B-1----:R-:W-:Y:S01]  /*220b0*/  IABS R5, R6 ;  /* 0x0000000600057213 */ /* 0x002fe20000000000 */
[----:B------:R-:W-:Y:S04]  /*220c0*/  FFMA.FTZ R52, R9, -UR20, R52 ;  /* 0x8000001409347c23 */ /* 0x000fe80008010034 */
[----:B------:R-:W-:Y:S01]  /*220d0*/  IMAD.MOV.U32 R6, RZ, RZ, R5 ;  /* 0x000000ffff067224 */ /* 0x000fe200078e0005 */
[----:B------:R-:W-:Y:S01]  /*220e0*/  FSEL R52, R52, -INF , !P5 ;  /* 0xff80000034347808 */ /* 0x000fe20006800000 */
[----:B------:R-:W-:Y:S01]  /*220f0*/  IMAD.IADD R5, R185, 0x1, -R2 ;  /* 0x00000001b9057824 */ /* 0x000fe200078e0a02 */
[----:B------:R-:W-:Y:S01]  /*22100*/  ISETP.GE.OR P5, PT, R3, R196, !P3 ;  /* 0x000000c40300720c */ /* 0x000fe20005fa6670 */
[----:B------:R1:W2:Y:S01]  /*22110*/  I2F R8, R6 ;  /* 0x0000000600087306 */ /* 0x0002a20000201400 */
[----:B------:R-:W-:Y:S02]  /*22120*/  ISETP.NE.AND P3, PT, R7, RZ, PT ;  /* 0x000000ff0700720c */ /* 0x000fe40003f65270 */
[----:B------:R-:W-:Y:S02]  /*22130*/  IABS R5, R5 ;  /* 0x0000000500057213 */ /* 0x000fe40000000000 */
[----:B------:R-:W-:Y:S01]  /*22140*/  LOP3.LUT R7, R177, UR5, RZ, 0x3c, !PT ;  /* 0x00000005b1077c12 */ /* 0x000fe2000f8e3cff */
[----:B------:R-:W-:Y:S04]  /*22150*/  UIADD3 UR5, UR36, 0x1715609d, URZ ;  /* 0x1715609d24057890 */ /* 0x000fe8000fffe03f */
[----:B------:R3:W3:Y:S01]  /*22160*/  I2F R24, R5 ;  /* 0x0000000500187306 */ /* 0x0006e20000201400 */
[----:B------:R-:W-:Y:S05]  /*22170*/  IMAD.WIDE.U32 R16, R7, -0x326172a9, RZ ;  /* 0xcd9e8d5707107825 */ /* 0x000fea00078e00ff */
[C---:B------:R-:W-:Y:S02]  /*22180*/  LOP3.LUT R7, R17.reuse, UR44, R160, 0x96, !PT ;  /* 0x0000002c11077c12 */ /* 0x040fe4000f8e96a0 */
[----:B------:R-:W-:Y:S01]  /*22190*/  LOP3.LUT R12, R17, UR44, R174, 0x96, !PT ;  /* 0x0000002c110c7c12 */ /* 0x000fe2000f8e96ae */
[----:B-1----:R-:W-:Y:S02]  /*221a0*/  IMAD.IADD R6, R187, 0x1, -R2 ;  /* 0x00000001bb067824 */ /* 0x002fe400078e0a02 */
[----:B--2---:R-:W-:Y:S05]  /*221b0*/  FFMA.FTZ R54, R8, -UR20, R54 ;  /* 0x8000001408367c23 */ /* 0x004fea0008010036 */
[----:B------:R-:W-:Y:S02]  /*221c0*/  FSEL R54, R54, -INF , !P4 ;  /* 0xff80000036367808 */ /* 0x000fe40006000000 */
[----:B---3--:R-:W-:Y:S01]  /*221d0*/  IABS R5, R6 ;  /* 0x0000000600057213 */ /* 0x008fe20000000000 */
[--C-:B------:R-:W-:Y:S02]  /*221e0*/  IMAD.IADD R6, R184, 0x1, -R3.reuse ;  /* 0x00000001b8067824 */ /* 0x100fe400078e0a03 */
[----:B------:R-:W-:Y:S01]  /*221f0*/  FFMA.FTZ R56, R24, -UR20, R56 ;  /* 0x8000001418387c23 */ /* 0x000fe20008010038 */
[----:B------:R1:W2:Y:S04]  /*22200*/  I2F R23, R5 ;  /* 0x0000000500177306 */ /* 0x0002a80000201400 */
[----:B------:R-:W-:Y:S02]  /*22210*/  FSEL R56, R56, -INF , !P3 ;  /* 0xff80000038387808 */ /* 0x000fe40005800000 */
[----:B-1----:R-:W-:Y:S01]  /*22220*/  IABS R5, R6 ;  /* 0x0000000600057213 */ /* 0x002fe20000000000 */
[----:B--2---:R-:W-:Y:S01]  /*22230*/  FFMA.FTZ R58, R23, -UR20, R58 ;  /* 0x80000014173a7c23 */ /* 0x004fe2000801003a */
[----:B------:R-:W-:Y:S02]  /*22240*/  P2R R6, PR, RZ, 0x1 ;  /* 0x00000001ff067803 */ /* 0x000fe40000000000 */
[----:B------:R-:W-:Y:S01]  /*22250*/  ISETP.GE.AND P0, PT, R2, R188, PT ;  /* 0x000000bc0200720c */ /* 0x000fe20003f06270 */
[----:B------:R1:W2:Y:S01]  /*22260*/  I2F R22, R5 ;  /* 0x0000000500167306 */ /* 0x0002a20000201400 */
[----:B------:R-:W-:Y:S02]  /*22270*/  ISETP.NE.AND P2, PT, R6, RZ, PT ;  /* 0x000000ff0600720c */ /* 0x000fe40003f45270 */
[----:B------:R-:W-:Y:S02]  /*22280*/  ISETP.GE.OR P6, PT, R2, R192, !P0 ;  /* 0x000000c00200720c */ /* 0x000fe400047c6670 */
[C---:B------:R-:W-:Y:S02]  /*22290*/  IADD3 R2, R0.reuse, 0x38, RZ ;  /* 0x0000003800027810 */ /* 0x040fe40007ffe0ff */
[----:B------:R-:W-:Y:S02]  /*222a0*/  FSEL R47, R47, -INF , !P2 ;  /* 0xff8000002f2f7808 */ /* 0x000fe40005000000 */
[----:B------:R-:W-:Y:S01]  /*222b0*/  ISETP.GE.AND P2, PT, R3, R190, PT ;  /* 0x000000be0300720c */ /* 0x000fe20003f46270 */
[--C-:B------:R-:W-:Y:S01]  /*222c0*/  IMAD.IADD R6, R185, 0x1, -R2.reuse ;  /* 0x00000001b9067824 */ /* 0x100fe200078e0a02 */
[C---:B------:R-:W-:Y:S02]  /*222d0*/  ISETP.GE.AND P0, PT, R3.reuse, R188, PT ;  /* 0x000000bc0300720c */ /* 0x040fe40003f06270 */
[C---:B------:R-:W-:Y:S02]  /*222e0*/  ISETP.GE.OR P4, PT, R3.reuse, R194, !P2 ;  /* 0x000000c20300720c */ /* 0x040fe40005786670 */
[----:B------:R-:W-:Y:S02]  /*222f0*/  ISETP.GE.OR P0, PT, R3, R192, !P0 ;  /* 0x000000c00300720c */ /* 0x000fe40004706670 */
[----:B------:R-:W-:Y:S02]  /*22300*/  IADD3 R0, R0, 0x39, RZ ;  /* 0x0000003900007810 */ /* 0x000fe40007ffe0ff */
[----:B------:R-:W-:Y:S02]  /*22310*/  P2R R9, PR, RZ, 0x1 ;  /* 0x00000001ff097803 */ /* 0x000fe40000000000 */
[C---:B------:R-:W-:Y:S02]  /*22320*/  ISETP.GE.AND P3, PT, R2.reuse, R191, PT ;  /* 0x000000bf0200720c */ /* 0x040fe40003f66270 */
[C---:B------:R-:W-:Y:S01]  /*22330*/  ISETP.GE.AND P2, PT, R2.reuse, R190, PT ;  /* 0x000000be0200720c */ /* 0x040fe20003f46270 */
[----:B-1----:R-:W-:Y:S01]  /*22340*/  IMAD.IADD R5, R185, 0x1, -R3 ;  /* 0x00000001b9057824 */ /* 0x002fe200078e0a03 */
[----:B------:R-:W-:Y:S01]  /*22350*/  ISETP.GE.AND P1, PT, R2, R189, PT ;  /* 0x000000bd0200720c */ /* 0x000fe20003f26270 */
[----:B--2---:R-:W-:Y:S01]  /*22360*/  FFMA.FTZ R53, R22, -UR20, R53 ;  /* 0x8000001416357c23 */ /* 0x004fe20008010035 */
[----:B------:R-:W-:Y:S02]  /*22370*/  ISETP.GE.AND P0, PT, R2, R188, PT ;  /* 0x000000bc0200720c */ /* 0x000fe40003f06270 */
[----:B------:R-:W-:Y:S01]  /*22380*/  IABS R4, R5 ;  /* 0x0000000500047213 */ /* 0x000fe20000000000 */
[C---:B------:R-:W-:Y:S01]  /*22390*/  IMAD.IADD R5, R187.reuse, 0x1, -R3 ;  /* 0x00000001bb057824 */ /* 0x040fe200078e0a03 */
[----:B------:R-:W-:Y:S01]  /*223a0*/  FSEL R58, R58, -INF , !P6 ;  /* 0xff8000003a3a7808 */ /* 0x000fe20007000000 */
[--C-:B------:R-:W-:Y:S01]  /*223b0*/  IMAD.IADD R3, R187, 0x1, -R2.reuse ;  /* 0x00000001bb037824 */ /* 0x100fe200078e0a02 */
[----:B------:R-:W-:Y:S01]  /*223c0*/  FSEL R53, R53, -INF , !P5 ;  /* 0xff80000035357808 */ /* 0x000fe20006800000 */
[----:B------:R1:W2:Y:S01]  /*223d0*/  I2F R21, R4 ;  /* 0x0000000400157306 */ /* 0x0002a20000201400 */
[----:B------:R-:W-:Y:S02]  /*223e0*/  IABS R5, R5 ;  /* 0x0000000500057213 */ /* 0x000fe40000000000 */
[----:B------:R-:W-:Y:S02]  /*223f0*/  IABS R3, R3 ;  /* 0x0000000300037213 */ /* 0x000fe40000000000 */
[----:B------:R-:W-:Y:S02]  /*22400*/  FSEL R55, R55, -INF , !P4 ;  /* 0xff80000037377808 */ /* 0x000fe40006000000 */
[C---:B------:R-:W-:Y:S02]  /*22410*/  ISETP.GE.OR P4, PT, R2.reuse, R196, !P3 ;  /* 0x000000c40200720c */ /* 0x040fe40005f86670 */
[C---:B------:R-:W-:Y:S01]  /*22420*/  ISETP.GE.OR P3, PT, R2.reuse, R194, !P2 ;  /* 0x000000c20200720c */ /* 0x040fe20005766670 */
[----:B------:R3:W3:Y:S01]  /*22430*/  I2F R18, R5 ;  /* 0x0000000500127306 */ /* 0x0006e20000201400 */
[C---:B------:R-:W-:Y:S02]  /*22440*/  ISETP.GE.OR P6, PT, R2.reuse, R193, !P1 ;  /* 0x000000c10200720c */ /* 0x040fe40004fc6670 */
[----:B------:R-:W-:Y:S02]  /*22450*/  ISETP.GE.OR P5, PT, R2, R192, !P0 ;  /* 0x000000c00200720c */ /* 0x000fe400047a6670 */
[----:B------:R-:W-:Y:S02]  /*22460*/  ISETP.NE.AND P2, PT, R11, RZ, PT ;  /* 0x000000ff0b00720c */ /* 0x000fe40003f45270 */
[----:B------:R-:W-:Y:S02]  /*22470*/  ISETP.NE.AND P1, PT, R9, RZ, PT ;  /* 0x000000ff0900720c */ /* 0x000fe40003f25270 */
[----:B------:R-:W-:Y:S01]  /*22480*/  ISETP.GE.AND P0, PT, R0, R189, PT ;  /* 0x000000bd0000720c */ /* 0x000fe20003f06270 */
[----:B------:R-:W4:Y:S01]  /*22490*/  I2F R10, R3 ;  /* 0x00000003000a7306 */ /* 0x000f220000201400 */
[--C-:B-1----:R-:W-:Y:S02]  /*224a0*/  IMAD.IADD R4, R184, 0x1, -R2.reuse ;  /* 0x00000001b8047824 */ /* 0x102fe400078e0a02 */
[----:B--2---:R-:W-:Y:S02]  /*224b0*/  FFMA.FTZ R57, R21, -UR20, R57 ;  /* 0x8000001415397c23 */ /* 0x004fe40008010039 */
[----:B------:R-:W-:Y:S01]  /*224c0*/  IMAD.MOV.U32 R21, RZ, RZ, R199 ;  /* 0x000000ffff157224 */ /* 0x000fe200078e00c7 */
[----:B------:R-:W-:Y:S02]  /*224d0*/  IABS R4, R4 ;  /* 0x0000000400047213 */ /* 0x000fe40000000000 */
[----:B------:R-:W-:Y:S02]  /*224e0*/  FSEL R57, R57, -INF , !P2 ;  /* 0xff80000039397808 */ /* 0x000fe40005000000 */
[----:B------:R-:W-:Y:S01]  /*224f0*/  ISETP.GE.AND P2, PT, R0, R191, PT ;  /* 0x000000bf0000720c */ /* 0x000fe20003f46270 */
[----:B------:R1:W2:Y:S01]  /*22500*/  I2F R15, R4 ;  /* 0x00000004000f7306 */ /* 0x0002a20000201400 */
[----:B---3--:R-:W-:Y:S02]  /*22510*/  IMAD.IADD R5, R186, 0x1, -R2 ;  /* 0x00000001ba057824 */ /* 0x008fe400078e0a02 */
[----:B------:R-:W-:Y:S05]  /*22520*/  FFMA.FTZ R59, R18, -UR20, R59 ;  /* 0x80000014123b7c23 */ /* 0x000fea000801003b */
[----:B------:R-:W-:Y:S02]  /*22530*/  FSEL R59, R59, -INF , !P1 ;  /* 0xff8000003b3b7808 */ /* 0x000fe40004800000 */
[----:B------:R-:W-:Y:S01]  /*22540*/  ISETP.GE.AND P1, PT, R0, R190, PT ;  /* 0x000000be0000720c */ /* 0x000fe20003f26270 */
[----:B----4-:R-:W-:Y:S05]  /*22550*/  FFMA.FTZ R62, R10, -UR20, R62 ;  /* 0x800000140a3e7c23 */ /* 0x010fea000801003e */
[----:B------:R-:W-:Y:S02]  /*22560*/  FSEL R62, R62, -INF , !P5 ;  /* 0xff8000003e3e7808 */ /* 0x000fe40006800000 */
[----:B-1----:R-:W-:Y:S01]  /*22570*/  IABS R4, R5 ;  /* 0x0000000500047213 */ /* 0x002fe20000000000 */
[----:B--2---:R-:W-:Y:S04]  /*22580*/  FFMA.FTZ R64, R15, -UR20, R64 ;  /* 0x800000140f407c23 */ /* 0x004fe80008010040 */
[----:B------:R-:W-:Y:S01]  /*22590*/  IMAD.MOV.U32 R5, RZ, RZ, R4 ;  /* 0x000000ffff057224 */ /* 0x000fe200078e0004 */
[----:B------:R-:W-:Y:S01]  /*225a0*/  IABS R4, R6 ;  /* 0x0000000600047213 */ /* 0x000fe20000000000 */
[----:B------:R-:W-:Y:S01]  /*225b0*/  IMAD.IADD R6, R184, 0x1, -R0 ;  /* 0x00000001b8067824 */ /* 0x000fe200078e0a00 */
[----:B------:R-:W-:Y:S01]  /*225c0*/  FSEL R64, R64, -INF , !P4 ;  /* 0xff80000040407808 */ /* 0x000fe20006000000 */
[----:B------:R1:W2:Y:S01]  /*225d0*/  I2F R14, R5 ;  /* 0x00000005000e7306 */ /* 0x0002a20000201400 */
[C---:B------:R-:W-:Y:S02]  /*225e0*/  ISETP.GE.OR P4, PT, R0.reuse, R196, !P2 ;  /* 0x000000c40000720c */ /* 0x040fe40005786670 */
[----:B------:R-:W-:Y:S02]  /*225f0*/  IABS R3, R6 ;  /* 0x0000000600037213 */ /* 0x000fe40000000000 */
[C---:B------:R-:W-:Y:S02]  /*22600*/  ISETP.GE.OR P2, PT, R0.reuse, R194, !P1 ;  /* 0x000000c20000720c */ /* 0x040fe40004f46670 */
[----:B------:R-:W-:Y:S03]  /*22610*/  ISETP.GE.OR P1, PT, R0, R193, !P0 ;  /* 0x000000c10000720c */ /* 0x000fe60004726670 */
[----:B------:R3:W4:Y:S01]  /*22620*/  I2F R13, R4 ;  /* 0x00000004000d7306 */ /* 0x0007220000201400 */
[----:B-1----:R-:W-:Y:S01]  /*22630*/  LOP3.LUT R5, R223, UR4, R176, 0x96, !PT ;  /* 0x00000004df057c12 */ /* 0x002fe2000f8e96b0 */
[----:B--2---:R-:W-:Y:S04]  /*22640*/  FFMA.FTZ R66, R14, -UR20, R66 ;  /* 0x800000140e427c23 */ /* 0x004fe80008010042 */
[----:B------:R-:W-:Y:S01]  /*22650*/  IMAD.WIDE.U32 R242, R5, -0x326172a9, RZ ;  /* 0xcd9e8d5705f27825 */ /* 0x000fe200078e00ff */
[----:B------:R-:W-:Y:S02]  /*22660*/  FSEL R66, R66, -INF , !P3 ;  /* 0xff80000042427808 */ /* 0x000fe40005800000 */
[C---:B------:R-:W-:Y:S02]  /*22670*/  ISETP.GE.AND P3, PT, R0.reuse, R188, PT ;  /* 0x000000bc0000720c */ /* 0x040fe40003f66270 */
[----:B---3--:R-:W-:Y:S01]  /*22680*/  LOP3.LUT R4, R199, UR4, R176, 0x96, !PT ;  /* 0x00000004c7047c12 */ /* 0x008fe2000f8e96b0 */
[----:B------:R-:W-:Y:S01]  /*22690*/  UIADD3 UR4, UR37, -0x56f99767, URZ ;  /* 0xa906689925047890 */ /* 0x000fe2000fffe03f */
[----:B------:R-:W-:Y:S01]  /*226a0*/  LOP3.LUT R19, R243, UR43, R16, 0x96, !PT ;  /* 0x0000002bf3137c12 */ /* 0x000fe2000f8e9610 */
[----:B----4-:R-:W-:Y:S01]  /*226b0*/  FFMA.FTZ R60, R13, -UR20, R60 ;  /* 0x800000140d3c7c23 */ /* 0x010fe2000801003c */
[----:B------:R-:W-:Y:S01]  /*226c0*/  ISETP.GE.OR P0, PT, R0, R192, !P3 ;  /* 0x000000c00000720c */ /* 0x000fe20005f06670 */
[----:B------:R-:W-:Y:S03]  /*226d0*/  IMAD.WIDE.U32 R244, R4, -0x326172a9, RZ ;  /* 0xcd9e8d5704f47825 */ /* 0x000fe600078e00ff */
[----:B------:R-:W-:Y:S01]  /*226e0*/  FSEL R60, R60, -INF , !P6 ;  /* 0xff8000003c3c7808 */ /* 0x000fe20007000000 */
[----:B------:R-:W-:Y:S01]  /*226f0*/  IMAD.MOV.U32 R4, RZ, RZ, R3 ;  /* 0x000000ffff047224 */ /* 0x000fe200078e0003 */
[----:B------:R-:W-:Y:S01]  /*22700*/  LOP3.LUT R16, R245, UR43, R16, 0x96, !PT ;  /* 0x0000002bf5107c12 */ /* 0x000fe2000f8e9610 */
[--C-:B------:R-:W-:Y:S02]  /*22710*/  IMAD.IADD R3, R186, 0x1, -R0.reuse ;  /* 0x00000001ba037824 */ /* 0x100fe400078e0a00 */
[----:B------:R1:W2:Y:S01]  /*22720*/  I2F R8, R4 ;  /* 0x0000000400087306 */ /* 0x0002a20000201400 */
[----:B------:R-:W-:Y:S02]  /*22730*/  IMAD.WIDE.U32 R18, R19, -0x2daee0ad, RZ ;  /* 0xd2511f5313127825 */ /* 0x000fe400078e00ff */
[----:B------:R-:W-:Y:S02]  /*22740*/  IABS R3, R3 ;  /* 0x0000000300037213 */ /* 0x000fe40000000000 */
[----:B------:R-:W-:Y:S05]  /*22750*/  IMAD.WIDE.U32 R16, R16, -0x2daee0ad, RZ ;  /* 0xd2511f5310107825 */ /* 0x000fea00078e00ff */
[----:B------:R3:W4:Y:S01]  /*22760*/  I2F R6, R3 ;  /* 0x0000000300067306 */ /* 0x0007220000201400 */
[--C-:B-1----:R-:W-:Y:S02]  /*22770*/  IMAD.IADD R4, R185, 0x1, -R0.reuse ;  /* 0x00000001b9047824 */ /* 0x102fe400078e0a00 */
[----:B--2---:R-:W-:Y:S05]  /*22780*/  FFMA.FTZ R65, R8, -UR20, R65 ;  /* 0x8000001408417c23 */ /* 0x004fea0008010041 */
[----:B------:R-:W-:Y:S02]  /*22790*/  FSEL R65, R65, -INF , !P4 ;  /* 0xff80000041417808 */ /* 0x000fe40006000000 */
[----:B---3--:R-:W-:Y:S01]  /*227a0*/  IABS R3, R4 ;  /* 0x0000000400037213 */ /* 0x008fe20000000000 */
[----:B------:R-:W-:Y:S01]  /*227b0*/  IMAD.IADD R4, R187, 0x1, -R0 ;  /* 0x00000001bb047824 */ /* 0x000fe200078e0a00 */
[----:B------:R-:W-:Y:S01]  /*227c0*/  FMNMX.FTZ R0, R220, R74, !PT ;  /* 0x0000004adc007209 */ /* 0x000fe20007810000 */
[----:B----4-:R-:W-:Y:S01]  /*227d0*/  FFMA.FTZ R67, R6, -UR20, R67 ;  /* 0x8000001406437c23 */ /* 0x010fe20008010043 */
[----:B------:R-:W1:Y:S02]  /*227e0*/  I2F R5, R3 ;  /* 0x0000000300057306 */ /* 0x000e640000201400 */
[----:B------:R-:W-:Y:S02]  /*227f0*/  IABS R4, R4 ;  /* 0x0000000400047213 */ /* 0x000fe40000000000 */
[----:B------:R-:W-:Y:S03]  /*22800*/  FSEL R67, R67, -INF , !P2 ;  /* 0xff80000043437808 */ /* 0x000fe60005000000 */
[----:B------:R-:W-:Y:S04]  /*22810*/  IMAD.MOV.U32 R2, RZ, RZ, R4 ;  /* 0x000000ffff027224 */ /* 0x000fe800078e0004 */
[----:B------:R2:W3:Y:S01]  /*22820*/  I2F R4, R2 ;  /* 0x0000000200047306 */ /* 0x0004e20000201400 */
[----:B-1----:R-:W-:Y:S05]  /*22830*/  FFMA.FTZ R61, R5, -UR20, R61 ;  /* 0x80000014053d7c23 */ /* 0x002fea000801003d */
[----:B------:R-:W-:Y:S01]  /*22840*/  FSEL R61, R61, -INF , !P1 ;  /* 0xff8000003d3d7808 */ /* 0x000fe20004800000 */
[----:B--2---:R-:W-:Y:S04]  /*22850*/  IMAD.WIDE.U32 R2, R7, -0x2daee0ad, RZ ;  /* 0xd2511f5307027825 */ /* 0x004fe800078e00ff */
[----:B---3--:R-:W-:Y:S01]  /*22860*/  FFMA.FTZ R63, R4, -UR20, R63 ;  /* 0x80000014043f7c23 */ /* 0x008fe2000801003f */
[----:B------:R-:W-:Y:S01]  /*22870*/  LOP3.LUT R9, R3, UR42, R222, 0x96, !PT ;  /* 0x0000002a03097c12 */ /* 0x000fe2000f8e96de */
[----:B------:R-:W-:Y:S01]  /*22880*/  IMAD.WIDE.U32 R6, R12, -0x2daee0ad, RZ ;  /* 0xd2511f530c067825 */ /* 0x000fe200078e00ff */
[----:B------:R-:W-:Y:S02]  /*22890*/  FMNMX.FTZ R3, R214, R72, !PT ;  /* 0x00000048d6037209 */ /* 0x000fe40007810000 */
[----:B------:R-:W-:Y:S02]  /*228a0*/  LOP3.LUT R15, R19, UR40, R2, 0x96, !PT ;  /* 0x00000028130f7c12 */ /* 0x000fe4000f8e9602 */
        /* <DEDUP_REMOVED lines=8> */
[----:B------:R-:W-:Y:S01]  /*22930*/  IMAD.WIDE.U32 R4, R9, -0x326172a9, RZ ;  /* 0xcd9e8d5709047825 */ /* 0x000fe200078e00ff */
        /* <DEDUP_REMOVED lines=50> */
[----:B------:R-:W-:Y:S01]  /*22c60*/  LOP3.LUT R2, R7, UR42, R20, 0x96, !PT ;  /* 0x0000002a07027c12 */ /* 0x000fe2000f8e9614 */
[----:B------:R-:W2:Y:S01]  /*22c70*/  SHFL.BFLY PT, R71, R0, 0x2, 0x1f ;  /* 0x0c401f0000477f89 */ /* 0x000ea200000e0000 */
[----:B------:R-:W-:Y:S02]  /*22c80*/  FMNMX.FTZ R3, R51, R3, !PT ;  /* 0x0000000333037209 */ /* 0x000fe40007810000 */
[----:B------:R-:W-:Y:S02]  /*22c90*/  LOP3.LUT R6, R17, UR40, R6, 0x96, !PT ;  /* 0x0000002811067c12 */ /* 0x000fe4000f8e9606 */
[----:B------:R-:W-:Y:S02]  /*22ca0*/  FMNMX.FTZ R3, R54, R3, !PT ;  /* 0x0000000336037209 */ /* 0x000fe40007810000 */
[----:B------:R-:W-:Y:S01]  /*22cb0*/  FSEL R63, R63, -INF , !P0 ;  /* 0xff8000003f3f7808 */ /* 0x000fe20004000000 */
[----:B------:R-:W-:Y:S01]  /*22cc0*/  IMAD.WIDE.U32 R6, R6, -0x326172a9, RZ ;  /* 0xcd9e8d5706067825 */ /* 0x000fe200078e00ff */
[----:B------:R-:W-:Y:S02]  /*22cd0*/  FMNMX.FTZ R3, R55, R3, !PT ;  /* 0x0000000337037209 */ /* 0x000fe40007810000 */
[----:B------:R-:W-:Y:S02]  /*22ce0*/  FMNMX.FTZ R68, R63, R68, !PT ;  /* 0x000000443f447209 */ /* 0x000fe40007810000 */
[----:B------:R-:W-:Y:S02]  /*22cf0*/  FMNMX.FTZ R3, R66, R3, !PT ;  /* 0x0000000342037209 */ /* 0x000fe40007810000 */
[----:B-1----:R-:W-:Y:S01]  /*22d00*/  FMNMX.FTZ R11, R11, R12, !PT ;  /* 0x0000000c0b0b7209 */ /* 0x002fe20007810000 */
[----:B------:R-:W1:Y:S01]  /*22d10*/  SHFL.BFLY PT, R14, R68, 0x2, 0x1f ;  /* 0x0c401f00440e7f89 */ /* 0x000e6200000e0000 */
[----:B------:R-:W-:Y:S01]  /*22d20*/  FMNMX.FTZ R10, R67, R3, !PT ;  /* 0x00000003430a7209 */ /* 0x000fe20007810000 */
[----:B------:R-:W-:Y:S01]  /*22d30*/  IMAD.WIDE.U32 R2, R2, -0x326172a9, RZ ;  /* 0xcd9e8d5702027825 */ /* 0x000fe200078e00ff */
[----:B------:R-:W-:Y:S02]  /*22d40*/  LOP3.LUT R5, R5, UR41, R242, 0x96, !PT ;  /* 0x0000002905057c12 */ /* 0x000fe4000f8e96f2 */
[----:B------:R-:W-:Y:S02]  /*22d50*/  LOP3.LUT R9, R9, UR39, R4, 0x96, !PT ;  /* 0x0000002709097c12 */ /* 0x000fe4000f8e9604 */
[----:B------:R-:W-:Y:S01]  /*22d60*/  LOP3.LUT R7, R7, UR39, R2, 0x96, !PT ;  /* 0x0000002707077c12 */ /* 0x000fe2000f8e9602 */
[----:B------:R-:W-:Y:S01]  /*22d70*/  IMAD.WIDE.U32 R4, R5, -0x2daee0ad, RZ ;  /* 0xd2511f5305047825 */ /* 0x000fe200078e00ff */
[----:B--2---:R-:W-:Y:S01]  /*22d80*/  FMNMX.FTZ R71, R0, R71, !PT ;  /* 0x0000004700477209 */ /* 0x004fe20007810000 */
[----:B------:R-:W2:Y:S01]  /*22d90*/  SHFL.BFLY PT, R70, R11, 0x1, 0x1f ;  /* 0x0c201f000b467f89 */ /* 0x000ea200000e0000 */
[----:B------:R-:W-:Y:S01]  /*22da0*/  LOP3.LUT R3, R3, UR41, R244, 0x96, !PT ;  /* 0x0000002903037c12 */ /* 0x000fe2000f8e96f4 */
[----:B------:R-:W-:Y:S01]  /*22db0*/  IMAD.WIDE.U32 R206, R7, -0x2daee0ad, RZ ;  /* 0xd2511f5307ce7825 */ /* 0x000fe200078e00ff */
[----:B------:R-:W-:Y:S03]  /*22dc0*/  LOP3.LUT R5, R5, UR38, R18, 0x96, !PT ;  /* 0x0000002605057c12 */ /* 0x000fe6000f8e9612 */
[----:B------:R-:W-:Y:S02]  /*22dd0*/  IMAD.WIDE.U32 R198, R9, -0x2daee0ad, RZ ;  /* 0xd2511f5309c67825 */ /* 0x000fe400078e00ff */
[----:B------:R-:W3:Y:S02]  /*22de0*/  SHFL.BFLY PT, R7, R71, 0x1, 0x1f ;  /* 0x0c201f0047077f89 */ /* 0x000ee400000e0000 */
[----:B------:R-:W-:Y:S01]  /*22df0*/  IMAD.WIDE.U32 R166, R5, -0x326172a9, RZ ;  /* 0xcd9e8d5705a67825 */ /* 0x000fe200078e00ff */
[----:B------:R-:W-:Y:S02]  /*22e00*/  LOP3.LUT R146, R199, UR4, R4, 0x96, !PT ;  /* 0x00000004c7927c12 */ /* 0x000fe4000f8e9604 */
[----:B-1----:R-:W-:Y:S01]  /*22e10*/  FMNMX.FTZ R68, R68, R14, !PT ;  /* 0x0000000e44447209 */ /* 0x002fe20007810000 */
[----:B------:R-:W-:Y:S01]  /*22e20*/  IMAD.WIDE.U32 R2, R3, -0x2daee0ad, RZ ;  /* 0xd2511f5303027825 */ /* 0x000fe200078e00ff */
[----:B------:R-:W-:Y:S01]  /*22e30*/  LOP3.LUT R209, R167, UR5, R8, 0x96, !PT ;  /* 0x00000005a7d17c12 */ /* 0x000fe2000f8e9608 */
[----:B------:R-:W1:Y:S02]  /*22e40*/  SHFL.BFLY PT, R13, R10, 0x2, 0x1f ;  /* 0x0c401f000a0d7f89 */ /* 0x000e6400000e0000 */
[----:B------:R-:W-:Y:S01]  /*22e50*/  IMAD.WIDE.U32 R146, R146, -0x326172a9, RZ ;  /* 0xcd9e8d5792927825 */ /* 0x000fe200078e00ff */
[----:B------:R-:W-:Y:S02]  /*22e60*/  LOP3.LUT R3, R3, UR38, R16, 0x96, !PT ;  /* 0x0000002603037c12 */ /* 0x000fe4000f8e9610 */
[----:B------:R-:W-:Y:S02]  /*22e70*/  LOP3.LUT R148, R207, UR4, R2, 0x96, !PT ;  /* 0x00000004cf947c12 */ /* 0x000fe4000f8e9602 */
[----:B--2---:R-:W-:Y:S01]  /*22e80*/  FMNMX.FTZ R70, R11, R70, !PT ;  /* 0x000000460b467209 */ /* 0x004fe20007810000 */
[----:B------:R-:W-:Y:S01]  /*22e90*/  IMAD.WIDE.U32 R200, R3, -0x326172a9, RZ ;  /* 0xcd9e8d5703c87825 */ /* 0x000fe200078e00ff */
[----:B------:R-:W-:Y:S01]  /*22ea0*/  LOP3.LUT R0, R147, UR8, R166, 0x96, !PT ;  /* 0x0000000893007c12 */ /* 0x000fe2000f8e96a6 */
[----:B------:R-:W2:Y:S01]  /*22eb0*/  SHFL.BFLY PT, R12, R68, 0x1, 0x1f ;  /* 0x0c201f00440c7f89 */ /* 0x000ea200000e0000 */
[----:B------:R-:W-:Y:S01]  /*22ec0*/  FSETP.NEU.FTZ.AND P0, PT, R70, -INF , PT ;  /* 0xff8000004600780b */ /* 0x000fe20003f1d000 */
[----:B------:R-:W-:Y:S01]  /*22ed0*/  IMAD.WIDE.U32 R148, R148, -0x326172a9, RZ ;  /* 0xcd9e8d5794947825 */ /* 0x000fe200078e00ff */
[----:B------:R-:W-:Y:S02]  /*22ee0*/  LOP3.LUT R218, R201, UR5, R6, 0x96, !PT ;  /* 0x00000005c9da7c12 */ /* 0x000fe4000f8e9606 */
[----:B---3--:R-:W-:Y:S01]  /*22ef0*/  FMNMX.FTZ R71, R71, R7, !PT ;  /* 0x0000000747477209 */ /* 0x008fe20007810000 */
[----:B------:R-:W-:Y:S01]  /*22f00*/  FMUL.FTZ R7, R70, c[0x0][0x23c] ;  /* 0x00008f0046077a20 */ /* 0x000fe20000410000 */
[----:B------:R-:W-:Y:S02]  /*22f10*/  LOP3.LUT R9, R149, UR8, R200, 0x96, !PT ;  /* 0x0000000895097c12 */ /* 0x000fe4000f8e96c8 */
[C---:B------:R-:W-:Y:S01]  /*22f20*/  FSETP.NEU.FTZ.AND P1, PT, R71.reuse, -INF , PT ;  /* 0xff8000004700780b */ /* 0x040fe20003f3d000 */
[----:B------:R-:W-:Y:S01]  /*22f30*/  FMUL.FTZ R8, R71, c[0x0][0x23c] ;  /* 0x00008f0047087a20 */ /* 0x000fe20000410000 */
[----:B------:R-:W-:Y:S02]  /*22f40*/  FSEL R7, R7, RZ, P0 ;  /* 0x000000ff07077208 */ /* 0x000fe40000000000 */
[--C-:B------:R-:W-:Y:S02]  /*22f50*/  SHF.R.U32.HI R2, RZ, 0x10, R0.reuse ;  /* 0x00000010ff027819 */ /* 0x100fe40000011600 */
[----:B-1----:R-:W-:Y:S01]  /*22f60*/  FMNMX.FTZ R10, R10, R13, !PT ;  /* 0x0000000d0a0a7209 */ /* 0x002fe20007810000 */
[--C-:B------:R-:W-:Y:S01]  /*22f70*/  FFMA.FTZ R22, R26, c[0x0][0x23c], -R7.reuse ;  /* 0x00008f001a167a23 */ /* 0x100fe20000010807 */
[----:B------:R-:W-:Y:S01]  /*22f80*/  FSEL R8, R8, RZ, P1 ;  /* 0x000000ff08087208 */ /* 0x000fe20000800000 */
[----:B------:R1:W3:Y:S01]  /*22f90*/  LDL.S16 R26, [R1+0x84] ;  /* 0x00008400011a7983 */ /* 0x0002e20000100600 */
[----:B------:R-:W-:Y:S01]  /*22fa0*/  LOP3.LUT R5, R0, 0xff, RZ, 0xc0, !PT ;  /* 0x000000ff00057812 */ /* 0x000fe200078ec0ff */
[--C-:B------:R-:W-:Y:S01]  /*22fb0*/  FFMA.FTZ R178, R65, c[0x0][0x23c], -R7.reuse ;  /* 0x00008f0041b27a23 */ /* 0x100fe20000010807 */
[----:B------:R-:W-:Y:S01]  /*22fc0*/  SHF.R.U32.HI R4, RZ, 0x18, R0 ;  /* 0x00000018ff047819 */ /* 0x000fe20000011600 */
[----:B------:R-:W4:Y:S01]  /*22fd0*/  SHFL.BFLY PT, R69, R10, 0x1, 0x1f ;  /* 0x0c201f000a457f89 */ /* 0x000f2200000e0000 */
[----:B------:R-:W-:Y:S01]  /*22fe0*/  LOP3.LUT R3, R9, 0xff, RZ, 0xc0, !PT ;  /* 0x000000ff09037812 */ /* 0x000fe200078ec0ff */
[--C-:B------:R-:W-:Y:S01]  /*22ff0*/  FFMA.FTZ R15, R154, c[0x0][0x23c], -R7.reuse ;  /* 0x00008f009a0f7a23 */ /* 0x100fe20000010807 */
[----:B--2---:R-:W-:Y:S01]  /*23000*/  FMNMX.FTZ R68, R68, R12, !PT ;  /* 0x0000000c44447209 */ /* 0x004fe20007810000 */
[----:B------:R-:W-:Y:S01]  /*23010*/  FFMA.FTZ R230, R37, c[0x0][0x23c], -R7 ;  /* 0x00008f0025e67a23 */ /* 0x000fe20000010807 */
[----:B------:R-:W-:Y:S01]  /*23020*/  LOP3.LUT R2, R2, 0xff, RZ, 0xc0, !PT ;  /* 0x000000ff02027812 */ /* 0x000fe200078ec0ff */
[--C-:B------:R-:W-:Y:S01]  /*23030*/  FFMA.FTZ R207, R25, c[0x0][0x23c], -R8.reuse ;  /* 0x00008f0019cf7a23 */ /* 0x100fe20000010808 */
[----:B------:R-:W-:Y:S01]  /*23040*/  LOP3.LUT R0, R0, 0xffff, RZ, 0xc0, !PT ;  /* 0x0000ffff00007812 */ /* 0x000fe200078ec0ff */
[----:B------:R-:W-:Y:S01]  /*23050*/  IMAD.MOV.U32 R37, RZ, RZ, R175 ;  /* 0x000000ffff257224 */ /* 0x000fe200078e00af */
[C---:B------:R-:W-:Y:S01]  /*23060*/  ISETP.GE.U32.AND P5, PT, R241.reuse, R3, PT ;  /* 0x00000003f100720c */ /* 0x040fe20003fa6070 */
[--C-:B------:R-:W-:Y:S01]  /*23070*/  FFMA.FTZ R175, R60, c[0x0][0x23c], -R8.reuse ;  /* 0x00008f003caf7a23 */ /* 0x100fe20000010808 */
[----:B------:R-:W-:Y:S01]  /*23080*/  ISETP.GE.U32.AND P3, PT, R241, R2, PT ;  /* 0x00000002f100720c */ /* 0x000fe20003f66070 */
[----:B------:R-:W-:Y:S01]  /*23090*/  FFMA.FTZ R17, R155, c[0x0][0x23c], -R8 ;  /* 0x00008f009b117a23 */ /* 0x000fe20000010808 */
[----:B------:R-:W-:Y:S01]  /*230a0*/  SHF.R.U32.HI R3, RZ, 0x8, R0 ;  /* 0x00000008ff037819 */ /* 0x000fe20000011600 */
[----:B------:R-:W-:Y:S01]  /*230b0*/  FFMA.FTZ R224, R41, c[0x0][0x23c], -R8 ;  /* 0x00008f0029e07a23 */ /* 0x000fe20000010808 */
[----:B------:R-:W-:Y:S01]  /*230c0*/  FSEL R2, R70, RZ, P0 ;  /* 0x000000ff46027208 */ /* 0x000fe20000000000 */
[--C-:B------:R-:W-:Y:S01]  /*230d0*/  FFMA.FTZ R12, R214, c[0x0][0x23c], -R7.reuse ;  /* 0x00008f00d60c7a23 */ /* 0x100fe20000010807 */
[----:B------:R-:W-:Y:S01]  /*230e0*/  FSETP.NEU.FTZ.AND P0, PT, R68, -INF , PT ;  /* 0xff8000004400780b */ /* 0x000fe20003f1d000 */
[--C-:B------:R-:W-:Y:S01]  /*230f0*/  FFMA.FTZ R11, R211, c[0x0][0x23c], -R7.reuse ;  /* 0x00008f00d30b7a23 */ /* 0x100fe20000010807 */
[----:B------:R-:W-:Y:S01]  /*23100*/  ISETP.GE.U32.AND P4, PT, R241, R5, PT ;  /* 0x00000005f100720c */ /* 0x000fe20003f86070 */
[--C-:B------:R-:W-:Y:S01]  /*23110*/  FFMA.FTZ R211, R32, c[0x0][0x23c], -R7.reuse ;  /* 0x00008f0020d37a23 */ /* 0x100fe20000010807 */
[----:B------:R-:W-:Y:S01]  /*23120*/  LOP3.LUT R5, R3, 0xffff, RZ, 0xc0, !PT ;  /* 0x0000ffff03057812 */ /* 0x000fe200078ec0ff */
[--C-:B------:R-:W-:Y:S01]  /*23130*/  FFMA.FTZ R151, R151, c[0x0][0x23c], -R7.reuse ;  /* 0x00008f0097977a23 */ /* 0x100fe20000010807 */
[----:B------:R-:W-:Y:S01]  /*23140*/  FSEL R3, R68, RZ, P0 ;  /* 0x000000ff44037208 */ /* 0x000fe20000000000 */
[--C-:B------:R-:W-:Y:S01]  /*23150*/  FFMA.FTZ R19, R150, c[0x0][0x23c], -R7.reuse ;  /* 0x00008f0096137a23 */ /* 0x100fe20000010807 */
[----:B----4-:R-:W-:Y:S01]  /*23160*/  FMNMX.FTZ R69, R10, R69, !PT ;  /* 0x000000450a457209 */ /* 0x010fe20007810000 */
[--C-:B------:R-:W-:Y:S01]  /*23170*/  FFMA.FTZ R215, R33, c[0x0][0x23c], -R7.reuse ;  /* 0x00008f0021d77a23 */ /* 0x100fe20000010807 */
[----:B------:R-:W-:Y:S01]  /*23180*/  ISETP.GE.U32.AND P6, PT, R241, R4, PT ;  /* 0x00000004f100720c */ /* 0x000fe20003fc6070 */
[--C-:B------:R-:W-:Y:S01]  /*23190*/  FFMA.FTZ R229, R36, c[0x0][0x23c], -R7.reuse ;  /* 0x00008f0024e57a23 */ /* 0x100fe20000010807 */
[C---:B------:R-:W-:Y:S01]  /*231a0*/  FSETP.NEU.FTZ.AND P2, PT, R69.reuse, -INF , PT ;  /* 0xff8000004500780b */ /* 0x040fe20003f5d000 */
[----:B------:R-:W-:Y:S01]  /*231b0*/  FMUL.FTZ R6, R69, c[0x0][0x23c] ;  /* 0x00008f0045067a20 */ /* 0x000fe20000410000 */
[----:B------:R-:W-:Y:S01]  /*231c0*/  FSEL R4, R71, RZ, P1 ;  /* 0x000000ff47047208 */ /* 0x000fe20000800000 */
[----:B------:R-:W-:Y:S01]  /*231d0*/  IMAD.MOV.U32 R36, RZ, RZ, R174 ;  /* 0x000000ffff247224 */ /* 0x000fe200078e00ae */
[----:B------:R-:W-:Y:S01]  /*231e0*/  ISETP.GE.U32.AND P1, PT, R241, R5, PT ;  /* 0x00000005f100720c */ /* 0x000fe20003f26070 */
[----:B------:R-:W-:Y:S01]  /*231f0*/  FFMA.FTZ R174, R61, c[0x0][0x23c], -R8 ;  /* 0x00008f003dae7a23 */ /* 0x000fe20000010808 */
[----:B------:R-:W-:Y:S01]  /*23200*/  FSEL R6, R6, RZ, P2 ;  /* 0x000000ff06067208 */ /* 0x000fe20001000000 */
[--C-:B------:R-:W-:Y:S01]  /*23210*/  FFMA.FTZ R234, R48, c[0x0][0x23c], -R7.reuse ;  /* 0x00008f0030ea7a23 */ /* 0x100fe20000010807 */
[----:B------:R-:W-:Y:S01]  /*23220*/  FSEL R0, R69, RZ, P2 ;  /* 0x000000ff45007208 */ /* 0x000fe20001000000 */
[----:B------:R-:W-:Y:S01]  /*23230*/  IMAD.MOV.U32 R48, RZ, RZ, R176 ;  /* 0x000000ffff307224 */ /* 0x000fe200078e00b0 */
[----:B------:R-:W-:Y:S01]  /*23240*/  MUFU.EX2 R12, R12 ;  /* 0x0000000c000c7308 */ /* 0x000fe20000000800 */
[--C-:B------:R-:W-:Y:S02]  /*23250*/  FFMA.FTZ R176, R67, c[0x0][0x23c], -R6.reuse ;  /* 0x00008f0043b07a23 */ /* 0x100fe40000010806 */
[--C-:B------:R-:W-:Y:S02]  /*23260*/  FFMA.FTZ R10, R216, c[0x0][0x23c], -R6.reuse ;  /* 0x00008f00d80a7a23 */ /* 0x100fe40000010806 */
[--C-:B------:R-:W-:Y:S02]  /*23270*/  FFMA.FTZ R159, R157, c[0x0][0x23c], -R6.reuse ;  /* 0x00008f009d9f7a23 */ /* 0x100fe40000010806 */
[--C-:B------:R-:W-:Y:S02]  /*23280*/  FFMA.FTZ R205, R205, c[0x0][0x23c], -R6.reuse ;  /* 0x00008f00cdcd7a23 */ /* 0x100fe40000010806 */
[--C-:B------:R-:W-:Y:S01]  /*23290*/  FFMA.FTZ R231, R50, c[0x0][0x23c], -R6.reuse ;  /* 0x00008f0032e77a23 */ /* 0x100fe20000010806 */
[----:B------:R-:W-:Y:S01]  /*232a0*/  MUFU.EX2 R164, R11 ;  /* 0x0000000b00a47308 */ /* 0x000fe20000000800 */
[----:B------:R-:W-:Y:S02]  /*232b0*/  FFMA.FTZ R237, R49, c[0x0][0x23c], -R7 ;  /* 0x00008f0031ed7a23 */ /* 0x000fe40000010807 */
[----:B------:R-:W-:Y:S02]  /*232c0*/  IMAD.MOV.U32 R49, RZ, RZ, R177 ;  /* 0x000000ffff317224 */ /* 0x000fe400078e00b1 */
[--C-:B------:R-:W-:Y:S02]  /*232d0*/  FFMA.FTZ R177, R66, c[0x0][0x23c], -R6.reuse ;  /* 0x00008f0042b17a23 */ /* 0x100fe40000010806 */
[--C-:B------:R-:W-:Y:S02]  /*232e0*/  FFMA.FTZ R240, R52, c[0x0][0x23c], -R7.reuse ;  /* 0x00008f0034f07a23 */ /* 0x100fe40000010807 */
[--C-:B------:R-:W-:Y:S01]  /*232f0*/  FFMA.FTZ R239, R53, c[0x0][0x23c], -R7.reuse ;  /* 0x00008f0035ef7a23 */ /* 0x100fe20000010807 */
[----:B------:R-:W-:Y:S01]  /*23300*/  MUFU.EX2 R10, R10 ;  /* 0x0000000a000a7308 */ /* 0x000fe20000000800 */
[----:B------:R-:W-:Y:S02]  /*23310*/  FFMA.FTZ R252, R64, c[0x0][0x23c], -R7 ;  /* 0x00008f0040fc7a23 */ /* 0x000fe40000010807 */
        /* <DEDUP_REMOVED lines=10> */
[----:B------:R-:W-:Y:S01]  /*233c0*/  MUFU.EX2 R151, R151 ;  /* 0x0000009700977308 */ /* 0x000fe20000000800 */
[----:B------:R-:W-:Y:S02]  /*233d0*/  FFMA.FTZ R247, R55, c[0x0][0x23c], -R6 ;  /* 0x00008f0037f77a23 */ /* 0x000fe40000010806 */
[----:B------:R-:W-:Y:S02]  /*233e0*/  FFMA.FTZ R6, R212, c[0x0][0x23c], -R8 ;  /* 0x00008f00d4067a23 */ /* 0x000fe40000010808 */
[----:B------:R-:W-:Y:S02]  /*233f0*/  IMAD.MOV.U32 R32, RZ, RZ, R222 ;  /* 0x000000ffff207224 */ /* 0x000fe400078e00de */
[----:B------:R-:W-:Y:S02]  /*23400*/  FADD.FTZ R5, -R3, R75 ;  /* 0x0000004b03057221 */ /* 0x000fe40000010100 */
[----:B------:R-:W-:Y:S01]  /*23410*/  FMUL.FTZ R3, R68, c[0x0][0x23c] ;  /* 0x00008f0044037a20 */ /* 0x000fe20000410000 */
[----:B------:R4:W-:Y:S01]  /*23420*/  MUFU.EX2 R222, R6 ;  /* 0x0000000600de7308 */ /* 0x0009e20000000800 */
[----:B------:R-:W-:Y:S02]  /*23430*/  IMAD.MOV.U32 R38, RZ, RZ, R48 ;  /* 0x000000ffff267224 */ /* 0x000fe400078e0030 */
[----:B------:R-:W-:Y:S01]  /*23440*/  IMAD.MOV.U32 R39, RZ, RZ, R49 ;  /* 0x000000ffff277224 */ /* 0x000fe200078e0031 */
[----:B------:R-:W-:Y:S01]  /*23450*/  FSEL R3, R3, RZ, P0 ;  /* 0x000000ff03037208 */ /* 0x000fe20000000000 */
[----:B------:R-:W-:Y:S01]  /*23460*/  IMAD.MOV.U32 R50, RZ, RZ, R36 ;  /* 0x000000ffff327224 */ /* 0x000fe200078e0024 */
[----:B--2---:R-:W-:Y:S01]  /*23470*/  F2FP.PACK_AB R7, R163, R10 ;  /* 0x0000000aa307723e */ /* 0x004fe200000000ff */
[----:B------:R-:W-:Y:S01]  /*23480*/  IMAD.MOV.U32 R51, RZ, RZ, R37 ;  /* 0x000000ffff337224 */ /* 0x000fe200078e0025 */
[----:B------:R-:W-:Y:S01]  /*23490*/  IADD3 R154, P0, R152, UR28, RZ ;  /* 0x0000001c989a7c10 */ /* 0x000fe2000ff1e0ff */
[--C-:B------:R-:W-:Y:S01]  /*234a0*/  FFMA.FTZ R232, R46, c[0x0][0x23c], -R3.reuse ;  /* 0x00008f002ee87a23 */ /* 0x100fe20000010803 */
[----:B------:R-:W-:Y:S01]  /*234b0*/  MUFU.EX2 R162, R15 ;  /* 0x0000000f00a27308 */ /* 0x000fe20000000800 */
[--C-:B------:R-:W-:Y:S01]  /*234c0*/  FFMA.FTZ R173, R62, c[0x0][0x23c], -R3.reuse ;  /* 0x00008f003ead7a23 */ /* 0x100fe20000010803 */
[----:B------:R-:W-:Y:S01]  /*234d0*/  IADD3.X R155, R153, UR27, RZ, P0, !PT ;  /* 0x0000001b999b7c10 */ /* 0x000fe200087fe4ff */
[--C-:B------:R-:W-:Y:S01]  /*234e0*/  FFMA.FTZ R168, R63, c[0x0][0x23c], -R3.reuse ;  /* 0x00008f003fa87a23 */ /* 0x100fe20000010803 */
[----:B------:R-:W-:Y:S01]  /*234f0*/  @!P3 HADD2 R142, -R7.H0_H0, -RZ.H0_H0 ;  /* 0xa00000ff078eb230 */ /* 0x000fe20000000900 */
[--C-:B------:R-:W-:Y:S02]  /*23500*/  FFMA.FTZ R18, R156, c[0x0][0x23c], -R3.reuse ;  /* 0x00008f009c127a23 */ /* 0x100fe40000010803 */
[----:B------:R-:W-:Y:S02]  /*23510*/  FFMA.FTZ R204, R204, c[0x0][0x23c], -R3 ;  /* 0x00008f00cccc7a23 */ /* 0x000fe40000010803 */
[----:B------:R-:W-:Y:S01]  /*23520*/  PRMT R25, R142, 0x7610, R25 ;  /* 0x000076108e197816 */ /* 0x000fe20000000019 */
[--C-:B------:R-:W-:Y:S01]  /*23530*/  FFMA.FTZ R208, R27, c[0x0][0x23c], -R3.reuse ;  /* 0x00008f001bd07a23 */ /* 0x100fe20000010803 */
[----:B------:R-:W-:Y:S01]  /*23540*/  MUFU.EX2 R158, R158 ;  /* 0x0000009e009e7308 */ /* 0x000fe20000000800 */
[--C-:B------:R-:W-:Y:S01]  /*23550*/  FFMA.FTZ R226, R43, c[0x0][0x23c], -R3.reuse ;  /* 0x00008f002be27a23 */ /* 0x100fe20000010803 */
[----:B----4-:R-:W-:Y:S01]  /*23560*/  F2FP.PACK_AB R6, R164, R12 ;  /* 0x0000000ca406723e */ /* 0x010fe200000000ff */
[--C-:B------:R-:W-:Y:S02]  /*23570*/  FFMA.FTZ R235, R47, c[0x0][0x23c], -R3.reuse ;  /* 0x00008f002feb7a23 */ /* 0x100fe40000010803 */
[--C-:B------:R-:W-:Y:S02]  /*23580*/  FFMA.FTZ R13, R221, c[0x0][0x23c], -R3.reuse ;  /* 0x00008f00dd0d7a23 */ /* 0x100fe40000010803 */
[--C-:B------:R-:W-:Y:S01]  /*23590*/  FFMA.FTZ R14, R219, c[0x0][0x23c], -R3.reuse ;  /* 0x00008f00db0e7a23 */ /* 0x100fe20000010803 */
[----:B------:R-:W-:Y:S01]  /*235a0*/  @!P4 HADD2 R145, -R6.H0_H0, -RZ.H0_H0 ;  /* 0xa00000ff0691c230 */ /* 0x000fe20000000900 */
[--C-:B------:R-:W-:Y:S01]  /*235b0*/  FFMA.FTZ R150, R210, c[0x0][0x23c], -R3.reuse ;  /* 0x00008f00d2967a23 */ /* 0x100fe20000010803 */
[----:B------:R-:W2:Y:S01]  /*235c0*/  MUFU.EX2 R159, R159 ;  /* 0x0000009f009f7308 */ /* 0x000ea20000000800 */
[--C-:B------:R-:W-:Y:S02]  /*235d0*/  FFMA.FTZ R210, R30, c[0x0][0x23c], -R3.reuse ;  /* 0x00008f001ed27a23 */ /* 0x100fe40000010803 */
[--C-:B------:R-:W-:Y:S01]  /*235e0*/  FFMA.FTZ R212, R31, c[0x0][0x23c], -R3.reuse ;  /* 0x00008f001fd47a23 */ /* 0x100fe20000010803 */
[----:B------:R-:W-:Y:S01]  /*235f0*/  @!P4 STL.S16 [R1+0x74], R145 ;  /* 0x000074910100c387 */ /* 0x000fe20000100600 */
[--C-:B------:R-:W-:Y:S02]  /*23600*/  FFMA.FTZ R227, R42, c[0x0][0x23c], -R3.reuse ;  /* 0x00008f002ae37a23 */ /* 0x100fe40000010803 */
[--C-:B------:R-:W-:Y:S02]  /*23610*/  FFMA.FTZ R249, R58, c[0x0][0x23c], -R3.reuse ;  /* 0x00008f003af97a23 */ /* 0x100fe40000010803 */
[--C-:B------:R-:W-:Y:S01]  /*23620*/  FFMA.FTZ R251, R59, c[0x0][0x23c], -R3.reuse ;  /* 0x00008f003bfb7a23 */ /* 0x100fe20000010803 */
[----:B------:R-:W-:Y:S01]  /*23630*/  PRMT R3, R6, 0x7632, R3 ;  /* 0x0000763206037816 */ /* 0x000fe20000000003 */
[--C-:B------:R-:W-:Y:S01]  /*23640*/  FFMA.FTZ R11, R220, c[0x0][0x23c], -R8.reuse ;  /* 0x00008f00dc0b7a23 */ /* 0x100fe20000010808 */
[----:B------:R-:W-:Y:S01]  /*23650*/  MUFU.EX2 R221, R17 ;  /* 0x0000001100dd7308 */ /* 0x000fe20000000800 */
[----:B------:R-:W-:Y:S02]  /*23660*/  IMAD.MOV.U32 R33, RZ, RZ, R223 ;  /* 0x000000ffff217224 */ /* 0x000fe400078e00df */
[----:B------:R-:W-:Y:S01]  /*23670*/  @!P1 HADD2 R144, -R3.H0_H0, -RZ.H0_H0 ;  /* 0xa00000ff03909230 */ /* 0x000fe20000000900 */
[--C-:B------:R-:W-:Y:S02]  /*23680*/  FFMA.FTZ R16, R197, c[0x0][0x23c], -R8.reuse ;  /* 0x00008f00c5107a23 */ /* 0x100fe40000010808 */
[--C-:B------:R-:W-:Y:S02]  /*23690*/  FFMA.FTZ R203, R203, c[0x0][0x23c], -R8.reuse ;  /* 0x00008f00cbcb7a23 */ /* 0x100fe40000010808 */
[----:B------:R-:W-:Y:S01]  /*236a0*/  PRMT R27, R144, 0x7610, R27 ;  /* 0x00007610901b7816 */ /* 0x000fe2000000001b */
[----:B------:R4:W-:Y:S01]  /*236b0*/  @!P1 STL.S16 [R1+0x7c], R144 ;  /* 0x00007c9001009387 */ /* 0x0009e20000100600 */
[----:B------:R-:W-:Y:S01]  /*236c0*/  MUFU.EX2 R11, R11 ;  /* 0x0000000b000b7308 */ /* 0x000fe20000000800 */
[----:B------:R-:W-:Y:S01]  /*236d0*/  FFMA.FTZ R213, R28, c[0x0][0x23c], -R8 ;  /* 0x00008f001cd57a23 */ /* 0x000fe20000010808 */
[----:B------:R-:W-:Y:S01]  /*236e0*/  PRMT R28, R145, 0x7610, R28 ;  /* 0x00007610911c7816 */ /* 0x000fe2000000001c */
[----:B------:R1:W-:Y:S01]  /*236f0*/  @!P3 STL.S16 [R1+0x78], R142 ;  /* 0x0000788e0100b387 */ /* 0x0003e20000100600 */
[--C-:B------:R-:W-:Y:S02]  /*23700*/  FFMA.FTZ R216, R29, c[0x0][0x23c], -R8.reuse ;  /* 0x00008f001dd87a23 */ /* 0x100fe40000010808 */
[--C-:B------:R-:W-:Y:S02]  /*23710*/  FFMA.FTZ R223, R40, c[0x0][0x23c], -R8.reuse ;  /* 0x00008f0028df7a23 */ /* 0x100fe40000010808 */
[--C-:B------:R-:W-:Y:S02]  /*23720*/  FFMA.FTZ R236, R44, c[0x0][0x23c], -R8.reuse ;  /* 0x00008f002cec7a23 */ /* 0x100fe40000010808 */
[----:B------:R-:W-:Y:S01]  /*23730*/  MUFU.EX2 R220, R14 ;  /* 0x0000000e00dc7308 */ /* 0x000fe20000000800 */
[--C-:B------:R-:W-:Y:S02]  /*23740*/  FFMA.FTZ R238, R45, c[0x0][0x23c], -R8.reuse ;  /* 0x00008f002dee7a23 */ /* 0x100fe40000010808 */
[--C-:B------:R-:W-:Y:S02]  /*23750*/  FFMA.FTZ R248, R56, c[0x0][0x23c], -R8.reuse ;  /* 0x00008f0038f87a23 */ /* 0x100fe40000010808 */
[--C-:B------:R-:W-:Y:S01]  /*23760*/  FFMA.FTZ R250, R57, c[0x0][0x23c], -R8.reuse ;  /* 0x00008f0039fa7a23 */ /* 0x100fe20000010808 */
[----:B------:R-:W-:Y:S01]  /*23770*/  PRMT R8, R7, 0x7632, R8 ;  /* 0x0000763207087816 */ /* 0x000fe20000000008 */
[----:B------:R-:W-:Y:S01]  /*23780*/  FADD.FTZ R0, -R0, R73 ;  /* 0x0000004900007221 */ /* 0x000fe20000010100 */
[----:B--2---:R-:W-:Y:S01]  /*23790*/  F2FP.PACK_AB R73, R159, R158 ;  /* 0x0000009e9f49723e */ /* 0x004fe200000000ff */
[----:B------:R-:W-:Y:S01]  /*237a0*/  IMAD.MOV.U32 R52, RZ, RZ, R32 ;  /* 0x000000ffff347224 */ /* 0x000fe200078e0020 */
[----:B------:R-:W-:Y:S01]  /*237b0*/  MUFU.EX2 R219, R16 ;  /* 0x0000001000db7308 */ /* 0x000fe20000000800 */
[----:B------:R-:W-:Y:S01]  /*237c0*/  @!P6 HADD2 R143, -R8.H0_H0, -RZ.H0_H0 ;  /* 0xa00000ff088fe230 */ /* 0x000fe20000000900 */
[----:B------:R-:W-:Y:S01]  /*237d0*/  IMAD.MOV.U32 R32, RZ, RZ, R160 ;  /* 0x000000ffff207224 */ /* 0x000fe200078e00a0 */
[----:B----4-:R-:W-:Y:S01]  /*237e0*/  PRMT R144, R7, 0x5410, R8 ;  /* 0x0000541007907816 */ /* 0x010fe20000000008 */
[----:B------:R-:W-:Y:S01]  /*237f0*/  FMUL.FTZ R0, R0, c[0x0][0x23c] ;  /* 0x00008f0000007a20 */ /* 0x000fe20000410000 */
[----:B------:R-:W-:Y:S01]  /*23800*/  @!P3 PRMT R7, R25, 0x5410, RZ ;  /* 0x000054101907b816 */ /* 0x000fe200000000ff */
[----:B------:R-:W-:Y:S01]  /*23810*/  @!P6 STL.S16 [R1+0x88], R143 ;  /* 0x0000888f0100e387 */ /* 0x000fe20000100600 */
[----:B-1----:R-:W-:Y:S01]  /*23820*/  PRMT R142, R6, 0x5410, R3 ;  /* 0x00005410068e7816 */ /* 0x002fe20000000003 */
[----:B------:R-:W-:Y:S01]  /*23830*/  IMAD.MOV.U32 R54, RZ, RZ, R32 ;  /* 0x000000ffff367224 */ /* 0x000fe200078e0020 */
[----:B------:R-:W-:Y:S01]  /*23840*/  @!P1 PRMT R3, R27, 0x5410, RZ ;  /* 0x000054101b039816 */ /* 0x000fe200000000ff */
[----:B------:R-:W1:Y:S01]  /*23850*/  MUFU.EX2 R67, R0 ;  /* 0x0000000000437308 */ /* 0x000e620000000800 */
[----:B------:R-:W-:Y:S01]  /*23860*/  PRMT R24, R143, 0x7610, R24 ;  /* 0x000076108f187816 */ /* 0x000fe20000000018 */
[----:B------:R-:W-:Y:S01]  /*23870*/  IMAD.MOV.U32 R53, RZ, RZ, R33 ;  /* 0x000000ffff357224 */ /* 0x000fe200078e0021 */
[----:B------:R-:W-:Y:S01]  /*23880*/  @!P4 PRMT R6, R28, 0x5410, RZ ;  /* 0x000054101c06c816 */ /* 0x000fe200000000ff */
[----:B------:R2:W-:Y:S01]  /*23890*/  STG.E.U16 [R152.64+0x2], R3 ;  /* 0x0000020398007986 */ /* 0x0005e2000c101522 */
[----:B------:R-:W-:Y:S01]  /*238a0*/  @!P6 PRMT R8, R24, 0x5410, RZ ;  /* 0x000054101808e816 */ /* 0x000fe200000000ff */
[----:B------:R-:W-:Y:S01]  /*238b0*/  IMAD.MOV.U32 R33, RZ, RZ, R161 ;  /* 0x000000ffff217224 */ /* 0x000fe200078e00a1 */
[----:B------:R-:W-:Y:S01]  /*238c0*/  IADD3 R156, P1, R152, UR33, RZ ;  /* 0x00000021989c7c10 */ /* 0x000fe2000ff3e0ff */
[----:B------:R4:W-:Y:S01]  /*238d0*/  STG.E.U16 [R152.64], R6 ;  /* 0x0000000698007986 */ /* 0x0009e2000c101522 */
[----:B------:R-:W-:Y:S01]  /*238e0*/  FADD.FTZ R2, -R2, R72 ;  /* 0x0000004802027221 */ /* 0x000fe20000010100 */
[----:B------:R-:W-:Y:S01]  /*238f0*/  MUFU.EX2 R150, R150 ;  /* 0x0000009600967308 */ /* 0x000fe20000000800 */
[----:B------:R-:W-:Y:S01]  /*23900*/  IADD3.X R157, R153, UR32, RZ, P1, !PT ;  /* 0x00000020999d7c10 */ /* 0x000fe20008ffe4ff */
[----:B------:R4:W-:Y:S01]  /*23910*/  STG.E.U16 [R154.64], R7 ;  /* 0x000000079a007986 */ /* 0x0009e2000c101522 */
[----:B------:R-:W-:Y:S02]  /*23920*/  IMAD.MOV.U32 R55, RZ, RZ, R33 ;  /* 0x000000ffff377224 */ /* 0x000fe400078e0021 */
[----:B------:R-:W-:Y:S01]  /*23930*/  FMUL.FTZ R2, R2, c[0x0][0x23c] ;  /* 0x00008f0002027a20 */ /* 0x000fe20000410000 */
[----:B------:R-:W-:Y:S01]  /*23940*/  STG.E.U16 [R154.64+0x2], R8 ;  /* 0x000002089a007986 */ /* 0x000fe2000c101522 */
[----:B------:R-:W-:Y:S01]  /*23950*/  FADD.FTZ R4, -R4, R74 ;  /* 0x0000004a04047221 */ /* 0x000fe20000010100 */
[----:B------:R-:W-:Y:S01]  /*23960*/  F2FP.PACK_AB R74, R162, R151 ;  /* 0x00000097a24a723e */ /* 0x000fe200000000ff */
[----:B------:R-:W-:Y:S01]  /*23970*/  IMAD.MOV.U32 R34, RZ, RZ, R52 ;  /* 0x000000ffff227224 */ /* 0x000fe200078e0034 */
[----:B------:R-:W-:Y:S01]  /*23980*/  MUFU.EX2 R203, R203 ;  /* 0x000000cb00cb7308 */ /* 0x000fe20000000800 */
[----:B------:R-:W-:Y:S01]  /*23990*/  IMAD.MOV.U32 R35, RZ, RZ, R53 ;  /* 0x000000ffff237224 */ /* 0x000fe200078e0035 */
[----:B------:R-:W-:Y:S01]  /*239a0*/  PRMT R72, R74, 0x7632, R72 ;  /* 0x000076324a487816 */ /* 0x000fe20000000048 */
[----:B-1----:R-:W-:Y:S02]  /*239b0*/  FMUL.FTZ R66, R67, R102 ;  /* 0x0000006643427220 */ /* 0x002fe40000410000 */
[----:B------:R-:W-:Y:S01]  /*239c0*/  FMUL.FTZ R0, R4, c[0x0][0x23c] ;  /* 0x00008f0004007a20 */ /* 0x000fe20000410000 */
[----:B------:R-:W-:Y:S02]  /*239d0*/  LOP3.LUT R4, R148, 0xff, RZ, 0xc0, !PT ;  /* 0x000000ff94047812 */ /* 0x000fe400078ec0ff */
[----:B--2---:R-:W-:Y:S03]  /*239e0*/  F2FP.PACK_AB R3, R222, R11 ;  /* 0x0000000bde03723e */ /* 0x004fe600000000ff */
[----:B------:R-:W1:Y:S01]  /*239f0*/  MUFU.EX2 R0, R0 ;  /* 0x0000000000007308 */ /* 0x000e620000000800 */
[C---:B------:R-:W-:Y:S02]  /*23a00*/  PRMT R141, R3.reuse, 0x7632, R141 ;  /* 0x00007632038d7816 */ /* 0x040fe4000000008d */
[----:B----4-:R-:W-:Y:S02]  /*23a10*/  IADD3 R6, P0, R154, UR48, RZ ;  /* 0x000000309a067c10 */ /* 0x010fe4000ff1e0ff */
[----:B------:R-:W-:Y:S02]  /*23a20*/  PRMT R145, R3, 0x5410, R141 ;  /* 0x0000541003917816 */ /* 0x000fe4000000008d */
[----:B------:R-:W-:Y:S02]  /*23a30*/  IADD3.X R7, R155, UR29, RZ, P0, !PT ;  /* 0x0000001d9b077c10 */ /* 0x000fe400087fe4ff */
[----:B------:R-:W-:Y:S04]  /*23a40*/  IADD3 R160, P0, R152, UR31, RZ ;  /* 0x0000001f98a07c10 */ /* 0x000fe8000ff1e0ff */
[----:B------:R-:W-:Y:S01]  /*23a50*/  IADD3.X R161, R153, UR30, RZ, P0, !PT ;  /* 0x0000001e99a17c10 */ /* 0x000fe200087fe4ff */
[C---:B-1----:R-:W-:Y:S02]  /*23a60*/  FMUL.FTZ R60, R0.reuse, R76 ;  /* 0x0000004c003c7220 */ /* 0x042fe40000410000 */
[C---:B------:R-:W-:Y:S02]  /*23a70*/  FMUL.FTZ R28, R0.reuse, R92 ;  /* 0x0000005c001c7220 */ /* 0x040fe40000410000 */
[C---:B------:R-:W-:Y:S02]  /*23a80*/  FMUL.FTZ R41, R0.reuse, R89 ;  /* 0x0000005900297220 */ /* 0x040fe40000410000 */
[C---:B------:R-:W-:Y:S02]  /*23a90*/  FMUL.FTZ R29, R0.reuse, R93 ;  /* 0x0000005d001d7220 */ /* 0x040fe40000410000 */
[C---:B------:R-:W-:Y:S02]  /*23aa0*/  FMUL.FTZ R40, R0.reuse, R88 ;  /* 0x0000005800287220 */ /* 0x040fe40000410000 */
[C---:B------:R-:W-:Y:S01]  /*23ab0*/  FMUL.FTZ R44, R0.reuse, R84 ;  /* 0x00000054002c7220 */ /* 0x040fe20000410000 */
[----:B------:R1:W-:Y:S01]  /*23ac0*/  MUFU.EX2 R88, R19 ;  /* 0x0000001300587308 */ /* 0x0003e20000000800 */
[C---:B------:R-:W-:Y:S02]  /*23ad0*/  FMUL.FTZ R45, R0.reuse, R85 ;  /* 0x00000055002d7220 */ /* 0x040fe40000410000 */
[----:B------:R-:W-:Y:S01]  /*23ae0*/  FMUL.FTZ R56, R0, R80 ;  /* 0x0000005000387220 */ /* 0x000fe20000410000 */
[----:B------:R-:W-:Y:S01]  /*23af0*/  PRMT R80, R74, 0x5410, R72 ;  /* 0x000054104a507816 */ /* 0x000fe20000000048 */
[C---:B------:R-:W-:Y:S02]  /*23b00*/  FMUL.FTZ R57, R0.reuse, R81 ;  /* 0x0000005100397220 */ /* 0x040fe40000410000 */
[----:B------:R-:W-:Y:S03]  /*23b10*/  FMUL.FTZ R61, R0, R77 ;  /* 0x0000004d003d7220 */ /* 0x000fe60000410000 */
[----:B------:R2:W-:Y:S10]  /*23b20*/  MUFU.EX2 R85, R22 ;  /* 0x0000001600557308 */ /* 0x0005f40000000800 */
[----:B------:R-:W-:Y:S01]  /*23b30*/  MUFU.EX2 R84, R205 ;  /* 0x000000cd00547308 */ /* 0x000fe20000000800 */
[C---:B-1----:R-:W-:Y:S02]  /*23b40*/  FMUL.FTZ R19, R67.reuse, R135 ;  /* 0x0000008743137220 */ /* 0x042fe40000410000 */
[----:B--2---:R-:W-:Y:S01]  /*23b50*/  FMUL.FTZ R22, R67, R130 ;  /* 0x0000008243167220 */ /* 0x004fe20000410000 */
[----:B---3--:R-:W-:Y:S05]  /*23b60*/  @!P5 HADD2 R26, -R3.H0_H0, -RZ.H0_H0 ;  /* 0xa00000ff031ad230 */ /* 0x008fea0000000900 */
[----:B------:R-:W-:Y:S01]  /*23b70*/  PRMT R23, R26, 0x7610, R23 ;  /* 0x000076101a177816 */ /* 0x000fe20000000017 */
[----:B------:R1:W-:Y:S03]  /*23b80*/  @!P5 STL.S16 [R1+0x84], R26 ;  /* 0x0000841a0100d387 */ /* 0x0003e60000100600 */
[----:B------:R-:W-:Y:S05]  /*23b90*/  @!P5 PRMT R3, R23, 0x5410, RZ ;  /* 0x000054101703d816 */ /* 0x000fea00000000ff */
[----:B------:R2:W-:Y:S04]  /*23ba0*/  STG.E.U16 [R6.64], R3 ;  /* 0x0000000306007986 */ /* 0x0005e8000c101522 */
[----:B-1----:R1:W3:Y:S04]  /*23bb0*/  LDL.S16 R26, [R1+0x80] ;  /* 0x00008000011a7983 */ /* 0x0022e80000100600 */
[----:B------:R-:W4:Y:S04]  /*23bc0*/  LDL.LU R25, [R1+0x120] ;  /* 0x0001200001197983 */ /* 0x000f280000300800 */
[----:B------:R-:W4:Y:S01]  /*23bd0*/  LDL.LU R24, [R1+0x11c] ;  /* 0x00011c0001187983 */ /* 0x000f220000300800 */
[----:B--2---:R-:W-:Y:S02]  /*23be0*/  LOP3.LUT R3, R9, 0xffff, RZ, 0xc0, !PT ;  /* 0x0000ffff09037812 */ /* 0x004fe400078ec0ff */
[----:B------:R-:W-:Y:S01]  /*23bf0*/  LOP3.LUT R6, R146, 0xff, RZ, 0xc0, !PT ;  /* 0x000000ff92067812 */ /* 0x000fe200078ec0ff */
[----:B------:R1:W2:Y:S01]  /*23c00*/  LDL.S16 R23, [R1+0x8c] ;  /* 0x00008c0001177983 */ /* 0x0002a20000100600 */
[----:B------:R-:W-:Y:S02]  /*23c10*/  SHF.R.U32.HI R3, RZ, 0x8, R3 ;  /* 0x00000008ff037819 */ /* 0x000fe40000011603 */
[----:B------:R-:W-:Y:S01]  /*23c20*/  ISETP.GE.U32.AND P5, PT, R241, R6, PT ;  /* 0x00000006f100720c */ /* 0x000fe20003fa6070 */
[----:B------:R-:W2:Y:S01]  /*23c30*/  LDL.LU R8, [R1+0x124] ;  /* 0x0001240001087983 */ /* 0x000ea20000300800 */
[----:B------:R-:W-:Y:S02]  /*23c40*/  LOP3.LUT R7, R3, 0xffff, RZ, 0xc0, !PT ;  /* 0x0000ffff03077812 */ /* 0x000fe400078ec0ff */
[--C-:B------:R-:W-:Y:S02]  /*23c50*/  SHF.R.U32.HI R6, RZ, 0x18, R146.reuse ;  /* 0x00000018ff067819 */ /* 0x100fe40000011692 */
[C---:B------:R-:W-:Y:S02]  /*23c60*/  ISETP.GE.U32.AND P2, PT, R241.reuse, R7, PT ;  /* 0x00000007f100720c */ /* 0x040fe40003f46070 */
[----:B------:R-:W-:Y:S02]  /*23c70*/  ISETP.GE.U32.AND P6, PT, R241, R6, PT ;  /* 0x00000006f100720c */ /* 0x000fe40003fc6070 */
[--C-:B------:R-:W-:Y:S02]  /*23c80*/  SHF.R.U32.HI R3, RZ, 0x18, R9.reuse ;  /* 0x00000018ff037819 */ /* 0x100fe40000011609 */
[----:B------:R-:W-:Y:S02]  /*23c90*/  SHF.R.U32.HI R9, RZ, 0x10, R9 ;  /* 0x00000010ff097819 */ /* 0x000fe40000011609 */
[----:B------:R-:W-:Y:S02]  /*23ca0*/  SHF.R.U32.HI R7, RZ, 0x10, R146 ;  /* 0x00000010ff077819 */ /* 0x000fe40000011692 */
[----:B------:R-:W-:Y:S02]  /*23cb0*/  LOP3.LUT R9, R9, 0xff, RZ, 0xc0, !PT ;  /* 0x000000ff09097812 */ /* 0x000fe400078ec0ff */
[----:B------:R-:W-:Y:S02]  /*23cc0*/  LOP3.LUT R201, R7, 0xff, RZ, 0xc0, !PT ;  /* 0x000000ff07c97812 */ /* 0x000fe400078ec0ff */
[C---:B------:R-:W-:Y:S01]  /*23cd0*/  ISETP.GE.U32.AND P0, PT, R241.reuse, R9, PT ;  /* 0x00000009f100720c */ /* 0x040fe20003f06070 */
[----:B------:R-:W-:Y:S01]  /*23ce0*/  FMUL.FTZ R9, R0, R113 ;  /* 0x0000007100097220 */ /* 0x000fe20000410000 */
[----:B------:R-:W-:Y:S02]  /*23cf0*/  ISETP.GE.U32.AND P3, PT, R241, R3, PT ;  /* 0x00000003f100720c */ /* 0x000fe40003f66070 */
[----:B------:R-:W-:Y:S04]  /*23d00*/  LOP3.LUT R3, R146, 0xffff, RZ, 0xc0, !PT ;  /* 0x0000ffff92037812 */ /* 0x000fe800078ec0ff */
[----:B------:R-:W-:Y:S04]  /*23d10*/  SHF.R.U32.HI R3, RZ, 0x8, R3 ;  /* 0x00000008ff037819 */ /* 0x000fe80000011603 */
[----:B------:R-:W-:Y:S04]  /*23d20*/  LOP3.LUT R3, R3, 0xffff, RZ, 0xc0, !PT ;  /* 0x0000ffff03037812 */ /* 0x000fe800078ec0ff */
[----:B------:R-:W-:Y:S02]  /*23d30*/  ISETP.GE.U32.AND P4, PT, R241, R3, PT ;  /* 0x00000003f100720c */ /* 0x000fe40003f86070 */
[----:B------:R1:W1:Y:S02]  /*23d40*/  MUFU.EX2 R3, R2 ;  /* 0x0000000200037308 */ /* 0x0002640000000800 */
[----:B-1----:R-:W-:Y:S02]  /*23d50*/  FMUL.FTZ R2, R5, c[0x0][0x23c] ;  /* 0x00008f0005027a20 */ /* 0x002fe40000410000 */
[C---:B------:R-:W-:Y:S02]  /*23d60*/  FMUL.FTZ R32, R3.reuse, R124 ;  /* 0x0000007c03207220 */ /* 0x040fe40000410000 */
[C---:B------:R-:W-:Y:S04]  /*23d70*/  FMUL.FTZ R33, R3.reuse, R125 ;  /* 0x0000007d03217220 */ /* 0x040fe80000410000 */
[----:B------:R-:W1:Y:S01]  /*23d80*/  MUFU.EX2 R2, R2 ;  /* 0x0000000200027308 */ /* 0x000e620000000800 */
[C---:B------:R-:W-:Y:S02]  /*23d90*/  FMUL.FTZ R16, R3.reuse, R132 ;  /* 0x0000008403107220 */ /* 0x040fe40000410000 */
        /* <DEDUP_REMOVED lines=8> */
[----:B------:R-:W-:Y:S01]  /*23e20*/  FMUL.FTZ R65, R3, R101 ;  /* 0x0000006503417220 */ /* 0x000fe20000410000 */
[----:B------:R-:W-:Y:S01]  /*23e30*/  MUFU.EX2 R100, R210 ;  /* 0x000000d200647308 */ /* 0x000fe20000000800 */
[C---:B-1----:R-:W-:Y:S02]  /*23e40*/  FMUL.FTZ R62, R2.reuse, R78 ;  /* 0x0000004e023e7220 */ /* 0x042fe40000410000 */
[C---:B------:R-:W-:Y:S02]  /*23e50*/  FMUL.FTZ R47, R2.reuse, R87 ;  /* 0x00000057022f7220 */ /* 0x040fe40000410000 */
[C---:B------:R-:W-:Y:S02]  /*23e60*/  FMUL.FTZ R43, R2.reuse, R91 ;  /* 0x0000005b022b7220 */ /* 0x040fe40000410000 */
[C---:B------:R-:W-:Y:S03]  /*23e70*/  FMUL.FTZ R14, R2.reuse, R106 ;  /* 0x0000006a020e7220 */ /* 0x040fe60000410000 */
[----:B------:R-:W-:Y:S01]  /*23e80*/  MUFU.EX2 R101, R208 ;  /* 0x000000d000657308 */ /* 0x000fe20000000800 */
        /* <DEDUP_REMOVED lines=10> */
[----:B------:R-:W-:Y:S04]  /*23f30*/  IMAD.WIDE.U32 R82, R209, -0x2daee0ad, RZ ;  /* 0xd2511f53d1527825 */ /* 0x000fe800078e00ff */
[----:B------:R-:W-:Y:S02]  /*23f40*/  IMAD.MOV.U32 R107, RZ, RZ, R39 ;  /* 0x000000ffff6b7224 */ /* 0x000fe400078e0027 */
[----:B------:R-:W-:Y:S02]  /*23f50*/  IMAD.MOV.U32 R106, RZ, RZ, R38 ;  /* 0x000000ffff6a7224 */ /* 0x000fe400078e0026 */
[----:B------:R-:W-:Y:S02]  /*23f60*/  IMAD.MOV.U32 R99, RZ, RZ, R35 ;  /* 0x000000ffff637224 */ /* 0x000fe400078e0023 */
[C---:B------:R-:W-:Y:S02]  /*23f70*/  FMUL.FTZ R38, R67.reuse, R122 ;  /* 0x0000007a43267220 */ /* 0x040fe40000410000 */
[C---:B------:R-:W-:Y:S02]  /*23f80*/  FMUL.FTZ R35, R67.reuse, R127 ;  /* 0x0000007f43237220 */ /* 0x040fe40000410000 */
[----:B------:R-:W-:Y:S01]  /*23f90*/  FMUL.FTZ R39, R67, R123 ;  /* 0x0000007b43277220 */ /* 0x000fe20000410000 */
[----:B-1----:R-:W-:Y:S01]  /*23fa0*/  SHF.R.U32.HI R202, RZ, 0x18, R148 ;  /* 0x00000018ffca7819 */ /* 0x002fe20000011694 */
[----:B---3--:R-:W-:Y:S01]  /*23fb0*/  @!P2 HADD2 R26, -R141.H0_H0, -RZ.H0_H0 ;  /* 0xa00000ff8d1aa230 */ /* 0x008fe20000000900 */
[----:B----4-:R-:W-:Y:S04]  /*23fc0*/  FFMA.FTZ R165, R3, R25, R12 ;  /* 0x0000001903a57223 */ /* 0x010fe8000001000c */
[----:B------:R-:W-:Y:S01]  /*23fd0*/  PRMT R6, R26, 0x7610, R6 ;  /* 0x000076101a067816 */ /* 0x000fe20000000006 */
[----:B------:R1:W-:Y:S01]  /*23fe0*/  @!P2 STL.S16 [R1+0x80], R26 ;  /* 0x0000801a0100a387 */ /* 0x0003e20000100600 */
[----:B------:R-:W-:Y:S02]  /*23ff0*/  FMUL.FTZ R12, R0, R104 ;  /* 0x00000068000c7220 */ /* 0x000fe40000410000 */
[----:B------:R-:W-:Y:S01]  /*24000*/  @!P2 PRMT R141, R6, 0x5410, RZ ;  /* 0x00005410068da816 */ /* 0x000fe200000000ff */
[----:B------:R-:W3:Y:S01]  /*24010*/  LDL.LU R7, [R1+0x138] ;  /* 0x0001380001077983 */ /* 0x000ee20000300800 */
[----:B------:R-:W-:Y:S01]  /*24020*/  ISETP.GE.U32.AND P2, PT, R241, R4, PT ;  /* 0x00000004f100720c */ /* 0x000fe20003f46070 */
[----:B------:R-:W4:Y:S01]  /*24030*/  MUFU.EX2 R6, R13 ;  /* 0x0000000d00067308 */ /* 0x000f220000000800 */
[----:B------:R-:W-:Y:S01]  /*24040*/  LOP3.LUT R4, R148, 0xffff, RZ, 0xc0, !PT ;  /* 0x0000ffff94047812 */ /* 0x000fe200078ec0ff */
[----:B------:R-:W-:Y:S01]  /*24050*/  STG.E.U16 [R160.64], R141 ;  /* 0x0000008da0007986 */ /* 0x000fe2000c101522 */
[C---:B------:R-:W-:Y:S02]  /*24060*/  FFMA.FTZ R199, R67.reuse, R24, R10 ;  /* 0x0000001843c77223 */ /* 0x040fe4000001000a */
[----:B------:R-:W-:Y:S01]  /*24070*/  SHF.R.U32.HI R4, RZ, 0x8, R4 ;  /* 0x00000008ff047819 */ /* 0x000fe20000011604 */
[----:B------:R-:W-:Y:S02]  /*24080*/  IMAD.MOV.U32 R104, RZ, RZ, R50 ;  /* 0x000000ffff687224 */ /* 0x000fe400078e0032 */
[----:B------:R-:W-:Y:S01]  /*24090*/  FMUL.FTZ R50, R67, R118 ;  /* 0x0000007643327220 */ /* 0x000fe20000410000 */
[----:B------:R-:W-:Y:S01]  /*240a0*/  LOP3.LUT R4, R4, 0xffff, RZ, 0xc0, !PT ;  /* 0x0000ffff04047812 */ /* 0x000fe200078ec0ff */
[C---:B--2---:R-:W-:Y:S02]  /*240b0*/  FFMA.FTZ R197, R0.reuse, R8, R11 ;  /* 0x0000000800c57223 */ /* 0x044fe4000001000b */
[----:B------:R-:W-:Y:S01]  /*240c0*/  FMUL.FTZ R8, R0, R112 ;  /* 0x0000007000087220 */ /* 0x000fe20000410000 */
[----:B------:R-:W-:Y:S01]  /*240d0*/  ISETP.GE.U32.AND P1, PT, R241, R4, PT ;  /* 0x00000004f100720c */ /* 0x000fe20003f26070 */
[----:B------:R-:W-:Y:S02]  /*240e0*/  FMUL.FTZ R4, R3, R136 ;  /* 0x0000008803047220 */ /* 0x000fe40000410000 */
[----:B------:R-:W-:Y:S02]  /*240f0*/  FMUL.FTZ R11, R2, R115 ;  /* 0x00000073020b7220 */ /* 0x000fe40000410000 */
[----:B------:R-:W-:Y:S01]  /*24100*/  FADD.FTZ R79, R222, R197 ;  /* 0x000000c5de4f7221 */ /* 0x000fe20000010000 */
[----:B------:R-:W-:Y:S01]  /*24110*/  LOP3.LUT R197, R82, 0xffff, RZ, 0xc0, !PT ;  /* 0x0000ffff52c57812 */ /* 0x000fe200078ec0ff */
[C---:B------:R-:W-:Y:S02]  /*24120*/  FMUL.FTZ R24, R0.reuse, R96 ;  /* 0x0000006000187220 */ /* 0x040fe40000410000 */
[----:B------:R-:W-:Y:S01]  /*24130*/  FMUL.FTZ R25, R0, R97 ;  /* 0x0000006100197220 */ /* 0x000fe20000410000 */
[----:B----4-:R-:W-:Y:S01]  /*24140*/  F2FP.PACK_AB R140, R220, R6 ;  /* 0x00000006dc8c723e */ /* 0x010fe200000000ff */
[----:B------:R-:W-:Y:S01]  /*24150*/  FMUL.FTZ R13, R0, R105 ;  /* 0x00000069000d7220 */ /* 0x000fe20000410000 */
[----:B------:R2:W4:Y:S01]  /*24160*/  MUFU.EX2 R97, R18 ;  /* 0x0000001200617308 */ /* 0x0005220000000800 */
[----:B------:R-:W-:Y:S01]  /*24170*/  IMAD.MOV.U32 R105, RZ, RZ, R51 ;  /* 0x000000ffff697224 */ /* 0x000fe200078e0033 */
[C---:B------:R-:W-:Y:S01]  /*24180*/  PRMT R75, R140.reuse, 0x7632, R75 ;  /* 0x000076328c4b7816 */ /* 0x040fe2000000004b */
[----:B------:R-:W-:Y:S01]  /*24190*/  @!P0 HADD2 R23, -R140.H0_H0, -RZ.H0_H0 ;  /* 0xa00000ff8c178230 */ /* 0x000fe20000000900 */
[----:B------:R-:W-:Y:S02]  /*241a0*/  FMUL.FTZ R51, R67, R119 ;  /* 0x0000007743337220 */ /* 0x000fe40000410000 */
[----:B------:R-:W-:Y:S01]  /*241b0*/  PRMT R143, R140, 0x5410, R75 ;  /* 0x000054108c8f7816 */ /* 0x000fe2000000004b */
[----:B------:R-:W-:Y:S01]  /*241c0*/  IMAD.MOV.U32 R133, RZ, RZ, R105 ;  /* 0x000000ffff857224 */ /* 0x000fe200078e0069 */
[----:B------:R-:W-:Y:S01]  /*241d0*/  PRMT R5, R23, 0x7610, R5 ;  /* 0x0000761017057816 */ /* 0x000fe20000000005 */
[----:B------:R2:W-:Y:S01]  /*241e0*/  @!P0 STL.S16 [R1+0x8c], R23 ;  /* 0x00008c1701008387 */ /* 0x0005e20000100600 */
[C---:B-1----:R-:W-:Y:S01]  /*241f0*/  FMUL.FTZ R26, R2.reuse, R98 ;  /* 0x00000062021a7220 */ /* 0x042fe20000410000 */
[----:B------:R-:W-:Y:S01]  /*24200*/  MUFU.EX2 R105, R207 ;  /* 0x000000cf00697308 */ /* 0x000fe20000000800 */
[----:B------:R-:W-:Y:S01]  /*24210*/  @!P0 PRMT R140, R5, 0x5410, RZ ;  /* 0x00005410058c8816 */ /* 0x000fe200000000ff */
[----:B------:R1:W4:Y:S01]  /*24220*/  LDL.S16 R10, [R1+0x94] ;  /* 0x00009400010a7983 */ /* 0x0003220000100600 */
[----:B------:R-:W-:Y:S02]  /*24230*/  IMAD.MOV.U32 R98, RZ, RZ, R34 ;  /* 0x000000ffff627224 */ /* 0x000fe400078e0022 */
[----:B------:R-:W-:Y:S01]  /*24240*/  IMAD.MOV.U32 R132, RZ, RZ, R104 ;  /* 0x000000ffff847224 */ /* 0x000fe200078e0068 */
[----:B------:R1:W4:Y:S01]  /*24250*/  LDL.S16 R5, [R1+0x9c] ;  /* 0x00009c0001057983 */ /* 0x0003220000100600 */
[----:B------:R-:W-:Y:S02]  /*24260*/  IMAD.MOV.U32 R115, RZ, RZ, R55 ;  /* 0x000000ffff737224 */ /* 0x000fe400078e0037 */
[C---:B------:R-:W-:Y:S01]  /*24270*/  FMUL.FTZ R55, R67.reuse, R111 ;  /* 0x0000006f43377220 */ /* 0x040fe20000410000 */
[----:B------:R1:W-:Y:S01]  /*24280*/  STG.E.U16 [R156.64], R140 ;  /* 0x0000008c9c007986 */ /* 0x0003e2000c101522 */
[C---:B------:R-:W-:Y:S02]  /*24290*/  FMUL.FTZ R34, R67.reuse, R126 ;  /* 0x0000007e43227220 */ /* 0x040fe40000410000 */
[----:B--2---:R-:W-:Y:S01]  /*242a0*/  FMUL.FTZ R23, R67, R131 ;  /* 0x0000008343177220 */ /* 0x004fe20000410000 */
[----:B-1----:R-:W-:Y:S01]  /*242b0*/  MUFU.EX2 R140, R236 ;  /* 0x000000ec008c7308 */ /* 0x002fe20000000800 */
[----:B---3--:R-:W-:Y:S02]  /*242c0*/  FFMA.FTZ R167, R2, R7, R6 ;  /* 0x0000000702a77223 */ /* 0x008fe40000010006 */
[----:B------:R-:W-:Y:S02]  /*242d0*/  IMAD.MOV.U32 R7, RZ, RZ, R21 ;  /* 0x000000ffff077224 */ /* 0x000fe400078e0015 */
[C---:B------:R-:W-:Y:S02]  /*242e0*/  FMUL.FTZ R21, R3.reuse, R129 ;  /* 0x0000008103157220 */ /* 0x040fe40000410000 */
[----:B------:R-:W-:Y:S02]  /*242f0*/  IMAD.MOV.U32 R6, RZ, RZ, R20 ;  /* 0x000000ffff067224 */ /* 0x000fe400078e0014 */
[----:B------:R-:W-:Y:S02]  /*24300*/  FMUL.FTZ R20, R3, R128 ;  /* 0x0000008003147220 */ /* 0x000fe40000410000 */
[----:B------:R-:W-:Y:S02]  /*24310*/  FADD.FTZ R81, R220, R167 ;  /* 0x000000a7dc517221 */ /* 0x000fe40000010000 */
[----:B------:R-:W-:Y:S02]  /*24320*/  IMAD.MOV.U32 R113, RZ, RZ, R7 ;  /* 0x000000ffff717224 */ /* 0x000fe400078e0007 */
[----:B------:R-:W-:Y:S02]  /*24330*/  IMAD.MOV.U32 R129, RZ, RZ, R115 ;  /* 0x000000ffff817224 */ /* 0x000fe400078e0073 */
[----:B------:R-:W-:Y:S02]  /*24340*/  IMAD.MOV.U32 R129, RZ, RZ, R133 ;  /* 0x000000ffff817224 */ /* 0x000fe400078e0085 */
[----:B------:R-:W-:Y:S01]  /*24350*/  IMAD.MOV.U32 R133, RZ, RZ, R113 ;  /* 0x000000ffff857224 */ /* 0x000fe200078e0071 */
[----:B------:R-:W-:Y:S01]  /*24360*/  LOP3.LUT R133, R82, 0xff, RZ, 0xc0, !PT ;  /* 0x000000ff52857812 */ /* 0x000fe200078ec0ff */
[C---:B------:R-:W-:Y:S02]  /*24370*/  FMUL.FTZ R7, R67.reuse, R139 ;  /* 0x0000008b43077220 */ /* 0x040fe40000410000 */
[----:B------:R-:W-:Y:S02]  /*24380*/  IMAD.MOV.U32 R112, RZ, RZ, R6 ;  /* 0x000000ffff707224 */ /* 0x000fe400078e0006 */
[----:B------:R-:W-:Y:S01]  /*24390*/  FMUL.FTZ R6, R67, R138 ;  /* 0x0000008a43067220 */ /* 0x000fe20000410000 */
[----:B----4-:R-:W-:Y:S02]  /*243a0*/  @!P3 HADD2 R10, -R75.H0_H0, -RZ.H0_H0 ;  /* 0xa00000ff4b0ab230 */ /* 0x010fe40000000900 */
[----:B------:R-:W-:Y:S03]  /*243b0*/  @!P5 HADD2 R5, -R74.H0_H0, -RZ.H0_H0 ;  /* 0xa00000ff4a05d230 */ /* 0x000fe60000000900 */
[----:B------:R-:W-:Y:S01]  /*243c0*/  PRMT R0, R10, 0x7610, R0 ;  /* 0x000076100a007816 */ /* 0x000fe20000000000 */
[----:B------:R1:W-:Y:S03]  /*243d0*/  @!P3 STL.S16 [R1+0x94], R10 ;  /* 0x0000940a0100b387 */ /* 0x0003e60000100600 */
[----:B------:R-:W-:Y:S01]  /*243e0*/  @!P3 PRMT R75, R0, 0x5410, RZ ;  /* 0x00005410004bb816 */ /* 0x000fe200000000ff */
[----:B------:R2:W3:Y:S01]  /*243f0*/  LDL.S16 R78, [R1+0x90] ;  /* 0x00009000014e7983 */ /* 0x0004e20000100600 */
[----:B------:R-:W-:Y:S02]  /*24400*/  ISETP.GE.U32.AND P3, PT, R241, R201, PT ;  /* 0x000000c9f100720c */ /* 0x000fe40003f66070 */
[----:B------:R-:W-:Y:S01]  /*24410*/  PRMT R18, R5, 0x7610, R18 ;  /* 0x0000761005127816 */ /* 0x000fe20000000012 */
[----:B------:R4:W-:Y:S01]  /*24420*/  @!P5 STL.S16 [R1+0x9c], R5 ;  /* 0x00009c050100d387 */ /* 0x0009e20000100600 */
[----:B------:R-:W-:Y:S02]  /*24430*/  SHF.R.U32.HI R0, RZ, 0x10, R148 ;  /* 0x00000010ff007819 */ /* 0x000fe40000011694 */
[----:B------:R-:W-:Y:S01]  /*24440*/  @!P5 PRMT R74, R18, 0x5410, RZ ;  /* 0x00005410124ad816 */ /* 0x000fe200000000ff */
[----:B------:R2:W2:Y:S01]  /*24450*/  LDL.S16 R76, [R1+0x98] ;  /* 0x00009800014c7983 */ /* 0x0004a20000100600 */
[----:B------:R-:W-:Y:S01]  /*24460*/  LOP3.LUT R0, R0, 0xff, RZ, 0xc0, !PT ;  /* 0x000000ff00007812 */ /* 0x000fe200078ec0ff */
[----:B------:R-:W-:Y:S01]  /*24470*/  FMUL.FTZ R18, R67, R134 ;  /* 0x0000008643127220 */ /* 0x000fe20000410000 */
[----:B------:R-:W-:Y:S01]  /*24480*/  LOP3.LUT R201, R82, 0xff, RZ, 0xc0, !PT ;  /* 0x000000ff52c97812 */ /* 0x000fe200078ec0ff */
[----:B------:R2:W2:Y:S01]  /*24490*/  LDL.S16 R92, [R1+0xa4] ;  /* 0x0000a400015c7983 */ /* 0x0004a20000100600 */
[----:B------:R-:W-:Y:S01]  /*244a0*/  ISETP.GE.U32.AND P0, PT, R241, R0, PT ;  /* 0x00000000f100720c */ /* 0x000fe20003f06070 */
[----:B------:R-:W-:Y:S02]  /*244b0*/  FADD.FTZ R0, R164, R165 ;  /* 0x000000a5a4007221 */ /* 0x000fe40000010000 */
[----:B------:R4:W-:Y:S04]  /*244c0*/  STG.E.U16 [R156.64+0x2], R75 ;  /* 0x0000024b9c007986 */ /* 0x0009e8000c101522 */
[----:B------:R4:W-:Y:S01]  /*244d0*/  STG.E.U16 [R152.64+0x10], R74 ;  /* 0x0000104a98007986 */ /* 0x0009e2000c101522 */
[----:B-1----:R-:W-:Y:S01]  /*244e0*/  FMUL.FTZ R10, R2, R114 ;  /* 0x00000072020a7220 */ /* 0x002fe20000410000 */
[----:B------:R-:W-:Y:S01]  /*244f0*/  F2FP.PACK_AB R2, R221, R219 ;  /* 0x000000dbdd02723e */ /* 0x000fe200000000ff */
[----:B------:R-:W-:Y:S02]  /*24500*/  IMAD.MOV.U32 R114, RZ, RZ, R54 ;  /* 0x000000ffff727224 */ /* 0x000fe400078e0036 */
[----:B------:R-:W-:Y:S02]  /*24510*/  FMUL.FTZ R54, R67, R110 ;  /* 0x0000006e43367220 */ /* 0x000fe40000410000 */
[----:B------:R-:W-:Y:S01]  /*24520*/  IMAD.MOV.U32 R128, RZ, RZ, R114 ;  /* 0x000000ffff807224 */ /* 0x000fe200078e0072 */
[----:B------:R-:W-:Y:S01]  /*24530*/  MUFU.EX2 R110, R216 ;  /* 0x000000d8006e7308 */ /* 0x000fe20000000800 */
[----:B----4-:R-:W-:Y:S01]  /*24540*/  FMUL.FTZ R5, R3, R137 ;  /* 0x0000008903057220 */ /* 0x010fe20000410000 */
[----:B------:R-:W-:Y:S01]  /*24550*/  PRMT R3, R73, 0x7632, R3 ;  /* 0x0000763249037816 */ /* 0x000fe20000000003 */
[----:B------:R-:W-:Y:S02]  /*24560*/  FMUL.FTZ R67, R67, R103 ;  /* 0x0000006743437220 */ /* 0x000fe40000410000 */
[----:B------:R-:W-:Y:S05]  /*24570*/  IMAD.WIDE.U32 R114, R218, -0x2daee0ad, RZ ;  /* 0xd2511f53da727825 */ /* 0x000fea00078e00ff */
[----:B------:R-:W-:Y:S01]  /*24580*/  MUFU.EX2 R75, R230 ;  /* 0x000000e6004b7308 */ /* 0x000fe20000000800 */
[----:B------:R-:W-:Y:S04]  /*24590*/  LOP3.LUT R74, R82, 0xffff, RZ, 0xc0, !PT ;  /* 0x0000ffff524a7812 */ /* 0x000fe800078ec0ff */
[----:B------:R-:W-:Y:S01]  /*245a0*/  SHF.R.U32.HI R74, RZ, 0x8, R74 ;  /* 0x00000008ff4a7819 */ /* 0x000fe2000001164a */
[----:B---3--:R-:W-:Y:S05]  /*245b0*/  @!P4 HADD2 R78, -R72.H0_H0, -RZ.H0_H0 ;  /* 0xa00000ff484ec230 */ /* 0x008fea0000000900 */
[----:B------:R-:W-:Y:S01]  /*245c0*/  PRMT R77, R78, 0x7610, R77 ;  /* 0x000076104e4d7816 */ /* 0x000fe2000000004d */
[----:B------:R1:W-:Y:S01]  /*245d0*/  @!P4 STL.S16 [R1+0x90], R78 ;  /* 0x0000904e0100c387 */ /* 0x0003e20000100600 */
[----:B--2---:R-:W-:Y:S02]  /*245e0*/  @!P3 HADD2 R76, -R73.H0_H0, -RZ.H0_H0 ;  /* 0xa00000ff494cb230 */ /* 0x004fe40000000900 */
[----:B------:R-:W-:Y:S01]  /*245f0*/  @!P4 PRMT R72, R77, 0x5410, RZ ;  /* 0x000054104d48c816 */ /* 0x000fe200000000ff */
[----:B------:R2:W3:Y:S01]  /*24600*/  LDL.S16 R87, [R1+0xa0] ;  /* 0x0000a00001577983 */ /* 0x0004e20000100600 */
[----:B------:R-:W-:Y:S01]  /*24610*/  PRMT R77, R73, 0x5410, R3 ;  /* 0x00005410494d7816 */ /* 0x000fe20000000003 */
[----:B------:R-:W-:Y:S01]  /*24620*/  @!P6 HADD2 R92, -R3.H0_H0, -RZ.H0_H0 ;  /* 0xa00000ff035ce230 */ /* 0x000fe20000000900 */
[----:B------:R-:W-:Y:S01]  /*24630*/  PRMT R86, R76, 0x7610, R86 ;  /* 0x000076104c567816 */ /* 0x000fe20000000056 */
[----:B------:R2:W4:Y:S03]  /*24640*/  LDL.S16 R89, [R1+0xa8] ;  /* 0x0000a80001597983 */ /* 0x0005260000100600 */
[----:B------:R-:W-:Y:S01]  /*24650*/  @!P3 PRMT R73, R86, 0x5410, RZ ;  /* 0x000054105649b816 */ /* 0x000fe200000000ff */
[----:B------:R2:W-:Y:S01]  /*24660*/  @!P3 STL.S16 [R1+0x98], R76 ;  /* 0x0000984c0100b387 */ /* 0x0005e20000100600 */
[----:B------:R-:W-:Y:S03]  /*24670*/  FADD.FTZ R86, R151, R0 ;  /* 0x0000000097567221 */ /* 0x000fe60000010000 */
[----:B------:R3:W4:Y:S04]  /*24680*/  LDL.S16 R91, [R1+0xac] ;  /* 0x0000ac00015b7983 */ /* 0x0007280000100600 */
[----:B------:R2:W-:Y:S04]  /*24690*/  @!P6 STL.S16 [R1+0xa4], R92 ;  /* 0x0000a45c0100e387 */ /* 0x0005e80000100600 */
[----:B------:R-:W-:Y:S01]  /*246a0*/  STG.E.U16 [R152.64+0x12], R72 ;  /* 0x0000124898007986 */ /* 0x000fe2000c101522 */
[----:B-1----:R-:W-:Y:S01]  /*246b0*/  FADD.FTZ R78, R163, R199 ;  /* 0x000000c7a34e7221 */ /* 0x002fe20000010000 */
[----:B------:R-:W-:Y:S02]  /*246c0*/  SHF.R.U32.HI R199, RZ, 0x18, R82 ;  /* 0x00000018ffc77819 */ /* 0x000fe40000011652 */
[----:B------:R1:W-:Y:S01]  /*246d0*/  STG.E.U16 [R154.64+0x10], R73 ;  /* 0x000010499a007986 */ /* 0x0003e2000c101522 */
[--C-:B------:R-:W-:Y:S01]  /*246e0*/  FADD.FTZ R93, R158, R78.reuse ;  /* 0x0000004e9e5d7221 */ /* 0x100fe20000010000 */
[----:B------:R-:W-:Y:S03]  /*246f0*/  PRMT R78, R92, 0x7610, R78 ;  /* 0x000076105c4e7816 */ /* 0x000fe6000000004e */
[----:B------:R-:W-:Y:S01]  /*24700*/  FADD.FTZ R93, R159, R93 ;  /* 0x0000005d9f5d7221 */ /* 0x000fe20000010000 */
[----:B------:R-:W-:Y:S02]  /*24710*/  @!P6 PRMT R3, R78, 0x5410, RZ ;  /* 0x000054104e03e816 */ /* 0x000fe400000000ff */
[----:B--2---:R-:W-:Y:S03]  /*24720*/  LOP3.LUT R76, R83, UR7, R198, 0x96, !PT ;  /* 0x00000007534c7c12 */ /* 0x004fe6000f8e96c6 */
[----:B------:R2:W-:Y:S01]  /*24730*/  STG.E.U16 [R154.64+0x12], R3 ;  /* 0x000012039a007986 */ /* 0x0005e2000c101522 */
[C---:B------:R-:W-:Y:S02]  /*24740*/  LOP3.LUT R0, R76.reuse, 0xffff, RZ, 0xc0, !PT ;  /* 0x0000ffff4c007812 */ /* 0x040fe400078ec0ff */
[----:B------:R-:W-:Y:S02]  /*24750*/  LOP3.LUT R164, R76, 0xff, RZ, 0xc0, !PT ;  /* 0x000000ff4ca47812 */ /* 0x000fe400078ec0ff */
[----:B------:R-:W-:Y:S01]  /*24760*/  SHF.R.U32.HI R0, RZ, 0x8, R0 ;  /* 0x00000008ff007819 */ /* 0x000fe20000011600 */
[----:B------:R-:W3:Y:S01]  /*24770*/  MUFU.EX2 R92, R204 ;  /* 0x000000cc005c7308 */ /* 0x000ee20000000800 */
[----:B------:R-:W-:Y:S02]  /*24780*/  SHF.R.U32.HI R158, RZ, 0x18, R76 ;  /* 0x00000018ff9e7819 */ /* 0x000fe4000001164c */
[----:B------:R-:W-:Y:S02]  /*24790*/  LOP3.LUT R163, R0, 0xffff, RZ, 0xc0, !PT ;  /* 0x0000ffff00a37812 */ /* 0x000fe400078ec0ff */
[C---:B------:R-:W-:Y:S02]  /*247a0*/  PRMT R0, R2.reuse, 0x7632, R0 ;  /* 0x0000763202007816 */ /* 0x040fe40000000000 */
[C---:B------:R-:W-:Y:S02]  /*247b0*/  ISETP.GE.U32.AND P6, PT, R241.reuse, R163, PT ;  /* 0x000000a3f100720c */ /* 0x040fe40003fc6070 */
[----:B------:R-:W-:Y:S01]  /*247c0*/  PRMT R78, R2, 0x5410, R0 ;  /* 0x00005410024e7816 */ /* 0x000fe20000000000 */
[----:B-1----:R-:W-:Y:S01]  /*247d0*/  MUFU.EX2 R73, R237 ;  /* 0x000000ed00497308 */ /* 0x002fe20000000800 */
[----:B------:R-:W-:Y:S02]  /*247e0*/  ISETP.GE.U32.AND P4, PT, R241, R158, PT ;  /* 0x0000009ef100720c */ /* 0x000fe40003f86070 */
[----:B--2---:R-:W-:Y:S01]  /*247f0*/  LOP3.LUT R3, R149, UR8, R200, 0x96, !PT ;  /* 0x0000000895037c12 */ /* 0x004fe2000f8e96c8 */
[----:B---3--:R-:W-:Y:S02]  /*24800*/  @!P2 HADD2 R87, -R2.H0_H0, -RZ.H0_H0 ;  /* 0xa00000ff0257a230 */ /* 0x008fe40000000900 */
[----:B----4-:R-:W-:Y:S03]  /*24810*/  @!P1 HADD2 R89, -R0.H0_H0, -RZ.H0_H0 ;  /* 0xa00000ff00599230 */ /* 0x010fe60000000900 */
[----:B------:R-:W-:Y:S01]  /*24820*/  PRMT R94, R87, 0x7610, R94 ;  /* 0x00007610575e7816 */ /* 0x000fe2000000005e */
[----:B------:R1:W-:Y:S01]  /*24830*/  @!P2 STL.S16 [R1+0xa0], R87 ;  /* 0x0000a0570100a387 */ /* 0x0003e20000100600 */
[----:B------:R-:W-:Y:S03]  /*24840*/  PRMT R96, R89, 0x7610, R96 ;  /* 0x0000761059607816 */ /* 0x000fe60000000060 */
[----:B------:R2:W-:Y:S01]  /*24850*/  @!P1 STL.S16 [R1+0xa8], R89 ;  /* 0x0000a85901009387 */ /* 0x0005e20000100600 */
[----:B------:R-:W-:Y:S01]  /*24860*/  @!P2 PRMT R2, R94, 0x5410, RZ ;  /* 0x000054105e02a816 */ /* 0x000fe200000000ff */
[----:B------:R-:W-:Y:S01]  /*24870*/  FADD.FTZ R94, R150, R81 ;  /* 0x00000051965e7221 */ /* 0x000fe20000010000 */
[----:B------:R-:W-:Y:S02]  /*24880*/  @!P1 PRMT R0, R96, 0x5410, RZ ;  /* 0x0000541060009816 */ /* 0x000fe400000000ff */
[C---:B------:R-:W-:Y:S01]  /*24890*/  ISETP.GE.U32.AND P1, PT, R241.reuse, R202, PT ;  /* 0x000000caf100720c */ /* 0x040fe20003f26070 */
[----:B------:R3:W-:Y:S01]  /*248a0*/  STG.E.U16 [R160.64+0xe], R2 ;  /* 0x00000e02a0007986 */ /* 0x0007e2000c101522 */
[----:B------:R-:W-:Y:S02]  /*248b0*/  ISETP.GE.U32.AND P2, PT, R241, R164, PT ;  /* 0x000000a4f100720c */ /* 0x000fe40003f46070 */
[----:B------:R-:W-:Y:S01]  /*248c0*/  LOP3.LUT R81, R115, UR7, R206, 0x96, !PT ;  /* 0x0000000773517c12 */ /* 0x000fe2000f8e96ce */
[----:B------:R4:W-:Y:S01]  /*248d0*/  STG.E.U16 [R160.64+0x10], R0 ;  /* 0x00001000a0007986 */ /* 0x0009e2000c101522 */
[----:B-1----:R-:W-:Y:S01]  /*248e0*/  FADD.FTZ R87, R219, R79 ;  /* 0x0000004fdb577221 */ /* 0x002fe20000010000 */
[----:B------:R-:W-:Y:S02]  /*248f0*/  SHF.R.U32.HI R79, RZ, 0x10, R76 ;  /* 0x00000010ff4f7819 */ /* 0x000fe4000001164c */
[----:B------:R-:W-:Y:S01]  /*24900*/  F2FP.PACK_AB R76, R97, R150 ;  /* 0x00000096614c723e */ /* 0x000fe200000000ff */
[----:B------:R-:W-:Y:S01]  /*24910*/  FADD.FTZ R96, R221, R87 ;  /* 0x00000057dd607221 */ /* 0x000fe20000010000 */
[----:B------:R-:W-:Y:S01]  /*24920*/  LOP3.LUT R87, R107, UR45, RZ, 0x3c, !PT ;  /* 0x0000002d6b577c12 */ /* 0x000fe2000f8e3cff */
[----:B------:R-:W-:Y:S01]  /*24930*/  FADD.FTZ R97, R97, R94 ;  /* 0x0000005e61617221 */ /* 0x000fe20000010000 */
[----:B------:R-:W-:Y:S01]  /*24940*/  LOP3.LUT R151, R79, 0xff, RZ, 0xc0, !PT ;  /* 0x000000ff4f977812 */ /* 0x000fe200078ec0ff */
[----:B------:R-:W-:Y:S01]  /*24950*/  @!P0 HADD2 R91, -R76.H0_H0, -RZ.H0_H0 ;  /* 0xa00000ff4c5b8230 */ /* 0x000fe20000000900 */
[----:B------:R-:W-:Y:S01]  /*24960*/  LOP3.LUT R150, R81, 0xff, RZ, 0xc0, !PT ;  /* 0x000000ff51967812 */ /* 0x000fe200078ec0ff */
[----:B------:R-:W-:Y:S01]  /*24970*/  IMAD.WIDE.U32 R116, R87, -0x326172a9, RZ ;  /* 0xcd9e8d5757747825 */ /* 0x000fe200078e00ff */
[----:B------:R-:W-:Y:S01]  /*24980*/  ISETP.GE.U32.AND P5, PT, R241, R151, PT ;  /* 0x00000097f100720c */ /* 0x000fe20003fa6070 */
[----:B------:R-:W-:Y:S01]  /*24990*/  MUFU.EX2 R87, R215 ;  /* 0x000000d700577308 */ /* 0x000fe20000000800 */
[----:B------:R-:W-:Y:S01]  /*249a0*/  PRMT R95, R91, 0x7610, R95 ;  /* 0x000076105b5f7816 */ /* 0x000fe2000000005f */
[----:B------:R1:W-:Y:S01]  /*249b0*/  @!P0 STL.S16 [R1+0xac], R91 ;  /* 0x0000ac5b01008387 */ /* 0x0003e20000100600 */
[----:B------:R-:W-:Y:S01]  /*249c0*/  LOP3.LUT R94, R117, UR44, R128, 0x96, !PT ;  /* 0x0000002c755e7c12 */ /* 0x000fe2000f8e9680 */
[--C-:B--2---:R-:W-:Y:S01]  /*249d0*/  FADD.FTZ R89, R162, R86.reuse ;  /* 0x00000056a2597221 */ /* 0x104fe20000010000 */
[C---:B------:R-:W-:Y:S01]  /*249e0*/  PRMT R86, R76.reuse, 0x7632, R86 ;  /* 0x000076324c567816 */ /* 0x040fe20000000056 */
[----:B------:R2:W2:Y:S01]  /*249f0*/  LDL.S16 R125, [R1+0xb8] ;  /* 0x0000b800017d7983 */ /* 0x0004a20000100600 */
[----:B------:R-:W-:Y:S01]  /*24a00*/  ISETP.GE.U32.AND P3, PT, R241, R150, PT ;  /* 0x00000096f100720c */ /* 0x000fe20003f66070 */
[----:B------:R-:W-:Y:S01]  /*24a10*/  IMAD.MOV.U32 R128, RZ, RZ, R132 ;  /* 0x000000ffff807224 */ /* 0x000fe200078e0084 */
[----:B------:R-:W-:Y:S01]  /*24a20*/  PRMT R79, R76, 0x5410, R86 ;  /* 0x000054104c4f7816 */ /* 0x000fe20000000056 */
[----:B------:R2:W2:Y:S01]  /*24a30*/  LDL.S16 R124, [R1+0xbc] ;  /* 0x0000bc00017c7983 */ /* 0x0004a20000100600 */
[----:B------:R-:W-:Y:S01]  /*24a40*/  @!P0 PRMT R76, R95, 0x5410, RZ ;  /* 0x000054105f4c8816 */ /* 0x000fe200000000ff */
[----:B------:R-:W-:Y:S01]  /*24a50*/  IMAD.WIDE.U32 R94, R94, -0x2daee0ad, RZ ;  /* 0xd2511f535e5e7825 */ /* 0x000fe200078e00ff */
[----:B------:R-:W-:Y:S01]  /*24a60*/  ISETP.GE.U32.AND P0, PT, R241, R133, PT ;  /* 0x00000085f100720c */ /* 0x000fe20003f06070 */
[----:B------:R2:W2:Y:S01]  /*24a70*/  LDL.S16 R122, [R1+0xe0] ;  /* 0x0000e000017a7983 */ /* 0x0004a20000100600 */
[----:B---3--:R-:W-:Y:S01]  /*24a80*/  LOP3.LUT R2, R3, 0xffff, RZ, 0xc0, !PT ;  /* 0x0000ffff03027812 */ /* 0x008fe200078ec0ff */
[----:B------:R-:W-:Y:S01]  /*24a90*/  FADD.FTZ R89, R88, R89 ;  /* 0x0000005958597221 */ /* 0x000fe20000010000 */
[----:B------:R-:W-:Y:S01]  /*24aa0*/  LOP3.LUT R98, R95, UR42, R98, 0x96, !PT ;  /* 0x0000002a5f627c12 */ /* 0x000fe2000f8e9662 */
[----:B------:R3:W3:Y:S01]  /*24ab0*/  LDL.S16 R119, [R1+0xdc] ;  /* 0x0000dc0001777983 */ /* 0x0006e20000100600 */
[C---:B------:R-:W-:Y:S01]  /*24ac0*/  F2FP.PACK_AB R88, R85.reuse, R88 ;  /* 0x000000585558723e */ /* 0x040fe200000000ff */
[----:B------:R-:W-:Y:S01]  /*24ad0*/  FADD.FTZ R106, R85, R89 ;  /* 0x00000059556a7221 */ /* 0x000fe20000010000 */
[----:B------:R-:W-:Y:S01]  /*24ae0*/  SHF.R.U32.HI R2, RZ, 0x8, R2 ;  /* 0x00000008ff027819 */ /* 0x000fe20000011602 */
[----:B------:R-:W-:Y:S01]  /*24af0*/  FADD.FTZ R85, R90, R93 ;  /* 0x0000005d5a557221 */ /* 0x000fe20000010000 */
[----:B------:R-:W-:Y:S01]  /*24b00*/  F2FP.PACK_AB R90, R84, R90 ;  /* 0x0000005a545a723e */ /* 0x000fe200000000ff */
[----:B------:R-:W-:Y:S01]  /*24b10*/  IMAD.WIDE.U32 R98, R98, -0x326172a9, RZ ;  /* 0xcd9e8d5762627825 */ /* 0x000fe200078e00ff */
[----:B----4-:R-:W-:Y:S01]  /*24b20*/  LOP3.LUT R0, R148, 0xffff, RZ, 0xc0, !PT ;  /* 0x0000ffff94007812 */ /* 0x010fe200078ec0ff */
[----:B------:R4:W4:Y:S01]  /*24b30*/  LDL.S16 R118, [R1+0xd8] ;  /* 0x0000d80001767983 */ /* 0x0009220000100600 */
[----:B-1----:R-:W1:Y:S01]  /*24b40*/  MUFU.EX2 R91, R211 ;  /* 0x000000d3005b7308 */ /* 0x002e620000000800 */
[----:B------:R-:W-:Y:S01]  /*24b50*/  FADD.FTZ R104, R84, R85 ;  /* 0x0000005554687221 */ /* 0x000fe20000010000 */
[----:B------:R-:W-:Y:S01]  /*24b60*/  LOP3.LUT R95, R99, UR41, R242, 0x96, !PT ;  /* 0x00000029635f7c12 */ /* 0x000fe2000f8e96f2 */
[----:B------:R-:W-:Y:S01]  /*24b70*/  FADD.FTZ R84, R203, R96 ;  /* 0x00000060cb547221 */ /* 0x000fe20000010000 */
[----:B------:R-:W-:Y:S01]  /*24b80*/  LOP3.LUT R96, R243, UR43, R116, 0x96, !PT ;  /* 0x0000002bf3607c12 */ /* 0x000fe2000f8e9674 */
[----:B------:R-:W-:Y:S01]  /*24b90*/  FADD.FTZ R93, R92, R97 ;  /* 0x000000615c5d7221 */ /* 0x000fe20000010000 */
[----:B------:R-:W-:Y:S01]  /*24ba0*/  F2FP.PACK_AB R85, R105, R203 ;  /* 0x000000cb6955723e */ /* 0x000fe200000000ff */
[----:B------:R2:W4:Y:S01]  /*24bb0*/  LDL.S16 R113, [R1+0xc8] ;  /* 0x0000c80001717983 */ /* 0x0005220000100600 */
[----:B------:R-:W-:Y:S01]  /*24bc0*/  F2FP.PACK_AB R92, R101, R92 ;  /* 0x0000005c655c723e */ /* 0x000fe200000000ff */
[----:B------:R-:W-:Y:S01]  /*24bd0*/  IMAD.WIDE.U32 R96, R96, -0x2daee0ad, RZ ;  /* 0xd2511f5360607825 */ /* 0x000fe200078e00ff */
[----:B------:R-:W-:Y:S01]  /*24be0*/  SHF.R.U32.HI R0, RZ, 0x8, R0 ;  /* 0x00000008ff007819 */ /* 0x000fe20000011600 */
[----:B------:R2:W4:Y:S01]  /*24bf0*/  LDL.S16 R107, [R1+0xc4] ;  /* 0x0000c400016b7983 */ /* 0x0005220000100600 */
[----:B------:R-:W1:Y:S01]  /*24c00*/  MUFU.EX2 R89, R214 ;  /* 0x000000d600597308 */ /* 0x000e620000000800 */
[----:B------:R-:W-:Y:S01]  /*24c10*/  FADD.FTZ R105, R105, R84 ;  /* 0x0000005469697221 */ /* 0x000fe20000010000 */
[----:B------:R-:W-:Y:S01]  /*24c20*/  LOP3.LUT R97, R97, UR40, R94, 0x96, !PT ;  /* 0x0000002861617c12 */ /* 0x000fe2000f8e965e */
[----:B------:R-:W-:Y:S01]  /*24c30*/  IMAD.WIDE.U32 R94, R95, -0x2daee0ad, RZ ;  /* 0xd2511f535f5e7825 */ /* 0x000fe200078e00ff */
[----:B------:R-:W-:Y:S03]  /*24c40*/  STG.E.U16 [R156.64+0x10], R76 ;  /* 0x0000104c9c007986 */ /* 0x000fe6000c101522 */
[----:B------:R-:W-:Y:S01]  /*24c50*/  IMAD.MOV.U32 R132, RZ, RZ, R112 ;  /* 0x000000ffff847224 */ /* 0x000fe200078e0070 */
[----:B------:R-:W-:Y:S01]  /*24c60*/  LOP3.LUT R102, R95, UR38, R96, 0x96, !PT ;  /* 0x000000265f667c12 */ /* 0x000fe2000f8e9660 */
[----:B------:R-:W-:Y:S01]  /*24c70*/  IMAD.WIDE.U32 R96, R97, -0x326172a9, RZ ;  /* 0xcd9e8d5761607825 */ /* 0x000fe200078e00ff */
[----:B------:R-:W1:Y:S02]  /*24c80*/  MUFU.EX2 R84, R217 ;  /* 0x000000d900547308 */ /* 0x000e640000000800 */
[----:B-1----:R-:W-:Y:S01]  /*24c90*/  F2FP.PACK_AB R95, R87, R91 ;  /* 0x0000005b575f723e */ /* 0x002fe200000000ff */
[----:B------:R-:W-:Y:S01]  /*24ca0*/  FADD.FTZ R101, R101, R93 ;  /* 0x0000005d65657221 */ /* 0x000fe20000010000 */
[----:B------:R-:W-:Y:S01]  /*24cb0*/  LOP3.LUT R98, R97, UR39, R98, 0x96, !PT ;  /* 0x0000002761627c12 */ /* 0x000fe2000f8e9662 */
[----:B------:R-:W-:Y:S01]  /*24cc0*/  FADD.FTZ R93, R91, R106 ;  /* 0x0000006a5b5d7221 */ /* 0x000fe20000010000 */
[----:B------:R-:W-:Y:S01]  /*24cd0*/  LOP3.LUT R106, R245, UR43, R116, 0x96, !PT ;  /* 0x0000002bf56a7c12 */ /* 0x000fe2000f8e9674 */
[----:B------:R-:W-:Y:S03]  /*24ce0*/  IMAD.WIDE.U32 R102, R102, -0x326172a9, RZ ;  /* 0xcd9e8d5766667825 */ /* 0x000fe600078e00ff */
[----:B------:R-:W1:Y:S01]  /*24cf0*/  MUFU.EX2 R112, R212 ;  /* 0x000000d400707308 */ /* 0x000e620000000800 */
[----:B------:R-:W-:Y:S01]  /*24d00*/  IMAD.WIDE.U32 R138, R98, -0x2daee0ad, RZ ;  /* 0xd2511f53628a7825 */ /* 0x000fe200078e00ff */
[----:B------:R-:W-:Y:S02]  /*24d10*/  LOP3.LUT R209, R103, UR5, R96, 0x96, !PT ;  /* 0x0000000567d17c12 */ /* 0x000fe4000f8e9660 */
[----:B------:R-:W-:Y:S01]  /*24d20*/  LOP3.LUT R98, R117, UR44, R128, 0x96, !PT ;  /* 0x0000002c75627c12 */ /* 0x000fe2000f8e9680 */
[----:B------:R-:W-:Y:S01]  /*24d30*/  FADD.FTZ R91, R89, R104 ;  /* 0x00000068595b7221 */ /* 0x000fe20000010000 */
[----:B------:R-:W-:Y:S01]  /*24d40*/  LOP3.LUT R111, R139, UR4, R94, 0x96, !PT ;  /* 0x000000048b6f7c12 */ /* 0x000fe2000f8e965e */
[----:B------:R-:W-:Y:S01]  /*24d50*/  FADD.FTZ R109, R87, R93 ;  /* 0x0000005d576d7221 */ /* 0x000fe20000010000 */
[----:B------:R-:W-:Y:S02]  /*24d60*/  PRMT R87, R88, 0x7632, R87 ;  /* 0x0000763258577816 */ /* 0x000fe40000000057 */
[----:B------:R-:W-:Y:S01]  /*24d70*/  SHF.R.U32.HI R93, RZ, 0x10, R81 ;  /* 0x00000010ff5d7819 */ /* 0x000fe20000011651 */
[----:B------:R-:W1:Y:S01]  /*24d80*/  MUFU.EX2 R99, R213 ;  /* 0x000000d500637308 */ /* 0x000e620000000800 */
[C---:B------:R-:W-:Y:S01]  /*24d90*/  F2FP.PACK_AB R96, R84.reuse, R89 ;  /* 0x000000595460723e */ /* 0x040fe200000000ff */
[----:B------:R-:W-:Y:S01]  /*24da0*/  FADD.FTZ R108, R84, R91 ;  /* 0x0000005b546c7221 */ /* 0x000fe20000010000 */
[----:B------:R-:W-:Y:S01]  /*24db0*/  PRMT R89, R90, 0x7632, R89 ;  /* 0x000076325a597816 */ /* 0x000fe20000000059 */
[----:B------:R-:W-:Y:S01]  /*24dc0*/  FADD.FTZ R84, R100, R101 ;  /* 0x0000006564547221 */ /* 0x000fe20000010000 */
[----:B------:R-:W-:Y:S05]  /*24dd0*/  LOP3.LUT R93, R93, 0xff, RZ, 0xc0, !PT ;  /* 0x000000ff5d5d7812 */ /* 0x000fea00078ec0ff */
[----:B------:R-:W-:Y:S01]  /*24de0*/  MUFU.EX2 R103, R229 ;  /* 0x000000e500677308 */ /* 0x000fe20000000800 */
[C---:B-1----:R-:W-:Y:S01]  /*24df0*/  F2FP.PACK_AB R100, R112.reuse, R100 ;  /* 0x000000647064723e */ /* 0x042fe200000000ff */
[----:B------:R-:W-:Y:S01]  /*24e00*/  FADD.FTZ R112, R112, R84 ;  /* 0x0000005470707221 */ /* 0x000fe20000010000 */
[----:B------:R-:W-:Y:S02]  /*24e10*/  LOP3.LUT R84, R81, 0xffff, RZ, 0xc0, !PT ;  /* 0x0000ffff51547812 */ /* 0x000fe400078ec0ff */
[----:B------:R-:W-:Y:S02]  /*24e20*/  SHF.R.U32.HI R81, RZ, 0x18, R81 ;  /* 0x00000018ff517819 */ /* 0x000fe40000011651 */
[----:B------:R-:W-:Y:S02]  /*24e30*/  SHF.R.U32.HI R84, RZ, 0x8, R84 ;  /* 0x00000008ff547819 */ /* 0x000fe40000011654 */
[----:B------:R-:W-:Y:S02]  /*24e40*/  PRMT R212, R241, 0x7054, R241 ;  /* 0x00007054f1d47816 */ /* 0x000fe400000000f1 */
[----:B------:R-:W-:Y:S01]  /*24e50*/  F2FP.PACK_AB R97, R110, R99 ;  /* 0x000000636e61723e */ /* 0x000fe200000000ff */
[----:B------:R-:W-:Y:S02]  /*24e60*/  FADD.FTZ R91, R99, R105 ;  /* 0x00000069635b7221 */ /* 0x000fe40000010000 */
[----:B------:R-:W-:Y:S04]  /*24e70*/  IMAD.WIDE.U32 R98, R98, -0x2daee0ad, RZ ;  /* 0xd2511f5362627825 */ /* 0x000fe800078e00ff */
[----:B------:R-:W-:Y:S01]  /*24e80*/  FADD.FTZ R110, R110, R91 ;  /* 0x0000005b6e6e7221 */ /* 0x000fe20000010000 */
[----:B------:R-:W-:Y:S02]  /*24e90*/  LOP3.LUT R91, R84, 0xffff, RZ, 0xc0, !PT ;  /* 0x0000ffff545b7812 */ /* 0x000fe400078ec0ff */
[----:B------:R-:W-:Y:S02]  /*24ea0*/  PRMT R84, R85, 0x7632, R84 ;  /* 0x0000763255547816 */ /* 0x000fe40000000054 */
[----:B------:R-:W-:Y:S02]  /*24eb0*/  LOP3.LUT R104, R99, UR42, R132, 0x96, !PT ;  /* 0x0000002a63687c12 */ /* 0x000fe4000f8e9684 */
[----:B------:R-:W-:Y:S03]  /*24ec0*/  LOP3.LUT R132, R74, 0xffff, RZ, 0xc0, !PT ;  /* 0x0000ffff4a847812 */ /* 0x000fe600078ec0ff */
[----:B------:R-:W-:Y:S01]  /*24ed0*/  IMAD.WIDE.U32 R104, R104, -0x326172a9, RZ ;  /* 0xcd9e8d5768687825 */ /* 0x000fe200078e00ff */
[----:B--2---:R-:W-:Y:S02]  /*24ee0*/  @!P1 HADD2 R125, -R86.H0_H0, -RZ.H0_H0 ;  /* 0xa00000ff567d9230 */ /* 0x004fe40000000900 */
[----:B------:R-:W-:Y:S03]  /*24ef0*/  @!P2 HADD2 R124, -R88.H0_H0, -RZ.H0_H0 ;  /* 0xa00000ff587ca230 */ /* 0x000fe60000000900 */
[----:B------:R-:W-:Y:S01]  /*24f00*/  PRMT R141, R125, 0x7610, R141 ;  /* 0x000076107d8d7816 */ /* 0x000fe2000000008d */
[----:B------:R-:W-:Y:S01]  /*24f10*/  @!P1 STL.S16 [R1+0xb8], R125 ;  /* 0x0000b87d01009387 */ /* 0x000fe20000100600 */
[----:B------:R-:W-:Y:S01]  /*24f20*/  @!P6 HADD2 R122, -R87.H0_H0, -RZ.H0_H0 ;  /* 0xa00000ff577ae230 */ /* 0x000fe20000000900 */
[----:B------:R-:W-:Y:S02]  /*24f30*/  PRMT R207, R124, 0x7610, R207 ;  /* 0x000076107ccf7816 */ /* 0x000fe400000000cf */
[----:B------:R1:W-:Y:S01]  /*24f40*/  @!P2 STL.S16 [R1+0xbc], R124 ;  /* 0x0000bc7c0100a387 */ /* 0x0003e20000100600 */
[----:B------:R-:W-:Y:S01]  /*24f50*/  PRMT R236, R141, 0x7610, R236 ;  /* 0x000076108dec7816 */ /* 0x000fe200000000ec */
[----:B---3--:R-:W-:Y:S01]  /*24f60*/  @!P5 HADD2 R119, -R90.H0_H0, -RZ.H0_H0 ;  /* 0xa00000ff5a77d230 */ /* 0x008fe20000000900 */
[----:B------:R-:W-:Y:S01]  /*24f70*/  PRMT R211, R122, 0x7610, R211 ;  /* 0x000076107ad37816 */ /* 0x000fe200000000d3 */
[----:B------:R2:W3:Y:S01]  /*24f80*/  LDL.S16 R94, [R1+0xc0] ;  /* 0x0000c000015e7983 */ /* 0x0004e20000100600 */
[----:B------:R-:W-:Y:S02]  /*24f90*/  SHF.R.U32.HI R141, RZ, 0x18, R114 ;  /* 0x00000018ff8d7819 */ /* 0x000fe40000011672 */
[----:B------:R-:W-:Y:S01]  /*24fa0*/  PRMT R120, R119, 0x7610, R120 ;  /* 0x0000761077787816 */ /* 0x000fe20000000078 */
[----:B------:R-:W-:Y:S01]  /*24fb0*/  @!P6 STL.S16 [R1+0xe0], R122 ;  /* 0x0000e07a0100e387 */ /* 0x000fe20000100600 */
[----:B------:R-:W-:Y:S01]  /*24fc0*/  ISETP.GE.U32.AND P6, PT, R241, R91, PT ;  /* 0x0000005bf100720c */ /* 0x000fe20003fc6070 */
[----:B----4-:R-:W-:Y:S01]  /*24fd0*/  @!P4 HADD2 R118, -R89.H0_H0, -RZ.H0_H0 ;  /* 0xa00000ff5976c230 */ /* 0x010fe20000000900 */
[----:B------:R-:W-:Y:S01]  /*24fe0*/  LOP3.LUT R91, R147, UR8, R166, 0x96, !PT ;  /* 0x00000008935b7c12 */ /* 0x000fe2000f8e96a6 */
[----:B------:R-:W-:Y:S01]  /*24ff0*/  @!P5 STL.S16 [R1+0xdc], R119 ;  /* 0x0000dc770100d387 */ /* 0x000fe20000100600 */
[C---:B------:R-:W-:Y:S02]  /*25000*/  ISETP.GE.U32.AND P5, PT, R241.reuse, R93, PT ;  /* 0x0000005df100720c */ /* 0x040fe40003fa6070 */
[----:B------:R-:W-:Y:S01]  /*25010*/  PRMT R137, R118, 0x7610, R137 ;  /* 0x0000761076897816 */ /* 0x000fe20000000089 */
[----:B------:R-:W-:Y:S01]  /*25020*/  @!P4 STL.S16 [R1+0xd8], R118 ;  /* 0x0000d8760100c387 */ /* 0x000fe20000100600 */
[----:B------:R-:W-:Y:S01]  /*25030*/  LOP3.LUT R93, R146, 0xffff, RZ, 0xc0, !PT ;  /* 0x0000ffff925d7812 */ /* 0x000fe200078ec0ff */
[----:B------:R-:W-:Y:S01]  /*25040*/  @!P3 HADD2 R113, -R85.H0_H0, -RZ.H0_H0 ;  /* 0xa00000ff5571b230 */ /* 0x000fe20000000900 */
[----:B------:R-:W-:Y:S02]  /*25050*/  ISETP.GE.U32.AND P4, PT, R241, R81, PT ;  /* 0x00000051f100720c */ /* 0x000fe40003f86070 */
[----:B------:R-:W-:Y:S01]  /*25060*/  SHF.R.U32.HI R93, RZ, 0x8, R93 ;  /* 0x00000008ff5d7819 */ /* 0x000fe2000001165d */
[----:B------:R-:W-:Y:S01]  /*25070*/  @!P6 HADD2 R107, -R84.H0_H0, -RZ.H0_H0 ;  /* 0xa00000ff546be230 */ /* 0x000fe20000000900 */
[----:B------:R-:W-:Y:S01]  /*25080*/  PRMT R123, R113, 0x7610, R123 ;  /* 0x00007610717b7816 */ /* 0x000fe2000000007b */
[----:B------:R-:W-:Y:S01]  /*25090*/  @!P3 STL.S16 [R1+0xc8], R113 ;  /* 0x0000c8710100b387 */ /* 0x000fe20000100600 */
[----:B------:R-:W-:Y:S01]  /*250a0*/  SHF.R.U32.HI R81, RZ, 0x10, R82 ;  /* 0x00000010ff517819 */ /* 0x000fe20000011652 */
[----:B-1----:R-:W-:Y:S01]  /*250b0*/  MUFU.EX2 R124, R224 ;  /* 0x000000e0007c7308 */ /* 0x002fe20000000800 */
[----:B------:R-:W-:Y:S01]  /*250c0*/  PRMT R121, R107, 0x7610, R121 ;  /* 0x000076106b797816 */ /* 0x000fe20000000079 */
[----:B------:R1:W-:Y:S01]  /*250d0*/  @!P6 STL.S16 [R1+0xc4], R107 ;  /* 0x0000c46b0100e387 */ /* 0x0003e20000100600 */
[----:B------:R-:W-:Y:S02]  /*250e0*/  SHF.R.U32.HI R74, RZ, 0x10, R91 ;  /* 0x00000010ff4a7819 */ /* 0x000fe4000001165b */
[----:B------:R-:W-:Y:S02]  /*250f0*/  LOP3.LUT R125, R83, UR7, R198, 0x96, !PT ;  /* 0x00000007537d7c12 */ /* 0x000fe4000f8e96c6 */
[----:B------:R-:W-:Y:S02]  /*25100*/  SHF.R.U32.HI R198, RZ, 0x10, R82 ;  /* 0x00000010ffc67819 */ /* 0x000fe40000011652 */
[----:B------:R-:W-:Y:S02]  /*25110*/  @P6 LOP3.LUT R183, R183, 0x400000, RZ, 0xfc, !PT ;  /* 0x00400000b7b76812 */ /* 0x000fe400078efcff */
[----:B------:R-:W-:Y:S02]  /*25120*/  PRMT R149, R123, 0x7610, R149 ;  /* 0x000076107b957816 */ /* 0x000fe40000000095 */
[----:B------:R-:W-:Y:S04]  /*25130*/  LOP3.LUT R183, R183, 0xff7fffff, RZ, 0xc0, !PT ;  /* 0xff7fffffb7b77812 */ /* 0x000fe800078ec0ff */
[----:B------:R-:W-:Y:S04]  /*25140*/  @P5 LOP3.LUT R183, R183, 0x800000, RZ, 0xfc, !PT ;  /* 0x00800000b7b75812 */ /* 0x000fe800078efcff */
[----:B------:R-:W-:Y:S04]  /*25150*/  LOP3.LUT R183, R183, 0xfeffffff, RZ, 0xc0, !PT ;  /* 0xfeffffffb7b77812 */ /* 0x000fe800078ec0ff */
[----:B------:R-:W-:Y:S01]  /*25160*/  @P4 LOP3.LUT R183, R183, 0x1000000, RZ, 0xfc, !PT ;  /* 0x01000000b7b74812 */ /* 0x000fe200078efcff */
[----:B-1----:R-:W-:Y:S03]  /*25170*/  IMAD.WIDE.U32 R106, R106, -0x2daee0ad, RZ ;  /* 0xd2511f536a6a7825 */ /* 0x002fe600078e00ff */
[----:B------:R-:W-:Y:S02]  /*25180*/  LOP3.LUT R183, R183, 0xfdffffff, RZ, 0xc0, !PT ;  /* 0xfdffffffb7b77812 */ /* 0x000fe400078ec0ff */
[----:B------:R-:W-:Y:S02]  /*25190*/  LOP3.LUT R107, R107, UR40, R98, 0x96, !PT ;  /* 0x000000286b6b7c12 */ /* 0x000fe4000f8e9662 */
[----:B------:R-:W-:Y:S05]  /*251a0*/  LOP3.LUT R98, R105, UR41, R244, 0x96, !PT ;  /* 0x0000002969627c12 */ /* 0x000fea000f8e96f4 */
[----:B------:R-:W-:Y:S05]  /*251b0*/  IMAD.WIDE.U32 R98, R98, -0x2daee0ad, RZ ;  /* 0xd2511f5362627825 */ /* 0x000fea00078e00ff */
[----:B------:R-:W-:Y:S01]  /*251c0*/  LOP3.LUT R105, R99, UR38, R106, 0x96, !PT ;  /* 0x0000002663697c12 */ /* 0x000fe2000f8e966a */
[----:B------:R-:W-:Y:S01]  /*251d0*/  IMAD.WIDE.U32 R106, R107, -0x326172a9, RZ ;  /* 0xcd9e8d576b6a7825 */ /* 0x000fe200078e00ff */
[----:B------:R-:W-:Y:S01]  /*251e0*/  PRMT R99, R97, 0x7632, R99 ;  /* 0x0000763261637816 */ /* 0x000fe20000000063 */
[----:B------:R-:W-:Y:S03]  /*251f0*/  UMOV UR38, UR24 ;  /* 0x0000001800267c82 */ /* 0x000fe60008000000 */
[----:B------:R-:W-:Y:S02]  /*25200*/  LOP3.LUT R104, R107, UR39, R104, 0x96, !PT ;  /* 0x000000276b687c12 */ /* 0x000fe4000f8e9668 */
[----:B------:R-:W-:Y:S03]  /*25210*/  MUFU.EX2 R107, R223 ;  /* 0x000000df006b7308 */ /* 0x000fe60000000800 */
[----:B------:R-:W-:Y:S04]  /*25220*/  IMAD.WIDE.U32 R204, R104, -0x2daee0ad, RZ ;  /* 0xd2511f5368cc7825 */ /* 0x000fe800078e00ff */
[----:B------:R-:W-:Y:S01]  /*25230*/  IMAD.WIDE.U32 R104, R105, -0x326172a9, RZ ;  /* 0xcd9e8d5769687825 */ /* 0x000fe200078e00ff */
[----:B------:R-:W-:Y:S02]  /*25240*/  LOP3.LUT R119, R205, UR4, R98, 0x96, !PT ;  /* 0x00000004cd777c12 */ /* 0x000fe4000f8e9662 */
[----:B------:R-:W-:Y:S02]  /*25250*/  LOP3.LUT R98, R91, 0xffff, RZ, 0xc0, !PT ;  /* 0x0000ffff5b627812 */ /* 0x000fe400078ec0ff */
[----:B------:R-:W-:Y:S02]  /*25260*/  LOP3.LUT R208, R105, UR5, R106, 0x96, !PT ;  /* 0x0000000569d07c12 */ /* 0x000fe4000f8e966a */
[----:B------:R-:W-:Y:S01]  /*25270*/  SHF.R.U32.HI R98, RZ, 0x8, R98 ;  /* 0x00000008ff627819 */ /* 0x000fe20000011662 */
[----:B------:R-:W1:Y:S02]  /*25280*/  MUFU.EX2 R105, R225 ;  /* 0x000000e100697308 */ /* 0x000e640000000800 */
[----:B-1----:R-:W-:Y:S01]  /*25290*/  FADD.FTZ R72, R105, R108 ;  /* 0x0000006c69487221 */ /* 0x002fe20000010000 */
[----:B---3--:R-:W-:Y:S05]  /*252a0*/  @!P5 HADD2 R94, -R92.H0_H0, -RZ.H0_H0 ;  /* 0xa00000ff5c5ed230 */ /* 0x008fea0000000900 */
[----:B------:R-:W-:Y:S01]  /*252b0*/  PRMT R210, R94, 0x7610, R210 ;  /* 0x000076105ed27816 */ /* 0x000fe200000000d2 */
[----:B------:R1:W-:Y:S03]  /*252c0*/  @!P5 STL.S16 [R1+0xc0], R94 ;  /* 0x0000c05e0100d387 */ /* 0x0003e60000100600 */
[----:B------:R-:W-:Y:S01]  /*252d0*/  PRMT R245, R210, 0x7610, R245 ;  /* 0x00007610d2f57816 */ /* 0x000fe200000000f5 */
[----:B------:R2:W3:Y:S04]  /*252e0*/  LDL.S16 R118, [R1+0xb0] ;  /* 0x0000b00001767983 */ /* 0x0004e80000100600 */
[----:B------:R2:W4:Y:S04]  /*252f0*/  LDL.S16 R117, [R1+0xb4] ;  /* 0x0000b40001757983 */ /* 0x0005280000100600 */
[----:B------:R2:W2:Y:S04]  /*25300*/  LDL.S16 R116, [R1+0xd4] ;  /* 0x0000d40001747983 */ /* 0x0004a80000100600 */
[----:B------:R2:W2:Y:S01]  /*25310*/  LDL.S16 R113, [R1+0xd0] ;  /* 0x0000d00001717983 */ /* 0x0004a20000100600 */
[----:B-1----:R-:W-:Y:S04]  /*25320*/  LOP3.LUT R94, R146, 0xff, RZ, 0xc0, !PT ;  /* 0x000000ff925e7812 */ /* 0x002fe800078ec0ff */
[----:B------:R-:W-:Y:S02]  /*25330*/  PRMT R136, R94, 0x5410, R93 ;  /* 0x000054105e887816 */ /* 0x000fe4000000005d */
[--C-:B------:R-:W-:Y:S02]  /*25340*/  SHF.R.U32.HI R93, RZ, 0x10, R146.reuse ;  /* 0x00000010ff5d7819 */ /* 0x100fe40000011692 */
[----:B------:R-:W-:Y:S02]  /*25350*/  SHF.R.U32.HI R146, RZ, 0x18, R146 ;  /* 0x00000018ff927819 */ /* 0x000fe40000011692 */
[----:B------:R-:W-:Y:S02]  /*25360*/  LOP3.LUT R93, R93, 0xff, RZ, 0xc0, !PT ;  /* 0x000000ff5d5d7812 */ /* 0x000fe400078ec0ff */
[----:B------:R-:W-:Y:S02]  /*25370*/  LOP3.LUT R94, R91, 0xff, RZ, 0xc0, !PT ;  /* 0x000000ff5b5e7812 */ /* 0x000fe400078ec0ff */
[----:B------:R-:W-:Y:S02]  /*25380*/  PRMT R135, R93, 0x5410, R146 ;  /* 0x000054105d877816 */ /* 0x000fe40000000092 */
[----:B------:R-:W-:Y:S02]  /*25390*/  PRMT R93, R92, 0x7632, R93 ;  /* 0x000076325c5d7816 */ /* 0x000fe4000000005d */
[----:B------:R-:W-:Y:S02]  /*253a0*/  PRMT R101, R94, 0x5410, R98 ;  /* 0x000054105e657816 */ /* 0x000fe40000000062 */
[----:B------:R-:W-:Y:S02]  /*253b0*/  PRMT R94, R95, 0x7632, R94 ;  /* 0x000076325f5e7816 */ /* 0x000fe4000000005e */
[----:B------:R-:W-:Y:S02]  /*253c0*/  PRMT R98, R96, 0x7632, R98 ;  /* 0x0000763260627816 */ /* 0x000fe40000000062 */
[----:B------:R-:W-:Y:S01]  /*253d0*/  SHF.R.U32.HI R91, RZ, 0x18, R91 ;  /* 0x00000018ff5b7819 */ /* 0x000fe2000001165b */
[----:B---3--:R-:W-:Y:S02]  /*253e0*/  @!P4 HADD2 R118, -R93.H0_H0, -RZ.H0_H0 ;  /* 0xa00000ff5d76c230 */ /* 0x008fe40000000900 */
[----:B----4-:R-:W-:Y:S03]  /*253f0*/  @!P0 HADD2 R117, -R95.H0_H0, -RZ.H0_H0 ;  /* 0xa00000ff5f758230 */ /* 0x010fe60000000900 */
[----:B------:R-:W-:Y:S01]  /*25400*/  PRMT R244, R118, 0x7610, R244 ;  /* 0x0000761076f47816 */ /* 0x000fe200000000f4 */
[----:B------:R1:W-:Y:S01]  /*25410*/  @!P4 STL.S16 [R1+0xb0], R118 ;  /* 0x0000b0760100c387 */ /* 0x0003e20000100600 */
[----:B------:R-:W-:Y:S03]  /*25420*/  PRMT R243, R117, 0x7610, R243 ;  /* 0x0000761075f37816 */ /* 0x000fe600000000f3 */
[----:B------:R3:W4:Y:S04]  /*25430*/  LDL.S16 R106, [R1+0xcc] ;  /* 0x0000cc00016a7983 */ /* 0x0007280000100600 */
[----:B------:R3:W-:Y:S01]  /*25440*/  @!P0 STL.S16 [R1+0xb4], R117 ;  /* 0x0000b47501008387 */ /* 0x0007e20000100600 */
[----:B------:R-:W-:Y:S11]  /*25450*/  ISETP.GE.U32.AND P0, PT, R241, R132, PT ;  /* 0x00000084f100720c */ /* 0x000ff60003f06070 */
[----:B------:R-:W-:Y:S02]  /*25460*/  @!UPT UIADD3 URZ, URZ, URZ, URZ ;  /* 0x0000003f3f3ff290 */ /* 0x000fe4000fffe03f */
[----:B--2---:R-:W-:Y:S01]  /*25470*/  @!P0 HADD2 R116, -R94.H0_H0, -RZ.H0_H0 ;  /* 0xa00000ff5e748230 */ /* 0x004fe20000000900 */
[----:B-1----:R-:W-:Y:S02]  /*25480*/  LOP3.LUT R118, R81, 0xff, RZ, 0xc0, !PT ;  /* 0x000000ff51767812 */ /* 0x002fe400078ec0ff */
[----:B------:R-:W-:Y:S02]  /*25490*/  LOP3.LUT R81, R74, 0xff, RZ, 0xc0, !PT ;  /* 0x000000ff4a517812 */ /* 0x000fe400078ec0ff */
[----:B------:R1:W-:Y:S01]  /*254a0*/  @!P0 STL.S16 [R1+0xd4], R116 ;  /* 0x0000d47401008387 */ /* 0x0003e20000100600 */
[----:B------:R-:W-:Y:S01]  /*254b0*/  ISETP.GE.U32.AND P0, PT, R241, R118, PT ;  /* 0x00000076f100720c */ /* 0x000fe20003f06070 */
[----:B------:R-:W2:Y:S01]  /*254c0*/  MUFU.EX2 R74, R228 ;  /* 0x000000e4004a7308 */ /* 0x000ea20000000800 */
[----:B------:R-:W-:Y:S01]  /*254d0*/  PRMT R242, R116, 0x7610, R242 ;  /* 0x0000761074f27816 */ /* 0x000fe200000000f2 */
[----:B------:R1:W4:Y:S01]  /*254e0*/  LDL.S16 R122, [R1+0xf0] ;  /* 0x0000f000017a7983 */ /* 0x0003220000100600 */
[----:B---3--:R-:W-:Y:S02]  /*254f0*/  SHF.R.U32.HI R117, RZ, 0x18, R82 ;  /* 0x00000018ff757819 */ /* 0x008fe40000011652 */
[----:B------:R-:W-:Y:S01]  /*25500*/  PRMT R134, R81, 0x5410, R91 ;  /* 0x0000541051867816 */ /* 0x000fe2000000005b */
[----:B------:R-:W-:Y:S01]  /*25510*/  FADD.FTZ R81, R103, R109 ;  /* 0x0000006d67517221 */ /* 0x000fe20000010000 */
[----:B------:R-:W-:Y:S02]  /*25520*/  SHF.R.U32.HI R82, RZ, 0x10, R114 ;  /* 0x00000010ff527819 */ /* 0x000fe40000011672 */
[----:B------:R-:W-:Y:S02]  /*25530*/  F2FP.PACK_AB R103, R75, R103 ;  /* 0x000000674b67723e */ /* 0x000fe400000000ff */
[----:B------:R-:W-:Y:S01]  /*25540*/  LOP3.LUT R82, R82, 0xff, RZ, 0xc0, !PT ;  /* 0x000000ff52527812 */ /* 0x000fe200078ec0ff */
[----:B------:R-:W-:Y:S03]  /*25550*/  @!P0 HADD2 R113, -R96.H0_H0, -RZ.H0_H0 ;  /* 0xa00000ff60718230 */ /* 0x000fe60000000900 */
[----:B------:R-:W-:Y:S02]  /*25560*/  ISETP.GE.U32.AND P1, PT, R241, R82, PT ;  /* 0x00000052f100720c */ /* 0x000fe40003f26070 */
[----:B------:R-:W-:Y:S01]  /*25570*/  PRMT R230, R113, 0x7610, R230 ;  /* 0x0000761071e67816 */ /* 0x000fe200000000e6 */
[----:B------:R3:W-:Y:S01]  /*25580*/  @!P0 STL.S16 [R1+0xd0], R113 ;  /* 0x0000d07101008387 */ /* 0x0007e20000100600 */
[C---:B------:R-:W-:Y:S02]  /*25590*/  ISETP.GE.U32.AND P0, PT, R241.reuse, R117, PT ;  /* 0x00000075f100720c */ /* 0x040fe40003f06070 */
[----:B------:R-:W-:Y:S02]  /*255a0*/  SHF.R.U32.HI R82, RZ, 0x18, R114 ;  /* 0x00000018ff527819 */ /* 0x000fe40000011672 */
[C---:B--2---:R-:W-:Y:S01]  /*255b0*/  F2FP.PACK_AB R105, R74.reuse, R105 ;  /* 0x000000694a69723e */ /* 0x044fe200000000ff */
[----:B------:R-:W-:Y:S01]  /*255c0*/  FADD.FTZ R91, R74, R72 ;  /* 0x000000484a5b7221 */ /* 0x000fe20000010000 */
[C---:B------:R-:W-:Y:S04]  /*255d0*/  LOP3.LUT R72, R114.reuse, 0xff, RZ, 0xc0, !PT ;  /* 0x000000ff72487812 */ /* 0x040fe800078ec0ff */
[----:B------:R-:W-:Y:S02]  /*255e0*/  ISETP.GE.U32.AND P3, PT, R241, R72, PT ;  /* 0x00000048f100720c */ /* 0x000fe40003f66070 */
[----:B------:R-:W-:Y:S04]  /*255f0*/  LOP3.LUT R72, R114, 0xffff, RZ, 0xc0, !PT ;  /* 0x0000ffff72487812 */ /* 0x000fe800078ec0ff */
[----:B------:R-:W-:Y:S04]  /*25600*/  SHF.R.U32.HI R72, RZ, 0x8, R72 ;  /* 0x00000008ff487819 */ /* 0x000fe80000011648 */
[----:B------:R-:W-:Y:S03]  /*25610*/  LOP3.LUT R72, R72, 0xffff, RZ, 0xc0, !PT ;  /* 0x0000ffff48487812 */ /* 0x000fe600078ec0ff */
[----:B------:R-:W-:Y:S02]  /*25620*/  @P3 LOP3.LUT R183, R183, 0x2000000, RZ, 0xfc, !PT ;  /* 0x02000000b7b73812 */ /* 0x000fe400078efcff */
[----:B------:R-:W-:Y:S01]  /*25630*/  ISETP.GE.U32.AND P2, PT, R241, R72, PT ;  /* 0x00000048f100720c */ /* 0x000fe20003f46070 */
[--C-:B------:R-:W-:Y:S01]  /*25640*/  HSET2.LE.AND R72, R101, R212.reuse, PT ;  /* 0x000000d465487233 */ /* 0x100fe20003803000 */
[----:B------:R-:W-:Y:S01]  /*25650*/  LOP3.LUT R183, R183, 0xfbffffff, RZ, 0xc0, !PT ;  /* 0xfbffffffb7b77812 */ /* 0x000fe200078ec0ff */
[----:B------:R2:W-:Y:S03]  /*25660*/  MUFU.EX2 R101, R231 ;  /* 0x000000e700657308 */ /* 0x0005e60000000800 */
[----:B------:R-:W-:Y:S02]  /*25670*/  LOP3.LUT R72, R72, R142, RZ, 0xc0, !PT ;  /* 0x0000008e48487212 */ /* 0x000fe400078ec0ff */
[----:B------:R-:W-:Y:S05]  /*25680*/  PRMT R142, R137, 0x7610, R142 ;  /* 0x00007610898e7816 */ /* 0x000fea000000008e */
[----:B------:R-:W-:Y:S01]  /*25690*/  @P2 LOP3.LUT R183, R183, 0x4000000, RZ, 0xfc, !PT ;  /* 0x04000000b7b72812 */ /* 0x000fe200078efcff */
[----:B------:R-:W-:Y:S03]  /*256a0*/  MUFU.EX2 R137, R238 ;  /* 0x000000ee00897308 */ /* 0x000fe60000000800 */
[----:B------:R-:W-:Y:S04]  /*256b0*/  LOP3.LUT R183, R183, 0xf7ffffff, RZ, 0xc0, !PT ;  /* 0xf7ffffffb7b77812 */ /* 0x000fe800078ec0ff */
[----:B------:R-:W-:Y:S02]  /*256c0*/  @P1 LOP3.LUT R183, R183, 0x8000000, RZ, 0xfc, !PT ;  /* 0x08000000b7b71812 */ /* 0x000fe400078efcff */
[----:B--2---:R-:W-:Y:S01]  /*256d0*/  PRMT R231, R211, 0x7610, R231 ;  /* 0x00007610d3e77816 */ /* 0x004fe200000000e7 */
[----:B----4-:R-:W-:Y:S05]  /*256e0*/  @!P0 HADD2 R106, -R98.H0_H0, -RZ.H0_H0 ;  /* 0xa00000ff626a8230 */ /* 0x010fea0000000900 */
[----:B------:R-:W-:Y:S01]  /*256f0*/  PRMT R229, R106, 0x7610, R229 ;  /* 0x000076106ae57816 */ /* 0x000fe200000000e5 */
[----:B------:R2:W-:Y:S01]  /*25700*/  @!P0 STL.S16 [R1+0xcc], R106 ;  /* 0x0000cc6a01008387 */ /* 0x0005e20000100600 */
[----:B------:R-:W-:Y:S03]  /*25710*/  ISETP.GE.U32.AND P0, PT, R241, R82, PT ;  /* 0x00000052f100720c */ /* 0x000fe60003f06070 */
[----:B-1----:R1:W4:Y:S04]  /*25720*/  LDL.S16 R116, [R1+0xec] ;  /* 0x0000ec0001747983 */ /* 0x0023280000100600 */
[----:B---3--:R1:W3:Y:S01]  /*25730*/  LDL.S16 R113, [R1+0xe8] ;  /* 0x0000e80001717983 */ /* 0x0082e20000100600 */
[----:B------:R-:W-:Y:S01]  /*25740*/  @!P3 HADD2 R122, -R97.H0_H0, -RZ.H0_H0 ;  /* 0xa00000ff617ab230 */ /* 0x000fe20000000900 */
[----:B--2---:R-:W-:Y:S04]  /*25750*/  FADD.FTZ R106, R75, R81 ;  /* 0x000000514b6a7221 */ /* 0x004fe80000010000 */
[----:B------:R-:W-:Y:S01]  /*25760*/  PRMT R228, R122, 0x7610, R228 ;  /* 0x000076107ae47816 */ /* 0x000fe200000000e4 */
[----:B------:R-:W-:Y:S01]  /*25770*/  @!P3 STL.S16 [R1+0xf0], R122 ;  /* 0x0000f07a0100b387 */ /* 0x000fe20000100600 */
[----:B------:R-:W-:Y:S02]  /*25780*/  IMAD.WIDE.U32 R74, R111, -0x326172a9, RZ ;  /* 0xcd9e8d576f4a7825 */ /* 0x000fe400078e00ff */
[----:B------:R-:W2:Y:S01]  /*25790*/  MUFU.EX2 R111, R227 ;  /* 0x000000e3006f7308 */ /* 0x000ea20000000800 */
[----:B------:R1:W3:Y:S01]  /*257a0*/  LDL.S16 R108, [R1+0xe4] ;  /* 0x0000e400016c7983 */ /* 0x0002e20000100600 */
[----:B------:R-:W-:Y:S01]  /*257b0*/  FADD.FTZ R81, R107, R110 ;  /* 0x0000006e6b517221 */ /* 0x000fe20000010000 */
[C---:B------:R-:W-:Y:S02]  /*257c0*/  F2FP.PACK_AB R107, R124.reuse, R107 ;  /* 0x0000006b7c6b723e */ /* 0x040fe400000000ff */
[C-C-:B------:R-:W-:Y:S01]  /*257d0*/  LOP3.LUT R131, R75.reuse, UR8, R102.reuse, 0x96, !PT ;  /* 0x000000084b837c12 */ /* 0x140fe2000f8e9666 */
[----:B------:R-:W-:Y:S01]  /*257e0*/  FADD.FTZ R124, R124, R81 ;  /* 0x000000517c7c7221 */ /* 0x000fe20000010000 */
[--C-:B------:R-:W-:Y:S02]  /*257f0*/  LOP3.LUT R81, R75, UR8, R102.reuse, 0x96, !PT ;  /* 0x000000084b517c12 */ /* 0x100fe4000f8e9666 */
[----:B------:R-:W-:Y:S02]  /*25800*/  PRMT R102, R100, 0x7632, R102 ;  /* 0x0000763264667816 */ /* 0x000fe40000000066 */
[C---:B------:R-:W-:Y:S02]  /*25810*/  LOP3.LUT R130, R74.reuse, 0xff, RZ, 0xc0, !PT ;  /* 0x000000ff4a827812 */ /* 0x040fe400078ec0ff */
[C---:B------:R-:W-:Y:S02]  /*25820*/  LOP3.LUT R139, R74.reuse, 0xffff, RZ, 0xc0, !PT ;  /* 0x0000ffff4a8b7812 */ /* 0x040fe400078ec0ff */
[--C-:B------:R-:W-:Y:S02]  /*25830*/  SHF.R.U32.HI R147, RZ, 0x18, R74.reuse ;  /* 0x00000018ff937819 */ /* 0x100fe4000001164a */
[--C-:B------:R-:W-:Y:S02]  /*25840*/  SHF.R.U32.HI R159, RZ, 0x10, R74.reuse ;  /* 0x00000010ff9f7819 */ /* 0x100fe4000001164a */
[C---:B------:R-:W-:Y:S02]  /*25850*/  LOP3.LUT R162, R74.reuse, 0xffff, RZ, 0xc0, !PT ;  /* 0x0000ffff4aa27812 */ /* 0x040fe400078ec0ff */
[----:B------:R-:W-:Y:S02]  /*25860*/  LOP3.LUT R165, R74, 0xff, RZ, 0xc0, !PT ;  /* 0x000000ff4aa57812 */ /* 0x000fe400078ec0ff */
[----:B------:R-:W-:Y:S01]  /*25870*/  SHF.R.U32.HI R167, RZ, 0x10, R74 ;  /* 0x00000010ffa77819 */ /* 0x000fe2000001164a */
[----:B--2---:R-:W-:Y:S01]  /*25880*/  FADD.FTZ R83, R111, R112 ;  /* 0x000000706f537221 */ /* 0x004fe20000010000 */
[----:B------:R-:W-:Y:S02]  /*25890*/  SHF.R.U32.HI R166, RZ, 0x18, R74 ;  /* 0x00000018ffa67819 */ /* 0x000fe4000001164a */
[----:B------:R-:W-:Y:S02]  /*258a0*/  LOP3.LUT R74, R3, 0xff, RZ, 0xc0, !PT ;  /* 0x000000ff034a7812 */ /* 0x000fe400078ec0ff */
[----:B------:R-:W-:Y:S02]  /*258b0*/  PRMT R75, R120, 0x7610, R75 ;  /* 0x00007610784b7816 */ /* 0x000fe4000000004b */
[----:B------:R-:W-:Y:S02]  /*258c0*/  PRMT R112, R74, 0x5410, R2 ;  /* 0x000054104a707816 */ /* 0x000fe40000000002 */
[--C-:B------:R-:W-:Y:S02]  /*258d0*/  SHF.R.U32.HI R2, RZ, 0x10, R3.reuse ;  /* 0x00000010ff027819 */ /* 0x100fe40000011603 */
[----:B------:R-:W-:Y:S02]  /*258e0*/  SHF.R.U32.HI R74, RZ, 0x18, R3 ;  /* 0x00000018ff4a7819 */ /* 0x000fe40000011603 */
[----:B------:R-:W-:Y:S02]  /*258f0*/  LOP3.LUT R3, R2, 0xff, RZ, 0xc0, !PT ;  /* 0x000000ff02037812 */ /* 0x000fe400078ec0ff */
[----:B------:R-:W-:Y:S01]  /*25900*/  LOP3.LUT R128, R81, 0xff, RZ, 0xc0, !PT ;  /* 0x000000ff51807812 */ /* 0x000fe200078ec0ff */
[----:B------:R2:W-:Y:S01]  /*25910*/  MUFU.EX2 R2, R233 ;  /* 0x000000e900027308 */ /* 0x0005e20000000800 */
[----:B------:R-:W-:Y:S02]  /*25920*/  SHF.R.U32.HI R120, RZ, 0x18, R81 ;  /* 0x00000018ff787819 */ /* 0x000fe40000011651 */
[----:B------:R-:W-:Y:S02]  /*25930*/  PRMT R205, R75, 0x7610, R205 ;  /* 0x000076104bcd7816 */ /* 0x000fe400000000cd */
[----:B------:R-:W-:Y:S02]  /*25940*/  PRMT R109, R107, 0x7632, R109 ;  /* 0x000076326b6d7816 */ /* 0x000fe4000000006d */
[----:B------:R-:W-:Y:S02]  /*25950*/  PRMT R237, R205, 0x7610, R237 ;  /* 0x00007610cded7816 */ /* 0x000fe400000000ed */
[----:B--2---:R-:W-:Y:S01]  /*25960*/  PRMT R233, R207, 0x7610, R233 ;  /* 0x00007610cfe97816 */ /* 0x004fe200000000e9 */
[----:B----4-:R-:W-:Y:S02]  /*25970*/  @!P2 HADD2 R116, -R99.H0_H0, -RZ.H0_H0 ;  /* 0xa00000ff6374a230 */ /* 0x010fe40000000900 */
[----:B---3--:R-:W-:Y:S03]  /*25980*/  @!P1 HADD2 R113, -R100.H0_H0, -RZ.H0_H0 ;  /* 0xa00000ff64719230 */ /* 0x008fe60000000900 */
[----:B------:R-:W-:Y:S01]  /*25990*/  PRMT R225, R116, 0x7610, R225 ;  /* 0x0000761074e17816 */ /* 0x000fe200000000e1 */
[----:B------:R2:W-:Y:S01]  /*259a0*/  @!P2 STL.S16 [R1+0xec], R116 ;  /* 0x0000ec740100a387 */ /* 0x0005e20000100600 */
[----:B------:R-:W-:Y:S02]  /*259b0*/  ISETP.GE.U32.AND P2, PT, R241, R120, PT ;  /* 0x00000078f100720c */ /* 0x000fe40003f46070 */
[----:B------:R-:W-:Y:S01]  /*259c0*/  PRMT R224, R113, 0x7610, R224 ;  /* 0x0000761071e07816 */ /* 0x000fe200000000e0 */
[----:B------:R3:W-:Y:S01]  /*259d0*/  @!P1 STL.S16 [R1+0xe8], R113 ;  /* 0x0000e87101009387 */ /* 0x0007e20000100600 */
[----:B------:R-:W-:Y:S01]  /*259e0*/  ISETP.GE.U32.AND P1, PT, R241, R128, PT ;  /* 0x00000080f100720c */ /* 0x000fe20003f26070 */
[----:B------:R-:W-:Y:S01]  /*259f0*/  @!P0 HADD2 R108, -R102.H0_H0, -RZ.H0_H0 ;  /* 0xa00000ff666c8230 */ /* 0x000fe20000000900 */
[----:B--2---:R-:W2:Y:S04]  /*25a00*/  MUFU.EX2 R116, R226 ;  /* 0x000000e200747308 */ /* 0x004ea80000000800 */
[----:B------:R-:W-:Y:S01]  /*25a10*/  PRMT R223, R108, 0x7610, R223 ;  /* 0x000076106cdf7816 */ /* 0x000fe200000000df */
[----:B------:R4:W-:Y:S05]  /*25a20*/  @!P0 STL.S16 [R1+0xe4], R108 ;  /* 0x0000e46c01008387 */ /* 0x0009ea0000100600 */
[----:B---3--:R-:W3:Y:S01]  /*25a30*/  MUFU.EX2 R113, R234 ;  /* 0x000000ea00717308 */ /* 0x008ee20000000800 */
[C---:B--2---:R-:W-:Y:S01]  /*25a40*/  F2FP.PACK_AB R111, R116.reuse, R111 ;  /* 0x0000006f746f723e */ /* 0x044fe200000000ff */
[----:B------:R-:W-:Y:S01]  /*25a50*/  FADD.FTZ R116, R116, R83 ;  /* 0x0000005374747221 */ /* 0x000fe20000010000 */
[----:B------:R-:W-:Y:S02]  /*25a60*/  PRMT R226, R149, 0x7610, R226 ;  /* 0x0000761095e27816 */ /* 0x000fe400000000e2 */
[----:B----4-:R-:W-:Y:S02]  /*25a70*/  PRMT R108, R3, 0x5410, R74 ;  /* 0x00005410036c7816 */ /* 0x010fe4000000004a */
[----:B------:R-:W-:Y:S02]  /*25a80*/  LOP3.LUT R3, R148, 0xff, RZ, 0xc0, !PT ;  /* 0x000000ff94037812 */ /* 0x000fe400078ec0ff */
[----:B------:R-:W-:Y:S02]  /*25a90*/  SHF.R.U32.HI R74, RZ, 0x10, R148 ;  /* 0x00000010ff4a7819 */ /* 0x000fe40000011694 */
[----:B------:R-:W-:Y:S01]  /*25aa0*/  PRMT R82, R3, 0x5410, R0 ;  /* 0x0000541003527816 */ /* 0x000fe20000000000 */
[----:B------:R-:W-:Y:S01]  /*25ab0*/  FADD.FTZ R0, R101, R91 ;  /* 0x0000005b65007221 */ /* 0x000fe20000010000 */
[----:B------:R-:W-:Y:S01]  /*25ac0*/  SHF.R.U32.HI R148, RZ, 0x18, R148 ;  /* 0x00000018ff947819 */ /* 0x000fe20000011694 */
[----:B---3--:R-:W-:Y:S01]  /*25ad0*/  FADD.FTZ R3, R113, R106 ;  /* 0x0000006a71037221 */ /* 0x008fe20000010000 */
[----:B------:R-:W-:Y:S01]  /*25ae0*/  F2FP.PACK_AB R113, R73, R113 ;  /* 0x000000714971723e */ /* 0x000fe200000000ff */
[----:B------:R-:W-:Y:S01]  /*25af0*/  FADD.FTZ R203, R2, R0 ;  /* 0x0000000002cb7221 */ /* 0x000fe20000010000 */
[----:B------:R-:W-:Y:S01]  /*25b00*/  LOP3.LUT R0, R81, 0xffff, RZ, 0xc0, !PT ;  /* 0x0000ffff51007812 */ /* 0x000fe200078ec0ff */
[----:B------:R-:W-:Y:S01]  /*25b10*/  FADD.FTZ R146, R73, R3 ;  /* 0x0000000349927221 */ /* 0x000fe20000010000 */
[----:B------:R-:W-:Y:S01]  /*25b20*/  LOP3.LUT R73, R74, 0xff, RZ, 0xc0, !PT ;  /* 0x000000ff4a497812 */ /* 0x000fe200078ec0ff */
[----:B------:R1:W2:Y:S01]  /*25b30*/  LDL.S16 R91, [R1+0x10c] ;  /* 0x00010c00015b7983 */ /* 0x0002a20000100600 */
[----:B------:R-:W-:Y:S01]  /*25b40*/  SHF.R.U32.HI R74, RZ, 0x10, R81 ;  /* 0x00000010ff4a7819 */ /* 0x000fe20000011651 */
[--C-:B------:R-:W-:Y:S01]  /*25b50*/  HSET2.LE.AND R82, R82, R212.reuse, PT ;  /* 0x000000d452527233 */ /* 0x100fe20003803000 */
[----:B------:R-:W-:Y:S01]  /*25b60*/  PRMT R83, R73, 0x5410, R148 ;  /* 0x0000541049537816 */ /* 0x000fe20000000094 */
[----:B------:R3:W-:Y:S01]  /*25b70*/  MUFU.EX2 R81, R232 ;  /* 0x000000e800517308 */ /* 0x0007e20000000800 */
[----:B------:R-:W-:Y:S02]  /*25b80*/  LOP3.LUT R127, R74, 0xff, RZ, 0xc0, !PT ;  /* 0x000000ff4a7f7812 */ /* 0x000fe400078ec0ff */
[----:B------:R-:W-:Y:S01]  /*25b90*/  SHF.R.U32.HI R73, RZ, 0x8, R0 ;  /* 0x00000008ff497819 */ /* 0x000fe20000011600 */
[----:B------:R1:W4:Y:S01]  /*25ba0*/  LDL.S16 R74, [R1+0x110] ;  /* 0x00011000014a7983 */ /* 0x0003220000100600 */
[----:B------:R-:W-:Y:S01]  /*25bb0*/  F2FP.PACK_AB R101, R2, R101 ;  /* 0x000000650265723e */ /* 0x000fe200000000ff */
[----:B------:R-:W-:Y:S01]  /*25bc0*/  IMAD.WIDE.U32 R2, R119, -0x326172a9, RZ ;  /* 0xcd9e8d5777027825 */ /* 0x000fe200078e00ff */
[----:B------:R-:W-:Y:S01]  /*25bd0*/  LOP3.LUT R119, R73, 0xffff, RZ, 0xc0, !PT ;  /* 0x0000ffff49777812 */ /* 0x000fe200078ec0ff */
[--C-:B------:R-:W-:Y:S01]  /*25be0*/  HSET2.LE.AND R83, R83, R212.reuse, PT ;  /* 0x000000d453537233 */ /* 0x100fe20003803000 */
[C---:B------:R-:W-:Y:S02]  /*25bf0*/  ISETP.GE.U32.AND P5, PT, R241.reuse, R127, PT ;  /* 0x0000007ff100720c */ /* 0x040fe40003fa6070 */
[----:B------:R-:W-:Y:S02]  /*25c00*/  ISETP.GE.U32.AND P6, PT, R241, R119, PT ;  /* 0x00000077f100720c */ /* 0x000fe40003fc6070 */
[C-C-:B------:R-:W-:Y:S02]  /*25c10*/  LOP3.LUT R0, R3.reuse, UR8, R104.reuse, 0x96, !PT ;  /* 0x0000000803007c12 */ /* 0x140fe4000f8e9668 */
[--C-:B------:R-:W-:Y:S02]  /*25c20*/  LOP3.LUT R129, R3, UR8, R104.reuse, 0x96, !PT ;  /* 0x0000000803817c12 */ /* 0x100fe4000f8e9668 */
[----:B------:R-:W-:Y:S02]  /*25c30*/  PRMT R104, R103, 0x7632, R104 ;  /* 0x0000763267687816 */ /* 0x000fe40000000068 */
[----:B------:R-:W-:Y:S02]  /*25c40*/  PRMT R106, R105, 0x7632, R106 ;  /* 0x00007632696a7816 */ /* 0x000fe4000000006a */
[C---:B------:R-:W-:Y:S02]  /*25c50*/  LOP3.LUT R126, R0.reuse, 0xff, RZ, 0xc0, !PT ;  /* 0x000000ff007e7812 */ /* 0x040fe400078ec0ff */
[----:B------:R-:W-:Y:S01]  /*25c60*/  LOP3.LUT R73, R0, 0xffff, RZ, 0xc0, !PT ;  /* 0x0000ffff00497812 */ /* 0x000fe200078ec0ff */
[----:B---3--:R1:W3:Y:S01]  /*25c70*/  LDL.S16 R232, [R1+0x114] ;  /* 0x0001140001e87983 */ /* 0x0082e20000100600 */
[----:B------:R-:W-:Y:S02]  /*25c80*/  ISETP.GE.U32.AND P3, PT, R241, R126, PT ;  /* 0x0000007ef100720c */ /* 0x000fe40003f66070 */
[----:B------:R-:W-:Y:S02]  /*25c90*/  SHF.R.U32.HI R73, RZ, 0x8, R73 ;  /* 0x00000008ff497819 */ /* 0x000fe40000011649 */
[----:B------:R-:W-:Y:S02]  /*25ca0*/  PRMT R148, R121, 0x7610, R148 ;  /* 0x0000761079947816 */ /* 0x000fe40000000094 */
[----:B------:R-:W-:Y:S02]  /*25cb0*/  LOP3.LUT R122, R73, 0xffff, RZ, 0xc0, !PT ;  /* 0x0000ffff497a7812 */ /* 0x000fe400078ec0ff */
[--C-:B------:R-:W-:Y:S02]  /*25cc0*/  SHF.R.U32.HI R73, RZ, 0x10, R0.reuse ;  /* 0x00000010ff497819 */ /* 0x100fe40000011600 */
[----:B------:R-:W-:Y:S02]  /*25cd0*/  ISETP.GE.U32.AND P4, PT, R241, R122, PT ;  /* 0x0000007af100720c */ /* 0x000fe40003f86070 */
[----:B------:R-:W-:Y:S01]  /*25ce0*/  LOP3.LUT R123, R73, 0xff, RZ, 0xc0, !PT ;  /* 0x000000ff497b7812 */ /* 0x000fe200078ec0ff */
[--C-:B------:R-:W-:Y:S01]  /*25cf0*/  HSET2.LE.AND R73, R134, R212.reuse, PT ;  /* 0x000000d486497233 */ /* 0x100fe20003803000 */
[----:B------:R-:W-:Y:S02]  /*25d00*/  SHF.R.U32.HI R121, RZ, 0x18, R0 ;  /* 0x00000018ff797819 */ /* 0x000fe40000011600 */
[----:B------:R-:W-:Y:S02]  /*25d10*/  PRMT R110, R111, 0x7632, R110 ;  /* 0x000076326f6e7816 */ /* 0x000fe4000000006e */
[----:B------:R-:W-:Y:S02]  /*25d20*/  LOP3.LUT R82, R82, R78, RZ, 0xc0, !PT ;  /* 0x0000004e52527212 */ /* 0x000fe400078ec0ff */
[----:B------:R-:W-:Y:S02]  /*25d30*/  LOP3.LUT R83, R83, R79, RZ, 0xc0, !PT ;  /* 0x0000004f53537212 */ /* 0x000fe400078ec0ff */
[----:B------:R-:W-:Y:S02]  /*25d40*/  LOP3.LUT R73, R73, R144, RZ, 0xc0, !PT ;  /* 0x0000009049497212 */ /* 0x000fe400078ec0ff */
[----:B------:R-:W-:Y:S02]  /*25d50*/  PRMT R227, R148, 0x7610, R227 ;  /* 0x0000761094e37816 */ /* 0x000fe400000000e3 */
[----:B------:R-:W-:Y:S02]  /*25d60*/  PRMT R234, R142, 0x7610, R234 ;  /* 0x000076108eea7816 */ /* 0x000fe400000000ea */
[----:B------:R-:W-:Y:S02]  /*25d70*/  F2FP.PACK_AB R0, R137, R140 ;  /* 0x0000008c8900723e */ /* 0x000fe400000000ff */
[C---:B------:R-:W-:Y:S02]  /*25d80*/  LOP3.LUT R134, R2.reuse, 0xff, RZ, 0xc0, !PT ;  /* 0x000000ff02867812 */ /* 0x040fe400078ec0ff */
[C---:B------:R-:W-:Y:S02]  /*25d90*/  LOP3.LUT R142, R2.reuse, 0xffff, RZ, 0xc0, !PT ;  /* 0x0000ffff028e7812 */ /* 0x040fe400078ec0ff */
[----:B------:R-:W-:Y:S02]  /*25da0*/  LOP3.LUT R144, R2, 0xff, RZ, 0xc0, !PT ;  /* 0x000000ff02907812 */ /* 0x000fe400078ec0ff */
[--C-:B------:R-:W-:Y:S02]  /*25db0*/  SHF.R.U32.HI R148, RZ, 0x10, R2.reuse ;  /* 0x00000010ff947819 */ /* 0x100fe40000011602 */
[----:B------:R-:W-:Y:S01]  /*25dc0*/  SHF.R.U32.HI R149, RZ, 0x18, R2 ;  /* 0x00000018ff957819 */ /* 0x000fe20000011602 */
[----:B--2---:R-:W-:Y:S05]  /*25dd0*/  @!P5 HADD2 R91, -R105.H0_H0, -RZ.H0_H0 ;  /* 0xa00000ff695bd230 */ /* 0x004fea0000000900 */
[----:B------:R-:W-:Y:S01]  /*25de0*/  PRMT R220, R91, 0x7610, R220 ;  /* 0x000076105bdc7816 */ /* 0x000fe200000000dc */
[----:B----4-:R-:W-:Y:S05]  /*25df0*/  @!P6 HADD2 R74, -R104.H0_H0, -RZ.H0_H0 ;  /* 0xa00000ff684ae230 */ /* 0x010fea0000000900 */
[----:B------:R-:W-:Y:S01]  /*25e00*/  PRMT R221, R74, 0x7610, R221 ;  /* 0x000076104add7816 */ /* 0x000fe200000000dd */
[----:B---3--:R-:W-:Y:S05]  /*25e10*/  @!P1 HADD2 R232, -R103.H0_H0, -RZ.H0_H0 ;  /* 0xa00000ff67e89230 */ /* 0x008fea0000000900 */
[----:B------:R-:W-:Y:S01]  /*25e20*/  PRMT R222, R232, 0x7610, R222 ;  /* 0x00007610e8de7816 */ /* 0x000fe200000000de */
[----:B------:R2:W-:Y:S01]  /*25e30*/  @!P1 STL.S16 [R1+0x114], R232 ;  /* 0x000114e801009387 */ /* 0x0005e20000100600 */
[----:B------:R-:W-:Y:S03]  /*25e40*/  LOP3.LUT P1, RZ, R183, 0x8000000, RZ, 0xc0, !PT ;  /* 0x08000000b7ff7812 */ /* 0x000fe6000782c0ff */
[----:B------:R3:W-:Y:S01]  /*25e50*/  @!P6 STL.S16 [R1+0x110], R74 ;  /* 0x0001104a0100e387 */ /* 0x0007e20000100600 */
[C---:B------:R-:W-:Y:S03]  /*25e60*/  ISETP.GE.U32.AND P6, PT, R241.reuse, R121, PT ;  /* 0x00000079f100720c */ /* 0x040fe60003fc6070 */
[----:B------:R3:W-:Y:S01]  /*25e70*/  @!P5 STL.S16 [R1+0x10c], R91 ;  /* 0x00010c5b0100d387 */ /* 0x0007e20000100600 */
[----:B------:R-:W-:Y:S03]  /*25e80*/  ISETP.GE.U32.AND P5, PT, R241, R123, PT ;  /* 0x0000007bf100720c */ /* 0x000fe60003fa6070 */
[----:B------:R1:W4:Y:S04]  /*25e90*/  LDL.S16 R75, [R1+0x108] ;  /* 0x00010800014b7983 */ /* 0x0003280000100600 */
[----:B--2---:R1:W2:Y:S04]  /*25ea0*/  LDL.S16 R232, [R1+0x100] ;  /* 0x0001000001e87983 */ /* 0x0042a80000100600 */
[----:B---3--:R1:W3:Y:S04]  /*25eb0*/  LDL.S16 R74, [R1+0xf8] ;  /* 0x0000f800014a7983 */ /* 0x0082e80000100600 */
[----:B------:R1:W3:Y:S01]  /*25ec0*/  LDL.S16 R91, [R1+0xfc] ;  /* 0x0000fc00015b7983 */ /* 0x0002e20000100600 */
[----:B----4-:R-:W-:Y:S05]  /*25ed0*/  @!P2 HADD2 R75, -R106.H0_H0, -RZ.H0_H0 ;  /* 0xa00000ff6a4ba230 */ /* 0x010fea0000000900 */
[----:B------:R-:W-:Y:S01]  /*25ee0*/  PRMT R219, R75, 0x7610, R219 ;  /* 0x000076104bdb7816 */ /* 0x000fe200000000db */
[----:B------:R4:W-:Y:S01]  /*25ef0*/  @!P2 STL.S16 [R1+0x108], R75 ;  /* 0x0001084b0100a387 */ /* 0x0009e20000100600 */
[----:B------:R-:W-:Y:S01]  /*25f00*/  LOP3.LUT P2, RZ, R183, 0x4000000, RZ, 0xc0, !PT ;  /* 0x04000000b7ff7812 */ /* 0x000fe2000784c0ff */
[----:B--2---:R-:W-:Y:S02]  /*25f10*/  @!P3 HADD2 R232, -R107.H0_H0, -RZ.H0_H0 ;  /* 0xa00000ff6be8b230 */ /* 0x004fe40000000900 */
[----:B---3--:R-:W-:Y:S03]  /*25f20*/  @!P5 HADD2 R74, -R111.H0_H0, -RZ.H0_H0 ;  /* 0xa00000ff6f4ad230 */ /* 0x008fe60000000900 */
[----:B------:R-:W-:Y:S01]  /*25f30*/  PRMT R218, R232, 0x7610, R218 ;  /* 0x00007610e8da7816 */ /* 0x000fe200000000da */
[----:B------:R-:W-:Y:S01]  /*25f40*/  @!P4 HADD2 R91, -R109.H0_H0, -RZ.H0_H0 ;  /* 0xa00000ff6d5bc230 */ /* 0x000fe20000000900 */
[----:B------:R-:W-:Y:S04]  /*25f50*/  PRMT R216, R74, 0x7610, R216 ;  /* 0x000076104ad87816 */ /* 0x000fe800000000d8 */
[----:B------:R-:W-:Y:S01]  /*25f60*/  PRMT R217, R91, 0x7610, R217 ;  /* 0x000076105bd97816 */ /* 0x000fe200000000d9 */
[----:B----4-:R1:W2:Y:S04]  /*25f70*/  LDL.S16 R75, [R1+0xf4] ;  /* 0x0000f400014b7983 */ /* 0x0102a80000100600 */
[----:B------:R3:W-:Y:S01]  /*25f80*/  @!P3 STL.S16 [R1+0x100], R232 ;  /* 0x000100e80100b387 */ /* 0x0007e20000100600 */
[C---:B------:R-:W-:Y:S03]  /*25f90*/  LOP3.LUT P3, RZ, R183.reuse, 0x2000000, RZ, 0xc0, !PT ;  /* 0x02000000b7ff7812 */ /* 0x040fe6000786c0ff */
[----:B---3--:R1:W3:Y:S04]  /*25fa0*/  LDL.S16 R232, [R1+0x104] ;  /* 0x0001040001e87983 */ /* 0x0082e80000100600 */
[----:B------:R4:W-:Y:S01]  /*25fb0*/  @!P4 STL.S16 [R1+0xfc], R91 ;  /* 0x0000fc5b0100c387 */ /* 0x0009e20000100600 */
[----:B------:R-:W-:Y:S03]  /*25fc0*/  LOP3.LUT P4, RZ, R183, 0x1000000, RZ, 0xc0, !PT ;  /* 0x01000000b7ff7812 */ /* 0x000fe6000788c0ff */
[----:B------:R1:W-:Y:S01]  /*25fd0*/  @!P5 STL.S16 [R1+0xf8], R74 ;  /* 0x0000f84a0100d387 */ /* 0x0003e20000100600 */
[----:B------:R-:W-:Y:S01]  /*25fe0*/  ISETP.GE.U32.AND P5, PT, R241, R130, PT ;  /* 0x00000082f100720c */ /* 0x000fe20003fa6070 */
[----:B----4-:R-:W4:Y:S01]  /*25ff0*/  MUFU.EX2 R91, R235 ;  /* 0x000000eb005b7308 */ /* 0x010f220000000800 */
[--C-:B-1----:R-:W-:Y:S01]  /*26000*/  HSET2.LE.AND R74, R136, R212.reuse, PT ;  /* 0x000000d4884a7233 */ /* 0x102fe20003803000 */
[----:B------:R-:W-:Y:S04]  /*26010*/  LOP3.LUT R136, R2, 0xffff, RZ, 0xc0, !PT ;  /* 0x0000ffff02887812 */ /* 0x000fe800078ec0ff */
[----:B------:R-:W-:Y:S01]  /*26020*/  LOP3.LUT R74, R74, R80, RZ, 0xc0, !PT ;  /* 0x000000504a4a7212 */ /* 0x000fe200078ec0ff */
[----:B------:R-:W-:Y:S01]  /*26030*/  FADD.FTZ R80, R140, R124 ;  /* 0x0000007c8c507221 */ /* 0x000fe20000010000 */
[----:B------:R-:W-:Y:S02]  /*26040*/  LOP3.LUT R124, R115, UR7, R206, 0x96, !PT ;  /* 0x00000007737c7c12 */ /* 0x000fe4000f8e96ce */
[----:B------:R-:W-:Y:S01]  /*26050*/  MUFU.EX2 R3, R239 ;  /* 0x000000ef00037308 */ /* 0x000fe20000000800 */
[----:B------:R-:W-:Y:S01]  /*26060*/  SHF.R.U32.HI R140, RZ, 0x10, R114 ;  /* 0x00000010ff8c7819 */ /* 0x000fe20000011672 */
[----:B------:R-:W-:Y:S01]  /*26070*/  FADD.FTZ R205, R137, R80 ;  /* 0x0000005089cd7221 */ /* 0x000fe20000010000 */
[----:B------:R-:W-:Y:S01]  /*26080*/  SHF.R.U32.HI R137, RZ, 0x18, R2 ;  /* 0x00000018ff897819 */ /* 0x000fe20000011602 */
[--C-:B------:R-:W-:Y:S01]  /*26090*/  HSET2.LE.AND R80, R112, R212.reuse, PT ;  /* 0x000000d470507233 */ /* 0x100fe20003803000 */
[----:B------:R-:W-:Y:S04]  /*260a0*/  PRMT R112, R113, 0x7632, R112 ;  /* 0x0000763271707816 */ /* 0x000fe80000000070 */
[----:B------:R-:W-:Y:S02]  /*260b0*/  LOP3.LUT R80, R80, R145, RZ, 0xc0, !PT ;  /* 0x0000009150507212 */ /* 0x000fe400078ec0ff */
[----:B----4-:R-:W-:Y:S01]  /*260c0*/  F2FP.PACK_AB R200, R91, R81 ;  /* 0x000000515bc8723e */ /* 0x010fe200000000ff */
[----:B--2---:R-:W-:Y:S05]  /*260d0*/  @!P6 HADD2 R75, -R110.H0_H0, -RZ.H0_H0 ;  /* 0xa00000ff6e4be230 */ /* 0x004fea0000000900 */
[----:B------:R-:W-:Y:S01]  /*260e0*/  PRMT R215, R75, 0x7610, R215 ;  /* 0x000076104bd77816 */ /* 0x000fe200000000d7 */
[----:B------:R1:W-:Y:S01]  /*260f0*/  @!P6 STL.S16 [R1+0xf4], R75 ;  /* 0x0000f44b0100e387 */ /* 0x0003e20000100600 */
[C---:B------:R-:W-:Y:S11]  /*26100*/  ISETP.GE.U32.AND P6, PT, R241.reuse, R202, PT ;  /* 0x000000caf100720c */ /* 0x040ff60003fc6070 */
[----:B------:R-:W-:Y:S02]  /*26110*/  @!UPT UIADD3 URZ, URZ, URZ, URZ ;  /* 0x0000003f3f3ff290 */ /* 0x000fe4000fffe03f */
[----:B------:R-:W-:Y:S02]  /*26120*/  @!P6 PRMT R86, R236, 0x5410, RZ ;  /* 0x00005410ec56e816 */ /* 0x000fe400000000ff */
[----:B------:R-:W-:Y:S02]  /*26130*/  ISETP.GE.U32.AND P6, PT, R241, R163, PT ;  /* 0x000000a3f100720c */ /* 0x000fe40003fc6070 */
[----:B------:R-:W-:Y:S01]  /*26140*/  MUFU.EX2 R163, R175 ;  /* 0x000000af00a37308 */ /* 0x000fe20000000800 */
[----:B------:R-:W-:Y:S01]  /*26150*/  STG.E.U16 [R156.64+0x12], R86 ;  /* 0x000012569c007986 */ /* 0x000fe2000c101522 */
[----:B---3--:R-:W-:Y:S02]  /*26160*/  @!P5 HADD2 R232, -R113.H0_H0, -RZ.H0_H0 ;  /* 0xa00000ff71e8d230 */ /* 0x008fe40000000900 */
[--C-:B-1----:R-:W-:Y:S01]  /*26170*/  HSET2.LE.AND R75, R135, R212.reuse, PT ;  /* 0x000000d4874b7233 */ /* 0x102fe20003803000 */
[----:B------:R-:W-:Y:S02]  /*26180*/  SHF.R.U32.HI R135, RZ, 0x10, R2 ;  /* 0x00000010ff877819 */ /* 0x000fe40000011602 */
[----:B------:R-:W-:Y:S01]  /*26190*/  PRMT R2, R88, 0x5410, R87 ;  /* 0x0000541058027816 */ /* 0x000fe20000000057 */
[----:B------:R-:W-:Y:S01]  /*261a0*/  @!P5 STL.S16 [R1+0x104], R232 ;  /* 0x000104e80100d387 */ /* 0x000fe20000100600 */
[----:B------:R-:W-:Y:S01]  /*261b0*/  LOP3.LUT R75, R75, R77, RZ, 0xc0, !PT ;  /* 0x0000004d4b4b7212 */ /* 0x000fe200078ec0ff */
[----:B------:R-:W-:Y:S01]  /*261c0*/  FADD.FTZ R77, R81, R116 ;  /* 0x00000074514d7221 */ /* 0x000fe20000010000 */
[----:B------:R-:W-:Y:S01]  /*261d0*/  @!P6 PRMT R87, R231, 0x5410, RZ ;  /* 0x00005410e757e816 */ /* 0x000fe200000000ff */
[----:B------:R1:W2:Y:S01]  /*261e0*/  LDL.S16 R211, [R1+0x118] ;  /* 0x0001180001d37983 */ /* 0x0002a20000100600 */
[----:B------:R-:W-:Y:S01]  /*261f0*/  ISETP.GE.U32.AND P6, PT, R241, R151, PT ;  /* 0x00000097f100720c */ /* 0x000fe20003fc6070 */
[----:B------:R-:W-:Y:S01]  /*26200*/  FADD.FTZ R207, R91, R77 ;  /* 0x0000004d5bcf7221 */ /* 0x000fe20000010000 */
[----:B------:R-:W-:Y:S01]  /*26210*/  SHF.R.U32.HI R91, RZ, 0x8, R139 ;  /* 0x00000008ff5b7819 */ /* 0x000fe2000001168b */
[----:B------:R-:W3:Y:S01]  /*26220*/  LDSM.16.MT88.4 R76, [R169+0x6000] ;  /* 0x00600000a94c783b */ /* 0x000ee20000004200 */
[----:B------:R-:W-:Y:S01]  /*26230*/  LOP3.LUT R139, R114, 0xffff, RZ, 0xc0, !PT ;  /* 0x0000ffff728b7812 */ /* 0x000fe200078ec0ff */
[--C-:B------:R-:W-:Y:S01]  /*26240*/  HSET2.LE.AND R81, R108, R212.reuse, PT ;  /* 0x000000d46c517233 */ /* 0x100fe20003803000 */
[----:B------:R-:W-:Y:S01]  /*26250*/  PRMT R108, R90, 0x5410, R89 ;  /* 0x000054105a6c7816 */ /* 0x000fe20000000059 */
[----:B------:R-:W-:Y:S01]  /*26260*/  MUFU.EX2 R151, R168 ;  /* 0x000000a800977308 */ /* 0x000fe20000000800 */
[----:B------:R-:W-:Y:S02]  /*26270*/  PRMT R115, R85, 0x5410, R84 ;  /* 0x0000541055737816 */ /* 0x000fe40000000054 */
[----:B------:R-:W-:Y:S01]  /*26280*/  LOP3.LUT R81, R81, R143, RZ, 0xc0, !PT ;  /* 0x0000008f51517212 */ /* 0x000fe200078ec0ff */
[----:B------:R-:W-:Y:S01]  /*26290*/  STG.E.U16 [R152.64+0x22], R87 ;  /* 0x0000225798007986 */ /* 0x000fe2000c101522 */
[----:B------:R-:W-:Y:S02]  /*262a0*/  LOP3.LUT R91, R91, 0xffff, RZ, 0xc0, !PT ;  /* 0x0000ffff5b5b7812 */ /* 0x000fe400078ec0ff */
[----:B------:R-:W-:Y:S02]  /*262b0*/  @!P6 PRMT R90, R237, 0x5410, RZ ;  /* 0x00005410ed5ae816 */ /* 0x000fe400000000ff */
[C---:B------:R-:W-:Y:S02]  /*262c0*/  ISETP.GE.U32.AND P6, PT, R241.reuse, R150, PT ;  /* 0x00000096f100720c */ /* 0x040fe40003fc6070 */
[----:B------:R-:W-:Y:S01]  /*262d0*/  ISETP.GE.U32.AND P5, PT, R241, R91, PT ;  /* 0x0000005bf100720c */ /* 0x000fe20003fa6070 */
[----:B------:R-:W4:Y:S01]  /*262e0*/  MUFU.EX2 R150, R246 ;  /* 0x000000f600967308 */ /* 0x000f220000000800 */
[----:B------:R-:W-:Y:S02]  /*262f0*/  PRMT R116, R92, 0x5410, R93 ;  /* 0x000054105c747816 */ /* 0x000fe4000000005d */
[----:B------:R-:W-:Y:S02]  /*26300*/  @!P4 PRMT R93, R244, 0x5410, RZ ;  /* 0x00005410f45dc816 */ /* 0x000fe400000000ff */
[----:B------:R-:W-:Y:S02]  /*26310*/  LOP3.LUT R143, R114, 0xff, RZ, 0xc0, !PT ;  /* 0x000000ff728f7812 */ /* 0x000fe400078ec0ff */
[----:B------:R-:W-:Y:S02]  /*26320*/  PRMT R114, R96, 0x5410, R98 ;  /* 0x0000541060727816 */ /* 0x000fe40000000062 */
[----:B------:R-:W-:Y:S02]  /*26330*/  PRMT R214, R232, 0x7610, R214 ;  /* 0x00007610e8d67816 */ /* 0x000fe400000000d6 */
[----:B------:R-:W-:Y:S02]  /*26340*/  @!P6 PRMT R85, R226, 0x5410, RZ ;  /* 0x00005410e255e816 */ /* 0x000fe400000000ff */
[----:B------:R-:W-:Y:S01]  /*26350*/  LOP3.LUT P6, RZ, R183, 0x400000, RZ, 0xc0, !PT ;  /* 0x00400000b7ff7812 */ /* 0x000fe200078cc0ff */
[-C--:B---3--:R-:W-:Y:S01]  /*26360*/  HMMA.16816.F32 R4, R72, R76.reuse, R4 ;  /* 0x0000004c4804723c */ /* 0x088fe20000001804 */
[----:B----4-:R-:W-:Y:S11]  /*26370*/  FADD.FTZ R203, R150, R203 ;  /* 0x000000cb96cb7221 */ /* 0x010ff60000010000 */
[----:B------:R-:W-:Y:S02]  /*26380*/  @!P6 PRMT R84, R227, 0x5410, RZ ;  /* 0x00005410e354e816 */ /* 0x000fe400000000ff */
[----:B------:R-:W-:Y:S01]  /*26390*/  ISETP.GE.U32.AND P6, PT, R241, R132, PT ;  /* 0x00000084f100720c */ /* 0x000fe20003fc6070 */
[C---:B------:R-:W-:Y:S08]  /*263a0*/  HMMA.16816.F32 R8, R80.reuse, R76, R8 ;  /* 0x0000004c5008723c */ /* 0x040ff00000001808 */
[-C--:B------:R-:W-:Y:S08]  /*263b0*/  HMMA.16816.F32 R12, R80, R78.reuse, R12 ;  /* 0x0000004e500c723c */ /* 0x080ff0000000180c */
[C---:B------:R-:W-:Y:S01]  /*263c0*/  HMMA.16816.F32 R16, R72.reuse, R78, R16 ;  /* 0x0000004e4810723c */ /* 0x040fe20000001810 */
[----:B------:R-:W3:Y:S07]  /*263d0*/  LDSM.16.MT88.4 R76, [R172+0x6000] ;  /* 0x00600000ac4c783b */ /* 0x000eee0000004200 */
[-C--:B---3--:R-:W-:Y:S08]  /*263e0*/  HMMA.16816.F32 R20, R72, R76.reuse, R20 ;  /* 0x0000004c4814723c */ /* 0x088ff00000001814 */
[C---:B------:R-:W-:Y:S01]  /*263f0*/  HMMA.16816.F32 R24, R80.reuse, R76, R24 ;  /* 0x0000004c5018723c */ /* 0x040fe20000001818 */
[----:B------:R-:W3:Y:S07]  /*26400*/  MUFU.EX2 R76, R240 ;  /* 0x000000f0004c7308 */ /* 0x000eee0000000800 */
[-C--:B------:R-:W-:Y:S08]  /*26410*/  HMMA.16816.F32 R28, R80, R78.reuse, R28 ;  /* 0x0000004e501c723c */ /* 0x080ff0000000181c */
[C---:B------:R-:W-:Y:S01]  /*26420*/  HMMA.16816.F32 R32, R72.reuse, R78, R32 ;  /* 0x0000004e4820723c */ /* 0x040fe20000001820 */
[----:B---3--:R-:W-:Y:S03]  /*26430*/  F2FP.PACK_AB R145, R3, R76 ;  /* 0x0000004c0391723e */ /* 0x008fe600000000ff */
[----:B------:R-:W-:Y:S01]  /*26440*/  FADD.FTZ R77, R76, R146 ;  /* 0x000000924c4d7221 */ /* 0x000fe20000010000 */
[----:B------:R-:W-:Y:S01]  /*26450*/  LOP3.LUT R76, R159, 0xff, RZ, 0xc0, !PT ;  /* 0x000000ff9f4c7812 */ /* 0x000fe200078ec0ff */
[----:B------:R-:W-:Y:S02]  /*26460*/  MUFU.EX2 R146, R249 ;  /* 0x000000f900927308 */ /* 0x000fe40000000800 */
[----:B------:R-:W-:Y:S01]  /*26470*/  FADD.FTZ R206, R3, R77 ;  /* 0x0000004d03ce7221 */ /* 0x000fe20000010000 */
[----:B------:R-:W-:Y:S03]  /*26480*/  PRMT R3, R95, 0x5410, R94 ;  /* 0x000054105f037816 */ /* 0x000fe6000000005e */
[----:B------:R-:W-:Y:S02]  /*26490*/  @!P6 PRMT R94, R242, 0x5410, RZ ;  /* 0x00005410f25ee816 */ /* 0x000fe400000000ff */
[----:B------:R-:W-:Y:S02]  /*264a0*/  ISETP.GE.U32.AND P6, PT, R241, R117, PT ;  /* 0x00000075f100720c */ /* 0x000fe40003fc6070 */
[----:B------:R-:W-:Y:S02]  /*264b0*/  PRMT R117, R97, 0x5410, R99 ;  /* 0x0000541061757816 */ /* 0x000fe40000000063 */
[----:B------:R-:W-:Y:S02]  /*264c0*/  @!P3 PRMT R97, R228, 0x5410, RZ ;  /* 0x00005410e461b816 */ /* 0x000fe400000000ff */
[----:B------:R-:W-:Y:S02]  /*264d0*/  ISETP.GE.U32.AND P3, PT, R241, R76, PT ;  /* 0x0000004cf100720c */ /* 0x000fe40003f66070 */
[----:B------:R-:W-:Y:S02]  /*264e0*/  LOP3.LUT R76, R135, 0xff, RZ, 0xc0, !PT ;  /* 0x000000ff874c7812 */ /* 0x000fe400078ec0ff */
[----:B------:R-:W-:Y:S02]  /*264f0*/  @!P2 PRMT R99, R225, 0x5410, RZ ;  /* 0x00005410e163a816 */ /* 0x000fe400000000ff */
[----:B------:R-:W-:Y:S02]  /*26500*/  ISETP.GE.U32.AND P4, PT, R241, R76, PT ;  /* 0x0000004cf100720c */ /* 0x000fe40003f86070 */
[----:B------:R-:W-:Y:S02]  /*26510*/  SHF.R.U32.HI R76, RZ, 0x8, R136 ;  /* 0x00000008ff4c7819 */ /* 0x000fe40000011688 */
[----:B------:R-:W-:Y:S02]  /*26520*/  @!P6 PRMT R98, R229, 0x5410, RZ ;  /* 0x00005410e562e816 */ /* 0x000fe400000000ff */
[----:B------:R-:W-:Y:S02]  /*26530*/  LOP3.LUT R76, R76, 0xffff, RZ, 0xc0, !PT ;  /* 0x0000ffff4c4c7812 */ /* 0x000fe400078ec0ff */
[----:B------:R-:W-:Y:S02]  /*26540*/  ISETP.GE.U32.AND P6, PT, R241, R119, PT ;  /* 0x00000077f100720c */ /* 0x000fe40003fc6070 */
[----:B------:R-:W-:Y:S02]  /*26550*/  PRMT R119, R103, 0x5410, R104 ;  /* 0x0000541067777816 */ /* 0x000fe40000000068 */
[----:B------:R-:W-:Y:S09]  /*26560*/  ISETP.GE.U32.AND P2, PT, R241, R147, PT ;  /* 0x00000093f100720c */ /* 0x000ff20003f46070 */
[----:B------:R-:W-:Y:S02]  /*26570*/  @!P6 PRMT R104, R221, 0x5410, RZ ;  /* 0x00005410dd68e816 */ /* 0x000fe400000000ff */
[----:B------:R-:W-:Y:S02]  /*26580*/  ISETP.GE.U32.AND P6, PT, R241, R120, PT ;  /* 0x00000078f100720c */ /* 0x000fe40003fc6070 */
[----:B------:R-:W-:Y:S11]  /*26590*/  PRMT R120, R105, 0x5410, R106 ;  /* 0x0000541069787816 */ /* 0x000ff6000000006a */
[----:B------:R-:W-:Y:S02]  /*265a0*/  @!P6 PRMT R106, R219, 0x5410, RZ ;  /* 0x00005410db6ae816 */ /* 0x000fe400000000ff */
[----:B------:R-:W-:Y:S02]  /*265b0*/  ISETP.GE.U32.AND P6, PT, R241, R122, PT ;  /* 0x0000007af100720c */ /* 0x000fe40003fc6070 */
[----:B------:R-:W-:Y:S11]  /*265c0*/  PRMT R122, R107, 0x5410, R109 ;  /* 0x000054106b7a7816 */ /* 0x000ff6000000006d */
[----:B------:R-:W-:Y:S02]  /*265d0*/  @!P6 PRMT R109, R217, 0x5410, RZ ;  /* 0x00005410d96de816 */ /* 0x000fe400000000ff */
[----:B------:R-:W-:Y:S02]  /*265e0*/  ISETP.GE.U32.AND P6, PT, R241, R121, PT ;  /* 0x00000079f100720c */ /* 0x000fe40003fc6070 */
[----:B------:R-:W-:Y:S01]  /*265f0*/  PRMT R121, R113, 0x5410, R112 ;  /* 0x0000541071797816 */ /* 0x000fe20000000070 */
[----:B--2---:R-:W-:Y:S05]  /*26600*/  @!P5 HADD2 R211, -R112.H0_H0, -RZ.H0_H0 ;  /* 0xa00000ff70d3d230 */ /* 0x004fea0000000900 */
[----:B------:R2:W-:Y:S01]  /*26610*/  @!P5 STL.S16 [R1+0x118], R211 ;  /* 0x000118d30100d387 */ /* 0x0005e20000100600 */
[----:B------:R-:W-:Y:S03]  /*26620*/  PRMT R213, R211, 0x7610, R213 ;  /* 0x00007610d3d57816 */ /* 0x000fe600000000d5 */
[----:B------:R1:W3:Y:S04]  /*26630*/  LDL.S16 R136, [R1+0x70] ;  /* 0x0000700001887983 */ /* 0x0002e80000100600 */
[----:B------:R1:W4:Y:S01]  /*26640*/  LDL.S16 R135, [R1+0x68] ;  /* 0x0000680001877983 */ /* 0x0003220000100600 */
[----:B--2---:R-:W-:Y:S04]  /*26650*/  IADD3 R211, P5, R152, -0x80, RZ ;  /* 0xffffff8098d37810 */ /* 0x004fe80007fbe0ff */
[----:B------:R-:W-:Y:S02]  /*26660*/  IADD3.X R210, R153, -0x1, RZ, P5, !PT ;  /* 0xffffffff99d27810 */ /* 0x000fe40002ffe4ff */
[----:B------:R-:W-:Y:S02]  /*26670*/  ISETP.GE.U32.AND P5, PT, R241, R164, PT ;  /* 0x000000a4f100720c */ /* 0x000fe40003fa6070 */
[----:B------:R-:W-:Y:S11]  /*26680*/  MUFU.EX2 R164, R176 ;  /* 0x000000b000a47308 */ /* 0x000ff60000000800 */
[----:B------:R-:W-:Y:S02]  /*26690*/  @!P5 PRMT R88, R233, 0x5410, RZ ;  /* 0x00005410e958d816 */ /* 0x000fe400000000ff */
[----:B------:R-:W-:Y:S01]  /*266a0*/  ISETP.GE.U32.AND P5, PT, R241, R158, PT ;  /* 0x0000009ef100720c */ /* 0x000fe20003fa6070 */
[----:B------:R-:W-:Y:S02]  /*266b0*/  IMAD.WIDE.U32 R158, R208, -0x2daee0ad, RZ ;  /* 0xd2511f53d09e7825 */ /* 0x000fe400078e00ff */
[----:B------:R2:W-:Y:S04]  /*266c0*/  STG.E.U16 [R152.64+0x20], R88 ;  /* 0x0000205898007986 */ /* 0x0005e8000c101522 */
[----:B------:R-:W-:Y:S06]  /*266d0*/  STG.E.U16 [R154.64+0x20], R90 ;  /* 0x0000205a9a007986 */ /* 0x000fec000c101522 */
[----:B------:R-:W-:Y:S02]  /*266e0*/  @!P5 PRMT R89, R234, 0x5410, RZ ;  /* 0x00005410ea59d816 */ /* 0x000fe400000000ff */
[----:B------:R-:W-:Y:S03]  /*266f0*/  LOP3.LUT P5, RZ, R183, 0x800000, RZ, 0xc0, !PT ;  /* 0x00800000b7ff7812 */ /* 0x000fe600078ac0ff */
[----:B------:R-:W-:Y:S04]  /*26700*/  STG.E.U16 [R154.64+0x22], R89 ;  /* 0x000022599a007986 */ /* 0x000fe8000c101522 */
[----:B------:R1:W-:Y:S04]  /*26710*/  STG.E.U16 [R160.64+0x1e], R85 ;  /* 0x00001e55a0007986 */ /* 0x0003e8000c101522 */
[----:B------:R1:W-:Y:S02]  /*26720*/  STG.E.U16 [R160.64+0x20], R84 ;  /* 0x00002054a0007986 */ /* 0x0003e4000c101522 */
[----:B------:R-:W-:Y:S02]  /*26730*/  @!P5 PRMT R92, R245, 0x5410, RZ ;  /* 0x00005410f55cd816 */ /* 0x000fe400000000ff */
[----:B------:R-:W-:Y:S01]  /*26740*/  ISETP.GE.U32.AND P5, PT, R241, R133, PT ;  /* 0x00000085f100720c */ /* 0x000fe20003fa6070 */
[----:B------:R1:W-:Y:S01]  /*26750*/  STG.E.U16 [R156.64+0x22], R93 ;  /* 0x0000225d9c007986 */ /* 0x0003e2000c101522 */
[----:B--2---:R-:W-:Y:S02]  /*26760*/  SHF.R.U32.HI R88, RZ, 0x8, R197 ;  /* 0x00000008ff587819 */ /* 0x004fe400000116c5 */
[----:B------:R-:W-:Y:S01]  /*26770*/  MUFU.EX2 R197, R251 ;  /* 0x000000fb00c57308 */ /* 0x000fe20000000800 */
[----:B------:R2:W2:Y:S04]  /*26780*/  LDL.S16 R133, [R1+0x60] ;  /* 0x0000600001857983 */ /* 0x0004a80000100600 */
[----:B------:R-:W-:Y:S04]  /*26790*/  STG.E.U16 [R156.64+0x20], R92 ;  /* 0x0000205c9c007986 */ /* 0x000fe8000c101522 */
[----:B------:R-:W-:Y:S01]  /*267a0*/  @!P5 PRMT R95, R243, 0x5410, RZ ;  /* 0x00005410f35fd816 */ /* 0x000fe200000000ff */
[----:B------:R1:W-:Y:S01]  /*267b0*/  STG.E.U16 [R152.64+0x32], R94 ;  /* 0x0000325e98007986 */ /* 0x0003e2000c101522 */
[----:B------:R-:W-:Y:S02]  /*267c0*/  ISETP.GE.U32.AND P5, PT, R241, R118, PT ;  /* 0x00000076f100720c */ /* 0x000fe40003fa6070 */
[----:B------:R-:W-:Y:S01]  /*267d0*/  PRMT R118, R100, 0x5410, R102 ;  /* 0x0000541064767816 */ /* 0x000fe20000000066 */
[----:B------:R1:W-:Y:S01]  /*267e0*/  STG.E.U16 [R152.64+0x30], R95 ;  /* 0x0000305f98007986 */ /* 0x0003e2000c101522 */
[----:B------:R-:W-:Y:S02]  /*267f0*/  @!P0 PRMT R102, R223, 0x5410, RZ ;  /* 0x00005410df668816 */ /* 0x000fe400000000ff */
[----:B------:R-:W-:Y:S01]  /*26800*/  ISETP.GE.U32.AND P0, PT, R241, R76, PT ;  /* 0x0000004cf100720c */ /* 0x000fe20003f06070 */
[----:B------:R-:W-:Y:S01]  /*26810*/  STG.E.U16 [R154.64+0x32], R98 ;  /* 0x000032629a007986 */ /* 0x000fe2000c101522 */
[----:B------:R-:W-:Y:S02]  /*26820*/  SHF.R.U32.HI R76, RZ, 0x8, R162 ;  /* 0x00000008ff4c7819 */ /* 0x000fe400000116a2 */
[----:B-1----:R-:W-:Y:S01]  /*26830*/  LOP3.LUT R85, R167, 0xff, RZ, 0xc0, !PT ;  /* 0x000000ffa7557812 */ /* 0x002fe200078ec0ff */
[----:B------:R-:W1:Y:S01]  /*26840*/  MUFU.EX2 R162, R174 ;  /* 0x000000ae00a27308 */ /* 0x000e620000000800 */
[----:B------:R-:W-:Y:S02]  /*26850*/  PRMT R165, R165, 0x5410, R76 ;  /* 0x00005410a5a57816 */ /* 0x000fe4000000004c */
[----:B------:R-:W-:Y:S01]  /*26860*/  @!P5 PRMT R96, R230, 0x5410, RZ ;  /* 0x00005410e660d816 */ /* 0x000fe200000000ff */
[----:B------:R-:W1:Y:S01]  /*26870*/  LDSM.16.MT88.4 R76, [R170+0x6000] ;  /* 0x00600000aa4c783b */ /* 0x000e620000004200 */
[----:B------:R-:W-:Y:S02]  /*26880*/  ISETP.GE.U32.AND P5, PT, R241, R128, PT ;  /* 0x00000080f100720c */ /* 0x000fe40003fa6070 */
[----:B------:R-:W-:Y:S02]  /*26890*/  SHF.R.U32.HI R84, RZ, 0x8, R142 ;  /* 0x00000008ff547819 */ /* 0x000fe4000001168e */
[----:B------:R-:W-:Y:S01]  /*268a0*/  PRMT R166, R85, 0x5410, R166 ;  /* 0x0000541055a67816 */ /* 0x000fe200000000a6 */
[----:B------:R-:W-:Y:S01]  /*268b0*/  MUFU.EX2 R167, R252 ;  /* 0x000000fc00a77308 */ /* 0x000fe20000000800 */
[----:B------:R-:W-:Y:S01]  /*268c0*/  PRMT R144, R144, 0x5410, R84 ;  /* 0x0000541090907816 */ /* 0x000fe20000000054 */
[----:B------:R-:W-:Y:S01]  /*268d0*/  STG.E.U16 [R154.64+0x30], R96 ;  /* 0x000030609a007986 */ /* 0x000fe2000c101522 */
[----:B------:R-:W-:Y:S02]  /*268e0*/  LOP3.LUT R89, R125, 0xff, RZ, 0xc0, !PT ;  /* 0x000000ff7d597812 */ /* 0x000fe400078ec0ff */
[----:B------:R-:W-:Y:S01]  /*268f0*/  @!P1 PRMT R100, R224, 0x5410, RZ ;  /* 0x00005410e0649816 */ /* 0x000fe200000000ff */
[----:B------:R-:W1:Y:S01]  /*26900*/  LDSM.16.MT88.4 R84, [R171+0x6000] ;  /* 0x00600000ab54783b */ /* 0x000e620000004200 */
[C---:B------:R-:W-:Y:S02]  /*26910*/  ISETP.GE.U32.AND P1, PT, R241.reuse, R134, PT ;  /* 0x00000086f100720c */ /* 0x040fe40003f26070 */
[----:B------:R-:W-:Y:S02]  /*26920*/  @!P5 PRMT R103, R222, 0x5410, RZ ;  /* 0x00005410de67d816 */ /* 0x000fe400000000ff */
[----:B------:R-:W-:Y:S02]  /*26930*/  ISETP.GE.U32.AND P5, PT, R241, R127, PT ;  /* 0x0000007ff100720c */ /* 0x000fe40003fa6070 */
[----:B------:R-:W-:Y:S01]  /*26940*/  PRMT R127, R201, 0x5410, R88 ;  /* 0x00005410c97f7816 */ /* 0x000fe20000000058 */
[----:B------:R1:W2:Y:S01]  /*26950*/  LDL.S16 R134, [R1+0x50] ;  /* 0x0000500001867983 */ /* 0x0002a20000100600 */
[C---:B------:R-:W-:Y:S02]  /*26960*/  PRMT R93, R200.reuse, 0x7610, R93 ;  /* 0x00007610c85d7816 */ /* 0x040fe4000000005d */
[----:B------:R-:W-:Y:S01]  /*26970*/  PRMT R94, R200, 0x7632, R94 ;  /* 0x00007632c85e7816 */ /* 0x000fe2000000005e */
[----:B------:R1:W-:Y:S02]  /*26980*/  STG.E.U16 [R160.64+0x2e], R97 ;  /* 0x00002e61a0007986 */ /* 0x0003e4000c101522 */
[----:B-1----:R-:W-:Y:S01]  /*26990*/  F2FP.PACK_AB R142, R162, R163 ;  /* 0x000000a3a28e723e */ /* 0x002fe200000000ff */
[----:B------:R-:W-:Y:S01]  /*269a0*/  FADD.FTZ R200, R146, R207 ;  /* 0x000000cf92c87221 */ /* 0x000fe20000010000 */
[----:B------:R-:W-:Y:S01]  /*269b0*/  PRMT R95, R93, 0x5410, R94 ;  /* 0x000054105d5f7816 */ /* 0x000fe2000000005e */
[----:B------:R-:W-:Y:S01]  /*269c0*/  STG.E.U16 [R160.64+0x30], R99 ;  /* 0x00003063a0007986 */ /* 0x000fe2000c101522 */
[----:B------:R-:W-:Y:S02]  /*269d0*/  F2FP.PACK_AB R146, R197, R146 ;  /* 0x00000092c592723e */ /* 0x000fe400000000ff */
[----:B------:R-:W-:Y:S01]  /*269e0*/  @!P5 PRMT R105, R220, 0x5410, RZ ;  /* 0x00005410dc69d816 */ /* 0x000fe200000000ff */
[----:B------:R-:W-:Y:S01]  /*269f0*/  STG.E.U16 [R156.64+0x30], R100 ;  /* 0x000030649c007986 */ /* 0x000fe2000c101522 */
[C---:B------:R-:W-:Y:S03]  /*26a00*/  ISETP.GE.U32.AND P5, PT, R241.reuse, R126, PT ;  /* 0x0000007ef100720c */ /* 0x040fe60003fa6070 */
[----:B------:R-:W-:Y:S01]  /*26a10*/  STG.E.U16 [R156.64+0x32], R102 ;  /* 0x000032669c007986 */ /* 0x000fe2000c101522 */
[-C--:B------:R-:W-:Y:S03]  /*26a20*/  HMMA.16816.F32 R36, R72, R76.reuse, R36 ;  /* 0x0000004c4824723c */ /* 0x080fe60000001824 */
[----:B------:R-:W-:Y:S04]  /*26a30*/  STG.E.U16 [R152.64+0x40], R103 ;  /* 0x0000406798007986 */ /* 0x000fe8000c101522 */
[----:B------:R-:W-:Y:S02]  /*26a40*/  STG.E.U16 [R152.64+0x42], R104 ;  /* 0x0000426898007986 */ /* 0x000fe4000c101522 */
[----:B------:R-:W-:Y:S02]  /*26a50*/  @!P5 PRMT R107, R218, 0x5410, RZ ;  /* 0x00005410da6bd816 */ /* 0x000fe400000000ff */
[----:B------:R-:W-:Y:S01]  /*26a60*/  ISETP.GE.U32.AND P5, PT, R241, R123, PT ;  /* 0x0000007bf100720c */ /* 0x000fe20003fa6070 */
[C---:B------:R-:W-:Y:S01]  /*26a70*/  HMMA.16816.F32 R40, R80.reuse, R76, R40 ;  /* 0x0000004c5028723c */ /* 0x040fe20000001828 */
[----:B------:R-:W-:Y:S01]  /*26a80*/  STG.E.U16 [R154.64+0x40], R105 ;  /* 0x000040699a007986 */ /* 0x000fe2000c101522 */
[----:B------:R-:W-:Y:S02]  /*26a90*/  PRMT R123, R111, 0x5410, R110 ;  /* 0x000054106f7b7816 */ /* 0x000fe4000000006e */
[----:B------:R-:W-:Y:S01]  /*26aa0*/  @!P6 PRMT R110, R215, 0x5410, RZ ;  /* 0x00005410d76ee816 */ /* 0x000fe200000000ff */
[----:B------:R-:W-:Y:S02]  /*26ab0*/  STG.E.U16 [R154.64+0x42], R106 ;  /* 0x0000426a9a007986 */ /* 0x000fe4000c101522 */
[----:B------:R-:W-:Y:S01]  /*26ac0*/  LOP3.LUT R76, R125, 0xffff, RZ, 0xc0, !PT ;  /* 0x0000ffff7d4c7812 */ /* 0x000fe200078ec0ff */
[-C--:B------:R-:W-:Y:S01]  /*26ad0*/  HMMA.16816.F32 R44, R80, R78.reuse, R44 ;  /* 0x0000004e502c723c */ /* 0x080fe2000000182c */
[----:B------:R-:W-:Y:S01]  /*26ae0*/  ISETP.GE.U32.AND P6, PT, R241, R91, PT ;  /* 0x0000005bf100720c */ /* 0x000fe20003fc6070 */
[----:B------:R-:W-:Y:S02]  /*26af0*/  STG.E.U16 [R160.64+0x3e], R107 ;  /* 0x00003e6ba0007986 */ /* 0x000fe4000c101522 */
[----:B------:R-:W-:Y:S02]  /*26b00*/  SHF.R.U32.HI R76, RZ, 0x8, R76 ;  /* 0x00000008ff4c7819 */ /* 0x000fe4000001164c */
[----:B------:R-:W-:Y:S01]  /*26b10*/  LOP3.LUT R77, R140, 0xff, RZ, 0xc0, !PT ;  /* 0x000000ff8c4d7812 */ /* 0x000fe200078ec0ff */
[----:B------:R-:W-:Y:S01]  /*26b20*/  STG.E.U16 [R160.64+0x40], R109 ;  /* 0x0000406da0007986 */ /* 0x000fe2000c101522 */
[----:B------:R-:W-:Y:S01]  /*26b30*/  PRMT R126, R89, 0x5410, R76 ;  /* 0x00005410597e7816 */ /* 0x000fe2000000004c */
[C---:B------:R-:W-:Y:S02]  /*26b40*/  HMMA.16816.F32 R48, R72.reuse, R78, R48 ;  /* 0x0000004e4830723c */ /* 0x040fe40000001830 */
[----:B------:R-:W1:Y:S01]  /*26b50*/  LDSM.16.MT88.4 R88, [R169+0x6800] ;  /* 0x00680000a958783b */ /* 0x000e620000004200 */
[--C-:B------:R-:W-:Y:S02]  /*26b60*/  SHF.R.U32.HI R76, RZ, 0x10, R125.reuse ;  /* 0x00000010ff4c7819 */ /* 0x100fe4000001167d */
[----:B------:R-:W-:Y:S02]  /*26b70*/  SHF.R.U32.HI R125, RZ, 0x18, R125 ;  /* 0x00000018ff7d7819 */ /* 0x000fe4000001167d */
[----:B------:R-:W-:Y:S01]  /*26b80*/  LOP3.LUT R76, R76, 0xff, RZ, 0xc0, !PT ;  /* 0x000000ff4c4c7812 */ /* 0x000fe200078ec0ff */
[-C--:B------:R-:W-:Y:S01]  /*26b90*/  HMMA.16816.F32 R52, R72, R84.reuse, R52 ;  /* 0x000000544834723c */ /* 0x080fe20000001834 */
[----:B------:R-:W-:Y:S01]  /*26ba0*/  LOP3.LUT R79, R198, 0xff, RZ, 0xc0, !PT ;  /* 0x000000ffc64f7812 */ /* 0x000fe200078ec0ff */
[----:B------:R-:W-:Y:S01]  /*26bb0*/  STG.E.U16 [R156.64+0x42], R110 ;  /* 0x0000426e9c007986 */ /* 0x000fe2000c101522 */
[----:B------:R-:W-:Y:S01]  /*26bc0*/  MUFU.EX2 R198, R250 ;  /* 0x000000fa00c67308 */ /* 0x000fe20000000800 */
[----:B------:R-:W-:Y:S02]  /*26bd0*/  SHF.R.U32.HI R78, RZ, 0x8, R139 ;  /* 0x00000008ff4e7819 */ /* 0x000fe4000001168b */
[----:B------:R-:W-:Y:S02]  /*26be0*/  PRMT R132, R77, 0x5410, R141 ;  /* 0x000054104d847816 */ /* 0x000fe4000000008d */
[----:B------:R-:W-:Y:S01]  /*26bf0*/  PRMT R125, R76, 0x5410, R125 ;  /* 0x000054104c7d7816 */ /* 0x000fe2000000007d */
[C---:B------:R-:W-:Y:S03]  /*26c00*/  HMMA.16816.F32 R56, R80.reuse, R84, R56 ;  /* 0x000000545038723c */ /* 0x040fe60000001838 */
[----:B------:R-:W-:Y:S02]  /*26c10*/  LOP3.LUT R76, R124, 0xffff, RZ, 0xc0, !PT ;  /* 0x0000ffff7c4c7812 */ /* 0x000fe400078ec0ff */
[----:B------:R-:W-:Y:S02]  /*26c20*/  SHF.R.U32.HI R77, RZ, 0x10, R124 ;  /* 0x00000010ff4d7819 */ /* 0x000fe4000001167c */
[----:B------:R-:W-:Y:S01]  /*26c30*/  PRMT R128, R79, 0x5410, R199 ;  /* 0x000054104f807816 */ /* 0x000fe200000000c7 */
[-C--:B------:R-:W-:Y:S01]  /*26c40*/  HMMA.16816.F32 R60, R80, R86.reuse, R60 ;  /* 0x00000056503c723c */ /* 0x080fe2000000183c */
[----:B------:R-:W-:Y:S01]  /*26c50*/  @!P5 PRMT R111, R216, 0x5410, RZ ;  /* 0x00005410d86fd816 */ /* 0x000fe200000000ff */
[----:B------:R-:W1:Y:S01]  /*26c60*/  MUFU.EX2 R199, R247 ;  /* 0x000000f700c77308 */ /* 0x000e620000000800 */
[----:B------:R-:W-:Y:S02]  /*26c70*/  ISETP.GE.U32.AND P5, PT, R241, R130, PT ;  /* 0x00000082f100720c */ /* 0x000fe40003fa6070 */
[----:B------:R-:W-:Y:S01]  /*26c80*/  PRMT R130, R143, 0x5410, R78 ;  /* 0x000054108f827816 */ /* 0x000fe2000000004e */
[----:B------:R-:W-:Y:S01]  /*26c90*/  STG.E.U16 [R156.64+0x40], R111 ;  /* 0x0000406f9c007986 */ /* 0x000fe2000c101522 */
[----:B------:R-:W-:Y:S01]  /*26ca0*/  LOP3.LUT R79, R124, 0xff, RZ, 0xc0, !PT ;  /* 0x000000ff7c4f7812 */ /* 0x000fe200078ec0ff */
[----:B------:R-:W-:Y:S01]  /*26cb0*/  HMMA.16816.F32 R64, R72, R86, R64 ;  /* 0x000000564840723c */ /* 0x000fe20000001840 */
[----:B------:R-:W-:Y:S01]  /*26cc0*/  SHF.R.U32.HI R124, RZ, 0x18, R124 ;  /* 0x00000018ff7c7819 */ /* 0x000fe2000001167c */
[----:B------:R-:W1:Y:S02]  /*26cd0*/  LDSM.16.MT88.4 R72, [R172+0x6800] ;  /* 0x00680000ac48783b */ /* 0x000e640000004200 */
[----:B------:R-:W-:Y:S01]  /*26ce0*/  SHF.R.U32.HI R78, RZ, 0x8, R76 ;  /* 0x00000008ff4e7819 */ /* 0x000fe2000001164c */
[--C-:B------:R-:W-:Y:S01]  /*26cf0*/  HSET2.LE.AND R82, R130, R212.reuse, PT ;  /* 0x000000d482527233 */ /* 0x100fe20003803000 */
[----:B------:R-:W-:Y:S01]  /*26d00*/  LOP3.LUT R77, R77, 0xff, RZ, 0xc0, !PT ;  /* 0x000000ff4d4d7812 */ /* 0x000fe200078ec0ff */
[--C-:B------:R-:W-:Y:S01]  /*26d10*/  HSET2.LE.AND R83, R132, R212.reuse, PT ;  /* 0x000000d484537233 */ /* 0x100fe20003803000 */
[----:B------:R-:W-:Y:S01]  /*26d20*/  PRMT R84, R79, 0x5410, R78 ;  /* 0x000054104f547816 */ /* 0x000fe2000000004e */
[--C-:B------:R-:W-:Y:S03]  /*26d30*/  HSET2.LE.AND R78, R127, R212.reuse, PT ;  /* 0x000000d47f4e7233 */ /* 0x100fe60003803000 */
[----:B------:R-:W-:Y:S01]  /*26d40*/  PRMT R124, R77, 0x5410, R124 ;  /* 0x000054104d7c7816 */ /* 0x000fe2000000007c */
[--C-:B------:R-:W-:Y:S01]  /*26d50*/  HSET2.LE.AND R79, R128, R212.reuse, PT ;  /* 0x000000d4804f7233 */ /* 0x100fe20003803000 */
[----:B------:R-:W-:Y:S01]  /*26d60*/  LOP3.LUT R78, R78, R3, RZ, 0xc0, !PT ;  /* 0x000000034e4e7212 */ /* 0x000fe200078ec0ff */
[--C-:B------:R-:W-:Y:S01]  /*26d70*/  HSET2.LE.AND R76, R126, R212.reuse, PT ;  /* 0x000000d47e4c7233 */ /* 0x100fe20003803000 */
[----:B------:R-:W-:Y:S01]  /*26d80*/  LOP3.LUT R82, R82, R117, RZ, 0xc0, !PT ;  /* 0x0000007552527212 */ /* 0x000fe200078ec0ff */
[--C-:B------:R-:W-:Y:S01]  /*26d90*/  HSET2.LE.AND R77, R125, R212.reuse, PT ;  /* 0x000000d47d4d7233 */ /* 0x100fe20003803000 */
[----:B------:R-:W-:Y:S01]  /*26da0*/  LOP3.LUT R79, R79, R114, RZ, 0xc0, !PT ;  /* 0x000000724f4f7212 */ /* 0x000fe200078ec0ff */
[--C-:B------:R-:W-:Y:S01]  /*26db0*/  HSET2.LE.AND R81, R124, R212.reuse, PT ;  /* 0x000000d47c517233 */ /* 0x100fe20003803000 */
[----:B------:R-:W-:Y:S01]  /*26dc0*/  LOP3.LUT R76, R76, R2, RZ, 0xc0, !PT ;  /* 0x000000024c4c7212 */ /* 0x000fe200078ec0ff */
[--C-:B------:R-:W-:Y:S01]  /*26dd0*/  HSET2.LE.AND R80, R84, R212.reuse, PT ;  /* 0x000000d454507233 */ /* 0x100fe20003803000 */
[----:B------:R-:W-:Y:S02]  /*26de0*/  LOP3.LUT R77, R77, R108, RZ, 0xc0, !PT ;  /* 0x0000006c4d4d7212 */ /* 0x000fe400078ec0ff */
[----:B------:R-:W-:Y:S02]  /*26df0*/  @!P6 PRMT R112, R213, 0x5410, RZ ;  /* 0x00005410d570e816 */ /* 0x000fe400000000ff */
[----:B------:R-:W-:Y:S02]  /*26e00*/  LOP3.LUT R86, R131, 0xff, RZ, 0xc0, !PT ;  /* 0x000000ff83567812 */ /* 0x000fe400078ec0ff */
[----:B------:R-:W-:Y:S01]  /*26e10*/  LOP3.LUT R97, R159, UR7, R204, 0x96, !PT ;  /* 0x000000079f617c12 */ /* 0x000fe2000f8e96cc */
[-C--:B-1----:R-:W-:Y:S01]  /*26e20*/  HMMA.16816.F32 R4, R76, R88.reuse, R4 ;  /* 0x000000584c04723c */ /* 0x082fe20000001804 */
[----:B------:R-:W-:Y:S01]  /*26e30*/  STG.E.U16 [R152.64+0x52], R112 ;  /* 0x0000527098007986 */ /* 0x000fe2000c101522 */
[----:B------:R-:W-:Y:S02]  /*26e40*/  LOP3.LUT R80, R80, R115, RZ, 0xc0, !PT ;  /* 0x0000007350507212 */ /* 0x000fe400078ec0ff */
[----:B------:R-:W-:Y:S01]  /*26e50*/  LOP3.LUT R81, R81, R116, RZ, 0xc0, !PT ;  /* 0x0000007451517212 */ /* 0x000fe200078ec0ff */
[----:B------:R-:W-:Y:S01]  /*26e60*/  IMAD.WIDE.U32 R116, R209, -0x2daee0ad, RZ ;  /* 0xd2511f53d1747825 */ /* 0x000fe200078e00ff */
[----:B------:R-:W-:Y:S02]  /*26e70*/  LOP3.LUT R83, R83, R118, RZ, 0xc0, !PT ;  /* 0x0000007653537212 */ /* 0x000fe400078ec0ff */
[----:B------:R-:W-:Y:S02]  /*26e80*/  @!P5 PRMT R113, R214, 0x5410, RZ ;  /* 0x00005410d671d816 */ /* 0x000fe400000000ff */
[----:B------:R-:W-:Y:S02]  /*26e90*/  ISETP.GE.U32.AND P5, PT, R241, R137, PT ;  /* 0x00000089f100720c */ /* 0x000fe40003fa6070 */
[----:B------:R-:W-:Y:S01]  /*26ea0*/  LOP3.LUT R92, R117, UR7, R138, 0x96, !PT ;  /* 0x00000007755c7c12 */ /* 0x000fe2000f8e968a */
[C---:B------:R-:W-:Y:S01]  /*26eb0*/  HMMA.16816.F32 R8, R80.reuse, R88, R8 ;  /* 0x000000585008723c */ /* 0x040fe20000001808 */
[----:B------:R-:W-:Y:S01]  /*26ec0*/  STG.E.U16 [R152.64+0x50], R113 ;  /* 0x0000507198007986 */ /* 0x000fe2000c101522 */
[----:B------:R-:W-:Y:S02]  /*26ed0*/  LOP3.LUT R2, R148, 0xff, RZ, 0xc0, !PT ;  /* 0x000000ff94027812 */ /* 0x000fe400078ec0ff */
[C---:B------:R-:W-:Y:S01]  /*26ee0*/  PRMT R3, R101.reuse, 0x7632, R3 ;  /* 0x0000763265037816 */ /* 0x040fe20000000003 */
[----:B------:R-:W1:Y:S01]  /*26ef0*/  MUFU.EX2 R148, R248 ;  /* 0x000000f800947308 */ /* 0x000e620000000800 */
[----:B------:R-:W-:Y:S02]  /*26f00*/  PRMT R126, R2, 0x5410, R149 ;  /* 0x00005410027e7816 */ /* 0x000fe40000000095 */
[C---:B------:R-:W-:Y:S01]  /*26f10*/  LOP3.LUT R84, R92.reuse, 0xffff, RZ, 0xc0, !PT ;  /* 0x0000ffff5c547812 */ /* 0x040fe200078ec0ff */
[-C--:B------:R-:W-:Y:S03]  /*26f20*/  HMMA.16816.F32 R12, R80, R90.reuse, R12 ;  /* 0x0000005a500c723c */ /* 0x080fe6000000180c */
[----:B------:R-:W-:Y:S02]  /*26f30*/  SHF.R.U32.HI R84, RZ, 0x8, R84 ;  /* 0x00000008ff547819 */ /* 0x000fe40000011654 */
[----:B------:R-:W-:Y:S02]  /*26f40*/  PRMT R114, R101, 0x5410, R3 ;  /* 0x0000541065727816 */ /* 0x000fe40000000003 */
[--C-:B------:R-:W-:Y:S01]  /*26f50*/  SHF.R.U32.HI R88, RZ, 0x18, R92.reuse ;  /* 0x00000018ff587819 */ /* 0x100fe2000001165c */
[C---:B------:R-:W-:Y:S01]  /*26f60*/  HMMA.16816.F32 R16, R76.reuse, R90, R16 ;  /* 0x0000005a4c10723c */ /* 0x040fe20000001810 */
[----:B------:R-:W-:Y:S03]  /*26f70*/  LOP3.LUT R124, R92, 0xff, RZ, 0xc0, !PT ;  /* 0x000000ff5c7c7812 */ /* 0x000fe600078ec0ff */
[----:B------:R-:W-:Y:S02]  /*26f80*/  SHF.R.U32.HI R92, RZ, 0x10, R92 ;  /* 0x00000010ff5c7819 */ /* 0x000fe4000001165c */
[----:B------:R-:W-:Y:S02]  /*26f90*/  PRMT R108, R145, 0x7632, R108 ;  /* 0x00007632916c7816 */ /* 0x000fe4000000006c */
[-C--:B------:R-:W-:Y:S01]  /*26fa0*/  HMMA.16816.F32 R20, R76, R72.reuse, R20 ;  /* 0x000000484c14723c */ /* 0x080fe20000001814 */
[----:B------:R-:W-:Y:S03]  /*26fb0*/  F2FP.PACK_AB R150, R199, R150 ;  /* 0x00000096c796723e */ /* 0x000fe600000000ff */
[----:B------:R-:W-:Y:S01]  /*26fc0*/  LOP3.LUT R91, R129, 0xff, RZ, 0xc0, !PT ;  /* 0x000000ff815b7812 */ /* 0x000fe200078ec0ff */
[----:B-1----:R-:W-:Y:S01]  /*26fd0*/  FADD.FTZ R201, R148, R205 ;  /* 0x000000cd94c97221 */ /* 0x002fe20000010000 */
[----:B------:R-:W-:Y:S02]  /*26fe0*/  PRMT R149, R150, 0x7632, R149 ;  /* 0x0000763296957816 */ /* 0x000fe40000000095 */
[C---:B------:R-:W-:Y:S01]  /*26ff0*/  HMMA.16816.F32 R24, R80.reuse, R72, R24 ;  /* 0x000000485018723c */ /* 0x040fe20000001818 */
[----:B------:R-:W-:Y:S03]  /*27000*/  F2FP.PACK_AB R148, R198, R148 ;  /* 0x00000094c694723e */ /* 0x000fe600000000ff */
[----:B------:R-:W-:Y:S02]  /*27010*/  SHF.R.U32.HI R99, RZ, 0x18, R129 ;  /* 0x00000018ff637819 */ /* 0x000fe40000011681 */
[----:B------:R-:W-:Y:S02]  /*27020*/  PRMT R147, R148, 0x7632, R147 ;  /* 0x0000763294937816 */ /* 0x000fe40000000093 */
[----:B------:R-:W-:Y:S01]  /*27030*/  LOP3.LUT R72, R92, 0xff, RZ, 0xc0, !PT ;  /* 0x000000ff5c487812 */ /* 0x000fe200078ec0ff */
[-C--:B------:R-:W-:Y:S03]  /*27040*/  HMMA.16816.F32 R28, R80, R74.reuse, R28 ;  /* 0x0000004a501c723c */ /* 0x080fe6000000181c */
[----:B------:R-:W-:Y:S02]  /*27050*/  SHF.R.U32.HI R92, RZ, 0x18, R131 ;  /* 0x00000018ff5c7819 */ /* 0x000fe40000011683 */
[----:B------:R-:W-:Y:S02]  /*27060*/  LOP3.LUT R104, R116, 0xff, RZ, 0xc0, !PT ;  /* 0x000000ff74687812 */ /* 0x000fe400078ec0ff */
[----:B------:R-:W-:Y:S01]  /*27070*/  LOP3.LUT R115, R117, UR7, R138, 0x96, !PT ;  /* 0x0000000775737c12 */ /* 0x000fe2000f8e968a */
[C---:B------:R-:W-:Y:S01]  /*27080*/  HMMA.16816.F32 R32, R76.reuse, R74, R32 ;  /* 0x0000004a4c20723c */ /* 0x040fe20000001820 */
[----:B------:R-:W-:Y:S03]  /*27090*/  SHF.R.U32.HI R102, RZ, 0x10, R116 ;  /* 0x00000010ff667819 */ /* 0x000fe60000011674 */
[----:B------:R-:W-:Y:S01]  /*270a0*/  PRMT R141, R142, 0x7632, R141 ;  /* 0x000076328e8d7816 */ /* 0x000fe2000000008d */
[----:B---3--:R-:W-:Y:S05]  /*270b0*/  @!P3 HADD2 R136, -R101.H0_H0, -RZ.H0_H0 ;  /* 0xa00000ff6588b230 */ /* 0x008fea0000000900 */
[----:B------:R-:W-:Y:S02]  /*270c0*/  @!P3 STL.S16 [R1+0x70], R136 ;  /* 0x000070880100b387 */ /* 0x000fe40000100600 */
[----:B----4-:R-:W-:Y:S01]  /*270d0*/  @!P2 HADD2 R135, -R3.H0_H0, -RZ.H0_H0 ;  /* 0xa00000ff0387a230 */ /* 0x010fe20000000900 */
[----:B------:R-:W-:Y:S01]  /*270e0*/  PRMT R2, R136, 0x7610, R2 ;  /* 0x0000761088027816 */ /* 0x000fe20000000002 */
[----:B------:R1:W3:Y:S03]  /*270f0*/  LDL.S16 R89, [R1+0x5c] ;  /* 0x00005c0001597983 */ /* 0x0002e60000100600 */
[----:B------:R-:W-:Y:S01]  /*27100*/  @!P3 PRMT R101, R2, 0x5410, RZ ;  /* 0x000054100265b816 */ /* 0x000fe200000000ff */
[----:B------:R-:W-:Y:S01]  /*27110*/  @!P2 STL.S16 [R1+0x68], R135 ;  /* 0x000068870100a387 */ /* 0x000fe20000100600 */
[----:B------:R-:W-:Y:S02]  /*27120*/  LOP3.LUT R2, R131, 0xffff, RZ, 0xc0, !PT ;  /* 0x0000ffff83027812 */ /* 0x000fe400078ec0ff */
[----:B------:R-:W-:Y:S01]  /*27130*/  ISETP.GE.U32.AND P3, PT, R241, R88, PT ;  /* 0x00000058f100720c */ /* 0x000fe20003f66070 */
[----:B------:R-:W-:Y:S01]  /*27140*/  STG.E.U16 [R154.64+0x50], R101 ;  /* 0x000050659a007986 */ /* 0x000fe2000c101522 */
[----:B------:R-:W-:Y:S02]  /*27150*/  SHF.R.U32.HI R85, RZ, 0x8, R2 ;  /* 0x00000008ff557819 */ /* 0x000fe40000011602 */
[----:B------:R-:W-:Y:S02]  /*27160*/  LOP3.LUT R2, R84, 0xffff, RZ, 0xc0, !PT ;  /* 0x0000ffff54027812 */ /* 0x000fe400078ec0ff */
[----:B------:R-:W-:Y:S02]  /*27170*/  PRMT R87, R135, 0x7610, R87 ;  /* 0x0000761087577816 */ /* 0x000fe40000000057 */
[----:B------:R-:W-:Y:S02]  /*27180*/  ISETP.GE.U32.AND P6, PT, R241, R2, PT ;  /* 0x00000002f100720c */ /* 0x000fe40003fc6070 */
[----:B------:R-:W-:Y:S02]  /*27190*/  PRMT R2, R0, 0x7632, R2 ;  /* 0x0000763200027816 */ /* 0x000fe40000000002 */
[----:B------:R-:W-:Y:S02]  /*271a0*/  PRMT R125, R86, 0x5410, R85 ;  /* 0x00005410567d7816 */ /* 0x000fe40000000055 */
[----:B------:R-:W-:Y:S02]  /*271b0*/  @!P2 PRMT R3, R87, 0x5410, RZ ;  /* 0x000054105703a816 */ /* 0x000fe400000000ff */
[----:B------:R-:W4:Y:S01]  /*271c0*/  LDSM.16.MT88.4 R84, [R170+0x6800] ;  /* 0x00680000aa54783b */ /* 0x000f220000004200 */
[----:B------:R-:W-:Y:S07]  /*271d0*/  PRMT R96, R0, 0x5410, R2 ;  /* 0x0000541000607816 */ /* 0x000fee0000000002 */
[----:B------:R-:W-:Y:S01]  /*271e0*/  STG.E.U16 [R154.64+0x52], R3 ;  /* 0x000052039a007986 */ /* 0x000fe2000c101522 */
[-C--:B----4-:R-:W-:Y:S01]  /*271f0*/  HMMA.16816.F32 R36, R76, R84.reuse, R36 ;  /* 0x000000544c24723c */ /* 0x090fe20000001824 */
[----:B--2---:R-:W-:Y:S07]  /*27200*/  @!P0 HADD2 R133, -R2.H0_H0, -RZ.H0_H0 ;  /* 0xa00000ff02858230 */ /* 0x004fee0000000900 */
[C---:B------:R-:W-:Y:S01]  /*27210*/  HMMA.16816.F32 R40, R80.reuse, R84, R40 ;  /* 0x000000545028723c */ /* 0x040fe20000001828 */
[----:B------:R-:W-:Y:S06]  /*27220*/  PRMT R88, R133, 0x7610, R88 ;  /* 0x0000761085587816 */ /* 0x000fec0000000058 */
[----:B------:R-:W-:Y:S01]  /*27230*/  SHF.R.U32.HI R84, RZ, 0x18, R97 ;  /* 0x00000018ff547819 */ /* 0x000fe20000011661 */
[-C--:B------:R-:W-:Y:S01]  /*27240*/  HMMA.16816.F32 R44, R80, R86.reuse, R44 ;  /* 0x00000056502c723c */ /* 0x080fe2000000182c */
[----:B------:R-:W-:Y:S03]  /*27250*/  @!P0 PRMT R2, R88, 0x5410, RZ ;  /* 0x0000541058028816 */ /* 0x000fe600000000ff */
[----:B------:R-:W-:Y:S02]  /*27260*/  LOP3.LUT R88, R129, 0xffff, RZ, 0xc0, !PT ;  /* 0x0000ffff81587812 */ /* 0x000fe400078ec0ff */
[----:B------:R-:W-:Y:S02]  /*27270*/  STG.E.U16 [R160.64+0x50], R2 ;  /* 0x00005002a0007986 */ /* 0x000fe4000c101522 */
[C---:B------:R-:W-:Y:S01]  /*27280*/  HMMA.16816.F32 R48, R76.reuse, R86, R48 ;  /* 0x000000564c30723c */ /* 0x040fe20000001830 */
[----:B------:R-:W-:Y:S04]  /*27290*/  SHF.R.U32.HI R88, RZ, 0x8, R88 ;  /* 0x00000008ff587819 */ /* 0x000fe80000011658 */
[----:B------:R-:W-:Y:S02]  /*272a0*/  PRMT R118, R91, 0x5410, R88 ;  /* 0x000054105b767816 */ /* 0x000fe40000000058 */
[--C-:B------:R-:W-:Y:S02]  /*272b0*/  HSET2.LE.AND R87, R166, R212.reuse, PT ;  /* 0x000000d4a6577233 */ /* 0x100fe40003803000 */
[----:B------:R-:W2:Y:S03]  /*272c0*/  MUFU.EX2 R166, R178 ;  /* 0x000000b200a67308 */ /* 0x000ea60000000800 */
[----:B------:R-:W-:Y:S01]  /*272d0*/  LOP3.LUT R87, R87, R114, RZ, 0xc0, !PT ;  /* 0x0000007257577212 */ /* 0x000fe200078ec0ff */
[----:B------:R-:W-:Y:S05]  /*272e0*/  @!P1 HADD2 R134, -R0.H0_H0, -RZ.H0_H0 ;  /* 0xa00000ff00869230 */ /* 0x000fea0000000900 */
[----:B------:R-:W-:Y:S01]  /*272f0*/  @!P1 STL.S16 [R1+0x50], R134 ;  /* 0x0000508601009387 */ /* 0x000fe20000100600 */
[----:B------:R-:W-:Y:S03]  /*27300*/  PRMT R90, R134, 0x7610, R90 ;  /* 0x00007610865a7816 */ /* 0x000fe6000000005a */
[----:B------:R4:W-:Y:S01]  /*27310*/  @!P0 STL.S16 [R1+0x60], R133 ;  /* 0x0000608501008387 */ /* 0x0009e20000100600 */
[----:B------:R-:W-:Y:S02]  /*27320*/  ISETP.GE.U32.AND P0, PT, R241, R72, PT ;  /* 0x00000048f100720c */ /* 0x000fe40003f06070 */
[----:B------:R-:W-:Y:S02]  /*27330*/  LOP3.LUT R72, R97, 0xff, RZ, 0xc0, !PT ;  /* 0x000000ff61487812 */ /* 0x000fe400078ec0ff */
[----:B------:R-:W-:Y:S02]  /*27340*/  @!P1 PRMT R0, R90, 0x5410, RZ ;  /* 0x000054105a009816 */ /* 0x000fe400000000ff */
[----:B------:R-:W-:Y:S02]  /*27350*/  ISETP.GE.U32.AND P2, PT, R241, R72, PT ;  /* 0x00000048f100720c */ /* 0x000fe40003f46070 */
[----:B------:R-:W-:Y:S01]  /*27360*/  SHF.R.U32.HI R90, RZ, 0x10, R129 ;  /* 0x00000010ff5a7819 */ /* 0x000fe20000011681 */
[----:B------:R-:W-:Y:S03]  /*27370*/  STG.E.U16 [R160.64+0x4e], R0 ;  /* 0x00004e00a0007986 */ /* 0x000fe6000c101522 */
[----:B------:R-:W-:Y:S02]  /*27380*/  LOP3.LUT R98, R90, 0xff, RZ, 0xc0, !PT ;  /* 0x000000ff5a627812 */ /* 0x000fe400078ec0ff */
[----:B------:R-:W-:Y:S02]  /*27390*/  LOP3.LUT R90, R97, 0xffff, RZ, 0xc0, !PT ;  /* 0x0000ffff615a7812 */ /* 0x000fe400078ec0ff */
[----:B------:R-:W-:Y:S02]  /*273a0*/  PRMT R99, R98, 0x5410, R99 ;  /* 0x0000541062637816 */ /* 0x000fe40000000063 */
[----:B------:R-:W-:Y:S04]  /*273b0*/  SHF.R.U32.HI R88, RZ, 0x8, R90 ;  /* 0x00000008ff587819 */ /* 0x000fe8000001165a */
[----:B------:R-:W-:Y:S01]  /*273c0*/  LOP3.LUT R88, R88, 0xffff, RZ, 0xc0, !PT ;  /* 0x0000ffff58587812 */ /* 0x000fe200078ec0ff */
[----:B----4-:R1:W2:Y:S03]  /*273d0*/  LDL.S16 R133, [R1+0x6c] ;  /* 0x00006c0001857983 */ /* 0x0102a60000100600 */
[----:B------:R-:W-:Y:S01]  /*273e0*/  ISETP.GE.U32.AND P1, PT, R241, R88, PT ;  /* 0x00000058f100720c */ /* 0x000fe20003f26070 */
[----:B---3--:R-:W-:Y:S05]  /*273f0*/  @!P4 HADD2 R89, -R93.H0_H0, -RZ.H0_H0 ;  /* 0xa00000ff5d59c230 */ /* 0x008fea0000000900 */
[----:B------:R3:W-:Y:S01]  /*27400*/  @!P4 STL.S16 [R1+0x5c], R89 ;  /* 0x00005c590100c387 */ /* 0x0007e20000100600 */
[----:B------:R-:W-:Y:S03]  /*27410*/  PRMT R73, R89, 0x7610, R73 ;  /* 0x0000761059497816 */ /* 0x000fe60000000049 */
[----:B------:R1:W4:Y:S01]  /*27420*/  LDL.S16 R132, [R1+0x58] ;  /* 0x0000580001847983 */ /* 0x0003220000100600 */
[----:B------:R-:W-:Y:S02]  /*27430*/  @!P4 PRMT R93, R73, 0x5410, RZ ;  /* 0x00005410495dc816 */ /* 0x000fe400000000ff */
[----:B------:R-:W-:Y:S01]  /*27440*/  ISETP.GE.U32.AND P4, PT, R241, R124, PT ;  /* 0x0000007cf100720c */ /* 0x000fe20003f86070 */
[----:B------:R1:W4:Y:S04]  /*27450*/  LDL.S16 R130, [R1+0x54] ;  /* 0x0000540001827983 */ /* 0x0003280000100600 */
[----:B------:R1:W4:Y:S04]  /*27460*/  LDL.S16 R128, [R1+0x4c] ;  /* 0x00004c0001807983 */ /* 0x0003280000100600 */
[----:B------:R1:W4:Y:S04]  /*27470*/  LDL.S16 R127, [R1+0x64] ;  /* 0x00006400017f7983 */ /* 0x0003280000100600 */
[----:B------:R-:W1:Y:S01]  /*27480*/  LDSM.16.MT88.4 R72, [R171+0x6800] ;  /* 0x00680000ab48783b */ /* 0x000e620000004200 */
[----:B---3--:R-:W-:Y:S07]  /*27490*/  SHF.R.U32.HI R89, RZ, 0x10, R131 ;  /* 0x00000010ff597819 */ /* 0x008fee0000011683 */
[----:B------:R-:W-:Y:S01]  /*274a0*/  STG.E.U16 [R156.64+0x50], R93 ;  /* 0x0000505d9c007986 */ /* 0x000fe2000c101522 */
[----:B------:R-:W-:Y:S04]  /*274b0*/  LOP3.LUT R89, R89, 0xff, RZ, 0xc0, !PT ;  /* 0x000000ff59597812 */ /* 0x000fe800078ec0ff */
[--C-:B------:R-:W-:Y:S02]  /*274c0*/  PRMT R100, R89, 0x5410, R92.reuse ;  /* 0x0000541059647816 */ /* 0x100fe4000000005c */
[----:B------:R-:W-:Y:S02]  /*274d0*/  PRMT R92, R145, 0x7610, R92 ;  /* 0x00007610915c7816 */ /* 0x000fe4000000005c */
[----:B------:R-:W-:Y:S02]  /*274e0*/  PRMT R145, R146, 0x7632, R145 ;  /* 0x0000763292917816 */ /* 0x000fe40000000091 */
[----:B------:R-:W-:Y:S01]  /*274f0*/  PRMT R98, R92, 0x5410, R108 ;  /* 0x000054105c627816 */ /* 0x000fe2000000006c */
[-C--:B-1----:R-:W-:Y:S08]  /*27500*/  HMMA.16816.F32 R52, R76, R72.reuse, R52 ;  /* 0x000000484c34723c */ /* 0x082ff00000001834 */
[C---:B------:R-:W-:Y:S08]  /*27510*/  HMMA.16816.F32 R56, R80.reuse, R72, R56 ;  /* 0x000000485038723c */ /* 0x040ff00000001838 */
[-C--:B------:R-:W-:Y:S07]  /*27520*/  HMMA.16816.F32 R60, R80, R74.reuse, R60 ;  /* 0x0000004a503c723c */ /* 0x080fee000000183c */
[--C-:B------:R-:W-:Y:S01]  /*27530*/  HSET2.LE.AND R80, R118, R212.reuse, PT ;  /* 0x000000d476507233 */ /* 0x100fe20003803000 */
[----:B------:R-:W-:Y:S01]  /*27540*/  HMMA.16816.F32 R64, R76, R74, R64 ;  /* 0x0000004a4c40723c */ /* 0x000fe20000001840 */
[--C-:B------:R-:W-:Y:S03]  /*27550*/  HSET2.LE.AND R83, R126, R212.reuse, PT ;  /* 0x000000d47e537233 */ /* 0x100fe60003803000 */
[--C-:B------:R-:W-:Y:S01]  /*27560*/  HSET2.LE.AND R81, R99, R212.reuse, PT ;  /* 0x000000d463517233 */ /* 0x100fe20003803000 */
[----:B------:R-:W-:Y:S01]  /*27570*/  LOP3.LUT R80, R80, R122, RZ, 0xc0, !PT ;  /* 0x0000007a50507212 */ /* 0x000fe200078ec0ff */
[--C-:B------:R-:W-:Y:S01]  /*27580*/  HSET2.LE.AND R82, R144, R212.reuse, PT ;  /* 0x000000d490527233 */ /* 0x100fe20003803000 */
[----:B------:R-:W-:Y:S02]  /*27590*/  LOP3.LUT R83, R83, R95, RZ, 0xc0, !PT ;  /* 0x0000005f53537212 */ /* 0x000fe400078ec0ff */
[----:B------:R-:W-:Y:S03]  /*275a0*/  LOP3.LUT R81, R81, R123, RZ, 0xc0, !PT ;  /* 0x0000007b51517212 */ /* 0x000fe600078ec0ff */
[----:B------:R-:W-:Y:S02]  /*275b0*/  LOP3.LUT R82, R82, R96, RZ, 0xc0, !PT ;  /* 0x0000006052527212 */ /* 0x000fe400078ec0ff */
[----:B------:R-:W-:Y:S02]  /*275c0*/  LOP3.LUT R76, R116, 0xffff, RZ, 0xc0, !PT ;  /* 0x0000ffff744c7812 */ /* 0x000fe400078ec0ff */
[----:B------:R-:W-:Y:S02]  /*275d0*/  SHF.R.U32.HI R77, RZ, 0x18, R116 ;  /* 0x00000018ff4d7819 */ /* 0x000fe40000011674 */
[----:B------:R-:W-:Y:S02]  /*275e0*/  SHF.R.U32.HI R76, RZ, 0x8, R76 ;  /* 0x00000008ff4c7819 */ /* 0x000fe4000001164c */
[----:B------:R-:W-:Y:S02]  /*275f0*/  PRMT R95, R148, 0x5410, R147 ;  /* 0x00005410945f7816 */ /* 0x000fe40000000093 */
[----:B------:R-:W-:Y:S02]  /*27600*/  LOP3.LUT R76, R76, 0xffff, RZ, 0xc0, !PT ;  /* 0x0000ffff4c4c7812 */ /* 0x000fe400078ec0ff */
[----:B------:R-:W-:Y:S02]  /*27610*/  LOP3.LUT R99, R116, 0xffff, RZ, 0xc0, !PT ;  /* 0x0000ffff74637812 */ /* 0x000fe400078ec0ff */
[----:B------:R-:W-:Y:S02]  /*27620*/  LOP3.LUT R96, R159, UR7, R204, 0x96, !PT ;  /* 0x000000079f607c12 */ /* 0x000fe4000f8e96cc */
[----:B--2---:R-:W-:Y:S04]  /*27630*/  F2FP.PACK_AB R144, R166, R167 ;  /* 0x000000a7a690723e */ /* 0x004fe800000000ff */
[----:B------:R-:W-:Y:S01]  /*27640*/  PRMT R143, R144, 0x7632, R143 ;  /* 0x00007632908f7816 */ /* 0x000fe2000000008f */
[----:B------:R-:W-:Y:S05]  /*27650*/  @!P5 HADD2 R133, -R94.H0_H0, -RZ.H0_H0 ;  /* 0xa00000ff5e85d230 */ /* 0x000fea0000000900 */
[----:B------:R-:W-:Y:S01]  /*27660*/  @!P5 STL.S16 [R1+0x6c], R133 ;  /* 0x00006c850100d387 */ /* 0x000fe20000100600 */
[----:B------:R-:W-:Y:S04]  /*27670*/  PRMT R90, R133, 0x7610, R90 ;  /* 0x00007610855a7816 */ /* 0x000fe8000000005a */
[----:B------:R-:W-:Y:S02]  /*27680*/  @!P5 PRMT R94, R90, 0x5410, RZ ;  /* 0x000054105a5ed816 */ /* 0x000fe400000000ff */
[----:B------:R-:W-:Y:S02]  /*27690*/  ISETP.GE.U32.AND P5, PT, R241, R84, PT ;  /* 0x00000054f100720c */ /* 0x000fe40003fa6070 */
[----:B------:R-:W-:Y:S01]  /*276a0*/  SHF.R.U32.HI R84, RZ, 0x10, R116 ;  /* 0x00000010ff547819 */ /* 0x000fe20000011674 */
[----:B------:R-:W-:Y:S03]  /*276b0*/  STG.E.U16 [R156.64+0x52], R94 ;  /* 0x0000525e9c007986 */ /* 0x000fe6000c101522 */
[----:B------:R-:W-:Y:S02]  /*276c0*/  LOP3.LUT R202, R84, 0xff, RZ, 0xc0, !PT ;  /* 0x000000ff54ca7812 */ /* 0x000fe400078ec0ff */
[----:B------:R-:W-:Y:S02]  /*276d0*/  SHF.R.U32.HI R84, RZ, 0x10, R97 ;  /* 0x00000010ff547819 */ /* 0x000fe40000011661 */
[----:B------:R-:W-:Y:S02]  /*276e0*/  PRMT R97, R150, 0x5410, R149 ;  /* 0x0000541096617816 */ /* 0x000fe40000000095 */
[----:B------:R-:W-:Y:S01]  /*276f0*/  LOP3.LUT R72, R84, 0xff, RZ, 0xc0, !PT ;  /* 0x000000ff54487812 */ /* 0x000fe200078ec0ff */
[--C-:B------:R-:W-:Y:S05]  /*27700*/  HSET2.LE.AND R84, R125, R212.reuse, PT ;  /* 0x000000d47d547233 */ /* 0x100fea0003803000 */
[----:B------:R-:W-:Y:S01]  /*27710*/  LOP3.LUT R84, R84, R119, RZ, 0xc0, !PT ;  /* 0x0000007754547212 */ /* 0x000fe200078ec0ff */
[----:B----4-:R-:W-:Y:S02]  /*27720*/  @!P4 HADD2 R132, -R92.H0_H0, -RZ.H0_H0 ;  /* 0xa00000ff5c84c230 */ /* 0x010fe40000000900 */
[----:B------:R-:W-:Y:S03]  /*27730*/  @!P6 HADD2 R130, -R108.H0_H0, -RZ.H0_H0 ;  /* 0xa00000ff6c82e230 */ /* 0x000fe60000000900 */
[----:B------:R-:W-:Y:S01]  /*27740*/  @!P4 STL.S16 [R1+0x58], R132 ;  /* 0x000058840100c387 */ /* 0x000fe20000100600 */
[----:B------:R-:W-:Y:S01]  /*27750*/  PRMT R89, R132, 0x7610, R89 ;  /* 0x0000761084597816 */ /* 0x000fe20000000059 */
[----:B------:R-:W-:Y:S02]  /*27760*/  @!P0 HADD2 R128, -R150.H0_H0, -RZ.H0_H0 ;  /* 0xa00000ff96808230 */ /* 0x000fe40000000900 */
[----:B------:R-:W-:Y:S01]  /*27770*/  LDSM.16.MT88.4 R132, [R169+0x7800] ;  /* 0x00780000a984783b */ /* 0x000fe20000004200 */
[----:B------:R-:W-:Y:S01]  /*27780*/  PRMT R88, R130, 0x7610, R88 ;  /* 0x0000761082587816 */ /* 0x000fe20000000058 */
[----:B------:R-:W-:Y:S01]  /*27790*/  @!P3 HADD2 R127, -R149.H0_H0, -RZ.H0_H0 ;  /* 0xa00000ff957fb230 */ /* 0x000fe20000000900 */
[----:B------:R-:W-:Y:S02]  /*277a0*/  @!P4 PRMT R92, R89, 0x5410, RZ ;  /* 0x00005410595cc816 */ /* 0x000fe400000000ff */
[----:B------:R-:W-:Y:S03]  /*277b0*/  @!P6 PRMT R108, R88, 0x5410, RZ ;  /* 0x00005410586ce816 */ /* 0x000fe600000000ff */
[----:B------:R-:W1:Y:S01]  /*277c0*/  LDSM.16.MT88.4 R88, [R169+0x7000] ;  /* 0x00700000a958783b */ /* 0x000e620000004200 */
[----:B------:R-:W-:Y:S02]  /*277d0*/  PRMT R86, R127, 0x7610, R86 ;  /* 0x000076107f567816 */ /* 0x000fe40000000056 */
[----:B------:R-:W-:Y:S02]  /*277e0*/  ISETP.GE.U32.AND P4, PT, R241, R76, PT ;  /* 0x0000004cf100720c */ /* 0x000fe40003f86070 */
[----:B------:R-:W-:Y:S01]  /*277f0*/  @!P3 PRMT R149, R86, 0x5410, RZ ;  /* 0x000054105695b816 */ /* 0x000fe200000000ff */
[--C-:B------:R-:W-:Y:S01]  /*27800*/  HSET2.LE.AND R86, R165, R212.reuse, PT ;  /* 0x000000d4a5567233 */ /* 0x100fe20003803000 */
[----:B------:R-:W-:Y:S01]  /*27810*/  PRMT R85, R128, 0x7610, R85 ;  /* 0x0000761080557816 */ /* 0x000fe20000000055 */
[----:B------:R-:W-:Y:S01]  /*27820*/  STG.E.U16 [R152.64+0x60], R92 ;  /* 0x0000605c98007986 */ /* 0x000fe2000c101522 */
[----:B------:R-:W2:Y:S02]  /*27830*/  MUFU.EX2 R165, R177 ;  /* 0x000000b100a57308 */ /* 0x000ea40000000800 */
[----:B------:R-:W-:Y:S01]  /*27840*/  @!P0 PRMT R150, R85, 0x5410, RZ ;  /* 0x0000541055968816 */ /* 0x000fe200000000ff */
[----:B------:R-:W-:Y:S01]  /*27850*/  @!P6 STL.S16 [R1+0x54], R130 ;  /* 0x000054820100e387 */ /* 0x000fe20000100600 */
[--C-:B------:R-:W-:Y:S01]  /*27860*/  HSET2.LE.AND R85, R100, R212.reuse, PT ;  /* 0x000000d464557233 */ /* 0x100fe20003803000 */
[----:B------:R-:W-:Y:S02]  /*27870*/  LOP3.LUT R86, R86, R121, RZ, 0xc0, !PT ;  /* 0x0000007956567212 */ /* 0x000fe400078ec0ff */
[----:B------:R-:W-:Y:S01]  /*27880*/  @!P0 STL.S16 [R1+0x4c], R128 ;  /* 0x00004c8001008387 */ /* 0x000fe20000100600 */
[----:B------:R-:W-:Y:S02]  /*27890*/  ISETP.GE.U32.AND P0, PT, R241, R72, PT ;  /* 0x00000048f100720c */ /* 0x000fe40003f06070 */
[----:B------:R-:W-:Y:S01]  /*278a0*/  LOP3.LUT R85, R85, R120, RZ, 0xc0, !PT ;  /* 0x0000007855557212 */ /* 0x000fe200078ec0ff */
[----:B------:R3:W-:Y:S01]  /*278b0*/  @!P3 STL.S16 [R1+0x64], R127 ;  /* 0x0000647f0100b387 */ /* 0x0007e20000100600 */
[C---:B------:R-:W-:Y:S02]  /*278c0*/  ISETP.GE.U32.AND P6, PT, R241.reuse, R77, PT ;  /* 0x0000004df100720c */ /* 0x040fe40003fc6070 */
[----:B------:R-:W-:Y:S01]  /*278d0*/  LOP3.LUT R100, R116, 0xff, RZ, 0xc0, !PT ;  /* 0x000000ff74647812 */ /* 0x000fe200078ec0ff */
[----:B------:R4:W4:Y:S01]  /*278e0*/  LDL.S16 R125, [R1+0x38] ;  /* 0x00003800017d7983 */ /* 0x0009220000100600 */
[----:B------:R-:W-:Y:S03]  /*278f0*/  SHF.R.U32.HI R116, RZ, 0x18, R116 ;  /* 0x00000018ff747819 */ /* 0x000fe60000011674 */
[----:B------:R4:W4:Y:S04]  /*27900*/  LDL.S16 R124, [R1+0x44] ;  /* 0x00004400017c7983 */ /* 0x0009280000100600 */
[----:B------:R4:W4:Y:S01]  /*27910*/  LDL.S16 R103, [R1+0x40] ;  /* 0x0000400001677983 */ /* 0x0009220000100600 */
[----:B--2---:R-:W-:Y:S03]  /*27920*/  F2FP.PACK_AB R140, R164, R165 ;  /* 0x000000a5a48c723e */ /* 0x004fe600000000ff */
[----:B------:R-:W2:Y:S01]  /*27930*/  LDSM.16.MT88.4 R72, [R172+0x7000] ;  /* 0x00700000ac48783b */ /* 0x000ea20000004200 */
[----:B------:R-:W-:Y:S01]  /*27940*/  PRMT R3, R140, 0x7632, R3 ;  /* 0x000076328c037816 */ /* 0x000fe20000000003 */
[-C--:B-1----:R-:W-:Y:S06]  /*27950*/  HMMA.16816.F32 R4, R84, R88.reuse, R4 ;  /* 0x000000585404723c */ /* 0x082fec0000001804 */
[----:B------:R-:W-:Y:S02]  /*27960*/  STG.E.U16 [R152.64+0x62], R108 ;  /* 0x0000626c98007986 */ /* 0x000fe4000c101522 */
[C---:B------:R-:W-:Y:S02]  /*27970*/  HMMA.16816.F32 R8, R80.reuse, R88, R8 ;  /* 0x000000585008723c */ /* 0x040fe40000001808 */
[----:B---3--:R1:W3:Y:S04]  /*27980*/  LDL.S16 R127, [R1+0x3c] ;  /* 0x00003c00017f7983 */ /* 0x0082e80000100600 */
[----:B------:R-:W-:Y:S01]  /*27990*/  STG.E.U16 [R154.64+0x60], R150 ;  /* 0x000060969a007986 */ /* 0x000fe2000c101522 */
[----:B------:R-:W-:Y:S01]  /*279a0*/  PRMT R89, R146, 0x5410, R145 ;  /* 0x0000541092597816 */ /* 0x000fe20000000091 */
[-C--:B------:R-:W-:Y:S02]  /*279b0*/  HMMA.16816.F32 R12, R80, R90.reuse, R12 ;  /* 0x0000005a500c723c */ /* 0x080fe4000000180c */
[----:B------:R-:W-:Y:S02]  /*279c0*/  STG.E.U16 [R154.64+0x62], R149 ;  /* 0x000062959a007986 */ /* 0x000fe4000c101522 */
[----:B------:R-:W-:Y:S04]  /*279d0*/  SHF.R.U32.HI R88, RZ, 0x8, R99 ;  /* 0x00000008ff587819 */ /* 0x000fe80000011663 */
[C---:B------:R-:W-:Y:S07]  /*279e0*/  HMMA.16816.F32 R16, R84.reuse, R90, R16 ;  /* 0x0000005a5410723c */ /* 0x040fee0000001810 */
[----:B------:R-:W-:Y:S04]  /*279f0*/  LOP3.LUT R90, R158, 0xff, RZ, 0xc0, !PT ;  /* 0x000000ff9e5a7812 */ /* 0x000fe800078ec0ff */
[----:B------:R-:W-:Y:S01]  /*27a00*/  ISETP.GE.U32.AND P3, PT, R241, R90, PT ;  /* 0x0000005af100720c */ /* 0x000fe20003f66070 */
[-C--:B--2---:R-:W-:Y:S01]  /*27a10*/  HMMA.16816.F32 R20, R84, R72.reuse, R20 ;  /* 0x000000485414723c */ /* 0x084fe20000001814 */
[----:B------:R-:W-:Y:S07]  /*27a20*/  LOP3.LUT R90, R102, 0xff, RZ, 0xc0, !PT ;  /* 0x000000ff665a7812 */ /* 0x000fee00078ec0ff */
[C---:B------:R-:W-:Y:S07]  /*27a30*/  HMMA.16816.F32 R24, R80.reuse, R72, R24 ;  /* 0x000000485018723c */ /* 0x040fee0000001818 */
[----:B------:R-:W-:Y:S01]  /*27a40*/  LOP3.LUT R72, R158, 0xffff, RZ, 0xc0, !PT ;  /* 0x0000ffff9e487812 */ /* 0x000fe200078ec0ff */
[-C--:B------:R-:W-:Y:S04]  /*27a50*/  HMMA.16816.F32 R28, R80, R74.reuse, R28 ;  /* 0x0000004a501c723c */ /* 0x080fe8000000181c */
[----:B------:R-:W-:Y:S04]  /*27a60*/  SHF.R.U32.HI R72, RZ, 0x8, R72 ;  /* 0x00000008ff487819 */ /* 0x000fe80000011648 */
[C---:B------:R-:W-:Y:S01]  /*27a70*/  HMMA.16816.F32 R32, R84.reuse, R74, R32 ;  /* 0x0000004a5420723c */ /* 0x040fe20000001820 */
[----:B----4-:R-:W-:Y:S03]  /*27a80*/  @!P1 HADD2 R125, -R147.H0_H0, -RZ.H0_H0 ;  /* 0xa00000ff937d9230 */ /* 0x010fe60000000900 */
[----:B------:R-:W-:Y:S02]  /*27a90*/  @!P0 HADD2 R124, -R146.H0_H0, -RZ.H0_H0 ;  /* 0xa00000ff927c8230 */ /* 0x000fe40000000900 */
[----:B------:R-:W-:Y:S01]  /*27aa0*/  PRMT R78, R125, 0x7610, R78 ;  /* 0x000076107d4e7816 */ /* 0x000fe2000000004e */
[----:B------:R-:W-:Y:S05]  /*27ab0*/  @!P5 HADD2 R103, -R145.H0_H0, -RZ.H0_H0 ;  /* 0xa00000ff9167d230 */ /* 0x000fea0000000900 */
[----:B------:R-:W-:Y:S02]  /*27ac0*/  @!P1 PRMT R147, R78, 0x5410, RZ ;  /* 0x000054104e939816 */ /* 0x000fe400000000ff */
[----:B------:R-:W-:Y:S02]  /*27ad0*/  PRMT R105, R124, 0x7610, R105 ;  /* 0x000076107c697816 */ /* 0x000fe40000000069 */
[----:B------:R-:W-:Y:S01]  /*27ae0*/  PRMT R91, R103, 0x7610, R91 ;  /* 0x00007610675b7816 */ /* 0x000fe2000000005b */
[----:B------:R-:W-:Y:S01]  /*27af0*/  STG.E.U16 [R160.64+0x60], R147 ;  /* 0x00006093a0007986 */ /* 0x000fe2000c101522 */
[----:B------:R-:W-:Y:S02]  /*27b00*/  @!P0 PRMT R146, R105, 0x5410, RZ ;  /* 0x0000541069928816 */ /* 0x000fe400000000ff */
[----:B------:R-:W-:Y:S02]  /*27b10*/  PRMT R105, R100, 0x5410, R88 ;  /* 0x0000541064697816 */ /* 0x000fe40000000058 */
[C---:B------:R-:W-:Y:S02]  /*27b20*/  LOP3.LUT R88, R158.reuse, 0xffff, RZ, 0xc0, !PT ;  /* 0x0000ffff9e587812 */ /* 0x040fe400078ec0ff */
[----:B------:R-:W2:Y:S01]  /*27b30*/  MUFU.EX2 R159, R173 ;  /* 0x000000ad009f7308 */ /* 0x000ea20000000800 */
[----:B------:R-:W-:Y:S01]  /*27b40*/  @!P5 PRMT R145, R91, 0x5410, RZ ;  /* 0x000054105b91d816 */ /* 0x000fe200000000ff */
[--C-:B------:R-:W-:Y:S01]  /*27b50*/  HSET2.LE.AND R102, R105, R212.reuse, PT ;  /* 0x000000d469667233 */ /* 0x100fe20003803000 */
[----:B------:R-:W-:Y:S01]  /*27b60*/  SHF.R.U32.HI R73, RZ, 0x8, R88 ;  /* 0x00000008ff497819 */ /* 0x000fe20000011658 */
[----:B---3--:R-:W-:Y:S01]  /*27b70*/  @!P2 HADD2 R127, -R148.H0_H0, -RZ.H0_H0 ;  /* 0xa00000ff947fa230 */ /* 0x008fe20000000900 */
[----:B------:R-:W-:Y:S02]  /*27b80*/  LOP3.LUT R88, R158, 0xff, RZ, 0xc0, !PT ;  /* 0x000000ff9e587812 */ /* 0x000fe400078ec0ff */
[----:B------:R-:W-:Y:S02]  /*27b90*/  LOP3.LUT R73, R73, 0xffff, RZ, 0xc0, !PT ;  /* 0x0000ffff49497812 */ /* 0x000fe400078ec0ff */
[----:B------:R-:W-:Y:S01]  /*27ba0*/  @!P2 STL.S16 [R1+0x3c], R127 ;  /* 0x00003c7f0100a387 */ /* 0x000fe20000100600 */
[----:B------:R-:W-:Y:S02]  /*27bb0*/  PRMT R79, R127, 0x7610, R79 ;  /* 0x000076107f4f7816 */ /* 0x000fe4000000004f */
[----:B------:R-:W-:Y:S01]  /*27bc0*/  PRMT R106, R88, 0x5410, R72 ;  /* 0x00005410586a7816 */ /* 0x000fe20000000048 */
[----:B------:R-:W-:Y:S01]  /*27bd0*/  @!P1 STL.S16 [R1+0x38], R125 ;  /* 0x0000387d01009387 */ /* 0x000fe20000100600 */
[----:B------:R-:W-:Y:S02]  /*27be0*/  @!P2 PRMT R148, R79, 0x5410, RZ ;  /* 0x000054104f94a816 */ /* 0x000fe400000000ff */
[C---:B------:R-:W-:Y:S01]  /*27bf0*/  ISETP.GE.U32.AND P2, PT, R241.reuse, R73, PT ;  /* 0x00000049f100720c */ /* 0x040fe20003f46070 */
[----:B------:R-:W3:Y:S01]  /*27c00*/  LDSM.16.MT88.4 R76, [R170+0x7000] ;  /* 0x00700000aa4c783b */ /* 0x000ee20000004200 */
[----:B------:R-:W-:Y:S02]  /*27c10*/  ISETP.GE.U32.AND P1, PT, R241, R104, PT ;  /* 0x00000068f100720c */ /* 0x000fe40003f26070 */
[--C-:B------:R-:W-:Y:S02]  /*27c20*/  SHF.R.U32.HI R88, RZ, 0x10, R158.reuse ;  /* 0x00000010ff587819 */ /* 0x100fe4000001169e */
[----:B------:R-:W-:Y:S02]  /*27c30*/  SHF.R.U32.HI R91, RZ, 0x18, R158 ;  /* 0x00000018ff5b7819 */ /* 0x000fe4000001169e */
[----:B--2---:R-:W-:Y:S01]  /*27c40*/  F2FP.PACK_AB R2, R151, R159 ;  /* 0x0000009f9702723e */ /* 0x004fe200000000ff */
[----:B------:R1:W5:Y:S01]  /*27c50*/  LDL.LU R178, [R1+0x178] ;  /* 0x0001780001b27983 */ /* 0x0003620000300800 */
[----:B------:R-:W-:Y:S02]  /*27c60*/  LOP3.LUT R88, R88, 0xff, RZ, 0xc0, !PT ;  /* 0x000000ff58587812 */ /* 0x000fe400078ec0ff */
[----:B------:R-:W-:Y:S01]  /*27c70*/  PRMT R0, R2, 0x7632, R0 ;  /* 0x0000763202007816 */ /* 0x000fe20000000000 */
[----:B------:R-:W-:Y:S01]  /*27c80*/  @!P0 STL.S16 [R1+0x44], R124 ;  /* 0x0000447c01008387 */ /* 0x000fe20000100600 */
[----:B------:R-:W-:Y:S02]  /*27c90*/  PRMT R104, R88, 0x5410, R91 ;  /* 0x0000541058687816 */ /* 0x000fe4000000005b */
[----:B------:R-:W-:Y:S01]  /*27ca0*/  PRMT R88, R144, 0x5410, R143 ;  /* 0x0000541090587816 */ /* 0x000fe2000000008f */
[----:B------:R1:W2:Y:S01]  /*27cb0*/  LDL.S16 R107, [R1+0x48] ;  /* 0x00004800016b7983 */ /* 0x0002a20000100600 */
[----:B------:R-:W-:Y:S02]  /*27cc0*/  LOP3.LUT R100, R96, 0xff, RZ, 0xc0, !PT ;  /* 0x000000ff60647812 */ /* 0x000fe400078ec0ff */
[----:B------:R-:W-:Y:S01]  /*27cd0*/  LOP3.LUT R102, R102, R88, RZ, 0xc0, !PT ;  /* 0x0000005866667212 */ /* 0x000fe200078ec0ff */
[----:B------:R-:W4:Y:S01]  /*27ce0*/  LDSM.16.MT88.4 R72, [R171+0x7000] ;  /* 0x00700000ab48783b */ /* 0x000f220000004200 */
[----:B------:R-:W-:Y:S04]  /*27cf0*/  LOP3.LUT R91, R96, 0xffff, RZ, 0xc0, !PT ;  /* 0x0000ffff605b7812 */ /* 0x000fe800078ec0ff */
[----:B------:R-:W-:Y:S03]  /*27d00*/  SHF.R.U32.HI R91, RZ, 0x8, R91 ;  /* 0x00000008ff5b7819 */ /* 0x000fe6000001165b */
[----:B------:R-:W1:Y:S01]  /*27d10*/  LDSM.16.MT88.4 R124, [R172+0x7800] ;  /* 0x00780000ac7c783b */ /* 0x000e620000004200 */
[----:B------:R-:W-:Y:S07]  /*27d20*/  PRMT R91, R100, 0x5410, R91 ;  /* 0x00005410645b7816 */ /* 0x000fee000000005b */
[----:B------:R-:W-:Y:S01]  /*27d30*/  STG.E.U16 [R160.64+0x5e], R148 ;  /* 0x00005e94a0007986 */ /* 0x000fe2000c101522 */
[-C--:B---3--:R-:W-:Y:S03]  /*27d40*/  HMMA.16816.F32 R36, R84, R76.reuse, R36 ;  /* 0x0000004c5424723c */ /* 0x088fe60000001824 */
[----:B------:R3:W5:Y:S04]  /*27d50*/  LDL.LU R177, [R1+0x174] ;  /* 0x0001740001b17983 */ /* 0x0007680000300800 */
[----:B------:R-:W-:Y:S01]  /*27d60*/  STG.E.U16 [R156.64+0x60], R146 ;  /* 0x000060929c007986 */ /* 0x000fe2000c101522 */
[C---:B------:R-:W-:Y:S03]  /*27d70*/  HMMA.16816.F32 R40, R80.reuse, R76, R40 ;  /* 0x0000004c5028723c */ /* 0x040fe60000001828 */
[----:B------:R1:W-:Y:S01]  /*27d80*/  @!P5 STL.S16 [R1+0x40], R103 ;  /* 0x000040670100d387 */ /* 0x0003e20000100600 */
[----:B------:R-:W-:Y:S03]  /*27d90*/  ISETP.GE.U32.AND P5, PT, R241, R202, PT ;  /* 0x000000caf100720c */ /* 0x000fe60003fa6070 */
[----:B------:R3:W5:Y:S01]  /*27da0*/  LDL.LU R176, [R1+0x170] ;  /* 0x0001700001b07983 */ /* 0x0007620000300800 */
[----:B------:R-:W-:Y:S01]  /*27db0*/  LOP3.LUT R77, R115, 0xffff, RZ, 0xc0, !PT ;  /* 0x0000ffff734d7812 */ /* 0x000fe200078ec0ff */
[-C--:B------:R-:W-:Y:S02]  /*27dc0*/  HMMA.16816.F32 R44, R80, R78.reuse, R44 ;  /* 0x0000004e502c723c */ /* 0x080fe4000000182c */
[----:B------:R3:W5:Y:S01]  /*27dd0*/  LDL.LU R175, [R1+0x16c] ;  /* 0x00016c0001af7983 */ /* 0x0007620000300800 */
[----:B------:R-:W-:Y:S03]  /*27de0*/  SHF.R.U32.HI R76, RZ, 0x10, R115 ;  /* 0x00000010ff4c7819 */ /* 0x000fe60000011673 */
[----:B------:R-:W-:Y:S01]  /*27df0*/  STG.E.U16 [R156.64+0x62], R145 ;  /* 0x000062919c007986 */ /* 0x000fe2000c101522 */
[----:B------:R-:W-:Y:S01]  /*27e00*/  SHF.R.U32.HI R77, RZ, 0x8, R77 ;  /* 0x00000008ff4d7819 */ /* 0x000fe2000001164d */
[C---:B------:R-:W-:Y:S01]  /*27e10*/  HMMA.16816.F32 R48, R84.reuse, R78, R48 ;  /* 0x0000004e5430723c */ /* 0x040fe20000001830 */
[----:B------:R-:W-:Y:S06]  /*27e20*/  LOP3.LUT R76, R76, 0xff, RZ, 0xc0, !PT ;  /* 0x000000ff4c4c7812 */ /* 0x000fec00078ec0ff */
[--C-:B------:R-:W-:Y:S01]  /*27e30*/  HSET2.LE.AND R78, R106, R212.reuse, PT ;  /* 0x000000d46a4e7233 */ /* 0x100fe20003803000 */
[-C--:B----4-:R-:W-:Y:S01]  /*27e40*/  HMMA.16816.F32 R52, R84, R72.reuse, R52 ;  /* 0x000000485434723c */ /* 0x090fe20000001834 */
[--C-:B------:R-:W-:Y:S03]  /*27e50*/  HSET2.LE.AND R79, R104, R212.reuse, PT ;  /* 0x000000d4684f7233 */ /* 0x100fe60003803000 */
[----:B-1----:R-:W-:Y:S02]  /*27e60*/  PRMT R103, R90, 0x5410, R116 ;  /* 0x000054105a677816 */ /* 0x002fe40000000074 */
[----:B------:R-:W1:Y:S01]  /*27e70*/  LDSM.16.MT88.4 R116, [R170+0x7800] ;  /* 0x00780000aa74783b */ /* 0x000e620000004200 */
[--C-:B------:R-:W-:Y:S01]  /*27e80*/  SHF.R.U32.HI R90, RZ, 0x10, R158.reuse ;  /* 0x00000010ff5a7819 */ /* 0x100fe2000001169e */
[C---:B------:R-:W-:Y:S01]  /*27e90*/  HMMA.16816.F32 R56, R80.reuse, R72, R56 ;  /* 0x000000485038723c */ /* 0x040fe20000001838 */
[--C-:B------:R-:W-:Y:S03]  /*27ea0*/  HSET2.LE.AND R103, R103, R212.reuse, PT ;  /* 0x000000d467677233 */ /* 0x100fe60003803000 */
[----:B------:R-:W-:Y:S02]  /*27eb0*/  LOP3.LUT R90, R90, 0xff, RZ, 0xc0, !PT ;  /* 0x000000ff5a5a7812 */ /* 0x000fe400078ec0ff */
[----:B------:R-:W-:Y:S02]  /*27ec0*/  SHF.R.U32.HI R158, RZ, 0x18, R158 ;  /* 0x00000018ff9e7819 */ /* 0x000fe4000001169e */
[-C--:B------:R-:W-:Y:S01]  /*27ed0*/  HMMA.16816.F32 R60, R80, R74.reuse, R60 ;  /* 0x0000004a503c723c */ /* 0x080fe2000000183c */
[----:B------:R-:W-:Y:S02]  /*27ee0*/  PRMT R72, R140, 0x5410, R3 ;  /* 0x000054108c487816 */ /* 0x000fe40000000003 */
[----:B------:R-:W-:Y:S02]  /*27ef0*/  ISETP.GE.U32.AND P0, PT, R241, R158, PT ;  /* 0x0000009ef100720c */ /* 0x000fe40003f06070 */
[----:B------:R-:W-:Y:S02]  /*27f00*/  LOP3.LUT R103, R103, R72, RZ, 0xc0, !PT ;  /* 0x0000004867677212 */ /* 0x000fe400078ec0ff */
[----:B------:R-:W-:Y:S01]  /*27f10*/  PRMT R80, R142, 0x5410, R141 ;  /* 0x000054108e507816 */ /* 0x000fe2000000008d */
[----:B------:R-:W-:Y:S01]  /*27f20*/  HMMA.16816.F32 R64, R84, R74, R64 ;  /* 0x0000004a5440723c */ /* 0x000fe20000001840 */
[----:B------:R-:W4:Y:S03]  /*27f30*/  LDSM.16.MT88.4 R72, [R171+0x7800] ;  /* 0x00780000ab48783b */ /* 0x000f260000004200 */
[----:B------:R-:W-:Y:S02]  /*27f40*/  LOP3.LUT R78, R78, R80, RZ, 0xc0, !PT ;  /* 0x000000504e4e7212 */ /* 0x000fe400078ec0ff */
[----:B------:R-:W-:Y:S06]  /*27f50*/  PRMT R80, R2, 0x5410, R0 ;  /* 0x0000541002507816 */ /* 0x000fec0000000000 */
[----:B------:R-:W-:Y:S01]  /*27f60*/  LOP3.LUT R79, R79, R80, RZ, 0xc0, !PT ;  /* 0x000000504f4f7212 */ /* 0x000fe200078ec0ff */
[----:B--2---:R-:W-:Y:S05]  /*27f70*/  @!P1 HADD2 R107, -R144.H0_H0, -RZ.H0_H0 ;  /* 0xa00000ff906b9230 */ /* 0x004fea0000000900 */
[----:B------:R2:W-:Y:S01]  /*27f80*/  @!P1 STL.S16 [R1+0x48], R107 ;  /* 0x0000486b01009387 */ /* 0x0005e20000100600 */
[----:B------:R-:W-:Y:S03]  /*27f90*/  PRMT R99, R107, 0x7610, R99 ;  /* 0x000076106b637816 */ /* 0x000fe60000000063 */
[----:B------:R3:W5:Y:S01]  /*27fa0*/  LDL.LU R174, [R1+0x168] ;  /* 0x0001680001ae7983 */ /* 0x0007620000300800 */
[----:B------:R-:W-:Y:S02]  /*27fb0*/  @!P1 PRMT R144, R99, 0x5410, RZ ;  /* 0x0000541063909816 */ /* 0x000fe400000000ff */
[----:B------:R-:W-:Y:S01]  /*27fc0*/  LOP3.LUT R99, R115, 0xff, RZ, 0xc0, !PT ;  /* 0x000000ff73637812 */ /* 0x000fe200078ec0ff */
[----:B------:R3:W5:Y:S01]  /*27fd0*/  LDL.LU R173, [R1+0x164] ;  /* 0x0001640001ad7983 */ /* 0x0007620000300800 */
[----:B------:R-:W-:Y:S02]  /*27fe0*/  SHF.R.U32.HI R115, RZ, 0x18, R115 ;  /* 0x00000018ff737819 */ /* 0x000fe40000011673 */
[----:B------:R-:W-:Y:S01]  /*27ff0*/  ISETP.GE.U32.AND P1, PT, R241, R90, PT ;  /* 0x0000005af100720c */ /* 0x000fe20003f26070 */
[----:B------:R3:W5:Y:S01]  /*28000*/  LDL.LU R168, [R1+0x160] ;  /* 0x0001600001a87983 */ /* 0x0007620000300800 */
[----:B------:R-:W-:Y:S02]  /*28010*/  PRMT R76, R76, 0x5410, R115 ;  /* 0x000054104c4c7816 */ /* 0x000fe40000000073 */
[----:B------:R-:W-:Y:S01]  /*28020*/  PRMT R77, R99, 0x5410, R77 ;  /* 0x00005410634d7816 */ /* 0x000fe2000000004d */
[----:B------:R3:W3:Y:S01]  /*28030*/  LDL.S16 R204, [R1+0x34] ;  /* 0x0000340001cc7983 */ /* 0x0006e20000100600 */
[--C-:B------:R-:W-:Y:S01]  /*28040*/  SHF.R.U32.HI R90, RZ, 0x10, R96.reuse ;  /* 0x00000010ff5a7819 */ /* 0x100fe20000011660 */
[--C-:B------:R-:W-:Y:S01]  /*28050*/  HSET2.LE.AND R101, R76, R212.reuse, PT ;  /* 0x000000d44c657233 */ /* 0x100fe20003803000 */
[----:B------:R-:W-:Y:S01]  /*28060*/  SHF.R.U32.HI R96, RZ, 0x18, R96 ;  /* 0x00000018ff607819 */ /* 0x000fe20000011660 */
[----:B------:R1:W4:Y:S01]  /*28070*/  LDL.S16 R111, [R1+0x30] ;  /* 0x00003000016f7983 */ /* 0x0003220000100600 */
[----:B------:R-:W-:Y:S01]  /*28080*/  LOP3.LUT R90, R90, 0xff, RZ, 0xc0, !PT ;  /* 0x000000ff5a5a7812 */ /* 0x000fe200078ec0ff */
[--C-:B------:R-:W-:Y:S01]  /*28090*/  HSET2.LE.AND R100, R77, R212.reuse, PT ;  /* 0x000000d44d647233 */ /* 0x100fe20003803000 */
[----:B------:R-:W-:Y:S01]  /*280a0*/  LOP3.LUT R101, R101, R97, RZ, 0xc0, !PT ;  /* 0x0000006165657212 */ /* 0x000fe200078ec0ff */
[----:B------:R1:W4:Y:S01]  /*280b0*/  LDL.S16 R110, [R1+0x2c] ;  /* 0x00002c00016e7983 */ /* 0x0003220000100600 */
[----:B------:R-:W-:Y:S01]  /*280c0*/  PRMT R90, R90, 0x5410, R96 ;  /* 0x000054105a5a7816 */ /* 0x000fe20000000060 */
[--C-:B------:R-:W-:Y:S01]  /*280d0*/  HSET2.LE.AND R76, R91, R212.reuse, PT ;  /* 0x000000d45b4c7233 */ /* 0x100fe20003803000 */
[----:B------:R-:W-:Y:S01]  /*280e0*/  LOP3.LUT R100, R100, R98, RZ, 0xc0, !PT ;  /* 0x0000006264647212 */ /* 0x000fe200078ec0ff */
[----:B------:R1:W4:Y:S02]  /*280f0*/  LDL.S16 R109, [R1+0x28] ;  /* 0x00002800016d7983 */ /* 0x0003240000100600 */
[----:B------:R-:W-:Y:S01]  /*28100*/  HSET2.LE.AND R77, R90, R212, PT ;  /* 0x000000d45a4d7233 */ /* 0x000fe20003803000 */
[----:B------:R-:W-:Y:S01]  /*28110*/  LOP3.LUT R76, R76, R95, RZ, 0xc0, !PT ;  /* 0x0000005f4c4c7212 */ /* 0x000fe200078ec0ff */
[----:B------:R1:W4:Y:S02]  /*28120*/  LDL.S16 R83, [R1+0x24] ;  /* 0x0000240001537983 */ /* 0x0003240000100600 */
[-C--:B------:R-:W-:Y:S01]  /*28130*/  HMMA.16816.F32 R136, R100, R132.reuse, R4 ;  /* 0x000000846488723c */ /* 0x080fe20000001804 */
[----:B------:R-:W-:Y:S01]  /*28140*/  LOP3.LUT R77, R77, R89, RZ, 0xc0, !PT ;  /* 0x000000594d4d7212 */ /* 0x000fe200078ec0ff */
[----:B------:R1:W4:Y:S04]  /*28150*/  LDL.S16 R82, [R1+0x20] ;  /* 0x0000200001527983 */ /* 0x0003280000100600 */
[----:B------:R1:W4:Y:S02]  /*28160*/  LDL.S16 R81, [R1+0xc] ;  /* 0x00000c0001517983 */ /* 0x0003240000100600 */
[C---:B------:R-:W-:Y:S02]  /*28170*/  HMMA.16816.F32 R112, R76.reuse, R132, R8 ;  /* 0x000000844c70723c */ /* 0x040fe40000001808 */
[----:B------:R-:W-:Y:S06]  /*28180*/  STG.E.U16 [R152.64+0x70], R144 ;  /* 0x0000709098007986 */ /* 0x000fec000c101522 */
[-C--:B--2---:R-:W-:Y:S08]  /*28190*/  HMMA.16816.F32 R104, R76, R134.reuse, R12 ;  /* 0x000000864c68723c */ /* 0x084ff0000000180c */
        /* <DEDUP_REMOVED lines=8> */
[C---:B------:R-:W-:Y:S01]  /*28220*/  HMMA.16816.F32 R116, R100.reuse, R118, R48 ;  /* 0x000000766474723c */ /* 0x040fe20000001830 */
[----:B---3--:R-:W-:Y:S03]  /*28230*/  @!P4 HADD2 R204, -R143.H0_H0, -RZ.H0_H0 ;  /* 0xa00000ff8fccc230 */ /* 0x008fe60000000900 */
[----:B----4-:R-:W-:Y:S02]  /*28240*/  @!P5 HADD2 R111, -R140.H0_H0, -RZ.H0_H0 ;  /* 0xa00000ff8c6fd230 */ /* 0x010fe40000000900 */
[----:B------:R-:W-:Y:S01]  /*28250*/  @!P4 STL.S16 [R1+0x34], R204 ;  /* 0x000034cc0100c387 */ /* 0x000fe20000100600 */
[----:B------:R-:W-:Y:S01]  /*28260*/  PRMT R10, R204, 0x7610, R10 ;  /* 0x00007610cc0a7816 */ /* 0x000fe2000000000a */
[----:B------:R-:W-:Y:S02]  /*28270*/  @!P6 HADD2 R110, -R3.H0_H0, -RZ.H0_H0 ;  /* 0xa00000ff036ee230 */ /* 0x000fe40000000900 */
[----:B------:R-:W-:Y:S02]  /*28280*/  @!P5 STL.S16 [R1+0x30], R111 ;  /* 0x0000306f0100d387 */ /* 0x000fe40000100600 */
[----:B------:R-:W-:Y:S01]  /*28290*/  @!P4 PRMT R143, R10, 0x5410, RZ ;  /* 0x000054100a8fc816 */ /* 0x000fe200000000ff */
[----:B------:R-:W-:Y:S01]  /*282a0*/  @!P3 HADD2 R109, -R142.H0_H0, -RZ.H0_H0 ;  /* 0xa00000ff8e6db230 */ /* 0x000fe20000000900 */
[----:B------:R-:W-:Y:S01]  /*282b0*/  @!P6 STL.S16 [R1+0x2c], R110 ;  /* 0x00002c6e0100e387 */ /* 0x000fe20000100600 */
[----:B------:R-:W-:Y:S01]  /*282c0*/  PRMT R9, R111, 0x7610, R9 ;  /* 0x000076106f097816 */ /* 0x000fe20000000009 */
[----:B------:R-:W-:Y:S02]  /*282d0*/  @!P2 HADD2 R83, -R141.H0_H0, -RZ.H0_H0 ;  /* 0xa00000ff8d53a230 */ /* 0x000fe40000000900 */
[----:B------:R-:W-:Y:S01]  /*282e0*/  STG.E.U16 [R152.64+0x72], R143 ;  /* 0x0000728f98007986 */ /* 0x000fe2000c101522 */
[----:B------:R-:W-:Y:S01]  /*282f0*/  PRMT R8, R110, 0x7610, R8 ;  /* 0x000076106e087816 */ /* 0x000fe20000000008 */
[----:B------:R-:W-:Y:S02]  /*28300*/  @!P1 HADD2 R82, -R2.H0_H0, -RZ.H0_H0 ;  /* 0xa00000ff02529230 */ /* 0x000fe40000000900 */
[----:B------:R1:W-:Y:S01]  /*28310*/  @!P3 STL.S16 [R1+0x28], R109 ;  /* 0x0000286d0100b387 */ /* 0x0003e20000100600 */
[----:B------:R-:W-:Y:S02]  /*28320*/  @!P5 PRMT R140, R9, 0x5410, RZ ;  /* 0x00005410098cd816 */ /* 0x000fe400000000ff */
[----:B------:R-:W-:Y:S01]  /*28330*/  @!P6 PRMT R3, R8, 0x5410, RZ ;  /* 0x000054100803e816 */ /* 0x000fe200000000ff */
[----:B------:R-:W-:Y:S01]  /*28340*/  @!P2 STL.S16 [R1+0x24], R83 ;  /* 0x000024530100a387 */ /* 0x000fe20000100600 */
[----:B------:R-:W-:Y:S01]  /*28350*/  PRMT R7, R109, 0x7610, R7 ;  /* 0x000076106d077816 */ /* 0x000fe20000000007 */
[----:B------:R-:W-:Y:S01]  /*28360*/  @!P0 HADD2 R81, -R0.H0_H0, -RZ.H0_H0 ;  /* 0xa00000ff00518230 */ /* 0x000fe20000000900 */
[----:B------:R-:W-:Y:S01]  /*28370*/  PRMT R6, R83, 0x7610, R6 ;  /* 0x0000761053067816 */ /* 0x000fe20000000006 */
[----:B------:R-:W-:Y:S01]  /*28380*/  STG.E.U16 [R154.64+0x70], R140 ;  /* 0x0000708c9a007986 */ /* 0x000fe2000c101522 */
[----:B------:R-:W-:Y:S02]  /*28390*/  @!P3 PRMT R142, R7, 0x5410, RZ ;  /* 0x00005410078eb816 */ /* 0x000fe400000000ff */
[----:B------:R-:W-:Y:S01]  /*283a0*/  @!P2 PRMT R141, R6, 0x5410, RZ ;  /* 0x00005410068da816 */ /* 0x000fe200000000ff */
[----:B------:R2:W-:Y:S01]  /*283b0*/  STG.E.U16 [R154.64+0x72], R3 ;  /* 0x000072039a007986 */ /* 0x0005e2000c101522 */
[----:B------:R-:W-:Y:S02]  /*283c0*/  PRMT R5, R82, 0x7610, R5 ;  /* 0x0000761052057816 */ /* 0x000fe40000000005 */
[----:B------:R-:W-:Y:S01]  /*283d0*/  PRMT R4, R81, 0x7610, R4 ;  /* 0x0000761051047816 */ /* 0x000fe20000000004 */
[----:B------:R-:W-:Y:S01]  /*283e0*/  STG.E.U16 [R160.64+0x6e], R142 ;  /* 0x00006e8ea0007986 */ /* 0x000fe2000c101522 */
[----:B------:R-:W-:Y:S01]  /*283f0*/  @!P1 PRMT R2, R5, 0x5410, RZ ;  /* 0x0000541005029816 */ /* 0x000fe200000000ff */
[----:B------:R-:W-:Y:S01]  /*28400*/  FADD.FTZ R5, R167, R206 ;  /* 0x000000cea7057221 */ /* 0x000fe20000010000 */
[----:B------:R-:W-:Y:S01]  /*28410*/  @!P0 PRMT R0, R4, 0x5410, RZ ;  /* 0x0000541004008816 */ /* 0x000fe200000000ff */
[----:B------:R-:W-:Y:S02]  /*28420*/  STG.E.U16 [R160.64+0x70], R141 ;  /* 0x0000708da0007986 */ /* 0x000fe4000c101522 */
[----:B------:R-:W-:Y:S02]  /*28430*/  FADD.FTZ R5, R166, R5 ;  /* 0x00000005a6057221 */ /* 0x000fe40000010000 */
[----:B------:R3:W-:Y:S01]  /*28440*/  STG.E.U16 [R156.64+0x70], R2 ;  /* 0x000070029c007986 */ /* 0x0007e2000c101522 */
[-C--:B-1----:R-:W-:Y:S03]  /*28450*/  HMMA.16816.F32 R108, R100, R72.reuse, R52 ;  /* 0x00000048646c723c */ /* 0x082fe60000001834 */
[----:B------:R1:W-:Y:S04]  /*28460*/  STG.E.U16 [R156.64+0x72], R0 ;  /* 0x000072009c007986 */ /* 0x0003e8000c101522 */
[----:B------:R-:W-:Y:S04]  /*28470*/  @!P1 STL.S16 [R1+0x20], R82 ;  /* 0x0000205201009387 */ /* 0x000fe80000100600 */
[----:B------:R4:W-:Y:S01]  /*28480*/  @!P0 STL.S16 [R1+0xc], R81 ;  /* 0x00000c5101008387 */ /* 0x0009e20000100600 */
[----:B------:R-:W-:Y:S01]  /*28490*/  PLOP3.LUT P0, PT, PT, PT, UP0, 0x80, 0x0 ;  /* 0x000000000000781c */ /* 0x000fe20003f0f008 */
[----:B--2---:R-:W-:Y:S02]  /*284a0*/  FADD.FTZ R3, R197, R200 ;  /* 0x000000c8c5037221 */ /* 0x004fe40000010000 */
[----:B------:R2:W-:Y:S01]  /*284b0*/  STL [R1+0x120], R5 ;  /* 0x0001200501007387 */ /* 0x0005e20000100800 */
[----:B---3--:R-:W-:Y:S04]  /*284c0*/  FADD.FTZ R2, R199, R203 ;  /* 0x000000cbc7027221 */ /* 0x008fe80000010000 */
[----:B------:R-:W-:Y:S02]  /*284d0*/  FADD.FTZ R4, R165, R2 ;  /* 0x00000002a5047221 */ /* 0x000fe40000010000 */
[----:B-1----:R-:W-:Y:S01]  /*284e0*/  FADD.FTZ R0, R198, R201 ;  /* 0x000000c9c6007221 */ /* 0x002fe20000010000 */
[C---:B----4-:R-:W-:Y:S03]  /*284f0*/  HMMA.16816.F32 R80, R76.reuse, R72, R56 ;  /* 0x000000484c50723c */ /* 0x050fe60000001838 */
[----:B------:R-:W-:Y:S02]  /*28500*/  FADD.FTZ R2, R163, R0 ;  /* 0x00000000a3027221 */ /* 0x000fe40000010000 */
[----:B------:R-:W-:Y:S02]  /*28510*/  FADD.FTZ R0, R159, R3 ;  /* 0x000000039f007221 */ /* 0x000fe40000010000 */
[----:B------:R-:W-:Y:S02]  /*28520*/  FADD.FTZ R3, R164, R4 ;  /* 0x00000004a4037221 */ /* 0x000fe40000010000 */
[----:B------:R-:W-:Y:S01]  /*28530*/  FADD.FTZ R2, R162, R2 ;  /* 0x00000002a2027221 */ /* 0x000fe20000010000 */
[-C--:B------:R-:W-:Y:S02]  /*28540*/  HMMA.16816.F32 R76, R76, R74.reuse, R60 ;  /* 0x0000004a4c4c723c */ /* 0x080fe4000000183c */
[----:B------:R-:W-:Y:S01]  /*28550*/  FADD.FTZ R0, R151, R0 ;  /* 0x0000000097007221 */ /* 0x000fe20000010000 */
[----:B------:R2:W-:Y:S01]  /*28560*/  STL [R1+0x11c], R3 ;  /* 0x00011c0301007387 */ /* 0x0005e20000100800 */
[----:B------:R-:W-:Y:S03]  /*28570*/  IMAD.MOV.U32 R73, RZ, RZ, R69 ;  /* 0x000000ffff497224 */ /* 0x000fe600078e0045 */
[----:B------:R2:W-:Y:S01]  /*28580*/  STL [R1+0x124], R2 ;  /* 0x0001240201007387 */ /* 0x0005e20000100800 */
[----:B------:R-:W-:Y:S01]  /*28590*/  IMAD.MOV.U32 R72, RZ, RZ, R70 ;  /* 0x000000ffff487224 */ /* 0x000fe200078e0046 */
[----:B------:R-:W-:Y:S02]  /*285a0*/  HMMA.16816.F32 R100, R100, R74, R64 ;  /* 0x0000004a6464723c */ /* 0x000fe40000001840 */
[----:B------:R2:W-:Y:S05]  /*285b0*/  STL [R1+0x138], R0 ;  /* 0x0001380001007387 */ /* 0x0005ea0000100800 */
[----:B------:R-:W-:Y:S02]  /*285c0*/  IMAD.MOV.U32 R75, RZ, RZ, R68 ;  /* 0x000000ffff4b7224 */ /* 0x000fe400078e0044 */
[----:B------:R-:W-:Y:S01]  /*285d0*/  IMAD.MOV.U32 R74, RZ, RZ, R71 ;  /* 0x000000ffff4a7224 */ /* 0x000fe200078e0047 */
[----:B--2--5:R-:W-:-:S05]  /*285e0*/  @P0 BRA `(.L_x_2008) ;  /* 0xffff763000000947 */ /* 0x024fca000383ffff */
.L_x_2007:
        /* <DEDUP_REMOVED lines=64> */
[----:B------:R-:W-:Y:S02]  /*289f0*/  FSETP.NE.FTZ.AND P5, PT, R38, RZ, PT ;  /* 0x000000ff2600720b */ /* 0x000fe40003fb5000 */
[----:B------:R-:W-:Y:S01]  /*28a00*/  SHF.R.S32.HI R8, RZ, 0x5, R42 ;  /* 0x00000005ff087819 */ /* 0x000fe2000001142a */
[----:B---3--:R-:W-:Y:S01]  /*28a10*/  FADD.FTZ R37, R4, R5 ;  /* 0x0000000504257221 */ /* 0x008fe20000010000 */
[----:B------:R-:W1:Y:S01]  /*28a20*/  SHFL.BFLY PT, R7, R2, 0x1, 0x1f ;  /* 0x0c201f0002077f89 */ /* 0x000e6200000e0000 */
[----:B------:R-:W-:Y:S01]  /*28a30*/  LEA.HI R4, R56, R43, RZ, 0x2 ;  /* 0x0000002b38047211 */ /* 0x000fe200078f10ff */
[----:B----4-:R-:W-:Y:S01]  /*28a40*/  FADD.FTZ R40, R3, R6 ;  /* 0x0000000603287221 */ /* 0x010fe20000010000 */
[----:B------:R-:W-:Y:S02]  /*28a50*/  MOV R5, 0x3f800000 ;  /* 0x3f80000000057802 */ /* 0x000fe40000000f00 */
[--C-:B------:R-:W-:Y:S02]  /*28a60*/  SHF.R.S32.HI R0, RZ, 0x2, R4.reuse ;  /* 0x00000002ff007819 */ /* 0x100fe40000011404 */
[----:B------:R-:W-:-:S02]  /*28a70*/  SHF.R.S32.HI R6, RZ, 0x1f, R4 ;  /* 0x0000001fff067819 */ /* 0x000fc40000011404 */
[----:B------:R-:W-:Y:S01]  /*28a80*/  LOP3.LUT R4, R4, 0x3ffffffc, RZ, 0xc0, !PT ;  /* 0x3ffffffc04047812 */ /* 0x000fe200078ec0ff */
[----:B------:R-:W2:Y:S01]  /*28a90*/  @P5 MUFU.RCP R5, R38 ;  /* 0x0000002600055308 */ /* 0x000ea20000001000 */
[----:B------:R-:W-:Y:S02]  /*28aa0*/  FSETP.NE.FTZ.AND P3, PT, R40, RZ, PT ;  /* 0x000000ff2800720b */ /* 0x000fe40003f75000 */
[----:B------:R-:W-:Y:S02]  /*28ab0*/  IADD3 R4, -R4, R43, RZ ;  /* 0x0000002b04047210 */ /* 0x000fe40007ffe1ff */
[----:B------:R-:W-:Y:S02]  /*28ac0*/  FSETP.NE.FTZ.AND P4, PT, R37, RZ, PT ;  /* 0x000000ff2500720b */ /* 0x000fe40003f95000 */
[----:B------:R-:W-:Y:S02]  /*28ad0*/  LEA R41, R8, R4, 0x9 ;  /* 0x0000000408297211 */ /* 0x000fe400078e48ff */
[----:B------:R-:W-:-:S02]  /*28ae0*/  MOV R4, 0x3f800000 ;  /* 0x3f80000000047802 */ /* 0x000fc40000000f00 */
[----:B------:R-:W-:Y:S01]  /*28af0*/  LEA.HI R6, R6, R0, RZ, 0x3 ;  /* 0x0000000006067211 */ /* 0x000fe200078f18ff */
[----:B-1----:R-:W-:Y:S01]  /*28b00*/  FADD.FTZ R39, R2, R7 ;  /* 0x0000000702277221 */ /* 0x002fe20000010000 */
[----:B------:R-:W-:Y:S02]  /*28b10*/  MOV R2, 0x3f800000 ;  /* 0x3f80000000027802 */ /* 0x000fe40000000f00 */
[----:B------:R-:W-:Y:S02]  /*28b20*/  LOP3.LUT R10, R6, 0xfffffff8, RZ, 0xc0, !PT ;  /* 0xfffffff8060a7812 */ /* 0x000fe400078ec0ff */
[----:B------:R-:W-:Y:S02]  /*28b30*/  FSETP.NE.FTZ.AND P0, PT, R39, RZ, PT ;  /* 0x000000ff2700720b */ /* 0x000fe40003f15000 */
[----:B------:R-:W-:Y:S01]  /*28b40*/  MOV R3, 0x3f800000 ;  /* 0x3f80000000037802 */ /* 0x000fe20000000f00 */
[----:B------:R-:W-:Y:S01]  /*28b50*/  @P3 MUFU.RCP R2, R40 ;  /* 0x0000002800023308 */ /* 0x000fe20000001000 */
[----:B------:R-:W-:Y:S01]  /*28b60*/  IADD3 R10, R0, -R10, RZ ;  /* 0x8000000a000a7210 */ /* 0x000fe20007ffe0ff */
[----:B--2---:R-:W-:Y:S01]  /*28b70*/  FMUL.FTZ R0, R5, c[0x0][0x2dc] ;  /* 0x0000b70005007a20 */ /* 0x004fe20000410000 */
[----:B------:R-:W-:-:S02]  /*28b80*/  MOV R5, 0xfffffff0 ;  /* 0xfffffff000057802 */ /* 0x000fc40000000f00 */
[----:B------:R-:W-:Y:S01]  /*28b90*/  R2P PR, R10, 0x6 ;  /* 0x000000060a007804 */ /* 0x000fe20000000000 */
[C---:B------:R-:W-:Y:S02]  /*28ba0*/  FMUL.FTZ R136, R0.reuse, R136 ;  /* 0x0000008800887220 */ /* 0x040fe40000410000 */
[----:B------:R-:W-:Y:S01]  /*28bb0*/  @P4 MUFU.RCP R3, R37 ;  /* 0x0000002500034308 */ /* 0x000fe20000001000 */
[C---:B------:R-:W-:Y:S02]  /*28bc0*/  FMUL.FTZ R8, R0.reuse, R137 ;  /* 0x0000008900087220 */ /* 0x040fe40000410000 */
[C---:B------:R-:W-:Y:S02]  /*28bd0*/  FMUL.FTZ R132, R0.reuse, R132 ;  /* 0x0000008400847220 */ /* 0x040fe40000410000 */
        /* <DEDUP_REMOVED lines=55> */
[C---:B------:R-:W-:Y:S01]  /*28f50*/  FMUL.FTZ R96, R2.reuse, R96 ;  /* 0x0000006002607220 */ /* 0x040fe20000410000 */
[----:B------:R-:W-:Y:S01]  /*28f60*/  F2FP.PACK_AB R35, R35, R112 ;  /* 0x000000702323723e */ /* 0x000fe200000000ff */
[C---:B------:R-:W-:Y:S01]  /*28f70*/  FMUL.FTZ R16, R2.reuse, R97 ;  /* 0x0000006102107220 */ /* 0x040fe20000410000 */
[----:B------:R-:W-:Y:S01]  /*28f80*/  LEA R0, R41, R0, 0x1 ;  /* 0x0000000029007211 */ /* 0x000fe200078e08ff */
        /* <DEDUP_REMOVED lines=15> */
[----:B------:R-:W-:Y:S01]  /*29080*/  LOP3.LUT R2, R10, 0x1, RZ, 0xc0, !PT ;  /* 0x000000010a027812 */ /* 0x000fe200078ec0ff */
[----:B------:R-:W-:Y:S01]  /*29090*/  FMUL.FTZ R3, R3, c[0x0][0x2dc] ;  /* 0x0000b70003037a20 */ /* 0x000fe20000410000 */
        /* <DEDUP_REMOVED lines=45> */
[----:B------:R-:W-:Y:S01]  /*29370*/  STS [R4+0x400], R17 ;  /* 0x0004001104007388 */ /* 0x000fe20000000800 */
[----:B------:R-:W-:-:S03]  /*29380*/  MOV R9, 0x7f800000 ;  /* 0x7f80000000097802 */ /* 0x000fc60000000f00 */
        /* <DEDUP_REMOVED lines=27> */
[----:B------:R-:W-:Y:S04]  /*29540*/  STS [R4], R10 ;  /* 0x0000000a04007388 */ /* 0x000fe80000000800 */
[----:B------:R-:W-:Y:S01]  /*29550*/  STS [R0+0x2000], R23 ;  /* 0x0020001700007388 */ /* 0x000fe20000000800 */
[----:B-1----:R-:W-:-:S03]  /*29560*/  @P3 FMUL.FTZ R2, R2, 0.69314718246459960938 ;  /* 0x3f31721802023820 */ /* 0x002fc60000410000 */
[----:B------:R1:W-:Y:S01]  /*29570*/  STS [R0+0x2400], R22 ;  /* 0x0024001600007388 */ /* 0x0003e20000000800 */
[----:B------:R-:W-:-:S03]  /*29580*/  @P3 FFMA.FTZ R9, R71, c[0x0][0x238], R2 ;  /* 0x00008e0047093a23 */ /* 0x000fc60000010002 */
[----:B------:R2:W-:Y:S04]  /*29590*/  STS [R3+0x2000], R21 ;  /* 0x0020001503007388 */ /* 0x0005e80000000800 */
[----:B------:R3:W-:Y:S04]  /*295a0*/  STS [R4+0x2000], R20 ;  /* 0x0020001404007388 */ /* 0x0007e80000000800 */
[----:B------:R-:W-:Y:S01]  /*295b0*/  BAR.SYNC.DEFER_BLOCKING 0x0 ;  /* 0x0000000000007b1d */ /* 0x000fe20000010000 */
[----:B-1----:R-:W-:-:S04]  /*295c0*/  LOP3.LUT R0, R42, 0xffffffe0, RZ, 0xc0, !PT ;  /* 0xffffffe02a007812 */ /* 0x002fc800078ec0ff */
[----:B------:R-:W-:Y:S01]  /*295d0*/  IADD3 R0, -R0, R43, RZ ;  /* 0x0000002b00007210 */ /* 0x000fe20007ffe1ff */
[----:B--2---:R-:W1:Y:S03]  /*295e0*/  @P4 MUFU.LG2 R3, R37 ;  /* 0x0000002500034308 */ /* 0x004e660000000c00 */
        /* <DEDUP_REMOVED lines=17> */
[----:B------:R-:W4:Y:S02]  /*29700*/  S2R R4, SR_TID.X ;  /* 0x0000000000047919 */ /* 0x000f240000002100 */
[----:B----4-:R-:W-:-:S04]  /*29710*/  SHF.R.S32.HI R2, RZ, 0x1f, R4 ;  /* 0x0000001fff027819 */ /* 0x010fc80000011404 */
        /* <DEDUP_REMOVED lines=43> */
.L_x_2012:
[----:B------:R-:W-:Y:S05]  /*299d0*/  BSYNC B0 ;  /* 0x0000000000007941 */ /* 0x000fea0003800000 */
.L_x_2011:
        /* <DEDUP_REMOVED lines=36> */
.L_x_2014:
[----:B------:R-:W-:Y:S05]  /*29c20*/  BSYNC B0 ;  /* 0x0000000000007941 */ /* 0x000fea0003800000 */
.L_x_2013:
        /* <DEDUP_REMOVED lines=15> */
.L_x_2016:
[----:B------:R-:W-:Y:S05]  /*29d20*/  BSYNC B0 ;  /* 0x0000000000007941 */ /* 0x000fea0003800000 */
.L_x_2015:
        /* <DEDUP_REMOVED lines=15> */
.L_x_2018:
[----:B------:R-:W-:Y:S05]  /*29e20*/  BSYNC B0 ;  /* 0x0000000000007941 */ /* 0x000fea0003800000 */
.L_x_2017:
        /* <DEDUP_REMOVED lines=15> */
.L_x_2020:
[----:B------:R-:W-:Y:S05]  /*29f20*/  BSYNC B0 ;  /* 0x0000000000007941 */ /* 0x000fea0003800000 */
.L_x_2019:
        /* <DEDUP_REMOVED lines=15> */
.L_x_2022:
[----:B------:R-:W-:Y:S05]  /*2a020*/  BSYNC B0 ;  /* 0x0000000000007941 */ /* 0x000fea0003800000 */
.L_x_2021:
        /* <DEDUP_REMOVED lines=15> */
.L_x_2024:
[----:B------:R-:W-:Y:S05]  /*2a120*/  BSYNC B0 ;  /* 0x0000000000007941 */ /* 0x000fea0003800000 */
.L_x_2023:
        /* <DEDUP_REMOVED lines=15> */
.L_x_2026:
[----:B------:R-:W-:Y:S05]  /*2a220*/  BSYNC B0 ;  /* 0x0000000000007941 */ /* 0x000fea0003800000 */
.L_x_2025:
        /* <DEDUP_REMOVED lines=15> */
.L_x_2027:
        /* <DEDUP_REMOVED lines=14> */
.L_x_2142:


//--------------------- .text._ZN5flash16flash_fwd_kernelI23Flash_fwd_kernel_traitsILi64ELi128ELi64ELi4ELb0ELb0EN7cutlass6half_tE19Flash_kernel_traitsILi64ELi128ELi64ELi4ES3_EELb0ELb0ELb1ELb1ELb0ELb0ELb1ELb0EEEvNS_16Flash_fwd_paramsE --------------------------
	.section	.text._ZN5flash16flash_fwd_kernelI23Flash_fwd_kernel_traitsILi64ELi128ELi64ELi4ELb0ELb0EN7cutlass6half_tE19Flash_kernel_traitsILi64ELi128ELi64ELi4ES3_EELb0ELb0ELb1ELb1ELb0ELb0ELb1ELb0EEEvNS_16Flash_fwd_paramsE,"ax",@progbits
	.sectioninfo	@"SHI_REGISTERS=255"
	.align	128
        .global         _ZN5flash16flash_fwd_kernelI23Flash_fwd_kernel_traitsILi64ELi128ELi64ELi4ELb0ELb0EN7cutlass6half_tE19Flash_kernel_traitsILi64ELi128ELi64ELi4ES3_EELb0ELb0ELb1ELb1ELb0ELb0ELb1ELb0EEEvNS_16Flash_fwd_paramsE
        .type           _ZN5flash16flash_fwd_kernelI23Flash_fwd_kernel_traitsILi64ELi128ELi64ELi4ELb0ELb0EN7cutlass6half_tE19Flash_kernel_traitsILi64ELi128ELi64ELi4ES3_EELb0ELb0ELb1ELb1ELb0ELb0ELb1ELb0EEEvNS_16Flash_fwd_paramsE,@function
        .size           _ZN5flash16flash_fwd_kernelI23Flash_fwd_kernel_traitsILi64ELi128ELi64ELi4ELb0ELb0EN7cutlass6half_tE19Flash_kernel_traitsILi64ELi128ELi64ELi4ES3_EELb0ELb0ELb1ELb1ELb0ELb0ELb1ELb0EEEvNS_16Flash_fwd_paramsE,(.L_x_2143 - _ZN5flash16flash_fwd_kernelI23Flash_fwd_kernel_traitsILi64ELi128ELi64ELi4ELb0ELb0EN7cutlass6half_tE19Flash_kernel_traitsILi64ELi128ELi64ELi4ES3_EELb0ELb0ELb1ELb1ELb0ELb0ELb1ELb0EEEvNS_16Flash_fwd_paramsE)
        .other          _ZN5flash16flash_fwd_kernelI23Flash_fwd_kernel_traitsILi64ELi128ELi64ELi4ELb0ELb0EN7cutlass6half_tE19Flash_kernel_traitsILi64ELi128ELi64ELi4ES3_EELb0ELb0ELb1ELb1ELb0ELb0ELb1ELb0EEEvNS_16Flash_fwd_paramsE,@"STO_CUDA_ENTRY STV_DEFAULT"
_ZN5flash16flash_fwd_kernelI23Flash_fwd_kernel_traitsILi64ELi128ELi64ELi4ELb0ELb0EN7cutlass6half_tE19Flash_kernel_traitsILi64ELi128ELi64ELi4ES3_EELb0ELb0ELb1ELb1ELb0ELb0ELb1ELb0EEEvNS_16Flash_fwd_paramsE:
.text._ZN5flash16flash_fwd_kernelI23Flash_fwd_kernel_traitsILi64ELi128ELi64ELi4ELb0ELb0EN7cutlass6half_tE19Flash_kernel_traitsILi64ELi128ELi64ELi4ES3_EELb0ELb0ELb1ELb1ELb0ELb0ELb1ELb0EEEvNS_16Flash_fwd_paramsE:
        /* <DEDUP_REMOVED lines=56> */
.L_x_2028:
[----:B------:R-:W-:Y:S02]  /*0380*/  ULDC UR6, c[0x0][0x218] ;  /* 0x0000860000067ab9 */ /* 0x000fe40000000800 */
.L_x_2029:
        /* <DEDUP_REMOVED lines=67> */
[----:B------:R-:W-:-:S02]  /*07c0*/  UIMAD UR4, UR9, UR4, URZ ;  /* 0x00000004090472a4 */ /* 0x000fc4000f8e023f */
[----:B------:R-:W-:Y:S01]  /*07d0*/  @!UP0 UIMAD UR9, UR10, UR6, URZ ;  /* 0x000000060a0982a4 */ /* 0x000fe2000f8e023f */
[----:B------:R-:W-:Y:S01]  /*07e0*/  ISETP.GE.AND P1, PT, R0, c[0x0][0x220], PT ;  /* 0x0000880000007a0c */ /* 0x000fe20003f26270 */
[----:B------:R-:W-:Y:S02]  /*07f0*/  UIMAD UR5, UR14, UR5, UR4 ;  /* 0x000000050e0572a4 */ /* 0x000fe4000f8e0204 */
[----:B------:R-:W-:Y:S02]  /*0800*/  ULDC.U8 UR10, c[0x0][0x329] ;  /* 0x0000ca40000a7ab9 */ /* 0x000fe40000000000 */
[----:B------:R-:W-:Y:S02]  /*0810*/  UISETP.NE.AND UP1, UPT, UR10, URZ, UPT ;  /* 0x0000003f0a00728c */ /* 0x000fe4000bf25270 */
[----:B------:R-:W-:Y:S02]  /*0820*/  ULDC.U8 UR4, c[0x0][0x328] ;  /* 0x0000ca0000047ab9 */ /* 0x000fe40000000000 */
[----:B------:R-:W-:-:S02]  /*0830*/  UISETP.NE.AND UP2, UPT, UR4, URZ, UPT ;  /* 0x0000003f0400728c */ /* 0x000fc4000bf45270 */
[----:B------:R-:W-:Y:S02]  /*0840*/  @!UP0 UIMAD UR9, UR12, UR7, UR9 ;  /* 0x000000070c0982a4 */ /* 0x000fe4000f8e0209 */
[----:B------:R-:W-:Y:S02]  /*0850*/  UISETP.NE.OR UP3, UPT, UR10, URZ, !UP2 ;  /* 0x0000003f0a00728c */ /* 0x000fe4000d765670 */
[----:B------:R-:W-:Y:S02]  /*0860*/  ULDC UR7, c[0x0][0x214] ;  /* 0x0000850000077ab9 */ /* 0x000fe40000000800 */
[----:B------:R-:W-:Y:S02]  /*0870*/  @UP1 ULDC UR10, c[0x0][0x210] ;  /* 0x00008400000a1ab9 */ /* 0x000fe40000000800 */
[----:B------:R-:W-:Y:S02]  /*0880*/  ULDC UR6, c[0x0][0x234] ;  /* 0x00008d0000067ab9 */ /* 0x000fe40000000800 */
[----:B------:R-:W-:-:S02]  /*0890*/  @UP1 UIMAD UR10, UR10, UR7, URZ ;  /* 0x000000070a0a12a4 */ /* 0x000fc4000f8e023f */
[----:B------:R-:W-:Y:S02]  /*08a0*/  @!UP1 USEL UR10, UR7, UR6, !UP2 ;  /* 0x00000006070a9287 */ /* 0x000fe4000d000000 */
[----:B------:R-:W-:Y:S02]  /*08b0*/  ULDC UR4, c[0x0][0x1c0] ;  /* 0x0000700000047ab9 */ /* 0x000fe40000000800 */
[----:B------:R-:W-:Y:S02]  /*08c0*/  @UP1 UMOV UR15, 0x1 ;  /* 0x00000001000f1882 */ /* 0x000fe40000000000 */
[----:B------:R-:W-:Y:S02]  /*08d0*/  @!UP1 UIMAD UR15, UR10, UR4, URZ ;  /* 0x000000040a0f92a4 */ /* 0x000fe4000f8e023f */
[----:B------:R-:W-:Y:S02]  /*08e0*/  @!UP0 UMOV UR22, UR20 ;  /* 0x0000001400168c82 */ /* 0x000fe40008000000 */
[----:B------:R-:W-:Y:S01]  /*08f0*/  @!UP0 UIADD3 UR8, UR21, UR9, URZ ;  /* 0x0000000915088290 */ /* 0x000fe2000fffe03f */
[----:B------:R-:W-:Y:S01]  /*0900*/  IADD3 R2, P0, R0, UR22, RZ ;  /* 0x0000001600027c10 */ /* 0x000fe2000ff1e0ff */
[----:B------:R-:W-:-:S02]  /*0910*/  @!UP3 UIMAD UR20, UR12, UR7, URZ ;  /* 0x000000070c14b2a4 */ /* 0x000fc4000f8e023f */
[----:B------:R-:W-:Y:S02]  /*0920*/  UIMAD UR15, UR12, UR15, URZ ;  /* 0x0000000f0c0f72a4 */ /* 0x000fe4000f8e023f */
[----:B------:R-:W-:Y:S01]  /*0930*/  @!UP3 USEL UR20, UR20, UR11, !UP0 ;  /* 0x0000000b1414b287 */ /* 0x000fe2000c000000 */
        /* <DEDUP_REMOVED lines=26> */
.L_x_2032:
[----:B------:R-:W-:Y:S05]  /*0ae0*/  BSYNC B0 ;  /* 0x0000000000007941 */ /* 0x000fea0003800000 */
.L_x_2031:
        /* <DEDUP_REMOVED lines=16> */
.L_x_2034:
[----:B------:R-:W-:Y:S05]  /*0bf0*/  BSYNC B0 ;  /* 0x0000000000007941 */ /* 0x000fea0003800000 */
.L_x_2033:
        /* <DEDUP_REMOVED lines=17> */
.L_x_2036:
[----:B------:R-:W-:Y:S05]  /*0d10*/  BSYNC B0 ;  /* 0x0000000000007941 */ /* 0x000fea0003800000 */
.L_x_2035:
        /* <DEDUP_REMOVED lines=16> */
.L_x_2038:
[----:B------:R-:W-:Y:S05]  /*0e20*/  BSYNC B0 ;  /* 0x0000000000007941 */ /* 0x000fea0003800000 */
.L_x_2037:
        /* <DEDUP_REMOVED lines=17> */
.L_x_2040:
[----:B------:R-:W-:Y:S05]  /*0f40*/  BSYNC B0 ;  /* 0x0000000000007941 */ /* 0x000fea0003800000 */
.L_x_2039:
        /* <DEDUP_REMOVED lines=17> */
.L_x_2042:
[----:B------:R-:W-:Y:S05]  /*1060*/  BSYNC B0 ;  /* 0x0000000000007941 */ /* 0x000fea0003800000 */
.L_x_2041:
        /* <DEDUP_REMOVED lines=16> */
.L_x_2044:
[----:B------:R-:W-:Y:S05]  /*1170*/  BSYNC B0 ;  /* 0x0000000000007941 */ /* 0x000fea0003800000 */
.L_x_2043:
        /* <DEDUP_REMOVED lines=15> */
.L_x_2046:
[----:B------:R-:W-:Y:S05]  /*1270*/  BSYNC B0 ;  /* 0x0000000000007941 */ /* 0x000fea0003800000 */
.L_x_2045:
        /* <DEDUP_REMOVED lines=69> */
.L_x_2030:
        /* <DEDUP_REMOVED lines=14> */
[----:B------:R-:W-:Y:S02]  /*17b0*/  @UP0 UMOV UR6, UR24 ;  /* 0x0000001800060c82 */ /* 0x000fe40008000000 */
[----:B------:R-:W-:Y:S02]  /*17c0*/  @UP1 UIMAD UR22, UR22, UR5, UR27 ;  /* 0x00000005161612a4 */ /* 0x000fe4000f8e021b */
[----:B------:R-:W-:-:S02]  /*17d0*/  USHF.R.S32.HI UR17, URZ, 0x1f, UR14 ;  /* 0x0000001f3f117899 */ /* 0x000fc4000801140e */
        /* <DEDUP_REMOVED lines=16> */
.L_x_2047:
        /* <DEDUP_REMOVED lines=45> */
.L_x_2048:
[----:B------:R-:W-:Y:S01]  /*1bb0*/  SHF.R.S32.HI R17, RZ, 0x1f, R20 ;  /* 0x0000001fff117819 */ /* 0x000fe20000011414 */
[----:B------:R-:W1:Y:S01]  /*1bc0*/  S2R R5, SR_CTAID.X ;  /* 0x0000000000057919 */ /* 0x000e620000002500 */
[----:B------:R-:W-:Y:S01]  /*1bd0*/  UIADD3 UR21, -UR13, UR16, URZ ;  /* 0x000000100d157290 */ /* 0x000fe2000fffe13f */
[----:B------:R-:W-:Y:S01]  /*1be0*/  BSSY B0, `(.L_x_2049) ;  /* 0x000002f000007945 */ /* 0x000fe20003800000 */
[CC--:B------:R-:W-:Y:S01]  /*1bf0*/  LEA.HI R0, R17.reuse, R20.reuse, RZ, 0x3 ;  /* 0x0000001411007211 */ /* 0x0c0fe200078f18ff */
[----:B------:R-:W2:Y:S01]  /*1c00*/  S2R R8, SR_CTAID.Z ;  /* 0x0000000000087919 */ /* 0x000ea20000002700 */
[CC--:B------:R-:W-:Y:S01]  /*1c10*/  LEA.HI R4, R17.reuse, R20.reuse, RZ, 0x6 ;  /* 0x0000001411047211 */ /* 0x0c0fe200078f30ff */
[----:B------:R-:W-:Y:S01]  /*1c20*/  ULDC.64 UR4, c[0x0][0x1a8] ;  /* 0x00006a0000047ab9 */ /* 0x000fe20000000a00 */
        /* <DEDUP_REMOVED lines=12> */
[----:B------:R-:W-:Y:S02]  /*1cf0*/  SHF.R.U32.HI R3, RZ, 0x3, R0 ;  /* 0x00000003ff037819 */ /* 0x000fe40000011600 */
[----:B------:R-:W-:Y:S01]  /*1d00*/  SHF.R.S32.HI R23, RZ, 0x1f, R22 ;  /* 0x0000001fff177819 */ /* 0x000fe20000011416 */
[----:B-1----:R-:W-:Y:S01]  /*1d10*/  IMAD.WIDE R24, R5, 0x80, R12 ;  /* 0x0000008005187825 */ /* 0x002fe200078e020c */
[----:B------:R-:W-:Y:S02]  /*1d20*/  LOP3.LUT R0, R0, 0x38, R22, 0xf8, !PT ;  /* 0x0000003800007812 */ /* 0x000fe400078ef816 */
[----:B------:R-:W-:Y:S01]  /*1d30*/  IADD3 R2, P0, R22, UR6, RZ ;  /* 0x0000000616027c10 */ /* 0x000fe2000ff1e0ff */
[----:B------:R1:W-:Y:S01]  /*1d40*/  STL.64 [R1+0x8], R22 ;  /* 0x0000081601007387 */ /* 0x0003e20000100a00 */
[----:B------:R-:W-:-:S02]  /*1d50*/  LOP3.LUT R0, R0, R3, RZ, 0x3c, !PT ;  /* 0x0000000300007212 */ /* 0x000fc400078e3cff */
[----:B------:R-:W-:Y:S01]  /*1d60*/  IADD3.X R3, R23, UR20, RZ, P0, !PT ;  /* 0x0000001417037c10 */ /* 0x000fe200087fe4ff */
[----:B------:R1:W-:Y:S01]  /*1d70*/  STL.64 [R1], R24 ;  /* 0x0000001801007387 */ /* 0x0003e20000100a00 */
        /* <DEDUP_REMOVED lines=21> */
.L_x_2050:
[----:B------:R-:W-:Y:S05]  /*1ed0*/  BSYNC B0 ;  /* 0x0000000000007941 */ /* 0x000fea0003800000 */
.L_x_2049:
        /* <DEDUP_REMOVED lines=21> */
.L_x_2052:
[----:B------:R-:W-:Y:S05]  /*2030*/  BSYNC B0 ;  /* 0x0000000000007941 */ /* 0x000fea0003800000 */
.L_x_2051:
        /* <DEDUP_REMOVED lines=21> */
.L_x_2054:
[----:B------:R-:W-:Y:S05]  /*2190*/  BSYNC B0 ;  /* 0x0000000000007941 */ /* 0x000fea0003800000 */
.L_x_2053:
        /* <DEDUP_REMOVED lines=21> */
.L_x_2056:
[----:B------:R-:W-:Y:S05]  /*22f0*/  BSYNC B0 ;  /* 0x0000000000007941 */ /* 0x000fea0003800000 */
.L_x_2055:
        /* <DEDUP_REMOVED lines=22> */
.L_x_2058:
[----:B------:R-:W-:Y:S05]  /*2460*/  BSYNC B0 ;  /* 0x0000000000007941 */ /* 0x000fea0003800000 */
.L_x_2057:
        /* <DEDUP_REMOVED lines=22> */
.L_x_2060:
[----:B------:R-:W-:Y:S05]  /*25d0*/  BSYNC B0 ;  /* 0x0000000000007941 */ /* 0x000fea0003800000 */
.L_x_2059:
        /* <DEDUP_REMOVED lines=22> */
.L_x_2062:
[----:B------:R-:W-:Y:S05]  /*2740*/  BSYNC B0 ;  /* 0x0000000000007941 */ /* 0x000fea0003800000 */
.L_x_2061:
        /* <DEDUP_REMOVED lines=26> */
.L_x_2064:
[----:B------:R-:W-:Y:S05]  /*28f0*/  BSYNC B0 ;  /* 0x0000000000007941 */ /* 0x000fea0003800000 */
.L_x_2063:
[----:B------:R-:W-:Y:S01]  /*2900*/  IMAD R6, R13, c[0x0][0x198], RZ ;  /* 0x000066000d067a24 */ /* 0x000fe200078e02ff */
[----:B------:R-:W-:Y:S01]  /*2910*/  LEA.HI R17, R17, R20, RZ, 0x4 ;  /* 0x0000001411117211 */ /* 0x000fe200078f20ff */
[--C-:B---3--:R-:W-:Y:S01]  /*2920*/  IMAD.WIDE.U32 R4, R12, c[0x0][0x198], R22.reuse ;  /* 0x000066000c047a25 */ /* 0x108fe200078e0016 */
[----:B------:R-:W-:Y:S01]  /*2930*/  MOV R251, UR23 ;  /* 0x0000001700fb7c02 */ /* 0x000fe20008000f00 */
[----:B------:R-:W-:Y:S01]  /*2940*/  BSSY B0, `(.L_x_2065) ;  /* 0x0000037000007945 */ /* 0x000fe20003800000 */
[----:B------:R-:W-:Y:S01]  /*2950*/  LOP3.LUT R7, R17, 0xfffffff0, RZ, 0xc0, !PT ;  /* 0xfffffff011077812 */ /* 0x000fe200078ec0ff */
[----:B-1----:R-:W-:Y:S01]  /*2960*/  IMAD R0, R13, c[0x0][0x1a0], RZ ;  /* 0x000068000d007a24 */ /* 0x002fe200078e02ff */
[----:B------:R-:W-:Y:S01]  /*2970*/  IADD3 R4, P1, R4, UR24, RZ ;  /* 0x0000001804047c10 */ /* 0x000fe2000ff3e0ff */
[----:B------:R-:W-:-:S04]  /*2980*/  IMAD.WIDE.U32 R2, R12, c[0x0][0x1a0], R22 ;  /* 0x000068000c027a25 */ /* 0x000fc800078e0016 */
[----:B------:R-:W-:Y:S01]  /*2990*/  IMAD R8, R12, c[0x0][0x19c], R6 ;  /* 0x000067000c087a24 */ /* 0x000fe200078e0206 */
[----:B------:R-:W-:Y:S01]  /*29a0*/  IADD3 R2, P0, R2, UR26, RZ ;  /* 0x0000001a02027c10 */ /* 0x000fe2000ff1e0ff */
[----:B------:R-:W-:Y:S02]  /*29b0*/  IMAD R6, R12, c[0x0][0x1a4], R0 ;  /* 0x000069000c067a24 */ /* 0x000fe400078e0200 */
[----:B------:R-:W-:Y:S01]  /*29c0*/  IMAD.IADD R0, R20, 0x1, -R7 ;  /* 0x0000000114007824 */ /* 0x000fe200078e0a07 */
[----:B------:R-:W-:Y:S01]  /*29d0*/  IADD3.X R5, R5, UR22, R8, P1, !PT ;  /* 0x0000001605057c10 */ /* 0x000fe20008ffe408 */
[----:B------:R-:W-:Y:S01]  /*29e0*/  IMAD R8, R11, c[0x0][0x1b0], RZ ;  /* 0x00006c000b087a24 */ /* 0x000fe200078e02ff */
[----:B------:R-:W-:Y:S01]  /*29f0*/  IADD3.X R3, R3, UR25, R6, P0, !PT ;  /* 0x0000001903037c10 */ /* 0x000fe200087fe406 */
[----:B------:R-:W-:Y:S01]  /*2a00*/  IMAD R7, R11, c[0x0][0x1b8], RZ ;  /* 0x00006e000b077a24 */ /* 0x000fe200078e02ff */
[----:B------:R-:W-:Y:S01]  /*2a10*/  SHF.R.S32.HI R6, RZ, 0x1f, R0 ;  /* 0x0000001fff067819 */ /* 0x000fe20000011400 */
[C---:B------:R-:W-:Y:S01]  /*2a20*/  IMAD R8, R10.reuse, c[0x0][0x1b4], R8 ;  /* 0x00006d000a087a24 */ /* 0x040fe200078e0208 */
[----:B------:R-:W-:Y:S01]  /*2a30*/  UIADD3 UR25, UR8, -0x1, URZ ;  /* 0xffffffff08197890 */ /* 0x000fe2000fffe03f */
[----:B------:R-:W-:Y:S01]  /*2a40*/  IMAD.WIDE.U32 R30, R10, c[0x0][0x1b0], R4 ;  /* 0x00006c000a1e7a25 */ /* 0x000fe200078e0004 */
[----:B------:R-:W-:-:S02]  /*2a50*/  LEA.HI R6, R6, R0, RZ, 0x3 ;  /* 0x0000000006067211 */ /* 0x000fc400078f18ff */
[----:B------:R-:W-:Y:S01]  /*2a60*/  UIMAD UR22, UR25, -0x40, UR15 ;  /* 0xffffffc0191678a4 */ /* 0x000fe2000f8e020f */
[C---:B------:R-:W-:Y:S01]  /*2a70*/  IMAD R9, R10.reuse, c[0x0][0x1bc], R7 ;  /* 0x00006f000a097a24 */ /* 0x040fe200078e0207 */
[----:B------:R-:W-:Y:S01]  /*2a80*/  IADD3 R29, R31, R8, RZ ;  /* 0x000000081f1d7210 */ /* 0x000fe20007ffe0ff */
[----:B------:R-:W-:Y:S01]  /*2a90*/  IMAD.WIDE.U32 R24, R10, c[0x0][0x1b8], R2 ;  /* 0x00006e000a187a25 */ /* 0x000fe200078e0002 */
[----:B------:R-:W-:Y:S01]  /*2aa0*/  MOV R28, R30 ;  /* 0x0000001e001c7202 */ /* 0x000fe20000000f00 */
[----:B------:R1:W-:Y:S01]  /*2ab0*/  STL.64 [R1+0x18], R30 ;  /* 0x0000181e01007387 */ /* 0x0003e20000100a00 */
[----:B------:R-:W-:Y:S01]  /*2ac0*/  LOP3.LUT R7, R6, 0xfffffff8, RZ, 0xc0, !PT ;  /* 0xfffffff806077812 */ /* 0x000fe200078ec0ff */
[----:B------:R-:W-:Y:S01]  /*2ad0*/  IMAD.IADD R27, R25, 0x1, R9 ;  /* 0x00000001191b7824 */ /* 0x000fe200078e0209 */
[----:B------:R-:W-:Y:S01]  /*2ae0*/  ISETP.GE.AND P0, PT, R12, UR22, PT ;  /* 0x000000160c007c0c */ /* 0x000fe2000bf06270 */
[----:B------:R1:W-:Y:S01]  /*2af0*/  STL.64 [R1+0x28], R24 ;  /* 0x0000281801007387 */ /* 0x0003e20000100a00 */
[----:B------:R-:W-:Y:S01]  /*2b00*/  USHF.R.S32.HI UR24, URZ, 0x1f, UR25 ;  /* 0x0000001f3f187899 */ /* 0x000fe20008011419 */
[----:B------:R-:W-:Y:S01]  /*2b10*/  IMAD.IADD R18, R0, 0x1, -R7 ;  /* 0x0000000100127824 */ /* 0x000fe200078e0a07 */
[----:B------:R-:W-:Y:S01]  /*2b20*/  LOP3.LUT R0, R19, 0xffffffe0, RZ, 0xc0, !PT ;  /* 0xffffffe013007812 */ /* 0x000fe200078ec0ff */
[----:B------:R1:W-:Y:S01]  /*2b30*/  STL.64 [R1+0x10], R28 ;  /* 0x0000101c01007387 */ /* 0x0003e20000100a00 */
[----:B------:R-:W-:Y:S01]  /*2b40*/  UIMAD UR4, UR7, UR25, URZ ;  /* 0x00000019070472a4 */ /* 0x000fe2000f8e023f */
[----:B------:R-:W-:Y:S01]  /*2b50*/  IMAD.MOV.U32 R252, RZ, RZ, 0x20 ;  /* 0x00000020fffc7424 */ /* 0x000fe200078e00ff */
[----:B------:R-:W-:Y:S01]  /*2b60*/  R2P PR, R18, 0x6 ;  /* 0x0000000612007804 */ /* 0x000fe20000000000 */
[----:B------:R1:W-:Y:S01]  /*2b70*/  STL [R1+0x24], R27 ;  /* 0x0000241b01007387 */ /* 0x0003e20000100800 */
[----:B------:R-:W-:Y:S01]  /*2b80*/  IMAD.IADD R5, R20, 0x1, -R0 ;  /* 0x0000000114057824 */ /* 0x000fe200078e0a00 */
[----:B------:R-:W-:Y:S01]  /*2b90*/  UIMAD UR4, UR24, UR23, UR4 ;  /* 0x00000017180472a4 */ /* 0x000fe2000f8e0204 */
[----:B------:R-:W-:Y:S01]  /*2ba0*/  IMAD.SHL.U32 R0, R6, 0x40, RZ ;  /* 0x0000004006007824 */ /* 0x000fe200078e00ff */
[----:B------:R-:W-:Y:S01]  /*2bb0*/  MOV R2, 0x10 ;  /* 0x0000001000027802 */ /* 0x000fe20000000f00 */
[----:B------:R-:W-:Y:S01]  /*2bc0*/  IMAD.WIDE.U32 R6, R251, UR25, R28 ;  /* 0x00000019fb067c25 */ /* 0x000fe2000f8e001c */
[----:B------:R-:W-:-:S02]  /*2bd0*/  SEL R4, R252, 0xffffffe0, !P2 ;  /* 0xffffffe0fc047807 */ /* 0x000fc40005000000 */
[----:B------:R-:W-:Y:S02]  /*2be0*/  LOP3.LUT R222, R0, 0xfffffe00, RZ, 0xc0, !PT ;  /* 0xfffffe0000de7812 */ /* 0x000fe400078ec0ff */
[----:B------:R-:W-:Y:S02]  /*2bf0*/  IADD3 R9, R7, UR4, RZ ;  /* 0x0000000407097c10 */ /* 0x000fe4000fffe0ff */
        /* <DEDUP_REMOVED lines=11> */
.L_x_2066:
[----:B------:R-:W-:Y:S05]  /*2cb0*/  BSYNC B0 ;  /* 0x0000000000007941 */ /* 0x000fea0003800000 */
.L_x_2065:
        /* <DEDUP_REMOVED lines=17> */
.L_x_2068:
[----:B------:R-:W-:Y:S05]  /*2dd0*/  BSYNC B0 ;  /* 0x0000000000007941 */ /* 0x000fea0003800000 */
.L_x_2067:
        /* <DEDUP_REMOVED lines=17> */
.L_x_2070:
[----:B------:R-:W-:Y:S05]  /*2ef0*/  BSYNC B0 ;  /* 0x0000000000007941 */ /* 0x000fea0003800000 */
.L_x_2069:
        /* <DEDUP_REMOVED lines=18> */
.L_x_2072:
[----:B------:R-:W-:Y:S05]  /*3020*/  BSYNC B0 ;  /* 0x0000000000007941 */ /* 0x000fea0003800000 */
.L_x_2071:
[----:B------:R-:W-:Y:S01]  /*3030*/  ULDC.64 UR4, c[0x0][0x318] ;  /* 0x0000c60000047ab9 */ /* 0x000fe20000000a00 */
[----:B------:R-:W0:Y:S01]  /*3040*/  LDGDEPBAR ;  /* 0x00000000000079af */ /* 0x000e220000000000 */
[----:B------:R-:W-:Y:S01]  /*3050*/  UISETP.NE.U32.AND UP1, UPT, URZ, UR4, UPT ;  /* 0x000000043f00728c */ /* 0x000fe2000bf25070 */
[----:B-1----:R-:W-:Y:S02]  /*3060*/  IMAD.MOV.U32 R10, RZ, RZ, R26 ;  /* 0x000000ffff0a7224 */ /* 0x002fe400078e001a */
        /* <DEDUP_REMOVED lines=16> */
[----:B------:R-:W-:Y:S01]  /*3170*/  IMAD.U32 R6, RZ, RZ, UR28 ;  /* 0x0000001cff067e24 */ /* 0x000fe2000f8e00ff */
[----:B------:R-:W1:Y:S01]  /*3180*/  @P0 MUFU.RCP R3, c[0x0][0x238] ;  /* 0x00008e0000030b08 */ /* 0x000e620000001000 */
[----:B------:R-:W-:Y:S01]  /*3190*/  ISETP.GE.AND P1, PT, R12, UR22, PT ;  /* 0x000000160c007c0c */ /* 0x000fe2000bf26270 */
[----:B------:R-:W-:-:S02]  /*31a0*/  ULDC.64 UR4, c[0x0][0x1a0] ;  /* 0x0000680000047ab9 */ /* 0x000fc40000000a00 */
[----:B------:R-:W-:-:S05]  /*31b0*/  MOV R7, UR29 ;  /* 0x0000001d00077c02 */ /* 0x000fca0008000f00 */
[----:B------:R5:W1:Y:S01]  /*31c0*/  @P0 LDG.E R0, [R6.64] ;  /* 0x0000001206000981 */ /* 0x000a62000c1e1900 */
[----:B------:R-:W-:Y:S01]  /*31d0*/  MOV R10, R24 ;  /* 0x00000018000a7202 */ /* 0x000fe20000000f00 */
[----:B------:R-:W-:Y:S01]  /*31e0*/  USHF.L.U64.HI UR5, UR4, UR20, UR5 ;  /* 0x0000001404057299 */ /* 0x000fe20008010205 */
[----:B------:R-:W-:Y:S01]  /*31f0*/  IMAD.SHL.U32 R20, R20, 0x2, RZ ;  /* 0x0000000214147824 */ /* 0x000fe200078e00ff */
[----:B------:R-:W-:Y:S01]  /*3200*/  BAR.SYNC.DEFER_BLOCKING 0x0 ;  /* 0x0000000000007b1d */ /* 0x000fe20000010000 */
[----:B------:R-:W-:Y:S02]  /*3210*/  USHF.L.U32 UR14, UR4, 0x6, URZ ;  /* 0x00000006040e7899 */ /* 0x000fe4000800063f */
[----:B------:R-:W-:Y:S01]  /*3220*/  UIMAD UR17, UR5, UR25, URZ ;  /* 0x00000019051172a4 */ /* 0x000fe2000f8e023f */
[----:B------:R-:W-:Y:S02]  /*3230*/  LOP3.LUT R19, R20, 0x6, RZ, 0xc0, !PT ;  /* 0x0000000614137812 */ /* 0x000fe400078ec0ff */
[----:B------:R2:W-:Y:S01]  /*3240*/  STL.64 [R1+0x20], R10 ;  /* 0x0000200a01007387 */ /* 0x0005e20000100a00 */
[----:B------:R-:W-:Y:S01]  /*3250*/  UIMAD UR24, UR24, UR14, UR17 ;  /* 0x0000000e181872a4 */ /* 0x000fe2000f8e0211 */
[----:B------:R-:W-:Y:S01]  /*3260*/  BSSY B0, `(.L_x_2073) ;  /* 0x0000017000007945 */ /* 0x000fe20003800000 */
[----:B------:R-:W-:Y:S01]  /*3270*/  UMOV UR20, URZ ;  /* 0x0000003f00147c82 */ /* 0x000fe20008000000 */
[----:B-----5:R-:W-:Y:S01]  /*3280*/  IMAD.U32 R6, RZ, RZ, UR25 ;  /* 0x00000019ff067e24 */ /* 0x020fe2000f8e00ff */
[----:B------:R2:W-:Y:S03]  /*3290*/  @P1 STS.128 [R215+0x6000], RZ ;  /* 0x006000ffd7001388 */ /* 0x0005e60000000c00 */
[----:B------:R-:W-:-:S05]  /*32a0*/  IMAD.WIDE.U32 R6, R6, UR14, R10 ;  /* 0x0000000e06067c25 */ /* 0x000fca000f8e000a */
[----:B------:R-:W-:Y:S01]  /*32b0*/  IADD3 R9, R7, UR24, RZ ;  /* 0x0000001807097c10 */ /* 0x000fe2000fffe0ff */
[----:B-1----:R-:W-:-:S04]  /*32c0*/  @P0 FMUL.FTZ R0, R0, R3 ;  /* 0x0000000300000220 */ /* 0x002fc80000410000 */
        /* <DEDUP_REMOVED lines=16> */
.L_x_2074:
[----:B------:R-:W-:Y:S05]  /*33d0*/  BSYNC B0 ;  /* 0x0000000000007941 */ /* 0x000fea0003800000 */
.L_x_2073:
        /* <DEDUP_REMOVED lines=18> */
.L_x_2076:
[----:B------:R-:W-:Y:S05]  /*3500*/  BSYNC B0 ;  /* 0x0000000000007941 */ /* 0x000fea0003800000 */
.L_x_2075:
        /* <DEDUP_REMOVED lines=18> */
.L_x_2078:
[----:B------:R-:W-:Y:S05]  /*3630*/  BSYNC B0 ;  /* 0x0000000000007941 */ /* 0x000fea0003800000 */
.L_x_2077:
        /* <DEDUP_REMOVED lines=19> */
.L_x_2080:
[----:B------:R-:W-:Y:S05]  /*3770*/  BSYNC B0 ;  /* 0x0000000000007941 */ /* 0x000fea0003800000 */
.L_x_2079:
[----:B------:R-:W-:Y:S01]  /*3780*/  LEA R3, R100, UR13, 0x4 ;  /* 0x0000000d64037c11 */ /* 0x000fe2000f8e20ff */
[----:B------:R-:W-:Y:S01]  /*3790*/  UIADD3 UR12, UR15, -UR16, URZ ;  /* 0x800000100f0c7290 */ /* 0x000fe2000fffe03f */
[----:B------:R-:W-:Y:S01]  /*37a0*/  IMAD.U32 R0, RZ, RZ, UR25 ;  /* 0x00000019ff007e24 */ /* 0x000fe2000f8e00ff */
[----:B-1----:R-:W-:Y:S01]  /*37b0*/  SHF.R.S32.HI R7, RZ, 0x4, R17 ;  /* 0x00000004ff077819 */ /* 0x002fe20000011411 */
[----:B------:R-:W-:Y:S01]  /*37c0*/  IMAD.SHL.U32 R8, R18, 0x40, RZ ;  /* 0x0000004012087824 */ /* 0x000fe200078e00ff */
[----:B------:R-:W-:Y:S01]  /*37d0*/  R2P PR, R32, 0x6 ;  /* 0x0000000620007804 */ /* 0x000fe20000000000 */
[----:B------:R-:W-:Y:S01]  /*37e0*/  IMAD.IADD R45, R21, 0x1, R3 ;  /* 0x00000001152d7824 */ /* 0x000fe200078e0203 */
[----:B------:R-:W-:Y:S01]  /*37f0*/  LEA.HI R6, R17, R7, RZ, 0x1 ;  /* 0x0000000711067211 */ /* 0x000fe200078f08ff */
[----:B------:R-:W-:Y:S01]  /*3800*/  IMAD R44, R0, 0x40, R19 ;  /* 0x00000040002c7824 */ /* 0x000fe200078e0213 */
[----:B------:R-:W-:Y:S01]  /*3810*/  UIADD3 UR16, UR15, 0x1, -UR16 ;  /* 0x000000010f107890 */ /* 0x000fe2000fffe810 */
[----:B------:R-:W0:Y:S01]  /*3820*/  LDGDEPBAR ;  /* 0x00000000000079af */ /* 0x000e220000000000 */
[----:B------:R-:W-:Y:S01]  /*3830*/  IADD3 R210, R45, UR12, RZ ;  /* 0x0000000c2dd27c10 */ /* 0x000fe2000fffe0ff */
[----:B------:R-:W-:Y:S01]  /*3840*/  UISETP.GT.AND UP0, UPT, UR25, UR9, UPT ;  /* 0x000000091900728c */ /* 0x000fe2000bf04270 */
[----:B------:R-:W-:-:S02]  /*3850*/  IADD3 R46, R44, 0x1, RZ ;  /* 0x000000012c2e7810 */ /* 0x000fc40007ffe0ff */
[----:B------:R-:W-:Y:S01]  /*3860*/  IADD3 R47, R44, 0x8, RZ ;  /* 0x000000082c2f7810 */ /* 0x000fe20007ffe0ff */
[----:B------:R-:W-:Y:S01]  /*3870*/  IMAD.IADD R0, R210, 0x1, -R44 ;  /* 0x00000001d2007824 */ /* 0x000fe200078e0a2c */
[----:B------:R-:W-:Y:S01]  /*3880*/  IADD3 R92, R44, 0x9, RZ ;  /* 0x000000092c5c7810 */ /* 0x000fe20007ffe0ff */
[----:B------:R-:W-:Y:S01]  /*3890*/  IMAD.IADD R5, R210, 0x1, -R46 ;  /* 0x00000001d2057824 */ /* 0x000fe200078e0a2e */
[C---:B------:R-:W-:Y:S02]  /*38a0*/  IADD3 R93, R44.reuse, 0x10, RZ ;  /* 0x000000102c5d7810 */ /* 0x040fe40007ffe0ff */
[----:B------:R-:W-:Y:S02]  /*38b0*/  IABS R0, R0 ;  /* 0x0000000000007213 */ /* 0x000fe40000000000 */
[C---:B------:R-:W-:Y:S02]  /*38c0*/  IADD3 R94, R44.reuse, 0x11, RZ ;  /* 0x000000112c5e7810 */ /* 0x040fe40007ffe0ff */
[----:B------:R-:W-:Y:S01]  /*38d0*/  IADD3 R95, R44, 0x18, RZ ;  /* 0x000000182c5f7810 */ /* 0x000fe20007ffe0ff */
[----:B------:R-:W-:Y:S01]  /*38e0*/  IMAD.MOV.U32 R3, RZ, RZ, R0 ;  /* 0x000000ffff037224 */ /* 0x000fe200078e0000 */
[----:B------:R-:W-:Y:S01]  /*38f0*/  IABS R0, R5 ;  /* 0x0000000500007213 */ /* 0x000fe20000000000 */
[----:B------:R-:W-:Y:S01]  /*3900*/  IMAD.IADD R5, R210, 0x1, -R47 ;  /* 0x00000001d2057824 */ /* 0x000fe200078e0a2f */
[C---:B------:R-:W-:Y:S01]  /*3910*/  IADD3 R101, R44.reuse, 0x19, RZ ;  /* 0x000000192c657810 */ /* 0x040fe20007ffe0ff */
[----:B------:R1:W-:Y:S01]  /*3920*/  I2F R216, R3 ;  /* 0x0000000300d87306 */ /* 0x0003e20000201400 */
[----:B------:R-:W-:-:S02]  /*3930*/  IADD3 R102, R44, 0x20, RZ ;  /* 0x000000202c667810 */ /* 0x000fc40007ffe0ff */
[C---:B------:R-:W-:Y:S02]  /*3940*/  IADD3 R103, R44.reuse, 0x21, RZ ;  /* 0x000000212c677810 */ /* 0x040fe40007ffe0ff */
[C---:B------:R-:W-:Y:S02]  /*3950*/  IADD3 R108, R44.reuse, 0x28, RZ ;  /* 0x000000282c6c7810 */ /* 0x040fe40007ffe0ff */
[C---:B------:R-:W-:Y:S02]  /*3960*/  IADD3 R109, R44.reuse, 0x29, RZ ;  /* 0x000000292c6d7810 */ /* 0x040fe40007ffe0ff */
[C---:B------:R-:W-:Y:S02]  /*3970*/  IADD3 R110, R44.reuse, 0x30, RZ ;  /* 0x000000302c6e7810 */ /* 0x040fe40007ffe0ff */
[C---:B------:R-:W-:Y:S02]  /*3980*/  IADD3 R111, R44.reuse, 0x31, RZ ;  /* 0x000000312c6f7810 */ /* 0x040fe40007ffe0ff */
[----:B------:R-:W-:-:S02]  /*3990*/  IADD3 R116, R44, 0x38, RZ ;  /* 0x000000382c747810 */ /* 0x000fc40007ffe0ff */
[----:B------:R-:W-:Y:S01]  /*39a0*/  IADD3 R117, R44, 0x39, RZ ;  /* 0x000000392c757810 */ /* 0x000fe20007ffe0ff */
[----:B-1----:R-:W-:Y:S01]  /*39b0*/  IMAD.MOV.U32 R3, RZ, RZ, R0 ;  /* 0x000000ffff037224 */ /* 0x002fe200078e0000 */
[----:B------:R-:W-:Y:S01]  /*39c0*/  IABS R0, R5 ;  /* 0x0000000500007213 */ /* 0x000fe20000000000 */
[----:B------:R-:W-:Y:S01]  /*39d0*/  IMAD.IADD R5, R210, 0x1, -R92 ;  /* 0x00000001d2057824 */ /* 0x000fe200078e0a5c */
[C---:B------:R-:W-:Y:S01]  /*39e0*/  IADD3 R144, R45.reuse, 0x8, RZ ;  /* 0x000000082d907810 */ /* 0x040fe20007ffe0ff */
[----:B------:R1:W-:Y:S01]  /*39f0*/  I2F R232, R3 ;  /* 0x0000000300e87306 */ /* 0x0003e20000201400 */
[----:B------:R-:W-:Y:S02]  /*3a00*/  IADD3 R119, R45, 0x40, RZ ;  /* 0x000000402d777810 */ /* 0x000fe40007ffe0ff */
[----:B------:R-:W-:Y:S02]  /*3a10*/  IADD3 R207, R144, UR12, RZ ;  /* 0x0000000c90cf7c10 */ /* 0x000fe4000fffe0ff */
[----:B------:R-:W-:-:S02]  /*3a20*/  IADD3 R205, R119, UR12, RZ ;  /* 0x0000000c77cd7c10 */ /* 0x000fc4000fffe0ff */
[----:B------:R-:W-:-:S04]  /*3a30*/  IADD3 R118, R45, 0x48, RZ ;  /* 0x000000482d767810 */ /* 0x000fc80007ffe0ff */
[----:B------:R-:W-:Y:S01]  /*3a40*/  IADD3 R209, R118, UR12, RZ ;  /* 0x0000000c76d17c10 */ /* 0x000fe2000fffe0ff */
[----:B------:R-:W-:Y:S02]  /*3a50*/  ULDC UR12, c[0x0][0x2e8] ;  /* 0x0000ba00000c7ab9 */ /* 0x000fe40000000800 */
[----:B------:R-:W-:Y:S01]  /*3a60*/  UIADD3 UR12, UR16, UR12, URZ ;  /* 0x0000000c100c7290 */ /* 0x000fe2000fffe03f */
[----:B-1----:R-:W-:Y:S01]  /*3a70*/  IMAD.MOV.U32 R3, RZ, RZ, R0 ;  /* 0x000000ffff037224 */ /* 0x002fe200078e0000 */
[----:B------:R-:W-:Y:S01]  /*3a80*/  IABS R0, R5 ;  /* 0x0000000500007213 */ /* 0x000fe20000000000 */
[C---:B------:R-:W-:Y:S02]  /*3a90*/  IMAD.IADD R5, R210.reuse, 0x1, -R93 ;  /* 0x00000001d2057824 */ /* 0x040fe400078e0a5d */
        /* <DEDUP_REMOVED lines=46> */
[----:B------:R-:W-:Y:S02]  /*3d80*/  IABS R0, R5 ;  /* 0x0000000500007213 */ /* 0x000fe40000000000 */
[----:B------:R-:W-:-:S03]  /*3d90*/  LOP3.LUT R5, R6, 0xfffffffe, RZ, 0xc0, !PT ;  /* 0xfffffffe06057812 */ /* 0x000fc600078ec0ff */
[----:B------:R1:W-:Y:S01]  /*3da0*/  I2F R249, R3 ;  /* 0x0000000300f97306 */ /* 0x0003e20000201400 */
[----:B------:R-:W-:Y:S02]  /*3db0*/  IMAD.IADD R6, R207, 0x1, -R44 ;  /* 0x00000001cf067824 */ /* 0x000fe400078e0a2c */
[----:B------:R-:W-:Y:S02]  /*3dc0*/  IMAD.IADD R9, R7, 0x1, -R5 ;  /* 0x0000000107097824 */ /* 0x000fe400078e0a05 */
[----:B------:R-:W-:Y:S02]  /*3dd0*/  IMAD.SHL.U32 R5, R32, 0x40, RZ ;  /* 0x0000004020057824 */ /* 0x000fe400078e00ff */
[----:B------:R-:W-:Y:S02]  /*3de0*/  IMAD.SHL.U32 R7, R12, 0x8, RZ ;  /* 0x000000080c077824 */ /* 0x000fe400078e00ff */
[----:B-1----:R-:W-:Y:S01]  /*3df0*/  IMAD.MOV.U32 R3, RZ, RZ, R0 ;  /* 0x000000ffff037224 */ /* 0x002fe200078e0000 */
[----:B------:R-:W-:Y:S01]  /*3e00*/  IABS R0, R6 ;  /* 0x0000000600007213 */ /* 0x000fe20000000000 */
[----:B------:R-:W-:-:S02]  /*3e10*/  IMAD.IADD R6, R209, 0x1, -R44 ;  /* 0x00000001d1067824 */ /* 0x000fc400078e0a2c */
[----:B------:R1:W-:Y:S03]  /*3e20*/  I2F R250, R3 ;  /* 0x0000000300fa7306 */ /* 0x0003e60000201400 */
[----:B------:R-:W-:-:S05]  /*3e30*/  IABS R6, R6 ;  /* 0x0000000600067213 */ /* 0x000fca0000000000 */
[----:B------:R5:W-:Y:S01]  /*3e40*/  I2F R147, R0 ;  /* 0x0000000000937306 */ /* 0x000be20000201400 */
[----:B-1----:R-:W-:-:S05]  /*3e50*/  IMAD.IADD R3, R205, 0x1, -R44 ;  /* 0x00000001cd037824 */ /* 0x002fca00078e0a2c */
[----:B------:R-:W-:Y:S02]  /*3e60*/  IABS R3, R3 ;  /* 0x0000000300037213 */ /* 0x000fe40000000000 */
[----:B-----5:R-:W-:-:S03]  /*3e70*/  LOP3.LUT R0, R5, 0x1c0, RZ, 0xc0, !PT ;  /* 0x000001c005007812 */ /* 0x020fc600078ec0ff */
[----:B------:R-:W-:Y:S01]  /*3e80*/  IMAD.MOV.U32 R5, RZ, RZ, R3 ;  /* 0x000000ffff057224 */ /* 0x000fe200078e0003 */
[----:B------:R-:W-:Y:S02]  /*3e90*/  LOP3.LUT R3, R8, 0x1c0, RZ, 0xc0, !PT ;  /* 0x000001c008037812 */ /* 0x000fe400078ec0ff */
[----:B--2---:R-:W-:Y:S01]  /*3ea0*/  LOP3.LUT R10, R0, 0x8, R7, 0xf8, !PT ;  /* 0x00000008000a7812 */ /* 0x004fe200078ef807 */
[----:B------:R-:W-:Y:S01]  /*3eb0*/  IMAD.SHL.U32 R7, R9, 0x8, RZ ;  /* 0x0000000809077824 */ /* 0x000fe200078e00ff */
[----:B------:R-:W-:Y:S01]  /*3ec0*/  SHF.R.U32.HI R8, RZ, 0x3, R0 ;  /* 0x00000003ff087819 */ /* 0x000fe20000011600 */
[----:B------:R-:W-:Y:S01]  /*3ed0*/  IMAD.IADD R0, R207, 0x1, -R46 ;  /* 0x00000001cf007824 */ /* 0x000fe200078e0a2e */
[----:B------:R1:W-:Y:S02]  /*3ee0*/  I2F R166, R5 ;  /* 0x0000000500a67306 */ /* 0x0003e40000201400 */
[----:B------:R-:W-:Y:S02]  /*3ef0*/  LOP3.LUT R7, R3, 0x8, R7, 0xf8, !PT ;  /* 0x0000000803077812 */ /* 0x000fe400078ef807 */
[----:B------:R-:W-:-:S02]  /*3f00*/  SHF.R.U32.HI R3, RZ, 0x3, R3 ;  /* 0x00000003ff037819 */ /* 0x000fc40000011603 */
[----:B------:R-:W-:Y:S02]  /*3f10*/  IABS R0, R0 ;  /* 0x0000000000007213 */ /* 0x000fe40000000000 */
[----:B------:R-:W-:Y:S01]  /*3f20*/  LOP3.LUT R145, R7, R3, RZ, 0x3c, !PT ;  /* 0x0000000307917212 */ /* 0x000fe200078e3cff */
[----:B------:R-:W-:Y:S02]  /*3f30*/  IMAD R7, R100, 0x400, R222 ;  /* 0x0000040064077824 */ /* 0x000fe400078e02de */
[----:B------:R-:W-:-:S04]  /*3f40*/  IMAD.MOV.U32 R3, RZ, RZ, R0 ;  /* 0x000000ffff037224 */ /* 0x000fc800078e0000 */
[----:B------:R2:W-:Y:S01]  /*3f50*/  I2F R171, R3 ;  /* 0x0000000300ab7306 */ /* 0x0005e20000201400 */
[----:B-1----:R-:W-:Y:S02]  /*3f60*/  IMAD.MOV.U32 R5, RZ, RZ, R6 ;  /* 0x000000ffff057224 */ /* 0x002fe400078e0006 */
[----:B------:R-:W-:-:S05]  /*3f70*/  IMAD.IADD R6, R205, 0x1, -R46 ;  /* 0x00000001cd067824 */ /* 0x000fca00078e0a2e */
[----:B------:R1:W-:Y:S01]  /*3f80*/  I2F R165, R5 ;  /* 0x0000000500a57306 */ /* 0x0003e20000201400 */
[----:B--2---:R-:W-:-:S04]  /*3f90*/  IMAD.IADD R3, R145, 0x1, R7 ;  /* 0x0000000191037824 */ /* 0x004fc800078e0207 */
[----:B------:R-:W-:Y:S01]  /*3fa0*/  IMAD.SHL.U32 R195, R3, 0x2, RZ ;  /* 0x0000000203c37824 */ /* 0x000fe200078e00ff */
[----:B-1----:R-:W-:-:S04]  /*3fb0*/  LOP3.LUT R5, R10, R8, RZ, 0x3c, !PT ;  /* 0x000000080a057212 */ /* 0x002fc800078e3cff */
[----:B------:R-:W-:Y:S01]  /*3fc0*/  LDSM.16.M88.4 R12, [R195] ;  /* 0x00000000c30c783b */ /* 0x000fe20000000200 */
[--C-:B------:R-:W-:Y:S02]  /*3fd0*/  IMAD R198, R2, 0x2, R195.reuse ;  /* 0x0000000202c67824 */ /* 0x100fe400078e02c3 */
[----:B------:R-:W-:Y:S02]  /*3fe0*/  IMAD R196, R4, 0x2, R195 ;  /* 0x0000000204c47824 */ /* 0x000fe400078e02c3 */
[----:B------:R-:W-:Y:S01]  /*3ff0*/  IMAD R0, R9, 0x200, R5 ;  /* 0x0000020009007824 */ /* 0x000fe200078e0205 */
[----:B------:R-:W-:Y:S01]  /*4000*/  IABS R5, R6 ;  /* 0x0000000600057213 */ /* 0x000fe20000000000 */
[----:B------:R-:W-:Y:S01]  /*4010*/  IMAD.IADD R6, R209, 0x1, -R46 ;  /* 0x00000001d1067824 */ /* 0x000fe200078e0a2e */
[----:B------:R-:W-:Y:S01]  /*4020*/  LDSM.16.M88.4 R8, [R195+0x2000] ;  /* 0x00200000c308783b */ /* 0x000fe20000000200 */
[----:B------:R-:W-:Y:S02]  /*4030*/  IMAD.SHL.U32 R188, R0, 0x2, RZ ;  /* 0x0000000200bc7824 */ /* 0x000fe400078e00ff */
[----:B------:R-:W-:Y:S01]  /*4040*/  IMAD.MOV.U32 R0, RZ, RZ, R5 ;  /* 0x000000ffff007224 */ /* 0x000fe200078e0005 */
[----:B------:R-:W-:Y:S01]  /*4050*/  IABS R3, R6 ;  /* 0x0000000600037213 */ /* 0x000fe20000000000 */
[----:B------:R-:W-:Y:S01]  /*4060*/  IMAD.IADD R5, R207, 0x1, -R47 ;  /* 0x00000001cf057824 */ /* 0x000fe200078e0a2f */
[----:B------:R-:W1:Y:S01]  /*4070*/  LDSM.16.M88.4 R16, [R188+0x4000] ;  /* 0x00400000bc10783b */ /* 0x000e620000000200 */
[----:B------:R2:W-:Y:S01]  /*4080*/  I2F R168, R0 ;  /* 0x0000000000a87306 */ /* 0x0005e20000201400 */
[----:B------:R-:W-:Y:S01]  /*4090*/  IMAD.IADD R6, R209, 0x1, -R101 ;  /* 0x00000001d1067824 */ /* 0x000fe200078e0a65 */
[----:B------:R-:W-:Y:S01]  /*40a0*/  IADD3 R199, R188, 0x4040, RZ ;  /* 0x00004040bcc77810 */ /* 0x000fe20007ffe0ff */
[----:B------:R-:W5:Y:S01]  /*40b0*/  LDSM.16.M88.4 R20, [R188+0x4800] ;  /* 0x00480000bc14783b */ /* 0x000f620000000200 */
[----:B------:R-:W-:-:S03]  /*40c0*/  IMAD R197, R2, 0x2, R196 ;  /* 0x0000000202c57824 */ /* 0x000fc600078e02c4 */
[----:B------:R-:W3:Y:S04]  /*40d0*/  LDSM.16.M88.4 R24, [R188+0x5000] ;  /* 0x00500000bc18783b */ /* 0x000ee80000000200 */
[----:B------:R-:W4:Y:S01]  /*40e0*/  LDSM.16.M88.4 R28, [R188+0x5800] ;  /* 0x00580000bc1c783b */ /* 0x000f220000000200 */
[----:B--2---:R-:W-:Y:S01]  /*40f0*/  IMAD.MOV.U32 R0, RZ, RZ, R3 ;  /* 0x000000ffff007224 */ /* 0x004fe200078e0003 */
[----:B------:R-:W-:Y:S01]  /*4100*/  IABS R3, R5 ;  /* 0x0000000500037213 */ /* 0x000fe20000000000 */
[--C-:B------:R-:W-:Y:S02]  /*4110*/  IMAD.IADD R5, R209, 0x1, -R47.reuse ;  /* 0x00000001d1057824 */ /* 0x100fe400078e0a2f */
[----:B------:R2:W-:Y:S08]  /*4120*/  I2F R164, R0 ;  /* 0x0000000000a47306 */ /* 0x0005f00000201400 */
[----:B------:R5:W-:Y:S01]  /*4130*/  I2F R169, R3 ;  /* 0x0000000300a97306 */ /* 0x000be20000201400 */
[----:B--2---:R-:W-:Y:S01]  /*4140*/  IMAD.IADD R0, R205, 0x1, -R47 ;  /* 0x00000001cd007824 */ /* 0x004fe200078e0a2f */
[----:B-1----:R-:W-:Y:S04]  /*4150*/  HMMA.16816.F32 R72, R8, R16, RZ ;  /* 0x000000100848723c */ /* 0x002fe800000018ff */
[----:B------:R-:W-:-:S05]  /*4160*/  IABS R0, R0 ;  /* 0x0000000000007213 */ /* 0x000fca0000000000 */
[----:B-----5:R-:W-:Y:S01]  /*4170*/  IMAD.MOV.U32 R3, RZ, RZ, R0 ;  /* 0x000000ffff037224 */ /* 0x020fe200078e0000 */
[----:B------:R-:W-:Y:S01]  /*4180*/  IABS R0, R5 ;  /* 0x0000000500007213 */ /* 0x000fe20000000000 */
[----:B------:R-:W-:Y:S01]  /*4190*/  IMAD.IADD R5, R207, 0x1, -R92 ;  /* 0x00000001cf057824 */ /* 0x000fe200078e0a5c */
[C---:B------:R-:W-:Y:S01]  /*41a0*/  HMMA.16816.F32 R88, R8.reuse, R18, RZ ;  /* 0x000000120858723c */ /* 0x040fe200000018ff */
[----:B------:R1:W-:Y:S07]  /*41b0*/  I2F R173, R3 ;  /* 0x0000000300ad7306 */ /* 0x0003ee0000201400 */
[C---:B------:R-:W-:Y:S08]  /*41c0*/  HMMA.16816.F32 R52, R8.reuse, R20, RZ ;  /* 0x000000140834723c */ /* 0x040ff000000018ff */
[----:B---3--:R-:W-:Y:S01]  /*41d0*/  HMMA.16816.F32 R40, R8, R24, RZ ;  /* 0x000000180828723c */ /* 0x008fe200000018ff */
[----:B-1----:R-:W-:Y:S01]  /*41e0*/  IMAD.MOV.U32 R3, RZ, RZ, R0 ;  /* 0x000000ffff037224 */ /* 0x002fe200078e0000 */
[----:B------:R-:W-:Y:S01]  /*41f0*/  IABS R0, R5 ;  /* 0x0000000500007213 */ /* 0x000fe20000000000 */
[----:B------:R-:W-:-:S02]  /*4200*/  IMAD.IADD R5, R205, 0x1, -R92 ;  /* 0x00000001cd057824 */ /* 0x000fc400078e0a5c */
[----:B------:R1:W-:Y:S03]  /*4210*/  I2F R172, R3 ;  /* 0x0000000300ac7306 */ /* 0x0003e60000201400 */
[C---:B----4-:R-:W-:Y:S08]  /*4220*/  HMMA.16816.F32 R60, R8.reuse, R28, RZ ;  /* 0x0000001c083c723c */ /* 0x050ff000000018ff */
[----:B------:R-:W-:Y:S01]  /*4230*/  HMMA.16816.F32 R68, R8, R22, RZ ;  /* 0x000000160844723c */ /* 0x000fe200000018ff */
[----:B-1----:R-:W-:Y:S01]  /*4240*/  IMAD.MOV.U32 R3, RZ, RZ, R0 ;  /* 0x000000ffff037224 */ /* 0x002fe200078e0000 */
[----:B------:R-:W-:Y:S01]  /*4250*/  IABS R0, R5 ;  /* 0x0000000500007213 */ /* 0x000fe20000000000 */
[----:B------:R-:W-:-:S05]  /*4260*/  IMAD.IADD R5, R209, 0x1, -R92 ;  /* 0x00000001d1057824 */ /* 0x000fca00078e0a5c */
[C---:B------:R-:W-:Y:S01]  /*4270*/  HMMA.16816.F32 R64, R8.reuse, R26, RZ ;  /* 0x0000001a0840723c */ /* 0x040fe200000018ff */
[----:B------:R1:W-:Y:S07]  /*4280*/  I2F R174, R3 ;  /* 0x0000000300ae7306 */ /* 0x0003ee0000201400 */
[----:B------:R-:W-:Y:S01]  /*4290*/  HMMA.16816.F32 R56, R8, R30, RZ ;  /* 0x0000001e0838723c */ /* 0x000fe200000018ff */
[----:B------:R-:W-:Y:S07]  /*42a0*/  LDSM.16.M88.4 R8, [R198+0x2000] ;  /* 0x00200000c608783b */ /* 0x000fee0000000200 */
[----:B------:R-:W-:Y:S01]  /*42b0*/  HMMA.16816.F32 R96, R12, R16, RZ ;  /* 0x000000100c60723c */ /* 0x000fe200000018ff */
[----:B-1----:R-:W-:Y:S01]  /*42c0*/  IMAD.MOV.U32 R3, RZ, RZ, R0 ;  /* 0x000000ffff037224 */ /* 0x002fe200078e0000 */
[----:B------:R-:W-:Y:S01]  /*42d0*/  IABS R0, R5 ;  /* 0x0000000500007213 */ /* 0x000fe20000000000 */
[----:B------:R-:W-:-:S02]  /*42e0*/  IMAD.IADD R5, R207, 0x1, -R93 ;  /* 0x00000001cf057824 */ /* 0x000fc400078e0a5d */
[----:B------:R1:W-:Y:S03]  /*42f0*/  I2F R176, R3 ;  /* 0x0000000300b07306 */ /* 0x0003e60000201400 */
[C---:B------:R-:W-:Y:S08]  /*4300*/  HMMA.16816.F32 R120, R12.reuse, R18, RZ ;  /* 0x000000120c78723c */ /* 0x040ff000000018ff */
[----:B------:R-:W-:Y:S01]  /*4310*/  HMMA.16816.F32 R84, R12, R20, RZ ;  /* 0x000000140c54723c */ /* 0x000fe200000018ff */
[----:B-1----:R-:W-:Y:S01]  /*4320*/  IMAD.MOV.U32 R3, RZ, RZ, R0 ;  /* 0x000000ffff037224 */ /* 0x002fe200078e0000 */
[----:B------:R-:W-:Y:S01]  /*4330*/  IABS R0, R5 ;  /* 0x0000000500007213 */ /* 0x000fe20000000000 */
[----:B------:R-:W-:-:S05]  /*4340*/  IMAD.IADD R5, R205, 0x1, -R93 ;  /* 0x00000001cd057824 */ /* 0x000fca00078e0a5d */
[C---:B------:R-:W-:Y:S01]  /*4350*/  HMMA.16816.F32 R104, R12.reuse, R22, RZ ;  /* 0x000000160c68723c */ /* 0x040fe200000018ff */
[----:B------:R1:W-:Y:S01]  /*4360*/  I2F R177, R3 ;  /* 0x0000000300b17306 */ /* 0x0003e20000201400 */
[----:B------:R-:W-:Y:S06]  /*4370*/  LDSM.16.M88.4 R20, [R198] ;  /* 0x00000000c614783b */ /* 0x000fec0000000200 */
[C---:B------:R-:W-:Y:S08]  /*4380*/  HMMA.16816.F32 R80, R12.reuse, R24, RZ ;  /* 0x000000180c50723c */ /* 0x040ff000000018ff */
[C---:B------:R-:W-:Y:S01]  /*4390*/  HMMA.16816.F32 R112, R12.reuse, R26, RZ ;  /* 0x0000001a0c70723c */ /* 0x040fe200000018ff */
[----:B-1----:R-:W-:Y:S01]  /*43a0*/  IMAD.MOV.U32 R3, RZ, RZ, R0 ;  /* 0x000000ffff037224 */ /* 0x002fe200078e0000 */
[----:B------:R-:W-:Y:S01]  /*43b0*/  IABS R0, R5 ;  /* 0x0000000500007213 */ /* 0x000fe20000000000 */
[----:B------:R-:W-:Y:S01]  /*43c0*/  IMAD.IADD R5, R209, 0x1, -R93 ;  /* 0x00000001d1057824 */ /* 0x000fe200078e0a5d */
[----:B------:R-:W-:Y:S01]  /*43d0*/  LDSM.16.M88.4 R24, [R196] ;  /* 0x00000000c418783b */ /* 0x000fe20000000200 */
[----:B------:R1:W-:Y:S03]  /*43e0*/  I2F R189, R3 ;  /* 0x0000000300bd7306 */ /* 0x0003e60000201400 */
[C---:B------:R-:W-:Y:S08]  /*43f0*/  HMMA.16816.F32 R76, R12.reuse, R28, RZ ;  /* 0x0000001c0c4c723c */ /* 0x040ff000000018ff */
[----:B------:R-:W-:Y:S01]  /*4400*/  HMMA.16816.F32 R124, R12, R30, RZ ;  /* 0x0000001e0c7c723c */ /* 0x000fe200000018ff */
[----:B------:R-:W-:Y:S01]  /*4410*/  LDSM.16.M88.4 R12, [R197] ;  /* 0x00000000c50c783b */ /* 0x000fe20000000200 */
[----:B-1----:R-:W-:Y:S01]  /*4420*/  IMAD.MOV.U32 R3, RZ, RZ, R0 ;  /* 0x000000ffff037224 */ /* 0x002fe200078e0000 */
[----:B------:R-:W-:Y:S01]  /*4430*/  IABS R0, R5 ;  /* 0x0000000500007213 */ /* 0x000fe20000000000 */
[----:B------:R-:W-:-:S02]  /*4440*/  IMAD.IADD R5, R207, 0x1, -R94 ;  /* 0x00000001cf057824 */ /* 0x000fc400078e0a5e */
        /* <DEDUP_REMOVED lines=20> */
[----:B------:R1:W-:Y:S01]  /*4590*/  I2F R191, R3 ;  /* 0x0000000300bf7306 */ /* 0x0003e20000201400 */
[----:B------:R-:W-:-:S07]  /*45a0*/  IABS R5, R5 ;  /* 0x0000000500057213 */ /* 0x000fce0000000000 */
[----:B------:R-:W-:Y:S01]  /*45b0*/  I2F R231, R5 ;  /* 0x0000000500e77306 */ /* 0x000fe20000201400 */
[----:B-1----:R-:W-:-:S07]  /*45c0*/  IMAD.IADD R3, R209, 0x1, -R95 ;  /* 0x00000001d1037824 */ /* 0x002fce00078e0a5f */
[----:B------:R1:W-:Y:S01]  /*45d0*/  I2F R226, R0 ;  /* 0x0000000000e27306 */ /* 0x0003e20000201400 */
[----:B------:R-:W-:-:S07]  /*45e0*/  IABS R3, R3 ;  /* 0x0000000300037213 */ /* 0x000fce0000000000 */
[----:B------:R2:W-:Y:S01]  /*45f0*/  I2F R218, R3 ;  /* 0x0000000300da7306 */ /* 0x0005e20000201400 */
[----:B-1----:R-:W-:-:S05]  /*4600*/  SEL R0, R252, 0xffffffe0, !P1 ;  /* 0xffffffe0fc007807 */ /* 0x002fca0004800000 */
[----:B------:R-:W-:Y:S02]  /*4610*/  IMAD.IADD R194, R188, 0x1, R0 ;  /* 0x00000001bcc27824 */ /* 0x000fe400078e0200 */
[----:B--2---:R-:W-:-:S03]  /*4620*/  IMAD.IADD R3, R205, 0x1, -R101 ;  /* 0x00000001cd037824 */ /* 0x004fc600078e0a65 */
[----:B------:R-:W1:Y:S02]  /*4630*/  LDSM.16.M88.4 R36, [R194+0x4800] ;  /* 0x00480000c224783b */ /* 0x000e640000000200 */
[----:B------:R-:W-:Y:S02]  /*4640*/  IABS R3, R3 ;  /* 0x0000000300037213 */ /* 0x000fe40000000000 */
[----:B------:R-:W2:Y:S03]  /*4650*/  LDSM.16.M88.4 R16, [R194+0x4000] ;  /* 0x00400000c210783b */ /* 0x000ea60000000200 */
[----:B------:R-:W-:Y:S01]  /*4660*/  IMAD.MOV.U32 R5, RZ, RZ, R3 ;  /* 0x000000ffff057224 */ /* 0x000fe200078e0003 */
[----:B------:R-:W-:Y:S01]  /*4670*/  IABS R3, R6 ;  /* 0x0000000600037213 */ /* 0x000fe20000000000 */
[--C-:B------:R-:W-:Y:S01]  /*4680*/  IMAD.IADD R6, R207, 0x1, -R102.reuse ;  /* 0x00000001cf067824 */ /* 0x100fe200078e0a66 */
[----:B------:R-:W3:Y:S01]  /*4690*/  LDSM.16.M88.4 R32, [R194+0x5000] ;  /* 0x00500000c220783b */ /* 0x000ee20000000200 */
[----:B------:R4:W-:Y:S03]  /*46a0*/  I2F R229, R5 ;  /* 0x0000000500e57306 */ /* 0x0009e60000201400 */
[----:B------:R-:W5:Y:S01]  /*46b0*/  LDSM.16.M88.4 R48, [R194+0x5800] ;  /* 0x00580000c230783b */ /* 0x000f620000000200 */
[----:B----4-:R-:W-:Y:S01]  /*46c0*/  IMAD.MOV.U32 R5, RZ, RZ, R3 ;  /* 0x000000ffff057224 */ /* 0x010fe200078e0003 */
[----:B------:R-:W-:Y:S01]  /*46d0*/  IABS R3, R6 ;  /* 0x0000000600037213 */ /* 0x000fe20000000000 */
[----:B------:R-:W-:-:S02]  /*46e0*/  IMAD.IADD R6, R205, 0x1, -R102 ;  /* 0x00000001cd067824 */ /* 0x000fc400078e0a66 */
[----:B------:R4:W-:Y:S01]  /*46f0*/  I2F R224, R5 ;  /* 0x0000000500e07306 */ /* 0x0009e20000201400 */
[----:B-1----:R-:W-:Y:S01]  /*4700*/  HMMA.16816.F32 R140, R8, R36, R52 ;  /* 0x00000024088c723c */ /* 0x002fe20000001834 */
[----:B----4-:R-:W-:Y:S01]  /*4710*/  IMAD.MOV.U32 R5, RZ, RZ, R3 ;  /* 0x000000ffff057224 */ /* 0x010fe200078e0003 */
[----:B------:R-:W-:Y:S01]  /*4720*/  IABS R3, R6 ;  /* 0x0000000600037213 */ /* 0x000fe20000000000 */
[----:B------:R-:W-:-:S05]  /*4730*/  IMAD.IADD R6, R205, 0x1, -R103 ;  /* 0x00000001cd067824 */ /* 0x000fca00078e0a67 */
[C---:B--2---:R-:W-:Y:S01]  /*4740*/  HMMA.16816.F32 R128, R8.reuse, R16, R72 ;  /* 0x000000100880723c */ /* 0x044fe20000001848 */
[----:B------:R1:W-:Y:S07]  /*4750*/  I2F R221, R5 ;  /* 0x0000000500dd7306 */ /* 0x0003ee0000201400 */
[C---:B---3--:R-:W-:Y:S01]  /*4760*/  HMMA.16816.F32 R148, R8.reuse, R32, R40 ;  /* 0x000000200894723c */ /* 0x048fe20000001828 */
[----:B------:R2:W-:Y:S07]  /*4770*/  I2F R230, R3 ;  /* 0x0000000300e67306 */ /* 0x0005ee0000201400 */
[----:B-----5:R-:W-:Y:S01]  /*4780*/  HMMA.16816.F32 R156, R8, R48, R60 ;  /* 0x00000030089c723c */ /* 0x020fe2000000183c */
[----:B-1----:R-:W-:-:S05]  /*4790*/  IMAD.IADD R5, R209, 0x1, -R102 ;  /* 0x00000001d1057824 */ /* 0x002fca00078e0a66 */
[----:B------:R-:W-:Y:S02]  /*47a0*/  IABS R5, R5 ;  /* 0x0000000500057213 */ /* 0x000fe40000000000 */
[C---:B------:R-:W-:Y:S01]  /*47b0*/  HMMA.16816.F32 R132, R8.reuse, R18, R88 ;  /* 0x000000120884723c */ /* 0x040fe20000001858 */
[----:B--2---:R-:W-:Y:S01]  /*47c0*/  IMAD.IADD R3, R207, 0x1, -R103 ;  /* 0x00000001cf037824 */ /* 0x004fe200078e0a67 */
[----:B------:R1:W-:Y:S04]  /*47d0*/  I2F R223, R5 ;  /* 0x0000000500df7306 */ /* 0x0003e80000201400 */
[----:B------:R-:W-:Y:S02]  /*47e0*/  IABS R3, R3 ;  /* 0x0000000300037213 */ /* 0x000fe40000000000 */
[C---:B------:R-:W-:Y:S08]  /*47f0*/  HMMA.16816.F32 R136, R8.reuse, R38, R68 ;  /* 0x000000260888723c */ /* 0x040ff00000001844 */
[----:B------:R-:W-:Y:S01]  /*4800*/  HMMA.16816.F32 R152, R8, R34, R64 ;  /* 0x000000220898723c */ /* 0x000fe20000001840 */
[----:B-1----:R-:W-:Y:S01]  /*4810*/  IMAD.MOV.U32 R5, RZ, RZ, R3 ;  /* 0x000000ffff057224 */ /* 0x002fe200078e0003 */
[----:B------:R-:W-:Y:S01]  /*4820*/  IABS R3, R6 ;  /* 0x0000000600037213 */ /* 0x000fe20000000000 */
[----:B------:R-:W-:-:S02]  /*4830*/  IMAD.IADD R6, R209, 0x1, -R103 ;  /* 0x00000001d1067824 */ /* 0x000fc400078e0a67 */
[----:B------:R1:W-:Y:S03]  /*4840*/  I2F R228, R5 ;  /* 0x0000000500e47306 */ /* 0x0003e60000201400 */
[----:B------:R-:W-:Y:S08]  /*4850*/  HMMA.16816.F32 R160, R8, R50, R56 ;  /* 0x0000003208a0723c */ /* 0x000ff00000001838 */
[----:B------:R-:W-:Y:S01]  /*4860*/  HMMA.16816.F32 R8, R20, R16, R96 ;  /* 0x000000101408723c */ /* 0x000fe20000001860 */
[----:B-1----:R-:W-:Y:S01]  /*4870*/  IMAD.MOV.U32 R5, RZ, RZ, R3 ;  /* 0x000000ffff057224 */ /* 0x002fe200078e0003 */
[----:B------:R-:W-:Y:S01]  /*4880*/  IABS R3, R6 ;  /* 0x0000000600037213 */ /* 0x000fe20000000000 */
[----:B------:R-:W-:-:S05]  /*4890*/  IMAD.IADD R6, R207, 0x1, -R108 ;  /* 0x00000001cf067824 */ /* 0x000fca00078e0a6c */
[C---:B------:R-:W-:Y:S01]  /*48a0*/  HMMA.16816.F32 R28, R20.reuse, R36, R84 ;  /* 0x00000024141c723c */ /* 0x040fe20000001854 */
[----:B------:R1:W-:Y:S07]  /*48b0*/  I2F R227, R5 ;  /* 0x0000000500e37306 */ /* 0x0003ee0000201400 */
[C---:B------:R-:W-:Y:S08]  /*48c0*/  HMMA.16816.F32 R72, R20.reuse, R48, R76 ;  /* 0x000000301448723c */ /* 0x040ff0000000184c */
[----:B------:R-:W-:Y:S01]  /*48d0*/  HMMA.16816.F32 R64, R20, R32, R80 ;  /* 0x000000201440723c */ /* 0x000fe20000001850 */
[----:B-1----:R-:W-:Y:S01]  /*48e0*/  IMAD.MOV.U32 R5, RZ, RZ, R3 ;  /* 0x000000ffff057224 */ /* 0x002fe200078e0003 */
[----:B------:R-:W-:Y:S01]  /*48f0*/  IABS R3, R6 ;  /* 0x0000000600037213 */ /* 0x000fe20000000000 */
[----:B------:R-:W-:-:S02]  /*4900*/  IMAD.IADD R6, R205, 0x1, -R108 ;  /* 0x00000001cd067824 */ /* 0x000fc400078e0a6c */
[----:B------:R1:W-:Y:S03]  /*4910*/  I2F R220, R5 ;  /* 0x0000000500dc7306 */ /* 0x0003e60000201400 */
[C---:B------:R-:W-:Y:S01]  /*4920*/  HMMA.16816.F32 R80, R20.reuse, R18, R120 ;  /* 0x000000121450723c */ /* 0x040fe20000001878 */
[----:B------:R-:W-:Y:S07]  /*4930*/  LDSM.16.M88.4 R16, [R196+0x2000] ;  /* 0x00200000c410783b */ /* 0x000fee0000000200 */
[----:B------:R-:W-:Y:S01]  /*4940*/  HMMA.16816.F32 R112, R20, R34, R112 ;  /* 0x000000221470723c */ /* 0x000fe20000001870 */
[----:B-1----:R-:W-:Y:S01]  /*4950*/  IMAD.MOV.U32 R5, RZ, RZ, R3 ;  /* 0x000000ffff057224 */ /* 0x002fe200078e0003 */
[----:B------:R-:W-:Y:S01]  /*4960*/  IABS R3, R6 ;  /* 0x0000000600037213 */ /* 0x000fe20000000000 */
[----:B------:R-:W-:-:S05]  /*4970*/  IMAD.IADD R6, R209, 0x1, -R108 ;  /* 0x00000001d1067824 */ /* 0x000fca00078e0a6c */
[C---:B------:R-:W-:Y:S01]  /*4980*/  HMMA.16816.F32 R84, R20.reuse, R38, R104 ;  /* 0x000000261454723c */ /* 0x040fe20000001868 */
[----:B------:R1:W-:Y:S07]  /*4990*/  I2F R202, R5 ;  /* 0x0000000500ca7306 */ /* 0x0003ee0000201400 */
[----:B------:R-:W-:Y:S01]  /*49a0*/  HMMA.16816.F32 R124, R20, R50, R124 ;  /* 0x00000032147c723c */ /* 0x000fe2000000187c */
[----:B-1----:R-:W-:Y:S01]  /*49b0*/  IMAD.MOV.U32 R5, RZ, RZ, R3 ;  /* 0x000000ffff057224 */ /* 0x002fe200078e0003 */
[----:B------:R-:W-:Y:S01]  /*49c0*/  IABS R3, R6 ;  /* 0x0000000600037213 */ /* 0x000fe20000000000 */
[----:B------:R-:W-:-:S02]  /*49d0*/  IMAD.IADD R6, R207, 0x1, -R109 ;  /* 0x00000001cf067824 */ /* 0x000fc400078e0a6d */
[----:B------:R1:W-:Y:S02]  /*49e0*/  I2F R225, R5 ;  /* 0x0000000500e17306 */ /* 0x0003e40000201400 */
[----:B-1----:R-:W-:Y:S01]  /*49f0*/  IMAD.MOV.U32 R5, RZ, RZ, R3 ;  /* 0x000000ffff057224 */ /* 0x002fe200078e0003 */
[----:B------:R-:W-:Y:S02]  /*4a00*/  IABS R3, R6 ;  /* 0x0000000600037213 */ /* 0x000fe40000000000 */
[----:B------:R-:W-:-:S03]  /*4a10*/  IADD3 R6, R188, 0x4000, RZ ;  /* 0x00004000bc067810 */ /* 0x000fc60007ffe0ff */
[----:B------:R1:W-:Y:S01]  /*4a20*/  I2F R217, R5 ;  /* 0x0000000500d97306 */ /* 0x0003e20000201400 */
[----:B------:R-:W-:Y:S01]  /*4a30*/  @P2 IADD3 R199, R6, -0x40, RZ ;  /* 0xffffffc006c72810 */ /* 0x000fe20007ffe0ff */
[----:B------:R-:W-:-:S04]  /*4a40*/  IMAD.IADD R6, R209, 0x1, -R110 ;  /* 0x00000001d1067824 */ /* 0x000fc800078e0a6e */
[----:B------:R-:W2:Y:S02]  /*4a50*/  LDSM.16.M88.4 R52, [R199] ;  /* 0x00000000c734783b */ /* 0x000ea40000000200 */
[----:B------:R3:W-:Y:S01]  /*4a60*/  I2F R219, R3 ;  /* 0x0000000300db7306 */ /* 0x0007e20000201400 */
[----:B------:R-:W-:Y:S01]  /*4a70*/  IMAD.IADD R193, R0, 0x1, R199 ;  /* 0x0000000100c17824 */ /* 0x000fe200078e02c7 */
[----:B------:R-:W-:Y:S01]  /*4a80*/  LDSM.16.M88.4 R56, [R199+0x800] ;  /* 0x00080000c738783b */ /* 0x000fe20000000200 */
[----:B-1----:R-:W-:-:S03]  /*4a90*/  IMAD.IADD R5, R205, 0x1, -R109 ;  /* 0x00000001cd057824 */ /* 0x002fc600078e0a6d */
[----:B------:R-:W-:Y:S02]  /*4aa0*/  LDSM.16.M88.4 R60, [R193] ;  /* 0x00000000c13c783b */ /* 0x000fe40000000200 */
[----:B------:R-:W-:Y:S02]  /*4ab0*/  IABS R5, R5 ;  /* 0x0000000500057213 */ /* 0x000fe40000000000 */
[----:B------:R-:W1:Y:S01]  /*4ac0*/  LDSM.16.M88.4 R68, [R199+0x1000] ;  /* 0x00100000c744783b */ /* 0x000e620000000200 */
[----:B---3--:R-:W-:Y:S01]  /*4ad0*/  IMAD.IADD R3, R209, 0x1, -R109 ;  /* 0x00000001d1037824 */ /* 0x008fe200078e0a6d */
[----:B------:R3:W-:Y:S02]  /*4ae0*/  I2F R201, R5 ;  /* 0x0000000500c97306 */ /* 0x0007e40000201400 */
[----:B------:R-:W-:Y:S02]  /*4af0*/  LDSM.16.M88.4 R76, [R193+0x800] ;  /* 0x00080000c14c783b */ /* 0x000fe40000000200 */
[----:B------:R-:W-:-:S02]  /*4b00*/  IABS R3, R3 ;  /* 0x0000000300037213 */ /* 0x000fc40000000000 */
[----:B------:R-:W4:Y:S02]  /*4b10*/  LDSM.16.M88.4 R88, [R199+0x1800] ;  /* 0x00180000c758783b */ /* 0x000f240000000200 */
[----:B------:R5:W-:Y:S02]  /*4b20*/  I2F R187, R3 ;  /* 0x0000000300bb7306 */ /* 0x000be40000201400 */
[----:B------:R-:W4:Y:S01]  /*4b30*/  LDSM.16.M88.4 R96, [R193+0x1000] ;  /* 0x00100000c160783b */ /* 0x000f220000000200 */
[----:B---3--:R-:W-:-:S05]  /*4b40*/  IMAD.IADD R5, R207, 0x1, -R110 ;  /* 0x00000001cf057824 */ /* 0x008fca00078e0a6e */
[----:B------:R-:W-:Y:S01]  /*4b50*/  IABS R5, R5 ;  /* 0x0000000500057213 */ /* 0x000fe20000000000 */
[-C--:B--2---:R-:W-:Y:S01]  /*4b60*/  HMMA.16816.F32 R8, R24, R52.reuse, R8 ;  /* 0x000000341808723c */ /* 0x084fe20000001808 */
[----:B-----5:R-:W-:Y:S02]  /*4b70*/  IMAD.IADD R3, R205, 0x1, -R110 ;  /* 0x00000001cd037824 */ /* 0x020fe400078e0a6e */
[----:B------:R2:W-:Y:S03]  /*4b80*/  I2F R184, R5 ;  /* 0x0000000500b87306 */ /* 0x0005e60000201400 */
[----:B------:R-:W-:Y:S02]  /*4b90*/  IABS R3, R3 ;  /* 0x0000000300037213 */ /* 0x000fe40000000000 */
[----:B------:R-:W-:Y:S08]  /*4ba0*/  HMMA.16816.F32 R36, R16, R52, R128 ;  /* 0x000000341024723c */ /* 0x000ff00000001880 */
[----:B-1----:R-:W-:Y:S01]  /*4bb0*/  HMMA.16816.F32 R32, R24, R68, R64 ;  /* 0x000000441820723c */ /* 0x002fe20000001840 */
[----:B------:R-:W-:Y:S01]  /*4bc0*/  LDSM.16.M88.4 R64, [R193+0x1800] ;  /* 0x00180000c140783b */ /* 0x000fe20000000200 */
[----:B--2---:R-:W-:Y:S01]  /*4bd0*/  IMAD.MOV.U32 R5, RZ, RZ, R3 ;  /* 0x000000ffff057224 */ /* 0x004fe200078e0003 */
[----:B------:R-:W-:-:S02]  /*4be0*/  IABS R3, R6 ;  /* 0x0000000600037213 */ /* 0x000fc40000000000 */
[----:B------:R-:W-:Y:S01]  /*4bf0*/  IADD3 R6, R118, UR12, RZ ;  /* 0x0000000c76067c10 */ /* 0x000fe2000fffe0ff */
[----:B------:R1:W-:Y:S02]  /*4c00*/  I2F R186, R5 ;  /* 0x0000000500ba7306 */ /* 0x0003e40000201400 */
[----:B------:R-:W-:Y:S01]  /*4c10*/  HMMA.16816.F32 R40, R12, R60, R8 ;  /* 0x0000003c0c28723c */ /* 0x000fe20000001808 */
[----:B------:R-:W-:-:S05]  /*4c20*/  IMNMX R211, R6, UR15, PT ;  /* 0x0000000f06d37c17 */ /* 0x000fca000b800200 */
[----:B------:R2:W-:Y:S02]  /*4c30*/  I2F R180, R3 ;  /* 0x0000000300b47306 */ /* 0x0005e40000201400 */
[----:B------:R-:W-:Y:S01]  /*4c40*/  HMMA.16816.F32 R8, R24, R56, R28 ;  /* 0x000000381808723c */ /* 0x000fe2000000181c */
[----:B-1----:R-:W-:-:S07]  /*4c50*/  IMAD.IADD R5, R207, 0x1, -R111 ;  /* 0x00000001cf057824 */ /* 0x002fce00078e0a6f */
[----:B----4-:R-:W-:Y:S01]  /*4c60*/  HMMA.16816.F32 R28, R24, R88, R72 ;  /* 0x00000058181c723c */ /* 0x010fe20000001848 */
[----:B------:R-:W-:Y:S01]  /*4c70*/  IABS R0, R5 ;  /* 0x0000000500007213 */ /* 0x000fe20000000000 */
[----:B------:R-:W-:-:S06]  /*4c80*/  IMAD.IADD R5, R205, 0x1, -R111 ;  /* 0x00000001cd057824 */ /* 0x000fcc00078e0a6f */
[C---:B------:R-:W-:Y:S01]  /*4c90*/  HMMA.16816.F32 R32, R12.reuse, R96, R32 ;  /* 0x000000600c20723c */ /* 0x040fe20000001820 */
[----:B--2---:R-:W-:Y:S01]  /*4ca0*/  IMAD.MOV.U32 R3, RZ, RZ, R0 ;  /* 0x000000ffff037224 */ /* 0x004fe200078e0000 */
[----:B------:R-:W-:Y:S01]  /*4cb0*/  IABS R0, R5 ;  /* 0x0000000500007213 */ /* 0x000fe20000000000 */
[----:B------:R-:W-:Y:S02]  /*4cc0*/  IMAD.IADD R5, R209, 0x1, -R111 ;  /* 0x00000001d1057824 */ /* 0x000fe400078e0a6f */
[----:B------:R1:W-:Y:S03]  /*4cd0*/  I2F R181, R3 ;  /* 0x0000000300b57306 */ /* 0x0003e60000201400 */
[----:B------:R-:W-:Y:S01]  /*4ce0*/  HMMA.16816.F32 R20, R12, R76, R8 ;  /* 0x0000004c0c14723c */ /* 0x000fe20000001808 */
[----:B------:R-:W2:Y:S01]  /*4cf0*/  LDSM.16.M88.4 R8, [R197+0x2000] ;  /* 0x00200000c508783b */ /* 0x000ea20000000200 */
[----:B------:R-:W-:-:S06]  /*4d00*/  DEPBAR.LE SB0, 0x0 ;  /* 0x000080000000791a */ /* 0x000fcc0000000000 */
[----:B------:R-:W-:Y:S01]  /*4d10*/  HMMA.16816.F32 R48, R16, R58, R136 ;  /* 0x0000003a1030723c */ /* 0x000fe20000001888 */
        /* <DEDUP_REMOVED lines=8> */
[----:B--2---:R-:W-:Y:S01]  /*4da0*/  HMMA.16816.F32 R36, R8, R60, R36 ;  /* 0x0000003c0824723c */ /* 0x004fe20000001824 */
[----:B-1----:R-:W-:Y:S01]  /*4db0*/  IMAD.MOV.U32 R3, RZ, RZ, R0 ;  /* 0x000000ffff037224 */ /* 0x002fe200078e0000 */
[----:B------:R-:W-:Y:S02]  /*4dc0*/  IABS R0, R5 ;  /* 0x0000000500007213 */ /* 0x000fe40000000000 */
[----:B------:R-:W-:-:S03]  /*4dd0*/  IADD3 R5, R119, UR12, RZ ;  /* 0x0000000c77057c10 */ /* 0x000fc6000fffe0ff */
[----:B------:R1:W-:Y:S01]  /*4de0*/  I2F R178, R3 ;  /* 0x0000000300b27306 */ /* 0x0003e20000201400 */
[----:B------:R-:W-:Y:S02]  /*4df0*/  IMNMX R212, R5, UR15, PT ;  /* 0x0000000f05d47c17 */ /* 0x000fe4000b800200 */
[----:B------:R-:W-:Y:S01]  /*4e00*/  IADD3 R5, R209, -c[0x0][0x2e4], RZ ;  /* 0x8000b900d1057a10 */ /* 0x000fe20007ffe0ff */
[----:B------:R-:W-:Y:S01]  /*4e10*/  BAR.SYNC.DEFER_BLOCKING 0x0 ;  /* 0x0000000000007b1d */ /* 0x000fe20000010000 */
[----:B------:R-:W-:Y:S02]  /*4e20*/  ISETP.GE.AND P1, PT, R44, R212, PT ;  /* 0x000000d42c00720c */ /* 0x000fe40003f26270 */
[----:B------:R-:W-:-:S03]  /*4e30*/  IMNMX R203, RZ, R5, !PT ;  /* 0x00000005ffcb7217 */ /* 0x000fc60007800200 */
[----:B------:R2:W-:Y:S01]  /*4e40*/  I2F R175, R0 ;  /* 0x0000000000af7306 */ /* 0x0005e20000201400 */
[----:B-1----:R-:W-:-:S05]  /*4e50*/  IMAD.IADD R3, R209, 0x1, -R116 ;  /* 0x00000001d1037824 */ /* 0x002fca00078e0a74 */
[----:B------:R-:W-:-:S04]  /*4e60*/  IABS R3, R3 ;  /* 0x0000000300037213 */ /* 0x000fc80000000000 */
[----:B------:R1:W-:Y:S01]  /*4e70*/  I2F R170, R3 ;  /* 0x0000000300aa7306 */ /* 0x0003e20000201400 */
[----:B--2---:R-:W-:-:S05]  /*4e80*/  IMAD.IADD R0, R207, 0x1, -R117 ;  /* 0x00000001cf007824 */ /* 0x004fca00078e0a75 */
[----:B------:R-:W-:-:S04]  /*4e90*/  IABS R0, R0 ;  /* 0x0000000000007213 */ /* 0x000fc80000000000 */
[----:B------:R2:W-:Y:S01]  /*4ea0*/  I2F R167, R0 ;  /* 0x0000000000a77306 */ /* 0x0005e20000201400 */
[----:B-1----:R-:W-:-:S05]  /*4eb0*/  IMAD.IADD R3, R205, 0x1, -R117 ;  /* 0x00000001cd037824 */ /* 0x002fca00078e0a75 */
[----:B------:R-:W-:-:S04]  /*4ec0*/  IABS R3, R3 ;  /* 0x0000000300037213 */ /* 0x000fc80000000000 */
[----:B------:R1:W-:Y:S01]  /*4ed0*/  I2F R146, R3 ;  /* 0x0000000300927306 */ /* 0x0003e20000201400 */
[----:B--2---:R-:W-:-:S05]  /*4ee0*/  IMAD.IADD R0, R209, 0x1, -R117 ;  /* 0x00000001d1007824 */ /* 0x004fca00078e0a75 */
[----:B------:R-:W-:-:S04]  /*4ef0*/  IABS R0, R0 ;  /* 0x0000000000007213 */ /* 0x000fc80000000000 */
[----:B------:R2:W-:Y:S01]  /*4f00*/  I2F R123, R0 ;  /* 0x00000000007b7306 */ /* 0x0005e20000201400 */
[----:B-1----:R-:W-:Y:S01]  /*4f10*/  SHF.R.S32.HI R3, RZ, 0x1f, R100 ;  /* 0x0000001fff037819 */ /* 0x002fe20000011464 */
[----:B--2---:R-:W-:-:S06]  /*4f20*/  FMUL.FTZ R0, R40, c[0x0][0x2ec] ;  /* 0x0000bb0028007a20 */ /* 0x004fcc0000410000 */
[----:B------:R1:W-:Y:S02]  /*4f30*/  MUFU.TANH R105, R0 ;  /* 0x0000000000697308 */ /* 0x0003e40000002400 */
[----:B-1----:R-:W-:-:S06]  /*4f40*/  FMUL.FTZ R0, R41, c[0x0][0x2ec] ;  /* 0x0000bb0029007a20 */ /* 0x002fcc0000410000 */
[----:B------:R1:W-:Y:S02]  /*4f50*/  MUFU.TANH R106, R0 ;  /* 0x00000000006a7308 */ /* 0x0003e40000002400 */
[----:B-1----:R-:W-:-:S06]  /*4f60*/  FMUL.FTZ R0, R42, c[0x0][0x2ec] ;  /* 0x0000bb002a007a20 */ /* 0x002fcc0000410000 */
[----:B------:R1:W-:Y:S02]  /*4f70*/  MUFU.TANH R104, R0 ;  /* 0x0000000000687308 */ /* 0x0003e40000002400 */
[----:B-1----:R-:W-:Y:S02]  /*4f80*/  FMUL.FTZ R0, R43, c[0x0][0x2ec] ;  /* 0x0000bb002b007a20 */ /* 0x002fe40000410000 */
[----:B------:R-:W-:Y:S04]  /*4f90*/  HMMA.16816.F32 R40, R16, R56, R140 ;  /* 0x000000381028723c */ /* 0x000fe8000000188c */
[----:B------:R1:W-:Y:S04]  /*4fa0*/  MUFU.TANH R75, R0 ;  /* 0x00000000004b7308 */ /* 0x0003e80000002400 */
[----:B------:R-:W-:Y:S01]  /*4fb0*/  HMMA.16816.F32 R56, R24, R58, R84 ;  /* 0x0000003a1838723c */ /* 0x000fe20000001854 */
[----:B-1----:R-:W-:-:S04]  /*4fc0*/  FMUL.FTZ R0, R20, c[0x0][0x2ec] ;  /* 0x0000bb0014007a20 */ /* 0x002fc80000410000 */
        /* <DEDUP_REMOVED lines=16> */
[C---:B------:R-:W-:Y:S04]  /*50d0*/  HMMA.16816.F32 R32, R16.reuse, R54, R132 ;  /* 0x000000361020723c */ /* 0x040fe80000001884 */
[----:B------:R1:W-:Y:S04]  /*50e0*/  MUFU.TANH R239, R0 ;  /* 0x0000000000ef7308 */ /* 0x0003e80000002400 */
[----:B------:R-:W-:Y:S01]  /*50f0*/  HMMA.16816.F32 R52, R16, R68, R148 ;  /* 0x000000441034723c */ /* 0x000fe20000001894 */
[----:B-1----:R-:W-:-:S04]  /*5100*/  FMUL.FTZ R0, R20, c[0x0][0x2ec] ;  /* 0x0000bb0014007a20 */ /* 0x002fc80000410000 */
[----:B------:R1:W-:Y:S11]  /*5110*/  MUFU.TANH R245, R0 ;  /* 0x0000000000f57308 */ /* 0x0003f60000002400 */
[----:B------:R-:W-:Y:S01]  /*5120*/  HMMA.16816.F32 R32, R8, R62, R32 ;  /* 0x0000003e0820723c */ /* 0x000fe20000001820 */
[----:B-1----:R-:W-:-:S04]  /*5130*/  FMUL.FTZ R0, R21, c[0x0][0x2ec] ;  /* 0x0000bb0015007a20 */ /* 0x002fc80000410000 */
[----:B------:R1:W-:Y:S11]  /*5140*/  MUFU.TANH R135, R0 ;  /* 0x0000000000877308 */ /* 0x0003f60000002400 */
[----:B------:R-:W-:Y:S08]  /*5150*/  @!UPT UIADD3 URZ, URZ, URZ, URZ ;  /* 0x0000003f3f3ff290 */ /* 0x000ff0000fffe03f */
[----:B------:R-:W-:-:S04]  /*5160*/  FMUL.FTZ R6, R33, c[0x0][0x2ec] ;  /* 0x0000bb0021067a20 */ /* 0x000fc80000410000 */
[----:B------:R-:W-:Y:S01]  /*5170*/  MUFU.TANH R33, R6 ;  /* 0x0000000600217308 */ /* 0x000fe20000002400 */
[----:B-1----:R-:W-:-:S07]  /*5180*/  FMUL.FTZ R0, R22, c[0x0][0x2ec] ;  /* 0x0000bb0016007a20 */ /* 0x002fce0000410000 */
[----:B------:R1:W-:Y:S02]  /*5190*/  MUFU.TANH R133, R0 ;  /* 0x0000000000857308 */ /* 0x0003e40000002400 */
[----:B-1----:R-:W-:Y:S02]  /*51a0*/  FMUL.FTZ R0, R23, c[0x0][0x2ec] ;  /* 0x0000bb0017007a20 */ /* 0x002fe40000410000 */
[----:B------:R-:W-:Y:S04]  /*51b0*/  HMMA.16816.F32 R20, R12, R62, R28 ;  /* 0x0000003e0c14723c */ /* 0x000fe8000000181c */
[----:B------:R1:W-:Y:S04]  /*51c0*/  MUFU.TANH R134, R0 ;  /* 0x0000000000867308 */ /* 0x0003e80000002400 */
[----:B------:R-:W-:Y:S08]  /*51d0*/  HMMA.16816.F32 R28, R8, R76, R40 ;  /* 0x0000004c081c723c */ /* 0x000ff00000001828 */
[----:B------:R-:W-:Y:S01]  /*51e0*/  HMMA.16816.F32 R60, R16, R70, R152 ;  /* 0x00000046103c723c */ /* 0x000fe20000001898 */
[----:B-1----:R-:W-:-:S04]  /*51f0*/  FMUL.FTZ R0, R36, c[0x0][0x2ec] ;  /* 0x0000bb0024007a20 */ /* 0x002fc80000410000 */
[----:B------:R1:W2:Y:S03]  /*5200*/  MUFU.TANH R72, R0 ;  /* 0x0000000000487308 */ /* 0x0002a60000002400 */
[----:B------:R-:W-:Y:S01]  /*5210*/  FMUL.FTZ R23, R23, c[0x0][0x2ec] ;  /* 0x0000bb0017177a20 */ /* 0x000fe20000410000 */
[----:B------:R-:W-:Y:S01]  /*5220*/  HMMA.16816.F32 R68, R24, R70, R112 ;  /* 0x000000461844723c */ /* 0x000fe20000001870 */
[----:B------:R-:W-:Y:S02]  /*5230*/  FMUL.FTZ R22, R22, c[0x0][0x2ec] ;  /* 0x0000bb0016167a20 */ /* 0x000fe40000410000 */
[----:B------:R-:W-:Y:S02]  /*5240*/  FMUL.FTZ R7, R21, c[0x0][0x2ec] ;  /* 0x0000bb0015077a20 */ /* 0x000fe40000410000 */
[----:B------:R-:W-:Y:S03]  /*5250*/  MUFU.TANH R36, R22 ;  /* 0x0000001600247308 */ /* 0x000fe60000002400 */
[----:B------:R-:W-:Y:S01]  /*5260*/  HMMA.16816.F32 R40, R16, R88, R156 ;  /* 0x000000581028723c */ /* 0x000fe2000000189c */
[----:B-1----:R-:W-:-:S04]  /*5270*/  FMUL.FTZ R0, R37, c[0x0][0x2ec] ;  /* 0x0000bb0025007a20 */ /* 0x002fc80000410000 */
[----:B------:R-:W-:Y:S01]  /*5280*/  MUFU.TANH R73, R7 ;  /* 0x0000000700497308 */ /* 0x000fe20000002400 */
[----:B--2---:R-:W-:Y:S02]  /*5290*/  FFMA.FTZ R6, R166, -UR20, R72 ;  /* 0x80000014a6067c23 */ /* 0x004fe40008010048 */
[----:B------:R-:W-:Y:S05]  /*52a0*/  HMMA.16816.F32 R24, R24, R90, R124 ;  /* 0x0000005a1818723c */ /* 0x000fea000000187c */
[----:B------:R1:W-:Y:S02]  /*52b0*/  MUFU.TANH R74, R0 ;  /* 0x00000000004a7308 */ /* 0x0003e40000002400 */
[----:B-1----:R-:W-:Y:S11]  /*52c0*/  FMUL.FTZ R0, R38, c[0x0][0x2ec] ;  /* 0x0000bb0026007a20 */ /* 0x002ff60000410000 */
[----:B------:R-:W-:Y:S06]  /*52d0*/  @!UPT UIADD3 URZ, URZ, URZ, URZ ;  /* 0x0000003f3f3ff290 */ /* 0x000fec000fffe03f */
[----:B------:R-:W-:Y:S01]  /*52e0*/  HMMA.16816.F32 R24, R12, R66, R24 ;  /* 0x000000420c18723c */ /* 0x000fe20000001818 */
[----:B------:R1:W2:Y:S02]  /*52f0*/  MUFU.TANH R38, R0 ;  /* 0x0000000000267308 */ /* 0x0002a40000002400 */
[----:B-1----:R-:W-:Y:S01]  /*5300*/  LEA.HI R0, R3, R100, RZ, 0x2 ;  /* 0x0000006403007211 */ /* 0x002fe200078f10ff */
[----:B------:R-:W-:-:S03]  /*5310*/  FMUL.FTZ R3, R39, c[0x0][0x2ec] ;  /* 0x0000bb0027037a20 */ /* 0x000fc60000410000 */
[----:B------:R-:W-:Y:S02]  /*5320*/  LOP3.LUT R0, R0, 0xfffffffc, RZ, 0xc0, !PT ;  /* 0xfffffffc00007812 */ /* 0x000fe400078ec0ff */
[----:B------:R1:W3:Y:S11]  /*5330*/  MUFU.TANH R39, R3 ;  /* 0x0000000300277308 */ /* 0x0002f60000002400 */
[----:B------:R-:W-:Y:S04]  /*5340*/  @!UPT UIADD3 URZ, URZ, URZ, URZ ;  /* 0x0000003f3f3ff290 */ /* 0x000fe8000fffe03f */
[----:B------:R-:W-:Y:S02]  /*5350*/  FMUL.FTZ R26, R26, c[0x0][0x2ec] ;  /* 0x0000bb001a1a7a20 */ /* 0x000fe40000410000 */
[----:B------:R-:W-:Y:S02]  /*5360*/  FMUL.FTZ R25, R25, c[0x0][0x2ec] ;  /* 0x0000bb0019197a20 */ /* 0x000fe40000410000 */
[----:B------:R-:W-:Y:S02]  /*5370*/  IMAD.IADD R0, R100, 0x1, -R0 ;  /* 0x0000000164007824 */ /* 0x000fe400078e0a00 */
[----:B------:R-:W-:Y:S01]  /*5380*/  FMUL.FTZ R27, R27, c[0x0][0x2ec] ;  /* 0x0000bb001b1b7a20 */ /* 0x000fe20000410000 */
[----:B------:R-:W-:Y:S02]  /*5390*/  MUFU.TANH R26, R26 ;  /* 0x0000001a001a7308 */ /* 0x000fe40000002400 */
[----:B------:R4:W-:Y:S01]  /*53a0*/  STL [R1+0x44], R0 ;  /* 0x0000440001007387 */ /* 0x0009e20000100800 */
[----:B-1----:R-:W-:-:S05]  /*53b0*/  FMUL.FTZ R3, R20, c[0x0][0x2ec] ;  /* 0x0000bb0014037a20 */ /* 0x002fca0000410000 */
[----:B------:R-:W-:Y:S08]  /*53c0*/  MUFU.TANH R25, R25 ;  /* 0x0000001900197308 */ /* 0x000ff00000002400 */
[----:B------:R1:W5:Y:S01]  /*53d0*/  MUFU.TANH R37, R3 ;  /* 0x0000000300257308 */ /* 0x0003620000002400 */
[----:B----4-:R-:W-:-:S07]  /*53e0*/  IADD3 R0, R45, UR12, RZ ;  /* 0x0000000c2d007c10 */ /* 0x010fce000fffe0ff */
[----:B------:R-:W-:Y:S01]  /*53f0*/  MUFU.TANH R45, R23 ;  /* 0x00000017002d7308 */ /* 0x000fe20000002400 */
[----:B------:R-:W-:Y:S02]  /*5400*/  IMNMX R214, R0, UR15, PT ;  /* 0x0000000f00d67c17 */ /* 0x000fe4000b800200 */
[----:B------:R-:W-:Y:S02]  /*5410*/  IADD3 R0, R210, -c[0x0][0x2e4], RZ ;  /* 0x8000b900d2007a10 */ /* 0x000fe40007ffe0ff */
[----:B-1----:R-:W-:Y:S02]  /*5420*/  IADD3 R3, R144, UR12, RZ ;  /* 0x0000000c90037c10 */ /* 0x002fe4000fffe0ff */
[----:B------:R-:W-:Y:S02]  /*5430*/  IMNMX R206, RZ, R0, !PT ;  /* 0x00000000ffce7217 */ /* 0x000fe40007800200 */
[----:B------:R-:W-:Y:S02]  /*5440*/  ISETP.GE.AND P0, PT, R44, R214, PT ;  /* 0x000000d62c00720c */ /* 0x000fe40003f06270 */
[----:B------:R-:W-:-:S02]  /*5450*/  IMNMX R213, R3, UR15, PT ;  /* 0x0000000f03d57c17 */ /* 0x000fc4000b800200 */
[C---:B------:R-:W-:Y:S02]  /*5460*/  ISETP.LT.OR P6, PT, R44.reuse, R206, P0 ;  /* 0x000000ce2c00720c */ /* 0x040fe400007c1670 */
[----:B------:R-:W-:Y:S02]  /*5470*/  IADD3 R0, R207, -c[0x0][0x2e4], RZ ;  /* 0x8000b900cf007a10 */ /* 0x000fe40007ffe0ff */
[----:B------:R-:W-:Y:S02]  /*5480*/  IADD3 R3, R205, -c[0x0][0x2e4], RZ ;  /* 0x8000b900cd037a10 */ /* 0x000fe40007ffe0ff */
[----:B------:R-:W-:Y:S02]  /*5490*/  ISETP.GE.AND P0, PT, R44, R211, PT ;  /* 0x000000d32c00720c */ /* 0x000fe40003f06270 */
[----:B------:R-:W-:Y:S01]  /*54a0*/  IMNMX R208, RZ, R0, !PT ;  /* 0x00000000ffd07217 */ /* 0x000fe20007800200 */
[----:B------:R-:W-:Y:S01]  /*54b0*/  FMUL.FTZ R0, R32, c[0x0][0x2ec] ;  /* 0x0000bb0020007a20 */ /* 0x000fe20000410000 */
[----:B------:R-:W-:-:S02]  /*54c0*/  ISETP.GE.AND P2, PT, R44, R213, PT ;  /* 0x000000d52c00720c */ /* 0x000fc40003f46270 */
[----:B------:R-:W-:Y:S01]  /*54d0*/  IMNMX R204, RZ, R3, !PT ;  /* 0x00000003ffcc7217 */ /* 0x000fe20007800200 */
[----:B------:R-:W-:Y:S01]  /*54e0*/  FFMA.FTZ R3, R216, -UR20, R105 ;  /* 0x80000014d8037c23 */ /* 0x000fe20008010069 */
[----:B------:R-:W-:Y:S01]  /*54f0*/  ISETP.LT.OR P3, PT, R44, R203, P0 ;  /* 0x000000cb2c00720c */ /* 0x000fe20000761670 */
[----:B------:R1:W-:Y:S01]  /*5500*/  MUFU.TANH R23, R0 ;  /* 0x0000000000177308 */ /* 0x0003e20000002400 */
[----:B------:R-:W-:Y:S02]  /*5510*/  ISETP.GE.AND P0, PT, R46, R214, PT ;  /* 0x000000d62e00720c */ /* 0x000fe40003f06270 */
[----:B------:R-:W-:Y:S02]  /*5520*/  ISETP.LT.OR P5, PT, R44, R208, P2 ;  /* 0x000000d02c00720c */ /* 0x000fe400017a1670 */
[C---:B------:R-:W-:Y:S02]  /*5530*/  ISETP.LT.OR P0, PT, R46.reuse, R206, P0 ;  /* 0x000000ce2e00720c */ /* 0x040fe40000701670 */
[----:B------:R-:W-:-:S02]  /*5540*/  ISETP.GE.AND P2, PT, R46, R213, PT ;  /* 0x000000d52e00720c */ /* 0x000fc40003f46270 */
[----:B------:R-:W-:Y:S02]  /*5550*/  ISETP.LT.OR P4, PT, R44, R204, P1 ;  /* 0x000000cc2c00720c */ /* 0x000fe40000f81670 */
[----:B------:R-:W-:Y:S01]  /*5560*/  FSEL R82, R3, -INF , !P6 ;  /* 0xff80000003527808 */ /* 0x000fe20007000000 */
[----:B------:R-:W-:Y:S01]  /*5570*/  FMUL.FTZ R3, R34, c[0x0][0x2ec] ;  /* 0x0000bb0022037a20 */ /* 0x000fe20000410000 */
[C---:B------:R-:W-:Y:S02]  /*5580*/  ISETP.GE.AND P1, PT, R46.reuse, R212, PT ;  /* 0x000000d42e00720c */ /* 0x040fe40003f26270 */
[----:B------:R-:W-:Y:S01]  /*5590*/  P2R R5, PR, RZ, 0x1 ;  /* 0x00000001ff057803 */ /* 0x000fe20000000000 */
[----:B-1----:R-:W-:Y:S01]  /*55a0*/  FFMA.FTZ R0, R147, -UR20, R104 ;  /* 0x8000001493007c23 */ /* 0x002fe20008010068 */
[C---:B------:R-:W-:Y:S01]  /*55b0*/  ISETP.LT.OR P2, PT, R46.reuse, R208, P2 ;  /* 0x000000d02e00720c */ /* 0x040fe20001741670 */
[----:B------:R1:W4:Y:S01]  /*55c0*/  MUFU.TANH R22, R3 ;  /* 0x0000000300167308 */ /* 0x0003220000002400 */
[----:B------:R-:W-:-:S02]  /*55d0*/  ISETP.GE.AND P0, PT, R46, R211, PT ;  /* 0x000000d32e00720c */ /* 0x000fc40003f06270 */
[----:B------:R-:W-:Y:S02]  /*55e0*/  ISETP.LT.OR P1, PT, R46, R204, P1 ;  /* 0x000000cc2e00720c */ /* 0x000fe40000f21670 */
[----:B------:R-:W-:Y:S01]  /*55f0*/  FSEL R87, R0, -INF , !P5 ;  /* 0xff80000000577808 */ /* 0x000fe20006800000 */
[----:B--2---:R-:W-:Y:S01]  /*5600*/  FFMA.FTZ R0, R165, -UR20, R38 ;  /* 0x80000014a5007c23 */ /* 0x004fe20008010026 */
[----:B------:R-:W-:Y:S02]  /*5610*/  P2R R21, PR, RZ, 0x4 ;  /* 0x00000004ff157803 */ /* 0x000fe40000000000 */
[----:B------:R-:W-:Y:S01]  /*5620*/  ISETP.NE.AND P5, PT, R5, RZ, PT ;  /* 0x000000ff0500720c */ /* 0x000fe20003fa5270 */
[----:B------:R-:W-:Y:S01]  /*5630*/  FMUL.FTZ R5, R35, c[0x0][0x2ec] ;  /* 0x0000bb0023057a20 */ /* 0x000fe20000410000 */
[----:B------:R-:W-:Y:S02]  /*5640*/  ISETP.LT.OR P0, PT, R46, R203, P0 ;  /* 0x000000cb2e00720c */ /* 0x000fe40000701670 */
[----:B------:R-:W-:Y:S01]  /*5650*/  ISETP.GE.AND P2, PT, R47, R213, PT ;  /* 0x000000d52f00720c */ /* 0x000fe20003f46270 */
[----:B------:R2:W2:Y:S01]  /*5660*/  MUFU.TANH R32, R5 ;  /* 0x0000000500207308 */ /* 0x0004a20000002400 */
[----:B------:R-:W-:Y:S01]  /*5670*/  P2R R20, PR, RZ, 0x2 ;  /* 0x00000002ff147803 */ /* 0x000fe20000000000 */
[----:B-1----:R-:W-:Y:S01]  /*5680*/  FFMA.FTZ R3, R232, -UR20, R106 ;  /* 0x80000014e8037c23 */ /* 0x002fe2000801006a */
[----:B------:R-:W-:-:S02]  /*5690*/  P2R R7, PR, RZ, 0x1 ;  /* 0x00000001ff077803 */ /* 0x000fc40000000000 */
[----:B------:R-:W-:Y:S01]  /*56a0*/  FSEL R83, R0, -INF , !P3 ;  /* 0xff80000000537808 */ /* 0x000fe20005800000 */
[----:B------:R-:W-:Y:S01]  /*56b0*/  FMUL.FTZ R0, R28, c[0x0][0x2ec] ;  /* 0x0000bb001c007a20 */ /* 0x000fe20000410000 */
[----:B------:R-:W-:Y:S01]  /*56c0*/  FSEL R77, R3, -INF , !P5 ;  /* 0xff800000034d7808 */ /* 0x000fe20006800000 */
[----:B------:R-:W-:Y:S01]  /*56d0*/  FFMA.FTZ R3, R168, -UR20, R74 ;  /* 0x80000014a8037c23 */ /* 0x000fe2000801004a */
[C---:B------:R-:W-:Y:S01]  /*56e0*/  ISETP.LT.OR P5, PT, R47.reuse, R208, P2 ;  /* 0x000000d02f00720c */ /* 0x040fe200017a1670 */
[----:B------:R3:W1:Y:S01]  /*56f0*/  MUFU.TANH R72, R0 ;  /* 0x0000000000487308 */ /* 0x0006620000002400 */
[----:B------:R-:W-:Y:S02]  /*5700*/  ISETP.GE.AND P0, PT, R47, R214, PT ;  /* 0x000000d62f00720c */ /* 0x000fe40003f06270 */
[----:B------:R-:W-:Y:S01]  /*5710*/  FSEL R81, R6, -INF , !P4 ;  /* 0xff80000006517808 */ /* 0x000fe20006000000 */
[----:B------:R-:W-:Y:S01]  /*5720*/  FMUL.FTZ R6, R29, c[0x0][0x2ec] ;  /* 0x0000bb001d067a20 */ /* 0x000fe20000410000 */
[----:B------:R-:W-:Y:S01]  /*5730*/  ISETP.NE.AND P3, PT, R21, RZ, PT ;  /* 0x000000ff1500720c */ /* 0x000fe20003f65270 */
[----:B------:R-:W-:Y:S01]  /*5740*/  FMUL.FTZ R21, R31, c[0x0][0x2ec] ;  /* 0x0000bb001f157a20 */ /* 0x000fe20000410000 */
[C---:B------:R-:W-:Y:S01]  /*5750*/  ISETP.GE.AND P1, PT, R47.reuse, R212, PT ;  /* 0x000000d42f00720c */ /* 0x040fe20003f26270 */
[----:B------:R5:W1:Y:S01]  /*5760*/  MUFU.TANH R74, R6 ;  /* 0x00000006004a7308 */ /* 0x000a620000002400 */
[----:B------:R-:W-:Y:S01]  /*5770*/  ISETP.NE.AND P2, PT, R20, RZ, PT ;  /* 0x000000ff1400720c */ /* 0x000fe20003f45270 */
[----:B------:R-:W-:Y:S01]  /*5780*/  FMUL.FTZ R20, R30, c[0x0][0x2ec] ;  /* 0x0000bb001e147a20 */ /* 0x000fe20000410000 */
[C---:B------:R-:W-:Y:S01]  /*5790*/  ISETP.LT.OR P6, PT, R47.reuse, R206, P0 ;  /* 0x000000ce2f00720c */ /* 0x040fe200007c1670 */
[----:B------:R-:W-:Y:S01]  /*57a0*/  HMMA.16816.F32 R28, R12, R78, R56 ;  /* 0x0000004e0c1c723c */ /* 0x000fe20000001838 */
[----:B------:R-:W-:Y:S01]  /*57b0*/  ISETP.LT.OR P4, PT, R47, R204, P1 ;  /* 0x000000cc2f00720c */ /* 0x000fe20000f81670 */
[----:B--2---:R-:W-:Y:S01]  /*57c0*/  FFMA.FTZ R5, R171, -UR20, R75 ;  /* 0x80000014ab057c23 */ /* 0x004fe2000801004b */
[----:B------:R-:W-:Y:S01]  /*57d0*/  ISETP.GE.AND P0, PT, R47, R211, PT ;  /* 0x000000d32f00720c */ /* 0x000fe20003f06270 */
[----:B---3--:R-:W-:Y:S01]  /*57e0*/  FFMA.FTZ R0, R164, -UR20, R39 ;  /* 0x80000014a4007c23 */ /* 0x008fe20008010027 */
[----:B------:R-:W-:Y:S01]  /*57f0*/  ISETP.NE.AND P1, PT, R7, RZ, PT ;  /* 0x000000ff0700720c */ /* 0x000fe20003f25270 */
[----:B------:R-:W-:Y:S01]  /*5800*/  MUFU.TANH R44, R20 ;  /* 0x00000014002c7308 */ /* 0x000fe20000002400 */
[----:B------:R-:W-:-:S02]  /*5810*/  P2R R7, PR, RZ, 0x10 ;  /* 0x00000010ff077803 */ /* 0x000fc40000000000 */
[----:B------:R-:W-:Y:S02]  /*5820*/  ISETP.LT.OR P4, PT, R47, R203, P0 ;  /* 0x000000cb2f00720c */ /* 0x000fe40000781670 */
[C---:B------:R-:W-:Y:S01]  /*5830*/  ISETP.GE.AND P0, PT, R92.reuse, R211, PT ;  /* 0x000000d35c00720c */ /* 0x040fe20003f06270 */
[----:B-----5:R-:W-:Y:S01]  /*5840*/  FFMA.FTZ R6, R233, -UR20, R37 ;  /* 0x80000014e9067c23 */ /* 0x020fe20008010025 */
[----:B------:R-:W-:Y:S01]  /*5850*/  FSEL R59, R3, -INF , !P2 ;  /* 0xff800000033b7808 */ /* 0x000fe20005000000 */
[----:B------:R2:W-:Y:S01]  /*5860*/  MUFU.TANH R47, R21 ;  /* 0x00000015002f7308 */ /* 0x0005e20000002400 */
[----:B------:R-:W-:Y:S01]  /*5870*/  ISETP.GE.AND P2, PT, R92, R213, PT ;  /* 0x000000d55c00720c */ /* 0x000fe20003f46270 */
[----:B----4-:R-:W-:Y:S01]  /*5880*/  FFMA.FTZ R3, R172, -UR20, R22 ;  /* 0x80000014ac037c23 */ /* 0x010fe20008010016 */
[----:B------:R-:W-:Y:S02]  /*5890*/  ISETP.LT.OR P0, PT, R92, R203, P0 ;  /* 0x000000cb5c00720c */ /* 0x000fe40000701670 */
[----:B------:R-:W-:-:S02]  /*58a0*/  FSEL R58, R6, -INF , !P6 ;  /* 0xff800000063a7808 */ /* 0x000fc40007000000 */
[----:B------:R-:W-:Y:S02]  /*58b0*/  ISETP.LT.OR P6, PT, R92, R208, P2 ;  /* 0x000000d05c00720c */ /* 0x000fe400017c1670 */
[----:B------:R-:W-:Y:S01]  /*58c0*/  ISETP.NE.AND P2, PT, R7, RZ, PT ;  /* 0x000000ff0700720c */ /* 0x000fe20003f45270 */
[----:B------:R-:W-:Y:S01]  /*58d0*/  FMUL.FTZ R6, R28, c[0x0][0x2ec] ;  /* 0x0000bb001c067a20 */ /* 0x000fe20000410000 */
[----:B------:R-:W-:Y:S01]  /*58e0*/  P2R R7, PR, RZ, 0x1 ;  /* 0x00000001ff077803 */ /* 0x000fe20000000000 */
[----:B------:R-:W-:Y:S01]  /*58f0*/  FMUL.FTZ R22, R29, c[0x0][0x2ec] ;  /* 0x0000bb001d167a20 */ /* 0x000fe20000410000 */
[----:B------:R-:W-:Y:S01]  /*5900*/  ISETP.GE.AND P0, PT, R93, R214, PT ;  /* 0x000000d65d00720c */ /* 0x000fe20003f06270 */
[----:B------:R3:W-:Y:S01]  /*5910*/  MUFU.TANH R46, R6 ;  /* 0x00000006002e7308 */ /* 0x0007e20000002400 */
[----:B------:R-:W-:Y:S01]  /*5920*/  FSEL R80, R0, -INF , !P1 ;  /* 0xff80000000507808 */ /* 0x000fe20004800000 */
[----:B------:R-:W-:Y:S01]  /*5930*/  FFMA.FTZ R0, R169, -UR20, R36 ;  /* 0x80000014a9007c23 */ /* 0x000fe20008010024 */
[----:B------:R-:W-:Y:S01]  /*5940*/  ISETP.LT.OR P0, PT, R93, R206, P0 ;  /* 0x000000ce5d00720c */ /* 0x000fe20000701670 */
[----:B------:R-:W-:Y:S01]  /*5950*/  HMMA.16816.F32 R36, R8, R78, R48 ;  /* 0x0000004e0824723c */ /* 0x000fe20000001830 */
[----:B------:R-:W-:Y:S01]  /*5960*/  FSEL R86, R5, -INF , !P3 ;  /* 0xff80000005567808 */ /* 0x000fe20005800000 */
[----:B------:R-:W-:Y:S01]  /*5970*/  FFMA.FTZ R5, R173, -UR20, R23 ;  /* 0x80000014ad057c23 */ /* 0x000fe20008010017 */
[----:B------:R-:W-:-:S02]  /*5980*/  ISETP.GE.AND P3, PT, R92, R214, PT ;  /* 0x000000d65c00720c */ /* 0x000fc40003f66270 */
[----:B------:R-:W-:Y:S02]  /*5990*/  ISETP.GE.AND P1, PT, R92, R212, PT ;  /* 0x000000d45c00720c */ /* 0x000fe40003f26270 */
[----:B--2---:R-:W-:Y:S02]  /*59a0*/  P2R R21, PR, RZ, 0x1 ;  /* 0x00000001ff157803 */ /* 0x004fe40000000000 */
[----:B------:R-:W-:Y:S01]  /*59b0*/  FSEL R85, R0, -INF , !P5 ;  /* 0xff80000000557808 */ /* 0x000fe20006800000 */
[----:B------:R-:W-:Y:S01]  /*59c0*/  FFMA.FTZ R0, R234, -UR20, R73 ;  /* 0x80000014ea007c23 */ /* 0x000fe20008010049 */
[----:B------:R-:W-:Y:S01]  /*59d0*/  ISETP.GE.AND P0, PT, R93, R211, PT ;  /* 0x000000d35d00720c */ /* 0x000fe20003f06270 */
[----:B---3--:R-:W-:Y:S01]  /*59e0*/  FFMA.FTZ R6, R174, -UR20, R45 ;  /* 0x80000014ae067c23 */ /* 0x008fe2000801002d */
[C---:B------:R-:W-:Y:S01]  /*59f0*/  ISETP.LT.OR P3, PT, R92.reuse, R206, P3 ;  /* 0x000000ce5c00720c */ /* 0x040fe20001f61670 */
[----:B------:R2:W-:Y:S01]  /*5a00*/  MUFU.TANH R73, R22 ;  /* 0x0000001600497308 */ /* 0x0005e20000002400 */
[----:B------:R-:W-:-:S02]  /*5a10*/  ISETP.LT.OR P1, PT, R92, R204, P1 ;  /* 0x000000cc5c00720c */ /* 0x000fc40000f21670 */
[----:B------:R-:W-:Y:S01]  /*5a20*/  FSEL R75, R3, -INF , !P4 ;  /* 0xff800000034b7808 */ /* 0x000fe20006000000 */
[----:B------:R-:W-:Y:S01]  /*5a30*/  FFMA.FTZ R3, R176, -UR20, R33 ;  /* 0x80000014b0037c23 */ /* 0x000fe20008010021 */
[----:B------:R-:W-:Y:S02]  /*5a40*/  ISETP.LT.OR P4, PT, R93, R203, P0 ;  /* 0x000000cb5d00720c */ /* 0x000fe40000781670 */
[----:B------:R-:W-:Y:S02]  /*5a50*/  ISETP.GE.AND P0, PT, R94, R214, PT ;  /* 0x000000d65e00720c */ /* 0x000fe40003f06270 */
[----:B------:R-:W-:Y:S01]  /*5a60*/  FSEL R78, R0, -INF , !P3 ;  /* 0xff800000004e7808 */ /* 0x000fe20005800000 */
[----:B------:R-:W-:Y:S01]  /*5a70*/  FMUL.FTZ R0, R30, c[0x0][0x2ec] ;  /* 0x0000bb001e007a20 */ /* 0x000fe20000410000 */
[----:B------:R-:W-:Y:S01]  /*5a80*/  P2R R20, PR, RZ, 0x2 ;  /* 0x00000002ff147803 */ /* 0x000fe20000000000 */
[----:B------:R-:W-:Y:S01]  /*5a90*/  FMUL.FTZ R23, R39, c[0x0][0x2ec] ;  /* 0x0000bb0027177a20 */ /* 0x000fe20000410000 */
[----:B------:R-:W-:Y:S01]  /*5aa0*/  FSEL R56, R5, -INF , !P2 ;  /* 0xff80000005387808 */ /* 0x000fe20005000000 */
[----:B------:R-:W-:Y:S01]  /*5ab0*/  FFMA.FTZ R5, R235, -UR20, R107 ;  /* 0x80000014eb057c23 */ /* 0x000fe2000801006b */
[C---:B------:R-:W-:Y:S01]  /*5ac0*/  ISETP.GE.AND P2, PT, R93.reuse, R213, PT ;  /* 0x000000d55d00720c */ /* 0x040fe20003f46270 */
[----:B------:R3:W4:Y:S01]  /*5ad0*/  MUFU.TANH R28, R0 ;  /* 0x00000000001c7308 */ /* 0x0007220000002400 */
[----:B------:R-:W-:Y:S01]  /*5ae0*/  ISETP.GE.AND P1, PT, R93, R212, PT ;  /* 0x000000d45d00720c */ /* 0x000fe20003f26270 */
[----:B--2---:R-:W-:Y:S01]  /*5af0*/  FMUL.FTZ R22, R38, c[0x0][0x2ec] ;  /* 0x0000bb0026167a20 */ /* 0x004fe20000410000 */
[----:B------:R-:W-:Y:S01]  /*5b00*/  FSEL R79, R6, -INF , !P6 ;  /* 0xff800000064f7808 */ /* 0x000fe20007000000 */
[----:B------:R-:W-:Y:S01]  /*5b10*/  FMUL.FTZ R6, R31, c[0x0][0x2ec] ;  /* 0x0000bb001f067a20 */ /* 0x000fe20000410000 */
[----:B------:R-:W-:-:S02]  /*5b20*/  ISETP.LT.OR P6, PT, R94, R206, P0 ;  /* 0x000000ce5e00720c */ /* 0x000fc400007c1670 */
[----:B------:R-:W-:Y:S01]  /*5b30*/  ISETP.NE.AND P0, PT, R21, RZ, PT ;  /* 0x000000ff1500720c */ /* 0x000fe20003f05270 */
[----:B------:R2:W-:Y:S01]  /*5b40*/  MUFU.TANH R50, R6 ;  /* 0x0000000600327308 */ /* 0x0005e20000002400 */
[C---:B------:R-:W-:Y:S02]  /*5b50*/  ISETP.LT.OR P3, PT, R93.reuse, R208, P2 ;  /* 0x000000d05d00720c */ /* 0x040fe40001761670 */
[----:B------:R-:W-:Y:S02]  /*5b60*/  ISETP.LT.OR P5, PT, R93, R204, P1 ;  /* 0x000000cc5d00720c */ /* 0x000fe40000fa1670 */
[----:B------:R-:W-:Y:S02]  /*5b70*/  ISETP.NE.AND P2, PT, R20, RZ, PT ;  /* 0x000000ff1400720c */ /* 0x000fe40003f45270 */
[----:B------:R-:W-:Y:S01]  /*5b80*/  ISETP.NE.AND P1, PT, R7, RZ, PT ;  /* 0x000000ff0700720c */ /* 0x000fe20003f25270 */
[----:B---3--:R-:W-:Y:S01]  /*5b90*/  FFMA.FTZ R0, R177, -UR20, R32 ;  /* 0x80000014b1007c23 */ /* 0x008fe20008010020 */
[----:B------:R-:W-:Y:S01]  /*5ba0*/  FSEL R76, R5, -INF , !P0 ;  /* 0xff800000054c7808 */ /* 0x000fe20004000000 */
[----:B------:R-:W-:Y:S01]  /*5bb0*/  FFMA.FTZ R5, R189, -UR20, R120 ;  /* 0x80000014bd057c23 */ /* 0x000fe20008010078 */
[----:B------:R-:W-:Y:S01]  /*5bc0*/  FSEL R51, R3, -INF , !P2 ;  /* 0xff80000003337808 */ /* 0x000fe20005000000 */
[----:B------:R-:W-:Y:S01]  /*5bd0*/  HMMA.16816.F32 R32, R8, R96, R52 ;  /* 0x000000600820723c */ /* 0x000fe20000001834 */
[----:B------:R-:W-:Y:S01]  /*5be0*/  FSEL R57, R0, -INF , !P1 ;  /* 0xff80000000397808 */ /* 0x000fe20004800000 */
[----:B------:R-:W-:Y:S01]  /*5bf0*/  FMUL.FTZ R0, R36, c[0x0][0x2ec] ;  /* 0x0000bb0024007a20 */ /* 0x000fe20000410000 */
[C---:B------:R-:W-:Y:S01]  /*5c00*/  ISETP.GE.AND P0, PT, R94.reuse, R211, PT ;  /* 0x000000d35e00720c */ /* 0x040fe20003f06270 */
[----:B--2---:R-:W-:Y:S01]  /*5c10*/  FMUL.FTZ R6, R37, c[0x0][0x2ec] ;  /* 0x0000bb0025067a20 */ /* 0x004fe20000410000 */
[C---:B------:R-:W-:Y:S01]  /*5c20*/  ISETP.GE.AND P2, PT, R94.reuse, R213, PT ;  /* 0x000000d55e00720c */ /* 0x040fe20003f46270 */
[----:B------:R2:W-:Y:S01]  /*5c30*/  MUFU.TANH R45, R0 ;  /* 0x00000000002d7308 */ /* 0x0005e20000002400 */
[----:B------:R-:W-:Y:S01]  /*5c40*/  FSEL R144, R5, -INF , !P3 ;  /* 0xff80000005907808 */ /* 0x000fe20005800000 */
[----:B------:R-:W-:Y:S01]  /*5c50*/  HMMA.16816.F32 R36, R16, R90, R160 ;  /* 0x0000005a1024723c */ /* 0x000fe200000018a0 */
[----:B------:R-:W-:Y:S01]  /*5c60*/  ISETP.LT.OR P0, PT, R94, R203, P0 ;  /* 0x000000cb5e00720c */ /* 0x000fe20000701670 */
[----:B-1----:R-:W-:Y:S01]  /*5c70*/  FFMA.FTZ R3, R185, -UR20, R72 ;  /* 0x80000014b9037c23 */ /* 0x002fe20008010048 */
[----:B------:R-:W-:Y:S01]  /*5c80*/  ISETP.GE.AND P3, PT, R95, R214, PT ;  /* 0x000000d65f00720c */ /* 0x000fe20003f66270 */
[----:B------:R-:W-:Y:S01]  /*5c90*/  FFMA.FTZ R5, R192, -UR20, R74 ;  /* 0x80000014c0057c23 */ /* 0x000fe2000801004a */
[----:B------:R-:W-:Y:S01]  /*5ca0*/  ISETP.LT.OR P2, PT, R94, R208, P2 ;  /* 0x000000d05e00720c */ /* 0x000fe20001741670 */
[----:B------:R1:W-:Y:S01]  /*5cb0*/  MUFU.TANH R48, R6 ;  /* 0x0000000600307308 */ /* 0x0003e20000002400 */
[----:B------:R-:W-:Y:S01]  /*5cc0*/  P2R R21, PR, RZ, 0x1 ;  /* 0x00000001ff157803 */ /* 0x000fe20000000000 */
[----:B----4-:R-:W-:Y:S01]  /*5cd0*/  FFMA.FTZ R16, R191, -UR20, R28 ;  /* 0x80000014bf107c23 */ /* 0x010fe2000801001c */
[----:B------:R-:W-:Y:S01]  /*5ce0*/  ISETP.LT.OR P3, PT, R95, R206, P3 ;  /* 0x000000ce5f00720c */ /* 0x000fe20001f61670 */
[----:B------:R-:W-:Y:S01]  /*5cf0*/  HMMA.16816.F32 R28, R12, R98, R68 ;  /* 0x000000620c1c723c */ /* 0x000fe20000001844 */
[----:B------:R-:W-:-:S02]  /*5d00*/  P2R R20, PR, RZ, 0x4 ;  /* 0x00000004ff147803 */ /* 0x000fc40000000000 */
[C---:B------:R-:W-:Y:S01]  /*5d10*/  ISETP.GE.AND P0, PT, R95.reuse, R211, PT ;  /* 0x000000d35f00720c */ /* 0x040fe20003f06270 */
[----:B--2---:R-:W-:Y:S01]  /*5d20*/  FFMA.FTZ R0, R182, -UR20, R44 ;  /* 0x80000014b6007c23 */ /* 0x004fe2000801002c */
[----:B------:R-:W-:Y:S01]  /*5d30*/  ISETP.GE.AND P1, PT, R94, R212, PT ;  /* 0x000000d45e00720c */ /* 0x000fe20003f26270 */
[----:B------:R-:W2:Y:S01]  /*5d40*/  MUFU.TANH R22, R22 ;  /* 0x0000001600167308 */ /* 0x000ea20000002400 */
[----:B------:R-:W-:Y:S01]  /*5d50*/  ISETP.GE.AND P2, PT, R95, R213, PT ;  /* 0x000000d55f00720c */ /* 0x000fe20003f46270 */
[----:B------:R-:W-:Y:S01]  /*5d60*/  FMUL.FTZ R18, R35, c[0x0][0x2ec] ;  /* 0x0000bb0023127a20 */ /* 0x000fe20000410000 */
[----:B------:R-:W-:Y:S01]  /*5d70*/  FSEL R84, R0, -INF , !P4 ;  /* 0xff80000000547808 */ /* 0x000fe20006000000 */
[----:B------:R-:W-:Y:S01]  /*5d80*/  FFMA.FTZ R0, R200, -UR20, R122 ;  /* 0x80000014c8007c23 */ /* 0x000fe2000801007a */
[----:B------:R-:W-:Y:S01]  /*5d90*/  ISETP.LT.OR P1, PT, R94, R204, P1 ;  /* 0x000000cc5e00720c */ /* 0x000fe20000f21670 */
[----:B-1----:R-:W-:Y:S01]  /*5da0*/  FFMA.FTZ R6, R236, -UR20, R121 ;  /* 0x80000014ec067c23 */ /* 0x002fe20008010079 */
[----:B------:R-:W-:Y:S01]  /*5db0*/  FSEL R54, R3, -INF , !P5 ;  /* 0xff80000003367808 */ /* 0x000fe20006800000 */
[----:B------:R-:W-:Y:S01]  /*5dc0*/  FFMA.FTZ R3, R190, -UR20, R47 ;  /* 0x80000014be037c23 */ /* 0x000fe2000801002f */
[----:B------:R-:W-:Y:S01]  /*5dd0*/  P2R R7, PR, RZ, 0x2 ;  /* 0x00000002ff077803 */ /* 0x000fe20000000000 */
[----:B------:R-:W1:Y:S01]  /*5de0*/  MUFU.TANH R44, R23 ;  /* 0x00000017002c7308 */ /* 0x000e620000002400 */
[----:B------:R-:W-:-:S02]  /*5df0*/  FSEL R52, R6, -INF , !P6 ;  /* 0xff80000006347808 */ /* 0x000fc40007000000 */
[----:B------:R-:W-:Y:S02]  /*5e00*/  P2R R6, PR, RZ, 0x8 ;  /* 0x00000008ff067803 */ /* 0x000fe40000000000 */
[----:B------:R-:W-:Y:S02]  /*5e10*/  ISETP.NE.AND P6, PT, R20, RZ, PT ;  /* 0x000000ff1400720c */ /* 0x000fe40003fc5270 */
[----:B------:R-:W-:Y:S02]  /*5e20*/  ISETP.LT.OR P3, PT, R95, R203, P0 ;  /* 0x000000cb5f00720c */ /* 0x000fe40000761670 */
[C---:B------:R-:W-:Y:S02]  /*5e30*/  ISETP.GE.AND P0, PT, R101.reuse, R214, PT ;  /* 0x000000d66500720c */ /* 0x040fe40003f06270 */
[----:B------:R-:W-:Y:S01]  /*5e40*/  FSEL R131, R0, -INF , !P6 ;  /* 0xff80000000837808 */ /* 0x000fe20007000000 */
[----:B------:R-:W-:Y:S01]  /*5e50*/  FFMA.FTZ R0, R238, -UR20, R46 ;  /* 0x80000014ee007c23 */ /* 0x000fe2000801002e */
[----:B------:R-:W-:-:S02]  /*5e60*/  ISETP.LT.OR P6, PT, R101, R206, P0 ;  /* 0x000000ce6500720c */ /* 0x000fc400007c1670 */
[----:B------:R-:W-:Y:S02]  /*5e70*/  ISETP.NE.AND P0, PT, R6, RZ, PT ;  /* 0x000000ff0600720c */ /* 0x000fe40003f05270 */
[----:B------:R-:W-:Y:S02]  /*5e80*/  ISETP.LT.OR P5, PT, R95, R208, P2 ;  /* 0x000000d05f00720c */ /* 0x000fe400017a1670 */
[----:B------:R-:W-:Y:S01]  /*5e90*/  FSEL R107, R0, -INF , !P0 ;  /* 0xff800000006b7808 */ /* 0x000fe20004000000 */
[----:B------:R-:W-:Y:S01]  /*5ea0*/  FMUL.FTZ R0, R34, c[0x0][0x2ec] ;  /* 0x0000bb0022007a20 */ /* 0x000fe20000410000 */
[----:B------:R-:W-:Y:S02]  /*5eb0*/  ISETP.GE.AND P0, PT, R101, R211, PT ;  /* 0x000000d36500720c */ /* 0x000fe40003f06270 */
[----:B------:R-:W-:Y:S01]  /*5ec0*/  ISETP.NE.AND P2, PT, R7, RZ, PT ;  /* 0x000000ff0700720c */ /* 0x000fe20003f45270 */
[----:B------:R2:W-:Y:S01]  /*5ed0*/  MUFU.TANH R19, R0 ;  /* 0x0000000000137308 */ /* 0x0005e20000002400 */
[----:B------:R-:W-:Y:S01]  /*5ee0*/  ISETP.LT.OR P0, PT, R101, R203, P0 ;  /* 0x000000cb6500720c */ /* 0x000fe20000701670 */
[----:B------:R-:W-:Y:S01]  /*5ef0*/  FMUL.FTZ R7, R32, c[0x0][0x2ec] ;  /* 0x0000bb0020077a20 */ /* 0x000fe20000410000 */
[----:B------:R-:W-:-:S02]  /*5f00*/  ISETP.GE.AND P1, PT, R95, R212, PT ;  /* 0x000000d45f00720c */ /* 0x000fc40003f26270 */
[----:B------:R-:W-:Y:S02]  /*5f10*/  P2R R6, PR, RZ, 0x1 ;  /* 0x00000001ff067803 */ /* 0x000fe40000000000 */
[----:B------:R-:W-:Y:S01]  /*5f20*/  FSEL R53, R5, -INF , !P2 ;  /* 0xff80000005357808 */ /* 0x000fe20005000000 */
[----:B------:R-:W-:Y:S01]  /*5f30*/  FMUL.FTZ R5, R33, c[0x0][0x2ec] ;  /* 0x0000bb0021057a20 */ /* 0x000fe20000410000 */
[----:B------:R-:W-:Y:S01]  /*5f40*/  ISETP.GE.AND P0, PT, R102, R214, PT ;  /* 0x000000d66600720c */ /* 0x000fe20003f06270 */
[----:B------:R-:W3:Y:S01]  /*5f50*/  MUFU.TANH R47, R7 ;  /* 0x00000007002f7308 */ /* 0x000ee20000002400 */
[----:B------:R-:W-:Y:S02]  /*5f60*/  ISETP.LT.OR P4, PT, R95, R204, P1 ;  /* 0x000000cc5f00720c */ /* 0x000fe40000f81670 */
[----:B------:R-:W-:Y:S02]  /*5f70*/  ISETP.GE.AND P2, PT, R101, R213, PT ;  /* 0x000000d56500720c */ /* 0x000fe40003f46270 */
[----:B------:R-:W-:Y:S01]  /*5f80*/  ISETP.NE.AND P1, PT, R21, RZ, PT ;  /* 0x000000ff1500720c */ /* 0x000fe20003f25270 */
[----:B--2---:R-:W-:Y:S01]  /*5f90*/  FFMA.FTZ R0, R218, -UR20, R22 ;  /* 0x80000014da007c23 */ /* 0x004fe20008010016 */
[----:B------:R-:W-:Y:S01]  /*5fa0*/  ISETP.LT.OR P0, PT, R102, R206, P0 ;  /* 0x000000ce6600720c */ /* 0x000fe20000701670 */
[----:B------:R2:W4:Y:S01]  /*5fb0*/  MUFU.TANH R49, R5 ;  /* 0x0000000500317308 */ /* 0x0005220000002400 */
[----:B------:R-:W-:Y:S01]  /*5fc0*/  ISETP.LT.OR P2, PT, R101, R208, P2 ;  /* 0x000000d06500720c */ /* 0x000fe20001741670 */
[----:B------:R-:W-:Y:S01]  /*5fd0*/  HMMA.16816.F32 R20, R8, R98, R60 ;  /* 0x000000620814723c */ /* 0x000fe2000000183c */
[----:B------:R-:W-:Y:S01]  /*5fe0*/  FSEL R100, R3, -INF , !P1 ;  /* 0xff80000003647808 */ /* 0x000fe20004800000 */
[----:B------:R-:W-:Y:S01]  /*5ff0*/  FFMA.FTZ R3, R226, -UR20, R45 ;  /* 0x80000014e2037c23 */ /* 0x000fe2000801002d */
[----:B------:R-:W-:Y:S01]  /*6000*/  FSEL R97, R0, -INF , !P3 ;  /* 0xff80000000617808 */ /* 0x000fe20005800000 */
[----:B------:R-:W-:Y:S01]  /*6010*/  FMUL.FTZ R0, R28, c[0x0][0x2ec] ;  /* 0x0000bb001c007a20 */ /* 0x000fe20000410000 */
[----:B------:R-:W-:Y:S01]  /*6020*/  FSEL R130, R16, -INF , !P5 ;  /* 0xff80000010827808 */ /* 0x000fe20006800000 */
[----:B------:R5:W-:Y:S01]  /*6030*/  MUFU.TANH R45, R18 ;  /* 0x00000012002d7308 */ /* 0x000be20000002400 */
[----:B------:R-:W-:-:S02]  /*6040*/  P2R R16, PR, RZ, 0x1 ;  /* 0x00000001ff107803 */ /* 0x000fc40000000000 */
[----:B------:R-:W-:Y:S02]  /*6050*/  P2R R17, PR, RZ, 0x4 ;  /* 0x00000004ff117803 */ /* 0x000fe40000000000 */
[C---:B------:R-:W-:Y:S02]  /*6060*/  ISETP.GE.AND P0, PT, R102.reuse, R211, PT ;  /* 0x000000d36600720c */ /* 0x040fe40003f06270 */
[----:B------:R-:W-:Y:S01]  /*6070*/  ISETP.GE.AND P1, PT, R101, R212, PT ;  /* 0x000000d46500720c */ /* 0x000fe20003f26270 */
[----:B--2---:R-:W-:Y:S01]  /*6080*/  FFMA.FTZ R5, R241, -UR20, R73 ;  /* 0x80000014f1057c23 */ /* 0x004fe20008010049 */
[----:B------:R2:W1:Y:S01]  /*6090*/  MUFU.TANH R34, R0 ;  /* 0x0000000000227308 */ /* 0x0004620000002400 */
[----:B------:R-:W-:Y:S01]  /*60a0*/  FSEL R69, R3, -INF , !P4 ;  /* 0xff80000003457808 */ /* 0x000fe20006000000 */
[----:B------:R-:W-:Y:S01]  /*60b0*/  FMUL.FTZ R3, R29, c[0x0][0x2ec] ;  /* 0x0000bb001d037a20 */ /* 0x000fe20000410000 */
[C---:B------:R-:W-:Y:S02]  /*60c0*/  ISETP.LT.OR P3, PT, R102.reuse, R203, P0 ;  /* 0x000000cb6600720c */ /* 0x040fe40000761670 */
[----:B------:R-:W-:Y:S01]  /*60d0*/  FSEL R106, R5, -INF , !P6 ;  /* 0xff800000056a7808 */ /* 0x000fe20007000000 */
[----:B------:R-:W-:Y:S01]  /*60e0*/  FFMA.FTZ R5, R229, -UR20, R48 ;  /* 0x80000014e5057c23 */ /* 0x000fe20008010030 */
[----:B------:R-:W-:Y:S01]  /*60f0*/  ISETP.NE.AND P6, PT, R17, RZ, PT ;  /* 0x000000ff1100720c */ /* 0x000fe20003fc5270 */
[----:B------:R3:W-:Y:S01]  /*6100*/  MUFU.TANH R46, R3 ;  /* 0x00000003002e7308 */ /* 0x0007e20000002400 */
[----:B------:R-:W-:Y:S01]  /*6110*/  ISETP.GE.AND P0, PT, R103, R214, PT ;  /* 0x000000d66700720c */ /* 0x000fe20003f06270 */
[----:B------:R-:W-:Y:S01]  /*6120*/  FFMA.FTZ R17, R221, -UR20, R129 ;  /* 0x80000014dd117c23 */ /* 0x000fe20008010081 */
[----:B------:R-:W-:Y:S01]  /*6130*/  ISETP.LT.OR P1, PT, R101, R204, P1 ;  /* 0x000000cc6500720c */ /* 0x000fe20000f21670 */
[----:B-----5:R-:W-:Y:S01]  /*6140*/  FMUL.FTZ R18, R21, c[0x0][0x2ec] ;  /* 0x0000bb0015127a20 */ /* 0x020fe20000410000 */
[----:B------:R-:W-:-:S02]  /*6150*/  ISETP.GE.AND P2, PT, R102, R213, PT ;  /* 0x000000d56600720c */ /* 0x000fc40003f46270 */
[----:B------:R-:W-:Y:S01]  /*6160*/  P2R R7, PR, RZ, 0x2 ;  /* 0x00000002ff077803 */ /* 0x000fe20000000000 */
[----:B--2---:R-:W-:Y:S01]  /*6170*/  FFMA.FTZ R0, R231, -UR20, R50 ;  /* 0x80000014e7007c23 */ /* 0x004fe20008010032 */
[C---:B------:R-:W-:Y:S01]  /*6180*/  ISETP.GE.AND P1, PT, R102.reuse, R212, PT ;  /* 0x000000d46600720c */ /* 0x040fe20003f26270 */
[----:B------:R-:W-:Y:S01]  /*6190*/  MUFU.TANH R33, R18 ;  /* 0x0000001200217308 */ /* 0x000fe20000002400 */
[----:B------:R-:W-:Y:S02]  /*61a0*/  ISETP.LT.OR P5, PT, R102, R208, P2 ;  /* 0x000000d06600720c */ /* 0x000fe400017a1670 */
[----:B------:R-:W-:Y:S01]  /*61b0*/  FSEL R128, R0, -INF , !P6 ;  /* 0xff80000000807808 */ /* 0x000fe20007000000 */
[----:B-1----:R-:W-:Y:S01]  /*61c0*/  FFMA.FTZ R0, R224, -UR20, R44 ;  /* 0x80000014e0007c23 */ /* 0x002fe2000801002c */
[----:B------:R-:W-:Y:S01]  /*61d0*/  ISETP.LT.OR P6, PT, R103, R206, P0 ;  /* 0x000000ce6700720c */ /* 0x000fe200007c1670 */
[----:B---3--:R-:W-:Y:S01]  /*61e0*/  FFMA.FTZ R3, R242, -UR20, R237 ;  /* 0x80000014f2037c23 */ /* 0x008fe200080100ed */
[----:B------:R-:W-:-:S02]  /*61f0*/  ISETP.NE.AND P0, PT, R16, RZ, PT ;  /* 0x000000ff1000720c */ /* 0x000fc40003f05270 */
[----:B------:R-:W-:Y:S02]  /*6200*/  ISETP.LT.OR P4, PT, R102, R204, P1 ;  /* 0x000000cc6600720c */ /* 0x000fe40000f81670 */
[----:B------:R-:W-:Y:S01]  /*6210*/  FSEL R105, R3, -INF , !P0 ;  /* 0xff80000003697808 */ /* 0x000fe20004000000 */
[----:B------:R-:W-:Y:S01]  /*6220*/  FFMA.FTZ R3, R230, -UR20, R47 ;  /* 0x80000014e6037c23 */ /* 0x000fe2000801002f */
[----:B------:R-:W-:Y:S02]  /*6230*/  ISETP.GE.AND P0, PT, R103, R211, PT ;  /* 0x000000d36700720c */ /* 0x000fe40003f06270 */
[----:B------:R-:W-:Y:S01]  /*6240*/  ISETP.NE.AND P1, PT, R6, RZ, PT ;  /* 0x000000ff0600720c */ /* 0x000fe20003f25270 */
[----:B------:R-:W-:Y:S01]  /*6250*/  FMUL.FTZ R6, R31, c[0x0][0x2ec] ;  /* 0x0000bb001f067a20 */ /* 0x000fe20000410000 */
[----:B------:R-:W-:Y:S02]  /*6260*/  ISETP.LT.OR P0, PT, R103, R203, P0 ;  /* 0x000000cb6700720c */ /* 0x000fe40000701670 */
[----:B------:R-:W-:Y:S01]  /*6270*/  ISETP.NE.AND P2, PT, R7, RZ, PT ;  /* 0x000000ff0700720c */ /* 0x000fe20003f45270 */
[----:B------:R1:W-:Y:S01]  /*6280*/  MUFU.TANH R35, R6 ;  /* 0x0000000600237308 */ /* 0x0003e20000002400 */
[----:B------:R-:W-:Y:S01]  /*6290*/  FSEL R96, R0, -INF , !P1 ;  /* 0xff80000000607808 */ /* 0x000fe20004800000 */
[----:B------:R-:W-:Y:S01]  /*62a0*/  FFMA.FTZ R0, R223, -UR20, R19 ;  /* 0x80000014df007c23 */ /* 0x000fe20008010013 */
[----:B------:R-:W-:Y:S01]  /*62b0*/  FSEL R68, R5, -INF , !P2 ;  /* 0xff80000005447808 */ /* 0x000fe20005000000 */
[----:B------:R-:W-:Y:S01]  /*62c0*/  FMUL.FTZ R5, R20, c[0x0][0x2ec] ;  /* 0x0000bb0014057a20 */ /* 0x000fe20000410000 */
[C---:B------:R-:W-:Y:S01]  /*62d0*/  ISETP.GE.AND P2, PT, R103.reuse, R213, PT ;  /* 0x000000d56700720c */ /* 0x040fe20003f46270 */
[----:B------:R-:W-:Y:S01]  /*62e0*/  FMUL.FTZ R7, R30, c[0x0][0x2ec] ;  /* 0x0000bb001e077a20 */ /* 0x000fe20000410000 */
[C---:B------:R-:W-:Y:S01]  /*62f0*/  ISETP.GE.AND P1, PT, R103.reuse, R212, PT ;  /* 0x000000d46700720c */ /* 0x040fe20003f26270 */
[----:B------:R2:W-:Y:S01]  /*6300*/  MUFU.TANH R19, R5 ;  /* 0x0000000500137308 */ /* 0x0005e20000002400 */
[C---:B------:R-:W-:Y:S01]  /*6310*/  ISETP.LT.OR P2, PT, R103.reuse, R208, P2 ;  /* 0x000000d06700720c */ /* 0x040fe20001741670 */
[----:B------:R-:W-:Y:S01]  /*6320*/  HMMA.16816.F32 R28, R8, R64, R40 ;  /* 0x00000040081c723c */ /* 0x000fe20000001828 */
[----:B------:R-:W-:-:S02]  /*6330*/  ISETP.LT.OR P1, PT, R103, R204, P1 ;  /* 0x000000cc6700720c */ /* 0x000fc40000f21670 */
[----:B------:R-:W-:Y:S02]  /*6340*/  FSEL R149, R17, -INF , !P5 ;  /* 0xff80000011957808 */ /* 0x000fe40006800000 */
[----:B------:R-:W-:Y:S01]  /*6350*/  P2R R16, PR, RZ, 0x4 ;  /* 0x00000004ff107803 */ /* 0x000fe20000000000 */
[----:B------:R3:W5:Y:S01]  /*6360*/  MUFU.TANH R32, R7 ;  /* 0x0000000700207308 */ /* 0x0007620000002400 */
[----:B-1----:R-:W-:Y:S02]  /*6370*/  P2R R6, PR, RZ, 0x1 ;  /* 0x00000001ff067803 */ /* 0x002fe40000000000 */
[----:B------:R-:W-:Y:S02]  /*6380*/  ISETP.GE.AND P0, PT, R108, R214, PT ;  /* 0x000000d66c00720c */ /* 0x000fe40003f06270 */
[----:B------:R-:W-:Y:S01]  /*6390*/  FSEL R129, R0, -INF , !P3 ;  /* 0xff80000000817808 */ /* 0x000fe20005800000 */
[----:B------:R-:W-:Y:S01]  /*63a0*/  FMUL.FTZ R0, R22, c[0x0][0x2ec] ;  /* 0x0000bb0016007a20 */ /* 0x000fe20000410000 */
[----:B------:R-:W-:Y:S01]  /*63b0*/  ISETP.LT.OR P0, PT, R108, R206, P0 ;  /* 0x000000ce6c00720c */ /* 0x000fe20000701670 */
[----:B--2---:R-:W-:Y:S01]  /*63c0*/  FFMA.FTZ R5, R243, -UR20, R240 ;  /* 0x80000014f3057c23 */ /* 0x004fe200080100f0 */
[----:B------:R-:W-:Y:S01]  /*63d0*/  FSEL R127, R3, -INF , !P4 ;  /* 0xff800000037f7808 */ /* 0x000fe20006000000 */
[----:B----4-:R-:W-:Y:S01]  /*63e0*/  FFMA.FTZ R3, R227, -UR20, R49 ;  /* 0x80000014e3037c23 */ /* 0x010fe20008010031 */
[----:B------:R-:W-:-:S02]  /*63f0*/  P2R R17, PR, RZ, 0x1 ;  /* 0x00000001ff117803 */ /* 0x000fc40000000000 */
[----:B------:R-:W-:Y:S02]  /*6400*/  ISETP.GE.AND P0, PT, R108, R211, PT ;  /* 0x000000d36c00720c */ /* 0x000fe40003f06270 */
[----:B------:R-:W-:Y:S01]  /*6410*/  FSEL R104, R5, -INF , !P6 ;  /* 0xff80000005687808 */ /* 0x000fe20007000000 */
[----:B------:R-:W-:Y:S01]  /*6420*/  FFMA.FTZ R5, R228, -UR20, R239 ;  /* 0x80000014e4057c23 */ /* 0x000fe200080100ef */
[----:B---3--:R-:W-:Y:S01]  /*6430*/  P2R R7, PR, RZ, 0x2 ;  /* 0x00000002ff077803 */ /* 0x008fe20000000000 */
[----:B------:R-:W-:Y:S01]  /*6440*/  FMUL.FTZ R14, R30, c[0x0][0x2ec] ;  /* 0x0000bb001e0e7a20 */ /* 0x000fe20000410000 */
[----:B------:R-:W-:Y:S01]  /*6450*/  ISETP.GE.AND P1, PT, R108, R212, PT ;  /* 0x000000d46c00720c */ /* 0x000fe20003f26270 */
[----:B------:R-:W-:Y:S01]  /*6460*/  FMUL.FTZ R13, R31, c[0x0][0x2ec] ;  /* 0x0000bb001f0d7a20 */ /* 0x000fe20000410000 */
[----:B------:R-:W-:Y:S02]  /*6470*/  ISETP.NE.AND P6, PT, R16, RZ, PT ;  /* 0x000000ff1000720c */ /* 0x000fe40003fc5270 */
[----:B------:R-:W-:Y:S01]  /*6480*/  ISETP.LT.OR P3, PT, R108, R203, P0 ;  /* 0x000000cb6c00720c */ /* 0x000fe20000761670 */
[----:B------:R1:W2:Y:S01]  /*6490*/  MUFU.TANH R16, R0 ;  /* 0x0000000000107308 */ /* 0x0002a20000002400 */
[----:B------:R-:W-:-:S02]  /*64a0*/  ISETP.GE.AND P0, PT, R109, R214, PT ;  /* 0x000000d66d00720c */ /* 0x000fc40003f06270 */
[----:B------:R-:W-:Y:S02]  /*64b0*/  ISETP.LT.OR P4, PT, R108, R204, P1 ;  /* 0x000000cc6c00720c */ /* 0x000fe40000f81670 */
[----:B------:R-:W-:Y:S01]  /*64c0*/  ISETP.NE.AND P1, PT, R6, RZ, PT ;  /* 0x000000ff0600720c */ /* 0x000fe20003f25270 */
[----:B------:R-:W-:Y:S01]  /*64d0*/  FFMA.FTZ R6, R244, -UR20, R34 ;  /* 0x80000014f4067c23 */ /* 0x000fe20008010022 */
[----:B------:R-:W-:Y:S01]  /*64e0*/  FSEL R147, R5, -INF , !P6 ;  /* 0xff80000005937808 */ /* 0x000fe20007000000 */
[----:B-----5:R-:W-:Y:S01]  /*64f0*/  FFMA.FTZ R5, R202, -UR20, R32 ;  /* 0x80000014ca057c23 */ /* 0x020fe20008010020 */
[----:B------:R-:W-:Y:S02]  /*6500*/  ISETP.LT.OR P6, PT, R109, R206, P0 ;  /* 0x000000ce6d00720c */ /* 0x000fe400007c1670 */
[----:B------:R-:W-:Y:S02]  /*6510*/  ISETP.NE.AND P0, PT, R17, RZ, PT ;  /* 0x000000ff1100720c */ /* 0x000fe40003f05270 */
[----:B------:R-:W-:Y:S01]  /*6520*/  ISETP.GE.AND P2, PT, R108, R213, PT ;  /* 0x000000d56c00720c */ /* 0x000fe20003f46270 */
[----:B------:R-:W-:Y:S01]  /*6530*/  MUFU.TANH R17, R14 ;  /* 0x0000000e00117308 */ /* 0x000fe20000002400 */
[----:B------:R-:W-:Y:S01]  /*6540*/  FSEL R118, R6, -INF , !P0 ;  /* 0xff80000006767808 */ /* 0x000fe20004000000 */
[----:B-1----:R-:W-:Y:S01]  /*6550*/  FFMA.FTZ R0, R220, -UR20, R45 ;  /* 0x80000014dc007c23 */ /* 0x002fe2000801002d */
[----:B------:R-:W-:-:S02]  /*6560*/  ISETP.GE.AND P0, PT, R109, R211, PT ;  /* 0x000000d36d00720c */ /* 0x000fc40003f06270 */
[----:B------:R-:W-:Y:S02]  /*6570*/  ISETP.LT.OR P5, PT, R108, R208, P2 ;  /* 0x000000d06c00720c */ /* 0x000fe400017a1670 */
[----:B------:R-:W-:Y:S01]  /*6580*/  ISETP.NE.AND P2, PT, R7, RZ, PT ;  /* 0x000000ff0700720c */ /* 0x000fe20003f45270 */
[----:B------:R-:W-:Y:S01]  /*6590*/  FMUL.FTZ R7, R23, c[0x0][0x2ec] ;  /* 0x0000bb0017077a20 */ /* 0x000fe20000410000 */
[C---:B------:R-:W-:Y:S02]  /*65a0*/  ISETP.LT.OR P0, PT, R109.reuse, R203, P0 ;  /* 0x000000cb6d00720c */ /* 0x040fe40000701670 */
[----:B------:R-:W-:Y:S01]  /*65b0*/  FSEL R132, R0, -INF , !P1 ;  /* 0xff80000000847808 */ /* 0x000fe20004800000 */
[----:B------:R1:W3:Y:S01]  /*65c0*/  MUFU.TANH R18, R7 ;  /* 0x0000000700127308 */ /* 0x0002e20000002400 */
[----:B------:R-:W-:Y:S01]  /*65d0*/  ISETP.GE.AND P1, PT, R109, R212, PT ;  /* 0x000000d46d00720c */ /* 0x000fe20003f26270 */
[----:B------:R-:W-:Y:S01]  /*65e0*/  FMUL.FTZ R0, R29, c[0x0][0x2ec] ;  /* 0x0000bb001d007a20 */ /* 0x000fe20000410000 */
[----:B------:R-:W-:-:S02]  /*65f0*/  P2R R6, PR, RZ, 0x1 ;  /* 0x00000001ff067803 */ /* 0x000fc40000000000 */
[----:B------:R-:W-:Y:S01]  /*6600*/  FSEL R122, R3, -INF , !P2 ;  /* 0xff800000037a7808 */ /* 0x000fe20005000000 */
[----:B------:R-:W-:Y:S01]  /*6610*/  FFMA.FTZ R3, R225, -UR20, R19 ;  /* 0x80000014e1037c23 */ /* 0x000fe20008010013 */
[C---:B------:R-:W-:Y:S01]  /*6620*/  ISETP.GE.AND P0, PT, R110.reuse, R214, PT ;  /* 0x000000d66e00720c */ /* 0x040fe20003f06270 */
[----:B------:R2:W-:Y:S01]  /*6630*/  MUFU.TANH R21, R0 ;  /* 0x0000000000157308 */ /* 0x0005e20000002400 */
[C---:B------:R-:W-:Y:S02]  /*6640*/  ISETP.GE.AND P2, PT, R109.reuse, R213, PT ;  /* 0x000000d56d00720c */ /* 0x040fe40003f46270 */
[C---:B------:R-:W-:Y:S02]  /*6650*/  ISETP.LT.OR P1, PT, R109.reuse, R204, P1 ;  /* 0x000000cc6d00720c */ /* 0x040fe40000f21670 */
[----:B------:R-:W-:Y:S02]  /*6660*/  ISETP.LT.OR P0, PT, R110, R206, P0 ;  /* 0x000000ce6e00720c */ /* 0x000fe40000701670 */
[----:B------:R-:W-:Y:S01]  /*6670*/  ISETP.LT.OR P2, PT, R109, R208, P2 ;  /* 0x000000d06d00720c */ /* 0x000fe20001741670 */
[----:B-1----:R-:W-:Y:S01]  /*6680*/  FMUL.FTZ R7, R28, c[0x0][0x2ec] ;  /* 0x0000bb001c077a20 */ /* 0x002fe20000410000 */
[----:B------:R-:W-:Y:S01]  /*6690*/  FSEL R143, R5, -INF , !P5 ;  /* 0xff800000058f7808 */ /* 0x000fe20006800000 */
[----:B------:R-:W-:Y:S01]  /*66a0*/  FFMA.FTZ R5, R246, -UR20, R46 ;  /* 0x80000014f6057c23 */ /* 0x000fe2000801002e */
[----:B------:R-:W-:Y:S01]  /*66b0*/  P2R R12, PR, RZ, 0x4 ;  /* 0x00000004ff0c7803 */ /* 0x000fe20000000000 */
[----:B------:R1:W4:Y:S01]  /*66c0*/  MUFU.TANH R20, R7 ;  /* 0x0000000700147308 */ /* 0x0003220000002400 */
[----:B------:R-:W-:Y:S01]  /*66d0*/  FSEL R119, R3, -INF , !P4 ;  /* 0xff80000003777808 */ /* 0x000fe20006000000 */
[----:B------:R-:W-:Y:S01]  /*66e0*/  FFMA.FTZ R3, R201, -UR20, R33 ;  /* 0x80000014c9037c23 */ /* 0x000fe20008010021 */
[----:B------:R-:W-:Y:S01]  /*66f0*/  FSEL R136, R5, -INF , !P6 ;  /* 0xff80000005887808 */ /* 0x000fe20007000000 */
[----:B--2---:R-:W-:Y:S01]  /*6700*/  FFMA.FTZ R0, R217, -UR20, R16 ;  /* 0x80000014d9007c23 */ /* 0x004fe20008010010 */
[----:B------:R-:W-:Y:S01]  /*6710*/  P2R R16, PR, RZ, 0x1 ;  /* 0x00000001ff107803 */ /* 0x000fe20000000000 */
[----:B------:R-:W-:Y:S01]  /*6720*/  FFMA.FTZ R5, R219, -UR20, R35 ;  /* 0x80000014db057c23 */ /* 0x000fe20008010023 */
[----:B------:R-:W-:Y:S01]  /*6730*/  ISETP.GE.AND P0, PT, R110, R211, PT ;  /* 0x000000d36e00720c */ /* 0x000fe20003f06270 */
[----:B------:R2:W-:Y:S01]  /*6740*/  MUFU.TANH R19, R13 ;  /* 0x0000000d00137308 */ /* 0x0005e20000002400 */
[----:B------:R-:W-:Y:S01]  /*6750*/  FSEL R126, R0, -INF , !P3 ;  /* 0xff800000007e7808 */ /* 0x000fe20005800000 */
[----:B---3--:R-:W-:Y:S01]  /*6760*/  FFMA.FTZ R0, R187, -UR20, R18 ;  /* 0x80000014bb007c23 */ /* 0x008fe20008010012 */
[----:B------:R-:W-:-:S02]  /*6770*/  ISETP.NE.AND P6, PT, R12, RZ, PT ;  /* 0x000000ff0c00720c */ /* 0x000fc40003fc5270 */
[C---:B------:R-:W-:Y:S02]  /*6780*/  ISETP.LT.OR P3, PT, R110.reuse, R203, P0 ;  /* 0x000000cb6e00720c */ /* 0x040fe40000761670 */
[----:B------:R-:W-:Y:S02]  /*6790*/  ISETP.GE.AND P0, PT, R111, R214, PT ;  /* 0x000000d66f00720c */ /* 0x000fe40003f06270 */
[----:B-1----:R-:W-:Y:S02]  /*67a0*/  P2R R7, PR, RZ, 0x2 ;  /* 0x00000002ff077803 */ /* 0x002fe40000000000 */
[----:B------:R-:W-:Y:S02]  /*67b0*/  ISETP.GE.AND P1, PT, R110, R212, PT ;  /* 0x000000d46e00720c */ /* 0x000fe40003f26270 */
[----:B------:R-:W-:Y:S01]  /*67c0*/  FSEL R140, R5, -INF , !P6 ;  /* 0xff800000058c7808 */ /* 0x000fe20007000000 */
[----:B------:R-:W-:Y:S01]  /*67d0*/  FFMA.FTZ R5, R184, -UR20, R133 ;  /* 0x80000014b8057c23 */ /* 0x000fe20008010085 */
[----:B------:R-:W-:Y:S01]  /*67e0*/  ISETP.LT.OR P4, PT, R110, R204, P1 ;  /* 0x000000cc6e00720c */ /* 0x000fe20000f81670 */
[----:B--2---:R-:W-:Y:S01]  /*67f0*/  HMMA.16816.F32 R12, R8, R66, R36 ;  /* 0x00000042080c723c */ /* 0x004fe20000001824 */
[----:B------:R-:W-:Y:S01]  /*6800*/  ISETP.NE.AND P1, PT, R6, RZ, PT ;  /* 0x000000ff0600720c */ /* 0x000fe20003f25270 */
[----:B------:R-:W-:Y:S01]  /*6810*/  FMUL.FTZ R6, R24, c[0x0][0x2ec] ;  /* 0x0000bb0018067a20 */ /* 0x000fe20000410000 */
[----:B------:R-:W-:Y:S01]  /*6820*/  ISETP.LT.OR P6, PT, R111, R206, P0 ;  /* 0x000000ce6f00720c */ /* 0x000fe200007c1670 */
[----:B------:R-:W1:Y:S01]  /*6830*/  MUFU.TANH R9, R27 ;  /* 0x0000001b00097308 */ /* 0x000e620000002400 */
[----:B------:R-:W-:-:S02]  /*6840*/  ISETP.NE.AND P0, PT, R16, RZ, PT ;  /* 0x000000ff1000720c */ /* 0x000fc40003f05270 */
[-C--:B------:R-:W-:Y:S02]  /*6850*/  ISETP.GE.AND P2, PT, R110, R213.reuse, PT ;  /* 0x000000d56e00720c */ /* 0x080fe40003f46270 */
[----:B------:R-:W-:Y:S01]  /*6860*/  FSEL R121, R0, -INF , !P1 ;  /* 0xff80000000797808 */ /* 0x000fe20004800000 */
[----:B----4-:R-:W-:Y:S01]  /*6870*/  FFMA.FTZ R0, R186, -UR20, R20 ;  /* 0x80000014ba007c23 */ /* 0x010fe20008010014 */
[----:B------:R-:W-:Y:S01]  /*6880*/  ISETP.LT.OR P5, PT, R110, R208, P2 ;  /* 0x000000d06e00720c */ /* 0x000fe200017a1670 */
[----:B------:R2:W3:Y:S01]  /*6890*/  MUFU.TANH R10, R6 ;  /* 0x00000006000a7308 */ /* 0x0004e20000002400 */
[----:B------:R-:W-:Y:S02]  /*68a0*/  ISETP.NE.AND P2, PT, R7, RZ, PT ;  /* 0x000000ff0700720c */ /* 0x000fe40003f45270 */
[----:B------:R-:W-:Y:S02]  /*68b0*/  ISETP.GE.AND P1, PT, R111, R212, PT ;  /* 0x000000d46f00720c */ /* 0x000fe40003f26270 */
[----:B------:R-:W-:Y:S01]  /*68c0*/  FSEL R74, R3, -INF , !P2 ;  /* 0xff800000034a7808 */ /* 0x000fe20005000000 */
[----:B------:R-:W-:Y:S01]  /*68d0*/  FFMA.FTZ R3, R180, -UR20, R17 ;  /* 0x80000014b4037c23 */ /* 0x000fe20008010011 */
[----:B------:R-:W-:Y:S01]  /*68e0*/  ISETP.GE.AND P2, PT, R111, R213, PT ;  /* 0x000000d56f00720c */ /* 0x000fe20003f46270 */
[----:B-1----:R-:W-:Y:S01]  /*68f0*/  FFMA.FTZ R9, R167, -UR20, R9 ;  /* 0x80000014a7097c23 */ /* 0x002fe20008010009 */
[----:B------:R-:W-:-:S02]  /*6900*/  FSEL R137, R0, -INF , !P4 ;  /* 0xff80000000897808 */ /* 0x000fc40006000000 */
[----:B------:R-:W-:Y:S01]  /*6910*/  ISETP.LT.OR P2, PT, R111, R208, P2 ;  /* 0x000000d06f00720c */ /* 0x000fe20001741670 */
[----:B------:R-:W-:Y:S01]  /*6920*/  FMUL.FTZ R13, R13, c[0x0][0x2ec] ;  /* 0x0000bb000d0d7a20 */ /* 0x000fe20000410000 */
[----:B------:R-:W-:Y:S01]  /*6930*/  ISETP.LT.OR P1, PT, R111, R204, P1 ;  /* 0x000000cc6f00720c */ /* 0x000fe20000f21670 */
[----:B------:R-:W-:Y:S01]  /*6940*/  FMUL.FTZ R12, R12, c[0x0][0x2ec] ;  /* 0x0000bb000c0c7a20 */ /* 0x000fe20000410000 */
[----:B------:R-:W-:Y:S01]  /*6950*/  P2R R7, PR, RZ, 0x4 ;  /* 0x00000004ff077803 */ /* 0x000fe20000000000 */
[----:B--2---:R-:W-:Y:S01]  /*6960*/  FFMA.FTZ R6, R247, -UR20, R245 ;  /* 0x80000014f7067c23 */ /* 0x004fe200080100f5 */
[----:B------:R-:W-:Y:S01]  /*6970*/  ISETP.GE.AND P2, PT, R116, R213, PT ;  /* 0x000000d57400720c */ /* 0x000fe20003f46270 */
[----:B------:R-:W-:Y:S01]  /*6980*/  MUFU.TANH R13, R13 ;  /* 0x0000000d000d7308 */ /* 0x000fe20000002400 */
[----:B------:R-:W-:Y:S01]  /*6990*/  ISETP.NE.AND P4, PT, R7, RZ, PT ;  /* 0x000000ff0700720c */ /* 0x000fe20003f85270 */
[----:B------:R-:W-:Y:S01]  /*69a0*/  FMUL.FTZ R7, R14, c[0x0][0x2ec] ;  /* 0x0000bb000e077a20 */ /* 0x000fe20000410000 */
[----:B------:R-:W-:Y:S01]  /*69b0*/  FSEL R125, R6, -INF , !P0 ;  /* 0xff800000067d7808 */ /* 0x000fe20004000000 */
[----:B------:R-:W-:Y:S01]  /*69c0*/  FMUL.FTZ R15, R15, c[0x0][0x2ec] ;  /* 0x0000bb000f0f7a20 */ /* 0x000fe20000410000 */
[----:B------:R-:W-:-:S02]  /*69d0*/  ISETP.GE.AND P0, PT, R111, R211, PT ;  /* 0x000000d36f00720c */ /* 0x000fc40003f06270 */
[----:B------:R-:W-:Y:S01]  /*69e0*/  FSEL R150, R5, -INF , !P5 ;  /* 0xff80000005967808 */ /* 0x000fe20006800000 */
[----:B------:R-:W-:Y:S01]  /*69f0*/  FFMA.FTZ R5, R248, -UR20, R135 ;  /* 0x80000014f8057c23 */ /* 0x000fe20008010087 */
[----:B------:R-:W-:Y:S01]  /*6a00*/  ISETP.LT.OR P0, PT, R111, R203, P0 ;  /* 0x000000cb6f00720c */ /* 0x000fe20000701670 */
[----:B------:R-:W-:Y:S01]  /*6a10*/  MUFU.TANH R7, R7 ;  /* 0x0000000700077308 */ /* 0x000fe20000002400 */
[----:B------:R-:W-:Y:S01]  /*6a20*/  FSEL R142, R3, -INF , !P3 ;  /* 0xff800000038e7808 */ /* 0x000fe20005800000 */
[----:B------:R-:W-:Y:S01]  /*6a30*/  FFMA.FTZ R3, R183, -UR20, R21 ;  /* 0x80000014b7037c23 */ /* 0x000fe20008010015 */
[----:B------:R-:W-:Y:S02]  /*6a40*/  P2R R6, PR, RZ, 0x1 ;  /* 0x00000001ff067803 */ /* 0x000fe40000000000 */
[C---:B------:R-:W-:Y:S02]  /*6a50*/  ISETP.GE.AND P0, PT, R116.reuse, R214, PT ;  /* 0x000000d67400720c */ /* 0x040fe40003f06270 */
[----:B------:R-:W-:Y:S01]  /*6a60*/  P2R R8, PR, RZ, 0x2 ;  /* 0x00000002ff087803 */ /* 0x000fe20000000000 */
[----:B------:R-:W1:Y:S01]  /*6a70*/  MUFU.TANH R12, R12 ;  /* 0x0000000c000c7308 */ /* 0x000e620000002400 */
[----:B------:R-:W-:-:S02]  /*6a80*/  ISETP.LT.OR P0, PT, R116, R206, P0 ;  /* 0x000000ce7400720c */ /* 0x000fc40000701670 */
[C---:B------:R-:W-:Y:S02]  /*6a90*/  ISETP.GE.AND P1, PT, R116.reuse, R212, PT ;  /* 0x000000d47400720c */ /* 0x040fe40003f26270 */
[----:B------:R-:W-:Y:S02]  /*6aa0*/  P2R R0, PR, RZ, 0x1 ;  /* 0x00000001ff007803 */ /* 0x000fe40000000000 */
[----:B------:R-:W-:Y:S02]  /*6ab0*/  ISETP.LT.OR P5, PT, R116, R208, P2 ;  /* 0x000000d07400720c */ /* 0x000fe400017a1670 */
[----:B------:R-:W-:Y:S01]  /*6ac0*/  ISETP.NE.AND P3, PT, R0, RZ, PT ;  /* 0x000000ff0000720c */ /* 0x000fe20003f65270 */
[----:B------:R-:W-:Y:S01]  /*6ad0*/  FFMA.FTZ R0, R181, -UR20, R134 ;  /* 0x80000014b5007c23 */ /* 0x000fe20008010086 */
[----:B------:R-:W-:Y:S02]  /*6ae0*/  ISETP.GE.AND P0, PT, R116, R211, PT ;  /* 0x000000d37400720c */ /* 0x000fe40003f06270 */
[----:B------:R-:W-:Y:S01]  /*6af0*/  FSEL R124, R5, -INF , !P6 ;  /* 0xff800000057c7808 */ /* 0x000fe20007000000 */
[----:B---3--:R-:W-:Y:S01]  /*6b00*/  FFMA.FTZ R5, R249, -UR20, R10 ;  /* 0x80000014f9057c23 */ /* 0x008fe2000801000a */
[----:B------:R-:W-:Y:S01]  /*6b10*/  ISETP.NE.AND P2, PT, R6, RZ, PT ;  /* 0x000000ff0600720c */ /* 0x000fe20003f45270 */
[----:B------:R-:W-:Y:S01]  /*6b20*/  FFMA.FTZ R10, R250, -UR20, R25 ;  /* 0x80000014fa0a7c23 */ /* 0x000fe20008010019 */
[----:B------:R-:W-:-:S02]  /*6b30*/  ISETP.LT.OR P6, PT, R116, R204, P1 ;  /* 0x000000cc7400720c */ /* 0x000fc40000fc1670 */
[----:B------:R-:W-:Y:S02]  /*6b40*/  P2R R6, PR, RZ, 0x20 ;  /* 0x00000020ff067803 */ /* 0x000fe40000000000 */
[----:B------:R-:W-:Y:S01]  /*6b50*/  ISETP.NE.AND P1, PT, R8, RZ, PT ;  /* 0x000000ff0800720c */ /* 0x000fe20003f25270 */
[----:B-1----:R-:W-:Y:S01]  /*6b60*/  FFMA.FTZ R8, R175, -UR20, R12 ;  /* 0x80000014af087c23 */ /* 0x002fe2000801000c */
[----:B------:R-:W-:Y:S02]  /*6b70*/  ISETP.LT.OR P5, PT, R116, R203, P0 ;  /* 0x000000cb7400720c */ /* 0x000fe400007a1670 */
[----:B------:R-:W-:Y:S01]  /*6b80*/  FSEL R148, R0, -INF , !P4 ;  /* 0xff80000000947808 */ /* 0x000fe20006000000 */
[----:B------:R-:W-:Y:S01]  /*6b90*/  FFMA.FTZ R0, R179, -UR20, R19 ;  /* 0x80000014b3007c23 */ /* 0x000fe20008010013 */
[----:B------:R-:W-:Y:S02]  /*6ba0*/  ISETP.GE.AND P0, PT, R117, R214, PT ;  /* 0x000000d67500720c */ /* 0x000fe40003f06270 */
[----:B------:R-:W-:Y:S01]  /*6bb0*/  FSEL R135, R3, -INF , !P1 ;  /* 0xff80000003877808 */ /* 0x000fe20004800000 */
[----:B------:R-:W-:Y:S01]  /*6bc0*/  FFMA.FTZ R3, R178, -UR20, R26 ;  /* 0x80000014b2037c23 */ /* 0x000fe2000801001a */
[----:B------:R-:W-:-:S02]  /*6bd0*/  ISETP.LT.OR P4, PT, R117, R206, P0 ;  /* 0x000000ce7500720c */ /* 0x000fc40000781670 */
[C---:B------:R-:W-:Y:S02]  /*6be0*/  ISETP.GE.AND P1, PT, R117.reuse, R213, PT ;  /* 0x000000d57500720c */ /* 0x040fe40003f26270 */
[----:B------:R-:W-:Y:S01]  /*6bf0*/  FSEL R141, R0, -INF , !P2 ;  /* 0xff800000008d7808 */ /* 0x000fe20005000000 */
[----:B------:R-:W-:Y:S01]  /*6c00*/  IMAD.IADD R0, R222, 0x1, R145 ;  /* 0x00000001de007824 */ /* 0x000fe200078e0291 */
[C---:B------:R-:W-:Y:S02]  /*6c10*/  ISETP.GE.AND P0, PT, R117.reuse, R212, PT ;  /* 0x000000d47500720c */ /* 0x040fe40003f06270 */
[----:B------:R-:W-:Y:S02]  /*6c20*/  ISETP.GE.AND P2, PT, R117, R211, PT ;  /* 0x000000d37500720c */ /* 0x000fe40003f46270 */
[----:B------:R-:W-:Y:S02]  /*6c30*/  FSEL R120, R5, -INF , !P3 ;  /* 0xff80000005787808 */ /* 0x000fe40005800000 */
[C---:B------:R-:W-:Y:S01]  /*6c40*/  ISETP.LT.OR P3, PT, R117.reuse, R208, P1 ;  /* 0x000000d07500720c */ /* 0x040fe20000f61670 */
[----:B------:R-:W1:Y:S01]  /*6c50*/  MUFU.TANH R5, R15 ;  /* 0x0000000f00057308 */ /* 0x000e620000002400 */
[----:B------:R-:W-:-:S02]  /*6c60*/  ISETP.LT.OR P1, PT, R117, R204, P0 ;  /* 0x000000cc7500720c */ /* 0x000fc40000721670 */
[----:B------:R-:W-:Y:S02]  /*6c70*/  ISETP.LT.OR P0, PT, R117, R203, P2 ;  /* 0x000000cb7500720c */ /* 0x000fe40001701670 */
[----:B------:R-:W-:Y:S01]  /*6c80*/  ISETP.NE.AND P2, PT, R6, RZ, PT ;  /* 0x000000ff0600720c */ /* 0x000fe20003f45270 */
[----:B------:R-:W-:Y:S01]  /*6c90*/  FFMA.FTZ R6, R170, -UR20, R7 ;  /* 0x80000014aa067c23 */ /* 0x000fe20008010007 */
[----:B------:R-:W-:Y:S01]  /*6ca0*/  FSEL R134, R8, -INF , !P6 ;  /* 0xff80000008867808 */ /* 0x000fe20007000000 */
[----:B------:R-:W-:Y:S01]  /*6cb0*/  FFMA.FTZ R7, R146, -UR20, R13 ;  /* 0x8000001492077c23 */ /* 0x000fe2000801000d */
[----:B------:R-:W-:Y:S02]  /*6cc0*/  FSEL R146, R3, -INF , !P2 ;  /* 0xff80000003927808 */ /* 0x000fe40005000000 */
[----:B------:R-:W-:Y:S02]  /*6cd0*/  PLOP3.LUT P2, PT, PT, PT, UP0, 0x80, 0x0 ;  /* 0x000000000000781c */ /* 0x000fe40003f4f008 */
[----:B------:R-:W-:-:S02]  /*6ce0*/  IADD3 R202, R199, 0x800, RZ ;  /* 0x00000800c7ca7810 */ /* 0x000fc40007ffe0ff */
[----:B------:R-:W-:Y:S01]  /*6cf0*/  P2R R3, PR, RZ, 0x4 ;  /* 0x00000004ff037803 */ /* 0x000fe20000000000 */
[----:B-1----:R-:W-:Y:S01]  /*6d00*/  FFMA.FTZ R5, R123, -UR20, R5 ;  /* 0x800000147b057c23 */ /* 0x002fe20008010005 */
[----:B------:R-:W-:Y:S02]  /*6d10*/  IADD3 R201, R199, 0x1000, RZ ;  /* 0x00001000c7c97810 */ /* 0x000fe40007ffe0ff */
[----:B------:R-:W-:Y:S02]  /*6d20*/  ISETP.NE.AND P6, PT, R3, RZ, PT ;  /* 0x000000ff0300720c */ /* 0x000fe40003fc5270 */
[----:B------:R-:W-:Y:S02]  /*6d30*/  IADD3 R200, R199, 0x1800, RZ ;  /* 0x00001800c7c87810 */ /* 0x000fe40007ffe0ff */
[----:B------:R-:W-:Y:S02]  /*6d40*/  FSEL R138, R6, -INF , !P5 ;  /* 0xff800000068a7808 */ /* 0x000fe40006800000 */
[----:B------:R-:W-:-:S02]  /*6d50*/  FSEL R123, R10, -INF , !P4 ;  /* 0xff8000000a7b7808 */ /* 0x000fc40006000000 */
[----:B------:R-:W-:Y:S02]  /*6d60*/  FSEL R145, R9, -INF , !P3 ;  /* 0xff80000009917808 */ /* 0x000fe40005800000 */
[----:B------:R-:W-:Y:S02]  /*6d70*/  FSEL R133, R7, -INF , !P1 ;  /* 0xff80000007857808 */ /* 0x000fe40004800000 */
[----:B------:R-:W-:Y:S01]  /*6d80*/  FSEL R139, R5, -INF , !P0 ;  /* 0xff800000058b7808 */ /* 0x000fe20004000000 */
[----:B------:R-:W-:Y:S05]  /*6d90*/  @!P6 BRA `(.L_x_2081) ;  /* 0x000003600000e947 */ /* 0x000fea0003800000 */
[----:B------:R-:W2:Y:S04]  /*6da0*/  LDL.64 R152, [R1+0x8] ;  /* 0x0000080001987983 */ /* 0x000ea80000100a00 */
[----:B------:R-:W3:Y:S01]  /*6db0*/  LDL.64 R154, [R1+0x10] ;  /* 0x00001000019a7983 */ /* 0x000ee20000100a00 */
[----:B------:R-:W-:-:S04]  /*6dc0*/  UIADD3 UR13, UR8, -0x2, URZ ;  /* 0xfffffffe080d7890 */ /* 0x000fc8000fffe03f */
[----:B------:R-:W-:Y:S02]  /*6dd0*/  USHF.R.S32.HI UR12, URZ, 0x1f, UR13 ;  /* 0x0000001f3f0c7899 */ /* 0x000fe4000801140d */
[----:B------:R-:W-:Y:S01]  /*6de0*/  UIMAD UR7, UR7, UR13, URZ ;  /* 0x0000000d070772a4 */ /* 0x000fe2000f8e023f */
[----:B------:R-:W-:-:S03]  /*6df0*/  IMAD.U32 R5, RZ, RZ, UR6 ;  /* 0x00000006ff057e24 */ /* 0x000fc6000f8e00ff */
[----:B------:R-:W-:Y:S01]  /*6e00*/  UIMAD UR7, UR12, UR23, UR7 ;  /* 0x000000170c0772a4 */ /* 0x000fe2000f8e0207 */
[----:B------:R-:W-:Y:S01]  /*6e10*/  IMAD.U32 R8, RZ, RZ, UR6 ;  /* 0x00000006ff087e24 */ /* 0x000fe2000f8e00ff */
[----:B------:R-:W-:Y:S01]  /*6e20*/  BSSY B0, `(.L_x_2082) ;  /* 0x000002c000007945 */ /* 0x000fe20003800000 */
[----:B--2---:R-:W-:Y:S01]  /*6e30*/  ISETP.GE.AND P0, PT, R152, c[0x0][0x220], PT ;  /* 0x0000880098007a0c */ /* 0x004fe20003f06270 */
[----:B---3--:R-:W-:-:S05]  /*6e40*/  IMAD.WIDE.U32 R6, R251, UR13, R154 ;  /* 0x0000000dfb067c25 */ /* 0x008fca000f8e009a */
[----:B------:R-:W-:-:S07]  /*6e50*/  IADD3 R9, R7, UR7, RZ ;  /* 0x0000000707097c10 */ /* 0x000fce000fffe0ff */
[----:B------:R-:W-:Y:S01]  /*6e60*/  @!P0 IMAD.MOV.U32 R16, RZ, RZ, c[0x0][0x19c] ;  /* 0x00006700ff108624 */ /* 0x000fe200078e00ff */
[C---:B------:R-:W-:Y:S02]  /*6e70*/  @!P0 IADD3 R3, P2, R6.reuse, UR27, RZ ;  /* 0x0000001b06038c10 */ /* 0x040fe4000ff5e0ff */
[----:B------:R-:W-:Y:S02]  /*6e80*/  @!P0 LEA R5, P1, R5, R6, 0x5 ;  /* 0x0000000605058211 */ /* 0x000fe400078228ff */
[----:B------:R-:W-:Y:S02]  /*6e90*/  @!P0 LEA R14, P4, R6, c[0x0][0x168], 0x1 ;  /* 0x00005a00060e8a11 */ /* 0x000fe400078808ff */
[----:B------:R-:W-:Y:S02]  /*6ea0*/  @!P0 LEA R12, P3, R3, c[0x0][0x168], 0x1 ;  /* 0x00005a00030c8a11 */ /* 0x000fe400078608ff */
[----:B------:R-:W-:Y:S02]  /*6eb0*/  @!P0 IADD3.X R11, R9, UR26, RZ, P2, !PT ;  /* 0x0000001a090b8c10 */ /* 0x000fe400097fe4ff */
[----:B------:R-:W-:-:S02]  /*6ec0*/  @!P0 LEA.HI.X R16, R8, R9, R16, 0x5, P1 ;  /* 0x0000000908108211 */ /* 0x000fc400008f2c10 */
[----:B------:R-:W-:Y:S02]  /*6ed0*/  @!P0 LEA R10, P1, R5, c[0x0][0x168], 0x1 ;  /* 0x00005a00050a8a11 */ /* 0x000fe400078208ff */
[----:B------:R-:W-:Y:S02]  /*6ee0*/  @!P0 LEA.HI.X R15, R6, c[0x0][0x16c], R9, 0x1, P4 ;  /* 0x00005b00060f8a11 */ /* 0x000fe400020f0c09 */
        /* <DEDUP_REMOVED lines=31> */
.L_x_2083:
[----:B------:R-:W-:Y:S05]  /*70e0*/  BSYNC B0 ;  /* 0x0000000000007941 */ /* 0x000fea0003800000 */
.L_x_2082:
[----:B------:R-:W0:Y:S02]  /*70f0*/  LDGDEPBAR ;  /* 0x00000000000079af */ /* 0x000e240000000000 */
.L_x_2081:
        /* <DEDUP_REMOVED lines=109> */
[----:B--2---:R-:W-:-:S06]  /*77d0*/  FFMA.FTZ R0, R57, c[0x0][0x23c], -R12 ;  /* 0x00008f0039007a23 */ /* 0x004fcc000001080c */
        /* <DEDUP_REMOVED lines=12> */
[----:B---3--:R-:W-:-:S07]  /*78a0*/  FFMA.FTZ R6, R83, c[0x0][0x23c], -R12 ;  /* 0x00008f0053067a23 */ /* 0x008fce000001080c */
[----:B------:R1:W2:Y:S02]  /*78b0*/  MUFU.EX2 R216, R6 ;  /* 0x0000000600d87308 */ /* 0x0002a40000000800 */
[----:B-1----:R-:W1:Y:S02]  /*78c0*/  SHFL.BFLY PT, R6, R5, 0x1, 0x1f ;  /* 0x0c201f0005067f89 */ /* 0x002e6400000e0000 */
[----:B-1----:R-:W-:Y:S02]  /*78d0*/  FMNMX.FTZ R72, R5, R6, !PT ;  /* 0x0000000605487209 */ /* 0x002fe40007810000 */
        /* <DEDUP_REMOVED lines=31> */
[-C--:B------:R-:W-:Y:S08]  /*7ad0*/  HMMA.16816.F32 R52, R4, R18.reuse, RZ ;  /* 0x000000120434723c */ /* 0x080ff000000018ff */
[----:B------:R-:W-:Y:S01]  /*7ae0*/  HMMA.16816.F32 R112, R8, R18, RZ ;  /* 0x000000120870723c */ /* 0x000fe200000018ff */
[----:B-1----:R-:W-:Y:S01]  /*7af0*/  FFMA.FTZ R2, R69, c[0x0][0x23c], -R13 ;  /* 0x00008f0045027a23 */ /* 0x002fe2000001080d */
[----:B---3--:R-:W-:-:S03]  /*7b00*/  F2FP.PACK_AB R4, R183, R180 ;  /* 0x000000b4b704723e */ /* 0x008fc600000000ff */
[----:B------:R1:W-:Y:S02]  /*7b10*/  MUFU.EX2 R182, R2 ;  /* 0x0000000200b67308 */ /* 0x0003e40000000800 */
[----:B-1----:R-:W-:-:S06]  /*7b20*/  FFMA.FTZ R2, R68, c[0x0][0x23c], -R13 ;  /* 0x00008f0044027a23 */ /* 0x002fcc000001080d */
[----:B------:R1:W3:Y:S02]  /*7b30*/  MUFU.EX2 R181, R2 ;  /* 0x0000000200b57308 */ /* 0x0002e40000000800 */
[--C-:B-1----:R-:W-:Y:S01]  /*7b40*/  FFMA.FTZ R2, R84, c[0x0][0x23c], -R12.reuse ;  /* 0x00008f0054027a23 */ /* 0x102fe2000001080c */
[----:B---3--:R-:W-:Y:S01]  /*7b50*/  F2FP.PACK_AB R6, R181, R182 ;  /* 0x000000b6b506723e */ /* 0x008fe200000000ff */
[----:B------:R-:W-:Y:S04]  /*7b60*/  HMMA.16816.F32 R84, R8, R20, RZ ;  /* 0x000000140854723c */ /* 0x000fe800000018ff */
[----:B------:R1:W-:Y:S02]  /*7b70*/  MUFU.EX2 R172, R2 ;  /* 0x0000000200ac7308 */ /* 0x0003e40000000800 */
[----:B-1----:R-:W-:-:S02]  /*7b80*/  FFMA.FTZ R2, R100, c[0x0][0x23c], -R12 ;  /* 0x00008f0064027a23 */ /* 0x002fc4000001080c */
[C---:B------:R-:W-:Y:S04]  /*7b90*/  HMMA.16816.F32 R100, R8.reuse, R22, RZ ;  /* 0x000000160864723c */ /* 0x040fe800000018ff */
[----:B------:R1:W3:Y:S04]  /*7ba0*/  MUFU.EX2 R176, R2 ;  /* 0x0000000200b07308 */ /* 0x0002e80000000800 */
[C---:B------:R-:W-:Y:S08]  /*7bb0*/  HMMA.16816.F32 R20, R8.reuse, R16, RZ ;  /* 0x000000100814723c */ /* 0x040ff000000018ff */
[----:B------:R-:W-:Y:S01]  /*7bc0*/  HMMA.16816.F32 R16, R8, R40, RZ ;  /* 0x000000280810723c */ /* 0x000fe200000018ff */
[----:B-1----:R-:W-:Y:S01]  /*7bd0*/  FFMA.FTZ R2, R97, c[0x0][0x23c], -R12 ;  /* 0x00008f0061027a23 */ /* 0x002fe2000001080c */
[----:B---3--:R-:W-:-:S03]  /*7be0*/  F2FP.PACK_AB R5, R176, R172 ;  /* 0x000000acb005723e */ /* 0x008fc600000000ff */
[----:B------:R1:W-:Y:S02]  /*7bf0*/  MUFU.EX2 R175, R2 ;  /* 0x0000000200af7308 */ /* 0x0003e40000000800 */
[----:B-1----:R-:W-:Y:S02]  /*7c00*/  FFMA.FTZ R2, R96, c[0x0][0x23c], -R12 ;  /* 0x00008f0060027a23 */ /* 0x002fe4000001080c */
[----:B------:R-:W-:Y:S01]  /*7c10*/  HMMA.16816.F32 R96, R8, R42, RZ ;  /* 0x0000002a0860723c */ /* 0x000fe200000018ff */
[----:B------:R-:W-:Y:S03]  /*7c20*/  LDSM.16.MT88.4 R8, [R190+0x7000] ;  /* 0x00700000be08783b */ /* 0x000fe60000004200 */
        /* <DEDUP_REMOVED lines=13> */
[----:B------:R-:W-:Y:S01]  /*7d00*/  HMMA.16816.F32 R44, R4, R38, R44 ;  /* 0x00000026042c723c */ /* 0x000fe2000000182c */
[----:B-1----:R-:W-:-:S07]  /*7d10*/  FFMA.FTZ R2, R104, c[0x0][0x23c], -R3 ;  /* 0x00008f0068027a23 */ /* 0x002fce0000010803 */
[C---:B------:R-:W-:Y:S01]  /*7d20*/  HMMA.16816.F32 R104, R4.reuse, R32, R64 ;  /* 0x000000200468723c */ /* 0x040fe20000001840 */
[----:B------:R1:W-:Y:S07]  /*7d30*/  MUFU.EX2 R168, R2 ;  /* 0x0000000200a87308 */ /* 0x0003ee0000000800 */
[----:B------:R-:W-:Y:S07]  /*7d40*/  HMMA.16816.F32 R64, R4, R36, R48 ;  /* 0x000000240440723c */ /* 0x000fee0000001830 */
[----:B------:R-:W-:-:S02]  /*7d50*/  F2FP.PACK_AB R4, R218, R187 ;  /* 0x000000bbda04723e */ /* 0x000fc400000000ff */
[----:B--2---:R-:W-:Y:S01]  /*7d60*/  F2FP.PACK_AB R6, R170, R171 ;  /* 0x000000abaa06723e */ /* 0x004fe200000000ff */
[----:B-1----:R-:W-:-:S04]  /*7d70*/  FFMA.FTZ R2, R144, c[0x0][0x23c], -R0 ;  /* 0x00008f0090027a23 */ /* 0x002fc80000010800 */
        /* <DEDUP_REMOVED lines=14> */
[----:B-1----:R-:W-:-:S03]  /*7e60*/  FFMA.FTZ R2, R127, c[0x0][0x23c], -R13 ;  /* 0x00008f007f027a23 */ /* 0x002fc6000001080d */
[----:B------:R-:W-:Y:S01]  /*7e70*/  LDSM.16.MT88.4 R92, [R189+0x7800] ;  /* 0x00780000bd5c783b */ /* 0x000fe20000004200 */
[----:B------:R1:W-:Y:S02]  /*7e80*/  MUFU.EX2 R161, R2 ;  /* 0x0000000200a17308 */ /* 0x0003e40000000800 */
[C---:B------:R-:W-:Y:S08]  /*7e90*/  HMMA.16816.F32 R48, R4.reuse, R32, R84 ;  /* 0x000000200430723c */ /* 0x040ff00000001854 */
[----:B------:R-:W-:Y:S01]  /*7ea0*/  HMMA.16816.F32 R32, R4, R34, R100 ;  /* 0x000000220420723c */ /* 0x000fe20000001864 */
[----:B-1----:R-:W-:-:S04]  /*7eb0*/  FFMA.FTZ R2, R122, c[0x0][0x23c], -R13 ;  /* 0x00008f007a027a23 */ /* 0x002fc8000001080d */
[----:B------:R1:W2:Y:S02]  /*7ec0*/  MUFU.EX2 R162, R2 ;  /* 0x0000000200a27308 */ /* 0x0002a40000000800 */
[--C-:B-1----:R-:W-:Y:S02]  /*7ed0*/  FFMA.FTZ R2, R119, c[0x0][0x23c], -R13.reuse ;  /* 0x00008f0077027a23 */ /* 0x102fe4000001080d */
[C---:B------:R-:W-:Y:S01]  /*7ee0*/  HMMA.16816.F32 R116, R4.reuse, R28, R20 ;  /* 0x0000001c0474723c */ /* 0x040fe20000001814 */
[----:B------:R-:W1:Y:S03]  /*7ef0*/  LDSM.16.MT88.4 R20, [R189+0x7000] ;  /* 0x00700000bd14783b */ /* 0x000e660000004200 */
[----:B------:R3:W-:Y:S04]  /*7f00*/  MUFU.EX2 R160, R2 ;  /* 0x0000000200a07308 */ /* 0x0007e80000000800 */
[----:B------:R-:W-:Y:S01]  /*7f10*/  HMMA.16816.F32 R28, R4, R30, R112 ;  /* 0x0000001e041c723c */ /* 0x000fe20000001870 */
[----:B---3--:R-:W-:-:S04]  /*7f20*/  FFMA.FTZ R2, R74, c[0x0][0x23c], -R13 ;  /* 0x00008f004a027a23 */ /* 0x008fc8000001080d */
[----:B------:R3:W4:Y:S02]  /*7f30*/  MUFU.EX2 R159, R2 ;  /* 0x00000002009f7308 */ /* 0x0007240000000800 */
[----:B---3--:R-:W-:Y:S02]  /*7f40*/  FFMA.FTZ R2, R129, c[0x0][0x23c], -R12 ;  /* 0x00008f0081027a23 */ /* 0x008fe4000001080c */
[C---:B------:R-:W-:Y:S01]  /*7f50*/  HMMA.16816.F32 R128, R4.reuse, R36, R16 ;  /* 0x000000240480723c */ /* 0x040fe20000001810 */
[----:B------:R-:W3:Y:S03]  /*7f60*/  LDSM.16.MT88.4 R16, [R192+0x7000] ;  /* 0x00700000c010783b */ /* 0x000ee60000004200 */
[----:B------:R5:W-:Y:S04]  /*7f70*/  MUFU.EX2 R158, R2 ;  /* 0x00000002009e7308 */ /* 0x000be80000000800 */
[----:B------:R-:W-:Y:S07]  /*7f80*/  HMMA.16816.F32 R36, R4, R38, R96 ;  /* 0x000000260424723c */ /* 0x000fee0000001860 */
[----:B--2---:R-:W-:-:S02]  /*7f90*/  F2FP.PACK_AB R4, R162, R161 ;  /* 0x000000a1a204723e */ /* 0x004fc400000000ff */
[----:B----4-:R-:W-:Y:S01]  /*7fa0*/  F2FP.PACK_AB R6, R159, R160 ;  /* 0x000000a09f06723e */ /* 0x010fe200000000ff */
[----:B-----5:R-:W-:-:S04]  /*7fb0*/  FFMA.FTZ R2, R132, c[0x0][0x23c], -R12 ;  /* 0x00008f0084027a23 */ /* 0x020fc8000001080c */
        /* <DEDUP_REMOVED lines=8> */
[----:B------:R2:W4:Y:S02]  /*8040*/  MUFU.EX2 R154, R2 ;  /* 0x00000002009a7308 */ /* 0x0005240000000800 */
[C---:B-1----:R-:W-:Y:S01]  /*8050*/  HMMA.16816.F32 R84, R4.reuse, R20, R108 ;  /* 0x000000140454723c */ /* 0x042fe2000000186c */
[----:B------:R-:W1:Y:S07]  /*8060*/  LDSM.16.MT88.4 R108, [R192+0x7800] ;  /* 0x00780000c06c783b */ /* 0x000e6e0000004200 */
[----:B---3--:R-:W-:Y:S01]  /*8070*/  HMMA.16816.F32 R104, R4, R16, R104 ;  /* 0x000000100468723c */ /* 0x008fe20000001868 */
[----:B--2---:R-:W-:-:S04]  /*8080*/  FFMA.FTZ R2, R125, c[0x0][0x23c], -R3 ;  /* 0x00008f007d027a23 */ /* 0x004fc80000010803 */
[----:B------:R2:W-:Y:S03]  /*8090*/  MUFU.EX2 R153, R2 ;  /* 0x0000000200997308 */ /* 0x0005e60000000800 */
[C---:B------:R-:W-:Y:S08]  /*80a0*/  HMMA.16816.F32 R80, R4.reuse, R8, R80 ;  /* 0x000000080450723c */ /* 0x040ff00000001850 */
[----:B------:R-:W-:Y:S01]  /*80b0*/  HMMA.16816.F32 R64, R4, R24, R64 ;  /* 0x000000180440723c */ /* 0x000fe20000001840 */
[----:B--2---:R-:W-:-:S07]  /*80c0*/  FFMA.FTZ R2, R124, c[0x0][0x23c], -R3 ;  /* 0x00008f007c027a23 */ /* 0x004fce0000010803 */
[C---:B------:R-:W-:Y:S01]  /*80d0*/  HMMA.16816.F32 R88, R4.reuse, R22, R76 ;  /* 0x000000160458723c */ /* 0x040fe2000000184c */
[----:B------:R-:W2:Y:S01]  /*80e0*/  LDSM.16.MT88.4 R124, [R190+0x7800] ;  /* 0x00780000be7c783b */ /* 0x000ea20000004200 */
[----:B------:R3:W-:Y:S06]  /*80f0*/  MUFU.EX2 R152, R2 ;  /* 0x0000000200987308 */ /* 0x0007ec0000000800 */
[C---:B------:R-:W-:Y:S08]  /*8100*/  HMMA.16816.F32 R60, R4.reuse, R18, R60 ;  /* 0x00000012043c723c */ /* 0x040ff0000000183c */
[----:B------:R-:W-:Y:S01]  /*8110*/  HMMA.16816.F32 R56, R4, R10, R56 ;  /* 0x0000000a0438723c */ /* 0x000fe20000001838 */
[----:B---3--:R-:W-:-:S02]  /*8120*/  FFMA.FTZ R2, R120, c[0x0][0x23c], -R3 ;  /* 0x00008f0078027a23 */ /* 0x008fc40000010803 */
[----:B------:R-:W-:Y:S02]  /*8130*/  FFMA.FTZ R3, R123, c[0x0][0x23c], -R3 ;  /* 0x00008f007b037a23 */ /* 0x000fe40000010803 */
        /* <DEDUP_REMOVED lines=29> */
[----:B---3--:R-:W-:-:S07]  /*8310*/  FFMA.FTZ R2, R134, c[0x0][0x23c], -R13 ;  /* 0x00008f0086027a23 */ /* 0x008fce000001080d */
[C---:B------:R-:W-:Y:S01]  /*8320*/  HMMA.16816.F32 R112, R4.reuse, R8, R116 ;  /* 0x000000080470723c */ /* 0x040fe20000001874 */
[----:B----4-:R-:W-:Y:S01]  /*8330*/  F2FP.PACK_AB R136, R69, R68 ;  /* 0x000000444588723e */ /* 0x010fe200000000ff */
[----:B------:R3:W-:Y:S06]  /*8340*/  MUFU.EX2 R20, R2 ;  /* 0x0000000200147308 */ /* 0x0007ec0000000800 */
[C---:B------:R-:W-:Y:S01]  /*8350*/  HMMA.16816.F32 R28, R4.reuse, R10, R28 ;  /* 0x0000000a041c723c */ /* 0x040fe2000000181c */
[----:B------:R-:W4:Y:S07]  /*8360*/  LDSM.16.MT88.4 R8, [R191+0x7800] ;  /* 0x00780000bf08783b */ /* 0x000f2e0000004200 */
[----:B------:R-:W-:Y:S01]  /*8370*/  HMMA.16816.F32 R128, R4, R24, R128 ;  /* 0x000000180480723c */ /* 0x000fe20000001880 */
[----:B---3--:R-:W-:-:S04]  /*8380*/  FFMA.FTZ R2, R133, c[0x0][0x23c], -R13 ;  /* 0x00008f0085027a23 */ /* 0x008fc8000001080d */
[----:B------:R3:W-:Y:S03]  /*8390*/  MUFU.EX2 R248, R2 ;  /* 0x0000000200f87308 */ /* 0x0007e60000000800 */
[----:B------:R-:W-:Y:S07]  /*83a0*/  HMMA.16816.F32 R36, R4, R26, R36 ;  /* 0x0000001a0424723c */ /* 0x000fee0000001824 */
[----:B------:R-:W-:-:S02]  /*83b0*/  FADD.FTZ R4, R216, R185 ;  /* 0x000000b9d8047221 */ /* 0x000fc40000010000 */
[----:B------:R-:W-:Y:S02]  /*83c0*/  FADD.FTZ R5, R171, R3 ;  /* 0x00000003ab057221 */ /* 0x000fe40000010000 */
[----:B------:R-:W-:Y:S02]  /*83d0*/  FADD.FTZ R4, R186, R4 ;  /* 0x00000004ba047221 */ /* 0x000fe40000010000 */
[----:B---3--:R-:W-:Y:S01]  /*83e0*/  FFMA.FTZ R2, R142, c[0x0][0x23c], -R12 ;  /* 0x00008f008e027a23 */ /* 0x008fe2000001080c */
[----:B------:R-:W-:Y:S01]  /*83f0*/  F2FP.PACK_AB R142, R245, R151 ;  /* 0x00000097f58e723e */ /* 0x000fe200000000ff */
[----:B------:R-:W-:Y:S02]  /*8400*/  FADD.FTZ R4, R217, R4 ;  /* 0x00000004d9047221 */ /* 0x000fe40000010000 */
[----:B------:R3:W-:Y:S02]  /*8410*/  MUFU.EX2 R15, R2 ;  /* 0x00000002000f7308 */ /* 0x0007e40000000800 */
[----:B------:R-:W-:-:S04]  /*8420*/  FADD.FTZ R4, R172, R4 ;  /* 0x00000004ac047221 */ /* 0x000fc80000010000 */
[----:B------:R-:W-:Y:S02]  /*8430*/  FADD.FTZ R4, R176, R4 ;  /* 0x00000004b0047221 */ /* 0x000fe40000010000 */
[----:B---3--:R-:W-:-:S04]  /*8440*/  FFMA.FTZ R2, R141, c[0x0][0x23c], -R12 ;  /* 0x00008f008d027a23 */ /* 0x008fc8000001080c */
[----:B------:R3:W5:Y:S02]  /*8450*/  MUFU.EX2 R14, R2 ;  /* 0x00000002000e7308 */ /* 0x0007640000000800 */
[----:B---3--:R-:W-:Y:S01]  /*8460*/  FFMA.FTZ R2, R138, c[0x0][0x23c], -R12 ;  /* 0x00008f008a027a23 */ /* 0x008fe2000001080c */
[----:B-----5:R-:W-:Y:S02]  /*8470*/  F2FP.PACK_AB R137, R14, R15 ;  /* 0x0000000f0e89723e */ /* 0x020fe400000000ff */
[----:B------:R-:W-:-:S03]  /*8480*/  F2FP.PACK_AB R138, R248, R20 ;  /* 0x00000014f88a723e */ /* 0x000fc600000000ff */
[----:B------:R3:W-:Y:S02]  /*8490*/  MUFU.EX2 R13, R2 ;  /* 0x00000002000d7308 */ /* 0x0007e40000000800 */
[----:B---3--:R-:W-:-:S06]  /*84a0*/  FFMA.FTZ R2, R139, c[0x0][0x23c], -R12 ;  /* 0x00008f008b027a23 */ /* 0x008fcc000001080c */
[----:B------:R3:W5:Y:S02]  /*84b0*/  MUFU.EX2 R247, R2 ;  /* 0x0000000200f77308 */ /* 0x0007640000000800 */
[----:B---3--:R-:W-:Y:S01]  /*84c0*/  FFMA.FTZ R2, R150, c[0x0][0x23c], -R0 ;  /* 0x00008f0096027a23 */ /* 0x008fe20000010800 */
[----:B-----5:R-:W-:-:S05]  /*84d0*/  F2FP.PACK_AB R139, R247, R13 ;  /* 0x0000000df78b723e */ /* 0x020fca00000000ff */
[----:B------:R3:W-:Y:S02]  /*84e0*/  MUFU.EX2 R12, R2 ;  /* 0x00000002000c7308 */ /* 0x0007e40000000800 */
[C---:B-1----:R-:W-:Y:S08]  /*84f0*/  HMMA.16816.F32 R100, R136.reuse, R108, R104 ;  /* 0x0000006c8864723c */ /* 0x042ff00000001868 */
[----:B--2---:R-:W-:Y:S01]  /*8500*/  HMMA.16816.F32 R116, R136, R124, R80 ;  /* 0x0000007c8874723c */ /* 0x004fe20000001850 */
        /* <DEDUP_REMOVED lines=11> */
[----:B----4-:R-:W-:Y:S01]  /*85c0*/  HMMA.16816.F32 R132, R136, R8, R64 ;  /* 0x000000088884723c */ /* 0x010fe20000001840 */
        /* <DEDUP_REMOVED lines=68> */
[----:B------:R-:W1:Y:S01]  /*8a10*/  S2R R236, SR_TID.X ;  /* 0x0000000000ec7919 */ /* 0x000e620000002100 */
[----:B------:R-:W-:Y:S01]  /*8a20*/  IMAD.WIDE.U32 R6, R252, c[0x0][0x1a0], RZ ;  /* 0x00006800fc067a25 */ /* 0x000fe200078e00ff */
[----:B------:R-:W-:Y:S01]  /*8a30*/  UIMAD UR7, UR12, UR14, UR7 ;  /* 0x0000000e0c0772a4 */ /* 0x000fe2000f8e0207 */
[----:B------:R-:W-:Y:S01]  /*8a40*/  LOP3.LUT R0, R0, 0xffffffdf, RZ, 0xc0, !PT ;  /* 0xffffffdf00007812 */ /* 0x000fe200078ec0ff */
[----:B------:R-:W-:Y:S01]  /*8a50*/  UISETP.GT.AND UP0, UPT, UR25, UR9, UPT ;  /* 0x000000091900728c */ /* 0x000fe2000bf04270 */
[----:B------:R-:W-:Y:S02]  /*8a60*/  IMAD.SHL.U32 R13, R14, 0x20, RZ ;  /* 0x000000200e0d7824 */ /* 0x000fe400078e00ff */
[----:B-1----:R-:W-:-:S05]  /*8a70*/  IMAD.SHL.U32 R236, R236, 0x2, RZ ;  /* 0x00000002ecec7824 */ /* 0x002fca00078e00ff */
[----:B------:R-:W-:Y:S01]  /*8a80*/  LOP3.LUT R236, R236, 0x6, RZ, 0xc0, !PT ;  /* 0x00000006ecec7812 */ /* 0x000fe200078ec0ff */
[----:B------:R-:W-:Y:S01]  /*8a90*/  BAR.SYNC.DEFER_BLOCKING 0x0 ;  /* 0x0000000000007b1d */ /* 0x000fe20000010000 */
[----:B--2---:R-:W-:Y:S01]  /*8aa0*/  ISETP.GE.AND P3, PT, R228, c[0x0][0x220], PT ;  /* 0x00008800e4007a0c */ /* 0x004fe20003f66270 */
[----:B---3--:R-:W-:-:S05]  /*8ab0*/  IMAD.WIDE.U32 R2, R2, UR14, R226 ;  /* 0x0000000e02027c25 */ /* 0x008fca000f8e00e2 */
        /* <DEDUP_REMOVED lines=17> */
[----:B------:R1:W-:Y:S01]  /*8bd0*/  @!P3 LDGSTS.E.BYPASS.LTC128B.128 [R215+0x6000], [R10.64] ;  /* 0x060000000ad7bfae */ /* 0x0003e2000b901d52 */
[----:B------:R-:W-:Y:S02]  /*8be0*/  @P3 LOP3.LUT R0, R0, 0x20, RZ, 0xfc, !PT ;  /* 0x0000002000003812 */ /* 0x000fe400078efcff */
[----:B------:R-:W-:Y:S01]  /*8bf0*/  @!P3 LEA.HI.X R7, R5, c[0x0][0x174], R13, 0x1, P0 ;  /* 0x00005d000507ba11 */ /* 0x000fe200000f0c0d */
[----:B------:R-:W-:Y:S01]  /*8c00*/  @!P3 IMAD.IADD R3, R4, 0x1, R3 ;  /* 0x000000010403b824 */ /* 0x000fe200078e0203 */
[----:B------:R-:W-:Y:S01]  /*8c10*/  @!P3 LEA R4, P0, R2, c[0x0][0x170], 0x1 ;  /* 0x00005c000204ba11 */ /* 0x000fe200078008ff */
[----:B------:R-:W-:Y:S01]  /*8c20*/  @P3 STS.128 [R215+0x6800], RZ ;  /* 0x006800ffd7003388 */ /* 0x000fe20000000c00 */
[----:B------:R-:W-:-:S02]  /*8c30*/  LOP3.LUT R0, R0, 0xfffffff7, RZ, 0xc0, !PT ;  /* 0xfffffff700007812 */ /* 0x000fc400078ec0ff */
        /* <DEDUP_REMOVED lines=12> */
[----:B------:R-:W-:-:S03]  /*8d00*/  IMAD.IADD R3, R210, 0x1, -R2 ;  /* 0x00000001d2037824 */ /* 0x000fc600078e0a02 */
[----:B------:R-:W-:Y:S02]  /*8d10*/  @P3 STS.128 [R215+0x7800], RZ ;  /* 0x007800ffd7003388 */ /* 0x000fe40000000c00 */
[----:B------:R-:W-:Y:S02]  /*8d20*/  IABS R3, R3 ;  /* 0x0000000300037213 */ /* 0x000fe40000000000 */
[----:B------:R-:W-:Y:S01]  /*8d30*/  @!PT LDS RZ, [RZ] ;  /* 0x00000000fffff984 */ /* 0x000fe20000000800 */
[----:B------:R-:W-:Y:S01]  /*8d40*/  @!PT LDS RZ, [RZ] ;  /* 0x00000000fffff984 */ /* 0x000fe20000000800 */
[----:B------:R-:W-:Y:S01]  /*8d50*/  @!PT LDS RZ, [RZ] ;  /* 0x00000000fffff984 */ /* 0x000fe20000000800 */
[----:B------:R2:W-:Y:S04]  /*8d60*/  @!P3 LDGSTS.E.BYPASS.LTC128B.128 [R215+0x7800], [R4.64] ;  /* 0x0780000004d7bfae */ /* 0x0005e8000b901d52 */
[----:B------:R-:W-:Y:S04]  /*8d70*/  LDSM.16.M88.4 R32, [R188+0x4000] ;  /* 0x00400000bc20783b */ /* 0x000fe80000000200 */
[----:B------:R-:W-:Y:S04]  /*8d80*/  LDSM.16.M88.4 R28, [R188+0x4800] ;  /* 0x00480000bc1c783b */ /* 0x000fe80000000200 */
[----:B-1----:R-:W1:Y:S04]  /*8d90*/  LDSM.16.M88.4 R8, [R195+0x2000] ;  /* 0x00200000c308783b */ /* 0x002e680000000200 */
[----:B------:R-:W3:Y:S04]  /*8da0*/  LDSM.16.M88.4 R24, [R188+0x5000] ;  /* 0x00500000bc18783b */ /* 0x000ee80000000200 */
[----:B------:R-:W4:Y:S04]  /*8db0*/  LDSM.16.M88.4 R20, [R188+0x5800] ;  /* 0x00580000bc14783b */ /* 0x000f280000000200 */
[----:B------:R-:W5:Y:S04]  /*8dc0*/  LDSM.16.M88.4 R12, [R195] ;  /* 0x00000000c30c783b */ /* 0x000f680000000200 */
[----:B--2---:R-:W-:Y:S04]  /*8dd0*/  LDSM.16.M88.4 R4, [R198+0x2000] ;  /* 0x00200000c604783b */ /* 0x004fe80000000200 */
[----:B------:R-:W2:Y:S04]  /*8de0*/  LDSM.16.M88.4 R40, [R194+0x5800] ;  /* 0x00580000c228783b */ /* 0x000ea80000000200 */
[----:B------:R-:W2:Y:S04]  /*8df0*/  LDSM.16.M88.4 R36, [R194+0x4000] ;  /* 0x00400000c224783b */ /* 0x000ea80000000200 */
[----:B------:R-:W2:Y:S04]  /*8e00*/  LDSM.16.M88.4 R48, [R194+0x4800] ;  /* 0x00480000c230783b */ /* 0x000ea80000000200 */
[----:B------:R-:W2:Y:S04]  /*8e10*/  LDSM.16.M88.4 R44, [R194+0x5000] ;  /* 0x00500000c22c783b */ /* 0x000ea80000000200 */
[----:B------:R-:W2:Y:S01]  /*8e20*/  LDSM.16.M88.4 R16, [R198] ;  /* 0x00000000c610783b */ /* 0x000ea20000000200 */
[C---:B-1----:R-:W-:Y:S03]  /*8e30*/  HMMA.16816.F32 R148, R8.reuse, R32, RZ ;  /* 0x000000200894723c */ /* 0x042fe600000018ff */
[----:B------:R-:W0:Y:S05]  /*8e40*/  LDGDEPBAR ;  /* 0x00000000000079af */ /* 0x000e2a0000000000 */
[C---:B------:R-:W-:Y:S08]  /*8e50*/  HMMA.16816.F32 R76, R8.reuse, R28, RZ ;  /* 0x0000001c084c723c */ /* 0x040ff000000018ff */
[C---:B---3--:R-:W-:Y:S08]  /*8e60*/  HMMA.16816.F32 R60, R8.reuse, R24, RZ ;  /* 0x00000018083c723c */ /* 0x048ff000000018ff */
[C---:B----4-:R-:W-:Y:S08]  /*8e70*/  HMMA.16816.F32 R52, R8.reuse, R20, RZ ;  /* 0x000000140834723c */ /* 0x050ff000000018ff */
[C---:B------:R-:W-:Y:S08]  /*8e80*/  HMMA.16816.F32 R144, R8.reuse, R34, RZ ;  /* 0x000000220890723c */ /* 0x040ff000000018ff */
[C---:B------:R-:W-:Y:S08]  /*8e90*/  HMMA.16816.F32 R64, R8.reuse, R30, RZ ;  /* 0x0000001e0840723c */ /* 0x040ff000000018ff */
[C---:B------:R-:W-:Y:S08]  /*8ea0*/  HMMA.16816.F32 R56, R8.reuse, R26, RZ ;  /* 0x0000001a0838723c */ /* 0x040ff000000018ff */
[----:B------:R-:W-:Y:S08]  /*8eb0*/  HMMA.16816.F32 R8, R8, R22, RZ ;  /* 0x000000160808723c */ /* 0x000ff000000018ff */
[C---:B-----5:R-:W-:Y:S08]  /*8ec0*/  HMMA.16816.F32 R160, R12.reuse, R24, RZ ;  /* 0x000000180ca0723c */ /* 0x060ff000000018ff */
[----:B------:R-:W-:Y:S08]  /*8ed0*/  HMMA.16816.F32 R152, R12, R32, RZ ;  /* 0x000000200c98723c */ /* 0x000ff000000018ff */
[----:B--2---:R-:W-:Y:S01]  /*8ee0*/  HMMA.16816.F32 R228, R4, R42, R8 ;  /* 0x0000002a04e4723c */ /* 0x004fe20000001808 */
[----:B------:R-:W-:Y:S07]  /*8ef0*/  LDSM.16.M88.4 R8, [R196] ;  /* 0x00000000c408783b */ /* 0x000fee0000000200 */
[C---:B------:R-:W-:Y:S01]  /*8f00*/  HMMA.16816.F32 R180, R12.reuse, R34, RZ ;  /* 0x000000220cb4723c */ /* 0x040fe200000018ff */
[----:B------:R-:W1:Y:S07]  /*8f10*/  LDSM.16.M88.4 R32, [R201] ;  /* 0x00000000c920783b */ /* 0x000e6e0000000200 */
[C---:B------:R-:W-:Y:S08]  /*8f20*/  HMMA.16816.F32 R164, R12.reuse, R28, RZ ;  /* 0x0000001c0ca4723c */ /* 0x040ff000000018ff */
[----:B------:R-:W-:Y:S01]  /*8f30*/  HMMA.16816.F32 R176, R12, R30, RZ ;  /* 0x0000001e0cb0723c */ /* 0x000fe200000018ff */
[----:B------:R-:W-:Y:S01]  /*8f40*/  IMAD.MOV.U32 R242, RZ, RZ, R230 ;  /* 0x000000fffff27224 */ /* 0x000fe200078e00e6 */
[----:B------:R-:W-:Y:S01]  /*8f50*/  LDSM.16.M88.4 R28, [R202] ;  /* 0x00000000ca1c783b */ /* 0x000fe20000000200 */
[----:B------:R-:W-:-:S02]  /*8f60*/  IMAD.MOV.U32 R241, RZ, RZ, R229 ;  /* 0x000000fffff17224 */ /* 0x000fc400078e00e5 */
[----:B------:R-:W-:Y:S02]  /*8f70*/  IMAD.MOV.U32 R240, RZ, RZ, R228 ;  /* 0x000000fffff07224 */ /* 0x000fe400078e00e4 */
[----:B------:R-:W-:Y:S01]  /*8f80*/  IMAD.MOV.U32 R239, RZ, RZ, R231 ;  /* 0x000000ffffef7224 */ /* 0x000fe200078e00e7 */
[C---:B------:R-:W-:Y:S01]  /*8f90*/  HMMA.16816.F32 R172, R12.reuse, R26, RZ ;  /* 0x0000001a0cac723c */ /* 0x040fe200000018ff */
[----:B------:R-:W-:Y:S07]  /*8fa0*/  LDSM.16.M88.4 R228, [R200] ;  /* 0x00000000c8e4783b */ /* 0x000fee0000000200 */
[C---:B------:R-:W-:Y:S08]  /*8fb0*/  HMMA.16816.F32 R156, R12.reuse, R20, RZ ;  /* 0x000000140c9c723c */ /* 0x040ff000000018ff */
[----:B------:R-:W-:Y:S01]  /*8fc0*/  HMMA.16816.F32 R168, R12, R22, RZ ;  /* 0x000000160ca8723c */ /* 0x000fe200000018ff */
[----:B------:R-:W2:Y:S07]  /*8fd0*/  LDSM.16.M88.4 R12, [R199] ;  /* 0x00000000c70c783b */ /* 0x000eae0000000200 */
        /* <DEDUP_REMOVED lines=15> */
[C---:B------:R-:W-:Y:S08]  /*90d0*/  HMMA.16816.F32 R44, R16.reuse, R46, R172 ;  /* 0x0000002e102c723c */ /* 0x040ff000000018ac */
[----:B------:R-:W-:Y:S08]  /*90e0*/  HMMA.16816.F32 R16, R16, R42, R168 ;  /* 0x0000002a1010723c */ /* 0x000ff000000018a8 */
[C---:B-1----:R-:W-:Y:S07]  /*90f0*/  HMMA.16816.F32 R156, R8.reuse, R32, R4 ;  /* 0x00000020089c723c */ /* 0x042fee0000001804 */
[----:B------:R-:W-:Y:S01]  /*9100*/  IMAD.IADD R5, R207, 0x1, -R2 ;  /* 0x00000001cf057824 */ /* 0x000fe200078e0a02 */
[----:B--2---:R-:W-:Y:S01]  /*9110*/  HMMA.16816.F32 R76, R8, R12, R24 ;  /* 0x0000000c084c723c */ /* 0x004fe20000001818 */
[----:B------:R-:W-:Y:S01]  /*9120*/  IMAD.MOV.U32 R4, RZ, RZ, R3 ;  /* 0x000000ffff047224 */ /* 0x000fe200078e0003 */
[----:B------:R-:W1:Y:S01]  /*9130*/  LDSM.16.M88.4 R24, [R196+0x2000] ;  /* 0x00200000c418783b */ /* 0x000e620000000200 */
[----:B------:R-:W-:-:S02]  /*9140*/  IADD3 R6, R2, 0x1, RZ ;  /* 0x0000000102067810 */ /* 0x000fc40007ffe0ff */
[----:B------:R-:W-:Y:S01]  /*9150*/  IABS R3, R5 ;  /* 0x0000000500037213 */ /* 0x000fe20000000000 */
[----:B------:R-:W-:Y:S01]  /*9160*/  IMAD.IADD R5, R205, 0x1, -R2 ;  /* 0x00000001cd057824 */ /* 0x000fe200078e0a02 */
[----:B------:R2:W-:Y:S01]  /*9170*/  I2F R180, R4 ;  /* 0x0000000400b47306 */ /* 0x0005e20000201400 */
[C---:B------:R-:W-:Y:S01]  /*9180*/  HMMA.16816.F32 R16, R8.reuse, R230, R16 ;  /* 0x000000e60810723c */ /* 0x040fe20000001810 */
[----:B------:R-:W-:Y:S01]  /*9190*/  IMAD.IADD R7, R209, 0x1, -R6 ;  /* 0x00000001d1077824 */ /* 0x000fe200078e0a06 */
[C---:B------:R-:W-:Y:S02]  /*91a0*/  ISETP.GE.AND P4, PT, R6.reuse, R214, PT ;  /* 0x000000d60600720c */ /* 0x040fe40003f86270 */
[C---:B------:R-:W-:Y:S02]  /*91b0*/  ISETP.GE.AND P2, PT, R6.reuse, R213, PT ;  /* 0x000000d50600720c */ /* 0x040fe40003f46270 */
[C---:B------:R-:W-:Y:S02]  /*91c0*/  ISETP.GE.AND P1, PT, R6.reuse, R212, PT ;  /* 0x000000d40600720c */ /* 0x040fe40003f26270 */
[----:B------:R-:W-:Y:S01]  /*91d0*/  HMMA.16816.F32 R152, R8, R28, R20 ;  /* 0x0000001c0898723c */ /* 0x000fe20000001814 */
[----:B------:R-:W-:Y:S01]  /*91e0*/  LDSM.16.M88.4 R20, [R197] ;  /* 0x00000000c514783b */ /* 0x000fe20000000200 */
[----:B------:R-:W-:-:S02]  /*91f0*/  ISETP.GE.AND P0, PT, R6, R211, PT ;  /* 0x000000d30600720c */ /* 0x000fc40003f06270 */
[C---:B------:R-:W-:Y:S02]  /*9200*/  ISETP.LT.OR P6, PT, R6.reuse, R206, P4 ;  /* 0x000000ce0600720c */ /* 0x040fe400027c1670 */
[C---:B------:R-:W-:Y:S01]  /*9210*/  ISETP.LT.OR P5, PT, R6.reuse, R208, P2 ;  /* 0x000000d00600720c */ /* 0x040fe200017a1670 */
[----:B--2---:R-:W-:Y:S01]  /*9220*/  IMAD.MOV.U32 R4, RZ, RZ, R3 ;  /* 0x000000ffff047224 */ /* 0x004fe200078e0003 */
[----:B------:R-:W-:Y:S01]  /*9230*/  IABS R3, R5 ;  /* 0x0000000500037213 */ /* 0x000fe20000000000 */
[----:B------:R-:W-:Y:S01]  /*9240*/  IMAD.IADD R5, R209, 0x1, -R2 ;  /* 0x00000001d1057824 */ /* 0x000fe200078e0a02 */
[----:B------:R-:W-:Y:S01]  /*9250*/  HMMA.16816.F32 R164, R8, R228, R52 ;  /* 0x000000e408a4723c */ /* 0x000fe20000001834 */
[----:B------:R2:W-:Y:S01]  /*9260*/  I2F R178, R4 ;  /* 0x0000000400b27306 */ /* 0x0005e20000201400 */
[C---:B------:R-:W-:Y:S02]  /*9270*/  ISETP.LT.OR P1, PT, R6.reuse, R204, P1 ;  /* 0x000000cc0600720c */ /* 0x040fe40000f21670 */
[----:B------:R-:W-:-:S02]  /*9280*/  ISETP.LT.OR P0, PT, R6, R203, P0 ;  /* 0x000000cb0600720c */ /* 0x000fc40000701670 */
[----:B------:R-:W-:Y:S02]  /*9290*/  IMAD.MOV.U32 R238, RZ, RZ, R18 ;  /* 0x000000ffffee7224 */ /* 0x000fe400078e0012 */
[C---:B------:R-:W-:Y:S01]  /*92a0*/  HMMA.16816.F32 R60, R8.reuse, R14, R36 ;  /* 0x0000000e083c723c */ /* 0x040fe20000001824 */
[----:B------:R-:W-:Y:S02]  /*92b0*/  IMAD.MOV.U32 R237, RZ, RZ, R17 ;  /* 0x000000ffffed7224 */ /* 0x000fe400078e0011 */
[----:B------:R-:W-:Y:S02]  /*92c0*/  IMAD.MOV.U32 R236, RZ, RZ, R19 ;  /* 0x000000ffffec7224 */ /* 0x000fe400078e0013 */
[----:B------:R-:W-:Y:S02]  /*92d0*/  IMAD.MOV.U32 R181, RZ, RZ, R16 ;  /* 0x000000ffffb57224 */ /* 0x000fe400078e0010 */
[----:B------:R-:W-:Y:S01]  /*92e0*/  LDSM.16.M88.4 R16, [R197+0x2000] ;  /* 0x00200000c510783b */ /* 0x000fe20000000200 */
[----:B------:R-:W-:Y:S01]  /*92f0*/  HMMA.16816.F32 R64, R8, R30, R48 ;  /* 0x0000001e0840723c */ /* 0x000fe20000001830 */
[----:B--2---:R-:W-:Y:S01]  /*9300*/  IMAD.MOV.U32 R4, RZ, RZ, R3 ;  /* 0x000000ffff047224 */ /* 0x004fe200078e0003 */
[----:B------:R-:W-:Y:S01]  /*9310*/  IABS R3, R5 ;  /* 0x0000000500037213 */ /* 0x000fe20000000000 */
[----:B------:R-:W-:Y:S01]  /*9320*/  IMAD.IADD R5, R210, 0x1, -R6 ;  /* 0x00000001d2057824 */ /* 0x000fe200078e0a06 */
[----:B------:R-:W-:Y:S01]  /*9330*/  @P1 LOP3.LUT R0, R0, 0x8, RZ, 0xfc, !PT ;  /* 0x0000000800001812 */ /* 0x000fe200078efcff */
[----:B------:R-:W-:Y:S01]  /*9340*/  I2F R179, R4 ;  /* 0x0000000400b37306 */ /* 0x000fe20000201400 */
[----:B------:R-:W-:-:S02]  /*9350*/  ISETP.GE.AND P1, PT, R2, R214, PT ;  /* 0x000000d60200720c */ /* 0x000fc40003f26270 */
[----:B------:R-:W-:Y:S01]  /*9360*/  IABS R5, R5 ;  /* 0x0000000500057213 */ /* 0x000fe20000000000 */
[----:B------:R-:W-:Y:S01]  /*9370*/  HMMA.16816.F32 R148, R8, R34, R44 ;  /* 0x000000220894723c */ /* 0x000fe2000000182c */
[----:B------:R-:W2:Y:S01]  /*9380*/  LDSM.16.M88.4 R8, [R193] ;  /* 0x00000000c108783b */ /* 0x000ea20000000200 */
[----:B------:R-:W-:Y:S02]  /*9390*/  LOP3.LUT R0, R0, 0xfffffffb, RZ, 0xc0, !PT ;  /* 0xfffffffb00007812 */ /* 0x000fe400078ec0ff */
[----:B------:R3:W-:Y:S01]  /*93a0*/  I2F R177, R3 ;  /* 0x0000000300b17306 */ /* 0x0007e20000201400 */
[----:B------:R-:W-:Y:S02]  /*93b0*/  ISETP.LT.OR P1, PT, R2, R206, P1 ;  /* 0x000000ce0200720c */ /* 0x000fe40000f21670 */
[----:B------:R-:W-:Y:S01]  /*93c0*/  @P0 LOP3.LUT R0, R0, 0x4, RZ, 0xfc, !PT ;  /* 0x0000000400000812 */ /* 0x000fe200078efcff */
[----:B-1----:R-:W-:Y:S01]  /*93d0*/  HMMA.16816.F32 R48, R24, R28, R220 ;  /* 0x0000001c1830723c */ /* 0x002fe200000018dc */
[----:B------:R-:W-:-:S03]  /*93e0*/  ISETP.GE.AND P0, PT, R2, R213, PT ;  /* 0x000000d50200720c */ /* 0x000fc60003f06270 */
[----:B------:R1:W-:Y:S01]  /*93f0*/  I2F R176, R5 ;  /* 0x0000000500b07306 */ /* 0x0003e20000201400 */
[----:B------:R-:W-:Y:S02]  /*9400*/  ISETP.LT.OR P0, PT, R2, R208, P0 ;  /* 0x000000d00200720c */ /* 0x000fe40000701670 */
[----:B------:R-:W-:Y:S01]  /*9410*/  IMAD.MOV.U32 R221, RZ, RZ, R181 ;  /* 0x000000ffffdd7224 */ /* 0x000fe200078e00b5 */
[----:B------:R-:W-:Y:S01]  /*9420*/  HMMA.16816.F32 R44, R24, R30, R216 ;  /* 0x0000001e182c723c */ /* 0x000fe200000018d8 */
[----:B------:R-:W4:Y:S01]  /*9430*/  LDSM.16.M88.4 R28, [R193+0x800] ;  /* 0x00080000c11c783b */ /* 0x000f220000000200 */
[----:B------:R-:W-:Y:S02]  /*9440*/  IMAD.MOV.U32 R223, RZ, RZ, R238 ;  /* 0x000000ffffdf7224 */ /* 0x000fe400078e00ee */
[----:B---3--:R-:W-:-:S03]  /*9450*/  IMAD.IADD R3, R207, 0x1, -R6 ;  /* 0x00000001cf037824 */ /* 0x008fc600078e0a06 */
[----:B------:R-:W-:Y:S01]  /*9460*/  IMAD.MOV.U32 R217, RZ, RZ, R223 ;  /* 0x000000ffffd97224 */ /* 0x000fe200078e00df */
[C---:B------:R-:W-:Y:S01]  /*9470*/  HMMA.16816.F32 R36, R24.reuse, R12, R184 ;  /* 0x0000000c1824723c */ /* 0x040fe200000018b8 */
[----:B------:R-:W-:Y:S01]  /*9480*/  IABS R4, R3 ;  /* 0x0000000300047213 */ /* 0x000fe20000000000 */
[----:B------:R-:W-:Y:S01]  /*9490*/  IMAD.IADD R3, R205, 0x1, -R6 ;  /* 0x00000001cd037824 */ /* 0x000fe200078e0a06 */
[----:B-1----:R-:W-:Y:S02]  /*94a0*/  IADD3 R5, R2, 0x8, RZ ;  /* 0x0000000802057810 */ /* 0x002fe40007ffe0ff */
[----:B------:R1:W-:Y:S01]  /*94b0*/  I2F R75, R4 ;  /* 0x00000004004b7306 */ /* 0x0003e20000201400 */
[----:B------:R-:W-:Y:S01]  /*94c0*/  IMAD.MOV.U32 R216, RZ, RZ, R221 ;  /* 0x000000ffffd87224 */ /* 0x000fe200078e00dd */
[----:B------:R-:W-:Y:S01]  /*94d0*/  IABS R3, R3 ;  /* 0x0000000300037213 */ /* 0x000fe20000000000 */
[----:B------:R-:W-:Y:S01]  /*94e0*/  HMMA.16816.F32 R40, R24, R14, R144 ;  /* 0x0000000e1828723c */ /* 0x000fe20000001890 */
[----:B------:R-:W-:Y:S01]  /*94f0*/  IMAD.IADD R12, R209, 0x1, -R5 ;  /* 0x00000001d10c7824 */ /* 0x000fe200078e0a05 */
[----:B------:R-:W-:-:S02]  /*9500*/  ISETP.GE.AND P4, PT, R5, R214, PT ;  /* 0x000000d60500720c */ /* 0x000fc40003f86270 */
[----:B------:R-:W-:-:S04]  /*9510*/  ISETP.GE.AND P2, PT, R5, R213, PT ;  /* 0x000000d50500720c */ /* 0x000fc80003f46270 */
[----:B------:R-:W-:Y:S01]  /*9520*/  HMMA.16816.F32 R52, R24, R32, R224 ;  /* 0x000000201834723c */ /* 0x000fe200000018e0 */
[----:B-1----:R-:W-:Y:S01]  /*9530*/  IMAD.MOV.U32 R4, RZ, RZ, R3 ;  /* 0x000000ffff047224 */ /* 0x002fe200078e0003 */
[----:B------:R-:W-:Y:S01]  /*9540*/  IABS R3, R7 ;  /* 0x0000000700037213 */ /* 0x000fe20000000000 */
[----:B------:R-:W-:-:S05]  /*9550*/  IMAD.IADD R7, R210, 0x1, -R5 ;  /* 0x00000001d2077824 */ /* 0x000fca00078e0a05 */
[----:B--2---:R-:W-:Y:S01]  /*9560*/  HMMA.16816.F32 R144, R16, R8, R36 ;  /* 0x000000081090723c */ /* 0x004fe20000001824 */
[----:B------:R-:W-:Y:S01]  /*9570*/  I2F R171, R4 ;  /* 0x0000000400ab7306 */ /* 0x000fe20000201400 */
[----:B------:R-:W-:-:S06]  /*9580*/  IABS R7, R7 ;  /* 0x0000000700077213 */ /* 0x000fcc0000000000 */
[C---:B------:R-:W-:Y:S01]  /*9590*/  HMMA.16816.F32 R76, R20.reuse, R8, R76 ;  /* 0x00000008144c723c */ /* 0x040fe2000000184c */
[----:B------:R1:W-:Y:S07]  /*95a0*/  I2F R170, R3 ;  /* 0x0000000300aa7306 */ /* 0x0003ee0000201400 */
[-C--:B----4-:R-:W-:Y:S01]  /*95b0*/  HMMA.16816.F32 R152, R20, R28.reuse, R152 ;  /* 0x0000001c1498723c */ /* 0x090fe20000001898 */
[----:B------:R2:W-:Y:S07]  /*95c0*/  I2F R169, R7 ;  /* 0x0000000700a97306 */ /* 0x0005ee0000201400 */
[----:B------:R-:W-:Y:S01]  /*95d0*/  HMMA.16816.F32 R172, R16, R28, R48 ;  /* 0x0000001c10ac723c */ /* 0x000fe20000001830 */
[----:B-1----:R-:W-:-:S05]  /*95e0*/  IMAD.IADD R3, R207, 0x1, -R5 ;  /* 0x00000001cf037824 */ /* 0x002fca00078e0a05 */
[----:B------:R-:W-:Y:S01]  /*95f0*/  IABS R4, R3 ;  /* 0x0000000300047213 */ /* 0x000fe20000000000 */
[----:B------:R-:W-:Y:S01]  /*9600*/  IMAD.IADD R3, R205, 0x1, -R5 ;  /* 0x00000001cd037824 */ /* 0x000fe200078e0a05 */
[----:B------:R-:W-:Y:S02]  /*9610*/  HMMA.16816.F32 R184, R16, R30, R44 ;  /* 0x0000001e10b8723c */ /* 0x000fe4000000182c */
[----:B------:R1:W-:Y:S02]  /*9620*/  I2F R168, R4 ;  /* 0x0000000400a87306 */ /* 0x0003e40000201400 */
[----:B------:R-:W-:-:S04]  /*9630*/  IABS R3, R3 ;  /* 0x0000000300037213 */ /* 0x000fc80000000000 */
[----:B------:R-:W-:Y:S01]  /*9640*/  HMMA.16816.F32 R224, R20, R30, R64 ;  /* 0x0000001e14e0723c */ /* 0x000fe20000001840 */
[----:B--2---:R-:W-:Y:S01]  /*9650*/  IMAD.MOV.U32 R7, RZ, RZ, R3 ;  /* 0x000000ffff077224 */ /* 0x004fe200078e0003 */
[----:B------:R-:W-:Y:S01]  /*9660*/  IABS R3, R12 ;  /* 0x0000000c00037213 */ /* 0x000fe20000000000 */
[----:B------:R-:W2:Y:S02]  /*9670*/  LDSM.16.M88.4 R28, [R193+0x1800] ;  /* 0x00180000c11c783b */ /* 0x000ea40000000200 */
[----:B------:R3:W-:Y:S02]  /*9680*/  I2F R163, R7 ;  /* 0x0000000700a37306 */ /* 0x0007e40000201400 */
[----:B------:R-:W-:Y:S01]  /*9690*/  IMAD.MOV.U32 R67, RZ, RZ, R183 ;  /* 0x000000ffff437224 */ /* 0x000fe200078e00b7 */
[----:B------:R-:W-:Y:S01]  /*96a0*/  HMMA.16816.F32 R32, R24, R34, R56 ;  /* 0x000000221820723c */ /* 0x000fe20000001838 */
[----:B-1----:R-:W-:-:S05]  /*96b0*/  IADD3 R4, R2, 0x9, RZ ;  /* 0x0000000902047810 */ /* 0x002fca0007ffe0ff */
[--C-:B------:R-:W-:Y:S02]  /*96c0*/  IMAD.IADD R12, R210, 0x1, -R4.reuse ;  /* 0x00000001d20c7824 */ /* 0x100fe400078e0a04 */
[----:B------:R-:W-:Y:S01]  /*96d0*/  HMMA.16816.F32 R56, R24, R228, R232 ;  /* 0x000000e41838723c */ /* 0x000fe200000018e8 */
[----:B------:R-:W-:Y:S02]  /*96e0*/  IMAD.IADD R8, R209, 0x1, -R4 ;  /* 0x00000001d1087824 */ /* 0x000fe400078e0a04 */
[----:B------:R-:W-:Y:S02]  /*96f0*/  IMAD.MOV.U32 R47, RZ, RZ, R187 ;  /* 0x000000ffff2f7224 */ /* 0x000fe400078e00bb */
[----:B---3--:R-:W-:Y:S01]  /*9700*/  IMAD.MOV.U32 R7, RZ, RZ, R3 ;  /* 0x000000ffff077224 */ /* 0x008fe200078e0003 */
[----:B------:R-:W-:Y:S01]  /*9710*/  IABS R3, R12 ;  /* 0x0000000c00037213 */ /* 0x000fe20000000000 */
[----:B------:R-:W-:Y:S01]  /*9720*/  IMAD.MOV.U32 R187, RZ, RZ, R242 ;  /* 0x000000ffffbb7224 */ /* 0x000fe200078e00f2 */
[----:B------:R-:W1:Y:S01]  /*9730*/  LDSM.16.M88.4 R12, [R193+0x1000] ;  /* 0x00100000c10c783b */ /* 0x000e620000000200 */
[----:B------:R3:W-:Y:S01]  /*9740*/  I2F R162, R7 ;  /* 0x0000000700a27306 */ /* 0x0007e20000201400 */
[----:B------:R-:W-:Y:S01]  /*9750*/  IABS R8, R8 ;  /* 0x0000000800087213 */ /* 0x000fe20000000000 */
[----:B------:R-:W-:Y:S01]  /*9760*/  HMMA.16816.F32 R40, R16, R10, R40 ;  /* 0x0000000a1028723c */ /* 0x000fe20000001828 */
[----:B------:R-:W-:Y:S01]  /*9770*/  IMAD.MOV.U32 R48, RZ, RZ, R185 ;  /* 0x000000ffff307224 */ /* 0x000fe200078e00b9 */
[----:B------:R-:W-:-:S04]  /*9780*/  DEPBAR.LE SB0, 0x0 ;  /* 0x000080000000791a */ /* 0x000fc80000000000 */
[----:B------:R4:W-:Y:S01]  /*9790*/  I2F R161, R3 ;  /* 0x0000000300a17306 */ /* 0x0009e20000201400 */
[----:B------:R-:W-:Y:S01]  /*97a0*/  IMAD.MOV.U32 R46, RZ, RZ, R186 ;  /* 0x000000ffff2e7224 */ /* 0x000fe200078e00ba */
[----:B------:R-:W-:Y:S01]  /*97b0*/  HMMA.16816.F32 R60, R20, R10, R60 ;  /* 0x0000000a143c723c */ /* 0x000fe2000000183c */
[----:B------:R-:W-:Y:S02]  /*97c0*/  IMAD.MOV.U32 R45, RZ, RZ, R184 ;  /* 0x000000ffff2d7224 */ /* 0x000fe400078e00b8 */
[----:B------:R-:W-:Y:S02]  /*97d0*/  IMAD.MOV.U32 R186, RZ, RZ, R239 ;  /* 0x000000ffffba7224 */ /* 0x000fe400078e00ef */
[----:B------:R-:W-:Y:S01]  /*97e0*/  IMAD.MOV.U32 R184, RZ, RZ, R237 ;  /* 0x000000ffffb87224 */ /* 0x000fe200078e00ed */
[----:B------:R-:W-:Y:S01]  /*97f0*/  I2F R69, R8 ;  /* 0x0000000800457306 */ /* 0x000fe20000201400 */
[----:B---3--:R-:W-:Y:S01]  /*9800*/  IMAD.IADD R7, R207, 0x1, -R4 ;  /* 0x00000001cf077824 */ /* 0x008fe200078e0a04 */
[----:B--2---:R-:W-:Y:S01]  /*9810*/  HMMA.16816.F32 R56, R16, R28, R56 ;  /* 0x0000001c1038723c */ /* 0x004fe20000001838 */
[----:B------:R-:W-:-:S02]  /*9820*/  IMAD.MOV.U32 R185, RZ, RZ, R236 ;  /* 0x000000ffffb97224 */ /* 0x000fc400078e00ec */
[----:B------:R-:W-:Y:S01]  /*9830*/  IMAD.MOV.U32 R228, RZ, RZ, R182 ;  /* 0x000000ffffe47224 */ /* 0x000fe200078e00b6 */
[----:B------:R-:W-:Y:S01]  /*9840*/  IABS R7, R7 ;  /* 0x0000000700077213 */ /* 0x000fe20000000000 */
[----:B------:R-:W-:Y:S02]  /*9850*/  IMAD.MOV.U32 R51, RZ, RZ, R187 ;  /* 0x000000ffff337224 */ /* 0x000fe400078e00bb */
[----:B----4-:R-:W-:Y:S01]  /*9860*/  IMAD.IADD R3, R205, 0x1, -R4 ;  /* 0x00000001cd037824 */ /* 0x010fe200078e0a04 */
[----:B------:R2:W-:Y:S01]  /*9870*/  I2F R74, R7 ;  /* 0x00000007004a7306 */ /* 0x0005e20000201400 */
[----:B------:R-:W-:Y:S02]  /*9880*/  IMAD.MOV.U32 R50, RZ, RZ, R186 ;  /* 0x000000ffff327224 */ /* 0x000fe400078e00ba */
[----:B------:R-:W-:Y:S01]  /*9890*/  IMAD.MOV.U32 R229, RZ, RZ, R185 ;  /* 0x000000ffffe57224 */ /* 0x000fe200078e00b9 */
[----:B------:R-:W-:Y:S01]  /*98a0*/  IABS R3, R3 ;  /* 0x0000000300037213 */ /* 0x000fe20000000000 */
[----:B------:R-:W-:Y:S01]  /*98b0*/  IMAD.MOV.U32 R223, RZ, RZ, R184 ;  /* 0x000000ffffdf7224 */ /* 0x000fe200078e00b8 */
[----:B-1----:R-:W-:Y:S03]  /*98c0*/  HMMA.16816.F32 R32, R16, R14, R32 ;  /* 0x0000000e1020723c */ /* 0x002fe60000001820 */
[----:B--2---:R-:W-:Y:S01]  /*98d0*/  IMAD.MOV.U32 R7, RZ, RZ, R3 ;  /* 0x000000ffff077224 */ /* 0x004fe200078e0003 */
[----:B------:R-:W-:-:S06]  /*98e0*/  IADD3 R3, R2, 0x10, RZ ;  /* 0x0000001002037810 */ /* 0x000fcc0007ffe0ff */
[----:B------:R-:W-:Y:S01]  /*98f0*/  IMAD.MOV.U32 R251, RZ, RZ, R56 ;  /* 0x000000fffffb7224 */ /* 0x000fe200078e0038 */
[----:B------:R1:W-:Y:S01]  /*9900*/  I2F R160, R7 ;  /* 0x0000000700a07306 */ /* 0x0003e20000201400 */
[C---:B------:R-:W-:Y:S01]  /*9910*/  HMMA.16816.F32 R232, R20.reuse, R12, R156 ;  /* 0x0000000c14e8723c */ /* 0x040fe2000000189c */
[--C-:B------:R-:W-:Y:S02]  /*9920*/  IMAD.IADD R8, R207, 0x1, -R3.reuse ;  /* 0x00000001cf087824 */ /* 0x100fe400078e0a03 */
[----:B------:R-:W-:Y:S02]  /*9930*/  IMAD.IADD R9, R209, 0x1, -R3 ;  /* 0x00000001d1097824 */ /* 0x000fe400078e0a03 */
[----:B------:R-:W-:Y:S01]  /*9940*/  IMAD.MOV.U32 R249, RZ, RZ, R58 ;  /* 0x000000fffff97224 */ /* 0x000fe200078e003a */
[----:B------:R-:W-:Y:S01]  /*9950*/  IABS R8, R8 ;  /* 0x0000000800087213 */ /* 0x000fe20000000000 */
[----:B------:R-:W-:Y:S01]  /*9960*/  IMAD.MOV.U32 R250, RZ, RZ, R57 ;  /* 0x000000fffffa7224 */ /* 0x000fe200078e0039 */
[----:B------:R-:W-:Y:S01]  /*9970*/  IABS R9, R9 ;  /* 0x0000000900097213 */ /* 0x000fe20000000000 */
[----:B------:R-:W-:Y:S01]  /*9980*/  HMMA.16816.F32 R156, R20, R28, R164 ;  /* 0x0000001c149c723c */ /* 0x000fe200000018a4 */
[----:B------:R-:W-:Y:S01]  /*9990*/  I2F R38, R8 ;  /* 0x0000000800267306 */ /* 0x000fe20000201400 */
[----:B------:R-:W-:-:S02]  /*99a0*/  IMAD.MOV.U32 R244, RZ, RZ, R59 ;  /* 0x000000fffff47224 */ /* 0x000fc400078e003b */
[----:B------:R-:W-:Y:S02]  /*99b0*/  IMAD.MOV.U32 R59, RZ, RZ, R48 ;  /* 0x000000ffff3b7224 */ /* 0x000fe400078e0030 */
[----:B-1----:R-:W-:Y:S02]  /*99c0*/  IMAD.IADD R7, R210, 0x1, -R3 ;  /* 0x00000001d2077824 */ /* 0x002fe400078e0a03 */
[----:B------:R-:W-:Y:S01]  /*99d0*/  HMMA.16816.F32 R240, R16, R12, R52 ;  /* 0x0000000c10f0723c */ /* 0x000fe20000001834 */
[----:B------:R-:W-:Y:S01]  /*99e0*/  I2F R39, R9 ;  /* 0x0000000900277306 */ /* 0x000fe20000201400 */
[----:B------:R-:W-:Y:S01]  /*99f0*/  IMAD.MOV.U32 R66, RZ, RZ, R35 ;  /* 0x000000ffff427224 */ /* 0x000fe200078e0023 */
[----:B------:R-:W-:-:S04]  /*9a00*/  IABS R7, R7 ;  /* 0x0000000700077213 */ /* 0x000fc80000000000 */
[----:B------:R-:W-:Y:S01]  /*9a10*/  IMAD.MOV.U32 R12, RZ, RZ, R33 ;  /* 0x000000ffff0c7224 */ /* 0x000fe200078e0021 */
[----:B------:R-:W-:Y:S01]  /*9a20*/  HMMA.16816.F32 R236, R20, R14, R148 ;  /* 0x0000000e14ec723c */ /* 0x000fe20000001894 */
[----:B------:R1:W-:Y:S01]  /*9a30*/  I2F R68, R7 ;  /* 0x0000000700447306 */ /* 0x0003e20000201400 */
[----:B------:R-:W-:Y:S02]  /*9a40*/  IMAD.MOV.U32 R13, RZ, RZ, R34 ;  /* 0x000000ffff0d7224 */ /* 0x000fe400078e0022 */
[----:B------:R-:W-:Y:S01]  /*9a50*/  IMAD.MOV.U32 R56, RZ, RZ, R12 ;  /* 0x000000ffff387224 */ /* 0x000fe200078e000c */
[----:B------:R-:W-:Y:S01]  /*9a60*/  IADD3 R12, R2, 0x19, RZ ;  /* 0x00000019020c7810 */ /* 0x000fe20007ffe0ff */
[----:B------:R-:W-:Y:S02]  /*9a70*/  IMAD.MOV.U32 R58, RZ, RZ, R13 ;  /* 0x000000ffff3a7224 */ /* 0x000fe400078e000d */
[----:B------:R-:W-:Y:S02]  /*9a80*/  IMAD.MOV.U32 R252, RZ, RZ, R159 ;  /* 0x000000fffffc7224 */ /* 0x000fe400078e009f */
[----:B------:R-:W-:-:S02]  /*9a90*/  IMAD.MOV.U32 R49, RZ, RZ, R158 ;  /* 0x000000ffff317224 */ /* 0x000fc400078e009e */
[----:B------:R-:W-:Y:S02]  /*9aa0*/  IMAD.MOV.U32 R55, RZ, RZ, R32 ;  /* 0x000000ffff377224 */ /* 0x000fe400078e0020 */
[----:B------:R-:W-:Y:S02]  /*9ab0*/  IMAD.MOV.U32 R35, RZ, RZ, R156 ;  /* 0x000000ffff237224 */ /* 0x000fe400078e009c */
[----:B------:R-:W-:Y:S02]  /*9ac0*/  IMAD.MOV.U32 R222, RZ, RZ, R157 ;  /* 0x000000ffffde7224 */ /* 0x000fe400078e009d */
[----:B-1----:R-:W-:-:S05]  /*9ad0*/  IMAD.IADD R7, R205, 0x1, -R3 ;  /* 0x00000001cd077824 */ /* 0x002fca00078e0a03 */
[----:B------:R-:W-:-:S05]  /*9ae0*/  IABS R7, R7 ;  /* 0x0000000700077213 */ /* 0x000fca0000000000 */
[----:B------:R-:W-:Y:S01]  /*9af0*/  IMAD.MOV.U32 R8, RZ, RZ, R7 ;  /* 0x000000ffff087224 */ /* 0x000fe200078e0007 */
[----:B------:R-:W-:-:S03]  /*9b00*/  IADD3 R7, R2, 0x11, RZ ;  /* 0x0000001102077810 */ /* 0x000fc60007ffe0ff */
[----:B------:R1:W-:Y:S02]  /*9b10*/  I2F R44, R8 ;  /* 0x00000008002c7306 */ /* 0x0003e40000201400 */
[--C-:B------:R-:W-:Y:S02]  /*9b20*/  IMAD.IADD R9, R207, 0x1, -R7.reuse ;  /* 0x00000001cf097824 */ /* 0x100fe400078e0a07 */
[----:B------:R-:W-:-:S03]  /*9b30*/  IMAD.IADD R10, R209, 0x1, -R7 ;  /* 0x00000001d10a7824 */ /* 0x000fc600078e0a07 */
[----:B------:R-:W-:Y:S02]  /*9b40*/  IABS R9, R9 ;  /* 0x0000000900097213 */ /* 0x000fe40000000000 */
[----:B------:R-:W-:Y:S02]  /*9b50*/  IABS R10, R10 ;  /* 0x0000000a000a7213 */ /* 0x000fe40000000000 */
[----:B------:R-:W-:Y:S01]  /*9b60*/  I2F R36, R9 ;  /* 0x0000000900247306 */ /* 0x000fe20000201400 */
[----:B-1----:R-:W-:-:S07]  /*9b70*/  IMAD.IADD R8, R210, 0x1, -R7 ;  /* 0x00000001d2087824 */ /* 0x002fce00078e0a07 */
[----:B------:R-:W-:Y:S01]  /*9b80*/  I2F R181, R10 ;  /* 0x0000000a00b57306 */ /* 0x000fe20000201400 */
[----:B------:R-:W-:-:S07]  /*9b90*/  IABS R8, R8 ;  /* 0x0000000800087213 */ /* 0x000fce0000000000 */
[----:B------:R1:W-:Y:S02]  /*9ba0*/  I2F R37, R8 ;  /* 0x0000000800257306 */ /* 0x0003e40000201400 */
[----:B-1----:R-:W-:-:S05]  /*9bb0*/  IMAD.IADD R8, R205, 0x1, -R7 ;  /* 0x00000001cd087824 */ /* 0x002fca00078e0a07 */
[----:B------:R-:W-:-:S05]  /*9bc0*/  IABS R8, R8 ;  /* 0x0000000800087213 */ /* 0x000fca0000000000 */
[----:B------:R-:W-:Y:S01]  /*9bd0*/  IMAD.MOV.U32 R9, RZ, RZ, R8 ;  /* 0x000000ffff097224 */ /* 0x000fe200078e0008 */
[----:B------:R-:W-:-:S03]  /*9be0*/  IADD3 R8, R2, 0x18, RZ ;  /* 0x0000001802087810 */ /* 0x000fc60007ffe0ff */
[----:B------:R1:W-:Y:S02]  /*9bf0*/  I2F R218, R9 ;  /* 0x0000000900da7306 */ /* 0x0003e40000201400 */
[--C-:B------:R-:W-:Y:S02]  /*9c00*/  IMAD.IADD R11, R207, 0x1, -R8.reuse ;  /* 0x00000001cf0b7824 */ /* 0x100fe400078e0a08 */
[----:B-1----:R-:W-:-:S05]  /*9c10*/  IMAD.IADD R9, R210, 0x1, -R8 ;  /* 0x00000001d2097824 */ /* 0x002fca00078e0a08 */
[----:B------:R-:W-:-:S05]  /*9c20*/  IABS R9, R9 ;  /* 0x0000000900097213 */ /* 0x000fca0000000000 */
[----:B------:R-:W-:Y:S01]  /*9c30*/  IMAD.MOV.U32 R10, RZ, RZ, R9 ;  /* 0x000000ffff0a7224 */ /* 0x000fe200078e0009 */
[----:B------:R-:W-:Y:S02]  /*9c40*/  IABS R9, R11 ;  /* 0x0000000b00097213 */ /* 0x000fe40000000000 */
[----:B------:R-:W-:Y:S01]  /*9c50*/  IADD3 R11, R2, 0x20, RZ ;  /* 0x00000020020b7810 */ /* 0x000fe20007ffe0ff */
[----:B------:R1:W-:Y:S08]  /*9c60*/  I2F R53, R10 ;  /* 0x0000000a00357306 */ /* 0x0003f00000201400 */
[----:B------:R2:W-:Y:S01]  /*9c70*/  I2F R150, R9 ;  /* 0x0000000900967306 */ /* 0x0005e20000201400 */
[----:B-1----:R-:W-:-:S05]  /*9c80*/  IMAD.IADD R10, R205, 0x1, -R8 ;  /* 0x00000001cd0a7824 */ /* 0x002fca00078e0a08 */
[----:B------:R-:W-:Y:S01]  /*9c90*/  IABS R6, R10 ;  /* 0x0000000a00067213 */ /* 0x000fe20000000000 */
[----:B------:R-:W-:-:S04]  /*9ca0*/  IMAD.IADD R10, R209, 0x1, -R8 ;  /* 0x00000001d10a7824 */ /* 0x000fc800078e0a08 */
[----:B--2---:R-:W-:Y:S01]  /*9cb0*/  IMAD.MOV.U32 R9, RZ, RZ, R6 ;  /* 0x000000ffff097224 */ /* 0x004fe200078e0006 */
[----:B------:R-:W-:Y:S01]  /*9cc0*/  IABS R6, R10 ;  /* 0x0000000a00067213 */ /* 0x000fe20000000000 */
[----:B------:R-:W-:Y:S02]  /*9cd0*/  IMAD.IADD R10, R210, 0x1, -R12 ;  /* 0x00000001d20a7824 */ /* 0x000fe400078e0a0c */
        /* <DEDUP_REMOVED lines=26> */
[----:B------:R-:W-:Y:S02]  /*9e80*/  IABS R6, R10 ;  /* 0x0000000a00067213 */ /* 0x000fe40000000000 */
[----:B------:R-:W-:Y:S01]  /*9e90*/  IADD3 R10, R2, 0x21, RZ ;  /* 0x00000021020a7810 */ /* 0x000fe20007ffe0ff */
[----:B------:R1:W-:Y:S04]  /*9ea0*/  I2F R165, R9 ;  /* 0x0000000900a57306 */ /* 0x0003e80000201400 */
[----:B------:R-:W-:Y:S02]  /*9eb0*/  IMAD.IADD R13, R210, 0x1, -R10 ;  /* 0x00000001d20d7824 */ /* 0x000fe400078e0a0a */
[----:B-1----:R-:W-:-:S02]  /*9ec0*/  IMAD.MOV.U32 R9, RZ, RZ, R6 ;  /* 0x000000ffff097224 */ /* 0x002fc400078e0006 */
[----:B------:R-:W-:Y:S02]  /*9ed0*/  IMAD.IADD R6, R209, 0x1, -R11 ;  /* 0x00000001d1067824 */ /* 0x000fe400078e0a0b */
[----:B------:R1:W-:Y:S03]  /*9ee0*/  I2F R187, R9 ;  /* 0x0000000900bb7306 */ /* 0x0003e60000201400 */
        /* <DEDUP_REMOVED lines=10> */
[----:B------:R-:W-:-:S03]  /*9f90*/  IABS R6, R13 ;  /* 0x0000000d00067213 */ /* 0x000fc60000000000 */
[----:B------:R1:W-:Y:S02]  /*9fa0*/  I2F R184, R9 ;  /* 0x0000000900b87306 */ /* 0x0003e40000201400 */
[----:B------:R-:W-:Y:S02]  /*9fb0*/  IMAD.MOV.U32 R13, RZ, RZ, R6 ;  /* 0x000000ffff0d7224 */ /* 0x000fe400078e0006 */
[----:B------:R-:W-:-:S04]  /*9fc0*/  IMAD.IADD R6, R209, 0x1, -R10 ;  /* 0x00000001d1067824 */ /* 0x000fc800078e0a0a */
[----:B------:R2:W-:Y:S01]  /*9fd0*/  I2F R221, R13 ;  /* 0x0000000d00dd7306 */ /* 0x0005e20000201400 */
[----:B------:R-:W-:Y:S02]  /*9fe0*/  IABS R6, R6 ;  /* 0x0000000600067213 */ /* 0x000fe40000000000 */
[----:B-1----:R-:W-:-:S05]  /*9ff0*/  IADD3 R9, R2, 0x28, RZ ;  /* 0x0000002802097810 */ /* 0x002fca0007ffe0ff */
[----:B------:R-:W-:Y:S02]  /*a000*/  IMAD.IADD R14, R210, 0x1, -R9 ;  /* 0x00000001d20e7824 */ /* 0x000fe400078e0a09 */
[----:B--2---:R-:W-:-:S03]  /*a010*/  IMAD.MOV.U32 R13, RZ, RZ, R6 ;  /* 0x000000ffff0d7224 */ /* 0x004fc600078e0006 */
[----:B------:R-:W-:Y:S01]  /*a020*/  IABS R6, R14 ;  /* 0x0000000e00067213 */ /* 0x000fe20000000000 */
[----:B------:R-:W-:Y:S01]  /*a030*/  FMUL.FTZ R14, R77, c[0x0][0x2ec] ;  /* 0x0000bb004d0e7a20 */ /* 0x000fe20000410000 */
[----:B------:R1:W-:Y:S08]  /*a040*/  I2F R220, R13 ;  /* 0x0000000d00dc7306 */ /* 0x0003f00000201400 */
[----:B------:R2:W-:Y:S01]  /*a050*/  I2F R219, R6 ;  /* 0x0000000600db7306 */ /* 0x0005e20000201400 */
[----:B-1----:R-:W-:-:S07]  /*a060*/  FMUL.FTZ R13, R78, c[0x0][0x2ec] ;  /* 0x0000bb004e0d7a20 */ /* 0x002fce0000410000 */
[----:B------:R1:W-:Y:S01]  /*a070*/  MUFU.TANH R34, R14 ;  /* 0x0000000e00227308 */ /* 0x0003e20000002400 */
[----:B--2---:R-:W-:-:S07]  /*a080*/  FMUL.FTZ R6, R76, c[0x0][0x2ec] ;  /* 0x0000bb004c067a20 */ /* 0x004fce0000410000 */
[----:B------:R-:W2:Y:S08]  /*a090*/  MUFU.TANH R13, R13 ;  /* 0x0000000d000d7308 */ /* 0x000eb00000002400 */
[----:B------:R-:W3:Y:S01]  /*a0a0*/  MUFU.TANH R6, R6 ;  /* 0x0000000600067308 */ /* 0x000ee20000002400 */
[----:B-1----:R-:W-:Y:S02]  /*a0b0*/  FMUL.FTZ R14, R144, c[0x0][0x2ec] ;  /* 0x0000bb00900e7a20 */ /* 0x002fe40000410000 */
[----:B------:R-:W-:-:S02]  /*a0c0*/  IMAD.MOV.U32 R144, RZ, RZ, R67 ;  /* 0x000000ffff907224 */ /* 0x000fc400078e0043 */
[----:B--2---:R-:W-:-:S03]  /*a0d0*/  FFMA.FTZ R28, R178, -UR20, R13 ;  /* 0x80000014b21c7c23 */ /* 0x004fc6000801000d */
[----:B------:R1:W2:Y:S01]  /*a0e0*/  MUFU.TANH R15, R14 ;  /* 0x0000000e000f7308 */ /* 0x0002a20000002400 */
[----:B------:R-:W-:Y:S01]  /*a0f0*/  FMUL.FTZ R13, R79, c[0x0][0x2ec] ;  /* 0x0000bb004f0d7a20 */ /* 0x000fe20000410000 */
[----:B------:R-:W-:Y:S01]  /*a100*/  FSEL R164, R28, -INF , !P0 ;  /* 0xff8000001ca47808 */ /* 0x000fe20004000000 */
[----:B------:R-:W-:Y:S01]  /*a110*/  FMUL.FTZ R28, R62, c[0x0][0x2ec] ;  /* 0x0000bb003e1c7a20 */ /* 0x000fe20000410000 */
[----:B------:R-:W-:Y:S01]  /*a120*/  BAR.SYNC.DEFER_BLOCKING 0x0 ;  /* 0x0000000000007b1d */ /* 0x000fe20000010000 */
[----:B---3--:R-:W-:Y:S01]  /*a130*/  FFMA.FTZ R29, R180, -UR20, R6 ;  /* 0x80000014b41d7c23 */ /* 0x008fe20008010006 */
[----:B------:R-:W-:Y:S01]  /*a140*/  ISETP.GE.AND P0, PT, R2, R211, PT ;  /* 0x000000d30200720c */ /* 0x000fe20003f06270 */
[----:B------:R-:W-:Y:S02]  /*a150*/  FMUL.FTZ R6, R146, c[0x0][0x2ec] ;  /* 0x0000bb0092067a20 */ /* 0x000fe40000410000 */
[----:B------:R-:W-:Y:S01]  /*a160*/  IMAD.MOV.U32 R180, RZ, RZ, R49 ;  /* 0x000000ffffb47224 */ /* 0x000fe200078e0031 */
[----:B------:R-:W-:Y:S01]  /*a170*/  MUFU.TANH R33, R13 ;  /* 0x0000000d00217308 */ /* 0x000fe20000002400 */
[----:B------:R-:W-:Y:S01]  /*a180*/  FSEL R76, R29, -INF , !P1 ;  /* 0xff8000001d4c7808 */ /* 0x000fe20004800000 */
[----:B------:R-:W-:Y:S01]  /*a190*/  IMAD.MOV.U32 R146, RZ, RZ, R50 ;  /* 0x000000ffff927224 */ /* 0x000fe200078e0032 */
[C---:B------:R-:W-:Y:S01]  /*a1a0*/  ISETP.GE.AND P1, PT, R2.reuse, R212, PT ;  /* 0x000000d40200720c */ /* 0x040fe20003f26270 */
[----:B-1----:R-:W-:Y:S01]  /*a1b0*/  IMAD.IADD R14, R205, 0x1, -R9 ;  /* 0x00000001cd0e7824 */ /* 0x002fe200078e0a09 */
[C---:B------:R-:W-:Y:S01]  /*a1c0*/  ISETP.LT.OR P0, PT, R2.reuse, R203, P0 ;  /* 0x000000cb0200720c */ /* 0x040fe20000701670 */
[----:B--2---:R-:W-:Y:S01]  /*a1d0*/  FFMA.FTZ R15, R179, -UR20, R15 ;  /* 0x80000014b30f7c23 */ /* 0x004fe2000801000f */
[----:B------:R-:W-:Y:S01]  /*a1e0*/  ISETP.LT.OR P1, PT, R2, R204, P1 ;  /* 0x000000cc0200720c */ /* 0x000fe20000f21670 */
[----:B------:R1:W2:Y:S01]  /*a1f0*/  MUFU.TANH R32, R6 ;  /* 0x0000000600207308 */ /* 0x0002a20000002400 */
[----:B------:R-:W-:-:S02]  /*a200*/  IMAD.MOV.U32 R62, RZ, RZ, R228 ;  /* 0x000000ffff3e7224 */ /* 0x000fc400078e00e4 */
[----:B------:R-:W-:-:S05]  /*a210*/  IMAD.MOV.U32 R179, RZ, RZ, R35 ;  /* 0x000000ffffb37224 */ /* 0x000fca00078e0023 */
[----:B------:R-:W-:Y:S01]  /*a220*/  MUFU.TANH R28, R28 ;  /* 0x0000001c001c7308 */ /* 0x000fe20000002400 */
[----:B-1----:R-:W-:-:S05]  /*a230*/  IMAD.IADD R6, R207, 0x1, -R9 ;  /* 0x00000001cf067824 */ /* 0x002fca00078e0a09 */
[----:B------:R-:W-:-:S05]  /*a240*/  IABS R6, R6 ;  /* 0x0000000600067213 */ /* 0x000fca0000000000 */
[----:B------:R-:W-:Y:S01]  /*a250*/  IMAD.MOV.U32 R13, RZ, RZ, R6 ;  /* 0x000000ffff0d7224 */ /* 0x000fe200078e0006 */
[----:B------:R-:W-:Y:S01]  /*a260*/  IABS R6, R14 ;  /* 0x0000000e00067213 */ /* 0x000fe20000000000 */
[----:B------:R-:W-:Y:S02]  /*a270*/  FFMA.FTZ R14, R176, -UR20, R34 ;  /* 0x80000014b00e7c23 */ /* 0x000fe40008010022 */
[----:B------:R1:W-:Y:S01]  /*a280*/  I2F R79, R13 ;  /* 0x0000000d004f7306 */ /* 0x0003e20000201400 */
[----:B------:R-:W-:Y:S02]  /*a290*/  FMUL.FTZ R34, R60, c[0x0][0x2ec] ;  /* 0x0000bb003c227a20 */ /* 0x000fe40000410000 */
[----:B------:R-:W-:Y:S02]  /*a2a0*/  FSEL R156, R14, -INF , !P6 ;  /* 0xff8000000e9c7808 */ /* 0x000fe40007000000 */
[----:B------:R-:W-:Y:S02]  /*a2b0*/  ISETP.LT.OR P6, PT, R5, R206, P4 ;  /* 0x000000ce0500720c */ /* 0x000fe400027c1670 */
[----:B------:R-:W-:Y:S01]  /*a2c0*/  LOP3.LUT P4, RZ, R0, 0x8, RZ, 0xc0, !PT ;  /* 0x0000000800ff7812 */ /* 0x000fe2000788c0ff */
[----:B------:R2:W-:Y:S01]  /*a2d0*/  I2F R178, R6 ;  /* 0x0000000600b27306 */ /* 0x0005e20000201400 */
[----:B-1----:R-:W-:-:S07]  /*a2e0*/  FMUL.FTZ R13, R145, c[0x0][0x2ec] ;  /* 0x0000bb00910d7a20 */ /* 0x002fce0000410000 */
[----:B------:R-:W1:Y:S01]  /*a2f0*/  MUFU.TANH R29, R34 ;  /* 0x00000022001d7308 */ /* 0x000e620000002400 */
[----:B--2---:R-:W-:-:S07]  /*a300*/  FFMA.FTZ R6, R177, -UR20, R32 ;  /* 0x80000014b1067c23 */ /* 0x004fce0008010020 */
[----:B------:R2:W3:Y:S01]  /*a310*/  MUFU.TANH R32, R13 ;  /* 0x0000000d00207308 */ /* 0x0004e20000002400 */
[----:B------:R-:W-:Y:S01]  /*a320*/  IMAD.MOV.U32 R177, RZ, RZ, R229 ;  /* 0x000000ffffb17224 */ /* 0x000fe200078e00e5 */
[----:B------:R-:W-:Y:S01]  /*a330*/  FSEL R78, R6, -INF , !P0 ;  /* 0xff800000064e7808 */ /* 0x000fe20004000000 */
[----:B------:R-:W-:Y:S01]  /*a340*/  FMUL.FTZ R6, R61, c[0x0][0x2ec] ;  /* 0x0000bb003d067a20 */ /* 0x000fe20000410000 */
[----:B------:R-:W-:Y:S01]  /*a350*/  ISETP.GE.AND P0, PT, R5, R211, PT ;  /* 0x000000d30500720c */ /* 0x000fe20003f06270 */
[----:B-1----:R-:W-:-:S03]  /*a360*/  FFMA.FTZ R14, R169, -UR20, R29 ;  /* 0x80000014a90e7c23 */ /* 0x002fc6000801001d */
[----:B------:R3:W1:Y:S01]  /*a370*/  MUFU.TANH R34, R6 ;  /* 0x0000000600227308 */ /* 0x0006620000002400 */
[----:B------:R-:W-:Y:S01]  /*a380*/  ISETP.LT.OR P3, PT, R5, R203, P0 ;  /* 0x000000cb0500720c */ /* 0x000fe20000761670 */
[----:B------:R-:W-:Y:S01]  /*a390*/  IMAD.MOV.U32 R169, RZ, RZ, R47 ;  /* 0x000000ffffa97224 */ /* 0x000fe200078e002f */
[----:B------:R-:W-:Y:S02]  /*a3a0*/  ISETP.GE.AND P0, PT, R4, R211, PT ;  /* 0x000000d30400720c */ /* 0x000fe40003f06270 */
[----:B------:R-:W-:Y:S01]  /*a3b0*/  FSEL R148, R14, -INF , !P6 ;  /* 0xff8000000e947808 */ /* 0x000fe20007000000 */
[----:B------:R-:W-:Y:S01]  /*a3c0*/  FMUL.FTZ R14, R154, c[0x0][0x2ec] ;  /* 0x0000bb009a0e7a20 */ /* 0x000fe20000410000 */
[----:B------:R-:W-:Y:S01]  /*a3d0*/  ISETP.LT.OR P0, PT, R4, R203, P0 ;  /* 0x000000cb0400720c */ /* 0x000fe20000701670 */
[----:B--2---:R-:W-:Y:S01]  /*a3e0*/  FFMA.FTZ R13, R75, -UR20, R33 ;  /* 0x800000144b0d7c23 */ /* 0x004fe20008010021 */
[----:B------:R-:W-:Y:S01]  /*a3f0*/  FSEL R75, R15, -INF , !P1 ;  /* 0xff8000000f4b7808 */ /* 0x000fe20004800000 */
[----:B------:R-:W-:Y:S01]  /*a400*/  FMUL.FTZ R33, R147, c[0x0][0x2ec] ;  /* 0x0000bb0093217a20 */ /* 0x000fe20000410000 */
[----:B------:R-:W-:Y:S01]  /*a410*/  ISETP.GE.AND P1, PT, R5, R212, PT ;  /* 0x000000d40500720c */ /* 0x000fe20003f26270 */
[----:B------:R-:W-:Y:S01]  /*a420*/  FMUL.FTZ R15, R40, c[0x0][0x2ec] ;  /* 0x0000bb00280f7a20 */ /* 0x000fe20000410000 */
[----:B------:R-:W-:Y:S01]  /*a430*/  FSEL R176, R13, -INF , !P5 ;  /* 0xff8000000db07808 */ /* 0x000fe20006800000 */
[----:B------:R-:W-:Y:S01]  /*a440*/  FFMA.FTZ R13, R168, -UR20, R28 ;  /* 0x80000014a80d7c23 */ /* 0x000fe2000801001c */
[C---:B------:R-:W-:Y:S01]  /*a450*/  ISETP.LT.OR P1, PT, R5.reuse, R204, P1 ;  /* 0x000000cc0500720c */ /* 0x040fe20000f21670 */
[----:B------:R-:W2:Y:S01]  /*a460*/  MUFU.TANH R33, R33 ;  /* 0x0000002100217308 */ /* 0x000ea20000002400 */
[----:B------:R-:W-:Y:S01]  /*a470*/  ISETP.LT.OR P5, PT, R5, R208, P2 ;  /* 0x000000d00500720c */ /* 0x000fe200017a1670 */
[----:B---3--:R-:W-:Y:S01]  /*a480*/  FFMA.FTZ R6, R171, -UR20, R32 ;  /* 0x80000014ab067c23 */ /* 0x008fe20008010020 */
[C---:B------:R-:W-:Y:S01]  /*a490*/  LOP3.LUT P2, RZ, R0.reuse, 0x4, RZ, 0xc0, !PT ;  /* 0x0000000400ff7812 */ /* 0x040fe2000784c0ff */
[----:B------:R-:W-:Y:S01]  /*a4a0*/  FMUL.FTZ R5, R63, c[0x0][0x2ec] ;  /* 0x0000bb003f057a20 */ /* 0x000fe20000410000 */
[----:B------:R-:W-:Y:S01]  /*a4b0*/  LOP3.LUT R0, R0, 0xfffffffd, RZ, 0xc0, !PT ;  /* 0xfffffffd00007812 */ /* 0x000fe200078ec0ff */
[----:B------:R-:W-:Y:S01]  /*a4c0*/  FMUL.FTZ R28, R42, c[0x0][0x2ec] ;  /* 0x0000bb002a1c7a20 */ /* 0x000fe20000410000 */
[----:B------:R-:W-:Y:S01]  /*a4d0*/  FSEL R67, R6, -INF , !P4 ;  /* 0xff80000006437808 */ /* 0x000fe20006000000 */
[----:B------:R2:W-:Y:S01]  /*a4e0*/  MUFU.TANH R32, R5 ;  /* 0x0000000500207308 */ /* 0x0005e20000002400 */
[----:B------:R-:W-:Y:S01]  /*a4f0*/  ISETP.GE.AND P4, PT, R4, R214, PT ;  /* 0x000000d60400720c */ /* 0x000fe20003f86270 */
[----:B------:R-:W-:Y:S01]  /*a500*/  IMAD.MOV.U32 R63, RZ, RZ, R216 ;  /* 0x000000ffff3f7224 */ /* 0x000fe200078e00d8 */
[----:B------:R-:W-:Y:S01]  /*a510*/  FSEL R167, R13, -INF , !P5 ;  /* 0xff8000000da77808 */ /* 0x000fe20006800000 */
[----:B-1----:R-:W-:Y:S01]  /*a520*/  FFMA.FTZ R13, R161, -UR20, R34 ;  /* 0x80000014a10d7c23 */ /* 0x002fe20008010022 */
[----:B------:R-:W-:Y:S01]  /*a530*/  @P1 LOP3.LUT R0, R0, 0x2, RZ, 0xfc, !PT ;  /* 0x0000000200001812 */ /* 0x000fe200078efcff */
[----:B------:R-:W-:Y:S01]  /*a540*/  IMAD.MOV.U32 R171, RZ, RZ, R217 ;  /* 0x000000ffffab7224 */ /* 0x000fe200078e00d9 */
[C---:B------:R-:W-:Y:S01]  /*a550*/  ISETP.GE.AND P1, PT, R4.reuse, R212, PT ;  /* 0x000000d40400720c */ /* 0x040fe20003f26270 */
[----:B------:R-:W-:Y:S01]  /*a560*/  MUFU.TANH R6, R28 ;  /* 0x0000001c00067308 */ /* 0x000fe20000002400 */
[C---:B------:R-:W-:Y:S01]  /*a570*/  ISETP.LT.OR P6, PT, R4.reuse, R206, P4 ;  /* 0x000000ce0400720c */ /* 0x040fe200027c1670 */
[----:B------:R-:W-:Y:S01]  /*a580*/  IMAD.MOV.U32 R168, RZ, RZ, R46 ;  /* 0x000000ffffa87224 */ /* 0x000fe200078e002e */
[----:B------:R-:W-:Y:S01]  /*a590*/  ISETP.LT.OR P1, PT, R4, R204, P1 ;  /* 0x000000cc0400720c */ /* 0x000fe20000f21670 */
[----:B------:R-:W-:Y:S01]  /*a5a0*/  IMAD.MOV.U32 R147, RZ, RZ, R51 ;  /* 0x000000ffff937224 */ /* 0x000fe200078e0033 */
[C---:B------:R-:W-:Y:S01]  /*a5b0*/  LOP3.LUT P4, RZ, R0.reuse, 0x2, RZ, 0xc0, !PT ;  /* 0x0000000200ff7812 */ /* 0x040fe2000788c0ff */
[----:B------:R-:W-:Y:S01]  /*a5c0*/  IMAD.MOV.U32 R154, RZ, RZ, R63 ;  /* 0x000000ffff9a7224 */ /* 0x000fe200078e003f */
[----:B------:R-:W-:Y:S01]  /*a5d0*/  LOP3.LUT R0, R0, 0xfffffff7, RZ, 0xc0, !PT ;  /* 0xfffffff700007812 */ /* 0x000fe200078ec0ff */
[----:B--2---:R-:W-:Y:S01]  /*a5e0*/  FFMA.FTZ R5, R170, -UR20, R33 ;  /* 0x80000014aa057c23 */ /* 0x004fe20008010021 */
[----:B------:R-:W1:Y:S01]  /*a5f0*/  MUFU.TANH R15, R15 ;  /* 0x0000000f000f7308 */ /* 0x000e620000002400 */
[----:B------:R-:W-:Y:S01]  /*a600*/  FSEL R145, R13, -INF , !P6 ;  /* 0xff8000000d917808 */ /* 0x000fe20007000000 */
[----:B------:R-:W-:-:S02]  /*a610*/  IMAD.MOV.U32 R170, RZ, RZ, R223 ;  /* 0x000000ffffaa7224 */ /* 0x000fc400078e00df */
[----:B------:R-:W-:Y:S01]  /*a620*/  FSEL R77, R5, -INF , !P2 ;  /* 0xff800000054d7808 */ /* 0x000fe20005000000 */
[----:B------:R-:W-:Y:S01]  /*a630*/  FMUL.FTZ R5, R41, c[0x0][0x2ec] ;  /* 0x0000bb0029057a20 */ /* 0x000fe20000410000 */
[-C--:B------:R-:W-:Y:S01]  /*a640*/  ISETP.GE.AND P2, PT, R4, R213.reuse, PT ;  /* 0x000000d50400720c */ /* 0x080fe20003f46270 */
[----:B------:R-:W-:Y:S01]  /*a650*/  IMAD.MOV.U32 R161, RZ, RZ, R170 ;  /* 0x000000ffffa17224 */ /* 0x000fe200078e00aa */
[----:B------:R-:W-:Y:S01]  /*a660*/  @P1 LOP3.LUT R0, R0, 0x8, RZ, 0xfc, !PT ;  /* 0x0000000800001812 */ /* 0x000fe200078efcff */
[----:B------:R1:W-:Y:S01]  /*a670*/  MUFU.TANH R29, R5 ;  /* 0x00000005001d7308 */ /* 0x0003e20000002400 */
[----:B------:R-:W-:Y:S01]  /*a680*/  ISETP.LT.OR P5, PT, R4, R208, P2 ;  /* 0x000000d00400720c */ /* 0x000fe200017a1670 */
[----:B------:R-:W-:Y:S01]  /*a690*/  FMUL.FTZ R4, R43, c[0x0][0x2ec] ;  /* 0x0000bb002b047a20 */ /* 0x000fe20000410000 */
[----:B------:R-:W-:Y:S01]  /*a6a0*/  LOP3.LUT R0, R0, 0xfffffffb, RZ, 0xc0, !PT ;  /* 0xfffffffb00007812 */ /* 0x000fe200078ec0ff */
[----:B------:R-:W-:Y:S01]  /*a6b0*/  IMAD.MOV.U32 R170, RZ, RZ, R147 ;  /* 0x000000ffffaa7224 */ /* 0x000fe200078e0093 */
[C---:B------:R-:W-:Y:S01]  /*a6c0*/  ISETP.GE.AND P2, PT, R3.reuse, R213, PT ;  /* 0x000000d50300720c */ /* 0x040fe20003f46270 */
[----:B------:R-:W-:Y:S01]  /*a6d0*/  IMAD.MOV.U32 R147, RZ, RZ, R56 ;  /* 0x000000ffff937224 */ /* 0x000fe200078e0038 */
[----:B------:R-:W-:Y:S01]  /*a6e0*/  @P0 LOP3.LUT R0, R0, 0x4, RZ, 0xfc, !PT ;  /* 0x0000000400000812 */ /* 0x000fe200078efcff */
[----:B------:R2:W-:Y:S01]  /*a6f0*/  MUFU.TANH R28, R4 ;  /* 0x00000004001c7308 */ /* 0x0005e20000002400 */
[----:B------:R-:W-:-:S02]  /*a700*/  ISETP.GE.AND P1, PT, R3, R212, PT ;  /* 0x000000d40300720c */ /* 0x000fc40003f26270 */
[C---:B------:R-:W-:Y:S02]  /*a710*/  ISETP.GE.AND P0, PT, R3.reuse, R211, PT ;  /* 0x000000d30300720c */ /* 0x040fe40003f06270 */
[----:B------:R-:W-:Y:S01]  /*a720*/  ISETP.LT.OR P1, PT, R3, R204, P1 ;  /* 0x000000cc0300720c */ /* 0x000fe20000f21670 */
[----:B-1----:R-:W-:Y:S02]  /*a730*/  FFMA.FTZ R5, R163, -UR20, R15 ;  /* 0x80000014a3057c23 */ /* 0x002fe4000801000f */
[----:B------:R-:W1:Y:S01]  /*a740*/  MUFU.TANH R14, R14 ;  /* 0x0000000e000e7308 */ /* 0x000e620000002400 */
[----:B------:R-:W-:Y:S02]  /*a750*/  IMAD.MOV.U32 R163, RZ, RZ, R45 ;  /* 0x000000ffffa37224 */ /* 0x000fe400078e002d */
[----:B------:R-:W-:Y:S02]  /*a760*/  FSEL R64, R5, -INF , !P4 ;  /* 0xff80000005407808 */ /* 0x000fe40006000000 */
[----:B------:R-:W-:Y:S01]  /*a770*/  ISETP.GE.AND P4, PT, R3, R214, PT ;  /* 0x000000d60300720c */ /* 0x000fe20003f86270 */
[----:B--2---:R-:W-:-:S02]  /*a780*/  FFMA.FTZ R4, R162, -UR20, R6 ;  /* 0x80000014a2047c23 */ /* 0x004fc40008010006 */
[----:B------:R-:W-:Y:S01]  /*a790*/  FMUL.FTZ R6, R152, c[0x0][0x2ec] ;  /* 0x0000bb0098067a20 */ /* 0x000fe20000410000 */
[----:B------:R-:W-:Y:S01]  /*a7a0*/  ISETP.LT.OR P6, PT, R3, R206, P4 ;  /* 0x000000ce0300720c */ /* 0x000fe200027c1670 */
[----:B------:R-:W-:Y:S01]  /*a7b0*/  IMAD.MOV.U32 R152, RZ, RZ, R171 ;  /* 0x000000ffff987224 */ /* 0x000fe200078e00ab */
[----:B------:R-:W-:Y:S01]  /*a7c0*/  FSEL R65, R4, -INF , !P3 ;  /* 0xff80000004417808 */ /* 0x000fe20005800000 */
[----:B------:R2:W3:Y:S01]  /*a7d0*/  MUFU.TANH R15, R6 ;  /* 0x00000006000f7308 */ /* 0x0004e20000002400 */
[----:B------:R-:W-:Y:S01]  /*a7e0*/  FMUL.FTZ R4, R153, c[0x0][0x2ec] ;  /* 0x0000bb0099047a20 */ /* 0x000fe20000410000 */
[----:B------:R-:W-:Y:S01]  /*a7f0*/  ISETP.LT.OR P3, PT, R3, R203, P0 ;  /* 0x000000cb0300720c */ /* 0x000fe20000761670 */
[----:B-1----:R-:W-:Y:S01]  /*a800*/  FFMA.FTZ R13, R38, -UR20, R14 ;  /* 0x80000014260d7c23 */ /* 0x002fe2000801000e */
[----:B------:R-:W-:Y:S01]  /*a810*/  LOP3.LUT P4, RZ, R0, 0x8, RZ, 0xc0, !PT ;  /* 0x0000000800ff7812 */ /* 0x000fe2000788c0ff */
[----:B------:R-:W-:Y:S01]  /*a820*/  FMUL.FTZ R14, R172, c[0x0][0x2ec] ;  /* 0x0000bb00ac0e7a20 */ /* 0x000fe20000410000 */
[----:B------:R-:W-:Y:S01]  /*a830*/  ISETP.GE.AND P0, PT, R7, R211, PT ;  /* 0x000000d30700720c */ /* 0x000fe20003f06270 */
[----:B------:R-:W-:-:S02]  /*a840*/  IMAD.MOV.U32 R153, RZ, RZ, R66 ;  /* 0x000000ffff997224 */ /* 0x000fc400078e0042 */
[----:B------:R-:W-:Y:S01]  /*a850*/  IMAD.MOV.U32 R171, RZ, RZ, R146 ;  /* 0x000000ffffab7224 */ /* 0x000fe200078e0092 */
[----:B------:R-:W-:Y:S01]  /*a860*/  ISETP.LT.OR P0, PT, R7, R203, P0 ;  /* 0x000000cb0700720c */ /* 0x000fe20000701670 */
[----:B------:R-:W1:Y:S01]  /*a870*/  MUFU.TANH R14, R14 ;  /* 0x0000000e000e7308 */ /* 0x000e620000002400 */
[----:B--2---:R-:W-:Y:S02]  /*a880*/  FFMA.FTZ R6, R74, -UR20, R32 ;  /* 0x800000144a067c23 */ /* 0x004fe40008010020 */
[----:B---3--:R-:W-:-:S05]  /*a890*/  FFMA.FTZ R5, R68, -UR20, R15 ;  /* 0x8000001444057c23 */ /* 0x008fca000801000f */
[----:B------:R2:W3:Y:S01]  /*a8a0*/  MUFU.TANH R32, R4 ;  /* 0x0000000400207308 */ /* 0x0004e20000002400 */
[----:B------:R-:W-:Y:S01]  /*a8b0*/  IMAD.MOV.U32 R74, RZ, RZ, R55 ;  /* 0x000000ffff4a7224 */ /* 0x000fe200078e0037 */
[----:B------:R-:W-:Y:S02]  /*a8c0*/  FSEL R157, R6, -INF , !P5 ;  /* 0xff800000069d7808 */ /* 0x000fe40006800000 */
[----:B------:R-:W-:Y:S01]  /*a8d0*/  ISETP.LT.OR P5, PT, R3, R208, P2 ;  /* 0x000000d00300720c */ /* 0x000fe200017a1670 */
[----:B------:R-:W-:Y:S01]  /*a8e0*/  FMUL.FTZ R3, R155, c[0x0][0x2ec] ;  /* 0x0000bb009b037a20 */ /* 0x000fe20000410000 */
[----:B------:R-:W-:Y:S01]  /*a8f0*/  LOP3.LUT P2, RZ, R0, 0x4, RZ, 0xc0, !PT ;  /* 0x0000000400ff7812 */ /* 0x000fe2000784c0ff */
[----:B------:R-:W-:Y:S01]  /*a900*/  IMAD.MOV.U32 R155, RZ, RZ, R58 ;  /* 0x000000ffff9b7224 */ /* 0x000fe200078e003a */
[----:B------:R-:W-:Y:S01]  /*a910*/  IADD3 R6, R2, 0x29, RZ ;  /* 0x0000002902067810 */ /* 0x000fe20007ffe0ff */
[----:B-1----:R-:W-:Y:S01]  /*a920*/  FFMA.FTZ R14, R44, -UR20, R14 ;  /* 0x800000142c0e7c23 */ /* 0x002fe2000801000e */
[----:B------:R-:W-:-:S02]  /*a930*/  FSEL R216, R5, -INF , !P6 ;  /* 0xff80000005d87808 */ /* 0x000fc40007000000 */
[----:B------:R-:W-:Y:S02]  /*a940*/  LOP3.LUT R0, R0, 0xfffffffd, RZ, 0xc0, !PT ;  /* 0xfffffffd00007812 */ /* 0x000fe400078ec0ff */
[----:B------:R-:W-:Y:S01]  /*a950*/  FSEL R229, R13, -INF , !P5 ;  /* 0xff8000000de57808 */ /* 0x000fe20006800000 */
[----:B--2---:R-:W-:Y:S01]  /*a960*/  FFMA.FTZ R4, R160, -UR20, R29 ;  /* 0x80000014a0047c23 */ /* 0x004fe2000801001d */
[----:B------:R-:W-:Y:S01]  /*a970*/  @P1 LOP3.LUT R0, R0, 0x2, RZ, 0xfc, !PT ;  /* 0x0000000200001812 */ /* 0x000fe200078efcff */
[----:B------:R1:W2:Y:S01]  /*a980*/  MUFU.TANH R29, R3 ;  /* 0x00000003001d7308 */ /* 0x0002a20000002400 */
[----:B------:R-:W-:Y:S01]  /*a990*/  ISETP.GE.AND P1, PT, R7, R212, PT ;  /* 0x000000d40700720c */ /* 0x000fe20003f26270 */
[----:B---3--:R-:W-:Y:S01]  /*a9a0*/  FFMA.FTZ R15, R37, -UR20, R32 ;  /* 0x80000014250f7c23 */ /* 0x008fe20008010020 */
[----:B------:R-:W-:Y:S01]  /*a9b0*/  FSEL R60, R4, -INF , !P4 ;  /* 0xff800000043c7808 */ /* 0x000fe20006000000 */
[----:B------:R-:W-:Y:S01]  /*a9c0*/  FMUL.FTZ R4, R174, c[0x0][0x2ec] ;  /* 0x0000bb00ae047a20 */ /* 0x000fe20000410000 */
[----:B------:R-:W-:-:S02]  /*a9d0*/  ISETP.GE.AND P4, PT, R7, R214, PT ;  /* 0x000000d60700720c */ /* 0x000fc40003f86270 */
[C---:B------:R-:W-:Y:S01]  /*a9e0*/  ISETP.LT.OR P1, PT, R7.reuse, R204, P1 ;  /* 0x000000cc0700720c */ /* 0x040fe20000f21670 */
[----:B------:R3:W4:Y:S01]  /*a9f0*/  MUFU.TANH R5, R4 ;  /* 0x0000000400057308 */ /* 0x0007220000002400 */
[----:B------:R-:W-:Y:S02]  /*aa00*/  ISETP.LT.OR P6, PT, R7, R206, P4 ;  /* 0x000000ce0700720c */ /* 0x000fe400027c1670 */
[C---:B------:R-:W-:Y:S02]  /*aa10*/  LOP3.LUT P4, RZ, R0.reuse, 0x2, RZ, 0xc0, !PT ;  /* 0x0000000200ff7812 */ /* 0x040fe4000788c0ff */
[----:B------:R-:W-:Y:S02]  /*aa20*/  LOP3.LUT R0, R0, 0xfffffff7, RZ, 0xc0, !PT ;  /* 0xfffffff700007812 */ /* 0x000fe400078ec0ff */
[----:B------:R-:W-:Y:S01]  /*aa30*/  FSEL R174, R14, -INF , !P4 ;  /* 0xff8000000eae7808 */ /* 0x000fe20006000000 */
[----:B-1----:R-:W-:Y:S01]  /*aa40*/  FFMA.FTZ R3, R69, -UR20, R28 ;  /* 0x8000001445037c23 */ /* 0x002fe2000801001c */
[----:B------:R-:W-:Y:S01]  /*aa50*/  ISETP.GE.AND P4, PT, R8, R214, PT ;  /* 0x000000d60800720c */ /* 0x000fe20003f86270 */
[----:B--2---:R-:W-:Y:S01]  /*aa60*/  FFMA.FTZ R28, R36, -UR20, R29 ;  /* 0x80000014241c7c23 */ /* 0x004fe2000801001d */
[----:B------:R-:W-:-:S02]  /*aa70*/  FSEL R223, R15, -INF , !P6 ;  /* 0xff8000000fdf7808 */ /* 0x000fc40007000000 */
[----:B------:R-:W-:Y:S01]  /*aa80*/  FSEL R61, R3, -INF , !P2 ;  /* 0xff800000033d7808 */ /* 0x000fe20005000000 */
[----:B------:R-:W-:Y:S01]  /*aa90*/  IMAD.IADD R3, R209, 0x1, -R9 ;  /* 0x00000001d1037824 */ /* 0x000fe200078e0a09 */
[----:B------:R-:W-:Y:S01]  /*aaa0*/  ISETP.GE.AND P2, PT, R7, R213, PT ;  /* 0x000000d50700720c */ /* 0x000fe20003f46270 */
[--C-:B---3--:R-:W-:Y:S01]  /*aab0*/  IMAD.IADD R4, R210, 0x1, -R6.reuse ;  /* 0x00000001d2047824 */ /* 0x108fe200078e0a06 */
[----:B------:R-:W-:Y:S01]  /*aac0*/  @P1 LOP3.LUT R0, R0, 0x8, RZ, 0xfc, !PT ;  /* 0x0000000800001812 */ /* 0x000fe200078efcff */
[----:B----4-:R-:W-:Y:S01]  /*aad0*/  FFMA.FTZ R13, R39, -UR20, R5 ;  /* 0x80000014270d7c23 */ /* 0x010fe20008010005 */
[----:B------:R-:W-:Y:S02]  /*aae0*/  IABS R3, R3 ;  /* 0x0000000300037213 */ /* 0x000fe40000000000 */
[----:B------:R-:W-:Y:S01]  /*aaf0*/  ISETP.LT.OR P5, PT, R7, R208, P2 ;  /* 0x000000d00700720c */ /* 0x000fe200017a1670 */
[----:B------:R-:W-:Y:S01]  /*ab00*/  IMAD.IADD R7, R205, 0x1, -R6 ;  /* 0x00000001cd077824 */ /* 0x000fe200078e0a06 */
[----:B------:R1:W-:Y:S01]  /*ab10*/  I2F R57, R3 ;  /* 0x0000000300397306 */ /* 0x0003e20000201400 */
[----:B------:R-:W-:-:S02]  /*ab20*/  IABS R4, R4 ;  /* 0x0000000400047213 */ /* 0x000fc40000000000 */
[----:B------:R-:W-:Y:S02]  /*ab30*/  IADD3 R5, R2, 0x30, RZ ;  /* 0x0000003002057810 */ /* 0x000fe40007ffe0ff */
[----:B------:R-:W-:Y:S02]  /*ab40*/  LOP3.LUT R0, R0, 0xfffffffb, RZ, 0xc0, !PT ;  /* 0xfffffffb00007812 */ /* 0x000fe400078ec0ff */
[----:B------:R-:W-:Y:S01]  /*ab50*/  ISETP.GE.AND P2, PT, R8, R213, PT ;  /* 0x000000d50800720c */ /* 0x000fe20003f46270 */
[----:B------:R2:W-:Y:S01]  /*ab60*/  I2F R52, R4 ;  /* 0x0000000400347306 */ /* 0x0005e20000201400 */
[----:B------:R-:W-:Y:S02]  /*ab70*/  @P0 LOP3.LUT R0, R0, 0x4, RZ, 0xfc, !PT ;  /* 0x0000000400000812 */ /* 0x000fe400078efcff */
[C---:B------:R-:W-:Y:S02]  /*ab80*/  ISETP.GE.AND P1, PT, R8.reuse, R212, PT ;  /* 0x000000d40800720c */ /* 0x040fe40003f26270 */
[----:B------:R-:W-:-:S02]  /*ab90*/  ISETP.GE.AND P0, PT, R8, R211, PT ;  /* 0x000000d30800720c */ /* 0x000fc40003f06270 */
[----:B------:R-:W-:Y:S01]  /*aba0*/  FSEL R217, R13, -INF , !P3 ;  /* 0xff8000000dd97808 */ /* 0x000fe20005800000 */
[--C-:B-1----:R-:W-:Y:S01]  /*abb0*/  IMAD.IADD R3, R207, 0x1, -R6.reuse ;  /* 0x00000001cf037824 */ /* 0x102fe200078e0a06 */
[----:B------:R-:W-:Y:S02]  /*abc0*/  FSEL R228, R28, -INF , !P5 ;  /* 0xff8000001ce47808 */ /* 0x000fe40006800000 */
[C---:B------:R-:W-:Y:S02]  /*abd0*/  ISETP.LT.OR P6, PT, R8.reuse, R206, P4 ;  /* 0x000000ce0800720c */ /* 0x040fe400027c1670 */
[----:B------:R-:W-:Y:S02]  /*abe0*/  IABS R3, R3 ;  /* 0x0000000300037213 */ /* 0x000fe40000000000 */
[C---:B------:R-:W-:Y:S02]  /*abf0*/  ISETP.LT.OR P5, PT, R8.reuse, R208, P2 ;  /* 0x000000d00800720c */ /* 0x040fe400017a1670 */
[C---:B------:R-:W-:Y:S01]  /*ac00*/  ISETP.LT.OR P1, PT, R8.reuse, R204, P1 ;  /* 0x000000cc0800720c */ /* 0x040fe20000f21670 */
[----:B--2---:R-:W-:Y:S01]  /*ac10*/  IMAD.MOV.U32 R4, RZ, RZ, R3 ;  /* 0x000000ffff047224 */ /* 0x004fe200078e0003 */
[----:B------:R-:W-:Y:S01]  /*ac20*/  IABS R3, R7 ;  /* 0x0000000700037213 */ /* 0x000fe20000000000 */
[----:B------:R-:W-:Y:S01]  /*ac30*/  IMAD.IADD R7, R209, 0x1, -R6 ;  /* 0x00000001d1077824 */ /* 0x000fe200078e0a06 */
[----:B------:R-:W-:Y:S01]  /*ac40*/  ISETP.LT.OR P3, PT, R8, R203, P0 ;  /* 0x000000cb0800720c */ /* 0x000fe20000761670 */
[----:B------:R1:W-:Y:S01]  /*ac50*/  I2F R49, R4 ;  /* 0x0000000400317306 */ /* 0x0003e20000201400 */
[----:B------:R-:W-:-:S02]  /*ac60*/  LOP3.LUT P4, RZ, R0, 0x8, RZ, 0xc0, !PT ;  /* 0x0000000800ff7812 */ /* 0x000fc4000788c0ff */
[C---:B------:R-:W-:Y:S02]  /*ac70*/  LOP3.LUT P2, RZ, R0.reuse, 0x4, RZ, 0xc0, !PT ;  /* 0x0000000400ff7812 */ /* 0x040fe4000784c0ff */
[----:B------:R-:W-:Y:S02]  /*ac80*/  LOP3.LUT R0, R0, 0xfffffffd, RZ, 0xc0, !PT ;  /* 0xfffffffd00007812 */ /* 0x000fe400078ec0ff */
[----:B------:R-:W-:Y:S02]  /*ac90*/  ISETP.GE.AND P0, PT, R12, R211, PT ;  /* 0x000000d30c00720c */ /* 0x000fe40003f06270 */
[----:B------:R-:W-:Y:S02]  /*aca0*/  @P1 LOP3.LUT R0, R0, 0x2, RZ, 0xfc, !PT ;  /* 0x0000000200001812 */ /* 0x000fe400078efcff */
[C---:B------:R-:W-:Y:S02]  /*acb0*/  ISETP.GE.AND P1, PT, R12.reuse, R212, PT ;  /* 0x000000d40c00720c */ /* 0x040fe40003f26270 */
[----:B------:R-:W-:-:S02]  /*acc0*/  ISETP.LT.OR P0, PT, R12, R203, P0 ;  /* 0x000000cb0c00720c */ /* 0x000fc40000701670 */
[----:B------:R-:W-:Y:S01]  /*acd0*/  ISETP.LT.OR P1, PT, R12, R204, P1 ;  /* 0x000000cc0c00720c */ /* 0x000fe20000f21670 */
[----:B-1----:R-:W-:Y:S01]  /*ace0*/  IMAD.MOV.U32 R4, RZ, RZ, R3 ;  /* 0x000000ffff047224 */ /* 0x002fe200078e0003 */
[----:B------:R-:W-:Y:S01]  /*acf0*/  IABS R3, R7 ;  /* 0x0000000700037213 */ /* 0x000fe20000000000 */
[----:B------:R-:W-:Y:S02]  /*ad00*/  IMAD.IADD R7, R210, 0x1, -R5 ;  /* 0x00000001d2077824 */ /* 0x000fe400078e0a05 */
        /* <DEDUP_REMOVED lines=10> */
[----:B------:R-:W-:-:S05]  /*adb0*/  IABS R3, R7 ;  /* 0x0000000700037213 */ /* 0x000fca0000000000 */
[----:B------:R1:W-:Y:S01]  /*adc0*/  I2F R40, R4 ;  /* 0x0000000400287306 */ /* 0x0003e20000201400 */
[----:B------:R-:W-:Y:S02]  /*add0*/  IMAD.MOV.U32 R7, RZ, RZ, R3 ;  /* 0x000000ffff077224 */ /* 0x000fe400078e0003 */
[----:B------:R-:W-:-:S05]  /*ade0*/  IMAD.IADD R3, R209, 0x1, -R5 ;  /* 0x00000001d1037824 */ /* 0x000fca00078e0a05 */
[----:B------:R2:W-:Y:S01]  /*adf0*/  I2F R47, R7 ;  /* 0x00000007002f7306 */ /* 0x0005e20000201400 */
[----:B------:R-:W-:Y:S02]  /*ae00*/  IABS R3, R3 ;  /* 0x0000000300037213 */ /* 0x000fe40000000000 */
[----:B-1----:R-:W-:-:S05]  /*ae10*/  IADD3 R4, R2, 0x31, RZ ;  /* 0x0000003102047810 */ /* 0x002fca0007ffe0ff */
[----:B------:R-:W-:Y:S02]  /*ae20*/  IMAD.IADD R8, R210, 0x1, -R4 ;  /* 0x00000001d2087824 */ /* 0x000fe400078e0a04 */
[----:B--2---:R-:W-:-:S03]  /*ae30*/  IMAD.MOV.U32 R7, RZ, RZ, R3 ;  /* 0x000000ffff077224 */ /* 0x004fc600078e0003 */
[----:B------:R-:W-:Y:S01]  /*ae40*/  IABS R3, R8 ;  /* 0x0000000800037213 */ /* 0x000fe20000000000 */
[--C-:B------:R-:W-:Y:S01]  /*ae50*/  IMAD.IADD R8, R205, 0x1, -R4.reuse ;  /* 0x00000001cd087824 */ /* 0x100fe200078e0a04 */
[----:B------:R1:W-:Y:S03]  /*ae60*/  I2F R46, R7 ;  /* 0x00000007002e7306 */ /* 0x0003e60000201400 */
[----:B-1----:R-:W-:Y:S02]  /*ae70*/  IMAD.MOV.U32 R7, RZ, RZ, R3 ;  /* 0x000000ffff077224 */ /* 0x002fe400078e0003 */
[----:B------:R-:W-:-:S03]  /*ae80*/  IMAD.IADD R3, R207, 0x1, -R4 ;  /* 0x00000001cf037824 */ /* 0x000fc600078e0a04 */
[----:B------:R1:W-:Y:S02]  /*ae90*/  I2F R43, R7 ;  /* 0x00000007002b7306 */ /* 0x0003e40000201400 */
[----:B------:R-:W-:-:S05]  /*aea0*/  IABS R3, R3 ;  /* 0x0000000300037213 */ /* 0x000fca0000000000 */
[----:B-1----:R-:W-:Y:S01]  /*aeb0*/  IMAD.MOV.U32 R7, RZ, RZ, R3 ;  /* 0x000000ffff077224 */ /* 0x002fe200078e0003 */
[----:B------:R-:W-:-:S03]  /*aec0*/  IABS R3, R8 ;  /* 0x0000000800037213 */ /* 0x000fc60000000000 */
[----:B------:R1:W-:Y:S02]  /*aed0*/  I2F R39, R7 ;  /* 0x0000000700277306 */ /* 0x0003e40000201400 */
[----:B------:R-:W-:Y:S02]  /*aee0*/  IMAD.MOV.U32 R8, RZ, RZ, R3 ;  /* 0x000000ffff087224 */ /* 0x000fe400078e0003 */
[----:B------:R-:W-:-:S04]  /*aef0*/  IMAD.IADD R3, R209, 0x1, -R4 ;  /* 0x00000001d1037824 */ /* 0x000fc800078e0a04 */
[----:B------:R2:W-:Y:S01]  /*af00*/  I2F R42, R8 ;  /* 0x00000008002a7306 */ /* 0x0005e20000201400 */
[----:B-1----:R-:W-:Y:S02]  /*af10*/  IABS R7, R3 ;  /* 0x0000000300077213 */ /* 0x002fe40000000000 */
[C---:B------:R-:W-:Y:S02]  /*af20*/  IADD3 R3, R2.reuse, 0x38, RZ ;  /* 0x0000003802037810 */ /* 0x040fe40007ffe0ff */
[----:B------:R-:W-:-:S03]  /*af30*/  IADD3 R2, R2, 0x39, RZ ;  /* 0x0000003902027810 */ /* 0x000fc60007ffe0ff */
[----:B------:R-:W-:Y:S02]  /*af40*/  IMAD.IADD R13, R207, 0x1, -R3 ;  /* 0x00000001cf0d7824 */ /* 0x000fe400078e0a03 */
[----:B--2---:R-:W-:Y:S02]  /*af50*/  IMAD.MOV.U32 R8, RZ, RZ, R7 ;  /* 0x000000ffff087224 */ /* 0x004fe400078e0007 */
[----:B------:R-:W-:Y:S02]  /*af60*/  IMAD.IADD R7, R210, 0x1, -R3 ;  /* 0x00000001d2077824 */ /* 0x000fe400078e0a03 */
[----:B------:R1:W-:Y:S03]  /*af70*/  I2F R45, R8 ;  /* 0x00000008002d7306 */ /* 0x0003e60000201400 */
[----:B------:R-:W-:-:S05]  /*af80*/  IABS R7, R7 ;  /* 0x0000000700077213 */ /* 0x000fca0000000000 */
[----:B-1----:R-:W-:Y:S01]  /*af90*/  IMAD.MOV.U32 R8, RZ, RZ, R7 ;  /* 0x000000ffff087224 */ /* 0x002fe200078e0007 */
[----:B------:R-:W-:-:S03]  /*afa0*/  IABS R7, R13 ;  /* 0x0000000d00077213 */ /* 0x000fc60000000000 */
[----:B------:R1:W-:Y:S02]  /*afb0*/  I2F R41, R8 ;  /* 0x0000000800297306 */ /* 0x0003e40000201400 */
[----:B-1----:R-:W-:Y:S02]  /*afc0*/  IMAD.MOV.U32 R8, RZ, RZ, R7 ;  /* 0x000000ffff087224 */ /* 0x002fe400078e0007 */
[----:B------:R-:W-:-:S04]  /*afd0*/  IMAD.IADD R7, R205, 0x1, -R3 ;  /* 0x00000001cd077824 */ /* 0x000fc800078e0a03 */
[----:B------:R1:W-:Y:S01]  /*afe0*/  I2F R38, R8 ;  /* 0x0000000800267306 */ /* 0x0003e20000201400 */
[----:B------:R-:W-:-:S05]  /*aff0*/  IABS R7, R7 ;  /* 0x0000000700077213 */ /* 0x000fca0000000000 */
[----:B------:R-:W-:-:S04]  /*b000*/  IMAD.MOV.U32 R13, RZ, RZ, R7 ;  /* 0x000000ffff0d7224 */ /* 0x000fc800078e0007 */
[----:B------:R2:W-:Y:S01]  /*b010*/  I2F R37, R13 ;  /* 0x0000000d00257306 */ /* 0x0005e20000201400 */
[----:B-1----:R-:W-:-:S05]  /*b020*/  IMAD.IADD R8, R209, 0x1, -R3 ;  /* 0x00000001d1087824 */ /* 0x002fca00078e0a03 */
[----:B------:R-:W-:-:S05]  /*b030*/  IABS R7, R8 ;  /* 0x0000000800077213 */ /* 0x000fca0000000000 */
[----:B------:R-:W-:Y:S02]  /*b040*/  IMAD.MOV.U32 R8, RZ, RZ, R7 ;  /* 0x000000ffff087224 */ /* 0x000fe400078e0007 */
[--C-:B------:R-:W-:Y:S02]  /*b050*/  IMAD.IADD R7, R210, 0x1, -R2.reuse ;  /* 0x00000001d2077824 */ /* 0x100fe400078e0a02 */
[----:B--2---:R-:W-:Y:S01]  /*b060*/  IMAD.IADD R13, R207, 0x1, -R2 ;  /* 0x00000001cf0d7824 */ /* 0x004fe200078e0a02 */
[----:B------:R1:W-:Y:S02]  /*b070*/  I2F R36, R8 ;  /* 0x0000000800247306 */ /* 0x0003e40000201400 */
        /* <DEDUP_REMOVED lines=13> */
[----:B-1----:R-:W-:-:S06]  /*b150*/  FMUL.FTZ R7, R173, c[0x0][0x2ec] ;  /* 0x0000bb00ad077a20 */ /* 0x002fcc0000410000 */
[----:B------:R1:W2:Y:S02]  /*b160*/  MUFU.TANH R8, R7 ;  /* 0x0000000700087308 */ /* 0x0002a40000002400 */
[----:B-1----:R-:W-:Y:S02]  /*b170*/  FMUL.FTZ R7, R175, c[0x0][0x2ec] ;  /* 0x0000bb00af077a20 */ /* 0x002fe40000410000 */
[----:B--2---:R-:W-:-:S04]  /*b180*/  FFMA.FTZ R8, R218, -UR20, R8 ;  /* 0x80000014da087c23 */ /* 0x004fc80008010008 */
[----:B------:R1:W-:Y:S01]  /*b190*/  MUFU.TANH R13, R7 ;  /* 0x00000007000d7308 */ /* 0x0003e20000002400 */
[----:B------:R-:W-:Y:S02]  /*b1a0*/  FSEL R146, R8, -INF , !P4 ;  /* 0xff80000008927808 */ /* 0x000fe40006000000 */
[----:B------:R-:W-:Y:S01]  /*b1b0*/  ISETP.GE.AND P4, PT, R12, R214, PT ;  /* 0x000000d60c00720c */ /* 0x000fe20003f86270 */
[----:B-1----:R-:W-:-:S04]  /*b1c0*/  FMUL.FTZ R7, R224, c[0x0][0x2ec] ;  /* 0x0000bb00e0077a20 */ /* 0x002fc80000410000 */
[----:B------:R1:W2:Y:S02]  /*b1d0*/  MUFU.TANH R14, R7 ;  /* 0x00000007000e7308 */ /* 0x0002a40000002400 */
[----:B-1----:R-:W-:Y:S02]  /*b1e0*/  FMUL.FTZ R7, R225, c[0x0][0x2ec] ;  /* 0x0000bb00e1077a20 */ /* 0x002fe40000410000 */
[----:B--2---:R-:W-:-:S04]  /*b1f0*/  FFMA.FTZ R14, R53, -UR20, R14 ;  /* 0x80000014350e7c23 */ /* 0x004fc8000801000e */
[----:B------:R1:W-:Y:S02]  /*b200*/  MUFU.TANH R54, R7 ;  /* 0x0000000700367308 */ /* 0x0003e40000002400 */
[----:B-1----:R-:W-:-:S06]  /*b210*/  FMUL.FTZ R7, R226, c[0x0][0x2ec] ;  /* 0x0000bb00e2077a20 */ /* 0x002fcc0000410000 */
[----:B------:R1:W-:Y:S02]  /*b220*/  MUFU.TANH R15, R7 ;  /* 0x00000007000f7308 */ /* 0x0003e40000002400 */
[----:B-1----:R-:W-:-:S06]  /*b230*/  FMUL.FTZ R7, R227, c[0x0][0x2ec] ;  /* 0x0000bb00e3077a20 */ /* 0x002fcc0000410000 */
[----:B------:R1:W-:Y:S02]  /*b240*/  MUFU.TANH R51, R7 ;  /* 0x0000000700337308 */ /* 0x0003e40000002400 */
[----:B-1----:R-:W-:Y:S01]  /*b250*/  FMUL.FTZ R7, R163, c[0x0][0x2ec] ;  /* 0x0000bb00a3077a20 */ /* 0x002fe20000410000 */
[----:B------:R-:W-:Y:S01]  /*b260*/  FSEL R163, R14, -INF , !P6 ;  /* 0xff8000000ea37808 */ /* 0x000fe20007000000 */
[----:B------:R-:W-:Y:S01]  /*b270*/  FMUL.FTZ R14, R237, c[0x0][0x2ec] ;  /* 0x0000bb00ed0e7a20 */ /* 0x000fe20000410000 */
[----:B------:R-:W-:-:S03]  /*b280*/  ISETP.LT.OR P6, PT, R12, R206, P4 ;  /* 0x000000ce0c00720c */ /* 0x000fc600027c1670 */
[----:B------:R1:W2:Y:S01]  /*b290*/  MUFU.TANH R34, R7 ;  /* 0x0000000700227308 */ /* 0x0002a20000002400 */
[C---:B------:R-:W-:Y:S02]  /*b2a0*/  LOP3.LUT P4, RZ, R0.reuse, 0x2, RZ, 0xc0, !PT ;  /* 0x0000000200ff7812 */ /* 0x040fe4000788c0ff */
[----:B------:R-:W-:-:S04]  /*b2b0*/  LOP3.LUT R0, R0, 0xfffffff7, RZ, 0xc0, !PT ;  /* 0xfffffff700007812 */ /* 0x000fc800078ec0ff */
[----:B------:R-:W-:Y:S01]  /*b2c0*/  @P1 LOP3.LUT R0, R0, 0x8, RZ, 0xfc, !PT ;  /* 0x0000000800001812 */ /* 0x000fe200078efcff */
[----:B------:R-:W-:Y:S01]  /*b2d0*/  MUFU.TANH R69, R14 ;  /* 0x0000000e00457308 */ /* 0x000fe20000002400 */
[C---:B------:R-:W-:Y:S02]  /*b2e0*/  ISETP.GE.AND P1, PT, R11.reuse, R212, PT ;  /* 0x000000d40b00720c */ /* 0x040fe40003f26270 */
[----:B------:R-:W-:Y:S02]  /*b2f0*/  LOP3.LUT R0, R0, 0xfffffffb, RZ, 0xc0, !PT ;  /* 0xfffffffb00007812 */ /* 0x000fe400078ec0ff */
[----:B------:R-:W-:Y:S02]  /*b300*/  ISETP.LT.OR P1, PT, R11, R204, P1 ;  /* 0x000000cc0b00720c */ /* 0x000fe40000f21670 */
[----:B------:R-:W-:Y:S01]  /*b310*/  @P0 LOP3.LUT R0, R0, 0x4, RZ, 0xfc, !PT ;  /* 0x0000000400000812 */ /* 0x000fe200078efcff */
[----:B-1----:R-:W-:Y:S01]  /*b320*/  FMUL.FTZ R7, R59, c[0x0][0x2ec] ;  /* 0x0000bb003b077a20 */ /* 0x002fe20000410000 */
[----:B------:R-:W-:Y:S01]  /*b330*/  ISETP.GE.AND P0, PT, R11, R211, PT ;  /* 0x000000d30b00720c */ /* 0x000fe20003f06270 */
[----:B--2---:R-:W-:-:S02]  /*b340*/  FFMA.FTZ R8, R159, -UR20, R34 ;  /* 0x800000149f087c23 */ /* 0x004fc40008010022 */
[----:B------:R1:W2:Y:S02]  /*b350*/  MUFU.TANH R59, R7 ;  /* 0x00000007003b7308 */ /* 0x0002a40000002400 */
[----:B-1----:R-:W-:Y:S02]  /*b360*/  FMUL.FTZ R7, R168, c[0x0][0x2ec] ;  /* 0x0000bb00a8077a20 */ /* 0x002fe40000410000 */
[----:B------:R-:W-:Y:S01]  /*b370*/  IMAD.MOV.U32 R168, RZ, RZ, R144 ;  /* 0x000000ffffa87224 */ /* 0x000fe200078e0090 */
[----:B------:R-:W-:-:S03]  /*b380*/  FSEL R144, R8, -INF , !P4 ;  /* 0xff80000008907808 */ /* 0x000fc60006000000 */
[----:B------:R1:W3:Y:S01]  /*b390*/  MUFU.TANH R28, R7 ;  /* 0x00000007001c7308 */ /* 0x0002e20000002400 */
[----:B--2---:R-:W-:Y:S01]  /*b3a0*/  FFMA.FTZ R8, R183, -UR20, R59 ;  /* 0x80000014b7087c23 */ /* 0x004fe2000801003b */
[----:B------:R-:W-:Y:S01]  /*b3b0*/  ISETP.GE.AND P4, PT, R11, R214, PT ;  /* 0x000000d60b00720c */ /* 0x000fe20003f86270 */
[----:B-1----:R-:W-:Y:S02]  /*b3c0*/  FMUL.FTZ R7, R169, c[0x0][0x2ec] ;  /* 0x0000bb00a9077a20 */ /* 0x002fe40000410000 */
[----:B------:R-:W-:-:S03]  /*b3d0*/  IMAD.MOV.U32 R169, RZ, RZ, R62 ;  /* 0x000000ffffa97224 */ /* 0x000fc600078e003e */
[----:B------:R1:W-:Y:S04]  /*b3e0*/  MUFU.TANH R56, R7 ;  /* 0x0000000700387308 */ /* 0x0003e80000002400 */
[----:B------:R-:W-:Y:S01]  /*b3f0*/  HMMA.16816.F32 R24, R24, R230, R168 ;  /* 0x000000e61818723c */ /* 0x000fe200000018a8 */
[----:B-1----:R-:W-:Y:S02]  /*b400*/  FMUL.FTZ R7, R232, c[0x0][0x2ec] ;  /* 0x0000bb00e8077a20 */ /* 0x002fe40000410000 */
[----:B------:R-:W-:Y:S02]  /*b410*/  IMAD.MOV.U32 R232, RZ, RZ, R154 ;  /* 0x000000ffffe87224 */ /* 0x000fe400078e009a */
[----:B------:R1:W2:Y:S11]  /*b420*/  MUFU.TANH R58, R7 ;  /* 0x00000007003a7308 */ /* 0x0002b60000002400 */
[----:B------:R-:W-:Y:S08]  /*b430*/  @!UPT UIADD3 URZ, URZ, URZ, URZ ;  /* 0x0000003f3f3ff290 */ /* 0x000ff0000fffe03f */
[----:B------:R-:W-:Y:S01]  /*b440*/  HMMA.16816.F32 R16, R16, R30, R24 ;  /* 0x0000001e1010723c */ /* 0x000fe20000001818 */
[----:B-1----:R-:W-:Y:S02]  /*b450*/  FMUL.FTZ R7, R233, c[0x0][0x2ec] ;  /* 0x0000bb00e9077a20 */ /* 0x002fe40000410000 */
[----:B------:R-:W-:Y:S02]  /*b460*/  IMAD.MOV.U32 R233, RZ, RZ, R161 ;  /* 0x000000ffffe97224 */ /* 0x000fe400078e00a1 */
[----:B------:R1:W-:Y:S11]  /*b470*/  MUFU.TANH R66, R7 ;  /* 0x0000000700427308 */ /* 0x0003f60000002400 */
[----:B------:R-:W-:Y:S08]  /*b480*/  @!UPT UIADD3 URZ, URZ, URZ, URZ ;  /* 0x0000003f3f3ff290 */ /* 0x000ff0000fffe03f */
[----:B------:R-:W-:Y:S02]  /*b490*/  FMUL.FTZ R16, R16, c[0x0][0x2ec] ;  /* 0x0000bb0010107a20 */ /* 0x000fe40000410000 */
[----:B------:R-:W-:Y:S02]  /*b4a0*/  FMUL.FTZ R17, R17, c[0x0][0x2ec] ;  /* 0x0000bb0011117a20 */ /* 0x000fe40000410000 */
[----:B-1----:R-:W-:Y:S02]  /*b4b0*/  FMUL.FTZ R7, R234, c[0x0][0x2ec] ;  /* 0x0000bb00ea077a20 */ /* 0x002fe40000410000 */
[----:B------:R-:W-:Y:S01]  /*b4c0*/  IMAD.MOV.U32 R234, RZ, RZ, R152 ;  /* 0x000000ffffea7224 */ /* 0x000fe200078e0098 */
[----:B------:R-:W-:Y:S01]  /*b4d0*/  MUFU.TANH R16, R16 ;  /* 0x0000001000107308 */ /* 0x000fe20000002400 */
[----:B------:R-:W-:-:S07]  /*b4e0*/  FMUL.FTZ R18, R18, c[0x0][0x2ec] ;  /* 0x0000bb0012127a20 */ /* 0x000fce0000410000 */
[----:B------:R1:W-:Y:S08]  /*b4f0*/  MUFU.TANH R55, R7 ;  /* 0x0000000700377308 */ /* 0x0003f00000002400 */
[----:B------:R-:W-:Y:S01]  /*b500*/  MUFU.TANH R17, R17 ;  /* 0x0000001100117308 */ /* 0x000fe20000002400 */
[----:B-1----:R-:W-:Y:S02]  /*b510*/  FMUL.FTZ R7, R235, c[0x0][0x2ec] ;  /* 0x0000bb00eb077a20 */ /* 0x002fe40000410000 */
[----:B------:R-:W-:-:S05]  /*b520*/  IMAD.MOV.U32 R235, RZ, RZ, R177 ;  /* 0x000000ffffeb7224 */ /* 0x000fca00078e00b1 */
[----:B------:R1:W-:Y:S02]  /*b530*/  MUFU.TANH R63, R7 ;  /* 0x00000007003f7308 */ /* 0x0003e40000002400 */
[----:B------:R-:W-:Y:S01]  /*b540*/  HMMA.16816.F32 R20, R20, R30, R232 ;  /* 0x0000001e1414723c */ /* 0x000fe200000018e8 */
[----:B-1----:R-:W-:Y:S02]  /*b550*/  FFMA.FTZ R7, R181, -UR20, R13 ;  /* 0x80000014b5077c23 */ /* 0x002fe4000801000d */
[----:B------:R-:W-:-:S04]  /*b560*/  FMUL.FTZ R13, R240, c[0x0][0x2ec] ;  /* 0x0000bb00f00d7a20 */ /* 0x000fc80000410000 */
[----:B------:R1:W4:Y:S11]  /*b570*/  MUFU.TANH R53, R13 ;  /* 0x0000000d00357308 */ /* 0x0003360000002400 */
[----:B------:R-:W-:Y:S06]  /*b580*/  @!UPT UIADD3 URZ, URZ, URZ, URZ ;  /* 0x0000003f3f3ff290 */ /* 0x000fec000fffe03f */
[----:B------:R-:W-:Y:S02]  /*b590*/  FMUL.FTZ R22, R22, c[0x0][0x2ec] ;  /* 0x0000bb0016167a20 */ /* 0x000fe40000410000 */
[----:B------:R-:W-:Y:S02]  /*b5a0*/  FMUL.FTZ R20, R20, c[0x0][0x2ec] ;  /* 0x0000bb0014147a20 */ /* 0x000fe40000410000 */
[----:B------:R-:W-:Y:S02]  /*b5b0*/  FMUL.FTZ R21, R21, c[0x0][0x2ec] ;  /* 0x0000bb0015157a20 */ /* 0x000fe40000410000 */
[----:B------:R-:W-:Y:S01]  /*b5c0*/  MUFU.TANH R22, R22 ;  /* 0x0000001600167308 */ /* 0x000fe20000002400 */
[----:B------:R-:W-:Y:S02]  /*b5d0*/  FMUL.FTZ R23, R23, c[0x0][0x2ec] ;  /* 0x0000bb0017177a20 */ /* 0x000fe40000410000 */
[----:B-1----:R-:W-:Y:S01]  /*b5e0*/  FFMA.FTZ R13, R150, -UR20, R15 ;  /* 0x80000014960d7c23 */ /* 0x002fe2000801000f */
[----:B------:R-:W-:Y:S01]  /*b5f0*/  FSEL R150, R7, -INF , !P2 ;  /* 0xff80000007967808 */ /* 0x000fe20005000000 */
[----:B------:R-:W-:Y:S01]  /*b600*/  FMUL.FTZ R15, R241, c[0x0][0x2ec] ;  /* 0x0000bb00f10f7a20 */ /* 0x000fe20000410000 */
[-C--:B------:R-:W-:Y:S01]  /*b610*/  ISETP.GE.AND P2, PT, R12, R213.reuse, PT ;  /* 0x000000d50c00720c */ /* 0x080fe20003f46270 */
[----:B------:R-:W-:Y:S01]  /*b620*/  FMUL.FTZ R7, R242, c[0x0][0x2ec] ;  /* 0x0000bb00f2077a20 */ /* 0x000fe20000410000 */
[----:B------:R-:W-:Y:S01]  /*b630*/  FSEL R181, R13, -INF , !P5 ;  /* 0xff8000000db57808 */ /* 0x000fe20006800000 */
[----:B------:R-:W1:Y:S01]  /*b640*/  MUFU.TANH R68, R15 ;  /* 0x0000000f00447308 */ /* 0x000e620000002400 */
[----:B------:R-:W-:Y:S01]  /*b650*/  ISETP.LT.OR P5, PT, R12, R208, P2 ;  /* 0x000000d00c00720c */ /* 0x000fe200017a1670 */
[----:B------:R-:W-:Y:S01]  /*b660*/  FMUL.FTZ R12, R236, c[0x0][0x2ec] ;  /* 0x0000bb00ec0c7a20 */ /* 0x000fe20000410000 */
[----:B------:R-:W-:Y:S01]  /*b670*/  ISETP.GE.AND P2, PT, R11, R213, PT ;  /* 0x000000d50b00720c */ /* 0x000fe20003f46270 */
[----:B------:R-:W-:-:S04]  /*b680*/  FFMA.FTZ R13, R151, -UR20, R54 ;  /* 0x80000014970d7c23 */ /* 0x000fc80008010036 */
[----:B------:R5:W-:Y:S01]  /*b690*/  MUFU.TANH R15, R7 ;  /* 0x00000007000f7308 */ /* 0x000be20000002400 */
[----:B------:R-:W-:Y:S01]  /*b6a0*/  FSEL R162, R13, -INF , !P6 ;  /* 0xff8000000da27808 */ /* 0x000fe20007000000 */
[----:B------:R-:W-:Y:S01]  /*b6b0*/  FMUL.FTZ R13, R147, c[0x0][0x2ec] ;  /* 0x0000bb00930d7a20 */ /* 0x000fe20000410000 */
[----:B------:R-:W-:Y:S02]  /*b6c0*/  ISETP.LT.OR P6, PT, R11, R206, P4 ;  /* 0x000000ce0b00720c */ /* 0x000fe400027c1670 */
[----:B------:R-:W-:-:S03]  /*b6d0*/  LOP3.LUT P4, RZ, R0, 0x8, RZ, 0xc0, !PT ;  /* 0x0000000800ff7812 */ /* 0x000fc6000788c0ff */
[----:B------:R-:W-:Y:S01]  /*b6e0*/  MUFU.TANH R20, R20 ;  /* 0x0000001400147308 */ /* 0x000fe20000002400 */
[----:B-----5:R-:W-:-:S07]  /*b6f0*/  FMUL.FTZ R7, R243, c[0x0][0x2ec] ;  /* 0x0000bb00f3077a20 */ /* 0x020fce0000410000 */
[----:B------:R-:W-:Y:S08]  /*b700*/  MUFU.TANH R21, R21 ;  /* 0x0000001500157308 */ /* 0x000ff00000002400 */
[----:B------:R3:W-:Y:S08]  /*b710*/  MUFU.TANH R62, R7 ;  /* 0x00000007003e7308 */ /* 0x0007f00000002400 */
[----:B------:R-:W-:Y:S01]  /*b720*/  MUFU.TANH R23, R23 ;  /* 0x0000001700177308 */ /* 0x000fe20000002400 */
[----:B---3--:R-:W-:-:S07]  /*b730*/  FFMA.FTZ R7, R158, -UR20, R28 ;  /* 0x800000149e077c23 */ /* 0x008fce000801001c */
[----:B------:R3:W-:Y:S02]  /*b740*/  MUFU.TANH R28, R12 ;  /* 0x0000000c001c7308 */ /* 0x0007e40000002400 */
[----:B---3--:R-:W-:Y:S01]  /*b750*/  FFMA.FTZ R12, R149, -UR20, R51 ;  /* 0x80000014950c7c23 */ /* 0x008fe20008010033 */
[----:B------:R-:W-:Y:S01]  /*b760*/  FSEL R149, R7, -INF , !P3 ;  /* 0xff80000007957808 */ /* 0x000fe20005800000 */
[----:B------:R-:W-:Y:S01]  /*b770*/  FMUL.FTZ R7, R238, c[0x0][0x2ec] ;  /* 0x0000bb00ee077a20 */ /* 0x000fe20000410000 */
[C---:B------:R-:W-:Y:S02]  /*b780*/  ISETP.LT.OR P3, PT, R11.reuse, R203, P0 ;  /* 0x000000cb0b00720c */ /* 0x040fe40000761670 */
[----:B------:R-:W-:Y:S01]  /*b790*/  FSEL R173, R12, -INF , !P5 ;  /* 0xff8000000cad7808 */ /* 0x000fe20006800000 */
[----:B------:R3:W-:Y:S01]  /*b7a0*/  MUFU.TANH R14, R7 ;  /* 0x00000007000e7308 */ /* 0x0007e20000002400 */
[----:B------:R-:W-:Y:S01]  /*b7b0*/  ISETP.LT.OR P5, PT, R11, R208, P2 ;  /* 0x000000d00b00720c */ /* 0x000fe200017a1670 */
[----:B------:R-:W-:Y:S01]  /*b7c0*/  FMUL.FTZ R11, R74, c[0x0][0x2ec] ;  /* 0x0000bb004a0b7a20 */ /* 0x000fe20000410000 */
[----:B------:R-:W-:Y:S01]  /*b7d0*/  LOP3.LUT P2, RZ, R0, 0x4, RZ, 0xc0, !PT ;  /* 0x0000000400ff7812 */ /* 0x000fe2000784c0ff */
[----:B--2---:R-:W-:Y:S01]  /*b7e0*/  FFMA.FTZ R12, R166, -UR20, R58 ;  /* 0x80000014a60c7c23 */ /* 0x004fe2000801003a */
[----:B------:R-:W-:-:S02]  /*b7f0*/  LOP3.LUT R0, R0, 0xfffffffd, RZ, 0xc0, !PT ;  /* 0xfffffffd00007812 */ /* 0x000fc400078ec0ff */
[----:B------:R-:W-:Y:S01]  /*b800*/  FSEL R74, R8, -INF , !P4 ;  /* 0xff800000084a7808 */ /* 0x000fe20006000000 */
[----:B------:R2:W-:Y:S01]  /*b810*/  MUFU.TANH R54, R11 ;  /* 0x0000000b00367308 */ /* 0x0005e20000002400 */
[----:B------:R-:W-:Y:S01]  /*b820*/  @P1 LOP3.LUT R0, R0, 0x2, RZ, 0xfc, !PT ;  /* 0x0000000200001812 */ /* 0x000fe200078efcff */
[----:B----4-:R-:W-:Y:S01]  /*b830*/  FFMA.FTZ R8, R187, -UR20, R53 ;  /* 0x80000014bb087c23 */ /* 0x010fe20008010035 */
[C---:B------:R-:W-:Y:S02]  /*b840*/  ISETP.GE.AND P1, PT, R10.reuse, R212, PT ;  /* 0x000000d40a00720c */ /* 0x040fe40003f26270 */
[C---:B------:R-:W-:Y:S02]  /*b850*/  ISETP.GE.AND P4, PT, R10.reuse, R214, PT ;  /* 0x000000d60a00720c */ /* 0x040fe40003f86270 */
[----:B------:R-:W-:Y:S01]  /*b860*/  ISETP.LT.OR P1, PT, R10, R204, P1 ;  /* 0x000000cc0a00720c */ /* 0x000fe20000f21670 */
[----:B---3--:R-:W-:Y:S01]  /*b870*/  FMUL.FTZ R7, R239, c[0x0][0x2ec] ;  /* 0x0000bb00ef077a20 */ /* 0x008fe20000410000 */
[----:B------:R-:W-:Y:S01]  /*b880*/  FSEL R158, R12, -INF , !P6 ;  /* 0xff8000000c9e7808 */ /* 0x000fe20007000000 */
[----:B------:R3:W-:Y:S01]  /*b890*/  MUFU.TANH R58, R13 ;  /* 0x0000000d003a7308 */ /* 0x0007e20000002400 */
[----:B------:R-:W-:-:S02]  /*b8a0*/  ISETP.GE.AND P0, PT, R10, R211, PT ;  /* 0x000000d30a00720c */ /* 0x000fc40003f06270 */
[----:B------:R-:W-:Y:S02]  /*b8b0*/  ISETP.LT.OR P6, PT, R10, R206, P4 ;  /* 0x000000ce0a00720c */ /* 0x000fe400027c1670 */
[C---:B------:R-:W-:Y:S01]  /*b8c0*/  LOP3.LUT P4, RZ, R0.reuse, 0x2, RZ, 0xc0, !PT ;  /* 0x0000000200ff7812 */ /* 0x040fe2000788c0ff */
[----:B--2---:R-:W-:Y:S01]  /*b8d0*/  FFMA.FTZ R11, R165, -UR20, R55 ;  /* 0x80000014a50b7c23 */ /* 0x004fe20008010037 */
[----:B------:R-:W-:Y:S01]  /*b8e0*/  LOP3.LUT R0, R0, 0xfffffff7, RZ, 0xc0, !PT ;  /* 0xfffffff700007812 */ /* 0x000fe200078ec0ff */
[----:B------:R2:W4:Y:S01]  /*b8f0*/  MUFU.TANH R59, R7 ;  /* 0x00000007003b7308 */ /* 0x0005220000002400 */
[----:B------:R-:W-:Y:S02]  /*b900*/  ISETP.LT.OR P0, PT, R10, R203, P0 ;  /* 0x000000cb0a00720c */ /* 0x000fe40000701670 */
[----:B------:R-:W-:Y:S01]  /*b910*/  FSEL R224, R11, -INF , !P5 ;  /* 0xff8000000be07808 */ /* 0x000fe20006800000 */
[----:B------:R-:W-:Y:S01]  /*b920*/  FFMA.FTZ R11, R185, -UR20, R66 ;  /* 0x80000014b90b7c23 */ /* 0x000fe20008010042 */
[----:B------:R-:W-:Y:S01]  /*b930*/  FSEL R172, R8, -INF , !P4 ;  /* 0xff80000008ac7808 */ /* 0x000fe20006000000 */
[----:B-1----:R-:W-:Y:S01]  /*b940*/  FFMA.FTZ R8, R221, -UR20, R68 ;  /* 0x80000014dd087c23 */ /* 0x002fe20008010044 */
[----:B------:R-:W-:Y:S01]  /*b950*/  @P1 LOP3.LUT R0, R0, 0x8, RZ, 0xfc, !PT ;  /* 0x0000000800001812 */ /* 0x000fe200078efcff */
[----:B---3--:R-:W-:Y:S01]  /*b960*/  FMUL.FTZ R13, R179, c[0x0][0x2ec] ;  /* 0x0000bb00b30d7a20 */ /* 0x008fe20000410000 */
[----:B------:R-:W-:-:S02]  /*b970*/  ISETP.GE.AND P4, PT, R9, R214, PT ;  /* 0x000000d60900720c */ /* 0x000fc40003f86270 */
[----:B------:R-:W-:Y:S01]  /*b980*/  P2R R12, PR, RZ, 0x1 ;  /* 0x00000001ff0c7803 */ /* 0x000fe20000000000 */
[----:B------:R1:W3:Y:S01]  /*b990*/  MUFU.TANH R53, R13 ;  /* 0x0000000d00357308 */ /* 0x0002e20000002400 */
[----:B------:R-:W-:Y:S02]  /*b9a0*/  ISETP.GE.AND P1, PT, R9, R212, PT ;  /* 0x000000d40900720c */ /* 0x000fe40003f26270 */
[----:B------:R-:W-:Y:S01]  /*b9b0*/  FSEL R165, R11, -INF , !P6 ;  /* 0xff8000000ba57808 */ /* 0x000fe20007000000 */
[----:B--2---:R-:W-:Y:S01]  /*b9c0*/  FFMA.FTZ R7, R182, -UR20, R56 ;  /* 0x80000014b6077c23 */ /* 0x004fe20008010038 */
[C---:B------:R-:W-:Y:S02]  /*b9d0*/  ISETP.GE.AND P0, PT, R9.reuse, R211, PT ;  /* 0x000000d30900720c */ /* 0x040fe40003f06270 */
[----:B------:R-:W-:Y:S02]  /*b9e0*/  ISETP.LT.OR P6, PT, R9, R206, P4 ;  /* 0x000000ce0900720c */ /* 0x000fe400027c1670 */
[----:B------:R-:W-:Y:S01]  /*b9f0*/  FSEL R147, R7, -INF , !P2 ;  /* 0xff80000007937808 */ /* 0x000fe20005000000 */
[----:B------:R-:W-:Y:S01]  /*ba00*/  FMUL.FTZ R7, R155, c[0x0][0x2ec] ;  /* 0x0000bb009b077a20 */ /* 0x000fe20000410000 */
[----:B------:R-:W-:-:S02]  /*ba10*/  ISETP.GE.AND P2, PT, R10, R213, PT ;  /* 0x000000d50a00720c */ /* 0x000fc40003f46270 */
[----:B------:R-:W-:Y:S01]  /*ba20*/  LOP3.LUT P4, RZ, R0, 0x8, RZ, 0xc0, !PT ;  /* 0x0000000800ff7812 */ /* 0x000fe2000788c0ff */
[----:B------:R2:W-:Y:S01]  /*ba30*/  MUFU.TANH R34, R7 ;  /* 0x0000000700227308 */ /* 0x0005e20000002400 */
[----:B------:R-:W-:Y:S01]  /*ba40*/  ISETP.LT.OR P5, PT, R10, R208, P2 ;  /* 0x000000d00a00720c */ /* 0x000fe200017a1670 */
[----:B------:R-:W-:Y:S01]  /*ba50*/  FFMA.FTZ R10, R184, -UR20, R63 ;  /* 0x80000014b80a7c23 */ /* 0x000fe2000801003f */
[----:B------:R-:W-:Y:S01]  /*ba60*/  ISETP.GE.AND P2, PT, R9, R213, PT ;  /* 0x000000d50900720c */ /* 0x000fe20003f46270 */
[----:B-1----:R-:W-:Y:S01]  /*ba70*/  FMUL.FTZ R13, R249, c[0x0][0x2ec] ;  /* 0x0000bb00f90d7a20 */ /* 0x002fe20000410000 */
[----:B------:R-:W-:Y:S02]  /*ba80*/  ISETP.LT.OR P1, PT, R9, R204, P1 ;  /* 0x000000cc0900720c */ /* 0x000fe40000f21670 */
[----:B------:R-:W-:Y:S01]  /*ba90*/  FSEL R169, R8, -INF , !P4 ;  /* 0xff80000008a97808 */ /* 0x000fe20006000000 */
[----:B----4-:R-:W-:Y:S01]  /*baa0*/  FFMA.FTZ R8, R49, -UR20, R59 ;  /* 0x8000001431087c23 */ /* 0x010fe2000801003b */
[----:B------:R-:W-:Y:S01]  /*bab0*/  P2R R11, PR, RZ, 0x2 ;  /* 0x00000002ff0b7803 */ /* 0x000fe20000000000 */
[----:B------:R-:W-:Y:S01]  /*bac0*/  MUFU.TANH R13, R13 ;  /* 0x0000000d000d7308 */ /* 0x000fe20000002400 */
[----:B------:R-:W-:-:S02]  /*bad0*/  ISETP.GE.AND P4, PT, R6, R214, PT ;  /* 0x000000d60600720c */ /* 0x000fc40003f86270 */
[----:B------:R-:W-:Y:S01]  /*bae0*/  ISETP.GE.AND P1, PT, R6, R212, PT ;  /* 0x000000d40600720c */ /* 0x000fe20003f26270 */
[----:B--2---:R-:W-:-:S03]  /*baf0*/  FMUL.FTZ R7, R153, c[0x0][0x2ec] ;  /* 0x0000bb0099077a20 */ /* 0x004fc60000410000 */
[----:B------:R-:W-:Y:S01]  /*bb00*/  ISETP.LT.OR P1, PT, R6, R204, P1 ;  /* 0x000000cc0600720c */ /* 0x000fe20000f21670 */
[----:B------:R1:W-:Y:S02]  /*bb10*/  MUFU.TANH R55, R7 ;  /* 0x0000000700377308 */ /* 0x0003e40000002400 */
[----:B-1----:R-:W-:-:S05]  /*bb20*/  FFMA.FTZ R7, R186, -UR20, R15 ;  /* 0x80000014ba077c23 */ /* 0x002fca000801000f */
[----:B------:R-:W-:Y:S01]  /*bb30*/  FSEL R183, R7, -INF , !P3 ;  /* 0xff80000007b77808 */ /* 0x000fe20005800000 */
[----:B------:R-:W-:Y:S01]  /*bb40*/  FMUL.FTZ R7, R222, c[0x0][0x2ec] ;  /* 0x0000bb00de077a20 */ /* 0x000fe20000410000 */
[----:B------:R-:W-:Y:S01]  /*bb50*/  FSEL R222, R10, -INF , !P5 ;  /* 0xff8000000ade7808 */ /* 0x000fe20006800000 */
[----:B------:R-:W-:Y:S01]  /*bb60*/  FFMA.FTZ R10, R219, -UR20, R28 ;  /* 0x80000014db0a7c23 */ /* 0x000fe2000801001c */
[C---:B------:R-:W-:Y:S01]  /*bb70*/  ISETP.LT.OR P5, PT, R9.reuse, R208, P2 ;  /* 0x000000d00900720c */ /* 0x040fe200017a1670 */
[----:B------:R1:W-:Y:S01]  /*bb80*/  MUFU.TANH R56, R7 ;  /* 0x0000000700387308 */ /* 0x0003e20000002400 */
[----:B------:R-:W-:Y:S01]  /*bb90*/  ISETP.NE.AND P2, PT, R12, RZ, PT ;  /* 0x000000ff0c00720c */ /* 0x000fe20003f45270 */
[----:B------:R-:W-:Y:S01]  /*bba0*/  FMUL.FTZ R12, R252, c[0x0][0x2ec] ;  /* 0x0000bb00fc0c7a20 */ /* 0x000fe20000410000 */
[----:B------:R-:W-:Y:S01]  /*bbb0*/  ISETP.LT.OR P3, PT, R9, R203, P0 ;  /* 0x000000cb0900720c */ /* 0x000fe20000761670 */
[----:B------:R-:W-:Y:S01]  /*bbc0*/  FFMA.FTZ R9, R79, -UR20, R14 ;  /* 0x800000144f097c23 */ /* 0x000fe2000801000e */
[----:B------:R-:W-:-:S02]  /*bbd0*/  ISETP.GE.AND P0, PT, R6, R211, PT ;  /* 0x000000d30600720c */ /* 0x000fc40003f06270 */
[----:B------:R-:W-:Y:S01]  /*bbe0*/  FSEL R155, R10, -INF , !P6 ;  /* 0xff8000000a9b7808 */ /* 0x000fe20007000000 */
[----:B------:R2:W-:Y:S01]  /*bbf0*/  MUFU.TANH R51, R12 ;  /* 0x0000000c00337308 */ /* 0x0005e20000002400 */
[----:B------:R-:W-:Y:S01]  /*bc00*/  FSEL R218, R9, -INF , !P5 ;  /* 0xff80000009da7808 */ /* 0x000fe20006800000 */
[----:B------:R-:W-:Y:S01]  /*bc10*/  FFMA.FTZ R9, R52, -UR20, R69 ;  /* 0x8000001434097c23 */ /* 0x000fe20008010045 */
[C---:B------:R-:W-:Y:S02]  /*bc20*/  ISETP.LT.OR P6, PT, R6.reuse, R206, P4 ;  /* 0x000000ce0600720c */ /* 0x040fe400027c1670 */
[----:B------:R-:W-:Y:S02]  /*bc30*/  ISETP.LT.OR P0, PT, R6, R203, P0 ;  /* 0x000000cb0600720c */ /* 0x000fe40000701670 */
[----:B------:R-:W-:Y:S01]  /*bc40*/  ISETP.NE.AND P4, PT, R11, RZ, PT ;  /* 0x000000ff0b00720c */ /* 0x000fe20003f85270 */
[----:B-1----:R-:W-:Y:S01]  /*bc50*/  FMUL.FTZ R7, R180, c[0x0][0x2ec] ;  /* 0x0000bb00b4077a20 */ /* 0x002fe20000410000 */
[----:B------:R-:W-:-:S02]  /*bc60*/  P2R R11, PR, RZ, 0x2 ;  /* 0x00000002ff0b7803 */ /* 0x000fc40000000000 */
[----:B------:R-:W-:Y:S01]  /*bc70*/  P2R R10, PR, RZ, 0x1 ;  /* 0x00000001ff0a7803 */ /* 0x000fe20000000000 */
[----:B------:R1:W4:Y:S01]  /*bc80*/  MUFU.TANH R15, R7 ;  /* 0x00000007000f7308 */ /* 0x0003220000002400 */
[----:B------:R-:W-:Y:S02]  /*bc90*/  FSEL R177, R9, -INF , !P6 ;  /* 0xff80000009b17808 */ /* 0x000fe40007000000 */
[C---:B------:R-:W-:Y:S01]  /*bca0*/  ISETP.GE.AND P1, PT, R5.reuse, R212, PT ;  /* 0x000000d40500720c */ /* 0x040fe20003f26270 */
[----:B--2---:R-:W-:Y:S01]  /*bcb0*/  FMUL.FTZ R12, R244, c[0x0][0x2ec] ;  /* 0x0000bb00f40c7a20 */ /* 0x004fe20000410000 */
[C---:B------:R-:W-:Y:S02]  /*bcc0*/  ISETP.GE.AND P0, PT, R5.reuse, R211, PT ;  /* 0x000000d30500720c */ /* 0x040fe40003f06270 */
[----:B------:R-:W-:-:S03]  /*bcd0*/  ISETP.LT.OR P1, PT, R5, R204, P1 ;  /* 0x000000cc0500720c */ /* 0x000fc60000f21670 */
[----:B------:R-:W-:Y:S01]  /*bce0*/  MUFU.TANH R12, R12 ;  /* 0x0000000c000c7308 */ /* 0x000fe20000002400 */
[----:B------:R-:W-:Y:S02]  /*bcf0*/  P2R R9, PR, RZ, 0x2 ;  /* 0x00000002ff097803 */ /* 0x000fe40000000000 */
[----:B------:R-:W-:Y:S01]  /*bd00*/  ISETP.GE.AND P1, PT, R4, R212, PT ;  /* 0x000000d40400720c */ /* 0x000fe20003f26270 */
[----:B-1----:R-:W-:-:S03]  /*bd10*/  FFMA.FTZ R7, R220, -UR20, R62 ;  /* 0x80000014dc077c23 */ /* 0x002fc6000801003e */
[----:B------:R-:W-:Y:S02]  /*bd20*/  ISETP.LT.OR P1, PT, R4, R204, P1 ;  /* 0x000000cc0400720c */ /* 0x000fe40000f21670 */
[----:B------:R-:W-:Y:S01]  /*bd30*/  FSEL R179, R7, -INF , !P2 ;  /* 0xff80000007b37808 */ /* 0x000fe20005000000 */
[----:B------:R-:W-:Y:S01]  /*bd40*/  FMUL.FTZ R7, R251, c[0x0][0x2ec] ;  /* 0x0000bb00fb077a20 */ /* 0x000fe20000410000 */
[----:B------:R-:W-:-:S03]  /*bd50*/  ISETP.GE.AND P2, PT, R6, R213, PT ;  /* 0x000000d50600720c */ /* 0x000fc60003f46270 */
[----:B------:R1:W2:Y:S01]  /*bd60*/  MUFU.TANH R14, R7 ;  /* 0x00000007000e7308 */ /* 0x0002a20000002400 */
[-C--:B------:R-:W-:Y:S01]  /*bd70*/  ISETP.LT.OR P5, PT, R6, R208.reuse, P2 ;  /* 0x000000d00600720c */ /* 0x080fe200017a1670 */
[----:B------:R-:W-:Y:S01]  /*bd80*/  FMUL.FTZ R6, R250, c[0x0][0x2ec] ;  /* 0x0000bb00fa067a20 */ /* 0x000fe20000410000 */
[C---:B------:R-:W-:Y:S02]  /*bd90*/  ISETP.GE.AND P2, PT, R5.reuse, R213, PT ;  /* 0x000000d50500720c */ /* 0x040fe40003f46270 */
[----:B------:R-:W-:Y:S01]  /*bda0*/  FSEL R186, R8, -INF , !P5 ;  /* 0xff80000008ba7808 */ /* 0x000fe20006800000 */
[----:B---3--:R-:W-:Y:S01]  /*bdb0*/  FFMA.FTZ R8, R44, -UR20, R53 ;  /* 0x800000142c087c23 */ /* 0x008fe20008010035 */
[----:B------:R-:W-:Y:S01]  /*bdc0*/  ISETP.LT.OR P5, PT, R5, R208, P2 ;  /* 0x000000d00500720c */ /* 0x000fe200017a1670 */
[----:B------:R3:W5:Y:S01]  /*bdd0*/  MUFU.TANH R28, R6 ;  /* 0x00000006001c7308 */ /* 0x0007620000002400 */
[----:B------:R-:W-:Y:S01]  /*bde0*/  ISETP.NE.AND P2, PT, R10, RZ, PT ;  /* 0x000000ff0a00720c */ /* 0x000fe20003f45270 */
[----:B-1----:R-:W-:-:S05]  /*bdf0*/  FFMA.FTZ R7, R178, -UR20, R54 ;  /* 0x80000014b2077c23 */ /* 0x002fca0008010036 */
[----:B------:R-:W-:Y:S01]  /*be00*/  FSEL R159, R7, -INF , !P4 ;  /* 0xff800000079f7808 */ /* 0x000fe20006000000 */
[----:B----4-:R-:W-:Y:S01]  /*be10*/  FFMA.FTZ R7, R40, -UR20, R15 ;  /* 0x8000001428077c23 */ /* 0x010fe2000801000f */
[----:B------:R-:W-:Y:S01]  /*be20*/  ISETP.GE.AND P4, PT, R5, R214, PT ;  /* 0x000000d60500720c */ /* 0x000fe20003f86270 */
[----:B---3--:R-:W-:-:S03]  /*be30*/  FFMA.FTZ R6, R57, -UR20, R34 ;  /* 0x8000001439067c23 */ /* 0x008fc60008010022 */
[----:B------:R-:W-:Y:S02]  /*be40*/  ISETP.LT.OR P6, PT, R5, R206, P4 ;  /* 0x000000ce0500720c */ /* 0x000fe400027c1670 */
[----:B------:R-:W-:Y:S01]  /*be50*/  FSEL R170, R6, -INF , !P3 ;  /* 0xff80000006aa7808 */ /* 0x000fe20005800000 */
[----:B------:R-:W-:Y:S01]  /*be60*/  FFMA.FTZ R6, R50, -UR20, R58 ;  /* 0x8000001432067c23 */ /* 0x000fe2000801003a */
[----:B------:R-:W-:Y:S02]  /*be70*/  ISETP.NE.AND P4, PT, R11, RZ, PT ;  /* 0x000000ff0b00720c */ /* 0x000fe40003f85270 */
[----:B------:R-:W-:Y:S01]  /*be80*/  ISETP.LT.OR P3, PT, R5, R203, P0 ;  /* 0x000000cb0500720c */ /* 0x000fe20000761670 */
[----:B------:R-:W-:Y:S01]  /*be90*/  FFMA.FTZ R5, R48, -UR20, R55 ;  /* 0x8000001430057c23 */ /* 0x000fe20008010037 */
[----:B------:R-:W-:Y:S01]  /*bea0*/  FSEL R151, R6, -INF , !P4 ;  /* 0xff80000006977808 */ /* 0x000fe20006000000 */
[----:B------:R-:W-:Y:S01]  /*beb0*/  FFMA.FTZ R6, R39, -UR20, R51 ;  /* 0x8000001427067c23 */ /* 0x000fe20008010033 */
[----:B------:R-:W-:-:S02]  /*bec0*/  ISETP.GE.AND P4, PT, R4, R214, PT ;  /* 0x000000d60400720c */ /* 0x000fc40003f86270 */
[----:B------:R-:W-:Y:S02]  /*bed0*/  ISETP.GE.AND P0, PT, R4, R211, PT ;  /* 0x000000d30400720c */ /* 0x000fe40003f06270 */
[----:B------:R-:W-:Y:S01]  /*bee0*/  FSEL R154, R5, -INF , !P2 ;  /* 0xff800000059a7808 */ /* 0x000fe20005000000 */
[----:B--2---:R-:W-:Y:S01]  /*bef0*/  FFMA.FTZ R5, R47, -UR20, R14 ;  /* 0x800000142f057c23 */ /* 0x004fe2000801000e */
[----:B------:R-:W-:Y:S02]  /*bf00*/  FSEL R161, R8, -INF , !P6 ;  /* 0xff80000008a17808 */ /* 0x000fe40007000000 */
[C---:B------:R-:W-:Y:S02]  /*bf10*/  ISETP.GE.AND P2, PT, R4.reuse, R213, PT ;  /* 0x000000d50400720c */ /* 0x040fe40003f46270 */
[----:B------:R-:W-:Y:S02]  /*bf20*/  ISETP.LT.OR P6, PT, R4, R206, P4 ;  /* 0x000000ce0400720c */ /* 0x000fe400027c1670 */
[----:B------:R-:W-:-:S02]  /*bf30*/  ISETP.NE.AND P4, PT, R9, RZ, PT ;  /* 0x000000ff0900720c */ /* 0x000fc40003f85270 */
[C---:B------:R-:W-:Y:S02]  /*bf40*/  ISETP.LT.OR P0, PT, R4.reuse, R203, P0 ;  /* 0x000000cb0400720c */ /* 0x040fe40000701670 */
[----:B------:R-:W-:Y:S01]  /*bf50*/  FSEL R220, R7, -INF , !P5 ;  /* 0xff80000007dc7808 */ /* 0x000fe20006800000 */
[----:B------:R-:W-:Y:S01]  /*bf60*/  FFMA.FTZ R7, R43, -UR20, R56 ;  /* 0x800000142b077c23 */ /* 0x000fe20008010038 */
[----:B------:R-:W-:Y:S01]  /*bf70*/  ISETP.LT.OR P5, PT, R4, R208, P2 ;  /* 0x000000d00400720c */ /* 0x000fe200017a1670 */
[----:B------:R-:W-:Y:S01]  /*bf80*/  FFMA.FTZ R4, R46, -UR20, R13 ;  /* 0x800000142e047c23 */ /* 0x000fe2000801000d */
[----:B------:R-:W-:Y:S01]  /*bf90*/  FSEL R180, R5, -INF , !P4 ;  /* 0xff80000005b47808 */ /* 0x000fe20006000000 */
[----:B------:R-:W-:Y:S01]  /*bfa0*/  FFMA.FTZ R5, R38, -UR20, R22 ;  /* 0x8000001426057c23 */ /* 0x000fe20008010016 */
[----:B------:R-:W-:Y:S02]  /*bfb0*/  P2R R9, PR, RZ, 0x2 ;  /* 0x00000002ff097803 */ /* 0x000fe40000000000 */
[----:B------:R-:W-:-:S02]  /*bfc0*/  P2R R8, PR, RZ, 0x1 ;  /* 0x00000001ff087803 */ /* 0x000fc40000000000 */
[C---:B------:R-:W-:Y:S02]  /*bfd0*/  ISETP.GE.AND P4, PT, R3.reuse, R214, PT ;  /* 0x000000d60300720c */ /* 0x040fe40003f86270 */
[C---:B------:R-:W-:Y:S02]  /*bfe0*/  ISETP.GE.AND P2, PT, R3.reuse, R213, PT ;  /* 0x000000d50300720c */ /* 0x040fe40003f46270 */
[C---:B------:R-:W-:Y:S02]  /*bff0*/  ISETP.GE.AND P1, PT, R3.reuse, R212, PT ;  /* 0x000000d40300720c */ /* 0x040fe40003f26270 */
[----:B------:R-:W-:Y:S02]  /*c000*/  ISETP.GE.AND P0, PT, R3, R211, PT ;  /* 0x000000d30300720c */ /* 0x000fe40003f06270 */
[----:B------:R-:W-:Y:S01]  /*c010*/  FSEL R219, R6, -INF , !P5 ;  /* 0xff80000006db7808 */ /* 0x000fe20006800000 */
[----:B------:R-:W-:Y:S01]  /*c020*/  FFMA.FTZ R6, R41, -UR20, R20 ;  /* 0x8000001429067c23 */ /* 0x000fe20008010014 */
[----:B------:R-:W-:Y:S01]  /*c030*/  FSEL R184, R4, -INF , !P3 ;  /* 0xff80000004b87808 */ /* 0x000fe20005800000 */
[----:B-----5:R-:W-:Y:S01]  /*c040*/  FFMA.FTZ R4, R42, -UR20, R28 ;  /* 0x800000142a047c23 */ /* 0x020fe2000801001c */
[----:B------:R-:W-:Y:S01]  /*c050*/  FSEL R160, R7, -INF , !P6 ;  /* 0xff80000007a07808 */ /* 0x000fe20007000000 */
[----:B------:R-:W-:Y:S01]  /*c060*/  FMUL.FTZ R7, R19, c[0x0][0x2ec] ;  /* 0x0000bb0013077a20 */ /* 0x000fe20000410000 */
[----:B------:R-:W-:-:S02]  /*c070*/  ISETP.LT.OR P5, PT, R3, R206, P4 ;  /* 0x000000ce0300720c */ /* 0x000fc400027a1670 */
[C---:B------:R-:W-:Y:S02]  /*c080*/  ISETP.LT.OR P4, PT, R3.reuse, R208, P2 ;  /* 0x000000d00300720c */ /* 0x040fe40001781670 */
[C---:B------:R-:W-:Y:S01]  /*c090*/  ISETP.LT.OR P6, PT, R3.reuse, R204, P1 ;  /* 0x000000cc0300720c */ /* 0x040fe20000fc1670 */
[----:B------:R-:W-:Y:S01]  /*c0a0*/  MUFU.TANH R7, R7 ;  /* 0x0000000700077308 */ /* 0x000fe20000002400 */
[----:B------:R-:W-:Y:S01]  /*c0b0*/  ISETP.LT.OR P3, PT, R3, R203, P0 ;  /* 0x000000cb0300720c */ /* 0x000fe20000761670 */
[----:B------:R-:W-:Y:S01]  /*c0c0*/  FFMA.FTZ R3, R45, -UR20, R12 ;  /* 0x800000142d037c23 */ /* 0x000fe2000801000c */
[----:B------:R-:W-:Y:S02]  /*c0d0*/  ISETP.NE.AND P2, PT, R9, RZ, PT ;  /* 0x000000ff0900720c */ /* 0x000fe40003f45270 */
[----:B------:R-:W-:Y:S02]  /*c0e0*/  ISETP.NE.AND P1, PT, R8, RZ, PT ;  /* 0x000000ff0800720c */ /* 0x000fe40003f25270 */
[----:B------:R-:W-:-:S02]  /*c0f0*/  FSEL R171, R4, -INF , !P2 ;  /* 0xff80000004ab7808 */ /* 0x000fc40005000000 */
[C---:B------:R-:W-:Y:S01]  /*c100*/  ISETP.GE.AND P2, PT, R2.reuse, R214, PT ;  /* 0x000000d60200720c */ /* 0x040fe20003f46270 */
[----:B------:R-:W1:Y:S01]  /*c110*/  MUFU.TANH R4, R18 ;  /* 0x0000001200047308 */ /* 0x000e620000002400 */
[----:B------:R-:W-:Y:S02]  /*c120*/  FSEL R182, R3, -INF , !P1 ;  /* 0xff80000003b67808 */ /* 0x000fe40004800000 */
[C---:B------:R-:W-:Y:S02]  /*c130*/  ISETP.GE.AND P1, PT, R2.reuse, R213, PT ;  /* 0x000000d50200720c */ /* 0x040fe40003f26270 */
[----:B------:R-:W-:Y:S02]  /*c140*/  ISETP.GE.AND P0, PT, R2, R212, PT ;  /* 0x000000d40200720c */ /* 0x000fe40003f06270 */
[----:B------:R-:W-:Y:S01]  /*c150*/  FSEL R187, R5, -INF , !P4 ;  /* 0xff80000005bb7808 */ /* 0x000fe20006000000 */
[----:B------:R-:W-:Y:S01]  /*c160*/  FFMA.FTZ R5, R33, -UR20, R23 ;  /* 0x8000001421057c23 */ /* 0x000fe20008010017 */
[----:B------:R-:W-:Y:S01]  /*c170*/  FSEL R152, R6, -INF , !P5 ;  /* 0xff80000006987808 */ /* 0x000fe20006800000 */
[----:B------:R-:W-:Y:S01]  /*c180*/  FFMA.FTZ R6, R35, -UR20, R21 ;  /* 0x8000001423067c23 */ /* 0x000fe20008010015 */
[----:B------:R-:W-:-:S02]  /*c190*/  ISETP.GE.AND P4, PT, R2, R211, PT ;  /* 0x000000d30200720c */ /* 0x000fc40003f86270 */
[C---:B------:R-:W-:Y:S02]  /*c1a0*/  ISETP.LT.OR P5, PT, R2.reuse, R206, P2 ;  /* 0x000000ce0200720c */ /* 0x040fe400017a1670 */
[----:B------:R-:W-:Y:S01]  /*c1b0*/  ISETP.LT.OR P2, PT, R2, R208, P1 ;  /* 0x000000d00200720c */ /* 0x000fe20000f41670 */
[----:B-1----:R-:W-:Y:S01]  /*c1c0*/  FFMA.FTZ R3, R36, -UR20, R4 ;  /* 0x8000001424037c23 */ /* 0x002fe20008010004 */
[----:B------:R-:W-:Y:S01]  /*c1d0*/  ISETP.LT.OR P1, PT, R2, R204, P0 ;  /* 0x000000cc0200720c */ /* 0x000fe20000721670 */
[----:B------:R-:W-:Y:S01]  /*c1e0*/  FFMA.FTZ R4, R32, -UR20, R17 ;  /* 0x8000001420047c23 */ /* 0x000fe20008010011 */
[----:B------:R-:W-:Y:S01]  /*c1f0*/  ISETP.LT.OR P0, PT, R2, R203, P4 ;  /* 0x000000cb0200720c */ /* 0x000fe20002701670 */
[----:B------:R-:W-:Y:S01]  /*c200*/  FFMA.FTZ R2, R37, -UR20, R16 ;  /* 0x8000001425027c23 */ /* 0x000fe20008010010 */
[----:B------:R-:W-:Y:S02]  /*c210*/  FSEL R175, R3, -INF , !P3 ;  /* 0xff80000003af7808 */ /* 0x000fe40005800000 */
[----:B------:R-:W-:-:S02]  /*c220*/  LOP3.LUT P3, RZ, R0, 0x20, RZ, 0xc0, !PT ;  /* 0x0000002000ff7812 */ /* 0x000fc4000786c0ff */
[----:B------:R-:W-:Y:S01]  /*c230*/  FSEL R168, R2, -INF , !P6 ;  /* 0xff80000002a87808 */ /* 0x000fe20007000000 */
[----:B------:R-:W-:Y:S01]  /*c240*/  FFMA.FTZ R2, R29, -UR20, R7 ;  /* 0x800000141d027c23 */ /* 0x000fe20008010007 */
[----:B------:R-:W-:Y:S02]  /*c250*/  PLOP3.LUT P6, PT, PT, PT, UP0, 0x80, 0x0 ;  /* 0x000000000000781c */ /* 0x000fe40003fcf008 */
[----:B------:R-:W-:Y:S02]  /*c260*/  FSEL R153, R6, -INF , !P5 ;  /* 0xff80000006997808 */ /* 0x000fe40006800000 */
[----:B------:R-:W-:Y:S02]  /*c270*/  FSEL R185, R5, -INF , !P2 ;  /* 0xff80000005b97808 */ /* 0x000fe40005000000 */
[----:B------:R-:W-:Y:S02]  /*c280*/  FSEL R166, R4, -INF , !P1 ;  /* 0xff80000004a67808 */ /* 0x000fe40004800000 */
[----:B------:R-:W-:-:S05]  /*c290*/  FSEL R178, R2, -INF , !P0 ;  /* 0xff80000002b27808 */ /* 0x000fca0004000000 */
[----:B------:R-:W-:Y:S05]  /*c2a0*/  @!P6 BRA `(.L_x_2085) ;  /* 0x000003a00000e947 */ /* 0x000fea0003800000 */
[----:B------:R-:W2:Y:S04]  /*c2b0*/  LDL.64 R226, [R1+0x18] ;  /* 0x0000180001e27983 */ /* 0x000ea80000100a00 */
[----:B------:R-:W3:Y:S01]  /*c2c0*/  LDL.64 R250, [R1+0x10] ;  /* 0x0000100001fa7983 */ /* 0x000ee20000100a00 */
[----:B------:R-:W-:Y:S01]  /*c2d0*/  UIADD3 UR15, UR8, -0x3, URZ ;  /* 0xfffffffd080f7890 */ /* 0x000fe2000fffe03f */
[----:B------:R-:W-:Y:S01]  /*c2e0*/  IMAD.U32 R10, RZ, RZ, UR6 ;  /* 0x00000006ff0a7e24 */ /* 0x000fe2000f8e00ff */
[----:B------:R-:W-:Y:S01]  /*c2f0*/  ULDC.64 UR12, c[0x0][0x198] ;  /* 0x00006600000c7ab9 */ /* 0x000fe20000000a00 */
[----:B------:R-:W-:Y:S01]  /*c300*/  @!P3 IMAD.MOV.U32 R4, RZ, RZ, c[0x0][0x19c] ;  /* 0x00006700ff04b624 */ /* 0x000fe200078e00ff */
[----:B------:R-:W-:Y:S01]  /*c310*/  USHF.R.S32.HI UR7, URZ, 0x1f, UR15 ;  /* 0x0000001f3f077899 */ /* 0x000fe2000801140f */
[----:B------:R-:W-:Y:S01]  /*c320*/  IMAD.U32 R11, RZ, RZ, UR6 ;  /* 0x00000006ff0b7e24 */ /* 0x000fe2000f8e00ff */
        /* <DEDUP_REMOVED lines=10> */
[----:B---3--:R-:W-:Y:S02]  /*c3d0*/  LEA.HI.X R3, R5, R251, R3, 0x6, P0 ;  /* 0x000000fb05037211 */ /* 0x008fe400000f3403 */
[----:B------:R-:W-:Y:S02]  /*c3e0*/  @!P3 IADD3 R5, P1, R2, UR27, RZ ;  /* 0x0000001b0205bc10 */ /* 0x000fe4000ff3e0ff */
[----:B------:R-:W-:Y:S02]  /*c3f0*/  @!P3 LEA R10, P0, R10, R2, 0x5 ;  /* 0x000000020a0ab211 */ /* 0x000fe400078028ff */
[----:B------:R-:W-:Y:S02]  /*c400*/  @!P3 LEA R8, P4, R2, c[0x0][0x168], 0x1 ;  /* 0x00005a000208ba11 */ /* 0x000fe400078808ff */
[----:B------:R-:W-:Y:S02]  /*c410*/  @!P3 LEA R6, P2, R5, c[0x0][0x168], 0x1 ;  /* 0x00005a000506ba11 */ /* 0x000fe400078408ff */
[----:B------:R-:W-:-:S02]  /*c420*/  @!P3 IADD3.X R7, R3, UR26, RZ, P1, !PT ;  /* 0x0000001a0307bc10 */ /* 0x000fc40008ffe4ff */
[----:B------:R-:W-:Y:S02]  /*c430*/  @!P3 LEA.HI.X R11, R11, R3, R4, 0x5, P0 ;  /* 0x000000030b0bb211 */ /* 0x000fe400000f2c04 */
[----:B------:R-:W-:Y:S02]  /*c440*/  @!P3 LEA R4, P0, R10, c[0x0][0x168], 0x1 ;  /* 0x00005a000a04ba11 */ /* 0x000fe400078008ff */
        /* <DEDUP_REMOVED lines=30> */
.L_x_2087:
[----:B------:R-:W-:Y:S05]  /*c630*/  BSYNC B0 ;  /* 0x0000000000007941 */ /* 0x000fea0003800000 */
.L_x_2086:
[----:B------:R-:W0:Y:S02]  /*c640*/  LDGDEPBAR ;  /* 0x00000000000079af */ /* 0x000e240000000000 */
.L_x_2085:
[----:B-1----:R-:W-:Y:S01]  /*c650*/  FMNMX.FTZ R2, R73, R76, !PT ;  /* 0x0000004c49027209 */ /* 0x002fe20007810000 */
[----:B------:R-:W-:Y:S03]  /*c660*/  LDSM.16.MT88.4 R12, [R189+0x6000] ;  /* 0x00600000bd0c783b */ /* 0x000fe60000004200 */
        /* <DEDUP_REMOVED lines=78> */
[----:B------:R-:W-:Y:S01]  /*cb50*/  FFMA.FTZ R4, R76, c[0x0][0x23c], -R2 ;  /* 0x00008f004c047a23 */ /* 0x000fe20000010802 */
[----:B------:R-:W-:Y:S02]  /*cb60*/  FMNMX.FTZ R3, R219, R3, !PT ;  /* 0x00000003db037209 */ /* 0x000fe40007810000 */
[----:B------:R-:W-:Y:S01]  /*cb70*/  FSEL R8, R8, RZ, P1 ;  /* 0x000000ff08087208 */ /* 0x000fe20000800000 */
[----:B------:R2:W-:Y:S01]  /*cb80*/  MUFU.EX2 R10, R4 ;  /* 0x00000004000a7308 */ /* 0x0005e20000000800 */
[----:B-1----:R-:W-:-:S03]  /*cb90*/  FMNMX.FTZ R233, R5, R7, !PT ;  /* 0x0000000705e97209 */ /* 0x002fc60007810000 */
[----:B------:R-:W-:Y:S01]  /*cba0*/  FFMA.FTZ R5, R64, c[0x0][0x23c], -R8 ;  /* 0x00008f0040057a23 */ /* 0x000fe20000010808 */
[----:B------:R-:W-:-:S03]  /*cbb0*/  FSETP.NEU.FTZ.AND P0, PT, R233, -INF , PT ;  /* 0xff800000e900780b */ /* 0x000fc60003f1d000 */
[----:B------:R1:W-:Y:S01]  /*cbc0*/  MUFU.EX2 R33, R5 ;  /* 0x0000000500217308 */ /* 0x0003e20000000800 */
[----:B--2---:R-:W-:Y:S01]  /*cbd0*/  FMNMX.FTZ R4, R187, R3, !PT ;  /* 0x00000003bb047209 */ /* 0x004fe20007810000 */
[----:B------:R-:W-:-:S03]  /*cbe0*/  FFMA.FTZ R3, R75, c[0x0][0x23c], -R8 ;  /* 0x00008f004b037a23 */ /* 0x000fc60000010808 */
[----:B------:R-:W-:-:S03]  /*cbf0*/  FMNMX.FTZ R4, R185, R4, !PT ;  /* 0x00000004b9047209 */ /* 0x000fc60007810000 */
[----:B------:R2:W3:Y:S02]  /*cc00*/  MUFU.EX2 R16, R3 ;  /* 0x0000000300107308 */ /* 0x0004e40000000800 */
[----:B------:R-:W4:Y:S01]  /*cc10*/  SHFL.BFLY PT, R6, R4, 0x2, 0x1f ;  /* 0x0c401f0004067f89 */ /* 0x000f2200000e0000 */
[----:B-1----:R-:W-:-:S05]  /*cc20*/  FFMA.FTZ R5, R60, c[0x0][0x23c], -R8 ;  /* 0x00008f003c057a23 */ /* 0x002fca0000010808 */
[----:B------:R-:W-:Y:S01]  /*cc30*/  MUFU.EX2 R22, R5 ;  /* 0x0000000500167308 */ /* 0x000fe20000000800 */
[----:B--2---:R-:W-:-:S07]  /*cc40*/  FFMA.FTZ R3, R67, c[0x0][0x23c], -R8 ;  /* 0x00008f0043037a23 */ /* 0x004fce0000010808 */
[----:B------:R1:W-:Y:S01]  /*cc50*/  MUFU.EX2 R23, R3 ;  /* 0x0000000300177308 */ /* 0x0003e20000000800 */
[----:B----4-:R-:W-:Y:S02]  /*cc60*/  FMNMX.FTZ R4, R4, R6, !PT ;  /* 0x0000000604047209 */ /* 0x010fe40007810000 */
[----:B------:R-:W-:-:S03]  /*cc70*/  FSEL R6, R234, RZ, P1 ;  /* 0x000000ffea067208 */ /* 0x000fc60000800000 */
[----:B------:R-:W2:Y:S02]  /*cc80*/  SHFL.BFLY PT, R9, R4, 0x1, 0x1f ;  /* 0x0c201f0004097f89 */ /* 0x000ea400000e0000 */
[----:B------:R-:W-:Y:S01]  /*cc90*/  FADD.FTZ R7, R71, -R6 ;  /* 0x8000000647077221 */ /* 0x000fe20000010000 */
[C---:B------:R-:W-:Y:S01]  /*cca0*/  FSEL R6, R233.reuse, RZ, P0 ;  /* 0x000000ffe9067208 */ /* 0x040fe20000000000 */
[----:B-1----:R-:W-:Y:S02]  /*ccb0*/  FMUL.FTZ R3, R233, c[0x0][0x23c] ;  /* 0x00008f00e9037a20 */ /* 0x002fe40000410000 */
[----:B------:R-:W-:-:S03]  /*ccc0*/  FMUL.FTZ R7, R7, c[0x0][0x23c] ;  /* 0x00008f0007077a20 */ /* 0x000fc60000410000 */
[----:B------:R-:W-:Y:S01]  /*ccd0*/  FSEL R3, R3, RZ, P0 ;  /* 0x000000ff03037208 */ /* 0x000fe20000000000 */
[----:B------:R-:W1:Y:S04]  /*cce0*/  MUFU.EX2 R79, R7 ;  /* 0x00000007004f7308 */ /* 0x000e680000000800 */
[----:B------:R-:W-:-:S04]  /*ccf0*/  FFMA.FTZ R5, R78, c[0x0][0x23c], -R3 ;  /* 0x00008f004e057a23 */ /* 0x000fc80000010803 */
[----:B------:R4:W-:Y:S01]  /*cd00*/  MUFU.EX2 R11, R5 ;  /* 0x00000005000b7308 */ /* 0x0009e20000000800 */
[----:B--2---:R-:W-:Y:S01]  /*cd10*/  FMNMX.FTZ R235, R4, R9, !PT ;  /* 0x0000000904eb7209 */ /* 0x004fe20007810000 */
[----:B------:R-:W-:Y:S01]  /*cd20*/  FFMA.FTZ R4, R156, c[0x0][0x23c], -R2 ;  /* 0x00008f009c047a23 */ /* 0x000fe20000010802 */
[----:B---3--:R-:W-:Y:S01]  /*cd30*/  MOV R156, R16 ;  /* 0x00000010009c7202 */ /* 0x008fe20000000f00 */
[----:B-1----:R-:W-:Y:S01]  /*cd40*/  FMUL.FTZ R88, R88, R79 ;  /* 0x0000004f58587220 */ /* 0x002fe20000410000 */
[----:B------:R-:W-:-:S03]  /*cd50*/  FSETP.NEU.FTZ.AND P0, PT, R235, -INF , PT ;  /* 0xff800000eb00780b */ /* 0x000fc60003f1d000 */
[----:B------:R1:W-:Y:S01]  /*cd60*/  MUFU.EX2 R251, R4 ;  /* 0x0000000400fb7308 */ /* 0x0003e20000000800 */
[-C--:B------:R-:W-:Y:S01]  /*cd70*/  FMUL.FTZ R89, R89, R79.reuse ;  /* 0x0000004f59597220 */ /* 0x080fe20000410000 */
[----:B------:R-:W2:Y:S01]  /*cd80*/  LDSM.16.MT88.4 R16, [R192+0x6000] ;  /* 0x00600000c010783b */ /* 0x000ea20000004200 */
[-C--:B------:R-:W-:Y:S02]  /*cd90*/  FMUL.FTZ R84, R84, R79.reuse ;  /* 0x0000004f54547220 */ /* 0x080fe40000410000 */
[----:B----4-:R-:W-:Y:S02]  /*cda0*/  FFMA.FTZ R5, R77, c[0x0][0x23c], -R3 ;  /* 0x00008f004d057a23 */ /* 0x010fe40000010803 */
[-C--:B------:R-:W-:Y:S02]  /*cdb0*/  FMUL.FTZ R85, R85, R79.reuse ;  /* 0x0000004f55557220 */ /* 0x080fe40000410000 */
[----:B------:R3:W-:Y:S01]  /*cdc0*/  MUFU.EX2 R32, R5 ;  /* 0x0000000500207308 */ /* 0x0007e20000000800 */
[----:B------:R-:W-:-:S02]  /*cdd0*/  FMUL.FTZ R100, R100, R79 ;  /* 0x0000004f64647220 */ /* 0x000fc40000410000 */
[-C--:B------:R-:W-:Y:S02]  /*cde0*/  FMUL.FTZ R101, R101, R79.reuse ;  /* 0x0000004f65657220 */ /* 0x080fe40000410000 */
[-C--:B------:R-:W-:Y:S02]  /*cdf0*/  FMUL.FTZ R104, R104, R79.reuse ;  /* 0x0000004f68687220 */ /* 0x080fe40000410000 */
[----:B-1----:R-:W-:Y:S02]  /*ce00*/  FMUL.FTZ R4, R235, c[0x0][0x23c] ;  /* 0x00008f00eb047a20 */ /* 0x002fe40000410000 */
[-C--:B------:R-:W-:Y:S02]  /*ce10*/  FMUL.FTZ R105, R105, R79.reuse ;  /* 0x0000004f69697220 */ /* 0x080fe40000410000 */
[-C--:B------:R-:W-:Y:S01]  /*ce20*/  FMUL.FTZ R116, R116, R79.reuse ;  /* 0x0000004f74747220 */ /* 0x080fe20000410000 */
[----:B------:R-:W-:Y:S01]  /*ce30*/  FSEL R9, R4, RZ, P0 ;  /* 0x000000ff04097208 */ /* 0x000fe20000000000 */
[-C--:B------:R-:W-:Y:S01]  /*ce40*/  FMUL.FTZ R117, R117, R79.reuse ;  /* 0x0000004f75757220 */ /* 0x080fe20000410000 */
[----:B------:R-:W-:Y:S01]  /*ce50*/  F2FP.PACK_AB R4, R23, R156 ;  /* 0x0000009c1704723e */ /* 0x000fe200000000ff */
[----:B------:R-:W-:-:S02]  /*ce60*/  FMUL.FTZ R120, R120, R79 ;  /* 0x0000004f78787220 */ /* 0x000fc40000410000 */
[----:B---3--:R-:W-:Y:S02]  /*ce70*/  FFMA.FTZ R5, R65, c[0x0][0x23c], -R3 ;  /* 0x00008f0041057a23 */ /* 0x008fe40000010803 */
[-C--:B------:R-:W-:Y:S02]  /*ce80*/  FMUL.FTZ R121, R121, R79.reuse ;  /* 0x0000004f79797220 */ /* 0x080fe40000410000 */
[----:B------:R1:W-:Y:S01]  /*ce90*/  MUFU.EX2 R20, R5 ;  /* 0x0000000500147308 */ /* 0x0003e20000000800 */
[-C--:B------:R-:W-:Y:S02]  /*cea0*/  FMUL.FTZ R132, R132, R79.reuse ;  /* 0x0000004f84847220 */ /* 0x080fe40000410000 */
[-C--:B------:R-:W-:Y:S02]  /*ceb0*/  FMUL.FTZ R133, R133, R79.reuse ;  /* 0x0000004f85857220 */ /* 0x080fe40000410000 */
[-C--:B------:R-:W-:Y:S02]  /*cec0*/  FMUL.FTZ R136, R136, R79.reuse ;  /* 0x0000004f88887220 */ /* 0x080fe40000410000 */
[----:B------:R-:W-:-:S02]  /*ced0*/  FMUL.FTZ R137, R137, R79 ;  /* 0x0000004f89897220 */ /* 0x000fc40000410000 */
[----:B-1----:R-:W-:-:S04]  /*cee0*/  FFMA.FTZ R5, R61, c[0x0][0x23c], -R3 ;  /* 0x00008f003d057a23 */ /* 0x002fc80000010803 */
[----:B------:R1:W3:Y:S02]  /*cef0*/  MUFU.EX2 R21, R5 ;  /* 0x0000000500157308 */ /* 0x0002e40000000800 */
[----:B-1----:R-:W-:Y:S01]  /*cf00*/  FADD.FTZ R5, R70, -R6 ;  /* 0x8000000646057221 */ /* 0x002fe20000010000 */
[----:B------:R-:W-:Y:S02]  /*cf10*/  F2FP.PACK_AB R6, R22, R33 ;  /* 0x000000211606723e */ /* 0x000fe400000000ff */
[----:B---3--:R-:W-:Y:S01]  /*cf20*/  F2FP.PACK_AB R7, R21, R20 ;  /* 0x000000141507723e */ /* 0x008fe200000000ff */
[----:B------:R-:W-:-:S04]  /*cf30*/  FMUL.FTZ R5, R5, c[0x0][0x23c] ;  /* 0x00008f0005057a20 */ /* 0x000fc80000410000 */
[----:B------:R1:W3:Y:S02]  /*cf40*/  MUFU.EX2 R78, R5 ;  /* 0x00000005004e7308 */ /* 0x0002e40000000800 */
[--C-:B-1----:R-:W-:Y:S01]  /*cf50*/  FFMA.FTZ R5, R148, c[0x0][0x23c], -R2.reuse ;  /* 0x00008f0094057a23 */ /* 0x102fe20000010802 */
[----:B------:R-:W-:Y:S01]  /*cf60*/  MOV R148, R10 ;  /* 0x0000000a00947202 */ /* 0x000fe20000000f00 */
[----:B------:R-:W-:Y:S01]  /*cf70*/  FFMA.FTZ R10, R145, c[0x0][0x23c], -R2 ;  /* 0x00008f00910a7a23 */ /* 0x000fe20000010802 */
[----:B------:R-:W-:-:S03]  /*cf80*/  MOV R145, R11 ;  /* 0x0000000b00917202 */ /* 0x000fc60000000f00 */
[----:B------:R1:W-:Y:S01]  /*cf90*/  MUFU.EX2 R250, R5 ;  /* 0x0000000500fa7308 */ /* 0x0003e20000000800 */
[-C--:B---3--:R-:W-:Y:S02]  /*cfa0*/  FMUL.FTZ R90, R90, R78.reuse ;  /* 0x0000004e5a5a7220 */ /* 0x088fe40000410000 */
[----:B------:R-:W-:Y:S02]  /*cfb0*/  FMUL.FTZ R91, R91, R78 ;  /* 0x0000004e5b5b7220 */ /* 0x000fe40000410000 */
[--C-:B------:R-:W-:Y:S01]  /*cfc0*/  FFMA.FTZ R11, R164, c[0x0][0x23c], -R9.reuse ;  /* 0x00008f00a40b7a23 */ /* 0x100fe20000010809 */
[----:B------:R-:W-:Y:S01]  /*cfd0*/  MOV R164, R20 ;  /* 0x0000001400a47202 */ /* 0x000fe20000000f00 */
[----:B------:R-:W-:Y:S01]  /*cfe0*/  FFMA.FTZ R20, R176, c[0x0][0x23c], -R9 ;  /* 0x00008f00b0147a23 */ /* 0x000fe20000010809 */
[----:B------:R3:W-:Y:S01]  /*cff0*/  MUFU.EX2 R252, R10 ;  /* 0x0000000a00fc7308 */ /* 0x0007e20000000800 */
[----:B------:R-:W-:Y:S01]  /*d000*/  MOV R176, R33 ;  /* 0x0000002100b07202 */ /* 0x000fe20000000f00 */
[----:B------:R-:W-:-:S02]  /*d010*/  FMUL.FTZ R86, R86, R78 ;  /* 0x0000004e56567220 */ /* 0x000fc40000410000 */
[-C--:B------:R-:W-:Y:S02]  /*d020*/  FMUL.FTZ R87, R87, R78.reuse ;  /* 0x0000004e57577220 */ /* 0x080fe40000410000 */
[-C--:B------:R-:W-:Y:S01]  /*d030*/  FMUL.FTZ R102, R102, R78.reuse ;  /* 0x0000004e66667220 */ /* 0x080fe20000410000 */
[----:B-1----:R-:W-:Y:S01]  /*d040*/  F2FP.PACK_AB R5, R32, R145 ;  /* 0x000000912005723e */ /* 0x002fe200000000ff */
[----:B------:R1:W-:Y:S01]  /*d050*/  MUFU.EX2 R249, R11 ;  /* 0x0000000b00f97308 */ /* 0x0003e20000000800 */
[-C--:B------:R-:W-:Y:S02]  /*d060*/  FMUL.FTZ R103, R103, R78.reuse ;  /* 0x0000004e67677220 */ /* 0x080fe40000410000 */
[-C--:B------:R-:W-:Y:S02]  /*d070*/  FMUL.FTZ R106, R106, R78.reuse ;  /* 0x0000004e6a6a7220 */ /* 0x080fe40000410000 */
[-C--:B------:R-:W-:Y:S01]  /*d080*/  FMUL.FTZ R107, R107, R78.reuse ;  /* 0x0000004e6b6b7220 */ /* 0x080fe20000410000 */
[----:B------:R-:W-:Y:S01]  /*d090*/  HMMA.16816.F32 R68, R4, R14, R88 ;  /* 0x0000000e0444723c */ /* 0x000fe20000001858 */
[----:B---3--:R-:W-:Y:S01]  /*d0a0*/  FSEL R10, R236, RZ, P2 ;  /* 0x000000ffec0a7208 */ /* 0x008fe20001000000 */
[----:B------:R3:W-:Y:S01]  /*d0b0*/  MUFU.EX2 R244, R20 ;  /* 0x0000001400f47308 */ /* 0x0007e20000000800 */
[----:B------:R-:W-:-:S02]  /*d0c0*/  FMUL.FTZ R118, R118, R78 ;  /* 0x0000004e76767220 */ /* 0x000fc40000410000 */
[----:B------:R-:W-:Y:S02]  /*d0d0*/  FMUL.FTZ R119, R119, R78 ;  /* 0x0000004e77777220 */ /* 0x000fe40000410000 */
[----:B------:R-:W-:Y:S01]  /*d0e0*/  MOV R88, R21 ;  /* 0x0000001500587202 */ /* 0x000fe20000000f00 */
[----:B------:R-:W-:Y:S01]  /*d0f0*/  FADD.FTZ R21, R73, -R10 ;  /* 0x8000000a49157221 */ /* 0x000fe20000010000 */
[----:B------:R-:W-:Y:S01]  /*d100*/  FSEL R10, R235, RZ, P0 ;  /* 0x000000ffeb0a7208 */ /* 0x000fe20000000000 */
[--C-:B-1----:R-:W-:Y:S01]  /*d110*/  FFMA.FTZ R11, R167, c[0x0][0x23c], -R9.reuse ;  /* 0x00008f00a70b7a23 */ /* 0x102fe20000010809 */
[----:B------:R-:W-:Y:S01]  /*d120*/  MOV R89, R22 ;  /* 0x0000001600597202 */ /* 0x000fe20000000f00 */
[-C--:B------:R-:W-:Y:S01]  /*d130*/  FMUL.FTZ R122, R122, R78.reuse ;  /* 0x0000004e7a7a7220 */ /* 0x080fe20000410000 */
[C---:B------:R-:W-:Y:S01]  /*d140*/  HMMA.16816.F32 R84, R4.reuse, R12, R84 ;  /* 0x0000000c0454723c */ /* 0x040fe20000001854 */
[----:B------:R-:W-:Y:S01]  /*d150*/  FADD.FTZ R10, R72, -R10 ;  /* 0x8000000a480a7221 */ /* 0x000fe20000010000 */
[----:B------:R1:W-:Y:S01]  /*d160*/  MUFU.EX2 R243, R11 ;  /* 0x0000000b00f37308 */ /* 0x0003e20000000800 */
[----:B------:R-:W-:Y:S01]  /*d170*/  FMUL.FTZ R123, R123, R78 ;  /* 0x0000004e7b7b7220 */ /* 0x000fe20000410000 */
[----:B------:R-:W-:Y:S01]  /*d180*/  MOV R90, R32 ;  /* 0x00000020005a7202 */ /* 0x000fe20000000f00 */
[----:B------:R-:W-:Y:S01]  /*d190*/  FMUL.FTZ R10, R10, c[0x0][0x23c] ;  /* 0x00008f000a0a7a20 */ /* 0x000fe20000410000 */
[----:B------:R-:W-:Y:S01]  /*d1a0*/  MOV R91, R23 ;  /* 0x00000017005b7202 */ /* 0x000fe20000000f00 */
[----:B---3--:R-:W-:Y:S01]  /*d1b0*/  FFMA.FTZ R20, R157, c[0x0][0x23c], -R9 ;  /* 0x00008f009d147a23 */ /* 0x008fe20000010809 */
[----:B--2---:R-:W-:Y:S01]  /*d1c0*/  HMMA.16816.F32 R64, R4, R16, R100 ;  /* 0x000000100440723c */ /* 0x004fe20000001864 */
[-C--:B------:R-:W-:Y:S01]  /*d1d0*/  FMUL.FTZ R134, R134, R78.reuse ;  /* 0x0000004e86867220 */ /* 0x080fe20000410000 */
[----:B------:R2:W3:Y:S01]  /*d1e0*/  MUFU.EX2 R76, R10 ;  /* 0x0000000a004c7308 */ /* 0x0004e20000000800 */
[----:B------:R-:W-:-:S02]  /*d1f0*/  FMUL.FTZ R135, R135, R78 ;  /* 0x0000004e87877220 */ /* 0x000fc40000410000 */
[-C--:B------:R-:W-:Y:S02]  /*d200*/  FMUL.FTZ R138, R138, R78.reuse ;  /* 0x0000004e8a8a7220 */ /* 0x080fe40000410000 */
[----:B------:R-:W-:Y:S01]  /*d210*/  FMUL.FTZ R139, R139, R78 ;  /* 0x0000004e8b8b7220 */ /* 0x000fe20000410000 */
[C---:B------:R-:W-:Y:S01]  /*d220*/  HMMA.16816.F32 R60, R4.reuse, R18, R104 ;  /* 0x00000012043c723c */ /* 0x040fe20000001868 */
[----:B-1----:R-:W-:Y:S01]  /*d230*/  FMUL.FTZ R11, R21, c[0x0][0x23c] ;  /* 0x00008f00150b7a20 */ /* 0x002fe20000410000 */
[----:B------:R1:W-:Y:S06]  /*d240*/  MUFU.EX2 R242, R20 ;  /* 0x0000001400f27308 */ /* 0x0003ec0000000800 */
[----:B------:R-:W-:Y:S01]  /*d250*/  HMMA.16816.F32 R56, R4, R24, R116 ;  /* 0x000000180438723c */ /* 0x000fe20000001874 */
[----:B--2---:R-:W-:Y:S01]  /*d260*/  FFMA.FTZ R10, R216, c[0x0][0x23c], -R2 ;  /* 0x00008f00d80a7a23 */ /* 0x004fe20000010802 */
[----:B------:R2:W4:Y:S01]  /*d270*/  MUFU.EX2 R77, R11 ;  /* 0x0000000b004d7308 */ /* 0x0005220000000800 */
[----:B---3--:R-:W-:-:S02]  /*d280*/  FMUL.FTZ R82, R82, R76 ;  /* 0x0000004c52527220 */ /* 0x008fc40000410000 */
[----:B------:R-:W-:-:S03]  /*d290*/  FMUL.FTZ R83, R83, R76 ;  /* 0x0000004c53537220 */ /* 0x000fc60000410000 */
[----:B------:R-:W-:Y:S01]  /*d2a0*/  HMMA.16816.F32 R52, R4, R26, R120 ;  /* 0x0000001a0434723c */ /* 0x000fe20000001878 */
[-C--:B------:R-:W-:Y:S01]  /*d2b0*/  FMUL.FTZ R94, R94, R76.reuse ;  /* 0x0000004c5e5e7220 */ /* 0x080fe20000410000 */
[----:B------:R3:W-:Y:S01]  /*d2c0*/  MUFU.EX2 R240, R10 ;  /* 0x0000000a00f07308 */ /* 0x0007e20000000800 */
[-C--:B------:R-:W-:Y:S01]  /*d2d0*/  FMUL.FTZ R95, R95, R76.reuse ;  /* 0x0000004c5f5f7220 */ /* 0x080fe20000410000 */
[----:B-1----:R-:W-:Y:S01]  /*d2e0*/  LDSM.16.MT88.4 R20, [R190+0x6800] ;  /* 0x00680000be14783b */ /* 0x002fe20000004200 */
[----:B------:R-:W-:-:S03]  /*d2f0*/  FMUL.FTZ R98, R98, R76 ;  /* 0x0000004c62627220 */ /* 0x000fc60000410000 */
[C---:B------:R-:W-:Y:S01]  /*d300*/  HMMA.16816.F32 R48, R4.reuse, R28, R132 ;  /* 0x0000001c0430723c */ /* 0x040fe20000001884 */
[----:B------:R-:W-:Y:S02]  /*d310*/  FMUL.FTZ R99, R99, R76 ;  /* 0x0000004c63637220 */ /* 0x000fe40000410000 */
[--C-:B--2---:R-:W-:Y:S02]  /*d320*/  FFMA.FTZ R11, R174, c[0x0][0x23c], -R8.reuse ;  /* 0x00008f00ae0b7a23 */ /* 0x104fe40000010808 */
[-C--:B----4-:R-:W-:Y:S02]  /*d330*/  FMUL.FTZ R80, R80, R77.reuse ;  /* 0x0000004d50507220 */ /* 0x090fe40000410000 */
[----:B------:R1:W-:Y:S01]  /*d340*/  MUFU.EX2 R241, R11 ;  /* 0x0000000b00f17308 */ /* 0x0003e20000000800 */
[----:B------:R-:W-:Y:S01]  /*d350*/  HMMA.16816.F32 R40, R4, R30, R136 ;  /* 0x0000001e0428723c */ /* 0x000fe20000001888 */
[----:B------:R-:W-:Y:S02]  /*d360*/  FMUL.FTZ R81, R81, R77 ;  /* 0x0000004d51517220 */ /* 0x000fe40000410000 */
[----:B---3--:R-:W-:-:S02]  /*d370*/  FFMA.FTZ R10, R146, c[0x0][0x23c], -R8 ;  /* 0x00008f00920a7a23 */ /* 0x008fc40000010808 */
[-C--:B------:R-:W-:Y:S02]  /*d380*/  FMUL.FTZ R92, R92, R77.reuse ;  /* 0x0000004d5c5c7220 */ /* 0x080fe40000410000 */
[----:B------:R2:W3:Y:S01]  /*d390*/  MUFU.EX2 R238, R10 ;  /* 0x0000000a00ee7308 */ /* 0x0004e20000000800 */
[----:B------:R-:W-:Y:S01]  /*d3a0*/  F2FP.PACK_AB R4, R251, R148 ;  /* 0x00000094fb04723e */ /* 0x000fe200000000ff */
[----:B------:R-:W-:Y:S01]  /*d3b0*/  FMUL.FTZ R93, R93, R77 ;  /* 0x0000004d5d5d7220 */ /* 0x000fe20000410000 */
[----:B------:R-:W-:Y:S01]  /*d3c0*/  F2FP.PACK_AB R5, R244, R249 ;  /* 0x000000f9f405723e */ /* 0x000fe200000000ff */
[-C--:B------:R-:W-:Y:S01]  /*d3d0*/  FMUL.FTZ R96, R96, R77.reuse ;  /* 0x0000004d60607220 */ /* 0x080fe20000410000 */
[----:B------:R-:W-:Y:S01]  /*d3e0*/  F2FP.PACK_AB R6, R252, R250 ;  /* 0x000000fafc06723e */ /* 0x000fe200000000ff */
[----:B------:R-:W-:Y:S01]  /*d3f0*/  FMUL.FTZ R97, R97, R77 ;  /* 0x0000004d61617220 */ /* 0x000fe20000410000 */
[----:B------:R-:W-:Y:S01]  /*d400*/  F2FP.PACK_AB R7, R242, R243 ;  /* 0x000000f3f207723e */ /* 0x000fe200000000ff */
[----:B-1----:R-:W-:-:S02]  /*d410*/  FFMA.FTZ R11, R144, c[0x0][0x23c], -R8 ;  /* 0x00008f00900b7a23 */ /* 0x002fc40000010808 */
[-C--:B------:R-:W-:Y:S02]  /*d420*/  FMUL.FTZ R108, R108, R77.reuse ;  /* 0x0000004d6c6c7220 */ /* 0x080fe40000410000 */
[----:B------:R1:W-:Y:S01]  /*d430*/  MUFU.EX2 R239, R11 ;  /* 0x0000000b00ef7308 */ /* 0x0003e20000000800 */
[-C--:B------:R-:W-:Y:S01]  /*d440*/  FMUL.FTZ R109, R109, R77.reuse ;  /* 0x0000004d6d6d7220 */ /* 0x080fe20000410000 */
[C---:B------:R-:W-:Y:S01]  /*d450*/  HMMA.16816.F32 R44, R4.reuse, R12, R80 ;  /* 0x0000000c042c723c */ /* 0x040fe20000001850 */
[-C--:B------:R-:W-:Y:S02]  /*d460*/  FMUL.FTZ R110, R110, R76.reuse ;  /* 0x0000004c6e6e7220 */ /* 0x080fe40000410000 */
[----:B--2---:R-:W-:Y:S02]  /*d470*/  FFMA.FTZ R10, R74, c[0x0][0x23c], -R8 ;  /* 0x00008f004a0a7a23 */ /* 0x004fe40000010808 */
[-C--:B------:R-:W-:Y:S02]  /*d480*/  FMUL.FTZ R111, R111, R76.reuse ;  /* 0x0000004c6f6f7220 */ /* 0x080fe40000410000 */
[----:B------:R2:W-:Y:S01]  /*d490*/  MUFU.EX2 R237, R10 ;  /* 0x0000000a00ed7308 */ /* 0x0005e20000000800 */
[-C--:B------:R-:W-:Y:S01]  /*d4a0*/  FMUL.FTZ R112, R112, R77.reuse ;  /* 0x0000004d70707220 */ /* 0x080fe20000410000 */
[----:B------:R-:W-:Y:S01]  /*d4b0*/  HMMA.16816.F32 R36, R4, R14, R92 ;  /* 0x0000000e0424723c */ /* 0x000fe2000000185c */
[----:B------:R-:W-:Y:S01]  /*d4c0*/  FMUL.FTZ R113, R113, R77 ;  /* 0x0000004d71717220 */ /* 0x000fe20000410000 */
[----:B------:R-:W-:Y:S01]  /*d4d0*/  LDSM.16.MT88.4 R12, [R191+0x6800] ;  /* 0x00680000bf0c783b */ /* 0x000fe20000004200 */
[----:B------:R-:W-:-:S02]  /*d4e0*/  FMUL.FTZ R114, R114, R76 ;  /* 0x0000004c72727220 */ /* 0x000fc40000410000 */
[--C-:B-1----:R-:W-:Y:S01]  /*d4f0*/  FFMA.FTZ R11, R217, c[0x0][0x23c], -R3.reuse ;  /* 0x00008f00d90b7a23 */ /* 0x102fe20000010803 */
[----:B------:R-:W-:Y:S01]  /*d500*/  LDSM.16.MT88.4 R92, [R189+0x7800] ;  /* 0x00780000bd5c783b */ /* 0x000fe20000004200 */
[-C--:B------:R-:W-:Y:S01]  /*d510*/  FMUL.FTZ R115, R115, R76.reuse ;  /* 0x0000004c73737220 */ /* 0x080fe20000410000 */
[C---:B------:R-:W-:Y:S01]  /*d520*/  HMMA.16816.F32 R32, R4.reuse, R16, R96 ;  /* 0x000000100420723c */ /* 0x040fe20000001860 */
[----:B------:R1:W-:Y:S01]  /*d530*/  MUFU.EX2 R232, R11 ;  /* 0x0000000b00e87308 */ /* 0x0003e20000000800 */
[-C--:B------:R-:W-:Y:S02]  /*d540*/  FMUL.FTZ R124, R124, R77.reuse ;  /* 0x0000004d7c7c7220 */ /* 0x080fe40000410000 */
[-C--:B------:R-:W-:Y:S02]  /*d550*/  FMUL.FTZ R125, R125, R77.reuse ;  /* 0x0000004d7d7d7220 */ /* 0x080fe40000410000 */
[----:B--2---:R-:W-:Y:S02]  /*d560*/  FFMA.FTZ R10, R150, c[0x0][0x23c], -R3 ;  /* 0x00008f00960a7a23 */ /* 0x004fe40000010803 */
[-C--:B------:R-:W-:Y:S01]  /*d570*/  FMUL.FTZ R126, R126, R76.reuse ;  /* 0x0000004c7e7e7220 */ /* 0x080fe20000410000 */
[----:B------:R-:W-:Y:S01]  /*d580*/  HMMA.16816.F32 R108, R4, R18, R108 ;  /* 0x00000012046c723c */ /* 0x000fe2000000186c */
[----:B------:R2:W4:Y:S01]  /*d590*/  MUFU.EX2 R230, R10 ;  /* 0x0000000a00e67308 */ /* 0x0005220000000800 */
[----:B------:R-:W-:Y:S01]  /*d5a0*/  FMUL.FTZ R127, R127, R76 ;  /* 0x0000004c7f7f7220 */ /* 0x000fe20000410000 */
[----:B------:R-:W-:Y:S01]  /*d5b0*/  LDSM.16.MT88.4 R16, [R192+0x6800] ;  /* 0x00680000c010783b */ /* 0x000fe20000004200 */
[----:B------:R-:W-:-:S02]  /*d5c0*/  FMUL.FTZ R128, R128, R77 ;  /* 0x0000004d80807220 */ /* 0x000fc40000410000 */
[-C--:B------:R-:W-:Y:S02]  /*d5d0*/  FMUL.FTZ R129, R129, R77.reuse ;  /* 0x0000004d81817220 */ /* 0x080fe40000410000 */
[----:B-1----:R-:W-:Y:S01]  /*d5e0*/  FFMA.FTZ R11, R223, c[0x0][0x23c], -R2 ;  /* 0x00008f00df0b7a23 */ /* 0x002fe20000010802 */
[C---:B------:R-:W-:Y:S01]  /*d5f0*/  HMMA.16816.F32 R112, R4.reuse, R24, R112 ;  /* 0x000000180470723c */ /* 0x040fe20000001870 */
[-C--:B------:R-:W-:Y:S02]  /*d600*/  FMUL.FTZ R130, R130, R76.reuse ;  /* 0x0000004c82827220 */ /* 0x080fe40000410000 */
[-C--:B------:R-:W-:Y:S01]  /*d610*/  FMUL.FTZ R131, R131, R76.reuse ;  /* 0x0000004c83837220 */ /* 0x080fe20000410000 */
[----:B------:R-:W-:Y:S01]  /*d620*/  MUFU.EX2 R226, R11 ;  /* 0x0000000b00e27308 */ /* 0x000fe20000000800 */
[-C--:B------:R-:W-:Y:S02]  /*d630*/  FMUL.FTZ R140, R140, R77.reuse ;  /* 0x0000004d8c8c7220 */ /* 0x080fe40000410000 */
[----:B------:R-:W-:Y:S01]  /*d640*/  FMUL.FTZ R141, R141, R77 ;  /* 0x0000004d8d8d7220 */ /* 0x000fe20000410000 */
[----:B------:R-:W-:Y:S01]  /*d650*/  HMMA.16816.F32 R124, R4, R26, R124 ;  /* 0x0000001a047c723c */ /* 0x000fe2000000187c */
[----:B--2---:R-:W-:Y:S01]  /*d660*/  FFMA.FTZ R10, R149, c[0x0][0x23c], -R3 ;  /* 0x00008f00950a7a23 */ /* 0x004fe20000010803 */
[----:B------:R-:W1:Y:S01]  /*d670*/  LDSM.16.MT88.4 R24, [R189+0x6800] ;  /* 0x00680000bd18783b */ /* 0x000e620000004200 */
[----:B------:R-:W-:-:S02]  /*d680*/  FMUL.FTZ R142, R142, R76 ;  /* 0x0000004c8e8e7220 */ /* 0x000fc40000410000 */
[----:B------:R2:W-:Y:S01]  /*d690*/  MUFU.EX2 R231, R10 ;  /* 0x0000000a00e77308 */ /* 0x0005e20000000800 */
[----:B------:R-:W-:Y:S02]  /*d6a0*/  FMUL.FTZ R143, R143, R76 ;  /* 0x0000004c8f8f7220 */ /* 0x000fe40000410000 */
[C---:B------:R-:W-:Y:S08]  /*d6b0*/  HMMA.16816.F32 R128, R4.reuse, R28, R128 ;  /* 0x0000001c0480723c */ /* 0x040ff00000001880 */
[----:B------:R-:W-:Y:S01]  /*d6c0*/  HMMA.16816.F32 R140, R4, R30, R140 ;  /* 0x0000001e048c723c */ /* 0x000fe2000000188c */
[----:B--2---:R-:W-:-:S06]  /*d6d0*/  FFMA.FTZ R10, R147, c[0x0][0x23c], -R3 ;  /* 0x00008f00930a7a23 */ /* 0x004fcc0000010803 */
[----:B---3--:R-:W-:Y:S01]  /*d6e0*/  F2FP.PACK_AB R4, R238, R241 ;  /* 0x000000f1ee04723e */ /* 0x008fe200000000ff */
[----:B------:R2:W3:Y:S01]  /*d6f0*/  MUFU.EX2 R227, R10 ;  /* 0x0000000a00e37308 */ /* 0x0004e20000000800 */
[----:B----4-:R-:W-:Y:S02]  /*d700*/  F2FP.PACK_AB R5, R230, R232 ;  /* 0x000000e8e605723e */ /* 0x010fe400000000ff */
[----:B------:R-:W-:Y:S01]  /*d710*/  F2FP.PACK_AB R6, R237, R239 ;  /* 0x000000efed06723e */ /* 0x000fe200000000ff */
[----:B--2---:R-:W-:Y:S01]  /*d720*/  FFMA.FTZ R10, R163, c[0x0][0x23c], -R2 ;  /* 0x00008f00a30a7a23 */ /* 0x004fe20000010802 */
[----:B---3--:R-:W-:-:S03]  /*d730*/  F2FP.PACK_AB R7, R227, R231 ;  /* 0x000000e7e307723e */ /* 0x008fc600000000ff */
[----:B------:R2:W-:Y:S04]  /*d740*/  MUFU.EX2 R225, R10 ;  /* 0x0000000a00e17308 */ /* 0x0005e80000000800 */
[C---:B-1----:R-:W-:Y:S08]  /*d750*/  HMMA.16816.F32 R72, R4.reuse, R24, R84 ;  /* 0x000000180448723c */ /* 0x042ff00000001854 */
[----:B------:R-:W-:Y:S01]  /*d760*/  HMMA.16816.F32 R68, R4, R26, R68 ;  /* 0x0000001a0444723c */ /* 0x000fe20000001844 */
[----:B--2---:R-:W-:-:S04]  /*d770*/  FFMA.FTZ R10, R162, c[0x0][0x23c], -R2 ;  /* 0x00008f00a20a7a23 */ /* 0x004fc80000010802 */
[----:B------:R1:W2:Y:S03]  /*d780*/  MUFU.EX2 R223, R10 ;  /* 0x0000000a00df7308 */ /* 0x0002a60000000800 */
[C---:B------:R-:W-:Y:S08]  /*d790*/  HMMA.16816.F32 R64, R4.reuse, R16, R64 ;  /* 0x000000100440723c */ /* 0x040ff00000001840 */
[----:B------:R-:W-:Y:S01]  /*d7a0*/  HMMA.16816.F32 R60, R4, R18, R60 ;  /* 0x00000012043c723c */ /* 0x000fe2000000183c */
[----:B-1----:R-:W-:-:S07]  /*d7b0*/  FFMA.FTZ R10, R158, c[0x0][0x23c], -R2 ;  /* 0x00008f009e0a7a23 */ /* 0x002fce0000010802 */
[C---:B------:R-:W-:Y:S01]  /*d7c0*/  HMMA.16816.F32 R56, R4.reuse, R20, R56 ;  /* 0x000000140438723c */ /* 0x040fe20000001838 */
[----:B------:R1:W-:Y:S07]  /*d7d0*/  MUFU.EX2 R221, R10 ;  /* 0x0000000a00dd7308 */ /* 0x0003ee0000000800 */
[C---:B------:R-:W-:Y:S08]  /*d7e0*/  HMMA.16816.F32 R52, R4.reuse, R22, R52 ;  /* 0x000000160434723c */ /* 0x040ff00000001834 */
[----:B------:R-:W-:Y:S01]  /*d7f0*/  HMMA.16816.F32 R48, R4, R12, R48 ;  /* 0x0000000c0430723c */ /* 0x000fe20000001830 */
[----:B-1----:R-:W-:Y:S01]  /*d800*/  FFMA.FTZ R10, R229, c[0x0][0x23c], -R9 ;  /* 0x00008f00e50a7a23 */ /* 0x002fe20000010809 */
[----:B------:R-:W-:-:S03]  /*d810*/  MOV R229, R88 ;  /* 0x0000005800e57202 */ /* 0x000fc60000000f00 */
[----:B------:R1:W-:Y:S03]  /*d820*/  MUFU.EX2 R217, R10 ;  /* 0x0000000a00d97308 */ /* 0x0003e60000000800 */
[----:B------:R-:W-:Y:S07]  /*d830*/  HMMA.16816.F32 R40, R4, R14, R40 ;  /* 0x0000000e0428723c */ /* 0x000fee0000001828 */
[----:B------:R-:W-:-:S02]  /*d840*/  F2FP.PACK_AB R4, R226, R240 ;  /* 0x000000f0e204723e */ /* 0x000fc400000000ff */
[----:B--2---:R-:W-:Y:S01]  /*d850*/  F2FP.PACK_AB R6, R223, R225 ;  /* 0x000000e1df06723e */ /* 0x004fe200000000ff */
[--C-:B-1----:R-:W-:Y:S01]  /*d860*/  FFMA.FTZ R10, R228, c[0x0][0x23c], -R9.reuse ;  /* 0x00008f00e40a7a23 */ /* 0x102fe20000010809 */
[----:B------:R-:W-:Y:S02]  /*d870*/  MOV R228, R89 ;  /* 0x0000005900e47202 */ /* 0x000fe40000000f00 */
[----:B------:R-:W-:Y:S01]  /*d880*/  MOV R89, R176 ;  /* 0x000000b000597202 */ /* 0x000fe20000000f00 */
        /* <DEDUP_REMOVED lines=24> */
[----:B-1----:R-:W-:Y:S01]  /*da10*/  FFMA.FTZ R10, R169, c[0x0][0x23c], -R8 ;  /* 0x00008f00a90a7a23 */ /* 0x002fe20000010808 */
[----:B------:R-:W-:-:S03]  /*da20*/  MOV R169, R164 ;  /* 0x000000a400a97202 */ /* 0x000fc60000000f00 */
        /* <DEDUP_REMOVED lines=19> */
[----:B-1----:R-:W-:-:S06]  /*db60*/  FFMA.FTZ R10, R154, c[0x0][0x23c], -R3 ;  /* 0x00008f009a0a7a23 */ /* 0x002fcc0000010803 */
        /* <DEDUP_REMOVED lines=12> */
[----:B-1----:R-:W-:Y:S01]  /*dc30*/  FFMA.FTZ R10, R160, c[0x0][0x23c], -R2 ;  /* 0x00008f00a00a7a23 */ /* 0x002fe20000010802 */
[----:B------:R-:W-:-:S06]  /*dc40*/  MOV R160, R148 ;  /* 0x0000009400a07202 */ /* 0x000fcc0000000f00 */
[C---:B------:R-:W-:Y:S01]  /*dc50*/  HMMA.16816.F32 R56, R4.reuse, R16, R56 ;  /* 0x000000100438723c */ /* 0x040fe20000001838 */
[----:B------:R1:W-:Y:S07]  /*dc60*/  MUFU.EX2 R155, R10 ;  /* 0x0000000a009b7308 */ /* 0x0003ee0000000800 */
[C---:B------:R-:W-:Y:S08]  /*dc70*/  HMMA.16816.F32 R52, R4.reuse, R18, R52 ;  /* 0x000000120434723c */ /* 0x040ff00000001834 */
[----:B-----5:R-:W-:Y:S01]  /*dc80*/  HMMA.16816.F32 R48, R4, R12, R48 ;  /* 0x0000000c0430723c */ /* 0x020fe20000001830 */
[----:B-1----:R-:W-:-:S02]  /*dc90*/  FFMA.FTZ R10, R152, c[0x0][0x23c], -R2 ;  /* 0x00008f00980a7a23 */ /* 0x002fc40000010802 */
[----:B------:R-:W-:Y:S02]  /*dca0*/  FFMA.FTZ R2, R153, c[0x0][0x23c], -R2 ;  /* 0x00008f0099027a23 */ /* 0x000fe40000010802 */
[----:B------:R1:W-:Y:S03]  /*dcb0*/  MUFU.EX2 R154, R10 ;  /* 0x0000000a009a7308 */ /* 0x0003e60000000800 */
[----:B------:R-:W-:Y:S05]  /*dcc0*/  HMMA.16816.F32 R40, R4, R14, R40 ;  /* 0x0000000e0428723c */ /* 0x000fea0000001828 */
[----:B------:R2:W-:Y:S02]  /*dcd0*/  MUFU.EX2 R153, R2 ;  /* 0x0000000200997308 */ /* 0x0005e40000000800 */
[----:B------:R-:W-:-:S02]  /*dce0*/  F2FP.PACK_AB R4, R176, R221 ;  /* 0x000000ddb004723e */ /* 0x000fc400000000ff */
[----:B----4-:R-:W-:Y:S01]  /*dcf0*/  F2FP.PACK_AB R6, R157, R173 ;  /* 0x000000ad9d06723e */ /* 0x010fe200000000ff */
        /* <DEDUP_REMOVED lines=11> */
[----:B--2---:R-:W-:Y:S01]  /*ddb0*/  FFMA.FTZ R2, R168, c[0x0][0x23c], -R8 ;  /* 0x00008f00a8027a23 */ /* 0x004fe20000010808 */
[----:B----4-:R-:W-:-:S06]  /*ddc0*/  F2FP.PACK_AB R136, R148, R147 ;  /* 0x000000939488723e */ /* 0x010fcc00000000ff */
[----:B------:R2:W-:Y:S01]  /*ddd0*/  MUFU.EX2 R146, R2 ;  /* 0x0000000200927308 */ /* 0x0005e20000000800 */
[----:B-1----:R-:W-:-:S07]  /*dde0*/  FFMA.FTZ R10, R186, c[0x0][0x23c], -R9 ;  /* 0x00008f00ba0a7a23 */ /* 0x002fce0000010809 */
[----:B------:R-:W1:Y:S01]  /*ddf0*/  MUFU.EX2 R149, R10 ;  /* 0x0000000a00957308 */ /* 0x000e620000000800 */
[----:B--2---:R-:W-:-:S07]  /*de00*/  FFMA.FTZ R2, R166, c[0x0][0x23c], -R8 ;  /* 0x00008f00a6027a23 */ /* 0x004fce0000010808 */
[----:B------:R2:W3:Y:S01]  /*de10*/  MUFU.EX2 R145, R2 ;  /* 0x0000000200917308 */ /* 0x0004e20000000800 */
[----:B-1----:R-:W-:-:S07]  /*de20*/  F2FP.PACK_AB R7, R149, R150 ;  /* 0x000000969507723e */ /* 0x002fce00000000ff */
[----:B------:R-:W-:Y:S01]  /*de30*/  HMMA.16816.F32 R36, R4, R26, R36 ;  /* 0x0000001a0424723c */ /* 0x000fe20000001824 */
[----:B--2---:R-:W-:Y:S01]  /*de40*/  FFMA.FTZ R2, R184, c[0x0][0x23c], -R3 ;  /* 0x00008f00b8027a23 */ /* 0x004fe20000010803 */
[----:B---3--:R-:W-:-:S03]  /*de50*/  F2FP.PACK_AB R138, R145, R146 ;  /* 0x00000092918a723e */ /* 0x008fc600000000ff */
        /* <DEDUP_REMOVED lines=8> */
[--C-:B-1----:R-:W-:Y:S01]  /*dee0*/  FFMA.FTZ R2, R175, c[0x0][0x23c], -R3.reuse ;  /* 0x00008f00af027a23 */ /* 0x102fe20000010803 */
[----:B--2---:R-:W-:Y:S01]  /*def0*/  F2FP.PACK_AB R137, R27, R144 ;  /* 0x000000901b89723e */ /* 0x004fe200000000ff */
[----:B------:R-:W-:-:S02]  /*df00*/  FFMA.FTZ R3, R178, c[0x0][0x23c], -R3 ;  /* 0x00008f00b2037a23 */ /* 0x000fc40000010803 */
[----:B------:R1:W-:Y:S03]  /*df10*/  MUFU.EX2 R26, R2 ;  /* 0x00000002001a7308 */ /* 0x0003e60000000800 */
[C---:B------:R-:W-:Y:S01]  /*df20*/  HMMA.16816.F32 R20, R4.reuse, R18, R124 ;  /* 0x000000120414723c */ /* 0x040fe2000000187c */
[----:B------:R-:W2:Y:S04]  /*df30*/  LDSM.16.MT88.4 R124, [R190+0x7800] ;  /* 0x00780000be7c783b */ /* 0x000ea80000004200 */
[----:B------:R-:W3:Y:S01]  /*df40*/  MUFU.EX2 R25, R3 ;  /* 0x0000000300197308 */ /* 0x000ee20000000800 */
[----:B------:R-:W4:Y:S02]  /*df50*/  LDSM.16.MT88.4 R16, [R191+0x7800] ;  /* 0x00780000bf10783b */ /* 0x000f240000004200 */
[----:B------:R-:W-:Y:S01]  /*df60*/  HMMA.16816.F32 R12, R4, R14, R140 ;  /* 0x0000000e040c723c */ /* 0x000fe2000000188c */
[----:B-1----:R-:W-:-:S06]  /*df70*/  FFMA.FTZ R2, R220, c[0x0][0x23c], -R9 ;  /* 0x00008f00dc027a23 */ /* 0x002fcc0000010809 */
[----:B------:R-:W-:Y:S01]  /*df80*/  FFMA.FTZ R5, R245, R77, R160 ;  /* 0x0000004df5057223 */ /* 0x000fe200000100a0 */
[----:B------:R-:W-:Y:S01]  /*df90*/  F2FP.PACK_AB R140, R155, R156 ;  /* 0x0000009c9b8c723e */ /* 0x000fe200000000ff */
[----:B------:R1:W-:Y:S01]  /*dfa0*/  MUFU.EX2 R24, R2 ;  /* 0x0000000200187308 */ /* 0x0003e20000000800 */
[----:B------:R-:W-:Y:S01]  /*dfb0*/  FFMA.FTZ R4, R246, R76, R249 ;  /* 0x0000004cf6047223 */ /* 0x000fe200000100f9 */
[----:B------:R-:W-:Y:S01]  /*dfc0*/  F2FP.PACK_AB R142, R153, R154 ;  /* 0x0000009a998e723e */ /* 0x000fe200000000ff */
[----:B------:R-:W-:Y:S01]  /*dfd0*/  FADD.FTZ R5, R251, R5 ;  /* 0x00000005fb057221 */ /* 0x000fe20000010000 */
[----:B---3--:R-:W-:Y:S01]  /*dfe0*/  F2FP.PACK_AB R139, R25, R26 ;  /* 0x0000001a198b723e */ /* 0x008fe200000000ff */
[----:B------:R-:W-:Y:S02]  /*dff0*/  FFMA.FTZ R3, R248, R79, R161 ;  /* 0x0000004ff8037223 */ /* 0x000fe400000100a1 */
[----:B------:R-:W-:Y:S02]  /*e000*/  FADD.FTZ R7, R244, R4 ;  /* 0x00000004f4077221 */ /* 0x000fe40000010000 */
[----:B------:R-:W-:-:S02]  /*e010*/  FADD.FTZ R4, R170, R3 ;  /* 0x00000003aa047221 */ /* 0x000fc40000010000 */
[----:B------:R-:W-:Y:S01]  /*e020*/  FADD.FTZ R3, R243, R7 ;  /* 0x00000007f3037221 */ /* 0x000fe20000010000 */
[C---:B------:R-:W-:Y:S03]  /*e030*/  HMMA.16816.F32 R84, R136.reuse, R92, R72 ;  /* 0x0000005c8854723c */ /* 0x040fe60000001848 */
[----:B------:R-:W-:Y:S02]  /*e040*/  FADD.FTZ R3, R242, R3 ;  /* 0x00000003f2037221 */ /* 0x000fe40000010000 */
[----:B-1----:R-:W-:Y:S02]  /*e050*/  FFMA.FTZ R2, R219, c[0x0][0x23c], -R9 ;  /* 0x00008f00db027a23 */ /* 0x002fe40000010809 */
[----:B------:R-:W-:Y:S01]  /*e060*/  FADD.FTZ R3, R217, R3 ;  /* 0x00000003d9037221 */ /* 0x000fe20000010000 */
[----:B------:R-:W-:Y:S01]  /*e070*/  HMMA.16816.F32 R88, R136, R94, R68 ;  /* 0x0000005e8858723c */ /* 0x000fe20000001844 */
[----:B------:R1:W3:Y:S01]  /*e080*/  MUFU.EX2 R11, R2 ;  /* 0x00000002000b7308 */ /* 0x0002e20000000800 */
[----:B------:R-:W-:Y:S01]  /*e090*/  MOV R72, R235 ;  /* 0x000000eb00487202 */ /* 0x000fe20000000f00 */
[----:B------:R-:W-:Y:S01]  /*e0a0*/  FADD.FTZ R3, R216, R3 ;  /* 0x00000003d8037221 */ /* 0x000fe20000010000 */
[----:B------:R-:W-:-:S03]  /*e0b0*/  MOV R73, R236 ;  /* 0x000000ec00497202 */ /* 0x000fc60000000f00 */
[----:B------:R-:W-:Y:S01]  /*e0c0*/  MOV R70, R233 ;  /* 0x000000e900467202 */ /* 0x000fe20000000f00 */
[----:B------:R-:W-:Y:S01]  /*e0d0*/  HMMA.16816.F32 R100, R136, R108, R64 ;  /* 0x0000006c8864723c */ /* 0x000fe20000001840 */
[----:B------:R-:W-:-:S07]  /*e0e0*/  MOV R71, R234 ;  /* 0x000000ea00477202 */ /* 0x000fce0000000f00 */
[----:B------:R-:W-:Y:S01]  /*e0f0*/  HMMA.16816.F32 R104, R136, R110, R60 ;  /* 0x0000006e8868723c */ /* 0x000fe2000000183c */
[----:B-1----:R-:W-:Y:S01]  /*e100*/  FFMA.FTZ R2, R187, c[0x0][0x23c], -R9 ;  /* 0x00008f00bb027a23 */ /* 0x002fe20000010809 */
[----:B---3--:R-:W-:-:S03]  /*e110*/  F2FP.PACK_AB R141, R11, R24 ;  /* 0x000000180b8d723e */ /* 0x008fc600000000ff */
[----:B------:R1:W-:Y:S03]  /*e120*/  MUFU.EX2 R10, R2 ;  /* 0x00000002000a7308 */ /* 0x0003e60000000800 */
[C---:B--2---:R-:W-:Y:S08]  /*e130*/  HMMA.16816.F32 R116, R136.reuse, R124, R56 ;  /* 0x0000007c8874723c */ /* 0x044ff00000001838 */
[----:B------:R-:W-:Y:S01]  /*e140*/  HMMA.16816.F32 R120, R136, R126, R52 ;  /* 0x0000007e8878723c */ /* 0x000fe20000001834 */
[----:B-1----:R-:W-:-:S07]  /*e150*/  FFMA.FTZ R2, R185, c[0x0][0x23c], -R9 ;  /* 0x00008f00b9027a23 */ /* 0x002fce0000010809 */
[C---:B----4-:R-:W-:Y:S01]  /*e160*/  HMMA.16816.F32 R132, R136.reuse, R16, R48 ;  /* 0x000000108884723c */ /* 0x050fe20000001830 */
[----:B------:R1:W2:Y:S07]  /*e170*/  MUFU.EX2 R8, R2 ;  /* 0x0000000200087308 */ /* 0x0002ae0000000800 */
[----:B------:R-:W-:Y:S01]  /*e180*/  HMMA.16816.F32 R136, R136, R18, R40 ;  /* 0x000000128888723c */ /* 0x000fe20000001828 */
[----:B-1----:R-:W-:Y:S01]  /*e190*/  FFMA.FTZ R2, R247, R78, R177 ;  /* 0x0000004ef7027223 */ /* 0x002fe200000100b1 */
[----:B--2---:R-:W-:-:S03]  /*e1a0*/  F2FP.PACK_AB R143, R8, R10 ;  /* 0x0000000a088f723e */ /* 0x004fc600000000ff */
        /* <DEDUP_REMOVED lines=67> */
[----:B------:R-:W-:Y:S01]  /*e5e0*/  BAR.SYNC.DEFER_BLOCKING 0x0 ;  /* 0x0000000000007b1d */ /* 0x000fe20000010000 */
[----:B------:R-:W-:Y:S01]  /*e5f0*/  IMAD.U32 R7, RZ, RZ, UR4 ;  /* 0x00000004ff077e24 */ /* 0x000fe2000f8e00ff */
[----:B------:R-:W-:Y:S01]  /*e600*/  LOP3.LUT R0, R0, 0xffffffdf, RZ, 0xc0, !PT ;  /* 0xffffffdf00007812 */ /* 0x000fe200078ec0ff */
[----:B------:R-:W-:Y:S01]  /*e610*/  IMAD.U32 R11, RZ, RZ, UR4 ;  /* 0x00000004ff0b7e24 */ /* 0x000fe2000f8e00ff */
[----:B------:R-:W-:Y:S01]  /*e620*/  UISETP.GT.AND UP0, UPT, UR25, UR9, UPT ;  /* 0x000000091900728c */ /* 0x000fe2000bf04270 */
[----:B------:R-:W-:Y:S01]  /*e630*/  IMAD.U32 R12, RZ, RZ, UR4 ;  /* 0x00000004ff0c7e24 */ /* 0x000fe2000f8e00ff */
[----:B------:R-:W-:Y:S01]  /*e640*/  ULDC.64 UR12, c[0x0][0x1a0] ;  /* 0x00006800000c7ab9 */ /* 0x000fe20000000a00 */
[----:B------:R-:W-:Y:S01]  /*e650*/  @P3 LOP3.LUT R0, R0, 0x20, RZ, 0xfc, !PT ;  /* 0x0000002000003812 */ /* 0x000fe200078efcff */
[----:B------:R-:W-:Y:S02]  /*e660*/  UIMAD UR7, UR7, UR12, URZ ;  /* 0x0000000c070772a4 */ /* 0x000fe4000f8e023f */
[----:B------:R-:W-:Y:S01]  /*e670*/  UIMAD.WIDE.U32 UR22, UR25, UR12, URZ ;  /* 0x0000000c191672a5 */ /* 0x000fe2000f8e003f */
[----:B------:R-:W-:Y:S01]  /*e680*/  LOP3.LUT R0, R0, 0xfffffff7, RZ, 0xc0, !PT ;  /* 0xfffffff700007812 */ /* 0x000fe200078ec0ff */
[----:B------:R-:W-:-:S04]  /*e690*/  UIMAD UR7, UR25, UR13, UR7 ;  /* 0x0000000d190772a4 */ /* 0x000fc8000f8e0207 */
[----:B------:R-:W-:Y:S01]  /*e6a0*/  UIADD3 UR7, UR23, UR7, URZ ;  /* 0x0000000717077290 */ /* 0x000fe2000fffe03f */
[----:B------:R-:W-:Y:S02]  /*e6b0*/  IMAD.U32 R4, RZ, RZ, UR22 ;  /* 0x00000016ff047e24 */ /* 0x000fe4000f8e00ff */
[----:B------:R-:W-:-:S03]  /*e6c0*/  IMAD.U32 R5, RZ, RZ, UR23 ;  /* 0x00000017ff057e24 */ /* 0x000fc6000f8e00ff */
[----:B------:R-:W-:Y:S01]  /*e6d0*/  IMAD.U32 R3, RZ, RZ, UR7 ;  /* 0x00000007ff037e24 */ /* 0x000fe2000f8e00ff */
[----:B------:R-:W-:Y:S01]  /*e6e0*/  @P3 STS.128 [R215+0x6000], RZ ;  /* 0x006000ffd7003388 */ /* 0x000fe20000000c00 */
[----:B--2---:R-:W-:-:S04]  /*e6f0*/  LEA R2, P0, R4, R160, 0x6 ;  /* 0x000000a004027211 */ /* 0x004fc800078030ff */
[----:B---3--:R-:W-:Y:S01]  /*e700*/  LEA.HI.X R3, R4, R229, R3, 0x6, P0 ;  /* 0x000000e504037211 */ /* 0x008fe200000f3403 */
[----:B------:R-:W-:Y:S01]  /*e710*/  IMAD.MOV.U32 R229, RZ, RZ, c[0x0][0x1a4] ;  /* 0x00006900ffe57624 */ /* 0x000fe200078e00ff */
[----:B------:R-:W-:Y:S02]  /*e720*/  @!P3 LEA R7, P1, R7, R2, 0x5 ;  /* 0x000000020707b211 */ /* 0x000fe400078228ff */
[----:B------:R-:W-:Y:S02]  /*e730*/  @!P3 IADD3 R5, P4, R2, UR17, RZ ;  /* 0x000000110205bc10 */ /* 0x000fe4000ff9e0ff */
[----:B------:R-:W-:Y:S02]  /*e740*/  @!P3 LEA R6, P0, R7, c[0x0][0x170], 0x1 ;  /* 0x00005c000706ba11 */ /* 0x000fe400078008ff */
[----:B------:R-:W-:Y:S02]  /*e750*/  @!P3 LEA.HI.X R11, R11, R3, R229, 0x5, P1 ;  /* 0x000000030b0bb211 */ /* 0x000fe400008f2ce5 */
[----:B------:R-:W-:-:S02]  /*e760*/  @!P3 LEA R8, P2, R5, c[0x0][0x170], 0x1 ;  /* 0x00005c000508ba11 */ /* 0x000fc400078408ff */
[----:B------:R-:W-:Y:S02]  /*e770*/  @!P3 IADD3.X R4, R3, UR10, RZ, P4, !PT ;  /* 0x0000000a0304bc10 */ /* 0x000fe4000a7fe4ff */
[C---:B------:R-:W-:Y:S02]  /*e780*/  @!P3 LEA R10, P1, R2.reuse, c[0x0][0x170], 0x1 ;  /* 0x00005c00020aba11 */ /* 0x040fe400078208ff */
[----:B------:R-:W-:Y:S02]  /*e790*/  @!P3 LEA.HI.X R7, R7, c[0x0][0x174], R11, 0x1, P0 ;  /* 0x00005d000707ba11 */ /* 0x000fe400000f0c0b */
[----:B------:R-:W-:Y:S01]  /*e7a0*/  @!P3 LEA.HI.X R9, R5, c[0x0][0x174], R4, 0x1, P2 ;  /* 0x00005d000509ba11 */ /* 0x000fe200010f0c04 */
[----:B------:R-:W-:Y:S01]  /*e7b0*/  @!P3 IMAD R4, R229, 0x30, RZ ;  /* 0x00000030e504b824 */ /* 0x000fe200078e02ff */
[--C-:B------:R-:W-:Y:S01]  /*e7c0*/  @!P3 LEA.HI.X R11, R2, c[0x0][0x174], R3.reuse, 0x1, P1 ;  /* 0x00005d00020bba11 */ /* 0x100fe200008f0c03 */
[----:B------:R-:W-:Y:S01]  /*e7d0*/  @!P3 IMAD.WIDE.U32 R2, R12, 0x30, R2 ;  /* 0x000000300c02b825 */ /* 0x000fe200078e0002 */
[----:B------:R-:W1:Y:S03]  /*e7e0*/  S2R R229, SR_TID.X ;  /* 0x0000000000e57919 */ /* 0x000e660000002100 */
[----:B------:R-:W-:Y:S01]  /*e7f0*/  @!P3 IMAD.IADD R3, R4, 0x1, R3 ;  /* 0x000000010403b824 */ /* 0x000fe200078e0203 */
[C---:B------:R-:W-:Y:S01]  /*e800*/  @!P3 LEA R4, P0, R2.reuse, c[0x0][0x170], 0x1 ;  /* 0x00005c000204ba11 */ /* 0x040fe200078008ff */
[----:B------:R-:W-:Y:S01]  /*e810*/  @!PT LDS RZ, [RZ] ;  /* 0x00000000fffff984 */ /* 0x000fe20000000800 */
[----:B------:R-:W-:Y:S01]  /*e820*/  @!PT LDS RZ, [RZ] ;  /* 0x00000000fffff984 */ /* 0x000fe20000000800 */
[----:B------:R-:W-:Y:S01]  /*e830*/  @!PT LDS RZ, [RZ] ;  /* 0x00000000fffff984 */ /* 0x000fe20000000800 */
[----:B------:R2:W-:Y:S03]  /*e840*/  @!P3 LDGSTS.E.BYPASS.LTC128B.128 [R215+0x6000], [R10.64] ;  /* 0x060000000ad7bfae */ /* 0x0005e6000b901d52 */
[----:B------:R-:W-:Y:S01]  /*e850*/  @!P3 LEA.HI.X R5, R2, c[0x0][0x174], R3, 0x1, P0 ;  /* 0x00005d000205ba11 */ /* 0x000fe200000f0c03 */
[----:B------:R-:W-:Y:S01]  /*e860*/  @P3 STS.128 [R215+0x6800], RZ ;  /* 0x006800ffd7003388 */ /* 0x000fe20000000c00 */
[----:B------:R-:W-:-:S03]  /*e870*/  IMAD.U32 R2, RZ, RZ, UR25 ;  /* 0x00000019ff027e24 */ /* 0x000fc6000f8e00ff */
        /* <DEDUP_REMOVED lines=9> */
[----:B-1----:R-:W-:-:S03]  /*e910*/  IMAD.SHL.U32 R229, R229, 0x2, RZ ;  /* 0x00000002e5e57824 */ /* 0x002fc600078e00ff */
[----:B------:R-:W-:Y:S04]  /*e920*/  @P3 STS.128 [R215+0x7800], RZ ;  /* 0x007800ffd7003388 */ /* 0x000fe80000000c00 */
[----:B------:R-:W-:Y:S01]  /*e930*/  @!PT LDS RZ, [RZ] ;  /* 0x00000000fffff984 */ /* 0x000fe20000000800 */
[----:B------:R-:W-:Y:S01]  /*e940*/  @!PT LDS RZ, [RZ] ;  /* 0x00000000fffff984 */ /* 0x000fe20000000800 */
[----:B------:R-:W-:Y:S01]  /*e950*/  @!PT LDS RZ, [RZ] ;  /* 0x00000000fffff984 */ /* 0x000fe20000000800 */
[----:B------:R3:W-:Y:S01]  /*e960*/  @!P3 LDGSTS.E.BYPASS.LTC128B.128 [R215+0x7800], [R4.64] ;  /* 0x0780000004d7bfae */ /* 0x0007e2000b901d52 */
[----:B------:R-:W-:-:S03]  /*e970*/  LOP3.LUT R229, R229, 0x6, RZ, 0xc0, !PT ;  /* 0x00000006e5e57812 */ /* 0x000fc600078ec0ff */
[----:B------:R-:W-:Y:S02]  /*e980*/  LDSM.16.M88.4 R16, [R188+0x4000] ;  /* 0x00400000bc10783b */ /* 0x000fe40000000200 */
[----:B------:R-:W-:Y:S02]  /*e990*/  IMAD R2, R2, 0x40, R229 ;  /* 0x0000004002027824 */ /* 0x000fe400078e02e5 */
[----:B------:R-:W-:Y:S02]  /*e9a0*/  LDSM.16.M88.4 R20, [R188+0x5800] ;  /* 0x00580000bc14783b */ /* 0x000fe40000000200 */
[----:B------:R-:W-:Y:S02]  /*e9b0*/  IMAD.IADD R3, R210, 0x1, -R2 ;  /* 0x00000001d2037824 */ /* 0x000fe400078e0a02 */
[----:B--2---:R-:W1:Y:S03]  /*e9c0*/  LDSM.16.M88.4 R8, [R195] ;  /* 0x00000000c308783b */ /* 0x004e660000000200 */
[----:B------:R-:W-:Y:S01]  /*e9d0*/  IABS R3, R3 ;  /* 0x0000000300037213 */ /* 0x000fe20000000000 */
[----:B------:R-:W-:Y:S04]  /*e9e0*/  LDSM.16.M88.4 R28, [R188+0x4800] ;  /* 0x00480000bc1c783b */ /* 0x000fe80000000200 */
[----:B------:R-:W-:Y:S04]  /*e9f0*/  LDSM.16.M88.4 R24, [R188+0x5000] ;  /* 0x00500000bc18783b */ /* 0x000fe80000000200 */
[----:B------:R-:W-:Y:S04]  /*ea00*/  LDSM.16.M88.4 R12, [R198+0x2000] ;  /* 0x00200000c60c783b */ /* 0x000fe80000000200 */
[----:B---3--:R-:W2:Y:S04]  /*ea10*/  LDSM.16.M88.4 R4, [R195+0x2000] ;  /* 0x00200000c304783b */ /* 0x008ea80000000200 */
[----:B------:R-:W3:Y:S04]  /*ea20*/  LDSM.16.M88.4 R32, [R194+0x5800] ;  /* 0x00580000c220783b */ /* 0x000ee80000000200 */
[----:B------:R-:W-:Y:S04]  /*ea30*/  LDSM.16.M88.4 R36, [R194+0x5000] ;  /* 0x00500000c224783b */ /* 0x000fe80000000200 */
[----:B------:R-:W-:Y:S04]  /*ea40*/  LDSM.16.M88.4 R44, [R194+0x4000] ;  /* 0x00400000c22c783b */ /* 0x000fe80000000200 */
[----:B------:R-:W-:Y:S04]  /*ea50*/  LDSM.16.M88.4 R40, [R194+0x4800] ;  /* 0x00480000c228783b */ /* 0x000fe80000000200 */
[----:B------:R-:W0:Y:S01]  /*ea60*/  LDGDEPBAR ;  /* 0x00000000000079af */ /* 0x000e220000000000 */
[C---:B-1----:R-:W-:Y:S08]  /*ea70*/  HMMA.16816.F32 R152, R8.reuse, R16, RZ ;  /* 0x000000100898723c */ /* 0x042ff000000018ff */
[----:B------:R-:W-:Y:S08]  /*ea80*/  HMMA.16816.F32 R168, R8, R18, RZ ;  /* 0x0000001208a8723c */ /* 0x000ff000000018ff */
[C---:B--2---:R-:W-:Y:S08]  /*ea90*/  HMMA.16816.F32 R68, R4.reuse, R16, RZ ;  /* 0x000000100444723c */ /* 0x044ff000000018ff */
[C---:B------:R-:W-:Y:S01]  /*eaa0*/  HMMA.16816.F32 R64, R4.reuse, R18, RZ ;  /* 0x000000120440723c */ /* 0x040fe200000018ff */
[----:B------:R-:W1:Y:S07]  /*eab0*/  LDSM.16.M88.4 R16, [R198] ;  /* 0x00000000c610783b */ /* 0x000e6e0000000200 */
        /* <DEDUP_REMOVED lines=8> */
[C---:B------:R-:W-:Y:S01]  /*eb40*/  HMMA.16816.F32 R164, R8.reuse, R30, RZ ;  /* 0x0000001e08a4723c */ /* 0x040fe200000018ff */
[----:B------:R-:W-:Y:S07]  /*eb50*/  LDSM.16.M88.4 R28, [R202] ;  /* 0x00000000ca1c783b */ /* 0x000fee0000000200 */
[C---:B------:R-:W-:Y:S01]  /*eb60*/  HMMA.16816.F32 R160, R8.reuse, R26, RZ ;  /* 0x0000001a08a0723c */ /* 0x040fe200000018ff */
[----:B------:R-:W-:Y:S07]  /*eb70*/  LDSM.16.M88.4 R24, [R199] ;  /* 0x00000000c718783b */ /* 0x000fee0000000200 */
[C---:B------:R-:W-:Y:S08]  /*eb80*/  HMMA.16816.F32 R76, R8.reuse, R20, RZ ;  /* 0x00000014084c723c */ /* 0x040ff000000018ff */
[----:B------:R-:W-:Y:S01]  /*eb90*/  HMMA.16816.F32 R156, R8, R22, RZ ;  /* 0x00000016089c723c */ /* 0x000fe200000018ff */
[----:B------:R-:W-:Y:S07]  /*eba0*/  LDSM.16.M88.4 R8, [R196] ;  /* 0x00000000c408783b */ /* 0x000fee0000000200 */
[C---:B---3--:R-:W-:Y:S01]  /*ebb0*/  HMMA.16816.F32 R224, R12.reuse, R32, R48 ;  /* 0x000000200ce0723c */ /* 0x048fe20000001830 */
[----:B------:R-:W2:Y:S07]  /*ebc0*/  LDSM.16.M88.4 R48, [R201] ;  /* 0x00000000c930783b */ /* 0x000eae0000000200 */
[----:B------:R-:W-:Y:S08]  /*ebd0*/  HMMA.16816.F32 R216, R12, R34, R4 ;  /* 0x000000220cd8723c */ /* 0x000ff00000001804 */
[C---:B-1----:R-:W-:Y:S08]  /*ebe0*/  HMMA.16816.F32 R4, R16.reuse, R36, R144 ;  /* 0x000000241004723c */ /* 0x042ff00000001890 */
[-C--:B------:R-:W-:Y:S08]  /*ebf0*/  HMMA.16816.F32 R20, R16, R44.reuse, R152 ;  /* 0x0000002c1014723c */ /* 0x080ff00000001898 */
[----:B------:R-:W-:Y:S01]  /*ec00*/  HMMA.16816.F32 R176, R12, R44, R68 ;  /* 0x0000002c0cb0723c */ /* 0x000fe20000001844 */
[----:B------:R-:W-:-:S02]  /*ec10*/  IMAD.MOV.U32 R250, RZ, RZ, R219 ;  /* 0x000000fffffa7224 */ /* 0x000fc400078e00db */
[----:B------:R-:W-:Y:S02]  /*ec20*/  IMAD.MOV.U32 R249, RZ, RZ, R216 ;  /* 0x000000fffff97224 */ /* 0x000fe400078e00d8 */
[----:B------:R-:W-:Y:S02]  /*ec30*/  IMAD.MOV.U32 R244, RZ, RZ, R217 ;  /* 0x000000fffff47224 */ /* 0x000fe400078e00d9 */
[----:B------:R-:W-:Y:S01]  /*ec40*/  IMAD.MOV.U32 R239, RZ, RZ, R218 ;  /* 0x000000ffffef7224 */ /* 0x000fe200078e00da */
[C---:B------:R-:W-:Y:S01]  /*ec50*/  HMMA.16816.F32 R180, R12.reuse, R40, R60 ;  /* 0x000000280cb4723c */ /* 0x040fe2000000183c */
[----:B------:R-:W-:Y:S07]  /*ec60*/  LDSM.16.M88.4 R216, [R200] ;  /* 0x00000000c8d8783b */ /* 0x000fee0000000200 */
[C---:B------:R-:W-:Y:S08]  /*ec70*/  HMMA.16816.F32 R220, R12.reuse, R36, R52 ;  /* 0x000000240cdc723c */ /* 0x040ff00000001834 */
[C---:B------:R-:W-:Y:S08]  /*ec80*/  HMMA.16816.F32 R172, R12.reuse, R46, R64 ;  /* 0x0000002e0cac723c */ /* 0x040ff00000001840 */
[C---:B------:R-:W-:Y:S08]  /*ec90*/  HMMA.16816.F32 R56, R12.reuse, R42, R56 ;  /* 0x0000002a0c38723c */ /* 0x040ff00000001838 */
[----:B------:R-:W-:Y:S08]  /*eca0*/  HMMA.16816.F32 R184, R12, R38, R72 ;  /* 0x000000260cb8723c */ /* 0x000ff00000001848 */
[----:B------:R-:W-:Y:S08]  /*ecb0*/  HMMA.16816.F32 R12, R16, R40, R148 ;  /* 0x00000028100c723c */ /* 0x000ff00000001894 */
[C---:B--2---:R-:W-:Y:S07]  /*ecc0*/  HMMA.16816.F32 R148, R8.reuse, R48, R4 ;  /* 0x000000300894723c */ /* 0x044fee0000001804 */
[--C-:B------:R-:W-:Y:S01]  /*ecd0*/  IMAD.IADD R5, R207, 0x1, -R2.reuse ;  /* 0x00000001cf057824 */ /* 0x100fe200078e0a02 */
[C---:B------:R-:W-:Y:S01]  /*ece0*/  IADD3 R7, R2.reuse, 0x1, RZ ;  /* 0x0000000102077810 */ /* 0x040fe20007ffe0ff */
[----:B------:R-:W-:Y:S01]  /*ecf0*/  IMAD.MOV.U32 R4, RZ, RZ, R3 ;  /* 0x000000ffff047224 */ /* 0x000fe200078e0003 */
[----:B------:R-:W-:Y:S01]  /*ed00*/  HMMA.16816.F32 R68, R8, R24, R20 ;  /* 0x000000180844723c */ /* 0x000fe20000001814 */
[----:B------:R-:W1:Y:S01]  /*ed10*/  LDSM.16.M88.4 R20, [R196+0x2000] ;  /* 0x00200000c414783b */ /* 0x000e620000000200 */
[----:B------:R-:W-:Y:S01]  /*ed20*/  IABS R3, R5 ;  /* 0x0000000500037213 */ /* 0x000fe20000000000 */
[----:B------:R-:W-:Y:S01]  /*ed30*/  IMAD.IADD R5, R205, 0x1, -R2 ;  /* 0x00000001cd057824 */ /* 0x000fe200078e0a02 */
[----:B------:R2:W-:Y:S01]  /*ed40*/  I2F R232, R4 ;  /* 0x0000000400e87306 */ /* 0x0005e20000201400 */
[----:B------:R-:W-:-:S02]  /*ed50*/  IADD3 R6, R2, 0x8, RZ ;  /* 0x0000000802067810 */ /* 0x000fc40007ffe0ff */
[C---:B------:R-:W-:Y:S01]  /*ed60*/  ISETP.GE.AND P4, PT, R7.reuse, R214, PT ;  /* 0x000000d60700720c */ /* 0x040fe20003f86270 */
[C---:B------:R-:W-:Y:S01]  /*ed70*/  HMMA.16816.F32 R44, R16.reuse, R46, R168 ;  /* 0x0000002e102c723c */ /* 0x040fe200000018a8 */
[C---:B------:R-:W-:Y:S02]  /*ed80*/  ISETP.GE.AND P2, PT, R7.reuse, R213, PT ;  /* 0x000000d50700720c */ /* 0x040fe40003f46270 */
[C---:B------:R-:W-:Y:S02]  /*ed90*/  ISETP.GE.AND P1, PT, R7.reuse, R212, PT ;  /* 0x000000d40700720c */ /* 0x040fe40003f26270 */
[C---:B------:R-:W-:Y:S02]  /*eda0*/  ISETP.GE.AND P0, PT, R7.reuse, R211, PT ;  /* 0x000000d30700720c */ /* 0x040fe40003f06270 */
[C---:B------:R-:W-:Y:S01]  /*edb0*/  ISETP.LT.OR P6, PT, R7.reuse, R206, P4 ;  /* 0x000000ce0700720c */ /* 0x040fe200027c1670 */
[----:B------:R-:W-:Y:S01]  /*edc0*/  HMMA.16816.F32 R52, R16, R32, R76 ;  /* 0x000000201034723c */ /* 0x000fe2000000184c */
[----:B------:R-:W-:-:S02]  /*edd0*/  ISETP.LT.OR P5, PT, R7, R208, P2 ;  /* 0x000000d00700720c */ /* 0x000fc400017a1670 */
[----:B------:R-:W-:Y:S01]  /*ede0*/  ISETP.LT.OR P1, PT, R7, R204, P1 ;  /* 0x000000cc0700720c */ /* 0x000fe20000f21670 */
[----:B--2---:R-:W-:Y:S01]  /*edf0*/  IMAD.MOV.U32 R4, RZ, RZ, R3 ;  /* 0x000000ffff047224 */ /* 0x004fe200078e0003 */
[----:B------:R-:W-:Y:S01]  /*ee00*/  IABS R3, R5 ;  /* 0x0000000500037213 */ /* 0x000fe20000000000 */
[----:B------:R-:W-:Y:S01]  /*ee10*/  IMAD.IADD R5, R209, 0x1, -R2 ;  /* 0x00000001d1057824 */ /* 0x000fe200078e0a02 */
[----:B------:R-:W-:Y:S01]  /*ee20*/  ISETP.LT.OR P0, PT, R7, R203, P0 ;  /* 0x000000cb0700720c */ /* 0x000fe20000701670 */
[----:B------:R2:W-:Y:S01]  /*ee30*/  I2F R230, R4 ;  /* 0x0000000400e67306 */ /* 0x0005e20000201400 */
[----:B------:R-:W-:Y:S01]  /*ee40*/  HMMA.16816.F32 R40, R16, R42, R164 ;  /* 0x0000002a1028723c */ /* 0x000fe200000018a4 */
[C---:B------:R-:W-:Y:S02]  /*ee50*/  ISETP.GE.AND P4, PT, R6.reuse, R214, PT ;  /* 0x000000d60600720c */ /* 0x040fe40003f86270 */
[----:B------:R-:W-:-:S04]  /*ee60*/  ISETP.GE.AND P2, PT, R6, R213, PT ;  /* 0x000000d50600720c */ /* 0x000fc80003f46270 */
[----:B------:R-:W-:Y:S01]  /*ee70*/  @P1 LOP3.LUT R0, R0, 0x8, RZ, 0xfc, !PT ;  /* 0x0000000800001812 */ /* 0x000fe200078efcff */
[C---:B------:R-:W-:Y:S01]  /*ee80*/  HMMA.16816.F32 R36, R16.reuse, R38, R160 ;  /* 0x000000261024723c */ /* 0x040fe200000018a0 */
[----:B------:R-:W-:Y:S02]  /*ee90*/  ISETP.GE.AND P1, PT, R2, R214, PT ;  /* 0x000000d60200720c */ /* 0x000fe40003f26270 */
[----:B------:R-:W-:Y:S02]  /*eea0*/  LOP3.LUT R0, R0, 0xfffffffb, RZ, 0xc0, !PT ;  /* 0xfffffffb00007812 */ /* 0x000fe400078ec0ff */
[----:B------:R-:W-:Y:S01]  /*eeb0*/  ISETP.LT.OR P1, PT, R2, R206, P1 ;  /* 0x000000ce0200720c */ /* 0x000fe20000f21670 */
[----:B--2---:R-:W-:Y:S01]  /*eec0*/  IMAD.MOV.U32 R4, RZ, RZ, R3 ;  /* 0x000000ffff047224 */ /* 0x004fe200078e0003 */
[----:B------:R-:W-:Y:S01]  /*eed0*/  IABS R3, R5 ;  /* 0x0000000500037213 */ /* 0x000fe20000000000 */
[----:B------:R-:W-:Y:S01]  /*eee0*/  IMAD.IADD R5, R210, 0x1, -R7 ;  /* 0x00000001d2057824 */ /* 0x000fe200078e0a07 */
[----:B------:R-:W-:Y:S01]  /*eef0*/  HMMA.16816.F32 R16, R16, R34, R156 ;  /* 0x000000221010723c */ /* 0x000fe2000000189c */
[----:B------:R2:W-:Y:S01]  /*ef00*/  I2F R231, R4 ;  /* 0x0000000400e77306 */ /* 0x0005e20000201400 */
[----:B------:R-:W-:-:S02]  /*ef10*/  @P0 LOP3.LUT R0, R0, 0x4, RZ, 0xfc, !PT ;  /* 0x0000000400000812 */ /* 0x000fc400078efcff */
[----:B------:R-:W-:-:S04]  /*ef20*/  ISETP.GE.AND P0, PT, R2, R213, PT ;  /* 0x000000d50200720c */ /* 0x000fc80003f06270 */
[----:B-1----:R-:W-:Y:S01]  /*ef30*/  HMMA.16816.F32 R32, R20, R24, R176 ;  /* 0x000000181420723c */ /* 0x002fe200000018b0 */
[----:B------:R-:W-:-:S06]  /*ef40*/  ISETP.LT.OR P0, PT, R2, R208, P0 ;  /* 0x000000d00200720c */ /* 0x000fcc0000701670 */
[C---:B------:R-:W-:Y:S01]  /*ef50*/  IMAD.IADD R24, R209.reuse, 0x1, -R6 ;  /* 0x00000001d1187824 */ /* 0x040fe200078e0a06 */
[C---:B------:R-:W-:Y:S01]  /*ef60*/  HMMA.16816.F32 R60, R8.reuse, R26, R44 ;  /* 0x0000001a083c723c */ /* 0x040fe2000000182c */
[----:B--2---:R-:W-:Y:S01]  /*ef70*/  IMAD.MOV.U32 R4, RZ, RZ, R3 ;  /* 0x000000ffff047224 */ /* 0x004fe200078e0003 */
[----:B------:R-:W-:Y:S01]  /*ef80*/  IABS R3, R5 ;  /* 0x0000000500037213 */ /* 0x000fe20000000000 */
[--C-:B------:R-:W-:Y:S02]  /*ef90*/  IMAD.IADD R5, R209, 0x1, -R7.reuse ;  /* 0x00000001d1057824 */ /* 0x100fe400078e0a07 */
[----:B------:R1:W-:Y:S01]  /*efa0*/  I2F R229, R4 ;  /* 0x0000000400e57306 */ /* 0x0003e20000201400 */
[----:B------:R-:W-:Y:S02]  /*efb0*/  IMAD.MOV.U32 R176, RZ, RZ, R244 ;  /* 0x000000ffffb07224 */ /* 0x000fe400078e00f4 */
[C---:B------:R-:W-:Y:S05]  /*efc0*/  HMMA.16816.F32 R16, R8.reuse, R218, R16 ;  /* 0x000000da0810723c */ /* 0x040fea0000001810 */
[----:B------:R2:W-:Y:S03]  /*efd0*/  I2F R228, R3 ;  /* 0x0000000300e47306 */ /* 0x0005e60000201400 */
[----:B------:R-:W-:Y:S01]  /*efe0*/  HMMA.16816.F32 R64, R8, R30, R40 ;  /* 0x0000001e0840723c */ /* 0x000fe20000001828 */
[----:B-1----:R-:W-:-:S07]  /*eff0*/  IMAD.IADD R4, R207, 0x1, -R7 ;  /* 0x00000001cf047824 */ /* 0x002fce00078e0a07 */
[----:B------:R-:W-:Y:S01]  /*f000*/  HMMA.16816.F32 R76, R8, R28, R12 ;  /* 0x0000001c084c723c */ /* 0x000fe2000000180c */
[----:B------:R-:W-:Y:S01]  /*f010*/  LDSM.16.M88.4 R12, [R197+0x2000] ;  /* 0x00200000c50c783b */ /* 0x000fe20000000200 */
[----:B------:R-:W-:Y:S01]  /*f020*/  IABS R4, R4 ;  /* 0x0000000400047213 */ /* 0x000fe20000000000 */
[----:B--2---:R-:W-:-:S03]  /*f030*/  IMAD.IADD R3, R205, 0x1, -R7 ;  /* 0x00000001cd037824 */ /* 0x004fc600078e0a07 */
[----:B------:R1:W-:Y:S02]  /*f040*/  I2F R169, R4 ;  /* 0x0000000400a97306 */ /* 0x0003e40000201400 */
[C---:B------:R-:W-:Y:S01]  /*f050*/  HMMA.16816.F32 R44, R20.reuse, R28, R180 ;  /* 0x0000001c142c723c */ /* 0x040fe200000018b4 */
[----:B------:R-:W-:Y:S01]  /*f060*/  IMAD.MOV.U32 R238, RZ, RZ, R16 ;  /* 0x000000ffffee7224 */ /* 0x000fe200078e0010 */
[----:B------:R-:W-:Y:S01]  /*f070*/  IABS R3, R3 ;  /* 0x0000000300037213 */ /* 0x000fe20000000000 */
[----:B------:R-:W-:Y:S01]  /*f080*/  IMAD.MOV.U32 R252, RZ, RZ, R17 ;  /* 0x000000fffffc7224 */ /* 0x000fe200078e0011 */
[----:B------:R-:W-:Y:S01]  /*f090*/  MOV R237, R19 ;  /* 0x0000001300ed7202 */ /* 0x000fe20000000f00 */
[----:B------:R-:W-:Y:S02]  /*f0a0*/  IMAD.MOV.U32 R251, RZ, RZ, R18 ;  /* 0x000000fffffb7224 */ /* 0x000fe400078e0012 */
[----:B------:R-:W-:Y:S01]  /*f0b0*/  LDSM.16.M88.4 R16, [R197] ;  /* 0x00000000c510783b */ /* 0x000fe20000000200 */
[----:B------:R-:W-:Y:S01]  /*f0c0*/  HMMA.16816.F32 R40, R20, R30, R56 ;  /* 0x0000001e1428723c */ /* 0x000fe20000001838 */
[----:B------:R-:W-:-:S02]  /*f0d0*/  IMAD.MOV.U32 R179, RZ, RZ, R238 ;  /* 0x000000ffffb37224 */ /* 0x000fc400078e00ee */
[----:B------:R-:W2:Y:S01]  /*f0e0*/  LDSM.16.M88.4 R28, [R193+0x800] ;  /* 0x00080000c11c783b */ /* 0x000ea20000000200 */
[----:B------:R-:W-:Y:S02]  /*f0f0*/  IMAD.MOV.U32 R183, RZ, RZ, R251 ;  /* 0x000000ffffb77224 */ /* 0x000fe400078e00fb */
[----:B-1----:R-:W-:Y:S01]  /*f100*/  IMAD.MOV.U32 R4, RZ, RZ, R3 ;  /* 0x000000ffff047224 */ /* 0x002fe200078e0003 */
[----:B------:R-:W-:Y:S01]  /*f110*/  IABS R3, R5 ;  /* 0x0000000500037213 */ /* 0x000fe20000000000 */
[----:B------:R-:W-:Y:S01]  /*f120*/  IMAD.IADD R5, R210, 0x1, -R6 ;  /* 0x00000001d2057824 */ /* 0x000fe200078e0a06 */
[----:B------:R-:W-:Y:S01]  /*f130*/  HMMA.16816.F32 R72, R8, R50, R36 ;  /* 0x000000320848723c */ /* 0x000fe20000001824 */
[----:B------:R1:W-:Y:S01]  /*f140*/  I2F R171, R4 ;  /* 0x0000000400ab7306 */ /* 0x0003e20000201400 */
[----:B------:R-:W-:Y:S02]  /*f150*/  IMAD.MOV.U32 R177, RZ, RZ, R179 ;  /* 0x000000ffffb17224 */ /* 0x000fe400078e00b3 */
[----:B------:R-:W-:-:S02]  /*f160*/  IMAD.MOV.U32 R179, RZ, RZ, R252 ;  /* 0x000000ffffb37224 */ /* 0x000fc400078e00fc */
[----:B------:R-:W-:Y:S02]  /*f170*/  IMAD.MOV.U32 R182, RZ, RZ, R239 ;  /* 0x000000ffffb67224 */ /* 0x000fe400078e00ef */
[----:B------:R-:W-:Y:S01]  /*f180*/  HMMA.16816.F32 R36, R20, R26, R172 ;  /* 0x0000001a1424723c */ /* 0x000fe200000018ac */
[----:B------:R-:W-:Y:S02]  /*f190*/  IMAD.MOV.U32 R180, RZ, RZ, R250 ;  /* 0x000000ffffb47224 */ /* 0x000fe400078e00fa */
[----:B------:R-:W-:-:S05]  /*f1a0*/  IMAD.MOV.U32 R181, RZ, RZ, R249 ;  /* 0x000000ffffb57224 */ /* 0x000fca00078e00f9 */
[----:B------:R-:W-:Y:S01]  /*f1b0*/  HMMA.16816.F32 R156, R8, R216, R52 ;  /* 0x000000d8089c723c */ /* 0x000fe20000001834 */
[----:B-1----:R-:W-:Y:S01]  /*f1c0*/  IMAD.MOV.U32 R4, RZ, RZ, R3 ;  /* 0x000000ffff047224 */ /* 0x002fe200078e0003 */
[----:B------:R-:W-:Y:S01]  /*f1d0*/  IABS R3, R5 ;  /* 0x0000000500037213 */ /* 0x000fe20000000000 */
[----:B------:R-:W1:Y:S01]  /*f1e0*/  LDSM.16.M88.4 R8, [R193] ;  /* 0x00000000c108783b */ /* 0x000e620000000200 */
[----:B------:R-:W-:Y:S01]  /*f1f0*/  IADD3 R5, R2, 0x9, RZ ;  /* 0x0000000902057810 */ /* 0x000fe20007ffe0ff */
[----:B------:R3:W-:Y:S03]  /*f200*/  I2F R170, R4 ;  /* 0x0000000400aa7306 */ /* 0x0007e60000201400 */
[C---:B------:R-:W-:Y:S05]  /*f210*/  HMMA.16816.F32 R52, R20.reuse, R48, R220 ;  /* 0x000000301434723c */ /* 0x040fea00000018dc */
[----:B------:R4:W-:Y:S03]  /*f220*/  I2F R168, R3 ;  /* 0x0000000300a87306 */ /* 0x0009e60000201400 */
[----:B------:R-:W-:Y:S01]  /*f230*/  HMMA.16816.F32 R48, R20, R50, R184 ;  /* 0x000000321430723c */ /* 0x000fe200000018b8 */
[----:B---3--:R-:W-:-:S06]  /*f240*/  IMAD.IADD R4, R207, 0x1, -R6 ;  /* 0x00000001cf047824 */ /* 0x008fcc00078e0a06 */
[----:B------:R-:W-:Y:S01]  /*f250*/  IMAD.MOV.U32 R187, RZ, RZ, R180 ;  /* 0x000000ffffbb7224 */ /* 0x000fe200078e00b4 */
[----:B--2---:R-:W-:Y:S01]  /*f260*/  HMMA.16816.F32 R240, R12, R30, R40 ;  /* 0x0000001e0cf0723c */ /* 0x004fe20000001828 */
[----:B------:R-:W-:Y:S01]  /*f270*/  IMAD.MOV.U32 R180, RZ, RZ, R181 ;  /* 0x000000ffffb47224 */ /* 0x000fe200078e00b5 */
[----:B------:R-:W-:Y:S01]  /*f280*/  IABS R4, R4 ;  /* 0x0000000400047213 */ /* 0x000fe20000000000 */
[----:B----4-:R-:W-:-:S03]  /*f290*/  IMAD.IADD R3, R205, 0x1, -R6 ;  /* 0x00000001cd037824 */ /* 0x010fc600078e0a06 */
[----:B------:R2:W-:Y:S02]  /*f2a0*/  I2F R166, R4 ;  /* 0x0000000400a67306 */ /* 0x0005e40000201400 */
[----:B------:R-:W-:Y:S01]  /*f2b0*/  HMMA.16816.F32 R56, R20, R216, R224 ;  /* 0x000000d81438723c */ /* 0x000fe200000018e0 */
[----:B------:R-:W-:-:S06]  /*f2c0*/  IABS R3, R3 ;  /* 0x0000000300037213 */ /* 0x000fcc0000000000 */
[----:B------:R-:W-:Y:S01]  /*f2d0*/  IMAD.MOV.U32 R216, RZ, RZ, R182 ;  /* 0x000000ffffd87224 */ /* 0x000fe200078e00b6 */
[----:B------:R-:W-:Y:S01]  /*f2e0*/  HMMA.16816.F32 R224, R16, R30, R64 ;  /* 0x0000001e10e0723c */ /* 0x000fe20000001840 */
[----:B--2---:R-:W-:Y:S01]  /*f2f0*/  IMAD.MOV.U32 R4, RZ, RZ, R3 ;  /* 0x000000ffff047224 */ /* 0x004fe200078e0003 */
[----:B------:R-:W-:Y:S01]  /*f300*/  IABS R3, R24 ;  /* 0x0000001800037213 */ /* 0x000fe20000000000 */
[----:B------:R-:W-:-:S05]  /*f310*/  IMAD.IADD R24, R210, 0x1, -R5 ;  /* 0x00000001d2187824 */ /* 0x000fca00078e0a05 */
[-C--:B-1----:R-:W-:Y:S01]  /*f320*/  HMMA.16816.F32 R144, R12, R8.reuse, R32 ;  /* 0x000000080c90723c */ /* 0x082fe20000001820 */
[----:B------:R1:W-:Y:S01]  /*f330*/  I2F R167, R4 ;  /* 0x0000000400a77306 */ /* 0x0003e20000201400 */
[----:B------:R-:W-:Y:S01]  /*f340*/  LDSM.16.M88.4 R32, [R193+0x1800] ;  /* 0x00180000c120783b */ /* 0x000fe20000000200 */
        /* <DEDUP_REMOVED lines=8> */
[C---:B------:R-:W-:Y:S01]  /*f3d0*/  HMMA.16816.F32 R152, R12.reuse, R10, R36 ;  /* 0x0000000a0c98723c */ /* 0x040fe20000001824 */
[----:B-1----:R-:W-:Y:S01]  /*f3e0*/  IMAD.MOV.U32 R4, RZ, RZ, R3 ;  /* 0x000000ffff047224 */ /* 0x002fe200078e0003 */
[----:B------:R-:W-:Y:S01]  /*f3f0*/  IABS R3, R24 ;  /* 0x0000001800037213 */ /* 0x000fe20000000000 */
[----:B------:R-:W-:Y:S02]  /*f400*/  IMAD.IADD R24, R207, 0x1, -R5 ;  /* 0x00000001cf187824 */ /* 0x000fe400078e0a05 */
[----:B------:R1:W-:Y:S03]  /*f410*/  I2F R165, R4 ;  /* 0x0000000400a57306 */ /* 0x0003e60000201400 */
[----:B------:R-:W-:Y:S08]  /*f420*/  HMMA.16816.F32 R172, R12, R28, R44 ;  /* 0x0000001c0cac723c */ /* 0x000ff0000000182c */
[----:B------:R-:W-:Y:S01]  /*f430*/  HMMA.16816.F32 R60, R16, R10, R60 ;  /* 0x0000000a103c723c */ /* 0x000fe2000000183c */
[----:B-1----:R-:W-:Y:S01]  /*f440*/  IMAD.MOV.U32 R4, RZ, RZ, R3 ;  /* 0x000000ffff047224 */ /* 0x002fe200078e0003 */
[----:B------:R-:W-:-:S02]  /*f450*/  IABS R3, R24 ;  /* 0x0000001800037213 */ /* 0x000fc40000000000 */
[----:B------:R-:W1:Y:S01]  /*f460*/  LDSM.16.M88.4 R24, [R193+0x1000] ;  /* 0x00100000c118783b */ /* 0x000e620000000200 */
[----:B------:R2:W-:Y:S02]  /*f470*/  I2F R164, R4 ;  /* 0x0000000400a47306 */ /* 0x0005e40000201400 */
[C---:B------:R-:W-:Y:S01]  /*f480*/  IADD3 R11, R2.reuse, 0x18, RZ ;  /* 0x00000018020b7810 */ /* 0x040fe20007ffe0ff */
[----:B------:R-:W-:Y:S01]  /*f490*/  HMMA.16816.F32 R76, R16, R28, R76 ;  /* 0x0000001c104c723c */ /* 0x000fe2000000184c */
[----:B------:R-:W-:Y:S01]  /*f4a0*/  IADD3 R10, R2, 0x19, RZ ;  /* 0x00000019020a7810 */ /* 0x000fe20007ffe0ff */
[----:B------:R-:W-:-:S04]  /*f4b0*/  DEPBAR.LE SB0, 0x0 ;  /* 0x000080000000791a */ /* 0x000fc80000000000 */
[----:B------:R3:W-:Y:S01]  /*f4c0*/  I2F R162, R3 ;  /* 0x0000000300a27306 */ /* 0x0007e20000201400 */
[----:B------:R-:W-:Y:S02]  /*f4d0*/  IMAD.IADD R7, R207, 0x1, -R10 ;  /* 0x00000001cf077824 */ /* 0x000fe400078e0a0a */
[----:B------:R-:W-:Y:S02]  /*f4e0*/  IMAD.MOV.U32 R28, RZ, RZ, R183 ;  /* 0x000000ffff1c7224 */ /* 0x000fe400078e00b7 */
[----:B------:R-:W-:Y:S01]  /*f4f0*/  IMAD.MOV.U32 R29, RZ, RZ, R237 ;  /* 0x000000ffff1d7224 */ /* 0x000fe200078e00ed */
[----:B------:R-:W-:Y:S01]  /*f500*/  IABS R7, R7 ;  /* 0x0000000700077213 */ /* 0x000fe20000000000 */
[----:B--2---:R-:W-:-:S05]  /*f510*/  IMAD.IADD R4, R205, 0x1, -R5 ;  /* 0x00000001cd047824 */ /* 0x004fca00078e0a05 */
[----:B------:R-:W-:Y:S01]  /*f520*/  IABS R4, R4 ;  /* 0x0000000400047213 */ /* 0x000fe20000000000 */
[----:B---3--:R-:W-:-:S04]  /*f530*/  IMAD.IADD R3, R209, 0x1, -R5 ;  /* 0x00000001d1037824 */ /* 0x008fc800078e0a05 */
[----:B------:R-:W-:Y:S01]  /*f540*/  IMAD.MOV.U32 R8, RZ, RZ, R4 ;  /* 0x000000ffff087224 */ /* 0x000fe200078e0004 */
[----:B------:R-:W-:Y:S02]  /*f550*/  IADD3 R4, R2, 0x10, RZ ;  /* 0x0000001002047810 */ /* 0x000fe40007ffe0ff */
[----:B------:R-:W-:Y:S01]  /*f560*/  IABS R3, R3 ;  /* 0x0000000300037213 */ /* 0x000fe20000000000 */
[----:B------:R2:W-:Y:S02]  /*f570*/  I2F R163, R8 ;  /* 0x0000000800a37306 */ /* 0x0005e40000201400 */
[----:B------:R-:W-:-:S05]  /*f580*/  IMAD.IADD R9, R205, 0x1, -R4 ;  /* 0x00000001cd097824 */ /* 0x000fca00078e0a04 */
[----:B------:R-:W-:Y:S01]  /*f590*/  IABS R9, R9 ;  /* 0x0000000900097213 */ /* 0x000fe20000000000 */
[----:B------:R3:W-:Y:S01]  /*f5a0*/  I2F R161, R3 ;  /* 0x0000000300a17306 */ /* 0x0007e20000201400 */
[----:B-1----:R-:W-:Y:S01]  /*f5b0*/  HMMA.16816.F32 R52, R12, R24, R52 ;  /* 0x000000180c34723c */ /* 0x002fe20000001834 */
[----:B--2---:R-:W-:-:S07]  /*f5c0*/  IMAD.IADD R8, R210, 0x1, -R4 ;  /* 0x00000001d2087824 */ /* 0x004fce00078e0a04 */
[----:B------:R-:W-:Y:S01]  /*f5d0*/  HMMA.16816.F32 R240, R16, R24, R148 ;  /* 0x0000001810f0723c */ /* 0x000fe20000001894 */
[----:B------:R-:W-:Y:S01]  /*f5e0*/  I2F R44, R9 ;  /* 0x00000009002c7306 */ /* 0x000fe20000201400 */
[----:B------:R-:W-:Y:S01]  /*f5f0*/  IABS R8, R8 ;  /* 0x0000000800087213 */ /* 0x000fe20000000000 */
[----:B---3--:R-:W-:-:S06]  /*f600*/  IMAD.IADD R3, R207, 0x1, -R4 ;  /* 0x00000001cf037824 */ /* 0x008fcc00078e0a04 */
[----:B------:R1:W-:Y:S01]  /*f610*/  I2F R160, R8 ;  /* 0x0000000800a07306 */ /* 0x0003e20000201400 */
[----:B------:R-:W-:Y:S01]  /*f620*/  IMAD.MOV.U32 R148, RZ, RZ, R176 ;  /* 0x000000ffff947224 */ /* 0x000fe200078e00b0 */
[----:B------:R-:W-:-:S05]  /*f630*/  IABS R3, R3 ;  /* 0x0000000300037213 */ /* 0x000fca0000000000 */
[----:B------:R-:W-:Y:S01]  /*f640*/  IMAD.MOV.U32 R31, RZ, RZ, R52 ;  /* 0x000000ffff1f7224 */ /* 0x000fe200078e0034 */
[----:B------:R2:W-:Y:S01]  /*f650*/  I2F R39, R3 ;  /* 0x0000000300277306 */ /* 0x0005e20000201400 */
[----:B------:R-:W-:Y:S02]  /*f660*/  IMAD.MOV.U32 R217, RZ, RZ, R53 ;  /* 0x000000ffffd97224 */ /* 0x000fe400078e0035 */
[----:B------:R-:W-:Y:S02]  /*f670*/  IMAD.MOV.U32 R149, RZ, RZ, R54 ;  /* 0x000000ffff957224 */ /* 0x000fe400078e0036 */
[----:B------:R-:W-:Y:S02]  /*f680*/  IMAD.MOV.U32 R67, RZ, RZ, R55 ;  /* 0x000000ffff437224 */ /* 0x000fe400078e0037 */
[----:B------:R-:W-:Y:S01]  /*f690*/  HMMA.16816.F32 R52, R12, R26, R48 ;  /* 0x0000001a0c34723c */ /* 0x000fe20000001830 */
[----:B-1----:R-:W-:-:S05]  /*f6a0*/  IMAD.IADD R8, R209, 0x1, -R4 ;  /* 0x00000001d1087824 */ /* 0x002fca00078e0a04 */
[----:B------:R-:W-:Y:S02]  /*f6b0*/  IABS R8, R8 ;  /* 0x0000000800087213 */ /* 0x000fe40000000000 */
[----:B------:R-:W-:Y:S01]  /*f6c0*/  HMMA.16816.F32 R24, R16, R26, R72 ;  /* 0x0000001a1018723c */ /* 0x000fe20000001848 */
[----:B--2---:R-:W-:Y:S01]  /*f6d0*/  IADD3 R3, R2, 0x11, RZ ;  /* 0x0000001102037810 */ /* 0x004fe20007ffe0ff */
[----:B------:R1:W-:Y:S03]  /*f6e0*/  I2F R38, R8 ;  /* 0x0000000800267306 */ /* 0x0003e60000201400 */
[----:B------:R-:W-:-:S04]  /*f6f0*/  IADD3 R9, R210, -R3, RZ ;  /* 0x80000003d2097210 */ /* 0x000fc80007ffe0ff */
[----:B------:R-:W-:-:S04]  /*f700*/  IABS R9, R9 ;  /* 0x0000000900097213 */ /* 0x000fc80000000000 */
[----:B------:R2:W-:Y:S03]  /*f710*/  I2F R37, R9 ;  /* 0x0000000900257306 */ /* 0x0005e60000201400 */
[----:B------:R-:W-:Y:S02]  /*f720*/  IMAD.MOV.U32 R46, RZ, RZ, R52 ;  /* 0x000000ffff2e7224 */ /* 0x000fe400078e0034 */
[----:B-1----:R-:W-:Y:S02]  /*f730*/  IMAD.IADD R8, R207, 0x1, -R3 ;  /* 0x00000001cf087824 */ /* 0x002fe400078e0a03 */
[----:B------:R-:W-:Y:S02]  /*f740*/  IMAD.MOV.U32 R48, RZ, RZ, R54 ;  /* 0x000000ffff307224 */ /* 0x000fe400078e0036 */
[----:B------:R-:W-:Y:S01]  /*f750*/  IMAD.MOV.U32 R45, RZ, RZ, R53 ;  /* 0x000000ffff2d7224 */ /* 0x000fe200078e0035 */
[----:B------:R-:W-:Y:S01]  /*f760*/  IABS R8, R8 ;  /* 0x0000000800087213 */ /* 0x000fe20000000000 */
[----:B------:R-:W-:-:S02]  /*f770*/  IMAD.MOV.U32 R52, RZ, RZ, R24 ;  /* 0x000000ffff347224 */ /* 0x000fc400078e0018 */
[----:B------:R-:W-:Y:S01]  /*f780*/  IMAD.MOV.U32 R51, RZ, RZ, R27 ;  /* 0x000000ffff337224 */ /* 0x000fe200078e001b */
[----:B------:R1:W-:Y:S01]  /*f790*/  I2F R36, R8 ;  /* 0x0000000800247306 */ /* 0x0003e20000201400 */
[----:B------:R-:W-:Y:S02]  /*f7a0*/  IMAD.MOV.U32 R50, RZ, RZ, R26 ;  /* 0x000000ffff327224 */ /* 0x000fe400078e001a */
[----:B--2---:R-:W-:Y:S02]  /*f7b0*/  IMAD.IADD R9, R205, 0x1, -R3 ;  /* 0x00000001cd097824 */ /* 0x004fe400078e0a03 */
[----:B------:R-:W-:Y:S02]  /*f7c0*/  IMAD.MOV.U32 R49, RZ, RZ, R25 ;  /* 0x000000ffff317224 */ /* 0x000fe400078e0019 */
[----:B------:R-:W-:Y:S01]  /*f7d0*/  HMMA.16816.F32 R24, R16, R32, R156 ;  /* 0x000000201018723c */ /* 0x000fe2000000189c */
[----:B------:R-:W-:Y:S01]  /*f7e0*/  IABS R9, R9 ;  /* 0x0000000900097213 */ /* 0x000fe20000000000 */
[----:B------:R-:W-:-:S03]  /*f7f0*/  IMAD.MOV.U32 R47, RZ, RZ, R55 ;  /* 0x000000ffff2f7224 */ /* 0x000fc600078e0037 */
[----:B------:R2:W-:Y:S01]  /*f800*/  I2F R238, R9 ;  /* 0x0000000900ee7306 */ /* 0x0005e20000201400 */
[----:B-1----:R-:W-:-:S05]  /*f810*/  IMAD.IADD R8, R209, 0x1, -R3 ;  /* 0x00000001d1087824 */ /* 0x002fca00078e0a03 */
[----:B------:R-:W-:-:S04]  /*f820*/  IABS R8, R8 ;  /* 0x0000000800087213 */ /* 0x000fc80000000000 */
[----:B------:R1:W-:Y:S01]  /*f830*/  I2F R184, R8 ;  /* 0x0000000800b87306 */ /* 0x0003e20000201400 */
[----:B--2---:R-:W-:-:S08]  /*f840*/  IMAD.IADD R9, R210, 0x1, -R11 ;  /* 0x00000001d2097824 */ /* 0x004fd000078e0a0b */
[----:B------:R-:W-:Y:S01]  /*f850*/  MOV R54, R25 ;  /* 0x0000001900367202 */ /* 0x000fe20000000f00 */
[----:B------:R-:W-:Y:S01]  /*f860*/  IMAD.MOV.U32 R53, RZ, RZ, R24 ;  /* 0x000000ffff357224 */ /* 0x000fe200078e0018 */
[----:B------:R-:W-:Y:S01]  /*f870*/  IABS R9, R9 ;  /* 0x0000000900097213 */ /* 0x000fe20000000000 */
[----:B------:R-:W-:Y:S02]  /*f880*/  IMAD.MOV.U32 R252, RZ, RZ, R26 ;  /* 0x000000fffffc7224 */ /* 0x000fe400078e001a */
[----:B------:R-:W-:Y:S01]  /*f890*/  IMAD.MOV.U32 R251, RZ, RZ, R27 ;  /* 0x000000fffffb7224 */ /* 0x000fe200078e001b */
[----:B------:R2:W-:Y:S01]  /*f8a0*/  I2F R178, R9 ;  /* 0x0000000900b27306 */ /* 0x0005e20000201400 */
[----:B------:R-:W-:Y:S01]  /*f8b0*/  HMMA.16816.F32 R24, R12, R32, R56 ;  /* 0x000000200c18723c */ /* 0x000fe20000001838 */
[----:B-1----:R-:W-:-:S06]  /*f8c0*/  IMAD.IADD R8, R207, 0x1, -R11 ;  /* 0x00000001cf087824 */ /* 0x002fcc00078e0a0b */
[----:B------:R-:W-:Y:S01]  /*f8d0*/  IMAD.MOV.U32 R59, RZ, RZ, R179 ;  /* 0x000000ffff3b7224 */ /* 0x000fe200078e00b3 */
[----:B------:R-:W-:Y:S01]  /*f8e0*/  IABS R8, R8 ;  /* 0x0000000800087213 */ /* 0x000fe20000000000 */
[----:B------:R-:W-:-:S03]  /*f8f0*/  IMAD.MOV.U32 R56, RZ, RZ, R177 ;  /* 0x000000ffff387224 */ /* 0x000fc600078e00b1 */
[----:B------:R1:W-:Y:S01]  /*f900*/  I2F R65, R8 ;  /* 0x0000000800417306 */ /* 0x0003e20000201400 */
[----:B--2---:R-:W-:-:S05]  /*f910*/  IMAD.IADD R9, R205, 0x1, -R11 ;  /* 0x00000001cd097824 */ /* 0x004fca00078e0a0b */
[----:B------:R-:W-:-:S04]  /*f920*/  IABS R9, R9 ;  /* 0x0000000900097213 */ /* 0x000fc80000000000 */
[----:B------:R2:W-:Y:S02]  /*f930*/  I2F R159, R9 ;  /* 0x00000009009f7306 */ /* 0x0005e40000201400 */
[----:B------:R-:W-:Y:S02]  /*f940*/  IMAD.MOV.U32 R250, RZ, RZ, R24 ;  /* 0x000000fffffa7224 */ /* 0x000fe400078e0018 */
[----:B------:R-:W-:Y:S02]  /*f950*/  IMAD.MOV.U32 R249, RZ, RZ, R25 ;  /* 0x000000fffff97224 */ /* 0x000fe400078e0019 */
[----:B-1----:R-:W-:Y:S02]  /*f960*/  IMAD.IADD R8, R209, 0x1, -R11 ;  /* 0x00000001d1087824 */ /* 0x002fe400078e0a0b */
[----:B------:R-:W-:Y:S02]  /*f970*/  IMAD.MOV.U32 R244, RZ, RZ, R26 ;  /* 0x000000fffff47224 */ /* 0x000fe400078e001a */
[----:B------:R-:W-:Y:S01]  /*f980*/  IMAD.MOV.U32 R239, RZ, RZ, R27 ;  /* 0x000000ffffef7224 */ /* 0x000fe200078e001b */
[----:B------:R-:W-:-:S04]  /*f990*/  IABS R8, R8 ;  /* 0x0000000800087213 */ /* 0x000fc80000000000 */
[----:B------:R1:W-:Y:S01]  /*f9a0*/  I2F R157, R8 ;  /* 0x00000008009d7306 */ /* 0x0003e20000201400 */
[----:B--2---:R-:W-:-:S05]  /*f9b0*/  IMAD.IADD R9, R210, 0x1, -R10 ;  /* 0x00000001d2097824 */ /* 0x004fca00078e0a0a */
[----:B------:R-:W-:-:S05]  /*f9c0*/  IABS R9, R9 ;  /* 0x0000000900097213 */ /* 0x000fca0000000000 */
[----:B-1----:R-:W-:Y:S02]  /*f9d0*/  IMAD.MOV.U32 R8, RZ, RZ, R9 ;  /* 0x000000ffff087224 */ /* 0x002fe400078e0009 */
[----:B------:R-:W-:Y:S02]  /*f9e0*/  IMAD.IADD R9, R205, 0x1, -R10 ;  /* 0x00000001cd097824 */ /* 0x000fe400078e0a0a */
[----:B------:R1:W-:Y:S02]  /*f9f0*/  I2F R151, R8 ;  /* 0x0000000800977306 */ /* 0x0003e40000201400 */
[----:B-1----:R-:W-:Y:S01]  /*fa00*/  IMAD.MOV.U32 R8, RZ, RZ, R7 ;  /* 0x000000ffff087224 */ /* 0x002fe200078e0007 */
[----:B------:R-:W-:Y:S02]  /*fa10*/  IABS R7, R9 ;  /* 0x0000000900077213 */ /* 0x000fe40000000000 */
[----:B------:R-:W-:-:S03]  /*fa20*/  IADD3 R9, R2, 0x20, RZ ;  /* 0x0000002002097810 */ /* 0x000fc60007ffe0ff */
[----:B------:R1:W-:Y:S02]  /*fa30*/  I2F R150, R8 ;  /* 0x0000000800967306 */ /* 0x0003e40000201400 */
[----:B------:R-:W-:Y:S02]  /*fa40*/  IMAD.IADD R24, R210, 0x1, -R9 ;  /* 0x00000001d2187824 */ /* 0x000fe400078e0a09 */
[----:B-1----:R-:W-:Y:S02]  /*fa50*/  IMAD.MOV.U32 R8, RZ, RZ, R7 ;  /* 0x000000ffff087224 */ /* 0x002fe400078e0007 */
[----:B------:R-:W-:Y:S02]  /*fa60*/  IMAD.IADD R7, R209, 0x1, -R10 ;  /* 0x00000001d1077824 */ /* 0x000fe400078e0a0a */
[----:B------:R1:W-:Y:S03]  /*fa70*/  I2F R182, R8 ;  /* 0x0000000800b67306 */ /* 0x0003e60000201400 */
[----:B------:R-:W-:-:S04]  /*fa80*/  IABS R7, R7 ;  /* 0x0000000700077213 */ /* 0x000fc80000000000 */
[----:B-1----:R-:W-:Y:S02]  /*fa90*/  MOV R8, R7 ;  /* 0x0000000700087202 */ /* 0x002fe40000000f00 */
[----:B------:R-:W-:Y:S01]  /*faa0*/  IABS R7, R24 ;  /* 0x0000001800077213 */ /* 0x000fe20000000000 */
[----:B------:R-:W-:Y:S01]  /*fab0*/  IMAD.IADD R24, R205, 0x1, -R9 ;  /* 0x00000001cd187824 */ /* 0x000fe200078e0a09 */
        /* <DEDUP_REMOVED lines=29> */
[----:B------:R-:W-:-:S05]  /*fc90*/  IADD3 R7, R2, 0x28, RZ ;  /* 0x0000002802077810 */ /* 0x000fca0007ffe0ff */
[--C-:B------:R-:W-:Y:S02]  /*fca0*/  IMAD.IADD R26, R207, 0x1, -R7.reuse ;  /* 0x00000001cf1a7824 */ /* 0x100fe400078e0a07 */
[----:B--2---:R-:W-:Y:S02]  /*fcb0*/  IMAD.MOV.U32 R25, RZ, RZ, R24 ;  /* 0x000000ffff197224 */ /* 0x004fe400078e0018 */
        /* <DEDUP_REMOVED lines=10> */
[----:B------:R-:W-:Y:S02]  /*fd60*/  IMAD.MOV.U32 R70, RZ, RZ, R29 ;  /* 0x000000ffff467224 */ /* 0x000fe400078e001d */
[----:B--2---:R-:W-:-:S05]  /*fd70*/  FMUL.FTZ R24, R68, c[0x0][0x2ec] ;  /* 0x0000bb0044187a20 */ /* 0x004fca0000410000 */
[----:B------:R-:W-:Y:S08]  /*fd80*/  MUFU.TANH R25, R25 ;  /* 0x0000001900197308 */ /* 0x000ff00000002400 */
[----:B------:R-:W2:Y:S01]  /*fd90*/  MUFU.TANH R24, R24 ;  /* 0x0000001800187308 */ /* 0x000ea20000002400 */
[----:B-1----:R-:W-:Y:S02]  /*fda0*/  FMUL.FTZ R26, R144, c[0x0][0x2ec] ;  /* 0x0000bb00901a7a20 */ /* 0x002fe40000410000 */
[----:B------:R-:W-:-:S05]  /*fdb0*/  IMAD.MOV.U32 R144, RZ, RZ, R187 ;  /* 0x000000ffff907224 */ /* 0x000fca00078e00bb */
[----:B------:R1:W3:Y:S01]  /*fdc0*/  MUFU.TANH R27, R26 ;  /* 0x0000001a001b7308 */ /* 0x0002e20000002400 */
[----:B--2---:R-:W-:Y:S02]  /*fdd0*/  FFMA.FTZ R29, R232, -UR20, R24 ;  /* 0x80000014e81d7c23 */ /* 0x004fe40008010018 */
[----:B------:R-:W-:Y:S02]  /*fde0*/  FMUL.FTZ R24, R146, c[0x0][0x2ec] ;  /* 0x0000bb0092187a20 */ /* 0x000fe40000410000 */
[----:B------:R-:W-:Y:S01]  /*fdf0*/  IMAD.MOV.U32 R146, RZ, RZ, R28 ;  /* 0x000000ffff927224 */ /* 0x000fe200078e001c */
[----:B------:R-:W-:Y:S01]  /*fe00*/  FSEL R74, R29, -INF , !P1 ;  /* 0xff8000001d4a7808 */ /* 0x000fe20004800000 */
[----:B------:R-:W-:Y:S01]  /*fe10*/  FFMA.FTZ R28, R230, -UR20, R25 ;  /* 0x80000014e61c7c23 */ /* 0x000fe20008010019 */
[----:B------:R2:W4:Y:S01]  /*fe20*/  MUFU.TANH R30, R24 ;  /* 0x00000018001e7308 */ /* 0x0005220000002400 */
[----:B------:R-:W-:Y:S01]  /*fe30*/  FMUL.FTZ R25, R71, c[0x0][0x2ec] ;  /* 0x0000bb0047197a20 */ /* 0x000fe20000410000 */
[----:B------:R-:W-:Y:S01]  /*fe40*/  BAR.SYNC.DEFER_BLOCKING 0x0 ;  /* 0x0000000000007b1d */ /* 0x000fe20000010000 */
[----:B------:R-:W-:Y:S01]  /*fe50*/  IMAD.MOV.U32 R71, RZ, RZ, R31 ;  /* 0x000000ffff477224 */ /* 0x000fe200078e001f */
[----:B------:R-:W-:Y:S01]  /*fe60*/  ISETP.GE.AND P1, PT, R2, R212, PT ;  /* 0x000000d40200720c */ /* 0x000fe20003f26270 */
[----:B-1----:R-:W-:-:S02]  /*fe70*/  IMAD.IADD R26, R209, 0x1, -R7 ;  /* 0x00000001d11a7824 */ /* 0x002fc400078e0a07 */
[----:B---3--:R-:W-:Y:S01]  /*fe80*/  FFMA.FTZ R27, R231, -UR20, R27 ;  /* 0x80000014e71b7c23 */ /* 0x008fe2000801001b */
[----:B------:R1:W3:Y:S01]  /*fe90*/  MUFU.TANH R31, R25 ;  /* 0x00000019001f7308 */ /* 0x0002e20000002400 */
[----:B------:R-:W-:Y:S01]  /*fea0*/  ISETP.LT.OR P1, PT, R2, R204, P1 ;  /* 0x000000cc0200720c */ /* 0x000fe20000f21670 */
[----:B------:R-:W-:Y:S02]  /*feb0*/  IMAD.MOV.U32 R231, RZ, RZ, R148 ;  /* 0x000000ffffe77224 */ /* 0x000fe400078e0094 */
[----:B------:R-:W-:Y:S01]  /*fec0*/  IMAD.MOV.U32 R232, RZ, RZ, R66 ;  /* 0x000000ffffe87224 */ /* 0x000fe200078e0042 */
[----:B------:R-:W-:Y:S01]  /*fed0*/  FSEL R72, R27, -INF , !P1 ;  /* 0xff8000001b487808 */ /* 0x000fe20004800000 */
[----:B------:R-:W-:Y:S01]  /*fee0*/  FMUL.FTZ R27, R62, c[0x0][0x2ec] ;  /* 0x0000bb003e1b7a20 */ /* 0x000fe20000410000 */
[----:B------:R-:W-:Y:S01]  /*fef0*/  ISETP.GE.AND P1, PT, R6, R212, PT ;  /* 0x000000d40600720c */ /* 0x000fe20003f26270 */
[----:B------:R-:W-:Y:S01]  /*ff00*/  IMAD.MOV.U32 R230, RZ, RZ, R64 ;  /* 0x000000ffffe67224 */ /* 0x000fe200078e0040 */
[----:B--2---:R-:W-:-:S02]  /*ff10*/  IADD3 R24, R205, -R7, RZ ;  /* 0x80000007cd187210 */ /* 0x004fc40007ffe0ff */
[----:B------:R-:W-:Y:S02]  /*ff20*/  ISETP.LT.OR P1, PT, R6, R204, P1 ;  /* 0x000000cc0600720c */ /* 0x000fe40000f21670 */
[----:B------:R-:W-:-:S05]  /*ff30*/  IABS R24, R24 ;  /* 0x0000001800187213 */ /* 0x000fca0000000000 */
[----:B-1----:R-:W-:Y:S01]  /*ff40*/  IMAD.MOV.U32 R25, RZ, RZ, R24 ;  /* 0x000000ffff197224 */ /* 0x002fe200078e0018 */
[----:B------:R-:W-:Y:S01]  /*ff50*/  IABS R24, R26 ;  /* 0x0000001a00187213 */ /* 0x000fe20000000000 */
[----:B----4-:R-:W-:Y:S02]  /*ff60*/  FFMA.FTZ R26, R229, -UR20, R30 ;  /* 0x80000014e51a7c23 */ /* 0x010fe4000801001e */
[----:B------:R1:W-:Y:S01]  /*ff70*/  I2F R216, R25 ;  /* 0x0000001900d87306 */ /* 0x0003e20000201400 */
[----:B------:R-:W-:Y:S02]  /*ff80*/  FMUL.FTZ R30, R145, c[0x0][0x2ec] ;  /* 0x0000bb00911e7a20 */ /* 0x000fe40000410000 */
[----:B------:R-:W-:-:S05]  /*ff90*/  IMAD.MOV.U32 R229, RZ, RZ, R54 ;  /* 0x000000ffffe57224 */ /* 0x000fca00078e0036 */
[----:B------:R3:W-:Y:S01]  /*ffa0*/  I2F R180, R24 ;  /* 0x0000001800b47306 */ /* 0x0007e20000201400 */
[----:B-1----:R-:W-:-:S07]  /*ffb0*/  FFMA.FTZ R25, R228, -UR20, R32 ;  /* 0x80000014e4197c23 */ /* 0x002fce0008010020 */
[----:B------:R-:W-:Y:S01]  /*ffc0*/  MUFU.TANH R30, R30 ;  /* 0x0000001e001e7308 */ /* 0x000fe20000002400 */
[----:B------:R-:W-:Y:S02]  /*ffd0*/  FSEL R156, R25, -INF , !P6 ;  /* 0xff800000199c7808 */ /* 0x000fe40007000000 */
[----:B------:R-:W-:Y:S01]  /*ffe0*/  ISETP.LT.OR P6, PT, R6, R206, P4 ;  /* 0x000000ce0600720c */ /* 0x000fe200027c1670 */
[----:B---3--:R-:W-:Y:S01]  /*fff0*/  FFMA.FTZ R24, R169, -UR20, R31 ;  /* 0x80000014a9187c23 */ /* 0x008fe2000801001f */
[----:B------:R-:W-:Y:S01]  /*10000*/  FSEL R169, R28, -INF , !P0 ;  /* 0xff8000001ca97808 */ /* 0x000fe20004000000 */
[----:B------:R-:W-:Y:S01]  /*10010*/  FMUL.FTZ R31, R147, c[0x0][0x2ec] ;  /* 0x0000bb00931f7a20 */ /* 0x000fe20000410000 */
[----:B------:R-:W-:Y:S01]  /*10020*/  ISETP.GE.AND P0, PT, R2, R211, PT ;  /* 0x000000d30200720c */ /* 0x000fe20003f06270 */
[----:B------:R-:W-:Y:S01]  /*10030*/  FMUL.FTZ R28, R60, c[0x0][0x2ec] ;  /* 0x0000bb003c1c7a20 */ /* 0x000fe20000410000 */
[----:B------:R-:W-:Y:S01]  /*10040*/  MUFU.TANH R25, R27 ;  /* 0x0000001b00197308 */ /* 0x000fe20000002400 */
[----:B------:R-:W-:Y:S01]  /*10050*/  FSEL R176, R24, -INF , !P5 ;  /* 0xff80000018b07808 */ /* 0x000fe20006800000 */
[----:B------:R-:W-:Y:S01]  /*10060*/  FMUL.FTZ R24, R61, c[0x0][0x2ec] ;  /* 0x0000bb003d187a20 */ /* 0x000fe20000410000 */
[----:B------:R-:W-:Y:S01]  /*10070*/  ISETP.LT.OR P0, PT, R2, R203, P0 ;  /* 0x000000cb0200720c */ /* 0x000fe20000701670 */
[----:B------:R-:W-:Y:S01]  /*10080*/  IMAD.MOV.U32 R60, RZ, RZ, R53 ;  /* 0x000000ffff3c7224 */ /* 0x000fe200078e0035 */
[----:B------:R-:W-:Y:S01]  /*10090*/  ISETP.LT.OR P5, PT, R6, R208, P2 ;  /* 0x000000d00600720c */ /* 0x000fe200017a1670 */
[----:B------:R-:W-:Y:S01]  /*100a0*/  IMAD.MOV.U32 R147, RZ, RZ, R47 ;  /* 0x000000ffff937224 */ /* 0x000fe200078e002f */
[----:B------:R-:W-:Y:S01]  /*100b0*/  FSEL R145, R26, -INF , !P0 ;  /* 0xff8000001a917808 */ /* 0x000fe20004000000 */
[----:B------:R-:W1:Y:S01]  /*100c0*/  MUFU.TANH R31, R31 ;  /* 0x0000001f001f7308 */ /* 0x000e620000002400 */
[----:B------:R-:W-:Y:S01]  /*100d0*/  ISETP.GE.AND P0, PT, R6, R211, PT ;  /* 0x000000d30600720c */ /* 0x000fe20003f06270 */
[----:B------:R-:W-:Y:S01]  /*100e0*/  IMAD.MOV.U32 R61, RZ, RZ, R43 ;  /* 0x000000ffff3d7224 */ /* 0x000fe200078e002b */
[----:B------:R-:W-:-:S02]  /*100f0*/  LOP3.LUT P4, RZ, R0, 0x8, RZ, 0xc0, !PT ;  /* 0x0000000800ff7812 */ /* 0x000fc4000788c0ff */
[----:B------:R-:W-:Y:S01]  /*10100*/  ISETP.LT.OR P3, PT, R6, R203, P0 ;  /* 0x000000cb0600720c */ /* 0x000fe20000761670 */
[----:B------:R-:W-:Y:S01]  /*10110*/  FMUL.FTZ R6, R63, c[0x0][0x2ec] ;  /* 0x0000bb003f067a20 */ /* 0x000fe20000410000 */
[C---:B------:R-:W-:Y:S01]  /*10120*/  LOP3.LUT P2, RZ, R0.reuse, 0x4, RZ, 0xc0, !PT ;  /* 0x0000000400ff7812 */ /* 0x040fe2000784c0ff */
[----:B------:R-:W2:Y:S01]  /*10130*/  MUFU.TANH R28, R28 ;  /* 0x0000001c001c7308 */ /* 0x000ea20000002400 */
[----:B------:R-:W-:Y:S02]  /*10140*/  LOP3.LUT R0, R0, 0xfffffffd, RZ, 0xc0, !PT ;  /* 0xfffffffd00007812 */ /* 0x000fe400078ec0ff */
[C---:B------:R-:W-:Y:S02]  /*10150*/  ISETP.GE.AND P0, PT, R5.reuse, R211, PT ;  /* 0x000000d30500720c */ /* 0x040fe40003f06270 */
[----:B------:R-:W-:Y:S02]  /*10160*/  @P1 LOP3.LUT R0, R0, 0x2, RZ, 0xfc, !PT ;  /* 0x0000000200001812 */ /* 0x000fe400078efcff */
[C---:B------:R-:W-:Y:S01]  /*10170*/  ISETP.GE.AND P1, PT, R5.reuse, R212, PT ;  /* 0x000000d40500720c */ /* 0x040fe20003f26270 */
[----:B-1----:R-:W-:Y:S01]  /*10180*/  FFMA.FTZ R26, R170, -UR20, R31 ;  /* 0x80000014aa1a7c23 */ /* 0x002fe2000801001f */
[----:B------:R1:W-:Y:S01]  /*10190*/  MUFU.TANH R32, R24 ;  /* 0x0000001800207308 */ /* 0x0003e20000002400 */
[C---:B------:R-:W-:Y:S01]  /*101a0*/  ISETP.LT.OR P0, PT, R5.reuse, R203, P0 ;  /* 0x000000cb0500720c */ /* 0x040fe20000701670 */
[----:B------:R-:W-:Y:S01]  /*101b0*/  IMAD.MOV.U32 R170, RZ, RZ, R51 ;  /* 0x000000ffffaa7224 */ /* 0x000fe200078e0033 */
[----:B------:R-:W-:-:S02]  /*101c0*/  ISETP.LT.OR P1, PT, R5, R204, P1 ;  /* 0x000000cc0500720c */ /* 0x000fc40000f21670 */
[----:B------:R-:W-:Y:S01]  /*101d0*/  FSEL R75, R26, -INF , !P2 ;  /* 0xff8000001a4b7808 */ /* 0x000fe20005000000 */
[----:B------:R-:W-:Y:S01]  /*101e0*/  FMUL.FTZ R26, R155, c[0x0][0x2ec] ;  /* 0x0000bb009b1a7a20 */ /* 0x000fe20000410000 */
[-C--:B------:R-:W-:Y:S01]  /*101f0*/  ISETP.GE.AND P2, PT, R5, R213.reuse, PT ;  /* 0x000000d50500720c */ /* 0x080fe20003f46270 */
[----:B------:R3:W4:Y:S01]  /*10200*/  MUFU.TANH R31, R6 ;  /* 0x00000006001f7308 */ /* 0x0007220000002400 */
[----:B--2---:R-:W-:Y:S02]  /*10210*/  FFMA.FTZ R27, R168, -UR20, R28 ;  /* 0x80000014a81b7c23 */ /* 0x004fe4000801001c */
[----:B------:R-:W-:Y:S02]  /*10220*/  FFMA.FTZ R28, R166, -UR20, R25 ;  /* 0x80000014a61c7c23 */ /* 0x000fe40008010019 */
[----:B------:R-:W-:Y:S01]  /*10230*/  IMAD.MOV.U32 R166, RZ, RZ, R50 ;  /* 0x000000ffffa67224 */ /* 0x000fe200078e0032 */
[----:B------:R-:W-:Y:S01]  /*10240*/  FSEL R148, R27, -INF , !P6 ;  /* 0xff8000001b947808 */ /* 0x000fe20007000000 */
[----:B------:R-:W-:Y:S01]  /*10250*/  FMUL.FTZ R27, R76, c[0x0][0x2ec] ;  /* 0x0000bb004c1b7a20 */ /* 0x000fe20000410000 */
[----:B------:R-:W-:Y:S01]  /*10260*/  FSEL R168, R28, -INF , !P5 ;  /* 0xff8000001ca87808 */ /* 0x000fe20006800000 */
[----:B-1----:R-:W-:Y:S01]  /*10270*/  FFMA.FTZ R24, R171, -UR20, R30 ;  /* 0x80000014ab187c23 */ /* 0x002fe2000801001e */
[C---:B------:R-:W-:Y:S01]  /*10280*/  ISETP.LT.OR P5, PT, R5.reuse, R208, P2 ;  /* 0x000000d00500720c */ /* 0x040fe200017a1670 */
[----:B------:R-:W-:Y:S01]  /*10290*/  FMUL.FTZ R30, R154, c[0x0][0x2ec] ;  /* 0x0000bb009a1e7a20 */ /* 0x000fe20000410000 */
[----:B------:R4:W-:Y:S01]  /*102a0*/  MUFU.TANH R28, R26 ;  /* 0x0000001a001c7308 */ /* 0x0009e20000002400 */
[----:B------:R-:W-:Y:S01]  /*102b0*/  ISETP.GE.AND P2, PT, R4, R213, PT ;  /* 0x000000d50400720c */ /* 0x000fe20003f46270 */
[----:B------:R-:W-:Y:S01]  /*102c0*/  IMAD.MOV.U32 R171, RZ, RZ, R52 ;  /* 0x000000ffffab7224 */ /* 0x000fe200078e0034 */
[----:B------:R-:W-:Y:S01]  /*102d0*/  FSEL R69, R24, -INF , !P4 ;  /* 0xff80000018457808 */ /* 0x000fe20006000000 */
[----:B---3--:R-:W-:Y:S01]  /*102e0*/  FMUL.FTZ R6, R152, c[0x0][0x2ec] ;  /* 0x0000bb0098067a20 */ /* 0x008fe20000410000 */
[----:B------:R-:W-:Y:S01]  /*102f0*/  ISETP.GE.AND P4, PT, R5, R214, PT ;  /* 0x000000d60500720c */ /* 0x000fe20003f86270 */
[----:B------:R-:W-:-:S02]  /*10300*/  IMAD.MOV.U32 R154, RZ, RZ, R49 ;  /* 0x000000ffff9a7224 */ /* 0x000fc400078e0031 */
[----:B------:R1:W2:Y:S01]  /*10310*/  MUFU.TANH R29, R6 ;  /* 0x00000006001d7308 */ /* 0x0002a20000002400 */
[----:B------:R-:W-:Y:S01]  /*10320*/  ISETP.LT.OR P6, PT, R5, R206, P4 ;  /* 0x000000ce0500720c */ /* 0x000fe200027c1670 */
[----:B------:R-:W-:Y:S01]  /*10330*/  FMUL.FTZ R5, R153, c[0x0][0x2ec] ;  /* 0x0000bb0099057a20 */ /* 0x000fe20000410000 */
[C---:B------:R-:W-:Y:S01]  /*10340*/  LOP3.LUT P4, RZ, R0.reuse, 0x2, RZ, 0xc0, !PT ;  /* 0x0000000200ff7812 */ /* 0x040fe2000788c0ff */
[----:B------:R-:W-:Y:S01]  /*10350*/  IMAD.MOV.U32 R153, RZ, RZ, R46 ;  /* 0x000000ffff997224 */ /* 0x000fe200078e002e */
[----:B------:R-:W-:Y:S01]  /*10360*/  LOP3.LUT R0, R0, 0xfffffff7, RZ, 0xc0, !PT ;  /* 0xfffffff700007812 */ /* 0x000fe200078ec0ff */
[----:B------:R-:W-:Y:S02]  /*10370*/  IMAD.MOV.U32 R152, RZ, RZ, R48 ;  /* 0x000000ffff987224 */ /* 0x000fe400078e0030 */
[----:B------:R-:W-:Y:S01]  /*10380*/  MUFU.TANH R27, R27 ;  /* 0x0000001b001b7308 */ /* 0x000fe20000002400 */
[----:B------:R-:W-:Y:S01]  /*10390*/  @P1 LOP3.LUT R0, R0, 0x8, RZ, 0xfc, !PT ;  /* 0x0000000800001812 */ /* 0x000fe200078efcff */
[----:B----4-:R-:W-:Y:S01]  /*103a0*/  FFMA.FTZ R26, R162, -UR20, R31 ;  /* 0x80000014a21a7c23 */ /* 0x010fe2000801001f */
[----:B------:R-:W-:Y:S01]  /*103b0*/  ISETP.GE.AND P1, PT, R4, R212, PT ;  /* 0x000000d40400720c */ /* 0x000fe20003f26270 */
[----:B------:R-:W-:Y:S01]  /*103c0*/  IMAD.MOV.U32 R155, RZ, RZ, R41 ;  /* 0x000000ffff9b7224 */ /* 0x000fe200078e0029 */
[----:B------:R-:W-:Y:S01]  /*103d0*/  LOP3.LUT R0, R0, 0xfffffffb, RZ, 0xc0, !PT ;  /* 0xfffffffb00007812 */ /* 0x000fe200078ec0ff */
[----:B------:R-:W-:Y:S01]  /*103e0*/  IMAD.MOV.U32 R162, RZ, RZ, R154 ;  /* 0x000000ffffa27224 */ /* 0x000fe200078e009a */
[----:B------:R-:W-:-:S02]  /*103f0*/  ISETP.LT.OR P1, PT, R4, R204, P1 ;  /* 0x000000cc0400720c */ /* 0x000fc40000f21670 */
[----:B-1----:R-:W-:Y:S02]  /*10400*/  IADD3 R6, R2, 0x29, RZ ;  /* 0x0000002902067810 */ /* 0x002fe40007ffe0ff */
[----:B------:R-:W-:Y:S02]  /*10410*/  @P0 LOP3.LUT R0, R0, 0x4, RZ, 0xfc, !PT ;  /* 0x0000000400000812 */ /* 0x000fe400078efcff */
[----:B------:R-:W-:Y:S01]  /*10420*/  ISETP.GE.AND P0, PT, R4, R211, PT ;  /* 0x000000d30400720c */ /* 0x000fe20003f06270 */
[----:B------:R-:W-:Y:S01]  /*10430*/  IMAD.IADD R25, R210, 0x1, -R6 ;  /* 0x00000001d2197824 */ /* 0x000fe200078e0a06 */
[----:B------:R-:W-:Y:S01]  /*10440*/  FSEL R158, R26, -INF , !P5 ;  /* 0xff8000001a9e7808 */ /* 0x000fe20006800000 */
[----:B------:R-:W-:Y:S01]  /*10450*/  FMUL.FTZ R26, R172, c[0x0][0x2ec] ;  /* 0x0000bb00ac1a7a20 */ /* 0x000fe20000410000 */
[----:B------:R-:W-:Y:S02]  /*10460*/  ISETP.LT.OR P5, PT, R4, R208, P2 ;  /* 0x000000d00400720c */ /* 0x000fe400017a1670 */
[----:B------:R-:W-:-:S02]  /*10470*/  IABS R24, R25 ;  /* 0x0000001900187213 */ /* 0x000fc40000000000 */
[----:B------:R-:W-:Y:S01]  /*10480*/  MUFU.TANH R25, R30 ;  /* 0x0000001e00197308 */ /* 0x000fe20000002400 */
[----:B------:R-:W-:-:S07]  /*10490*/  LOP3.LUT P2, RZ, R0, 0x4, RZ, 0xc0, !PT ;  /* 0x0000000400ff7812 */ /* 0x000fce000784c0ff */
[----:B------:R2:W-:Y:S08]  /*104a0*/  I2F R73, R24 ;  /* 0x0000001800497306 */ /* 0x0005f00000201400 */
[----:B------:R-:W1:Y:S01]  /*104b0*/  MUFU.TANH R26, R26 ;  /* 0x0000001a001a7308 */ /* 0x000e620000002400 */
[----:B--2---:R-:W-:-:S07]  /*104c0*/  FFMA.FTZ R24, R167, -UR20, R29 ;  /* 0x80000014a7187c23 */ /* 0x004fce000801001d */
[----:B------:R2:W-:Y:S01]  /*104d0*/  MUFU.TANH R29, R5 ;  /* 0x00000005001d7308 */ /* 0x0005e20000002400 */
[----:B------:R-:W-:Y:S01]  /*104e0*/  IMAD.MOV.U32 R167, RZ, RZ, R45 ;  /* 0x000000ffffa77224 */ /* 0x000fe200078e002d */
[----:B------:R-:W-:Y:S01]  /*104f0*/  FSEL R66, R24, -INF , !P4 ;  /* 0xff80000018427808 */ /* 0x000fe20006000000 */
[----:B------:R-:W-:Y:S01]  /*10500*/  FMUL.FTZ R24, R78, c[0x0][0x2ec] ;  /* 0x0000bb004e187a20 */ /* 0x000fe20000410000 */
[----:B------:R-:W-:Y:S01]  /*10510*/  ISETP.GE.AND P4, PT, R4, R214, PT ;  /* 0x000000d60400720c */ /* 0x000fe20003f86270 */
[----:B-1----:R-:W-:Y:S02]  /*10520*/  FFMA.FTZ R30, R44, -UR20, R26 ;  /* 0x800000142c1e7c23 */ /* 0x002fe4000801001a */
[----:B------:R-:W-:Y:S02]  /*10530*/  IMAD.MOV.U32 R78, RZ, RZ, R171 ;  /* 0x000000ffff4e7224 */ /* 0x000fe400078e00ab */
[----:B------:R-:W1:Y:S01]  /*10540*/  MUFU.TANH R24, R24 ;  /* 0x0000001800187308 */ /* 0x000e620000002400 */
[----:B------:R-:W-:-:S02]  /*10550*/  IMAD.MOV.U32 R171, RZ, RZ, R146 ;  /* 0x000000ffffab7224 */ /* 0x000fc400078e0092 */
[----:B------:R-:W-:Y:S02]  /*10560*/  IMAD.MOV.U32 R146, RZ, RZ, R70 ;  /* 0x000000ffff927224 */ /* 0x000fe400078e0046 */
[----:B------:R-:W-:Y:S02]  /*10570*/  IMAD.MOV.U32 R70, RZ, RZ, R217 ;  /* 0x000000ffff467224 */ /* 0x000fe400078e00d9 */
[----:B--2---:R-:W-:Y:S02]  /*10580*/  FFMA.FTZ R5, R165, -UR20, R25 ;  /* 0x80000014a5057c23 */ /* 0x004fe40008010019 */
[----:B------:R-:W-:Y:S02]  /*10590*/  FFMA.FTZ R25, R164, -UR20, R32 ;  /* 0x80000014a4197c23 */ /* 0x000fe40008010020 */
[----:B------:R-:W-:Y:S01]  /*105a0*/  IMAD.MOV.U32 R165, RZ, RZ, R42 ;  /* 0x000000ffffa57224 */ /* 0x000fe200078e002a */
[----:B------:R-:W-:Y:S01]  /*105b0*/  FSEL R68, R5, -INF , !P3 ;  /* 0xff80000005447808 */ /* 0x000fe20005800000 */
[----:B------:R-:W-:Y:S01]  /*105c0*/  IMAD.IADD R5, R207, 0x1, -R6 ;  /* 0x00000001cf057824 */ /* 0x000fe200078e0a06 */
[----:B------:R-:W-:Y:S01]  /*105d0*/  FSEL R76, R25, -INF , !P6 ;  /* 0xff800000194c7808 */ /* 0x000fe20007000000 */
[----:B------:R-:W-:Y:S01]  /*105e0*/  FMUL.FTZ R25, R77, c[0x0][0x2ec] ;  /* 0x0000bb004d197a20 */ /* 0x000fe20000410000 */
[C---:B------:R-:W-:Y:S01]  /*105f0*/  ISETP.LT.OR P6, PT, R4.reuse, R206, P4 ;  /* 0x000000ce0400720c */ /* 0x040fe200027c1670 */
[----:B-1----:R-:W-:Y:S01]  /*10600*/  FFMA.FTZ R24, R39, -UR20, R24 ;  /* 0x8000001427187c23 */ /* 0x002fe20008010018 */
[----:B------:R-:W-:Y:S01]  /*10610*/  IABS R5, R5 ;  /* 0x0000000500057213 */ /* 0x000fe20000000000 */
[----:B------:R-:W-:Y:S01]  /*10620*/  IMAD.MOV.U32 R164, RZ, RZ, R40 ;  /* 0x000000ffffa47224 */ /* 0x000fe200078e0028 */
[----:B------:R-:W-:Y:S01]  /*10630*/  ISETP.LT.OR P3, PT, R4, R203, P0 ;  /* 0x000000cb0400720c */ /* 0x000fe20000761670 */
[----:B------:R-:W-:Y:S01]  /*10640*/  FFMA.FTZ R4, R161, -UR20, R28 ;  /* 0x80000014a1047c23 */ /* 0x000fe2000801001c */
[----:B------:R1:W-:Y:S01]  /*10650*/  I2F R64, R5 ;  /* 0x0000000500407306 */ /* 0x0003e20000201400 */
[C---:B------:R-:W-:Y:S01]  /*10660*/  LOP3.LUT P4, RZ, R0.reuse, 0x8, RZ, 0xc0, !PT ;  /* 0x0000000800ff7812 */ /* 0x040fe2000788c0ff */
[----:B------:R-:W-:Y:S01]  /*10670*/  IMAD.MOV.U32 R77, RZ, RZ, R149 ;  /* 0x000000ffff4d7224 */ /* 0x000fe200078e0095 */
[----:B------:R-:W-:Y:S01]  /*10680*/  LOP3.LUT R0, R0, 0xfffffffd, RZ, 0xc0, !PT ;  /* 0xfffffffd00007812 */ /* 0x000fe200078ec0ff */
[----:B------:R-:W-:Y:S01]  /*10690*/  IMAD.MOV.U32 R161, RZ, RZ, R71 ;  /* 0x000000ffffa17224 */ /* 0x000fe200078e0047 */
[----:B------:R-:W-:Y:S01]  /*106a0*/  FSEL R63, R4, -INF , !P2 ;  /* 0xff800000043f7808 */ /* 0x000fe20005000000 */
[----:B------:R-:W-:Y:S01]  /*106b0*/  IMAD.IADD R4, R205, 0x1, -R6 ;  /* 0x00000001cd047824 */ /* 0x000fe200078e0a06 */
[----:B------:R-:W-:Y:S01]  /*106c0*/  @P1 LOP3.LUT R0, R0, 0x2, RZ, 0xfc, !PT ;  /* 0x0000000200001812 */ /* 0x000fe200078efcff */
[----:B------:R2:W3:Y:S01]  /*106d0*/  MUFU.TANH R28, R25 ;  /* 0x00000019001c7308 */ /* 0x0004e20000002400 */
[----:B------:R-:W-:-:S02]  /*106e0*/  ISETP.GE.AND P2, PT, R3, R213, PT ;  /* 0x000000d50300720c */ /* 0x000fc40003f46270 */
[C---:B------:R-:W-:Y:S02]  /*106f0*/  ISETP.GE.AND P1, PT, R3.reuse, R212, PT ;  /* 0x000000d40300720c */ /* 0x040fe40003f26270 */
[----:B------:R-:W-:Y:S02]  /*10700*/  ISETP.GE.AND P0, PT, R3, R211, PT ;  /* 0x000000d30300720c */ /* 0x000fe40003f06270 */
[----:B------:R-:W-:Y:S01]  /*10710*/  FSEL R228, R24, -INF , !P5 ;  /* 0xff80000018e47808 */ /* 0x000fe20006800000 */
[----:B-1----:R-:W-:Y:S01]  /*10720*/  FFMA.FTZ R5, R163, -UR20, R29 ;  /* 0x80000014a3057c23 */ /* 0x002fe2000801001d */
[C---:B------:R-:W-:Y:S01]  /*10730*/  ISETP.LT.OR P5, PT, R3.reuse, R208, P2 ;  /* 0x000000d00300720c */ /* 0x040fe200017a1670 */
[----:B------:R-:W-:Y:S01]  /*10740*/  IMAD.MOV.U32 R163, RZ, RZ, R67 ;  /* 0x000000ffffa37224 */ /* 0x000fe200078e0043 */
[----:B------:R-:W-:Y:S02]  /*10750*/  ISETP.LT.OR P1, PT, R3, R204, P1 ;  /* 0x000000cc0300720c */ /* 0x000fe40000f21670 */
[----:B------:R-:W-:Y:S01]  /*10760*/  FSEL R62, R5, -INF , !P4 ;  /* 0xff800000053e7808 */ /* 0x000fe20006000000 */
[----:B------:R-:W-:Y:S01]  /*10770*/  FMUL.FTZ R5, R174, c[0x0][0x2ec] ;  /* 0x0000bb00ae057a20 */ /* 0x000fe20000410000 */
[C---:B------:R-:W-:Y:S01]  /*10780*/  ISETP.GE.AND P4, PT, R3.reuse, R214, PT ;  /* 0x000000d60300720c */ /* 0x040fe20003f86270 */
[----:B--2---:R-:W-:Y:S01]  /*10790*/  FFMA.FTZ R25, R160, -UR20, R27 ;  /* 0x80000014a0197c23 */ /* 0x004fe2000801001b */
[----:B------:R-:W-:Y:S01]  /*107a0*/  ISETP.LT.OR P0, PT, R3, R203, P0 ;  /* 0x000000cb0300720c */ /* 0x000fe20000701670 */
[----:B------:R-:W-:Y:S01]  /*107b0*/  FMUL.FTZ R27, R79, c[0x0][0x2ec] ;  /* 0x0000bb004f1b7a20 */ /* 0x000fe20000410000 */
[----:B------:R-:W-:Y:S01]  /*107c0*/  IADD3 R24, R209, -R6, RZ ;  /* 0x80000006d1187210 */ /* 0x000fe20007ffe0ff */
[----:B---3--:R-:W-:Y:S01]  /*107d0*/  FFMA.FTZ R28, R37, -UR20, R28 ;  /* 0x80000014251c7c23 */ /* 0x008fe2000801001c */
[----:B------:R-:W-:-:S02]  /*107e0*/  FSEL R187, R25, -INF , !P6 ;  /* 0xff80000019bb7808 */ /* 0x000fc40007000000 */
[----:B------:R-:W-:Y:S01]  /*107f0*/  ISETP.LT.OR P6, PT, R3, R206, P4 ;  /* 0x000000ce0300720c */ /* 0x000fe200027c1670 */
[----:B------:R1:W2:Y:S01]  /*10800*/  MUFU.TANH R25, R5 ;  /* 0x0000000500197308 */ /* 0x0002a20000002400 */
[----:B------:R-:W-:Y:S02]  /*10810*/  IABS R3, R4 ;  /* 0x0000000400037213 */ /* 0x000fe40000000000 */
[C---:B------:R-:W-:Y:S02]  /*10820*/  LOP3.LUT P4, RZ, R0.reuse, 0x2, RZ, 0xc0, !PT ;  /* 0x0000000200ff7812 */ /* 0x040fe4000788c0ff */
[----:B------:R-:W-:Y:S01]  /*10830*/  LOP3.LUT R0, R0, 0xfffffff7, RZ, 0xc0, !PT ;  /* 0xfffffff700007812 */ /* 0x000fe200078ec0ff */
[----:B------:R-:W-:Y:S01]  /*10840*/  IMAD.MOV.U32 R4, RZ, RZ, R3 ;  /* 0x000000ffff047224 */ /* 0x000fe200078e0003 */
[----:B------:R-:W-:Y:S01]  /*10850*/  IABS R3, R24 ;  /* 0x0000001800037213 */ /* 0x000fe20000000000 */
[----:B------:R-:W3:Y:S01]  /*10860*/  MUFU.TANH R27, R27 ;  /* 0x0000001b001b7308 */ /* 0x000ee20000002400 */
[----:B------:R-:W-:-:S02]  /*10870*/  @P1 LOP3.LUT R0, R0, 0x8, RZ, 0xfc, !PT ;  /* 0x0000000800001812 */ /* 0x000fc400078efcff */
[C---:B------:R-:W-:Y:S02]  /*10880*/  ISETP.GE.AND P1, PT, R11.reuse, R212, PT ;  /* 0x000000d40b00720c */ /* 0x040fe40003f26270 */
[----:B------:R-:W-:Y:S02]  /*10890*/  LOP3.LUT R0, R0, 0xfffffffb, RZ, 0xc0, !PT ;  /* 0xfffffffb00007812 */ /* 0x000fe400078ec0ff */
[C---:B------:R-:W-:Y:S01]  /*108a0*/  ISETP.LT.OR P1, PT, R11.reuse, R204, P1 ;  /* 0x000000cc0b00720c */ /* 0x040fe20000f21670 */
[----:B------:R4:W-:Y:S01]  /*108b0*/  I2F R55, R4 ;  /* 0x0000000400377306 */ /* 0x0009e20000201400 */
[----:B-1----:R-:W-:Y:S01]  /*108c0*/  IADD3 R5, R2, 0x30, RZ ;  /* 0x0000003002057810 */ /* 0x002fe20007ffe0ff */
[----:B--2---:R-:W-:Y:S01]  /*108d0*/  FFMA.FTZ R29, R38, -UR20, R25 ;  /* 0x80000014261d7c23 */ /* 0x004fe20008010019 */
[----:B------:R-:W-:Y:S02]  /*108e0*/  FSEL R149, R30, -INF , !P4 ;  /* 0xff8000001e957808 */ /* 0x000fe40006000000 */
[C---:B------:R-:W-:Y:S01]  /*108f0*/  ISETP.GE.AND P4, PT, R11.reuse, R214, PT ;  /* 0x000000d60b00720c */ /* 0x040fe20003f86270 */
[----:B------:R-:W-:Y:S01]  /*10900*/  IMAD.IADD R24, R210, 0x1, -R5 ;  /* 0x00000001d2187824 */ /* 0x000fe200078e0a05 */
[----:B------:R-:W-:Y:S01]  /*10910*/  ISETP.GE.AND P2, PT, R11, R213, PT ;  /* 0x000000d50b00720c */ /* 0x000fe20003f46270 */
[----:B---3--:R-:W-:Y:S01]  /*10920*/  FFMA.FTZ R27, R36, -UR20, R27 ;  /* 0x80000014241b7c23 */ /* 0x008fe2000801001b */
[----:B------:R-:W-:-:S02]  /*10930*/  @P0 LOP3.LUT R0, R0, 0x4, RZ, 0xfc, !PT ;  /* 0x0000000400000812 */ /* 0x000fc400078efcff */
[----:B------:R-:W-:Y:S02]  /*10940*/  ISETP.GE.AND P0, PT, R11, R211, PT ;  /* 0x000000d30b00720c */ /* 0x000fe40003f06270 */
[----:B------:R-:W-:Y:S01]  /*10950*/  FSEL R217, R27, -INF , !P5 ;  /* 0xff8000001bd97808 */ /* 0x000fe20006800000 */
[----:B------:R-:W-:Y:S01]  /*10960*/  FMUL.FTZ R27, R70, c[0x0][0x2ec] ;  /* 0x0000bb00461b7a20 */ /* 0x000fe20000410000 */
[----:B------:R-:W-:Y:S01]  /*10970*/  ISETP.LT.OR P5, PT, R11, R208, P2 ;  /* 0x000000d00b00720c */ /* 0x000fe200017a1670 */
[----:B----4-:R-:W-:Y:S01]  /*10980*/  IMAD.MOV.U32 R4, RZ, RZ, R3 ;  /* 0x000000ffff047224 */ /* 0x010fe200078e0003 */
[----:B------:R-:W-:Y:S01]  /*10990*/  IABS R3, R24 ;  /* 0x0000001800037213 */ /* 0x000fe20000000000 */
[----:B------:R-:W-:Y:S01]  /*109a0*/  IMAD.IADD R24, R207, 0x1, -R5 ;  /* 0x00000001cf187824 */ /* 0x000fe200078e0a05 */
[----:B------:R-:W-:Y:S01]  /*109b0*/  LOP3.LUT P2, RZ, R0, 0x4, RZ, 0xc0, !PT ;  /* 0x0000000400ff7812 */ /* 0x000fe2000784c0ff */
[----:B------:R1:W-:Y:S01]  /*109c0*/  I2F R54, R4 ;  /* 0x0000000400367306 */ /* 0x0003e20000201400 */
[----:B------:R-:W-:-:S02]  /*109d0*/  FSEL R154, R29, -INF , !P3 ;  /* 0xff8000001d9a7808 */ /* 0x000fc40005800000 */
[----:B------:R-:W-:Y:S02]  /*109e0*/  ISETP.LT.OR P3, PT, R11, R203, P0 ;  /* 0x000000cb0b00720c */ /* 0x000fe40000761670 */
[----:B------:R-:W-:-:S03]  /*109f0*/  ISETP.GE.AND P0, PT, R10, R211, PT ;  /* 0x000000d30a00720c */ /* 0x000fc60003f06270 */
[----:B------:R2:W-:Y:S01]  /*10a00*/  MUFU.TANH R70, R27 ;  /* 0x0000001b00467308 */ /* 0x0005e20000002400 */
[----:B------:R-:W-:Y:S01]  /*10a10*/  ISETP.LT.OR P0, PT, R10, R203, P0 ;  /* 0x000000cb0a00720c */ /* 0x000fe20000701670 */
[----:B-1----:R-:W-:Y:S01]  /*10a20*/  IMAD.MOV.U32 R4, RZ, RZ, R3 ;  /* 0x000000ffff047224 */ /* 0x002fe200078e0003 */
[----:B------:R-:W-:Y:S01]  /*10a30*/  IABS R3, R24 ;  /* 0x0000001800037213 */ /* 0x000fe20000000000 */
[----:B------:R-:W-:-:S04]  /*10a40*/  IMAD.IADD R24, R205, 0x1, -R5 ;  /* 0x00000001cd187824 */ /* 0x000fc800078e0a05 */
[----:B------:R1:W-:Y:S01]  /*10a50*/  I2F R50, R4 ;  /* 0x0000000400327306 */ /* 0x0003e20000201400 */
[----:B--2---:R-:W-:Y:S02]  /*10a60*/  FMUL.FTZ R27, R163, c[0x0][0x2ec] ;  /* 0x0000bb00a31b7a20 */ /* 0x004fe40000410000 */
[----:B-1----:R-:W-:Y:S01]  /*10a70*/  IMAD.MOV.U32 R4, RZ, RZ, R3 ;  /* 0x000000ffff047224 */ /* 0x002fe200078e0003 */
[----:B------:R-:W-:-:S04]  /*10a80*/  IABS R3, R24 ;  /* 0x0000001800037213 */ /* 0x000fc80000000000 */
        /* <DEDUP_REMOVED lines=24> */
[--C-:B------:R-:W-:Y:S02]  /*10c10*/  IMAD.IADD R26, R207, 0x1, -R3.reuse ;  /* 0x00000001cf1a7824 */ /* 0x100fe400078e0a03 */
        /* <DEDUP_REMOVED lines=10> */
[----:B------:R-:W-:-:S04]  /*10cc0*/  IABS R24, R24 ;  /* 0x0000001800187213 */ /* 0x000fc80000000000 */
[----:B------:R-:W-:-:S04]  /*10cd0*/  MOV R26, R24 ;  /* 0x00000018001a7202 */ /* 0x000fc80000000f00 */
        /* <DEDUP_REMOVED lines=18> */
[----:B------:R1:W-:Y:S08]  /*10e00*/  I2F R39, R25 ;  /* 0x0000001900277306 */ /* 0x0003f00000201400 */
[----:B------:R2:W-:Y:S01]  /*10e10*/  I2F R38, R24 ;  /* 0x0000001800267306 */ /* 0x0005e20000201400 */
[----:B-1----:R-:W-:Y:S02]  /*10e20*/  FMUL.FTZ R25, R242, c[0x0][0x2ec] ;  /* 0x0000bb00f2197a20 */ /* 0x002fe40000410000 */
[----:B--2---:R-:W-:Y:S01]  /*10e30*/  FMUL.FTZ R24, R173, c[0x0][0x2ec] ;  /* 0x0000bb00ad187a20 */ /* 0x004fe20000410000 */
[----:B------:R-:W-:Y:S01]  /*10e40*/  FSEL R173, R28, -INF , !P6 ;  /* 0xff8000001cad7808 */ /* 0x000fe20007000000 */
[----:B------:R-:W-:Y:S01]  /*10e50*/  FMUL.FTZ R28, R77, c[0x0][0x2ec] ;  /* 0x0000bb004d1c7a20 */ /* 0x000fe20000410000 */
[----:B------:R-:W-:-:S02]  /*10e60*/  ISETP.LT.OR P6, PT, R11, R206, P4 ;  /* 0x000000ce0b00720c */ /* 0x000fc400027c1670 */
[----:B------:R1:W-:Y:S01]  /*10e70*/  MUFU.TANH R26, R24 ;  /* 0x00000018001a7308 */ /* 0x0003e20000002400 */
[C---:B------:R-:W-:Y:S01]  /*10e80*/  LOP3.LUT P4, RZ, R0.reuse, 0x8, RZ, 0xc0, !PT ;  /* 0x0000000800ff7812 */ /* 0x040fe2000788c0ff */
[----:B------:R-:W-:Y:S01]  /*10e90*/  IMAD.MOV.U32 R77, RZ, RZ, R162 ;  /* 0x000000ffff4d7224 */ /* 0x000fe200078e00a2 */
[----:B------:R-:W-:-:S04]  /*10ea0*/  LOP3.LUT R0, R0, 0xfffffffd, RZ, 0xc0, !PT ;  /* 0xfffffffd00007812 */ /* 0x000fc800078ec0ff */
[----:B------:R-:W-:Y:S01]  /*10eb0*/  @P1 LOP3.LUT R0, R0, 0x2, RZ, 0xfc, !PT ;  /* 0x0000000200001812 */ /* 0x000fe200078efcff */
[----:B------:R-:W-:Y:S01]  /*10ec0*/  MUFU.TANH R28, R28 ;  /* 0x0000001c001c7308 */ /* 0x000fe20000002400 */
[----:B------:R-:W-:-:S04]  /*10ed0*/  ISETP.GE.AND P1, PT, R10, R212, PT ;  /* 0x000000d40a00720c */ /* 0x000fc80003f26270 */
[----:B------:R-:W-:Y:S01]  /*10ee0*/  ISETP.LT.OR P1, PT, R10, R204, P1 ;  /* 0x000000cc0a00720c */ /* 0x000fe20000f21670 */
        /* <DEDUP_REMOVED lines=12> */
[----:B------:R-:W-:-:S04]  /*10fb0*/  IMAD.MOV.U32 R164, RZ, RZ, R166 ;  /* 0x000000ffffa47224 */ /* 0x000fc800078e00a6 */
[----:B------:R1:W2:Y:S01]  /*10fc0*/  MUFU.TANH R37, R24 ;  /* 0x0000001800257308 */ /* 0x0002a20000002400 */
[----:B------:R-:W-:Y:S01]  /*10fd0*/  IMAD.MOV.U32 R166, RZ, RZ, R59 ;  /* 0x000000ffffa67224 */ /* 0x000fe200078e003b */
[----:B------:R-:W-:Y:S01]  /*10fe0*/  MOV R163, R164 ;  /* 0x000000a400a37202 */ /* 0x000fe20000000f00 */
[----:B------:R-:W-:Y:S02]  /*10ff0*/  IMAD.MOV.U32 R164, RZ, RZ, R167 ;  /* 0x000000ffffa47224 */ /* 0x000fe400078e00a7 */
[----:B------:R-:W-:Y:S02]  /*11000*/  IMAD.MOV.U32 R167, RZ, RZ, R147 ;  /* 0x000000ffffa77224 */ /* 0x000fe400078e0093 */
[----:B-1----:R-:W-:-:S04]  /*11010*/  FMUL.FTZ R24, R61, c[0x0][0x2ec] ;  /* 0x0000bb003d187a20 */ /* 0x002fc80000410000 */
[----:B------:R1:W-:Y:S02]  /*11020*/  MUFU.TANH R61, R24 ;  /* 0x00000018003d7308 */ /* 0x0003e40000002400 */
[----:B-1----:R-:W-:Y:S02]  /*11030*/  FMUL.FTZ R24, R155, c[0x0][0x2ec] ;  /* 0x0000bb009b187a20 */ /* 0x002fe40000410000 */
[----:B------:R-:W-:-:S04]  /*11040*/  IMAD.MOV.U32 R155, RZ, RZ, R170 ;  /* 0x000000ffff9b7224 */ /* 0x000fc800078e00aa */
[----:B------:R1:W3:Y:S01]  /*11050*/  MUFU.TANH R36, R24 ;  /* 0x0000001800247308 */ /* 0x0002e20000002400 */
[----:B------:R-:W-:Y:S02]  /*11060*/  IMAD.MOV.U32 R170, RZ, RZ, R60 ;  /* 0x000000ffffaa7224 */ /* 0x000fe400078e003c */
[----:B-1----:R-:W-:Y:S02]  /*11070*/  FMUL.FTZ R24, R165, c[0x0][0x2ec] ;  /* 0x0000bb00a5187a20 */ /* 0x002fe40000410000 */
[----:B------:R-:W-:-:S03]  /*11080*/  IMAD.MOV.U32 R165, RZ, RZ, R153 ;  /* 0x000000ffffa57224 */ /* 0x000fc600078e0099 */
[----:B------:R1:W-:Y:S01]  /*11090*/  MUFU.TANH R60, R24 ;  /* 0x00000018003c7308 */ /* 0x0003e20000002400 */
[----:B------:R-:W-:Y:S02]  /*110a0*/  IMAD.MOV.U32 R153, RZ, RZ, R56 ;  /* 0x000000ffff997224 */ /* 0x000fe400078e0038 */
[----:B------:R-:W-:-:S05]  /*110b0*/  IMAD.MOV.U32 R162, RZ, RZ, R165 ;  /* 0x000000ffffa27224 */ /* 0x000fca00078e00a5 */
[----:B------:R4:W-:Y:S01]  /*110c0*/  MUFU.TANH R56, R25 ;  /* 0x0000001900387308 */ /* 0x0009e20000002400 */
[----:B-1----:R-:W-:-:S07]  /*110d0*/  FMUL.FTZ R24, R240, c[0x0][0x2ec] ;  /* 0x0000bb00f0187a20 */ /* 0x002fce0000410000 */
[----:B------:R1:W5:Y:S01]  /*110e0*/  MUFU.TANH R59, R24 ;  /* 0x00000018003b7308 */ /* 0x0003620000002400 */
[----:B----4-:R-:W-:Y:S02]  /*110f0*/  FMUL.FTZ R25, R161, c[0x0][0x2ec] ;  /* 0x0000bb00a1197a20 */ /* 0x010fe40000410000 */
[----:B------:R-:W-:-:S05]  /*11100*/  IMAD.MOV.U32 R161, RZ, RZ, R78 ;  /* 0x000000ffffa17224 */ /* 0x000fca00078e004e */
[----:B------:R4:W-:Y:S01]  /*11110*/  MUFU.TANH R29, R25 ;  /* 0x00000019001d7308 */ /* 0x0009e20000002400 */
[----:B------:R-:W-:Y:S02]  /*11120*/  IMAD.MOV.U32 R78, RZ, RZ, R155 ;  /* 0x000000ffff4e7224 */ /* 0x000fe400078e009b */
[----:B------:R-:W-:Y:S01]  /*11130*/  IMAD.MOV.U32 R155, RZ, RZ, R152 ;  /* 0x000000ffff9b7224 */ /* 0x000fe200078e0098 */
[----:B------:R-:W-:Y:S01]  /*11140*/  FSEL R152, R11, -INF , !P2 ;  /* 0xff8000000b987808 */ /* 0x000fe20005000000 */
[----:B--2---:R-:W-:Y:S01]  /*11150*/  FFMA.FTZ R11, R159, -UR20, R37 ;  /* 0x800000149f0b7c23 */ /* 0x004fe20008010025 */
[----:B------:R-:W-:Y:S01]  /*11160*/  ISETP.GE.AND P2, PT, R10, R213, PT ;  /* 0x000000d50a00720c */ /* 0x000fe20003f46270 */
[----:B-1----:R-:W-:-:S04]  /*11170*/  FMUL.FTZ R24, R241, c[0x0][0x2ec] ;  /* 0x0000bb00f1187a20 */ /* 0x002fc80000410000 */
[----:B------:R1:W-:Y:S01]  /*11180*/  MUFU.TANH R71, R24 ;  /* 0x0000001800477308 */ /* 0x0003e20000002400 */
[----:B----4-:R-:W-:-:S07]  /*11190*/  FFMA.FTZ R25, R65, -UR20, R31 ;  /* 0x8000001441197c23 */ /* 0x010fce000801001f */
[----:B------:R2:W-:Y:S01]  /*111a0*/  MUFU.TANH R65, R27 ;  /* 0x0000001b00417308 */ /* 0x0005e20000002400 */
[----:B------:R-:W-:Y:S01]  /*111b0*/  FSEL R184, R25, -INF , !P5 ;  /* 0xff80000019b87808 */ /* 0x000fe20006800000 */
[----:B------:R-:W-:Y:S01]  /*111c0*/  FFMA.FTZ R25, R151, -UR20, R58 ;  /* 0x8000001497197c23 */ /* 0x000fe2000801003a */
[----:B------:R-:W-:Y:S02]  /*111d0*/  ISETP.LT.OR P5, PT, R10, R208, P2 ;  /* 0x000000d00a00720c */ /* 0x000fe400017a1670 */
[----:B------:R-:W-:Y:S01]  /*111e0*/  ISETP.GE.AND P2, PT, R9, R213, PT ;  /* 0x000000d50900720c */ /* 0x000fe20003f46270 */
[----:B-1----:R-:W-:-:S04]  /*111f0*/  FMUL.FTZ R24, R243, c[0x0][0x2ec] ;  /* 0x0000bb00f3187a20 */ /* 0x002fc80000410000 */
[----:B------:R1:W4:Y:S01]  /*11200*/  MUFU.TANH R67, R24 ;  /* 0x0000001800437308 */ /* 0x0003220000002400 */
[----:B--2---:R-:W-:Y:S02]  /*11210*/  FMUL.FTZ R27, R163, c[0x0][0x2ec] ;  /* 0x0000bb00a31b7a20 */ /* 0x004fe40000410000 */
[----:B------:R-:W-:Y:S02]  /*11220*/  IMAD.MOV.U32 R163, RZ, RZ, R162 ;  /* 0x000000ffffa37224 */ /* 0x000fe400078e00a2 */
[----:B------:R-:W-:-:S03]  /*11230*/  IMAD.MOV.U32 R162, RZ, RZ, R155 ;  /* 0x000000ffffa27224 */ /* 0x000fc600078e009b */
[----:B------:R2:W2:Y:S01]  /*11240*/  MUFU.TANH R30, R27 ;  /* 0x0000001b001e7308 */ /* 0x0004a20000002400 */
[----:B------:R-:W-:Y:S02]  /*11250*/  IMAD.MOV.U32 R155, RZ, RZ, R167 ;  /* 0x000000ffff9b7224 */ /* 0x000fe400078e00a7 */
[----:B------:R-:W-:Y:S02]  /*11260*/  IMAD.MOV.U32 R167, RZ, RZ, R153 ;  /* 0x000000ffffa77224 */ /* 0x000fe400078e0099 */
[----:B------:R-:W-:Y:S02]  /*11270*/  IMAD.MOV.U32 R153, RZ, RZ, R166 ;  /* 0x000000ffff997224 */ /* 0x000fe400078e00a6 */
[----:B-1----:R-:W-:Y:S02]  /*11280*/  FFMA.FTZ R24, R238, -UR20, R26 ;  /* 0x80000014ee187c23 */ /* 0x002fe4000801001a */
[----:B------:R-:W-:Y:S02]  /*11290*/  FFMA.FTZ R26, R178, -UR20, R32 ;  /* 0x80000014b21a7c23 */ /* 0x000fe40008010020 */
[----:B------:R-:W-:Y:S01]  /*112a0*/  IMAD.MOV.U32 R166, RZ, RZ, R171 ;  /* 0x000000ffffa67224 */ /* 0x000fe200078e00ab */
[----:B------:R-:W-:Y:S01]  /*112b0*/  FSEL R147, R24, -INF , !P4 ;  /* 0xff80000018937808 */ /* 0x000fe20006000000 */
[----:B------:R-:W-:Y:S01]  /*112c0*/  FMUL.FTZ R24, R161, c[0x0][0x2ec] ;  /* 0x0000bb00a1187a20 */ /* 0x000fe20000410000 */
[----:B------:R-:W-:Y:S01]  /*112d0*/  ISETP.GE.AND P4, PT, R10, R214, PT ;  /* 0x000000d60a00720c */ /* 0x000fe20003f86270 */
[----:B------:R-:W-:Y:S01]  /*112e0*/  IMAD.MOV.U32 R171, RZ, RZ, R146 ;  /* 0x000000ffffab7224 */ /* 0x000fe200078e0092 */
[----:B------:R-:W-:Y:S01]  /*112f0*/  FSEL R165, R26, -INF , !P6 ;  /* 0xff8000001aa57808 */ /* 0x000fe20007000000 */
[----:B------:R-:W-:Y:S01]  /*11300*/  FMUL.FTZ R26, R77, c[0x0][0x2ec] ;  /* 0x0000bb004d1a7a20 */ /* 0x000fe20000410000 */
[----:B------:R-:W-:Y:S01]  /*11310*/  ISETP.LT.OR P6, PT, R10, R206, P4 ;  /* 0x000000ce0a00720c */ /* 0x000fe200027c1670 */
[----:B---3--:R-:W-:Y:S01]  /*11320*/  FFMA.FTZ R10, R157, -UR20, R36 ;  /* 0x800000149d0a7c23 */ /* 0x008fe20008010024 */
[C---:B------:R-:W-:Y:S01]  /*11330*/  LOP3.LUT P4, RZ, R0.reuse, 0x2, RZ, 0xc0, !PT ;  /* 0x0000000200ff7812 */ /* 0x040fe2000788c0ff */
[----:B------:R1:W3:Y:S01]  /*11340*/  MUFU.TANH R32, R24 ;  /* 0x0000001800207308 */ /* 0x0002e20000002400 */
[----:B------:R-:W-:Y:S01]  /*11350*/  LOP3.LUT R0, R0, 0xfffffff7, RZ, 0xc0, !PT ;  /* 0xfffffff700007812 */ /* 0x000fe200078ec0ff */
[----:B------:R-:W-:Y:S01]  /*11360*/  IMAD.MOV.U32 R243, RZ, RZ, R171 ;  /* 0x000000fffff37224 */ /* 0x000fe200078e00ab */
[----:B------:R-:W-:Y:S01]  /*11370*/  FSEL R146, R11, -INF , !P4 ;  /* 0xff8000000b927808 */ /* 0x000fe20006000000 */
[----:B------:R-:W-:Y:S01]  /*11380*/  FMUL.FTZ R11, R163, c[0x0][0x2ec] ;  /* 0x0000bb00a30b7a20 */ /* 0x000fe20000410000 */
[----:B------:R-:W-:Y:S01]  /*11390*/  @P1 LOP3.LUT R0, R0, 0x8, RZ, 0xfc, !PT ;  /* 0x0000000800001812 */ /* 0x000fe200078efcff */
[----:B------:R-:W-:Y:S01]  /*113a0*/  IMAD.MOV.U32 R171, RZ, RZ, R229 ;  /* 0x000000ffffab7224 */ /* 0x000fe200078e00e5 */
[C---:B------:R-:W-:Y:S01]  /*113b0*/  ISETP.GE.AND P1, PT, R9.reuse, R212, PT ;  /* 0x000000d40900720c */ /* 0x040fe20003f26270 */
[----:B------:R3:W3:Y:S01]  /*113c0*/  MUFU.TANH R77, R26 ;  /* 0x0000001a004d7308 */ /* 0x0006e20000002400 */
[----:B------:R-:W-:Y:S01]  /*113d0*/  LOP3.LUT R0, R0, 0xfffffffb, RZ, 0xc0, !PT ;  /* 0xfffffffb00007812 */ /* 0x000fe200078ec0ff */
[----:B------:R-:W-:Y:S01]  /*113e0*/  IMAD.MOV.U32 R229, RZ, RZ, R144 ;  /* 0x000000ffffe57224 */ /* 0x000fe200078e0090 */
[C---:B------:R-:W-:Y:S01]  /*113f0*/  ISETP.LT.OR P1, PT, R9.reuse, R204, P1 ;  /* 0x000000cc0900720c */ /* 0x040fe20000f21670 */
[----:B--2---:R-:W-:Y:S01]  /*11400*/  IMAD.MOV.U32 R27, RZ, RZ, R232 ;  /* 0x000000ffff1b7224 */ /* 0x004fe200078e00e8 */
[C---:B------:R-:W-:Y:S01]  /*11410*/  ISETP.GE.AND P4, PT, R9.reuse, R214, PT ;  /* 0x000000d60900720c */ /* 0x040fe20003f86270 */
[----:B------:R-:W-:Y:S01]  /*11420*/  IMAD.MOV.U32 R240, RZ, RZ, R167 ;  /* 0x000000fffff07224 */ /* 0x000fe200078e00a7 */
[----:B------:R-:W-:Y:S01]  /*11430*/  @P0 LOP3.LUT R0, R0, 0x4, RZ, 0xfc, !PT ;  /* 0x0000000400000812 */ /* 0x000fe200078efcff */
[----:B-1----:R-:W-:Y:S01]  /*11440*/  FFMA.FTZ R24, R150, -UR20, R57 ;  /* 0x8000001496187c23 */ /* 0x002fe20008010039 */
[----:B------:R-:W-:Y:S01]  /*11450*/  FSEL R151, R10, -INF , !P3 ;  /* 0xff8000000a977808 */ /* 0x000fe20005800000 */
[----:B------:R-:W-:Y:S01]  /*11460*/  FFMA.FTZ R10, R182, -UR20, R61 ;  /* 0x80000014b60a7c23 */ /* 0x000fe2000801003d */
[----:B------:R-:W-:Y:S01]  /*11470*/  ISETP.GE.AND P0, PT, R9, R211, PT ;  /* 0x000000d30900720c */ /* 0x000fe20003f06270 */
[----:B------:R1:W-:Y:S01]  /*11480*/  MUFU.TANH R33, R11 ;  /* 0x0000000b00217308 */ /* 0x0003e20000002400 */
[----:B------:R-:W-:Y:S01]  /*11490*/  FSEL R178, R24, -INF , !P5 ;  /* 0xff80000018b27808 */ /* 0x000fe20006800000 */
[----:B-----5:R-:W-:Y:S01]  /*114a0*/  FFMA.FTZ R24, R179, -UR20, R59 ;  /* 0x80000014b3187c23 */ /* 0x020fe2000801003b */
[----:B------:R-:W-:Y:S01]  /*114b0*/  ISETP.LT.OR P5, PT, R9, R208, P2 ;  /* 0x000000d00900720c */ /* 0x000fe200017a1670 */
[----:B---3--:R-:W-:Y:S01]  /*114c0*/  FMUL.FTZ R26, R78, c[0x0][0x2ec] ;  /* 0x0000bb004e1a7a20 */ /* 0x008fe20000410000 */
[----:B------:R-:W-:Y:S01]  /*114d0*/  LOP3.LUT P2, RZ, R0, 0x4, RZ, 0xc0, !PT ;  /* 0x0000000400ff7812 */ /* 0x000fe2000784c0ff */
[----:B------:R-:W-:Y:S01]  /*114e0*/  IMAD.MOV.U32 R78, RZ, RZ, R164 ;  /* 0x000000ffff4e7224 */ /* 0x000fe200078e00a4 */
[----:B------:R-:W-:Y:S01]  /*114f0*/  FSEL R164, R25, -INF , !P6 ;  /* 0xff80000019a47808 */ /* 0x000fe20007000000 */
[----:B------:R2:W3:Y:S01]  /*11500*/  MUFU.TANH R57, R26 ;  /* 0x0000001a00397308 */ /* 0x0004e20000002400 */
[C---:B------:R-:W-:Y:S01]  /*11510*/  ISETP.LT.OR P6, PT, R9.reuse, R206, P4 ;  /* 0x000000ce0900720c */ /* 0x040fe200027c1670 */
[----:B------:R-:W-:Y:S01]  /*11520*/  FMUL.FTZ R25, R78, c[0x0][0x2ec] ;  /* 0x0000bb004e197a20 */ /* 0x000fe20000410000 */
[C---:B------:R-:W-:Y:S01]  /*11530*/  LOP3.LUT P4, RZ, R0.reuse, 0x8, RZ, 0xc0, !PT ;  /* 0x0000000800ff7812 */ /* 0x040fe2000788c0ff */
[----:B------:R-:W-:Y:S01]  /*11540*/  IMAD.MOV.U32 R241, RZ, RZ, R153 ;  /* 0x000000fffff17224 */ /* 0x000fe200078e0099 */
[----:B------:R-:W-:Y:S01]  /*11550*/  ISETP.LT.OR P3, PT, R9, R203, P0 ;  /* 0x000000cb0900720c */ /* 0x000fe20000761670 */
[----:B------:R-:W-:Y:S01]  /*11560*/  FFMA.FTZ R9, R181, -UR20, R60 ;  /* 0x80000014b5097c23 */ /* 0x000fe2000801003c */
[----:B------:R-:W-:Y:S01]  /*11570*/  LOP3.LUT R0, R0, 0xfffffffd, RZ, 0xc0, !PT ;  /* 0xfffffffd00007812 */ /* 0x000fe200078ec0ff */
[----:B-1----:R-:W-:Y:S01]  /*11580*/  FFMA.FTZ R11, R177, -UR20, R56 ;  /* 0x80000014b10b7c23 */ /* 0x002fe20008010038 */
[----:B------:R-:W-:Y:S01]  /*11590*/  FSEL R144, R10, -INF , !P4 ;  /* 0xff8000000a907808 */ /* 0x000fe20006000000 */
[----:B------:R1:W-:Y:S01]  /*115a0*/  MUFU.TANH R58, R25 ;  /* 0x00000019003a7308 */ /* 0x0003e20000002400 */
[----:B------:R-:W-:Y:S01]  /*115b0*/  ISETP.GE.AND P4, PT, R8, R214, PT ;  /* 0x000000d60800720c */ /* 0x000fe20003f86270 */
[----:B----4-:R-:W-:Y:S01]  /*115c0*/  FFMA.FTZ R10, R183, -UR20, R67 ;  /* 0x80000014b70a7c23 */ /* 0x010fe20008010043 */
[----:B------:R-:W-:Y:S01]  /*115d0*/  @P1 LOP3.LUT R0, R0, 0x2, RZ, 0xfc, !PT ;  /* 0x0000000200001812 */ /* 0x000fe200078efcff */
[----:B------:R-:W-:Y:S01]  /*115e0*/  IMAD.MOV.U32 R242, RZ, RZ, R166 ;  /* 0x000000fffff27224 */ /* 0x000fe200078e00a6 */
[----:B------:R-:W-:Y:S01]  /*115f0*/  FSEL R150, R9, -INF , !P2 ;  /* 0xff80000009967808 */ /* 0x000fe20005000000 */
[----:B------:R-:W-:Y:S01]  /*11600*/  FFMA.FTZ R9, R220, -UR20, R29 ;  /* 0x80000014dc097c23 */ /* 0x000fe2000801001d */
[----:B------:R-:W-:Y:S01]  /*11610*/  FSEL R161, R24, -INF , !P6 ;  /* 0xff80000018a17808 */ /* 0x000fe20007000000 */
[----:B--2---:R-:W-:Y:S01]  /*11620*/  FMUL.FTZ R26, R162, c[0x0][0x2ec] ;  /* 0x0000bb00a21a7a20 */ /* 0x004fe20000410000 */
[----:B------:R-:W-:-:S02]  /*11630*/  ISETP.GE.AND P1, PT, R8, R212, PT ;  /* 0x000000d40800720c */ /* 0x000fc40003f26270 */
[C---:B------:R-:W-:Y:S01]  /*11640*/  ISETP.GE.AND P0, PT, R8.reuse, R211, PT ;  /* 0x000000d30800720c */ /* 0x040fe20003f06270 */
[----:B------:R2:W-:Y:S01]  /*11650*/  MUFU.TANH R31, R26 ;  /* 0x0000001a001f7308 */ /* 0x0005e20000002400 */
[C---:B------:R-:W-:Y:S01]  /*11660*/  ISETP.LT.OR P6, PT, R8.reuse, R206, P4 ;  /* 0x000000ce0800720c */ /* 0x040fe200027c1670 */
[----:B------:R-:W-:Y:S01]  /*11670*/  HMMA.16816.F32 R16, R16, R34, R240 ;  /* 0x000000221010723c */ /* 0x000fe200000018f0 */
[----:B------:R-:W-:Y:S01]  /*11680*/  ISETP.GE.AND P2, PT, R8, R213, PT ;  /* 0x000000d50800720c */ /* 0x000fe20003f46270 */
[----:B-1----:R-:W-:Y:S01]  /*11690*/  FMUL.FTZ R25, R155, c[0x0][0x2ec] ;  /* 0x0000bb009b197a20 */ /* 0x002fe20000410000 */
[----:B------:R-:W-:Y:S02]  /*116a0*/  LOP3.LUT P4, RZ, R0, 0x2, RZ, 0xc0, !PT ;  /* 0x0000000200ff7812 */ /* 0x000fe4000788c0ff */
[----:B------:R-:W-:Y:S01]  /*116b0*/  FSEL R225, R11, -INF , !P5 ;  /* 0xff8000000be17808 */ /* 0x000fe20006800000 */
[----:B------:R-:W-:Y:S01]  /*116c0*/  FFMA.FTZ R11, R185, -UR20, R71 ;  /* 0x80000014b90b7c23 */ /* 0x000fe20008010047 */
[C---:B------:R-:W-:Y:S01]  /*116d0*/  ISETP.LT.OR P1, PT, R8.reuse, R204, P1 ;  /* 0x000000cc0800720c */ /* 0x040fe20000f21670 */
[----:B------:R1:W-:Y:S01]  /*116e0*/  MUFU.TANH R37, R25 ;  /* 0x0000001900257308 */ /* 0x0003e20000002400 */
[----:B------:R-:W-:-:S02]  /*116f0*/  ISETP.LT.OR P0, PT, R8, R203, P0 ;  /* 0x000000cb0800720c */ /* 0x000fc40000701670 */
[----:B------:R-:W-:Y:S01]  /*11700*/  ISETP.LT.OR P5, PT, R8, R208, P2 ;  /* 0x000000d00800720c */ /* 0x000fe200017a1670 */
[----:B------:R-:W-:Y:S01]  /*11710*/  FFMA.FTZ R8, R186, -UR20, R28 ;  /* 0x80000014ba087c23 */ /* 0x000fe2000801001c */
[----:B------:R-:W-:Y:S01]  /*11720*/  FSEL R177, R9, -INF , !P4 ;  /* 0xff80000009b17808 */ /* 0x000fe20006000000 */
[----:B--2---:R-:W-:Y:S01]  /*11730*/  FMUL.FTZ R26, R170, c[0x0][0x2ec] ;  /* 0x0000bb00aa1a7a20 */ /* 0x004fe20000410000 */
[----:B------:R-:W-:Y:S01]  /*11740*/  ISETP.GE.AND P4, PT, R7, R214, PT ;  /* 0x000000d60700720c */ /* 0x000fe20003f86270 */
[----:B------:R-:W-:Y:S01]  /*11750*/  FFMA.FTZ R9, R221, -UR20, R30 ;  /* 0x80000014dd097c23 */ /* 0x000fe2000801001e */
[----:B------:R-:W-:Y:S01]  /*11760*/  ISETP.GE.AND P2, PT, R7, R213, PT ;  /* 0x000000d50700720c */ /* 0x000fe20003f46270 */
[----:B------:R2:W4:Y:S01]  /*11770*/  MUFU.TANH R36, R26 ;  /* 0x0000001a00247308 */ /* 0x0005220000002400 */
[----:B------:R-:W-:Y:S02]  /*11780*/  P2R R24, PR, RZ, 0x1 ;  /* 0x00000001ff187803 */ /* 0x000fe40000000000 */
[----:B------:R-:W-:-:S02]  /*11790*/  FSEL R170, R11, -INF , !P6 ;  /* 0xff8000000baa7808 */ /* 0x000fc40007000000 */
[----:B------:R-:W-:Y:S01]  /*117a0*/  FSEL R224, R10, -INF , !P5 ;  /* 0xff8000000ae07808 */ /* 0x000fe20006800000 */
[----:B------:R-:W-:Y:S01]  /*117b0*/  FFMA.FTZ R10, R222, -UR20, R32 ;  /* 0x80000014de0a7c23 */ /* 0x000fe20008010020 */
[----:B-1----:R-:W-:Y:S01]  /*117c0*/  P2R R25, PR, RZ, 0x2 ;  /* 0x00000002ff197803 */ /* 0x002fe20000000000 */
[----:B------:R-:W-:Y:S01]  /*117d0*/  FMUL.FTZ R18, R18, c[0x0][0x2ec] ;  /* 0x0000bb0012127a20 */ /* 0x000fe20000410000 */
[C---:B------:R-:W-:Y:S01]  /*117e0*/  ISETP.LT.OR P6, PT, R7.reuse, R206, P4 ;  /* 0x000000ce0700720c */ /* 0x040fe200027c1670 */
[----:B------:R-:W-:Y:S01]  /*117f0*/  FMUL.FTZ R16, R16, c[0x0][0x2ec] ;  /* 0x0000bb0010107a20 */ /* 0x000fe20000410000 */
[----:B------:R-:W-:Y:S01]  /*11800*/  ISETP.LT.OR P5, PT, R7, R208, P2 ;  /* 0x000000d00700720c */ /* 0x000fe200017a1670 */
[----:B------:R-:W-:Y:S01]  /*11810*/  FMUL.FTZ R17, R17, c[0x0][0x2ec] ;  /* 0x0000bb0011117a20 */ /* 0x000fe20000410000 */
[----:B------:R-:W-:Y:S01]  /*11820*/  ISETP.NE.AND P4, PT, R25, RZ, PT ;  /* 0x000000ff1900720c */ /* 0x000fe20003f85270 */
[----:B------:R-:W-:Y:S01]  /*11830*/  IMAD.MOV.U32 R25, RZ, RZ, R231 ;  /* 0x000000ffff197224 */ /* 0x000fe200078e00e7 */
[----:B------:R-:W-:Y:S01]  /*11840*/  ISETP.NE.AND P2, PT, R24, RZ, PT ;  /* 0x000000ff1800720c */ /* 0x000fe20003f45270 */
[----:B------:R-:W-:Y:S01]  /*11850*/  IMAD.MOV.U32 R24, RZ, RZ, R229 ;  /* 0x000000ffff187224 */ /* 0x000fe200078e00e5 */
[C---:B------:R-:W-:Y:S01]  /*11860*/  ISETP.GE.AND P1, PT, R7.reuse, R212, PT ;  /* 0x000000d40700720c */ /* 0x040fe20003f26270 */
[----:B--2---:R-:W-:Y:S01]  /*11870*/  IMAD.MOV.U32 R26, RZ, RZ, R230 ;  /* 0x000000ffff1a7224 */ /* 0x004fe200078e00e6 */
[----:B------:R-:W-:Y:S01]  /*11880*/  ISETP.GE.AND P0, PT, R7, R211, PT ;  /* 0x000000d30700720c */ /* 0x000fe20003f06270 */
[----:B------:R-:W-:Y:S01]  /*11890*/  MUFU.TANH R18, R18 ;  /* 0x0000001200127308 */ /* 0x000fe20000002400 */
[----:B------:R-:W-:Y:S01]  /*118a0*/  FSEL R186, R8, -INF , !P3 ;  /* 0xff80000008ba7808 */ /* 0x000fe20005800000 */
[----:B------:R-:W-:Y:S01]  /*118b0*/  FMUL.FTZ R8, R171, c[0x0][0x2ec] ;  /* 0x0000bb00ab087a20 */ /* 0x000fe20000410000 */
[----:B------:R-:W-:Y:S01]  /*118c0*/  ISETP.LT.OR P1, PT, R7, R204, P1 ;  /* 0x000000cc0700720c */ /* 0x000fe20000f21670 */
[----:B------:R-:W-:Y:S01]  /*118d0*/  FMUL.FTZ R19, R19, c[0x0][0x2ec] ;  /* 0x0000bb0013137a20 */ /* 0x000fe20000410000 */
[----:B------:R-:W-:Y:S01]  /*118e0*/  HMMA.16816.F32 R20, R20, R218, R24 ;  /* 0x000000da1414723c */ /* 0x000fe20000001818 */
[----:B------:R-:W-:Y:S01]  /*118f0*/  ISETP.LT.OR P3, PT, R7, R203, P0 ;  /* 0x000000cb0700720c */ /* 0x000fe20000761670 */
[----:B------:R-:W-:Y:S01]  /*11900*/  FMUL.FTZ R7, R252, c[0x0][0x2ec] ;  /* 0x0000bb00fc077a20 */ /* 0x000fe20000410000 */
[----:B------:R1:W-:Y:S01]  /*11910*/  MUFU.TANH R56, R8 ;  /* 0x0000000800387308 */ /* 0x0003e20000002400 */
[----:B------:R-:W-:-:S02]  /*11920*/  P2R R11, PR, RZ, 0x2 ;  /* 0x00000002ff0b7803 */ /* 0x000fc40000000000 */
[----:B------:R-:W-:Y:S01]  /*11930*/  ISETP.GE.AND P1, PT, R6, R212, PT ;  /* 0x000000d40600720c */ /* 0x000fe20003f26270 */
[----:B------:R-:W-:Y:S01]  /*11940*/  FMUL.FTZ R25, R244, c[0x0][0x2ec] ;  /* 0x0000bb00f4197a20 */ /* 0x000fe20000410000 */
[----:B------:R-:W-:Y:S01]  /*11950*/  ISETP.GE.AND P0, PT, R6, R211, PT ;  /* 0x000000d30600720c */ /* 0x000fe20003f06270 */
[----:B------:R-:W-:Y:S01]  /*11960*/  FMUL.FTZ R24, R251, c[0x0][0x2ec] ;  /* 0x0000bb00fb187a20 */ /* 0x000fe20000410000 */
[----:B------:R-:W-:Y:S01]  /*11970*/  FSEL R159, R10, -INF , !P6 ;  /* 0xff8000000a9f7808 */ /* 0x000fe20007000000 */
[----:B------:R2:W5:Y:S01]  /*11980*/  MUFU.TANH R27, R7 ;  /* 0x00000007001b7308 */ /* 0x0005620000002400 */
[----:B------:R-:W-:Y:S01]  /*11990*/  FSEL R221, R9, -INF , !P5 ;  /* 0xff80000009dd7808 */ /* 0x000fe20006800000 */
[----:B------:R-:W-:Y:S01]  /*119a0*/  FFMA.FTZ R9, R73, -UR20, R77 ;  /* 0x8000001449097c23 */ /* 0x000fe2000801004d */
[C---:B------:R-:W-:Y:S02]  /*119b0*/  ISETP.LT.OR P1, PT, R6.reuse, R204, P1 ;  /* 0x000000cc0600720c */ /* 0x040fe40000f21670 */
[----:B------:R-:W-:Y:S01]  /*119c0*/  ISETP.LT.OR P0, PT, R6, R203, P0 ;  /* 0x000000cb0600720c */ /* 0x000fe20000701670 */
[----:B-1----:R-:W-:-:S02]  /*119d0*/  FFMA.FTZ R8, R237, -UR20, R70 ;  /* 0x80000014ed087c23 */ /* 0x002fc40008010046 */
[----:B------:R1:W1:Y:S01]  /*119e0*/  MUFU.TANH R29, R24 ;  /* 0x00000018001d7308 */ /* 0x0002620000002400 */
[----:B------:R-:W-:Y:S02]  /*119f0*/  P2R R10, PR, RZ, 0x1 ;  /* 0x00000001ff0a7803 */ /* 0x000fe40000000000 */
[----:B------:R-:W-:Y:S02]  /*11a00*/  ISETP.GE.AND P0, PT, R5, R211, PT ;  /* 0x000000d30500720c */ /* 0x000fe40003f06270 */
[----:B------:R-:W-:Y:S01]  /*11a10*/  HMMA.16816.F32 R12, R12, R34, R20 ;  /* 0x000000220c0c723c */ /* 0x000fe20000001814 */
[----:B------:R-:W-:Y:S01]  /*11a20*/  FSEL R172, R8, -INF , !P4 ;  /* 0xff80000008ac7808 */ /* 0x000fe20006000000 */
[----:B---3--:R-:W-:Y:S01]  /*11a30*/  FFMA.FTZ R8, R64, -UR20, R57 ;  /* 0x8000001440087c23 */ /* 0x008fe20008010039 */
[C---:B------:R-:W-:Y:S01]  /*11a40*/  ISETP.GE.AND P4, PT, R6.reuse, R214, PT ;  /* 0x000000d60600720c */ /* 0x040fe20003f86270 */
[----:B--2---:R-:W-:Y:S01]  /*11a50*/  FFMA.FTZ R7, R223, -UR20, R65 ;  /* 0x80000014df077c23 */ /* 0x004fe20008010041 */
[----:B------:R-:W-:Y:S02]  /*11a60*/  MUFU.TANH R25, R25 ;  /* 0x0000001900197308 */ /* 0x000fe40000002400 */
[----:B------:R-:W-:-:S02]  /*11a70*/  ISETP.LT.OR P6, PT, R6, R206, P4 ;  /* 0x000000ce0600720c */ /* 0x000fc400027c1670 */
[----:B------:R-:W-:Y:S01]  /*11a80*/  FSEL R182, R7, -INF , !P2 ;  /* 0xff80000007b67808 */ /* 0x000fe20005000000 */
[----:B------:R-:W-:Y:S01]  /*11a90*/  FMUL.FTZ R7, R250, c[0x0][0x2ec] ;  /* 0x0000bb00fa077a20 */ /* 0x000fe20000410000 */
[CC--:B------:R-:W-:Y:S01]  /*11aa0*/  ISETP.GE.AND P2, PT, R6.reuse, R213.reuse, PT ;  /* 0x000000d50600720c */ /* 0x0c0fe20003f46270 */
[----:B-1----:R-:W-:Y:S01]  /*11ab0*/  FMUL.FTZ R24, R239, c[0x0][0x2ec] ;  /* 0x0000bb00ef187a20 */ /* 0x002fe20000410000 */
[----:B------:R-:W-:Y:S01]  /*11ac0*/  ISETP.NE.AND P4, PT, R11, RZ, PT ;  /* 0x000000ff0b00720c */ /* 0x000fe20003f85270 */
[----:B------:R1:W2:Y:S01]  /*11ad0*/  MUFU.TANH R26, R7 ;  /* 0x00000007001a7308 */ /* 0x0002a20000002400 */
[----:B------:R-:W-:Y:S01]  /*11ae0*/  ISETP.LT.OR P5, PT, R6, R208, P2 ;  /* 0x000000d00600720c */ /* 0x000fe200017a1670 */
[----:B------:R-:W-:Y:S01]  /*11af0*/  FMUL.FTZ R6, R249, c[0x0][0x2ec] ;  /* 0x0000bb00f9067a20 */ /* 0x000fe20000410000 */
[----:B------:R-:W-:Y:S02]  /*11b00*/  P2R R11, PR, RZ, 0x2 ;  /* 0x00000002ff0b7803 */ /* 0x000fe40000000000 */
[----:B------:R-:W-:-:S02]  /*11b10*/  ISETP.GE.AND P2, PT, R5, R213, PT ;  /* 0x000000d50500720c */ /* 0x000fc40003f46270 */
[----:B------:R-:W-:Y:S01]  /*11b20*/  FSEL R181, R9, -INF , !P6 ;  /* 0xff80000009b57808 */ /* 0x000fe20007000000 */
[----:B------:R3:W-:Y:S01]  /*11b30*/  MUFU.TANH R28, R6 ;  /* 0x00000006001c7308 */ /* 0x0007e20000002400 */
[C---:B------:R-:W-:Y:S01]  /*11b40*/  ISETP.GE.AND P1, PT, R5.reuse, R212, PT ;  /* 0x000000d40500720c */ /* 0x040fe20003f26270 */
[----:B------:R-:W-:Y:S01]  /*11b50*/  FMUL.FTZ R12, R12, c[0x0][0x2ec] ;  /* 0x0000bb000c0c7a20 */ /* 0x000fe20000410000 */
[----:B------:R-:W-:Y:S01]  /*11b60*/  FSEL R219, R8, -INF , !P5 ;  /* 0xff80000008db7808 */ /* 0x000fe20006800000 */
[----:B----4-:R-:W-:Y:S01]  /*11b70*/  FFMA.FTZ R8, R50, -UR20, R36 ;  /* 0x8000001432087c23 */ /* 0x010fe20008010024 */
[----:B------:R-:W-:Y:S01]  /*11b80*/  ISETP.LT.OR P5, PT, R5, R208, P2 ;  /* 0x000000d00500720c */ /* 0x000fe200017a1670 */
[----:B------:R-:W-:Y:S01]  /*11b90*/  FMUL.FTZ R13, R13, c[0x0][0x2ec] ;  /* 0x0000bb000d0d7a20 */ /* 0x000fe20000410000 */
[----:B------:R-:W-:Y:S01]  /*11ba0*/  ISETP.LT.OR P1, PT, R5, R204, P1 ;  /* 0x000000cc0500720c */ /* 0x000fe20000f21670 */
[----:B-1----:R-:W-:Y:S01]  /*11bb0*/  FFMA.FTZ R7, R216, -UR20, R33 ;  /* 0x80000014d8077c23 */ /* 0x002fe20008010021 */
[----:B------:R-:W-:Y:S01]  /*11bc0*/  ISETP.NE.AND P2, PT, R10, RZ, PT ;  /* 0x000000ff0a00720c */ /* 0x000fe20003f45270 */
[----:B------:R-:W-:Y:S01]  /*11bd0*/  MUFU.TANH R24, R24 ;  /* 0x0000001800187308 */ /* 0x000fe20000002400 */
[----:B------:R-:W-:Y:S01]  /*11be0*/  P2R R9, PR, RZ, 0x2 ;  /* 0x00000002ff097803 */ /* 0x000fe20000000000 */
[----:B------:R-:W-:Y:S01]  /*11bf0*/  FMUL.FTZ R14, R14, c[0x0][0x2ec] ;  /* 0x0000bb000e0e7a20 */ /* 0x000fe20000410000 */
[----:B------:R-:W-:Y:S01]  /*11c00*/  FSEL R162, R7, -INF , !P4 ;  /* 0xff80000007a27808 */ /* 0x000fe20006000000 */
[----:B-----5:R-:W-:Y:S01]  /*11c10*/  FFMA.FTZ R7, R46, -UR20, R27 ;  /* 0x800000142e077c23 */ /* 0x020fe2000801001b */
[C---:B------:R-:W-:Y:S01]  /*11c20*/  ISETP.GE.AND P4, PT, R5.reuse, R214, PT ;  /* 0x000000d60500720c */ /* 0x040fe20003f86270 */
[----:B---3--:R-:W-:Y:S01]  /*11c30*/  FFMA.FTZ R6, R180, -UR20, R31 ;  /* 0x80000014b4067c23 */ /* 0x008fe2000801001f */
[----:B------:R-:W-:Y:S01]  /*11c40*/  ISETP.GE.AND P1, PT, R4, R212, PT ;  /* 0x000000d40400720c */ /* 0x000fe20003f26270 */
[----:B------:R-:W1:Y:S01]  /*11c50*/  MUFU.TANH R16, R16 ;  /* 0x0000001000107308 */ /* 0x000e620000002400 */
[----:B------:R-:W-:-:S02]  /*11c60*/  ISETP.LT.OR P6, PT, R5, R206, P4 ;  /* 0x000000ce0500720c */ /* 0x000fc400027c1670 */
[----:B------:R-:W-:Y:S01]  /*11c70*/  FSEL R174, R6, -INF , !P3 ;  /* 0xff80000006ae7808 */ /* 0x000fe20005800000 */
[----:B------:R-:W-:Y:S01]  /*11c80*/  FFMA.FTZ R6, R55, -UR20, R58 ;  /* 0x8000001437067c23 */ /* 0x000fe2000801003a */
[----:B------:R-:W-:Y:S02]  /*11c90*/  ISETP.NE.AND P4, PT, R11, RZ, PT ;  /* 0x000000ff0b00720c */ /* 0x000fe40003f85270 */
[----:B------:R-:W-:Y:S01]  /*11ca0*/  ISETP.LT.OR P3, PT, R5, R203, P0 ;  /* 0x000000cb0500720c */ /* 0x000fe20000761670 */
[----:B------:R-:W-:Y:S01]  /*11cb0*/  FFMA.FTZ R5, R54, -UR20, R37 ;  /* 0x8000001436057c23 */ /* 0x000fe20008010025 */
[----:B------:R-:W-:Y:S01]  /*11cc0*/  FSEL R153, R6, -INF , !P4 ;  /* 0xff80000006997808 */ /* 0x000fe20006000000 */
[----:B------:R-:W-:Y:S01]  /*11cd0*/  FFMA.FTZ R6, R45, -UR20, R29 ;  /* 0x800000142d067c23 */ /* 0x000fe2000801001d */
[----:B------:R-:W-:Y:S01]  /*11ce0*/  ISETP.GE.AND P4, PT, R4, R214, PT ;  /* 0x000000d60400720c */ /* 0x000fe20003f86270 */
[----:B------:R-:W-:Y:S01]  /*11cf0*/  MUFU.TANH R12, R12 ;  /* 0x0000000c000c7308 */ /* 0x000fe20000002400 */
[----:B------:R-:W-:Y:S01]  /*11d00*/  FSEL R160, R5, -INF , !P2 ;  /* 0xff80000005a07808 */ /* 0x000fe20005000000 */
[----:B--2---:R-:W-:Y:S01]  /*11d10*/  FFMA.FTZ R5, R53, -UR20, R26 ;  /* 0x8000001435057c23 */ /* 0x004fe2000801001a */
[----:B------:R-:W-:-:S02]  /*11d20*/  FSEL R166, R8, -INF , !P6 ;  /* 0xff80000008a67808 */ /* 0x000fc40007000000 */
[C---:B------:R-:W-:Y:S02]  /*11d30*/  ISETP.GE.AND P2, PT, R4.reuse, R213, PT ;  /* 0x000000d50400720c */ /* 0x040fe40003f46270 */
[C---:B------:R-:W-:Y:S01]  /*11d40*/  ISETP.GE.AND P0, PT, R4.reuse, R211, PT ;  /* 0x000000d30400720c */ /* 0x040fe20003f06270 */
[----:B------:R-:W-:Y:S01]  /*11d50*/  MUFU.TANH R17, R17 ;  /* 0x0000001100117308 */ /* 0x000fe20000002400 */
[C---:B------:R-:W-:Y:S02]  /*11d60*/  ISETP.LT.OR P6, PT, R4.reuse, R206, P4 ;  /* 0x000000ce0400720c */ /* 0x040fe400027c1670 */
[----:B------:R-:W-:Y:S02]  /*11d70*/  ISETP.NE.AND P4, PT, R9, RZ, PT ;  /* 0x000000ff0900720c */ /* 0x000fe40003f85270 */
[----:B------:R-:W-:Y:S01]  /*11d80*/  FSEL R223, R7, -INF , !P5 ;  /* 0xff80000007df7808 */ /* 0x000fe20006800000 */
[----:B------:R-:W-:Y:S01]  /*11d90*/  FFMA.FTZ R7, R49, -UR20, R56 ;  /* 0x8000001431077c23 */ /* 0x000fe20008010038 */
[C---:B------:R-:W-:Y:S01]  /*11da0*/  ISETP.LT.OR P1, PT, R4.reuse, R204, P1 ;  /* 0x000000cc0400720c */ /* 0x040fe20000f21670 */
[----:B------:R-:W2:Y:S01]  /*11db0*/  MUFU.TANH R19, R19 ;  /* 0x0000001300137308 */ /* 0x000ea20000002400 */
[----:B------:R-:W-:-:S02]  /*11dc0*/  ISETP.LT.OR P5, PT, R4, R208, P2 ;  /* 0x000000d00400720c */ /* 0x000fc400017a1670 */
[----:B------:R-:W-:Y:S01]  /*11dd0*/  ISETP.LT.OR P0, PT, R4, R203, P0 ;  /* 0x000000cb0400720c */ /* 0x000fe20000701670 */
[----:B------:R-:W-:Y:S01]  /*11de0*/  FFMA.FTZ R4, R52, -UR20, R25 ;  /* 0x8000001434047c23 */ /* 0x000fe20008010019 */
[----:B------:R-:W-:Y:S01]  /*11df0*/  FSEL R183, R5, -INF , !P4 ;  /* 0xff80000005b77808 */ /* 0x000fe20006000000 */
[----:B------:R-:W-:Y:S01]  /*11e00*/  FFMA.FTZ R5, R44, -UR20, R18 ;  /* 0x800000142c057c23 */ /* 0x000fe20008010012 */
[C---:B------:R-:W-:Y:S01]  /*11e10*/  ISETP.GE.AND P4, PT, R3.reuse, R214, PT ;  /* 0x000000d60300720c */ /* 0x040fe20003f86270 */
[----:B------:R-:W-:Y:S01]  /*11e20*/  MUFU.TANH R13, R13 ;  /* 0x0000000d000d7308 */ /* 0x000fe20000002400 */
[----:B------:R-:W-:Y:S02]  /*11e30*/  P2R R9, PR, RZ, 0x2 ;  /* 0x00000002ff097803 */ /* 0x000fe40000000000 */
[C---:B------:R-:W-:Y:S02]  /*11e40*/  ISETP.GE.AND P2, PT, R3.reuse, R213, PT ;  /* 0x000000d50300720c */ /* 0x040fe40003f46270 */
[----:B------:R-:W-:-:S02]  /*11e50*/  ISETP.GE.AND P1, PT, R3, R212, PT ;  /* 0x000000d40300720c */ /* 0x000fc40003f26270 */
[----:B------:R-:W-:Y:S02]  /*11e60*/  P2R R8, PR, RZ, 0x1 ;  /* 0x00000001ff087803 */ /* 0x000fe40000000000 */
[----:B------:R-:W-:Y:S01]  /*11e70*/  FSEL R222, R6, -INF , !P5 ;  /* 0xff80000006de7808 */ /* 0x000fe20006800000 */
[----:B-1----:R-:W-:Y:S01]  /*11e80*/  FFMA.FTZ R6, R48, -UR20, R16 ;  /* 0x8000001430067c23 */ /* 0x002fe20008010010 */
[----:B------:R-:W-:Y:S01]  /*11e90*/  FSEL R216, R4, -INF , !P3 ;  /* 0xff80000004d87808 */ /* 0x000fe20005800000 */
[----:B------:R-:W-:Y:S01]  /*11ea0*/  FFMA.FTZ R4, R47, -UR20, R28 ;  /* 0x800000142f047c23 */ /* 0x000fe2000801001c */
[C---:B------:R-:W-:Y:S02]  /*11eb0*/  ISETP.GE.AND P0, PT, R3.reuse, R211, PT ;  /* 0x000000d30300720c */ /* 0x040fe40003f06270 */
[C---:B------:R-:W-:Y:S02]  /*11ec0*/  ISETP.LT.OR P5, PT, R3.reuse, R206, P4 ;  /* 0x000000ce0300720c */ /* 0x040fe400027a1670 */
[----:B------:R-:W-:-:S02]  /*11ed0*/  ISETP.LT.OR P4, PT, R3, R208, P2 ;  /* 0x000000d00300720c */ /* 0x000fc40001781670 */
[----:B------:R-:W-:Y:S02]  /*11ee0*/  ISETP.NE.AND P2, PT, R9, RZ, PT ;  /* 0x000000ff0900720c */ /* 0x000fe40003f45270 */
[C---:B------:R-:W-:Y:S02]  /*11ef0*/  ISETP.LT.OR P1, PT, R3.reuse, R204, P1 ;  /* 0x000000cc0300720c */ /* 0x040fe40000f21670 */
[----:B------:R-:W-:Y:S01]  /*11f00*/  ISETP.LT.OR P3, PT, R3, R203, P0 ;  /* 0x000000cb0300720c */ /* 0x000fe20000761670 */
[----:B------:R-:W-:Y:S01]  /*11f10*/  FFMA.FTZ R3, R51, -UR20, R24 ;  /* 0x8000001433037c23 */ /* 0x000fe20008010018 */
[----:B------:R-:W-:Y:S02]  /*11f20*/  FSEL R163, R7, -INF , !P6 ;  /* 0xff80000007a37808 */ /* 0x000fe40007000000 */
[----:B------:R-:W-:Y:S01]  /*11f30*/  ISETP.NE.AND P6, PT, R8, RZ, PT ;  /* 0x000000ff0800720c */ /* 0x000fe20003fc5270 */
[----:B------:R-:W-:Y:S01]  /*11f40*/  FMUL.FTZ R8, R15, c[0x0][0x2ec] ;  /* 0x0000bb000f087a20 */ /* 0x000fe20000410000 */
[----:B------:R-:W-:-:S02]  /*11f50*/  P2R R7, PR, RZ, 0x2 ;  /* 0x00000002ff077803 */ /* 0x000fc40000000000 */
[----:B------:R-:W-:Y:S02]  /*11f60*/  FSEL R175, R4, -INF , !P2 ;  /* 0xff80000004af7808 */ /* 0x000fe40005000000 */
[C---:B------:R-:W-:Y:S01]  /*11f70*/  ISETP.GE.AND P2, PT, R2.reuse, R214, PT ;  /* 0x000000d60200720c */ /* 0x040fe20003f46270 */
[----:B------:R-:W1:Y:S01]  /*11f80*/  MUFU.TANH R4, R14 ;  /* 0x0000000e00047308 */ /* 0x000e620000002400 */
[----:B------:R-:W-:Y:S02]  /*11f90*/  ISETP.GE.AND P1, PT, R2, R213, PT ;  /* 0x000000d50200720c */ /* 0x000fe40003f26270 */
[----:B------:R-:W-:Y:S01]  /*11fa0*/  FSEL R220, R5, -INF , !P4 ;  /* 0xff80000005dc7808 */ /* 0x000fe20006000000 */
[----:B--2---:R-:W-:Y:S01]  /*11fb0*/  FFMA.FTZ R5, R40, -UR20, R19 ;  /* 0x8000001428057c23 */ /* 0x004fe20008010013 */
[C---:B------:R-:W-:Y:S02]  /*11fc0*/  ISETP.GE.AND P0, PT, R2.reuse, R212, PT ;  /* 0x000000d40200720c */ /* 0x040fe40003f06270 */
[----:B------:R-:W-:Y:S01]  /*11fd0*/  ISETP.GE.AND P4, PT, R2, R211, PT ;  /* 0x000000d30200720c */ /* 0x000fe20003f86270 */
[----:B------:R-:W2:Y:S01]  /*11fe0*/  MUFU.TANH R8, R8 ;  /* 0x0000000800087308 */ /* 0x000ea20000002400 */
[----:B------:R-:W-:-:S02]  /*11ff0*/  FSEL R185, R3, -INF , !P6 ;  /* 0xff80000003b97808 */ /* 0x000fc40007000000 */
[----:B------:R-:W-:Y:S01]  /*12000*/  FSEL R155, R6, -INF , !P5 ;  /* 0xff800000069b7808 */ /* 0x000fe20006800000 */
[----:B------:R-:W-:Y:S01]  /*12010*/  FFMA.FTZ R6, R41, -UR20, R17 ;  /* 0x8000001429067c23 */ /* 0x000fe20008010011 */
[C---:B------:R-:W-:Y:S02]  /*12020*/  ISETP.LT.OR P6, PT, R2.reuse, R206, P2 ;  /* 0x000000ce0200720c */ /* 0x040fe400017c1670 */
[----:B------:R-:W-:Y:S01]  /*12030*/  ISETP.LT.OR P5, PT, R2, R208, P1 ;  /* 0x000000d00200720c */ /* 0x000fe20000fa1670 */
[----:B-1----:R-:W-:Y:S01]  /*12040*/  FFMA.FTZ R3, R42, -UR20, R4 ;  /* 0x800000142a037c23 */ /* 0x002fe20008010004 */
[C---:B------:R-:W-:Y:S01]  /*12050*/  ISETP.LT.OR P2, PT, R2.reuse, R204, P0 ;  /* 0x000000cc0200720c */ /* 0x040fe20000741670 */
[----:B------:R-:W-:Y:S01]  /*12060*/  FFMA.FTZ R4, R39, -UR20, R13 ;  /* 0x8000001427047c23 */ /* 0x000fe2000801000d */
[----:B------:R-:W-:Y:S01]  /*12070*/  ISETP.LT.OR P1, PT, R2, R203, P4 ;  /* 0x000000cb0200720c */ /* 0x000fe20002721670 */
[----:B------:R-:W-:Y:S01]  /*12080*/  FFMA.FTZ R2, R43, -UR20, R12 ;  /* 0x800000142b027c23 */ /* 0x000fe2000801000c */
[----:B------:R-:W-:-:S02]  /*12090*/  ISETP.NE.AND P0, PT, R7, RZ, PT ;  /* 0x000000ff0700720c */ /* 0x000fc40003f05270 */
[----:B------:R-:W-:Y:S02]  /*120a0*/  FSEL R180, R3, -INF , !P3 ;  /* 0xff80000003b47808 */ /* 0x000fe40005800000 */
[----:B------:R-:W-:Y:S01]  /*120b0*/  FSEL R171, R2, -INF , !P0 ;  /* 0xff80000002ab7808 */ /* 0x000fe20004000000 */
[----:B--2---:R-:W-:Y:S01]  /*120c0*/  FFMA.FTZ R2, R38, -UR20, R8 ;  /* 0x8000001426027c23 */ /* 0x004fe20008010008 */
[----:B------:R-:W-:Y:S02]  /*120d0*/  PLOP3.LUT P0, PT, PT, PT, UP0, 0x80, 0x0 ;  /* 0x000000000000781c */ /* 0x000fe40003f0f008 */
[----:B------:R-:W-:Y:S02]  /*120e0*/  LOP3.LUT P3, RZ, R0, 0x20, RZ, 0xc0, !PT ;  /* 0x0000002000ff7812 */ /* 0x000fe4000786c0ff */
[----:B------:R-:W-:Y:S02]  /*120f0*/  FSEL R157, R6, -INF , !P6 ;  /* 0xff800000069d7808 */ /* 0x000fe40007000000 */
[----:B------:R-:W-:-:S02]  /*12100*/  FSEL R218, R5, -INF , !P5 ;  /* 0xff80000005da7808 */ /* 0x000fc40006800000 */
[----:B------:R-:W-:Y:S02]  /*12110*/  FSEL R167, R4, -INF , !P2 ;  /* 0xff80000004a77808 */ /* 0x000fe40005000000 */
[----:B------:R-:W-:-:S03]  /*12120*/  FSEL R179, R2, -INF , !P1 ;  /* 0xff80000002b37808 */ /* 0x000fc60004800000 */
        /* <DEDUP_REMOVED lines=20> */
[C---:B------:R-:W-:Y:S02]  /*12270*/  @!P3 IADD3 R0, P1, R2.reuse, UR27, RZ ;  /* 0x0000001b0200bc10 */ /* 0x040fe4000ff3e0ff */
[----:B------:R-:W-:Y:S02]  /*12280*/  @!P3 LEA R5, P0, R5, R2, 0x5 ;  /* 0x000000020505b211 */ /* 0x000fe400078028ff */
[----:B------:R-:W-:Y:S02]  /*12290*/  @!P3 LEA R8, P4, R2, c[0x0][0x168], 0x1 ;  /* 0x00005a000208ba11 */ /* 0x000fe400078808ff */
[----:B------:R-:W-:Y:S02]  /*122a0*/  @!P3 LEA R6, P2, R0, c[0x0][0x168], 0x1 ;  /* 0x00005a000006ba11 */ /* 0x000fe400078408ff */
[----:B------:R-:W-:-:S02]  /*122b0*/  @!P3 IADD3.X R7, R3, UR26, RZ, P1, !PT ;  /* 0x0000001a0307bc10 */ /* 0x000fc40008ffe4ff */
[----:B------:R-:W-:Y:S02]  /*122c0*/  @!P3 LEA.HI.X R10, R10, R3, R4, 0x5, P0 ;  /* 0x000000030a0ab211 */ /* 0x000fe400000f2c04 */
[C---:B------:R-:W-:Y:S02]  /*122d0*/  @!P3 LEA R4, P0, R5.reuse, c[0x0][0x168], 0x1 ;  /* 0x00005a000504ba11 */ /* 0x040fe400078008ff */
        /* <DEDUP_REMOVED lines=30> */
.L_x_2090:
[----:B------:R-:W-:Y:S05]  /*124c0*/  BSYNC B0 ;  /* 0x0000000000007941 */ /* 0x000fea0003800000 */
.L_x_2089:
[----:B------:R-:W0:Y:S02]  /*124d0*/  LDGDEPBAR ;  /* 0x00000000000079af */ /* 0x000e240000000000 */
.L_x_2088:
        /* <DEDUP_REMOVED lines=54> */
[----:B-1----:R-:W-:Y:S01]  /*12840*/  FMNMX.FTZ R73, R73, R3, !PT ;  /* 0x0000000349497209 */ /* 0x002fe20007810000 */
[----:B------:R-:W1:Y:S01]  /*12850*/  SHFL.BFLY PT, R4, R71, 0x2, 0x1f ;  /* 0x0c401f0047047f89 */ /* 0x000e6200000e0000 */
[----:B------:R-:W-:Y:S02]  /*12860*/  FMNMX.FTZ R2, R168, R2, !PT ;  /* 0x00000002a8027209 */ /* 0x000fe40007810000 */
[----:B------:R-:W-:Y:S01]  /*12870*/  FMNMX.FTZ R0, R179, R0, !PT ;  /* 0x00000000b3007209 */ /* 0x000fe20007810000 */
[----:B------:R-:W2:Y:S01]  /*12880*/  SHFL.BFLY PT, R5, R73, 0x1, 0x1f ;  /* 0x0c201f0049057f89 */ /* 0x000ea200000e0000 */
[----:B------:R-:W-:-:S03]  /*12890*/  FMNMX.FTZ R2, R158, R2, !PT ;  /* 0x000000029e027209 */ /* 0x000fc60007810000 */
[----:B------:R-:W3:Y:S01]  /*128a0*/  SHFL.BFLY PT, R70, R0, 0x2, 0x1f ;  /* 0x0c401f0000467f89 */ /* 0x000ee200000e0000 */
[----:B------:R-:W-:-:S04]  /*128b0*/  FMNMX.FTZ R2, R228, R2, !PT ;  /* 0x00000002e4027209 */ /* 0x000fc80007810000 */
[----:B------:R-:W-:-:S04]  /*128c0*/  FMNMX.FTZ R2, R217, R2, !PT ;  /* 0x00000002d9027209 */ /* 0x000fc80007810000 */
[----:B------:R-:W-:-:S04]  /*128d0*/  FMNMX.FTZ R2, R184, R2, !PT ;  /* 0x00000002b8027209 */ /* 0x000fc80007810000 */
[----:B------:R-:W-:Y:S02]  /*128e0*/  FMNMX.FTZ R2, R178, R2, !PT ;  /* 0x00000002b2027209 */ /* 0x000fe40007810000 */
[----:B-1----:R-:W-:Y:S02]  /*128f0*/  FMNMX.FTZ R71, R71, R4, !PT ;  /* 0x0000000447477209 */ /* 0x002fe40007810000 */
[----:B------:R-:W-:Y:S02]  /*12900*/  FMNMX.FTZ R2, R225, R2, !PT ;  /* 0x00000002e1027209 */ /* 0x000fe40007810000 */
[----:B--2---:R-:W-:Y:S01]  /*12910*/  FMNMX.FTZ R73, R73, R5, !PT ;  /* 0x0000000549497209 */ /* 0x004fe20007810000 */
[----:B------:R-:W1:Y:S01]  /*12920*/  SHFL.BFLY PT, R3, R71, 0x1, 0x1f ;  /* 0x0c201f0047037f89 */ /* 0x000e6200000e0000 */
[----:B------:R-:W-:Y:S02]  /*12930*/  FMNMX.FTZ R2, R224, R2, !PT ;  /* 0x00000002e0027209 */ /* 0x000fe40007810000 */
[----:B---3--:R-:W-:Y:S01]  /*12940*/  FMNMX.FTZ R70, R0, R70, !PT ;  /* 0x0000004600467209 */ /* 0x008fe20007810000 */
[----:B------:R-:W-:Y:S01]  /*12950*/  FMUL.FTZ R0, R73, c[0x0][0x23c] ;  /* 0x00008f0049007a20 */ /* 0x000fe20000410000 */
[----:B------:R-:W-:-:S02]  /*12960*/  FMNMX.FTZ R2, R221, R2, !PT ;  /* 0x00000002dd027209 */ /* 0x000fc40007810000 */
[----:B------:R-:W-:Y:S01]  /*12970*/  FSETP.NEU.FTZ.AND P2, PT, R73, -INF , PT ;  /* 0xff8000004900780b */ /* 0x000fe20003f5d000 */
[----:B------:R-:W2:Y:S01]  /*12980*/  SHFL.BFLY PT, R5, R70, 0x1, 0x1f ;  /* 0x0c201f0046057f89 */ /* 0x000ea200000e0000 */
[----:B------:R-:W-:Y:S02]  /*12990*/  FMNMX.FTZ R2, R219, R2, !PT ;  /* 0x00000002db027209 */ /* 0x000fe40007810000 */
[----:B------:R-:W-:Y:S02]  /*129a0*/  FSEL R0, R0, RZ, P2 ;  /* 0x000000ff00007208 */ /* 0x000fe40001000000 */
[----:B------:R-:W-:-:S03]  /*129b0*/  FMNMX.FTZ R2, R223, R2, !PT ;  /* 0x00000002df027209 */ /* 0x000fc60007810000 */
[----:B------:R-:W-:Y:S01]  /*129c0*/  FFMA.FTZ R4, R74, c[0x0][0x23c], -R0 ;  /* 0x00008f004a047a23 */ /* 0x000fe20000010800 */
[----:B------:R-:W-:-:S03]  /*129d0*/  FMNMX.FTZ R2, R222, R2, !PT ;  /* 0x00000002de027209 */ /* 0x000fc60007810000 */
[----:B------:R3:W4:Y:S01]  /*129e0*/  MUFU.EX2 R10, R4 ;  /* 0x00000004000a7308 */ /* 0x0007220000000800 */
[----:B-1----:R-:W-:-:S04]  /*129f0*/  FMNMX.FTZ R71, R71, R3, !PT ;  /* 0x0000000347477209 */ /* 0x002fc80007810000 */
[C---:B------:R-:W-:Y:S01]  /*12a00*/  FSETP.NEU.FTZ.AND P1, PT, R71.reuse, -INF , PT ;  /* 0xff8000004700780b */ /* 0x040fe20003f3d000 */
[----:B------:R-:W-:Y:S01]  /*12a10*/  FMUL.FTZ R3, R71, c[0x0][0x23c] ;  /* 0x00008f0047037a20 */ /* 0x000fe20000410000 */
[----:B--2---:R-:W-:-:S04]  /*12a20*/  FMNMX.FTZ R70, R70, R5, !PT ;  /* 0x0000000546467209 */ /* 0x004fc80007810000 */
[----:B------:R-:W-:Y:S02]  /*12a30*/  FSEL R3, R3, RZ, P1 ;  /* 0x000000ff03037208 */ /* 0x000fe40000800000 */
[----:B---3--:R-:W-:Y:S02]  /*12a40*/  FMNMX.FTZ R4, R220, R2, !PT ;  /* 0x00000002dc047209 */ /* 0x008fe40007810000 */
[----:B------:R-:W-:Y:S01]  /*12a50*/  FSETP.NEU.FTZ.AND P0, PT, R70, -INF , PT ;  /* 0xff8000004600780b */ /* 0x000fe20003f1d000 */
[--C-:B------:R-:W-:Y:S01]  /*12a60*/  FFMA.FTZ R2, R72, c[0x0][0x23c], -R3.reuse ;  /* 0x00008f0048027a23 */ /* 0x100fe20000010803 */
[----:B------:R-:W-:Y:S01]  /*12a70*/  FMNMX.FTZ R4, R218, R4, !PT ;  /* 0x00000004da047209 */ /* 0x000fe20007810000 */
[--C-:B------:R-:W-:Y:S02]  /*12a80*/  FFMA.FTZ R5, R66, c[0x0][0x23c], -R3.reuse ;  /* 0x00008f0042057a23 */ /* 0x100fe40000010803 */
[----:B------:R1:W-:Y:S02]  /*12a90*/  MUFU.EX2 R7, R2 ;  /* 0x0000000200077308 */ /* 0x0003e40000000800 */
[----:B------:R-:W2:Y:S06]  /*12aa0*/  SHFL.BFLY PT, R6, R4, 0x2, 0x1f ;  /* 0x0c401f0004067f89 */ /* 0x000eac00000e0000 */
[----:B------:R3:W-:Y:S01]  /*12ab0*/  MUFU.EX2 R8, R5 ;  /* 0x0000000500087308 */ /* 0x0007e20000000800 */
[----:B-1----:R-:W-:-:S07]  /*12ac0*/  FFMA.FTZ R2, R69, c[0x0][0x23c], -R3 ;  /* 0x00008f0045027a23 */ /* 0x002fce0000010803 */
[----:B------:R1:W5:Y:S01]  /*12ad0*/  MUFU.EX2 R9, R2 ;  /* 0x0000000200097308 */ /* 0x0003620000000800 */
[----:B---3--:R-:W-:Y:S01]  /*12ae0*/  FFMA.FTZ R5, R62, c[0x0][0x23c], -R3 ;  /* 0x00008f003e057a23 */ /* 0x008fe20000010803 */
[----:B--2---:R-:W-:-:S06]  /*12af0*/  FMNMX.FTZ R4, R4, R6, !PT ;  /* 0x0000000604047209 */ /* 0x004fcc0007810000 */
[----:B------:R2:W-:Y:S01]  /*12b00*/  MUFU.EX2 R20, R5 ;  /* 0x0000000500147308 */ /* 0x0005e20000000800 */
[----:B------:R-:W-:Y:S01]  /*12b10*/  FSEL R6, R71, RZ, P1 ;  /* 0x000000ff47067208 */ /* 0x000fe20000800000 */
[----:B------:R-:W3:Y:S01]  /*12b20*/  SHFL.BFLY PT, R72, R4, 0x1, 0x1f ;  /* 0x0c201f0004487f89 */ /* 0x000ee200000e0000 */
[----:B-1----:R-:W-:-:S05]  /*12b30*/  FMUL.FTZ R2, R70, c[0x0][0x23c] ;  /* 0x00008f0046027a20 */ /* 0x002fca0000410000 */
[----:B------:R-:W-:-:S05]  /*12b40*/  FSEL R2, R2, RZ, P0 ;  /* 0x000000ff02027208 */ /* 0x000fca0000000000 */
[----:B--2---:R-:W-:Y:S01]  /*12b50*/  FFMA.FTZ R5, R145, c[0x0][0x23c], -R2 ;  /* 0x00008f0091057a23 */ /* 0x004fe20000010802 */
[----:B----4-:R-:W-:-:S03]  /*12b60*/  MOV R145, R10 ;  /* 0x0000000a00917202 */ /* 0x010fc60000000f00 */
[----:B------:R1:W-:Y:S01]  /*12b70*/  MUFU.EX2 R252, R5 ;  /* 0x0000000500fc7308 */ /* 0x0003e20000000800 */
[----:B---3--:R-:W-:Y:S01]  /*12b80*/  FMNMX.FTZ R72, R4, R72, !PT ;  /* 0x0000004804487209 */ /* 0x008fe20007810000 */
[--C-:B------:R-:W-:Y:S01]  /*12b90*/  FFMA.FTZ R4, R156, c[0x0][0x23c], -R0.reuse ;  /* 0x00008f009c047a23 */ /* 0x100fe20000010800 */
[----:B-----5:R-:W-:Y:S01]  /*12ba0*/  MOV R156, R9 ;  /* 0x00000009009c7202 */ /* 0x020fe20000000f00 */
[----:B------:R-:W-:-:S04]  /*12bb0*/  FFMA.FTZ R9, R76, c[0x0][0x23c], -R0 ;  /* 0x00008f004c097a23 */ /* 0x000fc80000010800 */
[----:B------:R2:W-:Y:S01]  /*12bc0*/  MUFU.EX2 R249, R4 ;  /* 0x0000000400f97308 */ /* 0x0005e20000000800 */
[----:B-1----:R-:W-:Y:S01]  /*12bd0*/  FFMA.FTZ R5, R75, c[0x0][0x23c], -R2 ;  /* 0x00008f004b057a23 */ /* 0x002fe20000010802 */
[----:B------:R-:W-:Y:S01]  /*12be0*/  MOV R75, R7 ;  /* 0x00000007004b7202 */ /* 0x000fe20000000f00 */
[----:B------:R-:W-:Y:S01]  /*12bf0*/  FADD.FTZ R7, R234, -R6 ;  /* 0x80000006ea077221 */ /* 0x000fe20000010000 */
[----:B------:R-:W-:-:S04]  /*12c00*/  FSEL R6, R70, RZ, P0 ;  /* 0x000000ff46067208 */ /* 0x000fc80000000000 */
[----:B------:R1:W-:Y:S01]  /*12c10*/  MUFU.EX2 R251, R5 ;  /* 0x0000000500fb7308 */ /* 0x0003e20000000800 */
[C---:B------:R-:W-:Y:S01]  /*12c20*/  FSETP.NEU.FTZ.AND P0, PT, R72.reuse, -INF , PT ;  /* 0xff8000004800780b */ /* 0x040fe20003f1d000 */
[----:B------:R-:W-:Y:S02]  /*12c30*/  FMUL.FTZ R7, R7, c[0x0][0x23c] ;  /* 0x00008f0007077a20 */ /* 0x000fe40000410000 */
[----:B--2---:R-:W-:-:S04]  /*12c40*/  FMUL.FTZ R4, R72, c[0x0][0x23c] ;  /* 0x00008f0048047a20 */ /* 0x004fc80000410000 */
[----:B------:R-:W-:Y:S01]  /*12c50*/  MUFU.EX2 R250, R9 ;  /* 0x0000000900fa7308 */ /* 0x000fe20000000800 */
[----:B-1----:R-:W-:-:S07]  /*12c60*/  FFMA.FTZ R5, R68, c[0x0][0x23c], -R2 ;  /* 0x00008f0044057a23 */ /* 0x002fce0000010802 */
[----:B------:R-:W1:Y:S08]  /*12c70*/  MUFU.EX2 R74, R7 ;  /* 0x00000007004a7308 */ /* 0x000e700000000800 */
[----:B------:R2:W-:Y:S01]  /*12c80*/  MUFU.EX2 R10, R5 ;  /* 0x00000005000a7308 */ /* 0x0005e20000000800 */
[-C--:B-1----:R-:W-:Y:S02]  /*12c90*/  FMUL.FTZ R84, R84, R74.reuse ;  /* 0x0000004a54547220 */ /* 0x082fe40000410000 */
[----:B------:R-:W-:-:S02]  /*12ca0*/  FMUL.FTZ R85, R85, R74 ;  /* 0x0000004a55557220 */ /* 0x000fc40000410000 */
[-C--:B------:R-:W-:Y:S02]  /*12cb0*/  FMUL.FTZ R88, R88, R74.reuse ;  /* 0x0000004a58587220 */ /* 0x080fe40000410000 */
[-C--:B------:R-:W-:Y:S02]  /*12cc0*/  FMUL.FTZ R89, R89, R74.reuse ;  /* 0x0000004a59597220 */ /* 0x080fe40000410000 */
[----:B--2---:R-:W-:Y:S02]  /*12cd0*/  FFMA.FTZ R5, R63, c[0x0][0x23c], -R2 ;  /* 0x00008f003f057a23 */ /* 0x004fe40000010802 */
[-C--:B------:R-:W-:Y:S02]  /*12ce0*/  FMUL.FTZ R100, R100, R74.reuse ;  /* 0x0000004a64647220 */ /* 0x080fe40000410000 */
[----:B------:R-:W1:Y:S01]  /*12cf0*/  MUFU.EX2 R21, R5 ;  /* 0x0000000500157308 */ /* 0x000e620000000800 */
[-C--:B------:R-:W-:Y:S02]  /*12d00*/  FMUL.FTZ R101, R101, R74.reuse ;  /* 0x0000004a65657220 */ /* 0x080fe40000410000 */
[----:B------:R-:W-:-:S02]  /*12d10*/  FMUL.FTZ R104, R104, R74 ;  /* 0x0000004a68687220 */ /* 0x000fc40000410000 */
[-C--:B------:R-:W-:Y:S02]  /*12d20*/  FMUL.FTZ R105, R105, R74.reuse ;  /* 0x0000004a69697220 */ /* 0x080fe40000410000 */
[-C--:B------:R-:W-:Y:S02]  /*12d30*/  FMUL.FTZ R116, R116, R74.reuse ;  /* 0x0000004a74747220 */ /* 0x080fe40000410000 */
[-C--:B------:R-:W-:Y:S02]  /*12d40*/  FMUL.FTZ R117, R117, R74.reuse ;  /* 0x0000004a75757220 */ /* 0x080fe40000410000 */
[-C--:B------:R-:W-:Y:S02]  /*12d50*/  FMUL.FTZ R120, R120, R74.reuse ;  /* 0x0000004a78787220 */ /* 0x080fe40000410000 */
[-C--:B------:R-:W-:Y:S02]  /*12d60*/  FMUL.FTZ R121, R121, R74.reuse ;  /* 0x0000004a79797220 */ /* 0x080fe40000410000 */
[----:B------:R-:W-:Y:S01]  /*12d70*/  FMUL.FTZ R132, R132, R74 ;  /* 0x0000004a84847220 */ /* 0x000fe20000410000 */
[----:B-1----:R-:W-:Y:S01]  /*12d80*/  F2FP.PACK_AB R7, R21, R10 ;  /* 0x0000000a1507723e */ /* 0x002fe200000000ff */
[----:B------:R-:W-:-:S02]  /*12d90*/  FADD.FTZ R5, R233, -R6 ;  /* 0x80000006e9057221 */ /* 0x000fc40000010000 */
[-C--:B------:R-:W-:Y:S02]  /*12da0*/  FMUL.FTZ R133, R133, R74.reuse ;  /* 0x0000004a85857220 */ /* 0x080fe40000410000 */
[----:B------:R-:W-:Y:S02]  /*12db0*/  FMUL.FTZ R5, R5, c[0x0][0x23c] ;  /* 0x00008f0005057a20 */ /* 0x000fe40000410000 */
[-C--:B------:R-:W-:Y:S02]  /*12dc0*/  FMUL.FTZ R136, R136, R74.reuse ;  /* 0x0000004a88887220 */ /* 0x080fe40000410000 */
[----:B------:R1:W2:Y:S01]  /*12dd0*/  MUFU.EX2 R69, R5 ;  /* 0x0000000500457308 */ /* 0x0002a20000000800 */
[----:B------:R-:W-:Y:S02]  /*12de0*/  FMUL.FTZ R137, R137, R74 ;  /* 0x0000004a89897220 */ /* 0x000fe40000410000 */
[----:B-1----:R-:W-:Y:S01]  /*12df0*/  FFMA.FTZ R5, R148, c[0x0][0x23c], -R0 ;  /* 0x00008f0094057a23 */ /* 0x002fe20000010800 */
[----:B------:R-:W-:Y:S01]  /*12e00*/  MOV R148, R8 ;  /* 0x0000000800947202 */ /* 0x000fe20000000f00 */
[----:B--2---:R-:W-:Y:S01]  /*12e10*/  FMUL.FTZ R86, R86, R69 ;  /* 0x0000004556567220 */ /* 0x004fe20000410000 */
[----:B------:R-:W-:-:S02]  /*12e20*/  FSEL R8, R4, RZ, P0 ;  /* 0x000000ff04087208 */ /* 0x000fc40000000000 */
[----:B------:R1:W-:Y:S01]  /*12e30*/  MUFU.EX2 R244, R5 ;  /* 0x0000000500f47308 */ /* 0x0003e20000000800 */
[----:B------:R-:W-:Y:S01]  /*12e40*/  F2FP.PACK_AB R6, R20, R148 ;  /* 0x000000941406723e */ /* 0x000fe200000000ff */
[----:B------:R-:W-:Y:S01]  /*12e50*/  FMUL.FTZ R87, R87, R69 ;  /* 0x0000004557577220 */ /* 0x000fe20000410000 */
[----:B------:R-:W-:Y:S01]  /*12e60*/  F2FP.PACK_AB R4, R156, R75 ;  /* 0x0000004b9c04723e */ /* 0x000fe200000000ff */
[--C-:B------:R-:W-:Y:S01]  /*12e70*/  FFMA.FTZ R9, R176, c[0x0][0x23c], -R8.reuse ;  /* 0x00008f00b0097a23 */ /* 0x100fe20000010808 */
[----:B------:R-:W-:Y:S01]  /*12e80*/  MOV R176, R20 ;  /* 0x0000001400b07202 */ /* 0x000fe20000000f00 */
[----:B------:R-:W-:Y:S01]  /*12e90*/  FFMA.FTZ R11, R169, c[0x0][0x23c], -R8 ;  /* 0x00008f00a90b7a23 */ /* 0x000fe20000010808 */
[----:B------:R-:W-:Y:S01]  /*12ea0*/  MOV R169, R10 ;  /* 0x0000000a00a97202 */ /* 0x000fe20000000f00 */
[----:B------:R2:W-:Y:S01]  /*12eb0*/  MUFU.EX2 R242, R9 ;  /* 0x0000000900f27308 */ /* 0x0005e20000000800 */
[----:B------:R-:W-:Y:S01]  /*12ec0*/  FSEL R10, R73, RZ, P2 ;  /* 0x000000ff490a7208 */ /* 0x000fe20001000000 */
[----:B------:R-:W-:-:S02]  /*12ed0*/  FMUL.FTZ R90, R90, R69 ;  /* 0x000000455a5a7220 */ /* 0x000fc40000410000 */
[-C--:B------:R-:W-:Y:S02]  /*12ee0*/  FMUL.FTZ R91, R91, R69.reuse ;  /* 0x000000455b5b7220 */ /* 0x080fe40000410000 */
[----:B------:R-:W-:Y:S02]  /*12ef0*/  FADD.FTZ R20, R236, -R10 ;  /* 0x8000000aec147221 */ /* 0x000fe40000010000 */
[----:B------:R3:W-:Y:S01]  /*12f00*/  MUFU.EX2 R243, R11 ;  /* 0x0000000b00f37308 */ /* 0x0007e20000000800 */
[----:B------:R-:W-:Y:S01]  /*12f10*/  FFMA.FTZ R10, R158, c[0x0][0x23c], -R8 ;  /* 0x00008f009e0a7a23 */ /* 0x000fe20000010808 */
[----:B-1----:R-:W-:Y:S01]  /*12f20*/  F2FP.PACK_AB R5, R251, R252 ;  /* 0x000000fcfb05723e */ /* 0x002fe200000000ff */
[-C--:B------:R-:W-:Y:S02]  /*12f30*/  FMUL.FTZ R102, R102, R69.reuse ;  /* 0x0000004566667220 */ /* 0x080fe40000410000 */
[-C--:B------:R-:W-:Y:S02]  /*12f40*/  FMUL.FTZ R103, R103, R69.reuse ;  /* 0x0000004567677220 */ /* 0x080fe40000410000 */
[-C--:B------:R-:W-:Y:S01]  /*12f50*/  FMUL.FTZ R106, R106, R69.reuse ;  /* 0x000000456a6a7220 */ /* 0x080fe20000410000 */
[----:B--2---:R-:W-:Y:S01]  /*12f60*/  FSEL R9, R72, RZ, P0 ;  /* 0x000000ff48097208 */ /* 0x004fe20000000000 */
[----:B------:R1:W-:Y:S01]  /*12f70*/  MUFU.EX2 R240, R10 ;  /* 0x0000000a00f07308 */ /* 0x0003e20000000800 */
[-C--:B------:R-:W-:Y:S01]  /*12f80*/  FMUL.FTZ R107, R107, R69.reuse ;  /* 0x000000456b6b7220 */ /* 0x080fe20000410000 */
[----:B------:R-:W-:Y:S01]  /*12f90*/  HMMA.16816.F32 R84, R4, R12, R84 ;  /* 0x0000000c0454723c */ /* 0x000fe20000001854 */
[----:B------:R-:W-:-:S02]  /*12fa0*/  FMUL.FTZ R118, R118, R69 ;  /* 0x0000004576767220 */ /* 0x000fc40000410000 */
[----:B------:R-:W-:Y:S02]  /*12fb0*/  FADD.FTZ R9, R235, -R9 ;  /* 0x80000009eb097221 */ /* 0x000fe40000010000 */
[----:B---3--:R-:W-:Y:S01]  /*12fc0*/  FFMA.FTZ R11, R168, c[0x0][0x23c], -R8 ;  /* 0x00008f00a80b7a23 */ /* 0x008fe20000010808 */
[----:B------:R-:W-:Y:S01]  /*12fd0*/  MOV R168, R21 ;  /* 0x0000001500a87202 */ /* 0x000fe20000000f00 */
[----:B------:R-:W-:Y:S01]  /*12fe0*/  FMUL.FTZ R9, R9, c[0x0][0x23c] ;  /* 0x00008f0009097a20 */ /* 0x000fe20000410000 */
[----:B------:R-:W-:Y:S01]  /*12ff0*/  HMMA.16816.F32 R88, R4, R14, R88 ;  /* 0x0000000e0458723c */ /* 0x000fe20000001858 */
[----:B------:R2:W-:Y:S01]  /*13000*/  MUFU.EX2 R241, R11 ;  /* 0x0000000b00f17308 */ /* 0x0005e20000000800 */
[-C--:B------:R-:W-:Y:S02]  /*13010*/  FMUL.FTZ R119, R119, R69.reuse ;  /* 0x0000004577777220 */ /* 0x080fe40000410000 */
[----:B------:R-:W-:Y:S02]  /*13020*/  FMUL.FTZ R122, R122, R69 ;  /* 0x000000457a7a7220 */ /* 0x000fe40000410000 */
[----:B-1----:R-:W-:-:S02]  /*13030*/  FFMA.FTZ R10, R149, c[0x0][0x23c], -R3 ;  /* 0x00008f00950a7a23 */ /* 0x002fc40000010803 */
[-C--:B------:R-:W-:Y:S01]  /*13040*/  FMUL.FTZ R123, R123, R69.reuse ;  /* 0x000000457b7b7220 */ /* 0x080fe20000410000 */
[C---:B------:R-:W-:Y:S01]  /*13050*/  HMMA.16816.F32 R76, R4.reuse, R16, R100 ;  /* 0x00000010044c723c */ /* 0x040fe20000001864 */
[----:B------:R1:W-:Y:S01]  /*13060*/  MUFU.EX2 R239, R10 ;  /* 0x0000000a00ef7308 */ /* 0x0003e20000000800 */
[-C--:B------:R-:W-:Y:S02]  /*13070*/  FMUL.FTZ R134, R134, R69.reuse ;  /* 0x0000004586867220 */ /* 0x080fe40000410000 */
[-C--:B------:R-:W-:Y:S02]  /*13080*/  FMUL.FTZ R135, R135, R69.reuse ;  /* 0x0000004587877220 */ /* 0x080fe40000410000 */
[-C--:B------:R-:W-:Y:S02]  /*13090*/  FMUL.FTZ R138, R138, R69.reuse ;  /* 0x000000458a8a7220 */ /* 0x080fe40000410000 */
[----:B--2---:R-:W-:Y:S01]  /*130a0*/  FMUL.FTZ R11, R20, c[0x0][0x23c] ;  /* 0x00008f00140b7a20 */ /* 0x004fe20000410000 */
[----:B------:R-:W-:Y:S01]  /*130b0*/  HMMA.16816.F32 R64, R4, R18, R104 ;  /* 0x000000120440723c */ /* 0x000fe20000001868 */
[----:B------:R-:W-:Y:S01]  /*130c0*/  FMUL.FTZ R139, R139, R69 ;  /* 0x000000458b8b7220 */ /* 0x000fe20000410000 */
[----:B------:R-:W2:Y:S01]  /*130d0*/  LDSM.16.MT88.4 R20, [R189+0x6800] ;  /* 0x00680000bd14783b */ /* 0x000ea20000004200 */
[----:B------:R-:W3:Y:S01]  /*130e0*/  MUFU.EX2 R68, R11 ;  /* 0x0000000b00447308 */ /* 0x000ee20000000800 */
[----:B-1----:R-:W-:-:S04]  /*130f0*/  FFMA.FTZ R10, R146, c[0x0][0x23c], -R3 ;  /* 0x00008f00920a7a23 */ /* 0x002fc80000010803 */
[C---:B------:R-:W-:Y:S03]  /*13100*/  HMMA.16816.F32 R60, R4.reuse, R24, R116 ;  /* 0x00000018043c723c */ /* 0x040fe60000001874 */
[----:B------:R1:W4:Y:S05]  /*13110*/  MUFU.EX2 R11, R9 ;  /* 0x00000009000b7308 */ /* 0x00032a0000000800 */
[----:B------:R-:W-:Y:S03]  /*13120*/  HMMA.16816.F32 R56, R4, R26, R120 ;  /* 0x0000001a0438723c */ /* 0x000fe60000001878 */
[----:B------:R5:W-:Y:S01]  /*13130*/  MUFU.EX2 R237, R10 ;  /* 0x0000000a00ed7308 */ /* 0x000be20000000800 */
[----:B---3--:R-:W-:-:S02]  /*13140*/  FMUL.FTZ R80, R80, R68 ;  /* 0x0000004450507220 */ /* 0x008fc40000410000 */
[-C--:B------:R-:W-:Y:S02]  /*13150*/  FMUL.FTZ R81, R81, R68.reuse ;  /* 0x0000004451517220 */ /* 0x080fe40000410000 */
[-C--:B------:R-:W-:Y:S01]  /*13160*/  FMUL.FTZ R92, R92, R68.reuse ;  /* 0x000000445c5c7220 */ /* 0x080fe20000410000 */
[C---:B------:R-:W-:Y:S01]  /*13170*/  HMMA.16816.F32 R52, R4.reuse, R28, R132 ;  /* 0x0000001c0434723c */ /* 0x040fe20000001884 */
[----:B------:R-:W-:Y:S02]  /*13180*/  FMUL.FTZ R93, R93, R68 ;  /* 0x000000445d5d7220 */ /* 0x000fe40000410000 */
[----:B-1----:R-:W-:Y:S02]  /*13190*/  FFMA.FTZ R9, R187, c[0x0][0x23c], -R0 ;  /* 0x00008f00bb097a23 */ /* 0x002fe40000010800 */
[-C--:B----4-:R-:W-:Y:S02]  /*131a0*/  FMUL.FTZ R82, R82, R11.reuse ;  /* 0x0000000b52527220 */ /* 0x090fe40000410000 */
[----:B------:R1:W-:Y:S01]  /*131b0*/  MUFU.EX2 R238, R9 ;  /* 0x0000000900ee7308 */ /* 0x0003e20000000800 */
[----:B------:R-:W-:Y:S01]  /*131c0*/  HMMA.16816.F32 R44, R4, R30, R136 ;  /* 0x0000001e042c723c */ /* 0x000fe20000001888 */
[----:B------:R-:W-:-:S02]  /*131d0*/  FMUL.FTZ R83, R83, R11 ;  /* 0x0000000b53537220 */ /* 0x000fc40000410000 */
[----:B-----5:R-:W-:Y:S02]  /*131e0*/  FFMA.FTZ R10, R154, c[0x0][0x23c], -R2 ;  /* 0x00008f009a0a7a23 */ /* 0x020fe40000010802 */
[----:B------:R-:W-:Y:S02]  /*131f0*/  FMUL.FTZ R94, R94, R11 ;  /* 0x0000000b5e5e7220 */ /* 0x000fe40000410000 */
[----:B------:R3:W-:Y:S01]  /*13200*/  MUFU.EX2 R234, R10 ;  /* 0x0000000a00ea7308 */ /* 0x0007e20000000800 */
[----:B------:R-:W-:Y:S01]  /*13210*/  F2FP.PACK_AB R4, R249, R145 ;  /* 0x00000091f904723e */ /* 0x000fe200000000ff */
[----:B------:R-:W-:Y:S01]  /*13220*/  FMUL.FTZ R95, R95, R11 ;  /* 0x0000000b5f5f7220 */ /* 0x000fe20000410000 */
[----:B------:R-:W-:Y:S01]  /*13230*/  F2FP.PACK_AB R5, R242, R243 ;  /* 0x000000f3f205723e */ /* 0x000fe200000000ff */
[----:B------:R-:W-:Y:S01]  /*13240*/  FMUL.FTZ R96, R96, R68 ;  /* 0x0000004460607220 */ /* 0x000fe20000410000 */
[----:B------:R-:W-:Y:S01]  /*13250*/  F2FP.PACK_AB R6, R250, R244 ;  /* 0x000000f4fa06723e */ /* 0x000fe200000000ff */
[----:B------:R-:W-:Y:S01]  /*13260*/  FMUL.FTZ R97, R97, R68 ;  /* 0x0000004461617220 */ /* 0x000fe20000410000 */
[----:B------:R-:W-:Y:S01]  /*13270*/  F2FP.PACK_AB R7, R240, R241 ;  /* 0x000000f1f007723e */ /* 0x000fe200000000ff */
[----:B-1----:R-:W-:-:S02]  /*13280*/  FFMA.FTZ R9, R147, c[0x0][0x23c], -R3 ;  /* 0x00008f0093097a23 */ /* 0x002fc40000010803 */
[-C--:B------:R-:W-:Y:S02]  /*13290*/  FMUL.FTZ R98, R98, R11.reuse ;  /* 0x0000000b62627220 */ /* 0x080fe40000410000 */
[----:B------:R1:W4:Y:S01]  /*132a0*/  MUFU.EX2 R236, R9 ;  /* 0x0000000900ec7308 */ /* 0x0003220000000800 */
[-C--:B------:R-:W-:Y:S01]  /*132b0*/  FMUL.FTZ R99, R99, R11.reuse ;  /* 0x0000000b63637220 */ /* 0x080fe20000410000 */
[C---:B------:R-:W-:Y:S01]  /*132c0*/  HMMA.16816.F32 R48, R4.reuse, R12, R80 ;  /* 0x0000000c0430723c */ /* 0x040fe20000001850 */
[-C--:B------:R-:W-:Y:S02]  /*132d0*/  FMUL.FTZ R108, R108, R68.reuse ;  /* 0x000000446c6c7220 */ /* 0x080fe40000410000 */
[----:B---3--:R-:W-:Y:S02]  /*132e0*/  FFMA.FTZ R10, R173, c[0x0][0x23c], -R0 ;  /* 0x00008f00ad0a7a23 */ /* 0x008fe40000010800 */
[-C--:B------:R-:W-:Y:S02]  /*132f0*/  FMUL.FTZ R109, R109, R68.reuse ;  /* 0x000000446d6d7220 */ /* 0x080fe40000410000 */
[-C--:B------:R-:W-:Y:S01]  /*13300*/  FMUL.FTZ R110, R110, R11.reuse ;  /* 0x0000000b6e6e7220 */ /* 0x080fe20000410000 */
[C---:B------:R-:W-:Y:S01]  /*13310*/  HMMA.16816.F32 R40, R4.reuse, R14, R92 ;  /* 0x0000000e0428723c */ /* 0x040fe2000000185c */
[-C--:B------:R-:W-:Y:S01]  /*13320*/  FMUL.FTZ R111, R111, R11.reuse ;  /* 0x0000000b6f6f7220 */ /* 0x080fe20000410000 */
[----:B------:R-:W3:Y:S01]  /*13330*/  LDSM.16.MT88.4 R12, [R192+0x6800] ;  /* 0x00680000c00c783b */ /* 0x000ee20000004200 */
[-C--:B------:R-:W-:Y:S01]  /*13340*/  FMUL.FTZ R128, R128, R68.reuse ;  /* 0x0000004480807220 */ /* 0x080fe20000410000 */
[----:B------:R-:W-:Y:S01]  /*13350*/  MUFU.EX2 R230, R10 ;  /* 0x0000000a00e67308 */ /* 0x000fe20000000800 */
[----:B------:R-:W-:Y:S01]  /*13360*/  FMUL.FTZ R129, R129, R68 ;  /* 0x0000004481817220 */ /* 0x000fe20000410000 */
[----:B------:R-:W-:Y:S01]  /*13370*/  LDSM.16.MT88.4 R92, [R189+0x7800] ;  /* 0x00780000bd5c783b */ /* 0x000fe20000004200 */
[----:B-1----:R-:W-:Y:S01]  /*13380*/  FFMA.FTZ R9, R144, c[0x0][0x23c], -R3 ;  /* 0x00008f0090097a23 */ /* 0x002fe20000010803 */
[----:B------:R-:W-:Y:S01]  /*13390*/  HMMA.16816.F32 R36, R4, R16, R96 ;  /* 0x000000100424723c */ /* 0x000fe20000001860 */
[----:B------:R-:W-:-:S02]  /*133a0*/  FMUL.FTZ R130, R130, R11 ;  /* 0x0000000b82827220 */ /* 0x000fc40000410000 */
[-C--:B------:R-:W-:Y:S01]  /*133b0*/  FMUL.FTZ R131, R131, R11.reuse ;  /* 0x0000000b83837220 */ /* 0x080fe20000410000 */
[----:B------:R1:W-:Y:S01]  /*133c0*/  MUFU.EX2 R235, R9 ;  /* 0x0000000900eb7308 */ /* 0x0003e20000000800 */
[-C--:B------:R-:W-:Y:S02]  /*133d0*/  FMUL.FTZ R140, R140, R68.reuse ;  /* 0x000000448c8c7220 */ /* 0x080fe40000410000 */
[-C--:B------:R-:W-:Y:S01]  /*133e0*/  FMUL.FTZ R141, R141, R68.reuse ;  /* 0x000000448d8d7220 */ /* 0x080fe20000410000 */
[C---:B------:R-:W-:Y:S01]  /*133f0*/  HMMA.16816.F32 R32, R4.reuse, R18, R108 ;  /* 0x000000120420723c */ /* 0x040fe2000000186c */
[-C--:B------:R-:W-:Y:S01]  /*13400*/  FMUL.FTZ R142, R142, R11.reuse ;  /* 0x0000000b8e8e7220 */ /* 0x080fe20000410000 */
[----:B------:R-:W5:Y:S01]  /*13410*/  LDSM.16.MT88.4 R16, [R190+0x6800] ;  /* 0x00680000be10783b */ /* 0x000f620000004200 */
[-C--:B------:R-:W-:Y:S02]  /*13420*/  FMUL.FTZ R143, R143, R11.reuse ;  /* 0x0000000b8f8f7220 */ /* 0x080fe40000410000 */
[-C--:B------:R-:W-:Y:S01]  /*13430*/  FMUL.FTZ R112, R112, R68.reuse ;  /* 0x0000004470707220 */ /* 0x080fe20000410000 */
[----:B------:R-:W-:Y:S01]  /*13440*/  LDSM.16.MT88.4 R108, [R192+0x7800] ;  /* 0x00780000c06c783b */ /* 0x000fe20000004200 */
[----:B------:R-:W-:Y:S01]  /*13450*/  FMUL.FTZ R113, R113, R68 ;  /* 0x0000004471717220 */ /* 0x000fe20000410000 */
[----:B------:R-:W-:Y:S01]  /*13460*/  HMMA.16816.F32 R128, R4, R28, R128 ;  /* 0x0000001c0480723c */ /* 0x000fe20000001880 */
[----:B------:R-:W-:-:S02]  /*13470*/  FMUL.FTZ R114, R114, R11 ;  /* 0x0000000b72727220 */ /* 0x000fc40000410000 */
[-C--:B------:R-:W-:Y:S02]  /*13480*/  FMUL.FTZ R115, R115, R11.reuse ;  /* 0x0000000b73737220 */ /* 0x080fe40000410000 */
[----:B-1----:R-:W-:Y:S02]  /*13490*/  FFMA.FTZ R9, R152, c[0x0][0x23c], -R2 ;  /* 0x00008f0098097a23 */ /* 0x002fe40000010802 */
[-C--:B------:R-:W-:Y:S01]  /*134a0*/  FMUL.FTZ R124, R124, R68.reuse ;  /* 0x000000447c7c7220 */ /* 0x080fe20000410000 */
[----:B------:R-:W-:Y:S01]  /*134b0*/  HMMA.16816.F32 R140, R4, R30, R140 ;  /* 0x0000001e048c723c */ /* 0x000fe2000000188c */
[----:B------:R1:W1:Y:S01]  /*134c0*/  MUFU.EX2 R232, R9 ;  /* 0x0000000900e87308 */ /* 0x0002620000000800 */
[----:B------:R-:W2:Y:S01]  /*134d0*/  LDSM.16.MT88.4 R28, [R191+0x6800] ;  /* 0x00680000bf1c783b */ /* 0x000ea20000004200 */
[----:B------:R-:W-:Y:S02]  /*134e0*/  FMUL.FTZ R125, R125, R68 ;  /* 0x000000447d7d7220 */ /* 0x000fe40000410000 */
[----:B------:R-:W-:-:S02]  /*134f0*/  FMUL.FTZ R126, R126, R11 ;  /* 0x0000000b7e7e7220 */ /* 0x000fc40000410000 */
[----:B------:R-:W-:Y:S01]  /*13500*/  FMUL.FTZ R127, R127, R11 ;  /* 0x0000000b7f7f7220 */ /* 0x000fe20000410000 */
[C---:B------:R-:W-:Y:S08]  /*13510*/  HMMA.16816.F32 R112, R4.reuse, R24, R112 ;  /* 0x000000180470723c */ /* 0x040ff00000001870 */
[----:B------:R-:W-:Y:S01]  /*13520*/  HMMA.16816.F32 R124, R4, R26, R124 ;  /* 0x0000001a047c723c */ /* 0x000fe2000000187c */
[----:B-1----:R-:W-:Y:S01]  /*13530*/  FFMA.FTZ R9, R151, c[0x0][0x23c], -R2 ;  /* 0x00008f0097097a23 */ /* 0x002fe20000010802 */
[----:B------:R-:W1:Y:S03]  /*13540*/  LDSM.16.MT88.4 R24, [R189+0x7000] ;  /* 0x00700000bd18783b */ /* 0x000e660000004200 */
[----:B------:R3:W-:Y:S02]  /*13550*/  MUFU.EX2 R233, R9 ;  /* 0x0000000900e97308 */ /* 0x0007e40000000800 */
[----:B----4-:R-:W-:-:S02]  /*13560*/  F2FP.PACK_AB R4, R236, R239 ;  /* 0x000000efec04723e */ /* 0x010fc400000000ff */
[----:B------:R-:W-:Y:S02]  /*13570*/  F2FP.PACK_AB R5, R232, R234 ;  /* 0x000000eae805723e */ /* 0x000fe400000000ff */
[----:B------:R-:W-:Y:S01]  /*13580*/  F2FP.PACK_AB R6, R235, R237 ;  /* 0x000000edeb06723e */ /* 0x000fe200000000ff */
[----:B---3--:R-:W-:-:S04]  /*13590*/  FFMA.FTZ R9, R150, c[0x0][0x23c], -R2 ;  /* 0x00008f0096097a23 */ /* 0x008fc80000010802 */
[----:B------:R3:W4:Y:S02]  /*135a0*/  MUFU.EX2 R231, R9 ;  /* 0x0000000900e77308 */ /* 0x0007240000000800 */
[----:B---3--:R-:W-:Y:S01]  /*135b0*/  FFMA.FTZ R9, R165, c[0x0][0x23c], -R0 ;  /* 0x00008f00a5097a23 */ /* 0x008fe20000010800 */
[----:B----4-:R-:W-:-:S05]  /*135c0*/  F2FP.PACK_AB R7, R231, R233 ;  /* 0x000000e9e707723e */ /* 0x010fca00000000ff */
[----:B------:R3:W-:Y:S02]  /*135d0*/  MUFU.EX2 R229, R9 ;  /* 0x0000000900e57308 */ /* 0x0007e40000000800 */
[C---:B--2---:R-:W-:Y:S08]  /*135e0*/  HMMA.16816.F32 R84, R4.reuse, R20, R84 ;  /* 0x000000140454723c */ /* 0x044ff00000001854 */
[----:B------:R-:W-:Y:S01]  /*135f0*/  HMMA.16816.F32 R80, R4, R22, R88 ;  /* 0x000000160450723c */ /* 0x000fe20000001858 */
[----:B---3--:R-:W-:-:S04]  /*13600*/  FFMA.FTZ R9, R164, c[0x0][0x23c], -R0 ;  /* 0x00008f00a4097a23 */ /* 0x008fc80000010800 */
[----:B------:R2:W3:Y:S03]  /*13610*/  MUFU.EX2 R227, R9 ;  /* 0x0000000900e37308 */ /* 0x0004e60000000800 */
[C---:B------:R-:W-:Y:S08]  /*13620*/  HMMA.16816.F32 R76, R4.reuse, R12, R76 ;  /* 0x0000000c044c723c */ /* 0x040ff0000000184c */
[----:B------:R-:W-:Y:S01]  /*13630*/  HMMA.16816.F32 R64, R4, R14, R64 ;  /* 0x0000000e0440723c */ /* 0x000fe20000001840 */
[----:B--2---:R-:W-:-:S07]  /*13640*/  FFMA.FTZ R9, R161, c[0x0][0x23c], -R0 ;  /* 0x00008f00a1097a23 */ /* 0x004fce0000010800 */
[C---:B-----5:R-:W-:Y:S01]  /*13650*/  HMMA.16816.F32 R60, R4.reuse, R16, R60 ;  /* 0x00000010043c723c */ /* 0x060fe2000000183c */
[----:B------:R2:W-:Y:S07]  /*13660*/  MUFU.EX2 R226, R9 ;  /* 0x0000000900e27308 */ /* 0x0005ee0000000800 */
[C---:B------:R-:W-:Y:S08]  /*13670*/  HMMA.16816.F32 R56, R4.reuse, R18, R56 ;  /* 0x000000120438723c */ /* 0x040ff00000001838 */
[----:B------:R-:W-:Y:S01]  /*13680*/  HMMA.16816.F32 R52, R4, R28, R52 ;  /* 0x0000001c0434723c */ /* 0x000fe20000001834 */
[----:B--2---:R-:W-:Y:S01]  /*13690*/  FFMA.FTZ R9, R228, c[0x0][0x23c], -R8 ;  /* 0x00008f00e4097a23 */ /* 0x004fe20000010808 */
[----:B------:R-:W-:-:S03]  /*136a0*/  MOV R228, R168 ;  /* 0x000000a800e47202 */ /* 0x000fc60000000f00 */
[----:B------:R2:W-:Y:S03]  /*136b0*/  MUFU.EX2 R187, R9 ;  /* 0x0000000900bb7308 */ /* 0x0005e60000000800 */
[----:B------:R-:W-:Y:S07]  /*136c0*/  HMMA.16816.F32 R44, R4, R30, R44 ;  /* 0x0000001e042c723c */ /* 0x000fee000000182c */
[----:B------:R-:W-:-:S02]  /*136d0*/  F2FP.PACK_AB R4, R230, R238 ;  /* 0x000000eee604723e */ /* 0x000fc400000000ff */
[----:B---3--:R-:W-:Y:S01]  /*136e0*/  F2FP.PACK_AB R6, R227, R229 ;  /* 0x000000e5e306723e */ /* 0x008fe200000000ff */
[----:B--2---:R-:W-:Y:S01]  /*136f0*/  FFMA.FTZ R9, R217, c[0x0][0x23c], -R8 ;  /* 0x00008f00d9097a23 */ /* 0x004fe20000010808 */
[----:B------:R-:W-:-:S03]  /*13700*/  MOV R217, R176 ;  /* 0x000000b000d97202 */ /* 0x000fc60000000f00 */
[----:B------:R2:W3:Y:S02]  /*13710*/  MUFU.EX2 R176, R9 ;  /* 0x0000000900b07308 */ /* 0x0004e40000000800 */
[----:B--2---:R-:W-:Y:S01]  /*13720*/  FFMA.FTZ R9, R184, c[0x0][0x23c], -R8 ;  /* 0x00008f00b8097a23 */ /* 0x004fe20000010808 */
[----:B------:R-:W-:Y:S02]  /*13730*/  MOV R184, R169 ;  /* 0x000000a900b87202 */ /* 0x000fe40000000f00 */
[----:B---3--:R-:W-:-:S03]  /*13740*/  F2FP.PACK_AB R5, R176, R187 ;  /* 0x000000bbb005723e */ /* 0x008fc600000000ff */
[----:B------:R2:W-:Y:S02]  /*13750*/  MUFU.EX2 R173, R9 ;  /* 0x0000000900ad7308 */ /* 0x0005e40000000800 */
[----:B--2---:R-:W-:Y:S01]  /*13760*/  FFMA.FTZ R9, R178, c[0x0][0x23c], -R8 ;  /* 0x00008f00b2097a23 */ /* 0x004fe20000010808 */
[----:B------:R-:W-:-:S05]  /*13770*/  MOV R178, R148 ;  /* 0x0000009400b27202 */ /* 0x000fca0000000f00 */
[----:B------:R2:W3:Y:S02]  /*13780*/  MUFU.EX2 R169, R9 ;  /* 0x0000000900a97308 */ /* 0x0004e40000000800 */
[----:B--2---:R-:W-:Y:S01]  /*13790*/  FFMA.FTZ R9, R170, c[0x0][0x23c], -R0 ;  /* 0x00008f00aa097a23 */ /* 0x004fe20000010800 */
[----:B---3--:R-:W-:-:S05]  /*137a0*/  F2FP.PACK_AB R7, R169, R173 ;  /* 0x000000ada907723e */ /* 0x008fca00000000ff */
[----:B------:R2:W-:Y:S02]  /*137b0*/  MUFU.EX2 R170, R9 ;  /* 0x0000000900aa7308 */ /* 0x0005e40000000800 */
[C---:B------:R-:W-:Y:S08]  /*137c0*/  HMMA.16816.F32 R48, R4.reuse, R20, R48 ;  /* 0x000000140430723c */ /* 0x040ff00000001830 */
[----:B------:R-:W-:Y:S01]  /*137d0*/  HMMA.16816.F32 R40, R4, R22, R40 ;  /* 0x000000160428723c */ /* 0x000fe20000001828 */
[----:B------:R-:W3:Y:S01]  /*137e0*/  LDSM.16.MT88.4 R20, [R192+0x7000] ;  /* 0x00700000c014783b */ /* 0x000ee20000004200 */
[----:B--2---:R-:W-:-:S04]  /*137f0*/  FFMA.FTZ R9, R159, c[0x0][0x23c], -R0 ;  /* 0x00008f009f097a23 */ /* 0x004fc80000010800 */
[----:B------:R2:W-:Y:S02]  /*13800*/  MUFU.EX2 R168, R9 ;  /* 0x0000000900a87308 */ /* 0x0005e40000000800 */
[C---:B------:R-:W-:Y:S08]  /*13810*/  HMMA.16816.F32 R36, R4.reuse, R12, R36 ;  /* 0x0000000c0424723c */ /* 0x040ff00000001824 */
[----:B------:R-:W-:Y:S01]  /*13820*/  HMMA.16816.F32 R32, R4, R14, R32 ;  /* 0x0000000e0420723c */ /* 0x000fe20000001820 */
[----:B------:R-:W-:Y:S01]  /*13830*/  LDSM.16.MT88.4 R12, [R191+0x7000] ;  /* 0x00700000bf0c783b */ /* 0x000fe20000004200 */
[----:B--2---:R-:W-:Y:S01]  /*13840*/  FFMA.FTZ R9, R177, c[0x0][0x23c], -R3 ;  /* 0x00008f00b1097a23 */ /* 0x004fe20000010803 */
[----:B------:R-:W-:-:S05]  /*13850*/  MOV R177, R156 ;  /* 0x0000009c00b17202 */ /* 0x000fca0000000f00 */
[C---:B------:R-:W-:Y:S01]  /*13860*/  HMMA.16816.F32 R112, R4.reuse, R16, R112 ;  /* 0x000000100470723c */ /* 0x040fe20000001870 */
[----:B------:R2:W-:Y:S07]  /*13870*/  MUFU.EX2 R165, R9 ;  /* 0x0000000900a57308 */ /* 0x0005ee0000000800 */
[C---:B------:R-:W-:Y:S01]  /*13880*/  HMMA.16816.F32 R124, R4.reuse, R18, R124 ;  /* 0x00000012047c723c */ /* 0x040fe2000000187c */
[----:B------:R-:W4:Y:S07]  /*13890*/  LDSM.16.MT88.4 R16, [R190+0x7000] ;  /* 0x00700000be10783b */ /* 0x000f2e0000004200 */
[----:B------:R-:W-:Y:S01]  /*138a0*/  HMMA.16816.F32 R140, R4, R30, R140 ;  /* 0x0000001e048c723c */ /* 0x000fe2000000188c */
[----:B--2---:R-:W-:Y:S01]  /*138b0*/  FFMA.FTZ R9, R172, c[0x0][0x23c], -R3 ;  /* 0x00008f00ac097a23 */ /* 0x004fe20000010803 */
[----:B------:R-:W-:-:S03]  /*138c0*/  MOV R172, R75 ;  /* 0x0000004b00ac7202 */ /* 0x000fc60000000f00 */
[----:B------:R2:W5:Y:S03]  /*138d0*/  MUFU.EX2 R164, R9 ;  /* 0x0000000900a47308 */ /* 0x0005660000000800 */
[----:B------:R-:W-:Y:S01]  /*138e0*/  HMMA.16816.F32 R128, R4, R28, R128 ;  /* 0x0000001c0480723c */ /* 0x000fe20000001880 */
[----:B--2---:R-:W-:Y:S01]  /*138f0*/  FFMA.FTZ R9, R162, c[0x0][0x23c], -R3 ;  /* 0x00008f00a2097a23 */ /* 0x004fe20000010803 */
[----:B------:R-:W-:-:S05]  /*13900*/  MOV R162, R145 ;  /* 0x0000009100a27202 */ /* 0x000fca0000000f00 */
[----:B-----5:R-:W-:Y:S01]  /*13910*/  F2FP.PACK_AB R4, R164, R165 ;  /* 0x000000a5a404723e */ /* 0x020fe200000000ff */
[----:B------:R2:W-:Y:S02]  /*13920*/  MUFU.EX2 R161, R9 ;  /* 0x0000000900a17308 */ /* 0x0005e40000000800 */
[----:B--2---:R-:W-:-:S06]  /*13930*/  FFMA.FTZ R9, R153, c[0x0][0x23c], -R3 ;  /* 0x00008f0099097a23 */ /* 0x004fcc0000010803 */
[----:B------:R2:W5:Y:S02]  /*13940*/  MUFU.EX2 R159, R9 ;  /* 0x00000009009f7308 */ /* 0x0005640000000800 */
[----:B--2---:R-:W-:Y:S01]  /*13950*/  FFMA.FTZ R9, R186, c[0x0][0x23c], -R2 ;  /* 0x00008f00ba097a23 */ /* 0x004fe20000010802 */
[----:B-----5:R-:W-:-:S05]  /*13960*/  F2FP.PACK_AB R6, R159, R161 ;  /* 0x000000a19f06723e */ /* 0x020fca00000000ff */
        /* <DEDUP_REMOVED lines=10> */
[----:B------:R2:W5:Y:S02]  /*13a10*/  MUFU.EX2 R152, R9 ;  /* 0x0000000900987308 */ /* 0x0005640000000800 */
[C---:B-1----:R-:W-:Y:S08]  /*13a20*/  HMMA.16816.F32 R84, R4.reuse, R24, R84 ;  /* 0x000000180454723c */ /* 0x042ff00000001854 */
[----:B------:R-:W-:Y:S01]  /*13a30*/  HMMA.16816.F32 R80, R4, R26, R80 ;  /* 0x0000001a0450723c */ /* 0x000fe20000001850 */
[----:B--2---:R-:W-:-:S04]  /*13a40*/  FFMA.FTZ R9, R166, c[0x0][0x23c], -R0 ;  /* 0x00008f00a6097a23 */ /* 0x004fc80000010800 */
[----:B------:R1:W-:Y:S03]  /*13a50*/  MUFU.EX2 R151, R9 ;  /* 0x0000000900977308 */ /* 0x0003e60000000800 */
[C---:B---3--:R-:W-:Y:S08]  /*13a60*/  HMMA.16816.F32 R76, R4.reuse, R20, R76 ;  /* 0x00000014044c723c */ /* 0x048ff0000000184c */
[----:B------:R-:W-:Y:S01]  /*13a70*/  HMMA.16816.F32 R64, R4, R22, R64 ;  /* 0x000000160440723c */ /* 0x000fe20000001840 */
[----:B-1----:R-:W-:-:S07]  /*13a80*/  FFMA.FTZ R9, R163, c[0x0][0x23c], -R0 ;  /* 0x00008f00a3097a23 */ /* 0x002fce0000010800 */
[C---:B----4-:R-:W-:Y:S01]  /*13a90*/  HMMA.16816.F32 R60, R4.reuse, R16, R60 ;  /* 0x00000010043c723c */ /* 0x050fe2000000183c */
        /* <DEDUP_REMOVED lines=9> */
[----:B-----5:R-:W-:Y:S01]  /*13b30*/  F2FP.PACK_AB R6, R152, R168 ;  /* 0x000000a89806723e */ /* 0x020fe200000000ff */
        /* <DEDUP_REMOVED lines=13> */
[----:B------:R-:W-:-:S05]  /*13c10*/  FFMA.FTZ R3, R167, c[0x0][0x23c], -R3 ;  /* 0x00008f00a7037a23 */ /* 0x000fca0000010803 */
[----:B------:R2:W-:Y:S01]  /*13c20*/  MUFU.EX2 R30, R0 ;  /* 0x00000000001e7308 */ /* 0x0005e20000000800 */
[----:B-1----:R-:W-:-:S07]  /*13c30*/  FFMA.FTZ R9, R219, c[0x0][0x23c], -R8 ;  /* 0x00008f00db097a23 */ /* 0x002fce0000010808 */
        /* <DEDUP_REMOVED lines=42> */
[----:B------:R-:W-:Y:S01]  /*13ee0*/  FADD.FTZ R3, R238, R3 ;  /* 0x00000003ee037221 */ /* 0x000fe20000010000 */
[----:B-1----:R-:W-:Y:S01]  /*13ef0*/  F2FP.PACK_AB R141, R10, R24 ;  /* 0x000000180a8d723e */ /* 0x002fe200000000ff */
[----:B------:R-:W-:Y:S02]  /*13f00*/  FFMA.FTZ R0, R220, c[0x0][0x23c], -R8 ;  /* 0x00008f00dc007a23 */ /* 0x000fe40000010808 */
[----:B------:R-:W-:Y:S01]  /*13f10*/  FADD.FTZ R2, R187, R2 ;  /* 0x00000002bb027221 */ /* 0x000fe20000010000 */
[----:B------:R-:W-:Y:S01]  /*13f20*/  HMMA.16816.F32 R100, R136, R108, R76 ;  /* 0x0000006c8864723c */ /* 0x000fe2000000184c */
[----:B------:R1:W-:Y:S01]  /*13f30*/  MUFU.EX2 R9, R0 ;  /* 0x0000000000097308 */ /* 0x0003e20000000800 */
[----:B------:R-:W-:-:S02]  /*13f40*/  FADD.FTZ R3, R230, R3 ;  /* 0x00000003e6037221 */ /* 0x000fc40000010000 */
[----:B------:R-:W-:-:S04]  /*13f50*/  FADD.FTZ R2, R176, R2 ;  /* 0x00000002b0027221 */ /* 0x000fc80000010000 */
        /* <DEDUP_REMOVED lines=66> */
.L_x_2084:
[----:B------:R-:W-:-:S06]  /*14380*/  UISETP.GT.AND UP0, UPT, UR25, UR9, UPT ;  /* 0x000000091900728c */ /* 0x000fcc000bf04270 */
[----:B------:R-:W-:-:S13]  /*14390*/  PLOP3.LUT P0, PT, PT, PT, UP0, 0x80, 0x0 ;  /* 0x000000000000781c */ /* 0x000fda0003f0f008 */
[----:B------:R-:W-:Y:S05]  /*143a0*/  @!P0 BRA `(.L_x_2091) ;  /* 0x000051a000008947 */ /* 0x000fea0003800000 */
[----:B------:R-:W2:Y:S01]  /*143b0*/  LDL.LU.64 R6, [R1+0x20] ;  /* 0x0000200001067983 */ /* 0x000ea20000300a00 */
[----:B------:R-:W-:Y:S01]  /*143c0*/  ULDC UR15, c[0x0][0x1a4] ;  /* 0x00006900000f7ab9 */ /* 0x000fe20000000800 */
[----:B------:R-:W-:Y:S01]  /*143d0*/  IMAD.MOV.U32 R68, RZ, RZ, R72 ;  /* 0x000000ffff447224 */ /* 0x000fe200078e0048 */
[----:B------:R-:W-:Y:S01]  /*143e0*/  USHF.L.U32 UR8, UR4, 0x5, URZ ;  /* 0x0000000504087899 */ /* 0x000fe2000800063f */
[----:B------:R-:W3:Y:S01]  /*143f0*/  LDL.LU.64 R4, [R1+0x28] ;  /* 0x0000280001047983 */ /* 0x000ee20000300a00 */
[----:B------:R-:W-:Y:S01]  /*14400*/  UIMAD.WIDE.U32 UR22, UR4, 0x30, URZ ;  /* 0x00000030041678a5 */ /* 0x000fe2000f8e003f */
[----:B------:R-:W-:Y:S01]  /*14410*/  IMAD.MOV.U32 R3, RZ, RZ, R73 ;  /* 0x000000ffff037224 */ /* 0x000fe200078e0049 */
[----:B------:R-:W-:Y:S01]  /*14420*/  ULDC UR16, c[0x0][0x19c] ;  /* 0x0000670000107ab9 */ /* 0x000fe20000000800 */
[----:B------:R-:W4:Y:S01]  /*14430*/  LDL.64 R8, [R1+0x8] ;  /* 0x0000080001087983 */ /* 0x000f220000100a00 */
[----:B------:R-:W-:Y:S01]  /*14440*/  USHF.L.U64.HI UR4, UR4, 0x5, UR15 ;  /* 0x0000000504047899 */ /* 0x000fe2000801020f */
[----:B------:R-:W-:Y:S01]  /*14450*/  MOV R75, R70 ;  /* 0x00000046004b7202 */ /* 0x000fe20000000f00 */
[----:B------:R-:W-:Y:S01]  /*14460*/  UIMAD.WIDE.U32 UR30, UR6, 0x30, URZ ;  /* 0x00000030061e78a5 */ /* 0x000fe2000f8e003f */
[----:B------:R-:W-:Y:S01]  /*14470*/  IMAD.MOV.U32 R74, RZ, RZ, R71 ;  /* 0x000000ffff4a7224 */ /* 0x000fe200078e0047 */
[----:B------:R-:W-:-:S02]  /*14480*/  UIMAD UR15, UR15, 0x30, URZ ;  /* 0x000000300f0f78a4 */ /* 0x000fc4000f8e023f */
[----:B------:R-:W-:Y:S02]  /*14490*/  UIMAD UR24, UR16, 0x30, URZ ;  /* 0x00000030101878a4 */ /* 0x000fe4000f8e023f */
[----:B------:R-:W-:Y:S02]  /*144a0*/  USHF.L.U32 UR12, UR6, 0x5, URZ ;  /* 0x00000005060c7899 */ /* 0x000fe4000800063f */
[----:B------:R-:W-:Y:S02]  /*144b0*/  USHF.L.U64.HI UR16, UR6, 0x5, UR16 ;  /* 0x0000000506107899 */ /* 0x000fe40008010210 */
[----:B------:R-:W-:Y:S02]  /*144c0*/  UIADD3 UR15, UR15, UR23, URZ ;  /* 0x000000170f0f7290 */ /* 0x000fe4000fffe03f */
[----:B------:R-:W-:Y:S01]  /*144d0*/  UIADD3 UR24, UR24, UR31, URZ ;  /* 0x0000001f18187290 */ /* 0x000fe2000fffe03f */
[----:B--2---:R-:W-:Y:S02]  /*144e0*/  MOV R251, R7 ;  /* 0x0000000700fb7202 */ /* 0x004fe40000000f00 */
[----:B---3--:R-:W-:-:S02]  /*144f0*/  MOV R250, R4 ;  /* 0x0000000400fa7202 */ /* 0x008fc40000000f00 */
[----:B----4-:R-:W-:Y:S01]  /*14500*/  ISETP.GE.AND P5, PT, R8, c[0x0][0x220], PT ;  /* 0x0000880008007a0c */ /* 0x010fe20003fa6270 */
[----:B------:R-:W-:Y:S05]  /*14510*/  BRA `(.L_x_2092) ;  /* 0x0000034000007947 */ /* 0x000fea0003800000 */
.L_x_2094:
        /* <DEDUP_REMOVED lines=52> */
.L_x_2092:
[----:B------:R-:W-:Y:S04]  /*14860*/  DEPBAR.LE SB0, 0x0 ;  /* 0x000080000000791a */ /* 0x000fe80000000000 */
[----:B------:R-:W-:Y:S01]  /*14870*/  BAR.SYNC.DEFER_BLOCKING 0x0 ;  /* 0x0000000000007b1d */ /* 0x000fe20000010000 */
[----:B------:R-:W-:Y:S04]  /*14880*/  UIADD3 UR13, UR25, -0x1, URZ ;  /* 0xffffffff190d7890 */ /* 0x000fe8000fffe03f */
[----:B------:R-:W-:Y:S02]  /*14890*/  USHF.R.S32.HI UR7, URZ, 0x1f, UR13 ;  /* 0x0000001f3f077899 */ /* 0x000fe4000801140d */
[----:B------:R-:W-:Y:S01]  /*148a0*/  MOV R4, UR13 ;  /* 0x0000000d00047c02 */ /* 0x000fe20008000f00 */
[----:B------:R-:W-:Y:S02]  /*148b0*/  UIMAD UR6, UR5, UR13, URZ ;  /* 0x0000000d050672a4 */ /* 0x000fe4000f8e023f */
[----:B------:R-:W-:Y:S02]  /*148c0*/  UISETP.GT.AND UP0, UPT, UR13, UR9, UPT ;  /* 0x000000090d00728c */ /* 0x000fe4000bf04270 */
[----:B------:R-:W-:Y:S01]  /*148d0*/  UIMAD UR6, UR7, UR14, UR6 ;  /* 0x0000000e070672a4 */ /* 0x000fe2000f8e0206 */
[----:B------:R-:W-:Y:S05]  /*148e0*/  IMAD.WIDE.U32 R4, R4, UR14, R250 ;  /* 0x0000000e04047c25 */ /* 0x000fea000f8e00fa */
[C---:B------:R-:W-:Y:S02]  /*148f0*/  @!P5 LEA R12, P4, R4.reuse, c[0x0][0x170], 0x1 ;  /* 0x00005c00040cda11 */ /* 0x040fe400078808ff */
[----:B------:R-:W-:Y:S02]  /*14900*/  IADD3 R0, R5, UR6, RZ ;  /* 0x0000000605007c10 */ /* 0x000fe4000fffe0ff */
[C---:B------:R-:W-:Y:S01]  /*14910*/  @!P5 IADD3 R2, P1, R4.reuse, UR17, RZ ;  /* 0x000000110402dc10 */ /* 0x040fe2000ff3e0ff */
[----:B------:R-:W-:Y:S01]  /*14920*/  @P5 STS.128 [R215+0x6000], RZ ;  /* 0x006000ffd7005388 */ /* 0x000fe20000000c00 */
[----:B------:R-:W-:Y:S02]  /*14930*/  @!P5 LEA.HI.X R13, R4, c[0x0][0x174], R0, 0x1, P4 ;  /* 0x00005d00040dda11 */ /* 0x000fe400020f0c00 */
[----:B------:R-:W-:Y:S02]  /*14940*/  @!P5 LEA R10, P3, R2, c[0x0][0x170], 0x1 ;  /* 0x00005c00020ada11 */ /* 0x000fe400078608ff */
[----:B------:R-:W-:Y:S02]  /*14950*/  @!P5 IADD3.X R9, R0, UR10, RZ, P1, !PT ;  /* 0x0000000a0009dc10 */ /* 0x000fe40008ffe4ff */
[----:B------:R-:W-:Y:S01]  /*14960*/  @!P5 IADD3 R5, P0, R4, UR8, RZ ;  /* 0x000000080405dc10 */ /* 0x000fe2000ff1e0ff */
[----:B------:R-:W-:Y:S01]  /*14970*/  @!PT LDS RZ, [RZ] ;  /* 0x00000000fffff984 */ /* 0x000fe20000000800 */
[----:B------:R-:W-:Y:S01]  /*14980*/  @!PT LDS RZ, [RZ] ;  /* 0x00000000fffff984 */ /* 0x000fe20000000800 */
[----:B------:R-:W-:Y:S01]  /*14990*/  @!PT LDS RZ, [RZ] ;  /* 0x00000000fffff984 */ /* 0x000fe20000000800 */
[----:B------:R1:W-:Y:S01]  /*149a0*/  @!P5 LDGSTS.E.BYPASS.LTC128B.128 [R215+0x6000], [R12.64] ;  /* 0x060000000cd7dfae */ /* 0x0003e2000b901d52 */
[----:B------:R-:W-:Y:S02]  /*149b0*/  @!P5 LEA.HI.X R11, R2, c[0x0][0x174], R9, 0x1, P3 ;  /* 0x00005d00020bda11 */ /* 0x000fe400018f0c09 */
[C---:B------:R-:W-:Y:S02]  /*149c0*/  @!P5 LEA R8, P1, R5.reuse, c[0x0][0x170], 0x1 ;  /* 0x00005c000508da11 */ /* 0x040fe400078208ff */
[----:B------:R-:W-:Y:S02]  /*149d0*/  @!P5 IADD3.X R14, R0, UR4, RZ, P0, !PT ;  /* 0x00000004000edc10 */ /* 0x000fe400087fe4ff */
[----:B------:R-:W-:Y:S01]  /*149e0*/  @!P5 IADD3 R7, P2, R4, UR22, RZ ;  /* 0x000000160407dc10 */ /* 0x000fe2000ff5e0ff */
[----:B------:R-:W-:Y:S01]  /*149f0*/  @P5 STS.128 [R215+0x6800], RZ ;  /* 0x006800ffd7005388 */ /* 0x000fe20000000c00 */
[----:B------:R-:W-:Y:S02]  /*14a00*/  @!P5 LEA.HI.X R9, R5, c[0x0][0x174], R14, 0x1, P1 ;  /* 0x00005d000509da11 */ /* 0x000fe400008f0c0e */
[C---:B------:R-:W-:Y:S02]  /*14a10*/  @!P5 LEA R6, P0, R7.reuse, c[0x0][0x170], 0x1 ;  /* 0x00005c000706da11 */ /* 0x040fe400078008ff */
[----:B------:R-:W-:Y:S03]  /*14a20*/  @!P5 IADD3.X R15, R0, UR15, RZ, P2, !PT ;  /* 0x0000000f000fdc10 */ /* 0x000fe600097fe4ff */
[----:B------:R-:W-:Y:S01]  /*14a30*/  @!PT LDS RZ, [RZ] ;  /* 0x00000000fffff984 */ /* 0x000fe20000000800 */
[----:B------:R-:W-:Y:S01]  /*14a40*/  @!PT LDS RZ, [RZ] ;  /* 0x00000000fffff984 */ /* 0x000fe20000000800 */
[----:B------:R-:W-:Y:S01]  /*14a50*/  @!PT LDS RZ, [RZ] ;  /* 0x00000000fffff984 */ /* 0x000fe20000000800 */
[----:B------:R2:W-:Y:S01]  /*14a60*/  @!P5 LDGSTS.E.BYPASS.LTC128B.128 [R215+0x6800], [R10.64] ;  /* 0x068000000ad7dfae */ /* 0x0005e2000b901d52 */
[----:B------:R-:W-:Y:S02]  /*14a70*/  @!P5 LEA.HI.X R7, R7, c[0x0][0x174], R15, 0x1, P0 ;  /* 0x00005d000707da11 */ /* 0x000fe400000f0c0f */
[----:B------:R-:W-:Y:S05]  /*14a80*/  PLOP3.LUT P0, PT, PT, PT, UP0, 0x80, 0x0 ;  /* 0x000000000000781c */ /* 0x000fea0003f0f008 */
        /* <DEDUP_REMOVED lines=148> */
[----:B------:R-:W1:Y:S01]  /*153d0*/  MUFU.TANH R154, R22 ;  /* 0x00000016009a7308 */ /* 0x000e620000002400 */
[----:B------:R-:W-:Y:S02]  /*153e0*/  FMUL.FTZ R35, R35, c[0x0][0x2ec] ;  /* 0x0000bb0023237a20 */ /* 0x000fe40000410000 */
[-C--:B------:R-:W-:Y:S04]  /*153f0*/  HMMA.16816.F32 R60, R76, R6.reuse, R60 ;  /* 0x000000064c3c723c */ /* 0x080fe8000000183c */
[----:B------:R-:W-:Y:S02]  /*15400*/  FMUL.FTZ R49, R49, c[0x0][0x2ec] ;  /* 0x0000bb0031317a20 */ /* 0x000fe40000410000 */
[----:B------:R-:W-:Y:S01]  /*15410*/  FMUL.FTZ R36, R36, c[0x0][0x2ec] ;  /* 0x0000bb0024247a20 */ /* 0x000fe20000410000 */
        /* <DEDUP_REMOVED lines=75> */
[----:B------:R-:W1:Y:S02]  /*158d0*/  MUFU.TANH R67, R67 ;  /* 0x0000004300437308 */ /* 0x000e640000002400 */
[----:B-1234-:R-:W-:-:S05]  /*158e0*/  @P0 BRA `(.L_x_2094) ;  /* 0xffffec3000000947 */ /* 0x01efca000383ffff */
.L_x_2093:
[----:B------:R-:W2:Y:S01]  /*158f0*/  S2R R2, SR_TID.X ;  /* 0x0000000000027919 */ /* 0x000ea20000002100 */
[----:B------:R-:W-:Y:S01]  /*15900*/  IMAD.U32 R0, RZ, RZ, UR13 ;  /* 0x0000000dff007e24 */ /* 0x000fe2000f8e00ff */
[----:B------:R-:W-:Y:S01]  /*15910*/  P2R R179, PR, RZ, 0x20 ;  /* 0x00000020ffb37803 */ /* 0x000fe20000000000 */
[----:B------:R-:W-:Y:S02]  /*15920*/  UISETP.GT.AND UP0, UPT, UR13, UR9, UPT ;  /* 0x000000090d00728c */ /* 0x000fe4000bf04270 */
[----:B------:R-:W-:Y:S01]  /*15930*/  UMOV UR25, UR13 ;  /* 0x0000000d00197c82 */ /* 0x000fe20008000000 */
[----:B--2---:R-:W-:Y:S05]  /*15940*/  IMAD.SHL.U32 R2, R2, 0x2, RZ ;  /* 0x0000000202027824 */ /* 0x004fea00078e00ff */
[----:B------:R-:W-:Y:S05]  /*15950*/  LOP3.LUT R2, R2, 0x6, RZ, 0xc0, !PT ;  /* 0x0000000602027812 */ /* 0x000fea00078ec0ff */
[----:B------:R-:W-:Y:S04]  /*15960*/  IMAD R0, R0, 0x40, R2 ;  /* 0x0000004000007824 */ /* 0x000fe800078e0202 */
[--C-:B------:R-:W-:Y:S01]  /*15970*/  IMAD.IADD R2, R210, 0x1, -R0.reuse ;  /* 0x00000001d2027824 */ /* 0x100fe200078e0a00 */
[C---:B------:R-:W-:Y:S01]  /*15980*/  IADD3 R17, R0.reuse, 0x1, RZ ;  /* 0x0000000100117810 */ /* 0x040fe20007ffe0ff */
[----:B-1----:R-:W-:Y:S01]  /*15990*/  IMAD.IADD R4, R207, 0x1, -R0 ;  /* 0x00000001cf047824 */ /* 0x002fe200078e0a00 */
[C---:B------:R-:W-:Y:S02]  /*159a0*/  IADD3 R16, R0.reuse, 0x8, RZ ;  /* 0x0000000800107810 */ /* 0x040fe40007ffe0ff */
[----:B------:R-:W-:Y:S02]  /*159b0*/  IABS R2, R2 ;  /* 0x0000000200027213 */ /* 0x000fe40000000000 */
[C---:B------:R-:W-:Y:S02]  /*159c0*/  IADD3 R12, R0.reuse, 0x18, RZ ;  /* 0x00000018000c7810 */ /* 0x040fe40007ffe0ff */
        /* <DEDUP_REMOVED lines=12> */
[----:B------:R-:W-:Y:S01]  /*15a90*/  ISETP.GE.AND P1, PT, R0, R204, PT ;  /* 0x000000cc0000720c */ /* 0x000fe20003f26270 */
[----:B-1----:R-:W-:Y:S01]  /*15aa0*/  FFMA.FTZ R30, R30, -UR20, R168 ;  /* 0x800000141e1e7c23 */ /* 0x002fe200080100a8 */
[----:B------:R-:W-:Y:S01]  /*15ab0*/  IABS R2, R4 ;  /* 0x0000000400027213 */ /* 0x000fe20000000000 */
[--C-:B------:R-:W-:Y:S01]  /*15ac0*/  IMAD.IADD R4, R205, 0x1, -R0.reuse ;  /* 0x00000001cd047824 */ /* 0x100fe200078e0a00 */
[C---:B------:R-:W-:Y:S02]  /*15ad0*/  ISETP.GE.OR P4, PT, R0.reuse, R214, !P3 ;  /* 0x000000d60000720c */ /* 0x040fe40005f86670 */
[----:B------:R1:W2:Y:S01]  /*15ae0*/  I2F R28, R2 ;  /* 0x00000002001c7306 */ /* 0x0002a20000201400 */
[C---:B------:R-:W-:Y:S02]  /*15af0*/  ISETP.GE.AND P0, PT, R0.reuse, R203, PT ;  /* 0x000000cb0000720c */ /* 0x040fe40003f06270 */
[C---:B------:R-:W-:Y:S02]  /*15b00*/  ISETP.GE.AND P2, PT, R0.reuse, R208, PT ;  /* 0x000000d00000720c */ /* 0x040fe40003f46270 */
[C---:B------:R-:W-:Y:S02]  /*15b10*/  ISETP.GE.OR P3, PT, R0.reuse, R212, !P1 ;  /* 0x000000d40000720c */ /* 0x040fe40004f66670 */
[C---:B------:R-:W-:Y:S02]  /*15b20*/  ISETP.GE.OR P6, PT, R0.reuse, R213, !P2 ;  /* 0x000000d50000720c */ /* 0x040fe400057c6670 */
[----:B------:R-:W-:Y:S02]  /*15b30*/  ISETP.GE.OR P2, PT, R0, R211, !P0 ;  /* 0x000000d30000720c */ /* 0x000fe40004746670 */
[C---:B------:R-:W-:Y:S02]  /*15b40*/  ISETP.GE.AND P0, PT, R17.reuse, R208, PT ;  /* 0x000000d01100720c */ /* 0x040fe40003f06270 */
[C---:B------:R-:W-:Y:S02]  /*15b50*/  ISETP.GE.AND P1, PT, R17.reuse, R206, PT ;  /* 0x000000ce1100720c */ /* 0x040fe40003f26270 */
[C---:B------:R-:W-:Y:S02]  /*15b60*/  ISETP.GE.OR P0, PT, R17.reuse, R213, !P0 ;  /* 0x000000d51100720c */ /* 0x040fe40004706670 */
[----:B------:R-:W-:Y:S02]  /*15b70*/  ISETP.GE.OR P1, PT, R17, R214, !P1 ;  /* 0x000000d61100720c */ /* 0x000fe40004f26670 */
[----:B------:R-:W-:Y:S02]  /*15b80*/  ISETP.GE.AND P5, PT, R14, R206, PT ;  /* 0x000000ce0e00720c */ /* 0x000fe40003fa6270 */
[----:B-1----:R-:W-:Y:S01]  /*15b90*/  IABS R2, R4 ;  /* 0x0000000400027213 */ /* 0x002fe20000000000 */
[----:B--2---:R-:W-:Y:S02]  /*15ba0*/  FFMA.FTZ R28, R28, -UR20, R167 ;  /* 0x800000141c1c7c23 */ /* 0x004fe400080100a7 */
[----:B------:R-:W-:Y:S01]  /*15bb0*/  IMAD.IADD R4, R209, 0x1, -R0 ;  /* 0x00000001d1047824 */ /* 0x000fe200078e0a00 */
[----:B------:R1:W2:Y:S02]  /*15bc0*/  I2F R26, R2 ;  /* 0x00000002001a7306 */ /* 0x0002a40000201400 */
[----:B------:R-:W-:Y:S02]  /*15bd0*/  FSEL R59, R28, -INF , !P6 ;  /* 0xff8000001c3b7808 */ /* 0x000fe40007000000 */
[----:B------:R-:W-:Y:S02]  /*15be0*/  ISETP.GE.AND P6, PT, R15, R208, PT ;  /* 0x000000d00f00720c */ /* 0x000fe40003fc6270 */
[----:B-1----:R-:W-:Y:S01]  /*15bf0*/  IABS R2, R4 ;  /* 0x0000000400027213 */ /* 0x002fe20000000000 */
[--C-:B------:R-:W-:Y:S02]  /*15c00*/  IMAD.IADD R4, R210, 0x1, -R17.reuse ;  /* 0x00000001d2047824 */ /* 0x100fe400078e0a11 */
[----:B--2---:R-:W-:Y:S01]  /*15c10*/  FFMA.FTZ R26, R26, -UR20, R166 ;  /* 0x800000141a1a7c23 */ /* 0x004fe200080100a6 */
[----:B------:R1:W2:Y:S02]  /*15c20*/  I2F R25, R2 ;  /* 0x0000000200197306 */ /* 0x0002a40000201400 */
[----:B-1----:R-:W-:Y:S01]  /*15c30*/  IABS R2, R4 ;  /* 0x0000000400027213 */ /* 0x002fe20000000000 */
[----:B------:R-:W-:Y:S02]  /*15c40*/  IMAD.IADD R4, R207, 0x1, -R17 ;  /* 0x00000001cf047824 */ /* 0x000fe400078e0a11 */
[----:B--2---:R-:W-:Y:S05]  /*15c50*/  FFMA.FTZ R25, R25, -UR20, R165 ;  /* 0x8000001419197c23 */ /* 0x004fea00080100a5 */
[----:B------:R1:W2:Y:S02]  /*15c60*/  I2F R24, R2 ;  /* 0x0000000200187306 */ /* 0x0002a40000201400 */
[----:B-1----:R-:W-:Y:S01]  /*15c70*/  IABS R2, R4 ;  /* 0x0000000400027213 */ /* 0x002fe20000000000 */
[----:B--2---:R-:W-:Y:S02]  /*15c80*/  FFMA.FTZ R24, R24, -UR20, R170 ;  /* 0x8000001418187c23 */ /* 0x004fe400080100aa */
[C-C-:B------:R-:W-:Y:S05]  /*15c90*/  IMAD.IADD R4, R210.reuse, 0x1, -R16.reuse ;  /* 0x00000001d2047824 */ /* 0x140fea00078e0a10 */
[----:B------:R1:W-:Y:S02]  /*15ca0*/  I2F R54, R2 ;  /* 0x0000000200367306 */ /* 0x0003e40000201400 */
[----:B-1----:R-:W-:Y:S01]  /*15cb0*/  IABS R2, R4 ;  /* 0x0000000400027213 */ /* 0x002fe20000000000 */
[----:B------:R-:W-:Y:S07]  /*15cc0*/  IMAD.IADD R4, R207, 0x1, -R16 ;  /* 0x00000001cf047824 */ /* 0x000fee00078e0a10 */
[----:B------:R1:W2:Y:S02]  /*15cd0*/  I2F R21, R2 ;  /* 0x0000000200157306 */ /* 0x0002a40000201400 */
[----:B-1----:R-:W-:Y:S01]  /*15ce0*/  IABS R2, R4 ;  /* 0x0000000400027213 */ /* 0x002fe20000000000 */
[C-C-:B------:R-:W-:Y:S02]  /*15cf0*/  IMAD.IADD R4, R210.reuse, 0x1, -R15.reuse ;  /* 0x00000001d2047824 */ /* 0x140fe400078e0a0f */
[----:B--2---:R-:W-:Y:S05]  /*15d00*/  FFMA.FTZ R21, R21, -UR20, R164 ;  /* 0x8000001415157c23 */ /* 0x004fea00080100a4 */
[----:B------:R1:W-:Y:S02]  /*15d10*/  I2F R53, R2 ;  /* 0x0000000200357306 */ /* 0x0003e40000201400 */
[----:B-1----:R-:W-:Y:S01]  /*15d20*/  IABS R2, R4 ;  /* 0x0000000400027213 */ /* 0x002fe20000000000 */
[C---:B------:R-:W-:Y:S07]  /*15d30*/  IMAD.IADD R4, R207.reuse, 0x1, -R15 ;  /* 0x00000001cf047824 */ /* 0x040fee00078e0a0f */
[----:B------:R1:W2:Y:S02]  /*15d40*/  I2F R20, R2 ;  /* 0x0000000200147306 */ /* 0x0002a40000201400 */
[----:B-1----:R-:W-:Y:S01]  /*15d50*/  IABS R2, R4 ;  /* 0x0000000400027213 */ /* 0x002fe20000000000 */
[--C-:B------:R-:W-:Y:S02]  /*15d60*/  IMAD.IADD R4, R210, 0x1, -R14.reuse ;  /* 0x00000001d2047824 */ /* 0x100fe400078e0a0e */
        /* <DEDUP_REMOVED lines=24> */
[--C-:B------:R-:W-:Y:S05]  /*15ef0*/  IMAD.IADD R4, R210, 0x1, -R11.reuse ;  /* 0x00000001d2047824 */ /* 0x100fea00078e0a0b */
[----:B------:R1:W2:Y:S02]  /*15f00*/  I2F R36, R2 ;  /* 0x0000000200247306 */ /* 0x0002a40000201400 */
[----:B-1----:R-:W-:Y:S01]  /*15f10*/  IABS R2, R4 ;  /* 0x0000000400027213 */ /* 0x002fe20000000000 */
[----:B--2---:R-:W-:Y:S02]  /*15f20*/  FFMA.FTZ R36, R36, -UR20, R150 ;  /* 0x8000001424247c23 */ /* 0x004fe40008010096 */
[----:B------:R-:W-:Y:S05]  /*15f30*/  IMAD.IADD R4, R207, 0x1, -R11 ;  /* 0x00000001cf047824 */ /* 0x000fea00078e0a0b */
[----:B------:R1:W2:Y:S02]  /*15f40*/  I2F R39, R2 ;  /* 0x0000000200277306 */ /* 0x0002a40000201400 */
[----:B-1----:R-:W-:Y:S01]  /*15f50*/  IABS R2, R4 ;  /* 0x0000000400027213 */ /* 0x002fe20000000000 */
[----:B--2---:R-:W-:Y:S02]  /*15f60*/  FFMA.FTZ R39, R39, -UR20, R151 ;  /* 0x8000001427277c23 */ /* 0x004fe40008010097 */
[--C-:B------:R-:W-:Y:S05]  /*15f70*/  IMAD.IADD R4, R210, 0x1, -R10.reuse ;  /* 0x00000001d2047824 */ /* 0x100fea00078e0a0a */
[----:B------:R1:W2:Y:S02]  /*15f80*/  I2F R40, R2 ;  /* 0x0000000200287306 */ /* 0x0002a40000201400 */
[----:B-1----:R-:W-:Y:S01]  /*15f90*/  IABS R2, R4 ;  /* 0x0000000400027213 */ /* 0x002fe20000000000 */
[C---:B------:R-:W-:Y:S02]  /*15fa0*/  IMAD.IADD R4, R207.reuse, 0x1, -R10 ;  /* 0x00000001cf047824 */ /* 0x040fe400078e0a0a */
[----:B--2---:R-:W-:Y:S05]  /*15fb0*/  FFMA.FTZ R40, R40, -UR20, R149 ;  /* 0x8000001428287c23 */ /* 0x004fea0008010095 */
        /* <DEDUP_REMOVED lines=10> */
[--C-:B------:R-:W-:Y:S02]  /*16060*/  IMAD.IADD R4, R210, 0x1, -R8.reuse ;  /* 0x00000001d2047824 */ /* 0x100fe400078e0a08 */
[----:B--2---:R-:W-:Y:S05]  /*16070*/  FFMA.FTZ R45, R45, -UR20, R147 ;  /* 0x800000142d2d7c23 */ /* 0x004fea0008010093 */
[----:B------:R1:W2:Y:S02]  /*16080*/  I2F R46, R2 ;  /* 0x00000002002e7306 */ /* 0x0002a40000201400 */
[----:B-1----:R-:W-:Y:S01]  /*16090*/  IABS R2, R4 ;  /* 0x0000000400027213 */ /* 0x002fe20000000000 */
[C---:B------:R-:W-:Y:S02]  /*160a0*/  IMAD.IADD R4, R207.reuse, 0x1, -R8 ;  /* 0x00000001cf047824 */ /* 0x040fe400078e0a08 */
[----:B--2---:R-:W-:Y:S05]  /*160b0*/  FFMA.FTZ R46, R46, -UR20, R145 ;  /* 0x800000142e2e7c23 */ /* 0x004fea0008010091 */
[----:B------:R1:W2:Y:S02]  /*160c0*/  I2F R50, R2 ;  /* 0x0000000200327306 */ /* 0x0002a40000201400 */
[----:B-1----:R-:W-:Y:S01]  /*160d0*/  IABS R2, R4 ;  /* 0x0000000400027213 */ /* 0x002fe20000000000 */
[----:B--2---:R-:W-:Y:S02]  /*160e0*/  FFMA.FTZ R50, R50, -UR20, R144 ;  /* 0x8000001432327c23 */ /* 0x004fe40008010090 */
[----:B------:R-:W-:Y:S05]  /*160f0*/  IMAD.IADD R4, R210, 0x1, -R7 ;  /* 0x00000001d2047824 */ /* 0x000fea00078e0a07 */
        /* <DEDUP_REMOVED lines=18> */
[----:B------:R-:W-:Y:S02]  /*16220*/  IMAD.IADD R4, R207, 0x1, -R5 ;  /* 0x00000001cf047824 */ /* 0x000fe400078e0a05 */
[----:B--2---:R-:W-:Y:S05]  /*16230*/  FFMA.FTZ R43, R43, -UR20, R69 ;  /* 0x800000142b2b7c23 */ /* 0x004fea0008010045 */
[----:B------:R1:W2:Y:S01]  /*16240*/  I2F R41, R2 ;  /* 0x0000000200297306 */ /* 0x0002a20000201400 */
[----:B------:R-:W-:Y:S02]  /*16250*/  FSEL R69, R25, -INF , !P2 ;  /* 0xff80000019457808 */ /* 0x000fe40005000000 */
[----:B------:R-:W-:Y:S02]  /*16260*/  ISETP.GE.AND P2, PT, R14, R208, PT ;  /* 0x000000d00e00720c */ /* 0x000fe40003f46270 */
[----:B-1----:R-:W-:Y:S01]  /*16270*/  IABS R2, R4 ;  /* 0x0000000400027213 */ /* 0x002fe20000000000 */
[----:B--2---:R-:W-:Y:S01]  /*16280*/  FFMA.FTZ R41, R41, -UR20, R70 ;  /* 0x8000001429297c23 */ /* 0x004fe20008010046 */
[----:B------:R-:W-:Y:S03]  /*16290*/  IADD3 R4, R0, 0x38, RZ ;  /* 0x0000003800047810 */ /* 0x000fe60007ffe0ff */
[----:B------:R1:W2:Y:S02]  /*162a0*/  I2F R38, R2 ;  /* 0x0000000200267306 */ /* 0x0002a40000201400 */
[--C-:B------:R-:W-:Y:S05]  /*162b0*/  IMAD.IADD R18, R210, 0x1, -R4.reuse ;  /* 0x00000001d2127824 */ /* 0x100fea00078e0a04 */
[----:B-1----:R-:W-:Y:S01]  /*162c0*/  IABS R2, R18 ;  /* 0x0000001200027213 */ /* 0x002fe20000000000 */
[----:B--2---:R-:W-:Y:S01]  /*162d0*/  FFMA.FTZ R38, R38, -UR20, R55 ;  /* 0x8000001426267c23 */ /* 0x004fe20008010037 */
[----:B------:R-:W-:Y:S01]  /*162e0*/  FSEL R55, R24, -INF , !P1 ;  /* 0xff80000018377808 */ /* 0x000fe20004800000 */
[----:B------:R-:W-:Y:S01]  /*162f0*/  IMAD.IADD R18, R207, 0x1, -R4 ;  /* 0x00000001cf127824 */ /* 0x000fe200078e0a04 */
[----:B------:R1:W2:Y:S04]  /*16300*/  I2F R37, R2 ;  /* 0x0000000200257306 */ /* 0x0002a80000201400 */
[----:B------:R-:W-:Y:S06]  /*16310*/  IABS R18, R18 ;  /* 0x0000001200127213 */ /* 0x000fec0000000000 */
[----:B------:R3:W4:Y:S01]  /*16320*/  I2F R35, R18 ;  /* 0x0000001200237306 */ /* 0x0007220000201400 */
[----:B-1----:R-:W-:Y:S01]  /*16330*/  IADD3 R2, R0, 0x39, RZ ;  /* 0x0000003900027810 */ /* 0x002fe20007ffe0ff */
[----:B--2---:R-:W-:Y:S04]  /*16340*/  FFMA.FTZ R52, R37, -UR20, R64 ;  /* 0x8000001425347c23 */ /* 0x004fe80008010040 */
[--C-:B------:R-:W-:Y:S05]  /*16350*/  IMAD.IADD R19, R210, 0x1, -R2.reuse ;  /* 0x00000001d2137824 */ /* 0x100fea00078e0a02 */
[----:B---3--:R-:W-:Y:S01]  /*16360*/  IABS R18, R19 ;  /* 0x0000001300127213 */ /* 0x008fe20000000000 */
[----:B------:R-:W-:Y:S02]  /*16370*/  IMAD.IADD R19, R207, 0x1, -R2 ;  /* 0x00000001cf137824 */ /* 0x000fe400078e0a02 */
[----:B----4-:R-:W-:Y:S01]  /*16380*/  FFMA.FTZ R35, R35, -UR20, R66 ;  /* 0x8000001423237c23 */ /* 0x010fe20008010042 */
[----:B------:R1:W2:Y:S02]  /*16390*/  I2F R31, R18 ;  /* 0x00000012001f7306 */ /* 0x0002a40000201400 */
[----:B-1----:R-:W-:Y:S01]  /*163a0*/  IABS R18, R19 ;  /* 0x0000001300127213 */ /* 0x002fe20000000000 */
[----:B------:R-:W-:Y:S01]  /*163b0*/  FFMA.FTZ R19, R54, -UR20, R169 ;  /* 0x8000001436137c23 */ /* 0x000fe200080100a9 */
[----:B------:R-:W-:Y:S01]  /*163c0*/  FSEL R54, R30, -INF , !P4 ;  /* 0xff8000001e367808 */ /* 0x000fe20006000000 */
[----:B--2---:R-:W-:Y:S01]  /*163d0*/  FFMA.FTZ R37, R31, -UR20, R65 ;  /* 0x800000141f257c23 */ /* 0x004fe20008010041 */
[----:B------:R-:W-:Y:S01]  /*163e0*/  FSEL R65, R26, -INF , !P3 ;  /* 0xff8000001a417808 */ /* 0x000fe20005800000 */
[----:B------:R-:W-:Y:S01]  /*163f0*/  IMAD.MOV.U32 R0, RZ, RZ, R18 ;  /* 0x000000ffff007224 */ /* 0x000fe200078e0012 */
[----:B------:R-:W-:Y:S01]  /*16400*/  FSEL R57, R19, -INF , !P0 ;  /* 0xff80000013397808 */ /* 0x000fe20004000000 */
[----:B------:R-:W-:Y:S01]  /*16410*/  IMAD.IADD R18, R205, 0x1, -R17 ;  /* 0x00000001cd127824 */ /* 0x000fe200078e0a11 */
[C---:B------:R-:W-:Y:S01]  /*16420*/  ISETP.GE.AND P3, PT, R16.reuse, R208, PT ;  /* 0x000000d01000720c */ /* 0x040fe20003f66270 */
[----:B------:R-:W1:Y:S01]  /*16430*/  I2F R22, R0 ;  /* 0x0000000000167306 */ /* 0x000e620000201400 */
[C---:B------:R-:W-:Y:S02]  /*16440*/  ISETP.GE.AND P4, PT, R16.reuse, R206, PT ;  /* 0x000000ce1000720c */ /* 0x040fe40003f86270 */
[C---:B------:R-:W-:Y:S02]  /*16450*/  ISETP.GE.OR P0, PT, R16.reuse, R213, !P3 ;  /* 0x000000d51000720c */ /* 0x040fe40005f06670 */
[----:B------:R-:W-:Y:S02]  /*16460*/  ISETP.GE.OR P1, PT, R16, R214, !P4 ;  /* 0x000000d61000720c */ /* 0x000fe40006726670 */
[----:B------:R-:W-:Y:S02]  /*16470*/  ISETP.GE.AND P4, PT, R15, R206, PT ;  /* 0x000000ce0f00720c */ /* 0x000fe40003f86270 */
[----:B------:R-:W-:Y:S02]  /*16480*/  FSEL R58, R21, -INF , !P1 ;  /* 0xff800000153a7808 */ /* 0x000fe40004800000 */
[----:B------:R-:W-:Y:S02]  /*16490*/  ISETP.GE.OR P1, PT, R15, R214, !P4 ;  /* 0x000000d60f00720c */ /* 0x000fe40006726670 */
[----:B------:R-:W-:Y:S02]  /*164a0*/  ISETP.GE.AND P3, PT, R13, R206, PT ;  /* 0x000000ce0d00720c */ /* 0x000fe40003f66270 */
[----:B------:R-:W-:Y:S02]  /*164b0*/  FSEL R56, R20, -INF , !P1 ;  /* 0xff80000014387808 */ /* 0x000fe40004800000 */
[----:B------:R-:W-:Y:S02]  /*164c0*/  ISETP.GE.OR P1, PT, R14, R214, !P5 ;  /* 0x000000d60e00720c */ /* 0x000fe40006f26670 */
[C---:B------:R-:W-:Y:S02]  /*164d0*/  ISETP.GE.AND P5, PT, R17.reuse, R204, PT ;  /* 0x000000cc1100720c */ /* 0x040fe40003fa6270 */
[C---:B------:R-:W-:Y:S02]  /*164e0*/  ISETP.GE.AND P4, PT, R17.reuse, R203, PT ;  /* 0x000000cb1100720c */ /* 0x040fe40003f86270 */
[----:B------:R-:W-:Y:S01]  /*164f0*/  ISETP.GE.OR P5, PT, R17, R212, !P5 ;  /* 0x000000d41100720c */ /* 0x000fe20006fa6670 */
[----:B-1----:R-:W-:Y:S01]  /*16500*/  FFMA.FTZ R31, R22, -UR20, R67 ;  /* 0x80000014161f7c23 */ /* 0x002fe20008010043 */
[----:B------:R-:W-:Y:S01]  /*16510*/  IABS R0, R18 ;  /* 0x0000001200007213 */ /* 0x000fe20000000000 */
[----:B------:R-:W-:Y:S01]  /*16520*/  FFMA.FTZ R18, R53, -UR20, R161 ;  /* 0x8000001435127c23 */ /* 0x000fe200080100a1 */
[----:B------:R-:W-:Y:S02]  /*16530*/  P2R R19, PR, RZ, 0x20 ;  /* 0x00000020ff137803 */ /* 0x000fe40000000000 */
[----:B------:R-:W-:Y:S02]  /*16540*/  FSEL R67, R29, -INF , !P1 ;  /* 0xff8000001d437808 */ /* 0x000fe40004800000 */
[----:B------:R-:W1:Y:S01]  /*16550*/  I2F R0, R0 ;  /* 0x0000000000007306 */ /* 0x000e620000201400 */
[----:B------:R-:W-:Y:S01]  /*16560*/  FSEL R60, R18, -INF , !P0 ;  /* 0xff800000123c7808 */ /* 0x000fe20004000000 */
[----:B------:R-:W-:Y:S01]  /*16570*/  IMAD.IADD R18, R205, 0x1, -R15 ;  /* 0x00000001cd127824 */ /* 0x000fe200078e0a0f */
[----:B------:R-:W-:Y:S02]  /*16580*/  ISETP.GE.OR P1, PT, R13, R214, !P3 ;  /* 0x000000d60d00720c */ /* 0x000fe40005f26670 */
[-C--:B------:R-:W-:Y:S02]  /*16590*/  ISETP.GE.OR P0, PT, R15, R213.reuse, !P6 ;  /* 0x000000d50f00720c */ /* 0x080fe40007706670 */
[----:B------:R-:W-:Y:S02]  /*165a0*/  FSEL R64, R32, -INF , !P1 ;  /* 0xff80000020407808 */ /* 0x000fe40004800000 */
[C---:B------:R-:W-:Y:S02]  /*165b0*/  ISETP.GE.AND P1, PT, R12.reuse, R208, PT ;  /* 0x000000d00c00720c */ /* 0x040fe40003f26270 */
[C---:B------:R-:W-:Y:S02]  /*165c0*/  ISETP.GE.AND P6, PT, R12.reuse, R206, PT ;  /* 0x000000ce0c00720c */ /* 0x040fe40003fc6270 */
[-C--:B------:R-:W-:Y:S02]  /*165d0*/  ISETP.GE.OR P1, PT, R12, R213.reuse, !P1 ;  /* 0x000000d50c00720c */ /* 0x080fe40004f26670 */
[----:B------:R-:W-:Y:S02]  /*165e0*/  FSEL R61, R23, -INF , !P0 ;  /* 0xff800000173d7808 */ /* 0x000fe40004000000 */
[----:B------:R-:W-:Y:S02]  /*165f0*/  FSEL R152, R36, -INF , !P1 ;  /* 0xff80000024987808 */ /* 0x000fe40004800000 */
[----:B------:R-:W-:Y:S02]  /*16600*/  ISETP.GE.OR P0, PT, R14, R213, !P2 ;  /* 0x000000d50e00720c */ /* 0x000fe40005706670 */
[----:B------:R-:W-:Y:S02]  /*16610*/  ISETP.GE.AND P3, PT, R13, R208, PT ;  /* 0x000000d00d00720c */ /* 0x000fe40003f66270 */
[----:B------:R-:W-:Y:S01]  /*16620*/  ISETP.GE.AND P2, PT, R11, R206, PT ;  /* 0x000000ce0b00720c */ /* 0x000fe20003f46270 */
[----:B-1----:R-:W-:Y:S01]  /*16630*/  FFMA.FTZ R53, R0, -UR20, R171 ;  /* 0x8000001400357c23 */ /* 0x002fe200080100ab */
[----:B------:R-:W-:Y:S01]  /*16640*/  ISETP.GE.OR P1, PT, R17, R211, !P4 ;  /* 0x000000d31100720c */ /* 0x000fe20006726670 */
[----:B------:R-:W-:Y:S01]  /*16650*/  IMAD.IADD R0, R205, 0x1, -R16 ;  /* 0x00000001cd007824 */ /* 0x000fe200078e0a10 */
[----:B------:R-:W-:Y:S02]  /*16660*/  FSEL R66, R27, -INF , !P0 ;  /* 0xff8000001b427808 */ /* 0x000fe40004000000 */
[-C--:B------:R-:W-:Y:S02]  /*16670*/  ISETP.GE.OR P0, PT, R13, R213.reuse, !P3 ;  /* 0x000000d50d00720c */ /* 0x080fe40005f06670 */
[----:B------:R-:W-:Y:S02]  /*16680*/  IABS R0, R0 ;  /* 0x0000000000007213 */ /* 0x000fe40000000000 */
[----:B------:R-:W-:Y:S02]  /*16690*/  ISETP.GE.OR P3, PT, R12, R214, !P6 ;  /* 0x000000d60c00720c */ /* 0x000fe40007766670 */
[----:B------:R1:W2:Y:S01]  /*166a0*/  I2F R25, R0 ;  /* 0x0000000000197306 */ /* 0x0002a20000201400 */
[----:B------:R-:W-:Y:S02]  /*166b0*/  ISETP.GE.AND P6, PT, R10, R208, PT ;  /* 0x000000d00a00720c */ /* 0x000fe40003fc6270 */
[----:B------:R-:W-:Y:S02]  /*166c0*/  P2R R27, PR, RZ, 0x2 ;  /* 0x00000002ff1b7803 */ /* 0x000fe40000000000 */
[----:B------:R-:W-:Y:S02]  /*166d0*/  ISETP.GE.OR P1, PT, R11, R214, !P2 ;  /* 0x000000d60b00720c */ /* 0x000fe40005726670 */
[----:B------:R-:W-:Y:S02]  /*166e0*/  FSEL R63, R34, -INF , !P3 ;  /* 0xff800000223f7808 */ /* 0x000fe40005800000 */
[----:B------:R-:W-:Y:S02]  /*166f0*/  FSEL R39, R39, -INF , !P1 ;  /* 0xff80000027277808 */ /* 0x000fe40004800000 */
[C---:B------:R-:W-:Y:S02]  /*16700*/  ISETP.GE.OR P1, PT, R10.reuse, R213, !P6 ;  /* 0x000000d50a00720c */ /* 0x040fe40007726670 */
[----:B------:R-:W-:Y:S02]  /*16710*/  ISETP.NE.AND P6, PT, R19, RZ, PT ;  /* 0x000000ff1300720c */ /* 0x000fe40003fc5270 */
[CC--:B------:R-:W-:Y:S02]  /*16720*/  ISETP.GE.AND P3, PT, R10.reuse, R206.reuse, PT ;  /* 0x000000ce0a00720c */ /* 0x0c0fe40003f66270 */
[----:B------:R-:W-:Y:S02]  /*16730*/  ISETP.GE.AND P2, PT, R9, R206, PT ;  /* 0x000000ce0900720c */ /* 0x000fe40003f46270 */
[----:B------:R-:W-:Y:S02]  /*16740*/  ISETP.GE.OR P3, PT, R10, R214, !P3 ;  /* 0x000000d60a00720c */ /* 0x000fe40005f66670 */
[----:B------:R-:W-:Y:S02]  /*16750*/  ISETP.GE.AND P4, PT, R16, R204, PT ;  /* 0x000000cc1000720c */ /* 0x000fe40003f86270 */
[----:B------:R-:W-:Y:S02]  /*16760*/  FSEL R158, R42, -INF , !P3 ;  /* 0xff8000002a9e7808 */ /* 0x000fe40005800000 */
[----:B-1----:R-:W-:Y:S01]  /*16770*/  IABS R0, R18 ;  /* 0x0000001200007213 */ /* 0x002fe20000000000 */
[----:B------:R-:W-:Y:S01]  /*16780*/  IMAD.IADD R18, R205, 0x1, -R14 ;  /* 0x00000001cd127824 */ /* 0x000fe200078e0a0e */
[----:B------:R-:W-:Y:S02]  /*16790*/  FSEL R53, R53, -INF , !P6 ;  /* 0xff80000035357808 */ /* 0x000fe40007000000 */
[----:B------:R1:W-:Y:S01]  /*167a0*/  I2F R24, R0 ;  /* 0x0000000000187306 */ /* 0x0003e20000201400 */
[----:B------:R-:W-:Y:S02]  /*167b0*/  ISETP.GE.AND P3, PT, R16, R203, PT ;  /* 0x000000cb1000720c */ /* 0x000fe40003f66270 */
[----:B------:R-:W-:Y:S02]  /*167c0*/  FSEL R62, R33, -INF , !P0 ;  /* 0xff800000213e7808 */ /* 0x000fe40004000000 */
[----:B------:R-:W-:Y:S02]  /*167d0*/  ISETP.GE.AND P0, PT, R11, R208, PT ;  /* 0x000000d00b00720c */ /* 0x000fe40003f06270 */
[----:B------:R-:W-:Y:S02]  /*167e0*/  FSEL R160, R44, -INF , !P1 ;  /* 0xff8000002ca07808 */ /* 0x000fe40004800000 */
[----:B------:R-:W-:Y:S02]  /*167f0*/  ISETP.GE.OR P1, PT, R9, R214, !P2 ;  /* 0x000000d60900720c */ /* 0x000fe40005726670 */
[C---:B------:R-:W-:Y:S02]  /*16800*/  ISETP.GE.OR P2, PT, R16.reuse, R212, !P4 ;  /* 0x000000d41000720c */ /* 0x040fe40006746670 */
[----:B------:R-:W-:Y:S01]  /*16810*/  ISETP.GE.OR P5, PT, R16, R211, !P3 ;  /* 0x000000d31000720c */ /* 0x000fe20005fa6670 */
[----:B------:R-:W-:Y:S01]  /*16820*/  IMAD.IADD R16, R209, 0x1, -R16 ;  /* 0x00000001d1107824 */ /* 0x000fe200078e0a10 */
[-C--:B------:R-:W-:Y:S02]  /*16830*/  ISETP.GE.OR P0, PT, R11, R213.reuse, !P0 ;  /* 0x000000d50b00720c */ /* 0x080fe40004706670 */
[----:B------:R-:W-:Y:S02]  /*16840*/  FSEL R159, R45, -INF , !P1 ;  /* 0xff8000002d9f7808 */ /* 0x000fe40004800000 */
[----:B------:R-:W-:Y:S02]  /*16850*/  IABS R16, R16 ;  /* 0x0000001000107213 */ /* 0x000fe40000000000 */
[----:B------:R-:W-:Y:S02]  /*16860*/  FSEL R151, R40, -INF , !P0 ;  /* 0xff80000028977808 */ /* 0x000fe40004000000 */
[----:B------:R3:W-:Y:S01]  /*16870*/  I2F R40, R16 ;  /* 0x0000001000287306 */ /* 0x0007e20000201400 */
[----:B-1----:R-:W-:Y:S01]  /*16880*/  IABS R0, R18 ;  /* 0x0000001200007213 */ /* 0x002fe20000000000 */
[----:B------:R-:W-:Y:S01]  /*16890*/  IMAD.IADD R18, R205, 0x1, -R13 ;  /* 0x00000001cd127824 */ /* 0x000fe200078e0a0d */
[C---:B------:R-:W-:Y:S02]  /*168a0*/  ISETP.GE.AND P0, PT, R9.reuse, R208, PT ;  /* 0x000000d00900720c */ /* 0x040fe40003f06270 */
[C---:B------:R-:W-:Y:S02]  /*168b0*/  ISETP.GE.AND P1, PT, R8.reuse, R206, PT ;  /* 0x000000ce0800720c */ /* 0x040fe40003f26270 */
[-C--:B------:R-:W-:Y:S02]  /*168c0*/  ISETP.GE.OR P0, PT, R9, R213.reuse, !P0 ;  /* 0x000000d50900720c */ /* 0x080fe40004706670 */
[----:B------:R-:W-:Y:S01]  /*168d0*/  ISETP.GE.OR P1, PT, R8, R214, !P1 ;  /* 0x000000d60800720c */ /* 0x000fe20004f26670 */
[----:B------:R1:W-:Y:S01]  /*168e0*/  I2F R22, R0 ;  /* 0x0000000000167306 */ /* 0x0003e20000201400 */
[----:B------:R-:W-:Y:S02]  /*168f0*/  FSEL R161, R46, -INF , !P0 ;  /* 0xff8000002ea17808 */ /* 0x000fe40004000000 */
[----:B------:R-:W-:Y:S02]  /*16900*/  ISETP.GE.AND P0, PT, R8, R208, PT ;  /* 0x000000d00800720c */ /* 0x000fe40003f06270 */
[----:B------:R-:W-:Y:S02]  /*16910*/  FSEL R162, R50, -INF , !P1 ;  /* 0xff80000032a27808 */ /* 0x000fe40004800000 */
[-C--:B------:R-:W-:Y:S02]  /*16920*/  ISETP.GE.OR P0, PT, R8, R213.reuse, !P0 ;  /* 0x000000d50800720c */ /* 0x080fe40004706670 */
[----:B------:R-:W-:Y:S02]  /*16930*/  ISETP.GE.AND P1, PT, R7, R206, PT ;  /* 0x000000ce0700720c */ /* 0x000fe40003f26270 */
[----:B------:R-:W-:Y:S02]  /*16940*/  FSEL R221, R49, -INF , !P0 ;  /* 0xff80000031dd7808 */ /* 0x000fe40004000000 */
[----:B------:R-:W-:Y:S01]  /*16950*/  ISETP.GE.AND P0, PT, R7, R208, PT ;  /* 0x000000d00700720c */ /* 0x000fe20003f06270 */
[----:B---3--:R-:W-:Y:S01]  /*16960*/  IMAD.IADD R16, R209, 0x1, -R15 ;  /* 0x00000001d1107824 */ /* 0x008fe200078e0a0f */
[C---:B------:R-:W-:Y:S02]  /*16970*/  ISETP.GE.OR P1, PT, R7.reuse, R214, !P1 ;  /* 0x000000d60700720c */ /* 0x040fe40004f26670 */
[-C--:B------:R-:W-:Y:S02]  /*16980*/  ISETP.GE.OR P0, PT, R7, R213.reuse, !P0 ;  /* 0x000000d50700720c */ /* 0x080fe40004706670 */
[----:B------:R-:W-:Y:S02]  /*16990*/  FSEL R184, R51, -INF , !P1 ;  /* 0xff80000033b87808 */ /* 0x000fe40004800000 */
[----:B------:R-:W-:Y:S02]  /*169a0*/  FSEL R224, R48, -INF , !P0 ;  /* 0xff80000030e07808 */ /* 0x000fe40004000000 */
[C---:B------:R-:W-:Y:S02]  /*169b0*/  ISETP.GE.AND P0, PT, R6.reuse, R208, PT ;  /* 0x000000d00600720c */ /* 0x040fe40003f06270 */
[----:B-1----:R-:W-:Y:S01]  /*169c0*/  IABS R0, R18 ;  /* 0x0000001200007213 */ /* 0x002fe20000000000 */
[----:B------:R-:W-:Y:S01]  /*169d0*/  IMAD.IADD R18, R209, 0x1, -R17 ;  /* 0x00000001d1127824 */ /* 0x000fe200078e0a11 */
[CC--:B------:R-:W-:Y:S01]  /*169e0*/  ISETP.GE.OR P0, PT, R6.reuse, R213.reuse, !P0 ;  /* 0x000000d50600720c */ /* 0x0c0fe20004706670 */
[----:B------:R-:W-:Y:S01]  /*169f0*/  IMAD.IADD R17, R205, 0x1, -R12 ;  /* 0x00000001cd117824 */ /* 0x000fe200078e0a0c */
[----:B------:R1:W-:Y:S01]  /*16a00*/  I2F R21, R0 ;  /* 0x0000000000157306 */ /* 0x0003e20000201400 */
[C---:B------:R-:W-:Y:S02]  /*16a10*/  ISETP.GE.AND P1, PT, R6.reuse, R206, PT ;  /* 0x000000ce0600720c */ /* 0x040fe40003f26270 */
[----:B------:R-:W-:Y:S02]  /*16a20*/  FSEL R232, R43, -INF , !P0 ;  /* 0xff8000002be87808 */ /* 0x000fe40004000000 */
[C---:B------:R-:W-:Y:S02]  /*16a30*/  ISETP.GE.AND P0, PT, R5.reuse, R208, PT ;  /* 0x000000d00500720c */ /* 0x040fe40003f06270 */
[----:B------:R-:W-:Y:S02]  /*16a40*/  ISETP.GE.OR P1, PT, R6, R214, !P1 ;  /* 0x000000d60600720c */ /* 0x000fe40004f26670 */
[-C--:B------:R-:W-:Y:S02]  /*16a50*/  ISETP.GE.OR P0, PT, R5, R213.reuse, !P0 ;  /* 0x000000d50500720c */ /* 0x080fe40004706670 */
[----:B------:R-:W-:Y:S02]  /*16a60*/  FSEL R230, R47, -INF , !P1 ;  /* 0xff8000002fe67808 */ /* 0x000fe40004800000 */
[----:B------:R-:W-:Y:S02]  /*16a70*/  FSEL R233, R38, -INF , !P0 ;  /* 0xff80000026e97808 */ /* 0x000fe40004000000 */
[C---:B------:R-:W-:Y:S02]  /*16a80*/  ISETP.GE.AND P0, PT, R4.reuse, R208, PT ;  /* 0x000000d00400720c */ /* 0x040fe40003f06270 */
[C---:B------:R-:W-:Y:S02]  /*16a90*/  ISETP.GE.AND P1, PT, R5.reuse, R206, PT ;  /* 0x000000ce0500720c */ /* 0x040fe40003f26270 */
[C---:B------:R-:W-:Y:S02]  /*16aa0*/  ISETP.GE.OR P0, PT, R4.reuse, R213, !P0 ;  /* 0x000000d50400720c */ /* 0x040fe40004706670 */
[----:B------:R-:W-:Y:S02]  /*16ab0*/  ISETP.GE.OR P1, PT, R5, R214, !P1 ;  /* 0x000000d60500720c */ /* 0x000fe40004f26670 */
[----:B------:R-:W-:Y:S02]  /*16ac0*/  FSEL R236, R35, -INF , !P0 ;  /* 0xff80000023ec7808 */ /* 0x000fe40004000000 */
[----:B-1----:R-:W-:Y:S02]  /*16ad0*/  IABS R0, R17 ;  /* 0x0000001100007213 */ /* 0x002fe40000000000 */
[----:B------:R-:W-:Y:S02]  /*16ae0*/  FSEL R231, R41, -INF , !P1 ;  /* 0xff80000029e77808 */ /* 0x000fe40004800000 */
[----:B------:R1:W3:Y:S01]  /*16af0*/  I2F R19, R0 ;  /* 0x0000000000137306 */ /* 0x0002e20000201400 */
[----:B------:R-:W-:Y:S02]  /*16b00*/  ISETP.GE.AND P1, PT, R4, R206, PT ;  /* 0x000000ce0400720c */ /* 0x000fe40003f26270 */
[----:B------:R-:W-:Y:S02]  /*16b10*/  ISETP.GE.AND P0, PT, R2, R208, PT ;  /* 0x000000d00200720c */ /* 0x000fe40003f06270 */
[----:B------:R-:W-:Y:S02]  /*16b20*/  ISETP.GE.OR P1, PT, R4, R214, !P1 ;  /* 0x000000d60400720c */ /* 0x000fe40004f26670 */
[----:B------:R-:W-:Y:S02]  /*16b30*/  ISETP.GE.OR P0, PT, R2, R213, !P0 ;  /* 0x000000d50200720c */ /* 0x000fe40004706670 */
[----:B------:R-:W-:Y:S02]  /*16b40*/  FSEL R234, R52, -INF , !P1 ;  /* 0xff80000034ea7808 */ /* 0x000fe40004800000 */
[C---:B------:R-:W-:Y:S02]  /*16b50*/  ISETP.GE.AND P1, PT, R2.reuse, R206, PT ;  /* 0x000000ce0200720c */ /* 0x040fe40003f26270 */
[----:B------:R-:W-:Y:S02]  /*16b60*/  FSEL R237, R31, -INF , !P0 ;  /* 0xff8000001fed7808 */ /* 0x000fe40004000000 */
[----:B------:R-:W-:Y:S02]  /*16b70*/  ISETP.GE.OR P1, PT, R2, R214, !P1 ;  /* 0x000000d60200720c */ /* 0x000fe40004f26670 */
[----:B------:R-:W-:Y:S02]  /*16b80*/  ISETP.GE.AND P0, PT, R15, R203, PT ;  /* 0x000000cb0f00720c */ /* 0x000fe40003f06270 */
[----:B------:R-:W-:Y:S02]  /*16b90*/  FSEL R235, R37, -INF , !P1 ;  /* 0xff80000025eb7808 */ /* 0x000fe40004800000 */
[C---:B------:R-:W-:Y:S02]  /*16ba0*/  ISETP.GE.AND P1, PT, R15.reuse, R204, PT ;  /* 0x000000cc0f00720c */ /* 0x040fe40003f26270 */
[----:B------:R-:W-:Y:S01]  /*16bb0*/  ISETP.GE.OR P4, PT, R15, R211, !P0 ;  /* 0x000000d30f00720c */ /* 0x000fe20004786670 */
[----:B-1----:R-:W-:Y:S01]  /*16bc0*/  IMAD.IADD R0, R205, 0x1, -R11 ;  /* 0x00000001cd007824 */ /* 0x002fe200078e0a0b */
[----:B------:R-:W-:Y:S01]  /*16bd0*/  ISETP.GE.OR P3, PT, R15, R212, !P1 ;  /* 0x000000d40f00720c */ /* 0x000fe20004f66670 */
[----:B--2---:R-:W-:Y:S01]  /*16be0*/  FFMA.FTZ R15, R25, -UR20, R181 ;  /* 0x80000014190f7c23 */ /* 0x004fe200080100b5 */
[C---:B------:R-:W-:Y:S02]  /*16bf0*/  ISETP.GE.AND P1, PT, R14.reuse, R204, PT ;  /* 0x000000cc0e00720c */ /* 0x040fe40003f26270 */
[----:B------:R-:W-:Y:S02]  /*16c00*/  IABS R0, R0 ;  /* 0x0000000000007213 */ /* 0x000fe40000000000 */
[----:B------:R-:W-:Y:S01]  /*16c10*/  FSEL R33, R15, -INF , !P2 ;  /* 0xff8000000f217808 */ /* 0x000fe20005000000 */
[----:B------:R-:W-:Y:S01]  /*16c20*/  IMAD.IADD R15, R205, 0x1, -R7 ;  /* 0x00000001cd0f7824 */ /* 0x000fe200078e0a07 */
[----:B------:R1:W2:Y:S01]  /*16c30*/  I2F R20, R0 ;  /* 0x0000000000147306 */ /* 0x0002a20000201400 */
[C---:B------:R-:W-:Y:S02]  /*16c40*/  ISETP.GE.AND P0, PT, R14.reuse, R203, PT ;  /* 0x000000cb0e00720c */ /* 0x040fe40003f06270 */
[C---:B------:R-:W-:Y:S02]  /*16c50*/  ISETP.GE.OR P2, PT, R14.reuse, R212, !P1 ;  /* 0x000000d40e00720c */ /* 0x040fe40004f46670 */
[----:B------:R-:W-:Y:S02]  /*16c60*/  ISETP.GE.OR P6, PT, R14, R211, !P0 ;  /* 0x000000d30e00720c */ /* 0x000fe400047c6670 */
[----:B------:R-:W-:Y:S01]  /*16c70*/  IABS R17, R18 ;  /* 0x0000001200117213 */ /* 0x000fe20000000000 */
[----:B---3--:R-:W-:Y:S01]  /*16c80*/  FFMA.FTZ R18, R19, -UR20, R174 ;  /* 0x8000001413127c23 */ /* 0x008fe200080100ae */
[-C--:B------:R-:W-:Y:S02]  /*16c90*/  ISETP.GE.AND P0, PT, R12, R204.reuse, PT ;  /* 0x000000cc0c00720c */ /* 0x080fe40003f06270 */
[----:B------:R3:W4:Y:S01]  /*16ca0*/  I2F R29, R17 ;  /* 0x00000011001d7306 */ /* 0x0007220000201400 */
[----:B------:R-:W-:Y:S01]  /*16cb0*/  ISETP.GE.AND P1, PT, R13, R204, PT ;  /* 0x000000cc0d00720c */ /* 0x000fe20003f26270 */
[----:B-1----:R-:W-:Y:S02]  /*16cc0*/  IMAD.IADD R0, R205, 0x1, -R10 ;  /* 0x00000001cd007824 */ /* 0x002fe400078e0a0a */
[----:B--2---:R-:W-:Y:S03]  /*16cd0*/  FFMA.FTZ R20, R20, -UR20, R175 ;  /* 0x8000001414147c23 */ /* 0x004fe600080100af */
[----:B------:R-:W-:Y:S04]  /*16ce0*/  IABS R0, R0 ;  /* 0x0000000000007213 */ /* 0x000fe80000000000 */
[----:B------:R1:W-:Y:S01]  /*16cf0*/  I2F R23, R0 ;  /* 0x0000000000177306 */ /* 0x0003e20000201400 */
[----:B---3--:R-:W-:Y:S02]  /*16d00*/  FFMA.FTZ R17, R21, -UR20, R177 ;  /* 0x8000001415117c23 */ /* 0x008fe400080100b1 */
[----:B----4-:R-:W-:Y:S01]  /*16d10*/  FFMA.FTZ R19, R29, -UR20, R216 ;  /* 0x800000141d137c23 */ /* 0x010fe200080100d8 */
[----:B-1----:R-:W-:Y:S01]  /*16d20*/  IABS R0, R16 ;  /* 0x0000001000007213 */ /* 0x002fe20000000000 */
[----:B------:R-:W-:Y:S05]  /*16d30*/  IMAD.IADD R16, R205, 0x1, -R9 ;  /* 0x00000001cd107824 */ /* 0x000fea00078e0a09 */
[----:B------:R1:W-:Y:S02]  /*16d40*/  I2F R26, R0 ;  /* 0x00000000001a7306 */ /* 0x0003e40000201400 */
[----:B-1----:R-:W-:Y:S01]  /*16d50*/  IABS R0, R16 ;  /* 0x0000001000007213 */ /* 0x002fe20000000000 */
[C---:B------:R-:W-:Y:S02]  /*16d60*/  IMAD.IADD R16, R209.reuse, 0x1, -R14 ;  /* 0x00000001d1107824 */ /* 0x040fe400078e0a0e */
[----:B------:R-:W-:Y:S05]  /*16d70*/  IMAD.IADD R14, R209, 0x1, -R12 ;  /* 0x00000001d10e7824 */ /* 0x000fea00078e0a0c */
[----:B------:R1:W2:Y:S02]  /*16d80*/  I2F R28, R0 ;  /* 0x00000000001c7306 */ /* 0x0002a40000201400 */
[----:B-1----:R-:W-:Y:S01]  /*16d90*/  IABS R0, R16 ;  /* 0x0000001000007213 */ /* 0x002fe20000000000 */
[----:B------:R-:W-:Y:S07]  /*16da0*/  IMAD.IADD R16, R205, 0x1, -R8 ;  /* 0x00000001cd107824 */ /* 0x000fee00078e0a08 */
[----:B------:R1:W-:Y:S02]  /*16db0*/  I2F R36, R0 ;  /* 0x0000000000247306 */ /* 0x0003e40000201400 */
[----:B-1----:R-:W-:Y:S01]  /*16dc0*/  IABS R0, R16 ;  /* 0x0000001000007213 */ /* 0x002fe20000000000 */
[----:B------:R-:W-:Y:S07]  /*16dd0*/  IMAD.IADD R16, R209, 0x1, -R13 ;  /* 0x00000001d1107824 */ /* 0x000fee00078e0a0d */
[----:B------:R1:W-:Y:S02]  /*16de0*/  I2F R35, R0 ;  /* 0x0000000000237306 */ /* 0x0003e40000201400 */
[----:B-1----:R-:W-:Y:S01]  /*16df0*/  IABS R0, R16 ;  /* 0x0000001000007213 */ /* 0x002fe20000000000 */
[----:B------:R-:W-:Y:S07]  /*16e00*/  FFMA.FTZ R16, R24, -UR20, R183 ;  /* 0x8000001418107c23 */ /* 0x000fee00080100b7 */
[----:B------:R1:W-:Y:S01]  /*16e10*/  I2F R34, R0 ;  /* 0x0000000000227306 */ /* 0x0003e20000201400 */
[----:B------:R-:W-:Y:S01]  /*16e20*/  FSEL R31, R16, -INF , !P3 ;  /* 0xff800000101f7808 */ /* 0x000fe20005800000 */
[----:B--2---:R-:W-:Y:S01]  /*16e30*/  FFMA.FTZ R16, R28, -UR20, R176 ;  /* 0x800000141c107c23 */ /* 0x004fe200080100b0 */
[----:B------:R-:W-:Y:S04]  /*16e40*/  ISETP.NE.AND P3, PT, R27, RZ, PT ;  /* 0x000000ff1b00720c */ /* 0x000fe80003f65270 */
[----:B------:R-:W-:Y:S02]  /*16e50*/  FSEL R29, R19, -INF , !P3 ;  /* 0xff800000131d7808 */ /* 0x000fe40005800000 */
[----:B-1----:R-:W-:Y:S01]  /*16e60*/  IABS R0, R15 ;  /* 0x0000000f00007213 */ /* 0x002fe20000000000 */
[----:B------:R-:W-:Y:S03]  /*16e70*/  FFMA.FTZ R15, R22, -UR20, R178 ;  /* 0x80000014160f7c23 */ /* 0x000fe600080100b2 */
[----:B------:R1:W-:Y:S02]  /*16e80*/  I2F R32, R0 ;  /* 0x0000000000207306 */ /* 0x0003e40000201400 */
[----:B------:R-:W-:Y:S01]  /*16e90*/  FSEL R42, R15, -INF , !P2 ;  /* 0xff8000000f2a7808 */ /* 0x000fe20005000000 */
[----:B------:R-:W-:Y:S01]  /*16ea0*/  FFMA.FTZ R15, R26, -UR20, R220 ;  /* 0x800000141a0f7c23 */ /* 0x000fe200080100dc */
[-C--:B------:R-:W-:Y:S02]  /*16eb0*/  ISETP.GE.OR P2, PT, R13, R212.reuse, !P1 ;  /* 0x000000d40d00720c */ /* 0x080fe40004f46670 */
[----:B------:R-:W-:Y:S02]  /*16ec0*/  ISETP.GE.OR P1, PT, R12, R212, !P0 ;  /* 0x000000d40c00720c */ /* 0x000fe40004726670 */
[----:B------:R-:W-:Y:S01]  /*16ed0*/  FSEL R43, R17, -INF , !P2 ;  /* 0xff800000112b7808 */ /* 0x000fe20005000000 */
[----:B------:R-:W-:Y:S01]  /*16ee0*/  FFMA.FTZ R17, R23, -UR20, R172 ;  /* 0x8000001417117c23 */ /* 0x000fe200080100ac */
[----:B------:R-:W-:Y:S02]  /*16ef0*/  ISETP.GE.AND P2, PT, R13, R203, PT ;  /* 0x000000cb0d00720c */ /* 0x000fe40003f46270 */
[----:B------:R-:W-:Y:S02]  /*16f00*/  ISETP.GE.AND P0, PT, R11, R204, PT ;  /* 0x000000cc0b00720c */ /* 0x000fe40003f06270 */
[----:B------:R-:W-:Y:S01]  /*16f10*/  ISETP.GE.OR P2, PT, R13, R211, !P2 ;  /* 0x000000d30d00720c */ /* 0x000fe20005746670 */
[----:B------:R-:W-:Y:S01]  /*16f20*/  IMAD.IADD R13, R205, 0x1, -R5 ;  /* 0x00000001cd0d7824 */ /* 0x000fe200078e0a05 */
[C---:B------:R-:W-:Y:S02]  /*16f30*/  ISETP.GE.OR P0, PT, R11.reuse, R212, !P0 ;  /* 0x000000d40b00720c */ /* 0x040fe40004706670 */
[----:B------:R-:W-:Y:S02]  /*16f40*/  FSEL R47, R18, -INF , !P1 ;  /* 0xff800000122f7808 */ /* 0x000fe40004800000 */
[----:B------:R-:W-:Y:S02]  /*16f50*/  FSEL R46, R20, -INF , !P0 ;  /* 0xff800000142e7808 */ /* 0x000fe40004000000 */
[----:B------:R-:W-:Y:S02]  /*16f60*/  ISETP.GE.AND P0, PT, R11, R203, PT ;  /* 0x000000cb0b00720c */ /* 0x000fe40003f06270 */
[----:B-1----:R-:W-:Y:S01]  /*16f70*/  IABS R0, R14 ;  /* 0x0000000e00007213 */ /* 0x002fe20000000000 */
[----:B------:R-:W-:Y:S01]  /*16f80*/  IMAD.IADD R14, R205, 0x1, -R6 ;  /* 0x00000001cd0e7824 */ /* 0x000fe200078e0a06 */
[----:B------:R-:W-:Y:S02]  /*16f90*/  FSEL R23, R15, -INF , !P4 ;  /* 0xff8000000f177808 */ /* 0x000fe40006000000 */
[----:B------:R1:W-:Y:S01]  /*16fa0*/  I2F R30, R0 ;  /* 0x00000000001e7306 */ /* 0x0003e20000201400 */
[----:B------:R-:W-:Y:S02]  /*16fb0*/  ISETP.GE.OR P0, PT, R11, R211, !P0 ;  /* 0x000000d30b00720c */ /* 0x000fe40004706670 */
[C---:B------:R-:W-:Y:S02]  /*16fc0*/  ISETP.GE.AND P1, PT, R12.reuse, R203, PT ;  /* 0x000000cb0c00720c */ /* 0x040fe40003f26270 */
[----:B------:R-:W-:Y:S02]  /*16fd0*/  P2R R18, PR, RZ, 0x1 ;  /* 0x00000001ff127803 */ /* 0x000fe40000000000 */
        /* <DEDUP_REMOVED lines=8> */
[----:B------:R-:W-:Y:S02]  /*17060*/  ISETP.GE.AND P0, PT, R9, R204, PT ;  /* 0x000000cc0900720c */ /* 0x000fe40003f06270 */
[----:B-1----:R-:W-:Y:S01]  /*17070*/  IABS R0, R14 ;  /* 0x0000000e00007213 */ /* 0x002fe20000000000 */
[----:B------:R-:W-:Y:S01]  /*17080*/  IMAD.IADD R14, R209, 0x1, -R11 ;  /* 0x00000001d10e7824 */ /* 0x000fe200078e0a0b */
[----:B------:R-:W-:Y:S02]  /*17090*/  FMNMX.FTZ R11, R59, R68, !PT ;  /* 0x000000443b0b7209 */ /* 0x000fe40007810000 */
        /* <DEDUP_REMOVED lines=11> */
[----:B------:R-:W-:Y:S02]  /*17150*/  ISETP.GE.OR P0, PT, R9, R212, !P0 ;  /* 0x000000d40900720c */ /* 0x000fe40004706670 */
[----:B------:R-:W-:Y:S02]  /*17160*/  FMNMX.FTZ R11, R152, R11, !PT ;  /* 0x0000000b980b7209 */ /* 0x000fe40007810000 */
[----:B-1----:R-:W-:Y:S01]  /*17170*/  IABS R0, R14 ;  /* 0x0000000e00007213 */ /* 0x002fe20000000000 */
[----:B------:R-:W-:Y:S01]  /*17180*/  FFMA.FTZ R14, R40, -UR20, R219 ;  /* 0x80000014280e7c23 */ /* 0x000fe200080100db */
[----:B------:R-:W-:Y:S02]  /*17190*/  FSEL R157, R16, -INF , !P0 ;  /* 0xff800000109d7808 */ /* 0x000fe40004000000 */
[----:B------:R-:W1:Y:S01]  /*171a0*/  I2F R25, R0 ;  /* 0x0000000000197306 */ /* 0x000e620000201400 */
        /* <DEDUP_REMOVED lines=10> */
[----:B------:R-:W-:Y:S02]  /*17250*/  ISETP.NE.AND P4, PT, R18, RZ, PT ;  /* 0x000000ff1200720c */ /* 0x000fe40003f85270 */
[----:B------:R-:W-:Y:S01]  /*17260*/  P2R R18, PR, RZ, 0x1 ;  /* 0x00000001ff127803 */ /* 0x000fe20000000000 */
[----:B-1----:R-:W-:Y:S01]  /*17270*/  FFMA.FTZ R16, R25, -UR20, R222 ;  /* 0x8000001419107c23 */ /* 0x002fe200080100de */
[----:B------:R-:W-:Y:S01]  /*17280*/  IABS R0, R13 ;  /* 0x0000000d00007213 */ /* 0x000fe20000000000 */
[----:B------:R-:W-:Y:S01]  /*17290*/  IMAD.IADD R13, R209, 0x1, -R10 ;  /* 0x00000001d10d7824 */ /* 0x000fe200078e0a0a */
[----:B------:R-:W-:Y:S01]  /*172a0*/  FSEL R24, R14, -INF , !P5 ;  /* 0xff8000000e187808 */ /* 0x000fe20006800000 */
[----:B------:R-:W-:Y:S01]  /*172b0*/  IMAD.IADD R14, R205, 0x1, -R2 ;  /* 0x00000001cd0e7824 */ /* 0x000fe200078e0a02 */
[----:B------:R-:W1:Y:S01]  /*172c0*/  I2F R20, R0 ;  /* 0x0000000000147306 */ /* 0x000e620000201400 */
[----:B------:R-:W-:Y:S02]  /*172d0*/  FMNMX.FTZ R73, R230, R12, !PT ;  /* 0x0000000ce6497209 */ /* 0x000fe40007810000 */
[C---:B------:R-:W-:Y:S02]  /*172e0*/  ISETP.GE.AND P0, PT, R8.reuse, R204, PT ;  /* 0x000000cc0800720c */ /* 0x040fe40003f06270 */
[----:B------:R-:W-:Y:S02]  /*172f0*/  FMNMX.FTZ R73, R231, R73, !PT ;  /* 0x00000049e7497209 */ /* 0x000fe40007810000 */
[----:B------:R-:W-:Y:S02]  /*17300*/  ISETP.GE.OR P0, PT, R8, R212, !P0 ;  /* 0x000000d40800720c */ /* 0x000fe40004706670 */
[----:B------:R-:W-:Y:S02]  /*17310*/  ISETP.GE.AND P1, PT, R10, R203, PT ;  /* 0x000000cb0a00720c */ /* 0x000fe40003f26270 */
[----:B------:R-:W-:Y:S02]  /*17320*/  FMNMX.FTZ R73, R234, R73, !PT ;  /* 0x00000049ea497209 */ /* 0x000fe40007810000 */
[----:B------:R-:W-:Y:S01]  /*17330*/  ISETP.GE.OR P1, PT, R10, R211, !P1 ;  /* 0x000000d30a00720c */ /* 0x000fe20004f26670 */
[----:B------:R-:W-:Y:S01]  /*17340*/  FFMA.FTZ R10, R34, -UR20, R226 ;  /* 0x80000014220a7c23 */ /* 0x000fe200080100e2 */
[----:B------:R-:W-:Y:S01]  /*17350*/  IABS R12, R14 ;  /* 0x0000000e000c7213 */ /* 0x000fe20000000000 */
[----:B------:R-:W-:Y:S01]  /*17360*/  FFMA.FTZ R14, R27, -UR20, R173 ;  /* 0x800000141b0e7c23 */ /* 0x000fe200080100ad */
[----:B------:R-:W-:Y:S02]  /*17370*/  FMNMX.FTZ R73, R235, R73, !PT ;  /* 0x00000049eb497209 */ /* 0x000fe40007810000 */
[----:B------:R-:W-:Y:S02]  /*17380*/  P2R R15, PR, RZ, 0x2 ;  /* 0x00000002ff0f7803 */ /* 0x000fe40000000000 */
[----:B------:R-:W-:Y:S02]  /*17390*/  ISETP.GE.AND P1, PT, R8, R203, PT ;  /* 0x000000cb0800720c */ /* 0x000fe40003f26270 */
[----:B------:R-:W-:Y:S01]  /*173a0*/  FSEL R44, R16, -INF , !P4 ;  /* 0xff800000102c7808 */ /* 0x000fe20006000000 */
[----:B-1----:R-:W-:Y:S01]  /*173b0*/  FFMA.FTZ R20, R20, -UR20, R79 ;  /* 0x8000001414147c23 */ /* 0x002fe2000801004f */
[----:B------:R-:W-:Y:S01]  /*173c0*/  IABS R0, R13 ;  /* 0x0000000d00007213 */ /* 0x000fe20000000000 */
[----:B------:R-:W-:Y:S01]  /*173d0*/  IMAD.IADD R13, R205, 0x1, -R4 ;  /* 0x00000001cd0d7824 */ /* 0x000fe200078e0a04 */
[----:B------:R-:W-:Y:S01]  /*173e0*/  ISETP.GE.OR P5, PT, R8, R211, !P1 ;  /* 0x000000d30800720c */ /* 0x000fe20004fa6670 */
[----:B------:R-:W-:Y:S01]  /*173f0*/  IMAD.IADD R8, R209, 0x1, -R8 ;  /* 0x00000001d1087824 */ /* 0x000fe200078e0a08 */
[----:B------:R1:W2:Y:S01]  /*17400*/  I2F R19, R0 ;  /* 0x0000000000137306 */ /* 0x0002a20000201400 */
[----:B------:R-:W-:Y:S02]  /*17410*/  FSEL R40, R10, -INF , !P2 ;  /* 0xff8000000a287808 */ /* 0x000fe40005000000 */
[----:B------:R-:W-:Y:S02]  /*17420*/  ISETP.NE.AND P2, PT, R15, RZ, PT ;  /* 0x000000ff0f00720c */ /* 0x000fe40003f45270 */
[----:B-1----:R-:W-:Y:S01]  /*17430*/  IABS R0, R13 ;  /* 0x0000000d00007213 */ /* 0x002fe20000000000 */
[----:B--2---:R-:W-:Y:S02]  /*17440*/  FFMA.FTZ R19, R19, -UR20, R185 ;  /* 0x8000001413137c23 */ /* 0x004fe400080100b9 */
[----:B------:R-:W-:Y:S02]  /*17450*/  IMAD.IADD R13, R209, 0x1, -R9 ;  /* 0x00000001d10d7824 */ /* 0x000fe400078e0a09 */
[----:B------:R1:W2:Y:S01]  /*17460*/  I2F R22, R0 ;  /* 0x0000000000167306 */ /* 0x0002a20000201400 */
[----:B------:R-:W-:Y:S01]  /*17470*/  FFMA.FTZ R9, R35, -UR20, R182 ;  /* 0x8000001423097c23 */ /* 0x000fe200080100b6 */
[----:B------:R-:W-:Y:S04]  /*17480*/  FSEL R154, R19, -INF , !P2 ;  /* 0xff800000139a7808 */ /* 0x000fe80005000000 */
[----:B------:R-:W-:Y:S02]  /*17490*/  FSEL R155, R9, -INF , !P0 ;  /* 0xff800000099b7808 */ /* 0x000fe40004000000 */
[C---:B------:R-:W-:Y:S04]  /*174a0*/  ISETP.GE.AND P0, PT, R7.reuse, R204, PT ;  /* 0x000000cc0700720c */ /* 0x040fe80003f06270 */
[----:B------:R-:W-:Y:S02]  /*174b0*/  ISETP.GE.OR P0, PT, R7, R212, !P0 ;  /* 0x000000d40700720c */ /* 0x000fe40004706670 */
[----:B-1----:R-:W-:Y:S01]  /*174c0*/  IABS R0, R13 ;  /* 0x0000000d00007213 */ /* 0x002fe20000000000 */
[----:B--2---:R-:W-:Y:S02]  /*174d0*/  FFMA.FTZ R9, R22, -UR20, R78 ;  /* 0x8000001416097c23 */ /* 0x004fe4000801004e */
[----:B------:R-:W-:Y:S01]  /*174e0*/  FFMA.FTZ R13, R30, -UR20, R223 ;  /* 0x800000141e0d7c23 */ /* 0x000fe200080100df */
[----:B------:R1:W2:Y:S04]  /*174f0*/  I2F R21, R0 ;  /* 0x0000000000157306 */ /* 0x0002a80000201400 */
[----:B------:R-:W-:Y:S02]  /*17500*/  FSEL R45, R13, -INF , !P3 ;  /* 0xff8000000d2d7808 */ /* 0x000fe40005800000 */
[----:B------:R-:W-:Y:S02]  /*17510*/  ISETP.NE.AND P3, PT, R18, RZ, PT ;  /* 0x000000ff1200720c */ /* 0x000fe40003f65270 */
[----:B-1----:R-:W-:Y:S01]  /*17520*/  FMNMX.FTZ R0, R232, R11, !PT ;  /* 0x0000000be8007209 */ /* 0x002fe20007810000 */
[----:B------:R-:W-:Y:S02]  /*17530*/  IMAD.MOV.U32 R11, RZ, RZ, R12 ;  /* 0x000000ffff0b7224 */ /* 0x000fe400078e000c */
[----:B------:R-:W1:Y:S01]  /*17540*/  SHFL.BFLY PT, R12, R73, 0x2, 0x1f ;  /* 0x0c401f00490c7f89 */ /* 0x000e6200000e0000 */
[----:B------:R-:W-:Y:S01]  /*17550*/  FMNMX.FTZ R0, R233, R0, !PT ;  /* 0x00000000e9007209 */ /* 0x000fe20007810000 */
[----:B------:R3:W4:Y:S01]  /*17560*/  I2F R17, R11 ;  /* 0x0000000b00117306 */ /* 0x0007220000201400 */
[----:B--2---:R-:W-:Y:S02]  /*17570*/  FFMA.FTZ R21, R21, -UR20, R186 ;  /* 0x8000001415157c23 */ /* 0x004fe400080100ba */
[----:B------:R-:W-:Y:S03]  /*17580*/  FMNMX.FTZ R0, R236, R0, !PT ;  /* 0x00000000ec007209 */ /* 0x000fe60007810000 */
[----:B------:R-:W-:Y:S02]  /*17590*/  FSEL R153, R21, -INF , !P3 ;  /* 0xff80000015997808 */ /* 0x000fe40005800000 */
[----:B------:R-:W-:Y:S01]  /*175a0*/  FMNMX.FTZ R72, R237, R0, !PT ;  /* 0x00000000ed487209 */ /* 0x000fe20007810000 */
[----:B------:R-:W-:Y:S05]  /*175b0*/  FFMA.FTZ R0, R36, -UR20, R225 ;  /* 0x8000001424007c23 */ /* 0x000fea00080100e1 */
[----:B------:R-:W-:Y:S01]  /*175c0*/  FSEL R41, R0, -INF , !P6 ;  /* 0xff80000000297808 */ /* 0x000fe20007000000 */
[----:B------:R-:W-:Y:S05]  /*175d0*/  FFMA.FTZ R0, R32, -UR20, R180 ;  /* 0x8000001420007c23 */ /* 0x000fea00080100b4 */
[----:B------:R-:W-:Y:S02]  /*175e0*/  FSEL R156, R0, -INF , !P0 ;  /* 0xff800000009c7808 */ /* 0x000fe40004000000 */
[C---:B------:R-:W-:Y:S02]  /*175f0*/  ISETP.GE.AND P0, PT, R6.reuse, R204, PT ;  /* 0x000000cc0600720c */ /* 0x040fe40003f06270 */
[----:B------:R-:W-:Y:S01]  /*17600*/  IABS R0, R8 ;  /* 0x0000000800007213 */ /* 0x000fe20000000000 */
[----:B---3--:R-:W2:Y:S01]  /*17610*/  SHFL.BFLY PT, R11, R72, 0x2, 0x1f ;  /* 0x0c401f00480b7f89 */ /* 0x008ea200000e0000 */
[----:B------:R-:W-:Y:S01]  /*17620*/  ISETP.GE.OR P1, PT, R6, R212, !P0 ;  /* 0x000000d40600720c */ /* 0x000fe20004726670 */
[----:B----4-:R-:W-:Y:S01]  /*17630*/  FFMA.FTZ R17, R17, -UR20, R77 ;  /* 0x8000001411117c23 */ /* 0x010fe2000801004d */
[C---:B------:R-:W-:Y:S02]  /*17640*/  ISETP.GE.AND P0, PT, R7.reuse, R203, PT ;  /* 0x000000cb0700720c */ /* 0x040fe40003f06270 */
[----:B------:R-:W-:Y:S02]  /*17650*/  FSEL R220, R14, -INF , !P1 ;  /* 0xff8000000edc7808 */ /* 0x000fe40004800000 */
[----:B------:R3:W-:Y:S01]  /*17660*/  I2F R14, R0 ;  /* 0x00000000000e7306 */ /* 0x0007e20000201400 */
[----:B------:R-:W-:Y:S01]  /*17670*/  ISETP.GE.OR P6, PT, R7, R211, !P0 ;  /* 0x000000d30700720c */ /* 0x000fe200047c6670 */
[----:B------:R-:W-:Y:S01]  /*17680*/  IMAD.IADD R7, R209, 0x1, -R7 ;  /* 0x00000001d1077824 */ /* 0x000fe200078e0a07 */
[C---:B------:R-:W-:Y:S02]  /*17690*/  ISETP.GE.AND P0, PT, R6.reuse, R203, PT ;  /* 0x000000cb0600720c */ /* 0x040fe40003f06270 */
[----:B-1----:R-:W-:Y:S02]  /*176a0*/  FMNMX.FTZ R73, R73, R12, !PT ;  /* 0x0000000c49497209 */ /* 0x002fe40007810000 */
[----:B------:R-:W-:Y:S01]  /*176b0*/  ISETP.GE.OR P4, PT, R6, R211, !P0 ;  /* 0x000000d30600720c */ /* 0x000fe20004786670 */
[----:B------:R-:W-:Y:S01]  /*176c0*/  IMAD.IADD R6, R209, 0x1, -R6 ;  /* 0x00000001d1067824 */ /* 0x000fe200078e0a06 */
[C---:B------:R-:W-:Y:S02]  /*176d0*/  ISETP.GE.AND P1, PT, R5.reuse, R204, PT ;  /* 0x000000cc0500720c */ /* 0x040fe40003f26270 */
[----:B------:R-:W-:Y:S02]  /*176e0*/  IABS R7, R7 ;  /* 0x0000000700077213 */ /* 0x000fe40000000000 */
[----:B------:R-:W-:Y:S02]  /*176f0*/  IABS R6, R6 ;  /* 0x0000000600067213 */ /* 0x000fe40000000000 */
[----:B------:R-:W-:Y:S01]  /*17700*/  I2F R13, R7 ;  /* 0x00000007000d7306 */ /* 0x000fe20000201400 */
[C---:B------:R-:W-:Y:S02]  /*17710*/  ISETP.GE.OR P1, PT, R5.reuse, R212, !P1 ;  /* 0x000000d40500720c */ /* 0x040fe40004f26670 */
[----:B--2---:R-:W-:Y:S02]  /*17720*/  FMNMX.FTZ R72, R72, R11, !PT ;  /* 0x0000000b48487209 */ /* 0x004fe40007810000 */
[----:B------:R-:W-:Y:S02]  /*17730*/  FSEL R223, R20, -INF , !P1 ;  /* 0xff80000014df7808 */ /* 0x000fe40004800000 */
[----:B------:R-:W-:Y:S01]  /*17740*/  ISETP.GE.AND P1, PT, R5, R203, PT ;  /* 0x000000cb0500720c */ /* 0x000fe20003f26270 */
[----:B------:R-:W-:Y:S01]  /*17750*/  SHFL.BFLY PT, R8, R72, 0x1, 0x1f ;  /* 0x0c201f0048087f89 */ /* 0x000fe200000e0000 */
[----:B---3--:R-:W-:Y:S01]  /*17760*/  FMNMX.FTZ R0, R65, R74, !PT ;  /* 0x0000004a41007209 */ /* 0x008fe20007810000 */
[----:B------:R1:W2:Y:S01]  /*17770*/  I2F R12, R6 ;  /* 0x00000006000c7306 */ /* 0x0002a20000201400 */
[C---:B------:R-:W-:Y:S02]  /*17780*/  ISETP.GE.AND P0, PT, R4.reuse, R204, PT ;  /* 0x000000cc0400720c */ /* 0x040fe40003f06270 */
[----:B------:R-:W-:Y:S02]  /*17790*/  FMNMX.FTZ R0, R53, R0, !PT ;  /* 0x0000000035007209 */ /* 0x000fe40007810000 */
[----:B------:R-:W-:Y:S01]  /*177a0*/  ISETP.GE.OR P2, PT, R5, R211, !P1 ;  /* 0x000000d30500720c */ /* 0x000fe20004f46670 */
[----:B------:R-:W-:Y:S01]  /*177b0*/  IMAD.IADD R5, R209, 0x1, -R5 ;  /* 0x00000001d1057824 */ /* 0x000fe200078e0a05 */
[----:B------:R-:W-:Y:S02]  /*177c0*/  FMNMX.FTZ R0, R33, R0, !PT ;  /* 0x0000000021007209 */ /* 0x000fe40007810000 */
[----:B------:R-:W-:Y:S02]  /*177d0*/  ISETP.GE.OR P0, PT, R4, R212, !P0 ;  /* 0x000000d40400720c */ /* 0x000fe40004706670 */
[----:B------:R-:W-:Y:S02]  /*177e0*/  FMNMX.FTZ R0, R31, R0, !PT ;  /* 0x000000001f007209 */ /* 0x000fe40007810000 */
[----:B------:R-:W-:Y:S02]  /*177f0*/  FSEL R219, R9, -INF , !P0 ;  /* 0xff80000009db7808 */ /* 0x000fe40004000000 */
[----:B------:R-:W-:Y:S02]  /*17800*/  FMNMX.FTZ R0, R42, R0, !PT ;  /* 0x000000002a007209 */ /* 0x000fe40007810000 */
[C---:B------:R-:W-:Y:S04]  /*17810*/  ISETP.GE.AND P0, PT, R4.reuse, R203, PT ;  /* 0x000000cb0400720c */ /* 0x040fe80003f06270 */
[----:B------:R-:W-:Y:S02]  /*17820*/  ISETP.GE.OR P1, PT, R4, R211, !P0 ;  /* 0x000000d30400720c */ /* 0x000fe40004726670 */
[----:B------:R-:W-:Y:S02]  /*17830*/  ISETP.GE.AND P0, PT, R2, R204, PT ;  /* 0x000000cc0200720c */ /* 0x000fe40003f06270 */
[----:B-1----:R-:W-:Y:S01]  /*17840*/  IABS R6, R5 ;  /* 0x0000000500067213 */ /* 0x002fe20000000000 */
[----:B------:R-:W-:Y:S01]  /*17850*/  IMAD.IADD R5, R209, 0x1, -R4 ;  /* 0x00000001d1057824 */ /* 0x000fe200078e0a04 */
[----:B------:R-:W-:Y:S02]  /*17860*/  FMNMX.FTZ R4, R43, R0, !PT ;  /* 0x000000002b047209 */ /* 0x000fe40007810000 */
[----:B------:R1:W-:Y:S01]  /*17870*/  I2F R11, R6 ;  /* 0x00000006000b7306 */ /* 0x0003e20000201400 */
[----:B------:R-:W-:Y:S02]  /*17880*/  FMNMX.FTZ R0, R69, R75, !PT ;  /* 0x0000004b45007209 */ /* 0x000fe40007810000 */
[----:B------:R-:W-:Y:S02]  /*17890*/  FMNMX.FTZ R4, R47, R4, !PT ;  /* 0x000000042f047209 */ /* 0x000fe40007810000 */
[----:B------:R-:W-:Y:S01]  /*178a0*/  IABS R7, R5 ;  /* 0x0000000500077213 */ /* 0x000fe20000000000 */
[----:B------:R-:W-:Y:S01]  /*178b0*/  IMAD.IADD R5, R209, 0x1, -R2 ;  /* 0x00000001d1057824 */ /* 0x000fe200078e0a02 */
[----:B------:R-:W-:Y:S02]  /*178c0*/  FMNMX.FTZ R4, R46, R4, !PT ;  /* 0x000000042e047209 */ /* 0x000fe40007810000 */
[----:B------:R-:W-:Y:S01]  /*178d0*/  FMNMX.FTZ R0, R29, R0, !PT ;  /* 0x000000001d007209 */ /* 0x000fe20007810000 */
[----:B------:R2:W-:Y:S01]  /*178e0*/  I2F R10, R7 ;  /* 0x00000007000a7306 */ /* 0x0005e20000201400 */
[----:B------:R-:W-:Y:S02]  /*178f0*/  FMNMX.FTZ R4, R169, R4, !PT ;  /* 0x00000004a9047209 */ /* 0x000fe40007810000 */
[----:B------:R-:W-:Y:S02]  /*17900*/  IABS R5, R5 ;  /* 0x0000000500057213 */ /* 0x000fe40000000000 */
[----:B------:R-:W-:Y:S02]  /*17910*/  FMNMX.FTZ R0, R24, R0, !PT ;  /* 0x0000000018007209 */ /* 0x000fe40007810000 */
[----:B------:R-:W-:Y:S02]  /*17920*/  FMNMX.FTZ R4, R157, R4, !PT ;  /* 0x000000049d047209 */ /* 0x000fe40007810000 */
[----:B------:R-:W-:Y:S01]  /*17930*/  FMNMX.FTZ R0, R23, R0, !PT ;  /* 0x0000000017007209 */ /* 0x000fe20007810000 */
[----:B------:R3:W4:Y:S01]  /*17940*/  I2F R9, R5 ;  /* 0x0000000500097306 */ /* 0x0007220000201400 */
[----:B------:R-:W-:Y:S02]  /*17950*/  ISETP.GE.OR P0, PT, R2, R212, !P0 ;  /* 0x000000d40200720c */ /* 0x000fe40004706670 */
[----:B------:R-:W-:Y:S01]  /*17960*/  FMNMX.FTZ R4, R155, R4, !PT ;  /* 0x000000049b047209 */ /* 0x000fe20007810000 */
[----:B-1----:R-:W1:Y:S01]  /*17970*/  SHFL.BFLY PT, R6, R73, 0x1, 0x1f ;  /* 0x0c201f0049067f89 */ /* 0x002e6200000e0000 */
[----:B------:R-:W-:Y:S02]  /*17980*/  FMNMX.FTZ R0, R41, R0, !PT ;  /* 0x0000000029007209 */ /* 0x000fe40007810000 */
[----:B------:R-:W-:Y:S02]  /*17990*/  FSEL R182, R17, -INF , !P0 ;  /* 0xff80000011b67808 */ /* 0x000fe40004000000 */
[----:B------:R-:W-:Y:S02]  /*179a0*/  FMNMX.FTZ R4, R156, R4, !PT ;  /* 0x000000049c047209 */ /* 0x000fe40007810000 */
[----:B------:R-:W-:Y:S02]  /*179b0*/  ISETP.GE.AND P0, PT, R2, R203, PT ;  /* 0x000000cb0200720c */ /* 0x000fe40003f06270 */
[----:B------:R-:W-:Y:S01]  /*179c0*/  FMNMX.FTZ R0, R40, R0, !PT ;  /* 0x0000000028007209 */ /* 0x000fe20007810000 */
[----:B--2---:R-:W-:Y:S01]  /*179d0*/  FFMA.FTZ R7, R12, -UR20, R217 ;  /* 0x800000140c077c23 */ /* 0x004fe200080100d9 */
[----:B------:R-:W-:Y:S02]  /*179e0*/  ISETP.GE.OR P0, PT, R2, R211, !P0 ;  /* 0x000000d30200720c */ /* 0x000fe40004706670 */
[----:B------:R-:W-:Y:S01]  /*179f0*/  FMNMX.FTZ R2, R220, R4, !PT ;  /* 0x00000004dc027209 */ /* 0x000fe20007810000 */
[----:B------:R-:W-:Y:S01]  /*17a00*/  FFMA.FTZ R4, R14, -UR20, R228 ;  /* 0x800000140e047c23 */ /* 0x000fe200080100e4 */
[----:B------:R-:W-:Y:S02]  /*17a10*/  FMNMX.FTZ R0, R45, R0, !PT ;  /* 0x000000002d007209 */ /* 0x000fe40007810000 */
[----:B------:R-:W-:Y:S02]  /*17a20*/  FMNMX.FTZ R2, R223, R2, !PT ;  /* 0x00000002df027209 */ /* 0x000fe40007810000 */
[----:B------:R-:W-:Y:S01]  /*17a30*/  FMNMX.FTZ R0, R44, R0, !PT ;  /* 0x000000002c007209 */ /* 0x000fe20007810000 */
[----:B---3--:R-:W-:Y:S01]  /*17a40*/  FFMA.FTZ R5, R13, -UR20, R227 ;  /* 0x800000140d057c23 */ /* 0x008fe200080100e3 */
[----:B------:R-:W-:Y:S01]  /*17a50*/  FMNMX.FTZ R2, R219, R2, !PT ;  /* 0x00000002db027209 */ /* 0x000fe20007810000 */
[----:B----4-:R-:W-:Y:S01]  /*17a60*/  FFMA.FTZ R76, R9, -UR20, R76 ;  /* 0x80000014094c7c23 */ /* 0x010fe2000801004c */
[----:B------:R-:W-:Y:S02]  /*17a70*/  FMNMX.FTZ R0, R154, R0, !PT ;  /* 0x000000009a007209 */ /* 0x000fe40007810000 */
[----:B------:R-:W-:Y:S02]  /*17a80*/  FMNMX.FTZ R2, R182, R2, !PT ;  /* 0x00000002b6027209 */ /* 0x000fe40007810000 */
[----:B------:R-:W-:Y:S02]  /*17a90*/  FSEL R149, R4, -INF , !P5 ;  /* 0xff80000004957808 */ /* 0x000fe40006800000 */
[----:B------:R-:W-:Y:S01]  /*17aa0*/  FMNMX.FTZ R0, R153, R0, !PT ;  /* 0x0000000099007209 */ /* 0x000fe20007810000 */
[----:B------:R-:W2:Y:S01]  /*17ab0*/  SHFL.BFLY PT, R71, R2, 0x2, 0x1f ;  /* 0x0c401f0002477f89 */ /* 0x000ea200000e0000 */
[----:B------:R-:W-:Y:S01]  /*17ac0*/  FSEL R150, R5, -INF , !P6 ;  /* 0xff80000005967808 */ /* 0x000fe20007000000 */
[----:B------:R-:W-:Y:S01]  /*17ad0*/  FFMA.FTZ R5, R10, -UR20, R187 ;  /* 0x800000140a057c23 */ /* 0x000fe200080100bb */
[----:B------:R-:W-:Y:S02]  /*17ae0*/  FMNMX.FTZ R0, R149, R0, !PT ;  /* 0x0000000095007209 */ /* 0x000fe40007810000 */
[----:B-1----:R-:W-:Y:S01]  /*17af0*/  FMNMX.FTZ R73, R73, R6, !PT ;  /* 0x0000000649497209 */ /* 0x002fe20007810000 */
[----:B------:R-:W-:Y:S01]  /*17b00*/  FFMA.FTZ R6, R11, -UR20, R218 ;  /* 0x800000140b067c23 */ /* 0x000fe200080100da */
[----:B------:R-:W-:Y:S02]  /*17b10*/  FSEL R176, R7, -INF , !P4 ;  /* 0xff80000007b07808 */ /* 0x000fe40006000000 */
[----:B------:R-:W-:Y:S01]  /*17b20*/  FMNMX.FTZ R0, R150, R0, !PT ;  /* 0x0000000096007209 */ /* 0x000fe20007810000 */
[----:B------:R-:W-:Y:S01]  /*17b30*/  FMUL.FTZ R77, R73, c[0x0][0x23c] ;  /* 0x00008f00494d7a20 */ /* 0x000fe20000410000 */
[----:B------:R-:W-:Y:S02]  /*17b40*/  FSEL R177, R6, -INF , !P2 ;  /* 0xff80000006b17808 */ /* 0x000fe40005000000 */
[----:B------:R-:W-:Y:S02]  /*17b50*/  FMNMX.FTZ R0, R176, R0, !PT ;  /* 0x00000000b0007209 */ /* 0x000fe40007810000 */
[----:B------:R-:W-:Y:S02]  /*17b60*/  ISETP.NE.AND P5, PT, R179, RZ, PT ;  /* 0x000000ffb300720c */ /* 0x000fe40003fa5270 */
[----:B------:R-:W-:Y:S02]  /*17b70*/  FSEL R179, R5, -INF , !P1 ;  /* 0xff80000005b37808 */ /* 0x000fe40004800000 */
[----:B------:R-:W-:Y:S02]  /*17b80*/  FMNMX.FTZ R0, R177, R0, !PT ;  /* 0x00000000b1007209 */ /* 0x000fe40007810000 */
[----:B------:R-:W-:Y:S02]  /*17b90*/  FSEL R76, R76, -INF , !P0 ;  /* 0xff8000004c4c7808 */ /* 0x000fe40004000000 */
[----:B------:R-:W-:Y:S02]  /*17ba0*/  FMNMX.FTZ R0, R179, R0, !PT ;  /* 0x00000000b3007209 */ /* 0x000fe40007810000 */
[----:B--2---:R-:W-:Y:S02]  /*17bb0*/  FMNMX.FTZ R71, R2, R71, !PT ;  /* 0x0000004702477209 */ /* 0x004fe40007810000 */
[----:B------:R-:W-:Y:S02]  /*17bc0*/  FMNMX.FTZ R0, R76, R0, !PT ;  /* 0x000000004c007209 */ /* 0x000fe40007810000 */
[----:B------:R-:W-:Y:S01]  /*17bd0*/  FMNMX.FTZ R72, R72, R8, !PT ;  /* 0x0000000848487209 */ /* 0x000fe20007810000 */
[----:B------:R-:W1:Y:S01]  /*17be0*/  SHFL.BFLY PT, R5, R71, 0x1, 0x1f ;  /* 0x0c201f0047057f89 */ /* 0x000e6200000e0000 */
[----:B------:R-:W-:Y:S02]  /*17bf0*/  FSETP.NEU.FTZ.AND P3, PT, R73, -INF , PT ;  /* 0xff8000004900780b */ /* 0x000fe40003f7d000 */
[C---:B------:R-:W-:Y:S01]  /*17c00*/  FSETP.NEU.FTZ.AND P2, PT, R72.reuse, -INF , PT ;  /* 0xff8000004800780b */ /* 0x040fe20003f5d000 */
[----:B------:R-:W-:Y:S01]  /*17c10*/  FMUL.FTZ R78, R72, c[0x0][0x23c] ;  /* 0x00008f00484e7a20 */ /* 0x000fe20000410000 */
[----:B------:R-:W-:Y:S03]  /*17c20*/  FSEL R77, R77, RZ, P3 ;  /* 0x000000ff4d4d7208 */ /* 0x000fe60001800000 */
[----:B------:R-:W2:Y:S01]  /*17c30*/  SHFL.BFLY PT, R2, R0, 0x2, 0x1f ;  /* 0x0c401f0000027f89 */ /* 0x000ea200000e0000 */
[----:B------:R-:W-:Y:S01]  /*17c40*/  FSEL R78, R78, RZ, P2 ;  /* 0x000000ff4e4e7208 */ /* 0x000fe20001000000 */
[--C-:B------:R-:W-:Y:S04]  /*17c50*/  FFMA.FTZ R4, R54, c[0x0][0x23c], -R77.reuse ;  /* 0x00008f0036047a23 */ /* 0x100fe8000001084d */
[----:B------:R3:W-:Y:S01]  /*17c60*/  MUFU.EX2 R229, R4 ;  /* 0x0000000400e57308 */ /* 0x0007e20000000800 */
[----:B-1----:R-:W-:Y:S01]  /*17c70*/  FMNMX.FTZ R71, R71, R5, !PT ;  /* 0x0000000547477209 */ /* 0x002fe20007810000 */
[--C-:B------:R-:W-:Y:S03]  /*17c80*/  FFMA.FTZ R5, R64, c[0x0][0x23c], -R77.reuse ;  /* 0x00008f0040057a23 */ /* 0x100fe6000001084d */
[C---:B------:R-:W-:Y:S05]  /*17c90*/  FSETP.NEU.FTZ.AND P1, PT, R71.reuse, -INF , PT ;  /* 0xff8000004700780b */ /* 0x040fea0003f3d000 */
[----:B------:R-:W-:Y:S01]  /*17ca0*/  MUFU.EX2 R186, R5 ;  /* 0x0000000500ba7308 */ /* 0x000fe20000000800 */
[----:B------:R-:W-:Y:S01]  /*17cb0*/  FMUL.FTZ R79, R71, c[0x0][0x23c] ;  /* 0x00008f00474f7a20 */ /* 0x000fe20000410000 */
[----:B--2---:R-:W-:Y:S01]  /*17cc0*/  FMNMX.FTZ R0, R0, R2, !PT ;  /* 0x0000000200007209 */ /* 0x004fe20007810000 */
[--C-:B------:R-:W-:Y:S03]  /*17cd0*/  FFMA.FTZ R2, R60, c[0x0][0x23c], -R78.reuse ;  /* 0x00008f003c027a23 */ /* 0x100fe6000001084e */
[----:B------:R-:W-:Y:S01]  /*17ce0*/  FSEL R79, R79, RZ, P1 ;  /* 0x000000ff4f4f7208 */ /* 0x000fe20000800000 */
[----:B---3--:R-:W-:Y:S03]  /*17cf0*/  FFMA.FTZ R4, R55, c[0x0][0x23c], -R77 ;  /* 0x00008f0037047a23 */ /* 0x008fe6000001084d */
[----:B------:R1:W-:Y:S10]  /*17d00*/  MUFU.EX2 R243, R2 ;  /* 0x0000000200f37308 */ /* 0x0003f40000000800 */
[----:B------:R2:W3:Y:S01]  /*17d10*/  MUFU.EX2 R228, R4 ;  /* 0x0000000400e47308 */ /* 0x0004e20000000800 */
[----:B-1----:R-:W1:Y:S01]  /*17d20*/  SHFL.BFLY PT, R2, R0, 0x1, 0x1f ;  /* 0x0c201f0000027f89 */ /* 0x002e6200000e0000 */
[--C-:B--2---:R-:W-:Y:S01]  /*17d30*/  FFMA.FTZ R4, R59, c[0x0][0x23c], -R78.reuse ;  /* 0x00008f003b047a23 */ /* 0x104fe2000001084e */
[----:B---3--:R-:W-:Y:S07]  /*17d40*/  F2FP.PACK_AB R144, R228, R229 ;  /* 0x000000e5e490723e */ /* 0x008fee00000000ff */
[----:B------:R2:W-:Y:S01]  /*17d50*/  MUFU.EX2 R225, R4 ;  /* 0x0000000400e17308 */ /* 0x0005e20000000800 */
[----:B-1----:R-:W-:Y:S01]  /*17d60*/  FMNMX.FTZ R70, R0, R2, !PT ;  /* 0x0000000200467209 */ /* 0x002fe20007810000 */
[----:B------:R-:W-:Y:S02]  /*17d70*/  FFMA.FTZ R0, R33, c[0x0][0x23c], -R79 ;  /* 0x00008f0021007a23 */ /* 0x000fe4000001084f */
[----:B------:R-:W-:Y:S01]  /*17d80*/  FFMA.FTZ R2, R67, c[0x0][0x23c], -R77 ;  /* 0x00008f0043027a23 */ /* 0x000fe2000001084d */
[C---:B------:R-:W-:Y:S05]  /*17d90*/  FSETP.NEU.FTZ.AND P0, PT, R70.reuse, -INF , PT ;  /* 0xff8000004600780b */ /* 0x040fea0003f1d000 */
[----:B------:R1:W-:Y:S01]  /*17da0*/  MUFU.EX2 R216, R0 ;  /* 0x0000000000d87308 */ /* 0x0003e20000000800 */
[----:B------:R-:W-:Y:S05]  /*17db0*/  FMUL.FTZ R148, R70, c[0x0][0x23c] ;  /* 0x00008f0046947a20 */ /* 0x000fea0000410000 */
[----:B------:R-:W-:Y:S01]  /*17dc0*/  FSEL R148, R148, RZ, P0 ;  /* 0x000000ff94947208 */ /* 0x000fe20000000000 */
[----:B--2---:R-:W-:Y:S03]  /*17dd0*/  FFMA.FTZ R4, R57, c[0x0][0x23c], -R78 ;  /* 0x00008f0039047a23 */ /* 0x004fe6000001084e */
[----:B------:R2:W-:Y:S10]  /*17de0*/  MUFU.EX2 R242, R2 ;  /* 0x0000000200f27308 */ /* 0x0005f40000000800 */
[----:B------:R3:W4:Y:S01]  /*17df0*/  MUFU.EX2 R226, R4 ;  /* 0x0000000400e27308 */ /* 0x0007220000000800 */
[----:B-1----:R-:W-:Y:S09]  /*17e00*/  FFMA.FTZ R0, R31, c[0x0][0x23c], -R79 ;  /* 0x00008f001f007a23 */ /* 0x002ff2000001084f */
[----:B------:R1:W-:Y:S01]  /*17e10*/  MUFU.EX2 R218, R0 ;  /* 0x0000000000da7308 */ /* 0x0003e20000000800 */
[--C-:B--2---:R-:W-:Y:S09]  /*17e20*/  FFMA.FTZ R2, R63, c[0x0][0x23c], -R77.reuse ;  /* 0x00008f003f027a23 */ /* 0x104ff2000001084d */
[----:B------:R2:W-:Y:S01]  /*17e30*/  MUFU.EX2 R183, R2 ;  /* 0x0000000200b77308 */ /* 0x0005e20000000800 */
[--C-:B---3--:R-:W-:Y:S01]  /*17e40*/  FFMA.FTZ R4, R58, c[0x0][0x23c], -R77.reuse ;  /* 0x00008f003a047a23 */ /* 0x108fe2000001084d */
[----:B----4-:R-:W-:Y:S08]  /*17e50*/  F2FP.PACK_AB R145, R226, R225 ;  /* 0x000000e1e291723e */ /* 0x010ff000000000ff */
[----:B------:R3:W-:Y:S01]  /*17e60*/  MUFU.EX2 R227, R4 ;  /* 0x0000000400e37308 */ /* 0x0007e20000000800 */
[--C-:B-1----:R-:W-:Y:S09]  /*17e70*/  FFMA.FTZ R0, R69, c[0x0][0x23c], -R148.reuse ;  /* 0x00008f0045007a23 */ /* 0x102ff20000010894 */
[----:B------:R1:W-:Y:S01]  /*17e80*/  MUFU.EX2 R180, R0 ;  /* 0x0000000000b47308 */ /* 0x0003e20000000800 */
[----:B--2---:R-:W-:Y:S01]  /*17e90*/  FSEL R2, R72, RZ, P2 ;  /* 0x000000ff48027208 */ /* 0x004fe20001000000 */
[----:B---3--:R-:W-:Y:S08]  /*17ea0*/  FFMA.FTZ R4, R56, c[0x0][0x23c], -R77 ;  /* 0x00008f0038047a23 */ /* 0x008ff0000001084d */
[----:B------:R2:W3:Y:S01]  /*17eb0*/  MUFU.EX2 R244, R4 ;  /* 0x0000000400f47308 */ /* 0x0004e20000000800 */
[----:B-1----:R-:W-:Y:S09]  /*17ec0*/  FFMA.FTZ R0, R29, c[0x0][0x23c], -R148 ;  /* 0x00008f001d007a23 */ /* 0x002ff20000010894 */
[----:B------:R1:W-:Y:S01]  /*17ed0*/  MUFU.EX2 R239, R0 ;  /* 0x0000000000ef7308 */ /* 0x0003e20000000800 */
[----:B--2---:R-:W-:Y:S01]  /*17ee0*/  FFMA.FTZ R4, R61, c[0x0][0x23c], -R78 ;  /* 0x00008f003d047a23 */ /* 0x004fe2000001084e */
[----:B---3--:R-:W-:Y:S08]  /*17ef0*/  F2FP.PACK_AB R146, R244, R227 ;  /* 0x000000e3f492723e */ /* 0x008ff000000000ff */
[----:B------:R2:W3:Y:S01]  /*17f00*/  MUFU.EX2 R222, R4 ;  /* 0x0000000400de7308 */ /* 0x0004e20000000800 */
[--C-:B-1----:R-:W-:Y:S09]  /*17f10*/  FFMA.FTZ R0, R24, c[0x0][0x23c], -R148.reuse ;  /* 0x00008f0018007a23 */ /* 0x102ff20000010894 */
[----:B------:R1:W-:Y:S01]  /*17f20*/  MUFU.EX2 R240, R0 ;  /* 0x0000000000f07308 */ /* 0x0003e20000000800 */
[--C-:B--2---:R-:W-:Y:S01]  /*17f30*/  FFMA.FTZ R4, R65, c[0x0][0x23c], -R79.reuse ;  /* 0x00008f0041047a23 */ /* 0x104fe2000001084f */
[----:B---3--:R-:W-:Y:S02]  /*17f40*/  F2FP.PACK_AB R147, R222, R243 ;  /* 0x000000f3de93723e */ /* 0x008fe400000000ff */
[----:B------:R-:W-:Y:S06]  /*17f50*/  F2FP.PACK_AB R65, R239, R180 ;  /* 0x000000b4ef41723e */ /* 0x000fec00000000ff */
[----:B------:R2:W-:Y:S01]  /*17f60*/  MUFU.EX2 R187, R4 ;  /* 0x0000000400bb7308 */ /* 0x0005e20000000800 */
[----:B-1----:R-:W-:Y:S02]  /*17f70*/  FFMA.FTZ R0, R23, c[0x0][0x23c], -R148 ;  /* 0x00008f0017007a23 */ /* 0x002fe40000010894 */
[----:B------:R-:W1:Y:S07]  /*17f80*/  LDSM.16.MT88.4 R20, [R189+0x6000] ;  /* 0x00600000bd14783b */ /* 0x000e6e0000004200 */
[----:B------:R3:W4:Y:S01]  /*17f90*/  MUFU.EX2 R185, R0 ;  /* 0x0000000000b97308 */ /* 0x0007220000000800 */
[----:B--2---:R-:W-:Y:S02]  /*17fa0*/  FFMA.FTZ R4, R53, c[0x0][0x23c], -R79 ;  /* 0x00008f0035047a23 */ /* 0x004fe4000001084f */
[----:B------:R-:W-:Y:S07]  /*17fb0*/  LDSM.16.MT88.4 R52, [R190+0x6000] ;  /* 0x00600000be34783b */ /* 0x000fee0000004200 */
[----:B------:R2:W5:Y:S01]  /*17fc0*/  MUFU.EX2 R217, R4 ;  /* 0x0000000400d97308 */ /* 0x0005620000000800 */
[--C-:B---3--:R-:W-:Y:S01]  /*17fd0*/  FFMA.FTZ R0, R62, c[0x0][0x23c], -R78.reuse ;  /* 0x00008f003e007a23 */ /* 0x108fe2000001084e */
[----:B----4-:R-:W-:Y:S08]  /*17fe0*/  F2FP.PACK_AB R67, R185, R240 ;  /* 0x000000f0b943723e */ /* 0x010ff000000000ff */
[----:B------:R3:W-:Y:S01]  /*17ff0*/  MUFU.EX2 R241, R0 ;  /* 0x0000000000f17308 */ /* 0x0007e20000000800 */
[----:B--2---:R-:W-:Y:S01]  /*18000*/  FFMA.FTZ R4, R66, c[0x0][0x23c], -R78 ;  /* 0x00008f0042047a23 */ /* 0x004fe2000001084e */
[----:B-----5:R-:W-:Y:S02]  /*18010*/  F2FP.PACK_AB R64, R217, R187 ;  /* 0x000000bbd940723e */ /* 0x020fe400000000ff */
[----:B------:R-:W-:Y:S06]  /*18020*/  F2FP.PACK_AB R66, R218, R216 ;  /* 0x000000d8da42723e */ /* 0x000fec00000000ff */
[----:B------:R-:W-:Y:S01]  /*18030*/  MUFU.EX2 R181, R4 ;  /* 0x0000000400b57308 */ /* 0x000fe20000000800 */
[----:B---3--:R-:W-:Y:S05]  /*18040*/  FSEL R0, R73, RZ, P3 ;  /* 0x000000ff49007208 */ /* 0x008fea0001800000 */
[----:B------:R-:W-:Y:S04]  /*18050*/  FADD.FTZ R0, -R0, R3 ;  /* 0x0000000300007221 */ /* 0x000fe80000010100 */
[----:B------:R-:W-:Y:S04]  /*18060*/  FMUL.FTZ R0, R0, c[0x0][0x23c] ;  /* 0x00008f0000007a20 */ /* 0x000fe80000410000 */
[----:B------:R2:W3:Y:S02]  /*18070*/  MUFU.EX2 R69, R0 ;  /* 0x0000000000457308 */ /* 0x0004e40000000800 */
[----:B--2---:R-:W-:Y:S01]  /*18080*/  FADD.FTZ R0, -R2, R68 ;  /* 0x0000004402007221 */ /* 0x004fe20000010100 */
        /* <DEDUP_REMOVED lines=11> */
[----:B--2---:R-:W-:Y:S01]  /*18140*/  FADD.FTZ R0, -R2, R74 ;  /* 0x0000004a02007221 */ /* 0x004fe20000010100 */
[----:B------:R-:W-:Y:S01]  /*18150*/  FSEL R2, R70, RZ, P0 ;  /* 0x000000ff46027208 */ /* 0x000fe20000000000 */
[----:B---3--:R-:W-:Y:S01]  /*18160*/  FMUL.FTZ R6, R68, R82 ;  /* 0x0000005244067220 */ /* 0x008fe20000410000 */
[----:B------:R-:W-:Y:S01]  /*18170*/  PLOP3.LUT P0, PT, PT, PT, UP0, 0x80, 0x0 ;  /* 0x000000000000781c */ /* 0x000fe20003f0f008 */
[----:B------:R-:W-:Y:S02]  /*18180*/  FMUL.FTZ R0, R0, c[0x0][0x23c] ;  /* 0x00008f0000007a20 */ /* 0x000fe40000410000 */
[C---:B------:R-:W-:Y:S02]  /*18190*/  FMUL.FTZ R7, R68.reuse, R83 ;  /* 0x0000005344077220 */ /* 0x040fe40000410000 */
[----:B------:R2:W3:Y:S01]  /*181a0*/  MUFU.EX2 R3, R0 ;  /* 0x0000000000037308 */ /* 0x0004e20000000800 */
[----:B------:R-:W-:Y:S01]  /*181b0*/  LDSM.16.MT88.4 R80, [R191+0x6000] ;  /* 0x00600000bf50783b */ /* 0x000fe20000004200 */
[C---:B------:R-:W-:Y:S02]  /*181c0*/  FMUL.FTZ R18, R68.reuse, R94 ;  /* 0x0000005e44127220 */ /* 0x040fe40000410000 */
[C---:B------:R-:W-:Y:S01]  /*181d0*/  FMUL.FTZ R19, R68.reuse, R95 ;  /* 0x0000005f44137220 */ /* 0x040fe20000410000 */
[-C--:B-1----:R-:W-:Y:S04]  /*181e0*/  HMMA.16816.F32 R4, R144, R20.reuse, R4 ;  /* 0x000000149004723c */ /* 0x082fe80000001804 */
[----:B------:R-:W-:Y:S01]  /*181f0*/  LDSM.16.MT88.4 R92, [R192+0x6800] ;  /* 0x00680000c05c783b */ /* 0x000fe20000004200 */
[C---:B------:R-:W-:Y:S02]  /*18200*/  FMUL.FTZ R34, R68.reuse, R110 ;  /* 0x0000006e44227220 */ /* 0x040fe40000410000 */
[C---:B------:R-:W-:Y:S02]  /*18210*/  FMUL.FTZ R35, R68.reuse, R111 ;  /* 0x0000006f44237220 */ /* 0x040fe40000410000 */
[C---:B------:R-:W-:Y:S03]  /*18220*/  FMUL.FTZ R50, R68.reuse, R126 ;  /* 0x0000007e44327220 */ /* 0x040fe60000410000 */
[----:B------:R-:W-:Y:S01]  /*18230*/  LDSM.16.MT88.4 R108, [R192+0x7800] ;  /* 0x00780000c06c783b */ /* 0x000fe20000004200 */
[----:B------:R-:W-:Y:S02]  /*18240*/  FMUL.FTZ R51, R68, R127 ;  /* 0x0000007f44337220 */ /* 0x000fe40000410000 */
[----:B------:R-:W-:Y:S02]  /*18250*/  FFMA.FTZ R74, R156, c[0x0][0x23c], -R79 ;  /* 0x00008f009c4a7a23 */ /* 0x000fe4000001084f */
[----:B--2---:R-:W-:Y:S03]  /*18260*/  FADD.FTZ R0, -R2, R75 ;  /* 0x0000004b02007221 */ /* 0x004fe60000010100 */
[----:B------:R-:W-:Y:S01]  /*18270*/  LDSM.16.MT88.4 R124, [R190+0x7800] ;  /* 0x00780000be7c783b */ /* 0x000fe20000004200 */
[----:B------:R-:W-:Y:S01]  /*18280*/  FFMA.FTZ R2, R39, c[0x0][0x23c], -R77 ;  /* 0x00008f0027027a23 */ /* 0x000fe2000001084d */
[----:B------:R-:W-:Y:S01]  /*18290*/  MUFU.EX2 R156, R74 ;  /* 0x0000004a009c7308 */ /* 0x000fe20000000800 */
[----:B------:R-:W-:Y:S02]  /*182a0*/  FMUL.FTZ R0, R0, c[0x0][0x23c] ;  /* 0x00008f0000007a20 */ /* 0x000fe40000410000 */
[C---:B---3--:R-:W-:Y:S02]  /*182b0*/  FMUL.FTZ R57, R3.reuse, R133 ;  /* 0x0000008503397220 */ /* 0x048fe40000410000 */
[C---:B------:R-:W-:Y:S01]  /*182c0*/  FMUL.FTZ R8, R3.reuse, R84 ;  /* 0x0000005403087220 */ /* 0x040fe20000410000 */
[----:B------:R-:W1:Y:S01]  /*182d0*/  LDSM.16.MT88.4 R36, [R192+0x6000] ;  /* 0x00600000c024783b */ /* 0x000e620000004200 */
        /* <DEDUP_REMOVED lines=8> */
[----:B------:R-:W3:Y:S01]  /*18360*/  MUFU.EX2 R0, R0 ;  /* 0x0000000000007308 */ /* 0x000ee20000000800 */
[C---:B------:R-:W-:Y:S02]  /*18370*/  FMUL.FTZ R29, R3.reuse, R105 ;  /* 0x00000069031d7220 */ /* 0x040fe40000410000 */
[C---:B------:R-:W-:Y:S02]  /*18380*/  FMUL.FTZ R60, R3.reuse, R136 ;  /* 0x00000088033c7220 */ /* 0x040fe40000410000 */
[----:B------:R-:W-:Y:S02]  /*18390*/  FMUL.FTZ R61, R3, R137 ;  /* 0x00000089033d7220 */ /* 0x000fe40000410000 */
[--C-:B--2---:R-:W-:Y:S04]  /*183a0*/  FFMA.FTZ R2, R152, c[0x0][0x23c], -R78.reuse ;  /* 0x00008f0098027a23 */ /* 0x104fe8000001084e */
[----:B------:R2:W-:Y:S01]  /*183b0*/  MUFU.EX2 R238, R2 ;  /* 0x0000000200ee7308 */ /* 0x0005e20000000800 */
[C---:B---3--:R-:W-:Y:S02]  /*183c0*/  FMUL.FTZ R59, R0.reuse, R135 ;  /* 0x00000087003b7220 */ /* 0x048fe40000410000 */
[C---:B------:R-:W-:Y:S02]  /*183d0*/  FMUL.FTZ R58, R0.reuse, R134 ;  /* 0x00000086003a7220 */ /* 0x040fe40000410000 */
[C---:B------:R-:W-:Y:S02]  /*183e0*/  FMUL.FTZ R10, R0.reuse, R86 ;  /* 0x00000056000a7220 */ /* 0x040fe40000410000 */
[C---:B------:R-:W-:Y:S02]  /*183f0*/  FMUL.FTZ R11, R0.reuse, R87 ;  /* 0x00000057000b7220 */ /* 0x040fe40000410000 */
[----:B------:R-:W3:Y:S01]  /*18400*/  LDSM.16.MT88.4 R84, [R189+0x6800] ;  /* 0x00680000bd54783b */ /* 0x000ee20000004200 */
[C---:B------:R-:W-:Y:S02]  /*18410*/  FMUL.FTZ R26, R0.reuse, R102 ;  /* 0x00000066001a7220 */ /* 0x040fe40000410000 */
[C---:B------:R-:W-:Y:S02]  /*18420*/  FMUL.FTZ R27, R0.reuse, R103 ;  /* 0x00000067001b7220 */ /* 0x040fe40000410000 */
[C---:B------:R-:W-:Y:S03]  /*18430*/  HMMA.16816.F32 R8, R64.reuse, R20, R8 ;  /* 0x000000144008723c */ /* 0x040fe60000001808 */
[----:B------:R-:W-:Y:S01]  /*18440*/  LDSM.16.MT88.4 R100, [R189+0x7800] ;  /* 0x00780000bd64783b */ /* 0x000fe20000004200 */
[C---:B------:R-:W-:Y:S02]  /*18450*/  FMUL.FTZ R14, R0.reuse, R90 ;  /* 0x0000005a000e7220 */ /* 0x040fe40000410000 */
[----:B--2---:R-:W-:Y:S02]  /*18460*/  FFMA.FTZ R2, R151, c[0x0][0x23c], -R78 ;  /* 0x00008f0097027a23 */ /* 0x004fe4000001084e */
[C---:B------:R-:W-:Y:S02]  /*18470*/  FMUL.FTZ R15, R0.reuse, R91 ;  /* 0x0000005b000f7220 */ /* 0x040fe40000410000 */
[----:B------:R2:W-:Y:S02]  /*18480*/  MUFU.EX2 R175, R2 ;  /* 0x0000000200af7308 */ /* 0x0005e40000000800 */
[C---:B------:R-:W-:Y:S02]  /*18490*/  FMUL.FTZ R20, R69.reuse, R96 ;  /* 0x0000006045147220 */ /* 0x040fe40000410000 */
[C---:B------:R-:W-:Y:S01]  /*184a0*/  FMUL.FTZ R21, R69.reuse, R97 ;  /* 0x0000006145157220 */ /* 0x040fe20000410000 */
[-C--:B------:R-:W-:Y:S03]  /*184b0*/  HMMA.16816.F32 R12, R64, R22.reuse, R12 ;  /* 0x00000016400c723c */ /* 0x080fe6000000180c */
[C---:B------:R-:W-:Y:S02]  /*184c0*/  FMUL.FTZ R30, R0.reuse, R106 ;  /* 0x0000006a001e7220 */ /* 0x040fe40000410000 */
[C---:B------:R-:W-:Y:S02]  /*184d0*/  FMUL.FTZ R31, R0.reuse, R107 ;  /* 0x0000006b001f7220 */ /* 0x040fe40000410000 */
[C---:B------:R-:W-:Y:S01]  /*184e0*/  FMUL.FTZ R62, R0.reuse, R138 ;  /* 0x0000008a003e7220 */ /* 0x040fe20000410000 */
[C---:B------:R-:W-:Y:S04]  /*184f0*/  HMMA.16816.F32 R16, R144.reuse, R22, R16 ;  /* 0x000000169010723c */ /* 0x040fe80000001810 */
[----:B------:R-:W-:Y:S03]  /*18500*/  FMUL.FTZ R63, R0, R139 ;  /* 0x0000008b003f7220 */ /* 0x000fe60000410000 */
[C---:B------:R-:W-:Y:S02]  /*18510*/  FMUL.FTZ R22, R68.reuse, R98 ;  /* 0x0000006244167220 */ /* 0x040fe40000410000 */
[----:B------:R-:W-:Y:S02]  /*18520*/  FMUL.FTZ R23, R68, R99 ;  /* 0x0000006344177220 */ /* 0x000fe40000410000 */
[----:B------:R-:W4:Y:S01]  /*18530*/  LDSM.16.MT88.4 R96, [R190+0x6800] ;  /* 0x00680000be60783b */ /* 0x000f220000004200 */
[--C-:B--2---:R-:W-:Y:S02]  /*18540*/  FFMA.FTZ R2, R42, c[0x0][0x23c], -R79.reuse ;  /* 0x00008f002a027a23 */ /* 0x104fe4000001084f */
[C---:B------:R-:W-:Y:S02]  /*18550*/  FMUL.FTZ R42, R0.reuse, R118 ;  /* 0x00000076002a7220 */ /* 0x040fe40000410000 */
[-C--:B-1----:R-:W-:Y:S01]  /*18560*/  HMMA.16816.F32 R20, R144, R36.reuse, R20 ;  /* 0x000000249014723c */ /* 0x082fe20000001814 */
[----:B------:R1:W-:Y:S07]  /*18570*/  MUFU.EX2 R174, R2 ;  /* 0x0000000200ae7308 */ /* 0x0003ee0000000800 */
[C---:B------:R-:W-:Y:S07]  /*18580*/  HMMA.16816.F32 R24, R64.reuse, R36, R24 ;  /* 0x000000244018723c */ /* 0x040fee0000001818 */
[C---:B------:R-:W-:Y:S01]  /*18590*/  FMUL.FTZ R36, R69.reuse, R112 ;  /* 0x0000007045247220 */ /* 0x040fe20000410000 */
[-C--:B------:R-:W-:Y:S04]  /*185a0*/  HMMA.16816.F32 R28, R64, R38.reuse, R28 ;  /* 0x00000026401c723c */ /* 0x080fe8000000181c */
[----:B------:R-:W-:Y:S04]  /*185b0*/  FMUL.FTZ R37, R69, R113 ;  /* 0x0000007145257220 */ /* 0x000fe80000410000 */
[C---:B------:R-:W-:Y:S04]  /*185c0*/  HMMA.16816.F32 R32, R144.reuse, R38, R32 ;  /* 0x000000269020723c */ /* 0x040fe80000001820 */
[--C-:B-1----:R-:W-:Y:S02]  /*185d0*/  FFMA.FTZ R2, R43, c[0x0][0x23c], -R79.reuse ;  /* 0x00008f002b027a23 */ /* 0x102fe4000001084f */
[----:B------:R-:W-:Y:S02]  /*185e0*/  FMUL.FTZ R43, R0, R119 ;  /* 0x00000077002b7220 */ /* 0x000fe40000410000 */
[----:B------:R1:W2:Y:S01]  /*185f0*/  MUFU.EX2 R173, R2 ;  /* 0x0000000200ad7308 */ /* 0x0002a20000000800 */
[C---:B------:R-:W-:Y:S03]  /*18600*/  FMUL.FTZ R38, R68.reuse, R114 ;  /* 0x0000007244267220 */ /* 0x040fe60000410000 */
[----:B------:R-:W-:Y:S07]  /*18610*/  FMUL.FTZ R39, R68, R115 ;  /* 0x0000007344277220 */ /* 0x000fee0000410000 */
[-C--:B------:R-:W-:Y:S03]  /*18620*/  HMMA.16816.F32 R36, R144, R52.reuse, R36 ;  /* 0x000000349024723c */ /* 0x080fe60000001824 */
[--C-:B-1----:R-:W-:Y:S01]  /*18630*/  FFMA.FTZ R2, R47, c[0x0][0x23c], -R79.reuse ;  /* 0x00008f002f027a23 */ /* 0x102fe2000001084f */
[----:B--2---:R-:W-:Y:S01]  /*18640*/  F2FP.PACK_AB R88, R173, R174 ;  /* 0x000000aead58723e */ /* 0x004fe200000000ff */
[----:B------:R-:W-:Y:S02]  /*18650*/  FMUL.FTZ R47, R0, R123 ;  /* 0x0000007b002f7220 */ /* 0x000fe40000410000 */
[----:B------:R1:W-:Y:S02]  /*18660*/  MUFU.EX2 R172, R2 ;  /* 0x0000000200ac7308 */ /* 0x0003e40000000800 */
[----:B-1----:R-:W-:Y:S03]  /*18670*/  FFMA.FTZ R2, R46, c[0x0][0x23c], -R79 ;  /* 0x00008f002e027a23 */ /* 0x002fe6000001084f */
[C---:B------:R-:W-:Y:S05]  /*18680*/  FMUL.FTZ R46, R0.reuse, R122 ;  /* 0x0000007a002e7220 */ /* 0x040fea0000410000 */
[----:B------:R1:W2:Y:S01]  /*18690*/  MUFU.EX2 R171, R2 ;  /* 0x0000000200ab7308 */ /* 0x0002a20000000800 */
[----:B------:R-:W-:Y:S04]  /*186a0*/  FFMA.FTZ R0, R0, R247, R180 ;  /* 0x000000f700007223 */ /* 0x000fe800000100b4 */
[----:B------:R-:W-:Y:S02]  /*186b0*/  FADD.FTZ R0, R239, R0 ;  /* 0x00000000ef007221 */ /* 0x000fe40000010000 */
[--C-:B-1----:R-:W-:Y:S01]  /*186c0*/  FFMA.FTZ R2, R41, c[0x0][0x23c], -R148.reuse ;  /* 0x00008f0029027a23 */ /* 0x102fe20000010894 */
[----:B--2---:R-:W-:Y:S01]  /*186d0*/  F2FP.PACK_AB R90, R171, R172 ;  /* 0x000000acab5a723e */ /* 0x004fe200000000ff */
[C---:B------:R-:W-:Y:S02]  /*186e0*/  FMUL.FTZ R41, R3.reuse, R117 ;  /* 0x0000007503297220 */ /* 0x040fe40000410000 */
        /* <DEDUP_REMOVED lines=9> */
[C---:B------:R-:W-:Y:S02]  /*18780*/  FMUL.FTZ R45, R3.reuse, R121 ;  /* 0x00000079032d7220 */ /* 0x040fe40000410000 */
[----:B------:R1:W-:Y:S02]  /*18790*/  MUFU.EX2 R167, R2 ;  /* 0x0000000200a77308 */ /* 0x0003e40000000800 */
[----:B-1----:R-:W-:Y:S02]  /*187a0*/  FFMA.FTZ R2, R44, c[0x0][0x23c], -R148 ;  /* 0x00008f002c027a23 */ /* 0x002fe40000010894 */
[----:B------:R-:W-:Y:S06]  /*187b0*/  FMUL.FTZ R44, R3, R120 ;  /* 0x00000078032c7220 */ /* 0x000fec0000410000 */
[----:B------:R1:W2:Y:S01]  /*187c0*/  MUFU.EX2 R166, R2 ;  /* 0x0000000200a67308 */ /* 0x0002a20000000800 */
[-C--:B------:R-:W-:Y:S08]  /*187d0*/  HMMA.16816.F32 R44, R64, R54.reuse, R44 ;  /* 0x00000036402c723c */ /* 0x080ff0000000182c */
[C---:B------:R-:W-:Y:S07]  /*187e0*/  HMMA.16816.F32 R48, R144.reuse, R54, R48 ;  /* 0x000000369030723c */ /* 0x040fee0000001830 */
[C---:B------:R-:W-:Y:S02]  /*187f0*/  FMUL.FTZ R54, R68.reuse, R130 ;  /* 0x0000008244367220 */ /* 0x040fe40000410000 */
[----:B------:R-:W-:Y:S03]  /*18800*/  FMUL.FTZ R55, R68, R131 ;  /* 0x0000008344377220 */ /* 0x000fe60000410000 */
[--C-:B-1----:R-:W-:Y:S01]  /*18810*/  FFMA.FTZ R2, R158, c[0x0][0x23c], -R77.reuse ;  /* 0x00008f009e027a23 */ /* 0x102fe2000001084d */
[----:B--2---:R-:W-:Y:S03]  /*18820*/  F2FP.PACK_AB R91, R166, R167 ;  /* 0x000000a7a65b723e */ /* 0x004fe600000000ff */
[-C--:B------:R-:W-:Y:S01]  /*18830*/  HMMA.16816.F32 R52, R144, R80.reuse, R52 ;  /* 0x000000509034723c */ /* 0x080fe20000001834 */
[----:B------:R1:W-:Y:S07]  /*18840*/  MUFU.EX2 R165, R2 ;  /* 0x0000000200a57308 */ /* 0x0003ee0000000800 */
[C---:B------:R-:W-:Y:S07]  /*18850*/  HMMA.16816.F32 R56, R64.reuse, R80, R56 ;  /* 0x000000504038723c */ /* 0x040fee0000001838 */
[----:B------:R-:W-:Y:S01]  /*18860*/  F2FP.PACK_AB R80, R186, R242 ;  /* 0x000000f2ba50723e */ /* 0x000fe200000000ff */
[-C--:B------:R-:W-:Y:S04]  /*18870*/  HMMA.16816.F32 R60, R64, R82.reuse, R60 ;  /* 0x00000052403c723c */ /* 0x080fe8000000183c */
[----:B------:R-:W-:Y:S03]  /*18880*/  F2FP.PACK_AB R81, R241, R181 ;  /* 0x000000b5f151723e */ /* 0x000fe600000000ff */
[----:B------:R-:W-:Y:S02]  /*18890*/  FMUL.FTZ R64, R69, R140 ;  /* 0x0000008c45407220 */ /* 0x000fe40000410000 */
[----:B-1----:R-:W-:Y:S03]  /*188a0*/  FFMA.FTZ R2, R159, c[0x0][0x23c], -R77 ;  /* 0x00008f009f027a23 */ /* 0x002fe6000001084d */
[C---:B------:R-:W-:Y:S01]  /*188b0*/  FMUL.FTZ R65, R69.reuse, R141 ;  /* 0x0000008d45417220 */ /* 0x040fe20000410000 */
[----:B------:R1:W2:Y:S01]  /*188c0*/  MUFU.EX2 R164, R2 ;  /* 0x0000000200a47308 */ /* 0x0002a20000000800 */
[C---:B------:R-:W-:Y:S02]  /*188d0*/  FMUL.FTZ R66, R68.reuse, R142 ;  /* 0x0000008e44427220 */ /* 0x040fe40000410000 */
[C---:B------:R-:W-:Y:S02]  /*188e0*/  FMUL.FTZ R67, R68.reuse, R143 ;  /* 0x0000008f44437220 */ /* 0x040fe40000410000 */
[----:B------:R-:W-:Y:S02]  /*188f0*/  FFMA.FTZ R68, R68, R246, R225 ;  /* 0x000000f644447223 */ /* 0x000fe400000100e1 */
[----:B------:R-:W-:Y:S03]  /*18900*/  FFMA.FTZ R69, R69, R245, R229 ;  /* 0x000000f545457223 */ /* 0x000fe600000100e5 */
[----:B------:R-:W-:Y:S07]  /*18910*/  HMMA.16816.F32 R64, R144, R82, R64 ;  /* 0x000000529040723c */ /* 0x000fee0000001840 */
[----:B------:R-:W-:Y:S02]  /*18920*/  F2FP.PACK_AB R82, R178, R183 ;  /* 0x000000b7b252723e */ /* 0x000fe400000000ff */
[----:B------:R-:W-:Y:S03]  /*18930*/  F2FP.PACK_AB R83, R175, R238 ;  /* 0x000000eeaf53723e */ /* 0x000fe600000000ff */
[--C-:B-1----:R-:W-:Y:S04]  /*18940*/  FFMA.FTZ R2, R160, c[0x0][0x23c], -R78.reuse ;  /* 0x00008f00a0027a23 */ /* 0x102fe8000001084e */
[-C--:B---3--:R-:W-:Y:S01]  /*18950*/  HMMA.16816.F32 R4, R80, R84.reuse, R4 ;  /* 0x000000545004723c */ /* 0x088fe20000001804 */
[----:B------:R1:W-:Y:S07]  /*18960*/  MUFU.EX2 R163, R2 ;  /* 0x0000000200a37308 */ /* 0x0003ee0000000800 */
[C---:B------:R-:W-:Y:S08]  /*18970*/  HMMA.16816.F32 R8, R88.reuse, R84, R8 ;  /* 0x000000545808723c */ /* 0x040ff00000001808 */
[-C--:B------:R-:W-:Y:S08]  /*18980*/  HMMA.16816.F32 R12, R88, R86.reuse, R12 ;  /* 0x00000056580c723c */ /* 0x080ff0000000180c */
[C---:B------:R-:W-:Y:S01]  /*18990*/  HMMA.16816.F32 R16, R80.reuse, R86, R16 ;  /* 0x000000565010723c */ /* 0x040fe20000001810 */
[----:B------:R-:W3:Y:S03]  /*189a0*/  LDSM.16.MT88.4 R84, [R191+0x6800] ;  /* 0x00680000bf54783b */ /* 0x000ee60000004200 */
[--C-:B-1----:R-:W-:Y:S04]  /*189b0*/  FFMA.FTZ R2, R161, c[0x0][0x23c], -R78.reuse ;  /* 0x00008f00a1027a23 */ /* 0x102fe8000001084e */
[-C--:B------:R-:W-:Y:S01]  /*189c0*/  HMMA.16816.F32 R20, R80, R92.reuse, R20 ;  /* 0x0000005c5014723c */ /* 0x080fe20000001814 */
[----:B------:R1:W5:Y:S07]  /*189d0*/  MUFU.EX2 R161, R2 ;  /* 0x0000000200a17308 */ /* 0x00036e0000000800 */
[C---:B------:R-:W-:Y:S08]  /*189e0*/  HMMA.16816.F32 R24, R88.reuse, R92, R24 ;  /* 0x0000005c5818723c */ /* 0x040ff00000001818 */
[-C--:B------:R-:W-:Y:S08]  /*189f0*/  HMMA.16816.F32 R28, R88, R94.reuse, R28 ;  /* 0x0000005e581c723c */ /* 0x080ff0000000181c */
[C---:B------:R-:W-:Y:S01]  /*18a00*/  HMMA.16816.F32 R32, R80.reuse, R94, R32 ;  /* 0x0000005e5020723c */ /* 0x040fe20000001820 */
[----:B------:R-:W2:Y:S03]  /*18a10*/  LDSM.16.MT88.4 R92, [R189+0x7000] ;  /* 0x00700000bd5c783b */ /* 0x000ea60000004200 */
[--C-:B-1----:R-:W-:Y:S04]  /*18a20*/  FFMA.FTZ R2, R162, c[0x0][0x23c], -R77.reuse ;  /* 0x00008f00a2027a23 */ /* 0x102fe8000001084d */
[-C--:B----4-:R-:W-:Y:S01]  /*18a30*/  HMMA.16816.F32 R36, R80, R96.reuse, R36 ;  /* 0x000000605024723c */ /* 0x090fe20000001824 */
[----:B------:R1:W-:Y:S07]  /*18a40*/  MUFU.EX2 R162, R2 ;  /* 0x0000000200a27308 */ /* 0x0003ee0000000800 */
[C---:B------:R-:W-:Y:S08]  /*18a50*/  HMMA.16816.F32 R40, R88.reuse, R96, R40 ;  /* 0x000000605828723c */ /* 0x040ff00000001828 */
[-C--:B------:R-:W-:Y:S08]  /*18a60*/  HMMA.16816.F32 R44, R88, R98.reuse, R44 ;  /* 0x00000062582c723c */ /* 0x080ff0000000182c */
[C---:B------:R-:W-:Y:S01]  /*18a70*/  HMMA.16816.F32 R48, R80.reuse, R98, R48 ;  /* 0x000000625030723c */ /* 0x040fe20000001830 */
[----:B------:R-:W-:Y:S03]  /*18a80*/  LDSM.16.MT88.4 R96, [R190+0x7000] ;  /* 0x00700000be60783b */ /* 0x000fe60000004200 */
[----:B-1----:R-:W-:Y:S04]  /*18a90*/  FFMA.FTZ R2, R184, c[0x0][0x23c], -R77 ;  /* 0x00008f00b8027a23 */ /* 0x002fe8000001084d */
[-C--:B---3--:R-:W-:Y:S01]  /*18aa0*/  HMMA.16816.F32 R52, R80, R84.reuse, R52 ;  /* 0x000000545034723c */ /* 0x088fe20000001834 */
[----:B------:R1:W3:Y:S07]  /*18ab0*/  MUFU.EX2 R160, R2 ;  /* 0x0000000200a07308 */ /* 0x0002ee0000000800 */
[C---:B------:R-:W-:Y:S08]  /*18ac0*/  HMMA.16816.F32 R56, R88.reuse, R84, R56 ;  /* 0x000000545838723c */ /* 0x040ff00000001838 */
[-C--:B------:R-:W-:Y:S01]  /*18ad0*/  HMMA.16816.F32 R60, R88, R86.reuse, R60 ;  /* 0x00000056583c723c */ /* 0x080fe2000000183c */
[----:B------:R-:W4:Y:S07]  /*18ae0*/  LDSM.16.MT88.4 R88, [R192+0x7000] ;  /* 0x00700000c058783b */ /* 0x000f2e0000004200 */
[----:B------:R-:W-:Y:S04]  /*18af0*/  HMMA.16816.F32 R64, R80, R86, R64 ;  /* 0x000000565040723c */ /* 0x000fe80000001840 */
[--C-:B-1----:R-:W-:Y:S03]  /*18b00*/  FFMA.FTZ R2, R221, c[0x0][0x23c], -R78.reuse ;  /* 0x00008f00dd027a23 */ /* 0x102fe6000001084e */
[----:B--2---:R-:W-:Y:S01]  /*18b10*/  F2FP.PACK_AB R80, R164, R165 ;  /* 0x000000a5a450723e */ /* 0x004fe200000000ff */
[----:B------:R1:W-:Y:S01]  /*18b20*/  MUFU.EX2 R159, R2 ;  /* 0x00000002009f7308 */ /* 0x0003e20000000800 */
[----:B-----5:R-:W-:Y:S03]  /*18b30*/  F2FP.PACK_AB R81, R161, R163 ;  /* 0x000000a3a151723e */ /* 0x020fe600000000ff */
[----:B---3--:R-:W-:Y:S01]  /*18b40*/  F2FP.PACK_AB R82, R160, R162 ;  /* 0x000000a2a052723e */ /* 0x008fe200000000ff */
[----:B-1----:R-:W-:Y:S05]  /*18b50*/  FFMA.FTZ R2, R224, c[0x0][0x23c], -R78 ;  /* 0x00008f00e0027a23 */ /* 0x002fea000001084e */
[----:B------:R1:W2:Y:S02]  /*18b60*/  MUFU.EX2 R158, R2 ;  /* 0x00000002009e7308 */ /* 0x0002a40000000800 */
[--C-:B-1----:R-:W-:Y:S01]  /*18b70*/  FFMA.FTZ R2, R169, c[0x0][0x23c], -R79.reuse ;  /* 0x00008f00a9027a23 */ /* 0x102fe2000001084f */
[----:B--2---:R-:W-:Y:S07]  /*18b80*/  F2FP.PACK_AB R83, R158, R159 ;  /* 0x0000009f9e53723e */ /* 0x004fee00000000ff */
[----:B------:R1:W-:Y:S01]  /*18b90*/  MUFU.EX2 R135, R2 ;  /* 0x0000000200877308 */ /* 0x0003e20000000800 */
[-C--:B------:R-:W-:Y:S03]  /*18ba0*/  HMMA.16816.F32 R4, R80, R92.reuse, R4 ;  /* 0x0000005c5004723c */ /* 0x080fe60000001804 */
[--C-:B-1----:R-:W-:Y:S06]  /*18bb0*/  FFMA.FTZ R2, R157, c[0x0][0x23c], -R79.reuse ;  /* 0x00008f009d027a23 */ /* 0x102fec000001084f */
[----:B------:R1:W2:Y:S03]  /*18bc0*/  MUFU.EX2 R134, R2 ;  /* 0x0000000200867308 */ /* 0x0002a60000000800 */
[----:B-1----:R-:W-:Y:S01]  /*18bd0*/  FFMA.FTZ R2, R155, c[0x0][0x23c], -R79 ;  /* 0x00008f009b027a23 */ /* 0x002fe2000001084f */
[----:B--2---:R-:W-:Y:S06]  /*18be0*/  F2FP.PACK_AB R84, R134, R135 ;  /* 0x000000878654723e */ /* 0x004fec00000000ff */
[----:B------:R1:W2:Y:S02]  /*18bf0*/  MUFU.EX2 R157, R2 ;  /* 0x00000002009d7308 */ /* 0x0002a40000000800 */
[--C-:B-1----:R-:W-:Y:S01]  /*18c00*/  FFMA.FTZ R2, R154, c[0x0][0x23c], -R148.reuse ;  /* 0x00008f009a027a23 */ /* 0x102fe20000010894 */
[----:B--2---:R-:W-:Y:S07]  /*18c10*/  F2FP.PACK_AB R86, R156, R157 ;  /* 0x0000009d9c56723e */ /* 0x004fee00000000ff */
[----:B------:R1:W-:Y:S02]  /*18c20*/  MUFU.EX2 R133, R2 ;  /* 0x0000000200857308 */ /* 0x0003e40000000800 */
[--C-:B-1----:R-:W-:Y:S08]  /*18c30*/  FFMA.FTZ R2, R153, c[0x0][0x23c], -R148.reuse ;  /* 0x00008f0099027a23 */ /* 0x102ff00000010894 */
[----:B------:R1:W2:Y:S02]  /*18c40*/  MUFU.EX2 R132, R2 ;  /* 0x0000000200847308 */ /* 0x0002a40000000800 */
[--C-:B-1----:R-:W-:Y:S01]  /*18c50*/  FFMA.FTZ R2, R149, c[0x0][0x23c], -R148.reuse ;  /* 0x00008f0095027a23 */ /* 0x102fe20000010894 */
[----:B--2---:R-:W-:Y:S07]  /*18c60*/  F2FP.PACK_AB R85, R132, R133 ;  /* 0x000000858455723e */ /* 0x004fee00000000ff */
[----:B------:R1:W-:Y:S02]  /*18c70*/  MUFU.EX2 R169, R2 ;  /* 0x0000000200a97308 */ /* 0x0003e40000000800 */
[----:B-1----:R-:W-:Y:S08]  /*18c80*/  FFMA.FTZ R2, R150, c[0x0][0x23c], -R148 ;  /* 0x00008f0096027a23 */ /* 0x002ff00000010894 */
[----:B------:R1:W2:Y:S02]  /*18c90*/  MUFU.EX2 R155, R2 ;  /* 0x00000002009b7308 */ /* 0x0002a40000000800 */
[--C-:B-1----:R-:W-:Y:S01]  /*18ca0*/  FFMA.FTZ R2, R230, c[0x0][0x23c], -R77.reuse ;  /* 0x00008f00e6027a23 */ /* 0x102fe2000001084d */
[----:B--2---:R-:W-:Y:S07]  /*18cb0*/  F2FP.PACK_AB R87, R155, R169 ;  /* 0x000000a99b57723e */ /* 0x004fee00000000ff */
[----:B------:R1:W-:Y:S01]  /*18cc0*/  MUFU.EX2 R154, R2 ;  /* 0x00000002009a7308 */ /* 0x0003e20000000800 */
[C---:B------:R-:W-:Y:S08]  /*18cd0*/  HMMA.16816.F32 R8, R84.reuse, R92, R8 ;  /* 0x0000005c5408723c */ /* 0x040ff00000001808 */
[-C--:B------:R-:W-:Y:S08]  /*18ce0*/  HMMA.16816.F32 R12, R84, R94.reuse, R12 ;  /* 0x0000005e540c723c */ /* 0x080ff0000000180c */
[C---:B------:R-:W-:Y:S01]  /*18cf0*/  HMMA.16816.F32 R16, R80.reuse, R94, R16 ;  /* 0x0000005e5010723c */ /* 0x040fe20000001810 */
[----:B------:R-:W2:Y:S03]  /*18d00*/  LDSM.16.MT88.4 R92, [R191+0x7000] ;  /* 0x00700000bf5c783b */ /* 0x000ea60000004200 */
[--C-:B-1----:R-:W-:Y:S04]  /*18d10*/  FFMA.FTZ R2, R231, c[0x0][0x23c], -R77.reuse ;  /* 0x00008f00e7027a23 */ /* 0x102fe8000001084d */
[-C--:B----4-:R-:W-:Y:S01]  /*18d20*/  HMMA.16816.F32 R20, R80, R88.reuse, R20 ;  /* 0x000000585014723c */ /* 0x090fe20000001814 */
[----:B------:R1:W3:Y:S07]  /*18d30*/  MUFU.EX2 R153, R2 ;  /* 0x0000000200997308 */ /* 0x0002ee0000000800 */
[C---:B------:R-:W-:Y:S08]  /*18d40*/  HMMA.16816.F32 R24, R84.reuse, R88, R24 ;  /* 0x000000585418723c */ /* 0x040ff00000001818 */
[-C--:B------:R-:W-:Y:S08]  /*18d50*/  HMMA.16816.F32 R28, R84, R90.reuse, R28 ;  /* 0x0000005a541c723c */ /* 0x080ff0000000181c */
[C---:B------:R-:W-:Y:S04]  /*18d60*/  HMMA.16816.F32 R32, R80.reuse, R90, R32 ;  /* 0x0000005a5020723c */ /* 0x040fe80000001820 */
[--C-:B-1----:R-:W-:Y:S01]  /*18d70*/  FFMA.FTZ R2, R232, c[0x0][0x23c], -R78.reuse ;  /* 0x00008f00e8027a23 */ /* 0x102fe2000001084e */
[----:B---3--:R-:W-:Y:S03]  /*18d80*/  F2FP.PACK_AB R140, R153, R154 ;  /* 0x0000009a998c723e */ /* 0x008fe600000000ff */
[-C--:B------:R-:W-:Y:S01]  /*18d90*/  HMMA.16816.F32 R36, R80, R96.reuse, R36 ;  /* 0x000000605024723c */ /* 0x080fe20000001824 */
[----:B------:R1:W-:Y:S07]  /*18da0*/  MUFU.EX2 R152, R2 ;  /* 0x0000000200987308 */ /* 0x0003ee0000000800 */
[C---:B------:R-:W-:Y:S08]  /*18db0*/  HMMA.16816.F32 R40, R84.reuse, R96, R40 ;  /* 0x000000605428723c */ /* 0x040ff00000001828 */
[-C--:B------:R-:W-:Y:S08]  /*18dc0*/  HMMA.16816.F32 R44, R84, R98.reuse, R44 ;  /* 0x00000062542c723c */ /* 0x080ff0000000182c */
[C---:B------:R-:W-:Y:S04]  /*18dd0*/  HMMA.16816.F32 R48, R80.reuse, R98, R48 ;  /* 0x000000625030723c */ /* 0x040fe80000001830 */
[--C-:B-1----:R-:W-:Y:S04]  /*18de0*/  FFMA.FTZ R2, R233, c[0x0][0x23c], -R78.reuse ;  /* 0x00008f00e9027a23 */ /* 0x102fe8000001084e */
[-C--:B--2---:R-:W-:Y:S01]  /*18df0*/  HMMA.16816.F32 R52, R80, R92.reuse, R52 ;  /* 0x0000005c5034723c */ /* 0x084fe20000001834 */
[----:B------:R1:W2:Y:S07]  /*18e00*/  MUFU.EX2 R151, R2 ;  /* 0x0000000200977308 */ /* 0x0002ae0000000800 */
[C---:B------:R-:W-:Y:S08]  /*18e10*/  HMMA.16816.F32 R56, R84.reuse, R92, R56 ;  /* 0x0000005c5438723c */ /* 0x040ff00000001838 */
[-C--:B------:R-:W-:Y:S08]  /*18e20*/  HMMA.16816.F32 R60, R84, R94.reuse, R60 ;  /* 0x0000005e543c723c */ /* 0x080ff0000000183c */
[----:B------:R-:W-:Y:S04]  /*18e30*/  HMMA.16816.F32 R64, R80, R94, R64 ;  /* 0x0000005e5040723c */ /* 0x000fe80000001840 */
[--C-:B-1----:R-:W-:Y:S01]  /*18e40*/  FFMA.FTZ R2, R234, c[0x0][0x23c], -R77.reuse ;  /* 0x00008f00ea027a23 */ /* 0x102fe2000001084d */
[----:B--2---:R-:W-:Y:S01]  /*18e50*/  F2FP.PACK_AB R141, R151, R152 ;  /* 0x00000098978d723e */ /* 0x004fe200000000ff */
[----:B------:R-:W-:Y:S02]  /*18e60*/  FFMA.FTZ R77, R235, c[0x0][0x23c], -R77 ;  /* 0x00008f00eb4d7a23 */ /* 0x000fe4000001084d */
[----:B------:R1:W-:Y:S10]  /*18e70*/  MUFU.EX2 R150, R2 ;  /* 0x0000000200967308 */ /* 0x0003f40000000800 */
[----:B------:R-:W2:Y:S01]  /*18e80*/  MUFU.EX2 R149, R77 ;  /* 0x0000004d00957308 */ /* 0x000ea20000000800 */
[--C-:B-1----:R-:W-:Y:S02]  /*18e90*/  FFMA.FTZ R2, R236, c[0x0][0x23c], -R78.reuse ;  /* 0x00008f00ec027a23 */ /* 0x102fe4000001084e */
[----:B------:R-:W-:Y:S07]  /*18ea0*/  FFMA.FTZ R78, R237, c[0x0][0x23c], -R78 ;  /* 0x00008f00ed4e7a23 */ /* 0x000fee000001084e */
[----:B------:R1:W-:Y:S01]  /*18eb0*/  MUFU.EX2 R147, R2 ;  /* 0x0000000200937308 */ /* 0x0003e20000000800 */
[----:B--2---:R-:W-:Y:S09]  /*18ec0*/  F2FP.PACK_AB R142, R149, R150 ;  /* 0x00000096958e723e */ /* 0x004ff200000000ff */
[----:B------:R-:W2:Y:S01]  /*18ed0*/  MUFU.EX2 R146, R78 ;  /* 0x0000004e00927308 */ /* 0x000ea20000000800 */
[--C-:B-1----:R-:W-:Y:S09]  /*18ee0*/  FFMA.FTZ R2, R220, c[0x0][0x23c], -R79.reuse ;  /* 0x00008f00dc027a23 */ /* 0x102ff2000001084f */
[----:B------:R1:W-:Y:S01]  /*18ef0*/  MUFU.EX2 R144, R2 ;  /* 0x0000000200907308 */ /* 0x0003e20000000800 */
[----:B--2---:R-:W-:Y:S07]  /*18f00*/  F2FP.PACK_AB R143, R146, R147 ;  /* 0x00000093928f723e */ /* 0x004fee00000000ff */
[-C--:B------:R-:W-:Y:S01]  /*18f10*/  HMMA.16816.F32 R80, R140, R100.reuse, R4 ;  /* 0x000000648c50723c */ /* 0x080fe20000001804 */
[----:B------:R-:W2:Y:S04]  /*18f20*/  LDSM.16.MT88.4 R4, [R191+0x7800] ;  /* 0x00780000bf04783b */ /* 0x000ea80000004200 */
[--C-:B-1----:R-:W-:Y:S04]  /*18f30*/  FFMA.FTZ R2, R223, c[0x0][0x23c], -R79.reuse ;  /* 0x00008f00df027a23 */ /* 0x102fe8000001084f */
[----:B------:R1:W3:Y:S03]  /*18f40*/  MUFU.EX2 R145, R2 ;  /* 0x0000000200917308 */ /* 0x0002e60000000800 */
[--C-:B-1----:R-:W-:Y:S01]  /*18f50*/  FFMA.FTZ R2, R219, c[0x0][0x23c], -R79.reuse ;  /* 0x00008f00db027a23 */ /* 0x102fe2000001084f */
[----:B---3--:R-:W-:Y:S01]  /*18f60*/  F2FP.PACK_AB R136, R145, R144 ;  /* 0x000000909188723e */ /* 0x008fe200000000ff */
[----:B------:R-:W-:Y:S05]  /*18f70*/  FFMA.FTZ R79, R182, c[0x0][0x23c], -R79 ;  /* 0x00008f00b64f7a23 */ /* 0x000fea000001084f */
        /* <DEDUP_REMOVED lines=93> */
.L_x_2091:
[----:B------:R-:W1:Y:S01]  /*19550*/  SHFL.BFLY PT, R2, R245, 0x2, 0x1f ;  /* 0x0c401f00f5027f89 */ /* 0x000e6200000e0000 */
[----:B------:R-:W2:Y:S01]  /*19560*/  S2UR UR6, SR_CTAID.Y ;  /* 0x00000000000679c3 */ /* 0x000ea20000002600 */
[----:B------:R-:W-:Y:S01]  /*19570*/  UISETP.NE.AND UP4, UPT, UR11, -0x1, UPT ;  /* 0xffffffff0b00788c */ /* 0x000fe2000bf85270 */
[----:B------:R-:W-:Y:S01]  /*19580*/  BSSY B0, `(.L_x_2095) ;  /* 0x0000128000007945 */ /* 0x000fe20003800000 */
[----:B------:R-:W3:Y:S01]  /*19590*/  SHFL.BFLY PT, R0, R246, 0x2, 0x1f ;  /* 0x0c401f00f6007f89 */ /* 0x000ee200000e0000 */
[----:B------:R-:W-:-:S02]  /*195a0*/  ULDC.64 UR4, c[0x0][0x1e8] ;  /* 0x00007a0000047ab9 */ /* 0x000fc40000000a00 */
[----:B------:R-:W-:Y:S01]  /*195b0*/  ULDC.U8 UR9, c[0x0][0x329] ;  /* 0x0000ca4000097ab9 */ /* 0x000fe20000000000 */
[----:B------:R-:W4:Y:S01]  /*195c0*/  SHFL.BFLY PT, R3, R248, 0x2, 0x1f ;  /* 0x0c401f00f8037f89 */ /* 0x000f2200000e0000 */
[----:B------:R-:W-:Y:S01]  /*195d0*/  UISETP.NE.AND UP1, UPT, UR9, URZ, UPT ;  /* 0x0000003f0900728c */ /* 0x000fe2000bf25270 */
[----:B------:R-:W5:Y:S01]  /*195e0*/  S2UR UR10, SR_CTAID.Z ;  /* 0x00000000000a79c3 */ /* 0x000f620000002700 */
[----:B------:R-:W-:Y:S01]  /*195f0*/  ULDC UR8, c[0x0][0x214] ;  /* 0x0000850000087ab9 */ /* 0x000fe20000000800 */
[----:B------:R-:W5:Y:S01]  /*19600*/  SHFL.BFLY PT, R4, R247, 0x2, 0x1f ;  /* 0x0c401f00f7047f89 */ /* 0x000f6200000e0000 */
[----:B------:R-:W-:Y:S02]  /*19610*/  @UP4 UIMAD.WIDE.U32 UR14, UR11, UR4, URZ ;  /* 0x000000040b0e42a5 */ /* 0x000fe4000f8e003f */
[----:B------:R-:W-:Y:S01]  /*19620*/  UMOV UR24, URZ ;  /* 0x0000003f00187c82 */ /* 0x000fe20008000000 */
[----:B------:R-:W5:Y:S01]  /*19630*/  S2R R42, SR_TID.X ;  /* 0x00000000002a7919 */ /* 0x000f620000002100 */
[----:B------:R-:W-:-:S02]  /*19640*/  @UP4 UIMAD UR7, UR11, UR5, UR15 ;  /* 0x000000050b0742a4 */ /* 0x000fc4000f8e020f */
[----:B------:R-:W-:Y:S02]  /*19650*/  UMOV UR25, URZ ;  /* 0x0000003f00197c82 */ /* 0x000fe40008000000 */
[----:B------:R-:W-:Y:S02]  /*19660*/  ULDC.64 UR4, c[0x0][0x1e0] ;  /* 0x0000780000047ab9 */ /* 0x000fe40000000a00 */
[----:B------:R-:W-:Y:S01]  /*19670*/  @UP1 ULDC UR13, c[0x0][0x210] ;  /* 0x00008400000d1ab9 */ /* 0x000fe20000000800 */
[----:B-1----:R-:W-:Y:S01]  /*19680*/  FADD.FTZ R2, R2, R245 ;  /* 0x000000f502027221 */ /* 0x002fe20000010000 */
[----:B--2---:R-:W-:Y:S02]  /*19690*/  @!UP4 USHF.R.S32.HI UR12, URZ, 0x1f, UR6 ;  /* 0x0000001f3f0cc899 */ /* 0x004fe40008011406 */
[----:B------:R-:W-:Y:S01]  /*196a0*/  @!UP4 UIMAD.WIDE.U32 UR22, UR6, UR4, URZ ;  /* 0x000000040616c2a5 */ /* 0x000fe2000f8e003f */
[----:B---3--:R-:W-:Y:S01]  /*196b0*/  FADD.FTZ R0, R0, R246 ;  /* 0x000000f600007221 */ /* 0x008fe20000010000 */
[----:B------:R-:W1:Y:S01]  /*196c0*/  SHFL.BFLY PT, R5, R2, 0x1, 0x1f ;  /* 0x0c201f0002057f89 */ /* 0x000e6200000e0000 */
[----:B------:R-:W-:Y:S01]  /*196d0*/  @!UP4 UIMAD UR12, UR12, UR4, URZ ;  /* 0x000000040c0cc2a4 */ /* 0x000fe2000f8e023f */
[----:B----4-:R-:W-:-:S02]  /*196e0*/  FADD.FTZ R3, R3, R248 ;  /* 0x000000f803037221 */ /* 0x010fc40000010000 */
[----:B------:R-:W2:Y:S01]  /*196f0*/  SHFL.BFLY PT, R6, R0, 0x1, 0x1f ;  /* 0x0c201f0000067f89 */ /* 0x000ea200000e0000 */
[----:B------:R-:W-:Y:S01]  /*19700*/  ULDC.U8 UR4, c[0x0][0x328] ;  /* 0x0000ca0000047ab9 */ /* 0x000fe20000000000 */
[----:B-----5:R-:W-:Y:S01]  /*19710*/  FADD.FTZ R4, R4, R247 ;  /* 0x000000f704047221 */ /* 0x020fe20000010000 */
[----:B------:R-:W-:Y:S02]  /*19720*/  UISETP.NE.AND UP3, UPT, UR4, URZ, UPT ;  /* 0x0000003f0400728c */ /* 0x000fe4000bf65270 */
[----:B------:R-:W-:Y:S01]  /*19730*/  @!UP4 UIMAD UR12, UR6, UR5, UR12 ;  /* 0x00000005060cc2a4 */ /* 0x000fe2000f8e020c */
[----:B------:R-:W-:Y:S01]  /*19740*/  SHF.R.S32.HI R41, RZ, 0x1f, R42 ;  /* 0x0000001fff297819 */ /* 0x000fe2000001142a */
[----:B------:R-:W-:Y:S01]  /*19750*/  UISETP.NE.OR UP2, UPT, UR9, URZ, !UP3 ;  /* 0x0000003f0900728c */ /* 0x000fe2000df45670 */
[----:B------:R-:W3:Y:S01]  /*19760*/  S2UR UR9, SR_CTAID.X ;  /* 0x00000000000979c3 */ /* 0x000ee20000002500 */
[----:B------:R-:W-:Y:S01]  /*19770*/  ULDC UR5, c[0x0][0x234] ;  /* 0x00008d0000057ab9 */ /* 0x000fe20000000800 */
[CC--:B------:R-:W-:Y:S01]  /*19780*/  LEA.HI R14, R41.reuse, R42.reuse, RZ, 0x2 ;  /* 0x0000002a290e7211 */ /* 0x0c0fe200078f10ff */
[----:B------:R-:W-:Y:S01]  /*19790*/  @UP1 UIMAD UR13, UR13, UR8, URZ ;  /* 0x000000080d0d12a4 */ /* 0x000fe2000f8e023f */
[----:B------:R-:W-:Y:S01]  /*197a0*/  LEA.HI R41, R41, R42, RZ, 0x5 ;  /* 0x0000002a29297211 */ /* 0x000fe200078f28ff */
[----:B------:R-:W-:-:S02]  /*197b0*/  UISETP.NE.OR UP0, UPT, UR11, -0x1, UP2 ;  /* 0xffffffff0b00788c */ /* 0x000fc40009705670 */
[----:B------:R-:W-:Y:S01]  /*197c0*/  @!UP1 USEL UR13, UR8, UR5, !UP3 ;  /* 0x00000005080d9287 */ /* 0x000fe2000d800000 */
[----:B------:R-:W-:Y:S01]  /*197d0*/  SHF.R.S32.HI R7, RZ, 0x5, R41 ;  /* 0x00000005ff077819 */ /* 0x000fe20000011429 */
[----:B------:R-:W-:Y:S01]  /*197e0*/  ULDC UR4, c[0x0][0x1c0] ;  /* 0x0000700000047ab9 */ /* 0x000fe20000000800 */
[----:B-1----:R-:W-:Y:S01]  /*197f0*/  FADD.FTZ R38, R2, R5 ;  /* 0x0000000502267221 */ /* 0x002fe20000010000 */
[----:B------:R-:W-:Y:S01]  /*19800*/  @UP1 UMOV UR15, 0x1 ;  /* 0x00000001000f1882 */ /* 0x000fe20000000000 */
[----:B------:R-:W1:Y:S01]  /*19810*/  SHFL.BFLY PT, R2, R3, 0x1, 0x1f ;  /* 0x0c201f0003027f89 */ /* 0x000e6200000e0000 */
[----:B------:R-:W-:Y:S01]  /*19820*/  @!UP1 UIMAD UR15, UR13, UR4, URZ ;  /* 0x000000040d0f92a4 */ /* 0x000fe2000f8e023f */
[----:B--2---:R-:W-:Y:S01]  /*19830*/  FADD.FTZ R37, R0, R6 ;  /* 0x0000000600257221 */ /* 0x004fe20000010000 */
[----:B------:R-:W-:Y:S01]  /*19840*/  FSETP.NE.FTZ.AND P5, PT, R38, RZ, PT ;  /* 0x000000ff2600720b */ /* 0x000fe20003fb5000 */
[----:B------:R-:W2:Y:S01]  /*19850*/  SHFL.BFLY PT, R5, R4, 0x1, 0x1f ;  /* 0x0c201f0004057f89 */ /* 0x000ea200000e0000 */
[----:B------:R-:W-:Y:S01]  /*19860*/  MOV R0, 0x3f800000 ;  /* 0x3f80000000007802 */ /* 0x000fe20000000f00 */
[----:B------:R-:W-:Y:S01]  /*19870*/  @UP1 ULDC UR16, c[0x0][0x210] ;  /* 0x0000840000101ab9 */ /* 0x000fe20000000800 */
[----:B------:R-:W-:Y:S01]  /*19880*/  LOP3.LUT R6, R14, 0x3ffffffc, RZ, 0xc0, !PT ;  /* 0x3ffffffc0e067812 */ /* 0x000fe200078ec0ff */
[----:B------:R-:W-:Y:S01]  /*19890*/  UIMAD UR4, UR6, UR15, URZ ;  /* 0x0000000f060472a4 */ /* 0x000fe2000f8e023f */
[----:B------:R-:W-:Y:S01]  /*198a0*/  FSETP.NE.FTZ.AND P4, PT, R37, RZ, PT ;  /* 0x000000ff2500720b */ /* 0x000fe20003f95000 */
[----:B------:R-:W-:-:S02]  /*198b0*/  @!UP1 UMOV UR16, 0x1 ;  /* 0x0000000100109882 */ /* 0x000fc40000000000 */
[----:B------:R-:W-:Y:S02]  /*198c0*/  @!UP0 UIMAD UR11, UR6, UR8, URZ ;  /* 0x00000008060b82a4 */ /* 0x000fe4000f8e023f */
[----:B---3--:R-:W-:Y:S02]  /*198d0*/  UIMAD UR9, UR9, UR16, URZ ;  /* 0x00000010090972a4 */ /* 0x008fe4000f8e023f */
[----:B------:R-:W3:Y:S01]  /*198e0*/  @P5 MUFU.RCP R0, R38 ;  /* 0x0000002600005308 */ /* 0x000ee20000001000 */
[----:B------:R-:W-:Y:S02]  /*198f0*/  USEL UR4, UR4, URZ, UP2 ;  /* 0x0000003f04047287 */ /* 0x000fe40009000000 */
[----:B------:R-:W-:Y:S02]  /*19900*/  USHF.L.U32 UR9, UR9, 0x7, URZ ;  /* 0x0000000709097899 */ /* 0x000fe4000800063f */
[----:B------:R-:W-:Y:S02]  /*19910*/  UIMAD UR13, UR10, UR13, UR4 ;  /* 0x0000000d0a0d72a4 */ /* 0x000fe4000f8e0204 */
[----:B------:R-:W-:Y:S01]  /*19920*/  @!UP2 UMOV UR24, UR11 ;  /* 0x0000000b0018ac82 */ /* 0x000fe20008000000 */
[----:B-1----:R-:W-:Y:S01]  /*19930*/  FADD.FTZ R40, R3, R2 ;  /* 0x0000000203287221 */ /* 0x002fe20000010000 */
[----:B------:R-:W-:Y:S01]  /*19940*/  IADD3 R2, -R6, R42, RZ ;  /* 0x0000002a06027210 */ /* 0x000fe20007ffe1ff */
[----:B------:R-:W-:Y:S01]  /*19950*/  USHF.R.S32.HI UR4, URZ, 0x1f, UR9 ;  /* 0x0000001f3f047899 */ /* 0x000fe20008011409 */
[----:B------:R-:W-:Y:S01]  /*19960*/  MOV R3, 0x3f800000 ;  /* 0x3f80000000037802 */ /* 0x000fe20000000f00 */
[----:B--2---:R-:W-:Y:S01]  /*19970*/  FADD.FTZ R39, R4, R5 ;  /* 0x0000000504277221 */ /* 0x004fe20000010000 */
[----:B------:R-:W-:Y:S01]  /*19980*/  FSETP.NE.FTZ.AND P3, PT, R40, RZ, PT ;  /* 0x000000ff2800720b */ /* 0x000fe20003f75000 */
[----:B------:R-:W-:Y:S01]  /*19990*/  @!UP2 USHF.R.S32.HI UR25, URZ, 0x1f, UR11 ;  /* 0x0000001f3f19a899 */ /* 0x000fe2000801140b */
[----:B------:R-:W-:Y:S01]  /*199a0*/  LEA R8, R7, R2, 0x9 ;  /* 0x0000000207087211 */ /* 0x000fe200078e48ff */
[C---:B---3--:R-:W-:Y:S01]  /*199b0*/  FMUL.FTZ R80, R0.reuse, R80 ;  /* 0x0000005000507220 */ /* 0x048fe20000410000 */
[----:B------:R-:W-:Y:S01]  /*199c0*/  MOV R2, 0x3f800000 ;  /* 0x3f80000000027802 */ /* 0x000fe20000000f00 */
[----:B------:R-:W1:Y:S01]  /*199d0*/  @P4 MUFU.RCP R3, R37 ;  /* 0x0000002500034308 */ /* 0x000e620000001000 */
[----:B------:R-:W-:Y:S01]  /*199e0*/  FSETP.NE.FTZ.AND P0, PT, R39, RZ, PT ;  /* 0x000000ff2700720b */ /* 0x000fe20003f15000 */
[C---:B------:R-:W-:Y:S01]  /*199f0*/  FMUL.FTZ R7, R0.reuse, R81 ;  /* 0x0000005100077220 */ /* 0x040fe20000410000 */
[----:B------:R-:W-:Y:S01]  /*19a00*/  USHF.R.S32.HI UR5, URZ, 0x1f, UR13 ;  /* 0x0000001f3f057899 */ /* 0x000fe2000801140d */
[C---:B------:R-:W-:Y:S01]  /*19a10*/  FMUL.FTZ R92, R0.reuse, R92 ;  /* 0x0000005c005c7220 */ /* 0x040fe20000410000 */
[----:B------:R-:W-:Y:S01]  /*19a20*/  UIADD3 UR9, UP1, UP0, UR9, UR24, UR13 ;  /* 0x0000001809097290 */ /* 0x000fe2000f83e00d */
[C---:B------:R-:W-:Y:S01]  /*19a30*/  FMUL.FTZ R5, R0.reuse, R93 ;  /* 0x0000005d00057220 */ /* 0x040fe20000410000 */
[----:B------:R-:W-:Y:S01]  /*19a40*/  F2FP.PACK_AB R7, R7, R80 ;  /* 0x000000500707723e */ /* 0x000fe200000000ff */
[----:B------:R-:W2:Y:S01]  /*19a50*/  @P3 MUFU.RCP R2, R40 ;  /* 0x0000002800023308 */ /* 0x000ea20000001000 */
[C---:B------:R-:W-:Y:S01]  /*19a60*/  FMUL.FTZ R96, R0.reuse, R96 ;  /* 0x0000006000607220 */ /* 0x040fe20000410000 */
[----:B------:R-:W-:Y:S01]  /*19a70*/  @!UP4 UIADD3 UR7, UR23, UR12, URZ ;  /* 0x0000000c1707c290 */ /* 0x000fe2000fffe03f */
        /* <DEDUP_REMOVED lines=216> */
.L_x_2096:
[----:B------:R-:W-:Y:S05]  /*1a800*/  BSYNC B0 ;  /* 0x0000000000007941 */ /* 0x000fea0003800000 */
.L_x_2095:
[----:B----4-:R-:W4:Y:S04]  /*1a810*/  LDL.LU.64 R4, [R1+0x8] ;  /* 0x0000080001047983 */ /* 0x010f280000300a00 */
[----:B------:R-:W3:Y:S04]  /*1a820*/  S2R R3, SR_TID.X ;  /* 0x0000000000037919 */ /* 0x000ee80000002100 */
[----:B------:R-:W2:Y:S01]  /*1a830*/  S2R R8, SR_CTAID.Z ;  /* 0x0000000000087919 */ /* 0x000ea20000002700 */
[----:B------:R-:W-:-:S02]  /*1a840*/  USHF.R.S32.HI UR6, URZ, 0x1f, UR10 ;  /* 0x0000001f3f067899 */ /* 0x000fc4000801140a */
[----:B------:R-:W-:Y:S01]  /*1a850*/  ULDC.64 UR4, c[0x0][0x1f0] ;  /* 0x00007c0000047ab9 */ /* 0x000fe20000000a00 */
[----:B------:R1:W5:Y:S01]  /*1a860*/  LDL.64 R12, [R1] ;  /* 0x00000000010c7983 */ /* 0x0003620000100a00 */
        /* <DEDUP_REMOVED lines=21> */
.L_x_2098:
[----:B-1----:R-:W-:Y:S05]  /*1a9c0*/  BSYNC B0 ;  /* 0x0000000000007941 */ /* 0x002fea0003800000 */
.L_x_2097:
        /* <DEDUP_REMOVED lines=15> */
.L_x_2100:
[----:B------:R-:W-:Y:S05]  /*1aac0*/  BSYNC B0 ;  /* 0x0000000000007941 */ /* 0x000fea0003800000 */
.L_x_2099:
        /* <DEDUP_REMOVED lines=15> */
.L_x_2102:
[----:B------:R-:W-:Y:S05]  /*1abc0*/  BSYNC B0 ;  /* 0x0000000000007941 */ /* 0x000fea0003800000 */
.L_x_2101:
        /* <DEDUP_REMOVED lines=15> */
.L_x_2104:
[----:B------:R-:W-:Y:S05]  /*1acc0*/  BSYNC B0 ;  /* 0x0000000000007941 */ /* 0x000fea0003800000 */
.L_x_2103:
        /* <DEDUP_REMOVED lines=15> */
.L_x_2106:
[----:B------:R-:W-:Y:S05]  /*1adc0*/  BSYNC B0 ;  /* 0x0000000000007941 */ /* 0x000fea0003800000 */
.L_x_2105:
        /* <DEDUP_REMOVED lines=15> */
.L_x_2108:
[----:B------:R-:W-:Y:S05]  /*1aec0*/  BSYNC B0 ;  /* 0x0000000000007941 */ /* 0x000fea0003800000 */
.L_x_2107:
        /* <DEDUP_REMOVED lines=15> */
.L_x_2110:
[----:B------:R-:W-:Y:S05]  /*1afc0*/  BSYNC B0 ;  /* 0x0000000000007941 */ /* 0x000fea0003800000 */
.L_x_2109:
        /* <DEDUP_REMOVED lines=15> */
.L_x_2111:
        /* <DEDUP_REMOVED lines=12> */
.L_x_2143:


//--------------------- .nv.shared._ZN5flash16flash_fwd_kernelI23Flash_fwd_kernel_traitsILi64ELi128ELi128ELi4ELb0ELb0EN7cutlass6half_tE19Flash_kernel_traitsILi64ELi128ELi128ELi4ES3_EELb0ELb0ELb0ELb0ELb0ELb1ELb0ELb0EEEvNS_16Flash_fwd_paramsE --------------------------
	.section	.nv.shared._ZN5flash16flash_fwd_kernelI23Flash_fwd_kernel_traitsILi64ELi128ELi128ELi4ELb0ELb0EN7cutlass6half_tE19Flash_kernel_traitsILi64ELi128ELi128ELi4ES3_EELb0ELb0ELb0ELb0ELb0ELb1ELb0ELb0EEEvNS_16Flash_fwd_paramsE,"aw",@nobits
	.sectionflags	@""
	.align	16


//--------------------- .nv.global                --------------------------
	.section	.nv.global,"aw",@nobits
.nv.global:
	.type		_ZN65_INTERNAL_66fdf1bf_29_flash_fwd_hdim64_fp16_sm80_cu_348dd9ca_28394cute1_E,@object
	.size		_ZN65_INTERNAL_66fdf1bf_29_flash_fwd_hdim64_fp16_sm80_cu_348dd9ca_28394cute1_E,(_ZN65_INTERNAL_66fdf1bf_29_flash_fwd_hdim64_fp16_sm80_cu_348dd9ca_28394cuda3std3__45__cpo6cbeginE - _ZN65_INTERNAL_66fdf1bf_29_flash_fwd_hdim64_fp16_sm80_cu_348dd9ca_28394cute1_E)
_ZN65_INTERNAL_66fdf1bf_29_flash_fwd_hdim64_fp16_sm80_cu_348dd9ca_28394cute1_E:
	.zero		1
	.type		_ZN65_INTERNAL_66fdf1bf_29_flash_fwd_hdim64_fp16_sm80_cu_348dd9ca_28394cuda3std3__45__cpo6cbeginE,@object
	.size		_ZN65_INTERNAL_66fdf1bf_29_flash_fwd_hdim64_fp16_sm80_cu_348dd9ca_28394cuda3std3__45__cpo6cbeginE,(_ZN65_INTERNAL_66fdf1bf_29_flash_fwd_hdim64_fp16_sm80_cu_348dd9ca_28394cuda3std3__48in_placeE - _ZN65_INTERNAL_66fdf1bf_29_flash_fwd_hdim64_fp16_sm80_cu_348dd9ca_28394cuda3std3__45__cpo6cbeginE)
_ZN65_INTERNAL_66fdf1bf_29_flash_fwd_hdim64_fp16_sm80_cu_348dd9ca_28394cuda3std3__45__cpo6cbeginE:
	.zero		1
	.type		_ZN65_INTERNAL_66fdf1bf_29_flash_fwd_hdim64_fp16_sm80_cu_348dd9ca_28394cuda3std3__48in_placeE,@object
	.size		_ZN65_INTERNAL_66fdf1bf_29_flash_fwd_hdim64_fp16_sm80_cu_348dd9ca_28394cuda3std3__48in_placeE,(_ZN65_INTERNAL_66fdf1bf_29_flash_fwd_hdim64_fp16_sm80_cu_348dd9ca_28394cuda3std6ranges3__45__cpo9iter_moveE - _ZN65_INTERNAL_66fdf1bf_29_flash_fwd_hdim64_fp16_sm80_cu_348dd9ca_28394cuda3std3__48in_placeE)
_ZN65_INTERNAL_66fdf1bf_29_flash_fwd_hdim64_fp16_sm80_cu_348dd9ca_28394cuda3std3__48in_placeE:
	.zero		1
	.type		_ZN65_INTERNAL_66fdf1bf_29_flash_fwd_hdim64_fp16_sm80_cu_348dd9ca_28394cuda3std6ranges3__45__cpo9iter_moveE,@object
	.size		_ZN65_INTERNAL_66fdf1bf_29_flash_fwd_hdim64_fp16_sm80_cu_348dd9ca_28394cuda3std6ranges3__45__cpo9iter_moveE,(_ZN65_INTERNAL_66fdf1bf_29_flash_fwd_hdim64_fp16_sm80_cu_348dd9ca_28394cuda3std3__45__cpo5beginE - _ZN65_INTERNAL_66fdf1bf_29_flash_fwd_hdim64_fp16_sm80_cu_348dd9ca_28394cuda3std6ranges3__45__cpo9iter_moveE)
_ZN65_INTERNAL_66fdf1bf_29_flash_fwd_hdim64_fp16_sm80_cu_348dd9ca_28394cuda3std6ranges3__45__cpo9iter_moveE:
	.zero		1
	.type		_ZN65_INTERNAL_66fdf1bf_29_flash_fwd_hdim64_fp16_sm80_cu_348dd9ca_28394cuda3std3__45__cpo5beginE,@object
	.size		_ZN65_INTERNAL_66fdf1bf_29_flash_fwd_hdim64_fp16_sm80_cu_348dd9ca_28394cuda3std3__45__cpo5beginE,(_ZN65_INTERNAL_66fdf1bf_29_flash_fwd_hdim64_fp16_sm80_cu_348dd9ca_28394cuda3std3__467_GLOBAL__N__66fdf1bf_29_flash_fwd_hdim64_fp16_sm80_cu_348dd9ca_28396ignoreE - _ZN65_INTERNAL_66fdf1bf_29_flash_fwd_hdim64_fp16_sm80_cu_348dd9ca_28394cuda3std3__45__cpo5beginE)
_ZN65_INTERNAL_66fdf1bf_29_flash_fwd_hdim64_fp16_sm80_cu_348dd9ca_28394cuda3std3__45__cpo5beginE:
	.zero		1
	.type		_ZN65_INTERNAL_66fdf1bf_29_flash_fwd_hdim64_fp16_sm80_cu_348dd9ca_28394cuda3std3__467_GLOBAL__N__66fdf1bf_29_flash_fwd_hdim64_fp16_sm80_cu_348dd9ca_28396ignoreE,@object
	.size		_ZN65_INTERNAL_66fdf1bf_29_flash_fwd_hdim64_fp16_sm80_cu_348dd9ca_28394cuda3std3__467_GLOBAL__N__66fdf1bf_29_flash_fwd_hdim64_fp16_sm80_cu_348dd9ca_28396ignoreE,(_ZN65_INTERNAL_66fdf1bf_29_flash_fwd_hdim64_fp16_sm80_cu_348dd9ca_28394cute7productE - _ZN65_INTERNAL_66fdf1bf_29_flash_fwd_hdim64_fp16_sm80_cu_348dd9ca_28394cuda3std3__467_GLOBAL__N__66fdf1bf_29_flash_fwd_hdim64_fp16_sm80_cu_348dd9ca_28396ignoreE)
_ZN65_INTERNAL_66fdf1bf_29_flash_fwd_hdim64_fp16_sm80_cu_348dd9ca_28394cuda3std3__467_GLOBAL__N__66fdf1bf_29_flash_fwd_hdim64_fp16_sm80_cu_348dd9ca_28396ignoreE:
	.zero		1
	.type		_ZN65_INTERNAL_66fdf1bf_29_flash_fwd_hdim64_fp16_sm80_cu_348dd9ca_28394cute7productE,@object
	.size		_ZN65_INTERNAL_66fdf1bf_29_flash_fwd_hdim64_fp16_sm80_cu_348dd9ca_28394cute7productE,(_ZN65_INTERNAL_66fdf1bf_29_flash_fwd_hdim64_fp16_sm80_cu_348dd9ca_28394cuda3std3__45__cpo3endE - _ZN65_INTERNAL_66fdf1bf_29_flash_fwd_hdim64_fp16_sm80_cu_348dd9ca_28394cute7productE)
_ZN65_INTERNAL_66fdf1bf_29_flash_fwd_hdim64_fp16_sm80_cu_348dd9ca_28394cute7productE:
	.zero		1
	.type		_ZN65_INTERNAL_66fdf1bf_29_flash_fwd_hdim64_fp16_sm80_cu_348dd9ca_28394cuda3std3__45__cpo3endE,@object
	.size		_ZN65_INTERNAL_66fdf1bf_29_flash_fwd_hdim64_fp16_sm80_cu_348dd9ca_28394cuda3std3__45__cpo3endE,(_ZN65_INTERNAL_66fdf1bf_29_flash_fwd_hdim64_fp16_sm80_cu_348dd9ca_28394cuda3std3__419piecewise_constructE - _ZN65_INTERNAL_66fdf1bf_29_flash_fwd_hdim64_fp16_sm80_cu_348dd9ca_28394cuda3std3__45__cpo3endE)
_ZN65_INTERNAL_66fdf1bf_29_flash_fwd_hdim64_fp16_sm80_cu_348dd9ca_28394cuda3std3__45__cpo3endE:
	.zero		1
	.type		_ZN65_INTERNAL_66fdf1bf_29_flash_fwd_hdim64_fp16_sm80_cu_348dd9ca_28394cuda3std3__419piecewise_constructE,@object
	.size		_ZN65_INTERNAL_66fdf1bf_29_flash_fwd_hdim64_fp16_sm80_cu_348dd9ca_28394cuda3std3__419piecewise_constructE,(_ZN65_INTERNAL_66fdf1bf_29_flash_fwd_hdim64_fp16_sm80_cu_348dd9ca_28394cuda3std3__45__cpo4cendE - _ZN65_INTERNAL_66fdf1bf_29_flash_fwd_hdim64_fp16_sm80_cu_348dd9ca_28394cuda3std3__419piecewise_constructE)
_ZN65_INTERNAL_66fdf1bf_29_flash_fwd_hdim64_fp16_sm80_cu_348dd9ca_28394cuda3std3__419piecewise_constructE:
	.zero		1
	.type		_ZN65_INTERNAL_66fdf1bf_29_flash_fwd_hdim64_fp16_sm80_cu_348dd9ca_28394cuda3std3__45__cpo4cendE,@object
	.size		_ZN65_INTERNAL_66fdf1bf_29_flash_fwd_hdim64_fp16_sm80_cu_348dd9ca_28394cuda3std3__45__cpo4cendE,(_ZN65_INTERNAL_66fdf1bf_29_flash_fwd_hdim64_fp16_sm80_cu_348dd9ca_28394cuda3std6ranges3__45__cpo4swapE - _ZN65_INTERNAL_66fdf1bf_29_flash_fwd_hdim64_fp16_sm80_cu_348dd9ca_28394cuda3std3__45__cpo4cendE)
_ZN65_INTERNAL_66fdf1bf_29_flash_fwd_hdim64_fp16_sm80_cu_348dd9ca_28394cuda3std3__45__cpo4cendE:
	.zero		1
	.type		_ZN65_INTERNAL_66fdf1bf_29_flash_fwd_hdim64_fp16_sm80_cu_348dd9ca_28394cuda3std6ranges3__45__cpo4swapE,@object
	.size		_ZN65_INTERNAL_66fdf1bf_29_flash_fwd_hdim64_fp16_sm80_cu_348dd9ca_28394cuda3std6ranges3__45__cpo4swapE,(.L_7 - _ZN65_INTERNAL_66fdf1bf_29_flash_fwd_hdim64_fp16_sm80_cu_348dd9ca_28394cuda3std6ranges3__45__cpo4swapE)
_ZN65_INTERNAL_66fdf1bf_29_flash_fwd_hdim64_fp16_sm80_cu_348dd9ca_28394cuda3std6ranges3__45__cpo4swapE:
	.zero		1
.L_7:


//--------------------- .nv.shared._ZN5flash16flash_fwd_kernelI23Flash_fwd_kernel_traitsILi64ELi128ELi128ELi4ELb0ELb0EN7cutlass6half_tE19Flash_kernel_traitsILi64ELi128ELi128ELi4ES3_EELb0ELb0ELb0ELb0ELb0ELb1ELb1ELb0EEEvNS_16Flash_fwd_paramsE --------------------------
	.section	.nv.shared._ZN5flash16flash_fwd_kernelI23Flash_fwd_kernel_traitsILi64ELi128ELi128ELi4ELb0ELb0EN7cutlass6half_tE19Flash_kernel_traitsILi64ELi128ELi128ELi4ES3_EELb0ELb0ELb0ELb0ELb0ELb1ELb1ELb0EEEvNS_16Flash_fwd_paramsE,"aw",@nobits
	.sectionflags	@""
	.align	16


//--------------------- .nv.shared._ZN5flash16flash_fwd_kernelI23Flash_fwd_kernel_traitsILi64ELi128ELi128ELi4ELb0ELb0EN7cutlass6half_tE19Flash_kernel_traitsILi64ELi128ELi128ELi4ES3_EELb0ELb0ELb0ELb0ELb1ELb1ELb0ELb0EEEvNS_16Flash_fwd_paramsE --------------------------
	.section	.nv.shared._ZN5flash16flash_fwd_kernelI23Flash_fwd_kernel_traitsILi64ELi128ELi128ELi4ELb0ELb0EN7cutlass6half_tE19Flash_kernel_traitsILi64ELi128ELi128ELi4ES3_EELb0ELb0ELb0ELb0ELb1ELb1ELb0ELb0EEEvNS_16Flash_fwd_paramsE,"aw",@nobits
	.sectionflags	@""
	.align	16


//--------------------- .nv.shared._ZN5flash16flash_fwd_kernelI23Flash_fwd_kernel_traitsILi64ELi128ELi128ELi4ELb0ELb0EN7cutlass6half_tE19Flash_kernel_traitsILi64ELi128ELi128ELi4ES3_EELb0ELb0ELb0ELb0ELb1ELb1ELb1ELb0EEEvNS_16Flash_fwd_paramsE --------------------------
	.section	.nv.shared._ZN5flash16flash_fwd_kernelI23Flash_fwd_kernel_traitsILi64ELi128ELi128ELi4ELb0ELb0EN7cutlass6half_tE19Flash_kernel_traitsILi64ELi128ELi128ELi4ES3_EELb0ELb0ELb0ELb0ELb1ELb1ELb1ELb0EEEvNS_16Flash_fwd_paramsE,"aw",@nobits
	.sectionflags	@""
	.align	16


//--------------------- .nv.shared._ZN5flash16flash_fwd_kernelI23Flash_fwd_kernel_traitsILi64ELi128ELi128ELi4ELb0ELb0EN7cutlass6half_tE19Flash_kernel_traitsILi64ELi128ELi128ELi4ES3_EELb0ELb0ELb0ELb0ELb0ELb0ELb0ELb0EEEvNS_16Flash_fwd_paramsE --------------------------
	.section	.nv.shared._ZN5flash16flash_fwd_kernelI23Flash_fwd_kernel_traitsILi64ELi128ELi128ELi4ELb0ELb0EN7cutlass6half_tE19Flash_kernel_traitsILi64ELi128ELi128ELi4ES3_EELb0ELb0ELb0ELb0ELb0ELb0ELb0ELb0EEEvNS_16Flash_fwd_paramsE,"aw",@nobits
	.sectionflags	@""
	.align	16


//--------------------- .nv.shared._ZN5flash16flash_fwd_kernelI23Flash_fwd_kernel_traitsILi64ELi128ELi128ELi4ELb0ELb0EN7cutlass6half_tE19Flash_kernel_traitsILi64ELi128ELi128ELi4ES3_EELb0ELb0ELb0ELb0ELb0ELb0ELb1ELb0EEEvNS_16Flash_fwd_paramsE --------------------------
	.section	.nv.shared._ZN5flash16flash_fwd_kernelI23Flash_fwd_kernel_traitsILi64ELi128ELi128ELi4ELb0ELb0EN7cutlass6half_tE19Flash_kernel_traitsILi64ELi128ELi128ELi4ES3_EELb0ELb0ELb0ELb0ELb0ELb0ELb1ELb0EEEvNS_16Flash_fwd_paramsE,"aw",@nobits
	.sectionflags	@""
	.align	16


//--------------------- .nv.shared._ZN5flash16flash_fwd_kernelI23Flash_fwd_kernel_traitsILi64ELi128ELi128ELi4ELb0ELb0EN7cutlass6half_tE19Flash_kernel_traitsILi64ELi128ELi128ELi4ES3_EELb0ELb0ELb0ELb1ELb0ELb0ELb0ELb0EEEvNS_16Flash_fwd_paramsE --------------------------
	.section	.nv.shared._ZN5flash16flash_fwd_kernelI23Flash_fwd_kernel_traitsILi64ELi128ELi128ELi4ELb0ELb0EN7cutlass6half_tE19Flash_kernel_traitsILi64ELi128ELi128ELi4ES3_EELb0ELb0ELb0ELb1ELb0ELb0ELb0ELb0EEEvNS_16Flash_fwd_paramsE,"aw",@nobits
	.sectionflags	@""
	.align	16


//--------------------- .nv.shared._ZN5flash16flash_fwd_kernelI23Flash_fwd_kernel_traitsILi64ELi128ELi128ELi4ELb0ELb0EN7cutlass6half_tE19Flash_kernel_traitsILi64ELi128ELi128ELi4ES3_EELb0ELb0ELb0ELb1ELb0ELb0ELb1ELb0EEEvNS_16Flash_fwd_paramsE --------------------------
	.section	.nv.shared._ZN5flash16flash_fwd_kernelI23Flash_fwd_kernel_traitsILi64ELi128ELi128ELi4ELb0ELb0EN7cutlass6half_tE19Flash_kernel_traitsILi64ELi128ELi128ELi4ES3_EELb0ELb0ELb0ELb1ELb0ELb0ELb1ELb0EEEvNS_16Flash_fwd_paramsE,"aw",@nobits
	.sectionflags	@""
	.align	16


//--------------------- .nv.shared._ZN5flash16flash_fwd_kernelI23Flash_fwd_kernel_traitsILi64ELi128ELi128ELi4ELb0ELb0EN7cutlass6half_tE19Flash_kernel_traitsILi64ELi128ELi128ELi4ES3_EELb0ELb0ELb1ELb0ELb0ELb1ELb0ELb0EEEvNS_16Flash_fwd_paramsE --------------------------
	.section	.nv.shared._ZN5flash16flash_fwd_kernelI23Flash_fwd_kernel_traitsILi64ELi128ELi128ELi4ELb0ELb0EN7cutlass6half_tE19Flash_kernel_traitsILi64ELi128ELi128ELi4ES3_EELb0ELb0ELb1ELb0ELb0ELb1ELb0ELb0EEEvNS_16Flash_fwd_paramsE,"aw",@nobits
	.sectionflags	@""
	.align	16


//--------------------- .nv.shared._ZN5flash16flash_fwd_kernelI23Flash_fwd_kernel_traitsILi64ELi128ELi128ELi4ELb0ELb0EN7cutlass6half_tE19Flash_kernel_traitsILi64ELi128ELi128ELi4ES3_EELb0ELb0ELb1ELb0ELb0ELb1ELb1ELb0EEEvNS_16Flash_fwd_paramsE --------------------------
	.section	.nv.shared._ZN5flash16flash_fwd_kernelI23Flash_fwd_kernel_traitsILi64ELi128ELi128ELi4ELb0ELb0EN7cutlass6half_tE19Flash_kernel_traitsILi64ELi128ELi128ELi4ES3_EELb0ELb0ELb1ELb0ELb0ELb1ELb1ELb0EEEvNS_16Flash_fwd_paramsE,"aw",@nobits
	.sectionflags	@""
	.align	16


//--------------------- .nv.shared._ZN5flash16flash_fwd_kernelI23Flash_fwd_kernel_traitsILi64ELi128ELi128ELi4ELb0ELb0EN7cutlass6half_tE19Flash_kernel_traitsILi64ELi128ELi128ELi4ES3_EELb0ELb0ELb1ELb0ELb0ELb0ELb0ELb0EEEvNS_16Flash_fwd_paramsE --------------------------
	.section	.nv.shared._ZN5flash16flash_fwd_kernelI23Flash_fwd_kernel_traitsILi64ELi128ELi128ELi4ELb0ELb0EN7cutlass6half_tE19Flash_kernel_traitsILi64ELi128ELi128ELi4ES3_EELb0ELb0ELb1ELb0ELb0ELb0ELb0ELb0EEEvNS_16Flash_fwd_paramsE,"aw",@nobits
	.sectionflags	@""
	.align	16


//--------------------- .nv.shared._ZN5flash16flash_fwd_kernelI23Flash_fwd_kernel_traitsILi64ELi128ELi128ELi4ELb0ELb0EN7cutlass6half_tE19Flash_kernel_traitsILi64ELi128ELi128ELi4ES3_EELb0ELb0ELb1ELb0ELb0ELb0ELb1ELb0EEEvNS_16Flash_fwd_paramsE --------------------------
	.section	.nv.shared._ZN5flash16flash_fwd_kernelI23Flash_fwd_kernel_traitsILi64ELi128ELi128ELi4ELb0ELb0EN7cutlass6half_tE19Flash_kernel_traitsILi64ELi128ELi128ELi4ES3_EELb0ELb0ELb1ELb0ELb0ELb0ELb1ELb0EEEvNS_16Flash_fwd_paramsE,"aw",@nobits
	.sectionflags	@""
	.align	16


//--------------------- .nv.shared._ZN5flash16flash_fwd_kernelI23Flash_fwd_kernel_traitsILi64ELi128ELi128ELi4ELb0ELb0EN7cutlass6half_tE19Flash_kernel_traitsILi64ELi128ELi128ELi4ES3_EELb0ELb0ELb1ELb1ELb0ELb0ELb0ELb0EEEvNS_16Flash_fwd_paramsE --------------------------
	.section	.nv.shared._ZN5flash16flash_fwd_kernelI23Flash_fwd_kernel_traitsILi64ELi128ELi128ELi4ELb0ELb0EN7cutlass6half_tE19Flash_kernel_traitsILi64ELi128ELi128ELi4ES3_EELb0ELb0ELb1ELb1ELb0ELb0ELb0ELb0EEEvNS_16Flash_fwd_paramsE,"aw",@nobits
	.sectionflags	@""
	.align	16


//--------------------- .nv.shared._ZN5flash16flash_fwd_kernelI23Flash_fwd_kernel_traitsILi64ELi128ELi128ELi4ELb0ELb0EN7cutlass6half_tE19Flash_kernel_traitsILi64ELi128ELi128ELi4ES3_EELb0ELb0ELb1ELb1ELb0ELb0ELb1ELb0EEEvNS_16Flash_fwd_paramsE --------------------------
	.section	.nv.shared._ZN5flash16flash_fwd_kernelI23Flash_fwd_kernel_traitsILi64ELi128ELi128ELi4ELb0ELb0EN7cutlass6half_tE19Flash_kernel_traitsILi64ELi128ELi128ELi4ES3_EELb0ELb0ELb1ELb1ELb0ELb0ELb1ELb0EEEvNS_16Flash_fwd_paramsE,"aw",@nobits
	.sectionflags	@""
	.align	16


//--------------------- .nv.shared._ZN5flash16flash_fwd_kernelI23Flash_fwd_kernel_traitsILi64ELi128ELi64ELi4ELb0ELb0EN7cutlass6half_tE19Flash_kernel_traitsILi64ELi128ELi64ELi4ES3_EELb1ELb0ELb0ELb0ELb0ELb1ELb0ELb0EEEvNS_16Flash_fwd_paramsE --------------------------
	.section	.nv.shared._ZN5flash16flash_fwd_kernelI23Flash_fwd_kernel_traitsILi64ELi128ELi64ELi4ELb0ELb0EN7cutlass6half_tE19Flash_kernel_traitsILi64ELi128ELi64ELi4ES3_EELb1ELb0ELb0ELb0ELb0ELb1ELb0ELb0EEEvNS_16Flash_fwd_paramsE,"aw",@nobits
	.sectionflags	@""
	.align	16


//--------------------- .nv.shared._ZN5flash16flash_fwd_kernelI23Flash_fwd_kernel_traitsILi64ELi128ELi64ELi4ELb0ELb0EN7cutlass6half_tE19Flash_kernel_traitsILi64ELi128ELi64ELi4ES3_EELb0ELb0ELb0ELb0ELb0ELb1ELb1ELb0EEEvNS_16Flash_fwd_paramsE --------------------------
	.section	.nv.shared._ZN5flash16flash_fwd_kernelI23Flash_fwd_kernel_traitsILi64ELi128ELi64ELi4ELb0ELb0EN7cutlass6half_tE19Flash_kernel_traitsILi64ELi128ELi64ELi4ES3_EELb0ELb0ELb0ELb0ELb0ELb1ELb1ELb0EEEvNS_16Flash_fwd_paramsE,"aw",@nobits
	.sectionflags	@""
	.align	16


//--------------------- .nv.shared._ZN5flash16flash_fwd_kernelI23Flash_fwd_kernel_traitsILi64ELi128ELi64ELi4ELb0ELb0EN7cutlass6half_tE19Flash_kernel_traitsILi64ELi128ELi64ELi4ES3_EELb1ELb0ELb0ELb0ELb0ELb0ELb0ELb0EEEvNS_16Flash_fwd_paramsE --------------------------
	.section	.nv.shared._ZN5flash16flash_fwd_kernelI23Flash_fwd_kernel_traitsILi64ELi128ELi64ELi4ELb0ELb0EN7cutlass6half_tE19Flash_kernel_traitsILi64ELi128ELi64ELi4ES3_EELb1ELb0ELb0ELb0ELb0ELb0ELb0ELb0EEEvNS_16Flash_fwd_paramsE,"aw",@nobits
	.sectionflags	@""
	.align	16


//--------------------- .nv.shared._ZN5flash16flash_fwd_kernelI23Flash_fwd_kernel_traitsILi64ELi128ELi64ELi4ELb0ELb0EN7cutlass6half_tE19Flash_kernel_traitsILi64ELi128ELi64ELi4ES3_EELb1ELb0ELb1ELb0ELb0ELb0ELb0ELb0EEEvNS_16Flash_fwd_paramsE --------------------------
	.section	.nv.shared._ZN5flash16flash_fwd_kernelI23Flash_fwd_kernel_traitsILi64ELi128ELi64ELi4ELb0ELb0EN7cutlass6half_tE19Flash_kernel_traitsILi64ELi128ELi64ELi4ES3_EELb1ELb0ELb1ELb0ELb0ELb0ELb0ELb0EEEvNS_16Flash_fwd_paramsE,"aw",@nobits
	.sectionflags	@""
	.align	16


//--------------------- .nv.shared._ZN5flash16flash_fwd_kernelI23Flash_fwd_kernel_traitsILi64ELi128ELi64ELi4ELb0ELb0EN7cutlass6half_tE19Flash_kernel_traitsILi64ELi128ELi64ELi4ES3_EELb1ELb0ELb0ELb0ELb1ELb1ELb0ELb0EEEvNS_16Flash_fwd_paramsE --------------------------
	.section	.nv.shared._ZN5flash16flash_fwd_kernelI23Flash_fwd_kernel_traitsILi64ELi128ELi64ELi4ELb0ELb0EN7cutlass6half_tE19Flash_kernel_traitsILi64ELi128ELi64ELi4ES3_EELb1ELb0ELb0ELb0ELb1ELb1ELb0ELb0EEEvNS_16Flash_fwd_paramsE,"aw",@nobits
	.sectionflags	@""
	.align	16


//--------------------- .nv.shared._ZN5flash16flash_fwd_kernelI23Flash_fwd_kernel_traitsILi64ELi128ELi64ELi4ELb0ELb0EN7cutlass6half_tE19Flash_kernel_traitsILi64ELi128ELi64ELi4ES3_EELb0ELb0ELb0ELb0ELb1ELb1ELb1ELb0EEEvNS_16Flash_fwd_paramsE --------------------------
	.section	.nv.shared._ZN5flash16flash_fwd_kernelI23Flash_fwd_kernel_traitsILi64ELi128ELi64ELi4ELb0ELb0EN7cutlass6half_tE19Flash_kernel_traitsILi64ELi128ELi64ELi4ES3_EELb0ELb0ELb0ELb0ELb1ELb1ELb1ELb0EEEvNS_16Flash_fwd_paramsE,"aw",@nobits
	.sectionflags	@""
	.align	16


//--------------------- .nv.shared._ZN5flash16flash_fwd_kernelI23Flash_fwd_kernel_traitsILi64ELi128ELi64ELi4ELb0ELb0EN7cutlass6half_tE19Flash_kernel_traitsILi64ELi128ELi64ELi4ES3_EELb1ELb0ELb0ELb1ELb0ELb0ELb0ELb0EEEvNS_16Flash_fwd_paramsE --------------------------
	.section	.nv.shared._ZN5flash16flash_fwd_kernelI23Flash_fwd_kernel_traitsILi64ELi128ELi64ELi4ELb0ELb0EN7cutlass6half_tE19Flash_kernel_traitsILi64ELi128ELi64ELi4ES3_EELb1ELb0ELb0ELb1ELb0ELb0ELb0ELb0EEEvNS_16Flash_fwd_paramsE,"aw",@nobits
	.sectionflags	@""
	.align	16


//--------------------- .nv.shared._ZN5flash16flash_fwd_kernelI23Flash_fwd_kernel_traitsILi64ELi128ELi64ELi4ELb0ELb0EN7cutlass6half_tE19Flash_kernel_traitsILi64ELi128ELi64ELi4ES3_EELb1ELb0ELb0ELb0ELb0ELb0ELb0ELb1EEEvNS_16Flash_fwd_paramsE --------------------------
	.section	.nv.shared._ZN5flash16flash_fwd_kernelI23Flash_fwd_kernel_traitsILi64ELi128ELi64ELi4ELb0ELb0EN7cutlass6half_tE19Flash_kernel_traitsILi64ELi128ELi64ELi4ES3_EELb1ELb0ELb0ELb0ELb0ELb0ELb0ELb1EEEvNS_16Flash_fwd_paramsE,"aw",@nobits
	.sectionflags	@""
	.align	16


//--------------------- .nv.shared._ZN5flash16flash_fwd_kernelI23Flash_fwd_kernel_traitsILi64ELi128ELi64ELi4ELb0ELb0EN7cutlass6half_tE19Flash_kernel_traitsILi64ELi128ELi64ELi4ES3_EELb0ELb0ELb0ELb0ELb0ELb0ELb1ELb0EEEvNS_16Flash_fwd_paramsE --------------------------
	.section	.nv.shared._ZN5flash16flash_fwd_kernelI23Flash_fwd_kernel_traitsILi64ELi128ELi64ELi4ELb0ELb0EN7cutlass6half_tE19Flash_kernel_traitsILi64ELi128ELi64ELi4ES3_EELb0ELb0ELb0ELb0ELb0ELb0ELb1ELb0EEEvNS_16Flash_fwd_paramsE,"aw",@nobits
	.sectionflags	@""
	.align	16


//--------------------- .nv.shared._ZN5flash16flash_fwd_kernelI23Flash_fwd_kernel_traitsILi64ELi128ELi64ELi4ELb0ELb0EN7cutlass6half_tE19Flash_kernel_traitsILi64ELi128ELi64ELi4ES3_EELb1ELb0ELb0ELb1ELb0ELb0ELb0ELb1EEEvNS_16Flash_fwd_paramsE --------------------------
	.section	.nv.shared._ZN5flash16flash_fwd_kernelI23Flash_fwd_kernel_traitsILi64ELi128ELi64ELi4ELb0ELb0EN7cutlass6half_tE19Flash_kernel_traitsILi64ELi128ELi64ELi4ES3_EELb1ELb0ELb0ELb1ELb0ELb0ELb0ELb1EEEvNS_16Flash_fwd_paramsE,"aw",@nobits
	.sectionflags	@""
	.align	16


//--------------------- .nv.shared._ZN5flash16flash_fwd_kernelI23Flash_fwd_kernel_traitsILi64ELi128ELi64ELi4ELb0ELb0EN7cutlass6half_tE19Flash_kernel_traitsILi64ELi128ELi64ELi4ES3_EELb0ELb0ELb0ELb1ELb0ELb0ELb1ELb0EEEvNS_16Flash_fwd_paramsE --------------------------
	.section	.nv.shared._ZN5flash16flash_fwd_kernelI23Flash_fwd_kernel_traitsILi64ELi128ELi64ELi4ELb0ELb0EN7cutlass6half_tE19Flash_kernel_traitsILi64ELi128ELi64ELi4ES3_EELb0ELb0ELb0ELb1ELb0ELb0ELb1ELb0EEEvNS_16Flash_fwd_paramsE,"aw",@nobits
	.sectionflags	@""
	.align	16


//--------------------- .nv.shared._ZN5flash16flash_fwd_kernelI23Flash_fwd_kernel_traitsILi64ELi128ELi64ELi4ELb0ELb0EN7cutlass6half_tE19Flash_kernel_traitsILi64ELi128ELi64ELi4ES3_EELb1ELb0ELb1ELb0ELb0ELb1ELb0ELb0EEEvNS_16Flash_fwd_paramsE --------------------------
	.section	.nv.shared._ZN5flash16flash_fwd_kernelI23Flash_fwd_kernel_traitsILi64ELi128ELi64ELi4ELb0ELb0EN7cutlass6half_tE19Flash_kernel_traitsILi64ELi128ELi64ELi4ES3_EELb1ELb0ELb1ELb0ELb0ELb1ELb0ELb0EEEvNS_16Flash_fwd_paramsE,"aw",@nobits
	.sectionflags	@""
	.align	16


//--------------------- .nv.shared._ZN5flash16flash_fwd_kernelI23Flash_fwd_kernel_traitsILi64ELi128ELi64ELi4ELb0ELb0EN7cutlass6half_tE19Flash_kernel_traitsILi64ELi128ELi64ELi4ES3_EELb0ELb0ELb1ELb0ELb0ELb1ELb1ELb0EEEvNS_16Flash_fwd_paramsE --------------------------
	.section	.nv.shared._ZN5flash16flash_fwd_kernelI23Flash_fwd_kernel_traitsILi64ELi128ELi64ELi4ELb0ELb0EN7cutlass6half_tE19Flash_kernel_traitsILi64ELi128ELi64ELi4ES3_EELb0ELb0ELb1ELb0ELb0ELb1ELb1ELb0EEEvNS_16Flash_fwd_paramsE,"aw",@nobits
	.sectionflags	@""
	.align	16


//--------------------- .nv.shared._ZN5flash16flash_fwd_kernelI23Flash_fwd_kernel_traitsILi64ELi128ELi64ELi4ELb0ELb0EN7cutlass6half_tE19Flash_kernel_traitsILi64ELi128ELi64ELi4ES3_EELb1ELb0ELb1ELb1ELb0ELb0ELb0ELb0EEEvNS_16Flash_fwd_paramsE --------------------------
	.section	.nv.shared._ZN5flash16flash_fwd_kernelI23Flash_fwd_kernel_traitsILi64ELi128ELi64ELi4ELb0ELb0EN7cutlass6half_tE19Flash_kernel_traitsILi64ELi128ELi64ELi4ES3_EELb1ELb0ELb1ELb1ELb0ELb0ELb0ELb0EEEvNS_16Flash_fwd_paramsE,"aw",@nobits
	.sectionflags	@""
	.align	16


//--------------------- .nv.shared._ZN5flash16flash_fwd_kernelI23Flash_fwd_kernel_traitsILi64ELi128ELi64ELi4ELb0ELb0EN7cutlass6half_tE19Flash_kernel_traitsILi64ELi128ELi64ELi4ES3_EELb1ELb0ELb1ELb0ELb0ELb0ELb0ELb1EEEvNS_16Flash_fwd_paramsE --------------------------
	.section	.nv.shared._ZN5flash16flash_fwd_kernelI23Flash_fwd_kernel_traitsILi64ELi128ELi64ELi4ELb0ELb0EN7cutlass6half_tE19Flash_kernel_traitsILi64ELi128ELi64ELi4ES3_EELb1ELb0ELb1ELb0ELb0ELb0ELb0ELb1EEEvNS_16Flash_fwd_paramsE,"aw",@nobits
	.sectionflags	@""
	.align	16


//--------------------- .nv.shared._ZN5flash16flash_fwd_kernelI23Flash_fwd_kernel_traitsILi64ELi128ELi64ELi4ELb0ELb0EN7cutlass6half_tE19Flash_kernel_traitsILi64ELi128ELi64ELi4ES3_EELb0ELb0ELb1ELb0ELb0ELb0ELb1ELb0EEEvNS_16Flash_fwd_paramsE --------------------------
	.section	.nv.shared._ZN5flash16flash_fwd_kernelI23Flash_fwd_kernel_traitsILi64ELi128ELi64ELi4ELb0ELb0EN7cutlass6half_tE19Flash_kernel_traitsILi64ELi128ELi64ELi4ES3_EELb0ELb0ELb1ELb0ELb0ELb0ELb1ELb0EEEvNS_16Flash_fwd_paramsE,"aw",@nobits
	.sectionflags	@""
	.align	16


//--------------------- .nv.shared._ZN5flash16flash_fwd_kernelI23Flash_fwd_kernel_traitsILi64ELi128ELi64ELi4ELb0ELb0EN7cutlass6half_tE19Flash_kernel_traitsILi64ELi128ELi64ELi4ES3_EELb1ELb0ELb1ELb1ELb0ELb0ELb0ELb1EEEvNS_16Flash_fwd_paramsE --------------------------
	.section	.nv.shared._ZN5flash16flash_fwd_kernelI23Flash_fwd_kernel_traitsILi64ELi128ELi64ELi4ELb0ELb0EN7cutlass6half_tE19Flash_kernel_traitsILi64ELi128ELi64ELi4ES3_EELb1ELb0ELb1ELb1ELb0ELb0ELb0ELb1EEEvNS_16Flash_fwd_paramsE,"aw",@nobits
	.sectionflags	@""
	.align	16


//--------------------- .nv.shared._ZN5flash16flash_fwd_kernelI23Flash_fwd_kernel_traitsILi64ELi128ELi64ELi4ELb0ELb0EN7cutlass6half_tE19Flash_kernel_traitsILi64ELi128ELi64ELi4ES3_EELb0ELb0ELb1ELb1ELb0ELb0ELb1ELb0EEEvNS_16Flash_fwd_paramsE --------------------------
	.section	.nv.shared._ZN5flash16flash_fwd_kernelI23Flash_fwd_kernel_traitsILi64ELi128ELi64ELi4ELb0ELb0EN7cutlass6half_tE19Flash_kernel_traitsILi64ELi128ELi64ELi4ES3_EELb0ELb0ELb1ELb1ELb0ELb0ELb1ELb0EEEvNS_16Flash_fwd_paramsE,"aw",@nobits
	.sectionflags	@""
	.align	16
